// Copyright (c) 2024, Tri Dao.
// Splitting the different head dimensions to different files to speed up compilation.
// This file is auto-generated. See "generate_kernels.py"
#include "namespace_config.h"
#include "flash_fwd_launch_template.h"

namespace FLASH_NAMESPACE {

template<>
void run_mha_fwd_<cutlass::half_t, 128, false>(Flash_fwd_params &params, cudaStream_t stream) {
    run_mha_fwd_hdim128<cutlass::half_t, false>(params, stream);
}

} // namespace FLASH_NAMESPACE

// ===== COMPILED SASS (sm_100a) =====

	.target	sm_100a

	.elftype	@"ET_EXEC"


//--------------------- .note.nv.tkinfo           --------------------------
	.section	.note.nv.tkinfo,"",@"SHT_NOTE"
	.sectionflags	@"SHF_NOTE_NV_TKINFO"
	.tkinfo
        /*0018*/ 	.word	0x00000002
        /*0030*/ 	.string	""
        /*0030*/ 	.string	"ptxas"
        /*0030*/ 	.string	"Cuda compilation tools, release 13.0, V13.0.88"
        /*0030*/ 	.string	"Build cuda_13.0.r13.0/compiler.36424714_0"
        /*0030*/ 	.string	"-arch sm_100a -m 64 "



//--------------------- .note.nv.cuinfo           --------------------------
	.section	.note.nv.cuinfo,"",@"SHT_NOTE"
	.sectionflags	@"SHF_NOTE_NV_CUINFO"
        /*0018*/ 	.short	0x0002
        /*001a*/ 	.short	0x0064
        /*001c*/ 	.short	0x0082
	.zero		2


//--------------------- .nv.info                  --------------------------
	.section	.nv.info,"",@"SHT_CUDA_INFO"
	.align	4


	//----- nvinfo : EIATTR_REGCOUNT
	.align		4
        /*0000*/ 	.byte	0x04, 0x2f
        /*0002*/ 	.short	(.L_12 - .L_11)
	.align		4
.L_11:
        /*0004*/ 	.word	index@(_ZN5flash16flash_fwd_kernelI23Flash_fwd_kernel_traitsILi128ELi128ELi32ELi4ELb0ELb0EN7cutlass6half_tE19Flash_kernel_traitsILi128ELi128ELi32ELi4ES3_EELb0ELb0ELb1ELb1ELb0ELb0ELb1ELb0EEEvNS_16Flash_fwd_paramsE)
        /*0008*/ 	.word	0x000000ff


	//----- nvinfo : EIATTR_FRAME_SIZE
	.align		4
.L_12:
        /*000c*/ 	.byte	0x04, 0x11
        /*000e*/ 	.short	(.L_14 - .L_13)
	.align		4
.L_13:
        /*0010*/ 	.word	index@(_ZN5flash16flash_fwd_kernelI23Flash_fwd_kernel_traitsILi128ELi128ELi32ELi4ELb0ELb0EN7cutlass6half_tE19Flash_kernel_traitsILi128ELi128ELi32ELi4ES3_EELb0ELb0ELb1ELb1ELb0ELb0ELb1ELb0EEEvNS_16Flash_fwd_paramsE)
        /*0014*/ 	.word	0x00000028


	//----- nvinfo : EIATTR_REGCOUNT
	.align		4
.L_14:
        /*0018*/ 	.byte	0x04, 0x2f
        /*001a*/ 	.short	(.L_16 - .L_15)
	.align		4
.L_15:
        /*001c*/ 	.word	index@(_ZN5flash16flash_fwd_kernelI23Flash_fwd_kernel_traitsILi128ELi128ELi32ELi4ELb0ELb0EN7cutlass6half_tE19Flash_kernel_traitsILi128ELi128ELi32ELi4ES3_EELb1ELb0ELb1ELb1ELb0ELb0ELb0ELb1EEEvNS_16Flash_fwd_paramsE)
        /*0020*/ 	.word	0x000000ff


	//----- nvinfo : EIATTR_FRAME_SIZE
	.align		4
.L_16:
        /*0024*/ 	.byte	0x04, 0x11
        /*0026*/ 	.short	(.L_18 - .L_17)
	.align		4
.L_17:
        /*0028*/ 	.word	index@(_ZN5flash16flash_fwd_kernelI23Flash_fwd_kernel_traitsILi128ELi128ELi32ELi4ELb0ELb0EN7cutlass6half_tE19Flash_kernel_traitsILi128ELi128ELi32ELi4ES3_EELb1ELb0ELb1ELb1ELb0ELb0ELb0ELb1EEEvNS_16Flash_fwd_paramsE)
        /*002c*/ 	.word	0x000000d8


	//----- nvinfo : EIATTR_REGCOUNT
	.align		4
.L_18:
        /*0030*/ 	.byte	0x04, 0x2f
        /*0032*/ 	.short	(.L_20 - .L_19)
	.align		4
.L_19:
        /*0034*/ 	.word	index@(_ZN5flash16flash_fwd_kernelI23Flash_fwd_kernel_traitsILi128ELi128ELi32ELi4ELb0ELb0EN7cutlass6half_tE19Flash_kernel_traitsILi128ELi128ELi32ELi4ES3_EELb0ELb0ELb1ELb0ELb0ELb0ELb1ELb0EEEvNS_16Flash_fwd_paramsE)
        /*0038*/ 	.word	0x000000ff


	//----- nvinfo : EIATTR_FRAME_SIZE
	.align		4
.L_20:
        /*003c*/ 	.byte	0x04, 0x11
        /*003e*/ 	.short	(.L_22 - .L_21)
	.align		4
.L_21:
        /*0040*/ 	.word	index@(_ZN5flash16flash_fwd_kernelI23Flash_fwd_kernel_traitsILi128ELi128ELi32ELi4ELb0ELb0EN7cutlass6half_tE19Flash_kernel_traitsILi128ELi128ELi32ELi4ES3_EELb0ELb0ELb1ELb0ELb0ELb0ELb1ELb0EEEvNS_16Flash_fwd_paramsE)
        /*0044*/ 	.word	0x00000040


	//----- nvinfo : EIATTR_REGCOUNT
	.align		4
.L_22:
        /*0048*/ 	.byte	0x04, 0x2f
        /*004a*/ 	.short	(.L_24 - .L_23)
	.align		4
.L_23:
        /*004c*/ 	.word	index@(_ZN5flash16flash_fwd_kernelI23Flash_fwd_kernel_traitsILi128ELi128ELi32ELi4ELb0ELb0EN7cutlass6half_tE19Flash_kernel_traitsILi128ELi128ELi32ELi4ES3_EELb1ELb0ELb1ELb0ELb0ELb0ELb0ELb1EEEvNS_16Flash_fwd_paramsE)
        /*0050*/ 	.word	0x000000ff


	//----- nvinfo : EIATTR_FRAME_SIZE
	.align		4
.L_24:
        /*0054*/ 	.byte	0x04, 0x11
        /*0056*/ 	.short	(.L_26 - .L_25)
	.align		4
.L_25:
        /*0058*/ 	.word	index@(_ZN5flash16flash_fwd_kernelI23Flash_fwd_kernel_traitsILi128ELi128ELi32ELi4ELb0ELb0EN7cutlass6half_tE19Flash_kernel_traitsILi128ELi128ELi32ELi4ES3_EELb1ELb0ELb1ELb0ELb0ELb0ELb0ELb1EEEvNS_16Flash_fwd_paramsE)
        /*005c*/ 	.word	0x000000b0


	//----- nvinfo : EIATTR_REGCOUNT
	.align		4
.L_26:
        /*0060*/ 	.byte	0x04, 0x2f
        /*0062*/ 	.short	(.L_28 - .L_27)
	.align		4
.L_27:
        /*0064*/ 	.word	index@(_ZN5flash16flash_fwd_kernelI23Flash_fwd_kernel_traitsILi128ELi128ELi32ELi4ELb0ELb0EN7cutlass6half_tE19Flash_kernel_traitsILi128ELi128ELi32ELi4ES3_EELb1ELb0ELb1ELb1ELb0ELb0ELb0ELb0EEEvNS_16Flash_fwd_paramsE)
        /*0068*/ 	.word	0x000000ff


	//----- nvinfo : EIATTR_FRAME_SIZE
	.align		4
.L_28:
        /*006c*/ 	.byte	0x04, 0x11
        /*006e*/ 	.short	(.L_30 - .L_29)
	.align		4
.L_29:
        /*0070*/ 	.word	index@(_ZN5flash16flash_fwd_kernelI23Flash_fwd_kernel_traitsILi128ELi128ELi32ELi4ELb0ELb0EN7cutlass6half_tE19Flash_kernel_traitsILi128ELi128ELi32ELi4ES3_EELb1ELb0ELb1ELb1ELb0ELb0ELb0ELb0EEEvNS_16Flash_fwd_paramsE)
        /*0074*/ 	.word	0x00000078


	//----- nvinfo : EIATTR_REGCOUNT
	.align		4
.L_30:
        /*0078*/ 	.byte	0x04, 0x2f
        /*007a*/ 	.short	(.L_32 - .L_31)
	.align		4
.L_31:
        /*007c*/ 	.word	index@(_ZN5flash16flash_fwd_kernelI23Flash_fwd_kernel_traitsILi128ELi128ELi32ELi4ELb0ELb0EN7cutlass6half_tE19Flash_kernel_traitsILi128ELi128ELi32ELi4ES3_EELb0ELb0ELb1ELb0ELb0ELb1ELb1ELb0EEEvNS_16Flash_fwd_paramsE)
        /*0080*/ 	.word	0x000000ff


	//----- nvinfo : EIATTR_FRAME_SIZE
	.align		4
.L_32:
        /*0084*/ 	.byte	0x04, 0x11
        /*0086*/ 	.short	(.L_34 - .L_33)
	.align		4
.L_33:
        /*0088*/ 	.word	index@(_ZN5flash16flash_fwd_kernelI23Flash_fwd_kernel_traitsILi128ELi128ELi32ELi4ELb0ELb0EN7cutlass6half_tE19Flash_kernel_traitsILi128ELi128ELi32ELi4ES3_EELb0ELb0ELb1ELb0ELb0ELb1ELb1ELb0EEEvNS_16Flash_fwd_paramsE)
        /*008c*/ 	.word	0x00000040


	//----- nvinfo : EIATTR_REGCOUNT
	.align		4
.L_34:
        /*0090*/ 	.byte	0x04, 0x2f
        /*0092*/ 	.short	(.L_36 - .L_35)
	.align		4
.L_35:
        /*0094*/ 	.word	index@(_ZN5flash16flash_fwd_kernelI23Flash_fwd_kernel_traitsILi128ELi128ELi32ELi4ELb0ELb0EN7cutlass6half_tE19Flash_kernel_traitsILi128ELi128ELi32ELi4ES3_EELb1ELb0ELb1ELb0ELb0ELb1ELb0ELb0EEEvNS_16Flash_fwd_paramsE)
        /*0098*/ 	.word	0x000000ff


	//----- nvinfo : EIATTR_FRAME_SIZE
	.align		4
.L_36:
        /*009c*/ 	.byte	0x04, 0x11
        /*009e*/ 	.short	(.L_38 - .L_37)
	.align		4
.L_37:
        /*00a0*/ 	.word	index@(_ZN5flash16flash_fwd_kernelI23Flash_fwd_kernel_traitsILi128ELi128ELi32ELi4ELb0ELb0EN7cutlass6half_tE19Flash_kernel_traitsILi128ELi128ELi32ELi4ES3_EELb1ELb0ELb1ELb0ELb0ELb1ELb0ELb0EEEvNS_16Flash_fwd_paramsE)
        /*00a4*/ 	.word	0x00000068


	//----- nvinfo : EIATTR_REGCOUNT
	.align		4
.L_38:
        /*00a8*/ 	.byte	0x04, 0x2f
        /*00aa*/ 	.short	(.L_40 - .L_39)
	.align		4
.L_39:
        /*00ac*/ 	.word	index@(_ZN5flash16flash_fwd_kernelI23Flash_fwd_kernel_traitsILi128ELi128ELi32ELi4ELb0ELb0EN7cutlass6half_tE19Flash_kernel_traitsILi128ELi128ELi32ELi4ES3_EELb0ELb0ELb0ELb1ELb0ELb0ELb1ELb0EEEvNS_16Flash_fwd_paramsE)
        /*00b0*/ 	.word	0x000000ff


	//----- nvinfo : EIATTR_FRAME_SIZE
	.align		4
.L_40:
        /*00b4*/ 	.byte	0x04, 0x11
        /*00b6*/ 	.short	(.L_42 - .L_41)
	.align		4
.L_41:
        /*00b8*/ 	.word	index@(_ZN5flash16flash_fwd_kernelI23Flash_fwd_kernel_traitsILi128ELi128ELi32ELi4ELb0ELb0EN7cutlass6half_tE19Flash_kernel_traitsILi128ELi128ELi32ELi4ES3_EELb0ELb0ELb0ELb1ELb0ELb0ELb1ELb0EEEvNS_16Flash_fwd_paramsE)
        /*00bc*/ 	.word	0x00000018


	//----- nvinfo : EIATTR_REGCOUNT
	.align		4
.L_42:
        /*00c0*/ 	.byte	0x04, 0x2f
        /*00c2*/ 	.short	(.L_44 - .L_43)
	.align		4
.L_43:
        /*00c4*/ 	.word	index@(_ZN5flash16flash_fwd_kernelI23Flash_fwd_kernel_traitsILi128ELi128ELi32ELi4ELb0ELb0EN7cutlass6half_tE19Flash_kernel_traitsILi128ELi128ELi32ELi4ES3_EELb1ELb0ELb0ELb1ELb0ELb0ELb0ELb1EEEvNS_16Flash_fwd_paramsE)
        /*00c8*/ 	.word	0x000000ff


	//----- nvinfo : EIATTR_FRAME_SIZE
	.align		4
.L_44:
        /*00cc*/ 	.byte	0x04, 0x11
        /*00ce*/ 	.short	(.L_46 - .L_45)
	.align		4
.L_45:
        /*00d0*/ 	.word	index@(_ZN5flash16flash_fwd_kernelI23Flash_fwd_kernel_traitsILi128ELi128ELi32ELi4ELb0ELb0EN7cutlass6half_tE19Flash_kernel_traitsILi128ELi128ELi32ELi4ES3_EELb1ELb0ELb0ELb1ELb0ELb0ELb0ELb1EEEvNS_16Flash_fwd_paramsE)
        /*00d4*/ 	.word	0x000000b8


	//----- nvinfo : EIATTR_REGCOUNT
	.align		4
.L_46:
        /*00d8*/ 	.byte	0x04, 0x2f
        /*00da*/ 	.short	(.L_48 - .L_47)
	.align		4
.L_47:
        /*00dc*/ 	.word	index@(_ZN5flash16flash_fwd_kernelI23Flash_fwd_kernel_traitsILi128ELi128ELi32ELi4ELb0ELb0EN7cutlass6half_tE19Flash_kernel_traitsILi128ELi128ELi32ELi4ES3_EELb0ELb0ELb0ELb0ELb0ELb0ELb1ELb0EEEvNS_16Flash_fwd_paramsE)
        /*00e0*/ 	.word	0x000000ff


	//----- nvinfo : EIATTR_FRAME_SIZE
	.align		4
.L_48:
        /*00e4*/ 	.byte	0x04, 0x11
        /*00e6*/ 	.short	(.L_50 - .L_49)
	.align		4
.L_49:
        /*00e8*/ 	.word	index@(_ZN5flash16flash_fwd_kernelI23Flash_fwd_kernel_traitsILi128ELi128ELi32ELi4ELb0ELb0EN7cutlass6half_tE19Flash_kernel_traitsILi128ELi128ELi32ELi4ES3_EELb0ELb0ELb0ELb0ELb0ELb0ELb1ELb0EEEvNS_16Flash_fwd_paramsE)
        /*00ec*/ 	.word	0x00000018


	//----- nvinfo : EIATTR_REGCOUNT
	.align		4
.L_50:
        /*00f0*/ 	.byte	0x04, 0x2f
        /*00f2*/ 	.short	(.L_52 - .L_51)
	.align		4
.L_51:
        /*00f4*/ 	.word	index@(_ZN5flash16flash_fwd_kernelI23Flash_fwd_kernel_traitsILi128ELi128ELi32ELi4ELb0ELb0EN7cutlass6half_tE19Flash_kernel_traitsILi128ELi128ELi32ELi4ES3_EELb1ELb0ELb0ELb0ELb0ELb0ELb0ELb1EEEvNS_16Flash_fwd_paramsE)
        /*00f8*/ 	.word	0x000000ff


	//----- nvinfo : EIATTR_FRAME_SIZE
	.align		4
.L_52:
        /*00fc*/ 	.byte	0x04, 0x11
        /*00fe*/ 	.short	(.L_54 - .L_53)
	.align		4
.L_53:
        /*0100*/ 	.word	index@(_ZN5flash16flash_fwd_kernelI23Flash_fwd_kernel_traitsILi128ELi128ELi32ELi4ELb0ELb0EN7cutlass6half_tE19Flash_kernel_traitsILi128ELi128ELi32ELi4ES3_EELb1ELb0ELb0ELb0ELb0ELb0ELb0ELb1EEEvNS_16Flash_fwd_paramsE)
        /*0104*/ 	.word	0x000000c0


	//----- nvinfo : EIATTR_REGCOUNT
	.align		4
.L_54:
        /*0108*/ 	.byte	0x04, 0x2f
        /*010a*/ 	.short	(.L_56 - .L_55)
	.align		4
.L_55:
        /*010c*/ 	.word	index@(_ZN5flash16flash_fwd_kernelI23Flash_fwd_kernel_traitsILi128ELi128ELi32ELi4ELb0ELb0EN7cutlass6half_tE19Flash_kernel_traitsILi128ELi128ELi32ELi4ES3_EELb1ELb0ELb0ELb1ELb0ELb0ELb0ELb0EEEvNS_16Flash_fwd_paramsE)
        /*0110*/ 	.word	0x000000ff


	//----- nvinfo : EIATTR_FRAME_SIZE
	.align		4
.L_56:
        /*0114*/ 	.byte	0x04, 0x11
        /*0116*/ 	.short	(.L_58 - .L_57)
	.align		4
.L_57:
        /*0118*/ 	.word	index@(_ZN5flash16flash_fwd_kernelI23Flash_fwd_kernel_traitsILi128ELi128ELi32ELi4ELb0ELb0EN7cutlass6half_tE19Flash_kernel_traitsILi128ELi128ELi32ELi4ES3_EELb1ELb0ELb0ELb1ELb0ELb0ELb0ELb0EEEvNS_16Flash_fwd_paramsE)
        /*011c*/ 	.word	0x00000018


	//----- nvinfo : EIATTR_REGCOUNT
	.align		4
.L_58:
        /*0120*/ 	.byte	0x04, 0x2f
        /*0122*/ 	.short	(.L_60 - .L_59)
	.align		4
.L_59:
        /*0124*/ 	.word	index@(_ZN5flash16flash_fwd_kernelI23Flash_fwd_kernel_traitsILi128ELi128ELi32ELi4ELb0ELb0EN7cutlass6half_tE19Flash_kernel_traitsILi128ELi128ELi32ELi4ES3_EELb0ELb0ELb0ELb0ELb1ELb1ELb1ELb0EEEvNS_16Flash_fwd_paramsE)
        /*0128*/ 	.word	0x000000ff


	//----- nvinfo : EIATTR_FRAME_SIZE
	.align		4
.L_60:
        /*012c*/ 	.byte	0x04, 0x11
        /*012e*/ 	.short	(.L_62 - .L_61)
	.align		4
.L_61:
        /*0130*/ 	.word	index@(_ZN5flash16flash_fwd_kernelI23Flash_fwd_kernel_traitsILi128ELi128ELi32ELi4ELb0ELb0EN7cutlass6half_tE19Flash_kernel_traitsILi128ELi128ELi32ELi4ES3_EELb0ELb0ELb0ELb0ELb1ELb1ELb1ELb0EEEvNS_16Flash_fwd_paramsE)
        /*0134*/ 	.word	0x00000010


	//----- nvinfo : EIATTR_REGCOUNT
	.align		4
.L_62:
        /*0138*/ 	.byte	0x04, 0x2f
        /*013a*/ 	.short	(.L_64 - .L_63)
	.align		4
.L_63:
        /*013c*/ 	.word	index@(_ZN5flash16flash_fwd_kernelI23Flash_fwd_kernel_traitsILi128ELi128ELi32ELi4ELb0ELb0EN7cutlass6half_tE19Flash_kernel_traitsILi128ELi128ELi32ELi4ES3_EELb1ELb0ELb0ELb0ELb1ELb1ELb0ELb0EEEvNS_16Flash_fwd_paramsE)
        /*0140*/ 	.word	0x000000ff


	//----- nvinfo : EIATTR_FRAME_SIZE
	.align		4
.L_64:
        /*0144*/ 	.byte	0x04, 0x11
        /*0146*/ 	.short	(.L_66 - .L_65)
	.align		4
.L_65:
        /*0148*/ 	.word	index@(_ZN5flash16flash_fwd_kernelI23Flash_fwd_kernel_traitsILi128ELi128ELi32ELi4ELb0ELb0EN7cutlass6half_tE19Flash_kernel_traitsILi128ELi128ELi32ELi4ES3_EELb1ELb0ELb0ELb0ELb1ELb1ELb0ELb0EEEvNS_16Flash_fwd_paramsE)
        /*014c*/ 	.word	0x00000020


	//----- nvinfo : EIATTR_REGCOUNT
	.align		4
.L_66:
        /*0150*/ 	.byte	0x04, 0x2f
        /*0152*/ 	.short	(.L_68 - .L_67)
	.align		4
.L_67:
        /*0154*/ 	.word	index@(_ZN5flash16flash_fwd_kernelI23Flash_fwd_kernel_traitsILi128ELi128ELi32ELi4ELb0ELb0EN7cutlass6half_tE19Flash_kernel_traitsILi128ELi128ELi32ELi4ES3_EELb1ELb0ELb1ELb0ELb0ELb0ELb0ELb0EEEvNS_16Flash_fwd_paramsE)
        /*0158*/ 	.word	0x000000ff


	//----- nvinfo : EIATTR_FRAME_SIZE
	.align		4
.L_68:
        /*015c*/ 	.byte	0x04, 0x11
        /*015e*/ 	.short	(.L_70 - .L_69)
	.align		4
.L_69:
        /*0160*/ 	.word	index@(_ZN5flash16flash_fwd_kernelI23Flash_fwd_kernel_traitsILi128ELi128ELi32ELi4ELb0ELb0EN7cutlass6half_tE19Flash_kernel_traitsILi128ELi128ELi32ELi4ES3_EELb1ELb0ELb1ELb0ELb0ELb0ELb0ELb0EEEvNS_16Flash_fwd_paramsE)
        /*0164*/ 	.word	0x00000060


	//----- nvinfo : EIATTR_REGCOUNT
	.align		4
.L_70:
        /*0168*/ 	.byte	0x04, 0x2f
        /*016a*/ 	.short	(.L_72 - .L_71)
	.align		4
.L_71:
        /*016c*/ 	.word	index@(_ZN5flash16flash_fwd_kernelI23Flash_fwd_kernel_traitsILi128ELi128ELi32ELi4ELb0ELb0EN7cutlass6half_tE19Flash_kernel_traitsILi128ELi128ELi32ELi4ES3_EELb1ELb0ELb0ELb0ELb0ELb0ELb0ELb0EEEvNS_16Flash_fwd_paramsE)
        /*0170*/ 	.word	0x000000ff


	//----- nvinfo : EIATTR_FRAME_SIZE
	.align		4
.L_72:
        /*0174*/ 	.byte	0x04, 0x11
        /*0176*/ 	.short	(.L_74 - .L_73)
	.align		4
.L_73:
        /*0178*/ 	.word	index@(_ZN5flash16flash_fwd_kernelI23Flash_fwd_kernel_traitsILi128ELi128ELi32ELi4ELb0ELb0EN7cutlass6half_tE19Flash_kernel_traitsILi128ELi128ELi32ELi4ES3_EELb1ELb0ELb0ELb0ELb0ELb0ELb0ELb0EEEvNS_16Flash_fwd_paramsE)
        /*017c*/ 	.word	0x00000020


	//----- nvinfo : EIATTR_REGCOUNT
	.align		4
.L_74:
        /*0180*/ 	.byte	0x04, 0x2f
        /*0182*/ 	.short	(.L_76 - .L_75)
	.align		4
.L_75:
        /*0184*/ 	.word	index@(_ZN5flash16flash_fwd_kernelI23Flash_fwd_kernel_traitsILi128ELi128ELi32ELi4ELb0ELb0EN7cutlass6half_tE19Flash_kernel_traitsILi128ELi128ELi32ELi4ES3_EELb0ELb0ELb0ELb0ELb0ELb1ELb1ELb0EEEvNS_16Flash_fwd_paramsE)
        /*0188*/ 	.word	0x000000ff


	//----- nvinfo : EIATTR_FRAME_SIZE
	.align		4
.L_76:
        /*018c*/ 	.byte	0x04, 0x11
        /*018e*/ 	.short	(.L_78 - .L_77)
	.align		4
.L_77:
        /*0190*/ 	.word	index@(_ZN5flash16flash_fwd_kernelI23Flash_fwd_kernel_traitsILi128ELi128ELi32ELi4ELb0ELb0EN7cutlass6half_tE19Flash_kernel_traitsILi128ELi128ELi32ELi4ES3_EELb0ELb0ELb0ELb0ELb0ELb1ELb1ELb0EEEvNS_16Flash_fwd_paramsE)
        /*0194*/ 	.word	0x00000018


	//----- nvinfo : EIATTR_REGCOUNT
	.align		4
.L_78:
        /*0198*/ 	.byte	0x04, 0x2f
        /*019a*/ 	.short	(.L_80 - .L_79)
	.align		4
.L_79:
        /*019c*/ 	.word	index@(_ZN5flash16flash_fwd_kernelI23Flash_fwd_kernel_traitsILi128ELi128ELi32ELi4ELb0ELb0EN7cutlass6half_tE19Flash_kernel_traitsILi128ELi128ELi32ELi4ES3_EELb1ELb0ELb0ELb0ELb0ELb1ELb0ELb0EEEvNS_16Flash_fwd_paramsE)
        /*01a0*/ 	.word	0x000000ff


	//----- nvinfo : EIATTR_FRAME_SIZE
	.align		4
.L_80:
        /*01a4*/ 	.byte	0x04, 0x11
        /*01a6*/ 	.short	(.L_82 - .L_81)
	.align		4
.L_81:
        /*01a8*/ 	.word	index@(_ZN5flash16flash_fwd_kernelI23Flash_fwd_kernel_traitsILi128ELi128ELi32ELi4ELb0ELb0EN7cutlass6half_tE19Flash_kernel_traitsILi128ELi128ELi32ELi4ES3_EELb1ELb0ELb0ELb0ELb0ELb1ELb0ELb0EEEvNS_16Flash_fwd_paramsE)
        /*01ac*/ 	.word	0x00000018


	//----- nvinfo : EIATTR_REGCOUNT
	.align		4
.L_82:
        /*01b0*/ 	.byte	0x04, 0x2f
        /*01b2*/ 	.short	(.L_84 - .L_83)
	.align		4
.L_83:
        /*01b4*/ 	.word	index@(_ZN5flash16flash_fwd_kernelI23Flash_fwd_kernel_traitsILi128ELi128ELi32ELi4ELb0ELb0EN7cutlass6half_tE19Flash_kernel_traitsILi128ELi128ELi32ELi4ES3_EELb0ELb0ELb1ELb1ELb0ELb0ELb0ELb0EEEvNS_16Flash_fwd_paramsE)
        /*01b8*/ 	.word	0x000000ff


	//----- nvinfo : EIATTR_FRAME_SIZE
	.align		4
.L_84:
        /*01bc*/ 	.byte	0x04, 0x11
        /*01be*/ 	.short	(.L_86 - .L_85)
	.align		4
.L_85:
        /*01c0*/ 	.word	index@(_ZN5flash16flash_fwd_kernelI23Flash_fwd_kernel_traitsILi128ELi128ELi32ELi4ELb0ELb0EN7cutlass6half_tE19Flash_kernel_traitsILi128ELi128ELi32ELi4ES3_EELb0ELb0ELb1ELb1ELb0ELb0ELb0ELb0EEEvNS_16Flash_fwd_paramsE)
        /*01c4*/ 	.word	0x00000028


	//----- nvinfo : EIATTR_REGCOUNT
	.align		4
.L_86:
        /*01c8*/ 	.byte	0x04, 0x2f
        /*01ca*/ 	.short	(.L_88 - .L_87)
	.align		4
.L_87:
        /*01cc*/ 	.word	index@(_ZN5flash16flash_fwd_kernelI23Flash_fwd_kernel_traitsILi128ELi128ELi32ELi4ELb0ELb0EN7cutlass6half_tE19Flash_kernel_traitsILi128ELi128ELi32ELi4ES3_EELb0ELb0ELb1ELb0ELb0ELb0ELb0ELb0EEEvNS_16Flash_fwd_paramsE)
        /*01d0*/ 	.word	0x000000ff


	//----- nvinfo : EIATTR_FRAME_SIZE
	.align		4
.L_88:
        /*01d4*/ 	.byte	0x04, 0x11
        /*01d6*/ 	.short	(.L_90 - .L_89)
	.align		4
.L_89:
        /*01d8*/ 	.word	index@(_ZN5flash16flash_fwd_kernelI23Flash_fwd_kernel_traitsILi128ELi128ELi32ELi4ELb0ELb0EN7cutlass6half_tE19Flash_kernel_traitsILi128ELi128ELi32ELi4ES3_EELb0ELb0ELb1ELb0ELb0ELb0ELb0ELb0EEEvNS_16Flash_fwd_paramsE)
        /*01dc*/ 	.word	0x00000040


	//----- nvinfo : EIATTR_REGCOUNT
	.align		4
.L_90:
        /*01e0*/ 	.byte	0x04, 0x2f
        /*01e2*/ 	.short	(.L_92 - .L_91)
	.align		4
.L_91:
        /*01e4*/ 	.word	index@(_ZN5flash16flash_fwd_kernelI23Flash_fwd_kernel_traitsILi128ELi128ELi32ELi4ELb0ELb0EN7cutlass6half_tE19Flash_kernel_traitsILi128ELi128ELi32ELi4ES3_EELb0ELb0ELb1ELb0ELb0ELb1ELb0ELb0EEEvNS_16Flash_fwd_paramsE)
        /*01e8*/ 	.word	0x000000ff


	//----- nvinfo : EIATTR_FRAME_SIZE
	.align		4
.L_92:
        /*01ec*/ 	.byte	0x04, 0x11
        /*01ee*/ 	.short	(.L_94 - .L_93)
	.align		4
.L_93:
        /*01f0*/ 	.word	index@(_ZN5flash16flash_fwd_kernelI23Flash_fwd_kernel_traitsILi128ELi128ELi32ELi4ELb0ELb0EN7cutlass6half_tE19Flash_kernel_traitsILi128ELi128ELi32ELi4ES3_EELb0ELb0ELb1ELb0ELb0ELb1ELb0ELb0EEEvNS_16Flash_fwd_paramsE)
        /*01f4*/ 	.word	0x00000048


	//----- nvinfo : EIATTR_REGCOUNT
	.align		4
.L_94:
        /*01f8*/ 	.byte	0x04, 0x2f
        /*01fa*/ 	.short	(.L_96 - .L_95)
	.align		4
.L_95:
        /*01fc*/ 	.word	index@(_ZN5flash16flash_fwd_kernelI23Flash_fwd_kernel_traitsILi128ELi128ELi32ELi4ELb0ELb0EN7cutlass6half_tE19Flash_kernel_traitsILi128ELi128ELi32ELi4ES3_EELb0ELb0ELb0ELb1ELb0ELb0ELb0ELb0EEEvNS_16Flash_fwd_paramsE)
        /*0200*/ 	.word	0x000000ff


	//----- nvinfo : EIATTR_FRAME_SIZE
	.align		4
.L_96:
        /*0204*/ 	.byte	0x04, 0x11
        /*0206*/ 	.short	(.L_98 - .L_97)
	.align		4
.L_97:
        /*0208*/ 	.word	index@(_ZN5flash16flash_fwd_kernelI23Flash_fwd_kernel_traitsILi128ELi128ELi32ELi4ELb0ELb0EN7cutlass6half_tE19Flash_kernel_traitsILi128ELi128ELi32ELi4ES3_EELb0ELb0ELb0ELb1ELb0ELb0ELb0ELb0EEEvNS_16Flash_fwd_paramsE)
        /*020c*/ 	.word	0x00000000


	//----- nvinfo : EIATTR_REGCOUNT
	.align		4
.L_98:
        /*0210*/ 	.byte	0x04, 0x2f
        /*0212*/ 	.short	(.L_100 - .L_99)
	.align		4
.L_99:
        /*0214*/ 	.word	index@(_ZN5flash16flash_fwd_kernelI23Flash_fwd_kernel_traitsILi128ELi128ELi32ELi4ELb0ELb0EN7cutlass6half_tE19Flash_kernel_traitsILi128ELi128ELi32ELi4ES3_EELb0ELb0ELb0ELb0ELb0ELb0ELb0ELb0EEEvNS_16Flash_fwd_paramsE)
        /*0218*/ 	.word	0x000000ff


	//----- nvinfo : EIATTR_FRAME_SIZE
	.align		4
.L_100:
        /*021c*/ 	.byte	0x04, 0x11
        /*021e*/ 	.short	(.L_102 - .L_101)
	.align		4
.L_101:
        /*0220*/ 	.word	index@(_ZN5flash16flash_fwd_kernelI23Flash_fwd_kernel_traitsILi128ELi128ELi32ELi4ELb0ELb0EN7cutlass6half_tE19Flash_kernel_traitsILi128ELi128ELi32ELi4ES3_EELb0ELb0ELb0ELb0ELb0ELb0ELb0ELb0EEEvNS_16Flash_fwd_paramsE)
        /*0224*/ 	.word	0x00000000


	//----- nvinfo : EIATTR_REGCOUNT
	.align		4
.L_102:
        /*0228*/ 	.byte	0x04, 0x2f
        /*022a*/ 	.short	(.L_104 - .L_103)
	.align		4
.L_103:
        /*022c*/ 	.word	index@(_ZN5flash16flash_fwd_kernelI23Flash_fwd_kernel_traitsILi128ELi128ELi32ELi4ELb0ELb0EN7cutlass6half_tE19Flash_kernel_traitsILi128ELi128ELi32ELi4ES3_EELb0ELb0ELb0ELb0ELb1ELb1ELb0ELb0EEEvNS_16Flash_fwd_paramsE)
        /*0230*/ 	.word	0x000000fb


	//----- nvinfo : EIATTR_FRAME_SIZE
	.align		4
.L_104:
        /*0234*/ 	.byte	0x04, 0x11
        /*0236*/ 	.short	(.L_106 - .L_105)
	.align		4
.L_105:
        /*0238*/ 	.word	index@(_ZN5flash16flash_fwd_kernelI23Flash_fwd_kernel_traitsILi128ELi128ELi32ELi4ELb0ELb0EN7cutlass6half_tE19Flash_kernel_traitsILi128ELi128ELi32ELi4ES3_EELb0ELb0ELb0ELb0ELb1ELb1ELb0ELb0EEEvNS_16Flash_fwd_paramsE)
        /*023c*/ 	.word	0x00000000


	//----- nvinfo : EIATTR_REGCOUNT
	.align		4
.L_106:
        /*0240*/ 	.byte	0x04, 0x2f
        /*0242*/ 	.short	(.L_108 - .L_107)
	.align		4
.L_107:
        /*0244*/ 	.word	index@(_ZN5flash16flash_fwd_kernelI23Flash_fwd_kernel_traitsILi128ELi128ELi32ELi4ELb0ELb0EN7cutlass6half_tE19Flash_kernel_traitsILi128ELi128ELi32ELi4ES3_EELb0ELb0ELb0ELb0ELb0ELb1ELb0ELb0EEEvNS_16Flash_fwd_paramsE)
        /*0248*/ 	.word	0x000000fe


	//----- nvinfo : EIATTR_FRAME_SIZE
	.align		4
.L_108:
        /*024c*/ 	.byte	0x04, 0x11
        /*024e*/ 	.short	(.L_110 - .L_109)
	.align		4
.L_109:
        /*0250*/ 	.word	index@(_ZN5flash16flash_fwd_kernelI23Flash_fwd_kernel_traitsILi128ELi128ELi32ELi4ELb0ELb0EN7cutlass6half_tE19Flash_kernel_traitsILi128ELi128ELi32ELi4ES3_EELb0ELb0ELb0ELb0ELb0ELb1ELb0ELb0EEEvNS_16Flash_fwd_paramsE)
        /*0254*/ 	.word	0x00000000


	//----- nvinfo : EIATTR_REGCOUNT
	.align		4
.L_110:
        /*0258*/ 	.byte	0x04, 0x2f
        /*025a*/ 	.short	(.L_112 - .L_111)
	.align		4
.L_111:
        /*025c*/ 	.word	index@(_ZN5flash16flash_fwd_kernelI23Flash_fwd_kernel_traitsILi128ELi128ELi64ELi4ELb0ELb0EN7cutlass6half_tE19Flash_kernel_traitsILi128ELi128ELi64ELi4ES3_EELb0ELb0ELb1ELb1ELb0ELb0ELb1ELb0EEEvNS_16Flash_fwd_paramsE)
        /*0260*/ 	.word	0x000000ff


	//----- nvinfo : EIATTR_FRAME_SIZE
	.align		4
.L_112:
        /*0264*/ 	.byte	0x04, 0x11
        /*0266*/ 	.short	(.L_114 - .L_113)
	.align		4
.L_113:
        /*0268*/ 	.word	index@(_ZN5flash16flash_fwd_kernelI23Flash_fwd_kernel_traitsILi128ELi128ELi64ELi4ELb0ELb0EN7cutlass6half_tE19Flash_kernel_traitsILi128ELi128ELi64ELi4ES3_EELb0ELb0ELb1ELb1ELb0ELb0ELb1ELb0EEEvNS_16Flash_fwd_paramsE)
        /*026c*/ 	.word	0x000000f8


	//----- nvinfo : EIATTR_REGCOUNT
	.align		4
.L_114:
        /*0270*/ 	.byte	0x04, 0x2f
        /*0272*/ 	.short	(.L_116 - .L_115)
	.align		4
.L_115:
        /*0274*/ 	.word	index@(_ZN5flash16flash_fwd_kernelI23Flash_fwd_kernel_traitsILi128ELi128ELi64ELi4ELb0ELb0EN7cutlass6half_tE19Flash_kernel_traitsILi128ELi128ELi64ELi4ES3_EELb0ELb0ELb1ELb1ELb0ELb0ELb0ELb0EEEvNS_16Flash_fwd_paramsE)
        /*0278*/ 	.word	0x000000ff


	//----- nvinfo : EIATTR_FRAME_SIZE
	.align		4
.L_116:
        /*027c*/ 	.byte	0x04, 0x11
        /*027e*/ 	.short	(.L_118 - .L_117)
	.align		4
.L_117:
        /*0280*/ 	.word	index@(_ZN5flash16flash_fwd_kernelI23Flash_fwd_kernel_traitsILi128ELi128ELi64ELi4ELb0ELb0EN7cutlass6half_tE19Flash_kernel_traitsILi128ELi128ELi64ELi4ES3_EELb0ELb0ELb1ELb1ELb0ELb0ELb0ELb0EEEvNS_16Flash_fwd_paramsE)
        /*0284*/ 	.word	0x000000e8


	//----- nvinfo : EIATTR_REGCOUNT
	.align		4
.L_118:
        /*0288*/ 	.byte	0x04, 0x2f
        /*028a*/ 	.short	(.L_120 - .L_119)
	.align		4
.L_119:
        /*028c*/ 	.word	index@(_ZN5flash16flash_fwd_kernelI23Flash_fwd_kernel_traitsILi128ELi128ELi64ELi4ELb0ELb0EN7cutlass6half_tE19Flash_kernel_traitsILi128ELi128ELi64ELi4ES3_EELb0ELb0ELb1ELb0ELb0ELb0ELb1ELb0EEEvNS_16Flash_fwd_paramsE)
        /*0290*/ 	.word	0x000000ff


	//----- nvinfo : EIATTR_FRAME_SIZE
	.align		4
.L_120:
        /*0294*/ 	.byte	0x04, 0x11
        /*0296*/ 	.short	(.L_122 - .L_121)
	.align		4
.L_121:
        /*0298*/ 	.word	index@(_ZN5flash16flash_fwd_kernelI23Flash_fwd_kernel_traitsILi128ELi128ELi64ELi4ELb0ELb0EN7cutlass6half_tE19Flash_kernel_traitsILi128ELi128ELi64ELi4ES3_EELb0ELb0ELb1ELb0ELb0ELb0ELb1ELb0EEEvNS_16Flash_fwd_paramsE)
        /*029c*/ 	.word	0x000000d0


	//----- nvinfo : EIATTR_REGCOUNT
	.align		4
.L_122:
        /*02a0*/ 	.byte	0x04, 0x2f
        /*02a2*/ 	.short	(.L_124 - .L_123)
	.align		4
.L_123:
        /*02a4*/ 	.word	index@(_ZN5flash16flash_fwd_kernelI23Flash_fwd_kernel_traitsILi128ELi128ELi64ELi4ELb0ELb0EN7cutlass6half_tE19Flash_kernel_traitsILi128ELi128ELi64ELi4ES3_EELb0ELb0ELb1ELb0ELb0ELb0ELb0ELb0EEEvNS_16Flash_fwd_paramsE)
        /*02a8*/ 	.word	0x000000ff


	//----- nvinfo : EIATTR_FRAME_SIZE
	.align		4
.L_124:
        /*02ac*/ 	.byte	0x04, 0x11
        /*02ae*/ 	.short	(.L_126 - .L_125)
	.align		4
.L_125:
        /*02b0*/ 	.word	index@(_ZN5flash16flash_fwd_kernelI23Flash_fwd_kernel_traitsILi128ELi128ELi64ELi4ELb0ELb0EN7cutlass6half_tE19Flash_kernel_traitsILi128ELi128ELi64ELi4ES3_EELb0ELb0ELb1ELb0ELb0ELb0ELb0ELb0EEEvNS_16Flash_fwd_paramsE)
        /*02b4*/ 	.word	0x000000c8


	//----- nvinfo : EIATTR_REGCOUNT
	.align		4
.L_126:
        /*02b8*/ 	.byte	0x04, 0x2f
        /*02ba*/ 	.short	(.L_128 - .L_127)
	.align		4
.L_127:
        /*02bc*/ 	.word	index@(_ZN5flash16flash_fwd_kernelI23Flash_fwd_kernel_traitsILi128ELi128ELi64ELi4ELb0ELb0EN7cutlass6half_tE19Flash_kernel_traitsILi128ELi128ELi64ELi4ES3_EELb0ELb0ELb1ELb0ELb0ELb1ELb1ELb0EEEvNS_16Flash_fwd_paramsE)
        /*02c0*/ 	.word	0x000000ff


	//----- nvinfo : EIATTR_FRAME_SIZE
	.align		4
.L_128:
        /*02c4*/ 	.byte	0x04, 0x11
        /*02c6*/ 	.short	(.L_130 - .L_129)
	.align		4
.L_129:
        /*02c8*/ 	.word	index@(_ZN5flash16flash_fwd_kernelI23Flash_fwd_kernel_traitsILi128ELi128ELi64ELi4ELb0ELb0EN7cutlass6half_tE19Flash_kernel_traitsILi128ELi128ELi64ELi4ES3_EELb0ELb0ELb1ELb0ELb0ELb1ELb1ELb0EEEvNS_16Flash_fwd_paramsE)
        /*02cc*/ 	.word	0x000000d8


	//----- nvinfo : EIATTR_REGCOUNT
	.align		4
.L_130:
        /*02d0*/ 	.byte	0x04, 0x2f
        /*02d2*/ 	.short	(.L_132 - .L_131)
	.align		4
.L_131:
        /*02d4*/ 	.word	index@(_ZN5flash16flash_fwd_kernelI23Flash_fwd_kernel_traitsILi128ELi128ELi64ELi4ELb0ELb0EN7cutlass6half_tE19Flash_kernel_traitsILi128ELi128ELi64ELi4ES3_EELb0ELb0ELb1ELb0ELb0ELb1ELb0ELb0EEEvNS_16Flash_fwd_paramsE)
        /*02d8*/ 	.word	0x000000ff


	//----- nvinfo : EIATTR_FRAME_SIZE
	.align		4
.L_132:
        /*02dc*/ 	.byte	0x04, 0x11
        /*02de*/ 	.short	(.L_134 - .L_133)
	.align		4
.L_133:
        /*02e0*/ 	.word	index@(_ZN5flash16flash_fwd_kernelI23Flash_fwd_kernel_traitsILi128ELi128ELi64ELi4ELb0ELb0EN7cutlass6half_tE19Flash_kernel_traitsILi128ELi128ELi64ELi4ES3_EELb0ELb0ELb1ELb0ELb0ELb1ELb0ELb0EEEvNS_16Flash_fwd_paramsE)
        /*02e4*/ 	.word	0x000000d0


	//----- nvinfo : EIATTR_REGCOUNT
	.align		4
.L_134:
        /*02e8*/ 	.byte	0x04, 0x2f
        /*02ea*/ 	.short	(.L_136 - .L_135)
	.align		4
.L_135:
        /*02ec*/ 	.word	index@(_ZN5flash16flash_fwd_kernelI23Flash_fwd_kernel_traitsILi128ELi128ELi64ELi4ELb0ELb0EN7cutlass6half_tE19Flash_kernel_traitsILi128ELi128ELi64ELi4ES3_EELb0ELb0ELb0ELb1ELb0ELb0ELb1ELb0EEEvNS_16Flash_fwd_paramsE)
        /*02f0*/ 	.word	0x000000ff


	//----- nvinfo : EIATTR_FRAME_SIZE
	.align		4
.L_136:
        /*02f4*/ 	.byte	0x04, 0x11
        /*02f6*/ 	.short	(.L_138 - .L_137)
	.align		4
.L_137:
        /*02f8*/ 	.word	index@(_ZN5flash16flash_fwd_kernelI23Flash_fwd_kernel_traitsILi128ELi128ELi64ELi4ELb0ELb0EN7cutlass6half_tE19Flash_kernel_traitsILi128ELi128ELi64ELi4ES3_EELb0ELb0ELb0ELb1ELb0ELb0ELb1ELb0EEEvNS_16Flash_fwd_paramsE)
        /*02fc*/ 	.word	0x00000090


	//----- nvinfo : EIATTR_REGCOUNT
	.align		4
.L_138:
        /*0300*/ 	.byte	0x04, 0x2f
        /*0302*/ 	.short	(.L_140 - .L_139)
	.align		4
.L_139:
        /*0304*/ 	.word	index@(_ZN5flash16flash_fwd_kernelI23Flash_fwd_kernel_traitsILi128ELi128ELi64ELi4ELb0ELb0EN7cutlass6half_tE19Flash_kernel_traitsILi128ELi128ELi64ELi4ES3_EELb0ELb0ELb0ELb1ELb0ELb0ELb0ELb0EEEvNS_16Flash_fwd_paramsE)
        /*0308*/ 	.word	0x000000ff


	//----- nvinfo : EIATTR_FRAME_SIZE
	.align		4
.L_140:
        /*030c*/ 	.byte	0x04, 0x11
        /*030e*/ 	.short	(.L_142 - .L_141)
	.align		4
.L_141:
        /*0310*/ 	.word	index@(_ZN5flash16flash_fwd_kernelI23Flash_fwd_kernel_traitsILi128ELi128ELi64ELi4ELb0ELb0EN7cutlass6half_tE19Flash_kernel_traitsILi128ELi128ELi64ELi4ES3_EELb0ELb0ELb0ELb1ELb0ELb0ELb0ELb0EEEvNS_16Flash_fwd_paramsE)
        /*0314*/ 	.word	0x00000070


	//----- nvinfo : EIATTR_REGCOUNT
	.align		4
.L_142:
        /*0318*/ 	.byte	0x04, 0x2f
        /*031a*/ 	.short	(.L_144 - .L_143)
	.align		4
.L_143:
        /*031c*/ 	.word	index@(_ZN5flash16flash_fwd_kernelI23Flash_fwd_kernel_traitsILi128ELi128ELi64ELi4ELb0ELb0EN7cutlass6half_tE19Flash_kernel_traitsILi128ELi128ELi64ELi4ES3_EELb0ELb0ELb0ELb0ELb0ELb0ELb1ELb0EEEvNS_16Flash_fwd_paramsE)
        /*0320*/ 	.word	0x000000ff


	//----- nvinfo : EIATTR_FRAME_SIZE
	.align		4
.L_144:
        /*0324*/ 	.byte	0x04, 0x11
        /*0326*/ 	.short	(.L_146 - .L_145)
	.align		4
.L_145:
        /*0328*/ 	.word	index@(_ZN5flash16flash_fwd_kernelI23Flash_fwd_kernel_traitsILi128ELi128ELi64ELi4ELb0ELb0EN7cutlass6half_tE19Flash_kernel_traitsILi128ELi128ELi64ELi4ES3_EELb0ELb0ELb0ELb0ELb0ELb0ELb1ELb0EEEvNS_16Flash_fwd_paramsE)
        /*032c*/ 	.word	0x00000078


	//----- nvinfo : EIATTR_REGCOUNT
	.align		4
.L_146:
        /*0330*/ 	.byte	0x04, 0x2f
        /*0332*/ 	.short	(.L_148 - .L_147)
	.align		4
.L_147:
        /*0334*/ 	.word	index@(_ZN5flash16flash_fwd_kernelI23Flash_fwd_kernel_traitsILi128ELi128ELi64ELi4ELb0ELb0EN7cutlass6half_tE19Flash_kernel_traitsILi128ELi128ELi64ELi4ES3_EELb0ELb0ELb0ELb0ELb0ELb0ELb0ELb0EEEvNS_16Flash_fwd_paramsE)
        /*0338*/ 	.word	0x000000ff


	//----- nvinfo : EIATTR_FRAME_SIZE
	.align		4
.L_148:
        /*033c*/ 	.byte	0x04, 0x11
        /*033e*/ 	.short	(.L_150 - .L_149)
	.align		4
.L_149:
        /*0340*/ 	.word	index@(_ZN5flash16flash_fwd_kernelI23Flash_fwd_kernel_traitsILi128ELi128ELi64ELi4ELb0ELb0EN7cutlass6half_tE19Flash_kernel_traitsILi128ELi128ELi64ELi4ES3_EELb0ELb0ELb0ELb0ELb0ELb0ELb0ELb0EEEvNS_16Flash_fwd_paramsE)
        /*0344*/ 	.word	0x00000068


	//----- nvinfo : EIATTR_REGCOUNT
	.align		4
.L_150:
        /*0348*/ 	.byte	0x04, 0x2f
        /*034a*/ 	.short	(.L_152 - .L_151)
	.align		4
.L_151:
        /*034c*/ 	.word	index@(_ZN5flash16flash_fwd_kernelI23Flash_fwd_kernel_traitsILi128ELi128ELi64ELi4ELb0ELb0EN7cutlass6half_tE19Flash_kernel_traitsILi128ELi128ELi64ELi4ES3_EELb0ELb0ELb0ELb0ELb1ELb1ELb1ELb0EEEvNS_16Flash_fwd_paramsE)
        /*0350*/ 	.word	0x000000ff


	//----- nvinfo : EIATTR_FRAME_SIZE
	.align		4
.L_152:
        /*0354*/ 	.byte	0x04, 0x11
        /*0356*/ 	.short	(.L_154 - .L_153)
	.align		4
.L_153:
        /*0358*/ 	.word	index@(_ZN5flash16flash_fwd_kernelI23Flash_fwd_kernel_traitsILi128ELi128ELi64ELi4ELb0ELb0EN7cutlass6half_tE19Flash_kernel_traitsILi128ELi128ELi64ELi4ES3_EELb0ELb0ELb0ELb0ELb1ELb1ELb1ELb0EEEvNS_16Flash_fwd_paramsE)
        /*035c*/ 	.word	0x00000088


	//----- nvinfo : EIATTR_REGCOUNT
	.align		4
.L_154:
        /*0360*/ 	.byte	0x04, 0x2f
        /*0362*/ 	.short	(.L_156 - .L_155)
	.align		4
.L_155:
        /*0364*/ 	.word	index@(_ZN5flash16flash_fwd_kernelI23Flash_fwd_kernel_traitsILi128ELi128ELi64ELi4ELb0ELb0EN7cutlass6half_tE19Flash_kernel_traitsILi128ELi128ELi64ELi4ES3_EELb0ELb0ELb0ELb0ELb1ELb1ELb0ELb0EEEvNS_16Flash_fwd_paramsE)
        /*0368*/ 	.word	0x000000ff


	//----- nvinfo : EIATTR_FRAME_SIZE
	.align		4
.L_156:
        /*036c*/ 	.byte	0x04, 0x11
        /*036e*/ 	.short	(.L_158 - .L_157)
	.align		4
.L_157:
        /*0370*/ 	.word	index@(_ZN5flash16flash_fwd_kernelI23Flash_fwd_kernel_traitsILi128ELi128ELi64ELi4ELb0ELb0EN7cutlass6half_tE19Flash_kernel_traitsILi128ELi128ELi64ELi4ES3_EELb0ELb0ELb0ELb0ELb1ELb1ELb0ELb0EEEvNS_16Flash_fwd_paramsE)
        /*0374*/ 	.word	0x00000070


	//----- nvinfo : EIATTR_REGCOUNT
	.align		4
.L_158:
        /*0378*/ 	.byte	0x04, 0x2f
        /*037a*/ 	.short	(.L_160 - .L_159)
	.align		4
.L_159:
        /*037c*/ 	.word	index@(_ZN5flash16flash_fwd_kernelI23Flash_fwd_kernel_traitsILi128ELi128ELi64ELi4ELb0ELb0EN7cutlass6half_tE19Flash_kernel_traitsILi128ELi128ELi64ELi4ES3_EELb0ELb0ELb0ELb0ELb0ELb1ELb1ELb0EEEvNS_16Flash_fwd_paramsE)
        /*0380*/ 	.word	0x000000ff


	//----- nvinfo : EIATTR_FRAME_SIZE
	.align		4
.L_160:
        /*0384*/ 	.byte	0x04, 0x11
        /*0386*/ 	.short	(.L_162 - .L_161)
	.align		4
.L_161:
        /*0388*/ 	.word	index@(_ZN5flash16flash_fwd_kernelI23Flash_fwd_kernel_traitsILi128ELi128ELi64ELi4ELb0ELb0EN7cutlass6half_tE19Flash_kernel_traitsILi128ELi128ELi64ELi4ES3_EELb0ELb0ELb0ELb0ELb0ELb1ELb1ELb0EEEvNS_16Flash_fwd_paramsE)
        /*038c*/ 	.word	0x00000098


	//----- nvinfo : EIATTR_REGCOUNT
	.align		4
.L_162:
        /*0390*/ 	.byte	0x04, 0x2f
        /*0392*/ 	.short	(.L_164 - .L_163)
	.align		4
.L_163:
        /*0394*/ 	.word	index@(_ZN5flash16flash_fwd_kernelI23Flash_fwd_kernel_traitsILi128ELi128ELi64ELi4ELb0ELb0EN7cutlass6half_tE19Flash_kernel_traitsILi128ELi128ELi64ELi4ES3_EELb0ELb0ELb0ELb0ELb0ELb1ELb0ELb0EEEvNS_16Flash_fwd_paramsE)
        /*0398*/ 	.word	0x000000ff


	//----- nvinfo : EIATTR_FRAME_SIZE
	.align		4
.L_164:
        /*039c*/ 	.byte	0x04, 0x11
        /*039e*/ 	.short	(.L_166 - .L_165)
	.align		4
.L_165:
        /*03a0*/ 	.word	index@(_ZN5flash16flash_fwd_kernelI23Flash_fwd_kernel_traitsILi128ELi128ELi64ELi4ELb0ELb0EN7cutlass6half_tE19Flash_kernel_traitsILi128ELi128ELi64ELi4ES3_EELb0ELb0ELb0ELb0ELb0ELb1ELb0ELb0EEEvNS_16Flash_fwd_paramsE)
        /*03a4*/ 	.word	0x00000040


	//----- nvinfo : EIATTR_MIN_STACK_SIZE
	.align		4
.L_166:
        /*03a8*/ 	.byte	0x04, 0x12
        /*03aa*/ 	.short	(.L_168 - .L_167)
	.align		4
.L_167:
        /*03ac*/ 	.word	index@(_ZN5flash16flash_fwd_kernelI23Flash_fwd_kernel_traitsILi128ELi128ELi64ELi4ELb0ELb0EN7cutlass6half_tE19Flash_kernel_traitsILi128ELi128ELi64ELi4ES3_EELb0ELb0ELb0ELb0ELb0ELb1ELb0ELb0EEEvNS_16Flash_fwd_paramsE)
        /*03b0*/ 	.word	0x00000040


	//----- nvinfo : EIATTR_MIN_STACK_SIZE
	.align		4
.L_168:
        /*03b4*/ 	.byte	0x04, 0x12
        /*03b6*/ 	.short	(.L_170 - .L_169)
	.align		4
.L_169:
        /*03b8*/ 	.word	index@(_ZN5flash16flash_fwd_kernelI23Flash_fwd_kernel_traitsILi128ELi128ELi64ELi4ELb0ELb0EN7cutlass6half_tE19Flash_kernel_traitsILi128ELi128ELi64ELi4ES3_EELb0ELb0ELb0ELb0ELb0ELb1ELb1ELb0EEEvNS_16Flash_fwd_paramsE)
        /*03bc*/ 	.word	0x00000098


	//----- nvinfo : EIATTR_MIN_STACK_SIZE
	.align		4
.L_170:
        /*03c0*/ 	.byte	0x04, 0x12
        /*03c2*/ 	.short	(.L_172 - .L_171)
	.align		4
.L_171:
        /*03c4*/ 	.word	index@(_ZN5flash16flash_fwd_kernelI23Flash_fwd_kernel_traitsILi128ELi128ELi64ELi4ELb0ELb0EN7cutlass6half_tE19Flash_kernel_traitsILi128ELi128ELi64ELi4ES3_EELb0ELb0ELb0ELb0ELb1ELb1ELb0ELb0EEEvNS_16Flash_fwd_paramsE)
        /*03c8*/ 	.word	0x00000070


	//----- nvinfo : EIATTR_MIN_STACK_SIZE
	.align		4
.L_172:
        /*03cc*/ 	.byte	0x04, 0x12
        /*03ce*/ 	.short	(.L_174 - .L_173)
	.align		4
.L_173:
        /*03d0*/ 	.word	index@(_ZN5flash16flash_fwd_kernelI23Flash_fwd_kernel_traitsILi128ELi128ELi64ELi4ELb0ELb0EN7cutlass6half_tE19Flash_kernel_traitsILi128ELi128ELi64ELi4ES3_EELb0ELb0ELb0ELb0ELb1ELb1ELb1ELb0EEEvNS_16Flash_fwd_paramsE)
        /*03d4*/ 	.word	0x00000088


	//----- nvinfo : EIATTR_MIN_STACK_SIZE
	.align		4
.L_174:
        /*03d8*/ 	.byte	0x04, 0x12
        /*03da*/ 	.short	(.L_176 - .L_175)
	.align		4
.L_175:
        /*03dc*/ 	.word	index@(_ZN5flash16flash_fwd_kernelI23Flash_fwd_kernel_traitsILi128ELi128ELi64ELi4ELb0ELb0EN7cutlass6half_tE19Flash_kernel_traitsILi128ELi128ELi64ELi4ES3_EELb0ELb0ELb0ELb0ELb0ELb0ELb0ELb0EEEvNS_16Flash_fwd_paramsE)
        /*03e0*/ 	.word	0x00000068


	//----- nvinfo : EIATTR_MIN_STACK_SIZE
	.align		4
.L_176:
        /*03e4*/ 	.byte	0x04, 0x12
        /*03e6*/ 	.short	(.L_178 - .L_177)
	.align		4
.L_177:
        /*03e8*/ 	.word	index@(_ZN5flash16flash_fwd_kernelI23Flash_fwd_kernel_traitsILi128ELi128ELi64ELi4ELb0ELb0EN7cutlass6half_tE19Flash_kernel_traitsILi128ELi128ELi64ELi4ES3_EELb0ELb0ELb0ELb0ELb0ELb0ELb1ELb0EEEvNS_16Flash_fwd_paramsE)
        /*03ec*/ 	.word	0x00000078


	//----- nvinfo : EIATTR_MIN_STACK_SIZE
	.align		4
.L_178:
        /*03f0*/ 	.byte	0x04, 0x12
        /*03f2*/ 	.short	(.L_180 - .L_179)
	.align		4
.L_179:
        /*03f4*/ 	.word	index@(_ZN5flash16flash_fwd_kernelI23Flash_fwd_kernel_traitsILi128ELi128ELi64ELi4ELb0ELb0EN7cutlass6half_tE19Flash_kernel_traitsILi128ELi128ELi64ELi4ES3_EELb0ELb0ELb0ELb1ELb0ELb0ELb0ELb0EEEvNS_16Flash_fwd_paramsE)
        /*03f8*/ 	.word	0x00000070


	//----- nvinfo : EIATTR_MIN_STACK_SIZE
	.align		4
.L_180:
        /*03fc*/ 	.byte	0x04, 0x12
        /*03fe*/ 	.short	(.L_182 - .L_181)
	.align		4
.L_181:
        /*0400*/ 	.word	index@(_ZN5flash16flash_fwd_kernelI23Flash_fwd_kernel_traitsILi128ELi128ELi64ELi4ELb0ELb0EN7cutlass6half_tE19Flash_kernel_traitsILi128ELi128ELi64ELi4ES3_EELb0ELb0ELb0ELb1ELb0ELb0ELb1ELb0EEEvNS_16Flash_fwd_paramsE)
        /*0404*/ 	.word	0x00000090


	//----- nvinfo : EIATTR_MIN_STACK_SIZE
	.align		4
.L_182:
        /*0408*/ 	.byte	0x04, 0x12
        /*040a*/ 	.short	(.L_184 - .L_183)
	.align		4
.L_183:
        /*040c*/ 	.word	index@(_ZN5flash16flash_fwd_kernelI23Flash_fwd_kernel_traitsILi128ELi128ELi64ELi4ELb0ELb0EN7cutlass6half_tE19Flash_kernel_traitsILi128ELi128ELi64ELi4ES3_EELb0ELb0ELb1ELb0ELb0ELb1ELb0ELb0EEEvNS_16Flash_fwd_paramsE)
        /*0410*/ 	.word	0x000000d0


	//----- nvinfo : EIATTR_MIN_STACK_SIZE
	.align		4
.L_184:
        /*0414*/ 	.byte	0x04, 0x12
        /*0416*/ 	.short	(.L_186 - .L_185)
	.align		4
.L_185:
        /*0418*/ 	.word	index@(_ZN5flash16flash_fwd_kernelI23Flash_fwd_kernel_traitsILi128ELi128ELi64ELi4ELb0ELb0EN7cutlass6half_tE19Flash_kernel_traitsILi128ELi128ELi64ELi4ES3_EELb0ELb0ELb1ELb0ELb0ELb1ELb1ELb0EEEvNS_16Flash_fwd_paramsE)
        /*041c*/ 	.word	0x000000d8


	//----- nvinfo : EIATTR_MIN_STACK_SIZE
	.align		4
.L_186:
        /*0420*/ 	.byte	0x04, 0x12
        /*0422*/ 	.short	(.L_188 - .L_187)
	.align		4
.L_187:
        /*0424*/ 	.word	index@(_ZN5flash16flash_fwd_kernelI23Flash_fwd_kernel_traitsILi128ELi128ELi64ELi4ELb0ELb0EN7cutlass6half_tE19Flash_kernel_traitsILi128ELi128ELi64ELi4ES3_EELb0ELb0ELb1ELb0ELb0ELb0ELb0ELb0EEEvNS_16Flash_fwd_paramsE)
        /*0428*/ 	.word	0x000000c8


	//----- nvinfo : EIATTR_MIN_STACK_SIZE
	.align		4
.L_188:
        /*042c*/ 	.byte	0x04, 0x12
        /*042e*/ 	.short	(.L_190 - .L_189)
	.align		4
.L_189:
        /*0430*/ 	.word	index@(_ZN5flash16flash_fwd_kernelI23Flash_fwd_kernel_traitsILi128ELi128ELi64ELi4ELb0ELb0EN7cutlass6half_tE19Flash_kernel_traitsILi128ELi128ELi64ELi4ES3_EELb0ELb0ELb1ELb0ELb0ELb0ELb1ELb0EEEvNS_16Flash_fwd_paramsE)
        /*0434*/ 	.word	0x000000d0


	//----- nvinfo : EIATTR_MIN_STACK_SIZE
	.align		4
.L_190:
        /*0438*/ 	.byte	0x04, 0x12
        /*043a*/ 	.short	(.L_192 - .L_191)
	.align		4
.L_191:
        /*043c*/ 	.word	index@(_ZN5flash16flash_fwd_kernelI23Flash_fwd_kernel_traitsILi128ELi128ELi64ELi4ELb0ELb0EN7cutlass6half_tE19Flash_kernel_traitsILi128ELi128ELi64ELi4ES3_EELb0ELb0ELb1ELb1ELb0ELb0ELb0ELb0EEEvNS_16Flash_fwd_paramsE)
        /*0440*/ 	.word	0x000000e8


	//----- nvinfo : EIATTR_MIN_STACK_SIZE
	.align		4
.L_192:
        /*0444*/ 	.byte	0x04, 0x12
        /*0446*/ 	.short	(.L_194 - .L_193)
	.align		4
.L_193:
        /*0448*/ 	.word	index@(_ZN5flash16flash_fwd_kernelI23Flash_fwd_kernel_traitsILi128ELi128ELi64ELi4ELb0ELb0EN7cutlass6half_tE19Flash_kernel_traitsILi128ELi128ELi64ELi4ES3_EELb0ELb0ELb1ELb1ELb0ELb0ELb1ELb0EEEvNS_16Flash_fwd_paramsE)
        /*044c*/ 	.word	0x000000f8


	//----- nvinfo : EIATTR_MIN_STACK_SIZE
	.align		4
.L_194:
        /*0450*/ 	.byte	0x04, 0x12
        /*0452*/ 	.short	(.L_196 - .L_195)
	.align		4
.L_195:
        /*0454*/ 	.word	index@(_ZN5flash16flash_fwd_kernelI23Flash_fwd_kernel_traitsILi128ELi128ELi32ELi4ELb0ELb0EN7cutlass6half_tE19Flash_kernel_traitsILi128ELi128ELi32ELi4ES3_EELb0ELb0ELb0ELb0ELb0ELb1ELb0ELb0EEEvNS_16Flash_fwd_paramsE)
        /*0458*/ 	.word	0x00000000


	//----- nvinfo : EIATTR_MIN_STACK_SIZE
	.align		4
.L_196:
        /*045c*/ 	.byte	0x04, 0x12
        /*045e*/ 	.short	(.L_198 - .L_197)
	.align		4
.L_197:
        /*0460*/ 	.word	index@(_ZN5flash16flash_fwd_kernelI23Flash_fwd_kernel_traitsILi128ELi128ELi32ELi4ELb0ELb0EN7cutlass6half_tE19Flash_kernel_traitsILi128ELi128ELi32ELi4ES3_EELb0ELb0ELb0ELb0ELb1ELb1ELb0ELb0EEEvNS_16Flash_fwd_paramsE)
        /*0464*/ 	.word	0x00000000


	//----- nvinfo : EIATTR_MIN_STACK_SIZE
	.align		4
.L_198:
        /*0468*/ 	.byte	0x04, 0x12
        /*046a*/ 	.short	(.L_200 - .L_199)
	.align		4
.L_199:
        /*046c*/ 	.word	index@(_ZN5flash16flash_fwd_kernelI23Flash_fwd_kernel_traitsILi128ELi128ELi32ELi4ELb0ELb0EN7cutlass6half_tE19Flash_kernel_traitsILi128ELi128ELi32ELi4ES3_EELb0ELb0ELb0ELb0ELb0ELb0ELb0ELb0EEEvNS_16Flash_fwd_paramsE)
        /*0470*/ 	.word	0x00000000


	//----- nvinfo : EIATTR_MIN_STACK_SIZE
	.align		4
.L_200:
        /*0474*/ 	.byte	0x04, 0x12
        /*0476*/ 	.short	(.L_202 - .L_201)
	.align		4
.L_201:
        /*0478*/ 	.word	index@(_ZN5flash16flash_fwd_kernelI23Flash_fwd_kernel_traitsILi128ELi128ELi32ELi4ELb0ELb0EN7cutlass6half_tE19Flash_kernel_traitsILi128ELi128ELi32ELi4ES3_EELb0ELb0ELb0ELb1ELb0ELb0ELb0ELb0EEEvNS_16Flash_fwd_paramsE)
        /*047c*/ 	.word	0x00000000


	//----- nvinfo : EIATTR_MIN_STACK_SIZE
	.align		4
.L_202:
        /*0480*/ 	.byte	0x04, 0x12
        /*0482*/ 	.short	(.L_204 - .L_203)
	.align		4
.L_203:
        /*0484*/ 	.word	index@(_ZN5flash16flash_fwd_kernelI23Flash_fwd_kernel_traitsILi128ELi128ELi32ELi4ELb0ELb0EN7cutlass6half_tE19Flash_kernel_traitsILi128ELi128ELi32ELi4ES3_EELb0ELb0ELb1ELb0ELb0ELb1ELb0ELb0EEEvNS_16Flash_fwd_paramsE)
        /*0488*/ 	.word	0x00000048


	//----- nvinfo : EIATTR_MIN_STACK_SIZE
	.align		4
.L_204:
        /*048c*/ 	.byte	0x04, 0x12
        /*048e*/ 	.short	(.L_206 - .L_205)
	.align		4
.L_205:
        /*0490*/ 	.word	index@(_ZN5flash16flash_fwd_kernelI23Flash_fwd_kernel_traitsILi128ELi128ELi32ELi4ELb0ELb0EN7cutlass6half_tE19Flash_kernel_traitsILi128ELi128ELi32ELi4ES3_EELb0ELb0ELb1ELb0ELb0ELb0ELb0ELb0EEEvNS_16Flash_fwd_paramsE)
        /*0494*/ 	.word	0x00000040


	//----- nvinfo : EIATTR_MIN_STACK_SIZE
	.align		4
.L_206:
        /*0498*/ 	.byte	0x04, 0x12
        /*049a*/ 	.short	(.L_208 - .L_207)
	.align		4
.L_207:
        /*049c*/ 	.word	index@(_ZN5flash16flash_fwd_kernelI23Flash_fwd_kernel_traitsILi128ELi128ELi32ELi4ELb0ELb0EN7cutlass6half_tE19Flash_kernel_traitsILi128ELi128ELi32ELi4ES3_EELb0ELb0ELb1ELb1ELb0ELb0ELb0ELb0EEEvNS_16Flash_fwd_paramsE)
        /*04a0*/ 	.word	0x00000028


	//----- nvinfo : EIATTR_MIN_STACK_SIZE
	.align		4
.L_208:
        /*04a4*/ 	.byte	0x04, 0x12
        /*04a6*/ 	.short	(.L_210 - .L_209)
	.align		4
.L_209:
        /*04a8*/ 	.word	index@(_ZN5flash16flash_fwd_kernelI23Flash_fwd_kernel_traitsILi128ELi128ELi32ELi4ELb0ELb0EN7cutlass6half_tE19Flash_kernel_traitsILi128ELi128ELi32ELi4ES3_EELb1ELb0ELb0ELb0ELb0ELb1ELb0ELb0EEEvNS_16Flash_fwd_paramsE)
        /*04ac*/ 	.word	0x00000018


	//----- nvinfo : EIATTR_MIN_STACK_SIZE
	.align		4
.L_210:
        /*04b0*/ 	.byte	0x04, 0x12
        /*04b2*/ 	.short	(.L_212 - .L_211)
	.align		4
.L_211:
        /*04b4*/ 	.word	index@(_ZN5flash16flash_fwd_kernelI23Flash_fwd_kernel_traitsILi128ELi128ELi32ELi4ELb0ELb0EN7cutlass6half_tE19Flash_kernel_traitsILi128ELi128ELi32ELi4ES3_EELb0ELb0ELb0ELb0ELb0ELb1ELb1ELb0EEEvNS_16Flash_fwd_paramsE)
        /*04b8*/ 	.word	0x00000018


	//----- nvinfo : EIATTR_MIN_STACK_SIZE
	.align		4
.L_212:
        /*04bc*/ 	.byte	0x04, 0x12
        /*04be*/ 	.short	(.L_214 - .L_213)
	.align		4
.L_213:
        /*04c0*/ 	.word	index@(_ZN5flash16flash_fwd_kernelI23Flash_fwd_kernel_traitsILi128ELi128ELi32ELi4ELb0ELb0EN7cutlass6half_tE19Flash_kernel_traitsILi128ELi128ELi32ELi4ES3_EELb1ELb0ELb0ELb0ELb0ELb0ELb0ELb0EEEvNS_16Flash_fwd_paramsE)
        /*04c4*/ 	.word	0x00000020


	//----- nvinfo : EIATTR_MIN_STACK_SIZE
	.align		4
.L_214:
        /*04c8*/ 	.byte	0x04, 0x12
        /*04ca*/ 	.short	(.L_216 - .L_215)
	.align		4
.L_215:
        /*04cc*/ 	.word	index@(_ZN5flash16flash_fwd_kernelI23Flash_fwd_kernel_traitsILi128ELi128ELi32ELi4ELb0ELb0EN7cutlass6half_tE19Flash_kernel_traitsILi128ELi128ELi32ELi4ES3_EELb1ELb0ELb1ELb0ELb0ELb0ELb0ELb0EEEvNS_16Flash_fwd_paramsE)
        /*04d0*/ 	.word	0x00000060


	//----- nvinfo : EIATTR_MIN_STACK_SIZE
	.align		4
.L_216:
        /*04d4*/ 	.byte	0x04, 0x12
        /*04d6*/ 	.short	(.L_218 - .L_217)
	.align		4
.L_217:
        /*04d8*/ 	.word	index@(_ZN5flash16flash_fwd_kernelI23Flash_fwd_kernel_traitsILi128ELi128ELi32ELi4ELb0ELb0EN7cutlass6half_tE19Flash_kernel_traitsILi128ELi128ELi32ELi4ES3_EELb1ELb0ELb0ELb0ELb1ELb1ELb0ELb0EEEvNS_16Flash_fwd_paramsE)
        /*04dc*/ 	.word	0x00000020


	//----- nvinfo : EIATTR_MIN_STACK_SIZE
	.align		4
.L_218:
        /*04e0*/ 	.byte	0x04, 0x12
        /*04e2*/ 	.short	(.L_220 - .L_219)
	.align		4
.L_219:
        /*04e4*/ 	.word	index@(_ZN5flash16flash_fwd_kernelI23Flash_fwd_kernel_traitsILi128ELi128ELi32ELi4ELb0ELb0EN7cutlass6half_tE19Flash_kernel_traitsILi128ELi128ELi32ELi4ES3_EELb0ELb0ELb0ELb0ELb1ELb1ELb1ELb0EEEvNS_16Flash_fwd_paramsE)
        /*04e8*/ 	.word	0x00000010


	//----- nvinfo : EIATTR_MIN_STACK_SIZE
	.align		4
.L_220:
        /*04ec*/ 	.byte	0x04, 0x12
        /*04ee*/ 	.short	(.L_222 - .L_221)
	.align		4
.L_221:
        /*04f0*/ 	.word	index@(_ZN5flash16flash_fwd_kernelI23Flash_fwd_kernel_traitsILi128ELi128ELi32ELi4ELb0ELb0EN7cutlass6half_tE19Flash_kernel_traitsILi128ELi128ELi32ELi4ES3_EELb1ELb0ELb0ELb1ELb0ELb0ELb0ELb0EEEvNS_16Flash_fwd_paramsE)
        /*04f4*/ 	.word	0x00000018


	//----- nvinfo : EIATTR_MIN_STACK_SIZE
	.align		4
.L_222:
        /*04f8*/ 	.byte	0x04, 0x12
        /*04fa*/ 	.short	(.L_224 - .L_223)
	.align		4
.L_223:
        /*04fc*/ 	.word	index@(_ZN5flash16flash_fwd_kernelI23Flash_fwd_kernel_traitsILi128ELi128ELi32ELi4ELb0ELb0EN7cutlass6half_tE19Flash_kernel_traitsILi128ELi128ELi32ELi4ES3_EELb1ELb0ELb0ELb0ELb0ELb0ELb0ELb1EEEvNS_16Flash_fwd_paramsE)
        /*0500*/ 	.word	0x000000c0


	//----- nvinfo : EIATTR_MIN_STACK_SIZE
	.align		4
.L_224:
        /*0504*/ 	.byte	0x04, 0x12
        /*0506*/ 	.short	(.L_226 - .L_225)
	.align		4
.L_225:
        /*0508*/ 	.word	index@(_ZN5flash16flash_fwd_kernelI23Flash_fwd_kernel_traitsILi128ELi128ELi32ELi4ELb0ELb0EN7cutlass6half_tE19Flash_kernel_traitsILi128ELi128ELi32ELi4ES3_EELb0ELb0ELb0ELb0ELb0ELb0ELb1ELb0EEEvNS_16Flash_fwd_paramsE)
        /*050c*/ 	.word	0x00000018


	//----- nvinfo : EIATTR_MIN_STACK_SIZE
	.align		4
.L_226:
        /*0510*/ 	.byte	0x04, 0x12
        /*0512*/ 	.short	(.L_228 - .L_227)
	.align		4
.L_227:
        /*0514*/ 	.word	index@(_ZN5flash16flash_fwd_kernelI23Flash_fwd_kernel_traitsILi128ELi128ELi32ELi4ELb0ELb0EN7cutlass6half_tE19Flash_kernel_traitsILi128ELi128ELi32ELi4ES3_EELb1ELb0ELb0ELb1ELb0ELb0ELb0ELb1EEEvNS_16Flash_fwd_paramsE)
        /*0518*/ 	.word	0x000000b8


	//----- nvinfo : EIATTR_MIN_STACK_SIZE
	.align		4
.L_228:
        /*051c*/ 	.byte	0x04, 0x12
        /*051e*/ 	.short	(.L_230 - .L_229)
	.align		4
.L_229:
        /*0520*/ 	.word	index@(_ZN5flash16flash_fwd_kernelI23Flash_fwd_kernel_traitsILi128ELi128ELi32ELi4ELb0ELb0EN7cutlass6half_tE19Flash_kernel_traitsILi128ELi128ELi32ELi4ES3_EELb0ELb0ELb0ELb1ELb0ELb0ELb1ELb0EEEvNS_16Flash_fwd_paramsE)
        /*0524*/ 	.word	0x00000018


	//----- nvinfo : EIATTR_MIN_STACK_SIZE
	.align		4
.L_230:
        /*0528*/ 	.byte	0x04, 0x12
        /*052a*/ 	.short	(.L_232 - .L_231)
	.align		4
.L_231:
        /*052c*/ 	.word	index@(_ZN5flash16flash_fwd_kernelI23Flash_fwd_kernel_traitsILi128ELi128ELi32ELi4ELb0ELb0EN7cutlass6half_tE19Flash_kernel_traitsILi128ELi128ELi32ELi4ES3_EELb1ELb0ELb1ELb0ELb0ELb1ELb0ELb0EEEvNS_16Flash_fwd_paramsE)
        /*0530*/ 	.word	0x00000068


	//----- nvinfo : EIATTR_MIN_STACK_SIZE
	.align		4
.L_232:
        /*0534*/ 	.byte	0x04, 0x12
        /*0536*/ 	.short	(.L_234 - .L_233)
	.align		4
.L_233:
        /*0538*/ 	.word	index@(_ZN5flash16flash_fwd_kernelI23Flash_fwd_kernel_traitsILi128ELi128ELi32ELi4ELb0ELb0EN7cutlass6half_tE19Flash_kernel_traitsILi128ELi128ELi32ELi4ES3_EELb0ELb0ELb1ELb0ELb0ELb1ELb1ELb0EEEvNS_16Flash_fwd_paramsE)
        /*053c*/ 	.word	0x00000040


	//----- nvinfo : EIATTR_MIN_STACK_SIZE
	.align		4
.L_234:
        /*0540*/ 	.byte	0x04, 0x12
        /*0542*/ 	.short	(.L_236 - .L_235)
	.align		4
.L_235:
        /*0544*/ 	.word	index@(_ZN5flash16flash_fwd_kernelI23Flash_fwd_kernel_traitsILi128ELi128ELi32ELi4ELb0ELb0EN7cutlass6half_tE19Flash_kernel_traitsILi128ELi128ELi32ELi4ES3_EELb1ELb0ELb1ELb1ELb0ELb0ELb0ELb0EEEvNS_16Flash_fwd_paramsE)
        /*0548*/ 	.word	0x00000078


	//----- nvinfo : EIATTR_MIN_STACK_SIZE
	.align		4
.L_236:
        /*054c*/ 	.byte	0x04, 0x12
        /*054e*/ 	.short	(.L_238 - .L_237)
	.align		4
.L_237:
        /*0550*/ 	.word	index@(_ZN5flash16flash_fwd_kernelI23Flash_fwd_kernel_traitsILi128ELi128ELi32ELi4ELb0ELb0EN7cutlass6half_tE19Flash_kernel_traitsILi128ELi128ELi32ELi4ES3_EELb1ELb0ELb1ELb0ELb0ELb0ELb0ELb1EEEvNS_16Flash_fwd_paramsE)
        /*0554*/ 	.word	0x000000b0


	//----- nvinfo : EIATTR_MIN_STACK_SIZE
	.align		4
.L_238:
        /*0558*/ 	.byte	0x04, 0x12
        /*055a*/ 	.short	(.L_240 - .L_239)
	.align		4
.L_239:
        /*055c*/ 	.word	index@(_ZN5flash16flash_fwd_kernelI23Flash_fwd_kernel_traitsILi128ELi128ELi32ELi4ELb0ELb0EN7cutlass6half_tE19Flash_kernel_traitsILi128ELi128ELi32ELi4ES3_EELb0ELb0ELb1ELb0ELb0ELb0ELb1ELb0EEEvNS_16Flash_fwd_paramsE)
        /*0560*/ 	.word	0x00000040


	//----- nvinfo : EIATTR_MIN_STACK_SIZE
	.align		4
.L_240:
        /*0564*/ 	.byte	0x04, 0x12
        /*0566*/ 	.short	(.L_242 - .L_241)
	.align		4
.L_241:
        /*0568*/ 	.word	index@(_ZN5flash16flash_fwd_kernelI23Flash_fwd_kernel_traitsILi128ELi128ELi32ELi4ELb0ELb0EN7cutlass6half_tE19Flash_kernel_traitsILi128ELi128ELi32ELi4ES3_EELb1ELb0ELb1ELb1ELb0ELb0ELb0ELb1EEEvNS_16Flash_fwd_paramsE)
        /*056c*/ 	.word	0x000000d8


	//----- nvinfo : EIATTR_MIN_STACK_SIZE
	.align		4
.L_242:
        /*0570*/ 	.byte	0x04, 0x12
        /*0572*/ 	.short	(.L_244 - .L_243)
	.align		4
.L_243:
        /*0574*/ 	.word	index@(_ZN5flash16flash_fwd_kernelI23Flash_fwd_kernel_traitsILi128ELi128ELi32ELi4ELb0ELb0EN7cutlass6half_tE19Flash_kernel_traitsILi128ELi128ELi32ELi4ES3_EELb0ELb0ELb1ELb1ELb0ELb0ELb1ELb0EEEvNS_16Flash_fwd_paramsE)
        /*0578*/ 	.word	0x00000028
.L_244:


//--------------------- .nv.compat                --------------------------
	.section	.nv.compat,"",@"SHT_CUDA_COMPAT_INFO"
	.align	4
        /*0000*/ 	.byte	0x02, 0x09, 0x01, 0x00, 0x02, 0x02, 0x01, 0x00, 0x02, 0x05, 0x05, 0x00, 0x03, 0x07, 0x01, 0x01
        /*0010*/ 	.byte	0x02, 0x03, 0x00, 0x00, 0x02, 0x06, 0x01, 0x00, 0x04, 0x0b, 0x08, 0x00, 0x01, 0x00, 0x00, 0x00
        /*0020*/ 	.byte	0x00, 0x00, 0x00, 0x00


//--------------------- .nv.info._ZN5flash16flash_fwd_kernelI23Flash_fwd_kernel_traitsILi128ELi128ELi64ELi4ELb0ELb0EN7cutlass6half_tE19Flash_kernel_traitsILi128ELi128ELi64ELi4ES3_EELb0ELb0ELb0ELb0ELb0ELb1ELb0ELb0EEEvNS_16Flash_fwd_paramsE --------------------------
	.section	.nv.info._ZN5flash16flash_fwd_kernelI23Flash_fwd_kernel_traitsILi128ELi128ELi64ELi4ELb0ELb0EN7cutlass6half_tE19Flash_kernel_traitsILi128ELi128ELi64ELi4ES3_EELb0ELb0ELb0ELb0ELb0ELb1ELb0ELb0EEEvNS_16Flash_fwd_paramsE,"",@"SHT_CUDA_INFO"
	.sectionflags	@""
	.align	4


	//----- nvinfo : EIATTR_CUDA_API_VERSION
	.align		4
        /*0000*/ 	.byte	0x04, 0x37
        /*0002*/ 	.short	(.L_246 - .L_245)
.L_245:
        /*0004*/ 	.word	0x00000082


	//----- nvinfo : EIATTR_KPARAM_INFO
	.align		4
.L_246:
        /*0008*/ 	.byte	0x04, 0x17
        /*000a*/ 	.short	(.L_248 - .L_247)
.L_247:
        /*000c*/ 	.word	0x00000000
        /*0010*/ 	.short	0x0000
        /*0012*/ 	.short	0x0000
        /*0014*/ 	.byte	0x00, 0xf0, 0x41, 0x07


	//----- nvinfo : EIATTR_SPARSE_MMA_MASK
	.align		4
.L_248:
        /*0018*/ 	.byte	0x03, 0x50
        /*001a*/ 	.short	0x0000


	//----- nvinfo : EIATTR_MAXREG_COUNT
	.align		4
        /*001c*/ 	.byte	0x03, 0x1b
        /*001e*/ 	.short	0x00ff


	//----- nvinfo : EIATTR_NUM_BARRIERS
	.align		4
        /*0020*/ 	.byte	0x02, 0x4c
        /*0022*/ 	.byte	0x01
	.zero		1


	//----- nvinfo : EIATTR_ANNOTATIONS
	.align		4
        /*0024*/ 	.byte	0x04, 0x55
        /*0026*/ 	.short	(.L_250 - .L_249)


	//   ....[0]....
.L_249:
        /*0028*/ 	.word	0x00000001
        /*002c*/ 	.byte	0xd0, 0x1e, 0x00, 0x00, 0x01, 0x00, 0x00, 0x00, 0xe0, 0x29, 0x00, 0x00, 0x01, 0x00, 0x00, 0x00
        /* <DEDUP_REMOVED lines=17> */
        /*014c*/ 	.byte	0x50, 0xa9, 0x00, 0x00, 0x01, 0x00, 0x00, 0x00, 0x80, 0xa9, 0x00, 0x00


	//----- nvinfo : EIATTR_MERCURY_ISA_VERSION
	.align		4
.L_250:
        /*0158*/ 	.byte	0x03, 0x5f
        /*015a*/ 	.short	0x0101


	//----- nvinfo : EIATTR_INT_WARP_WIDE_INSTR_OFFSETS
	.align		4
        /*015c*/ 	.byte	0x04, 0x31
        /*015e*/ 	.short	(.L_252 - .L_251)


	//   ....[0]....
.L_251:
        /*0160*/ 	.word	0x00002610


	//   ....[1]....
        /*0164*/ 	.word	0x000026d0


	//   ....[2]....
        /*0168*/ 	.word	0x00002c70


	//----- nvinfo : EIATTR_COOP_GROUP_MASK_REGIDS
	.align		4
.L_252:
        /*016c*/ 	.byte	0x04, 0x29
        /*016e*/ 	.short	(.L_254 - .L_253)


	//   ....[0]....
.L_253:
        /*0170*/ 	.word	0xffffffff


	//   ....[1]....
        /*0174*/ 	.word	0xffffffff


	//   ....[2]....
        /*0178*/ 	.word	0xffffffff


	//   ....[3]....
        /*017c*/ 	.word	0xffffffff


	//   ....[4]....
        /*0180*/ 	.word	0xffffffff


	//   ....[5]....
        /*0184*/ 	.word	0xffffffff


	//   ....[6]....
        /*0188*/ 	.word	0xffffffff


	//   ....[7]....
        /*018c*/ 	.word	0xffffffff


	//   ....[8]....
        /*0190*/ 	.word	0xffffffff


	//   ....[9]....
        /*0194*/ 	.word	0xffffffff


	//   ....[10]....
        /*0198*/ 	.word	0xffffffff


	//   ....[11]....
        /*019c*/ 	.word	0xffffffff


	//   ....[12]....
        /*01a0*/ 	.word	0xffffffff


	//   ....[13]....
        /*01a4*/ 	.word	0xffffffff


	//   ....[14]....
        /*01a8*/ 	.word	0xffffffff


	//   ....[15]....
        /*01ac*/ 	.word	0xffffffff


	//   ....[16]....
        /*01b0*/ 	.word	0xffffffff


	//   ....[17]....
        /*01b4*/ 	.word	0xffffffff


	//   ....[18]....
        /*01b8*/ 	.word	0xffffffff


	//   ....[19]....
        /*01bc*/ 	.word	0xffffffff


	//   ....[20]....
        /*01c0*/ 	.word	0xffffffff


	//   ....[21]....
        /*01c4*/ 	.word	0xffffffff


	//   ....[22]....
        /*01c8*/ 	.word	0xffffffff


	//   ....[23]....
        /*01cc*/ 	.word	0xffffffff


	//----- nvinfo : EIATTR_COOP_GROUP_INSTR_OFFSETS
	.align		4
.L_254:
        /*01d0*/ 	.byte	0x04, 0x28
        /*01d2*/ 	.short	(.L_256 - .L_255)


	//   ....[0]....
.L_255:
        /*01d4*/ 	.word	0x00004550


	//   ....[1]....
        /*01d8*/ 	.word	0x00004650


	//   ....[2]....
        /*01dc*/ 	.word	0x00004680


	//   ....[3]....
        /*01e0*/ 	.word	0x00004760


	//   ....[4]....
        /*01e4*/ 	.word	0x000047c0


	//   ....[5]....
        /*01e8*/ 	.word	0x00004890


	//   ....[6]....
        /*01ec*/ 	.word	0x000048c0


	//   ....[7]....
        /*01f0*/ 	.word	0x000049f0


	//   ....[8]....
        /*01f4*/ 	.word	0x00008160


	//   ....[9]....
        /*01f8*/ 	.word	0x000081c0


	//   ....[10]....
        /*01fc*/ 	.word	0x00008230


	//   ....[11]....
        /*0200*/ 	.word	0x00008260


	//   ....[12]....
        /*0204*/ 	.word	0x000082c0


	//   ....[13]....
        /*0208*/ 	.word	0x000082d0


	//   ....[14]....
        /*020c*/ 	.word	0x000082e0


	//   ....[15]....
        /*0210*/ 	.word	0x000082f0


	//   ....[16]....
        /*0214*/ 	.word	0x0000ab00


	//   ....[17]....
        /*0218*/ 	.word	0x0000ab10


	//   ....[18]....
        /*021c*/ 	.word	0x0000ab20


	//   ....[19]....
        /*0220*/ 	.word	0x0000ab40


	//   ....[20]....
        /*0224*/ 	.word	0x0000ab50


	//   ....[21]....
        /*0228*/ 	.word	0x0000ab70


	//   ....[22]....
        /*022c*/ 	.word	0x0000aba0


	//   ....[23]....
        /*0230*/ 	.word	0x0000abe0


	//----- nvinfo : EIATTR_VRC_CTA_INIT_COUNT
	.align		4
.L_256:
        /*0234*/ 	.byte	0x02, 0x4a
	.zero		1
	.zero		1


	//----- nvinfo : EIATTR_EXIT_INSTR_OFFSETS
	.align		4
        /*0238*/ 	.byte	0x04, 0x1c
        /*023a*/ 	.short	(.L_258 - .L_257)


	//   ....[0]....
.L_257:
        /*023c*/ 	.word	0x00000500


	//   ....[1]....
        /*0240*/ 	.word	0x000017e0


	//   ....[2]....
        /*0244*/ 	.word	0x00001870


	//   ....[3]....
        /*0248*/ 	.word	0x0000cd80


	//   ....[4]....
        /*024c*/ 	.word	0x0000ce70


	//----- nvinfo : EIATTR_CRS_STACK_SIZE
	.align		4
.L_258:
        /*0250*/ 	.byte	0x04, 0x1e
        /*0252*/ 	.short	(.L_260 - .L_259)
.L_259:
        /*0254*/ 	.word	0x00000000


	//----- nvinfo : EIATTR_CBANK_PARAM_SIZE
	.align		4
.L_260:
        /*0258*/ 	.byte	0x03, 0x19
        /*025a*/ 	.short	0x01d0


	//----- nvinfo : EIATTR_PARAM_CBANK
	.align		4
        /*025c*/ 	.byte	0x04, 0x0a
        /*025e*/ 	.short	(.L_262 - .L_261)
	.align		4
.L_261:
        /*0260*/ 	.word	index@(.nv.constant0._ZN5flash16flash_fwd_kernelI23Flash_fwd_kernel_traitsILi128ELi128ELi64ELi4ELb0ELb0EN7cutlass6half_tE19Flash_kernel_traitsILi128ELi128ELi64ELi4ES3_EELb0ELb0ELb0ELb0ELb0ELb1ELb0ELb0EEEvNS_16Flash_fwd_paramsE)
        /*0264*/ 	.short	0x0380
        /*0266*/ 	.short	0x01d0


	//----- nvinfo : EIATTR_SW_WAR
	.align		4
.L_262:
        /*0268*/ 	.byte	0x04, 0x36
        /*026a*/ 	.short	(.L_264 - .L_263)
.L_263:
        /*026c*/ 	.word	0x00000008
.L_264:


//--------------------- .nv.info._ZN5flash16flash_fwd_kernelI23Flash_fwd_kernel_traitsILi128ELi128ELi64ELi4ELb0ELb0EN7cutlass6half_tE19Flash_kernel_traitsILi128ELi128ELi64ELi4ES3_EELb0ELb0ELb0ELb0ELb0ELb1ELb1ELb0EEEvNS_16Flash_fwd_paramsE --------------------------
	.section	.nv.info._ZN5flash16flash_fwd_kernelI23Flash_fwd_kernel_traitsILi128ELi128ELi64ELi4ELb0ELb0EN7cutlass6half_tE19Flash_kernel_traitsILi128ELi128ELi64ELi4ES3_EELb0ELb0ELb0ELb0ELb0ELb1ELb1ELb0EEEvNS_16Flash_fwd_paramsE,"",@"SHT_CUDA_INFO"
	.sectionflags	@""
	.align	4


	//----- nvinfo : EIATTR_CUDA_API_VERSION
	.align		4
        /*0000*/ 	.byte	0x04, 0x37
        /*0002*/ 	.short	(.L_266 - .L_265)
.L_265:
        /*0004*/ 	.word	0x00000082


	//----- nvinfo : EIATTR_KPARAM_INFO
	.align		4
.L_266:
        /*0008*/ 	.byte	0x04, 0x17
        /*000a*/ 	.short	(.L_268 - .L_267)
.L_267:
        /*000c*/ 	.word	0x00000000
        /*0010*/ 	.short	0x0000
        /*0012*/ 	.short	0x0000
        /*0014*/ 	.byte	0x00, 0xf0, 0x41, 0x07


	//----- nvinfo : EIATTR_SPARSE_MMA_MASK
	.align		4
.L_268:
        /*0018*/ 	.byte	0x03, 0x50
        /*001a*/ 	.short	0x0000


	//----- nvinfo : EIATTR_MAXREG_COUNT
	.align		4
        /*001c*/ 	.byte	0x03, 0x1b
        /*001e*/ 	.short	0x00ff


	//----- nvinfo : EIATTR_NUM_BARRIERS
	.align		4
        /*0020*/ 	.byte	0x02, 0x4c
        /*0022*/ 	.byte	0x01
	.zero		1


	//----- nvinfo : EIATTR_ANNOTATIONS
	.align		4
        /*0024*/ 	.byte	0x04, 0x55
        /*0026*/ 	.short	(.L_270 - .L_269)


	//   ....[0]....
.L_269:
        /* <DEDUP_REMOVED lines=53> */


	//----- nvinfo : EIATTR_MERCURY_ISA_VERSION
	.align		4
.L_270:
        /*0368*/ 	.byte	0x03, 0x5f
        /*036a*/ 	.short	0x0101


	//----- nvinfo : EIATTR_INT_WARP_WIDE_INSTR_OFFSETS
	.align		4
        /*036c*/ 	.byte	0x04, 0x31
        /*036e*/ 	.short	(.L_272 - .L_271)


	//   ....[0]....
.L_271:
        /*0370*/ 	.word	0x00002610


	//   ....[1]....
        /*0374*/ 	.word	0x000026d0


	//   ....[2]....
        /*0378*/ 	.word	0x00002c80


	//----- nvinfo : EIATTR_COOP_GROUP_MASK_REGIDS
	.align		4
.L_272:
        /*037c*/ 	.byte	0x04, 0x29
        /*037e*/ 	.short	(.L_274 - .L_273)


	//   ....[0]....
.L_273:
        /*0380*/ 	.word	0xffffffff


	//   ....[1]....
        /*0384*/ 	.word	0xffffffff


	//   ....[2]....
        /*0388*/ 	.word	0xffffffff


	//   ....[3]....
        /*038c*/ 	.word	0xffffffff


	//   ....[4]....
        /*0390*/ 	.word	0xffffffff


	//   ....[5]....
        /*0394*/ 	.word	0xffffffff


	//   ....[6]....
        /*0398*/ 	.word	0xffffffff


	//   ....[7]....
        /*039c*/ 	.word	0xffffffff


	//   ....[8]....
        /*03a0*/ 	.word	0xffffffff


	//   ....[9]....
        /*03a4*/ 	.word	0xffffffff


	//   ....[10]....
        /*03a8*/ 	.word	0xffffffff


	//   ....[11]....
        /*03ac*/ 	.word	0xffffffff


	//   ....[12]....
        /*03b0*/ 	.word	0xffffffff


	//   ....[13]....
        /*03b4*/ 	.word	0xffffffff


	//   ....[14]....
        /*03b8*/ 	.word	0xffffffff


	//   ....[15]....
        /*03bc*/ 	.word	0xffffffff


	//   ....[16]....
        /*03c0*/ 	.word	0xffffffff


	//   ....[17]....
        /*03c4*/ 	.word	0xffffffff


	//   ....[18]....
        /*03c8*/ 	.word	0xffffffff


	//   ....[19]....
        /*03cc*/ 	.word	0xffffffff


	//   ....[20]....
        /*03d0*/ 	.word	0xffffffff


	//   ....[21]....
        /*03d4*/ 	.word	0xffffffff


	//   ....[22]....
        /*03d8*/ 	.word	0xffffffff


	//   ....[23]....
        /*03dc*/ 	.word	0xffffffff


	//----- nvinfo : EIATTR_COOP_GROUP_INSTR_OFFSETS
	.align		4
.L_274:
        /*03e0*/ 	.byte	0x04, 0x28
        /*03e2*/ 	.short	(.L_276 - .L_275)


	//   ....[0]....
.L_275:
        /*03e4*/ 	.word	0x00004cf0


	//   ....[1]....
        /*03e8*/ 	.word	0x00004dc0


	//   ....[2]....
        /*03ec*/ 	.word	0x00004e20


	//   ....[3]....
        /*03f0*/ 	.word	0x00004fb0


	//   ....[4]....
        /*03f4*/ 	.word	0x00005010


	//   ....[5]....
        /*03f8*/ 	.word	0x000050f0


	//   ....[6]....
        /*03fc*/ 	.word	0x000051c0


	//   ....[7]....
        /*0400*/ 	.word	0x00005290


	//   ....[8]....
        /*0404*/ 	.word	0x000095c0


	//   ....[9]....
        /*0408*/ 	.word	0x000095d0


	//   ....[10]....
        /*040c*/ 	.word	0x000095e0


	//   ....[11]....
        /*0410*/ 	.word	0x00009670


	//   ....[12]....
        /*0414*/ 	.word	0x00009680


	//   ....[13]....
        /*0418*/ 	.word	0x00009690


	//   ....[14]....
        /*041c*/ 	.word	0x000096a0


	//   ....[15]....
        /*0420*/ 	.word	0x000096d0


	//   ....[16]....
        /*0424*/ 	.word	0x0000c3e0


	//   ....[17]....
        /*0428*/ 	.word	0x0000c3f0


	//   ....[18]....
        /*042c*/ 	.word	0x0000c400


	//   ....[19]....
        /*0430*/ 	.word	0x0000c420


	//   ....[20]....
        /*0434*/ 	.word	0x0000c430


	//   ....[21]....
        /*0438*/ 	.word	0x0000c460


	//   ....[22]....
        /*043c*/ 	.word	0x0000c470


	//   ....[23]....
        /*0440*/ 	.word	0x0000c4b0


	//----- nvinfo : EIATTR_VRC_CTA_INIT_COUNT
	.align		4
.L_276:
        /*0444*/ 	.byte	0x02, 0x4a
	.zero		1
	.zero		1


	//----- nvinfo : EIATTR_EXIT_INSTR_OFFSETS
	.align		4
        /*0448*/ 	.byte	0x04, 0x1c
        /*044a*/ 	.short	(.L_278 - .L_277)


	//   ....[0]....
.L_277:
        /*044c*/ 	.word	0x00000500


	//   ....[1]....
        /*0450*/ 	.word	0x000017e0


	//   ....[2]....
        /*0454*/ 	.word	0x00001870


	//   ....[3]....
        /*0458*/ 	.word	0x0000e660


	//   ....[4]....
        /*045c*/ 	.word	0x0000e750


	//----- nvinfo : EIATTR_CRS_STACK_SIZE
	.align		4
.L_278:
        /*0460*/ 	.byte	0x04, 0x1e
        /*0462*/ 	.short	(.L_280 - .L_279)
.L_279:
        /*0464*/ 	.word	0x00000000


	//----- nvinfo : EIATTR_CBANK_PARAM_SIZE
	.align		4
.L_280:
        /*0468*/ 	.byte	0x03, 0x19
        /*046a*/ 	.short	0x01d0


	//----- nvinfo : EIATTR_PARAM_CBANK
	.align		4
        /*046c*/ 	.byte	0x04, 0x0a
        /*046e*/ 	.short	(.L_282 - .L_281)
	.align		4
.L_281:
        /*0470*/ 	.word	index@(.nv.constant0._ZN5flash16flash_fwd_kernelI23Flash_fwd_kernel_traitsILi128ELi128ELi64ELi4ELb0ELb0EN7cutlass6half_tE19Flash_kernel_traitsILi128ELi128ELi64ELi4ES3_EELb0ELb0ELb0ELb0ELb0ELb1ELb1ELb0EEEvNS_16Flash_fwd_paramsE)
        /*0474*/ 	.short	0x0380
        /*0476*/ 	.short	0x01d0


	//----- nvinfo : EIATTR_SW_WAR
	.align		4
.L_282:
        /*0478*/ 	.byte	0x04, 0x36
        /*047a*/ 	.short	(.L_284 - .L_283)
.L_283:
        /*047c*/ 	.word	0x00000008
.L_284:


//--------------------- .nv.info._ZN5flash16flash_fwd_kernelI23Flash_fwd_kernel_traitsILi128ELi128ELi64ELi4ELb0ELb0EN7cutlass6half_tE19Flash_kernel_traitsILi128ELi128ELi64ELi4ES3_EELb0ELb0ELb0ELb0ELb1ELb1ELb0ELb0EEEvNS_16Flash_fwd_paramsE --------------------------
	.section	.nv.info._ZN5flash16flash_fwd_kernelI23Flash_fwd_kernel_traitsILi128ELi128ELi64ELi4ELb0ELb0EN7cutlass6half_tE19Flash_kernel_traitsILi128ELi128ELi64ELi4ES3_EELb0ELb0ELb0ELb0ELb1ELb1ELb0ELb0EEEvNS_16Flash_fwd_paramsE,"",@"SHT_CUDA_INFO"
	.sectionflags	@""
	.align	4


	//----- nvinfo : EIATTR_CUDA_API_VERSION
	.align		4
        /*0000*/ 	.byte	0x04, 0x37
        /*0002*/ 	.short	(.L_286 - .L_285)
.L_285:
        /*0004*/ 	.word	0x00000082


	//----- nvinfo : EIATTR_KPARAM_INFO
	.align		4
.L_286:
        /*0008*/ 	.byte	0x04, 0x17
        /*000a*/ 	.short	(.L_288 - .L_287)
.L_287:
        /*000c*/ 	.word	0x00000000
        /*0010*/ 	.short	0x0000
        /*0012*/ 	.short	0x0000
        /*0014*/ 	.byte	0x00, 0xf0, 0x41, 0x07


	//----- nvinfo : EIATTR_SPARSE_MMA_MASK
	.align		4
.L_288:
        /*0018*/ 	.byte	0x03, 0x50
        /*001a*/ 	.short	0x0000


	//----- nvinfo : EIATTR_MAXREG_COUNT
	.align		4
        /*001c*/ 	.byte	0x03, 0x1b
        /*001e*/ 	.short	0x00ff


	//----- nvinfo : EIATTR_NUM_BARRIERS
	.align		4
        /*0020*/ 	.byte	0x02, 0x4c
        /*0022*/ 	.byte	0x01
	.zero		1


	//----- nvinfo : EIATTR_ANNOTATIONS
	.align		4
        /*0024*/ 	.byte	0x04, 0x55
        /*0026*/ 	.short	(.L_290 - .L_289)


	//   ....[0]....
.L_289:
        /* <DEDUP_REMOVED lines=35> */


	//----- nvinfo : EIATTR_MERCURY_ISA_VERSION
	.align		4
.L_290:
        /*0248*/ 	.byte	0x03, 0x5f
        /*024a*/ 	.short	0x0101


	//----- nvinfo : EIATTR_COOP_GROUP_MASK_REGIDS
	.align		4
        /*024c*/ 	.byte	0x04, 0x29
        /*024e*/ 	.short	(.L_292 - .L_291)


	//   ....[0]....
.L_291:
        /*0250*/ 	.word	0xffffffff


	//   ....[1]....
        /*0254*/ 	.word	0xffffffff


	//   ....[2]....
        /*0258*/ 	.word	0xffffffff


	//   ....[3]....
        /*025c*/ 	.word	0xffffffff


	//   ....[4]....
        /*0260*/ 	.word	0xffffffff


	//   ....[5]....
        /*0264*/ 	.word	0xffffffff


	//   ....[6]....
        /*0268*/ 	.word	0xffffffff


	//   ....[7]....
        /*026c*/ 	.word	0xffffffff


	//   ....[8]....
        /*0270*/ 	.word	0xffffffff


	//   ....[9]....
        /*0274*/ 	.word	0xffffffff


	//   ....[10]....
        /*0278*/ 	.word	0xffffffff


	//   ....[11]....
        /*027c*/ 	.word	0xffffffff


	//   ....[12]....
        /*0280*/ 	.word	0xffffffff


	//   ....[13]....
        /*0284*/ 	.word	0xffffffff


	//   ....[14]....
        /*0288*/ 	.word	0xffffffff


	//   ....[15]....
        /*028c*/ 	.word	0xffffffff


	//   ....[16]....
        /*0290*/ 	.word	0xffffffff


	//   ....[17]....
        /*0294*/ 	.word	0xffffffff


	//   ....[18]....
        /*0298*/ 	.word	0xffffffff


	//   ....[19]....
        /*029c*/ 	.word	0xffffffff


	//   ....[20]....
        /*02a0*/ 	.word	0xffffffff


	//   ....[21]....
        /*02a4*/ 	.word	0xffffffff


	//   ....[22]....
        /*02a8*/ 	.word	0xffffffff


	//   ....[23]....
        /*02ac*/ 	.word	0xffffffff


	//----- nvinfo : EIATTR_COOP_GROUP_INSTR_OFFSETS
	.align		4
.L_292:
        /*02b0*/ 	.byte	0x04, 0x28
        /*02b2*/ 	.short	(.L_294 - .L_293)


	//   ....[0]....
.L_293:
        /*02b4*/ 	.word	0x000022f0


	//   ....[1]....
        /*02b8*/ 	.word	0x00002350


	//   ....[2]....
        /*02bc*/ 	.word	0x000023f0


	//   ....[3]....
        /*02c0*/ 	.word	0x000024d0


	//   ....[4]....
        /*02c4*/ 	.word	0x000028e0


	//   ....[5]....
        /*02c8*/ 	.word	0x000029b0


	//   ....[6]....
        /*02cc*/ 	.word	0x000029c0


	//   ....[7]....
        /*02d0*/ 	.word	0x00002a50


	//   ....[8]....
        /*02d4*/ 	.word	0x000060b0


	//   ....[9]....
        /*02d8*/ 	.word	0x00006110


	//   ....[10]....
        /*02dc*/ 	.word	0x00006180


	//   ....[11]....
        /*02e0*/ 	.word	0x000061b0


	//   ....[12]....
        /*02e4*/ 	.word	0x00006210


	//   ....[13]....
        /*02e8*/ 	.word	0x00006220


	//   ....[14]....
        /*02ec*/ 	.word	0x00006230


	//   ....[15]....
        /*02f0*/ 	.word	0x00006240


	//   ....[16]....
        /*02f4*/ 	.word	0x00008960


	//   ....[17]....
        /*02f8*/ 	.word	0x00008970


	//   ....[18]....
        /*02fc*/ 	.word	0x00008980


	//   ....[19]....
        /*0300*/ 	.word	0x000089a0


	//   ....[20]....
        /*0304*/ 	.word	0x000089b0


	//   ....[21]....
        /*0308*/ 	.word	0x000089d0


	//   ....[22]....
        /*030c*/ 	.word	0x00008a00


	//   ....[23]....
        /*0310*/ 	.word	0x00008a40


	//----- nvinfo : EIATTR_VRC_CTA_INIT_COUNT
	.align		4
.L_294:
        /*0314*/ 	.byte	0x02, 0x4a
	.zero		1
	.zero		1


	//----- nvinfo : EIATTR_EXIT_INSTR_OFFSETS
	.align		4
        /*0318*/ 	.byte	0x04, 0x1c
        /*031a*/ 	.short	(.L_296 - .L_295)


	//   ....[0]....
.L_295:
        /*031c*/ 	.word	0x000001a0


	//   ....[1]....
        /*0320*/ 	.word	0x0000a6b0


	//----- nvinfo : EIATTR_CRS_STACK_SIZE
	.align		4
.L_296:
        /*0324*/ 	.byte	0x04, 0x1e
        /*0326*/ 	.short	(.L_298 - .L_297)
.L_297:
        /*0328*/ 	.word	0x00000000


	//----- nvinfo : EIATTR_CBANK_PARAM_SIZE
	.align		4
.L_298:
        /*032c*/ 	.byte	0x03, 0x19
        /*032e*/ 	.short	0x01d0


	//----- nvinfo : EIATTR_PARAM_CBANK
	.align		4
        /*0330*/ 	.byte	0x04, 0x0a
        /*0332*/ 	.short	(.L_300 - .L_299)
	.align		4
.L_299:
        /*0334*/ 	.word	index@(.nv.constant0._ZN5flash16flash_fwd_kernelI23Flash_fwd_kernel_traitsILi128ELi128ELi64ELi4ELb0ELb0EN7cutlass6half_tE19Flash_kernel_traitsILi128ELi128ELi64ELi4ES3_EELb0ELb0ELb0ELb0ELb1ELb1ELb0ELb0EEEvNS_16Flash_fwd_paramsE)
        /*0338*/ 	.short	0x0380
        /*033a*/ 	.short	0x01d0


	//----- nvinfo : EIATTR_SW_WAR
	.align		4
.L_300:
        /*033c*/ 	.byte	0x04, 0x36
        /*033e*/ 	.short	(.L_302 - .L_301)
.L_301:
        /*0340*/ 	.word	0x00000008
.L_302:


//--------------------- .nv.info._ZN5flash16flash_fwd_kernelI23Flash_fwd_kernel_traitsILi128ELi128ELi64ELi4ELb0ELb0EN7cutlass6half_tE19Flash_kernel_traitsILi128ELi128ELi64ELi4ES3_EELb0ELb0ELb0ELb0ELb1ELb1ELb1ELb0EEEvNS_16Flash_fwd_paramsE --------------------------
	.section	.nv.info._ZN5flash16flash_fwd_kernelI23Flash_fwd_kernel_traitsILi128ELi128ELi64ELi4ELb0ELb0EN7cutlass6half_tE19Flash_kernel_traitsILi128ELi128ELi64ELi4ES3_EELb0ELb0ELb0ELb0ELb1ELb1ELb1ELb0EEEvNS_16Flash_fwd_paramsE,"",@"SHT_CUDA_INFO"
	.sectionflags	@""
	.align	4


	//----- nvinfo : EIATTR_CUDA_API_VERSION
	.align		4
        /*0000*/ 	.byte	0x04, 0x37
        /*0002*/ 	.short	(.L_304 - .L_303)
.L_303:
        /*0004*/ 	.word	0x00000082


	//----- nvinfo : EIATTR_KPARAM_INFO
	.align		4
.L_304:
        /*0008*/ 	.byte	0x04, 0x17
        /*000a*/ 	.short	(.L_306 - .L_305)
.L_305:
        /*000c*/ 	.word	0x00000000
        /*0010*/ 	.short	0x0000
        /*0012*/ 	.short	0x0000
        /*0014*/ 	.byte	0x00, 0xf0, 0x41, 0x07


	//----- nvinfo : EIATTR_SPARSE_MMA_MASK
	.align		4
.L_306:
        /*0018*/ 	.byte	0x03, 0x50
        /*001a*/ 	.short	0x0000


	//----- nvinfo : EIATTR_MAXREG_COUNT
	.align		4
        /*001c*/ 	.byte	0x03, 0x1b
        /*001e*/ 	.short	0x00ff


	//----- nvinfo : EIATTR_NUM_BARRIERS
	.align		4
        /*0020*/ 	.byte	0x02, 0x4c
        /*0022*/ 	.byte	0x01
	.zero		1


	//----- nvinfo : EIATTR_ANNOTATIONS
	.align		4
        /*0024*/ 	.byte	0x04, 0x55
        /*0026*/ 	.short	(.L_308 - .L_307)


	//   ....[0]....
.L_307:
        /* <DEDUP_REMOVED lines=50> */


	//----- nvinfo : EIATTR_MERCURY_ISA_VERSION
	.align		4
.L_308:
        /*0338*/ 	.byte	0x03, 0x5f
        /*033a*/ 	.short	0x0101


	//----- nvinfo : EIATTR_COOP_GROUP_MASK_REGIDS
	.align		4
        /*033c*/ 	.byte	0x04, 0x29
        /*033e*/ 	.short	(.L_310 - .L_309)


	//   ....[0]....
.L_309:
        /*0340*/ 	.word	0xffffffff


	//   ....[1]....
        /*0344*/ 	.word	0xffffffff


	//   ....[2]....
        /*0348*/ 	.word	0xffffffff


	//   ....[3]....
        /*034c*/ 	.word	0xffffffff


	//   ....[4]....
        /*0350*/ 	.word	0xffffffff


	//   ....[5]....
        /*0354*/ 	.word	0xffffffff


	//   ....[6]....
        /*0358*/ 	.word	0xffffffff


	//   ....[7]....
        /*035c*/ 	.word	0xffffffff


	//   ....[8]....
        /*0360*/ 	.word	0xffffffff


	//   ....[9]....
        /*0364*/ 	.word	0xffffffff


	//   ....[10]....
        /*0368*/ 	.word	0xffffffff


	//   ....[11]....
        /*036c*/ 	.word	0xffffffff


	//   ....[12]....
        /*0370*/ 	.word	0xffffffff


	//   ....[13]....
        /*0374*/ 	.word	0xffffffff


	//   ....[14]....
        /*0378*/ 	.word	0xffffffff


	//   ....[15]....
        /*037c*/ 	.word	0xffffffff


	//   ....[16]....
        /*0380*/ 	.word	0xffffffff


	//   ....[17]....
        /*0384*/ 	.word	0xffffffff


	//   ....[18]....
        /*0388*/ 	.word	0xffffffff


	//   ....[19]....
        /*038c*/ 	.word	0xffffffff


	//   ....[20]....
        /*0390*/ 	.word	0xffffffff


	//   ....[21]....
        /*0394*/ 	.word	0xffffffff


	//   ....[22]....
        /*0398*/ 	.word	0xffffffff


	//   ....[23]....
        /*039c*/ 	.word	0xffffffff


	//----- nvinfo : EIATTR_COOP_GROUP_INSTR_OFFSETS
	.align		4
.L_310:
        /*03a0*/ 	.byte	0x04, 0x28
        /*03a2*/ 	.short	(.L_312 - .L_311)


	//   ....[0]....
.L_311:
        /*03a4*/ 	.word	0x00002750


	//   ....[1]....
        /*03a8*/ 	.word	0x00002850


	//   ....[2]....
        /*03ac*/ 	.word	0x000028d0


	//   ....[3]....
        /*03b0*/ 	.word	0x000028f0


	//   ....[4]....
        /*03b4*/ 	.word	0x00002e50


	//   ....[5]....
        /*03b8*/ 	.word	0x00003080


	//   ....[6]....
        /*03bc*/ 	.word	0x000030a0


	//   ....[7]....
        /*03c0*/ 	.word	0x00003110


	//   ....[8]....
        /*03c4*/ 	.word	0x00007560


	//   ....[9]....
        /*03c8*/ 	.word	0x00007570


	//   ....[10]....
        /*03cc*/ 	.word	0x00007580


	//   ....[11]....
        /*03d0*/ 	.word	0x00007600


	//   ....[12]....
        /*03d4*/ 	.word	0x00007610


	//   ....[13]....
        /*03d8*/ 	.word	0x00007620


	//   ....[14]....
        /*03dc*/ 	.word	0x00007630


	//   ....[15]....
        /*03e0*/ 	.word	0x00007660


	//   ....[16]....
        /*03e4*/ 	.word	0x0000a270


	//   ....[17]....
        /*03e8*/ 	.word	0x0000a280


	//   ....[18]....
        /*03ec*/ 	.word	0x0000a290


	//   ....[19]....
        /*03f0*/ 	.word	0x0000a2b0


	//   ....[20]....
        /*03f4*/ 	.word	0x0000a2c0


	//   ....[21]....
        /*03f8*/ 	.word	0x0000a2f0


	//   ....[22]....
        /*03fc*/ 	.word	0x0000a300


	//   ....[23]....
        /*0400*/ 	.word	0x0000a340


	//----- nvinfo : EIATTR_VRC_CTA_INIT_COUNT
	.align		4
.L_312:
        /*0404*/ 	.byte	0x02, 0x4a
	.zero		1
	.zero		1


	//----- nvinfo : EIATTR_EXIT_INSTR_OFFSETS
	.align		4
        /*0408*/ 	.byte	0x04, 0x1c
        /*040a*/ 	.short	(.L_314 - .L_313)


	//   ....[0]....
.L_313:
        /*040c*/ 	.word	0x000001a0


	//   ....[1]....
        /*0410*/ 	.word	0x0000bfc0


	//----- nvinfo : EIATTR_CRS_STACK_SIZE
	.align		4
.L_314:
        /*0414*/ 	.byte	0x04, 0x1e
        /*0416*/ 	.short	(.L_316 - .L_315)
.L_315:
        /*0418*/ 	.word	0x00000000


	//----- nvinfo : EIATTR_CBANK_PARAM_SIZE
	.align		4
.L_316:
        /*041c*/ 	.byte	0x03, 0x19
        /*041e*/ 	.short	0x01d0


	//----- nvinfo : EIATTR_PARAM_CBANK
	.align		4
        /*0420*/ 	.byte	0x04, 0x0a
        /*0422*/ 	.short	(.L_318 - .L_317)
	.align		4
.L_317:
        /*0424*/ 	.word	index@(.nv.constant0._ZN5flash16flash_fwd_kernelI23Flash_fwd_kernel_traitsILi128ELi128ELi64ELi4ELb0ELb0EN7cutlass6half_tE19Flash_kernel_traitsILi128ELi128ELi64ELi4ES3_EELb0ELb0ELb0ELb0ELb1ELb1ELb1ELb0EEEvNS_16Flash_fwd_paramsE)
        /*0428*/ 	.short	0x0380
        /*042a*/ 	.short	0x01d0


	//----- nvinfo : EIATTR_SW_WAR
	.align		4
.L_318:
        /*042c*/ 	.byte	0x04, 0x36
        /*042e*/ 	.short	(.L_320 - .L_319)
.L_319:
        /*0430*/ 	.word	0x00000008
.L_320:


//--------------------- .nv.info._ZN5flash16flash_fwd_kernelI23Flash_fwd_kernel_traitsILi128ELi128ELi64ELi4ELb0ELb0EN7cutlass6half_tE19Flash_kernel_traitsILi128ELi128ELi64ELi4ES3_EELb0ELb0ELb0ELb0ELb0ELb0ELb0ELb0EEEvNS_16Flash_fwd_paramsE --------------------------
	.section	.nv.info._ZN5flash16flash_fwd_kernelI23Flash_fwd_kernel_traitsILi128ELi128ELi64ELi4ELb0ELb0EN7cutlass6half_tE19Flash_kernel_traitsILi128ELi128ELi64ELi4ES3_EELb0ELb0ELb0ELb0ELb0ELb0ELb0ELb0EEEvNS_16Flash_fwd_paramsE,"",@"SHT_CUDA_INFO"
	.sectionflags	@""
	.align	4


	//----- nvinfo : EIATTR_CUDA_API_VERSION
	.align		4
        /*0000*/ 	.byte	0x04, 0x37
        /*0002*/ 	.short	(.L_322 - .L_321)
.L_321:
        /*0004*/ 	.word	0x00000082


	//----- nvinfo : EIATTR_KPARAM_INFO
	.align		4
.L_322:
        /*0008*/ 	.byte	0x04, 0x17
        /*000a*/ 	.short	(.L_324 - .L_323)
.L_323:
        /*000c*/ 	.word	0x00000000
        /*0010*/ 	.short	0x0000
        /*0012*/ 	.short	0x0000
        /*0014*/ 	.byte	0x00, 0xf0, 0x41, 0x07


	//----- nvinfo : EIATTR_SPARSE_MMA_MASK
	.align		4
.L_324:
        /*0018*/ 	.byte	0x03, 0x50
        /*001a*/ 	.short	0x0000


	//----- nvinfo : EIATTR_MAXREG_COUNT
	.align		4
        /*001c*/ 	.byte	0x03, 0x1b
        /*001e*/ 	.short	0x00ff


	//----- nvinfo : EIATTR_NUM_BARRIERS
	.align		4
        /*0020*/ 	.byte	0x02, 0x4c
        /*0022*/ 	.byte	0x01
	.zero		1


	//----- nvinfo : EIATTR_ANNOTATIONS
	.align		4
        /*0024*/ 	.byte	0x04, 0x55
        /*0026*/ 	.short	(.L_326 - .L_325)


	//   ....[0]....
.L_325:
        /* <DEDUP_REMOVED lines=35> */
        /*024c*/ 	.byte	0x50, 0xd9, 0x00, 0x00


	//----- nvinfo : EIATTR_MERCURY_ISA_VERSION
	.align		4
.L_326:
        /*0250*/ 	.byte	0x03, 0x5f
        /*0252*/ 	.short	0x0101


	//----- nvinfo : EIATTR_COOP_GROUP_MASK_REGIDS
	.align		4
        /*0254*/ 	.byte	0x04, 0x29
        /*0256*/ 	.short	(.L_328 - .L_327)


	//   ....[0]....
.L_327:
        /*0258*/ 	.word	0xffffffff


	//   ....[1]....
        /*025c*/ 	.word	0xffffffff


	//   ....[2]....
        /*0260*/ 	.word	0xffffffff


	//   ....[3]....
        /*0264*/ 	.word	0xffffffff


	//   ....[4]....
        /*0268*/ 	.word	0xffffffff


	//   ....[5]....
        /*026c*/ 	.word	0xffffffff


	//   ....[6]....
        /*0270*/ 	.word	0xffffffff


	//   ....[7]....
        /*0274*/ 	.word	0xffffffff


	//   ....[8]....
        /*0278*/ 	.word	0xffffffff


	//   ....[9]....
        /*027c*/ 	.word	0xffffffff


	//   ....[10]....
        /*0280*/ 	.word	0xffffffff


	//   ....[11]....
        /*0284*/ 	.word	0xffffffff


	//   ....[12]....
        /*0288*/ 	.word	0xffffffff


	//   ....[13]....
        /*028c*/ 	.word	0xffffffff


	//   ....[14]....
        /*0290*/ 	.word	0xffffffff


	//   ....[15]....
        /*0294*/ 	.word	0xffffffff


	//   ....[16]....
        /*0298*/ 	.word	0xffffffff


	//   ....[17]....
        /*029c*/ 	.word	0xffffffff


	//   ....[18]....
        /*02a0*/ 	.word	0xffffffff


	//   ....[19]....
        /*02a4*/ 	.word	0xffffffff


	//   ....[20]....
        /*02a8*/ 	.word	0xffffffff


	//   ....[21]....
        /*02ac*/ 	.word	0xffffffff


	//   ....[22]....
        /*02b0*/ 	.word	0xffffffff


	//   ....[23]....
        /*02b4*/ 	.word	0xffffffff


	//----- nvinfo : EIATTR_COOP_GROUP_INSTR_OFFSETS
	.align		4
.L_328:
        /*02b8*/ 	.byte	0x04, 0x28
        /*02ba*/ 	.short	(.L_330 - .L_329)


	//   ....[0]....
.L_329:
        /*02bc*/ 	.word	0x00005300


	//   ....[1]....
        /*02c0*/ 	.word	0x000053f0


	//   ....[2]....
        /*02c4*/ 	.word	0x00005500


	//   ....[3]....
        /*02c8*/ 	.word	0x000055b0


	//   ....[4]....
        /*02cc*/ 	.word	0x000055e0


	//   ....[5]....
        /*02d0*/ 	.word	0x000056a0


	//   ....[6]....
        /*02d4*/ 	.word	0x00005750


	//   ....[7]....
        /*02d8*/ 	.word	0x00005840


	//   ....[8]....
        /*02dc*/ 	.word	0x00009aa0


	//   ....[9]....
        /*02e0*/ 	.word	0x00009ad0


	//   ....[10]....
        /*02e4*/ 	.word	0x00009b20


	//   ....[11]....
        /*02e8*/ 	.word	0x00009b50


	//   ....[12]....
        /*02ec*/ 	.word	0x00009bc0


	//   ....[13]....
        /*02f0*/ 	.word	0x00009bd0


	//   ....[14]....
        /*02f4*/ 	.word	0x00009bf0


	//   ....[15]....
        /*02f8*/ 	.word	0x00009c00


	//   ....[16]....
        /*02fc*/ 	.word	0x0000c300


	//   ....[17]....
        /*0300*/ 	.word	0x0000c310


	//   ....[18]....
        /*0304*/ 	.word	0x0000c320


	//   ....[19]....
        /*0308*/ 	.word	0x0000c340


	//   ....[20]....
        /*030c*/ 	.word	0x0000c360


	//   ....[21]....
        /*0310*/ 	.word	0x0000c380


	//   ....[22]....
        /*0314*/ 	.word	0x0000c390


	//   ....[23]....
        /*0318*/ 	.word	0x0000c3c0


	//----- nvinfo : EIATTR_VRC_CTA_INIT_COUNT
	.align		4
.L_330:
        /*031c*/ 	.byte	0x02, 0x4a
	.zero		1
	.zero		1


	//----- nvinfo : EIATTR_EXIT_INSTR_OFFSETS
	.align		4
        /*0320*/ 	.byte	0x04, 0x1c
        /*0322*/ 	.short	(.L_332 - .L_331)


	//   ....[0]....
.L_331:
        /*0324*/ 	.word	0x000003c0


	//   ....[1]....
        /*0328*/ 	.word	0x000017a0


	//   ....[2]....
        /*032c*/ 	.word	0x00001830


	//   ....[3]....
        /*0330*/ 	.word	0x0000e7e0


	//   ....[4]....
        /*0334*/ 	.word	0x0000e900


	//   ....[5]....
        /*0338*/ 	.word	0x0000e920


	//----- nvinfo : EIATTR_CRS_STACK_SIZE
	.align		4
.L_332:
        /*033c*/ 	.byte	0x04, 0x1e
        /*033e*/ 	.short	(.L_334 - .L_333)
.L_333:
        /*0340*/ 	.word	0x00000000


	//----- nvinfo : EIATTR_CBANK_PARAM_SIZE
	.align		4
.L_334:
        /*0344*/ 	.byte	0x03, 0x19
        /*0346*/ 	.short	0x01d0


	//----- nvinfo : EIATTR_PARAM_CBANK
	.align		4
        /*0348*/ 	.byte	0x04, 0x0a
        /*034a*/ 	.short	(.L_336 - .L_335)
	.align		4
.L_335:
        /*034c*/ 	.word	index@(.nv.constant0._ZN5flash16flash_fwd_kernelI23Flash_fwd_kernel_traitsILi128ELi128ELi64ELi4ELb0ELb0EN7cutlass6half_tE19Flash_kernel_traitsILi128ELi128ELi64ELi4ES3_EELb0ELb0ELb0ELb0ELb0ELb0ELb0ELb0EEEvNS_16Flash_fwd_paramsE)
        /*0350*/ 	.short	0x0380
        /*0352*/ 	.short	0x01d0


	//----- nvinfo : EIATTR_SW_WAR
	.align		4
.L_336:
        /*0354*/ 	.byte	0x04, 0x36
        /*0356*/ 	.short	(.L_338 - .L_337)
.L_337:
        /*0358*/ 	.word	0x00000008
.L_338:


//--------------------- .nv.info._ZN5flash16flash_fwd_kernelI23Flash_fwd_kernel_traitsILi128ELi128ELi64ELi4ELb0ELb0EN7cutlass6half_tE19Flash_kernel_traitsILi128ELi128ELi64ELi4ES3_EELb0ELb0ELb0ELb0ELb0ELb0ELb1ELb0EEEvNS_16Flash_fwd_paramsE --------------------------
	.section	.nv.info._ZN5flash16flash_fwd_kernelI23Flash_fwd_kernel_traitsILi128ELi128ELi64ELi4ELb0ELb0EN7cutlass6half_tE19Flash_kernel_traitsILi128ELi128ELi64ELi4ES3_EELb0ELb0ELb0ELb0ELb0ELb0ELb1ELb0EEEvNS_16Flash_fwd_paramsE,"",@"SHT_CUDA_INFO"
	.sectionflags	@""
	.align	4


	//----- nvinfo : EIATTR_CUDA_API_VERSION
	.align		4
        /*0000*/ 	.byte	0x04, 0x37
        /*0002*/ 	.short	(.L_340 - .L_339)
.L_339:
        /*0004*/ 	.word	0x00000082


	//----- nvinfo : EIATTR_KPARAM_INFO
	.align		4
.L_340:
        /*0008*/ 	.byte	0x04, 0x17
        /*000a*/ 	.short	(.L_342 - .L_341)
.L_341:
        /*000c*/ 	.word	0x00000000
        /*0010*/ 	.short	0x0000
        /*0012*/ 	.short	0x0000
        /*0014*/ 	.byte	0x00, 0xf0, 0x41, 0x07


	//----- nvinfo : EIATTR_SPARSE_MMA_MASK
	.align		4
.L_342:
        /*0018*/ 	.byte	0x03, 0x50
        /*001a*/ 	.short	0x0000


	//----- nvinfo : EIATTR_MAXREG_COUNT
	.align		4
        /*001c*/ 	.byte	0x03, 0x1b
        /*001e*/ 	.short	0x00ff


	//----- nvinfo : EIATTR_NUM_BARRIERS
	.align		4
        /*0020*/ 	.byte	0x02, 0x4c
        /*0022*/ 	.byte	0x01
	.zero		1


	//----- nvinfo : EIATTR_ANNOTATIONS
	.align		4
        /*0024*/ 	.byte	0x04, 0x55
        /*0026*/ 	.short	(.L_344 - .L_343)


	//   ....[0]....
.L_343:
        /* <DEDUP_REMOVED lines=40> */


	//----- nvinfo : EIATTR_MERCURY_ISA_VERSION
	.align		4
.L_344:
        /*0298*/ 	.byte	0x03, 0x5f
        /*029a*/ 	.short	0x0101


	//----- nvinfo : EIATTR_COOP_GROUP_MASK_REGIDS
	.align		4
        /*029c*/ 	.byte	0x04, 0x29
        /*029e*/ 	.short	(.L_346 - .L_345)


	//   ....[0]....
.L_345:
        /*02a0*/ 	.word	0xffffffff


	//   ....[1]....
        /*02a4*/ 	.word	0xffffffff


	//   ....[2]....
        /*02a8*/ 	.word	0xffffffff


	//   ....[3]....
        /*02ac*/ 	.word	0xffffffff


	//   ....[4]....
        /*02b0*/ 	.word	0xffffffff


	//   ....[5]....
        /*02b4*/ 	.word	0xffffffff


	//   ....[6]....
        /*02b8*/ 	.word	0xffffffff


	//   ....[7]....
        /*02bc*/ 	.word	0xffffffff


	//   ....[8]....
        /*02c0*/ 	.word	0xffffffff


	//   ....[9]....
        /*02c4*/ 	.word	0xffffffff


	//   ....[10]....
        /*02c8*/ 	.word	0xffffffff


	//   ....[11]....
        /*02cc*/ 	.word	0xffffffff


	//   ....[12]....
        /*02d0*/ 	.word	0xffffffff


	//   ....[13]....
        /*02d4*/ 	.word	0xffffffff


	//   ....[14]....
        /*02d8*/ 	.word	0xffffffff


	//   ....[15]....
        /*02dc*/ 	.word	0xffffffff


	//   ....[16]....
        /*02e0*/ 	.word	0xffffffff


	//   ....[17]....
        /*02e4*/ 	.word	0xffffffff


	//   ....[18]....
        /*02e8*/ 	.word	0xffffffff


	//   ....[19]....
        /*02ec*/ 	.word	0xffffffff


	//   ....[20]....
        /*02f0*/ 	.word	0xffffffff


	//   ....[21]....
        /*02f4*/ 	.word	0xffffffff


	//   ....[22]....
        /*02f8*/ 	.word	0xffffffff


	//   ....[23]....
        /*02fc*/ 	.word	0xffffffff


	//----- nvinfo : EIATTR_COOP_GROUP_INSTR_OFFSETS
	.align		4
.L_346:
        /*0300*/ 	.byte	0x04, 0x28
        /*0302*/ 	.short	(.L_348 - .L_347)


	//   ....[0]....
.L_347:
        /*0304*/ 	.word	0x00005ab0


	//   ....[1]....
        /*0308*/ 	.word	0x00005b50


	//   ....[2]....
        /*030c*/ 	.word	0x00005d00


	//   ....[3]....
        /*0310*/ 	.word	0x00005df0


	//   ....[4]....
        /*0314*/ 	.word	0x00005e20


	//   ....[5]....
        /*0318*/ 	.word	0x00005ed0


	//   ....[6]....
        /*031c*/ 	.word	0x00005f30


	//   ....[7]....
        /*0320*/ 	.word	0x00006000


	//   ....[8]....
        /*0324*/ 	.word	0x0000a700


	//   ....[9]....
        /*0328*/ 	.word	0x0000a760


	//   ....[10]....
        /*032c*/ 	.word	0x0000a850


	//   ....[11]....
        /*0330*/ 	.word	0x0000a880


	//   ....[12]....
        /*0334*/ 	.word	0x0000a8c0


	//   ....[13]....
        /*0338*/ 	.word	0x0000a8e0


	//   ....[14]....
        /*033c*/ 	.word	0x0000a8f0


	//   ....[15]....
        /*0340*/ 	.word	0x0000a910


	//   ....[16]....
        /*0344*/ 	.word	0x0000d460


	//   ....[17]....
        /*0348*/ 	.word	0x0000d470


	//   ....[18]....
        /*034c*/ 	.word	0x0000d480


	//   ....[19]....
        /*0350*/ 	.word	0x0000d4b0


	//   ....[20]....
        /*0354*/ 	.word	0x0000d4d0


	//   ....[21]....
        /*0358*/ 	.word	0x0000d4e0


	//   ....[22]....
        /*035c*/ 	.word	0x0000d500


	//   ....[23]....
        /*0360*/ 	.word	0x0000d530


	//----- nvinfo : EIATTR_VRC_CTA_INIT_COUNT
	.align		4
.L_348:
        /*0364*/ 	.byte	0x02, 0x4a
	.zero		1
	.zero		1


	//----- nvinfo : EIATTR_EXIT_INSTR_OFFSETS
	.align		4
        /*0368*/ 	.byte	0x04, 0x1c
        /*036a*/ 	.short	(.L_350 - .L_349)


	//   ....[0]....
.L_349:
        /*036c*/ 	.word	0x000003c0


	//   ....[1]....
        /*0370*/ 	.word	0x000017b0


	//   ....[2]....
        /*0374*/ 	.word	0x00001840


	//   ....[3]....
        /*0378*/ 	.word	0x0000f960


	//   ....[4]....
        /*037c*/ 	.word	0x0000fa80


	//   ....[5]....
        /*0380*/ 	.word	0x0000faa0


	//----- nvinfo : EIATTR_CRS_STACK_SIZE
	.align		4
.L_350:
        /*0384*/ 	.byte	0x04, 0x1e
        /*0386*/ 	.short	(.L_352 - .L_351)
.L_351:
        /*0388*/ 	.word	0x00000000


	//----- nvinfo : EIATTR_CBANK_PARAM_SIZE
	.align		4
.L_352:
        /*038c*/ 	.byte	0x03, 0x19
        /*038e*/ 	.short	0x01d0


	//----- nvinfo : EIATTR_PARAM_CBANK
	.align		4
        /*0390*/ 	.byte	0x04, 0x0a
        /*0392*/ 	.short	(.L_354 - .L_353)
	.align		4
.L_353:
        /*0394*/ 	.word	index@(.nv.constant0._ZN5flash16flash_fwd_kernelI23Flash_fwd_kernel_traitsILi128ELi128ELi64ELi4ELb0ELb0EN7cutlass6half_tE19Flash_kernel_traitsILi128ELi128ELi64ELi4ES3_EELb0ELb0ELb0ELb0ELb0ELb0ELb1ELb0EEEvNS_16Flash_fwd_paramsE)
        /*0398*/ 	.short	0x0380
        /*039a*/ 	.short	0x01d0


	//----- nvinfo : EIATTR_SW_WAR
	.align		4
.L_354:
        /*039c*/ 	.byte	0x04, 0x36
        /*039e*/ 	.short	(.L_356 - .L_355)
.L_355:
        /*03a0*/ 	.word	0x00000008
.L_356:


//--------------------- .nv.info._ZN5flash16flash_fwd_kernelI23Flash_fwd_kernel_traitsILi128ELi128ELi64ELi4ELb0ELb0EN7cutlass6half_tE19Flash_kernel_traitsILi128ELi128ELi64ELi4ES3_EELb0ELb0ELb0ELb1ELb0ELb0ELb0ELb0EEEvNS_16Flash_fwd_paramsE --------------------------
	.section	.nv.info._ZN5flash16flash_fwd_kernelI23Flash_fwd_kernel_traitsILi128ELi128ELi64ELi4ELb0ELb0EN7cutlass6half_tE19Flash_kernel_traitsILi128ELi128ELi64ELi4ES3_EELb0ELb0ELb0ELb1ELb0ELb0ELb0ELb0EEEvNS_16Flash_fwd_paramsE,"",@"SHT_CUDA_INFO"
	.sectionflags	@""
	.align	4


	//----- nvinfo : EIATTR_CUDA_API_VERSION
	.align		4
        /*0000*/ 	.byte	0x04, 0x37
        /*0002*/ 	.short	(.L_358 - .L_357)
.L_357:
        /*0004*/ 	.word	0x00000082


	//----- nvinfo : EIATTR_KPARAM_INFO
	.align		4
.L_358:
        /*0008*/ 	.byte	0x04, 0x17
        /*000a*/ 	.short	(.L_360 - .L_359)
.L_359:
        /*000c*/ 	.word	0x00000000
        /*0010*/ 	.short	0x0000
        /*0012*/ 	.short	0x0000
        /*0014*/ 	.byte	0x00, 0xf0, 0x41, 0x07


	//----- nvinfo : EIATTR_SPARSE_MMA_MASK
	.align		4
.L_360:
        /*0018*/ 	.byte	0x03, 0x50
        /*001a*/ 	.short	0x0000


	//----- nvinfo : EIATTR_MAXREG_COUNT
	.align		4
        /*001c*/ 	.byte	0x03, 0x1b
        /*001e*/ 	.short	0x00ff


	//----- nvinfo : EIATTR_NUM_BARRIERS
	.align		4
        /*0020*/ 	.byte	0x02, 0x4c
        /*0022*/ 	.byte	0x01
	.zero		1


	//----- nvinfo : EIATTR_ANNOTATIONS
	.align		4
        /*0024*/ 	.byte	0x04, 0x55
        /*0026*/ 	.short	(.L_362 - .L_361)


	//   ....[0]....
.L_361:
        /* <DEDUP_REMOVED lines=34> */


	//----- nvinfo : EIATTR_MERCURY_ISA_VERSION
	.align		4
.L_362:
        /*0238*/ 	.byte	0x03, 0x5f
        /*023a*/ 	.short	0x0101


	//----- nvinfo : EIATTR_COOP_GROUP_MASK_REGIDS
	.align		4
        /*023c*/ 	.byte	0x04, 0x29
        /*023e*/ 	.short	(.L_364 - .L_363)


	//   ....[0]....
.L_363:
        /*0240*/ 	.word	0xffffffff


	//   ....[1]....
        /*0244*/ 	.word	0xffffffff


	//   ....[2]....
        /*0248*/ 	.word	0xffffffff


	//   ....[3]....
        /*024c*/ 	.word	0xffffffff


	//   ....[4]....
        /*0250*/ 	.word	0xffffffff


	//   ....[5]....
        /*0254*/ 	.word	0xffffffff


	//   ....[6]....
        /*0258*/ 	.word	0xffffffff


	//   ....[7]....
        /*025c*/ 	.word	0xffffffff


	//   ....[8]....
        /*0260*/ 	.word	0xffffffff


	//   ....[9]....
        /*0264*/ 	.word	0xffffffff


	//   ....[10]....
        /*0268*/ 	.word	0xffffffff


	//   ....[11]....
        /*026c*/ 	.word	0xffffffff


	//   ....[12]....
        /*0270*/ 	.word	0xffffffff


	//   ....[13]....
        /*0274*/ 	.word	0xffffffff


	//   ....[14]....
        /*0278*/ 	.word	0xffffffff


	//   ....[15]....
        /*027c*/ 	.word	0xffffffff


	//   ....[16]....
        /*0280*/ 	.word	0xffffffff


	//   ....[17]....
        /*0284*/ 	.word	0xffffffff


	//   ....[18]....
        /*0288*/ 	.word	0xffffffff


	//   ....[19]....
        /*028c*/ 	.word	0xffffffff


	//   ....[20]....
        /*0290*/ 	.word	0xffffffff


	//   ....[21]....
        /*0294*/ 	.word	0xffffffff


	//   ....[22]....
        /*0298*/ 	.word	0xffffffff


	//   ....[23]....
        /*029c*/ 	.word	0xffffffff


	//----- nvinfo : EIATTR_COOP_GROUP_INSTR_OFFSETS
	.align		4
.L_364:
        /*02a0*/ 	.byte	0x04, 0x28
        /*02a2*/ 	.short	(.L_366 - .L_365)


	//   ....[0]....
.L_365:
        /*02a4*/ 	.word	0x00006300


	//   ....[1]....
        /*02a8*/ 	.word	0x00006370


	//   ....[2]....
        /*02ac*/ 	.word	0x000065f0


	//   ....[3]....
        /*02b0*/ 	.word	0x00006650


	//   ....[4]....
        /*02b4*/ 	.word	0x00006c10


	//   ....[5]....
        /*02b8*/ 	.word	0x00006e80


	//   ....[6]....
        /*02bc*/ 	.word	0x00006ed0


	//   ....[7]....
        /*02c0*/ 	.word	0x00006f10


	//   ....[8]....
        /*02c4*/ 	.word	0x0000c010


	//   ....[9]....
        /*02c8*/ 	.word	0x0000c0b0


	//   ....[10]....
        /*02cc*/ 	.word	0x0000c110


	//   ....[11]....
        /*02d0*/ 	.word	0x0000c120


	//   ....[12]....
        /*02d4*/ 	.word	0x0000c140


	//   ....[13]....
        /*02d8*/ 	.word	0x0000c160


	//   ....[14]....
        /*02dc*/ 	.word	0x0000c190


	//   ....[15]....
        /*02e0*/ 	.word	0x0000c1a0


	//   ....[16]....
        /*02e4*/ 	.word	0x0000e6c0


	//   ....[17]....
        /*02e8*/ 	.word	0x0000e6d0


	//   ....[18]....
        /*02ec*/ 	.word	0x0000e6e0


	//   ....[19]....
        /*02f0*/ 	.word	0x0000e700


	//   ....[20]....
        /*02f4*/ 	.word	0x0000e720


	//   ....[21]....
        /*02f8*/ 	.word	0x0000e740


	//   ....[22]....
        /*02fc*/ 	.word	0x0000e750


	//   ....[23]....
        /*0300*/ 	.word	0x0000e780


	//----- nvinfo : EIATTR_VRC_CTA_INIT_COUNT
	.align		4
.L_366:
        /*0304*/ 	.byte	0x02, 0x4a
	.zero		1
	.zero		1


	//----- nvinfo : EIATTR_EXIT_INSTR_OFFSETS
	.align		4
        /*0308*/ 	.byte	0x04, 0x1c
        /*030a*/ 	.short	(.L_368 - .L_367)


	//   ....[0]....
.L_367:
        /*030c*/ 	.word	0x000003d0


	//   ....[1]....
        /*0310*/ 	.word	0x00001770


	//   ....[2]....
        /*0314*/ 	.word	0x00001800


	//   ....[3]....
        /*0318*/ 	.word	0x00010bf0


	//   ....[4]....
        /*031c*/ 	.word	0x00010d10


	//   ....[5]....
        /*0320*/ 	.word	0x00010d30


	//----- nvinfo : EIATTR_CRS_STACK_SIZE
	.align		4
.L_368:
        /*0324*/ 	.byte	0x04, 0x1e
        /*0326*/ 	.short	(.L_370 - .L_369)
.L_369:
        /*0328*/ 	.word	0x00000000


	//----- nvinfo : EIATTR_CBANK_PARAM_SIZE
	.align		4
.L_370:
        /*032c*/ 	.byte	0x03, 0x19
        /*032e*/ 	.short	0x01d0


	//----- nvinfo : EIATTR_PARAM_CBANK
	.align		4
        /*0330*/ 	.byte	0x04, 0x0a
        /*0332*/ 	.short	(.L_372 - .L_371)
	.align		4
.L_371:
        /*0334*/ 	.word	index@(.nv.constant0._ZN5flash16flash_fwd_kernelI23Flash_fwd_kernel_traitsILi128ELi128ELi64ELi4ELb0ELb0EN7cutlass6half_tE19Flash_kernel_traitsILi128ELi128ELi64ELi4ES3_EELb0ELb0ELb0ELb1ELb0ELb0ELb0ELb0EEEvNS_16Flash_fwd_paramsE)
        /*0338*/ 	.short	0x0380
        /*033a*/ 	.short	0x01d0


	//----- nvinfo : EIATTR_SW_WAR
	.align		4
.L_372:
        /*033c*/ 	.byte	0x04, 0x36
        /*033e*/ 	.short	(.L_374 - .L_373)
.L_373:
        /*0340*/ 	.word	0x00000008
.L_374:


//--------------------- .nv.info._ZN5flash16flash_fwd_kernelI23Flash_fwd_kernel_traitsILi128ELi128ELi64ELi4ELb0ELb0EN7cutlass6half_tE19Flash_kernel_traitsILi128ELi128ELi64ELi4ES3_EELb0ELb0ELb0ELb1ELb0ELb0ELb1ELb0EEEvNS_16Flash_fwd_paramsE --------------------------
	.section	.nv.info._ZN5flash16flash_fwd_kernelI23Flash_fwd_kernel_traitsILi128ELi128ELi64ELi4ELb0ELb0EN7cutlass6half_tE19Flash_kernel_traitsILi128ELi128ELi64ELi4ES3_EELb0ELb0ELb0ELb1ELb0ELb0ELb1ELb0EEEvNS_16Flash_fwd_paramsE,"",@"SHT_CUDA_INFO"
	.sectionflags	@""
	.align	4


	//----- nvinfo : EIATTR_CUDA_API_VERSION
	.align		4
        /*0000*/ 	.byte	0x04, 0x37
        /*0002*/ 	.short	(.L_376 - .L_375)
.L_375:
        /*0004*/ 	.word	0x00000082


	//----- nvinfo : EIATTR_KPARAM_INFO
	.align		4
.L_376:
        /*0008*/ 	.byte	0x04, 0x17
        /*000a*/ 	.short	(.L_378 - .L_377)
.L_377:
        /*000c*/ 	.word	0x00000000
        /*0010*/ 	.short	0x0000
        /*0012*/ 	.short	0x0000
        /*0014*/ 	.byte	0x00, 0xf0, 0x41, 0x07


	//----- nvinfo : EIATTR_SPARSE_MMA_MASK
	.align		4
.L_378:
        /*0018*/ 	.byte	0x03, 0x50
        /*001a*/ 	.short	0x0000


	//----- nvinfo : EIATTR_MAXREG_COUNT
	.align		4
        /*001c*/ 	.byte	0x03, 0x1b
        /*001e*/ 	.short	0x00ff


	//----- nvinfo : EIATTR_NUM_BARRIERS
	.align		4
        /*0020*/ 	.byte	0x02, 0x4c
        /*0022*/ 	.byte	0x01
	.zero		1


	//----- nvinfo : EIATTR_ANNOTATIONS
	.align		4
        /*0024*/ 	.byte	0x04, 0x55
        /*0026*/ 	.short	(.L_380 - .L_379)


	//   ....[0]....
.L_379:
        /* <DEDUP_REMOVED lines=52> */


	//----- nvinfo : EIATTR_MERCURY_ISA_VERSION
	.align		4
.L_380:
        /*0358*/ 	.byte	0x03, 0x5f
        /*035a*/ 	.short	0x0101


	//----- nvinfo : EIATTR_COOP_GROUP_MASK_REGIDS
	.align		4
        /*035c*/ 	.byte	0x04, 0x29
        /*035e*/ 	.short	(.L_382 - .L_381)


	//   ....[0]....
.L_381:
        /*0360*/ 	.word	0xffffffff


	//   ....[1]....
        /*0364*/ 	.word	0xffffffff


	//   ....[2]....
        /*0368*/ 	.word	0xffffffff


	//   ....[3]....
        /*036c*/ 	.word	0xffffffff


	//   ....[4]....
        /*0370*/ 	.word	0xffffffff


	//   ....[5]....
        /*0374*/ 	.word	0xffffffff


	//   ....[6]....
        /*0378*/ 	.word	0xffffffff


	//   ....[7]....
        /*037c*/ 	.word	0xffffffff


	//   ....[8]....
        /*0380*/ 	.word	0xffffffff


	//   ....[9]....
        /*0384*/ 	.word	0xffffffff


	//   ....[10]....
        /*0388*/ 	.word	0xffffffff


	//   ....[11]....
        /*038c*/ 	.word	0xffffffff


	//   ....[12]....
        /*0390*/ 	.word	0xffffffff


	//   ....[13]....
        /*0394*/ 	.word	0xffffffff


	//   ....[14]....
        /*0398*/ 	.word	0xffffffff


	//   ....[15]....
        /*039c*/ 	.word	0xffffffff


	//   ....[16]....
        /*03a0*/ 	.word	0xffffffff


	//   ....[17]....
        /*03a4*/ 	.word	0xffffffff


	//   ....[18]....
        /*03a8*/ 	.word	0xffffffff


	//   ....[19]....
        /*03ac*/ 	.word	0xffffffff


	//   ....[20]....
        /*03b0*/ 	.word	0xffffffff


	//   ....[21]....
        /*03b4*/ 	.word	0xffffffff


	//   ....[22]....
        /*03b8*/ 	.word	0xffffffff


	//   ....[23]....
        /*03bc*/ 	.word	0xffffffff


	//----- nvinfo : EIATTR_COOP_GROUP_INSTR_OFFSETS
	.align		4
.L_382:
        /*03c0*/ 	.byte	0x04, 0x28
        /*03c2*/ 	.short	(.L_384 - .L_383)


	//   ....[0]....
.L_383:
        /*03c4*/ 	.word	0x00006ac0


	//   ....[1]....
        /*03c8*/ 	.word	0x00006b30


	//   ....[2]....
        /*03cc*/ 	.word	0x00006db0


	//   ....[3]....
        /*03d0*/ 	.word	0x00006df0


	//   ....[4]....
        /*03d4*/ 	.word	0x00007480


	//   ....[5]....
        /*03d8*/ 	.word	0x00007670


	//   ....[6]....
        /*03dc*/ 	.word	0x000076b0


	//   ....[7]....
        /*03e0*/ 	.word	0x00007700


	//   ....[8]....
        /*03e4*/ 	.word	0x0000cc00


	//   ....[9]....
        /*03e8*/ 	.word	0x0000cc60


	//   ....[10]....
        /*03ec*/ 	.word	0x0000ccb0


	//   ....[11]....
        /*03f0*/ 	.word	0x0000ccc0


	//   ....[12]....
        /*03f4*/ 	.word	0x0000cd00


	//   ....[13]....
        /*03f8*/ 	.word	0x0000cd10


	//   ....[14]....
        /*03fc*/ 	.word	0x0000cd40


	//   ....[15]....
        /*0400*/ 	.word	0x0000cd50


	//   ....[16]....
        /*0404*/ 	.word	0x0000f5a0


	//   ....[17]....
        /*0408*/ 	.word	0x0000f5b0


	//   ....[18]....
        /*040c*/ 	.word	0x0000f5c0


	//   ....[19]....
        /*0410*/ 	.word	0x0000f5e0


	//   ....[20]....
        /*0414*/ 	.word	0x0000f600


	//   ....[21]....
        /*0418*/ 	.word	0x0000f620


	//   ....[22]....
        /*041c*/ 	.word	0x0000f630


	//   ....[23]....
        /*0420*/ 	.word	0x0000f660


	//----- nvinfo : EIATTR_VRC_CTA_INIT_COUNT
	.align		4
.L_384:
        /*0424*/ 	.byte	0x02, 0x4a
	.zero		1
	.zero		1


	//----- nvinfo : EIATTR_EXIT_INSTR_OFFSETS
	.align		4
        /*0428*/ 	.byte	0x04, 0x1c
        /*042a*/ 	.short	(.L_386 - .L_385)


	//   ....[0]....
.L_385:
        /*042c*/ 	.word	0x000003d0


	//   ....[1]....
        /*0430*/ 	.word	0x00001770


	//   ....[2]....
        /*0434*/ 	.word	0x00001800


	//   ....[3]....
        /*0438*/ 	.word	0x00011ad0


	//   ....[4]....
        /*043c*/ 	.word	0x00011bf0


	//   ....[5]....
        /*0440*/ 	.word	0x00011c10


	//----- nvinfo : EIATTR_CRS_STACK_SIZE
	.align		4
.L_386:
        /*0444*/ 	.byte	0x04, 0x1e
        /*0446*/ 	.short	(.L_388 - .L_387)
.L_387:
        /*0448*/ 	.word	0x00000000


	//----- nvinfo : EIATTR_CBANK_PARAM_SIZE
	.align		4
.L_388:
        /*044c*/ 	.byte	0x03, 0x19
        /*044e*/ 	.short	0x01d0


	//----- nvinfo : EIATTR_PARAM_CBANK
	.align		4
        /*0450*/ 	.byte	0x04, 0x0a
        /*0452*/ 	.short	(.L_390 - .L_389)
	.align		4
.L_389:
        /*0454*/ 	.word	index@(.nv.constant0._ZN5flash16flash_fwd_kernelI23Flash_fwd_kernel_traitsILi128ELi128ELi64ELi4ELb0ELb0EN7cutlass6half_tE19Flash_kernel_traitsILi128ELi128ELi64ELi4ES3_EELb0ELb0ELb0ELb1ELb0ELb0ELb1ELb0EEEvNS_16Flash_fwd_paramsE)
        /*0458*/ 	.short	0x0380
        /*045a*/ 	.short	0x01d0


	//----- nvinfo : EIATTR_SW_WAR
	.align		4
.L_390:
        /*045c*/ 	.byte	0x04, 0x36
        /*045e*/ 	.short	(.L_392 - .L_391)
.L_391:
        /*0460*/ 	.word	0x00000008
.L_392:


//--------------------- .nv.info._ZN5flash16flash_fwd_kernelI23Flash_fwd_kernel_traitsILi128ELi128ELi64ELi4ELb0ELb0EN7cutlass6half_tE19Flash_kernel_traitsILi128ELi128ELi64ELi4ES3_EELb0ELb0ELb1ELb0ELb0ELb1ELb0ELb0EEEvNS_16Flash_fwd_paramsE --------------------------
	.section	.nv.info._ZN5flash16flash_fwd_kernelI23Flash_fwd_kernel_traitsILi128ELi128ELi64ELi4ELb0ELb0EN7cutlass6half_tE19Flash_kernel_traitsILi128ELi128ELi64ELi4ES3_EELb0ELb0ELb1ELb0ELb0ELb1ELb0ELb0EEEvNS_16Flash_fwd_paramsE,"",@"SHT_CUDA_INFO"
	.sectionflags	@""
	.align	4


	//----- nvinfo : EIATTR_CUDA_API_VERSION
	.align		4
        /*0000*/ 	.byte	0x04, 0x37
        /*0002*/ 	.short	(.L_394 - .L_393)
.L_393:
        /*0004*/ 	.word	0x00000082


	//----- nvinfo : EIATTR_KPARAM_INFO
	.align		4
.L_394:
        /*0008*/ 	.byte	0x04, 0x17
        /*000a*/ 	.short	(.L_396 - .L_395)
.L_395:
        /*000c*/ 	.word	0x00000000
        /*0010*/ 	.short	0x0000
        /*0012*/ 	.short	0x0000
        /*0014*/ 	.byte	0x00, 0xf0, 0x41, 0x07


	//----- nvinfo : EIATTR_SPARSE_MMA_MASK
	.align		4
.L_396:
        /*0018*/ 	.byte	0x03, 0x50
        /*001a*/ 	.short	0x0000


	//----- nvinfo : EIATTR_MAXREG_COUNT
	.align		4
        /*001c*/ 	.byte	0x03, 0x1b
        /*001e*/ 	.short	0x00ff


	//----- nvinfo : EIATTR_NUM_BARRIERS
	.align		4
        /*0020*/ 	.byte	0x02, 0x4c
        /*0022*/ 	.byte	0x01
	.zero		1


	//----- nvinfo : EIATTR_ANNOTATIONS
	.align		4
        /*0024*/ 	.byte	0x04, 0x55
        /*0026*/ 	.short	(.L_398 - .L_397)


	//   ....[0]....
.L_397:
        /* <DEDUP_REMOVED lines=100> */


	//----- nvinfo : EIATTR_MERCURY_ISA_VERSION
	.align		4
.L_398:
        /*0658*/ 	.byte	0x03, 0x5f
        /*065a*/ 	.short	0x0101


	//----- nvinfo : EIATTR_INT_WARP_WIDE_INSTR_OFFSETS
	.align		4
        /*065c*/ 	.byte	0x04, 0x31
        /*065e*/ 	.short	(.L_400 - .L_399)


	//   ....[0]....
.L_399:
        /*0660*/ 	.word	0x000026e0


	//   ....[1]....
        /*0664*/ 	.word	0x00002b30


	//   ....[2]....
        /*0668*/ 	.word	0x00002e90


	//----- nvinfo : EIATTR_COOP_GROUP_MASK_REGIDS
	.align		4
.L_400:
        /*066c*/ 	.byte	0x04, 0x29
        /*066e*/ 	.short	(.L_402 - .L_401)


	//   ....[0]....
.L_401:
        /*0670*/ 	.word	0xffffffff


	//   ....[1]....
        /*0674*/ 	.word	0xffffffff


	//   ....[2]....
        /*0678*/ 	.word	0xffffffff


	//   ....[3]....
        /*067c*/ 	.word	0xffffffff


	//   ....[4]....
        /*0680*/ 	.word	0xffffffff


	//   ....[5]....
        /*0684*/ 	.word	0xffffffff


	//   ....[6]....
        /*0688*/ 	.word	0xffffffff


	//   ....[7]....
        /*068c*/ 	.word	0xffffffff


	//   ....[8]....
        /*0690*/ 	.word	0xffffffff


	//   ....[9]....
        /*0694*/ 	.word	0xffffffff


	//   ....[10]....
        /*0698*/ 	.word	0xffffffff


	//   ....[11]....
        /*069c*/ 	.word	0xffffffff


	//   ....[12]....
        /*06a0*/ 	.word	0xffffffff


	//   ....[13]....
        /*06a4*/ 	.word	0xffffffff


	//   ....[14]....
        /*06a8*/ 	.word	0xffffffff


	//   ....[15]....
        /*06ac*/ 	.word	0xffffffff


	//   ....[16]....
        /*06b0*/ 	.word	0xffffffff


	//   ....[17]....
        /*06b4*/ 	.word	0xffffffff


	//   ....[18]....
        /*06b8*/ 	.word	0xffffffff


	//   ....[19]....
        /*06bc*/ 	.word	0xffffffff


	//   ....[20]....
        /*06c0*/ 	.word	0xffffffff


	//   ....[21]....
        /*06c4*/ 	.word	0xffffffff


	//   ....[22]....
        /*06c8*/ 	.word	0xffffffff


	//   ....[23]....
        /*06cc*/ 	.word	0xffffffff


	//   ....[24]....
        /*06d0*/ 	.word	0xffffffff


	//   ....[25]....
        /*06d4*/ 	.word	0xffffffff


	//   ....[26]....
        /*06d8*/ 	.word	0xffffffff


	//   ....[27]....
        /*06dc*/ 	.word	0xffffffff


	//   ....[28]....
        /*06e0*/ 	.word	0xffffffff


	//   ....[29]....
        /*06e4*/ 	.word	0xffffffff


	//   ....[30]....
        /*06e8*/ 	.word	0xffffffff


	//   ....[31]....
        /*06ec*/ 	.word	0xffffffff


	//   ....[32]....
        /*06f0*/ 	.word	0xffffffff


	//   ....[33]....
        /*06f4*/ 	.word	0xffffffff


	//   ....[34]....
        /*06f8*/ 	.word	0xffffffff


	//   ....[35]....
        /*06fc*/ 	.word	0xffffffff


	//   ....[36]....
        /*0700*/ 	.word	0xffffffff


	//   ....[37]....
        /*0704*/ 	.word	0xffffffff


	//   ....[38]....
        /*0708*/ 	.word	0xffffffff


	//   ....[39]....
        /*070c*/ 	.word	0xffffffff


	//----- nvinfo : EIATTR_COOP_GROUP_INSTR_OFFSETS
	.align		4
.L_402:
        /*0710*/ 	.byte	0x04, 0x28
        /*0712*/ 	.short	(.L_404 - .L_403)


	//   ....[0]....
.L_403:
        /*0714*/ 	.word	0x00004d70


	//   ....[1]....
        /*0718*/ 	.word	0x00004ef0


	//   ....[2]....
        /*071c*/ 	.word	0x00005190


	//   ....[3]....
        /*0720*/ 	.word	0x00005440


	//   ....[4]....
        /*0724*/ 	.word	0x000054f0


	//   ....[5]....
        /*0728*/ 	.word	0x000056a0


	//   ....[6]....
        /*072c*/ 	.word	0x00005850


	//   ....[7]....
        /*0730*/ 	.word	0x000058a0


	//   ....[8]....
        /*0734*/ 	.word	0x0000a3c0


	//   ....[9]....
        /*0738*/ 	.word	0x0000a540


	//   ....[10]....
        /*073c*/ 	.word	0x0000a630


	//   ....[11]....
        /*0740*/ 	.word	0x0000a690


	//   ....[12]....
        /*0744*/ 	.word	0x0000a6c0


	//   ....[13]....
        /*0748*/ 	.word	0x0000a750


	//   ....[14]....
        /*074c*/ 	.word	0x0000ab50


	//   ....[15]....
        /*0750*/ 	.word	0x0000abf0


	//   ....[16]....
        /*0754*/ 	.word	0x000101d0


	//   ....[17]....
        /*0758*/ 	.word	0x000105e0


	//   ....[18]....
        /*075c*/ 	.word	0x00010630


	//   ....[19]....
        /*0760*/ 	.word	0x00010650


	//   ....[20]....
        /*0764*/ 	.word	0x00010670


	//   ....[21]....
        /*0768*/ 	.word	0x00010680


	//   ....[22]....
        /*076c*/ 	.word	0x000106a0


	//   ....[23]....
        /*0770*/ 	.word	0x000106c0


	//   ....[24]....
        /*0774*/ 	.word	0x00016700


	//   ....[25]....
        /*0778*/ 	.word	0x00016ae0


	//   ....[26]....
        /*077c*/ 	.word	0x00016d00


	//   ....[27]....
        /*0780*/ 	.word	0x00016d20


	//   ....[28]....
        /*0784*/ 	.word	0x00016da0


	//   ....[29]....
        /*0788*/ 	.word	0x00016db0


	//   ....[30]....
        /*078c*/ 	.word	0x00016e10


	//   ....[31]....
        /*0790*/ 	.word	0x00016e80


	//   ....[32]....
        /*0794*/ 	.word	0x0001a040


	//   ....[33]....
        /*0798*/ 	.word	0x0001a050


	//   ....[34]....
        /*079c*/ 	.word	0x0001a060


	//   ....[35]....
        /*07a0*/ 	.word	0x0001a090


	//   ....[36]....
        /*07a4*/ 	.word	0x0001a0c0


	//   ....[37]....
        /*07a8*/ 	.word	0x0001a0d0


	//   ....[38]....
        /*07ac*/ 	.word	0x0001a0f0


	//   ....[39]....
        /*07b0*/ 	.word	0x0001a120


	//----- nvinfo : EIATTR_VRC_CTA_INIT_COUNT
	.align		4
.L_404:
        /*07b4*/ 	.byte	0x02, 0x4a
	.zero		1
	.zero		1


	//----- nvinfo : EIATTR_EXIT_INSTR_OFFSETS
	.align		4
        /*07b8*/ 	.byte	0x04, 0x1c
        /*07ba*/ 	.short	(.L_406 - .L_405)


	//   ....[0]....
.L_405:
        /*07bc*/ 	.word	0x000004a0


	//   ....[1]....
        /*07c0*/ 	.word	0x000018e0


	//   ....[2]....
        /*07c4*/ 	.word	0x00001970


	//   ....[3]....
        /*07c8*/ 	.word	0x0001c260


	//   ....[4]....
        /*07cc*/ 	.word	0x0001c350


	//----- nvinfo : EIATTR_CRS_STACK_SIZE
	.align		4
.L_406:
        /*07d0*/ 	.byte	0x04, 0x1e
        /*07d2*/ 	.short	(.L_408 - .L_407)
.L_407:
        /*07d4*/ 	.word	0x00000000


	//----- nvinfo : EIATTR_CBANK_PARAM_SIZE
	.align		4
.L_408:
        /*07d8*/ 	.byte	0x03, 0x19
        /*07da*/ 	.short	0x01d0


	//----- nvinfo : EIATTR_PARAM_CBANK
	.align		4
        /*07dc*/ 	.byte	0x04, 0x0a
        /*07de*/ 	.short	(.L_410 - .L_409)
	.align		4
.L_409:
        /*07e0*/ 	.word	index@(.nv.constant0._ZN5flash16flash_fwd_kernelI23Flash_fwd_kernel_traitsILi128ELi128ELi64ELi4ELb0ELb0EN7cutlass6half_tE19Flash_kernel_traitsILi128ELi128ELi64ELi4ES3_EELb0ELb0ELb1ELb0ELb0ELb1ELb0ELb0EEEvNS_16Flash_fwd_paramsE)
        /*07e4*/ 	.short	0x0380
        /*07e6*/ 	.short	0x01d0


	//----- nvinfo : EIATTR_SW_WAR
	.align		4
.L_410:
        /*07e8*/ 	.byte	0x04, 0x36
        /*07ea*/ 	.short	(.L_412 - .L_411)
.L_411:
        /*07ec*/ 	.word	0x00000008
.L_412:


//--------------------- .nv.info._ZN5flash16flash_fwd_kernelI23Flash_fwd_kernel_traitsILi128ELi128ELi64ELi4ELb0ELb0EN7cutlass6half_tE19Flash_kernel_traitsILi128ELi128ELi64ELi4ES3_EELb0ELb0ELb1ELb0ELb0ELb1ELb1ELb0EEEvNS_16Flash_fwd_paramsE --------------------------
	.section	.nv.info._ZN5flash16flash_fwd_kernelI23Flash_fwd_kernel_traitsILi128ELi128ELi64ELi4ELb0ELb0EN7cutlass6half_tE19Flash_kernel_traitsILi128ELi128ELi64ELi4ES3_EELb0ELb0ELb1ELb0ELb0ELb1ELb1ELb0EEEvNS_16Flash_fwd_paramsE,"",@"SHT_CUDA_INFO"
	.sectionflags	@""
	.align	4


	//----- nvinfo : EIATTR_CUDA_API_VERSION
	.align		4
        /*0000*/ 	.byte	0x04, 0x37
        /*0002*/ 	.short	(.L_414 - .L_413)
.L_413:
        /*0004*/ 	.word	0x00000082


	//----- nvinfo : EIATTR_KPARAM_INFO
	.align		4
.L_414:
        /*0008*/ 	.byte	0x04, 0x17
        /*000a*/ 	.short	(.L_416 - .L_415)
.L_415:
        /*000c*/ 	.word	0x00000000
        /*0010*/ 	.short	0x0000
        /*0012*/ 	.short	0x0000
        /*0014*/ 	.byte	0x00, 0xf0, 0x41, 0x07


	//----- nvinfo : EIATTR_SPARSE_MMA_MASK
	.align		4
.L_416:
        /*0018*/ 	.byte	0x03, 0x50
        /*001a*/ 	.short	0x0000


	//----- nvinfo : EIATTR_MAXREG_COUNT
	.align		4
        /*001c*/ 	.byte	0x03, 0x1b
        /*001e*/ 	.short	0x00ff


	//----- nvinfo : EIATTR_NUM_BARRIERS
	.align		4
        /*0020*/ 	.byte	0x02, 0x4c
        /*0022*/ 	.byte	0x01
	.zero		1


	//----- nvinfo : EIATTR_ANNOTATIONS
	.align		4
        /*0024*/ 	.byte	0x04, 0x55
        /*0026*/ 	.short	(.L_418 - .L_417)


	//   ....[0]....
.L_417:
        /* <DEDUP_REMOVED lines=102> */


	//----- nvinfo : EIATTR_MERCURY_ISA_VERSION
	.align		4
.L_418:
        /*0670*/ 	.byte	0x03, 0x5f
        /*0672*/ 	.short	0x0101


	//----- nvinfo : EIATTR_INT_WARP_WIDE_INSTR_OFFSETS
	.align		4
        /*0674*/ 	.byte	0x04, 0x31
        /*0676*/ 	.short	(.L_420 - .L_419)


	//   ....[0]....
.L_419:
        /*0678*/ 	.word	0x000026f0


	//   ....[1]....
        /*067c*/ 	.word	0x00002b40


	//   ....[2]....
        /*0680*/ 	.word	0x00002eb0


	//----- nvinfo : EIATTR_COOP_GROUP_MASK_REGIDS
	.align		4
.L_420:
        /*0684*/ 	.byte	0x04, 0x29
        /*0686*/ 	.short	(.L_422 - .L_421)


	//   ....[0]....
.L_421:
        /*0688*/ 	.word	0xffffffff


	//   ....[1]....
        /*068c*/ 	.word	0xffffffff


	//   ....[2]....
        /*0690*/ 	.word	0xffffffff


	//   ....[3]....
        /*0694*/ 	.word	0xffffffff


	//   ....[4]....
        /*0698*/ 	.word	0xffffffff


	//   ....[5]....
        /*069c*/ 	.word	0xffffffff


	//   ....[6]....
        /*06a0*/ 	.word	0xffffffff


	//   ....[7]....
        /*06a4*/ 	.word	0xffffffff


	//   ....[8]....
        /*06a8*/ 	.word	0xffffffff


	//   ....[9]....
        /*06ac*/ 	.word	0xffffffff


	//   ....[10]....
        /*06b0*/ 	.word	0xffffffff


	//   ....[11]....
        /*06b4*/ 	.word	0xffffffff


	//   ....[12]....
        /*06b8*/ 	.word	0xffffffff


	//   ....[13]....
        /*06bc*/ 	.word	0xffffffff


	//   ....[14]....
        /*06c0*/ 	.word	0xffffffff


	//   ....[15]....
        /*06c4*/ 	.word	0xffffffff


	//   ....[16]....
        /*06c8*/ 	.word	0xffffffff


	//   ....[17]....
        /*06cc*/ 	.word	0xffffffff


	//   ....[18]....
        /*06d0*/ 	.word	0xffffffff


	//   ....[19]....
        /*06d4*/ 	.word	0xffffffff


	//   ....[20]....
        /*06d8*/ 	.word	0xffffffff


	//   ....[21]....
        /*06dc*/ 	.word	0xffffffff


	//   ....[22]....
        /*06e0*/ 	.word	0xffffffff


	//   ....[23]....
        /*06e4*/ 	.word	0xffffffff


	//   ....[24]....
        /*06e8*/ 	.word	0xffffffff


	//   ....[25]....
        /*06ec*/ 	.word	0xffffffff


	//   ....[26]....
        /*06f0*/ 	.word	0xffffffff


	//   ....[27]....
        /*06f4*/ 	.word	0xffffffff


	//   ....[28]....
        /*06f8*/ 	.word	0xffffffff


	//   ....[29]....
        /*06fc*/ 	.word	0xffffffff


	//   ....[30]....
        /*0700*/ 	.word	0xffffffff


	//   ....[31]....
        /*0704*/ 	.word	0xffffffff


	//   ....[32]....
        /*0708*/ 	.word	0xffffffff


	//   ....[33]....
        /*070c*/ 	.word	0xffffffff


	//   ....[34]....
        /*0710*/ 	.word	0xffffffff


	//   ....[35]....
        /*0714*/ 	.word	0xffffffff


	//   ....[36]....
        /*0718*/ 	.word	0xffffffff


	//   ....[37]....
        /*071c*/ 	.word	0xffffffff


	//   ....[38]....
        /*0720*/ 	.word	0xffffffff


	//   ....[39]....
        /*0724*/ 	.word	0xffffffff


	//----- nvinfo : EIATTR_COOP_GROUP_INSTR_OFFSETS
	.align		4
.L_422:
        /*0728*/ 	.byte	0x04, 0x28
        /*072a*/ 	.short	(.L_424 - .L_423)


	//   ....[0]....
.L_423:
        /*072c*/ 	.word	0x00005510


	//   ....[1]....
        /*0730*/ 	.word	0x000058c0


	//   ....[2]....
        /*0734*/ 	.word	0x000058f0


	//   ....[3]....
        /*0738*/ 	.word	0x00005c80


	//   ....[4]....
        /*073c*/ 	.word	0x00005dd0


	//   ....[5]....
        /*0740*/ 	.word	0x00005fc0


	//   ....[6]....
        /*0744*/ 	.word	0x00005fd0


	//   ....[7]....
        /*0748*/ 	.word	0x00006020


	//   ....[8]....
        /*074c*/ 	.word	0x0000b210


	//   ....[9]....
        /*0750*/ 	.word	0x0000b340


	//   ....[10]....
        /*0754*/ 	.word	0x0000b520


	//   ....[11]....
        /*0758*/ 	.word	0x0000b5b0


	//   ....[12]....
        /*075c*/ 	.word	0x0000b5f0


	//   ....[13]....
        /*0760*/ 	.word	0x0000b760


	//   ....[14]....
        /*0764*/ 	.word	0x0000b780


	//   ....[15]....
        /*0768*/ 	.word	0x0000b7d0


	//   ....[16]....
        /*076c*/ 	.word	0x00011a30


	//   ....[17]....
        /*0770*/ 	.word	0x00011b30


	//   ....[18]....
        /*0774*/ 	.word	0x00011d40


	//   ....[19]....
        /*0778*/ 	.word	0x00011da0


	//   ....[20]....
        /*077c*/ 	.word	0x00011db0


	//   ....[21]....
        /*0780*/ 	.word	0x00011dd0


	//   ....[22]....
        /*0784*/ 	.word	0x00011df0


	//   ....[23]....
        /*0788*/ 	.word	0x00011e10


	//   ....[24]....
        /*078c*/ 	.word	0x00018890


	//   ....[25]....
        /*0790*/ 	.word	0x00018980


	//   ....[26]....
        /*0794*/ 	.word	0x00018a60


	//   ....[27]....
        /*0798*/ 	.word	0x00018b70


	//   ....[28]....
        /*079c*/ 	.word	0x00018c00


	//   ....[29]....
        /*07a0*/ 	.word	0x00018c30


	//   ....[30]....
        /*07a4*/ 	.word	0x00018cf0


	//   ....[31]....
        /*07a8*/ 	.word	0x00018d30


	//   ....[32]....
        /*07ac*/ 	.word	0x0001c5b0


	//   ....[33]....
        /*07b0*/ 	.word	0x0001c5c0


	//   ....[34]....
        /*07b4*/ 	.word	0x0001c5d0


	//   ....[35]....
        /*07b8*/ 	.word	0x0001c600


	//   ....[36]....
        /*07bc*/ 	.word	0x0001c630


	//   ....[37]....
        /*07c0*/ 	.word	0x0001c640


	//   ....[38]....
        /*07c4*/ 	.word	0x0001c660


	//   ....[39]....
        /*07c8*/ 	.word	0x0001c690


	//----- nvinfo : EIATTR_VRC_CTA_INIT_COUNT
	.align		4
.L_424:
        /*07cc*/ 	.byte	0x02, 0x4a
	.zero		1
	.zero		1


	//----- nvinfo : EIATTR_EXIT_INSTR_OFFSETS
	.align		4
        /*07d0*/ 	.byte	0x04, 0x1c
        /*07d2*/ 	.short	(.L_426 - .L_425)


	//   ....[0]....
.L_425:
        /*07d4*/ 	.word	0x000004a0


	//   ....[1]....
        /*07d8*/ 	.word	0x000018e0


	//   ....[2]....
        /*07dc*/ 	.word	0x00001970


	//   ....[3]....
        /*07e0*/ 	.word	0x0001e7d0


	//   ....[4]....
        /*07e4*/ 	.word	0x0001e8c0


	//----- nvinfo : EIATTR_CRS_STACK_SIZE
	.align		4
.L_426:
        /*07e8*/ 	.byte	0x04, 0x1e
        /*07ea*/ 	.short	(.L_428 - .L_427)
.L_427:
        /*07ec*/ 	.word	0x00000000


	//----- nvinfo : EIATTR_CBANK_PARAM_SIZE
	.align		4
.L_428:
        /*07f0*/ 	.byte	0x03, 0x19
        /*07f2*/ 	.short	0x01d0


	//----- nvinfo : EIATTR_PARAM_CBANK
	.align		4
        /*07f4*/ 	.byte	0x04, 0x0a
        /*07f6*/ 	.short	(.L_430 - .L_429)
	.align		4
.L_429:
        /*07f8*/ 	.word	index@(.nv.constant0._ZN5flash16flash_fwd_kernelI23Flash_fwd_kernel_traitsILi128ELi128ELi64ELi4ELb0ELb0EN7cutlass6half_tE19Flash_kernel_traitsILi128ELi128ELi64ELi4ES3_EELb0ELb0ELb1ELb0ELb0ELb1ELb1ELb0EEEvNS_16Flash_fwd_paramsE)
        /*07fc*/ 	.short	0x0380
        /*07fe*/ 	.short	0x01d0


	//----- nvinfo : EIATTR_SW_WAR
	.align		4
.L_430:
        /*0800*/ 	.byte	0x04, 0x36
        /*0802*/ 	.short	(.L_432 - .L_431)
.L_431:
        /*0804*/ 	.word	0x00000008
.L_432:


//--------------------- .nv.info._ZN5flash16flash_fwd_kernelI23Flash_fwd_kernel_traitsILi128ELi128ELi64ELi4ELb0ELb0EN7cutlass6half_tE19Flash_kernel_traitsILi128ELi128ELi64ELi4ES3_EELb0ELb0ELb1ELb0ELb0ELb0ELb0ELb0EEEvNS_16Flash_fwd_paramsE --------------------------
	.section	.nv.info._ZN5flash16flash_fwd_kernelI23Flash_fwd_kernel_traitsILi128ELi128ELi64ELi4ELb0ELb0EN7cutlass6half_tE19Flash_kernel_traitsILi128ELi128ELi64ELi4ES3_EELb0ELb0ELb1ELb0ELb0ELb0ELb0ELb0EEEvNS_16Flash_fwd_paramsE,"",@"SHT_CUDA_INFO"
	.sectionflags	@""
	.align	4


	//----- nvinfo : EIATTR_CUDA_API_VERSION
	.align		4
        /*0000*/ 	.byte	0x04, 0x37
        /*0002*/ 	.short	(.L_434 - .L_433)
.L_433:
        /*0004*/ 	.word	0x00000082


	//----- nvinfo : EIATTR_KPARAM_INFO
	.align		4
.L_434:
        /*0008*/ 	.byte	0x04, 0x17
        /*000a*/ 	.short	(.L_436 - .L_435)
.L_435:
        /*000c*/ 	.word	0x00000000
        /*0010*/ 	.short	0x0000
        /*0012*/ 	.short	0x0000
        /*0014*/ 	.byte	0x00, 0xf0, 0x41, 0x07


	//----- nvinfo : EIATTR_SPARSE_MMA_MASK
	.align		4
.L_436:
        /*0018*/ 	.byte	0x03, 0x50
        /*001a*/ 	.short	0x0000


	//----- nvinfo : EIATTR_MAXREG_COUNT
	.align		4
        /*001c*/ 	.byte	0x03, 0x1b
        /*001e*/ 	.short	0x00ff


	//----- nvinfo : EIATTR_NUM_BARRIERS
	.align		4
        /*0020*/ 	.byte	0x02, 0x4c
        /*0022*/ 	.byte	0x01
	.zero		1


	//----- nvinfo : EIATTR_ANNOTATIONS
	.align		4
        /*0024*/ 	.byte	0x04, 0x55
        /*0026*/ 	.short	(.L_438 - .L_437)


	//   ....[0]....
.L_437:
        /* <DEDUP_REMOVED lines=80> */


	//----- nvinfo : EIATTR_MERCURY_ISA_VERSION
	.align		4
.L_438:
        /*0510*/ 	.byte	0x03, 0x5f
        /*0512*/ 	.short	0x0101


	//----- nvinfo : EIATTR_COOP_GROUP_MASK_REGIDS
	.align		4
        /*0514*/ 	.byte	0x04, 0x29
        /*0516*/ 	.short	(.L_440 - .L_439)


	//   ....[0]....
.L_439:
        /*0518*/ 	.word	0xffffffff


	//   ....[1]....
        /*051c*/ 	.word	0xffffffff


	//   ....[2]....
        /*0520*/ 	.word	0xffffffff


	//   ....[3]....
        /*0524*/ 	.word	0xffffffff


	//   ....[4]....
        /*0528*/ 	.word	0xffffffff


	//   ....[5]....
        /*052c*/ 	.word	0xffffffff


	//   ....[6]....
        /*0530*/ 	.word	0xffffffff


	//   ....[7]....
        /*0534*/ 	.word	0xffffffff


	//   ....[8]....
        /*0538*/ 	.word	0xffffffff


	//   ....[9]....
        /*053c*/ 	.word	0xffffffff


	//   ....[10]....
        /*0540*/ 	.word	0xffffffff


	//   ....[11]....
        /*0544*/ 	.word	0xffffffff


	//   ....[12]....
        /*0548*/ 	.word	0xffffffff


	//   ....[13]....
        /*054c*/ 	.word	0xffffffff


	//   ....[14]....
        /*0550*/ 	.word	0xffffffff


	//   ....[15]....
        /*0554*/ 	.word	0xffffffff


	//   ....[16]....
        /*0558*/ 	.word	0xffffffff


	//   ....[17]....
        /*055c*/ 	.word	0xffffffff


	//   ....[18]....
        /*0560*/ 	.word	0xffffffff


	//   ....[19]....
        /*0564*/ 	.word	0xffffffff


	//   ....[20]....
        /*0568*/ 	.word	0xffffffff


	//   ....[21]....
        /*056c*/ 	.word	0xffffffff


	//   ....[22]....
        /*0570*/ 	.word	0xffffffff


	//   ....[23]....
        /*0574*/ 	.word	0xffffffff


	//   ....[24]....
        /*0578*/ 	.word	0xffffffff


	//   ....[25]....
        /*057c*/ 	.word	0xffffffff


	//   ....[26]....
        /*0580*/ 	.word	0xffffffff


	//   ....[27]....
        /*0584*/ 	.word	0xffffffff


	//   ....[28]....
        /*0588*/ 	.word	0xffffffff


	//   ....[29]....
        /*058c*/ 	.word	0xffffffff


	//   ....[30]....
        /*0590*/ 	.word	0xffffffff


	//   ....[31]....
        /*0594*/ 	.word	0xffffffff


	//   ....[32]....
        /*0598*/ 	.word	0xffffffff


	//   ....[33]....
        /*059c*/ 	.word	0xffffffff


	//   ....[34]....
        /*05a0*/ 	.word	0xffffffff


	//   ....[35]....
        /*05a4*/ 	.word	0xffffffff


	//   ....[36]....
        /*05a8*/ 	.word	0xffffffff


	//   ....[37]....
        /*05ac*/ 	.word	0xffffffff


	//   ....[38]....
        /*05b0*/ 	.word	0xffffffff


	//   ....[39]....
        /*05b4*/ 	.word	0xffffffff


	//----- nvinfo : EIATTR_COOP_GROUP_INSTR_OFFSETS
	.align		4
.L_440:
        /*05b8*/ 	.byte	0x04, 0x28
        /*05ba*/ 	.short	(.L_442 - .L_441)


	//   ....[0]....
.L_441:
        /*05bc*/ 	.word	0x00005cc0


	//   ....[1]....
        /*05c0*/ 	.word	0x00005e80


	//   ....[2]....
        /*05c4*/ 	.word	0x00006110


	//   ....[3]....
        /*05c8*/ 	.word	0x00006360


	//   ....[4]....
        /*05cc*/ 	.word	0x00006430


	//   ....[5]....
        /*05d0*/ 	.word	0x00006640


	//   ....[6]....
        /*05d4*/ 	.word	0x000067b0


	//   ....[7]....
        /*05d8*/ 	.word	0x00006820


	//   ....[8]....
        /*05dc*/ 	.word	0x0000afa0


	//   ....[9]....
        /*05e0*/ 	.word	0x0000b100


	//   ....[10]....
        /*05e4*/ 	.word	0x0000b130


	//   ....[11]....
        /*05e8*/ 	.word	0x0000b280


	//   ....[12]....
        /*05ec*/ 	.word	0x0000b290


	//   ....[13]....
        /*05f0*/ 	.word	0x0000b350


	//   ....[14]....
        /*05f4*/ 	.word	0x0000b390


	//   ....[15]....
        /*05f8*/ 	.word	0x0000b460


	//   ....[16]....
        /*05fc*/ 	.word	0x00010e20


	//   ....[17]....
        /*0600*/ 	.word	0x00011010


	//   ....[18]....
        /*0604*/ 	.word	0x00011030


	//   ....[19]....
        /*0608*/ 	.word	0x00011120


	//   ....[20]....
        /*060c*/ 	.word	0x000111d0


	//   ....[21]....
        /*0610*/ 	.word	0x000112a0


	//   ....[22]....
        /*0614*/ 	.word	0x00011440


	//   ....[23]....
        /*0618*/ 	.word	0x000114b0


	//   ....[24]....
        /*061c*/ 	.word	0x00017320


	//   ....[25]....
        /*0620*/ 	.word	0x00017650


	//   ....[26]....
        /*0624*/ 	.word	0x00017730


	//   ....[27]....
        /*0628*/ 	.word	0x00017770


	//   ....[28]....
        /*062c*/ 	.word	0x00017860


	//   ....[29]....
        /*0630*/ 	.word	0x00017a30


	//   ....[30]....
        /*0634*/ 	.word	0x00017a60


	//   ....[31]....
        /*0638*/ 	.word	0x00017b30


	//   ....[32]....
        /*063c*/ 	.word	0x0001a5a0


	//   ....[33]....
        /*0640*/ 	.word	0x0001a5b0


	//   ....[34]....
        /*0644*/ 	.word	0x0001a5c0


	//   ....[35]....
        /*0648*/ 	.word	0x0001a5f0


	//   ....[36]....
        /*064c*/ 	.word	0x0001a610


	//   ....[37]....
        /*0650*/ 	.word	0x0001a620


	//   ....[38]....
        /*0654*/ 	.word	0x0001a640


	//   ....[39]....
        /*0658*/ 	.word	0x0001a670


	//----- nvinfo : EIATTR_VRC_CTA_INIT_COUNT
	.align		4
.L_442:
        /*065c*/ 	.byte	0x02, 0x4a
	.zero		1
	.zero		1


	//----- nvinfo : EIATTR_EXIT_INSTR_OFFSETS
	.align		4
        /*0660*/ 	.byte	0x04, 0x1c
        /*0662*/ 	.short	(.L_444 - .L_443)


	//   ....[0]....
.L_443:
        /*0664*/ 	.word	0x000004a0


	//   ....[1]....
        /*0668*/ 	.word	0x00001a00


	//   ....[2]....
        /*066c*/ 	.word	0x00001a90


	//   ....[3]....
        /*0670*/ 	.word	0x0001c900


	//   ....[4]....
        /*0674*/ 	.word	0x0001ca20


	//   ....[5]....
        /*0678*/ 	.word	0x0001ca40


	//----- nvinfo : EIATTR_CRS_STACK_SIZE
	.align		4
.L_444:
        /*067c*/ 	.byte	0x04, 0x1e
        /*067e*/ 	.short	(.L_446 - .L_445)
.L_445:
        /*0680*/ 	.word	0x00000000


	//----- nvinfo : EIATTR_CBANK_PARAM_SIZE
	.align		4
.L_446:
        /*0684*/ 	.byte	0x03, 0x19
        /*0686*/ 	.short	0x01d0


	//----- nvinfo : EIATTR_PARAM_CBANK
	.align		4
        /*0688*/ 	.byte	0x04, 0x0a
        /*068a*/ 	.short	(.L_448 - .L_447)
	.align		4
.L_447:
        /*068c*/ 	.word	index@(.nv.constant0._ZN5flash16flash_fwd_kernelI23Flash_fwd_kernel_traitsILi128ELi128ELi64ELi4ELb0ELb0EN7cutlass6half_tE19Flash_kernel_traitsILi128ELi128ELi64ELi4ES3_EELb0ELb0ELb1ELb0ELb0ELb0ELb0ELb0EEEvNS_16Flash_fwd_paramsE)
        /*0690*/ 	.short	0x0380
        /*0692*/ 	.short	0x01d0


	//----- nvinfo : EIATTR_SW_WAR
	.align		4
.L_448:
        /*0694*/ 	.byte	0x04, 0x36
        /*0696*/ 	.short	(.L_450 - .L_449)
.L_449:
        /*0698*/ 	.word	0x00000008
.L_450:


//--------------------- .nv.info._ZN5flash16flash_fwd_kernelI23Flash_fwd_kernel_traitsILi128ELi128ELi64ELi4ELb0ELb0EN7cutlass6half_tE19Flash_kernel_traitsILi128ELi128ELi64ELi4ES3_EELb0ELb0ELb1ELb0ELb0ELb0ELb1ELb0EEEvNS_16Flash_fwd_paramsE --------------------------
	.section	.nv.info._ZN5flash16flash_fwd_kernelI23Flash_fwd_kernel_traitsILi128ELi128ELi64ELi4ELb0ELb0EN7cutlass6half_tE19Flash_kernel_traitsILi128ELi128ELi64ELi4ES3_EELb0ELb0ELb1ELb0ELb0ELb0ELb1ELb0EEEvNS_16Flash_fwd_paramsE,"",@"SHT_CUDA_INFO"
	.sectionflags	@""
	.align	4


	//----- nvinfo : EIATTR_CUDA_API_VERSION
	.align		4
        /*0000*/ 	.byte	0x04, 0x37
        /*0002*/ 	.short	(.L_452 - .L_451)
.L_451:
        /*0004*/ 	.word	0x00000082


	//----- nvinfo : EIATTR_KPARAM_INFO
	.align		4
.L_452:
        /*0008*/ 	.byte	0x04, 0x17
        /*000a*/ 	.short	(.L_454 - .L_453)
.L_453:
        /*000c*/ 	.word	0x00000000
        /*0010*/ 	.short	0x0000
        /*0012*/ 	.short	0x0000
        /*0014*/ 	.byte	0x00, 0xf0, 0x41, 0x07


	//----- nvinfo : EIATTR_SPARSE_MMA_MASK
	.align		4
.L_454:
        /*0018*/ 	.byte	0x03, 0x50
        /*001a*/ 	.short	0x0000


	//----- nvinfo : EIATTR_MAXREG_COUNT
	.align		4
        /*001c*/ 	.byte	0x03, 0x1b
        /*001e*/ 	.short	0x00ff


	//----- nvinfo : EIATTR_NUM_BARRIERS
	.align		4
        /*0020*/ 	.byte	0x02, 0x4c
        /*0022*/ 	.byte	0x01
	.zero		1


	//----- nvinfo : EIATTR_ANNOTATIONS
	.align		4
        /*0024*/ 	.byte	0x04, 0x55
        /*0026*/ 	.short	(.L_456 - .L_455)


	//   ....[0]....
.L_455:
        /* <DEDUP_REMOVED lines=89> */


	//----- nvinfo : EIATTR_MERCURY_ISA_VERSION
	.align		4
.L_456:
        /*05a8*/ 	.byte	0x03, 0x5f
        /*05aa*/ 	.short	0x0101


	//----- nvinfo : EIATTR_COOP_GROUP_MASK_REGIDS
	.align		4
        /*05ac*/ 	.byte	0x04, 0x29
        /*05ae*/ 	.short	(.L_458 - .L_457)


	//   ....[0]....
.L_457:
        /*05b0*/ 	.word	0xffffffff


	//   ....[1]....
        /*05b4*/ 	.word	0xffffffff


	//   ....[2]....
        /*05b8*/ 	.word	0xffffffff


	//   ....[3]....
        /*05bc*/ 	.word	0xffffffff


	//   ....[4]....
        /*05c0*/ 	.word	0xffffffff


	//   ....[5]....
        /*05c4*/ 	.word	0xffffffff


	//   ....[6]....
        /*05c8*/ 	.word	0xffffffff


	//   ....[7]....
        /*05cc*/ 	.word	0xffffffff


	//   ....[8]....
        /*05d0*/ 	.word	0xffffffff


	//   ....[9]....
        /*05d4*/ 	.word	0xffffffff


	//   ....[10]....
        /*05d8*/ 	.word	0xffffffff


	//   ....[11]....
        /*05dc*/ 	.word	0xffffffff


	//   ....[12]....
        /*05e0*/ 	.word	0xffffffff


	//   ....[13]....
        /*05e4*/ 	.word	0xffffffff


	//   ....[14]....
        /*05e8*/ 	.word	0xffffffff


	//   ....[15]....
        /*05ec*/ 	.word	0xffffffff


	//   ....[16]....
        /*05f0*/ 	.word	0xffffffff


	//   ....[17]....
        /*05f4*/ 	.word	0xffffffff


	//   ....[18]....
        /*05f8*/ 	.word	0xffffffff


	//   ....[19]....
        /*05fc*/ 	.word	0xffffffff


	//   ....[20]....
        /*0600*/ 	.word	0xffffffff


	//   ....[21]....
        /*0604*/ 	.word	0xffffffff


	//   ....[22]....
        /*0608*/ 	.word	0xffffffff


	//   ....[23]....
        /*060c*/ 	.word	0xffffffff


	//   ....[24]....
        /*0610*/ 	.word	0xffffffff


	//   ....[25]....
        /*0614*/ 	.word	0xffffffff


	//   ....[26]....
        /*0618*/ 	.word	0xffffffff


	//   ....[27]....
        /*061c*/ 	.word	0xffffffff


	//   ....[28]....
        /*0620*/ 	.word	0xffffffff


	//   ....[29]....
        /*0624*/ 	.word	0xffffffff


	//   ....[30]....
        /*0628*/ 	.word	0xffffffff


	//   ....[31]....
        /*062c*/ 	.word	0xffffffff


	//   ....[32]....
        /*0630*/ 	.word	0xffffffff


	//   ....[33]....
        /*0634*/ 	.word	0xffffffff


	//   ....[34]....
        /*0638*/ 	.word	0xffffffff


	//   ....[35]....
        /*063c*/ 	.word	0xffffffff


	//   ....[36]....
        /*0640*/ 	.word	0xffffffff


	//   ....[37]....
        /*0644*/ 	.word	0xffffffff


	//   ....[38]....
        /*0648*/ 	.word	0xffffffff


	//   ....[39]....
        /*064c*/ 	.word	0xffffffff


	//----- nvinfo : EIATTR_COOP_GROUP_INSTR_OFFSETS
	.align		4
.L_458:
        /*0650*/ 	.byte	0x04, 0x28
        /*0652*/ 	.short	(.L_460 - .L_459)


	//   ....[0]....
.L_459:
        /*0654*/ 	.word	0x000063a0


	//   ....[1]....
        /*0658*/ 	.word	0x000067f0


	//   ....[2]....
        /*065c*/ 	.word	0x00006890


	//   ....[3]....
        /*0660*/ 	.word	0x00006c20


	//   ....[4]....
        /*0664*/ 	.word	0x00006c50


	//   ....[5]....
        /*0668*/ 	.word	0x00006ea0


	//   ....[6]....
        /*066c*/ 	.word	0x00006f90


	//   ....[7]....
        /*0670*/ 	.word	0x00007000


	//   ....[8]....
        /*0674*/ 	.word	0x0000c0c0


	//   ....[9]....
        /*0678*/ 	.word	0x0000c2b0


	//   ....[10]....
        /*067c*/ 	.word	0x0000c3a0


	//   ....[11]....
        /*0680*/ 	.word	0x0000c400


	//   ....[12]....
        /*0684*/ 	.word	0x0000c410


	//   ....[13]....
        /*0688*/ 	.word	0x0000c480


	//   ....[14]....
        /*068c*/ 	.word	0x0000c4b0


	//   ....[15]....
        /*0690*/ 	.word	0x0000c600


	//   ....[16]....
        /*0694*/ 	.word	0x00012440


	//   ....[17]....
        /*0698*/ 	.word	0x00012610


	//   ....[18]....
        /*069c*/ 	.word	0x00012710


	//   ....[19]....
        /*06a0*/ 	.word	0x000127d0


	//   ....[20]....
        /*06a4*/ 	.word	0x000128a0


	//   ....[21]....
        /*06a8*/ 	.word	0x00012920


	//   ....[22]....
        /*06ac*/ 	.word	0x00012950


	//   ....[23]....
        /*06b0*/ 	.word	0x00012a40


	//   ....[24]....
        /*06b4*/ 	.word	0x000190c0


	//   ....[25]....
        /*06b8*/ 	.word	0x00019390


	//   ....[26]....
        /*06bc*/ 	.word	0x000193f0


	//   ....[27]....
        /*06c0*/ 	.word	0x00019490


	//   ....[28]....
        /*06c4*/ 	.word	0x00019550


	//   ....[29]....
        /*06c8*/ 	.word	0x00019690


	//   ....[30]....
        /*06cc*/ 	.word	0x000196e0


	//   ....[31]....
        /*06d0*/ 	.word	0x00019780


	//   ....[32]....
        /*06d4*/ 	.word	0x0001c2b0


	//   ....[33]....
        /*06d8*/ 	.word	0x0001c2c0


	//   ....[34]....
        /*06dc*/ 	.word	0x0001c2d0


	//   ....[35]....
        /*06e0*/ 	.word	0x0001c300


	//   ....[36]....
        /*06e4*/ 	.word	0x0001c320


	//   ....[37]....
        /*06e8*/ 	.word	0x0001c330


	//   ....[38]....
        /*06ec*/ 	.word	0x0001c350


	//   ....[39]....
        /*06f0*/ 	.word	0x0001c380


	//----- nvinfo : EIATTR_VRC_CTA_INIT_COUNT
	.align		4
.L_460:
        /*06f4*/ 	.byte	0x02, 0x4a
	.zero		1
	.zero		1


	//----- nvinfo : EIATTR_EXIT_INSTR_OFFSETS
	.align		4
        /*06f8*/ 	.byte	0x04, 0x1c
        /*06fa*/ 	.short	(.L_462 - .L_461)


	//   ....[0]....
.L_461:
        /*06fc*/ 	.word	0x000004a0


	//   ....[1]....
        /*0700*/ 	.word	0x00001a00


	//   ....[2]....
        /*0704*/ 	.word	0x00001a90


	//   ....[3]....
        /*0708*/ 	.word	0x0001e610


	//   ....[4]....
        /*070c*/ 	.word	0x0001e730


	//   ....[5]....
        /*0710*/ 	.word	0x0001e750


	//----- nvinfo : EIATTR_CRS_STACK_SIZE
	.align		4
.L_462:
        /*0714*/ 	.byte	0x04, 0x1e
        /*0716*/ 	.short	(.L_464 - .L_463)
.L_463:
        /*0718*/ 	.word	0x00000000


	//----- nvinfo : EIATTR_CBANK_PARAM_SIZE
	.align		4
.L_464:
        /*071c*/ 	.byte	0x03, 0x19
        /*071e*/ 	.short	0x01d0


	//----- nvinfo : EIATTR_PARAM_CBANK
	.align		4
        /*0720*/ 	.byte	0x04, 0x0a
        /*0722*/ 	.short	(.L_466 - .L_465)
	.align		4
.L_465:
        /*0724*/ 	.word	index@(.nv.constant0._ZN5flash16flash_fwd_kernelI23Flash_fwd_kernel_traitsILi128ELi128ELi64ELi4ELb0ELb0EN7cutlass6half_tE19Flash_kernel_traitsILi128ELi128ELi64ELi4ES3_EELb0ELb0ELb1ELb0ELb0ELb0ELb1ELb0EEEvNS_16Flash_fwd_paramsE)
        /*0728*/ 	.short	0x0380
        /*072a*/ 	.short	0x01d0


	//----- nvinfo : EIATTR_SW_WAR
	.align		4
.L_466:
        /*072c*/ 	.byte	0x04, 0x36
        /*072e*/ 	.short	(.L_468 - .L_467)
.L_467:
        /*0730*/ 	.word	0x00000008
.L_468:


//--------------------- .nv.info._ZN5flash16flash_fwd_kernelI23Flash_fwd_kernel_traitsILi128ELi128ELi64ELi4ELb0ELb0EN7cutlass6half_tE19Flash_kernel_traitsILi128ELi128ELi64ELi4ES3_EELb0ELb0ELb1ELb1ELb0ELb0ELb0ELb0EEEvNS_16Flash_fwd_paramsE --------------------------
	.section	.nv.info._ZN5flash16flash_fwd_kernelI23Flash_fwd_kernel_traitsILi128ELi128ELi64ELi4ELb0ELb0EN7cutlass6half_tE19Flash_kernel_traitsILi128ELi128ELi64ELi4ES3_EELb0ELb0ELb1ELb1ELb0ELb0ELb0ELb0EEEvNS_16Flash_fwd_paramsE,"",@"SHT_CUDA_INFO"
	.sectionflags	@""
	.align	4


	//----- nvinfo : EIATTR_CUDA_API_VERSION
	.align		4
        /*0000*/ 	.byte	0x04, 0x37
        /*0002*/ 	.short	(.L_470 - .L_469)
.L_469:
        /*0004*/ 	.word	0x00000082


	//----- nvinfo : EIATTR_KPARAM_INFO
	.align		4
.L_470:
        /*0008*/ 	.byte	0x04, 0x17
        /*000a*/ 	.short	(.L_472 - .L_471)
.L_471:
        /*000c*/ 	.word	0x00000000
        /*0010*/ 	.short	0x0000
        /*0012*/ 	.short	0x0000
        /*0014*/ 	.byte	0x00, 0xf0, 0x41, 0x07


	//----- nvinfo : EIATTR_SPARSE_MMA_MASK
	.align		4
.L_472:
        /*0018*/ 	.byte	0x03, 0x50
        /*001a*/ 	.short	0x0000


	//----- nvinfo : EIATTR_MAXREG_COUNT
	.align		4
        /*001c*/ 	.byte	0x03, 0x1b
        /*001e*/ 	.short	0x00ff


	//----- nvinfo : EIATTR_NUM_BARRIERS
	.align		4
        /*0020*/ 	.byte	0x02, 0x4c
        /*0022*/ 	.byte	0x01
	.zero		1


	//----- nvinfo : EIATTR_ANNOTATIONS
	.align		4
        /*0024*/ 	.byte	0x04, 0x55
        /*0026*/ 	.short	(.L_474 - .L_473)


	//   ....[0]....
.L_473:
        /* <DEDUP_REMOVED lines=87> */


	//----- nvinfo : EIATTR_MERCURY_ISA_VERSION
	.align		4
.L_474:
        /*0588*/ 	.byte	0x03, 0x5f
        /*058a*/ 	.short	0x0101


	//----- nvinfo : EIATTR_COOP_GROUP_MASK_REGIDS
	.align		4
        /*058c*/ 	.byte	0x04, 0x29
        /*058e*/ 	.short	(.L_476 - .L_475)


	//   ....[0]....
.L_475:
        /*0590*/ 	.word	0xffffffff


	//   ....[1]....
        /*0594*/ 	.word	0xffffffff


	//   ....[2]....
        /*0598*/ 	.word	0xffffffff


	//   ....[3]....
        /*059c*/ 	.word	0xffffffff


	//   ....[4]....
        /*05a0*/ 	.word	0xffffffff


	//   ....[5]....
        /*05a4*/ 	.word	0xffffffff


	//   ....[6]....
        /*05a8*/ 	.word	0xffffffff


	//   ....[7]....
        /*05ac*/ 	.word	0xffffffff


	//   ....[8]....
        /*05b0*/ 	.word	0xffffffff


	//   ....[9]....
        /*05b4*/ 	.word	0xffffffff


	//   ....[10]....
        /*05b8*/ 	.word	0xffffffff


	//   ....[11]....
        /*05bc*/ 	.word	0xffffffff


	//   ....[12]....
        /*05c0*/ 	.word	0xffffffff


	//   ....[13]....
        /*05c4*/ 	.word	0xffffffff


	//   ....[14]....
        /*05c8*/ 	.word	0xffffffff


	//   ....[15]....
        /*05cc*/ 	.word	0xffffffff


	//   ....[16]....
        /*05d0*/ 	.word	0xffffffff


	//   ....[17]....
        /*05d4*/ 	.word	0xffffffff


	//   ....[18]....
        /*05d8*/ 	.word	0xffffffff


	//   ....[19]....
        /*05dc*/ 	.word	0xffffffff


	//   ....[20]....
        /*05e0*/ 	.word	0xffffffff


	//   ....[21]....
        /*05e4*/ 	.word	0xffffffff


	//   ....[22]....
        /*05e8*/ 	.word	0xffffffff


	//   ....[23]....
        /*05ec*/ 	.word	0xffffffff


	//   ....[24]....
        /*05f0*/ 	.word	0xffffffff


	//   ....[25]....
        /*05f4*/ 	.word	0xffffffff


	//   ....[26]....
        /*05f8*/ 	.word	0xffffffff


	//   ....[27]....
        /*05fc*/ 	.word	0xffffffff


	//   ....[28]....
        /*0600*/ 	.word	0xffffffff


	//   ....[29]....
        /*0604*/ 	.word	0xffffffff


	//   ....[30]....
        /*0608*/ 	.word	0xffffffff


	//   ....[31]....
        /*060c*/ 	.word	0xffffffff


	//   ....[32]....
        /*0610*/ 	.word	0xffffffff


	//   ....[33]....
        /*0614*/ 	.word	0xffffffff


	//   ....[34]....
        /*0618*/ 	.word	0xffffffff


	//   ....[35]....
        /*061c*/ 	.word	0xffffffff


	//   ....[36]....
        /*0620*/ 	.word	0xffffffff


	//   ....[37]....
        /*0624*/ 	.word	0xffffffff


	//   ....[38]....
        /*0628*/ 	.word	0xffffffff


	//   ....[39]....
        /*062c*/ 	.word	0xffffffff


	//----- nvinfo : EIATTR_COOP_GROUP_INSTR_OFFSETS
	.align		4
.L_476:
        /*0630*/ 	.byte	0x04, 0x28
        /*0632*/ 	.short	(.L_478 - .L_477)


	//   ....[0]....
.L_477:
        /*0634*/ 	.word	0x00007230


	//   ....[1]....
        /*0638*/ 	.word	0x000074c0


	//   ....[2]....
        /*063c*/ 	.word	0x00007590


	//   ....[3]....
        /*0640*/ 	.word	0x00007700


	//   ....[4]....
        /*0644*/ 	.word	0x000079a0


	//   ....[5]....
        /*0648*/ 	.word	0x00007c30


	//   ....[6]....
        /*064c*/ 	.word	0x00007cb0


	//   ....[7]....
        /*0650*/ 	.word	0x00007d70


	//   ....[8]....
        /*0654*/ 	.word	0x0000d8c0


	//   ....[9]....
        /*0658*/ 	.word	0x0000d970


	//   ....[10]....
        /*065c*/ 	.word	0x0000d9e0


	//   ....[11]....
        /*0660*/ 	.word	0x0000da80


	//   ....[12]....
        /*0664*/ 	.word	0x0000dab0


	//   ....[13]....
        /*0668*/ 	.word	0x0000dbf0


	//   ....[14]....
        /*066c*/ 	.word	0x0000dc70


	//   ....[15]....
        /*0670*/ 	.word	0x0000dd50


	//   ....[16]....
        /*0674*/ 	.word	0x00015a30


	//   ....[17]....
        /*0678*/ 	.word	0x00015d00


	//   ....[18]....
        /*067c*/ 	.word	0x00015e20


	//   ....[19]....
        /*0680*/ 	.word	0x00015e40


	//   ....[20]....
        /*0684*/ 	.word	0x00015ed0


	//   ....[21]....
        /*0688*/ 	.word	0x00015f10


	//   ....[22]....
        /*068c*/ 	.word	0x00015f80


	//   ....[23]....
        /*0690*/ 	.word	0x00015f90


	//   ....[24]....
        /*0694*/ 	.word	0x0001d2b0


	//   ....[25]....
        /*0698*/ 	.word	0x0001d3f0


	//   ....[26]....
        /*069c*/ 	.word	0x0001d420


	//   ....[27]....
        /*06a0*/ 	.word	0x0001d550


	//   ....[28]....
        /*06a4*/ 	.word	0x0001d7b0


	//   ....[29]....
        /*06a8*/ 	.word	0x0001d7e0


	//   ....[30]....
        /*06ac*/ 	.word	0x0001d880


	//   ....[31]....
        /*06b0*/ 	.word	0x0001d890


	//   ....[32]....
        /*06b4*/ 	.word	0x00020670


	//   ....[33]....
        /*06b8*/ 	.word	0x00020680


	//   ....[34]....
        /*06bc*/ 	.word	0x00020690


	//   ....[35]....
        /*06c0*/ 	.word	0x000206c0


	//   ....[36]....
        /*06c4*/ 	.word	0x000206e0


	//   ....[37]....
        /*06c8*/ 	.word	0x000206f0


	//   ....[38]....
        /*06cc*/ 	.word	0x00020710


	//   ....[39]....
        /*06d0*/ 	.word	0x00020740


	//----- nvinfo : EIATTR_VRC_CTA_INIT_COUNT
	.align		4
.L_478:
        /*06d4*/ 	.byte	0x02, 0x4a
	.zero		1
	.zero		1


	//----- nvinfo : EIATTR_EXIT_INSTR_OFFSETS
	.align		4
        /*06d8*/ 	.byte	0x04, 0x1c
        /*06da*/ 	.short	(.L_480 - .L_479)


	//   ....[0]....
.L_479:
        /*06dc*/ 	.word	0x000004a0


	//   ....[1]....
        /*06e0*/ 	.word	0x00001a00


	//   ....[2]....
        /*06e4*/ 	.word	0x00001a90


	//   ....[3]....
        /*06e8*/ 	.word	0x000229d0


	//   ....[4]....
        /*06ec*/ 	.word	0x00022af0


	//   ....[5]....
        /*06f0*/ 	.word	0x00022b10


	//----- nvinfo : EIATTR_CRS_STACK_SIZE
	.align		4
.L_480:
        /*06f4*/ 	.byte	0x04, 0x1e
        /*06f6*/ 	.short	(.L_482 - .L_481)
.L_481:
        /*06f8*/ 	.word	0x00000000


	//----- nvinfo : EIATTR_CBANK_PARAM_SIZE
	.align		4
.L_482:
        /*06fc*/ 	.byte	0x03, 0x19
        /*06fe*/ 	.short	0x01d0


	//----- nvinfo : EIATTR_PARAM_CBANK
	.align		4
        /*0700*/ 	.byte	0x04, 0x0a
        /*0702*/ 	.short	(.L_484 - .L_483)
	.align		4
.L_483:
        /*0704*/ 	.word	index@(.nv.constant0._ZN5flash16flash_fwd_kernelI23Flash_fwd_kernel_traitsILi128ELi128ELi64ELi4ELb0ELb0EN7cutlass6half_tE19Flash_kernel_traitsILi128ELi128ELi64ELi4ES3_EELb0ELb0ELb1ELb1ELb0ELb0ELb0ELb0EEEvNS_16Flash_fwd_paramsE)
        /*0708*/ 	.short	0x0380
        /*070a*/ 	.short	0x01d0


	//----- nvinfo : EIATTR_SW_WAR
	.align		4
.L_484:
        /*070c*/ 	.byte	0x04, 0x36
        /*070e*/ 	.short	(.L_486 - .L_485)
.L_485:
        /*0710*/ 	.word	0x00000008
.L_486:


//--------------------- .nv.info._ZN5flash16flash_fwd_kernelI23Flash_fwd_kernel_traitsILi128ELi128ELi64ELi4ELb0ELb0EN7cutlass6half_tE19Flash_kernel_traitsILi128ELi128ELi64ELi4ES3_EELb0ELb0ELb1ELb1ELb0ELb0ELb1ELb0EEEvNS_16Flash_fwd_paramsE --------------------------
	.section	.nv.info._ZN5flash16flash_fwd_kernelI23Flash_fwd_kernel_traitsILi128ELi128ELi64ELi4ELb0ELb0EN7cutlass6half_tE19Flash_kernel_traitsILi128ELi128ELi64ELi4ES3_EELb0ELb0ELb1ELb1ELb0ELb0ELb1ELb0EEEvNS_16Flash_fwd_paramsE,"",@"SHT_CUDA_INFO"
	.sectionflags	@""
	.align	4


	//----- nvinfo : EIATTR_CUDA_API_VERSION
	.align		4
        /*0000*/ 	.byte	0x04, 0x37
        /*0002*/ 	.short	(.L_488 - .L_487)
.L_487:
        /*0004*/ 	.word	0x00000082


	//----- nvinfo : EIATTR_KPARAM_INFO
	.align		4
.L_488:
        /*0008*/ 	.byte	0x04, 0x17
        /*000a*/ 	.short	(.L_490 - .L_489)
.L_489:
        /*000c*/ 	.word	0x00000000
        /*0010*/ 	.short	0x0000
        /*0012*/ 	.short	0x0000
        /*0014*/ 	.byte	0x00, 0xf0, 0x41, 0x07


	//----- nvinfo : EIATTR_SPARSE_MMA_MASK
	.align		4
.L_490:
        /*0018*/ 	.byte	0x03, 0x50
        /*001a*/ 	.short	0x0000


	//----- nvinfo : EIATTR_MAXREG_COUNT
	.align		4
        /*001c*/ 	.byte	0x03, 0x1b
        /*001e*/ 	.short	0x00ff


	//----- nvinfo : EIATTR_NUM_BARRIERS
	.align		4
        /*0020*/ 	.byte	0x02, 0x4c
        /*0022*/ 	.byte	0x01
	.zero		1


	//----- nvinfo : EIATTR_ANNOTATIONS
	.align		4
        /*0024*/ 	.byte	0x04, 0x55
        /*0026*/ 	.short	(.L_492 - .L_491)


	//   ....[0]....
.L_491:
        /* <DEDUP_REMOVED lines=102> */


	//----- nvinfo : EIATTR_MERCURY_ISA_VERSION
	.align		4
.L_492:
        /*0670*/ 	.byte	0x03, 0x5f
        /*0672*/ 	.short	0x0101


	//----- nvinfo : EIATTR_COOP_GROUP_MASK_REGIDS
	.align		4
        /*0674*/ 	.byte	0x04, 0x29
        /*0676*/ 	.short	(.L_494 - .L_493)


	//   ....[0]....
.L_493:
        /*0678*/ 	.word	0xffffffff


	//   ....[1]....
        /*067c*/ 	.word	0xffffffff


	//   ....[2]....
        /*0680*/ 	.word	0xffffffff


	//   ....[3]....
        /*0684*/ 	.word	0xffffffff


	//   ....[4]....
        /*0688*/ 	.word	0xffffffff


	//   ....[5]....
        /*068c*/ 	.word	0xffffffff


	//   ....[6]....
        /*0690*/ 	.word	0xffffffff


	//   ....[7]....
        /*0694*/ 	.word	0xffffffff


	//   ....[8]....
        /*0698*/ 	.word	0xffffffff


	//   ....[9]....
        /*069c*/ 	.word	0xffffffff


	//   ....[10]....
        /*06a0*/ 	.word	0xffffffff


	//   ....[11]....
        /*06a4*/ 	.word	0xffffffff


	//   ....[12]....
        /*06a8*/ 	.word	0xffffffff


	//   ....[13]....
        /*06ac*/ 	.word	0xffffffff


	//   ....[14]....
        /*06b0*/ 	.word	0xffffffff


	//   ....[15]....
        /*06b4*/ 	.word	0xffffffff


	//   ....[16]....
        /*06b8*/ 	.word	0xffffffff


	//   ....[17]....
        /*06bc*/ 	.word	0xffffffff


	//   ....[18]....
        /*06c0*/ 	.word	0xffffffff


	//   ....[19]....
        /*06c4*/ 	.word	0xffffffff


	//   ....[20]....
        /*06c8*/ 	.word	0xffffffff


	//   ....[21]....
        /*06cc*/ 	.word	0xffffffff


	//   ....[22]....
        /*06d0*/ 	.word	0xffffffff


	//   ....[23]....
        /*06d4*/ 	.word	0xffffffff


	//   ....[24]....
        /*06d8*/ 	.word	0xffffffff


	//   ....[25]....
        /*06dc*/ 	.word	0xffffffff


	//   ....[26]....
        /*06e0*/ 	.word	0xffffffff


	//   ....[27]....
        /*06e4*/ 	.word	0xffffffff


	//   ....[28]....
        /*06e8*/ 	.word	0xffffffff


	//   ....[29]....
        /*06ec*/ 	.word	0xffffffff


	//   ....[30]....
        /*06f0*/ 	.word	0xffffffff


	//   ....[31]....
        /*06f4*/ 	.word	0xffffffff


	//   ....[32]....
        /*06f8*/ 	.word	0xffffffff


	//   ....[33]....
        /*06fc*/ 	.word	0xffffffff


	//   ....[34]....
        /*0700*/ 	.word	0xffffffff


	//   ....[35]....
        /*0704*/ 	.word	0xffffffff


	//   ....[36]....
        /*0708*/ 	.word	0xffffffff


	//   ....[37]....
        /*070c*/ 	.word	0xffffffff


	//   ....[38]....
        /*0710*/ 	.word	0xffffffff


	//   ....[39]....
        /*0714*/ 	.word	0xffffffff


	//----- nvinfo : EIATTR_COOP_GROUP_INSTR_OFFSETS
	.align		4
.L_494:
        /*0718*/ 	.byte	0x04, 0x28
        /*071a*/ 	.short	(.L_496 - .L_495)


	//   ....[0]....
.L_495:
        /*071c*/ 	.word	0x00007950


	//   ....[1]....
        /*0720*/ 	.word	0x00007cc0


	//   ....[2]....
        /*0724*/ 	.word	0x00007d70


	//   ....[3]....
        /*0728*/ 	.word	0x00007eb0


	//   ....[4]....
        /*072c*/ 	.word	0x00008140


	//   ....[5]....
        /*0730*/ 	.word	0x000083f0


	//   ....[6]....
        /*0734*/ 	.word	0x00008470


	//   ....[7]....
        /*0738*/ 	.word	0x00008530


	//   ....[8]....
        /*073c*/ 	.word	0x0000e930


	//   ....[9]....
        /*0740*/ 	.word	0x0000ea20


	//   ....[10]....
        /*0744*/ 	.word	0x0000ea50


	//   ....[11]....
        /*0748*/ 	.word	0x0000eb00


	//   ....[12]....
        /*074c*/ 	.word	0x0000eb40


	//   ....[13]....
        /*0750*/ 	.word	0x0000ec20


	//   ....[14]....
        /*0754*/ 	.word	0x0000ec60


	//   ....[15]....
        /*0758*/ 	.word	0x0000ee10


	//   ....[16]....
        /*075c*/ 	.word	0x000170f0


	//   ....[17]....
        /*0760*/ 	.word	0x00017240


	//   ....[18]....
        /*0764*/ 	.word	0x00017360


	//   ....[19]....
        /*0768*/ 	.word	0x00017390


	//   ....[20]....
        /*076c*/ 	.word	0x000173e0


	//   ....[21]....
        /*0770*/ 	.word	0x00017430


	//   ....[22]....
        /*0774*/ 	.word	0x00017580


	//   ....[23]....
        /*0778*/ 	.word	0x000175a0


	//   ....[24]....
        /*077c*/ 	.word	0x0001f370


	//   ....[25]....
        /*0780*/ 	.word	0x0001f490


	//   ....[26]....
        /*0784*/ 	.word	0x0001f6b0


	//   ....[27]....
        /*0788*/ 	.word	0x0001f7a0


	//   ....[28]....
        /*078c*/ 	.word	0x0001f7c0


	//   ....[29]....
        /*0790*/ 	.word	0x0001f7d0


	//   ....[30]....
        /*0794*/ 	.word	0x0001f830


	//   ....[31]....
        /*0798*/ 	.word	0x0001f880


	//   ....[32]....
        /*079c*/ 	.word	0x000226a0


	//   ....[33]....
        /*07a0*/ 	.word	0x000226b0


	//   ....[34]....
        /*07a4*/ 	.word	0x000226c0


	//   ....[35]....
        /*07a8*/ 	.word	0x000226f0


	//   ....[36]....
        /*07ac*/ 	.word	0x00022710


	//   ....[37]....
        /*07b0*/ 	.word	0x00022720


	//   ....[38]....
        /*07b4*/ 	.word	0x00022740


	//   ....[39]....
        /*07b8*/ 	.word	0x00022770


	//----- nvinfo : EIATTR_VRC_CTA_INIT_COUNT
	.align		4
.L_496:
        /*07bc*/ 	.byte	0x02, 0x4a
	.zero		1
	.zero		1


	//----- nvinfo : EIATTR_EXIT_INSTR_OFFSETS
	.align		4
        /*07c0*/ 	.byte	0x04, 0x1c
        /*07c2*/ 	.short	(.L_498 - .L_497)


	//   ....[0]....
.L_497:
        /*07c4*/ 	.word	0x000004a0


	//   ....[1]....
        /*07c8*/ 	.word	0x00001a00


	//   ....[2]....
        /*07cc*/ 	.word	0x00001a90


	//   ....[3]....
        /*07d0*/ 	.word	0x00024a00


	//   ....[4]....
        /*07d4*/ 	.word	0x00024b20


	//   ....[5]....
        /*07d8*/ 	.word	0x00024b40


	//----- nvinfo : EIATTR_CRS_STACK_SIZE
	.align		4
.L_498:
        /*07dc*/ 	.byte	0x04, 0x1e
        /*07de*/ 	.short	(.L_500 - .L_499)
.L_499:
        /*07e0*/ 	.word	0x00000000


	//----- nvinfo : EIATTR_CBANK_PARAM_SIZE
	.align		4
.L_500:
        /*07e4*/ 	.byte	0x03, 0x19
        /*07e6*/ 	.short	0x01d0


	//----- nvinfo : EIATTR_PARAM_CBANK
	.align		4
        /*07e8*/ 	.byte	0x04, 0x0a
        /*07ea*/ 	.short	(.L_502 - .L_501)
	.align		4
.L_501:
        /*07ec*/ 	.word	index@(.nv.constant0._ZN5flash16flash_fwd_kernelI23Flash_fwd_kernel_traitsILi128ELi128ELi64ELi4ELb0ELb0EN7cutlass6half_tE19Flash_kernel_traitsILi128ELi128ELi64ELi4ES3_EELb0ELb0ELb1ELb1ELb0ELb0ELb1ELb0EEEvNS_16Flash_fwd_paramsE)
        /*07f0*/ 	.short	0x0380
        /*07f2*/ 	.short	0x01d0


	//----- nvinfo : EIATTR_SW_WAR
	.align		4
.L_502:
        /*07f4*/ 	.byte	0x04, 0x36
        /*07f6*/ 	.short	(.L_504 - .L_503)
.L_503:
        /*07f8*/ 	.word	0x00000008
.L_504:


//--------------------- .nv.info._ZN5flash16flash_fwd_kernelI23Flash_fwd_kernel_traitsILi128ELi128ELi32ELi4ELb0ELb0EN7cutlass6half_tE19Flash_kernel_traitsILi128ELi128ELi32ELi4ES3_EELb0ELb0ELb0ELb0ELb0ELb1ELb0ELb0EEEvNS_16Flash_fwd_paramsE --------------------------
	.section	.nv.info._ZN5flash16flash_fwd_kernelI23Flash_fwd_kernel_traitsILi128ELi128ELi32ELi4ELb0ELb0EN7cutlass6half_tE19Flash_kernel_traitsILi128ELi128ELi32ELi4ES3_EELb0ELb0ELb0ELb0ELb0ELb1ELb0ELb0EEEvNS_16Flash_fwd_paramsE,"",@"SHT_CUDA_INFO"
	.sectionflags	@""
	.align	4


	//----- nvinfo : EIATTR_CUDA_API_VERSION
	.align		4
        /*0000*/ 	.byte	0x04, 0x37
        /*0002*/ 	.short	(.L_506 - .L_505)
.L_505:
        /*0004*/ 	.word	0x00000082


	//----- nvinfo : EIATTR_KPARAM_INFO
	.align		4
.L_506:
        /*0008*/ 	.byte	0x04, 0x17
        /*000a*/ 	.short	(.L_508 - .L_507)
.L_507:
        /*000c*/ 	.word	0x00000000
        /*0010*/ 	.short	0x0000
        /*0012*/ 	.short	0x0000
        /*0014*/ 	.byte	0x00, 0xf0, 0x41, 0x07


	//----- nvinfo : EIATTR_SPARSE_MMA_MASK
	.align		4
.L_508:
        /*0018*/ 	.byte	0x03, 0x50
        /*001a*/ 	.short	0x0000


	//----- nvinfo : EIATTR_MAXREG_COUNT
	.align		4
        /*001c*/ 	.byte	0x03, 0x1b
        /*001e*/ 	.short	0x00ff


	//----- nvinfo : EIATTR_NUM_BARRIERS
	.align		4
        /*0020*/ 	.byte	0x02, 0x4c
        /*0022*/ 	.byte	0x01
	.zero		1


	//----- nvinfo : EIATTR_MERCURY_ISA_VERSION
	.align		4
        /*0024*/ 	.byte	0x03, 0x5f
        /*0026*/ 	.short	0x0101


	//----- nvinfo : EIATTR_COOP_GROUP_MASK_REGIDS
	.align		4
        /*0028*/ 	.byte	0x04, 0x29
        /*002a*/ 	.short	(.L_510 - .L_509)


	//   ....[0]....
.L_509:
        /*002c*/ 	.word	0xffffffff


	//   ....[1]....
        /*0030*/ 	.word	0xffffffff


	//   ....[2]....
        /*0034*/ 	.word	0xffffffff


	//   ....[3]....
        /*0038*/ 	.word	0xffffffff


	//   ....[4]....
        /*003c*/ 	.word	0xffffffff


	//   ....[5]....
        /*0040*/ 	.word	0xffffffff


	//   ....[6]....
        /*0044*/ 	.word	0xffffffff


	//   ....[7]....
        /*0048*/ 	.word	0xffffffff


	//   ....[8]....
        /*004c*/ 	.word	0xffffffff


	//   ....[9]....
        /*0050*/ 	.word	0xffffffff


	//   ....[10]....
        /*0054*/ 	.word	0xffffffff


	//   ....[11]....
        /*0058*/ 	.word	0xffffffff


	//   ....[12]....
        /*005c*/ 	.word	0xffffffff


	//   ....[13]....
        /*0060*/ 	.word	0xffffffff


	//   ....[14]....
        /*0064*/ 	.word	0xffffffff


	//   ....[15]....
        /*0068*/ 	.word	0xffffffff


	//   ....[16]....
        /*006c*/ 	.word	0xffffffff


	//   ....[17]....
        /*0070*/ 	.word	0xffffffff


	//   ....[18]....
        /*0074*/ 	.word	0xffffffff


	//   ....[19]....
        /*0078*/ 	.word	0xffffffff


	//   ....[20]....
        /*007c*/ 	.word	0xffffffff


	//   ....[21]....
        /*0080*/ 	.word	0xffffffff


	//   ....[22]....
        /*0084*/ 	.word	0xffffffff


	//   ....[23]....
        /*0088*/ 	.word	0xffffffff


	//----- nvinfo : EIATTR_COOP_GROUP_INSTR_OFFSETS
	.align		4
.L_510:
        /*008c*/ 	.byte	0x04, 0x28
        /*008e*/ 	.short	(.L_512 - .L_511)


	//   ....[0]....
.L_511:
        /*0090*/ 	.word	0x000034c0


	//   ....[1]....
        /*0094*/ 	.word	0x000035c0


	//   ....[2]....
        /*0098*/ 	.word	0x000035f0


	//   ....[3]....
        /*009c*/ 	.word	0x00003660


	//   ....[4]....
        /*00a0*/ 	.word	0x00003750


	//   ....[5]....
        /*00a4*/ 	.word	0x00003790


	//   ....[6]....
        /*00a8*/ 	.word	0x000038b0


	//   ....[7]....
        /*00ac*/ 	.word	0x000038f0


	//   ....[8]....
        /*00b0*/ 	.word	0x00004f30


	//   ....[9]....
        /*00b4*/ 	.word	0x00004fb0


	//   ....[10]....
        /*00b8*/ 	.word	0x00004fd0


	//   ....[11]....
        /*00bc*/ 	.word	0x00004fe0


	//   ....[12]....
        /*00c0*/ 	.word	0x00005000


	//   ....[13]....
        /*00c4*/ 	.word	0x00005030


	//   ....[14]....
        /*00c8*/ 	.word	0x00005050


	//   ....[15]....
        /*00cc*/ 	.word	0x00005060


	//   ....[16]....
        /*00d0*/ 	.word	0x000066c0


	//   ....[17]....
        /*00d4*/ 	.word	0x00006700


	//   ....[18]....
        /*00d8*/ 	.word	0x00006710


	//   ....[19]....
        /*00dc*/ 	.word	0x00006720


	//   ....[20]....
        /*00e0*/ 	.word	0x00006770


	//   ....[21]....
        /*00e4*/ 	.word	0x00006790


	//   ....[22]....
        /*00e8*/ 	.word	0x000067b0


	//   ....[23]....
        /*00ec*/ 	.word	0x000067c0


	//----- nvinfo : EIATTR_VRC_CTA_INIT_COUNT
	.align		4
.L_512:
        /*00f0*/ 	.byte	0x02, 0x4a
	.zero		1
	.zero		1


	//----- nvinfo : EIATTR_EXIT_INSTR_OFFSETS
	.align		4
        /*00f4*/ 	.byte	0x04, 0x1c
        /*00f6*/ 	.short	(.L_514 - .L_513)


	//   ....[0]....
.L_513:
        /*00f8*/ 	.word	0x000003a0


	//   ....[1]....
        /*00fc*/ 	.word	0x00001630


	//   ....[2]....
        /*0100*/ 	.word	0x000016c0


	//   ....[3]....
        /*0104*/ 	.word	0x00008aa0


	//   ....[4]....
        /*0108*/ 	.word	0x00008b90


	//----- nvinfo : EIATTR_CRS_STACK_SIZE
	.align		4
.L_514:
        /*010c*/ 	.byte	0x04, 0x1e
        /*010e*/ 	.short	(.L_516 - .L_515)
.L_515:
        /*0110*/ 	.word	0x00000000


	//----- nvinfo : EIATTR_CBANK_PARAM_SIZE
	.align		4
.L_516:
        /*0114*/ 	.byte	0x03, 0x19
        /*0116*/ 	.short	0x01d0


	//----- nvinfo : EIATTR_PARAM_CBANK
	.align		4
        /*0118*/ 	.byte	0x04, 0x0a
        /*011a*/ 	.short	(.L_518 - .L_517)
	.align		4
.L_517:
        /*011c*/ 	.word	index@(.nv.constant0._ZN5flash16flash_fwd_kernelI23Flash_fwd_kernel_traitsILi128ELi128ELi32ELi4ELb0ELb0EN7cutlass6half_tE19Flash_kernel_traitsILi128ELi128ELi32ELi4ES3_EELb0ELb0ELb0ELb0ELb0ELb1ELb0ELb0EEEvNS_16Flash_fwd_paramsE)
        /*0120*/ 	.short	0x0380
        /*0122*/ 	.short	0x01d0


	//----- nvinfo : EIATTR_SW_WAR
	.align		4
.L_518:
        /*0124*/ 	.byte	0x04, 0x36
        /*0126*/ 	.short	(.L_520 - .L_519)
.L_519:
        /*0128*/ 	.word	0x00000008
.L_520:


//--------------------- .nv.info._ZN5flash16flash_fwd_kernelI23Flash_fwd_kernel_traitsILi128ELi128ELi32ELi4ELb0ELb0EN7cutlass6half_tE19Flash_kernel_traitsILi128ELi128ELi32ELi4ES3_EELb0ELb0ELb0ELb0ELb1ELb1ELb0ELb0EEEvNS_16Flash_fwd_paramsE --------------------------
	.section	.nv.info._ZN5flash16flash_fwd_kernelI23Flash_fwd_kernel_traitsILi128ELi128ELi32ELi4ELb0ELb0EN7cutlass6half_tE19Flash_kernel_traitsILi128ELi128ELi32ELi4ES3_EELb0ELb0ELb0ELb0ELb1ELb1ELb0ELb0EEEvNS_16Flash_fwd_paramsE,"",@"SHT_CUDA_INFO"
	.sectionflags	@""
	.align	4


	//----- nvinfo : EIATTR_CUDA_API_VERSION
	.align		4
        /*0000*/ 	.byte	0x04, 0x37
        /*0002*/ 	.short	(.L_522 - .L_521)
.L_521:
        /*0004*/ 	.word	0x00000082


	//----- nvinfo : EIATTR_KPARAM_INFO
	.align		4
.L_522:
        /*0008*/ 	.byte	0x04, 0x17
        /*000a*/ 	.short	(.L_524 - .L_523)
.L_523:
        /*000c*/ 	.word	0x00000000
        /*0010*/ 	.short	0x0000
        /*0012*/ 	.short	0x0000
        /*0014*/ 	.byte	0x00, 0xf0, 0x41, 0x07


	//----- nvinfo : EIATTR_SPARSE_MMA_MASK
	.align		4
.L_524:
        /*0018*/ 	.byte	0x03, 0x50
        /*001a*/ 	.short	0x0000


	//----- nvinfo : EIATTR_MAXREG_COUNT
	.align		4
        /*001c*/ 	.byte	0x03, 0x1b
        /*001e*/ 	.short	0x00ff


	//----- nvinfo : EIATTR_NUM_BARRIERS
	.align		4
        /*0020*/ 	.byte	0x02, 0x4c
        /*0022*/ 	.byte	0x01
	.zero		1


	//----- nvinfo : EIATTR_MERCURY_ISA_VERSION
	.align		4
        /*0024*/ 	.byte	0x03, 0x5f
        /*0026*/ 	.short	0x0101


	//----- nvinfo : EIATTR_COOP_GROUP_MASK_REGIDS
	.align		4
        /*0028*/ 	.byte	0x04, 0x29
        /*002a*/ 	.short	(.L_526 - .L_525)


	//   ....[0]....
.L_525:
        /*002c*/ 	.word	0xffffffff


	//   ....[1]....
        /*0030*/ 	.word	0xffffffff


	//   ....[2]....
        /*0034*/ 	.word	0xffffffff


	//   ....[3]....
        /*0038*/ 	.word	0xffffffff


	//   ....[4]....
        /*003c*/ 	.word	0xffffffff


	//   ....[5]....
        /*0040*/ 	.word	0xffffffff


	//   ....[6]....
        /*0044*/ 	.word	0xffffffff


	//   ....[7]....
        /*0048*/ 	.word	0xffffffff


	//   ....[8]....
        /*004c*/ 	.word	0xffffffff


	//   ....[9]....
        /*0050*/ 	.word	0xffffffff


	//   ....[10]....
        /*0054*/ 	.word	0xffffffff


	//   ....[11]....
        /*0058*/ 	.word	0xffffffff


	//   ....[12]....
        /*005c*/ 	.word	0xffffffff


	//   ....[13]....
        /*0060*/ 	.word	0xffffffff


	//   ....[14]....
        /*0064*/ 	.word	0xffffffff


	//   ....[15]....
        /*0068*/ 	.word	0xffffffff


	//   ....[16]....
        /*006c*/ 	.word	0xffffffff


	//   ....[17]....
        /*0070*/ 	.word	0xffffffff


	//   ....[18]....
        /*0074*/ 	.word	0xffffffff


	//   ....[19]....
        /*0078*/ 	.word	0xffffffff


	//   ....[20]....
        /*007c*/ 	.word	0xffffffff


	//   ....[21]....
        /*0080*/ 	.word	0xffffffff


	//   ....[22]....
        /*0084*/ 	.word	0xffffffff


	//   ....[23]....
        /*0088*/ 	.word	0xffffffff


	//----- nvinfo : EIATTR_COOP_GROUP_INSTR_OFFSETS
	.align		4
.L_526:
        /*008c*/ 	.byte	0x04, 0x28
        /*008e*/ 	.short	(.L_528 - .L_527)


	//   ....[0]....
.L_527:
        /*0090*/ 	.word	0x00001700


	//   ....[1]....
        /*0094*/ 	.word	0x000017a0


	//   ....[2]....
        /*0098*/ 	.word	0x000017c0


	//   ....[3]....
        /*009c*/ 	.word	0x000017e0


	//   ....[4]....
        /*00a0*/ 	.word	0x00001800


	//   ....[5]....
        /*00a4*/ 	.word	0x00001950


	//   ....[6]....
        /*00a8*/ 	.word	0x00001990


	//   ....[7]....
        /*00ac*/ 	.word	0x00001b60


	//   ....[8]....
        /*00b0*/ 	.word	0x00002f70


	//   ....[9]....
        /*00b4*/ 	.word	0x00002fe0


	//   ....[10]....
        /*00b8*/ 	.word	0x00003000


	//   ....[11]....
        /*00bc*/ 	.word	0x00003030


	//   ....[12]....
        /*00c0*/ 	.word	0x00003090


	//   ....[13]....
        /*00c4*/ 	.word	0x000030a0


	//   ....[14]....
        /*00c8*/ 	.word	0x000030c0


	//   ....[15]....
        /*00cc*/ 	.word	0x000030d0


	//   ....[16]....
        /*00d0*/ 	.word	0x000046e0


	//   ....[17]....
        /*00d4*/ 	.word	0x00004720


	//   ....[18]....
        /*00d8*/ 	.word	0x00004740


	//   ....[19]....
        /*00dc*/ 	.word	0x00004770


	//   ....[20]....
        /*00e0*/ 	.word	0x000047d0


	//   ....[21]....
        /*00e4*/ 	.word	0x000047f0


	//   ....[22]....
        /*00e8*/ 	.word	0x00004810


	//   ....[23]....
        /*00ec*/ 	.word	0x00004820


	//----- nvinfo : EIATTR_VRC_CTA_INIT_COUNT
	.align		4
.L_528:
        /*00f0*/ 	.byte	0x02, 0x4a
	.zero		1
	.zero		1


	//----- nvinfo : EIATTR_EXIT_INSTR_OFFSETS
	.align		4
        /*00f4*/ 	.byte	0x04, 0x1c
        /*00f6*/ 	.short	(.L_530 - .L_529)


	//   ....[0]....
.L_529:
        /*00f8*/ 	.word	0x00000140


	//   ....[1]....
        /*00fc*/ 	.word	0x00006490


	//----- nvinfo : EIATTR_CRS_STACK_SIZE
	.align		4
.L_530:
        /*0100*/ 	.byte	0x04, 0x1e
        /*0102*/ 	.short	(.L_532 - .L_531)
.L_531:
        /*0104*/ 	.word	0x00000000


	//----- nvinfo : EIATTR_CBANK_PARAM_SIZE
	.align		4
.L_532:
        /*0108*/ 	.byte	0x03, 0x19
        /*010a*/ 	.short	0x01d0


	//----- nvinfo : EIATTR_PARAM_CBANK
	.align		4
        /*010c*/ 	.byte	0x04, 0x0a
        /*010e*/ 	.short	(.L_534 - .L_533)
	.align		4
.L_533:
        /*0110*/ 	.word	index@(.nv.constant0._ZN5flash16flash_fwd_kernelI23Flash_fwd_kernel_traitsILi128ELi128ELi32ELi4ELb0ELb0EN7cutlass6half_tE19Flash_kernel_traitsILi128ELi128ELi32ELi4ES3_EELb0ELb0ELb0ELb0ELb1ELb1ELb0ELb0EEEvNS_16Flash_fwd_paramsE)
        /*0114*/ 	.short	0x0380
        /*0116*/ 	.short	0x01d0


	//----- nvinfo : EIATTR_SW_WAR
	.align		4
.L_534:
        /*0118*/ 	.byte	0x04, 0x36
        /*011a*/ 	.short	(.L_536 - .L_535)
.L_535:
        /*011c*/ 	.word	0x00000008
.L_536:


//--------------------- .nv.info._ZN5flash16flash_fwd_kernelI23Flash_fwd_kernel_traitsILi128ELi128ELi32ELi4ELb0ELb0EN7cutlass6half_tE19Flash_kernel_traitsILi128ELi128ELi32ELi4ES3_EELb0ELb0ELb0ELb0ELb0ELb0ELb0ELb0EEEvNS_16Flash_fwd_paramsE --------------------------
	.section	.nv.info._ZN5flash16flash_fwd_kernelI23Flash_fwd_kernel_traitsILi128ELi128ELi32ELi4ELb0ELb0EN7cutlass6half_tE19Flash_kernel_traitsILi128ELi128ELi32ELi4ES3_EELb0ELb0ELb0ELb0ELb0ELb0ELb0ELb0EEEvNS_16Flash_fwd_paramsE,"",@"SHT_CUDA_INFO"
	.sectionflags	@""
	.align	4


	//----- nvinfo : EIATTR_CUDA_API_VERSION
	.align		4
        /*0000*/ 	.byte	0x04, 0x37
        /*0002*/ 	.short	(.L_538 - .L_537)
.L_537:
        /*0004*/ 	.word	0x00000082


	//----- nvinfo : EIATTR_KPARAM_INFO
	.align		4
.L_538:
        /*0008*/ 	.byte	0x04, 0x17
        /*000a*/ 	.short	(.L_540 - .L_539)
.L_539:
        /*000c*/ 	.word	0x00000000
        /*0010*/ 	.short	0x0000
        /*0012*/ 	.short	0x0000
        /*0014*/ 	.byte	0x00, 0xf0, 0x41, 0x07


	//----- nvinfo : EIATTR_SPARSE_MMA_MASK
	.align		4
.L_540:
        /*0018*/ 	.byte	0x03, 0x50
        /*001a*/ 	.short	0x0000


	//----- nvinfo : EIATTR_MAXREG_COUNT
	.align		4
        /*001c*/ 	.byte	0x03, 0x1b
        /*001e*/ 	.short	0x00ff


	//----- nvinfo : EIATTR_NUM_BARRIERS
	.align		4
        /*0020*/ 	.byte	0x02, 0x4c
        /*0022*/ 	.byte	0x01
	.zero		1


	//----- nvinfo : EIATTR_MERCURY_ISA_VERSION
	.align		4
        /*0024*/ 	.byte	0x03, 0x5f
        /*0026*/ 	.short	0x0101


	//----- nvinfo : EIATTR_COOP_GROUP_MASK_REGIDS
	.align		4
        /*0028*/ 	.byte	0x04, 0x29
        /*002a*/ 	.short	(.L_542 - .L_541)


	//   ....[0]....
.L_541:
        /*002c*/ 	.word	0xffffffff


	//   ....[1]....
        /*0030*/ 	.word	0xffffffff


	//   ....[2]....
        /*0034*/ 	.word	0xffffffff


	//   ....[3]....
        /*0038*/ 	.word	0xffffffff


	//   ....[4]....
        /*003c*/ 	.word	0xffffffff


	//   ....[5]....
        /*0040*/ 	.word	0xffffffff


	//   ....[6]....
        /*0044*/ 	.word	0xffffffff


	//   ....[7]....
        /*0048*/ 	.word	0xffffffff


	//   ....[8]....
        /*004c*/ 	.word	0xffffffff


	//   ....[9]....
        /*0050*/ 	.word	0xffffffff


	//   ....[10]....
        /*0054*/ 	.word	0xffffffff


	//   ....[11]....
        /*0058*/ 	.word	0xffffffff


	//   ....[12]....
        /*005c*/ 	.word	0xffffffff


	//   ....[13]....
        /*0060*/ 	.word	0xffffffff


	//   ....[14]....
        /*0064*/ 	.word	0xffffffff


	//   ....[15]....
        /*0068*/ 	.word	0xffffffff


	//   ....[16]....
        /*006c*/ 	.word	0xffffffff


	//   ....[17]....
        /*0070*/ 	.word	0xffffffff


	//   ....[18]....
        /*0074*/ 	.word	0xffffffff


	//   ....[19]....
        /*0078*/ 	.word	0xffffffff


	//   ....[20]....
        /*007c*/ 	.word	0xffffffff


	//   ....[21]....
        /*0080*/ 	.word	0xffffffff


	//   ....[22]....
        /*0084*/ 	.word	0xffffffff


	//   ....[23]....
        /*0088*/ 	.word	0xffffffff


	//----- nvinfo : EIATTR_COOP_GROUP_INSTR_OFFSETS
	.align		4
.L_542:
        /*008c*/ 	.byte	0x04, 0x28
        /*008e*/ 	.short	(.L_544 - .L_543)


	//   ....[0]....
.L_543:
        /*0090*/ 	.word	0x00004190


	//   ....[1]....
        /*0094*/ 	.word	0x00004290


	//   ....[2]....
        /*0098*/ 	.word	0x00004320


	//   ....[3]....
        /*009c*/ 	.word	0x000043d0


	//   ....[4]....
        /*00a0*/ 	.word	0x000044c0


	//   ....[5]....
        /*00a4*/ 	.word	0x000044e0


	//   ....[6]....
        /*00a8*/ 	.word	0x00004580


	//   ....[7]....
        /*00ac*/ 	.word	0x000046a0


	//   ....[8]....
        /*00b0*/ 	.word	0x00005f10


	//   ....[9]....
        /*00b4*/ 	.word	0x00005f90


	//   ....[10]....
        /*00b8*/ 	.word	0x00005fb0


	//   ....[11]....
        /*00bc*/ 	.word	0x00005fc0


	//   ....[12]....
        /*00c0*/ 	.word	0x00005fe0


	//   ....[13]....
        /*00c4*/ 	.word	0x00006010


	//   ....[14]....
        /*00c8*/ 	.word	0x00006030


	//   ....[15]....
        /*00cc*/ 	.word	0x00006040


	//   ....[16]....
        /*00d0*/ 	.word	0x000076e0


	//   ....[17]....
        /*00d4*/ 	.word	0x00007720


	//   ....[18]....
        /*00d8*/ 	.word	0x00007750


	//   ....[19]....
        /*00dc*/ 	.word	0x00007790


	//   ....[20]....
        /*00e0*/ 	.word	0x000077b0


	//   ....[21]....
        /*00e4*/ 	.word	0x000077d0


	//   ....[22]....
        /*00e8*/ 	.word	0x000077e0


	//   ....[23]....
        /*00ec*/ 	.word	0x00007810


	//----- nvinfo : EIATTR_VRC_CTA_INIT_COUNT
	.align		4
.L_544:
        /*00f0*/ 	.byte	0x02, 0x4a
	.zero		1
	.zero		1


	//----- nvinfo : EIATTR_EXIT_INSTR_OFFSETS
	.align		4
        /*00f4*/ 	.byte	0x04, 0x1c
        /*00f6*/ 	.short	(.L_546 - .L_545)


	//   ....[0]....
.L_545:
        /*00f8*/ 	.word	0x000003a0


	//   ....[1]....
        /*00fc*/ 	.word	0x00001770


	//   ....[2]....
        /*0100*/ 	.word	0x00001800


	//   ....[3]....
        /*0104*/ 	.word	0x00009b70


	//   ....[4]....
        /*0108*/ 	.word	0x00009c90


	//   ....[5]....
        /*010c*/ 	.word	0x00009cb0


	//----- nvinfo : EIATTR_CRS_STACK_SIZE
	.align		4
.L_546:
        /*0110*/ 	.byte	0x04, 0x1e
        /*0112*/ 	.short	(.L_548 - .L_547)
.L_547:
        /*0114*/ 	.word	0x00000000


	//----- nvinfo : EIATTR_CBANK_PARAM_SIZE
	.align		4
.L_548:
        /*0118*/ 	.byte	0x03, 0x19
        /*011a*/ 	.short	0x01d0


	//----- nvinfo : EIATTR_PARAM_CBANK
	.align		4
        /*011c*/ 	.byte	0x04, 0x0a
        /*011e*/ 	.short	(.L_550 - .L_549)
	.align		4
.L_549:
        /*0120*/ 	.word	index@(.nv.constant0._ZN5flash16flash_fwd_kernelI23Flash_fwd_kernel_traitsILi128ELi128ELi32ELi4ELb0ELb0EN7cutlass6half_tE19Flash_kernel_traitsILi128ELi128ELi32ELi4ES3_EELb0ELb0ELb0ELb0ELb0ELb0ELb0ELb0EEEvNS_16Flash_fwd_paramsE)
        /*0124*/ 	.short	0x0380
        /*0126*/ 	.short	0x01d0


	//----- nvinfo : EIATTR_SW_WAR
	.align		4
.L_550:
        /*0128*/ 	.byte	0x04, 0x36
        /*012a*/ 	.short	(.L_552 - .L_551)
.L_551:
        /*012c*/ 	.word	0x00000008
.L_552:


//--------------------- .nv.info._ZN5flash16flash_fwd_kernelI23Flash_fwd_kernel_traitsILi128ELi128ELi32ELi4ELb0ELb0EN7cutlass6half_tE19Flash_kernel_traitsILi128ELi128ELi32ELi4ES3_EELb0ELb0ELb0ELb1ELb0ELb0ELb0ELb0EEEvNS_16Flash_fwd_paramsE --------------------------
	.section	.nv.info._ZN5flash16flash_fwd_kernelI23Flash_fwd_kernel_traitsILi128ELi128ELi32ELi4ELb0ELb0EN7cutlass6half_tE19Flash_kernel_traitsILi128ELi128ELi32ELi4ES3_EELb0ELb0ELb0ELb1ELb0ELb0ELb0ELb0EEEvNS_16Flash_fwd_paramsE,"",@"SHT_CUDA_INFO"
	.sectionflags	@""
	.align	4


	//----- nvinfo : EIATTR_CUDA_API_VERSION
	.align		4
        /*0000*/ 	.byte	0x04, 0x37
        /*0002*/ 	.short	(.L_554 - .L_553)
.L_553:
        /*0004*/ 	.word	0x00000082


	//----- nvinfo : EIATTR_KPARAM_INFO
	.align		4
.L_554:
        /*0008*/ 	.byte	0x04, 0x17
        /*000a*/ 	.short	(.L_556 - .L_555)
.L_555:
        /*000c*/ 	.word	0x00000000
        /*0010*/ 	.short	0x0000
        /*0012*/ 	.short	0x0000
        /*0014*/ 	.byte	0x00, 0xf0, 0x41, 0x07


	//----- nvinfo : EIATTR_SPARSE_MMA_MASK
	.align		4
.L_556:
        /*0018*/ 	.byte	0x03, 0x50
        /*001a*/ 	.short	0x0000


	//----- nvinfo : EIATTR_MAXREG_COUNT
	.align		4
        /*001c*/ 	.byte	0x03, 0x1b
        /*001e*/ 	.short	0x00ff


	//----- nvinfo : EIATTR_NUM_BARRIERS
	.align		4
        /*0020*/ 	.byte	0x02, 0x4c
        /*0022*/ 	.byte	0x01
	.zero		1


	//----- nvinfo : EIATTR_MERCURY_ISA_VERSION
	.align		4
        /*0024*/ 	.byte	0x03, 0x5f
        /*0026*/ 	.short	0x0101


	//----- nvinfo : EIATTR_COOP_GROUP_MASK_REGIDS
	.align		4
        /*0028*/ 	.byte	0x04, 0x29
        /*002a*/ 	.short	(.L_558 - .L_557)


	//   ....[0]....
.L_557:
        /*002c*/ 	.word	0xffffffff


	//   ....[1]....
        /*0030*/ 	.word	0xffffffff


	//   ....[2]....
        /*0034*/ 	.word	0xffffffff


	//   ....[3]....
        /*0038*/ 	.word	0xffffffff


	//   ....[4]....
        /*003c*/ 	.word	0xffffffff


	//   ....[5]....
        /*0040*/ 	.word	0xffffffff


	//   ....[6]....
        /*0044*/ 	.word	0xffffffff


	//   ....[7]....
        /*0048*/ 	.word	0xffffffff


	//   ....[8]....
        /*004c*/ 	.word	0xffffffff


	//   ....[9]....
        /*0050*/ 	.word	0xffffffff


	//   ....[10]....
        /*0054*/ 	.word	0xffffffff


	//   ....[11]....
        /*0058*/ 	.word	0xffffffff


	//   ....[12]....
        /*005c*/ 	.word	0xffffffff


	//   ....[13]....
        /*0060*/ 	.word	0xffffffff


	//   ....[14]....
        /*0064*/ 	.word	0xffffffff


	//   ....[15]....
        /*0068*/ 	.word	0xffffffff


	//   ....[16]....
        /*006c*/ 	.word	0xffffffff


	//   ....[17]....
        /*0070*/ 	.word	0xffffffff


	//   ....[18]....
        /*0074*/ 	.word	0xffffffff


	//   ....[19]....
        /*0078*/ 	.word	0xffffffff


	//   ....[20]....
        /*007c*/ 	.word	0xffffffff


	//   ....[21]....
        /*0080*/ 	.word	0xffffffff


	//   ....[22]....
        /*0084*/ 	.word	0xffffffff


	//   ....[23]....
        /*0088*/ 	.word	0xffffffff


	//----- nvinfo : EIATTR_COOP_GROUP_INSTR_OFFSETS
	.align		4
.L_558:
        /*008c*/ 	.byte	0x04, 0x28
        /*008e*/ 	.short	(.L_560 - .L_559)


	//   ....[0]....
.L_559:
        /*0090*/ 	.word	0x00004910


	//   ....[1]....
        /*0094*/ 	.word	0x00004970


	//   ....[2]....
        /*0098*/ 	.word	0x00004b90


	//   ....[3]....
        /*009c*/ 	.word	0x00004d40


	//   ....[4]....
        /*00a0*/ 	.word	0x00004ea0


	//   ....[5]....
        /*00a4*/ 	.word	0x00004fc0


	//   ....[6]....
        /*00a8*/ 	.word	0x00005000


	//   ....[7]....
        /*00ac*/ 	.word	0x000050d0


	//   ....[8]....
        /*00b0*/ 	.word	0x00007010


	//   ....[9]....
        /*00b4*/ 	.word	0x000070b0


	//   ....[10]....
        /*00b8*/ 	.word	0x00007100


	//   ....[11]....
        /*00bc*/ 	.word	0x00007110


	//   ....[12]....
        /*00c0*/ 	.word	0x00007150


	//   ....[13]....
        /*00c4*/ 	.word	0x00007160


	//   ....[14]....
        /*00c8*/ 	.word	0x00007190


	//   ....[15]....
        /*00cc*/ 	.word	0x000071a0


	//   ....[16]....
        /*00d0*/ 	.word	0x00008800


	//   ....[17]....
        /*00d4*/ 	.word	0x00008840


	//   ....[18]....
        /*00d8*/ 	.word	0x00008850


	//   ....[19]....
        /*00dc*/ 	.word	0x000088a0


	//   ....[20]....
        /*00e0*/ 	.word	0x000088c0


	//   ....[21]....
        /*00e4*/ 	.word	0x000088e0


	//   ....[22]....
        /*00e8*/ 	.word	0x000088f0


	//   ....[23]....
        /*00ec*/ 	.word	0x00008950


	//----- nvinfo : EIATTR_VRC_CTA_INIT_COUNT
	.align		4
.L_560:
        /*00f0*/ 	.byte	0x02, 0x4a
	.zero		1
	.zero		1


	//----- nvinfo : EIATTR_EXIT_INSTR_OFFSETS
	.align		4
        /*00f4*/ 	.byte	0x04, 0x1c
        /*00f6*/ 	.short	(.L_562 - .L_561)


	//   ....[0]....
.L_561:
        /*00f8*/ 	.word	0x000003a0


	//   ....[1]....
        /*00fc*/ 	.word	0x00001750


	//   ....[2]....
        /*0100*/ 	.word	0x000017e0


	//   ....[3]....
        /*0104*/ 	.word	0x0000acd0


	//   ....[4]....
        /*0108*/ 	.word	0x0000adf0


	//   ....[5]....
        /*010c*/ 	.word	0x0000ae10


	//----- nvinfo : EIATTR_CRS_STACK_SIZE
	.align		4
.L_562:
        /*0110*/ 	.byte	0x04, 0x1e
        /*0112*/ 	.short	(.L_564 - .L_563)
.L_563:
        /*0114*/ 	.word	0x00000000


	//----- nvinfo : EIATTR_CBANK_PARAM_SIZE
	.align		4
.L_564:
        /*0118*/ 	.byte	0x03, 0x19
        /*011a*/ 	.short	0x01d0


	//----- nvinfo : EIATTR_PARAM_CBANK
	.align		4
        /*011c*/ 	.byte	0x04, 0x0a
        /*011e*/ 	.short	(.L_566 - .L_565)
	.align		4
.L_565:
        /*0120*/ 	.word	index@(.nv.constant0._ZN5flash16flash_fwd_kernelI23Flash_fwd_kernel_traitsILi128ELi128ELi32ELi4ELb0ELb0EN7cutlass6half_tE19Flash_kernel_traitsILi128ELi128ELi32ELi4ES3_EELb0ELb0ELb0ELb1ELb0ELb0ELb0ELb0EEEvNS_16Flash_fwd_paramsE)
        /*0124*/ 	.short	0x0380
        /*0126*/ 	.short	0x01d0


	//----- nvinfo : EIATTR_SW_WAR
	.align		4
.L_566:
        /*0128*/ 	.byte	0x04, 0x36
        /*012a*/ 	.short	(.L_568 - .L_567)
.L_567:
        /*012c*/ 	.word	0x00000008
.L_568:


//--------------------- .nv.info._ZN5flash16flash_fwd_kernelI23Flash_fwd_kernel_traitsILi128ELi128ELi32ELi4ELb0ELb0EN7cutlass6half_tE19Flash_kernel_traitsILi128ELi128ELi32ELi4ES3_EELb0ELb0ELb1ELb0ELb0ELb1ELb0ELb0EEEvNS_16Flash_fwd_paramsE --------------------------
	.section	.nv.info._ZN5flash16flash_fwd_kernelI23Flash_fwd_kernel_traitsILi128ELi128ELi32ELi4ELb0ELb0EN7cutlass6half_tE19Flash_kernel_traitsILi128ELi128ELi32ELi4ES3_EELb0ELb0ELb1ELb0ELb0ELb1ELb0ELb0EEEvNS_16Flash_fwd_paramsE,"",@"SHT_CUDA_INFO"
	.sectionflags	@""
	.align	4


	//----- nvinfo : EIATTR_CUDA_API_VERSION
	.align		4
        /*0000*/ 	.byte	0x04, 0x37
        /*0002*/ 	.short	(.L_570 - .L_569)
.L_569:
        /*0004*/ 	.word	0x00000082


	//----- nvinfo : EIATTR_KPARAM_INFO
	.align		4
.L_570:
        /*0008*/ 	.byte	0x04, 0x17
        /*000a*/ 	.short	(.L_572 - .L_571)
.L_571:
        /*000c*/ 	.word	0x00000000
        /*0010*/ 	.short	0x0000
        /*0012*/ 	.short	0x0000
        /*0014*/ 	.byte	0x00, 0xf0, 0x41, 0x07


	//----- nvinfo : EIATTR_SPARSE_MMA_MASK
	.align		4
.L_572:
        /*0018*/ 	.byte	0x03, 0x50
        /*001a*/ 	.short	0x0000


	//----- nvinfo : EIATTR_MAXREG_COUNT
	.align		4
        /*001c*/ 	.byte	0x03, 0x1b
        /*001e*/ 	.short	0x00ff


	//----- nvinfo : EIATTR_NUM_BARRIERS
	.align		4
        /*0020*/ 	.byte	0x02, 0x4c
        /*0022*/ 	.byte	0x01
	.zero		1


	//----- nvinfo : EIATTR_ANNOTATIONS
	.align		4
        /*0024*/ 	.byte	0x04, 0x55
        /*0026*/ 	.short	(.L_574 - .L_573)


	//   ....[0]....
.L_573:
        /* <DEDUP_REMOVED lines=47> */


	//----- nvinfo : EIATTR_MERCURY_ISA_VERSION
	.align		4
.L_574:
        /*0308*/ 	.byte	0x03, 0x5f
        /*030a*/ 	.short	0x0101


	//----- nvinfo : EIATTR_COOP_GROUP_MASK_REGIDS
	.align		4
        /*030c*/ 	.byte	0x04, 0x29
        /*030e*/ 	.short	(.L_576 - .L_575)


	//   ....[0]....
.L_575:
        /*0310*/ 	.word	0xffffffff


	//   ....[1]....
        /*0314*/ 	.word	0xffffffff


	//   ....[2]....
        /*0318*/ 	.word	0xffffffff


	//   ....[3]....
        /*031c*/ 	.word	0xffffffff


	//   ....[4]....
        /*0320*/ 	.word	0xffffffff


	//   ....[5]....
        /*0324*/ 	.word	0xffffffff


	//   ....[6]....
        /*0328*/ 	.word	0xffffffff


	//   ....[7]....
        /*032c*/ 	.word	0xffffffff


	//   ....[8]....
        /*0330*/ 	.word	0xffffffff


	//   ....[9]....
        /*0334*/ 	.word	0xffffffff


	//   ....[10]....
        /*0338*/ 	.word	0xffffffff


	//   ....[11]....
        /*033c*/ 	.word	0xffffffff


	//   ....[12]....
        /*0340*/ 	.word	0xffffffff


	//   ....[13]....
        /*0344*/ 	.word	0xffffffff


	//   ....[14]....
        /*0348*/ 	.word	0xffffffff


	//   ....[15]....
        /*034c*/ 	.word	0xffffffff


	//   ....[16]....
        /*0350*/ 	.word	0xffffffff


	//   ....[17]....
        /*0354*/ 	.word	0xffffffff


	//   ....[18]....
        /*0358*/ 	.word	0xffffffff


	//   ....[19]....
        /*035c*/ 	.word	0xffffffff


	//   ....[20]....
        /*0360*/ 	.word	0xffffffff


	//   ....[21]....
        /*0364*/ 	.word	0xffffffff


	//   ....[22]....
        /*0368*/ 	.word	0xffffffff


	//   ....[23]....
        /*036c*/ 	.word	0xffffffff


	//   ....[24]....
        /*0370*/ 	.word	0xffffffff


	//   ....[25]....
        /*0374*/ 	.word	0xffffffff


	//   ....[26]....
        /*0378*/ 	.word	0xffffffff


	//   ....[27]....
        /*037c*/ 	.word	0xffffffff


	//   ....[28]....
        /*0380*/ 	.word	0xffffffff


	//   ....[29]....
        /*0384*/ 	.word	0xffffffff


	//   ....[30]....
        /*0388*/ 	.word	0xffffffff


	//   ....[31]....
        /*038c*/ 	.word	0xffffffff


	//   ....[32]....
        /*0390*/ 	.word	0xffffffff


	//   ....[33]....
        /*0394*/ 	.word	0xffffffff


	//   ....[34]....
        /*0398*/ 	.word	0xffffffff


	//   ....[35]....
        /*039c*/ 	.word	0xffffffff


	//   ....[36]....
        /*03a0*/ 	.word	0xffffffff


	//   ....[37]....
        /*03a4*/ 	.word	0xffffffff


	//   ....[38]....
        /*03a8*/ 	.word	0xffffffff


	//   ....[39]....
        /*03ac*/ 	.word	0xffffffff


	//   ....[40]....
        /*03b0*/ 	.word	0xffffffff


	//   ....[41]....
        /*03b4*/ 	.word	0xffffffff


	//   ....[42]....
        /*03b8*/ 	.word	0xffffffff


	//   ....[43]....
        /*03bc*/ 	.word	0xffffffff


	//   ....[44]....
        /*03c0*/ 	.word	0xffffffff


	//   ....[45]....
        /*03c4*/ 	.word	0xffffffff


	//   ....[46]....
        /*03c8*/ 	.word	0xffffffff


	//   ....[47]....
        /*03cc*/ 	.word	0xffffffff


	//   ....[48]....
        /*03d0*/ 	.word	0xffffffff


	//   ....[49]....
        /*03d4*/ 	.word	0xffffffff


	//   ....[50]....
        /*03d8*/ 	.word	0xffffffff


	//   ....[51]....
        /*03dc*/ 	.word	0xffffffff


	//   ....[52]....
        /*03e0*/ 	.word	0xffffffff


	//   ....[53]....
        /*03e4*/ 	.word	0xffffffff


	//   ....[54]....
        /*03e8*/ 	.word	0xffffffff


	//   ....[55]....
        /*03ec*/ 	.word	0xffffffff


	//----- nvinfo : EIATTR_COOP_GROUP_INSTR_OFFSETS
	.align		4
.L_576:
        /*03f0*/ 	.byte	0x04, 0x28
        /*03f2*/ 	.short	(.L_578 - .L_577)


	//   ....[0]....
.L_577:
        /*03f4*/ 	.word	0x000038d0


	//   ....[1]....
        /*03f8*/ 	.word	0x00003a20


	//   ....[2]....
        /*03fc*/ 	.word	0x00003a50


	//   ....[3]....
        /*0400*/ 	.word	0x00003ad0


	//   ....[4]....
        /*0404*/ 	.word	0x00004150


	//   ....[5]....
        /*0408*/ 	.word	0x000042e0


	//   ....[6]....
        /*040c*/ 	.word	0x00004310


	//   ....[7]....
        /*0410*/ 	.word	0x000044e0


	//   ....[8]....
        /*0414*/ 	.word	0x00005cb0


	//   ....[9]....
        /*0418*/ 	.word	0x00005e20


	//   ....[10]....
        /*041c*/ 	.word	0x000060b0


	//   ....[11]....
        /*0420*/ 	.word	0x000060e0


	//   ....[12]....
        /*0424*/ 	.word	0x00006110


	//   ....[13]....
        /*0428*/ 	.word	0x00006160


	//   ....[14]....
        /*042c*/ 	.word	0x00006180


	//   ....[15]....
        /*0430*/ 	.word	0x000061a0


	//   ....[16]....
        /*0434*/ 	.word	0x00008820


	//   ....[17]....
        /*0438*/ 	.word	0x00008bf0


	//   ....[18]....
        /*043c*/ 	.word	0x00008c20


	//   ....[19]....
        /*0440*/ 	.word	0x00008c50


	//   ....[20]....
        /*0444*/ 	.word	0x00008c60


	//   ....[21]....
        /*0448*/ 	.word	0x00008c80


	//   ....[22]....
        /*044c*/ 	.word	0x00008cb0


	//   ....[23]....
        /*0450*/ 	.word	0x00008cf0


	//   ....[24]....
        /*0454*/ 	.word	0x0000b3f0


	//   ....[25]....
        /*0458*/ 	.word	0x0000b5a0


	//   ....[26]....
        /*045c*/ 	.word	0x0000b810


	//   ....[27]....
        /*0460*/ 	.word	0x0000b840


	//   ....[28]....
        /*0464*/ 	.word	0x0000b860


	//   ....[29]....
        /*0468*/ 	.word	0x0000b8a0


	//   ....[30]....
        /*046c*/ 	.word	0x0000b8c0


	//   ....[31]....
        /*0470*/ 	.word	0x0000b8e0


	//   ....[32]....
        /*0474*/ 	.word	0x0000ded0


	//   ....[33]....
        /*0478*/ 	.word	0x0000e090


	//   ....[34]....
        /*047c*/ 	.word	0x0000e0c0


	//   ....[35]....
        /*0480*/ 	.word	0x0000e2f0


	//   ....[36]....
        /*0484*/ 	.word	0x0000e460


	//   ....[37]....
        /*0488*/ 	.word	0x0000e490


	//   ....[38]....
        /*048c*/ 	.word	0x0000e5a0


	//   ....[39]....
        /*0490*/ 	.word	0x0000e5e0


	//   ....[40]....
        /*0494*/ 	.word	0x00010c30


	//   ....[41]....
        /*0498*/ 	.word	0x00010ce0


	//   ....[42]....
        /*049c*/ 	.word	0x00010e90


	//   ....[43]....
        /*04a0*/ 	.word	0x00010fd0


	//   ....[44]....
        /*04a4*/ 	.word	0x00011000


	//   ....[45]....
        /*04a8*/ 	.word	0x00011050


	//   ....[46]....
        /*04ac*/ 	.word	0x00011110


	//   ....[47]....
        /*04b0*/ 	.word	0x00011170


	//   ....[48]....
        /*04b4*/ 	.word	0x000128d0


	//   ....[49]....
        /*04b8*/ 	.word	0x000128e0


	//   ....[50]....
        /*04bc*/ 	.word	0x000128f0


	//   ....[51]....
        /*04c0*/ 	.word	0x00012910


	//   ....[52]....
        /*04c4*/ 	.word	0x00012930


	//   ....[53]....
        /*04c8*/ 	.word	0x00012960


	//   ....[54]....
        /*04cc*/ 	.word	0x00012980


	//   ....[55]....
        /*04d0*/ 	.word	0x000129e0


	//----- nvinfo : EIATTR_VRC_CTA_INIT_COUNT
	.align		4
.L_578:
        /*04d4*/ 	.byte	0x02, 0x4a
	.zero		1
	.zero		1


	//----- nvinfo : EIATTR_EXIT_INSTR_OFFSETS
	.align		4
        /*04d8*/ 	.byte	0x04, 0x1c
        /*04da*/ 	.short	(.L_580 - .L_579)


	//   ....[0]....
.L_579:
        /*04dc*/ 	.word	0x00000350


	//   ....[1]....
        /*04e0*/ 	.word	0x00001770


	//   ....[2]....
        /*04e4*/ 	.word	0x00001800


	//   ....[3]....
        /*04e8*/ 	.word	0x00014cf0


	//   ....[4]....
        /*04ec*/ 	.word	0x00014de0


	//----- nvinfo : EIATTR_CRS_STACK_SIZE
	.align		4
.L_580:
        /*04f0*/ 	.byte	0x04, 0x1e
        /*04f2*/ 	.short	(.L_582 - .L_581)
.L_581:
        /*04f4*/ 	.word	0x00000000


	//----- nvinfo : EIATTR_CBANK_PARAM_SIZE
	.align		4
.L_582:
        /*04f8*/ 	.byte	0x03, 0x19
        /*04fa*/ 	.short	0x01d0


	//----- nvinfo : EIATTR_PARAM_CBANK
	.align		4
        /*04fc*/ 	.byte	0x04, 0x0a
        /*04fe*/ 	.short	(.L_584 - .L_583)
	.align		4
.L_583:
        /*0500*/ 	.word	index@(.nv.constant0._ZN5flash16flash_fwd_kernelI23Flash_fwd_kernel_traitsILi128ELi128ELi32ELi4ELb0ELb0EN7cutlass6half_tE19Flash_kernel_traitsILi128ELi128ELi32ELi4ES3_EELb0ELb0ELb1ELb0ELb0ELb1ELb0ELb0EEEvNS_16Flash_fwd_paramsE)
        /*0504*/ 	.short	0x0380
        /*0506*/ 	.short	0x01d0


	//----- nvinfo : EIATTR_SW_WAR
	.align		4
.L_584:
        /*0508*/ 	.byte	0x04, 0x36
        /*050a*/ 	.short	(.L_586 - .L_585)
.L_585:
        /*050c*/ 	.word	0x00000008
.L_586:


//--------------------- .nv.info._ZN5flash16flash_fwd_kernelI23Flash_fwd_kernel_traitsILi128ELi128ELi32ELi4ELb0ELb0EN7cutlass6half_tE19Flash_kernel_traitsILi128ELi128ELi32ELi4ES3_EELb0ELb0ELb1ELb0ELb0ELb0ELb0ELb0EEEvNS_16Flash_fwd_paramsE --------------------------
	.section	.nv.info._ZN5flash16flash_fwd_kernelI23Flash_fwd_kernel_traitsILi128ELi128ELi32ELi4ELb0ELb0EN7cutlass6half_tE19Flash_kernel_traitsILi128ELi128ELi32ELi4ES3_EELb0ELb0ELb1ELb0ELb0ELb0ELb0ELb0EEEvNS_16Flash_fwd_paramsE,"",@"SHT_CUDA_INFO"
	.sectionflags	@""
	.align	4


	//----- nvinfo : EIATTR_CUDA_API_VERSION
	.align		4
        /*0000*/ 	.byte	0x04, 0x37
        /*0002*/ 	.short	(.L_588 - .L_587)
.L_587:
        /*0004*/ 	.word	0x00000082


	//----- nvinfo : EIATTR_KPARAM_INFO
	.align		4
.L_588:
        /*0008*/ 	.byte	0x04, 0x17
        /*000a*/ 	.short	(.L_590 - .L_589)
.L_589:
        /*000c*/ 	.word	0x00000000
        /*0010*/ 	.short	0x0000
        /*0012*/ 	.short	0x0000
        /*0014*/ 	.byte	0x00, 0xf0, 0x41, 0x07


	//----- nvinfo : EIATTR_SPARSE_MMA_MASK
	.align		4
.L_590:
        /*0018*/ 	.byte	0x03, 0x50
        /*001a*/ 	.short	0x0000


	//----- nvinfo : EIATTR_MAXREG_COUNT
	.align		4
        /*001c*/ 	.byte	0x03, 0x1b
        /*001e*/ 	.short	0x00ff


	//----- nvinfo : EIATTR_NUM_BARRIERS
	.align		4
        /*0020*/ 	.byte	0x02, 0x4c
        /*0022*/ 	.byte	0x01
	.zero		1


	//----- nvinfo : EIATTR_ANNOTATIONS
	.align		4
        /*0024*/ 	.byte	0x04, 0x55
        /*0026*/ 	.short	(.L_592 - .L_591)


	//   ....[0]....
.L_591:
        /* <DEDUP_REMOVED lines=40> */


	//----- nvinfo : EIATTR_MERCURY_ISA_VERSION
	.align		4
.L_592:
        /*0298*/ 	.byte	0x03, 0x5f
        /*029a*/ 	.short	0x0101


	//----- nvinfo : EIATTR_COOP_GROUP_MASK_REGIDS
	.align		4
        /*029c*/ 	.byte	0x04, 0x29
        /*029e*/ 	.short	(.L_594 - .L_593)


	//   ....[0]....
.L_593:
        /*02a0*/ 	.word	0xffffffff


	//   ....[1]....
        /*02a4*/ 	.word	0xffffffff


	//   ....[2]....
        /*02a8*/ 	.word	0xffffffff


	//   ....[3]....
        /*02ac*/ 	.word	0xffffffff


	//   ....[4]....
        /*02b0*/ 	.word	0xffffffff


	//   ....[5]....
        /*02b4*/ 	.word	0xffffffff


	//   ....[6]....
        /*02b8*/ 	.word	0xffffffff


	//   ....[7]....
        /*02bc*/ 	.word	0xffffffff


	//   ....[8]....
        /*02c0*/ 	.word	0xffffffff


	//   ....[9]....
        /*02c4*/ 	.word	0xffffffff


	//   ....[10]....
        /*02c8*/ 	.word	0xffffffff


	//   ....[11]....
        /*02cc*/ 	.word	0xffffffff


	//   ....[12]....
        /*02d0*/ 	.word	0xffffffff


	//   ....[13]....
        /*02d4*/ 	.word	0xffffffff


	//   ....[14]....
        /*02d8*/ 	.word	0xffffffff


	//   ....[15]....
        /*02dc*/ 	.word	0xffffffff


	//   ....[16]....
        /*02e0*/ 	.word	0xffffffff


	//   ....[17]....
        /*02e4*/ 	.word	0xffffffff


	//   ....[18]....
        /*02e8*/ 	.word	0xffffffff


	//   ....[19]....
        /*02ec*/ 	.word	0xffffffff


	//   ....[20]....
        /*02f0*/ 	.word	0xffffffff


	//   ....[21]....
        /*02f4*/ 	.word	0xffffffff


	//   ....[22]....
        /*02f8*/ 	.word	0xffffffff


	//   ....[23]....
        /*02fc*/ 	.word	0xffffffff


	//   ....[24]....
        /*0300*/ 	.word	0xffffffff


	//   ....[25]....
        /*0304*/ 	.word	0xffffffff


	//   ....[26]....
        /*0308*/ 	.word	0xffffffff


	//   ....[27]....
        /*030c*/ 	.word	0xffffffff


	//   ....[28]....
        /*0310*/ 	.word	0xffffffff


	//   ....[29]....
        /*0314*/ 	.word	0xffffffff


	//   ....[30]....
        /*0318*/ 	.word	0xffffffff


	//   ....[31]....
        /*031c*/ 	.word	0xffffffff


	//   ....[32]....
        /*0320*/ 	.word	0xffffffff


	//   ....[33]....
        /*0324*/ 	.word	0xffffffff


	//   ....[34]....
        /*0328*/ 	.word	0xffffffff


	//   ....[35]....
        /*032c*/ 	.word	0xffffffff


	//   ....[36]....
        /*0330*/ 	.word	0xffffffff


	//   ....[37]....
        /*0334*/ 	.word	0xffffffff


	//   ....[38]....
        /*0338*/ 	.word	0xffffffff


	//   ....[39]....
        /*033c*/ 	.word	0xffffffff


	//   ....[40]....
        /*0340*/ 	.word	0xffffffff


	//   ....[41]....
        /*0344*/ 	.word	0xffffffff


	//   ....[42]....
        /*0348*/ 	.word	0xffffffff


	//   ....[43]....
        /*034c*/ 	.word	0xffffffff


	//   ....[44]....
        /*0350*/ 	.word	0xffffffff


	//   ....[45]....
        /*0354*/ 	.word	0xffffffff


	//   ....[46]....
        /*0358*/ 	.word	0xffffffff


	//   ....[47]....
        /*035c*/ 	.word	0xffffffff


	//   ....[48]....
        /*0360*/ 	.word	0xffffffff


	//   ....[49]....
        /*0364*/ 	.word	0xffffffff


	//   ....[50]....
        /*0368*/ 	.word	0xffffffff


	//   ....[51]....
        /*036c*/ 	.word	0xffffffff


	//   ....[52]....
        /*0370*/ 	.word	0xffffffff


	//   ....[53]....
        /*0374*/ 	.word	0xffffffff


	//   ....[54]....
        /*0378*/ 	.word	0xffffffff


	//   ....[55]....
        /*037c*/ 	.word	0xffffffff


	//----- nvinfo : EIATTR_COOP_GROUP_INSTR_OFFSETS
	.align		4
.L_594:
        /*0380*/ 	.byte	0x04, 0x28
        /*0382*/ 	.short	(.L_596 - .L_595)


	//   ....[0]....
.L_595:
        /*0384*/ 	.word	0x00004610


	//   ....[1]....
        /*0388*/ 	.word	0x000046f0


	//   ....[2]....
        /*038c*/ 	.word	0x00004720


	//   ....[3]....
        /*0390*/ 	.word	0x00004770


	//   ....[4]....
        /*0394*/ 	.word	0x00004dd0


	//   ....[5]....
        /*0398*/ 	.word	0x00004f30


	//   ....[6]....
        /*039c*/ 	.word	0x00005000


	//   ....[7]....
        /*03a0*/ 	.word	0x00005180


	//   ....[8]....
        /*03a4*/ 	.word	0x00006ba0


	//   ....[9]....
        /*03a8*/ 	.word	0x00006d20


	//   ....[10]....
        /*03ac*/ 	.word	0x00006d90


	//   ....[11]....
        /*03b0*/ 	.word	0x00006fe0


	//   ....[12]....
        /*03b4*/ 	.word	0x00007010


	//   ....[13]....
        /*03b8*/ 	.word	0x00007040


	//   ....[14]....
        /*03bc*/ 	.word	0x00007110


	//   ....[15]....
        /*03c0*/ 	.word	0x00007140


	//   ....[16]....
        /*03c4*/ 	.word	0x00009990


	//   ....[17]....
        /*03c8*/ 	.word	0x00009d10


	//   ....[18]....
        /*03cc*/ 	.word	0x00009d40


	//   ....[19]....
        /*03d0*/ 	.word	0x00009d70


	//   ....[20]....
        /*03d4*/ 	.word	0x00009d80


	//   ....[21]....
        /*03d8*/ 	.word	0x00009db0


	//   ....[22]....
        /*03dc*/ 	.word	0x00009dd0


	//   ....[23]....
        /*03e0*/ 	.word	0x00009df0


	//   ....[24]....
        /*03e4*/ 	.word	0x0000c730


	//   ....[25]....
        /*03e8*/ 	.word	0x0000c890


	//   ....[26]....
        /*03ec*/ 	.word	0x0000ca00


	//   ....[27]....
        /*03f0*/ 	.word	0x0000ca60


	//   ....[28]....
        /*03f4*/ 	.word	0x0000cb10


	//   ....[29]....
        /*03f8*/ 	.word	0x0000cb40


	//   ....[30]....
        /*03fc*/ 	.word	0x0000cca0


	//   ....[31]....
        /*0400*/ 	.word	0x0000ccb0


	//   ....[32]....
        /*0404*/ 	.word	0x0000f3b0


	//   ....[33]....
        /*0408*/ 	.word	0x0000f580


	//   ....[34]....
        /*040c*/ 	.word	0x0000f5b0


	//   ....[35]....
        /*0410*/ 	.word	0x0000f730


	//   ....[36]....
        /*0414*/ 	.word	0x0000f910


	//   ....[37]....
        /*0418*/ 	.word	0x0000f940


	//   ....[38]....
        /*041c*/ 	.word	0x0000fa50


	//   ....[39]....
        /*0420*/ 	.word	0x0000fad0


	//   ....[40]....
        /*0424*/ 	.word	0x000125b0


	//   ....[41]....
        /*0428*/ 	.word	0x00012630


	//   ....[42]....
        /*042c*/ 	.word	0x000127e0


	//   ....[43]....
        /*0430*/ 	.word	0x00012840


	//   ....[44]....
        /*0434*/ 	.word	0x00012980


	//   ....[45]....
        /*0438*/ 	.word	0x00012a10


	//   ....[46]....
        /*043c*/ 	.word	0x00012ae0


	//   ....[47]....
        /*0440*/ 	.word	0x00012b30


	//   ....[48]....
        /*0444*/ 	.word	0x000141e0


	//   ....[49]....
        /*0448*/ 	.word	0x000141f0


	//   ....[50]....
        /*044c*/ 	.word	0x00014200


	//   ....[51]....
        /*0450*/ 	.word	0x00014220


	//   ....[52]....
        /*0454*/ 	.word	0x00014240


	//   ....[53]....
        /*0458*/ 	.word	0x00014270


	//   ....[54]....
        /*045c*/ 	.word	0x00014290


	//   ....[55]....
        /*0460*/ 	.word	0x000142f0


	//----- nvinfo : EIATTR_VRC_CTA_INIT_COUNT
	.align		4
.L_596:
        /*0464*/ 	.byte	0x02, 0x4a
	.zero		1
	.zero		1


	//----- nvinfo : EIATTR_EXIT_INSTR_OFFSETS
	.align		4
        /*0468*/ 	.byte	0x04, 0x1c
        /*046a*/ 	.short	(.L_598 - .L_597)


	//   ....[0]....
.L_597:
        /*046c*/ 	.word	0x00000350


	//   ....[1]....
        /*0470*/ 	.word	0x000018a0


	//   ....[2]....
        /*0474*/ 	.word	0x00001930


	//   ....[3]....
        /*0478*/ 	.word	0x00016760


	//   ....[4]....
        /*047c*/ 	.word	0x00016880


	//   ....[5]....
        /*0480*/ 	.word	0x000168a0


	//----- nvinfo : EIATTR_CRS_STACK_SIZE
	.align		4
.L_598:
        /*0484*/ 	.byte	0x04, 0x1e
        /*0486*/ 	.short	(.L_600 - .L_599)
.L_599:
        /*0488*/ 	.word	0x00000000


	//----- nvinfo : EIATTR_CBANK_PARAM_SIZE
	.align		4
.L_600:
        /*048c*/ 	.byte	0x03, 0x19
        /*048e*/ 	.short	0x01d0


	//----- nvinfo : EIATTR_PARAM_CBANK
	.align		4
        /*0490*/ 	.byte	0x04, 0x0a
        /*0492*/ 	.short	(.L_602 - .L_601)
	.align		4
.L_601:
        /*0494*/ 	.word	index@(.nv.constant0._ZN5flash16flash_fwd_kernelI23Flash_fwd_kernel_traitsILi128ELi128ELi32ELi4ELb0ELb0EN7cutlass6half_tE19Flash_kernel_traitsILi128ELi128ELi32ELi4ES3_EELb0ELb0ELb1ELb0ELb0ELb0ELb0ELb0EEEvNS_16Flash_fwd_paramsE)
        /*0498*/ 	.short	0x0380
        /*049a*/ 	.short	0x01d0


	//----- nvinfo : EIATTR_SW_WAR
	.align		4
.L_602:
        /*049c*/ 	.byte	0x04, 0x36
        /*049e*/ 	.short	(.L_604 - .L_603)
.L_603:
        /*04a0*/ 	.word	0x00000008
.L_604:


//--------------------- .nv.info._ZN5flash16flash_fwd_kernelI23Flash_fwd_kernel_traitsILi128ELi128ELi32ELi4ELb0ELb0EN7cutlass6half_tE19Flash_kernel_traitsILi128ELi128ELi32ELi4ES3_EELb0ELb0ELb1ELb1ELb0ELb0ELb0ELb0EEEvNS_16Flash_fwd_paramsE --------------------------
	.section	.nv.info._ZN5flash16flash_fwd_kernelI23Flash_fwd_kernel_traitsILi128ELi128ELi32ELi4ELb0ELb0EN7cutlass6half_tE19Flash_kernel_traitsILi128ELi128ELi32ELi4ES3_EELb0ELb0ELb1ELb1ELb0ELb0ELb0ELb0EEEvNS_16Flash_fwd_paramsE,"",@"SHT_CUDA_INFO"
	.sectionflags	@""
	.align	4


	//----- nvinfo : EIATTR_CUDA_API_VERSION
	.align		4
        /*0000*/ 	.byte	0x04, 0x37
        /*0002*/ 	.short	(.L_606 - .L_605)
.L_605:
        /*0004*/ 	.word	0x00000082


	//----- nvinfo : EIATTR_KPARAM_INFO
	.align		4
.L_606:
        /*0008*/ 	.byte	0x04, 0x17
        /*000a*/ 	.short	(.L_608 - .L_607)
.L_607:
        /*000c*/ 	.word	0x00000000
        /*0010*/ 	.short	0x0000
        /*0012*/ 	.short	0x0000
        /*0014*/ 	.byte	0x00, 0xf0, 0x41, 0x07


	//----- nvinfo : EIATTR_SPARSE_MMA_MASK
	.align		4
.L_608:
        /*0018*/ 	.byte	0x03, 0x50
        /*001a*/ 	.short	0x0000


	//----- nvinfo : EIATTR_MAXREG_COUNT
	.align		4
        /*001c*/ 	.byte	0x03, 0x1b
        /*001e*/ 	.short	0x00ff


	//----- nvinfo : EIATTR_NUM_BARRIERS
	.align		4
        /*0020*/ 	.byte	0x02, 0x4c
        /*0022*/ 	.byte	0x01
	.zero		1


	//----- nvinfo : EIATTR_ANNOTATIONS
	.align		4
        /*0024*/ 	.byte	0x04, 0x55
        /*0026*/ 	.short	(.L_610 - .L_609)


	//   ....[0]....
.L_609:
        /* <DEDUP_REMOVED lines=30> */


	//----- nvinfo : EIATTR_MERCURY_ISA_VERSION
	.align		4
.L_610:
        /*01f0*/ 	.byte	0x03, 0x5f
        /*01f2*/ 	.short	0x0101


	//----- nvinfo : EIATTR_INT_WARP_WIDE_INSTR_OFFSETS
	.align		4
        /*01f4*/ 	.byte	0x04, 0x31
        /*01f6*/ 	.short	(.L_612 - .L_611)


	//   ....[0]....
.L_611:
        /*01f8*/ 	.word	0x000147b0


	//----- nvinfo : EIATTR_COOP_GROUP_MASK_REGIDS
	.align		4
.L_612:
        /*01fc*/ 	.byte	0x04, 0x29
        /*01fe*/ 	.short	(.L_614 - .L_613)


	//   ....[0]....
.L_613:
        /*0200*/ 	.word	0xffffffff


	//   ....[1]....
        /*0204*/ 	.word	0xffffffff


	//   ....[2]....
        /*0208*/ 	.word	0xffffffff


	//   ....[3]....
        /*020c*/ 	.word	0xffffffff


	//   ....[4]....
        /*0210*/ 	.word	0xffffffff


	//   ....[5]....
        /*0214*/ 	.word	0xffffffff


	//   ....[6]....
        /*0218*/ 	.word	0xffffffff


	//   ....[7]....
        /*021c*/ 	.word	0xffffffff


	//   ....[8]....
        /*0220*/ 	.word	0xffffffff


	//   ....[9]....
        /*0224*/ 	.word	0xffffffff


	//   ....[10]....
        /*0228*/ 	.word	0xffffffff


	//   ....[11]....
        /*022c*/ 	.word	0xffffffff


	//   ....[12]....
        /*0230*/ 	.word	0xffffffff


	//   ....[13]....
        /*0234*/ 	.word	0xffffffff


	//   ....[14]....
        /*0238*/ 	.word	0xffffffff


	//   ....[15]....
        /*023c*/ 	.word	0xffffffff


	//   ....[16]....
        /*0240*/ 	.word	0xffffffff


	//   ....[17]....
        /*0244*/ 	.word	0xffffffff


	//   ....[18]....
        /*0248*/ 	.word	0xffffffff


	//   ....[19]....
        /*024c*/ 	.word	0xffffffff


	//   ....[20]....
        /*0250*/ 	.word	0xffffffff


	//   ....[21]....
        /*0254*/ 	.word	0xffffffff


	//   ....[22]....
        /*0258*/ 	.word	0xffffffff


	//   ....[23]....
        /*025c*/ 	.word	0xffffffff


	//   ....[24]....
        /*0260*/ 	.word	0xffffffff


	//   ....[25]....
        /*0264*/ 	.word	0xffffffff


	//   ....[26]....
        /*0268*/ 	.word	0xffffffff


	//   ....[27]....
        /*026c*/ 	.word	0xffffffff


	//   ....[28]....
        /*0270*/ 	.word	0xffffffff


	//   ....[29]....
        /*0274*/ 	.word	0xffffffff


	//   ....[30]....
        /*0278*/ 	.word	0xffffffff


	//   ....[31]....
        /*027c*/ 	.word	0xffffffff


	//   ....[32]....
        /*0280*/ 	.word	0xffffffff


	//   ....[33]....
        /*0284*/ 	.word	0xffffffff


	//   ....[34]....
        /*0288*/ 	.word	0xffffffff


	//   ....[35]....
        /*028c*/ 	.word	0xffffffff


	//   ....[36]....
        /*0290*/ 	.word	0xffffffff


	//   ....[37]....
        /*0294*/ 	.word	0xffffffff


	//   ....[38]....
        /*0298*/ 	.word	0xffffffff


	//   ....[39]....
        /*029c*/ 	.word	0xffffffff


	//   ....[40]....
        /*02a0*/ 	.word	0xffffffff


	//   ....[41]....
        /*02a4*/ 	.word	0xffffffff


	//   ....[42]....
        /*02a8*/ 	.word	0xffffffff


	//   ....[43]....
        /*02ac*/ 	.word	0xffffffff


	//   ....[44]....
        /*02b0*/ 	.word	0xffffffff


	//   ....[45]....
        /*02b4*/ 	.word	0xffffffff


	//   ....[46]....
        /*02b8*/ 	.word	0xffffffff


	//   ....[47]....
        /*02bc*/ 	.word	0xffffffff


	//   ....[48]....
        /*02c0*/ 	.word	0xffffffff


	//   ....[49]....
        /*02c4*/ 	.word	0xffffffff


	//   ....[50]....
        /*02c8*/ 	.word	0xffffffff


	//   ....[51]....
        /*02cc*/ 	.word	0xffffffff


	//   ....[52]....
        /*02d0*/ 	.word	0xffffffff


	//   ....[53]....
        /*02d4*/ 	.word	0xffffffff


	//   ....[54]....
        /*02d8*/ 	.word	0xffffffff


	//   ....[55]....
        /*02dc*/ 	.word	0xffffffff


	//----- nvinfo : EIATTR_COOP_GROUP_INSTR_OFFSETS
	.align		4
.L_614:
        /*02e0*/ 	.byte	0x04, 0x28
        /*02e2*/ 	.short	(.L_616 - .L_615)


	//   ....[0]....
.L_615:
        /*02e4*/ 	.word	0x00005260


	//   ....[1]....
        /*02e8*/ 	.word	0x00005410


	//   ....[2]....
        /*02ec*/ 	.word	0x00005440


	//   ....[3]....
        /*02f0*/ 	.word	0x00005600


	//   ....[4]....
        /*02f4*/ 	.word	0x00005850


	//   ....[5]....
        /*02f8*/ 	.word	0x00005a00


	//   ....[6]....
        /*02fc*/ 	.word	0x00005a30


	//   ....[7]....
        /*0300*/ 	.word	0x00005b30


	//   ....[8]....
        /*0304*/ 	.word	0x00008310


	//   ....[9]....
        /*0308*/ 	.word	0x00008480


	//   ....[10]....
        /*030c*/ 	.word	0x000084c0


	//   ....[11]....
        /*0310*/ 	.word	0x00008640


	//   ....[12]....
        /*0314*/ 	.word	0x000088d0


	//   ....[13]....
        /*0318*/ 	.word	0x000089e0


	//   ....[14]....
        /*031c*/ 	.word	0x00008a50


	//   ....[15]....
        /*0320*/ 	.word	0x00008ad0


	//   ....[16]....
        /*0324*/ 	.word	0x0000b970


	//   ....[17]....
        /*0328*/ 	.word	0x0000bb70


	//   ....[18]....
        /*032c*/ 	.word	0x0000bbc0


	//   ....[19]....
        /*0330*/ 	.word	0x0000bda0


	//   ....[20]....
        /*0334*/ 	.word	0x0000c0a0


	//   ....[21]....
        /*0338*/ 	.word	0x0000c0b0


	//   ....[22]....
        /*033c*/ 	.word	0x0000c160


	//   ....[23]....
        /*0340*/ 	.word	0x0000c190


	//   ....[24]....
        /*0344*/ 	.word	0x0000f120


	//   ....[25]....
        /*0348*/ 	.word	0x0000f2f0


	//   ....[26]....
        /*034c*/ 	.word	0x0000f320


	//   ....[27]....
        /*0350*/ 	.word	0x0000f4f0


	//   ....[28]....
        /*0354*/ 	.word	0x0000f7b0


	//   ....[29]....
        /*0358*/ 	.word	0x0000f890


	//   ....[30]....
        /*035c*/ 	.word	0x0000f8d0


	//   ....[31]....
        /*0360*/ 	.word	0x0000f930


	//   ....[32]....
        /*0364*/ 	.word	0x00012930


	//   ....[33]....
        /*0368*/ 	.word	0x00012b20


	//   ....[34]....
        /*036c*/ 	.word	0x00012b50


	//   ....[35]....
        /*0370*/ 	.word	0x00012d30


	//   ....[36]....
        /*0374*/ 	.word	0x00012ed0


	//   ....[37]....
        /*0378*/ 	.word	0x00012f90


	//   ....[38]....
        /*037c*/ 	.word	0x00013020


	//   ....[39]....
        /*0380*/ 	.word	0x00013100


	//   ....[40]....
        /*0384*/ 	.word	0x000164d0


	//   ....[41]....
        /*0388*/ 	.word	0x00016660


	//   ....[42]....
        /*038c*/ 	.word	0x00016690


	//   ....[43]....
        /*0390*/ 	.word	0x000167a0


	//   ....[44]....
        /*0394*/ 	.word	0x00016900


	//   ....[45]....
        /*0398*/ 	.word	0x00016960


	//   ....[46]....
        /*039c*/ 	.word	0x00016a00


	//   ....[47]....
        /*03a0*/ 	.word	0x00016a40


	//   ....[48]....
        /*03a4*/ 	.word	0x00018190


	//   ....[49]....
        /*03a8*/ 	.word	0x000181a0


	//   ....[50]....
        /*03ac*/ 	.word	0x000181b0


	//   ....[51]....
        /*03b0*/ 	.word	0x000181d0


	//   ....[52]....
        /*03b4*/ 	.word	0x000181f0


	//   ....[53]....
        /*03b8*/ 	.word	0x00018200


	//   ....[54]....
        /*03bc*/ 	.word	0x00018230


	//   ....[55]....
        /*03c0*/ 	.word	0x00018290


	//----- nvinfo : EIATTR_VRC_CTA_INIT_COUNT
	.align		4
.L_616:
        /*03c4*/ 	.byte	0x02, 0x4a
	.zero		1
	.zero		1


	//----- nvinfo : EIATTR_EXIT_INSTR_OFFSETS
	.align		4
        /*03c8*/ 	.byte	0x04, 0x1c
        /*03ca*/ 	.short	(.L_618 - .L_617)


	//   ....[0]....
.L_617:
        /*03cc*/ 	.word	0x000004a0


	//   ....[1]....
        /*03d0*/ 	.word	0x00001a00


	//   ....[2]....
        /*03d4*/ 	.word	0x00001a90


	//   ....[3]....
        /*03d8*/ 	.word	0x0001a610


	//   ....[4]....
        /*03dc*/ 	.word	0x0001a730


	//   ....[5]....
        /*03e0*/ 	.word	0x0001a750


	//----- nvinfo : EIATTR_CRS_STACK_SIZE
	.align		4
.L_618:
        /*03e4*/ 	.byte	0x04, 0x1e
        /*03e6*/ 	.short	(.L_620 - .L_619)
.L_619:
        /*03e8*/ 	.word	0x00000000


	//----- nvinfo : EIATTR_CBANK_PARAM_SIZE
	.align		4
.L_620:
        /*03ec*/ 	.byte	0x03, 0x19
        /*03ee*/ 	.short	0x01d0


	//----- nvinfo : EIATTR_PARAM_CBANK
	.align		4
        /*03f0*/ 	.byte	0x04, 0x0a
        /*03f2*/ 	.short	(.L_622 - .L_621)
	.align		4
.L_621:
        /*03f4*/ 	.word	index@(.nv.constant0._ZN5flash16flash_fwd_kernelI23Flash_fwd_kernel_traitsILi128ELi128ELi32ELi4ELb0ELb0EN7cutlass6half_tE19Flash_kernel_traitsILi128ELi128ELi32ELi4ES3_EELb0ELb0ELb1ELb1ELb0ELb0ELb0ELb0EEEvNS_16Flash_fwd_paramsE)
        /*03f8*/ 	.short	0x0380
        /*03fa*/ 	.short	0x01d0


	//----- nvinfo : EIATTR_SW_WAR
	.align		4
.L_622:
        /*03fc*/ 	.byte	0x04, 0x36
        /*03fe*/ 	.short	(.L_624 - .L_623)
.L_623:
        /*0400*/ 	.word	0x00000008
.L_624:


//--------------------- .nv.info._ZN5flash16flash_fwd_kernelI23Flash_fwd_kernel_traitsILi128ELi128ELi32ELi4ELb0ELb0EN7cutlass6half_tE19Flash_kernel_traitsILi128ELi128ELi32ELi4ES3_EELb1ELb0ELb0ELb0ELb0ELb1ELb0ELb0EEEvNS_16Flash_fwd_paramsE --------------------------
	.section	.nv.info._ZN5flash16flash_fwd_kernelI23Flash_fwd_kernel_traitsILi128ELi128ELi32ELi4ELb0ELb0EN7cutlass6half_tE19Flash_kernel_traitsILi128ELi128ELi32ELi4ES3_EELb1ELb0ELb0ELb0ELb0ELb1ELb0ELb0EEEvNS_16Flash_fwd_paramsE,"",@"SHT_CUDA_INFO"
	.sectionflags	@""
	.align	4


	//----- nvinfo : EIATTR_CUDA_API_VERSION
	.align		4
        /*0000*/ 	.byte	0x04, 0x37
        /*0002*/ 	.short	(.L_626 - .L_625)
.L_625:
        /*0004*/ 	.word	0x00000082


	//----- nvinfo : EIATTR_KPARAM_INFO
	.align		4
.L_626:
        /*0008*/ 	.byte	0x04, 0x17
        /*000a*/ 	.short	(.L_628 - .L_627)
.L_627:
        /*000c*/ 	.word	0x00000000
        /*0010*/ 	.short	0x0000
        /*0012*/ 	.short	0x0000
        /*0014*/ 	.byte	0x00, 0xf0, 0x41, 0x07


	//----- nvinfo : EIATTR_SPARSE_MMA_MASK
	.align		4
.L_628:
        /*0018*/ 	.byte	0x03, 0x50
        /*001a*/ 	.short	0x0000


	//----- nvinfo : EIATTR_MAXREG_COUNT
	.align		4
        /*001c*/ 	.byte	0x03, 0x1b
        /*001e*/ 	.short	0x00ff


	//----- nvinfo : EIATTR_NUM_BARRIERS
	.align		4
        /*0020*/ 	.byte	0x02, 0x4c
        /*0022*/ 	.byte	0x01
	.zero		1


	//----- nvinfo : EIATTR_ANNOTATIONS
	.align		4
        /*0024*/ 	.byte	0x04, 0x55
        /*0026*/ 	.short	(.L_630 - .L_629)


	//   ....[0]....
.L_629:
        /*0028*/ 	.word	0x00000001
        /*002c*/ 	.byte	0x40, 0x3d, 0x00, 0x00, 0x01, 0x00, 0x00, 0x00, 0x90, 0x3d, 0x00, 0x00, 0x01, 0x00, 0x00, 0x00
        /*003c*/ 	.byte	0x80, 0x43, 0x00, 0x00, 0x01, 0x00, 0x00, 0x00, 0x10, 0x59, 0x00, 0x00, 0x01, 0x00, 0x00, 0x00
        /*004c*/ 	.byte	0x80, 0x64, 0x00, 0x00, 0x01, 0x00, 0x00, 0x00, 0xd0, 0x64, 0x00, 0x00, 0x01, 0x00, 0x00, 0x00
        /*005c*/ 	.byte	0x00, 0x65, 0x00, 0x00


	//----- nvinfo : EIATTR_MERCURY_ISA_VERSION
	.align		4
.L_630:
        /*0060*/ 	.byte	0x03, 0x5f
        /*0062*/ 	.short	0x0101


	//----- nvinfo : EIATTR_INT_WARP_WIDE_INSTR_OFFSETS
	.align		4
        /*0064*/ 	.byte	0x04, 0x31
        /*0066*/ 	.short	(.L_632 - .L_631)


	//   ....[0]....
.L_631:
        /*0068*/ 	.word	0x000026c0


	//----- nvinfo : EIATTR_COOP_GROUP_MASK_REGIDS
	.align		4
.L_632:
        /*006c*/ 	.byte	0x04, 0x29
        /*006e*/ 	.short	(.L_634 - .L_633)


	//   ....[0]....
.L_633:
        /*0070*/ 	.word	0xffffffff


	//   ....[1]....
        /*0074*/ 	.word	0xffffffff


	//   ....[2]....
        /*0078*/ 	.word	0xffffffff


	//   ....[3]....
        /*007c*/ 	.word	0xffffffff


	//   ....[4]....
        /*0080*/ 	.word	0xffffffff


	//   ....[5]....
        /*0084*/ 	.word	0xffffffff


	//   ....[6]....
        /*0088*/ 	.word	0xffffffff


	//   ....[7]....
        /*008c*/ 	.word	0xffffffff


	//   ....[8]....
        /*0090*/ 	.word	0xffffffff


	//   ....[9]....
        /*0094*/ 	.word	0xffffffff


	//   ....[10]....
        /*0098*/ 	.word	0xffffffff


	//   ....[11]....
        /*009c*/ 	.word	0xffffffff


	//   ....[12]....
        /*00a0*/ 	.word	0xffffffff


	//   ....[13]....
        /*00a4*/ 	.word	0xffffffff


	//   ....[14]....
        /*00a8*/ 	.word	0xffffffff


	//   ....[15]....
        /*00ac*/ 	.word	0xffffffff


	//   ....[16]....
        /*00b0*/ 	.word	0xffffffff


	//   ....[17]....
        /*00b4*/ 	.word	0xffffffff


	//   ....[18]....
        /*00b8*/ 	.word	0xffffffff


	//   ....[19]....
        /*00bc*/ 	.word	0xffffffff


	//   ....[20]....
        /*00c0*/ 	.word	0xffffffff


	//   ....[21]....
        /*00c4*/ 	.word	0xffffffff


	//   ....[22]....
        /*00c8*/ 	.word	0xffffffff


	//   ....[23]....
        /*00cc*/ 	.word	0xffffffff


	//----- nvinfo : EIATTR_COOP_GROUP_INSTR_OFFSETS
	.align		4
.L_634:
        /*00d0*/ 	.byte	0x04, 0x28
        /*00d2*/ 	.short	(.L_636 - .L_635)


	//   ....[0]....
.L_635:
        /*00d4*/ 	.word	0x00003a50


	//   ....[1]....
        /*00d8*/ 	.word	0x00003b60


	//   ....[2]....
        /*00dc*/ 	.word	0x00003bf0


	//   ....[3]....
        /*00e0*/ 	.word	0x00003c10


	//   ....[4]....
        /*00e4*/ 	.word	0x00004170


	//   ....[5]....
        /*00e8*/ 	.word	0x000042d0


	//   ....[6]....
        /*00ec*/ 	.word	0x00004300


	//   ....[7]....
        /*00f0*/ 	.word	0x000043e0


	//   ....[8]....
        /*00f4*/ 	.word	0x00006510


	//   ....[9]....
        /*00f8*/ 	.word	0x00006520


	//   ....[10]....
        /*00fc*/ 	.word	0x00006530


	//   ....[11]....
        /*0100*/ 	.word	0x00006560


	//   ....[12]....
        /*0104*/ 	.word	0x00006580


	//   ....[13]....
        /*0108*/ 	.word	0x00006590


	//   ....[14]....
        /*010c*/ 	.word	0x00006a20


	//   ....[15]....
        /*0110*/ 	.word	0x00006be0


	//   ....[16]....
        /*0114*/ 	.word	0x00008550


	//   ....[17]....
        /*0118*/ 	.word	0x00008580


	//   ....[18]....
        /*011c*/ 	.word	0x00008620


	//   ....[19]....
        /*0120*/ 	.word	0x00008650


	//   ....[20]....
        /*0124*/ 	.word	0x00008660


	//   ....[21]....
        /*0128*/ 	.word	0x00008680


	//   ....[22]....
        /*012c*/ 	.word	0x000086e0


	//   ....[23]....
        /*0130*/ 	.word	0x00008720


	//----- nvinfo : EIATTR_VRC_CTA_INIT_COUNT
	.align		4
.L_636:
        /*0134*/ 	.byte	0x02, 0x4a
	.zero		1
	.zero		1


	//----- nvinfo : EIATTR_EXIT_INSTR_OFFSETS
	.align		4
        /*0138*/ 	.byte	0x04, 0x1c
        /*013a*/ 	.short	(.L_638 - .L_637)


	//   ....[0]....
.L_637:
        /*013c*/ 	.word	0x00000690


	//   ....[1]....
        /*0140*/ 	.word	0x00001980


	//   ....[2]....
        /*0144*/ 	.word	0x00001a10


	//   ....[3]....
        /*0148*/ 	.word	0x0000a9c0


	//   ....[4]....
        /*014c*/ 	.word	0x0000aab0


	//----- nvinfo : EIATTR_CRS_STACK_SIZE
	.align		4
.L_638:
        /*0150*/ 	.byte	0x04, 0x1e
        /*0152*/ 	.short	(.L_640 - .L_639)
.L_639:
        /*0154*/ 	.word	0x00000000


	//----- nvinfo : EIATTR_CBANK_PARAM_SIZE
	.align		4
.L_640:
        /*0158*/ 	.byte	0x03, 0x19
        /*015a*/ 	.short	0x01d0


	//----- nvinfo : EIATTR_PARAM_CBANK
	.align		4
        /*015c*/ 	.byte	0x04, 0x0a
        /*015e*/ 	.short	(.L_642 - .L_641)
	.align		4
.L_641:
        /*0160*/ 	.word	index@(.nv.constant0._ZN5flash16flash_fwd_kernelI23Flash_fwd_kernel_traitsILi128ELi128ELi32ELi4ELb0ELb0EN7cutlass6half_tE19Flash_kernel_traitsILi128ELi128ELi32ELi4ES3_EELb1ELb0ELb0ELb0ELb0ELb1ELb0ELb0EEEvNS_16Flash_fwd_paramsE)
        /*0164*/ 	.short	0x0380
        /*0166*/ 	.short	0x01d0


	//----- nvinfo : EIATTR_SW_WAR
	.align		4
.L_642:
        /*0168*/ 	.byte	0x04, 0x36
        /*016a*/ 	.short	(.L_644 - .L_643)
.L_643:
        /*016c*/ 	.word	0x00000008
.L_644:


//--------------------- .nv.info._ZN5flash16flash_fwd_kernelI23Flash_fwd_kernel_traitsILi128ELi128ELi32ELi4ELb0ELb0EN7cutlass6half_tE19Flash_kernel_traitsILi128ELi128ELi32ELi4ES3_EELb0ELb0ELb0ELb0ELb0ELb1ELb1ELb0EEEvNS_16Flash_fwd_paramsE --------------------------
	.section	.nv.info._ZN5flash16flash_fwd_kernelI23Flash_fwd_kernel_traitsILi128ELi128ELi32ELi4ELb0ELb0EN7cutlass6half_tE19Flash_kernel_traitsILi128ELi128ELi32ELi4ES3_EELb0ELb0ELb0ELb0ELb0ELb1ELb1ELb0EEEvNS_16Flash_fwd_paramsE,"",@"SHT_CUDA_INFO"
	.sectionflags	@""
	.align	4


	//----- nvinfo : EIATTR_CUDA_API_VERSION
	.align		4
        /*0000*/ 	.byte	0x04, 0x37
        /*0002*/ 	.short	(.L_646 - .L_645)
.L_645:
        /*0004*/ 	.word	0x00000082


	//----- nvinfo : EIATTR_KPARAM_INFO
	.align		4
.L_646:
        /*0008*/ 	.byte	0x04, 0x17
        /*000a*/ 	.short	(.L_648 - .L_647)
.L_647:
        /*000c*/ 	.word	0x00000000
        /*0010*/ 	.short	0x0000
        /*0012*/ 	.short	0x0000
        /*0014*/ 	.byte	0x00, 0xf0, 0x41, 0x07


	//----- nvinfo : EIATTR_SPARSE_MMA_MASK
	.align		4
.L_648:
        /*0018*/ 	.byte	0x03, 0x50
        /*001a*/ 	.short	0x0000


	//----- nvinfo : EIATTR_MAXREG_COUNT
	.align		4
        /*001c*/ 	.byte	0x03, 0x1b
        /*001e*/ 	.short	0x00ff


	//----- nvinfo : EIATTR_NUM_BARRIERS
	.align		4
        /*0020*/ 	.byte	0x02, 0x4c
        /*0022*/ 	.byte	0x01
	.zero		1


	//----- nvinfo : EIATTR_ANNOTATIONS
	.align		4
        /*0024*/ 	.byte	0x04, 0x55
        /*0026*/ 	.short	(.L_650 - .L_649)


	//   ....[0]....
.L_649:
        /*0028*/ 	.word	0x00000001
        /*002c*/ 	.byte	0x20, 0x03, 0x00, 0x00, 0x01, 0x00, 0x00, 0x00, 0x40, 0x1d, 0x00, 0x00, 0x01, 0x00, 0x00, 0x00
        /*003c*/ 	.byte	0x00, 0x1f, 0x00, 0x00, 0x01, 0x00, 0x00, 0x00, 0x10, 0x49, 0x00, 0x00, 0x01, 0x00, 0x00, 0x00
        /*004c*/ 	.byte	0x50, 0x49, 0x00, 0x00, 0x01, 0x00, 0x00, 0x00, 0x20, 0x4a, 0x00, 0x00, 0x01, 0x00, 0x00, 0x00
        /*005c*/ 	.byte	0x80, 0x4b, 0x00, 0x00, 0x01, 0x00, 0x00, 0x00, 0xa0, 0x4b, 0x00, 0x00, 0x01, 0x00, 0x00, 0x00
        /*006c*/ 	.byte	0x40, 0x6f, 0x00, 0x00, 0x01, 0x00, 0x00, 0x00, 0x20, 0x85, 0x00, 0x00, 0x01, 0x00, 0x00, 0x00
        /*007c*/ 	.byte	0x80, 0x86, 0x00, 0x00


	//----- nvinfo : EIATTR_MERCURY_ISA_VERSION
	.align		4
.L_650:
        /*0080*/ 	.byte	0x03, 0x5f
        /*0082*/ 	.short	0x0101


	//----- nvinfo : EIATTR_COOP_GROUP_MASK_REGIDS
	.align		4
        /*0084*/ 	.byte	0x04, 0x29
        /*0086*/ 	.short	(.L_652 - .L_651)


	//   ....[0]....
.L_651:
        /*0088*/ 	.word	0xffffffff


	//   ....[1]....
        /*008c*/ 	.word	0xffffffff


	//   ....[2]....
        /*0090*/ 	.word	0xffffffff


	//   ....[3]....
        /*0094*/ 	.word	0xffffffff


	//   ....[4]....
        /*0098*/ 	.word	0xffffffff


	//   ....[5]....
        /*009c*/ 	.word	0xffffffff


	//   ....[6]....
        /*00a0*/ 	.word	0xffffffff


	//   ....[7]....
        /*00a4*/ 	.word	0xffffffff


	//   ....[8]....
        /*00a8*/ 	.word	0xffffffff


	//   ....[9]....
        /*00ac*/ 	.word	0xffffffff


	//   ....[10]....
        /*00b0*/ 	.word	0xffffffff


	//   ....[11]....
        /*00b4*/ 	.word	0xffffffff


	//   ....[12]....
        /*00b8*/ 	.word	0xffffffff


	//   ....[13]....
        /*00bc*/ 	.word	0xffffffff


	//   ....[14]....
        /*00c0*/ 	.word	0xffffffff


	//   ....[15]....
        /*00c4*/ 	.word	0xffffffff


	//   ....[16]....
        /*00c8*/ 	.word	0xffffffff


	//   ....[17]....
        /*00cc*/ 	.word	0xffffffff


	//   ....[18]....
        /*00d0*/ 	.word	0xffffffff


	//   ....[19]....
        /*00d4*/ 	.word	0xffffffff


	//   ....[20]....
        /*00d8*/ 	.word	0xffffffff


	//   ....[21]....
        /*00dc*/ 	.word	0xffffffff


	//   ....[22]....
        /*00e0*/ 	.word	0xffffffff


	//   ....[23]....
        /*00e4*/ 	.word	0xffffffff


	//----- nvinfo : EIATTR_COOP_GROUP_INSTR_OFFSETS
	.align		4
.L_652:
        /*00e8*/ 	.byte	0x04, 0x28
        /*00ea*/ 	.short	(.L_654 - .L_653)


	//   ....[0]....
.L_653:
        /*00ec*/ 	.word	0x00003740


	//   ....[1]....
        /*00f0*/ 	.word	0x00003760


	//   ....[2]....
        /*00f4*/ 	.word	0x00003970


	//   ....[3]....
        /*00f8*/ 	.word	0x000039e0


	//   ....[4]....
        /*00fc*/ 	.word	0x00003b40


	//   ....[5]....
        /*0100*/ 	.word	0x00003c20


	//   ....[6]....
        /*0104*/ 	.word	0x00003c50


	//   ....[7]....
        /*0108*/ 	.word	0x00003d60


	//   ....[8]....
        /*010c*/ 	.word	0x00005780


	//   ....[9]....
        /*0110*/ 	.word	0x00005800


	//   ....[10]....
        /*0114*/ 	.word	0x00005830


	//   ....[11]....
        /*0118*/ 	.word	0x00005860


	//   ....[12]....
        /*011c*/ 	.word	0x000058b0


	//   ....[13]....
        /*0120*/ 	.word	0x000058c0


	//   ....[14]....
        /*0124*/ 	.word	0x000058d0


	//   ....[15]....
        /*0128*/ 	.word	0x000058e0


	//   ....[16]....
        /*012c*/ 	.word	0x00006f70


	//   ....[17]....
        /*0130*/ 	.word	0x00006f80


	//   ....[18]....
        /*0134*/ 	.word	0x00006f90


	//   ....[19]....
        /*0138*/ 	.word	0x00006fd0


	//   ....[20]....
        /*013c*/ 	.word	0x00006ff0


	//   ....[21]....
        /*0140*/ 	.word	0x00007010


	//   ....[22]....
        /*0144*/ 	.word	0x00007020


	//   ....[23]....
        /*0148*/ 	.word	0x000070a0


	//----- nvinfo : EIATTR_VRC_CTA_INIT_COUNT
	.align		4
.L_654:
        /*014c*/ 	.byte	0x02, 0x4a
	.zero		1
	.zero		1


	//----- nvinfo : EIATTR_EXIT_INSTR_OFFSETS
	.align		4
        /*0150*/ 	.byte	0x04, 0x1c
        /*0152*/ 	.short	(.L_656 - .L_655)


	//   ....[0]....
.L_655:
        /*0154*/ 	.word	0x000003c0


	//   ....[1]....
        /*0158*/ 	.word	0x00001670


	//   ....[2]....
        /*015c*/ 	.word	0x00001700


	//   ....[3]....
        /*0160*/ 	.word	0x000093a0


	//   ....[4]....
        /*0164*/ 	.word	0x00009490


	//----- nvinfo : EIATTR_CRS_STACK_SIZE
	.align		4
.L_656:
        /*0168*/ 	.byte	0x04, 0x1e
        /*016a*/ 	.short	(.L_658 - .L_657)
.L_657:
        /*016c*/ 	.word	0x00000000


	//----- nvinfo : EIATTR_CBANK_PARAM_SIZE
	.align		4
.L_658:
        /*0170*/ 	.byte	0x03, 0x19
        /*0172*/ 	.short	0x01d0


	//----- nvinfo : EIATTR_PARAM_CBANK
	.align		4
        /*0174*/ 	.byte	0x04, 0x0a
        /*0176*/ 	.short	(.L_660 - .L_659)
	.align		4
.L_659:
        /*0178*/ 	.word	index@(.nv.constant0._ZN5flash16flash_fwd_kernelI23Flash_fwd_kernel_traitsILi128ELi128ELi32ELi4ELb0ELb0EN7cutlass6half_tE19Flash_kernel_traitsILi128ELi128ELi32ELi4ES3_EELb0ELb0ELb0ELb0ELb0ELb1ELb1ELb0EEEvNS_16Flash_fwd_paramsE)
        /*017c*/ 	.short	0x0380
        /*017e*/ 	.short	0x01d0


	//----- nvinfo : EIATTR_SW_WAR
	.align		4
.L_660:
        /*0180*/ 	.byte	0x04, 0x36
        /*0182*/ 	.short	(.L_662 - .L_661)
.L_661:
        /*0184*/ 	.word	0x00000008
.L_662:


//--------------------- .nv.info._ZN5flash16flash_fwd_kernelI23Flash_fwd_kernel_traitsILi128ELi128ELi32ELi4ELb0ELb0EN7cutlass6half_tE19Flash_kernel_traitsILi128ELi128ELi32ELi4ES3_EELb1ELb0ELb0ELb0ELb0ELb0ELb0ELb0EEEvNS_16Flash_fwd_paramsE --------------------------
	.section	.nv.info._ZN5flash16flash_fwd_kernelI23Flash_fwd_kernel_traitsILi128ELi128ELi32ELi4ELb0ELb0EN7cutlass6half_tE19Flash_kernel_traitsILi128ELi128ELi32ELi4ES3_EELb1ELb0ELb0ELb0ELb0ELb0ELb0ELb0EEEvNS_16Flash_fwd_paramsE,"",@"SHT_CUDA_INFO"
	.sectionflags	@""
	.align	4


	//----- nvinfo : EIATTR_CUDA_API_VERSION
	.align		4
        /*0000*/ 	.byte	0x04, 0x37
        /*0002*/ 	.short	(.L_664 - .L_663)
.L_663:
        /*0004*/ 	.word	0x00000082


	//----- nvinfo : EIATTR_KPARAM_INFO
	.align		4
.L_664:
        /*0008*/ 	.byte	0x04, 0x17
        /*000a*/ 	.short	(.L_666 - .L_665)
.L_665:
        /*000c*/ 	.word	0x00000000
        /*0010*/ 	.short	0x0000
        /*0012*/ 	.short	0x0000
        /*0014*/ 	.byte	0x00, 0xf0, 0x41, 0x07


	//----- nvinfo : EIATTR_SPARSE_MMA_MASK
	.align		4
.L_666:
        /*0018*/ 	.byte	0x03, 0x50
        /*001a*/ 	.short	0x0000


	//----- nvinfo : EIATTR_MAXREG_COUNT
	.align		4
        /*001c*/ 	.byte	0x03, 0x1b
        /*001e*/ 	.short	0x00ff


	//----- nvinfo : EIATTR_NUM_BARRIERS
	.align		4
        /*0020*/ 	.byte	0x02, 0x4c
        /*0022*/ 	.byte	0x01
	.zero		1


	//----- nvinfo : EIATTR_ANNOTATIONS
	.align		4
        /*0024*/ 	.byte	0x04, 0x55
        /*0026*/ 	.short	(.L_668 - .L_667)


	//   ....[0]....
.L_667:
        /*0028*/ 	.word	0x00000001
        /*002c*/ 	.byte	0xa0, 0x04, 0x00, 0x00, 0x01, 0x00, 0x00, 0x00, 0x10, 0x34, 0x00, 0x00, 0x01, 0x00, 0x00, 0x00
        /*003c*/ 	.byte	0x40, 0x49, 0x00, 0x00, 0x01, 0x00, 0x00, 0x00, 0x90, 0x49, 0x00, 0x00, 0x01, 0x00, 0x00, 0x00
        /*004c*/ 	.byte	0xa0, 0x60, 0x00, 0x00, 0x01, 0x00, 0x00, 0x00, 0xa0, 0x64, 0x00, 0x00, 0x01, 0x00, 0x00, 0x00
        /*005c*/ 	.byte	0xa0, 0x6f, 0x00, 0x00, 0x01, 0x00, 0x00, 0x00, 0xe0, 0x6f, 0x00, 0x00, 0x01, 0x00, 0x00, 0x00
        /*006c*/ 	.byte	0x30, 0x70, 0x00, 0x00, 0x01, 0x00, 0x00, 0x00, 0x40, 0x90, 0x00, 0x00, 0x01, 0x00, 0x00, 0x00
        /*007c*/ 	.byte	0xb0, 0xa6, 0x00, 0x00


	//----- nvinfo : EIATTR_MERCURY_ISA_VERSION
	.align		4
.L_668:
        /*0080*/ 	.byte	0x03, 0x5f
        /*0082*/ 	.short	0x0101


	//----- nvinfo : EIATTR_COOP_GROUP_MASK_REGIDS
	.align		4
        /*0084*/ 	.byte	0x04, 0x29
        /*0086*/ 	.short	(.L_670 - .L_669)


	//   ....[0]....
.L_669:
        /*0088*/ 	.word	0xffffffff


	//   ....[1]....
        /*008c*/ 	.word	0xffffffff


	//   ....[2]....
        /*0090*/ 	.word	0xffffffff


	//   ....[3]....
        /*0094*/ 	.word	0xffffffff


	//   ....[4]....
        /*0098*/ 	.word	0xffffffff


	//   ....[5]....
        /*009c*/ 	.word	0xffffffff


	//   ....[6]....
        /*00a0*/ 	.word	0xffffffff


	//   ....[7]....
        /*00a4*/ 	.word	0xffffffff


	//   ....[8]....
        /*00a8*/ 	.word	0xffffffff


	//   ....[9]....
        /*00ac*/ 	.word	0xffffffff


	//   ....[10]....
        /*00b0*/ 	.word	0xffffffff


	//   ....[11]....
        /*00b4*/ 	.word	0xffffffff


	//   ....[12]....
        /*00b8*/ 	.word	0xffffffff


	//   ....[13]....
        /*00bc*/ 	.word	0xffffffff


	//   ....[14]....
        /*00c0*/ 	.word	0xffffffff


	//   ....[15]....
        /*00c4*/ 	.word	0xffffffff


	//   ....[16]....
        /*00c8*/ 	.word	0xffffffff


	//   ....[17]....
        /*00cc*/ 	.word	0xffffffff


	//   ....[18]....
        /*00d0*/ 	.word	0xffffffff


	//   ....[19]....
        /*00d4*/ 	.word	0xffffffff


	//   ....[20]....
        /*00d8*/ 	.word	0xffffffff


	//   ....[21]....
        /*00dc*/ 	.word	0xffffffff


	//   ....[22]....
        /*00e0*/ 	.word	0xffffffff


	//   ....[23]....
        /*00e4*/ 	.word	0xffffffff


	//----- nvinfo : EIATTR_COOP_GROUP_INSTR_OFFSETS
	.align		4
.L_670:
        /*00e8*/ 	.byte	0x04, 0x28
        /*00ea*/ 	.short	(.L_672 - .L_671)


	//   ....[0]....
.L_671:
        /*00ec*/ 	.word	0x00004610


	//   ....[1]....
        /*00f0*/ 	.word	0x00004720


	//   ....[2]....
        /*00f4*/ 	.word	0x00004830


	//   ....[3]....
        /*00f8*/ 	.word	0x00004880


	//   ....[4]....
        /*00fc*/ 	.word	0x00004f20


	//   ....[5]....
        /*0100*/ 	.word	0x00005000


	//   ....[6]....
        /*0104*/ 	.word	0x00005290


	//   ....[7]....
        /*0108*/ 	.word	0x000053e0


	//   ....[8]....
        /*010c*/ 	.word	0x00007070


	//   ....[9]....
        /*0110*/ 	.word	0x00007080


	//   ....[10]....
        /*0114*/ 	.word	0x00007090


	//   ....[11]....
        /*0118*/ 	.word	0x000070c0


	//   ....[12]....
        /*011c*/ 	.word	0x000070e0


	//   ....[13]....
        /*0120*/ 	.word	0x000070f0


	//   ....[14]....
        /*0124*/ 	.word	0x00007580


	//   ....[15]....
        /*0128*/ 	.word	0x00007750


	//   ....[16]....
        /*012c*/ 	.word	0x00009060


	//   ....[17]....
        /*0130*/ 	.word	0x00009070


	//   ....[18]....
        /*0134*/ 	.word	0x00009090


	//   ....[19]....
        /*0138*/ 	.word	0x000090b0


	//   ....[20]....
        /*013c*/ 	.word	0x000090c0


	//   ....[21]....
        /*0140*/ 	.word	0x000090d0


	//   ....[22]....
        /*0144*/ 	.word	0x00009100


	//   ....[23]....
        /*0148*/ 	.word	0x00009120


	//----- nvinfo : EIATTR_VRC_CTA_INIT_COUNT
	.align		4
.L_672:
        /*014c*/ 	.byte	0x02, 0x4a
	.zero		1
	.zero		1


	//----- nvinfo : EIATTR_EXIT_INSTR_OFFSETS
	.align		4
        /*0150*/ 	.byte	0x04, 0x1c
        /*0152*/ 	.short	(.L_674 - .L_673)


	//   ....[0]....
.L_673:
        /*0154*/ 	.word	0x000005a0


	//   ....[1]....
        /*0158*/ 	.word	0x000019a0


	//   ....[2]....
        /*015c*/ 	.word	0x00001a30


	//   ....[3]....
        /*0160*/ 	.word	0x0000b560


	//   ....[4]....
        /*0164*/ 	.word	0x0000b680


	//   ....[5]....
        /*0168*/ 	.word	0x0000b6a0


	//----- nvinfo : EIATTR_CRS_STACK_SIZE
	.align		4
.L_674:
        /*016c*/ 	.byte	0x04, 0x1e
        /*016e*/ 	.short	(.L_676 - .L_675)
.L_675:
        /*0170*/ 	.word	0x00000000


	//----- nvinfo : EIATTR_CBANK_PARAM_SIZE
	.align		4
.L_676:
        /*0174*/ 	.byte	0x03, 0x19
        /*0176*/ 	.short	0x01d0


	//----- nvinfo : EIATTR_PARAM_CBANK
	.align		4
        /*0178*/ 	.byte	0x04, 0x0a
        /*017a*/ 	.short	(.L_678 - .L_677)
	.align		4
.L_677:
        /*017c*/ 	.word	index@(.nv.constant0._ZN5flash16flash_fwd_kernelI23Flash_fwd_kernel_traitsILi128ELi128ELi32ELi4ELb0ELb0EN7cutlass6half_tE19Flash_kernel_traitsILi128ELi128ELi32ELi4ES3_EELb1ELb0ELb0ELb0ELb0ELb0ELb0ELb0EEEvNS_16Flash_fwd_paramsE)
        /*0180*/ 	.short	0x0380
        /*0182*/ 	.short	0x01d0


	//----- nvinfo : EIATTR_SW_WAR
	.align		4
.L_678:
        /*0184*/ 	.byte	0x04, 0x36
        /*0186*/ 	.short	(.L_680 - .L_679)
.L_679:
        /*0188*/ 	.word	0x00000008
.L_680:


//--------------------- .nv.info._ZN5flash16flash_fwd_kernelI23Flash_fwd_kernel_traitsILi128ELi128ELi32ELi4ELb0ELb0EN7cutlass6half_tE19Flash_kernel_traitsILi128ELi128ELi32ELi4ES3_EELb1ELb0ELb1ELb0ELb0ELb0ELb0ELb0EEEvNS_16Flash_fwd_paramsE --------------------------
	.section	.nv.info._ZN5flash16flash_fwd_kernelI23Flash_fwd_kernel_traitsILi128ELi128ELi32ELi4ELb0ELb0EN7cutlass6half_tE19Flash_kernel_traitsILi128ELi128ELi32ELi4ES3_EELb1ELb0ELb1ELb0ELb0ELb0ELb0ELb0EEEvNS_16Flash_fwd_paramsE,"",@"SHT_CUDA_INFO"
	.sectionflags	@""
	.align	4


	//----- nvinfo : EIATTR_CUDA_API_VERSION
	.align		4
        /*0000*/ 	.byte	0x04, 0x37
        /*0002*/ 	.short	(.L_682 - .L_681)
.L_681:
        /*0004*/ 	.word	0x00000082


	//----- nvinfo : EIATTR_KPARAM_INFO
	.align		4
.L_682:
        /*0008*/ 	.byte	0x04, 0x17
        /*000a*/ 	.short	(.L_684 - .L_683)
.L_683:
        /*000c*/ 	.word	0x00000000
        /*0010*/ 	.short	0x0000
        /*0012*/ 	.short	0x0000
        /*0014*/ 	.byte	0x00, 0xf0, 0x41, 0x07


	//----- nvinfo : EIATTR_SPARSE_MMA_MASK
	.align		4
.L_684:
        /*0018*/ 	.byte	0x03, 0x50
        /*001a*/ 	.short	0x0000


	//----- nvinfo : EIATTR_MAXREG_COUNT
	.align		4
        /*001c*/ 	.byte	0x03, 0x1b
        /*001e*/ 	.short	0x00ff


	//----- nvinfo : EIATTR_NUM_BARRIERS
	.align		4
        /*0020*/ 	.byte	0x02, 0x4c
        /*0022*/ 	.byte	0x01
	.zero		1


	//----- nvinfo : EIATTR_ANNOTATIONS
	.align		4
        /*0024*/ 	.byte	0x04, 0x55
        /*0026*/ 	.short	(.L_686 - .L_685)


	//   ....[0]....
.L_685:
        /* <DEDUP_REMOVED lines=52> */


	//----- nvinfo : EIATTR_MERCURY_ISA_VERSION
	.align		4
.L_686:
        /*0350*/ 	.byte	0x03, 0x5f
        /*0352*/ 	.short	0x0101


	//----- nvinfo : EIATTR_COOP_GROUP_MASK_REGIDS
	.align		4
        /*0354*/ 	.byte	0x04, 0x29
        /*0356*/ 	.short	(.L_688 - .L_687)


	//   ....[0]....
.L_687:
        /*0358*/ 	.word	0xffffffff


	//   ....[1]....
        /*035c*/ 	.word	0xffffffff


	//   ....[2]....
        /*0360*/ 	.word	0xffffffff


	//   ....[3]....
        /*0364*/ 	.word	0xffffffff


	//   ....[4]....
        /*0368*/ 	.word	0xffffffff


	//   ....[5]....
        /*036c*/ 	.word	0xffffffff


	//   ....[6]....
        /*0370*/ 	.word	0xffffffff


	//   ....[7]....
        /*0374*/ 	.word	0xffffffff


	//   ....[8]....
        /*0378*/ 	.word	0xffffffff


	//   ....[9]....
        /*037c*/ 	.word	0xffffffff


	//   ....[10]....
        /*0380*/ 	.word	0xffffffff


	//   ....[11]....
        /*0384*/ 	.word	0xffffffff


	//   ....[12]....
        /*0388*/ 	.word	0xffffffff


	//   ....[13]....
        /*038c*/ 	.word	0xffffffff


	//   ....[14]....
        /*0390*/ 	.word	0xffffffff


	//   ....[15]....
        /*0394*/ 	.word	0xffffffff


	//   ....[16]....
        /*0398*/ 	.word	0xffffffff


	//   ....[17]....
        /*039c*/ 	.word	0xffffffff


	//   ....[18]....
        /*03a0*/ 	.word	0xffffffff


	//   ....[19]....
        /*03a4*/ 	.word	0xffffffff


	//   ....[20]....
        /*03a8*/ 	.word	0xffffffff


	//   ....[21]....
        /*03ac*/ 	.word	0xffffffff


	//   ....[22]....
        /*03b0*/ 	.word	0xffffffff


	//   ....[23]....
        /*03b4*/ 	.word	0xffffffff


	//   ....[24]....
        /*03b8*/ 	.word	0xffffffff


	//   ....[25]....
        /*03bc*/ 	.word	0xffffffff


	//   ....[26]....
        /*03c0*/ 	.word	0xffffffff


	//   ....[27]....
        /*03c4*/ 	.word	0xffffffff


	//   ....[28]....
        /*03c8*/ 	.word	0xffffffff


	//   ....[29]....
        /*03cc*/ 	.word	0xffffffff


	//   ....[30]....
        /*03d0*/ 	.word	0xffffffff


	//   ....[31]....
        /*03d4*/ 	.word	0xffffffff


	//   ....[32]....
        /*03d8*/ 	.word	0xffffffff


	//   ....[33]....
        /*03dc*/ 	.word	0xffffffff


	//   ....[34]....
        /*03e0*/ 	.word	0xffffffff


	//   ....[35]....
        /*03e4*/ 	.word	0xffffffff


	//   ....[36]....
        /*03e8*/ 	.word	0xffffffff


	//   ....[37]....
        /*03ec*/ 	.word	0xffffffff


	//   ....[38]....
        /*03f0*/ 	.word	0xffffffff


	//   ....[39]....
        /*03f4*/ 	.word	0xffffffff


	//   ....[40]....
        /*03f8*/ 	.word	0xffffffff


	//   ....[41]....
        /*03fc*/ 	.word	0xffffffff


	//   ....[42]....
        /*0400*/ 	.word	0xffffffff


	//   ....[43]....
        /*0404*/ 	.word	0xffffffff


	//   ....[44]....
        /*0408*/ 	.word	0xffffffff


	//   ....[45]....
        /*040c*/ 	.word	0xffffffff


	//   ....[46]....
        /*0410*/ 	.word	0xffffffff


	//   ....[47]....
        /*0414*/ 	.word	0xffffffff


	//   ....[48]....
        /*0418*/ 	.word	0xffffffff


	//   ....[49]....
        /*041c*/ 	.word	0xffffffff


	//   ....[50]....
        /*0420*/ 	.word	0xffffffff


	//   ....[51]....
        /*0424*/ 	.word	0xffffffff


	//   ....[52]....
        /*0428*/ 	.word	0xffffffff


	//   ....[53]....
        /*042c*/ 	.word	0xffffffff


	//   ....[54]....
        /*0430*/ 	.word	0xffffffff


	//   ....[55]....
        /*0434*/ 	.word	0xffffffff


	//----- nvinfo : EIATTR_COOP_GROUP_INSTR_OFFSETS
	.align		4
.L_688:
        /*0438*/ 	.byte	0x04, 0x28
        /*043a*/ 	.short	(.L_690 - .L_689)


	//   ....[0]....
.L_689:
        /*043c*/ 	.word	0x00004840


	//   ....[1]....
        /*0440*/ 	.word	0x00004be0


	//   ....[2]....
        /*0444*/ 	.word	0x00004c20


	//   ....[3]....
        /*0448*/ 	.word	0x00004dc0


	//   ....[4]....
        /*044c*/ 	.word	0x000058e0


	//   ....[5]....
        /*0450*/ 	.word	0x00005b40


	//   ....[6]....
        /*0454*/ 	.word	0x00005c20


	//   ....[7]....
        /*0458*/ 	.word	0x00005d20


	//   ....[8]....
        /*045c*/ 	.word	0x00007e30


	//   ....[9]....
        /*0460*/ 	.word	0x00008010


	//   ....[10]....
        /*0464*/ 	.word	0x00008050


	//   ....[11]....
        /*0468*/ 	.word	0x000081e0


	//   ....[12]....
        /*046c*/ 	.word	0x000082b0


	//   ....[13]....
        /*0470*/ 	.word	0x000082f0


	//   ....[14]....
        /*0474*/ 	.word	0x00008470


	//   ....[15]....
        /*0478*/ 	.word	0x00008520


	//   ....[16]....
        /*047c*/ 	.word	0x0000ba60


	//   ....[17]....
        /*0480*/ 	.word	0x0000bc30


	//   ....[18]....
        /*0484*/ 	.word	0x0000bc70


	//   ....[19]....
        /*0488*/ 	.word	0x0000bcd0


	//   ....[20]....
        /*048c*/ 	.word	0x0000bec0


	//   ....[21]....
        /*0490*/ 	.word	0x0000c030


	//   ....[22]....
        /*0494*/ 	.word	0x0000c040


	//   ....[23]....
        /*0498*/ 	.word	0x0000c1b0


	//   ....[24]....
        /*049c*/ 	.word	0x0000f780


	//   ....[25]....
        /*04a0*/ 	.word	0x0000f9c0


	//   ....[26]....
        /*04a4*/ 	.word	0x0000fa00


	//   ....[27]....
        /*04a8*/ 	.word	0x0000fbf0


	//   ....[28]....
        /*04ac*/ 	.word	0x0000fd00


	//   ....[29]....
        /*04b0*/ 	.word	0x0000fd70


	//   ....[30]....
        /*04b4*/ 	.word	0x0000fe20


	//   ....[31]....
        /*04b8*/ 	.word	0x0000ff20


	//   ....[32]....
        /*04bc*/ 	.word	0x00013580


	//   ....[33]....
        /*04c0*/ 	.word	0x000136b0


	//   ....[34]....
        /*04c4*/ 	.word	0x00013770


	//   ....[35]....
        /*04c8*/ 	.word	0x00013a50


	//   ....[36]....
        /*04cc*/ 	.word	0x00013a60


	//   ....[37]....
        /*04d0*/ 	.word	0x00013a90


	//   ....[38]....
        /*04d4*/ 	.word	0x00013af0


	//   ....[39]....
        /*04d8*/ 	.word	0x00013c20


	//   ....[40]....
        /*04dc*/ 	.word	0x000176d0


	//   ....[41]....
        /*04e0*/ 	.word	0x00017700


	//   ....[42]....
        /*04e4*/ 	.word	0x000179f0


	//   ....[43]....
        /*04e8*/ 	.word	0x00017a30


	//   ....[44]....
        /*04ec*/ 	.word	0x00017a40


	//   ....[45]....
        /*04f0*/ 	.word	0x00017b40


	//   ....[46]....
        /*04f4*/ 	.word	0x00017c20


	//   ....[47]....
        /*04f8*/ 	.word	0x00017d80


	//   ....[48]....
        /*04fc*/ 	.word	0x00019cd0


	//   ....[49]....
        /*0500*/ 	.word	0x00019ce0


	//   ....[50]....
        /*0504*/ 	.word	0x00019d00


	//   ....[51]....
        /*0508*/ 	.word	0x00019d20


	//   ....[52]....
        /*050c*/ 	.word	0x00019d30


	//   ....[53]....
        /*0510*/ 	.word	0x00019d40


	//   ....[54]....
        /*0514*/ 	.word	0x00019d70


	//   ....[55]....
        /*0518*/ 	.word	0x00019d90


	//----- nvinfo : EIATTR_VRC_CTA_INIT_COUNT
	.align		4
.L_690:
        /*051c*/ 	.byte	0x02, 0x4a
	.zero		1
	.zero		1


	//----- nvinfo : EIATTR_EXIT_INSTR_OFFSETS
	.align		4
        /*0520*/ 	.byte	0x04, 0x1c
        /*0522*/ 	.short	(.L_692 - .L_691)


	//   ....[0]....
.L_691:
        /*0524*/ 	.word	0x00000660


	//   ....[1]....
        /*0528*/ 	.word	0x00001bb0


	//   ....[2]....
        /*052c*/ 	.word	0x00001c40


	//   ....[3]....
        /*0530*/ 	.word	0x0001c0c0


	//   ....[4]....
        /*0534*/ 	.word	0x0001c1e0


	//   ....[5]....
        /*0538*/ 	.word	0x0001c200


	//----- nvinfo : EIATTR_CRS_STACK_SIZE
	.align		4
.L_692:
        /*053c*/ 	.byte	0x04, 0x1e
        /*053e*/ 	.short	(.L_694 - .L_693)
.L_693:
        /*0540*/ 	.word	0x00000000


	//----- nvinfo : EIATTR_CBANK_PARAM_SIZE
	.align		4
.L_694:
        /*0544*/ 	.byte	0x03, 0x19
        /*0546*/ 	.short	0x01d0


	//----- nvinfo : EIATTR_PARAM_CBANK
	.align		4
        /*0548*/ 	.byte	0x04, 0x0a
        /*054a*/ 	.short	(.L_696 - .L_695)
	.align		4
.L_695:
        /*054c*/ 	.word	index@(.nv.constant0._ZN5flash16flash_fwd_kernelI23Flash_fwd_kernel_traitsILi128ELi128ELi32ELi4ELb0ELb0EN7cutlass6half_tE19Flash_kernel_traitsILi128ELi128ELi32ELi4ES3_EELb1ELb0ELb1ELb0ELb0ELb0ELb0ELb0EEEvNS_16Flash_fwd_paramsE)
        /*0550*/ 	.short	0x0380
        /*0552*/ 	.short	0x01d0


	//----- nvinfo : EIATTR_SW_WAR
	.align		4
.L_696:
        /*0554*/ 	.byte	0x04, 0x36
        /*0556*/ 	.short	(.L_698 - .L_697)
.L_697:
        /*0558*/ 	.word	0x00000008
.L_698:


//--------------------- .nv.info._ZN5flash16flash_fwd_kernelI23Flash_fwd_kernel_traitsILi128ELi128ELi32ELi4ELb0ELb0EN7cutlass6half_tE19Flash_kernel_traitsILi128ELi128ELi32ELi4ES3_EELb1ELb0ELb0ELb0ELb1ELb1ELb0ELb0EEEvNS_16Flash_fwd_paramsE --------------------------
	.section	.nv.info._ZN5flash16flash_fwd_kernelI23Flash_fwd_kernel_traitsILi128ELi128ELi32ELi4ELb0ELb0EN7cutlass6half_tE19Flash_kernel_traitsILi128ELi128ELi32ELi4ES3_EELb1ELb0ELb0ELb0ELb1ELb1ELb0ELb0EEEvNS_16Flash_fwd_paramsE,"",@"SHT_CUDA_INFO"
	.sectionflags	@""
	.align	4


	//----- nvinfo : EIATTR_CUDA_API_VERSION
	.align		4
        /*0000*/ 	.byte	0x04, 0x37
        /*0002*/ 	.short	(.L_700 - .L_699)
.L_699:
        /*0004*/ 	.word	0x00000082


	//----- nvinfo : EIATTR_KPARAM_INFO
	.align		4
.L_700:
        /*0008*/ 	.byte	0x04, 0x17
        /*000a*/ 	.short	(.L_702 - .L_701)
.L_701:
        /*000c*/ 	.word	0x00000000
        /*0010*/ 	.short	0x0000
        /*0012*/ 	.short	0x0000
        /*0014*/ 	.byte	0x00, 0xf0, 0x41, 0x07


	//----- nvinfo : EIATTR_SPARSE_MMA_MASK
	.align		4
.L_702:
        /*0018*/ 	.byte	0x03, 0x50
        /*001a*/ 	.short	0x0000


	//----- nvinfo : EIATTR_MAXREG_COUNT
	.align		4
        /*001c*/ 	.byte	0x03, 0x1b
        /*001e*/ 	.short	0x00ff


	//----- nvinfo : EIATTR_NUM_BARRIERS
	.align		4
        /*0020*/ 	.byte	0x02, 0x4c
        /*0022*/ 	.byte	0x01
	.zero		1


	//----- nvinfo : EIATTR_ANNOTATIONS
	.align		4
        /*0024*/ 	.byte	0x04, 0x55
        /*0026*/ 	.short	(.L_704 - .L_703)


	//   ....[0]....
.L_703:
        /*0028*/ 	.word	0x00000001
        /*002c*/ 	.byte	0xb0, 0x1d, 0x00, 0x00, 0x01, 0x00, 0x00, 0x00, 0x20, 0x1e, 0x00, 0x00, 0x01, 0x00, 0x00, 0x00
        /*003c*/ 	.byte	0x80, 0x20, 0x00, 0x00, 0x01, 0x00, 0x00, 0x00, 0x60, 0x35, 0x00, 0x00, 0x01, 0x00, 0x00, 0x00
        /*004c*/ 	.byte	0xa0, 0x35, 0x00, 0x00, 0x01, 0x00, 0x00, 0x00, 0xe0, 0x35, 0x00, 0x00, 0x01, 0x00, 0x00, 0x00
        /*005c*/ 	.byte	0x50, 0x40, 0x00, 0x00, 0x01, 0x00, 0x00, 0x00, 0x90, 0x40, 0x00, 0x00, 0x01, 0x00, 0x00, 0x00
        /*006c*/ 	.byte	0xc0, 0x40, 0x00, 0x00, 0x01, 0x00, 0x00, 0x00, 0xe0, 0x40, 0x00, 0x00, 0x01, 0x00, 0x00, 0x00
        /*007c*/ 	.byte	0xf0, 0x40, 0x00, 0x00, 0x01, 0x00, 0x00, 0x00, 0x40, 0x4d, 0x00, 0x00


	//----- nvinfo : EIATTR_MERCURY_ISA_VERSION
	.align		4
.L_704:
        /*0088*/ 	.byte	0x03, 0x5f
        /*008a*/ 	.short	0x0101


	//----- nvinfo : EIATTR_COOP_GROUP_MASK_REGIDS
	.align		4
        /*008c*/ 	.byte	0x04, 0x29
        /*008e*/ 	.short	(.L_706 - .L_705)


	//   ....[0]....
.L_705:
        /*0090*/ 	.word	0xffffffff


	//   ....[1]....
        /*0094*/ 	.word	0xffffffff


	//   ....[2]....
        /*0098*/ 	.word	0xffffffff


	//   ....[3]....
        /*009c*/ 	.word	0xffffffff


	//   ....[4]....
        /*00a0*/ 	.word	0xffffffff


	//   ....[5]....
        /*00a4*/ 	.word	0xffffffff


	//   ....[6]....
        /*00a8*/ 	.word	0xffffffff


	//   ....[7]....
        /*00ac*/ 	.word	0xffffffff


	//   ....[8]....
        /*00b0*/ 	.word	0xffffffff


	//   ....[9]....
        /*00b4*/ 	.word	0xffffffff


	//   ....[10]....
        /*00b8*/ 	.word	0xffffffff


	//   ....[11]....
        /*00bc*/ 	.word	0xffffffff


	//   ....[12]....
        /*00c0*/ 	.word	0xffffffff


	//   ....[13]....
        /*00c4*/ 	.word	0xffffffff


	//   ....[14]....
        /*00c8*/ 	.word	0xffffffff


	//   ....[15]....
        /*00cc*/ 	.word	0xffffffff


	//   ....[16]....
        /*00d0*/ 	.word	0xffffffff


	//   ....[17]....
        /*00d4*/ 	.word	0xffffffff


	//   ....[18]....
        /*00d8*/ 	.word	0xffffffff


	//   ....[19]....
        /*00dc*/ 	.word	0xffffffff


	//   ....[20]....
        /*00e0*/ 	.word	0xffffffff


	//   ....[21]....
        /*00e4*/ 	.word	0xffffffff


	//   ....[22]....
        /*00e8*/ 	.word	0xffffffff


	//   ....[23]....
        /*00ec*/ 	.word	0xffffffff


	//----- nvinfo : EIATTR_COOP_GROUP_INSTR_OFFSETS
	.align		4
.L_706:
        /*00f0*/ 	.byte	0x04, 0x28
        /*00f2*/ 	.short	(.L_708 - .L_707)


	//   ....[0]....
.L_707:
        /*00f4*/ 	.word	0x00001b10


	//   ....[1]....
        /*00f8*/ 	.word	0x00001c10


	//   ....[2]....
        /*00fc*/ 	.word	0x00001cb0


	//   ....[3]....
        /*0100*/ 	.word	0x00001de0


	//   ....[4]....
        /*0104*/ 	.word	0x000025c0


	//   ....[5]....
        /*0108*/ 	.word	0x00002800


	//   ....[6]....
        /*010c*/ 	.word	0x000028c0


	//   ....[7]....
        /*0110*/ 	.word	0x000028e0


	//   ....[8]....
        /*0114*/ 	.word	0x00004100


	//   ....[9]....
        /*0118*/ 	.word	0x00004110


	//   ....[10]....
        /*011c*/ 	.word	0x00004120


	//   ....[11]....
        /*0120*/ 	.word	0x00004150


	//   ....[12]....
        /*0124*/ 	.word	0x00004170


	//   ....[13]....
        /*0128*/ 	.word	0x00004180


	//   ....[14]....
        /*012c*/ 	.word	0x00004710


	//   ....[15]....
        /*0130*/ 	.word	0x000048e0


	//   ....[16]....
        /*0134*/ 	.word	0x00006170


	//   ....[17]....
        /*0138*/ 	.word	0x000061a0


	//   ....[18]....
        /*013c*/ 	.word	0x00006200


	//   ....[19]....
        /*0140*/ 	.word	0x00006220


	//   ....[20]....
        /*0144*/ 	.word	0x00006230


	//   ....[21]....
        /*0148*/ 	.word	0x00006240


	//   ....[22]....
        /*014c*/ 	.word	0x00006280


	//   ....[23]....
        /*0150*/ 	.word	0x000062b0


	//----- nvinfo : EIATTR_VRC_CTA_INIT_COUNT
	.align		4
.L_708:
        /*0154*/ 	.byte	0x02, 0x4a
	.zero		1
	.zero		1


	//----- nvinfo : EIATTR_EXIT_INSTR_OFFSETS
	.align		4
        /*0158*/ 	.byte	0x04, 0x1c
        /*015a*/ 	.short	(.L_710 - .L_709)


	//   ....[0]....
.L_709:
        /*015c*/ 	.word	0x00000360


	//   ....[1]....
        /*0160*/ 	.word	0x00007fd0


	//----- nvinfo : EIATTR_CRS_STACK_SIZE
	.align		4
.L_710:
        /*0164*/ 	.byte	0x04, 0x1e
        /*0166*/ 	.short	(.L_712 - .L_711)
.L_711:
        /*0168*/ 	.word	0x00000000


	//----- nvinfo : EIATTR_CBANK_PARAM_SIZE
	.align		4
.L_712:
        /*016c*/ 	.byte	0x03, 0x19
        /*016e*/ 	.short	0x01d0


	//----- nvinfo : EIATTR_PARAM_CBANK
	.align		4
        /*0170*/ 	.byte	0x04, 0x0a
        /*0172*/ 	.short	(.L_714 - .L_713)
	.align		4
.L_713:
        /*0174*/ 	.word	index@(.nv.constant0._ZN5flash16flash_fwd_kernelI23Flash_fwd_kernel_traitsILi128ELi128ELi32ELi4ELb0ELb0EN7cutlass6half_tE19Flash_kernel_traitsILi128ELi128ELi32ELi4ES3_EELb1ELb0ELb0ELb0ELb1ELb1ELb0ELb0EEEvNS_16Flash_fwd_paramsE)
        /*0178*/ 	.short	0x0380
        /*017a*/ 	.short	0x01d0


	//----- nvinfo : EIATTR_SW_WAR
	.align		4
.L_714:
        /*017c*/ 	.byte	0x04, 0x36
        /*017e*/ 	.short	(.L_716 - .L_715)
.L_715:
        /*0180*/ 	.word	0x00000008
.L_716:


//--------------------- .nv.info._ZN5flash16flash_fwd_kernelI23Flash_fwd_kernel_traitsILi128ELi128ELi32ELi4ELb0ELb0EN7cutlass6half_tE19Flash_kernel_traitsILi128ELi128ELi32ELi4ES3_EELb0ELb0ELb0ELb0ELb1ELb1ELb1ELb0EEEvNS_16Flash_fwd_paramsE --------------------------
	.section	.nv.info._ZN5flash16flash_fwd_kernelI23Flash_fwd_kernel_traitsILi128ELi128ELi32ELi4ELb0ELb0EN7cutlass6half_tE19Flash_kernel_traitsILi128ELi128ELi32ELi4ES3_EELb0ELb0ELb0ELb0ELb1ELb1ELb1ELb0EEEvNS_16Flash_fwd_paramsE,"",@"SHT_CUDA_INFO"
	.sectionflags	@""
	.align	4


	//----- nvinfo : EIATTR_CUDA_API_VERSION
	.align		4
        /*0000*/ 	.byte	0x04, 0x37
        /*0002*/ 	.short	(.L_718 - .L_717)
.L_717:
        /*0004*/ 	.word	0x00000082


	//----- nvinfo : EIATTR_KPARAM_INFO
	.align		4
.L_718:
        /*0008*/ 	.byte	0x04, 0x17
        /*000a*/ 	.short	(.L_720 - .L_719)
.L_719:
        /*000c*/ 	.word	0x00000000
        /*0010*/ 	.short	0x0000
        /*0012*/ 	.short	0x0000
        /*0014*/ 	.byte	0x00, 0xf0, 0x41, 0x07


	//----- nvinfo : EIATTR_SPARSE_MMA_MASK
	.align		4
.L_720:
        /*0018*/ 	.byte	0x03, 0x50
        /*001a*/ 	.short	0x0000


	//----- nvinfo : EIATTR_MAXREG_COUNT
	.align		4
        /*001c*/ 	.byte	0x03, 0x1b
        /*001e*/ 	.short	0x00ff


	//----- nvinfo : EIATTR_NUM_BARRIERS
	.align		4
        /*0020*/ 	.byte	0x02, 0x4c
        /*0022*/ 	.byte	0x01
	.zero		1


	//----- nvinfo : EIATTR_ANNOTATIONS
	.align		4
        /*0024*/ 	.byte	0x04, 0x55
        /*0026*/ 	.short	(.L_722 - .L_721)


	//   ....[0]....
.L_721:
        /*0028*/ 	.word	0x00000001
        /*002c*/ 	.byte	0x10, 0x03, 0x00, 0x00, 0x01, 0x00, 0x00, 0x00, 0x40, 0x03, 0x00, 0x00, 0x01, 0x00, 0x00, 0x00
        /*003c*/ 	.byte	0x60, 0x03, 0x00, 0x00, 0x01, 0x00, 0x00, 0x00, 0x70, 0x03, 0x00, 0x00, 0x01, 0x00, 0x00, 0x00
        /*004c*/ 	.byte	0x40, 0x2b, 0x00, 0x00, 0x01, 0x00, 0x00, 0x00, 0x60, 0x2b, 0x00, 0x00, 0x01, 0x00, 0x00, 0x00
        /*005c*/ 	.byte	0x70, 0x2b, 0x00, 0x00, 0x01, 0x00, 0x00, 0x00, 0x80, 0x2b, 0x00, 0x00


	//----- nvinfo : EIATTR_MERCURY_ISA_VERSION
	.align		4
.L_722:
        /*0068*/ 	.byte	0x03, 0x5f
        /*006a*/ 	.short	0x0101


	//----- nvinfo : EIATTR_COOP_GROUP_MASK_REGIDS
	.align		4
        /*006c*/ 	.byte	0x04, 0x29
        /*006e*/ 	.short	(.L_724 - .L_723)


	//   ....[0]....
.L_723:
        /*0070*/ 	.word	0xffffffff


	//   ....[1]....
        /*0074*/ 	.word	0xffffffff


	//   ....[2]....
        /*0078*/ 	.word	0xffffffff


	//   ....[3]....
        /*007c*/ 	.word	0xffffffff


	//   ....[4]....
        /*0080*/ 	.word	0xffffffff


	//   ....[5]....
        /*0084*/ 	.word	0xffffffff


	//   ....[6]....
        /*0088*/ 	.word	0xffffffff


	//   ....[7]....
        /*008c*/ 	.word	0xffffffff


	//   ....[8]....
        /*0090*/ 	.word	0xffffffff


	//   ....[9]....
        /*0094*/ 	.word	0xffffffff


	//   ....[10]....
        /*0098*/ 	.word	0xffffffff


	//   ....[11]....
        /*009c*/ 	.word	0xffffffff


	//   ....[12]....
        /*00a0*/ 	.word	0xffffffff


	//   ....[13]....
        /*00a4*/ 	.word	0xffffffff


	//   ....[14]....
        /*00a8*/ 	.word	0xffffffff


	//   ....[15]....
        /*00ac*/ 	.word	0xffffffff


	//   ....[16]....
        /*00b0*/ 	.word	0xffffffff


	//   ....[17]....
        /*00b4*/ 	.word	0xffffffff


	//   ....[18]....
        /*00b8*/ 	.word	0xffffffff


	//   ....[19]....
        /*00bc*/ 	.word	0xffffffff


	//   ....[20]....
        /*00c0*/ 	.word	0xffffffff


	//   ....[21]....
        /*00c4*/ 	.word	0xffffffff


	//   ....[22]....
        /*00c8*/ 	.word	0xffffffff


	//   ....[23]....
        /*00cc*/ 	.word	0xffffffff


	//----- nvinfo : EIATTR_COOP_GROUP_INSTR_OFFSETS
	.align		4
.L_724:
        /*00d0*/ 	.byte	0x04, 0x28
        /*00d2*/ 	.short	(.L_726 - .L_725)


	//   ....[0]....
.L_725:
        /*00d4*/ 	.word	0x00001aa0


	//   ....[1]....
        /*00d8*/ 	.word	0x00001b90


	//   ....[2]....
        /*00dc*/ 	.word	0x00001bb0


	//   ....[3]....
        /*00e0*/ 	.word	0x00001c10


	//   ....[4]....
        /*00e4*/ 	.word	0x00001e20


	//   ....[5]....
        /*00e8*/ 	.word	0x00001e70


	//   ....[6]....
        /*00ec*/ 	.word	0x00001f40


	//   ....[7]....
        /*00f0*/ 	.word	0x00001f80


	//   ....[8]....
        /*00f4*/ 	.word	0x00003890


	//   ....[9]....
        /*00f8*/ 	.word	0x00003910


	//   ....[10]....
        /*00fc*/ 	.word	0x00003930


	//   ....[11]....
        /*0100*/ 	.word	0x00003950


	//   ....[12]....
        /*0104*/ 	.word	0x000039a0


	//   ....[13]....
        /*0108*/ 	.word	0x000039b0


	//   ....[14]....
        /*010c*/ 	.word	0x000039c0


	//   ....[15]....
        /*0110*/ 	.word	0x000039d0


	//   ....[16]....
        /*0114*/ 	.word	0x00005010


	//   ....[17]....
        /*0118*/ 	.word	0x00005050


	//   ....[18]....
        /*011c*/ 	.word	0x00005070


	//   ....[19]....
        /*0120*/ 	.word	0x000050d0


	//   ....[20]....
        /*0124*/ 	.word	0x000050f0


	//   ....[21]....
        /*0128*/ 	.word	0x00005110


	//   ....[22]....
        /*012c*/ 	.word	0x00005120


	//   ....[23]....
        /*0130*/ 	.word	0x00005180


	//----- nvinfo : EIATTR_VRC_CTA_INIT_COUNT
	.align		4
.L_726:
        /*0134*/ 	.byte	0x02, 0x4a
	.zero		1
	.zero		1


	//----- nvinfo : EIATTR_EXIT_INSTR_OFFSETS
	.align		4
        /*0138*/ 	.byte	0x04, 0x1c
        /*013a*/ 	.short	(.L_728 - .L_727)


	//   ....[0]....
.L_727:
        /*013c*/ 	.word	0x00000150


	//   ....[1]....
        /*0140*/ 	.word	0x00006e00


	//----- nvinfo : EIATTR_CRS_STACK_SIZE
	.align		4
.L_728:
        /*0144*/ 	.byte	0x04, 0x1e
        /*0146*/ 	.short	(.L_730 - .L_729)
.L_729:
        /*0148*/ 	.word	0x00000000


	//----- nvinfo : EIATTR_CBANK_PARAM_SIZE
	.align		4
.L_730:
        /*014c*/ 	.byte	0x03, 0x19
        /*014e*/ 	.short	0x01d0


	//----- nvinfo : EIATTR_PARAM_CBANK
	.align		4
        /*0150*/ 	.byte	0x04, 0x0a
        /*0152*/ 	.short	(.L_732 - .L_731)
	.align		4
.L_731:
        /*0154*/ 	.word	index@(.nv.constant0._ZN5flash16flash_fwd_kernelI23Flash_fwd_kernel_traitsILi128ELi128ELi32ELi4ELb0ELb0EN7cutlass6half_tE19Flash_kernel_traitsILi128ELi128ELi32ELi4ES3_EELb0ELb0ELb0ELb0ELb1ELb1ELb1ELb0EEEvNS_16Flash_fwd_paramsE)
        /*0158*/ 	.short	0x0380
        /*015a*/ 	.short	0x01d0


	//----- nvinfo : EIATTR_SW_WAR
	.align		4
.L_732:
        /*015c*/ 	.byte	0x04, 0x36
        /*015e*/ 	.short	(.L_734 - .L_733)
.L_733:
        /*0160*/ 	.word	0x00000008
.L_734:


//--------------------- .nv.info._ZN5flash16flash_fwd_kernelI23Flash_fwd_kernel_traitsILi128ELi128ELi32ELi4ELb0ELb0EN7cutlass6half_tE19Flash_kernel_traitsILi128ELi128ELi32ELi4ES3_EELb1ELb0ELb0ELb1ELb0ELb0ELb0ELb0EEEvNS_16Flash_fwd_paramsE --------------------------
	.section	.nv.info._ZN5flash16flash_fwd_kernelI23Flash_fwd_kernel_traitsILi128ELi128ELi32ELi4ELb0ELb0EN7cutlass6half_tE19Flash_kernel_traitsILi128ELi128ELi32ELi4ES3_EELb1ELb0ELb0ELb1ELb0ELb0ELb0ELb0EEEvNS_16Flash_fwd_paramsE,"",@"SHT_CUDA_INFO"
	.sectionflags	@""
	.align	4


	//----- nvinfo : EIATTR_CUDA_API_VERSION
	.align		4
        /*0000*/ 	.byte	0x04, 0x37
        /*0002*/ 	.short	(.L_736 - .L_735)
.L_735:
        /*0004*/ 	.word	0x00000082


	//----- nvinfo : EIATTR_KPARAM_INFO
	.align		4
.L_736:
        /*0008*/ 	.byte	0x04, 0x17
        /*000a*/ 	.short	(.L_738 - .L_737)
.L_737:
        /*000c*/ 	.word	0x00000000
        /*0010*/ 	.short	0x0000
        /*0012*/ 	.short	0x0000
        /*0014*/ 	.byte	0x00, 0xf0, 0x41, 0x07


	//----- nvinfo : EIATTR_SPARSE_MMA_MASK
	.align		4
.L_738:
        /*0018*/ 	.byte	0x03, 0x50
        /*001a*/ 	.short	0x0000


	//----- nvinfo : EIATTR_MAXREG_COUNT
	.align		4
        /*001c*/ 	.byte	0x03, 0x1b
        /*001e*/ 	.short	0x00ff


	//----- nvinfo : EIATTR_NUM_BARRIERS
	.align		4
        /*0020*/ 	.byte	0x02, 0x4c
        /*0022*/ 	.byte	0x01
	.zero		1


	//----- nvinfo : EIATTR_ANNOTATIONS
	.align		4
        /*0024*/ 	.byte	0x04, 0x55
        /*0026*/ 	.short	(.L_740 - .L_739)


	//   ....[0]....
.L_739:
        /*0028*/ 	.word	0x00000001
        /*002c*/ 	.byte	0x60, 0x51, 0x00, 0x00, 0x01, 0x00, 0x00, 0x00, 0xd0, 0x51, 0x00, 0x00, 0x01, 0x00, 0x00, 0x00
        /*003c*/ 	.byte	0x00, 0x6c, 0x00, 0x00, 0x01, 0x00, 0x00, 0x00, 0xd0, 0x81, 0x00, 0x00, 0x01, 0x00, 0x00, 0x00
        /*004c*/ 	.byte	0x50, 0x82, 0x00, 0x00, 0x01, 0x00, 0x00, 0x00, 0x20, 0x83, 0x00, 0x00


	//----- nvinfo : EIATTR_MERCURY_ISA_VERSION
	.align		4
.L_740:
        /*0058*/ 	.byte	0x03, 0x5f
        /*005a*/ 	.short	0x0101


	//----- nvinfo : EIATTR_COOP_GROUP_MASK_REGIDS
	.align		4
        /*005c*/ 	.byte	0x04, 0x29
        /*005e*/ 	.short	(.L_742 - .L_741)


	//   ....[0]....
.L_741:
        /*0060*/ 	.word	0xffffffff


	//   ....[1]....
        /*0064*/ 	.word	0xffffffff


	//   ....[2]....
        /*0068*/ 	.word	0xffffffff


	//   ....[3]....
        /*006c*/ 	.word	0xffffffff


	//   ....[4]....
        /*0070*/ 	.word	0xffffffff


	//   ....[5]....
        /*0074*/ 	.word	0xffffffff


	//   ....[6]....
        /*0078*/ 	.word	0xffffffff


	//   ....[7]....
        /*007c*/ 	.word	0xffffffff


	//   ....[8]....
        /*0080*/ 	.word	0xffffffff


	//   ....[9]....
        /*0084*/ 	.word	0xffffffff


	//   ....[10]....
        /*0088*/ 	.word	0xffffffff


	//   ....[11]....
        /*008c*/ 	.word	0xffffffff


	//   ....[12]....
        /*0090*/ 	.word	0xffffffff


	//   ....[13]....
        /*0094*/ 	.word	0xffffffff


	//   ....[14]....
        /*0098*/ 	.word	0xffffffff


	//   ....[15]....
        /*009c*/ 	.word	0xffffffff


	//   ....[16]....
        /*00a0*/ 	.word	0xffffffff


	//   ....[17]....
        /*00a4*/ 	.word	0xffffffff


	//   ....[18]....
        /*00a8*/ 	.word	0xffffffff


	//   ....[19]....
        /*00ac*/ 	.word	0xffffffff


	//   ....[20]....
        /*00b0*/ 	.word	0xffffffff


	//   ....[21]....
        /*00b4*/ 	.word	0xffffffff


	//   ....[22]....
        /*00b8*/ 	.word	0xffffffff


	//   ....[23]....
        /*00bc*/ 	.word	0xffffffff


	//----- nvinfo : EIATTR_COOP_GROUP_INSTR_OFFSETS
	.align		4
.L_742:
        /*00c0*/ 	.byte	0x04, 0x28
        /*00c2*/ 	.short	(.L_744 - .L_743)


	//   ....[0]....
.L_743:
        /*00c4*/ 	.word	0x00004d50


	//   ....[1]....
        /*00c8*/ 	.word	0x00004dc0


	//   ....[2]....
        /*00cc*/ 	.word	0x00004ff0


	//   ....[3]....
        /*00d0*/ 	.word	0x00005040


	//   ....[4]....
        /*00d4*/ 	.word	0x00005960


	//   ....[5]....
        /*00d8*/ 	.word	0x00005b40


	//   ....[6]....
        /*00dc*/ 	.word	0x00005d70


	//   ....[7]....
        /*00e0*/ 	.word	0x00005f00


	//   ....[8]....
        /*00e4*/ 	.word	0x00008210


	//   ....[9]....
        /*00e8*/ 	.word	0x000082b0


	//   ....[10]....
        /*00ec*/ 	.word	0x000082f0


	//   ....[11]....
        /*00f0*/ 	.word	0x00008330


	//   ....[12]....
        /*00f4*/ 	.word	0x00008370


	//   ....[13]....
        /*00f8*/ 	.word	0x000083a0


	//   ....[14]....
        /*00fc*/ 	.word	0x00008890


	//   ....[15]....
        /*0100*/ 	.word	0x00008a60


	//   ....[16]....
        /*0104*/ 	.word	0x0000a360


	//   ....[17]....
        /*0108*/ 	.word	0x0000a390


	//   ....[18]....
        /*010c*/ 	.word	0x0000a430


	//   ....[19]....
        /*0110*/ 	.word	0x0000a450


	//   ....[20]....
        /*0114*/ 	.word	0x0000a460


	//   ....[21]....
        /*0118*/ 	.word	0x0000a480


	//   ....[22]....
        /*011c*/ 	.word	0x0000a4d0


	//   ....[23]....
        /*0120*/ 	.word	0x0000a530


	//----- nvinfo : EIATTR_VRC_CTA_INIT_COUNT
	.align		4
.L_744:
        /*0124*/ 	.byte	0x02, 0x4a
	.zero		1
	.zero		1


	//----- nvinfo : EIATTR_EXIT_INSTR_OFFSETS
	.align		4
        /*0128*/ 	.byte	0x04, 0x1c
        /*012a*/ 	.short	(.L_746 - .L_745)


	//   ....[0]....
.L_745:
        /*012c*/ 	.word	0x00000690


	//   ....[1]....
        /*0130*/ 	.word	0x00001a70


	//   ....[2]....
        /*0134*/ 	.word	0x00001b00


	//   ....[3]....
        /*0138*/ 	.word	0x0000c8d0


	//   ....[4]....
        /*013c*/ 	.word	0x0000c9f0


	//   ....[5]....
        /*0140*/ 	.word	0x0000ca10


	//----- nvinfo : EIATTR_CRS_STACK_SIZE
	.align		4
.L_746:
        /*0144*/ 	.byte	0x04, 0x1e
        /*0146*/ 	.short	(.L_748 - .L_747)
.L_747:
        /*0148*/ 	.word	0x00000000


	//----- nvinfo : EIATTR_CBANK_PARAM_SIZE
	.align		4
.L_748:
        /*014c*/ 	.byte	0x03, 0x19
        /*014e*/ 	.short	0x01d0


	//----- nvinfo : EIATTR_PARAM_CBANK
	.align		4
        /*0150*/ 	.byte	0x04, 0x0a
        /*0152*/ 	.short	(.L_750 - .L_749)
	.align		4
.L_749:
        /*0154*/ 	.word	index@(.nv.constant0._ZN5flash16flash_fwd_kernelI23Flash_fwd_kernel_traitsILi128ELi128ELi32ELi4ELb0ELb0EN7cutlass6half_tE19Flash_kernel_traitsILi128ELi128ELi32ELi4ES3_EELb1ELb0ELb0ELb1ELb0ELb0ELb0ELb0EEEvNS_16Flash_fwd_paramsE)
        /*0158*/ 	.short	0x0380
        /*015a*/ 	.short	0x01d0


	//----- nvinfo : EIATTR_SW_WAR
	.align		4
.L_750:
        /*015c*/ 	.byte	0x04, 0x36
        /*015e*/ 	.short	(.L_752 - .L_751)
.L_751:
        /*0160*/ 	.word	0x00000008
.L_752:


//--------------------- .nv.info._ZN5flash16flash_fwd_kernelI23Flash_fwd_kernel_traitsILi128ELi128ELi32ELi4ELb0ELb0EN7cutlass6half_tE19Flash_kernel_traitsILi128ELi128ELi32ELi4ES3_EELb1ELb0ELb0ELb0ELb0ELb0ELb0ELb1EEEvNS_16Flash_fwd_paramsE --------------------------
	.section	.nv.info._ZN5flash16flash_fwd_kernelI23Flash_fwd_kernel_traitsILi128ELi128ELi32ELi4ELb0ELb0EN7cutlass6half_tE19Flash_kernel_traitsILi128ELi128ELi32ELi4ES3_EELb1ELb0ELb0ELb0ELb0ELb0ELb0ELb1EEEvNS_16Flash_fwd_paramsE,"",@"SHT_CUDA_INFO"
	.sectionflags	@""
	.align	4


	//----- nvinfo : EIATTR_CUDA_API_VERSION
	.align		4
        /*0000*/ 	.byte	0x04, 0x37
        /*0002*/ 	.short	(.L_754 - .L_753)
.L_753:
        /*0004*/ 	.word	0x00000082


	//----- nvinfo : EIATTR_KPARAM_INFO
	.align		4
.L_754:
        /*0008*/ 	.byte	0x04, 0x17
        /*000a*/ 	.short	(.L_756 - .L_755)
.L_755:
        /*000c*/ 	.word	0x00000000
        /*0010*/ 	.short	0x0000
        /*0012*/ 	.short	0x0000
        /*0014*/ 	.byte	0x00, 0xf0, 0x41, 0x07


	//----- nvinfo : EIATTR_SPARSE_MMA_MASK
	.align		4
.L_756:
        /*0018*/ 	.byte	0x03, 0x50
        /*001a*/ 	.short	0x0000


	//----- nvinfo : EIATTR_MAXREG_COUNT
	.align		4
        /*001c*/ 	.byte	0x03, 0x1b
        /*001e*/ 	.short	0x00ff


	//----- nvinfo : EIATTR_NUM_BARRIERS
	.align		4
        /*0020*/ 	.byte	0x02, 0x4c
        /*0022*/ 	.byte	0x01
	.zero		1


	//----- nvinfo : EIATTR_ANNOTATIONS
	.align		4
        /*0024*/ 	.byte	0x04, 0x55
        /*0026*/ 	.short	(.L_758 - .L_757)


	//   ....[0]....
.L_757:
        /* <DEDUP_REMOVED lines=50> */


	//----- nvinfo : EIATTR_MERCURY_ISA_VERSION
	.align		4
.L_758:
        /*0338*/ 	.byte	0x03, 0x5f
        /*033a*/ 	.short	0x0101


	//----- nvinfo : EIATTR_COOP_GROUP_MASK_REGIDS
	.align		4
        /*033c*/ 	.byte	0x04, 0x29
        /*033e*/ 	.short	(.L_760 - .L_759)


	//   ....[0]....
.L_759:
        /*0340*/ 	.word	0xffffffff


	//   ....[1]....
        /*0344*/ 	.word	0xffffffff


	//   ....[2]....
        /*0348*/ 	.word	0xffffffff


	//   ....[3]....
        /*034c*/ 	.word	0xffffffff


	//   ....[4]....
        /*0350*/ 	.word	0xffffffff


	//   ....[5]....
        /*0354*/ 	.word	0xffffffff


	//   ....[6]....
        /*0358*/ 	.word	0xffffffff


	//   ....[7]....
        /*035c*/ 	.word	0xffffffff


	//   ....[8]....
        /*0360*/ 	.word	0xffffffff


	//   ....[9]....
        /*0364*/ 	.word	0xffffffff


	//   ....[10]....
        /*0368*/ 	.word	0xffffffff


	//   ....[11]....
        /*036c*/ 	.word	0xffffffff


	//   ....[12]....
        /*0370*/ 	.word	0xffffffff


	//   ....[13]....
        /*0374*/ 	.word	0xffffffff


	//   ....[14]....
        /*0378*/ 	.word	0xffffffff


	//   ....[15]....
        /*037c*/ 	.word	0xffffffff


	//   ....[16]....
        /*0380*/ 	.word	0xffffffff


	//   ....[17]....
        /*0384*/ 	.word	0xffffffff


	//   ....[18]....
        /*0388*/ 	.word	0xffffffff


	//   ....[19]....
        /*038c*/ 	.word	0xffffffff


	//   ....[20]....
        /*0390*/ 	.word	0xffffffff


	//   ....[21]....
        /*0394*/ 	.word	0xffffffff


	//   ....[22]....
        /*0398*/ 	.word	0xffffffff


	//   ....[23]....
        /*039c*/ 	.word	0xffffffff


	//----- nvinfo : EIATTR_COOP_GROUP_INSTR_OFFSETS
	.align		4
.L_760:
        /*03a0*/ 	.byte	0x04, 0x28
        /*03a2*/ 	.short	(.L_762 - .L_761)


	//   ....[0]....
.L_761:
        /*03a4*/ 	.word	0x000046a0


	//   ....[1]....
        /*03a8*/ 	.word	0x00004800


	//   ....[2]....
        /*03ac*/ 	.word	0x00004840


	//   ....[3]....
        /*03b0*/ 	.word	0x000048e0


	//   ....[4]....
        /*03b4*/ 	.word	0x00004930


	//   ....[5]....
        /*03b8*/ 	.word	0x000049c0


	//   ....[6]....
        /*03bc*/ 	.word	0x000049e0


	//   ....[7]....
        /*03c0*/ 	.word	0x00004a20


	//   ....[8]....
        /*03c4*/ 	.word	0x000084c0


	//   ....[9]....
        /*03c8*/ 	.word	0x000084d0


	//   ....[10]....
        /*03cc*/ 	.word	0x000084e0


	//   ....[11]....
        /*03d0*/ 	.word	0x000084f0


	//   ....[12]....
        /*03d4*/ 	.word	0x00008520


	//   ....[13]....
        /*03d8*/ 	.word	0x00008540


	//   ....[14]....
        /*03dc*/ 	.word	0x00008660


	//   ....[15]....
        /*03e0*/ 	.word	0x000086b0


	//   ....[16]....
        /*03e4*/ 	.word	0x0000b350


	//   ....[17]....
        /*03e8*/ 	.word	0x0000b390


	//   ....[18]....
        /*03ec*/ 	.word	0x0000b430


	//   ....[19]....
        /*03f0*/ 	.word	0x0000b450


	//   ....[20]....
        /*03f4*/ 	.word	0x0000b460


	//   ....[21]....
        /*03f8*/ 	.word	0x0000b480


	//   ....[22]....
        /*03fc*/ 	.word	0x0000b4d0


	//   ....[23]....
        /*0400*/ 	.word	0x0000b530


	//----- nvinfo : EIATTR_VRC_CTA_INIT_COUNT
	.align		4
.L_762:
        /*0404*/ 	.byte	0x02, 0x4a
	.zero		1
	.zero		1


	//----- nvinfo : EIATTR_EXIT_INSTR_OFFSETS
	.align		4
        /*0408*/ 	.byte	0x04, 0x1c
        /*040a*/ 	.short	(.L_764 - .L_763)


	//   ....[0]....
.L_763:
        /*040c*/ 	.word	0x00000690


	//   ....[1]....
        /*0410*/ 	.word	0x00001a70


	//   ....[2]....
        /*0414*/ 	.word	0x00001b00


	//   ....[3]....
        /*0418*/ 	.word	0x0000d8d0


	//   ....[4]....
        /*041c*/ 	.word	0x0000d9f0


	//   ....[5]....
        /*0420*/ 	.word	0x0000da10


	//----- nvinfo : EIATTR_CRS_STACK_SIZE
	.align		4
.L_764:
        /*0424*/ 	.byte	0x04, 0x1e
        /*0426*/ 	.short	(.L_766 - .L_765)
.L_765:
        /*0428*/ 	.word	0x00000000


	//----- nvinfo : EIATTR_CBANK_PARAM_SIZE
	.align		4
.L_766:
        /*042c*/ 	.byte	0x03, 0x19
        /*042e*/ 	.short	0x01d0


	//----- nvinfo : EIATTR_PARAM_CBANK
	.align		4
        /*0430*/ 	.byte	0x04, 0x0a
        /*0432*/ 	.short	(.L_768 - .L_767)
	.align		4
.L_767:
        /*0434*/ 	.word	index@(.nv.constant0._ZN5flash16flash_fwd_kernelI23Flash_fwd_kernel_traitsILi128ELi128ELi32ELi4ELb0ELb0EN7cutlass6half_tE19Flash_kernel_traitsILi128ELi128ELi32ELi4ES3_EELb1ELb0ELb0ELb0ELb0ELb0ELb0ELb1EEEvNS_16Flash_fwd_paramsE)
        /*0438*/ 	.short	0x0380
        /*043a*/ 	.short	0x01d0


	//----- nvinfo : EIATTR_SW_WAR
	.align		4
.L_768:
        /*043c*/ 	.byte	0x04, 0x36
        /*043e*/ 	.short	(.L_770 - .L_769)
.L_769:
        /*0440*/ 	.word	0x00000008
.L_770:


//--------------------- .nv.info._ZN5flash16flash_fwd_kernelI23Flash_fwd_kernel_traitsILi128ELi128ELi32ELi4ELb0ELb0EN7cutlass6half_tE19Flash_kernel_traitsILi128ELi128ELi32ELi4ES3_EELb0ELb0ELb0ELb0ELb0ELb0ELb1ELb0EEEvNS_16Flash_fwd_paramsE --------------------------
	.section	.nv.info._ZN5flash16flash_fwd_kernelI23Flash_fwd_kernel_traitsILi128ELi128ELi32ELi4ELb0ELb0EN7cutlass6half_tE19Flash_kernel_traitsILi128ELi128ELi32ELi4ES3_EELb0ELb0ELb0ELb0ELb0ELb0ELb1ELb0EEEvNS_16Flash_fwd_paramsE,"",@"SHT_CUDA_INFO"
	.sectionflags	@""
	.align	4


	//----- nvinfo : EIATTR_CUDA_API_VERSION
	.align		4
        /*0000*/ 	.byte	0x04, 0x37
        /*0002*/ 	.short	(.L_772 - .L_771)
.L_771:
        /*0004*/ 	.word	0x00000082


	//----- nvinfo : EIATTR_KPARAM_INFO
	.align		4
.L_772:
        /*0008*/ 	.byte	0x04, 0x17
        /*000a*/ 	.short	(.L_774 - .L_773)
.L_773:
        /*000c*/ 	.word	0x00000000
        /*0010*/ 	.short	0x0000
        /*0012*/ 	.short	0x0000
        /*0014*/ 	.byte	0x00, 0xf0, 0x41, 0x07


	//----- nvinfo : EIATTR_SPARSE_MMA_MASK
	.align		4
.L_774:
        /*0018*/ 	.byte	0x03, 0x50
        /*001a*/ 	.short	0x0000


	//----- nvinfo : EIATTR_MAXREG_COUNT
	.align		4
        /*001c*/ 	.byte	0x03, 0x1b
        /*001e*/ 	.short	0x00ff


	//----- nvinfo : EIATTR_NUM_BARRIERS
	.align		4
        /*0020*/ 	.byte	0x02, 0x4c
        /*0022*/ 	.byte	0x01
	.zero		1


	//----- nvinfo : EIATTR_ANNOTATIONS
	.align		4
        /*0024*/ 	.byte	0x04, 0x55
        /*0026*/ 	.short	(.L_776 - .L_775)


	//   ....[0]....
.L_775:
        /*0028*/ 	.word	0x00000001
        /*002c*/ 	.byte	0x20, 0x03, 0x00, 0x00, 0x01, 0x00, 0x00, 0x00, 0x50, 0x1d, 0x00, 0x00, 0x01, 0x00, 0x00, 0x00
        /*003c*/ 	.byte	0xc0, 0x1f, 0x00, 0x00, 0x01, 0x00, 0x00, 0x00, 0x00, 0x20, 0x00, 0x00, 0x01, 0x00, 0x00, 0x00
        /*004c*/ 	.byte	0x20, 0x56, 0x00, 0x00, 0x01, 0x00, 0x00, 0x00, 0x60, 0x56, 0x00, 0x00, 0x01, 0x00, 0x00, 0x00
        /*005c*/ 	.byte	0x70, 0x5a, 0x00, 0x00, 0x01, 0x00, 0x00, 0x00, 0x90, 0x5a, 0x00, 0x00, 0x01, 0x00, 0x00, 0x00
        /*006c*/ 	.byte	0xe0, 0x5a, 0x00, 0x00, 0x01, 0x00, 0x00, 0x00, 0xf0, 0x5a, 0x00, 0x00, 0x01, 0x00, 0x00, 0x00
        /*007c*/ 	.byte	0xf0, 0x7f, 0x00, 0x00, 0x01, 0x00, 0x00, 0x00, 0x90, 0x95, 0x00, 0x00, 0x01, 0x00, 0x00, 0x00
        /*008c*/ 	.byte	0x50, 0x96, 0x00, 0x00


	//----- nvinfo : EIATTR_MERCURY_ISA_VERSION
	.align		4
.L_776:
        /*0090*/ 	.byte	0x03, 0x5f
        /*0092*/ 	.short	0x0101


	//----- nvinfo : EIATTR_COOP_GROUP_MASK_REGIDS
	.align		4
        /*0094*/ 	.byte	0x04, 0x29
        /*0096*/ 	.short	(.L_778 - .L_777)


	//   ....[0]....
.L_777:
        /*0098*/ 	.word	0xffffffff


	//   ....[1]....
        /*009c*/ 	.word	0xffffffff


	//   ....[2]....
        /*00a0*/ 	.word	0xffffffff


	//   ....[3]....
        /*00a4*/ 	.word	0xffffffff


	//   ....[4]....
        /*00a8*/ 	.word	0xffffffff


	//   ....[5]....
        /*00ac*/ 	.word	0xffffffff


	//   ....[6]....
        /*00b0*/ 	.word	0xffffffff


	//   ....[7]....
        /*00b4*/ 	.word	0xffffffff


	//   ....[8]....
        /*00b8*/ 	.word	0xffffffff


	//   ....[9]....
        /*00bc*/ 	.word	0xffffffff


	//   ....[10]....
        /*00c0*/ 	.word	0xffffffff


	//   ....[11]....
        /*00c4*/ 	.word	0xffffffff


	//   ....[12]....
        /*00c8*/ 	.word	0xffffffff


	//   ....[13]....
        /*00cc*/ 	.word	0xffffffff


	//   ....[14]....
        /*00d0*/ 	.word	0xffffffff


	//   ....[15]....
        /*00d4*/ 	.word	0xffffffff


	//   ....[16]....
        /*00d8*/ 	.word	0xffffffff


	//   ....[17]....
        /*00dc*/ 	.word	0xffffffff


	//   ....[18]....
        /*00e0*/ 	.word	0xffffffff


	//   ....[19]....
        /*00e4*/ 	.word	0xffffffff


	//   ....[20]....
        /*00e8*/ 	.word	0xffffffff


	//   ....[21]....
        /*00ec*/ 	.word	0xffffffff


	//   ....[22]....
        /*00f0*/ 	.word	0xffffffff


	//   ....[23]....
        /*00f4*/ 	.word	0xffffffff


	//----- nvinfo : EIATTR_COOP_GROUP_INSTR_OFFSETS
	.align		4
.L_778:
        /*00f8*/ 	.byte	0x04, 0x28
        /*00fa*/ 	.short	(.L_780 - .L_779)


	//   ....[0]....
.L_779:
        /*00fc*/ 	.word	0x00004560


	//   ....[1]....
        /*0100*/ 	.word	0x000045f0


	//   ....[2]....
        /*0104*/ 	.word	0x00004770


	//   ....[3]....
        /*0108*/ 	.word	0x000047a0


	//   ....[4]....
        /*010c*/ 	.word	0x00004810


	//   ....[5]....
        /*0110*/ 	.word	0x00004940


	//   ....[6]....
        /*0114*/ 	.word	0x00004980


	//   ....[7]....
        /*0118*/ 	.word	0x00004a50


	//   ....[8]....
        /*011c*/ 	.word	0x00006830


	//   ....[9]....
        /*0120*/ 	.word	0x000068b0


	//   ....[10]....
        /*0124*/ 	.word	0x000068e0


	//   ....[11]....
        /*0128*/ 	.word	0x000068f0


	//   ....[12]....
        /*012c*/ 	.word	0x00006920


	//   ....[13]....
        /*0130*/ 	.word	0x00006960


	//   ....[14]....
        /*0134*/ 	.word	0x00006970


	//   ....[15]....
        /*0138*/ 	.word	0x00006980


	//   ....[16]....
        /*013c*/ 	.word	0x00008020


	//   ....[17]....
        /*0140*/ 	.word	0x00008030


	//   ....[18]....
        /*0144*/ 	.word	0x00008040


	//   ....[19]....
        /*0148*/ 	.word	0x00008090


	//   ....[20]....
        /*014c*/ 	.word	0x000080b0


	//   ....[21]....
        /*0150*/ 	.word	0x000080d0


	//   ....[22]....
        /*0154*/ 	.word	0x000080e0


	//   ....[23]....
        /*0158*/ 	.word	0x00008140


	//----- nvinfo : EIATTR_VRC_CTA_INIT_COUNT
	.align		4
.L_780:
        /*015c*/ 	.byte	0x02, 0x4a
	.zero		1
	.zero		1


	//----- nvinfo : EIATTR_EXIT_INSTR_OFFSETS
	.align		4
        /*0160*/ 	.byte	0x04, 0x1c
        /*0162*/ 	.short	(.L_782 - .L_781)


	//   ....[0]....
.L_781:
        /*0164*/ 	.word	0x000003c0


	//   ....[1]....
        /*0168*/ 	.word	0x000017a0


	//   ....[2]....
        /*016c*/ 	.word	0x00001830


	//   ....[3]....
        /*0170*/ 	.word	0x0000a560


	//   ....[4]....
        /*0174*/ 	.word	0x0000a680


	//   ....[5]....
        /*0178*/ 	.word	0x0000a6a0


	//----- nvinfo : EIATTR_CRS_STACK_SIZE
	.align		4
.L_782:
        /*017c*/ 	.byte	0x04, 0x1e
        /*017e*/ 	.short	(.L_784 - .L_783)
.L_783:
        /*0180*/ 	.word	0x00000000


	//----- nvinfo : EIATTR_CBANK_PARAM_SIZE
	.align		4
.L_784:
        /*0184*/ 	.byte	0x03, 0x19
        /*0186*/ 	.short	0x01d0


	//----- nvinfo : EIATTR_PARAM_CBANK
	.align		4
        /*0188*/ 	.byte	0x04, 0x0a
        /*018a*/ 	.short	(.L_786 - .L_785)
	.align		4
.L_785:
        /*018c*/ 	.word	index@(.nv.constant0._ZN5flash16flash_fwd_kernelI23Flash_fwd_kernel_traitsILi128ELi128ELi32ELi4ELb0ELb0EN7cutlass6half_tE19Flash_kernel_traitsILi128ELi128ELi32ELi4ES3_EELb0ELb0ELb0ELb0ELb0ELb0ELb1ELb0EEEvNS_16Flash_fwd_paramsE)
        /*0190*/ 	.short	0x0380
        /*0192*/ 	.short	0x01d0


	//----- nvinfo : EIATTR_SW_WAR
	.align		4
.L_786:
        /*0194*/ 	.byte	0x04, 0x36
        /*0196*/ 	.short	(.L_788 - .L_787)
.L_787:
        /*0198*/ 	.word	0x00000008
.L_788:


//--------------------- .nv.info._ZN5flash16flash_fwd_kernelI23Flash_fwd_kernel_traitsILi128ELi128ELi32ELi4ELb0ELb0EN7cutlass6half_tE19Flash_kernel_traitsILi128ELi128ELi32ELi4ES3_EELb1ELb0ELb0ELb1ELb0ELb0ELb0ELb1EEEvNS_16Flash_fwd_paramsE --------------------------
	.section	.nv.info._ZN5flash16flash_fwd_kernelI23Flash_fwd_kernel_traitsILi128ELi128ELi32ELi4ELb0ELb0EN7cutlass6half_tE19Flash_kernel_traitsILi128ELi128ELi32ELi4ES3_EELb1ELb0ELb0ELb1ELb0ELb0ELb0ELb1EEEvNS_16Flash_fwd_paramsE,"",@"SHT_CUDA_INFO"
	.sectionflags	@""
	.align	4


	//----- nvinfo : EIATTR_CUDA_API_VERSION
	.align		4
        /*0000*/ 	.byte	0x04, 0x37
        /*0002*/ 	.short	(.L_790 - .L_789)
.L_789:
        /*0004*/ 	.word	0x00000082


	//----- nvinfo : EIATTR_KPARAM_INFO
	.align		4
.L_790:
        /*0008*/ 	.byte	0x04, 0x17
        /*000a*/ 	.short	(.L_792 - .L_791)
.L_791:
        /*000c*/ 	.word	0x00000000
        /*0010*/ 	.short	0x0000
        /*0012*/ 	.short	0x0000
        /*0014*/ 	.byte	0x00, 0xf0, 0x41, 0x07


	//----- nvinfo : EIATTR_SPARSE_MMA_MASK
	.align		4
.L_792:
        /*0018*/ 	.byte	0x03, 0x50
        /*001a*/ 	.short	0x0000


	//----- nvinfo : EIATTR_MAXREG_COUNT
	.align		4
        /*001c*/ 	.byte	0x03, 0x1b
        /*001e*/ 	.short	0x00ff


	//----- nvinfo : EIATTR_NUM_BARRIERS
	.align		4
        /*0020*/ 	.byte	0x02, 0x4c
        /*0022*/ 	.byte	0x01
	.zero		1


	//----- nvinfo : EIATTR_ANNOTATIONS
	.align		4
        /*0024*/ 	.byte	0x04, 0x55
        /*0026*/ 	.short	(.L_794 - .L_793)


	//   ....[0]....
.L_793:
        /* <DEDUP_REMOVED lines=55> */


	//----- nvinfo : EIATTR_MERCURY_ISA_VERSION
	.align		4
.L_794:
        /*0388*/ 	.byte	0x03, 0x5f
        /*038a*/ 	.short	0x0101


	//----- nvinfo : EIATTR_COOP_GROUP_MASK_REGIDS
	.align		4
        /*038c*/ 	.byte	0x04, 0x29
        /*038e*/ 	.short	(.L_796 - .L_795)


	//   ....[0]....
.L_795:
        /*0390*/ 	.word	0xffffffff


	//   ....[1]....
        /*0394*/ 	.word	0xffffffff


	//   ....[2]....
        /*0398*/ 	.word	0xffffffff


	//   ....[3]....
        /*039c*/ 	.word	0xffffffff


	//   ....[4]....
        /*03a0*/ 	.word	0xffffffff


	//   ....[5]....
        /*03a4*/ 	.word	0xffffffff


	//   ....[6]....
        /*03a8*/ 	.word	0xffffffff


	//   ....[7]....
        /*03ac*/ 	.word	0xffffffff


	//   ....[8]....
        /*03b0*/ 	.word	0xffffffff


	//   ....[9]....
        /*03b4*/ 	.word	0xffffffff


	//   ....[10]....
        /*03b8*/ 	.word	0xffffffff


	//   ....[11]....
        /*03bc*/ 	.word	0xffffffff


	//   ....[12]....
        /*03c0*/ 	.word	0xffffffff


	//   ....[13]....
        /*03c4*/ 	.word	0xffffffff


	//   ....[14]....
        /*03c8*/ 	.word	0xffffffff


	//   ....[15]....
        /*03cc*/ 	.word	0xffffffff


	//   ....[16]....
        /*03d0*/ 	.word	0xffffffff


	//   ....[17]....
        /*03d4*/ 	.word	0xffffffff


	//   ....[18]....
        /*03d8*/ 	.word	0xffffffff


	//   ....[19]....
        /*03dc*/ 	.word	0xffffffff


	//   ....[20]....
        /*03e0*/ 	.word	0xffffffff


	//   ....[21]....
        /*03e4*/ 	.word	0xffffffff


	//   ....[22]....
        /*03e8*/ 	.word	0xffffffff


	//   ....[23]....
        /*03ec*/ 	.word	0xffffffff


	//----- nvinfo : EIATTR_COOP_GROUP_INSTR_OFFSETS
	.align		4
.L_796:
        /*03f0*/ 	.byte	0x04, 0x28
        /*03f2*/ 	.short	(.L_798 - .L_797)


	//   ....[0]....
.L_797:
        /*03f4*/ 	.word	0x00004db0


	//   ....[1]....
        /*03f8*/ 	.word	0x00004f80


	//   ....[2]....
        /*03fc*/ 	.word	0x000050c0


	//   ....[3]....
        /*0400*/ 	.word	0x00005350


	//   ....[4]....
        /*0404*/ 	.word	0x000054c0


	//   ....[5]....
        /*0408*/ 	.word	0x00005510


	//   ....[6]....
        /*040c*/ 	.word	0x00005540


	//   ....[7]....
        /*0410*/ 	.word	0x000055c0


	//   ....[8]....
        /*0414*/ 	.word	0x00009670


	//   ....[9]....
        /*0418*/ 	.word	0x00009680


	//   ....[10]....
        /*041c*/ 	.word	0x00009690


	//   ....[11]....
        /*0420*/ 	.word	0x000096a0


	//   ....[12]....
        /*0424*/ 	.word	0x000096c0


	//   ....[13]....
        /*0428*/ 	.word	0x00009750


	//   ....[14]....
        /*042c*/ 	.word	0x000097a0


	//   ....[15]....
        /*0430*/ 	.word	0x00009830


	//   ....[16]....
        /*0434*/ 	.word	0x0000c670


	//   ....[17]....
        /*0438*/ 	.word	0x0000c680


	//   ....[18]....
        /*043c*/ 	.word	0x0000c690


	//   ....[19]....
        /*0440*/ 	.word	0x0000c6c0


	//   ....[20]....
        /*0444*/ 	.word	0x0000c6e0


	//   ....[21]....
        /*0448*/ 	.word	0x0000c700


	//   ....[22]....
        /*044c*/ 	.word	0x0000c720


	//   ....[23]....
        /*0450*/ 	.word	0x0000c780


	//----- nvinfo : EIATTR_VRC_CTA_INIT_COUNT
	.align		4
.L_798:
        /*0454*/ 	.byte	0x02, 0x4a
	.zero		1
	.zero		1


	//----- nvinfo : EIATTR_EXIT_INSTR_OFFSETS
	.align		4
        /*0458*/ 	.byte	0x04, 0x1c
        /*045a*/ 	.short	(.L_800 - .L_799)


	//   ....[0]....
.L_799:
        /*045c*/ 	.word	0x000006b0


	//   ....[1]....
        /*0460*/ 	.word	0x00001a70


	//   ....[2]....
        /*0464*/ 	.word	0x00001b00


	//   ....[3]....
        /*0468*/ 	.word	0x0000ea90


	//   ....[4]....
        /*046c*/ 	.word	0x0000ebb0


	//   ....[5]....
        /*0470*/ 	.word	0x0000ebd0


	//----- nvinfo : EIATTR_CRS_STACK_SIZE
	.align		4
.L_800:
        /*0474*/ 	.byte	0x04, 0x1e
        /*0476*/ 	.short	(.L_802 - .L_801)
.L_801:
        /*0478*/ 	.word	0x00000000


	//----- nvinfo : EIATTR_CBANK_PARAM_SIZE
	.align		4
.L_802:
        /*047c*/ 	.byte	0x03, 0x19
        /*047e*/ 	.short	0x01d0


	//----- nvinfo : EIATTR_PARAM_CBANK
	.align		4
        /*0480*/ 	.byte	0x04, 0x0a
        /*0482*/ 	.short	(.L_804 - .L_803)
	.align		4
.L_803:
        /*0484*/ 	.word	index@(.nv.constant0._ZN5flash16flash_fwd_kernelI23Flash_fwd_kernel_traitsILi128ELi128ELi32ELi4ELb0ELb0EN7cutlass6half_tE19Flash_kernel_traitsILi128ELi128ELi32ELi4ES3_EELb1ELb0ELb0ELb1ELb0ELb0ELb0ELb1EEEvNS_16Flash_fwd_paramsE)
        /*0488*/ 	.short	0x0380
        /*048a*/ 	.short	0x01d0


	//----- nvinfo : EIATTR_SW_WAR
	.align		4
.L_804:
        /*048c*/ 	.byte	0x04, 0x36
        /*048e*/ 	.short	(.L_806 - .L_805)
.L_805:
        /*0490*/ 	.word	0x00000008
.L_806:


//--------------------- .nv.info._ZN5flash16flash_fwd_kernelI23Flash_fwd_kernel_traitsILi128ELi128ELi32ELi4ELb0ELb0EN7cutlass6half_tE19Flash_kernel_traitsILi128ELi128ELi32ELi4ES3_EELb0ELb0ELb0ELb1ELb0ELb0ELb1ELb0EEEvNS_16Flash_fwd_paramsE --------------------------
	.section	.nv.info._ZN5flash16flash_fwd_kernelI23Flash_fwd_kernel_traitsILi128ELi128ELi32ELi4ELb0ELb0EN7cutlass6half_tE19Flash_kernel_traitsILi128ELi128ELi32ELi4ES3_EELb0ELb0ELb0ELb1ELb0ELb0ELb1ELb0EEEvNS_16Flash_fwd_paramsE,"",@"SHT_CUDA_INFO"
	.sectionflags	@""
	.align	4


	//----- nvinfo : EIATTR_CUDA_API_VERSION
	.align		4
        /*0000*/ 	.byte	0x04, 0x37
        /*0002*/ 	.short	(.L_808 - .L_807)
.L_807:
        /*0004*/ 	.word	0x00000082


	//----- nvinfo : EIATTR_KPARAM_INFO
	.align		4
.L_808:
        /*0008*/ 	.byte	0x04, 0x17
        /*000a*/ 	.short	(.L_810 - .L_809)
.L_809:
        /*000c*/ 	.word	0x00000000
        /*0010*/ 	.short	0x0000
        /*0012*/ 	.short	0x0000
        /*0014*/ 	.byte	0x00, 0xf0, 0x41, 0x07


	//----- nvinfo : EIATTR_SPARSE_MMA_MASK
	.align		4
.L_810:
        /*0018*/ 	.byte	0x03, 0x50
        /*001a*/ 	.short	0x0000


	//----- nvinfo : EIATTR_MAXREG_COUNT
	.align		4
        /*001c*/ 	.byte	0x03, 0x1b
        /*001e*/ 	.short	0x00ff


	//----- nvinfo : EIATTR_NUM_BARRIERS
	.align		4
        /*0020*/ 	.byte	0x02, 0x4c
        /*0022*/ 	.byte	0x01
	.zero		1


	//----- nvinfo : EIATTR_ANNOTATIONS
	.align		4
        /*0024*/ 	.byte	0x04, 0x55
        /*0026*/ 	.short	(.L_812 - .L_811)


	//   ....[0]....
.L_811:
        /* <DEDUP_REMOVED lines=8> */


	//----- nvinfo : EIATTR_MERCURY_ISA_VERSION
	.align		4
.L_812:
        /*0090*/ 	.byte	0x03, 0x5f
        /*0092*/ 	.short	0x0101


	//----- nvinfo : EIATTR_COOP_GROUP_MASK_REGIDS
	.align		4
        /*0094*/ 	.byte	0x04, 0x29
        /*0096*/ 	.short	(.L_814 - .L_813)


	//   ....[0]....
.L_813:
        /*0098*/ 	.word	0xffffffff


	//   ....[1]....
        /*009c*/ 	.word	0xffffffff


	//   ....[2]....
        /*00a0*/ 	.word	0xffffffff


	//   ....[3]....
        /*00a4*/ 	.word	0xffffffff


	//   ....[4]....
        /*00a8*/ 	.word	0xffffffff


	//   ....[5]....
        /*00ac*/ 	.word	0xffffffff


	//   ....[6]....
        /*00b0*/ 	.word	0xffffffff


	//   ....[7]....
        /*00b4*/ 	.word	0xffffffff


	//   ....[8]....
        /*00b8*/ 	.word	0xffffffff


	//   ....[9]....
        /*00bc*/ 	.word	0xffffffff


	//   ....[10]....
        /*00c0*/ 	.word	0xffffffff


	//   ....[11]....
        /*00c4*/ 	.word	0xffffffff


	//   ....[12]....
        /*00c8*/ 	.word	0xffffffff


	//   ....[13]....
        /*00cc*/ 	.word	0xffffffff


	//   ....[14]....
        /*00d0*/ 	.word	0xffffffff


	//   ....[15]....
        /*00d4*/ 	.word	0xffffffff


	//   ....[16]....
        /*00d8*/ 	.word	0xffffffff


	//   ....[17]....
        /*00dc*/ 	.word	0xffffffff


	//   ....[18]....
        /*00e0*/ 	.word	0xffffffff


	//   ....[19]....
        /*00e4*/ 	.word	0xffffffff


	//   ....[20]....
        /*00e8*/ 	.word	0xffffffff


	//   ....[21]....
        /*00ec*/ 	.word	0xffffffff


	//   ....[22]....
        /*00f0*/ 	.word	0xffffffff


	//   ....[23]....
        /*00f4*/ 	.word	0xffffffff


	//----- nvinfo : EIATTR_COOP_GROUP_INSTR_OFFSETS
	.align		4
.L_814:
        /*00f8*/ 	.byte	0x04, 0x28
        /*00fa*/ 	.short	(.L_816 - .L_815)


	//   ....[0]....
.L_815:
        /*00fc*/ 	.word	0x00004c80


	//   ....[1]....
        /*0100*/ 	.word	0x00004ce0


	//   ....[2]....
        /*0104*/ 	.word	0x00004f30


	//   ....[3]....
        /*0108*/ 	.word	0x00005100


	//   ....[4]....
        /*010c*/ 	.word	0x000052d0


	//   ....[5]....
        /*0110*/ 	.word	0x000053d0


	//   ....[6]....
        /*0114*/ 	.word	0x00005410


	//   ....[7]....
        /*0118*/ 	.word	0x000054f0


	//   ....[8]....
        /*011c*/ 	.word	0x000078e0


	//   ....[9]....
        /*0120*/ 	.word	0x00007960


	//   ....[10]....
        /*0124*/ 	.word	0x000079b0


	//   ....[11]....
        /*0128*/ 	.word	0x000079f0


	//   ....[12]....
        /*012c*/ 	.word	0x00007a30


	//   ....[13]....
        /*0130*/ 	.word	0x00007a50


	//   ....[14]....
        /*0134*/ 	.word	0x00007a60


	//   ....[15]....
        /*0138*/ 	.word	0x00007a70


	//   ....[16]....
        /*013c*/ 	.word	0x00009120


	//   ....[17]....
        /*0140*/ 	.word	0x00009130


	//   ....[18]....
        /*0144*/ 	.word	0x00009140


	//   ....[19]....
        /*0148*/ 	.word	0x00009190


	//   ....[20]....
        /*014c*/ 	.word	0x000091b0


	//   ....[21]....
        /*0150*/ 	.word	0x000091d0


	//   ....[22]....
        /*0154*/ 	.word	0x000091e0


	//   ....[23]....
        /*0158*/ 	.word	0x00009240


	//----- nvinfo : EIATTR_VRC_CTA_INIT_COUNT
	.align		4
.L_816:
        /*015c*/ 	.byte	0x02, 0x4a
	.zero		1
	.zero		1


	//----- nvinfo : EIATTR_EXIT_INSTR_OFFSETS
	.align		4
        /*0160*/ 	.byte	0x04, 0x1c
        /*0162*/ 	.short	(.L_818 - .L_817)


	//   ....[0]....
.L_817:
        /*0164*/ 	.word	0x000003c0


	//   ....[1]....
        /*0168*/ 	.word	0x00001770


	//   ....[2]....
        /*016c*/ 	.word	0x00001800


	//   ....[3]....
        /*0170*/ 	.word	0x0000b640


	//   ....[4]....
        /*0174*/ 	.word	0x0000b760


	//   ....[5]....
        /*0178*/ 	.word	0x0000b780


	//----- nvinfo : EIATTR_CRS_STACK_SIZE
	.align		4
.L_818:
        /*017c*/ 	.byte	0x04, 0x1e
        /*017e*/ 	.short	(.L_820 - .L_819)
.L_819:
        /*0180*/ 	.word	0x00000000


	//----- nvinfo : EIATTR_CBANK_PARAM_SIZE
	.align		4
.L_820:
        /*0184*/ 	.byte	0x03, 0x19
        /*0186*/ 	.short	0x01d0


	//----- nvinfo : EIATTR_PARAM_CBANK
	.align		4
        /*0188*/ 	.byte	0x04, 0x0a
        /*018a*/ 	.short	(.L_822 - .L_821)
	.align		4
.L_821:
        /*018c*/ 	.word	index@(.nv.constant0._ZN5flash16flash_fwd_kernelI23Flash_fwd_kernel_traitsILi128ELi128ELi32ELi4ELb0ELb0EN7cutlass6half_tE19Flash_kernel_traitsILi128ELi128ELi32ELi4ES3_EELb0ELb0ELb0ELb1ELb0ELb0ELb1ELb0EEEvNS_16Flash_fwd_paramsE)
        /*0190*/ 	.short	0x0380
        /*0192*/ 	.short	0x01d0


	//----- nvinfo : EIATTR_SW_WAR
	.align		4
.L_822:
        /*0194*/ 	.byte	0x04, 0x36
        /*0196*/ 	.short	(.L_824 - .L_823)
.L_823:
        /*0198*/ 	.word	0x00000008
.L_824:


//--------------------- .nv.info._ZN5flash16flash_fwd_kernelI23Flash_fwd_kernel_traitsILi128ELi128ELi32ELi4ELb0ELb0EN7cutlass6half_tE19Flash_kernel_traitsILi128ELi128ELi32ELi4ES3_EELb1ELb0ELb1ELb0ELb0ELb1ELb0ELb0EEEvNS_16Flash_fwd_paramsE --------------------------
	.section	.nv.info._ZN5flash16flash_fwd_kernelI23Flash_fwd_kernel_traitsILi128ELi128ELi32ELi4ELb0ELb0EN7cutlass6half_tE19Flash_kernel_traitsILi128ELi128ELi32ELi4ES3_EELb1ELb0ELb1ELb0ELb0ELb1ELb0ELb0EEEvNS_16Flash_fwd_paramsE,"",@"SHT_CUDA_INFO"
	.sectionflags	@""
	.align	4


	//----- nvinfo : EIATTR_CUDA_API_VERSION
	.align		4
        /*0000*/ 	.byte	0x04, 0x37
        /*0002*/ 	.short	(.L_826 - .L_825)
.L_825:
        /*0004*/ 	.word	0x00000082


	//----- nvinfo : EIATTR_KPARAM_INFO
	.align		4
.L_826:
        /*0008*/ 	.byte	0x04, 0x17
        /*000a*/ 	.short	(.L_828 - .L_827)
.L_827:
        /*000c*/ 	.word	0x00000000
        /*0010*/ 	.short	0x0000
        /*0012*/ 	.short	0x0000
        /*0014*/ 	.byte	0x00, 0xf0, 0x41, 0x07


	//----- nvinfo : EIATTR_SPARSE_MMA_MASK
	.align		4
.L_828:
        /*0018*/ 	.byte	0x03, 0x50
        /*001a*/ 	.short	0x0000


	//----- nvinfo : EIATTR_MAXREG_COUNT
	.align		4
        /*001c*/ 	.byte	0x03, 0x1b
        /*001e*/ 	.short	0x00ff


	//----- nvinfo : EIATTR_NUM_BARRIERS
	.align		4
        /*0020*/ 	.byte	0x02, 0x4c
        /*0022*/ 	.byte	0x01
	.zero		1


	//----- nvinfo : EIATTR_ANNOTATIONS
	.align		4
        /*0024*/ 	.byte	0x04, 0x55
        /*0026*/ 	.short	(.L_830 - .L_829)


	//   ....[0]....
.L_829:
        /* <DEDUP_REMOVED lines=57> */


	//----- nvinfo : EIATTR_MERCURY_ISA_VERSION
	.align		4
.L_830:
        /*03a0*/ 	.byte	0x03, 0x5f
        /*03a2*/ 	.short	0x0101


	//----- nvinfo : EIATTR_INT_WARP_WIDE_INSTR_OFFSETS
	.align		4
        /*03a4*/ 	.byte	0x04, 0x31
        /*03a6*/ 	.short	(.L_832 - .L_831)


	//   ....[0]....
.L_831:
        /*03a8*/ 	.word	0x00002a00


	//----- nvinfo : EIATTR_COOP_GROUP_MASK_REGIDS
	.align		4
.L_832:
        /*03ac*/ 	.byte	0x04, 0x29
        /*03ae*/ 	.short	(.L_834 - .L_833)


	//   ....[0]....
.L_833:
        /*03b0*/ 	.word	0xffffffff


	//   ....[1]....
        /*03b4*/ 	.word	0xffffffff


	//   ....[2]....
        /*03b8*/ 	.word	0xffffffff


	//   ....[3]....
        /*03bc*/ 	.word	0xffffffff


	//   ....[4]....
        /*03c0*/ 	.word	0xffffffff


	//   ....[5]....
        /*03c4*/ 	.word	0xffffffff


	//   ....[6]....
        /*03c8*/ 	.word	0xffffffff


	//   ....[7]....
        /*03cc*/ 	.word	0xffffffff


	//   ....[8]....
        /*03d0*/ 	.word	0xffffffff


	//   ....[9]....
        /*03d4*/ 	.word	0xffffffff


	//   ....[10]....
        /*03d8*/ 	.word	0xffffffff


	//   ....[11]....
        /*03dc*/ 	.word	0xffffffff


	//   ....[12]....
        /*03e0*/ 	.word	0xffffffff


	//   ....[13]....
        /*03e4*/ 	.word	0xffffffff


	//   ....[14]....
        /*03e8*/ 	.word	0xffffffff


	//   ....[15]....
        /*03ec*/ 	.word	0xffffffff


	//   ....[16]....
        /*03f0*/ 	.word	0xffffffff


	//   ....[17]....
        /*03f4*/ 	.word	0xffffffff


	//   ....[18]....
        /*03f8*/ 	.word	0xffffffff


	//   ....[19]....
        /*03fc*/ 	.word	0xffffffff


	//   ....[20]....
        /*0400*/ 	.word	0xffffffff


	//   ....[21]....
        /*0404*/ 	.word	0xffffffff


	//   ....[22]....
        /*0408*/ 	.word	0xffffffff


	//   ....[23]....
        /*040c*/ 	.word	0xffffffff


	//   ....[24]....
        /*0410*/ 	.word	0xffffffff


	//   ....[25]....
        /*0414*/ 	.word	0xffffffff


	//   ....[26]....
        /*0418*/ 	.word	0xffffffff


	//   ....[27]....
        /*041c*/ 	.word	0xffffffff


	//   ....[28]....
        /*0420*/ 	.word	0xffffffff


	//   ....[29]....
        /*0424*/ 	.word	0xffffffff


	//   ....[30]....
        /*0428*/ 	.word	0xffffffff


	//   ....[31]....
        /*042c*/ 	.word	0xffffffff


	//   ....[32]....
        /*0430*/ 	.word	0xffffffff


	//   ....[33]....
        /*0434*/ 	.word	0xffffffff


	//   ....[34]....
        /*0438*/ 	.word	0xffffffff


	//   ....[35]....
        /*043c*/ 	.word	0xffffffff


	//   ....[36]....
        /*0440*/ 	.word	0xffffffff


	//   ....[37]....
        /*0444*/ 	.word	0xffffffff


	//   ....[38]....
        /*0448*/ 	.word	0xffffffff


	//   ....[39]....
        /*044c*/ 	.word	0xffffffff


	//   ....[40]....
        /*0450*/ 	.word	0xffffffff


	//   ....[41]....
        /*0454*/ 	.word	0xffffffff


	//   ....[42]....
        /*0458*/ 	.word	0xffffffff


	//   ....[43]....
        /*045c*/ 	.word	0xffffffff


	//   ....[44]....
        /*0460*/ 	.word	0xffffffff


	//   ....[45]....
        /*0464*/ 	.word	0xffffffff


	//   ....[46]....
        /*0468*/ 	.word	0xffffffff


	//   ....[47]....
        /*046c*/ 	.word	0xffffffff


	//   ....[48]....
        /*0470*/ 	.word	0xffffffff


	//   ....[49]....
        /*0474*/ 	.word	0xffffffff


	//   ....[50]....
        /*0478*/ 	.word	0xffffffff


	//   ....[51]....
        /*047c*/ 	.word	0xffffffff


	//   ....[52]....
        /*0480*/ 	.word	0xffffffff


	//   ....[53]....
        /*0484*/ 	.word	0xffffffff


	//   ....[54]....
        /*0488*/ 	.word	0xffffffff


	//   ....[55]....
        /*048c*/ 	.word	0xffffffff


	//----- nvinfo : EIATTR_COOP_GROUP_INSTR_OFFSETS
	.align		4
.L_834:
        /*0490*/ 	.byte	0x04, 0x28
        /*0492*/ 	.short	(.L_836 - .L_835)


	//   ....[0]....
.L_835:
        /*0494*/ 	.word	0x00003d20


	//   ....[1]....
        /*0498*/ 	.word	0x00003fc0


	//   ....[2]....
        /*049c*/ 	.word	0x00004000


	//   ....[3]....
        /*04a0*/ 	.word	0x00004160


	//   ....[4]....
        /*04a4*/ 	.word	0x00004dc0


	//   ....[5]....
        /*04a8*/ 	.word	0x00004f20


	//   ....[6]....
        /*04ac*/ 	.word	0x00004f50


	//   ....[7]....
        /*04b0*/ 	.word	0x00005020


	//   ....[8]....
        /*04b4*/ 	.word	0x00006e30


	//   ....[9]....
        /*04b8*/ 	.word	0x00007010


	//   ....[10]....
        /*04bc*/ 	.word	0x00007190


	//   ....[11]....
        /*04c0*/ 	.word	0x00007300


	//   ....[12]....
        /*04c4*/ 	.word	0x00007320


	//   ....[13]....
        /*04c8*/ 	.word	0x000073e0


	//   ....[14]....
        /*04cc*/ 	.word	0x00007430


	//   ....[15]....
        /*04d0*/ 	.word	0x000075c0


	//   ....[16]....
        /*04d4*/ 	.word	0x0000a610


	//   ....[17]....
        /*04d8*/ 	.word	0x0000a7f0


	//   ....[18]....
        /*04dc*/ 	.word	0x0000a840


	//   ....[19]....
        /*04e0*/ 	.word	0x0000a8b0


	//   ....[20]....
        /*04e4*/ 	.word	0x0000aaa0


	//   ....[21]....
        /*04e8*/ 	.word	0x0000abd0


	//   ....[22]....
        /*04ec*/ 	.word	0x0000ac80


	//   ....[23]....
        /*04f0*/ 	.word	0x0000ad70


	//   ....[24]....
        /*04f4*/ 	.word	0x0000dee0


	//   ....[25]....
        /*04f8*/ 	.word	0x0000e100


	//   ....[26]....
        /*04fc*/ 	.word	0x0000e130


	//   ....[27]....
        /*0500*/ 	.word	0x0000e330


	//   ....[28]....
        /*0504*/ 	.word	0x0000e3e0


	//   ....[29]....
        /*0508*/ 	.word	0x0000e4a0


	//   ....[30]....
        /*050c*/ 	.word	0x0000e4c0


	//   ....[31]....
        /*0510*/ 	.word	0x0000e650


	//   ....[32]....
        /*0514*/ 	.word	0x00011810


	//   ....[33]....
        /*0518*/ 	.word	0x000119c0


	//   ....[34]....
        /*051c*/ 	.word	0x00011ab0


	//   ....[35]....
        /*0520*/ 	.word	0x00011be0


	//   ....[36]....
        /*0524*/ 	.word	0x00011c80


	//   ....[37]....
        /*0528*/ 	.word	0x00011fa0


	//   ....[38]....
        /*052c*/ 	.word	0x00011fc0


	//   ....[39]....
        /*0530*/ 	.word	0x000120e0


	//   ....[40]....
        /*0534*/ 	.word	0x000151d0


	//   ....[41]....
        /*0538*/ 	.word	0x00015210


	//   ....[42]....
        /*053c*/ 	.word	0x00015530


	//   ....[43]....
        /*0540*/ 	.word	0x00015560


	//   ....[44]....
        /*0544*/ 	.word	0x00015780


	//   ....[45]....
        /*0548*/ 	.word	0x00015870


	//   ....[46]....
        /*054c*/ 	.word	0x00015950


	//   ....[47]....
        /*0550*/ 	.word	0x00015a70


	//   ....[48]....
        /*0554*/ 	.word	0x00017910


	//   ....[49]....
        /*0558*/ 	.word	0x00017920


	//   ....[50]....
        /*055c*/ 	.word	0x00017930


	//   ....[51]....
        /*0560*/ 	.word	0x00017970


	//   ....[52]....
        /*0564*/ 	.word	0x00017990


	//   ....[53]....
        /*0568*/ 	.word	0x000179a0


	//   ....[54]....
        /*056c*/ 	.word	0x000179b0


	//   ....[55]....
        /*0570*/ 	.word	0x00017a10


	//----- nvinfo : EIATTR_VRC_CTA_INIT_COUNT
	.align		4
.L_836:
        /*0574*/ 	.byte	0x02, 0x4a
	.zero		1
	.zero		1


	//----- nvinfo : EIATTR_EXIT_INSTR_OFFSETS
	.align		4
        /*0578*/ 	.byte	0x04, 0x1c
        /*057a*/ 	.short	(.L_838 - .L_837)


	//   ....[0]....
.L_837:
        /*057c*/ 	.word	0x00000660


	//   ....[1]....
        /*0580*/ 	.word	0x00001a80


	//   ....[2]....
        /*0584*/ 	.word	0x00001b10


	//   ....[3]....
        /*0588*/ 	.word	0x00019c60


	//   ....[4]....
        /*058c*/ 	.word	0x00019d50


	//----- nvinfo : EIATTR_CRS_STACK_SIZE
	.align		4
.L_838:
        /*0590*/ 	.byte	0x04, 0x1e
        /*0592*/ 	.short	(.L_840 - .L_839)
.L_839:
        /*0594*/ 	.word	0x00000000


	//----- nvinfo : EIATTR_CBANK_PARAM_SIZE
	.align		4
.L_840:
        /*0598*/ 	.byte	0x03, 0x19
        /*059a*/ 	.short	0x01d0


	//----- nvinfo : EIATTR_PARAM_CBANK
	.align		4
        /*059c*/ 	.byte	0x04, 0x0a
        /*059e*/ 	.short	(.L_842 - .L_841)
	.align		4
.L_841:
        /*05a0*/ 	.word	index@(.nv.constant0._ZN5flash16flash_fwd_kernelI23Flash_fwd_kernel_traitsILi128ELi128ELi32ELi4ELb0ELb0EN7cutlass6half_tE19Flash_kernel_traitsILi128ELi128ELi32ELi4ES3_EELb1ELb0ELb1ELb0ELb0ELb1ELb0ELb0EEEvNS_16Flash_fwd_paramsE)
        /*05a4*/ 	.short	0x0380
        /*05a6*/ 	.short	0x01d0


	//----- nvinfo : EIATTR_SW_WAR
	.align		4
.L_842:
        /*05a8*/ 	.byte	0x04, 0x36
        /*05aa*/ 	.short	(.L_844 - .L_843)
.L_843:
        /*05ac*/ 	.word	0x00000008
.L_844:


//--------------------- .nv.info._ZN5flash16flash_fwd_kernelI23Flash_fwd_kernel_traitsILi128ELi128ELi32ELi4ELb0ELb0EN7cutlass6half_tE19Flash_kernel_traitsILi128ELi128ELi32ELi4ES3_EELb0ELb0ELb1ELb0ELb0ELb1ELb1ELb0EEEvNS_16Flash_fwd_paramsE --------------------------
	.section	.nv.info._ZN5flash16flash_fwd_kernelI23Flash_fwd_kernel_traitsILi128ELi128ELi32ELi4ELb0ELb0EN7cutlass6half_tE19Flash_kernel_traitsILi128ELi128ELi32ELi4ES3_EELb0ELb0ELb1ELb0ELb0ELb1ELb1ELb0EEEvNS_16Flash_fwd_paramsE,"",@"SHT_CUDA_INFO"
	.sectionflags	@""
	.align	4


	//----- nvinfo : EIATTR_CUDA_API_VERSION
	.align		4
        /*0000*/ 	.byte	0x04, 0x37
        /*0002*/ 	.short	(.L_846 - .L_845)
.L_845:
        /*0004*/ 	.word	0x00000082


	//----- nvinfo : EIATTR_KPARAM_INFO
	.align		4
.L_846:
        /*0008*/ 	.byte	0x04, 0x17
        /*000a*/ 	.short	(.L_848 - .L_847)
.L_847:
        /*000c*/ 	.word	0x00000000
        /*0010*/ 	.short	0x0000
        /*0012*/ 	.short	0x0000
        /*0014*/ 	.byte	0x00, 0xf0, 0x41, 0x07


	//----- nvinfo : EIATTR_SPARSE_MMA_MASK
	.align		4
.L_848:
        /*0018*/ 	.byte	0x03, 0x50
        /*001a*/ 	.short	0x0000


	//----- nvinfo : EIATTR_MAXREG_COUNT
	.align		4
        /*001c*/ 	.byte	0x03, 0x1b
        /*001e*/ 	.short	0x00ff


	//----- nvinfo : EIATTR_NUM_BARRIERS
	.align		4
        /*0020*/ 	.byte	0x02, 0x4c
        /*0022*/ 	.byte	0x01
	.zero		1


	//----- nvinfo : EIATTR_ANNOTATIONS
	.align		4
        /*0024*/ 	.byte	0x04, 0x55
        /*0026*/ 	.short	(.L_850 - .L_849)


	//   ....[0]....
.L_849:
        /* <DEDUP_REMOVED lines=46> */


	//----- nvinfo : EIATTR_MERCURY_ISA_VERSION
	.align		4
.L_850:
        /*02f8*/ 	.byte	0x03, 0x5f
        /*02fa*/ 	.short	0x0101


	//----- nvinfo : EIATTR_COOP_GROUP_MASK_REGIDS
	.align		4
        /*02fc*/ 	.byte	0x04, 0x29
        /*02fe*/ 	.short	(.L_852 - .L_851)


	//   ....[0]....
.L_851:
        /*0300*/ 	.word	0xffffffff


	//   ....[1]....
        /*0304*/ 	.word	0xffffffff


	//   ....[2]....
        /*0308*/ 	.word	0xffffffff


	//   ....[3]....
        /*030c*/ 	.word	0xffffffff


	//   ....[4]....
        /*0310*/ 	.word	0xffffffff


	//   ....[5]....
        /*0314*/ 	.word	0xffffffff


	//   ....[6]....
        /*0318*/ 	.word	0xffffffff


	//   ....[7]....
        /*031c*/ 	.word	0xffffffff


	//   ....[8]....
        /*0320*/ 	.word	0xffffffff


	//   ....[9]....
        /*0324*/ 	.word	0xffffffff


	//   ....[10]....
        /*0328*/ 	.word	0xffffffff


	//   ....[11]....
        /*032c*/ 	.word	0xffffffff


	//   ....[12]....
        /*0330*/ 	.word	0xffffffff


	//   ....[13]....
        /*0334*/ 	.word	0xffffffff


	//   ....[14]....
        /*0338*/ 	.word	0xffffffff


	//   ....[15]....
        /*033c*/ 	.word	0xffffffff


	//   ....[16]....
        /*0340*/ 	.word	0xffffffff


	//   ....[17]....
        /*0344*/ 	.word	0xffffffff


	//   ....[18]....
        /*0348*/ 	.word	0xffffffff


	//   ....[19]....
        /*034c*/ 	.word	0xffffffff


	//   ....[20]....
        /*0350*/ 	.word	0xffffffff


	//   ....[21]....
        /*0354*/ 	.word	0xffffffff


	//   ....[22]....
        /*0358*/ 	.word	0xffffffff


	//   ....[23]....
        /*035c*/ 	.word	0xffffffff


	//   ....[24]....
        /*0360*/ 	.word	0xffffffff


	//   ....[25]....
        /*0364*/ 	.word	0xffffffff


	//   ....[26]....
        /*0368*/ 	.word	0xffffffff


	//   ....[27]....
        /*036c*/ 	.word	0xffffffff


	//   ....[28]....
        /*0370*/ 	.word	0xffffffff


	//   ....[29]....
        /*0374*/ 	.word	0xffffffff


	//   ....[30]....
        /*0378*/ 	.word	0xffffffff


	//   ....[31]....
        /*037c*/ 	.word	0xffffffff


	//   ....[32]....
        /*0380*/ 	.word	0xffffffff


	//   ....[33]....
        /*0384*/ 	.word	0xffffffff


	//   ....[34]....
        /*0388*/ 	.word	0xffffffff


	//   ....[35]....
        /*038c*/ 	.word	0xffffffff


	//   ....[36]....
        /*0390*/ 	.word	0xffffffff


	//   ....[37]....
        /*0394*/ 	.word	0xffffffff


	//   ....[38]....
        /*0398*/ 	.word	0xffffffff


	//   ....[39]....
        /*039c*/ 	.word	0xffffffff


	//   ....[40]....
        /*03a0*/ 	.word	0xffffffff


	//   ....[41]....
        /*03a4*/ 	.word	0xffffffff


	//   ....[42]....
        /*03a8*/ 	.word	0xffffffff


	//   ....[43]....
        /*03ac*/ 	.word	0xffffffff


	//   ....[44]....
        /*03b0*/ 	.word	0xffffffff


	//   ....[45]....
        /*03b4*/ 	.word	0xffffffff


	//   ....[46]....
        /*03b8*/ 	.word	0xffffffff


	//   ....[47]....
        /*03bc*/ 	.word	0xffffffff


	//   ....[48]....
        /*03c0*/ 	.word	0xffffffff


	//   ....[49]....
        /*03c4*/ 	.word	0xffffffff


	//   ....[50]....
        /*03c8*/ 	.word	0xffffffff


	//   ....[51]....
        /*03cc*/ 	.word	0xffffffff


	//   ....[52]....
        /*03d0*/ 	.word	0xffffffff


	//   ....[53]....
        /*03d4*/ 	.word	0xffffffff


	//   ....[54]....
        /*03d8*/ 	.word	0xffffffff


	//   ....[55]....
        /*03dc*/ 	.word	0xffffffff


	//----- nvinfo : EIATTR_COOP_GROUP_INSTR_OFFSETS
	.align		4
.L_852:
        /*03e0*/ 	.byte	0x04, 0x28
        /*03e2*/ 	.short	(.L_854 - .L_853)


	//   ....[0]....
.L_853:
        /*03e4*/ 	.word	0x00003ae0


	//   ....[1]....
        /*03e8*/ 	.word	0x00003ce0


	//   ....[2]....
        /*03ec*/ 	.word	0x00003d10


	//   ....[3]....
        /*03f0*/ 	.word	0x00003d90


	//   ....[4]....
        /*03f4*/ 	.word	0x00004630


	//   ....[5]....
        /*03f8*/ 	.word	0x00004830


	//   ....[6]....
        /*03fc*/ 	.word	0x00004860


	//   ....[7]....
        /*0400*/ 	.word	0x00004910


	//   ....[8]....
        /*0404*/ 	.word	0x00006580


	//   ....[9]....
        /*0408*/ 	.word	0x00006690


	//   ....[10]....
        /*040c*/ 	.word	0x00006700


	//   ....[11]....
        /*0410*/ 	.word	0x00006870


	//   ....[12]....
        /*0414*/ 	.word	0x000068d0


	//   ....[13]....
        /*0418*/ 	.word	0x00006900


	//   ....[14]....
        /*041c*/ 	.word	0x00006a30


	//   ....[15]....
        /*0420*/ 	.word	0x00006a70


	//   ....[16]....
        /*0424*/ 	.word	0x000094b0


	//   ....[17]....
        /*0428*/ 	.word	0x00009690


	//   ....[18]....
        /*042c*/ 	.word	0x00009710


	//   ....[19]....
        /*0430*/ 	.word	0x00009850


	//   ....[20]....
        /*0434*/ 	.word	0x000098d0


	//   ....[21]....
        /*0438*/ 	.word	0x00009900


	//   ....[22]....
        /*043c*/ 	.word	0x00009a00


	//   ....[23]....
        /*0440*/ 	.word	0x00009a90


	//   ....[24]....
        /*0444*/ 	.word	0x0000c470


	//   ....[25]....
        /*0448*/ 	.word	0x0000c640


	//   ....[26]....
        /*044c*/ 	.word	0x0000c6d0


	//   ....[27]....
        /*0450*/ 	.word	0x0000c810


	//   ....[28]....
        /*0454*/ 	.word	0x0000c870


	//   ....[29]....
        /*0458*/ 	.word	0x0000c8e0


	//   ....[30]....
        /*045c*/ 	.word	0x0000c9d0


	//   ....[31]....
        /*0460*/ 	.word	0x0000ca40


	//   ....[32]....
        /*0464*/ 	.word	0x0000f330


	//   ....[33]....
        /*0468*/ 	.word	0x0000f500


	//   ....[34]....
        /*046c*/ 	.word	0x0000f540


	//   ....[35]....
        /*0470*/ 	.word	0x0000f810


	//   ....[36]....
        /*0474*/ 	.word	0x0000f8c0


	//   ....[37]....
        /*0478*/ 	.word	0x0000f980


	//   ....[38]....
        /*047c*/ 	.word	0x0000fa20


	//   ....[39]....
        /*0480*/ 	.word	0x0000fbc0


	//   ....[40]....
        /*0484*/ 	.word	0x00012690


	//   ....[41]....
        /*0488*/ 	.word	0x00012820


	//   ....[42]....
        /*048c*/ 	.word	0x000128d0


	//   ....[43]....
        /*0490*/ 	.word	0x00012900


	//   ....[44]....
        /*0494*/ 	.word	0x000129b0


	//   ....[45]....
        /*0498*/ 	.word	0x00012a50


	//   ....[46]....
        /*049c*/ 	.word	0x00012b00


	//   ....[47]....
        /*04a0*/ 	.word	0x00012b90


	//   ....[48]....
        /*04a4*/ 	.word	0x00014290


	//   ....[49]....
        /*04a8*/ 	.word	0x000142a0


	//   ....[50]....
        /*04ac*/ 	.word	0x000142b0


	//   ....[51]....
        /*04b0*/ 	.word	0x000142d0


	//   ....[52]....
        /*04b4*/ 	.word	0x00014300


	//   ....[53]....
        /*04b8*/ 	.word	0x00014330


	//   ....[54]....
        /*04bc*/ 	.word	0x00014340


	//   ....[55]....
        /*04c0*/ 	.word	0x00014380


	//----- nvinfo : EIATTR_VRC_CTA_INIT_COUNT
	.align		4
.L_854:
        /*04c4*/ 	.byte	0x02, 0x4a
	.zero		1
	.zero		1


	//----- nvinfo : EIATTR_EXIT_INSTR_OFFSETS
	.align		4
        /*04c8*/ 	.byte	0x04, 0x1c
        /*04ca*/ 	.short	(.L_856 - .L_855)


	//   ....[0]....
.L_855:
        /*04cc*/ 	.word	0x00000350


	//   ....[1]....
        /*04d0*/ 	.word	0x00001780


	//   ....[2]....
        /*04d4*/ 	.word	0x00001810


	//   ....[3]....
        /*04d8*/ 	.word	0x000166b0


	//   ....[4]....
        /*04dc*/ 	.word	0x000167a0


	//----- nvinfo : EIATTR_CRS_STACK_SIZE
	.align		4
.L_856:
        /*04e0*/ 	.byte	0x04, 0x1e
        /*04e2*/ 	.short	(.L_858 - .L_857)
.L_857:
        /*04e4*/ 	.word	0x00000000


	//----- nvinfo : EIATTR_CBANK_PARAM_SIZE
	.align		4
.L_858:
        /*04e8*/ 	.byte	0x03, 0x19
        /*04ea*/ 	.short	0x01d0


	//----- nvinfo : EIATTR_PARAM_CBANK
	.align		4
        /*04ec*/ 	.byte	0x04, 0x0a
        /*04ee*/ 	.short	(.L_860 - .L_859)
	.align		4
.L_859:
        /*04f0*/ 	.word	index@(.nv.constant0._ZN5flash16flash_fwd_kernelI23Flash_fwd_kernel_traitsILi128ELi128ELi32ELi4ELb0ELb0EN7cutlass6half_tE19Flash_kernel_traitsILi128ELi128ELi32ELi4ES3_EELb0ELb0ELb1ELb0ELb0ELb1ELb1ELb0EEEvNS_16Flash_fwd_paramsE)
        /*04f4*/ 	.short	0x0380
        /*04f6*/ 	.short	0x01d0


	//----- nvinfo : EIATTR_SW_WAR
	.align		4
.L_860:
        /*04f8*/ 	.byte	0x04, 0x36
        /*04fa*/ 	.short	(.L_862 - .L_861)
.L_861:
        /*04fc*/ 	.word	0x00000008
.L_862:


//--------------------- .nv.info._ZN5flash16flash_fwd_kernelI23Flash_fwd_kernel_traitsILi128ELi128ELi32ELi4ELb0ELb0EN7cutlass6half_tE19Flash_kernel_traitsILi128ELi128ELi32ELi4ES3_EELb1ELb0ELb1ELb1ELb0ELb0ELb0ELb0EEEvNS_16Flash_fwd_paramsE --------------------------
	.section	.nv.info._ZN5flash16flash_fwd_kernelI23Flash_fwd_kernel_traitsILi128ELi128ELi32ELi4ELb0ELb0EN7cutlass6half_tE19Flash_kernel_traitsILi128ELi128ELi32ELi4ES3_EELb1ELb0ELb1ELb1ELb0ELb0ELb0ELb0EEEvNS_16Flash_fwd_paramsE,"",@"SHT_CUDA_INFO"
	.sectionflags	@""
	.align	4


	//----- nvinfo : EIATTR_CUDA_API_VERSION
	.align		4
        /*0000*/ 	.byte	0x04, 0x37
        /*0002*/ 	.short	(.L_864 - .L_863)
.L_863:
        /*0004*/ 	.word	0x00000082


	//----- nvinfo : EIATTR_KPARAM_INFO
	.align		4
.L_864:
        /*0008*/ 	.byte	0x04, 0x17
        /*000a*/ 	.short	(.L_866 - .L_865)
.L_865:
        /*000c*/ 	.word	0x00000000
        /*0010*/ 	.short	0x0000
        /*0012*/ 	.short	0x0000
        /*0014*/ 	.byte	0x00, 0xf0, 0x41, 0x07


	//----- nvinfo : EIATTR_SPARSE_MMA_MASK
	.align		4
.L_866:
        /*0018*/ 	.byte	0x03, 0x50
        /*001a*/ 	.short	0x0000


	//----- nvinfo : EIATTR_MAXREG_COUNT
	.align		4
        /*001c*/ 	.byte	0x03, 0x1b
        /*001e*/ 	.short	0x00ff


	//----- nvinfo : EIATTR_NUM_BARRIERS
	.align		4
        /*0020*/ 	.byte	0x02, 0x4c
        /*0022*/ 	.byte	0x01
	.zero		1


	//----- nvinfo : EIATTR_ANNOTATIONS
	.align		4
        /*0024*/ 	.byte	0x04, 0x55
        /*0026*/ 	.short	(.L_868 - .L_867)


	//   ....[0]....
.L_867:
        /* <DEDUP_REMOVED lines=60> */


	//----- nvinfo : EIATTR_MERCURY_ISA_VERSION
	.align		4
.L_868:
        /*03d8*/ 	.byte	0x03, 0x5f
        /*03da*/ 	.short	0x0101


	//----- nvinfo : EIATTR_COOP_GROUP_MASK_REGIDS
	.align		4
        /*03dc*/ 	.byte	0x04, 0x29
        /*03de*/ 	.short	(.L_870 - .L_869)


	//   ....[0]....
.L_869:
        /*03e0*/ 	.word	0xffffffff


	//   ....[1]....
        /*03e4*/ 	.word	0xffffffff


	//   ....[2]....
        /*03e8*/ 	.word	0xffffffff


	//   ....[3]....
        /*03ec*/ 	.word	0xffffffff


	//   ....[4]....
        /*03f0*/ 	.word	0xffffffff


	//   ....[5]....
        /*03f4*/ 	.word	0xffffffff


	//   ....[6]....
        /*03f8*/ 	.word	0xffffffff


	//   ....[7]....
        /*03fc*/ 	.word	0xffffffff


	//   ....[8]....
        /*0400*/ 	.word	0xffffffff


	//   ....[9]....
        /*0404*/ 	.word	0xffffffff


	//   ....[10]....
        /*0408*/ 	.word	0xffffffff


	//   ....[11]....
        /*040c*/ 	.word	0xffffffff


	//   ....[12]....
        /*0410*/ 	.word	0xffffffff


	//   ....[13]....
        /*0414*/ 	.word	0xffffffff


	//   ....[14]....
        /*0418*/ 	.word	0xffffffff


	//   ....[15]....
        /*041c*/ 	.word	0xffffffff


	//   ....[16]....
        /*0420*/ 	.word	0xffffffff


	//   ....[17]....
        /*0424*/ 	.word	0xffffffff


	//   ....[18]....
        /*0428*/ 	.word	0xffffffff


	//   ....[19]....
        /*042c*/ 	.word	0xffffffff


	//   ....[20]....
        /*0430*/ 	.word	0xffffffff


	//   ....[21]....
        /*0434*/ 	.word	0xffffffff


	//   ....[22]....
        /*0438*/ 	.word	0xffffffff


	//   ....[23]....
        /*043c*/ 	.word	0xffffffff


	//   ....[24]....
        /*0440*/ 	.word	0xffffffff


	//   ....[25]....
        /*0444*/ 	.word	0xffffffff


	//   ....[26]....
        /*0448*/ 	.word	0xffffffff


	//   ....[27]....
        /*044c*/ 	.word	0xffffffff


	//   ....[28]....
        /*0450*/ 	.word	0xffffffff


	//   ....[29]....
        /*0454*/ 	.word	0xffffffff


	//   ....[30]....
        /*0458*/ 	.word	0xffffffff


	//   ....[31]....
        /*045c*/ 	.word	0xffffffff


	//   ....[32]....
        /*0460*/ 	.word	0xffffffff


	//   ....[33]....
        /*0464*/ 	.word	0xffffffff


	//   ....[34]....
        /*0468*/ 	.word	0xffffffff


	//   ....[35]....
        /*046c*/ 	.word	0xffffffff


	//   ....[36]....
        /*0470*/ 	.word	0xffffffff


	//   ....[37]....
        /*0474*/ 	.word	0xffffffff


	//   ....[38]....
        /*0478*/ 	.word	0xffffffff


	//   ....[39]....
        /*047c*/ 	.word	0xffffffff


	//   ....[40]....
        /*0480*/ 	.word	0xffffffff


	//   ....[41]....
        /*0484*/ 	.word	0xffffffff


	//   ....[42]....
        /*0488*/ 	.word	0xffffffff


	//   ....[43]....
        /*048c*/ 	.word	0xffffffff


	//   ....[44]....
        /*0490*/ 	.word	0xffffffff


	//   ....[45]....
        /*0494*/ 	.word	0xffffffff


	//   ....[46]....
        /*0498*/ 	.word	0xffffffff


	//   ....[47]....
        /*049c*/ 	.word	0xffffffff


	//   ....[48]....
        /*04a0*/ 	.word	0xffffffff


	//   ....[49]....
        /*04a4*/ 	.word	0xffffffff


	//   ....[50]....
        /*04a8*/ 	.word	0xffffffff


	//   ....[51]....
        /*04ac*/ 	.word	0xffffffff


	//   ....[52]....
        /*04b0*/ 	.word	0xffffffff


	//   ....[53]....
        /*04b4*/ 	.word	0xffffffff


	//   ....[54]....
        /*04b8*/ 	.word	0xffffffff


	//   ....[55]....
        /*04bc*/ 	.word	0xffffffff


	//----- nvinfo : EIATTR_COOP_GROUP_INSTR_OFFSETS
	.align		4
.L_870:
        /*04c0*/ 	.byte	0x04, 0x28
        /*04c2*/ 	.short	(.L_872 - .L_871)


	//   ....[0]....
.L_871:
        /*04c4*/ 	.word	0x00005220


	//   ....[1]....
        /*04c8*/ 	.word	0x00005260


	//   ....[2]....
        /*04cc*/ 	.word	0x000054f0


	//   ....[3]....
        /*04d0*/ 	.word	0x00005530


	//   ....[4]....
        /*04d4*/ 	.word	0x00006350


	//   ....[5]....
        /*04d8*/ 	.word	0x00006510


	//   ....[6]....
        /*04dc*/ 	.word	0x00006690


	//   ....[7]....
        /*04e0*/ 	.word	0x000067e0


	//   ....[8]....
        /*04e4*/ 	.word	0x00009950


	//   ....[9]....
        /*04e8*/ 	.word	0x00009aa0


	//   ....[10]....
        /*04ec*/ 	.word	0x00009b30


	//   ....[11]....
        /*04f0*/ 	.word	0x00009c50


	//   ....[12]....
        /*04f4*/ 	.word	0x00009c80


	//   ....[13]....
        /*04f8*/ 	.word	0x00009d00


	//   ....[14]....
        /*04fc*/ 	.word	0x00009e50


	//   ....[15]....
        /*0500*/ 	.word	0x00009e90


	//   ....[16]....
        /*0504*/ 	.word	0x0000ded0


	//   ....[17]....
        /*0508*/ 	.word	0x0000e090


	//   ....[18]....
        /*050c*/ 	.word	0x0000e0c0


	//   ....[19]....
        /*0510*/ 	.word	0x0000e200


	//   ....[20]....
        /*0514*/ 	.word	0x0000e230


	//   ....[21]....
        /*0518*/ 	.word	0x0000e290


	//   ....[22]....
        /*051c*/ 	.word	0x0000e390


	//   ....[23]....
        /*0520*/ 	.word	0x0000e3c0


	//   ....[24]....
        /*0524*/ 	.word	0x00012210


	//   ....[25]....
        /*0528*/ 	.word	0x00012360


	//   ....[26]....
        /*052c*/ 	.word	0x000123a0


	//   ....[27]....
        /*0530*/ 	.word	0x00012750


	//   ....[28]....
        /*0534*/ 	.word	0x000127f0


	//   ....[29]....
        /*0538*/ 	.word	0x000128b0


	//   ....[30]....
        /*053c*/ 	.word	0x00012950


	//   ....[31]....
        /*0540*/ 	.word	0x00012a40


	//   ....[32]....
        /*0544*/ 	.word	0x00016740


	//   ....[33]....
        /*0548*/ 	.word	0x000168d0


	//   ....[34]....
        /*054c*/ 	.word	0x000169e0


	//   ....[35]....
        /*0550*/ 	.word	0x00016ac0


	//   ....[36]....
        /*0554*/ 	.word	0x00016cb0


	//   ....[37]....
        /*0558*/ 	.word	0x00016d70


	//   ....[38]....
        /*055c*/ 	.word	0x00016de0


	//   ....[39]....
        /*0560*/ 	.word	0x00016eb0


	//   ....[40]....
        /*0564*/ 	.word	0x0001b1d0


	//   ....[41]....
        /*0568*/ 	.word	0x0001b200


	//   ....[42]....
        /*056c*/ 	.word	0x0001b2f0


	//   ....[43]....
        /*0570*/ 	.word	0x0001b350


	//   ....[44]....
        /*0574*/ 	.word	0x0001b4f0


	//   ....[45]....
        /*0578*/ 	.word	0x0001b690


	//   ....[46]....
        /*057c*/ 	.word	0x0001b6f0


	//   ....[47]....
        /*0580*/ 	.word	0x0001b7e0


	//   ....[48]....
        /*0584*/ 	.word	0x0001d750


	//   ....[49]....
        /*0588*/ 	.word	0x0001d760


	//   ....[50]....
        /*058c*/ 	.word	0x0001d790


	//   ....[51]....
        /*0590*/ 	.word	0x0001d7b0


	//   ....[52]....
        /*0594*/ 	.word	0x0001d7c0


	//   ....[53]....
        /*0598*/ 	.word	0x0001d7d0


	//   ....[54]....
        /*059c*/ 	.word	0x0001d800


	//   ....[55]....
        /*05a0*/ 	.word	0x0001d820


	//----- nvinfo : EIATTR_VRC_CTA_INIT_COUNT
	.align		4
.L_872:
        /*05a4*/ 	.byte	0x02, 0x4a
	.zero		1
	.zero		1


	//----- nvinfo : EIATTR_EXIT_INSTR_OFFSETS
	.align		4
        /*05a8*/ 	.byte	0x04, 0x1c
        /*05aa*/ 	.short	(.L_874 - .L_873)


	//   ....[0]....
.L_873:
        /*05ac*/ 	.word	0x00000620


	//   ....[1]....
        /*05b0*/ 	.word	0x00001b70


	//   ....[2]....
        /*05b4*/ 	.word	0x00001c00


	//   ....[3]....
        /*05b8*/ 	.word	0x0001fb90


	//   ....[4]....
        /*05bc*/ 	.word	0x0001fcb0


	//   ....[5]....
        /*05c0*/ 	.word	0x0001fcd0


	//----- nvinfo : EIATTR_CRS_STACK_SIZE
	.align		4
.L_874:
        /*05c4*/ 	.byte	0x04, 0x1e
        /*05c6*/ 	.short	(.L_876 - .L_875)
.L_875:
        /*05c8*/ 	.word	0x00000000


	//----- nvinfo : EIATTR_CBANK_PARAM_SIZE
	.align		4
.L_876:
        /*05cc*/ 	.byte	0x03, 0x19
        /*05ce*/ 	.short	0x01d0


	//----- nvinfo : EIATTR_PARAM_CBANK
	.align		4
        /*05d0*/ 	.byte	0x04, 0x0a
        /*05d2*/ 	.short	(.L_878 - .L_877)
	.align		4
.L_877:
        /*05d4*/ 	.word	index@(.nv.constant0._ZN5flash16flash_fwd_kernelI23Flash_fwd_kernel_traitsILi128ELi128ELi32ELi4ELb0ELb0EN7cutlass6half_tE19Flash_kernel_traitsILi128ELi128ELi32ELi4ES3_EELb1ELb0ELb1ELb1ELb0ELb0ELb0ELb0EEEvNS_16Flash_fwd_paramsE)
        /*05d8*/ 	.short	0x0380
        /*05da*/ 	.short	0x01d0


	//----- nvinfo : EIATTR_SW_WAR
	.align		4
.L_878:
        /*05dc*/ 	.byte	0x04, 0x36
        /*05de*/ 	.short	(.L_880 - .L_879)
.L_879:
        /*05e0*/ 	.word	0x00000008
.L_880:


//--------------------- .nv.info._ZN5flash16flash_fwd_kernelI23Flash_fwd_kernel_traitsILi128ELi128ELi32ELi4ELb0ELb0EN7cutlass6half_tE19Flash_kernel_traitsILi128ELi128ELi32ELi4ES3_EELb1ELb0ELb1ELb0ELb0ELb0ELb0ELb1EEEvNS_16Flash_fwd_paramsE --------------------------
	.section	.nv.info._ZN5flash16flash_fwd_kernelI23Flash_fwd_kernel_traitsILi128ELi128ELi32ELi4ELb0ELb0EN7cutlass6half_tE19Flash_kernel_traitsILi128ELi128ELi32ELi4ES3_EELb1ELb0ELb1ELb0ELb0ELb0ELb0ELb1EEEvNS_16Flash_fwd_paramsE,"",@"SHT_CUDA_INFO"
	.sectionflags	@""
	.align	4


	//----- nvinfo : EIATTR_CUDA_API_VERSION
	.align		4
        /*0000*/ 	.byte	0x04, 0x37
        /*0002*/ 	.short	(.L_882 - .L_881)
.L_881:
        /*0004*/ 	.word	0x00000082


	//----- nvinfo : EIATTR_KPARAM_INFO
	.align		4
.L_882:
        /*0008*/ 	.byte	0x04, 0x17
        /*000a*/ 	.short	(.L_884 - .L_883)
.L_883:
        /*000c*/ 	.word	0x00000000
        /*0010*/ 	.short	0x0000
        /*0012*/ 	.short	0x0000
        /*0014*/ 	.byte	0x00, 0xf0, 0x41, 0x07


	//----- nvinfo : EIATTR_SPARSE_MMA_MASK
	.align		4
.L_884:
        /*0018*/ 	.byte	0x03, 0x50
        /*001a*/ 	.short	0x0000


	//----- nvinfo : EIATTR_MAXREG_COUNT
	.align		4
        /*001c*/ 	.byte	0x03, 0x1b
        /*001e*/ 	.short	0x00ff


	//----- nvinfo : EIATTR_NUM_BARRIERS
	.align		4
        /*0020*/ 	.byte	0x02, 0x4c
        /*0022*/ 	.byte	0x01
	.zero		1


	//----- nvinfo : EIATTR_ANNOTATIONS
	.align		4
        /*0024*/ 	.byte	0x04, 0x55
        /*0026*/ 	.short	(.L_886 - .L_885)


	//   ....[0]....
.L_885:
        /* <DEDUP_REMOVED lines=89> */


	//----- nvinfo : EIATTR_MERCURY_ISA_VERSION
	.align		4
.L_886:
        /*05a8*/ 	.byte	0x03, 0x5f
        /*05aa*/ 	.short	0x0101


	//----- nvinfo : EIATTR_COOP_GROUP_MASK_REGIDS
	.align		4
        /*05ac*/ 	.byte	0x04, 0x29
        /*05ae*/ 	.short	(.L_888 - .L_887)


	//   ....[0]....
.L_887:
        /*05b0*/ 	.word	0xffffffff


	//   ....[1]....
        /*05b4*/ 	.word	0xffffffff


	//   ....[2]....
        /*05b8*/ 	.word	0xffffffff


	//   ....[3]....
        /*05bc*/ 	.word	0xffffffff


	//   ....[4]....
        /*05c0*/ 	.word	0xffffffff


	//   ....[5]....
        /*05c4*/ 	.word	0xffffffff


	//   ....[6]....
        /*05c8*/ 	.word	0xffffffff


	//   ....[7]....
        /*05cc*/ 	.word	0xffffffff


	//   ....[8]....
        /*05d0*/ 	.word	0xffffffff


	//   ....[9]....
        /*05d4*/ 	.word	0xffffffff


	//   ....[10]....
        /*05d8*/ 	.word	0xffffffff


	//   ....[11]....
        /*05dc*/ 	.word	0xffffffff


	//   ....[12]....
        /*05e0*/ 	.word	0xffffffff


	//   ....[13]....
        /*05e4*/ 	.word	0xffffffff


	//   ....[14]....
        /*05e8*/ 	.word	0xffffffff


	//   ....[15]....
        /*05ec*/ 	.word	0xffffffff


	//   ....[16]....
        /*05f0*/ 	.word	0xffffffff


	//   ....[17]....
        /*05f4*/ 	.word	0xffffffff


	//   ....[18]....
        /*05f8*/ 	.word	0xffffffff


	//   ....[19]....
        /*05fc*/ 	.word	0xffffffff


	//   ....[20]....
        /*0600*/ 	.word	0xffffffff


	//   ....[21]....
        /*0604*/ 	.word	0xffffffff


	//   ....[22]....
        /*0608*/ 	.word	0xffffffff


	//   ....[23]....
        /*060c*/ 	.word	0xffffffff


	//   ....[24]....
        /*0610*/ 	.word	0xffffffff


	//   ....[25]....
        /*0614*/ 	.word	0xffffffff


	//   ....[26]....
        /*0618*/ 	.word	0xffffffff


	//   ....[27]....
        /*061c*/ 	.word	0xffffffff


	//   ....[28]....
        /*0620*/ 	.word	0xffffffff


	//   ....[29]....
        /*0624*/ 	.word	0xffffffff


	//   ....[30]....
        /*0628*/ 	.word	0xffffffff


	//   ....[31]....
        /*062c*/ 	.word	0xffffffff


	//   ....[32]....
        /*0630*/ 	.word	0xffffffff


	//   ....[33]....
        /*0634*/ 	.word	0xffffffff


	//   ....[34]....
        /*0638*/ 	.word	0xffffffff


	//   ....[35]....
        /*063c*/ 	.word	0xffffffff


	//   ....[36]....
        /*0640*/ 	.word	0xffffffff


	//   ....[37]....
        /*0644*/ 	.word	0xffffffff


	//   ....[38]....
        /*0648*/ 	.word	0xffffffff


	//   ....[39]....
        /*064c*/ 	.word	0xffffffff


	//   ....[40]....
        /*0650*/ 	.word	0xffffffff


	//   ....[41]....
        /*0654*/ 	.word	0xffffffff


	//   ....[42]....
        /*0658*/ 	.word	0xffffffff


	//   ....[43]....
        /*065c*/ 	.word	0xffffffff


	//   ....[44]....
        /*0660*/ 	.word	0xffffffff


	//   ....[45]....
        /*0664*/ 	.word	0xffffffff


	//   ....[46]....
        /*0668*/ 	.word	0xffffffff


	//   ....[47]....
        /*066c*/ 	.word	0xffffffff


	//   ....[48]....
        /*0670*/ 	.word	0xffffffff


	//   ....[49]....
        /*0674*/ 	.word	0xffffffff


	//   ....[50]....
        /*0678*/ 	.word	0xffffffff


	//   ....[51]....
        /*067c*/ 	.word	0xffffffff


	//   ....[52]....
        /*0680*/ 	.word	0xffffffff


	//   ....[53]....
        /*0684*/ 	.word	0xffffffff


	//   ....[54]....
        /*0688*/ 	.word	0xffffffff


	//   ....[55]....
        /*068c*/ 	.word	0xffffffff


	//----- nvinfo : EIATTR_COOP_GROUP_INSTR_OFFSETS
	.align		4
.L_888:
        /*0690*/ 	.byte	0x04, 0x28
        /*0692*/ 	.short	(.L_890 - .L_889)


	//   ....[0]....
.L_889:
        /*0694*/ 	.word	0x00004910


	//   ....[1]....
        /*0698*/ 	.word	0x00004b30


	//   ....[2]....
        /*069c*/ 	.word	0x00004dd0


	//   ....[3]....
        /*06a0*/ 	.word	0x00005050


	//   ....[4]....
        /*06a4*/ 	.word	0x000051c0


	//   ....[5]....
        /*06a8*/ 	.word	0x00005310


	//   ....[6]....
        /*06ac*/ 	.word	0x00005330


	//   ....[7]....
        /*06b0*/ 	.word	0x00005450


	//   ....[8]....
        /*06b4*/ 	.word	0x00008ee0


	//   ....[9]....
        /*06b8*/ 	.word	0x00009000


	//   ....[10]....
        /*06bc*/ 	.word	0x00009010


	//   ....[11]....
        /*06c0*/ 	.word	0x00009140


	//   ....[12]....
        /*06c4*/ 	.word	0x00009220


	//   ....[13]....
        /*06c8*/ 	.word	0x00009230


	//   ....[14]....
        /*06cc*/ 	.word	0x000093e0


	//   ....[15]....
        /*06d0*/ 	.word	0x00009400


	//   ....[16]....
        /*06d4*/ 	.word	0x0000dd20


	//   ....[17]....
        /*06d8*/ 	.word	0x0000de10


	//   ....[18]....
        /*06dc*/ 	.word	0x0000de30


	//   ....[19]....
        /*06e0*/ 	.word	0x0000de50


	//   ....[20]....
        /*06e4*/ 	.word	0x0000dfe0


	//   ....[21]....
        /*06e8*/ 	.word	0x0000e000


	//   ....[22]....
        /*06ec*/ 	.word	0x0000e010


	//   ....[23]....
        /*06f0*/ 	.word	0x0000e0b0


	//   ....[24]....
        /*06f4*/ 	.word	0x000123a0


	//   ....[25]....
        /*06f8*/ 	.word	0x000124e0


	//   ....[26]....
        /*06fc*/ 	.word	0x00012630


	//   ....[27]....
        /*0700*/ 	.word	0x00012730


	//   ....[28]....
        /*0704*/ 	.word	0x00012a60


	//   ....[29]....
        /*0708*/ 	.word	0x00012b10


	//   ....[30]....
        /*070c*/ 	.word	0x00013060


	//   ....[31]....
        /*0710*/ 	.word	0x000131a0


	//   ....[32]....
        /*0714*/ 	.word	0x00016ef0


	//   ....[33]....
        /*0718*/ 	.word	0x00017040


	//   ....[34]....
        /*071c*/ 	.word	0x000170c0


	//   ....[35]....
        /*0720*/ 	.word	0x000170e0


	//   ....[36]....
        /*0724*/ 	.word	0x00017190


	//   ....[37]....
        /*0728*/ 	.word	0x000171e0


	//   ....[38]....
        /*072c*/ 	.word	0x00017540


	//   ....[39]....
        /*0730*/ 	.word	0x000176c0


	//   ....[40]....
        /*0734*/ 	.word	0x0001bc30


	//   ....[41]....
        /*0738*/ 	.word	0x0001bd10


	//   ....[42]....
        /*073c*/ 	.word	0x0001bdf0


	//   ....[43]....
        /*0740*/ 	.word	0x0001bf00


	//   ....[44]....
        /*0744*/ 	.word	0x0001c020


	//   ....[45]....
        /*0748*/ 	.word	0x0001c1a0


	//   ....[46]....
        /*074c*/ 	.word	0x0001c1e0


	//   ....[47]....
        /*0750*/ 	.word	0x0001c370


	//   ....[48]....
        /*0754*/ 	.word	0x0001ee90


	//   ....[49]....
        /*0758*/ 	.word	0x0001eea0


	//   ....[50]....
        /*075c*/ 	.word	0x0001eeb0


	//   ....[51]....
        /*0760*/ 	.word	0x0001eef0


	//   ....[52]....
        /*0764*/ 	.word	0x0001ef10


	//   ....[53]....
        /*0768*/ 	.word	0x0001ef20


	//   ....[54]....
        /*076c*/ 	.word	0x0001ef30


	//   ....[55]....
        /*0770*/ 	.word	0x0001ef90


	//----- nvinfo : EIATTR_VRC_CTA_INIT_COUNT
	.align		4
.L_890:
        /*0774*/ 	.byte	0x02, 0x4a
	.zero		1
	.zero		1


	//----- nvinfo : EIATTR_EXIT_INSTR_OFFSETS
	.align		4
        /*0778*/ 	.byte	0x04, 0x1c
        /*077a*/ 	.short	(.L_892 - .L_891)


	//   ....[0]....
.L_891:
        /*077c*/ 	.word	0x00000660


	//   ....[1]....
        /*0780*/ 	.word	0x00001bb0


	//   ....[2]....
        /*0784*/ 	.word	0x00001c40


	//   ....[3]....
        /*0788*/ 	.word	0x00021320


	//   ....[4]....
        /*078c*/ 	.word	0x00021440


	//   ....[5]....
        /*0790*/ 	.word	0x00021460


	//----- nvinfo : EIATTR_CRS_STACK_SIZE
	.align		4
.L_892:
        /*0794*/ 	.byte	0x04, 0x1e
        /*0796*/ 	.short	(.L_894 - .L_893)
.L_893:
        /*0798*/ 	.word	0x00000000


	//----- nvinfo : EIATTR_CBANK_PARAM_SIZE
	.align		4
.L_894:
        /*079c*/ 	.byte	0x03, 0x19
        /*079e*/ 	.short	0x01d0


	//----- nvinfo : EIATTR_PARAM_CBANK
	.align		4
        /*07a0*/ 	.byte	0x04, 0x0a
        /*07a2*/ 	.short	(.L_896 - .L_895)
	.align		4
.L_895:
        /*07a4*/ 	.word	index@(.nv.constant0._ZN5flash16flash_fwd_kernelI23Flash_fwd_kernel_traitsILi128ELi128ELi32ELi4ELb0ELb0EN7cutlass6half_tE19Flash_kernel_traitsILi128ELi128ELi32ELi4ES3_EELb1ELb0ELb1ELb0ELb0ELb0ELb0ELb1EEEvNS_16Flash_fwd_paramsE)
        /*07a8*/ 	.short	0x0380
        /*07aa*/ 	.short	0x01d0


	//----- nvinfo : EIATTR_SW_WAR
	.align		4
.L_896:
        /*07ac*/ 	.byte	0x04, 0x36
        /*07ae*/ 	.short	(.L_898 - .L_897)
.L_897:
        /*07b0*/ 	.word	0x00000008
.L_898:


//--------------------- .nv.info._ZN5flash16flash_fwd_kernelI23Flash_fwd_kernel_traitsILi128ELi128ELi32ELi4ELb0ELb0EN7cutlass6half_tE19Flash_kernel_traitsILi128ELi128ELi32ELi4ES3_EELb0ELb0ELb1ELb0ELb0ELb0ELb1ELb0EEEvNS_16Flash_fwd_paramsE --------------------------
	.section	.nv.info._ZN5flash16flash_fwd_kernelI23Flash_fwd_kernel_traitsILi128ELi128ELi32ELi4ELb0ELb0EN7cutlass6half_tE19Flash_kernel_traitsILi128ELi128ELi32ELi4ES3_EELb0ELb0ELb1ELb0ELb0ELb0ELb1ELb0EEEvNS_16Flash_fwd_paramsE,"",@"SHT_CUDA_INFO"
	.sectionflags	@""
	.align	4


	//----- nvinfo : EIATTR_CUDA_API_VERSION
	.align		4
        /*0000*/ 	.byte	0x04, 0x37
        /*0002*/ 	.short	(.L_900 - .L_899)
.L_899:
        /*0004*/ 	.word	0x00000082


	//----- nvinfo : EIATTR_KPARAM_INFO
	.align		4
.L_900:
        /*0008*/ 	.byte	0x04, 0x17
        /*000a*/ 	.short	(.L_902 - .L_901)
.L_901:
        /*000c*/ 	.word	0x00000000
        /*0010*/ 	.short	0x0000
        /*0012*/ 	.short	0x0000
        /*0014*/ 	.byte	0x00, 0xf0, 0x41, 0x07


	//----- nvinfo : EIATTR_SPARSE_MMA_MASK
	.align		4
.L_902:
        /*0018*/ 	.byte	0x03, 0x50
        /*001a*/ 	.short	0x0000


	//----- nvinfo : EIATTR_MAXREG_COUNT
	.align		4
        /*001c*/ 	.byte	0x03, 0x1b
        /*001e*/ 	.short	0x00ff


	//----- nvinfo : EIATTR_NUM_BARRIERS
	.align		4
        /*0020*/ 	.byte	0x02, 0x4c
        /*0022*/ 	.byte	0x01
	.zero		1


	//----- nvinfo : EIATTR_ANNOTATIONS
	.align		4
        /*0024*/ 	.byte	0x04, 0x55
        /*0026*/ 	.short	(.L_904 - .L_903)


	//   ....[0]....
.L_903:
        /* <DEDUP_REMOVED lines=38> */


	//----- nvinfo : EIATTR_MERCURY_ISA_VERSION
	.align		4
.L_904:
        /*0270*/ 	.byte	0x03, 0x5f
        /*0272*/ 	.short	0x0101


	//----- nvinfo : EIATTR_COOP_GROUP_MASK_REGIDS
	.align		4
        /*0274*/ 	.byte	0x04, 0x29
        /*0276*/ 	.short	(.L_906 - .L_905)


	//   ....[0]....
.L_905:
        /*0278*/ 	.word	0xffffffff


	//   ....[1]....
        /*027c*/ 	.word	0xffffffff


	//   ....[2]....
        /*0280*/ 	.word	0xffffffff


	//   ....[3]....
        /*0284*/ 	.word	0xffffffff


	//   ....[4]....
        /*0288*/ 	.word	0xffffffff


	//   ....[5]....
        /*028c*/ 	.word	0xffffffff


	//   ....[6]....
        /*0290*/ 	.word	0xffffffff


	//   ....[7]....
        /*0294*/ 	.word	0xffffffff


	//   ....[8]....
        /*0298*/ 	.word	0xffffffff


	//   ....[9]....
        /*029c*/ 	.word	0xffffffff


	//   ....[10]....
        /*02a0*/ 	.word	0xffffffff


	//   ....[11]....
        /*02a4*/ 	.word	0xffffffff


	//   ....[12]....
        /*02a8*/ 	.word	0xffffffff


	//   ....[13]....
        /*02ac*/ 	.word	0xffffffff


	//   ....[14]....
        /*02b0*/ 	.word	0xffffffff


	//   ....[15]....
        /*02b4*/ 	.word	0xffffffff


	//   ....[16]....
        /*02b8*/ 	.word	0xffffffff


	//   ....[17]....
        /*02bc*/ 	.word	0xffffffff


	//   ....[18]....
        /*02c0*/ 	.word	0xffffffff


	//   ....[19]....
        /*02c4*/ 	.word	0xffffffff


	//   ....[20]....
        /*02c8*/ 	.word	0xffffffff


	//   ....[21]....
        /*02cc*/ 	.word	0xffffffff


	//   ....[22]....
        /*02d0*/ 	.word	0xffffffff


	//   ....[23]....
        /*02d4*/ 	.word	0xffffffff


	//   ....[24]....
        /*02d8*/ 	.word	0xffffffff


	//   ....[25]....
        /*02dc*/ 	.word	0xffffffff


	//   ....[26]....
        /*02e0*/ 	.word	0xffffffff


	//   ....[27]....
        /*02e4*/ 	.word	0xffffffff


	//   ....[28]....
        /*02e8*/ 	.word	0xffffffff


	//   ....[29]....
        /*02ec*/ 	.word	0xffffffff


	//   ....[30]....
        /*02f0*/ 	.word	0xffffffff


	//   ....[31]....
        /*02f4*/ 	.word	0xffffffff


	//   ....[32]....
        /*02f8*/ 	.word	0xffffffff


	//   ....[33]....
        /*02fc*/ 	.word	0xffffffff


	//   ....[34]....
        /*0300*/ 	.word	0xffffffff


	//   ....[35]....
        /*0304*/ 	.word	0xffffffff


	//   ....[36]....
        /*0308*/ 	.word	0xffffffff


	//   ....[37]....
        /*030c*/ 	.word	0xffffffff


	//   ....[38]....
        /*0310*/ 	.word	0xffffffff


	//   ....[39]....
        /*0314*/ 	.word	0xffffffff


	//   ....[40]....
        /*0318*/ 	.word	0xffffffff


	//   ....[41]....
        /*031c*/ 	.word	0xffffffff


	//   ....[42]....
        /*0320*/ 	.word	0xffffffff


	//   ....[43]....
        /*0324*/ 	.word	0xffffffff


	//   ....[44]....
        /*0328*/ 	.word	0xffffffff


	//   ....[45]....
        /*032c*/ 	.word	0xffffffff


	//   ....[46]....
        /*0330*/ 	.word	0xffffffff


	//   ....[47]....
        /*0334*/ 	.word	0xffffffff


	//   ....[48]....
        /*0338*/ 	.word	0xffffffff


	//   ....[49]....
        /*033c*/ 	.word	0xffffffff


	//   ....[50]....
        /*0340*/ 	.word	0xffffffff


	//   ....[51]....
        /*0344*/ 	.word	0xffffffff


	//   ....[52]....
        /*0348*/ 	.word	0xffffffff


	//   ....[53]....
        /*034c*/ 	.word	0xffffffff


	//   ....[54]....
        /*0350*/ 	.word	0xffffffff


	//   ....[55]....
        /*0354*/ 	.word	0xffffffff


	//----- nvinfo : EIATTR_COOP_GROUP_INSTR_OFFSETS
	.align		4
.L_906:
        /*0358*/ 	.byte	0x04, 0x28
        /*035a*/ 	.short	(.L_908 - .L_907)


	//   ....[0]....
.L_907:
        /*035c*/ 	.word	0x000049c0


	//   ....[1]....
        /*0360*/ 	.word	0x00004a20


	//   ....[2]....
        /*0364*/ 	.word	0x00004a90


	//   ....[3]....
        /*0368*/ 	.word	0x00004ab0


	//   ....[4]....
        /*036c*/ 	.word	0x000052a0


	//   ....[5]....
        /*0370*/ 	.word	0x000053e0


	//   ....[6]....
        /*0374*/ 	.word	0x00005420


	//   ....[7]....
        /*0378*/ 	.word	0x00005590


	//   ....[8]....
        /*037c*/ 	.word	0x00007400


	//   ....[9]....
        /*0380*/ 	.word	0x00007570


	//   ....[10]....
        /*0384*/ 	.word	0x000075a0


	//   ....[11]....
        /*0388*/ 	.word	0x000077a0


	//   ....[12]....
        /*038c*/ 	.word	0x00007830


	//   ....[13]....
        /*0390*/ 	.word	0x00007870


	//   ....[14]....
        /*0394*/ 	.word	0x00007970


	//   ....[15]....
        /*0398*/ 	.word	0x00007990


	//   ....[16]....
        /*039c*/ 	.word	0x0000a620


	//   ....[17]....
        /*03a0*/ 	.word	0x0000a770


	//   ....[18]....
        /*03a4*/ 	.word	0x0000a7a0


	//   ....[19]....
        /*03a8*/ 	.word	0x0000a8b0


	//   ....[20]....
        /*03ac*/ 	.word	0x0000a930


	//   ....[21]....
        /*03b0*/ 	.word	0x0000a960


	//   ....[22]....
        /*03b4*/ 	.word	0x0000aa70


	//   ....[23]....
        /*03b8*/ 	.word	0x0000aa90


	//   ....[24]....
        /*03bc*/ 	.word	0x0000d6d0


	//   ....[25]....
        /*03c0*/ 	.word	0x0000d870


	//   ....[26]....
        /*03c4*/ 	.word	0x0000d8b0


	//   ....[27]....
        /*03c8*/ 	.word	0x0000da50


	//   ....[28]....
        /*03cc*/ 	.word	0x0000dab0


	//   ....[29]....
        /*03d0*/ 	.word	0x0000dae0


	//   ....[30]....
        /*03d4*/ 	.word	0x0000dc00


	//   ....[31]....
        /*03d8*/ 	.word	0x0000dc40


	//   ....[32]....
        /*03dc*/ 	.word	0x000107e0


	//   ....[33]....
        /*03e0*/ 	.word	0x00010990


	//   ....[34]....
        /*03e4*/ 	.word	0x00010a00


	//   ....[35]....
        /*03e8*/ 	.word	0x00010b20


	//   ....[36]....
        /*03ec*/ 	.word	0x00010c50


	//   ....[37]....
        /*03f0*/ 	.word	0x00010cc0


	//   ....[38]....
        /*03f4*/ 	.word	0x00010db0


	//   ....[39]....
        /*03f8*/ 	.word	0x00010e90


	//   ....[40]....
        /*03fc*/ 	.word	0x00013d00


	//   ....[41]....
        /*0400*/ 	.word	0x00013ef0


	//   ....[42]....
        /*0404*/ 	.word	0x00014000


	//   ....[43]....
        /*0408*/ 	.word	0x00014080


	//   ....[44]....
        /*040c*/ 	.word	0x000140a0


	//   ....[45]....
        /*0410*/ 	.word	0x00014100


	//   ....[46]....
        /*0414*/ 	.word	0x000141b0


	//   ....[47]....
        /*0418*/ 	.word	0x00014250


	//   ....[48]....
        /*041c*/ 	.word	0x00015910


	//   ....[49]....
        /*0420*/ 	.word	0x00015920


	//   ....[50]....
        /*0424*/ 	.word	0x00015930


	//   ....[51]....
        /*0428*/ 	.word	0x00015950


	//   ....[52]....
        /*042c*/ 	.word	0x00015970


	//   ....[53]....
        /*0430*/ 	.word	0x000159a0


	//   ....[54]....
        /*0434*/ 	.word	0x000159c0


	//   ....[55]....
        /*0438*/ 	.word	0x00015a20


	//----- nvinfo : EIATTR_VRC_CTA_INIT_COUNT
	.align		4
.L_908:
        /*043c*/ 	.byte	0x02, 0x4a
	.zero		1
	.zero		1


	//----- nvinfo : EIATTR_EXIT_INSTR_OFFSETS
	.align		4
        /*0440*/ 	.byte	0x04, 0x1c
        /*0442*/ 	.short	(.L_910 - .L_909)


	//   ....[0]....
.L_909:
        /*0444*/ 	.word	0x00000350


	//   ....[1]....
        /*0448*/ 	.word	0x000018b0


	//   ....[2]....
        /*044c*/ 	.word	0x00001940


	//   ....[3]....
        /*0450*/ 	.word	0x00017e90


	//   ....[4]....
        /*0454*/ 	.word	0x00017fb0


	//   ....[5]....
        /*0458*/ 	.word	0x00017fd0


	//----- nvinfo : EIATTR_CRS_STACK_SIZE
	.align		4
.L_910:
        /*045c*/ 	.byte	0x04, 0x1e
        /*045e*/ 	.short	(.L_912 - .L_911)
.L_911:
        /*0460*/ 	.word	0x00000000


	//----- nvinfo : EIATTR_CBANK_PARAM_SIZE
	.align		4
.L_912:
        /*0464*/ 	.byte	0x03, 0x19
        /*0466*/ 	.short	0x01d0


	//----- nvinfo : EIATTR_PARAM_CBANK
	.align		4
        /*0468*/ 	.byte	0x04, 0x0a
        /*046a*/ 	.short	(.L_914 - .L_913)
	.align		4
.L_913:
        /*046c*/ 	.word	index@(.nv.constant0._ZN5flash16flash_fwd_kernelI23Flash_fwd_kernel_traitsILi128ELi128ELi32ELi4ELb0ELb0EN7cutlass6half_tE19Flash_kernel_traitsILi128ELi128ELi32ELi4ES3_EELb0ELb0ELb1ELb0ELb0ELb0ELb1ELb0EEEvNS_16Flash_fwd_paramsE)
        /*0470*/ 	.short	0x0380
        /*0472*/ 	.short	0x01d0


	//----- nvinfo : EIATTR_SW_WAR
	.align		4
.L_914:
        /*0474*/ 	.byte	0x04, 0x36
        /*0476*/ 	.short	(.L_916 - .L_915)
.L_915:
        /*0478*/ 	.word	0x00000008
.L_916:


//--------------------- .nv.info._ZN5flash16flash_fwd_kernelI23Flash_fwd_kernel_traitsILi128ELi128ELi32ELi4ELb0ELb0EN7cutlass6half_tE19Flash_kernel_traitsILi128ELi128ELi32ELi4ES3_EELb1ELb0ELb1ELb1ELb0ELb0ELb0ELb1EEEvNS_16Flash_fwd_paramsE --------------------------
	.section	.nv.info._ZN5flash16flash_fwd_kernelI23Flash_fwd_kernel_traitsILi128ELi128ELi32ELi4ELb0ELb0EN7cutlass6half_tE19Flash_kernel_traitsILi128ELi128ELi32ELi4ES3_EELb1ELb0ELb1ELb1ELb0ELb0ELb0ELb1EEEvNS_16Flash_fwd_paramsE,"",@"SHT_CUDA_INFO"
	.sectionflags	@""
	.align	4


	//----- nvinfo : EIATTR_CUDA_API_VERSION
	.align		4
        /*0000*/ 	.byte	0x04, 0x37
        /*0002*/ 	.short	(.L_918 - .L_917)
.L_917:
        /*0004*/ 	.word	0x00000082


	//----- nvinfo : EIATTR_KPARAM_INFO
	.align		4
.L_918:
        /*0008*/ 	.byte	0x04, 0x17
        /*000a*/ 	.short	(.L_920 - .L_919)
.L_919:
        /*000c*/ 	.word	0x00000000
        /*0010*/ 	.short	0x0000
        /*0012*/ 	.short	0x0000
        /*0014*/ 	.byte	0x00, 0xf0, 0x41, 0x07


	//----- nvinfo : EIATTR_SPARSE_MMA_MASK
	.align		4
.L_920:
        /*0018*/ 	.byte	0x03, 0x50
        /*001a*/ 	.short	0x0000


	//----- nvinfo : EIATTR_MAXREG_COUNT
	.align		4
        /*001c*/ 	.byte	0x03, 0x1b
        /*001e*/ 	.short	0x00ff


	//----- nvinfo : EIATTR_NUM_BARRIERS
	.align		4
        /*0020*/ 	.byte	0x02, 0x4c
        /*0022*/ 	.byte	0x01
	.zero		1


	//----- nvinfo : EIATTR_ANNOTATIONS
	.align		4
        /*0024*/ 	.byte	0x04, 0x55
        /*0026*/ 	.short	(.L_922 - .L_921)


	//   ....[0]....
.L_921:
        /* <DEDUP_REMOVED lines=96> */


	//----- nvinfo : EIATTR_MERCURY_ISA_VERSION
	.align		4
.L_922:
        /*0618*/ 	.byte	0x03, 0x5f
        /*061a*/ 	.short	0x0101


	//----- nvinfo : EIATTR_COOP_GROUP_MASK_REGIDS
	.align		4
        /*061c*/ 	.byte	0x04, 0x29
        /*061e*/ 	.short	(.L_924 - .L_923)


	//   ....[0]....
.L_923:
        /*0620*/ 	.word	0xffffffff


	//   ....[1]....
        /*0624*/ 	.word	0xffffffff


	//   ....[2]....
        /*0628*/ 	.word	0xffffffff


	//   ....[3]....
        /*062c*/ 	.word	0xffffffff


	//   ....[4]....
        /*0630*/ 	.word	0xffffffff


	//   ....[5]....
        /*0634*/ 	.word	0xffffffff


	//   ....[6]....
        /*0638*/ 	.word	0xffffffff


	//   ....[7]....
        /*063c*/ 	.word	0xffffffff


	//   ....[8]....
        /*0640*/ 	.word	0xffffffff


	//   ....[9]....
        /*0644*/ 	.word	0xffffffff


	//   ....[10]....
        /*0648*/ 	.word	0xffffffff


	//   ....[11]....
        /*064c*/ 	.word	0xffffffff


	//   ....[12]....
        /*0650*/ 	.word	0xffffffff


	//   ....[13]....
        /*0654*/ 	.word	0xffffffff


	//   ....[14]....
        /*0658*/ 	.word	0xffffffff


	//   ....[15]....
        /*065c*/ 	.word	0xffffffff


	//   ....[16]....
        /*0660*/ 	.word	0xffffffff


	//   ....[17]....
        /*0664*/ 	.word	0xffffffff


	//   ....[18]....
        /*0668*/ 	.word	0xffffffff


	//   ....[19]....
        /*066c*/ 	.word	0xffffffff


	//   ....[20]....
        /*0670*/ 	.word	0xffffffff


	//   ....[21]....
        /*0674*/ 	.word	0xffffffff


	//   ....[22]....
        /*0678*/ 	.word	0xffffffff


	//   ....[23]....
        /*067c*/ 	.word	0xffffffff


	//   ....[24]....
        /*0680*/ 	.word	0xffffffff


	//   ....[25]....
        /*0684*/ 	.word	0xffffffff


	//   ....[26]....
        /*0688*/ 	.word	0xffffffff


	//   ....[27]....
        /*068c*/ 	.word	0xffffffff


	//   ....[28]....
        /*0690*/ 	.word	0xffffffff


	//   ....[29]....
        /*0694*/ 	.word	0xffffffff


	//   ....[30]....
        /*0698*/ 	.word	0xffffffff


	//   ....[31]....
        /*069c*/ 	.word	0xffffffff


	//   ....[32]....
        /*06a0*/ 	.word	0xffffffff


	//   ....[33]....
        /*06a4*/ 	.word	0xffffffff


	//   ....[34]....
        /*06a8*/ 	.word	0xffffffff


	//   ....[35]....
        /*06ac*/ 	.word	0xffffffff


	//   ....[36]....
        /*06b0*/ 	.word	0xffffffff


	//   ....[37]....
        /*06b4*/ 	.word	0xffffffff


	//   ....[38]....
        /*06b8*/ 	.word	0xffffffff


	//   ....[39]....
        /*06bc*/ 	.word	0xffffffff


	//   ....[40]....
        /*06c0*/ 	.word	0xffffffff


	//   ....[41]....
        /*06c4*/ 	.word	0xffffffff


	//   ....[42]....
        /*06c8*/ 	.word	0xffffffff


	//   ....[43]....
        /*06cc*/ 	.word	0xffffffff


	//   ....[44]....
        /*06d0*/ 	.word	0xffffffff


	//   ....[45]....
        /*06d4*/ 	.word	0xffffffff


	//   ....[46]....
        /*06d8*/ 	.word	0xffffffff


	//   ....[47]....
        /*06dc*/ 	.word	0xffffffff


	//   ....[48]....
        /*06e0*/ 	.word	0xffffffff


	//   ....[49]....
        /*06e4*/ 	.word	0xffffffff


	//   ....[50]....
        /*06e8*/ 	.word	0xffffffff


	//   ....[51]....
        /*06ec*/ 	.word	0xffffffff


	//   ....[52]....
        /*06f0*/ 	.word	0xffffffff


	//   ....[53]....
        /*06f4*/ 	.word	0xffffffff


	//   ....[54]....
        /*06f8*/ 	.word	0xffffffff


	//   ....[55]....
        /*06fc*/ 	.word	0xffffffff


	//----- nvinfo : EIATTR_COOP_GROUP_INSTR_OFFSETS
	.align		4
.L_924:
        /*0700*/ 	.byte	0x04, 0x28
        /*0702*/ 	.short	(.L_926 - .L_925)


	//   ....[0]....
.L_925:
        /*0704*/ 	.word	0x00005550


	//   ....[1]....
        /*0708*/ 	.word	0x000056f0


	//   ....[2]....
        /*070c*/ 	.word	0x00005a10


	//   ....[3]....
        /*0710*/ 	.word	0x00005cc0


	//   ....[4]....
        /*0714*/ 	.word	0x00005df0


	//   ....[5]....
        /*0718*/ 	.word	0x00005f00


	//   ....[6]....
        /*071c*/ 	.word	0x000060f0


	//   ....[7]....
        /*0720*/ 	.word	0x00006230


	//   ....[8]....
        /*0724*/ 	.word	0x0000a410


	//   ....[9]....
        /*0728*/ 	.word	0x0000a510


	//   ....[10]....
        /*072c*/ 	.word	0x0000a520


	//   ....[11]....
        /*0730*/ 	.word	0x0000a5e0


	//   ....[12]....
        /*0734*/ 	.word	0x0000a760


	//   ....[13]....
        /*0738*/ 	.word	0x0000a8a0


	//   ....[14]....
        /*073c*/ 	.word	0x0000a8b0


	//   ....[15]....
        /*0740*/ 	.word	0x0000a9b0


	//   ....[16]....
        /*0744*/ 	.word	0x0000f550


	//   ....[17]....
        /*0748*/ 	.word	0x0000f7a0


	//   ....[18]....
        /*074c*/ 	.word	0x0000f7d0


	//   ....[19]....
        /*0750*/ 	.word	0x0000f980


	//   ....[20]....
        /*0754*/ 	.word	0x0000fac0


	//   ....[21]....
        /*0758*/ 	.word	0x0000faf0


	//   ....[22]....
        /*075c*/ 	.word	0x0000fc00


	//   ....[23]....
        /*0760*/ 	.word	0x0000fc10


	//   ....[24]....
        /*0764*/ 	.word	0x00014d20


	//   ....[25]....
        /*0768*/ 	.word	0x00014f20


	//   ....[26]....
        /*076c*/ 	.word	0x00014f40


	//   ....[27]....
        /*0770*/ 	.word	0x00015040


	//   ....[28]....
        /*0774*/ 	.word	0x000152e0


	//   ....[29]....
        /*0778*/ 	.word	0x000153e0


	//   ....[30]....
        /*077c*/ 	.word	0x00015690


	//   ....[31]....
        /*0780*/ 	.word	0x000156f0


	//   ....[32]....
        /*0784*/ 	.word	0x0001a450


	//   ....[33]....
        /*0788*/ 	.word	0x0001a4b0


	//   ....[34]....
        /*078c*/ 	.word	0x0001a4f0


	//   ....[35]....
        /*0790*/ 	.word	0x0001a590


	//   ....[36]....
        /*0794*/ 	.word	0x0001aaf0


	//   ....[37]....
        /*0798*/ 	.word	0x0001ab80


	//   ....[38]....
        /*079c*/ 	.word	0x0001ad10


	//   ....[39]....
        /*07a0*/ 	.word	0x0001ad40


	//   ....[40]....
        /*07a4*/ 	.word	0x0001fc90


	//   ....[41]....
        /*07a8*/ 	.word	0x0001fcf0


	//   ....[42]....
        /*07ac*/ 	.word	0x0001fe50


	//   ....[43]....
        /*07b0*/ 	.word	0x0001ff20


	//   ....[44]....
        /*07b4*/ 	.word	0x0001ff50


	//   ....[45]....
        /*07b8*/ 	.word	0x00020060


	//   ....[46]....
        /*07bc*/ 	.word	0x000200f0


	//   ....[47]....
        /*07c0*/ 	.word	0x00020180


	//   ....[48]....
        /*07c4*/ 	.word	0x00022ee0


	//   ....[49]....
        /*07c8*/ 	.word	0x00022ef0


	//   ....[50]....
        /*07cc*/ 	.word	0x00022f00


	//   ....[51]....
        /*07d0*/ 	.word	0x00022f10


	//   ....[52]....
        /*07d4*/ 	.word	0x00022f40


	//   ....[53]....
        /*07d8*/ 	.word	0x00022f60


	//   ....[54]....
        /*07dc*/ 	.word	0x00022f80


	//   ....[55]....
        /*07e0*/ 	.word	0x00022f90


	//----- nvinfo : EIATTR_VRC_CTA_INIT_COUNT
	.align		4
.L_926:
        /*07e4*/ 	.byte	0x02, 0x4a
	.zero		1
	.zero		1


	//----- nvinfo : EIATTR_EXIT_INSTR_OFFSETS
	.align		4
        /*07e8*/ 	.byte	0x04, 0x1c
        /*07ea*/ 	.short	(.L_928 - .L_927)


	//   ....[0]....
.L_927:
        /*07ec*/ 	.word	0x00000660


	//   ....[1]....
        /*07f0*/ 	.word	0x00001bb0


	//   ....[2]....
        /*07f4*/ 	.word	0x00001c40


	//   ....[3]....
        /*07f8*/ 	.word	0x00025360


	//   ....[4]....
        /*07fc*/ 	.word	0x00025480


	//   ....[5]....
        /*0800*/ 	.word	0x000254a0


	//----- nvinfo : EIATTR_CRS_STACK_SIZE
	.align		4
.L_928:
        /*0804*/ 	.byte	0x04, 0x1e
        /*0806*/ 	.short	(.L_930 - .L_929)
.L_929:
        /*0808*/ 	.word	0x00000000


	//----- nvinfo : EIATTR_CBANK_PARAM_SIZE
	.align		4
.L_930:
        /*080c*/ 	.byte	0x03, 0x19
        /*080e*/ 	.short	0x01d0


	//----- nvinfo : EIATTR_PARAM_CBANK
	.align		4
        /*0810*/ 	.byte	0x04, 0x0a
        /*0812*/ 	.short	(.L_932 - .L_931)
	.align		4
.L_931:
        /*0814*/ 	.word	index@(.nv.constant0._ZN5flash16flash_fwd_kernelI23Flash_fwd_kernel_traitsILi128ELi128ELi32ELi4ELb0ELb0EN7cutlass6half_tE19Flash_kernel_traitsILi128ELi128ELi32ELi4ES3_EELb1ELb0ELb1ELb1ELb0ELb0ELb0ELb1EEEvNS_16Flash_fwd_paramsE)
        /*0818*/ 	.short	0x0380
        /*081a*/ 	.short	0x01d0


	//----- nvinfo : EIATTR_SW_WAR
	.align		4
.L_932:
        /*081c*/ 	.byte	0x04, 0x36
        /*081e*/ 	.short	(.L_934 - .L_933)
.L_933:
        /*0820*/ 	.word	0x00000008
.L_934:


//--------------------- .nv.info._ZN5flash16flash_fwd_kernelI23Flash_fwd_kernel_traitsILi128ELi128ELi32ELi4ELb0ELb0EN7cutlass6half_tE19Flash_kernel_traitsILi128ELi128ELi32ELi4ES3_EELb0ELb0ELb1ELb1ELb0ELb0ELb1ELb0EEEvNS_16Flash_fwd_paramsE --------------------------
	.section	.nv.info._ZN5flash16flash_fwd_kernelI23Flash_fwd_kernel_traitsILi128ELi128ELi32ELi4ELb0ELb0EN7cutlass6half_tE19Flash_kernel_traitsILi128ELi128ELi32ELi4ES3_EELb0ELb0ELb1ELb1ELb0ELb0ELb1ELb0EEEvNS_16Flash_fwd_paramsE,"",@"SHT_CUDA_INFO"
	.sectionflags	@""
	.align	4


	//----- nvinfo : EIATTR_CUDA_API_VERSION
	.align		4
        /*0000*/ 	.byte	0x04, 0x37
        /*0002*/ 	.short	(.L_936 - .L_935)
.L_935:
        /*0004*/ 	.word	0x00000082


	//----- nvinfo : EIATTR_KPARAM_INFO
	.align		4
.L_936:
        /*0008*/ 	.byte	0x04, 0x17
        /*000a*/ 	.short	(.L_938 - .L_937)
.L_937:
        /*000c*/ 	.word	0x00000000
        /*0010*/ 	.short	0x0000
        /*0012*/ 	.short	0x0000
        /*0014*/ 	.byte	0x00, 0xf0, 0x41, 0x07


	//----- nvinfo : EIATTR_SPARSE_MMA_MASK
	.align		4
.L_938:
        /*0018*/ 	.byte	0x03, 0x50
        /*001a*/ 	.short	0x0000


	//----- nvinfo : EIATTR_MAXREG_COUNT
	.align		4
        /*001c*/ 	.byte	0x03, 0x1b
        /*001e*/ 	.short	0x00ff


	//----- nvinfo : EIATTR_NUM_BARRIERS
	.align		4
        /*0020*/ 	.byte	0x02, 0x4c
        /*0022*/ 	.byte	0x01
	.zero		1


	//----- nvinfo : EIATTR_ANNOTATIONS
	.align		4
        /*0024*/ 	.byte	0x04, 0x55
        /*0026*/ 	.short	(.L_940 - .L_939)


	//   ....[0]....
.L_939:
        /* <DEDUP_REMOVED lines=24> */


	//----- nvinfo : EIATTR_MERCURY_ISA_VERSION
	.align		4
.L_940:
        /*0198*/ 	.byte	0x03, 0x5f
        /*019a*/ 	.short	0x0101


	//----- nvinfo : EIATTR_COOP_GROUP_MASK_REGIDS
	.align		4
        /*019c*/ 	.byte	0x04, 0x29
        /*019e*/ 	.short	(.L_942 - .L_941)


	//   ....[0]....
.L_941:
        /*01a0*/ 	.word	0xffffffff


	//   ....[1]....
        /*01a4*/ 	.word	0xffffffff


	//   ....[2]....
        /*01a8*/ 	.word	0xffffffff


	//   ....[3]....
        /*01ac*/ 	.word	0xffffffff


	//   ....[4]....
        /*01b0*/ 	.word	0xffffffff


	//   ....[5]....
        /*01b4*/ 	.word	0xffffffff


	//   ....[6]....
        /*01b8*/ 	.word	0xffffffff


	//   ....[7]....
        /*01bc*/ 	.word	0xffffffff


	//   ....[8]....
        /*01c0*/ 	.word	0xffffffff


	//   ....[9]....
        /*01c4*/ 	.word	0xffffffff


	//   ....[10]....
        /*01c8*/ 	.word	0xffffffff


	//   ....[11]....
        /*01cc*/ 	.word	0xffffffff


	//   ....[12]....
        /*01d0*/ 	.word	0xffffffff


	//   ....[13]....
        /*01d4*/ 	.word	0xffffffff


	//   ....[14]....
        /*01d8*/ 	.word	0xffffffff


	//   ....[15]....
        /*01dc*/ 	.word	0xffffffff


	//   ....[16]....
        /*01e0*/ 	.word	0xffffffff


	//   ....[17]....
        /*01e4*/ 	.word	0xffffffff


	//   ....[18]....
        /*01e8*/ 	.word	0xffffffff


	//   ....[19]....
        /*01ec*/ 	.word	0xffffffff


	//   ....[20]....
        /*01f0*/ 	.word	0xffffffff


	//   ....[21]....
        /*01f4*/ 	.word	0xffffffff


	//   ....[22]....
        /*01f8*/ 	.word	0xffffffff


	//   ....[23]....
        /*01fc*/ 	.word	0xffffffff


	//   ....[24]....
        /*0200*/ 	.word	0xffffffff


	//   ....[25]....
        /*0204*/ 	.word	0xffffffff


	//   ....[26]....
        /*0208*/ 	.word	0xffffffff


	//   ....[27]....
        /*020c*/ 	.word	0xffffffff


	//   ....[28]....
        /*0210*/ 	.word	0xffffffff


	//   ....[29]....
        /*0214*/ 	.word	0xffffffff


	//   ....[30]....
        /*0218*/ 	.word	0xffffffff


	//   ....[31]....
        /*021c*/ 	.word	0xffffffff


	//   ....[32]....
        /*0220*/ 	.word	0xffffffff


	//   ....[33]....
        /*0224*/ 	.word	0xffffffff


	//   ....[34]....
        /*0228*/ 	.word	0xffffffff


	//   ....[35]....
        /*022c*/ 	.word	0xffffffff


	//   ....[36]....
        /*0230*/ 	.word	0xffffffff


	//   ....[37]....
        /*0234*/ 	.word	0xffffffff


	//   ....[38]....
        /*0238*/ 	.word	0xffffffff


	//   ....[39]....
        /*023c*/ 	.word	0xffffffff


	//   ....[40]....
        /*0240*/ 	.word	0xffffffff


	//   ....[41]....
        /*0244*/ 	.word	0xffffffff


	//   ....[42]....
        /*0248*/ 	.word	0xffffffff


	//   ....[43]....
        /*024c*/ 	.word	0xffffffff


	//   ....[44]....
        /*0250*/ 	.word	0xffffffff


	//   ....[45]....
        /*0254*/ 	.word	0xffffffff


	//   ....[46]....
        /*0258*/ 	.word	0xffffffff


	//   ....[47]....
        /*025c*/ 	.word	0xffffffff


	//   ....[48]....
        /*0260*/ 	.word	0xffffffff


	//   ....[49]....
        /*0264*/ 	.word	0xffffffff


	//   ....[50]....
        /*0268*/ 	.word	0xffffffff


	//   ....[51]....
        /*026c*/ 	.word	0xffffffff


	//   ....[52]....
        /*0270*/ 	.word	0xffffffff


	//   ....[53]....
        /*0274*/ 	.word	0xffffffff


	//   ....[54]....
        /*0278*/ 	.word	0xffffffff


	//   ....[55]....
        /*027c*/ 	.word	0xffffffff


	//----- nvinfo : EIATTR_COOP_GROUP_INSTR_OFFSETS
	.align		4
.L_942:
        /*0280*/ 	.byte	0x04, 0x28
        /*0282*/ 	.short	(.L_944 - .L_943)


	//   ....[0]....
.L_943:
        /*0284*/ 	.word	0x000054b0


	//   ....[1]....
        /*0288*/ 	.word	0x00005750


	//   ....[2]....
        /*028c*/ 	.word	0x000059b0


	//   ....[3]....
        /*0290*/ 	.word	0x00005b10


	//   ....[4]....
        /*0294*/ 	.word	0x00005c70


	//   ....[5]....
        /*0298*/ 	.word	0x00005e50


	//   ....[6]....
        /*029c*/ 	.word	0x00005e80


	//   ....[7]....
        /*02a0*/ 	.word	0x00005fe0


	//   ....[8]....
        /*02a4*/ 	.word	0x00008a30


	//   ....[9]....
        /*02a8*/ 	.word	0x00008be0


	//   ....[10]....
        /*02ac*/ 	.word	0x00008c90


	//   ....[11]....
        /*02b0*/ 	.word	0x00008e60


	//   ....[12]....
        /*02b4*/ 	.word	0x00009110


	//   ....[13]....
        /*02b8*/ 	.word	0x00009140


	//   ....[14]....
        /*02bc*/ 	.word	0x000092d0


	//   ....[15]....
        /*02c0*/ 	.word	0x00009310


	//   ....[16]....
        /*02c4*/ 	.word	0x0000c420


	//   ....[17]....
        /*02c8*/ 	.word	0x0000c5f0


	//   ....[18]....
        /*02cc*/ 	.word	0x0000c620


	//   ....[19]....
        /*02d0*/ 	.word	0x0000c810


	//   ....[20]....
        /*02d4*/ 	.word	0x0000cab0


	//   ....[21]....
        /*02d8*/ 	.word	0x0000cae0


	//   ....[22]....
        /*02dc*/ 	.word	0x0000cb70


	//   ....[23]....
        /*02e0*/ 	.word	0x0000ce50


	//   ....[24]....
        /*02e4*/ 	.word	0x0000fed0


	//   ....[25]....
        /*02e8*/ 	.word	0x000100a0


	//   ....[26]....
        /*02ec*/ 	.word	0x000100d0


	//   ....[27]....
        /*02f0*/ 	.word	0x000102b0


	//   ....[28]....
        /*02f4*/ 	.word	0x00010600


	//   ....[29]....
        /*02f8*/ 	.word	0x00010620


	//   ....[30]....
        /*02fc*/ 	.word	0x00010680


	//   ....[31]....
        /*0300*/ 	.word	0x00010690


	//   ....[32]....
        /*0304*/ 	.word	0x00013b90


	//   ....[33]....
        /*0308*/ 	.word	0x00013ca0


	//   ....[34]....
        /*030c*/ 	.word	0x00013d00


	//   ....[35]....
        /*0310*/ 	.word	0x00013ea0


	//   ....[36]....
        /*0314*/ 	.word	0x00014050


	//   ....[37]....
        /*0318*/ 	.word	0x00014110


	//   ....[38]....
        /*031c*/ 	.word	0x00014150


	//   ....[39]....
        /*0320*/ 	.word	0x00014220


	//   ....[40]....
        /*0324*/ 	.word	0x00017b80


	//   ....[41]....
        /*0328*/ 	.word	0x00017cb0


	//   ....[42]....
        /*032c*/ 	.word	0x00017ce0


	//   ....[43]....
        /*0330*/ 	.word	0x00017e10


	//   ....[44]....
        /*0334*/ 	.word	0x00017eb0


	//   ....[45]....
        /*0338*/ 	.word	0x00017f70


	//   ....[46]....
        /*033c*/ 	.word	0x00017fd0


	//   ....[47]....
        /*0340*/ 	.word	0x00018020


	//   ....[48]....
        /*0344*/ 	.word	0x00019790


	//   ....[49]....
        /*0348*/ 	.word	0x000197a0


	//   ....[50]....
        /*034c*/ 	.word	0x000197b0


	//   ....[51]....
        /*0350*/ 	.word	0x000197d0


	//   ....[52]....
        /*0354*/ 	.word	0x000197f0


	//   ....[53]....
        /*0358*/ 	.word	0x00019800


	//   ....[54]....
        /*035c*/ 	.word	0x00019830


	//   ....[55]....
        /*0360*/ 	.word	0x00019890


	//----- nvinfo : EIATTR_VRC_CTA_INIT_COUNT
	.align		4
.L_944:
        /*0364*/ 	.byte	0x02, 0x4a
	.zero		1
	.zero		1


	//----- nvinfo : EIATTR_EXIT_INSTR_OFFSETS
	.align		4
        /*0368*/ 	.byte	0x04, 0x1c
        /*036a*/ 	.short	(.L_946 - .L_945)


	//   ....[0]....
.L_945:
        /*036c*/ 	.word	0x000004a0


	//   ....[1]....
        /*0370*/ 	.word	0x00001a00


	//   ....[2]....
        /*0374*/ 	.word	0x00001a90


	//   ....[3]....
        /*0378*/ 	.word	0x0001bc10


	//   ....[4]....
        /*037c*/ 	.word	0x0001bd30


	//   ....[5]....
        /*0380*/ 	.word	0x0001bd50


	//----- nvinfo : EIATTR_CRS_STACK_SIZE
	.align		4
.L_946:
        /*0384*/ 	.byte	0x04, 0x1e
        /*0386*/ 	.short	(.L_948 - .L_947)
.L_947:
        /*0388*/ 	.word	0x00000000


	//----- nvinfo : EIATTR_CBANK_PARAM_SIZE
	.align		4
.L_948:
        /*038c*/ 	.byte	0x03, 0x19
        /*038e*/ 	.short	0x01d0


	//----- nvinfo : EIATTR_PARAM_CBANK
	.align		4
        /*0390*/ 	.byte	0x04, 0x0a
        /*0392*/ 	.short	(.L_950 - .L_949)
	.align		4
.L_949:
        /*0394*/ 	.word	index@(.nv.constant0._ZN5flash16flash_fwd_kernelI23Flash_fwd_kernel_traitsILi128ELi128ELi32ELi4ELb0ELb0EN7cutlass6half_tE19Flash_kernel_traitsILi128ELi128ELi32ELi4ES3_EELb0ELb0ELb1ELb1ELb0ELb0ELb1ELb0EEEvNS_16Flash_fwd_paramsE)
        /*0398*/ 	.short	0x0380
        /*039a*/ 	.short	0x01d0


	//----- nvinfo : EIATTR_SW_WAR
	.align		4
.L_950:
        /*039c*/ 	.byte	0x04, 0x36
        /*039e*/ 	.short	(.L_952 - .L_951)
.L_951:
        /*03a0*/ 	.word	0x00000008
.L_952:


//--------------------- .nv.callgraph             --------------------------
	.section	.nv.callgraph,"",@"SHT_CUDA_CALLGRAPH"
	.align	4
	.sectionentsize	8
	.align		4
        /*0000*/ 	.word	0x00000000
	.align		4
        /*0004*/ 	.word	0xffffffff
	.align		4
        /*0008*/ 	.word	0x00000000
	.align		4
        /*000c*/ 	.word	0xfffffffe
	.align		4
        /*0010*/ 	.word	0x00000000
	.align		4
        /*0014*/ 	.word	0xfffffffd
	.align		4
        /*0018*/ 	.word	0x00000000
	.align		4
        /*001c*/ 	.word	0xfffffffc


//--------------------- .nv.constant4             --------------------------
	.section	.nv.constant4,"a",@progbits
	.align	8
	.align		8
.nv.constant4:
        /*0000*/ 	.dword	_ZN66_INTERNAL_d8c2bc29_30_flash_fwd_hdim128_fp16_sm80_cu_a6473388_33064cuda3std3__45__cpo5beginE
	.align		8
        /*0008*/ 	.dword	_ZN66_INTERNAL_d8c2bc29_30_flash_fwd_hdim128_fp16_sm80_cu_a6473388_33064cuda3std3__45__cpo3endE
	.align		8
        /*0010*/ 	.dword	_ZN66_INTERNAL_d8c2bc29_30_flash_fwd_hdim128_fp16_sm80_cu_a6473388_33064cuda3std3__45__cpo6cbeginE
	.align		8
        /*0018*/ 	.dword	_ZN66_INTERNAL_d8c2bc29_30_flash_fwd_hdim128_fp16_sm80_cu_a6473388_33064cuda3std3__45__cpo4cendE
	.align		8
        /*0020*/ 	.dword	_ZN66_INTERNAL_d8c2bc29_30_flash_fwd_hdim128_fp16_sm80_cu_a6473388_33064cuda3std3__468_GLOBAL__N__d8c2bc29_30_flash_fwd_hdim128_fp16_sm80_cu_a6473388_33066ignoreE
	.align		8
        /*0028*/ 	.dword	_ZN66_INTERNAL_d8c2bc29_30_flash_fwd_hdim128_fp16_sm80_cu_a6473388_33064cuda3std3__419piecewise_constructE
	.align		8
        /*0030*/ 	.dword	_ZN66_INTERNAL_d8c2bc29_30_flash_fwd_hdim128_fp16_sm80_cu_a6473388_33064cuda3std3__48in_placeE
	.align		8
        /*0038*/ 	.dword	_ZN66_INTERNAL_d8c2bc29_30_flash_fwd_hdim128_fp16_sm80_cu_a6473388_33064cuda3std6ranges3__45__cpo4swapE
	.align		8
        /*0040*/ 	.dword	_ZN66_INTERNAL_d8c2bc29_30_flash_fwd_hdim128_fp16_sm80_cu_a6473388_33064cuda3std6ranges3__45__cpo9iter_moveE
	.align		8
        /*0048*/ 	.dword	_ZN66_INTERNAL_d8c2bc29_30_flash_fwd_hdim128_fp16_sm80_cu_a6473388_33064cute7productE
	.align		8
        /*0050*/ 	.dword	_ZN66_INTERNAL_d8c2bc29_30_flash_fwd_hdim128_fp16_sm80_cu_a6473388_33064cute1_E


//--------------------- .text._ZN5flash16flash_fwd_kernelI23Flash_fwd_kernel_traitsILi128ELi128ELi64ELi4ELb0ELb0EN7cutlass6half_tE19Flash_kernel_traitsILi128ELi128ELi64ELi4ES3_EELb0ELb0ELb0ELb0ELb0ELb1ELb0ELb0EEEvNS_16Flash_fwd_paramsE --------------------------
	.section	.text._ZN5flash16flash_fwd_kernelI23Flash_fwd_kernel_traitsILi128ELi128ELi64ELi4ELb0ELb0EN7cutlass6half_tE19Flash_kernel_traitsILi128ELi128ELi64ELi4ES3_EELb0ELb0ELb0ELb0ELb0ELb1ELb0ELb0EEEvNS_16Flash_fwd_paramsE,"ax",@progbits
	.align	128
        .global         _ZN5flash16flash_fwd_kernelI23Flash_fwd_kernel_traitsILi128ELi128ELi64ELi4ELb0ELb0EN7cutlass6half_tE19Flash_kernel_traitsILi128ELi128ELi64ELi4ES3_EELb0ELb0ELb0ELb0ELb0ELb1ELb0ELb0EEEvNS_16Flash_fwd_paramsE
        .type           _ZN5flash16flash_fwd_kernelI23Flash_fwd_kernel_traitsILi128ELi128ELi64ELi4ELb0ELb0EN7cutlass6half_tE19Flash_kernel_traitsILi128ELi128ELi64ELi4ES3_EELb0ELb0ELb0ELb0ELb0ELb1ELb0ELb0EEEvNS_16Flash_fwd_paramsE,@function
        .size           _ZN5flash16flash_fwd_kernelI23Flash_fwd_kernel_traitsILi128ELi128ELi64ELi4ELb0ELb0EN7cutlass6half_tE19Flash_kernel_traitsILi128ELi128ELi64ELi4ES3_EELb0ELb0ELb0ELb0ELb0ELb1ELb0ELb0EEEvNS_16Flash_fwd_paramsE,(.L_x_2839 - _ZN5flash16flash_fwd_kernelI23Flash_fwd_kernel_traitsILi128ELi128ELi64ELi4ELb0ELb0EN7cutlass6half_tE19Flash_kernel_traitsILi128ELi128ELi64ELi4ES3_EELb0ELb0ELb0ELb0ELb0ELb1ELb0ELb0EEEvNS_16Flash_fwd_paramsE)
        .other          _ZN5flash16flash_fwd_kernelI23Flash_fwd_kernel_traitsILi128ELi128ELi64ELi4ELb0ELb0EN7cutlass6half_tE19Flash_kernel_traitsILi128ELi128ELi64ELi4ES3_EELb0ELb0ELb0ELb0ELb0ELb1ELb0ELb0EEEvNS_16Flash_fwd_paramsE,@"STO_CUDA_ENTRY STV_DEFAULT"
_ZN5flash16flash_fwd_kernelI23Flash_fwd_kernel_traitsILi128ELi128ELi64ELi4ELb0ELb0EN7cutlass6half_tE19Flash_kernel_traitsILi128ELi128ELi64ELi4ES3_EELb0ELb0ELb0ELb0ELb0ELb1ELb0ELb0EEEvNS_16Flash_fwd_paramsE:
.text._ZN5flash16flash_fwd_kernelI23Flash_fwd_kernel_traitsILi128ELi128ELi64ELi4ELb0ELb0EN7cutlass6half_tE19Flash_kernel_traitsILi128ELi128ELi64ELi4ES3_EELb0ELb0ELb0ELb0ELb0ELb1ELb0ELb0EEEvNS_16Flash_fwd_paramsE:
[----:B------:R-:W1:Y:S01]  /*0000*/  LDC R1, c[0x0][0x37c] ;  /* 0x0000df00ff017b82 */ /* 0x000e620000000800 */
[----:B------:R-:W2:Y:S07]  /*0010*/  LDCU.64 UR10, c[0x0][0x460] ;  /* 0x00008c00ff0a77ac */ /* 0x000eae0008000a00 */
[----:B------:R-:W3:Y:S01]  /*0020*/  S2UR UR17, SR_CTAID.Y ;  /* 0x00000000001179c3 */ /* 0x000ee20000002600 */
[----:B-1----:R-:W-:Y:S01]  /*0030*/  VIADD R1, R1, 0xffffffc0 ;  /* 0xffffffc001017836 */ /* 0x002fe20000000000 */
[----:B------:R-:W1:Y:S01]  /*0040*/  LDCU.64 UR8, c[0x0][0x470] ;  /* 0x00008e00ff0877ac */ /* 0x000e620008000a00 */
[----:B------:R-:W4:Y:S01]  /*0050*/  LDCU.64 UR6, c[0x0][0x478] ;  /* 0x00008f00ff0677ac */ /* 0x000f220008000a00 */
[----:B------:R-:W5:Y:S01]  /*0060*/  LDCU.64 UR18, c[0x0][0x460] ;  /* 0x00008c00ff1277ac */ /* 0x000f620008000a00 */
[----:B------:R-:W5:Y:S01]  /*0070*/  LDCU.U8 UR12, c[0x0][0x532] ;  /* 0x0000a640ff0c77ac */ /* 0x000f620008000000 */
[----:B--2---:R-:W-:Y:S01]  /*0080*/  ISETP.NE.U32.AND P4, PT, RZ, UR10, PT ;  /* 0x0000000aff007c0c */ /* 0x004fe2000bf85070 */
[----:B------:R-:W-:-:S02]  /*0090*/  UISETP.NE.U32.AND UP0, UPT, UR10, URZ, UPT ;  /* 0x000000ff0a00728c */ /* 0x000fc4000bf05070 */
[----:B-1----:R-:W-:Y:S01]  /*00a0*/  UISETP.NE.U32.AND UP4, UPT, UR8, URZ, UPT ;  /* 0x000000ff0800728c */ /* 0x002fe2000bf85070 */
[----:B------:R-:W-:Y:S01]  /*00b0*/  ISETP.NE.AND.EX P4, PT, RZ, UR11, PT, P4 ;  /* 0x0000000bff007c0c */ /* 0x000fe2000bf85340 */
[----:B------:R-:W1:Y:S01]  /*00c0*/  LDCU.64 UR4, c[0x0][0x468] ;  /* 0x00008d00ff0477ac */ /* 0x000e620008000a00 */
[----:B------:R-:W-:Y:S02]  /*00d0*/  UISETP.NE.AND.EX UP0, UPT, UR11, URZ, UPT, UP0 ;  /* 0x000000ff0b00728c */ /* 0x000fe4000bf05300 */
[----:B------:R-:W-:Y:S01]  /*00e0*/  UISETP.NE.AND.EX UP4, UPT, UR9, URZ, UPT, UP4 ;  /* 0x000000ff0900728c */ /* 0x000fe2000bf85340 */
[----:B------:R-:W2:Y:S03]  /*00f0*/  LDCU.64 UR14, c[0x0][0x358] ;  /* 0x00006b00ff0e77ac */ /* 0x000ea60008000a00 */
[----:B------:R-:W-:Y:S01]  /*0100*/  PLOP3.LUT P2, PT, PT, PT, UP0, 0x80, 0x8 ;  /* 0x000000000008781c */ /* 0x000fe20003f4f008 */
[----:B----4-:R-:W-:Y:S01]  /*0110*/  UISETP.NE.U32.AND UP3, UPT, UR6, URZ, UPT ;  /* 0x000000ff0600728c */ /* 0x010fe2000bf65070 */
[----:B------:R-:W-:Y:S01]  /*0120*/  PLOP3.LUT P1, PT, PT, PT, UP4, 0x80, 0x8 ;  /* 0x000000000008781c */ /* 0x000fe20003f2f048 */
[----:B---3--:R-:W-:-:S02]  /*0130*/  USHF.L.U32 UR10, UR17, 0x2, URZ ;  /* 0x00000002110a7899 */ /* 0x008fc400080006ff */
[----:B------:R-:W-:Y:S02]  /*0140*/  UISETP.NE.AND.EX UP3, UPT, UR7, URZ, UPT, UP3 ;  /* 0x000000ff0700728c */ /* 0x000fe4000bf65330 */
[----:B-----5:R-:W-:Y:S02]  /*0150*/  UIMAD.WIDE.U32 UR18, UR17, 0x4, UR18 ;  /* 0x00000004111278a5 */ /* 0x020fe4000f8e0012 */
[----:B------:R-:W-:Y:S02]  /*0160*/  USHF.R.U32.HI UR11, URZ, 0x1e, UR17 ;  /* 0x0000001eff0b7899 */ /* 0x000fe40008011611 */
[----:B------:R-:W-:Y:S01]  /*0170*/  @UP4 UIADD3 UR8, UP2, UPT, UR10, UR8, URZ ;  /* 0x000000080a084290 */ /* 0x000fe2000ff5e0ff */
[----:B------:R-:W-:Y:S01]  /*0180*/  PLOP3.LUT P0, PT, PT, PT, UP3, 0x80, 0x8 ;  /* 0x000000000008781c */ /* 0x000fe20003f0f038 */
[----:B------:R-:W-:Y:S02]  /*0190*/  IMAD.U32 R2, RZ, RZ, UR18 ;  /* 0x00000012ff027e24 */ /* 0x000fe4000f8e00ff */
[----:B------:R-:W-:Y:S01]  /*01a0*/  IMAD.U32 R3, RZ, RZ, UR19 ;  /* 0x00000013ff037e24 */ /* 0x000fe2000f8e00ff */
[----:B------:R-:W-:-:S02]  /*01b0*/  @UP4 UIADD3.X UR9, UPT, UPT, UR11, UR9, URZ, UP2, !UPT ;  /* 0x000000090b094290 */ /* 0x000fc400097fe4ff */
[----:B------:R-:W-:Y:S02]  /*01c0*/  UISETP.NE.AND UP4, UPT, UR12, URZ, UPT ;  /* 0x000000ff0c00728c */ /* 0x000fe4000bf85270 */
[----:B-1----:R-:W-:Y:S01]  /*01d0*/  UISETP.EQ.U32.AND UP2, UPT, UR4, URZ, UPT ;  /* 0x000000ff0400728c */ /* 0x002fe2000bf42070 */
[----:B--2---:R-:W2:Y:S01]  /*01e0*/  @P4 LDG.E R7, desc[UR14][R2.64] ;  /* 0x0000000e02074981 */ /* 0x004ea2000c1e1900 */
[----:B------:R-:W-:Y:S02]  /*01f0*/  @UP3 UIADD3 UR6, UP1, UPT, UR10, UR6, URZ ;  /* 0x000000060a063290 */ /* 0x000fe4000ff3e0ff */
[----:B------:R-:W-:Y:S01]  /*0200*/  UISETP.EQ.OR.EX UP2, UPT, UR5, URZ, !UP4, UP2 ;  /* 0x000000ff0500728c */ /* 0x000fe2000e742720 */
[----:B------:R1:W3:Y:S01]  /*0210*/  @P2 LDG.E R6, desc[UR14][R2.64+0x4] ;  /* 0x0000040e02062981 */ /* 0x0002e2000c1e1900 */
[----:B------:R-:W-:Y:S02]  /*0220*/  @UP3 UIADD3.X UR7, UPT, UPT, UR11, UR7, URZ, UP1, !UPT ;  /* 0x000000070b073290 */ /* 0x000fe40008ffe4ff */
[----:B------:R-:W-:-:S02]  /*0230*/  UIADD3 UR10, UP1, UPT, UR10, UR4, URZ ;  /* 0x000000040a0a7290 */ /* 0x000fc4000ff3e0ff */
[----:B------:R-:W-:Y:S02]  /*0240*/  PLOP3.LUT P3, PT, PT, PT, UP2, 0x80, 0x8 ;  /* 0x000000000008781c */ /* 0x000fe40003f6f028 */
[----:B------:R-:W-:Y:S01]  /*0250*/  UIADD3.X UR11, UPT, UPT, UR11, UR5, URZ, UP1, !UPT ;  /* 0x000000050b0b7290 */ /* 0x000fe20008ffe4ff */
[----:B------:R-:W-:Y:S02]  /*0260*/  IMAD.U32 R5, RZ, RZ, UR9 ;  /* 0x00000009ff057e24 */ /* 0x000fe4000f8e00ff */
[----:B------:R-:W-:Y:S01]  /*0270*/  IMAD.U32 R4, RZ, RZ, UR8 ;  /* 0x00000008ff047e24 */ /* 0x000fe2000f8e00ff */
[----:B------:R-:W4:Y:S01]  /*0280*/  S2UR UR24, SR_CTAID.X ;  /* 0x00000000001879c3 */ /* 0x000f220000002500 */
[----:B------:R-:W-:Y:S01]  /*0290*/  UMOV UR13, 0xffffffff ;  /* 0xffffffff000d7882 */ /* 0x000fe20000000000 */
[----:B------:R-:W5:Y:S02]  /*02a0*/  @!UP3 LDCU.64 UR8, c[0x0][0x488] ;  /* 0x00009100ff08b7ac */ /* 0x000f640008000a00 */
[----:B------:R-:W3:Y:S01]  /*02b0*/  @P1 LDG.E R5, desc[UR14][R4.64] ;  /* 0x0000000e04051981 */ /* 0x000ee2000c1e1900 */
[----:B-1----:R-:W-:Y:S01]  /*02c0*/  IMAD.U32 R2, RZ, RZ, UR6 ;  /* 0x00000006ff027e24 */ /* 0x002fe2000f8e00ff */
[----:B------:R-:W1:Y:S01]  /*02d0*/  S2R R156, SR_TID.X ;  /* 0x00000000009c7919 */ /* 0x000e620000002100 */
[----:B------:R-:W-:Y:S01]  /*02e0*/  IMAD.U32 R3, RZ, RZ, UR7 ;  /* 0x00000007ff037e24 */ /* 0x000fe2000f8e00ff */
[----:B------:R-:W1:Y:S04]  /*02f0*/  @!UP3 LDCU UR6, c[0x0][0x43c] ;  /* 0x00008780ff06b7ac */ /* 0x000e680008000800 */
[----:B------:R5:W3:Y:S02]  /*0300*/  @P0 LDG.E R0, desc[UR14][R2.64] ;  /* 0x0000000e02000981 */ /* 0x000ae4000c1e1900 */
[----:B-----5:R-:W-:-:S02]  /*0310*/  IMAD.U32 R2, RZ, RZ, UR10 ;  /* 0x0000000aff027e24 */ /* 0x020fc4000f8e00ff */
[----:B------:R-:W-:-:S05]  /*0320*/  IMAD.U32 R3, RZ, RZ, UR11 ;  /* 0x0000000bff037e24 */ /* 0x000fca000f8e00ff */
[----:B------:R-:W5:Y:S01]  /*0330*/  @!P3 LDG.E R4, desc[UR14][R2.64] ;  /* 0x0000000e0204b981 */ /* 0x000f62000c1e1900 */
[----:B------:R-:W1:Y:S01]  /*0340*/  @!UP0 LDCU UR7, c[0x0][0x434] ;  /* 0x00008680ff0787ac */ /* 0x000e620008000800 */
[----:B------:R-:W-:Y:S01]  /*0350*/  UMOV UR18, URZ ;  /* 0x000000ff00127c82 */ /* 0x000fe20008000000 */
[----:B----4-:R-:W-:Y:S01]  /*0360*/  USHF.L.U32 UR12, UR24, 0x7, URZ ;  /* 0x00000007180c7899 */ /* 0x010fe200080006ff */
[----:B------:R-:W-:Y:S01]  /*0370*/  UMOV UR23, 0xffffffff ;  /* 0xffffffff00177882 */ /* 0x000fe20000000000 */
[----:B------:R-:W-:-:S04]  /*0380*/  @!UP3 UISETP.NE.U32.AND UP2, UPT, UR8, URZ, UPT ;  /* 0x000000ff0800b28c */ /* 0x000fc8000bf45070 */
[----:B------:R-:W-:Y:S01]  /*0390*/  @!UP3 UISETP.NE.AND.EX UP2, UPT, UR9, URZ, UPT, UP2 ;  /* 0x000000ff0900b28c */ /* 0x000fe2000bf45320 */
[----:B--2---:R-:W-:Y:S02]  /*03a0*/  @P4 R2UR UR13, R7 ;  /* 0x00000000070d42ca */ /* 0x004fe400000e0000 */
[----:B---3--:R-:W-:-:S13]  /*03b0*/  @P2 R2UR UR10, R6 ;  /* 0x00000000060a22ca */ /* 0x008fda00000e0000 */
[----:B-1----:R-:W-:Y:S02]  /*03c0*/  @UP0 UIADD3 UR7, UPT, UPT, UR10, -UR13, URZ ;  /* 0x8000000d0a070290 */ /* 0x002fe4000fffe0ff */
[----:B------:R-:W-:Y:S01]  /*03d0*/  UISETP.NE.U32.AND UP0, UPT, UR4, URZ, UPT ;  /* 0x000000ff0400728c */ /* 0x000fe2000bf05070 */
[----:B------:R-:W-:-:S03]  /*03e0*/  @P1 R2UR UR18, R5 ;  /* 0x00000000051212ca */ /* 0x000fc600000e0000 */
[----:B------:R-:W-:Y:S02]  /*03f0*/  UISETP.NE.AND.EX UP0, UPT, UR5, URZ, UPT, UP0 ;  /* 0x000000ff0500728c */ /* 0x000fe4000bf05300 */
[----:B------:R-:W-:Y:S01]  /*0400*/  UISETP.GT.AND UP1, UPT, UR7, UR12, UPT ;  /* 0x0000000c0700728c */ /* 0x000fe2000bf24270 */
[----:B------:R-:W-:-:S05]  /*0410*/  @P0 R2UR UR21, R0 ;  /* 0x00000000001502ca */ /* 0x000fca00000e0000 */
[----:B------:R-:W-:Y:S01]  /*0420*/  PLOP3.LUT P0, PT, PT, PT, UP1, 0x80, 0x8 ;  /* 0x000000000008781c */ /* 0x000fe20003f0f018 */
[----:B------:R-:W-:Y:S02]  /*0430*/  @!UP3 USEL UR4, UR6, URZ, UP2 ;  /* 0x000000ff0604b287 */ /* 0x000fe40009000000 */
[----:B------:R-:W1:Y:S05]  /*0440*/  @!UP0 LDCU UR5, c[0x0][0x438] ;  /* 0x00008700ff0587ac */ /* 0x000e6a0008000800 */
[----:B------:R-:W-:Y:S01]  /*0450*/  @UP3 UIADD3 UR21, UPT, UPT, UR21, -UR18, URZ ;  /* 0x8000001215153290 */ /* 0x000fe2000fffe0ff */
[----:B-----5:R-:W-:Y:S01]  /*0460*/  @!P3 R2UR UR23, R4 ;  /* 0x000000000417b2ca */ /* 0x020fe200000e0000 */
[----:B-1----:R-:W-:-:S14]  /*0470*/  BRA.U !UP0, `(.L_x_0) ;  /* 0x0000000108187547 */ /* 0x002fdc000b800000 */
[----:B------:R-:W-:-:S13]  /*0480*/  PLOP3.LUT P1, PT, PT, PT, UP4, 0x80, 0x8 ;  /* 0x000000000008781c */ /* 0x000fda0003f2f048 */
[----:B------:R-:W2:Y:S04]  /*0490*/  @P1 LDG.E R0, desc[UR14][R2.64+0x4] ;  /* 0x0000040e02001981 */ /* 0x000ea8000c1e1900 */
[----:B------:R-:W3:Y:S01]  /*04a0*/  @!P1 LDG.E R2, desc[UR14][R2.64] ;  /* 0x0000000e02029981 */ /* 0x000ee2000c1e1900 */
[----:B--2---:R-:W-:-:S13]  /*04b0*/  @P1 R2UR UR5, R0 ;  /* 0x00000000000512ca */ /* 0x004fda00000e0000 */
[----:B------:R-:W-:-:S07]  /*04c0*/  @UP4 UIADD3 UR5, UPT, UPT, UR5, -UR23, URZ ;  /* 0x8000001705054290 */ /* 0x000fce000fffe0ff */
[----:B---3--:R-:W-:-:S15]  /*04d0*/  @!P1 R2UR UR5, R2 ;  /* 0x00000000020592ca */ /* 0x008fde00000e0000 */
.L_x_0:
[----:B------:R-:W1:Y:S01]  /*04e0*/  S2UR UR6, SR_CTAID.Z ;  /* 0x00000000000679c3 */ /* 0x000e620000002700 */
[----:B------:R-:W-:Y:S01]  /*04f0*/  @!UP3 UIADD3 UR21, UPT, UPT, UR4, UR5, -UR18 ;  /* 0x000000050415b290 */ /* 0x000fe2000fffe812 */
[----:B-1----:R-:W-:Y:S11]  /*0500*/  @!P0 EXIT ;  /* 0x000000000000894d */ /* 0x002ff60003800000 */
[----:B------:R-:W-:Y:S02]  /*0510*/  UISETP.GT.AND UP0, UPT, UR21, URZ, UPT ;  /* 0x000000ff1500728c */ /* 0x000fe4000bf04270 */
[----:B------:R-:W-:-:S04]  /*0520*/  UIADD3 UR4, UPT, UPT, UR21, 0x3f, URZ ;  /* 0x0000003f15047890 */ /* 0x000fc8000fffe0ff */
[----:B------:R-:W-:-:S04]  /*0530*/  USHF.R.S32.HI UR16, URZ, 0x1f, UR4 ;  /* 0x0000001fff107899 */ /* 0x000fc80008011404 */
[----:B------:R-:W-:Y:S01]  /*0540*/  ULEA.HI UR16, UR16, UR4, URZ, 0x6 ;  /* 0x0000000410107291 */ /* 0x000fe2000f8f30ff */
[----:B------:R-:W-:Y:S11]  /*0550*/  BRA.U UP0, `(.L_x_1) ;  /* 0x0000001100c87547 */ /* 0x000ff6000b800000 */
[----:B------:R-:W1:Y:S01]  /*0560*/  LDCU.U8 UR4, c[0x0][0x549] ;  /* 0x0000a920ff0477ac */ /* 0x000e620008000000 */
[----:B------:R-:W-:Y:S01]  /*0570*/  UISETP.NE.AND UP0, UPT, UR13, -0x1, UPT ;  /* 0xffffffff0d00788c */ /* 0x000fe2000bf05270 */
[----:B------:R-:W2:Y:S10]  /*0580*/  LDCU.U8 UR18, c[0x0][0x548] ;  /* 0x0000a900ff1277ac */ /* 0x000eb40008000000 */
[----:B------:R-:W3:Y:S01]  /*0590*/  @!UP0 LDCU.64 UR10, c[0x0][0x400] ;  /* 0x00008000ff0a87ac */ /* 0x000ee20008000a00 */
[----:B-1----:R-:W-:Y:S01]  /*05a0*/  UISETP.NE.AND UP1, UPT, UR4, URZ, UPT ;  /* 0x000000ff0400728c */ /* 0x002fe2000bf25270 */
[----:B------:R-:W1:Y:S10]  /*05b0*/  @UP0 LDCU.64 UR8, c[0x0][0x408] ;  /* 0x00008100ff0807ac */ /* 0x000e740008000a00 */
[----:B------:R-:W4:Y:S01]  /*05c0*/  @UP1 LDCU.64 UR4, c[0x0][0x430] ;  /* 0x00008600ff0417ac */ /* 0x000f220008000a00 */
[----:B---3--:R-:W-:Y:S01]  /*05d0*/  @!UP0 UIMAD.WIDE.U32 UR22, UR17, UR10, URZ ;  /* 0x0000000a111682a5 */ /* 0x008fe2000f8e00ff */
[----:B------:R-:W-:-:S03]  /*05e0*/  @UP1 UMOV UR16, 0x1 ;  /* 0x0000000100101882 */ /* 0x000fc60000000000 */
[----:B------:R-:W-:Y:S02]  /*05f0*/  @!UP0 UIMAD UR11, UR17, UR11, UR23 ;  /* 0x0000000b110b82a4 */ /* 0x000fe4000f8e0217 */
[----:B-1----:R-:W-:Y:S01]  /*0600*/  @UP0 UIMAD.WIDE.U32 UR20, UR13, UR8, URZ ;  /* 0x000000080d1402a5 */ /* 0x002fe2000f8e00ff */
[----:B------:R-:W-:Y:S01]  /*0610*/  @!UP0 UMOV UR10, UR22 ;  /* 0x00000016000a8c82 */ /* 0x000fe20008000000 */
[----:B------:R-:W1:Y:S02]  /*0620*/  @UP1 LDCU UR8, c[0x0][0x430] ;  /* 0x00008600ff0817ac */ /* 0x000e640008000800 */
[----:B------:R-:W-:Y:S02]  /*0630*/  @UP0 UIMAD UR11, UR13, UR9, UR21 ;  /* 0x000000090d0b02a4 */ /* 0x000fe4000f8e0215 */
[----:B----4-:R-:W-:Y:S01]  /*0640*/  @UP1 UIMAD UR19, UR4, UR5, URZ ;  /* 0x00000005041312a4 */ /* 0x010fe2000f8e02ff */
[----:B------:R-:W-:Y:S01]  /*0650*/  @UP0 UMOV UR10, UR20 ;  /* 0x00000014000a0c82 */ /* 0x000fe20008000000 */
[----:B--2---:R-:W-:Y:S10]  /*0660*/  BRA.U UP1, `(.L_x_2) ;  /* 0x0000000101287547 */ /* 0x004ff4000b800000 */
[----:B------:R-:W-:Y:S01]  /*0670*/  UISETP.NE.AND UP0, UPT, UR18, URZ, UPT ;  /* 0x000000ff1200728c */ /* 0x000fe2000bf05270 */
[----:B------:R-:W2:Y:S10]  /*0680*/  LDCU UR5, c[0x0][0x3e0] ;  /* 0x00007c00ff0577ac */ /* 0x000eb40008000800 */
[----:B------:R-:W2:Y:S01]  /*0690*/  @UP0 LDCU UR16, c[0x0][0x454] ;  /* 0x00008a80ff1007ac */ /* 0x000ea20008000800 */
[----:B------:R-:W3:Y:S01]  /*06a0*/  @!UP0 LDCU UR4, c[0x0][0x434] ;  /* 0x00008680ff0487ac */ /* 0x000ee20008000800 */
[----:B------:R-:W4:Y:S01]  /*06b0*/  @UP0 LDCU UR19, c[0x0][0x454] ;  /* 0x00008a80ff1307ac */ /* 0x000f220008000800 */
[----:B-1----:R-:W-:Y:S01]  /*06c0*/  @UP0 UMOV UR8, 0x1 ;  /* 0x0000000100080882 */ /* 0x002fe20000000000 */
[----:B----4-:R-:W4:Y:S01]  /*06d0*/  @!UP0 LDCU UR19, c[0x0][0x434] ;  /* 0x00008680ff1387ac */ /* 0x010f220008000800 */
[----:B------:R-:W-:Y:S01]  /*06e0*/  @!UP0 UMOV UR8, 0x1 ;  /* 0x0000000100088882 */ /* 0x000fe20000000000 */
[----:B--2---:R-:W-:-:S02]  /*06f0*/  @UP0 UIMAD UR16, UR16, UR5, URZ ;  /* 0x00000005101002a4 */ /* 0x004fc4000f8e02ff */
[----:B---3--:R-:W-:-:S12]  /*0700*/  @!UP0 UIMAD UR16, UR4, UR5, URZ ;  /* 0x00000005041082a4 */ /* 0x008fd8000f8e02ff */
.L_x_2:
[----:B------:R-:W2:Y:S01]  /*0710*/  LDCU.64 UR4, c[0x0][0x410] ;  /* 0x00008200ff0477ac */ /* 0x000ea20008000a00 */
[----:B------:R-:W-:Y:S01]  /*0720*/  IMAD.SHL.U32 R2, R156, 0x8, RZ ;  /* 0x000000089c027824 */ /* 0x000fe200078e00ff */
[----:B------:R-:W-:Y:S01]  /*0730*/  SHF.R.U32.HI R11, RZ, 0x3, R156 ;  /* 0x00000003ff0b7819 */ /* 0x000fe2000001169c */
[----:B------:R-:W-:Y:S01]  /*0740*/  BSSY.RECONVERGENT B0, `(.L_x_3) ;  /* 0x0000035000007945 */ /* 0x000fe20003800200 */
[----:B------:R-:W3:Y:S02]  /*0750*/  LDCU UR9, c[0x0][0x434] ;  /* 0x00008680ff0977ac */ /* 0x000ee40008000800 */
[----:B------:R-:W-:Y:S01]  /*0760*/  LOP3.LUT R2, R2, 0x38, RZ, 0xc0, !PT ;  /* 0x0000003802027812 */ /* 0x000fe200078ec0ff */
[C---:B------:R-:W-:Y:S01]  /*0770*/  VIADD R13, R11.reuse, 0x10 ;  /* 0x000000100b0d7836 */ /* 0x040fe20000000000 */
[----:B------:R-:W-:Y:S01]  /*0780*/  UISETP.NE.AND UP1, UPT, UR18, URZ, !UP1 ;  /* 0x000000ff1200728c */ /* 0x000fe2000cf25270 */
[C---:B------:R-:W-:Y:S01]  /*0790*/  VIADD R14, R11.reuse, 0x20 ;  /* 0x000000200b0e7836 */ /* 0x040fe20000000000 */
[----:B------:R-:W-:Y:S01]  /*07a0*/  UISETP.NE.AND UP0, UPT, UR13, -0x1, UPT ;  /* 0xffffffff0d00788c */ /* 0x000fe2000bf05270 */
[----:B------:R-:W-:Y:S01]  /*07b0*/  IADD3 R2, P1, PT, R2, UR10, RZ ;  /* 0x0000000a02027c10 */ /* 0x000fe2000ff3e0ff */
[----:B----4-:R-:W-:Y:S01]  /*07c0*/  UIMAD UR19, UR6, UR19, URZ ;  /* 0x00000013061372a4 */ /* 0x010fe2000f8e02ff */
[C---:B------:R-:W-:Y:S01]  /*07d0*/  VIADD R16, R11.reuse, 0x40 ;  /* 0x000000400b107836 */ /* 0x040fe20000000000 */
[----:B------:R-:W-:Y:S01]  /*07e0*/  UIMAD.WIDE.U32 UR24, UR24, 0x80, URZ ;  /* 0x00000080181878a5 */ /* 0x000fe2000f8e00ff */
[----:B------:R-:W-:Y:S01]  /*07f0*/  IADD3.X R3, PT, PT, RZ, UR11, RZ, P1, !PT ;  /* 0x0000000bff037c10 */ /* 0x000fe20008ffe4ff */
[C---:B------:R-:W-:Y:S01]  /*0800*/  VIADD R17, R11.reuse, 0x50 ;  /* 0x000000500b117836 */ /* 0x040fe20000000000 */
[C---:B------:R-:W-:Y:S01]  /*0810*/  IADD3 R15, PT, PT, R11.reuse, 0x30, RZ ;  /* 0x000000300b0f7810 */ /* 0x040fe20007ffe0ff */
[----:B--2---:R-:W-:Y:S01]  /*0820*/  IMAD.U32 R4, RZ, RZ, UR4 ;  /* 0x00000004ff047e24 */ /* 0x004fe2000f8e00ff */
[----:B-1----:R-:W-:Y:S01]  /*0830*/  UIMAD UR4, UR12, UR8, URZ ;  /* 0x000000080c0472a4 */ /* 0x002fe2000f8e02ff */
[----:B------:R-:W-:Y:S01]  /*0840*/  IMAD.U32 R0, RZ, RZ, UR5 ;  /* 0x00000005ff007e24 */ /* 0x000fe2000f8e00ff */
[----:B------:R-:W-:Y:S01]  /*0850*/  UIADD3 UR12, UPT, UPT, -UR12, UR7, URZ ;  /* 0x000000070c0c7290 */ /* 0x000fe2000fffe1ff */
[----:B------:R-:W-:Y:S01]  /*0860*/  IMAD.WIDE.U32 R8, R4, UR6, R2 ;  /* 0x0000000604087c25 */ /* 0x000fe2000f8e0002 */
[----:B---3--:R-:W-:Y:S01]  /*0870*/  UIMAD UR9, UR17, UR9, URZ ;  /* 0x00000009110972a4 */ /* 0x008fe2000f8e02ff */
[C---:B------:R-:W-:Y:S01]  /*0880*/  LOP3.LUT R12, R11.reuse, UR24, RZ, 0xfc, !PT ;  /* 0x000000180b0c7c12 */ /* 0x040fe2000f8efcff */
[----:B------:R-:W-:Y:S01]  /*0890*/  @!UP1 UIMAD UR19, UR17, UR16, UR19 ;  /* 0x00000010111392a4 */ /* 0x000fe2000f8e0213 */
[C---:B------:R-:W-:Y:S01]  /*08a0*/  VIADD R18, R11.reuse, 0x60 ;  /* 0x000000600b127836 */ /* 0x040fe20000000000 */
[----:B------:R-:W-:Y:S01]  /*08b0*/  USEL UR9, UR9, UR13, !UP0 ;  /* 0x0000000d09097287 */ /* 0x000fe2000c000000 */
[----:B------:R-:W-:Y:S01]  /*08c0*/  ISETP.GE.AND P0, PT, R11, UR12, PT ;  /* 0x0000000c0b007c0c */ /* 0x000fe2000bf06270 */
[----:B------:R-:W-:Y:S01]  /*08d0*/  USHF.R.S32.HI UR10, URZ, 0x1f, UR4 ;  /* 0x0000001fff0a7899 */ /* 0x000fe20008011404 */
[----:B------:R-:W-:Y:S01]  /*08e0*/  ISETP.GE.AND P2, PT, R13, UR12, PT ;  /* 0x0000000c0d007c0c */ /* 0x000fe2000bf46270 */
[----:B------:R-:W-:Y:S01]  /*08f0*/  USHF.R.S32.HI UR5, URZ, 0x1f, UR9 ;  /* 0x0000001fff057899 */ /* 0x000fe20008011409 */
[----:B------:R-:W-:Y:S01]  /*0900*/  IMAD R7, R0, UR6, R9 ;  /* 0x0000000600077c24 */ /* 0x000fe2000f8e0209 */
[----:B------:R-:W-:Y:S01]  /*0910*/  USEL UR9, UR9, URZ, UP1 ;  /* 0x000000ff09097287 */ /* 0x000fe20008800000 */
[----:B------:R-:W-:Y:S01]  /*0920*/  P2R R10, PR, RZ, 0x4 ;  /* 0x00000004ff0a7803 */ /* 0x000fe20000000000 */
[----:B------:R-:W-:Y:S01]  /*0930*/  USEL UR5, UR5, URZ, UP1 ;  /* 0x000000ff05057287 */ /* 0x000fe20008800000 */
[----:B------:R-:W-:Y:S01]  /*0940*/  ISETP.GE.AND P6, PT, R14, UR12, PT ;  /* 0x0000000c0e007c0c */ /* 0x000fe2000bfc6270 */
[----:B------:R-:W-:Y:S01]  /*0950*/  USHF.R.S32.HI UR7, URZ, 0x1f, UR19 ;  /* 0x0000001fff077899 */ /* 0x000fe20008011413 */
[----:B------:R-:W-:Y:S01]  /*0960*/  ISETP.GE.AND P5, PT, R15, UR12, PT ;  /* 0x0000000c0f007c0c */ /* 0x000fe2000bfa6270 */
[----:B------:R-:W-:Y:S01]  /*0970*/  UIADD3 UR9, UP1, UP0, UR4, UR9, UR19 ;  /* 0x0000000904097290 */ /* 0x000fe2000f83e013 */
[----:B------:R-:W-:Y:S01]  /*0980*/  ISETP.GE.AND P4, PT, R16, UR12, PT ;  /* 0x0000000c10007c0c */ /* 0x000fe2000bf86270 */
[----:B------:R-:W-:Y:S01]  /*0990*/  VIADD R19, R11, 0x70 ;  /* 0x000000700b137836 */ /* 0x000fe20000000000 */
[----:B------:R-:W-:Y:S01]  /*09a0*/  ISETP.GE.AND P3, PT, R17, UR12, PT ;  /* 0x0000000c11007c0c */ /* 0x000fe2000bf66270 */
[----:B------:R-:W-:Y:S01]  /*09b0*/  UIADD3.X UR10, UPT, UPT, UR10, UR5, UR7, UP1, UP0 ;  /* 0x000000050a0a7290 */ /* 0x000fe20008fe0407 */
[----:B------:R-:W-:Y:S01]  /*09c0*/  ISETP.GE.AND P2, PT, R18, UR12, PT ;  /* 0x0000000c12007c0c */ /* 0x000fe2000bf46270 */
[----:B------:R-:W-:-:S12]  /*09d0*/  @P0 BRA `(.L_x_4) ;  /* 0x00000000002c0947 */ /* 0x000fd80003800000 */
[----:B------:R-:W1:Y:S01]  /*09e0*/  LDC.64 R2, c[0x0][0x408] ;  /* 0x00010200ff027b82 */ /* 0x000e620000000a00 */
[----:B------:R-:W2:Y:S01]  /*09f0*/  LDCU.64 UR4, c[0x0][0x3f0] ;  /* 0x00007e00ff0477ac */ /* 0x000ea20008000a00 */
[----:B------:R-:W-:Y:S01]  /*0a00*/  MOV R6, R8 ;  /* 0x0000000800067202 */ /* 0x000fe20000000f00 */
[----:B-1----:R-:W-:-:S04]  /*0a10*/  IMAD R0, R2, UR25, RZ ;  /* 0x0000001902007c24 */ /* 0x002fc8000f8e02ff */
[----:B------:R-:W-:-:S04]  /*0a20*/  IMAD.WIDE.U32 R4, R12, R2, R6 ;  /* 0x000000020c047225 */ /* 0x000fc800078e0006 */
[----:B------:R-:W-:Y:S01]  /*0a30*/  IMAD R3, R12, R3, R0 ;  /* 0x000000030c037224 */ /* 0x000fe200078e0200 */
[----:B--2---:R-:W-:-:S04]  /*0a40*/  LEA R2, P0, R4, UR4, 0x1 ;  /* 0x0000000404027c11 */ /* 0x004fc8000f8008ff */
[----:B------:R-:W-:-:S04]  /*0a50*/  IADD3 R3, PT, PT, R5, R3, RZ ;  /* 0x0000000305037210 */ /* 0x000fc80007ffe0ff */
[----:B------:R-:W-:-:S05]  /*0a60*/  LEA.HI.X R3, R4, UR5, R3, 0x1, P0 ;  /* 0x0000000504037c11 */ /* 0x000fca00080f0c03 */
[----:B------:R1:W-:Y:S04]  /*0a70*/  STG.E.128 desc[UR14][R2.64], RZ ;  /* 0x000000ff02007986 */ /* 0x0003e8000c101d0e */
[----:B------:R1:W-:Y:S02]  /*0a80*/  STG.E.128 desc[UR14][R2.64+0x80], RZ ;  /* 0x000080ff02007986 */ /* 0x0003e4000c101d0e */
.L_x_4:
[----:B------:R-:W-:Y:S05]  /*0a90*/  BSYNC.RECONVERGENT B0 ;  /* 0x0000000000007941 */ /* 0x000fea0003800200 */
.L_x_3:
[----:B------:R-:W-:Y:S01]  /*0aa0*/  ISETP.NE.AND P0, PT, R10, RZ, PT ;  /* 0x000000ff0a00720c */ /* 0x000fe20003f05270 */
[----:B------:R-:W-:-:S12]  /*0ab0*/  BSSY.RECONVERGENT B0, `(.L_x_5) ;  /* 0x0000010000007945 */ /* 0x000fd80003800200 */
[----:B------:R-:W-:Y:S05]  /*0ac0*/  @P0 BRA `(.L_x_6) ;  /* 0x0000000000380947 */ /* 0x000fea0003800000 */
[----:B------:R-:W2:Y:S01]  /*0ad0*/  LDCU.64 UR6, c[0x0][0x408] ;  /* 0x00008100ff0677ac */ /* 0x000ea20008000a00 */
[----:B------:R-:W-:Y:S01]  /*0ae0*/  IADD3 R4, P0, PT, R12, 0x10, RZ ;  /* 0x000000100c047810 */ /* 0x000fe20007f1e0ff */
[----:B-1----:R-:W-:Y:S01]  /*0af0*/  IMAD.MOV.U32 R2, RZ, RZ, R8 ;  /* 0x000000ffff027224 */ /* 0x002fe200078e0008 */
[----:B------:R-:W-:Y:S01]  /*0b00*/  MOV R3, R7 ;  /* 0x0000000700037202 */ /* 0x000fe20000000f00 */
[----:B------:R-:W1:Y:S02]  /*0b10*/  LDCU.64 UR4, c[0x0][0x3f0] ;  /* 0x00007e00ff0477ac */ /* 0x000e640008000a00 */
[----:B------:R-:W-:-:S04]  /*0b20*/  IMAD.X R0, RZ, RZ, UR25, P0 ;  /* 0x00000019ff007e24 */ /* 0x000fc800080e06ff */
[----:B--2---:R-:W-:Y:S02]  /*0b30*/  IMAD R0, R0, UR6, RZ ;  /* 0x0000000600007c24 */ /* 0x004fe4000f8e02ff */
[----:B------:R-:W-:-:S04]  /*0b40*/  IMAD.WIDE.U32 R2, R4, UR6, R2 ;  /* 0x0000000604027c25 */ /* 0x000fc8000f8e0002 */
[----:B------:R-:W-:Y:S01]  /*0b50*/  IMAD R0, R4, UR7, R0 ;  /* 0x0000000704007c24 */ /* 0x000fe2000f8e0200 */
[----:B-1----:R-:W-:-:S04]  /*0b60*/  LEA R4, P0, R2, UR4, 0x1 ;  /* 0x0000000402047c11 */ /* 0x002fc8000f8008ff */
[----:B------:R-:W-:-:S04]  /*0b70*/  IADD3 R0, PT, PT, R3, R0, RZ ;  /* 0x0000000003007210 */ /* 0x000fc80007ffe0ff */
[----:B------:R-:W-:-:S05]  /*0b80*/  LEA.HI.X R5, R2, UR5, R0, 0x1, P0 ;  /* 0x0000000502057c11 */ /* 0x000fca00080f0c00 */
[----:B------:R2:W-:Y:S04]  /*0b90*/  STG.E.128 desc[UR14][R4.64], RZ ;  /* 0x000000ff04007986 */ /* 0x0005e8000c101d0e */
[----:B------:R2:W-:Y:S02]  /*0ba0*/  STG.E.128 desc[UR14][R4.64+0x80], RZ ;  /* 0x000080ff04007986 */ /* 0x0005e4000c101d0e */
.L_x_6:
[----:B------:R-:W-:Y:S05]  /*0bb0*/  BSYNC.RECONVERGENT B0 ;  /* 0x0000000000007941 */ /* 0x000fea0003800200 */
.L_x_5:
[----:B------:R-:W-:Y:S04]  /*0bc0*/  BSSY.RECONVERGENT B0, `(.L_x_7) ;  /* 0x0000010000007945 */ /* 0x000fe80003800200 */
[----:B------:R-:W-:Y:S05]  /*0bd0*/  @P6 BRA `(.L_x_8) ;  /* 0x0000000000386947 */ /* 0x000fea0003800000 */
[----:B------:R-:W3:Y:S01]  /*0be0*/  LDCU.64 UR6, c[0x0][0x408] ;  /* 0x00008100ff0677ac */ /* 0x000ee20008000a00 */
[----:B--2---:R-:W-:Y:S01]  /*0bf0*/  IADD3 R4, P0, PT, R12, 0x20, RZ ;  /* 0x000000200c047810 */ /* 0x004fe20007f1e0ff */
[----:B-1----:R-:W-:Y:S01]  /*0c00*/  IMAD.MOV.U32 R2, RZ, RZ, R8 ;  /* 0x000000ffff027224 */ /* 0x002fe200078e0008 */
[----:B------:R-:W-:Y:S01]  /*0c10*/  MOV R3, R7 ;  /* 0x0000000700037202 */ /* 0x000fe20000000f00 */
[----:B------:R-:W1:Y:S02]  /*0c20*/  LDCU.64 UR4, c[0x0][0x3f0] ;  /* 0x00007e00ff0477ac */ /* 0x000e640008000a00 */
[----:B------:R-:W-:-:S04]  /*0c30*/  IMAD.X R0, RZ, RZ, UR25, P0 ;  /* 0x00000019ff007e24 */ /* 0x000fc800080e06ff */
[----:B---3--:R-:W-:Y:S02]  /*0c40*/  IMAD R0, R0, UR6, RZ ;  /* 0x0000000600007c24 */ /* 0x008fe4000f8e02ff */
[----:B------:R-:W-:-:S04]  /*0c50*/  IMAD.WIDE.U32 R2, R4, UR6, R2 ;  /* 0x0000000604027c25 */ /* 0x000fc8000f8e0002 */
[----:B------:R-:W-:Y:S01]  /*0c60*/  IMAD R0, R4, UR7, R0 ;  /* 0x0000000704007c24 */ /* 0x000fe2000f8e0200 */
[----:B-1----:R-:W-:-:S04]  /*0c70*/  LEA R4, P0, R2, UR4, 0x1 ;  /* 0x0000000402047c11 */ /* 0x002fc8000f8008ff */
[----:B------:R-:W-:-:S04]  /*0c80*/  IADD3 R0, PT, PT, R3, R0, RZ ;  /* 0x0000000003007210 */ /* 0x000fc80007ffe0ff */
[----:B------:R-:W-:-:S05]  /*0c90*/  LEA.HI.X R5, R2, UR5, R0, 0x1, P0 ;  /* 0x0000000502057c11 */ /* 0x000fca00080f0c00 */
[----:B------:R3:W-:Y:S04]  /*0ca0*/  STG.E.128 desc[UR14][R4.64], RZ ;  /* 0x000000ff04007986 */ /* 0x0007e8000c101d0e */
[----:B------:R3:W-:Y:S02]  /*0cb0*/  STG.E.128 desc[UR14][R4.64+0x80], RZ ;  /* 0x000080ff04007986 */ /* 0x0007e4000c101d0e */
.L_x_8:
[----:B------:R-:W-:Y:S05]  /*0cc0*/  BSYNC.RECONVERGENT B0 ;  /* 0x0000000000007941 */ /* 0x000fea0003800200 */
.L_x_7:
[----:B------:R-:W-:Y:S04]  /*0cd0*/  BSSY.RECONVERGENT B0, `(.L_x_9) ;  /* 0x0000010000007945 */ /* 0x000fe80003800200 */
[----:B------:R-:W-:Y:S05]  /*0ce0*/  @P5 BRA `(.L_x_10) ;  /* 0x0000000000385947 */ /* 0x000fea0003800000 */
[----:B------:R-:W4:Y:S01]  /*0cf0*/  LDCU.64 UR6, c[0x0][0x408] ;  /* 0x00008100ff0677ac */ /* 0x000f220008000a00 */
[----:B--23--:R-:W-:Y:S01]  /*0d00*/  IADD3 R4, P0, PT, R12, 0x30, RZ ;  /* 0x000000300c047810 */ /* 0x00cfe20007f1e0ff */
[----:B-1----:R-:W-:Y:S01]  /*0d10*/  IMAD.MOV.U32 R2, RZ, RZ, R8 ;  /* 0x000000ffff027224 */ /* 0x002fe200078e0008 */
[----:B------:R-:W-:Y:S01]  /*0d20*/  MOV R3, R7 ;  /* 0x0000000700037202 */ /* 0x000fe20000000f00 */
[----:B------:R-:W1:Y:S02]  /*0d30*/  LDCU.64 UR4, c[0x0][0x3f0] ;  /* 0x00007e00ff0477ac */ /* 0x000e640008000a00 */
[----:B------:R-:W-:-:S04]  /*0d40*/  IMAD.X R0, RZ, RZ, UR25, P0 ;  /* 0x00000019ff007e24 */ /* 0x000fc800080e06ff */
[----:B----4-:R-:W-:Y:S02]  /*0d50*/  IMAD R0, R0, UR6, RZ ;  /* 0x0000000600007c24 */ /* 0x010fe4000f8e02ff */
[----:B------:R-:W-:-:S04]  /*0d60*/  IMAD.WIDE.U32 R2, R4, UR6, R2 ;  /* 0x0000000604027c25 */ /* 0x000fc8000f8e0002 */
[----:B------:R-:W-:Y:S01]  /*0d70*/  IMAD R0, R4, UR7, R0 ;  /* 0x0000000704007c24 */ /* 0x000fe2000f8e0200 */
[----:B-1----:R-:W-:-:S04]  /*0d80*/  LEA R4, P0, R2, UR4, 0x1 ;  /* 0x0000000402047c11 */ /* 0x002fc8000f8008ff */
[----:B------:R-:W-:-:S04]  /*0d90*/  IADD3 R0, PT, PT, R3, R0, RZ ;  /* 0x0000000003007210 */ /* 0x000fc80007ffe0ff */
[----:B------:R-:W-:-:S05]  /*0da0*/  LEA.HI.X R5, R2, UR5, R0, 0x1, P0 ;  /* 0x0000000502057c11 */ /* 0x000fca00080f0c00 */
[----:B------:R4:W-:Y:S04]  /*0db0*/  STG.E.128 desc[UR14][R4.64], RZ ;  /* 0x000000ff04007986 */ /* 0x0009e8000c101d0e */
[----:B------:R4:W-:Y:S02]  /*0dc0*/  STG.E.128 desc[UR14][R4.64+0x80], RZ ;  /* 0x000080ff04007986 */ /* 0x0009e4000c101d0e */
.L_x_10:
[----:B------:R-:W-:Y:S05]  /*0dd0*/  BSYNC.RECONVERGENT B0 ;  /* 0x0000000000007941 */ /* 0x000fea0003800200 */
.L_x_9:
[----:B------:R-:W-:Y:S04]  /*0de0*/  BSSY.RECONVERGENT B0, `(.L_x_11) ;  /* 0x0000010000007945 */ /* 0x000fe80003800200 */
[----:B------:R-:W-:Y:S05]  /*0df0*/  @P4 BRA `(.L_x_12) ;  /* 0x0000000000384947 */ /* 0x000fea0003800000 */
[----:B------:R-:W5:Y:S01]  /*0e00*/  LDCU.64 UR6, c[0x0][0x408] ;  /* 0x00008100ff0677ac */ /* 0x000f620008000a00 */
[----:B--234-:R-:W-:Y:S01]  /*0e10*/  IADD3 R4, P0, PT, R12, 0x40, RZ ;  /* 0x000000400c047810 */ /* 0x01cfe20007f1e0ff */
[----:B-1----:R-:W-:Y:S01]  /*0e20*/  IMAD.MOV.U32 R2, RZ, RZ, R8 ;  /* 0x000000ffff027224 */ /* 0x002fe200078e0008 */
[----:B------:R-:W-:Y:S01]  /*0e30*/  MOV R3, R7 ;  /* 0x0000000700037202 */ /* 0x000fe20000000f00 */
[----:B------:R-:W1:Y:S02]  /*0e40*/  LDCU.64 UR4, c[0x0][0x3f0] ;  /* 0x00007e00ff0477ac */ /* 0x000e640008000a00 */
[----:B------:R-:W-:-:S04]  /*0e50*/  IMAD.X R0, RZ, RZ, UR25, P0 ;  /* 0x00000019ff007e24 */ /* 0x000fc800080e06ff */
[----:B-----5:R-:W-:Y:S02]  /*0e60*/  IMAD R0, R0, UR6, RZ ;  /* 0x0000000600007c24 */ /* 0x020fe4000f8e02ff */
[----:B------:R-:W-:-:S04]  /*0e70*/  IMAD.WIDE.U32 R2, R4, UR6, R2 ;  /* 0x0000000604027c25 */ /* 0x000fc8000f8e0002 */
[----:B------:R-:W-:Y:S01]  /*0e80*/  IMAD R0, R4, UR7, R0 ;  /* 0x0000000704007c24 */ /* 0x000fe2000f8e0200 */
[----:B-1----:R-:W-:-:S04]  /*0e90*/  LEA R4, P0, R2, UR4, 0x1 ;  /* 0x0000000402047c11 */ /* 0x002fc8000f8008ff */
[----:B------:R-:W-:-:S04]  /*0ea0*/  IADD3 R0, PT, PT, R3, R0, RZ ;  /* 0x0000000003007210 */ /* 0x000fc80007ffe0ff */
[----:B------:R-:W-:-:S05]  /*0eb0*/  LEA.HI.X R5, R2, UR5, R0, 0x1, P0 ;  /* 0x0000000502057c11 */ /* 0x000fca00080f0c00 */
[----:B------:R1:W-:Y:S04]  /*0ec0*/  STG.E.128 desc[UR14][R4.64], RZ ;  /* 0x000000ff04007986 */ /* 0x0003e8000c101d0e */
[----:B------:R1:W-:Y:S02]  /*0ed0*/  STG.E.128 desc[UR14][R4.64+0x80], RZ ;  /* 0x000080ff04007986 */ /* 0x0003e4000c101d0e */
.L_x_12:
[----:B------:R-:W-:Y:S05]  /*0ee0*/  BSYNC.RECONVERGENT B0 ;  /* 0x0000000000007941 */ /* 0x000fea0003800200 */
.L_x_11:
[----:B------:R-:W-:Y:S04]  /*0ef0*/  BSSY.RECONVERGENT B0, `(.L_x_13) ;  /* 0x0000010000007945 */ /* 0x000fe80003800200 */
[----:B------:R-:W-:Y:S05]  /*0f00*/  @P3 BRA `(.L_x_14) ;  /* 0x0000000000383947 */ /* 0x000fea0003800000 */
[----:B------:R-:W5:Y:S01]  /*0f10*/  LDCU.64 UR6, c[0x0][0x408] ;  /* 0x00008100ff0677ac */ /* 0x000f620008000a00 */
[----:B-1234-:R-:W-:Y:S01]  /*0f20*/  IADD3 R4, P0, PT, R12, 0x50, RZ ;  /* 0x000000500c047810 */ /* 0x01efe20007f1e0ff */
[----:B------:R-:W-:Y:S01]  /*0f30*/  IMAD.MOV.U32 R2, RZ, RZ, R8 ;  /* 0x000000ffff027224 */ /* 0x000fe200078e0008 */
        /* <DEDUP_REMOVED lines=11> */
.L_x_14:
[----:B------:R-:W-:Y:S05]  /*0ff0*/  BSYNC.RECONVERGENT B0 ;  /* 0x0000000000007941 */ /* 0x000fea0003800200 */
.L_x_13:
        /* <DEDUP_REMOVED lines=16> */
.L_x_16:
[----:B------:R-:W-:Y:S05]  /*1100*/  BSYNC.RECONVERGENT B0 ;  /* 0x0000000000007941 */ /* 0x000fea0003800200 */
.L_x_15:
[----:B------:R-:W-:Y:S01]  /*1110*/  ISETP.GE.AND P1, PT, R19, UR12, PT ;  /* 0x0000000c13007c0c */ /* 0x000fe2000bf26270 */
[----:B------:R-:W-:-:S12]  /*1120*/  BSSY.RECONVERGENT B0, `(.L_x_17) ;  /* 0x0000010000007945 */ /* 0x000fd80003800200 */
        /* <DEDUP_REMOVED lines=15> */
.L_x_18:
[----:B------:R-:W-:Y:S05]  /*1220*/  BSYNC.RECONVERGENT B0 ;  /* 0x0000000000007941 */ /* 0x000fea0003800200 */
.L_x_17:
[----:B------:R-:W-:Y:S01]  /*1230*/  LOP3.LUT P0, R0, R156, 0x7, RZ, 0xc0, !PT ;  /* 0x000000079c007812 */ /* 0x000fe2000780c0ff */
[----:B------:R-:W-:Y:S01]  /*1240*/  BSSY.RECONVERGENT B0, `(.L_x_19) ;  /* 0x0000016000007945 */ /* 0x000fe20003800200 */
[----:B-1----:R-:W-:Y:S02]  /*1250*/  P2R R2, PR, RZ, 0x2 ;  /* 0x00000002ff027803 */ /* 0x002fe40000000000 */
[----:B------:R-:W-:Y:S02]  /*1260*/  ISETP.GE.OR P0, PT, R11, UR12, P0 ;  /* 0x0000000c0b007c0c */ /* 0x000fe40008706670 */
[----:B------:R-:W-:Y:S02]  /*1270*/  ISETP.NE.AND P1, PT, R10, RZ, PT ;  /* 0x000000ff0a00720c */ /* 0x000fe40003f25270 */
[C---:B------:R-:W-:Y:S02]  /*1280*/  ISETP.NE.OR P6, PT, R0.reuse, RZ, P6 ;  /* 0x000000ff0000720c */ /* 0x040fe400037c5670 */
[----:B------:R-:W-:-:S02]  /*1290*/  ISETP.NE.OR P1, PT, R0, RZ, P1 ;  /* 0x000000ff0000720c */ /* 0x000fc40000f25670 */
[----:B------:R-:W-:Y:S02]  /*12a0*/  ISETP.NE.OR P5, PT, R0, RZ, P5 ;  /* 0x000000ff0000720c */ /* 0x000fe40002fa5670 */
[----:B--234-:R-:W-:Y:S02]  /*12b0*/  P2R R4, PR, RZ, 0x2 ;  /* 0x00000002ff047803 */ /* 0x01cfe40000000000 */
[----:B------:R-:W-:Y:S02]  /*12c0*/  ISETP.NE.AND P1, PT, R2, RZ, PT ;  /* 0x000000ff0200720c */ /* 0x000fe40003f25270 */
[C---:B------:R-:W-:Y:S02]  /*12d0*/  ISETP.NE.OR P4, PT, R0.reuse, RZ, P4 ;  /* 0x000000ff0000720c */ /* 0x040fe40002785670 */
[C---:B------:R-:W-:Y:S02]  /*12e0*/  ISETP.NE.OR P3, PT, R0.reuse, RZ, P3 ;  /* 0x000000ff0000720c */ /* 0x040fe40001f65670 */
[----:B------:R-:W-:-:S02]  /*12f0*/  ISETP.NE.OR P2, PT, R0, RZ, P2 ;  /* 0x000000ff0000720c */ /* 0x000fc40001745670 */
[----:B------:R-:W-:Y:S01]  /*1300*/  ISETP.NE.OR P1, PT, R0, RZ, P1 ;  /* 0x000000ff0000720c */ /* 0x000fe20000f25670 */
[----:B------:R-:W-:-:S12]  /*1310*/  @P0 BRA `(.L_x_20) ;  /* 0x0000000000200947 */ /* 0x000fd80003800000 */
[----:B------:R-:W1:Y:S01]  /*1320*/  LDCU.64 UR4, c[0x0][0x420] ;  /* 0x00008400ff0477ac */ /* 0x000e620008000a00 */
[----:B------:R-:W-:-:S05]  /*1330*/  IMAD R0, R11, UR8, RZ ;  /* 0x000000080b007c24 */ /* 0x000fca000f8e02ff */
[----:B------:R-:W-:-:S04]  /*1340*/  IADD3 R3, P0, PT, R0, UR9, RZ ;  /* 0x0000000900037c10 */ /* 0x000fc8000ff1e0ff */
[----:B------:R-:W-:Y:S02]  /*1350*/  LEA.HI.X.SX32 R0, R0, UR10, 0x1, P0 ;  /* 0x0000000a00007c11 */ /* 0x000fe400080f0eff */
[----:B-1----:R-:W-:-:S04]  /*1360*/  LEA R2, P0, R3, UR4, 0x2 ;  /* 0x0000000403027c11 */ /* 0x002fc8000f8010ff */
[----:B------:R-:W-:Y:S01]  /*1370*/  LEA.HI.X R3, R3, UR5, R0, 0x2, P0 ;  /* 0x0000000503037c11 */ /* 0x000fe200080f1400 */
[----:B------:R-:W-:-:S05]  /*1380*/  IMAD.MOV.U32 R0, RZ, RZ, 0x7f800000 ;  /* 0x7f800000ff007424 */ /* 0x000fca00078e00ff */
[----:B------:R1:W-:Y:S03]  /*1390*/  STG.E desc[UR14][R2.64], R0 ;  /* 0x0000000002007986 */ /* 0x0003e6000c10190e */
.L_x_20:
[----:B------:R-:W-:Y:S05]  /*13a0*/  BSYNC.RECONVERGENT B0 ;  /* 0x0000000000007941 */ /* 0x000fea0003800200 */
.L_x_19:
[----:B------:R-:W-:Y:S01]  /*13b0*/  ISETP.NE.AND P0, PT, R4, RZ, PT ;  /* 0x000000ff0400720c */ /* 0x000fe20003f05270 */
[----:B------:R-:W-:-:S12]  /*13c0*/  BSSY.RECONVERGENT B0, `(.L_x_21) ;  /* 0x000000a000007945 */ /* 0x000fd80003800200 */
[----:B------:R-:W-:Y:S05]  /*13d0*/  @P0 BRA `(.L_x_22) ;  /* 0x0000000000200947 */ /* 0x000fea0003800000 */
[----:B------:R-:W2:Y:S01]  /*13e0*/  LDCU.64 UR4, c[0x0][0x420] ;  /* 0x00008400ff0477ac */ /* 0x000ea20008000a00 */
[----:B-1----:R-:W-:-:S05]  /*13f0*/  IMAD R0, R13, UR8, RZ ;  /* 0x000000080d007c24 */ /* 0x002fca000f8e02ff */
[----:B------:R-:W-:-:S04]  /*1400*/  IADD3 R3, P0, PT, R0, UR9, RZ ;  /* 0x0000000900037c10 */ /* 0x000fc8000ff1e0ff */
[----:B------:R-:W-:Y:S02]  /*1410*/  LEA.HI.X.SX32 R0, R0, UR10, 0x1, P0 ;  /* 0x0000000a00007c11 */ /* 0x000fe400080f0eff */
[----:B--2---:R-:W-:-:S04]  /*1420*/  LEA R2, P0, R3, UR4, 0x2 ;  /* 0x0000000403027c11 */ /* 0x004fc8000f8010ff */
[----:B------:R-:W-:Y:S01]  /*1430*/  LEA.HI.X R3, R3, UR5, R0, 0x2, P0 ;  /* 0x0000000503037c11 */ /* 0x000fe200080f1400 */
[----:B------:R-:W-:-:S05]  /*1440*/  IMAD.MOV.U32 R0, RZ, RZ, 0x7f800000 ;  /* 0x7f800000ff007424 */ /* 0x000fca00078e00ff */
[----:B------:R2:W-:Y:S03]  /*1450*/  STG.E desc[UR14][R2.64], R0 ;  /* 0x0000000002007986 */ /* 0x0005e6000c10190e */
.L_x_22:
[----:B------:R-:W-:Y:S05]  /*1460*/  BSYNC.RECONVERGENT B0 ;  /* 0x0000000000007941 */ /* 0x000fea0003800200 */
.L_x_21:
[----:B------:R-:W-:Y:S04]  /*1470*/  BSSY.RECONVERGENT B0, `(.L_x_23) ;  /* 0x000000a000007945 */ /* 0x000fe80003800200 */
[----:B------:R-:W-:Y:S05]  /*1480*/  @P6 BRA `(.L_x_24) ;  /* 0x0000000000206947 */ /* 0x000fea0003800000 */
[----:B------:R-:W3:Y:S01]  /*1490*/  LDCU.64 UR4, c[0x0][0x420] ;  /* 0x00008400ff0477ac */ /* 0x000ee20008000a00 */
[----:B-12---:R-:W-:-:S05]  /*14a0*/  IMAD R0, R14, UR8, RZ ;  /* 0x000000080e007c24 */ /* 0x006fca000f8e02ff */
[----:B------:R-:W-:-:S04]  /*14b0*/  IADD3 R3, P0, PT, R0, UR9, RZ ;  /* 0x0000000900037c10 */ /* 0x000fc8000ff1e0ff */
[----:B------:R-:W-:Y:S02]  /*14c0*/  LEA.HI.X.SX32 R0, R0, UR10, 0x1, P0 ;  /* 0x0000000a00007c11 */ /* 0x000fe400080f0eff */
[----:B---3--:R-:W-:-:S04]  /*14d0*/  LEA R2, P0, R3, UR4, 0x2 ;  /* 0x0000000403027c11 */ /* 0x008fc8000f8010ff */
[----:B------:R-:W-:Y:S01]  /*14e0*/  LEA.HI.X R3, R3, UR5, R0, 0x2, P0 ;  /* 0x0000000503037c11 */ /* 0x000fe200080f1400 */
[----:B------:R-:W-:-:S05]  /*14f0*/  IMAD.MOV.U32 R0, RZ, RZ, 0x7f800000 ;  /* 0x7f800000ff007424 */ /* 0x000fca00078e00ff */
[----:B------:R3:W-:Y:S03]  /*1500*/  STG.E desc[UR14][R2.64], R0 ;  /* 0x0000000002007986 */ /* 0x0007e6000c10190e */
.L_x_24:
[----:B------:R-:W-:Y:S05]  /*1510*/  BSYNC.RECONVERGENT B0 ;  /* 0x0000000000007941 */ /* 0x000fea0003800200 */
.L_x_23:
[----:B------:R-:W-:Y:S04]  /*1520*/  BSSY.RECONVERGENT B0, `(.L_x_25) ;  /* 0x000000a000007945 */ /* 0x000fe80003800200 */
[----:B------:R-:W-:Y:S05]  /*1530*/  @P5 BRA `(.L_x_26) ;  /* 0x0000000000205947 */ /* 0x000fea0003800000 */
[----:B------:R-:W4:Y:S01]  /*1540*/  LDCU.64 UR4, c[0x0][0x420] ;  /* 0x00008400ff0477ac */ /* 0x000f220008000a00 */
[----:B-123--:R-:W-:-:S05]  /*1550*/  IMAD R0, R15, UR8, RZ ;  /* 0x000000080f007c24 */ /* 0x00efca000f8e02ff */
[----:B------:R-:W-:-:S04]  /*1560*/  IADD3 R3, P0, PT, R0, UR9, RZ ;  /* 0x0000000900037c10 */ /* 0x000fc8000ff1e0ff */
[----:B------:R-:W-:Y:S02]  /*1570*/  LEA.HI.X.SX32 R0, R0, UR10, 0x1, P0 ;  /* 0x0000000a00007c11 */ /* 0x000fe400080f0eff */
[----:B----4-:R-:W-:-:S04]  /*1580*/  LEA R2, P0, R3, UR4, 0x2 ;  /* 0x0000000403027c11 */ /* 0x010fc8000f8010ff */
[----:B------:R-:W-:Y:S01]  /*1590*/  LEA.HI.X R3, R3, UR5, R0, 0x2, P0 ;  /* 0x0000000503037c11 */ /* 0x000fe200080f1400 */
[----:B------:R-:W-:-:S05]  /*15a0*/  IMAD.MOV.U32 R0, RZ, RZ, 0x7f800000 ;  /* 0x7f800000ff007424 */ /* 0x000fca00078e00ff */
[----:B------:R4:W-:Y:S03]  /*15b0*/  STG.E desc[UR14][R2.64], R0 ;  /* 0x0000000002007986 */ /* 0x0009e6000c10190e */
.L_x_26:
[----:B------:R-:W-:Y:S05]  /*15c0*/  BSYNC.RECONVERGENT B0 ;  /* 0x0000000000007941 */ /* 0x000fea0003800200 */
.L_x_25:
[----:B------:R-:W-:Y:S04]  /*15d0*/  BSSY.RECONVERGENT B0, `(.L_x_27) ;  /* 0x000000a000007945 */ /* 0x000fe80003800200 */
[----:B------:R-:W-:Y:S05]  /*15e0*/  @P4 BRA `(.L_x_28) ;  /* 0x0000000000204947 */ /* 0x000fea0003800000 */
[----:B------:R-:W5:Y:S01]  /*15f0*/  LDCU.64 UR4, c[0x0][0x420] ;  /* 0x00008400ff0477ac */ /* 0x000f620008000a00 */
[----:B-1234-:R-:W-:-:S05]  /*1600*/  IMAD R0, R16, UR8, RZ ;  /* 0x0000000810007c24 */ /* 0x01efca000f8e02ff */
[----:B------:R-:W-:-:S04]  /*1610*/  IADD3 R3, P0, PT, R0, UR9, RZ ;  /* 0x0000000900037c10 */ /* 0x000fc8000ff1e0ff */
[----:B------:R-:W-:Y:S02]  /*1620*/  LEA.HI.X.SX32 R0, R0, UR10, 0x1, P0 ;  /* 0x0000000a00007c11 */ /* 0x000fe400080f0eff */
[----:B-----5:R-:W-:-:S04]  /*1630*/  LEA R2, P0, R3, UR4, 0x2 ;  /* 0x0000000403027c11 */ /* 0x020fc8000f8010ff */
[----:B------:R-:W-:Y:S01]  /*1640*/  LEA.HI.X R3, R3, UR5, R0, 0x2, P0 ;  /* 0x0000000503037c11 */ /* 0x000fe200080f1400 */
[----:B------:R-:W-:-:S05]  /*1650*/  IMAD.MOV.U32 R0, RZ, RZ, 0x7f800000 ;  /* 0x7f800000ff007424 */ /* 0x000fca00078e00ff */
[----:B------:R1:W-:Y:S03]  /*1660*/  STG.E desc[UR14][R2.64], R0 ;  /* 0x0000000002007986 */ /* 0x0003e6000c10190e */
.L_x_28:
[----:B------:R-:W-:Y:S05]  /*1670*/  BSYNC.RECONVERGENT B0 ;  /* 0x0000000000007941 */ /* 0x000fea0003800200 */
.L_x_27:
        /* <DEDUP_REMOVED lines=10> */
.L_x_30:
[----:B------:R-:W-:Y:S05]  /*1720*/  BSYNC.RECONVERGENT B0 ;  /* 0x0000000000007941 */ /* 0x000fea0003800200 */
.L_x_29:
        /* <DEDUP_REMOVED lines=10> */
.L_x_32:
[----:B------:R-:W-:Y:S05]  /*17d0*/  BSYNC.RECONVERGENT B0 ;  /* 0x0000000000007941 */ /* 0x000fea0003800200 */
.L_x_31:
[----:B------:R-:W-:Y:S05]  /*17e0*/  @P1 EXIT ;  /* 0x000000000000194d */ /* 0x000fea0003800000 */
[----:B------:R-:W5:Y:S01]  /*17f0*/  LDCU.64 UR4, c[0x0][0x420] ;  /* 0x00008400ff0477ac */ /* 0x000f620008000a00 */
[----:B-1234-:R-:W-:-:S05]  /*1800*/  IMAD R0, R19, UR8, RZ ;  /* 0x0000000813007c24 */ /* 0x01efca000f8e02ff */
[----:B------:R-:W-:-:S04]  /*1810*/  IADD3 R3, P0, PT, R0, UR9, RZ ;  /* 0x0000000900037c10 */ /* 0x000fc8000ff1e0ff */
[----:B------:R-:W-:Y:S02]  /*1820*/  LEA.HI.X.SX32 R0, R0, UR10, 0x1, P0 ;  /* 0x0000000a00007c11 */ /* 0x000fe400080f0eff */
[----:B-----5:R-:W-:-:S04]  /*1830*/  LEA R2, P0, R3, UR4, 0x2 ;  /* 0x0000000403027c11 */ /* 0x020fc8000f8010ff */
[----:B------:R-:W-:Y:S01]  /*1840*/  LEA.HI.X R3, R3, UR5, R0, 0x2, P0 ;  /* 0x0000000503037c11 */ /* 0x000fe200080f1400 */
[----:B------:R-:W-:-:S05]  /*1850*/  IMAD.MOV.U32 R0, RZ, RZ, 0x7f800000 ;  /* 0x7f800000ff007424 */ /* 0x000fca00078e00ff */
[----:B------:R-:W-:Y:S01]  /*1860*/  STG.E desc[UR14][R2.64], R0 ;  /* 0x0000000002007986 */ /* 0x000fe2000c10190e */
[----:B------:R-:W-:Y:S05]  /*1870*/  EXIT ;  /* 0x000000000000794d */ /* 0x000fea0003800000 */
.L_x_1:
[----:B------:R-:W-:Y:S02]  /*1880*/  UISETP.NE.AND UP0, UPT, UR13, -0x1, UPT ;  /* 0xffffffff0d00788c */ /* 0x000fe4000bf05270 */
[----:B------:R-:W-:-:S09]  /*1890*/  UISETP.NE.AND UP1, UPT, UR23, -0x1, UPT ;  /* 0xffffffff1700788c */ /* 0x000fd2000bf25270 */
[----:B------:R-:W1:Y:S01]  /*18a0*/  @!UP0 LDCU.64 UR8, c[0x0][0x398] ;  /* 0x00007300ff0887ac */ /* 0x000e620008000a00 */
[----:B------:R-:W2:Y:S01]  /*18b0*/  @UP0 LDCU.64 UR4, c[0x0][0x3b0] ;  /* 0x00007600ff0407ac */ /* 0x000ea20008000a00 */
[----:B-1----:R-:W-:Y:S02]  /*18c0*/  @!UP0 UIMAD.WIDE.U32 UR26, UR17, UR8, URZ ;  /* 0x00000008111a82a5 */ /* 0x002fe4000f8e00ff */
[----:B--2---:R-:W-:Y:S02]  /*18d0*/  @UP0 UIMAD.WIDE.U32 UR10, UR13, UR4, URZ ;  /* 0x000000040d0a02a5 */ /* 0x004fe4000f8e00ff */
[----:B------:R-:W-:-:S03]  /*18e0*/  @!UP0 UIMAD UR19, UR17, UR9, UR27 ;  /* 0x00000009111382a4 */ /* 0x000fc6000f8e021b */
[----:B------:R-:W-:Y:S01]  /*18f0*/  @!UP0 UMOV UR20, UR26 ;  /* 0x0000001a00148c82 */ /* 0x000fe20008000000 */
[----:B------:R-:W-:Y:S01]  /*1900*/  @UP0 UIMAD UR19, UR13, UR5, UR11 ;  /* 0x000000050d1302a4 */ /* 0x000fe2000f8e020b */
[----:B------:R-:W-:Y:S01]  /*1910*/  @UP0 UMOV UR20, UR10 ;  /* 0x0000000a00140c82 */ /* 0x000fe20008000000 */
[----:B------:R-:W-:Y:S10]  /*1920*/  BRA.U UP1, `(.L_x_33) ;  /* 0x00000001012c7547 */ /* 0x000ff4000b800000 */
[----:B------:R-:W1:Y:S01]  /*1930*/  LDCU.64 UR10, c[0x0][0x3b8] ;  /* 0x00007700ff0a77ac */ /* 0x000e620008000a00 */
[----:B------:R-:W2:Y:S01]  /*1940*/  LDCU.64 UR4, c[0x0][0x3a0] ;  /* 0x00007400ff0477ac */ /* 0x000ea20008000a00 */
[----:B------:R-:W-:-:S04]  /*1950*/  USHF.R.S32.HI UR8, URZ, 0x1f, UR18 ;  /* 0x0000001fff087899 */ /* 0x000fc80008011412 */
[----:B-1----:R-:W-:Y:S02]  /*1960*/  UIMAD UR8, UR8, UR10, URZ ;  /* 0x0000000a080872a4 */ /* 0x002fe4000f8e02ff */
[----:B------:R-:W-:Y:S02]  /*1970*/  UIMAD.WIDE.U32 UR26, UR18, UR10, URZ ;  /* 0x0000000a121a72a5 */ /* 0x000fe4000f8e00ff */
[----:B------:R-:W-:-:S04]  /*1980*/  UIMAD UR8, UR18, UR11, UR8 ;  /* 0x0000000b120872a4 */ /* 0x000fc8000f8e0208 */
[----:B------:R-:W-:-:S03]  /*1990*/  UIADD3 UR9, UPT, UPT, UR27, UR8, URZ ;  /* 0x000000081b097290 */ /* 0x000fc6000fffe0ff */
[----:B------:R-:W-:Y:S02]  /*19a0*/  UMOV UR8, UR26 ;  /* 0x0000001a00087c82 */ /* 0x000fe40008000000 */
[----:B--2---:R-:W-:-:S04]  /*19b0*/  UIMAD.WIDE.U32 UR26, UR17, UR4, UR8 ;  /* 0x00000004111a72a5 */ /* 0x004fc8000f8e0008 */
[----:B------:R-:W-:Y:S01]  /*19c0*/  UIMAD UR22, UR17, UR5, UR27 ;  /* 0x00000005111672a4 */ /* 0x000fe2000f8e021b */
[----:B------:R-:W-:Y:S05]  /*19d0*/  BRA `(.L_x_34) ;  /* 0x0000000000147947 */ /* 0x000fea0003800000 */
.L_x_33:
[----:B------:R-:W1:Y:S01]  /*19e0*/  LDCU.64 UR10, c[0x0][0x3b8] ;  /* 0x00007700ff0a77ac */ /* 0x000e620008000a00 */
[----:B------:R-:W-:-:S04]  /*19f0*/  UIADD3 UR22, UPT, UPT, UR18, UR23, URZ ;  /* 0x0000001712167290 */ /* 0x000fc8000fffe0ff */
[----:B-1----:R-:W-:Y:S02]  /*1a00*/  UIMAD.WIDE.U32 UR26, UR22, UR10, URZ ;  /* 0x0000000a161a72a5 */ /* 0x002fe4000f8e00ff */
[----:B------:R-:W-:-:S04]  /*1a10*/  UIMAD UR22, UR22, UR11, URZ ;  /* 0x0000000b161672a4 */ /* 0x000fc8000f8e02ff */
[----:B------:R-:W-:Y:S02]  /*1a20*/  UIADD3 UR22, UPT, UPT, UR27, UR22, URZ ;  /* 0x000000161b167290 */ /* 0x000fe4000fffe0ff */
.L_x_34:
[----:B------:R-:W1:Y:S01]  /*1a30*/  LDC R5, c[0x0][0x3e8] ;  /* 0x0000fa00ff057b82 */ /* 0x000e620000000800 */
[----:B------:R-:W2:Y:S01]  /*1a40*/  S2R R6, SR_CTAID.Z ;  /* 0x0000000000067919 */ /* 0x000ea20000002700 */
[----:B-1----:R-:W-:-:S05]  /*1a50*/  IABS R0, R5 ;  /* 0x0000000500007213 */ /* 0x002fca0000000000 */
[----:B------:R-:W-:-:S04]  /*1a60*/  IMAD.MOV.U32 R4, RZ, RZ, R0 ;  /* 0x000000ffff047224 */ /* 0x000fc800078e0000 */
[----:B------:R-:W1:Y:S01]  /*1a70*/  I2F.RP R2, R4 ;  /* 0x0000000400027306 */ /* 0x000e620000209400 */
[----:B--2---:R-:W-:-:S07]  /*1a80*/  IABS R6, R6 ;  /* 0x0000000600067213 */ /* 0x004fce0000000000 */
[----:B-1----:R-:W1:Y:S02]  /*1a90*/  MUFU.RCP R2, R2 ;  /* 0x0000000200027308 */ /* 0x002e640000001000 */
[----:B-1----:R-:W-:-:S06]  /*1aa0*/  VIADD R2, R2, 0xffffffe ;  /* 0x0ffffffe02027836 */ /* 0x002fcc0000000000 */
[----:B------:R-:W1:Y:S02]  /*1ab0*/  F2I.FTZ.U32.TRUNC.NTZ R3, R2 ;  /* 0x0000000200037305 */ /* 0x000e64000021f000 */
[----:B-1----:R-:W-:Y:S01]  /*1ac0*/  IADD3 R0, PT, PT, RZ, -R3, RZ ;  /* 0x80000003ff007210 */ /* 0x002fe20007ffe0ff */
[----:B------:R-:W-:-:S04]  /*1ad0*/  IMAD.MOV.U32 R2, RZ, RZ, RZ ;  /* 0x000000ffff027224 */ /* 0x000fc800078e00ff */
[----:B------:R-:W-:-:S04]  /*1ae0*/  IMAD R0, R0, R4, RZ ;  /* 0x0000000400007224 */ /* 0x000fc800078e02ff */
[----:B------:R-:W-:Y:S01]  /*1af0*/  IMAD.HI.U32 R0, R3, R0, R2 ;  /* 0x0000000003007227 */ /* 0x000fe200078e0002 */
[----:B------:R-:W-:-:S05]  /*1b00*/  MOV R3, R6 ;  /* 0x0000000600037202 */ /* 0x000fca0000000f00 */
[----:B------:R-:W-:-:S04]  /*1b10*/  IMAD.HI.U32 R0, R0, R3, RZ ;  /* 0x0000000300007227 */ /* 0x000fc800078e00ff */
[----:B------:R-:W-:-:S04]  /*1b20*/  IMAD.MOV R2, RZ, RZ, -R0 ;  /* 0x000000ffff027224 */ /* 0x000fc800078e0a00 */
[----:B------:R-:W-:-:S05]  /*1b30*/  IMAD R2, R4, R2, R3 ;  /* 0x0000000204027224 */ /* 0x000fca00078e0203 */
[----:B------:R-:W-:-:S13]  /*1b40*/  ISETP.GT.U32.AND P1, PT, R4, R2, PT ;  /* 0x000000020400720c */ /* 0x000fda0003f24070 */
[-C--:B------:R-:W-:Y:S01]  /*1b50*/  @!P1 IADD3 R2, PT, PT, R2, -R4.reuse, RZ ;  /* 0x8000000402029210 */ /* 0x080fe20007ffe0ff */
[----:B------:R-:W-:Y:S01]  /*1b60*/  @!P1 VIADD R0, R0, 0x1 ;  /* 0x0000000100009836 */ /* 0x000fe20000000000 */
[C---:B------:R-:W-:Y:S02]  /*1b70*/  ISETP.NE.AND P1, PT, R5.reuse, RZ, PT ;  /* 0x000000ff0500720c */ /* 0x040fe40003f25270 */
[----:B------:R-:W-:Y:S02]  /*1b80*/  ISETP.GE.U32.AND P2, PT, R2, R4, PT ;  /* 0x000000040200720c */ /* 0x000fe40003f46070 */
[----:B------:R-:W-:-:S04]  /*1b90*/  LOP3.LUT R2, R5, UR6, RZ, 0x3c, !PT ;  /* 0x0000000605027c12 */ /* 0x000fc8000f8e3cff */
[----:B------:R-:W-:-:S07]  /*1ba0*/  ISETP.GE.AND P0, PT, R2, RZ, PT ;  /* 0x000000ff0200720c */ /* 0x000fce0003f06270 */
[----:B------:R-:W-:-:S05]  /*1bb0*/  @P2 IADD3 R0, PT, PT, R0, 0x1, RZ ;  /* 0x0000000100002810 */ /* 0x000fca0007ffe0ff */
[----:B------:R-:W-:-:S05]  /*1bc0*/  IMAD.MOV.U32 R204, RZ, RZ, R0 ;  /* 0x000000ffffcc7224 */ /* 0x000fca00078e0000 */
[----:B------:R-:W-:Y:S02]  /*1bd0*/  @!P0 IADD3 R204, PT, PT, -R204, RZ, RZ ;  /* 0x000000ffcccc8210 */ /* 0x000fe40007ffe1ff */
[----:B------:R-:W-:Y:S01]  /*1be0*/  @!P1 LOP3.LUT R204, RZ, R5, RZ, 0x33, !PT ;  /* 0x00000005ffcc9212 */ /* 0x000fe200078e33ff */
[----:B------:R-:W-:Y:S05]  /*1bf0*/  BRA.U UP1, `(.L_x_35) ;  /* 0x00000001012c7547 */ /* 0x000fea000b800000 */
[----:B------:R-:W1:Y:S01]  /*1c00*/  LDCU.64 UR8, c[0x0][0x3c0] ;  /* 0x00007800ff0877ac */ /* 0x000e620008000a00 */
[----:B------:R-:W2:Y:S01]  /*1c10*/  LDCU.64 UR4, c[0x0][0x3a8] ;  /* 0x00007500ff0477ac */ /* 0x000ea20008000a00 */
[----:B------:R-:W-:-:S04]  /*1c20*/  USHF.R.S32.HI UR23, URZ, 0x1f, UR18 ;  /* 0x0000001fff177899 */ /* 0x000fc80008011412 */
[----:B-1----:R-:W-:Y:S02]  /*1c30*/  UIMAD UR23, UR23, UR8, URZ ;  /* 0x00000008171772a4 */ /* 0x002fe4000f8e02ff */
[----:B------:R-:W-:Y:S02]  /*1c40*/  UIMAD.WIDE.U32 UR28, UR18, UR8, URZ ;  /* 0x00000008121c72a5 */ /* 0x000fe4000f8e00ff */
[----:B------:R-:W-:-:S04]  /*1c50*/  UIMAD UR23, UR18, UR9, UR23 ;  /* 0x00000009121772a4 */ /* 0x000fc8000f8e0217 */
[----:B------:R-:W-:-:S04]  /*1c60*/  UIADD3 UR29, UPT, UPT, UR29, UR23, URZ ;  /* 0x000000171d1d7290 */ /* 0x000fc8000fffe0ff */
[----:B--2---:R-:W-:-:S04]  /*1c70*/  UIMAD.WIDE.U32 UR28, UR17, UR4, UR28 ;  /* 0x00000004111c72a5 */ /* 0x004fc8000f8e001c */
[----:B------:R-:W-:-:S03]  /*1c80*/  UIMAD UR17, UR17, UR5, UR29 ;  /* 0x00000005111172a4 */ /* 0x000fc6000f8e021d */
[----:B------:R-:W-:Y:S01]  /*1c90*/  UMOV UR18, UR28 ;  /* 0x0000001c00127c82 */ /* 0x000fe20008000000 */
[----:B------:R-:W-:Y:S08]  /*1ca0*/  BRA `(.L_x_36) ;  /* 0x0000000000187947 */ /* 0x000ff00003800000 */
.L_x_35:
[----:B------:R-:W1:Y:S01]  /*1cb0*/  LDCU.64 UR8, c[0x0][0x3c0] ;  /* 0x00007800ff0877ac */ /* 0x000e620008000a00 */
[----:B------:R-:W-:-:S04]  /*1cc0*/  UIADD3 UR18, UPT, UPT, UR18, UR23, URZ ;  /* 0x0000001712127290 */ /* 0x000fc8000fffe0ff */
[----:B-1----:R-:W-:Y:S02]  /*1cd0*/  UIMAD.WIDE.U32 UR4, UR18, UR8, URZ ;  /* 0x00000008120472a5 */ /* 0x002fe4000f8e00ff */
[----:B------:R-:W-:-:S04]  /*1ce0*/  UIMAD UR17, UR18, UR9, URZ ;  /* 0x00000009121172a4 */ /* 0x000fc8000f8e02ff */
[----:B------:R-:W-:Y:S01]  /*1cf0*/  UIADD3 UR17, UPT, UPT, UR5, UR17, URZ ;  /* 0x0000001105117290 */ /* 0x000fe2000fffe0ff */
[----:B------:R-:W-:-:S11]  /*1d00*/  UMOV UR18, UR4 ;  /* 0x0000000400127c82 */ /* 0x000fd60008000000 */
.L_x_36:
[----:B------:R-:W-:Y:S01]  /*1d10*/  UIADD3 UR12, UPT, UPT, -UR12, UR7, URZ ;  /* 0x000000070c0c7290 */ /* 0x000fe2000fffe1ff */
[----:B------:R-:W-:Y:S01]  /*1d20*/  SHF.R.U32.HI R33, RZ, 0x3, R156 ;  /* 0x00000003ff217819 */ /* 0x000fe2000001169c */
[----:B------:R-:W1:Y:S01]  /*1d30*/  LDCU.64 UR4, c[0x0][0x3c8] ;  /* 0x00007900ff0477ac */ /* 0x000e620008000a00 */
[C---:B------:R-:W-:Y:S01]  /*1d40*/  IMAD.SHL.U32 R31, R156.reuse, 0x8, RZ ;  /* 0x000000089c1f7824 */ /* 0x040fe200078e00ff */
[----:B------:R-:W-:Y:S01]  /*1d50*/  SHF.R.S32.HI R32, RZ, 0x1f, R204 ;  /* 0x0000001fff207819 */ /* 0x000fe200000114cc */
[----:B------:R-:W-:Y:S01]  /*1d60*/  IMAD.SHL.U32 R168, R156, 0x40, RZ ;  /* 0x000000409ca87824 */ /* 0x000fe200078e00ff */
[C---:B------:R-:W-:Y:S01]  /*1d70*/  ISETP.GE.AND P5, PT, R33.reuse, UR12, PT ;  /* 0x0000000c21007c0c */ /* 0x040fe2000bfa6270 */
[----:B------:R-:W-:Y:S01]  /*1d80*/  VIADD R29, R33, 0x10 ;  /* 0x00000010211d7836 */ /* 0x000fe20000000000 */
[----:B------:R-:W-:Y:S01]  /*1d90*/  LOP3.LUT R34, R31, 0x38, RZ, 0xc0, !PT ;  /* 0x000000381f227812 */ /* 0x000fe200078ec0ff */
[C---:B------:R-:W-:Y:S01]  /*1da0*/  VIADD R30, R33.reuse, 0x20 ;  /* 0x00000020211e7836 */ /* 0x040fe20000000000 */
[----:B------:R-:W-:Y:S01]  /*1db0*/  USHF.L.U32 UR7, UR24, 0x7, URZ ;  /* 0x0000000718077899 */ /* 0x000fe200080006ff */
[----:B------:R-:W-:Y:S01]  /*1dc0*/  VIADD R28, R33, 0x30 ;  /* 0x00000030211c7836 */ /* 0x000fe20000000000 */
[----:B------:R-:W-:Y:S01]  /*1dd0*/  ISETP.GE.AND P4, PT, R29, UR12, PT ;  /* 0x0000000c1d007c0c */ /* 0x000fe2000bf86270 */
[----:B------:R-:W-:Y:S01]  /*1de0*/  USHF.R.U32.HI UR24, URZ, 0x19, UR24 ;  /* 0x00000019ff187899 */ /* 0x000fe20008011618 */
[----:B------:R-:W-:Y:S01]  /*1df0*/  IADD3 R2, P0, PT, R34, UR20, RZ ;  /* 0x0000001422027c10 */ /* 0x000fe2000ff1e0ff */
[----:B------:R-:W2:Y:S01]  /*1e00*/  S2UR UR20, SR_CgaCtaId ;  /* 0x00000000001479c3 */ /* 0x000ea20000008800 */
[----:B------:R-:W-:Y:S01]  /*1e10*/  ISETP.GE.AND P6, PT, R30, UR12, PT ;  /* 0x0000000c1e007c0c */ /* 0x000fe2000bfc6270 */
[----:B------:R-:W-:Y:S01]  /*1e20*/  ULEA.HI.SX32 UR23, UR16, 0xffffffff, 0x1a ;  /* 0xffffffff10177891 */ /* 0x000fe2000f8fd2ff */
[----:B------:R-:W-:Y:S01]  /*1e30*/  LOP3.LUT R21, R33, UR7, RZ, 0xfc, !PT ;  /* 0x0000000721157c12 */ /* 0x000fe2000f8efcff */
[----:B------:R-:W-:Y:S01]  /*1e40*/  IMAD.X R3, RZ, RZ, UR19, P0 ;  /* 0x00000013ff037e24 */ /* 0x000fe200080e06ff */
[----:B------:R-:W-:Y:S01]  /*1e50*/  ISETP.GE.AND P3, PT, R28, UR12, PT ;  /* 0x0000000c1c007c0c */ /* 0x000fe2000bf66270 */
[----:B-1----:R-:W-:Y:S01]  /*1e60*/  IMAD.U32 R0, RZ, RZ, UR4 ;  /* 0x00000004ff007e24 */ /* 0x002fe2000f8e00ff */
[----:B------:R-:W-:Y:S01]  /*1e70*/  LOP3.LUT R7, R31, 0x1f8, RZ, 0xc0, !PT ;  /* 0x000001f81f077812 */ /* 0x000fe200078ec0ff */
[----:B------:R-:W1:Y:S01]  /*1e80*/  @!P5 LDC.64 R4, c[0x0][0x3b0] ;  /* 0x0000ec00ff04db82 */ /* 0x000e620000000a00 */
[----:B------:R-:W-:Y:S01]  /*1e90*/  UMOV UR4, 0x400 ;  /* 0x0000040000047882 */ /* 0x000fe20000000000 */
[----:B------:R-:W-:Y:S01]  /*1ea0*/  IMAD.WIDE.U32 R8, R0, UR6, R2 ;  /* 0x0000000600087c25 */ /* 0x000fe2000f8e0002 */
[--C-:B------:R-:W-:Y:S01]  /*1eb0*/  LOP3.LUT R18, R7, 0x38, R156.reuse, 0x78, !PT ;  /* 0x0000003807127812 */ /* 0x100fe200078e789c */
[----:B------:R-:W-:Y:S01]  /*1ec0*/  UIMAD UR19, UR23, -0x40, UR21 ;  /* 0xffffffc0171378a4 */ /* 0x000fe2000f8e0215 */
[----:B------:R-:W-:Y:S01]  /*1ed0*/  STL [R1], R32 ;  /* 0x0000002001007387 */ /* 0x000fe20000100800 */
[----:B------:R-:W-:Y:S01]  /*1ee0*/  IMAD.U32 R0, RZ, RZ, UR5 ;  /* 0x00000005ff007e24 */ /* 0x000fe2000f8e00ff */
[----:B------:R-:W-:Y:S01]  /*1ef0*/  LOP3.LUT R20, R18, 0x1e00, R31, 0xf8, !PT ;  /* 0x00001e0012147812 */ /* 0x000fe200078ef81f */
[----:B------:R-:W3:Y:S01]  /*1f00*/  @!P5 LDC.64 R10, c[0x0][0x380] ;  /* 0x0000e000ff0adb82 */ /* 0x000ee20000000a00 */
[----:B------:R-:W-:Y:S01]  /*1f10*/  VIADD R3, R33, 0x40 ;  /* 0x0000004021037836 */ /* 0x000fe20000000000 */
[----:B------:R-:W-:Y:S01]  /*1f20*/  USHF.L.U32 UR27, UR10, 0x6, URZ ;  /* 0x000000060a1b7899 */ /* 0x000fe200080006ff */
[----:B------:R-:W-:Y:S01]  /*1f30*/  IMAD R9, R0, UR6, R9 ;  /* 0x0000000600097c24 */ /* 0x000fe2000f8e0209 */
[----:B------:R-:W-:Y:S01]  /*1f40*/  @!P4 IADD3 R0, P0, PT, R21, 0x10, RZ ;  /* 0x000000101500c810 */ /* 0x000fe20007f1e0ff */
[----:B------:R-:W-:Y:S01]  /*1f50*/  VIADD R7, R33, 0x60 ;  /* 0x0000006021077836 */ /* 0x000fe20000000000 */
[----:B------:R-:W-:Y:S01]  /*1f60*/  ISETP.GE.AND P2, PT, R3, UR12, PT ;  /* 0x0000000c03007c0c */ /* 0x000fe2000bf46270 */
[----:B------:R-:W4:Y:S01]  /*1f70*/  LDCU.64 UR6, c[0x0][0x3d0] ;  /* 0x00007a00ff0677ac */ /* 0x000f220008000a00 */
[----:B------:R-:W5:Y:S01]  /*1f80*/  @!P4 LDC.64 R12, c[0x0][0x3b0] ;  /* 0x0000ec00ff0ccb82 */ /* 0x000f620000000a00 */
[----:B------:R-:W-:Y:S01]  /*1f90*/  @!P4 IMAD.X R6, RZ, RZ, UR24, P0 ;  /* 0x00000018ff06ce24 */ /* 0x000fe200080e06ff */
[----:B------:R-:W-:Y:S01]  /*1fa0*/  SHF.R.U32.HI R167, RZ, 0x1, R156 ;  /* 0x00000001ffa77819 */ /* 0x000fe2000001169c */
[----:B--2---:R-:W-:Y:S01]  /*1fb0*/  ULEA UR20, UR20, UR4, 0x18 ;  /* 0x0000000414147291 */ /* 0x004fe2000f8ec0ff */
[----:B------:R-:W-:Y:S01]  /*1fc0*/  IMAD.MOV.U32 R172, RZ, RZ, 0x20 ;  /* 0x00000020ffac7424 */ /* 0x000fe200078e00ff */
[----:B------:R-:W2:Y:S01]  /*1fd0*/  LDCU.64 UR4, c[0x0][0x388] ;  /* 0x00007100ff0477ac */ /* 0x000ea20008000a00 */
[----:B-1----:R-:W-:-:S02]  /*1fe0*/  @!P5 IMAD R2, R4, UR24, RZ ;  /* 0x000000180402dc24 */ /* 0x002fc4000f8e02ff */
[----:B------:R-:W1:Y:S01]  /*1ff0*/  @!P4 LDC.64 R16, c[0x0][0x380] ;  /* 0x0000e000ff10cb82 */ /* 0x000e620000000a00 */
[----:B------:R-:W-:Y:S01]  /*2000*/  LEA R20, R20, UR20, 0x1 ;  /* 0x0000001414147c11 */ /* 0x000fe2000f8e08ff */
[----:B------:R-:W-:Y:S01]  /*2010*/  UIMAD.WIDE.U32 UR30, UR27, UR23, URZ ;  /* 0x000000171b1e72a5 */ /* 0x000fe2000f8e00ff */
[C---:B------:R-:W-:Y:S01]  /*2020*/  @!P5 IMAD R5, R21.reuse, R5, R2 ;  /* 0x000000051505d224 */ /* 0x040fe200078e0202 */
[----:B------:R-:W-:Y:S01]  /*2030*/  USHF.L.U32 UR29, UR10, 0x4, URZ ;  /* 0x000000040a1d7899 */ /* 0x000fe200080006ff */
[----:B------:R-:W-:Y:S01]  /*2040*/  @!P5 IMAD.WIDE.U32 R2, R21, R4, R8 ;  /* 0x000000041502d225 */ /* 0x000fe200078e0008 */
[----:B------:R-:W-:Y:S02]  /*2050*/  USHF.L.U64.HI UR28, UR10, 0x4, UR11 ;  /* 0x000000040a1c7899 */ /* 0x000fe4000801020b */
[----:B------:R-:W4:Y:S01]  /*2060*/  @!P6 LDC.64 R14, c[0x0][0x3b0] ;  /* 0x0000ec00ff0eeb82 */ /* 0x000f220000000a00 */
[----:B------:R-:W-:Y:S01]  /*2070*/  VIADD R4, R33, 0x50 ;  /* 0x0000005021047836 */ /* 0x000fe20000000000 */
[----:B------:R-:W-:Y:S01]  /*2080*/  USHF.L.U32 UR25, UR8, 0x6, URZ ;  /* 0x0000000608197899 */ /* 0x000fe200080006ff */
[----:B------:R-:W-:Y:S01]  /*2090*/  @!P5 IMAD.IADD R5, R3, 0x1, R5 ;  /* 0x000000010305d824 */ /* 0x000fe200078e0205 */
[----:B------:R-:W-:-:S02]  /*20a0*/  UISETP.GE.U32.AND UP2, UPT, UR21, 0x41, UPT ;  /* 0x000000411500788c */ /* 0x000fc4000bf46070 */
[----:B------:R-:W-:Y:S01]  /*20b0*/  ISETP.GE.AND P0, PT, R4, UR12, PT ;  /* 0x0000000c04007c0c */ /* 0x000fe2000bf06270 */
[----:B-----5:R-:W-:Y:S01]  /*20c0*/  @!P4 IMAD R3, R6, R12, RZ ;  /* 0x0000000c0603c224 */ /* 0x020fe200078e02ff */
[----:B---3--:R-:W-:Y:S01]  /*20d0*/  @!P5 LEA R4, P1, R2, R10, 0x1 ;  /* 0x0000000a0204d211 */ /* 0x008fe200078208ff */
[----:B------:R-:W3:Y:S02]  /*20e0*/  @!P3 LDC.64 R22, c[0x0][0x3b0] ;  /* 0x0000ec00ff16bb82 */ /* 0x000ee40000000a00 */
[----:B------:R-:W-:Y:S01]  /*20f0*/  @!P4 IMAD R6, R0, R13, R3 ;  /* 0x0000000d0006c224 */ /* 0x000fe200078e0203 */
[----:B------:R-:W-:Y:S01]  /*2100*/  @!P5 LEA.HI.X R5, R2, R11, R5, 0x1, P1 ;  /* 0x0000000b0205d211 */ /* 0x000fe200008f0c05 */
[----:B------:R-:W-:Y:S01]  /*2110*/  @!P4 IMAD.MOV.U32 R2, RZ, RZ, R8 ;  /* 0x000000ffff02c224 */ /* 0x000fe200078e0008 */
[----:B------:R-:W-:Y:S01]  /*2120*/  @!P6 IADD3 R10, P1, PT, R21, 0x20, RZ ;  /* 0x00000020150ae810 */ /* 0x000fe20007f3e0ff */
[----:B------:R-:W-:Y:S02]  /*2130*/  @!P4 IMAD.MOV.U32 R3, RZ, RZ, R9 ;  /* 0x000000ffff03c224 */ /* 0x000fe400078e0009 */
[----:B------:R-:W-:Y:S01]  /*2140*/  @!PT LDS RZ, [RZ] ;  /* 0x00000000fffff984 */ /* 0x000fe20000000800 */
[----:B------:R-:W-:Y:S01]  /*2150*/  @!PT LDS RZ, [RZ] ;  /* 0x00000000fffff984 */ /* 0x000fe20000000800 */
[----:B------:R-:W-:Y:S01]  /*2160*/  @!PT LDS RZ, [RZ] ;  /* 0x00000000fffff984 */ /* 0x000fe20000000800 */
[----:B------:R-:W-:Y:S01]  /*2170*/  @!P5 LDGSTS.E.BYPASS.LTC128B.128 [R20], desc[UR14][R4.64] ;  /* 0x000000000414dfae */ /* 0x000fe2000b981a0e */
[----:B------:R-:W5:Y:S01]  /*2180*/  @!P3 LDC.64 R24, c[0x0][0x380] ;  /* 0x0000e000ff18bb82 */ /* 0x000f620000000a00 */
[----:B------:R-:W-:-:S02]  /*2190*/  @!P4 IMAD.WIDE.U32 R2, R0, R12, R2 ;  /* 0x0000000c0002c225 */ /* 0x000fc400078e0002 */
[----:B------:R2:W-:Y:S01]  /*21a0*/  @!P5 LDGSTS.E.BYPASS.LTC128B.128 [R20+0x4000], desc[UR14][R4.64+0x80] ;  /* 0x040000800414dfae */ /* 0x0005e2000b981a0e */
[----:B------:R-:W-:Y:S01]  /*21b0*/  ISETP.GE.AND P5, PT, R7, UR12, PT ;  /* 0x0000000c07007c0c */ /* 0x000fe2000bfa6270 */
[----:B------:R-:W-:Y:S02]  /*21c0*/  @!P6 IMAD.X R0, RZ, RZ, UR24, P1 ;  /* 0x00000018ff00ee24 */ /* 0x000fe400088e06ff */
[----:B------:R-:W-:Y:S01]  /*21d0*/  @!P4 IMAD.IADD R3, R3, 0x1, R6 ;  /* 0x000000010303c824 */ /* 0x000fe200078e0206 */
[----:B------:R-:W3:Y:S01]  /*21e0*/  @!P6 LDC.64 R12, c[0x0][0x380] ;  /* 0x0000e000ff0ceb82 */ /* 0x000ee20000000a00 */
[----:B-1----:R-:W-:Y:S01]  /*21f0*/  @!P4 LEA R6, P1, R2, R16, 0x1 ;  /* 0x000000100206c211 */ /* 0x002fe200078208ff */
[----:B----4-:R-:W-:-:S03]  /*2200*/  @!P6 IMAD R0, R0, R14, RZ ;  /* 0x0000000e0000e224 */ /* 0x010fc600078e02ff */
[----:B------:R-:W-:Y:S01]  /*2210*/  @!P4 LEA.HI.X R7, R2, R17, R3, 0x1, P1 ;  /* 0x000000110207c211 */ /* 0x000fe200008f0c03 */
[----:B------:R-:W-:Y:S02]  /*2220*/  @!P6 IMAD.MOV.U32 R2, RZ, RZ, R8 ;  /* 0x000000ffff02e224 */ /* 0x000fe400078e0008 */
[----:B------:R-:W-:Y:S01]  /*2230*/  @!P6 IMAD.MOV.U32 R3, RZ, RZ, R9 ;  /* 0x000000ffff03e224 */ /* 0x000fe200078e0009 */
[----:B------:R-:W1:Y:S01]  /*2240*/  @!P2 LDC.64 R18, c[0x0][0x3b0] ;  /* 0x0000ec00ff12ab82 */ /* 0x000e620000000a00 */
[C---:B------:R-:W-:Y:S01]  /*2250*/  @!P6 IMAD R11, R10.reuse, R15, R0 ;  /* 0x0000000f0a0be224 */ /* 0x040fe200078e0200 */
[----:B------:R-:W-:Y:S01]  /*2260*/  @!P4 LDGSTS.E.BYPASS.LTC128B.128 [R20+0x800], desc[UR14][R6.64] ;  /* 0x008000000614cfae */ /* 0x000fe2000b981a0e */
[----:B------:R-:W-:-:S03]  /*2270*/  @!P6 IMAD.WIDE.U32 R2, R10, R14, R2 ;  /* 0x0000000e0a02e225 */ /* 0x000fc600078e0002 */
[----:B------:R4:W-:Y:S01]  /*2280*/  @!P4 LDGSTS.E.BYPASS.LTC128B.128 [R20+0x4800], desc[UR14][R6.64+0x80] ;  /* 0x048000800614cfae */ /* 0x0009e2000b981a0e */
[----:B------:R-:W-:Y:S01]  /*2290*/  VIADD R10, R33, 0x70 ;  /* 0x00000070210a7836 */ /* 0x000fe20000000000 */
[----:B------:R-:W1:Y:S04]  /*22a0*/  @!P2 LDC.64 R26, c[0x0][0x380] ;  /* 0x0000e000ff1aab82 */ /* 0x000e680000000a00 */
[----:B------:R-:W-:Y:S02]  /*22b0*/  ISETP.GE.AND P4, PT, R10, UR12, PT ;  /* 0x0000000c0a007c0c */ /* 0x000fe4000bf86270 */
[----:B--2---:R-:W-:Y:S01]  /*22c0*/  IADD3 R4, P1, PT, R34, UR26, RZ ;  /* 0x0000001a22047c10 */ /* 0x004fe2000ff3e0ff */
[----:B------:R-:W-:Y:S01]  /*22d0*/  USHF.L.U64.HI UR26, UR10, 0x6, UR11 ;  /* 0x000000060a1a7899 */ /* 0x000fe2000801020b */
[----:B------:R-:W2:Y:S03]  /*22e0*/  @!P0 LDC.64 R16, c[0x0][0x3b0] ;  /* 0x0000ec00ff108b82 */ /* 0x000ea60000000a00 */
[----:B------:R-:W-:Y:S01]  /*22f0*/  IMAD.X R5, RZ, RZ, UR22, P1 ;  /* 0x00000016ff057e24 */ /* 0x000fe200088e06ff */
[----:B------:R-:W-:Y:S01]  /*2300*/  @!P3 IADD3 R0, P1, PT, R21, 0x30, RZ ;  /* 0x000000301500b810 */ /* 0x000fe20007f3e0ff */
[----:B------:R-:W-:Y:S01]  /*2310*/  USHF.R.S32.HI UR22, URZ, 0x1f, UR23 ;  /* 0x0000001fff167899 */ /* 0x000fe20008011417 */
[----:B------:R-:W-:-:S04]  /*2320*/  IMAD.WIDE.U32 R4, R33, UR10, R4 ;  /* 0x0000000a21047c25 */ /* 0x000fc8000f8e0004 */
[----:B------:R-:W-:Y:S02]  /*2330*/  IMAD R5, R33, UR11, R5 ;  /* 0x0000000b21057c24 */ /* 0x000fe4000f8e0205 */
[----:B------:R-:W-:-:S04]  /*2340*/  IMAD.WIDE.U32 R4, R204, UR6, R4 ;  /* 0x00000006cc047c25 */ /* 0x000fc8000f8e0004 */
[----:B----4-:R-:W-:Y:S01]  /*2350*/  @!P3 IMAD.X R7, RZ, RZ, UR24, P1 ;  /* 0x00000018ff07be24 */ /* 0x010fe200088e06ff */
[----:B---3--:R-:W-:Y:S01]  /*2360*/  @!P6 LEA R10, P1, R2, R12, 0x1 ;  /* 0x0000000c020ae211 */ /* 0x008fe200078208ff */
[----:B------:R-:W-:Y:S02]  /*2370*/  @!P6 IMAD.IADD R6, R3, 0x1, R11 ;  /* 0x000000010306e824 */ /* 0x000fe400078e020b */
[----:B------:R-:W-:-:S03]  /*2380*/  @!P3 IMAD R3, R7, R22, RZ ;  /* 0x000000160703b224 */ /* 0x000fc600078e02ff */
[----:B------:R-:W-:Y:S01]  /*2390*/  @!P6 LEA.HI.X R11, R2, R13, R6, 0x1, P1 ;  /* 0x0000000d020be211 */ /* 0x000fe200008f0c06 */
[----:B------:R-:W-:Y:S01]  /*23a0*/  @!P3 IMAD R7, R0, R23, R3 ;  /* 0x000000170007b224 */ /* 0x000fe200078e0203 */
[----:B------:R-:W-:Y:S01]  /*23b0*/  @!P2 IADD3 R12, P1, PT, R21, 0x40, RZ ;  /* 0x00000040150ca810 */ /* 0x000fe20007f3e0ff */
[----:B------:R-:W-:Y:S02]  /*23c0*/  @!P3 IMAD.MOV.U32 R2, RZ, RZ, R8 ;  /* 0x000000ffff02b224 */ /* 0x000fe400078e0008 */
[----:B------:R-:W-:Y:S01]  /*23d0*/  @!P3 IMAD.MOV.U32 R3, RZ, RZ, R9 ;  /* 0x000000ffff03b224 */ /* 0x000fe200078e0009 */
[----:B------:R-:W-:Y:S01]  /*23e0*/  @!P6 LDGSTS.E.BYPASS.LTC128B.128 [R20+0x1000], desc[UR14][R10.64] ;  /* 0x010000000a14efae */ /* 0x000fe2000b981a0e */
[----:B------:R-:W-:Y:S02]  /*23f0*/  IMAD R6, R32, UR6, RZ ;  /* 0x0000000620067c24 */ /* 0x000fe4000f8e02ff */
[----:B------:R-:W-:Y:S01]  /*2400*/  @!P3 IMAD.WIDE.U32 R2, R0, R22, R2 ;  /* 0x000000160002b225 */ /* 0x000fe200078e0002 */
[----:B------:R3:W-:Y:S01]  /*2410*/  @!P6 LDGSTS.E.BYPASS.LTC128B.128 [R20+0x5000], desc[UR14][R10.64+0x80] ;  /* 0x050000800a14efae */ /* 0x0007e2000b981a0e */
[----:B------:R-:W-:Y:S01]  /*2420*/  LEA R250, P6, R4, UR4, 0x1 ;  /* 0x0000000404fa7c11 */ /* 0x000fe2000f8c08ff */
[----:B------:R-:W-:Y:S01]  /*2430*/  UIMAD UR4, UR26, UR23, URZ ;  /* 0x000000171a0472a4 */ /* 0x000fe2000f8e02ff */
[----:B------:R-:W-:Y:S01]  /*2440*/  @!P2 IMAD.X R14, RZ, RZ, UR24, P1 ;  /* 0x00000018ff0eae24 */ /* 0x000fe200088e06ff */
[----:B------:R-:W4:Y:S01]  /*2450*/  @!P4 LDC.64 R22, c[0x0][0x3b0] ;  /* 0x0000ec00ff16cb82 */ /* 0x000f220000000a00 */
[----:B------:R-:W-:Y:S01]  /*2460*/  IMAD R13, R204, UR7, R6 ;  /* 0x00000007cc0d7c24 */ /* 0x000fe2000f8e0206 */
[----:B-----5:R-:W-:Y:S01]  /*2470*/  @!P3 LEA R6, P1, R2, R24, 0x1 ;  /* 0x000000180206b211 */ /* 0x020fe200078208ff */
[----:B------:R-:W-:Y:S01]  /*2480*/  @!P3 IMAD.IADD R3, R3, 0x1, R7 ;  /* 0x000000010303b824 */ /* 0x000fe200078e0207 */
[----:B------:R-:W-:Y:S01]  /*2490*/  UIMAD UR4, UR22, UR27, UR4 ;  /* 0x0000001b160472a4 */ /* 0x000fe2000f8e0204 */
[----:B-1----:R-:W-:-:S02]  /*24a0*/  @!P2 IMAD R0, R14, R18, RZ ;  /* 0x000000120e00a224 */ /* 0x002fc400078e02ff */
[----:B------:R-:W-:Y:S01]  /*24b0*/  IMAD.IADD R5, R5, 0x1, R13 ;  /* 0x0000000105057824 */ /* 0x000fe200078e020d */
[----:B------:R-:W-:Y:S01]  /*24c0*/  @!P3 LEA.HI.X R7, R2, R25, R3, 0x1, P1 ;  /* 0x000000190207b211 */ /* 0x000fe200008f0c03 */
[----:B------:R-:W-:Y:S01]  /*24d0*/  @!P2 IMAD.MOV.U32 R2, RZ, RZ, R8 ;  /* 0x000000ffff02a224 */ /* 0x000fe200078e0008 */
[----:B------:R-:W1:Y:S01]  /*24e0*/  @!P0 LDC.64 R14, c[0x0][0x380] ;  /* 0x0000e000ff0e8b82 */ /* 0x000e620000000a00 */
[----:B------:R-:W-:Y:S01]  /*24f0*/  @!P2 IMAD.MOV.U32 R3, RZ, RZ, R9 ;  /* 0x000000ffff03a224 */ /* 0x000fe200078e0009 */
[----:B------:R-:W-:Y:S01]  /*2500*/  LEA.HI.X R249, R4, UR5, R5, 0x1, P6 ;  /* 0x0000000504f97c11 */ /* 0x000fe2000b0f0c05 */
[C---:B------:R-:W-:Y:S01]  /*2510*/  @!P2 IMAD R0, R12.reuse, R19, R0 ;  /* 0x000000130c00a224 */ /* 0x040fe200078e0200 */
[----:B------:R-:W-:Y:S01]  /*2520*/  @!P3 LDGSTS.E.BYPASS.LTC128B.128 [R20+0x1800], desc[UR14][R6.64] ;  /* 0x018000000614bfae */ /* 0x000fe2000b981a0e */
[----:B------:R-:W-:Y:S01]  /*2530*/  @!P2 IMAD.WIDE.U32 R2, R12, R18, R2 ;  /* 0x000000120c02a225 */ /* 0x000fe200078e0002 */
[----:B------:R-:W-:Y:S01]  /*2540*/  ISETP.GE.AND P6, PT, R33, UR19, PT ;  /* 0x0000001321007c0c */ /* 0x000fe2000bfc6270 */
[----:B------:R-:W-:Y:S01]  /*2550*/  UIADD3 UR4, UPT, UPT, UR31, UR4, URZ ;  /* 0x000000041f047290 */ /* 0x000fe2000fffe0ff */
[----:B------:R-:W5:Y:S01]  /*2560*/  @!P5 LDC.64 R12, c[0x0][0x3b0] ;  /* 0x0000ec00ff0cdb82 */ /* 0x000f620000000a00 */
[----:B------:R-:W-:Y:S01]  /*2570*/  @!P2 IMAD.IADD R3, R3, 0x1, R0 ;  /* 0x000000010303a824 */ /* 0x000fe200078e0200 */
[----:B------:R4:W-:Y:S01]  /*2580*/  @!P3 LDGSTS.E.BYPASS.LTC128B.128 [R20+0x5800], desc[UR14][R6.64+0x80] ;  /* 0x058000800614bfae */ /* 0x0009e2000b981a0e */
[----:B------:R-:W-:-:S02]  /*2590*/  ISETP.GE.AND P3, PT, R29, UR19, PT ;  /* 0x000000131d007c0c */ /* 0x000fc4000bf66270 */
[----:B---3--:R-:W-:-:S03]  /*25a0*/  @!P0 IADD3 R10, P1, PT, R21, 0x50, RZ ;  /* 0x00000050150a8810 */ /* 0x008fc60007f3e0ff */
[----:B------:R-:W3:Y:S02]  /*25b0*/  @!P4 LDC.64 R24, c[0x0][0x380] ;  /* 0x0000e000ff18cb82 */ /* 0x000ee40000000a00 */
[----:B------:R-:W-:Y:S01]  /*25c0*/  @!P0 IMAD.X R5, RZ, RZ, UR24, P1 ;  /* 0x00000018ff058e24 */ /* 0x000fe200088e06ff */
[----:B------:R-:W-:-:S03]  /*25d0*/  @!P2 LEA R4, P1, R2, R26, 0x1 ;  /* 0x0000001a0204a211 */ /* 0x000fc600078208ff */
[-C--:B--2---:R-:W-:Y:S01]  /*25e0*/  @!P0 IMAD R0, R5, R16.reuse, RZ ;  /* 0x0000001005008224 */ /* 0x084fe200078e02ff */
[----:B------:R-:W-:Y:S01]  /*25f0*/  @!P2 LEA.HI.X R5, R2, R27, R3, 0x1, P1 ;  /* 0x0000001b0205a211 */ /* 0x000fe200008f0c03 */
[----:B------:R-:W-:Y:S01]  /*2600*/  @!P0 IMAD.MOV.U32 R2, RZ, RZ, R8 ;  /* 0x000000ffff028224 */ /* 0x000fe200078e0008 */
[----:B------:R-:W-:Y:S01]  /*2610*/  VOTEU.ALL UP0, P3 ;  /* 0x0000000000ff7886 */ /* 0x000fe20001800000 */
[----:B------:R-:W-:Y:S02]  /*2620*/  @!P0 IMAD.MOV.U32 R3, RZ, RZ, R9 ;  /* 0x000000ffff038224 */ /* 0x000fe400078e0009 */
[----:B------:R-:W-:Y:S01]  /*2630*/  @!P2 LDGSTS.E.BYPASS.LTC128B.128 [R20+0x2000], desc[UR14][R4.64] ;  /* 0x020000000414afae */ /* 0x000fe2000b981a0e */
[----:B------:R-:W-:Y:S01]  /*2640*/  @!P0 IMAD.WIDE.U32 R2, R10, R16, R2 ;  /* 0x000000100a028225 */ /* 0x000fe200078e0002 */
[----:B------:R-:W-:Y:S02]  /*2650*/  @!UP0 UIADD3 UR6, UP1, UPT, UR29, UR30, URZ ;  /* 0x0000001e1d068290 */ /* 0x000fe4000ff3e0ff */
[----:B------:R2:W-:Y:S01]  /*2660*/  @!P2 LDGSTS.E.BYPASS.LTC128B.128 [R20+0x6000], desc[UR14][R4.64+0x80] ;  /* 0x060000800414afae */ /* 0x0005e2000b981a0e */
[----:B------:R-:W-:Y:S01]  /*2670*/  ISETP.GE.AND P2, PT, R30, UR19, PT ;  /* 0x000000131e007c0c */ /* 0x000fe2000bf46270 */
[----:B------:R-:W-:Y:S01]  /*2680*/  @!UP0 UIADD3.X UR5, UPT, UPT, UR28, UR4, URZ, UP1, !UPT ;  /* 0x000000041c058290 */ /* 0x000fe20008ffe4ff */
[----:B----4-:R-:W-:Y:S01]  /*2690*/  @!P0 IMAD R6, R10, R17, R0 ;  /* 0x000000110a068224 */ /* 0x010fe200078e0200 */
[----:B------:R-:W-:Y:S01]  /*26a0*/  @!P5 IADD3 R0, P1, PT, R21, 0x60, RZ ;  /* 0x000000601500d810 */ /* 0x000fe20007f3e0ff */
[----:B------:R-:W4:Y:S04]  /*26b0*/  @!P5 LDC.64 R10, c[0x0][0x380] ;  /* 0x0000e000ff0adb82 */ /* 0x000f280000000a00 */
[----:B------:R-:W-:-:S05]  /*26c0*/  @!P5 IMAD.X R7, RZ, RZ, UR24, P1 ;  /* 0x00000018ff07de24 */ /* 0x000fca00088e06ff */
[----:B------:R-:W-:Y:S01]  /*26d0*/  VOTEU.ALL UP0, P2 ;  /* 0x0000000000ff7886 */ /* 0x000fe20001000000 */
[----:B--2---:R-:W-:Y:S01]  /*26e0*/  @!P0 IMAD.IADD R5, R3, 0x1, R6 ;  /* 0x0000000103058824 */ /* 0x004fe200078e0206 */
[C---:B-1----:R-:W-:Y:S01]  /*26f0*/  @!P0 LEA R4, P1, R2.reuse, R14, 0x1 ;  /* 0x0000000e02048211 */ /* 0x042fe200078208ff */
[----:B-----5:R-:W-:Y:S02]  /*2700*/  @!P5 IMAD R3, R7, R12, RZ ;  /* 0x0000000c0703d224 */ /* 0x020fe400078e02ff */
[----:B------:R-:W-:Y:S01]  /*2710*/  @!P4 IMAD.MOV.U32 R7, RZ, RZ, R9 ;  /* 0x000000ffff07c224 */ /* 0x000fe200078e0009 */
[----:B------:R-:W-:Y:S01]  /*2720*/  @!P0 LEA.HI.X R5, R2, R15, R5, 0x1, P1 ;  /* 0x0000000f02058211 */ /* 0x000fe200008f0c05 */
[----:B------:R-:W-:Y:S02]  /*2730*/  @!P5 IMAD R6, R0, R13, R3 ;  /* 0x0000000d0006d224 */ /* 0x000fe400078e0203 */
[----:B------:R-:W-:Y:S02]  /*2740*/  @!P5 IMAD.MOV.U32 R2, RZ, RZ, R8 ;  /* 0x000000ffff02d224 */ /* 0x000fe400078e0008 */
[----:B------:R-:W-:Y:S01]  /*2750*/  @!P5 IMAD.MOV.U32 R3, RZ, RZ, R9 ;  /* 0x000000ffff03d224 */ /* 0x000fe200078e0009 */
[----:B------:R-:W-:Y:S01]  /*2760*/  @!P0 LDGSTS.E.BYPASS.LTC128B.128 [R20+0x2800], desc[UR14][R4.64] ;  /* 0x0280000004148fae */ /* 0x000fe2000b981a0e */
[----:B------:R-:W-:-:S02]  /*2770*/  IMAD.SHL.U32 R9, R156, 0x20, RZ ;  /* 0x000000209c097824 */ /* 0x000fc400078e00ff */
[----:B------:R-:W-:Y:S01]  /*2780*/  @!P5 IMAD.WIDE.U32 R2, R0, R12, R2 ;  /* 0x0000000c0002d225 */ /* 0x000fe200078e0002 */
[----:B------:R1:W-:Y:S01]  /*2790*/  @!P0 LDGSTS.E.BYPASS.LTC128B.128 [R20+0x6800], desc[UR14][R4.64+0x80] ;  /* 0x0680008004148fae */ /* 0x0003e2000b981a0e */
[----:B------:R-:W-:Y:S02]  /*27a0*/  @!P4 IADD3 R21, P0, PT, R21, 0x70, RZ ;  /* 0x000000701515c810 */ /* 0x000fe40007f1e0ff */
[----:B------:R-:W-:Y:S01]  /*27b0*/  @!P5 IMAD.IADD R0, R3, 0x1, R6 ;  /* 0x000000010300d824 */ /* 0x000fe200078e0206 */
[C---:B----4-:R-:W-:Y:S01]  /*27c0*/  @!P5 LEA R12, P1, R2.reuse, R10, 0x1 ;  /* 0x0000000a020cd211 */ /* 0x050fe200078208ff */
[----:B------:R-:W-:Y:S02]  /*27d0*/  IMAD.U32 R3, RZ, RZ, UR31 ;  /* 0x0000001fff037e24 */ /* 0x000fe4000f8e00ff */
[----:B------:R-:W-:Y:S01]  /*27e0*/  IMAD.U32 R3, RZ, RZ, UR4 ;  /* 0x00000004ff037e24 */ /* 0x000fe2000f8e00ff */
[----:B------:R-:W-:Y:S01]  /*27f0*/  @!P5 LEA.HI.X R13, R2, R11, R0, 0x1, P1 ;  /* 0x0000000b020dd211 */ /* 0x000fe200008f0c00 */
[----:B------:R-:W-:-:S02]  /*2800*/  IMAD.U32 R2, RZ, RZ, UR30 ;  /* 0x0000001eff027e24 */ /* 0x000fc4000f8e00ff */
[----:B------:R-:W-:Y:S01]  /*2810*/  @!P4 IMAD.X R26, RZ, RZ, UR24, P0 ;  /* 0x00000018ff1ace24 */ /* 0x000fe200080e06ff */
[----:B------:R-:W-:Y:S01]  /*2820*/  USHF.L.U64.HI UR24, UR8, 0x6, UR9 ;  /* 0x0000000608187899 */ /* 0x000fe20008010209 */
[----:B------:R-:W-:Y:S01]  /*2830*/  IMAD.U32 R0, RZ, RZ, UR5 ;  /* 0x00000005ff007e24 */ /* 0x000fe2000f8e00ff */
[C---:B------:R-:W-:Y:S01]  /*2840*/  @!P6 LEA R14, P1, R2.reuse, R250, 0x1 ;  /* 0x000000fa020ee211 */ /* 0x040fe200078208ff */
[----:B------:R-:W-:Y:S01]  /*2850*/  USHF.L.U32 UR5, UR11, 0x5, URZ ;  /* 0x000000050b057899 */ /* 0x000fe200080006ff */
[----:B------:R-:W-:Y:S01]  /*2860*/  IMAD.U32 R10, RZ, RZ, UR10 ;  /* 0x0000000aff0a7e24 */ /* 0x000fe2000f8e00ff */
[----:B------:R-:W-:Y:S01]  /*2870*/  @!P5 LDGSTS.E.BYPASS.LTC128B.128 [R20+0x3000], desc[UR14][R12.64] ;  /* 0x030000000c14dfae */ /* 0x000fe2000b981a0e */
[----:B------:R-:W-:Y:S01]  /*2880*/  @!P6 LEA.HI.X R15, R2, R249, R3, 0x1, P1 ;  /* 0x000000f9020fe211 */ /* 0x000fe200008f0c03 */
[----:B------:R-:W-:Y:S01]  /*2890*/  @!P4 IMAD.MOV.U32 R6, RZ, RZ, R8 ;  /* 0x000000ffff06c224 */ /* 0x000fe200078e0008 */
[----:B------:R-:W-:Y:S01]  /*28a0*/  ISETP.GE.AND P1, PT, R28, UR19, PT ;  /* 0x000000131c007c0c */ /* 0x000fe2000bf26270 */
[----:B------:R2:W-:Y:S01]  /*28b0*/  @!P5 LDGSTS.E.BYPASS.LTC128B.128 [R20+0x7000], desc[UR14][R12.64+0x80] ;  /* 0x070000800c14dfae */ /* 0x0005e2000b981a0e */
[----:B------:R-:W-:Y:S01]  /*28c0*/  UIMAD UR24, UR24, UR23, URZ ;  /* 0x00000017181872a4 */ /* 0x000fe2000f8e02ff */
[----:B------:R-:W-:-:S03]  /*28d0*/  @!P4 IMAD.WIDE.U32 R6, R21, R22, R6 ;  /* 0x000000161506c225 */ /* 0x000fc600078e0006 */
[----:B------:R-:W-:Y:S01]  /*28e0*/  UIMAD UR22, UR22, UR25, UR24 ;  /* 0x00000019161672a4 */ /* 0x000fe2000f8e0218 */
[----:B-1----:R-:W-:Y:S01]  /*28f0*/  IMAD.U32 R4, RZ, RZ, UR6 ;  /* 0x00000006ff047e24 */ /* 0x002fe2000f8e00ff */
[----:B------:R-:W-:Y:S01]  /*2900*/  UIMAD.WIDE.U32 UR6, UR10, 0x20, URZ ;  /* 0x000000200a0678a5 */ /* 0x000fe2000f8e00ff */
[----:B------:R-:W-:Y:S02]  /*2910*/  IMAD.U32 R5, RZ, RZ, UR31 ;  /* 0x0000001fff057e24 */ /* 0x000fe4000f8e00ff */
[----:B------:R-:W-:Y:S01]  /*2920*/  IMAD.U32 R5, RZ, RZ, UR4 ;  /* 0x00000004ff057e24 */ /* 0x000fe2000f8e00ff */
[----:B------:R-:W-:Y:S01]  /*2930*/  @!P3 LEA R18, P0, R4, R250, 0x1 ;  /* 0x000000fa0412b211 */ /* 0x000fe200078008ff */
[----:B------:R-:W-:-:S03]  /*2940*/  IMAD.U32 R8, RZ, RZ, UR8 ;  /* 0x00000008ff087e24 */ /* 0x000fc6000f8e00ff */
[----:B------:R-:W-:Y:S01]  /*2950*/  @!P3 LEA.HI.X R19, R4, R249, R0, 0x1, P0 ;  /* 0x000000f90413b211 */ /* 0x000fe200000f0c00 */
[----:B------:R-:W-:Y:S01]  /*2960*/  IMAD.U32 R4, RZ, RZ, UR30 ;  /* 0x0000001eff047e24 */ /* 0x000fe2000f8e00ff */
[----:B------:R-:W-:Y:S01]  /*2970*/  IADD3 R2, P0, PT, R34, UR18, RZ ;  /* 0x0000001222027c10 */ /* 0x000fe2000ff1e0ff */
[----:B------:R-:W-:Y:S01]  /*2980*/  @!UP0 UIADD3 UR30, UP1, UPT, UR30, UR6, URZ ;  /* 0x000000061e1e8290 */ /* 0x000fe2000ff3e0ff */
[C---:B------:R-:W-:Y:S02]  /*2990*/  IMAD R0, R33.reuse, UR9, RZ ;  /* 0x0000000921007c24 */ /* 0x040fe4000f8e02ff */
[----:B------:R-:W-:Y:S01]  /*29a0*/  @!P1 IMAD.WIDE.U32 R10, R10, 0x30, R4 ;  /* 0x000000300a0a9825 */ /* 0x000fe200078e0004 */
[----:B------:R-:W-:Y:S01]  /*29b0*/  @!UP0 UIADD3.X UR6, UPT, UPT, UR4, UR7, UR5, UP1, !UPT ;  /* 0x0000000704068290 */ /* 0x000fe20008ffe405 */
[----:B------:R-:W1:Y:S02]  /*29c0*/  LDCU.64 UR4, c[0x0][0x3d8] ;  /* 0x00007b00ff0477ac */ /* 0x000e640008000a00 */
[----:B------:R-:W-:Y:S01]  /*29d0*/  IMAD.X R3, RZ, RZ, UR17, P0 ;  /* 0x00000011ff037e24 */ /* 0x000fe200080e06ff */
[----:B------:R4:W-:Y:S01]  /*29e0*/  STL [R1+0x4], R0 ;  /* 0x0000040001007387 */ /* 0x0009e20000100800 */
[----:B------:R-:W-:Y:S01]  /*29f0*/  IMAD.U32 R17, RZ, RZ, UR30 ;  /* 0x0000001eff117e24 */ /* 0x000fe2000f8e00ff */
[----:B------:R-:W-:Y:S01]  /*2a00*/  UIMAD.WIDE.U32 UR30, UR25, UR23, URZ ;  /* 0x00000017191e72a5 */ /* 0x000fe2000f8e00ff */
[----:B------:R-:W-:Y:S01]  /*2a10*/  IMAD.WIDE.U32 R2, R33, UR8, R2 ;  /* 0x0000000821027c25 */ /* 0x000fe2000f8e0002 */
[----:B------:R-:W-:-:S02]  /*2a20*/  UIMAD.WIDE.U32 UR24, UR8, 0x20, URZ ;  /* 0x00000020081878a5 */ /* 0x000fc4000f8e00ff */
[----:B------:R-:W-:Y:S01]  /*2a30*/  @!P2 LEA R16, P0, R17, R250, 0x1 ;  /* 0x000000fa1110a211 */ /* 0x000fe200078008ff */
[----:B------:R-:W-:Y:S01]  /*2a40*/  IMAD.IADD R3, R3, 0x1, R0 ;  /* 0x0000000103037824 */ /* 0x000fe200078e0200 */
[----:B------:R-:W-:Y:S01]  /*2a50*/  UIADD3 UR22, UPT, UPT, UR31, UR22, URZ ;  /* 0x000000161f167290 */ /* 0x000fe2000fffe0ff */
[----:B-1----:R-:W-:Y:S02]  /*2a60*/  IMAD R5, R32, UR4, RZ ;  /* 0x0000000420057c24 */ /* 0x002fe4000f8e02ff */
[----:B------:R-:W-:-:S04]  /*2a70*/  IMAD.WIDE.U32 R2, R204, UR4, R2 ;  /* 0x00000004cc027c25 */ /* 0x000fc8000f8e0002 */
[----:B--2---:R-:W-:Y:S02]  /*2a80*/  IMAD R12, R204, UR5, R5 ;  /* 0x00000005cc0c7c24 */ /* 0x004fe4000f8e0205 */
[----:B----4-:R-:W-:Y:S01]  /*2a90*/  IMAD.U32 R0, RZ, RZ, UR6 ;  /* 0x00000006ff007e24 */ /* 0x010fe2000f8e00ff */
[----:B------:R-:W1:Y:S01]  /*2aa0*/  LDCU.64 UR6, c[0x0][0x390] ;  /* 0x00007200ff0677ac */ /* 0x000e620008000a00 */
[----:B------:R-:W-:Y:S02]  /*2ab0*/  IMAD.IADD R12, R3, 0x1, R12 ;  /* 0x00000001030c7824 */ /* 0x000fe400078e020c */
[----:B------:R-:W-:Y:S01]  /*2ac0*/  IMAD.U32 R3, RZ, RZ, UR31 ;  /* 0x0000001fff037e24 */ /* 0x000fe2000f8e00ff */
[----:B------:R-:W-:Y:S01]  /*2ad0*/  @!P2 LEA.HI.X R17, R17, R249, R0, 0x1, P0 ;  /* 0x000000f91111a211 */ /* 0x000fe200000f0c00 */
[----:B------:R-:W-:Y:S02]  /*2ae0*/  @!P4 IMAD R0, R26, R22, RZ ;  /* 0x000000161a00c224 */ /* 0x000fe400078e02ff */
[----:B------:R-:W-:-:S02]  /*2af0*/  IMAD.U32 R3, RZ, RZ, UR22 ;  /* 0x00000016ff037e24 */ /* 0x000fc4000f8e00ff */
[----:B------:R-:W-:Y:S02]  /*2b00*/  @!P4 IMAD R4, R21, R23, R0 ;  /* 0x000000171504c224 */ /* 0x000fe400078e0200 */
[----:B------:R-:W-:Y:S02]  /*2b10*/  IMAD.U32 R0, RZ, RZ, UR11 ;  /* 0x0000000bff007e24 */ /* 0x000fe4000f8e00ff */
[----:B------:R-:W-:Y:S01]  /*2b20*/  @!P4 IMAD.IADD R7, R7, 0x1, R4 ;  /* 0x000000010707c824 */ /* 0x000fe200078e0204 */
[----:B---3--:R-:W-:Y:S01]  /*2b30*/  @!P4 LEA R4, P0, R6, R24, 0x1 ;  /* 0x000000180604c211 */ /* 0x008fe200078008ff */
[----:B------:R-:W-:-:S03]  /*2b40*/  @!P1 IMAD R0, R0, 0x30, RZ ;  /* 0x0000003000009824 */ /* 0x000fc600078e02ff */
[----:B------:R-:W-:Y:S01]  /*2b50*/  @!P4 LEA.HI.X R5, R6, R25, R7, 0x1, P0 ;  /* 0x000000190605c211 */ /* 0x000fe200000f0c07 */
[----:B------:R-:W-:Y:S01]  /*2b60*/  @!P1 IMAD.IADD R0, R11, 0x1, R0 ;  /* 0x000000010b009824 */ /* 0x000fe200078e0200 */
[----:B------:R-:W-:Y:S02]  /*2b70*/  @!P1 LEA R6, P5, R10, R250, 0x1 ;  /* 0x000000fa0a069211 */ /* 0x000fe400078a08ff */
[----:B-1----:R-:W-:Y:S01]  /*2b80*/  LEA R13, P0, R2, UR6, 0x1 ;  /* 0x00000006020d7c11 */ /* 0x002fe2000f8008ff */
[----:B------:R-:W-:Y:S01]  /*2b90*/  @!P4 LDGSTS.E.BYPASS.LTC128B.128 [R20+0x3800], desc[UR14][R4.64] ;  /* 0x038000000414cfae */ /* 0x000fe2000b981a0e */
[----:B------:R-:W-:Y:S01]  /*2ba0*/  @!P1 LEA.HI.X R7, R10, R249, R0, 0x1, P5 ;  /* 0x000000f90a079211 */ /* 0x000fe200028f0c00 */
[----:B------:R-:W-:Y:S01]  /*2bb0*/  IMAD.U32 R0, RZ, RZ, UR22 ;  /* 0x00000016ff007e24 */ /* 0x000fe2000f8e00ff */
[----:B------:R-:W-:Y:S01]  /*2bc0*/  LEA.HI.X R12, R2, UR7, R12, 0x1, P0 ;  /* 0x00000007020c7c11 */ /* 0x000fe200080f0c0c */
[----:B------:R1:W-:Y:S01]  /*2bd0*/  @!P4 LDGSTS.E.BYPASS.LTC128B.128 [R20+0x7800], desc[UR14][R4.64+0x80] ;  /* 0x078000800414cfae */ /* 0x0003e2000b981a0e */
[----:B------:R-:W-:Y:S01]  /*2be0*/  ISETP.GE.AND P4, PT, R30, UR19, PT ;  /* 0x000000131e007c0c */ /* 0x000fe2000bf86270 */
[----:B------:R-:W-:Y:S01]  /*2bf0*/  IMAD.U32 R2, RZ, RZ, UR30 ;  /* 0x0000001eff027e24 */ /* 0x000fe2000f8e00ff */
[----:B------:R-:W-:Y:S01]  /*2c00*/  ISETP.GE.AND P5, PT, R29, UR19, PT ;  /* 0x000000131d007c0c */ /* 0x000fe2000bfa6270 */
[----:B------:R-:W-:Y:S03]  /*2c10*/  @!P6 LDGSTS.E.BYPASS.LTC128B.128 [R20+0x8000], desc[UR14][R14.64] ;  /* 0x080000000e14efae */ /* 0x000fe6000b981a0e */
[C---:B------:R-:W-:Y:S01]  /*2c20*/  @!P6 LEA R10, P0, R2.reuse, R13, 0x1 ;  /* 0x0000000d020ae211 */ /* 0x040fe200078008ff */
[----:B------:R2:W-:Y:S03]  /*2c30*/  @!P6 LDGSTS.E.BYPASS.LTC128B.128 [R20+0xa000], desc[UR14][R14.64+0x80] ;  /* 0x0a0000800e14efae */ /* 0x0005e6000b981a0e */
[----:B------:R-:W-:Y:S01]  /*2c40*/  @!P6 LEA.HI.X R11, R2, R12, R0, 0x1, P0 ;  /* 0x0000000c020be211 */ /* 0x000fe200000f0c00 */
[----:B------:R-:W-:Y:S01]  /*2c50*/  @!P3 LDGSTS.E.BYPASS.LTC128B.128 [R20+0x8800], desc[UR14][R18.64] ;  /* 0x088000001214bfae */ /* 0x000fe2000b981a0e */
[----:B------:R-:W-:Y:S01]  /*2c60*/  IMAD.U32 R0, RZ, RZ, UR8 ;  /* 0x00000008ff007e24 */ /* 0x000fe2000f8e00ff */
[----:B------:R-:W-:-:S02]  /*2c70*/  VOTEU.ALL UP0, P4 ;  /* 0x0000000000ff7886 */ /* 0x000fc40002000000 */
[----:B------:R3:W-:Y:S01]  /*2c80*/  @!P3 LDGSTS.E.BYPASS.LTC128B.128 [R20+0xa800], desc[UR14][R18.64+0x80] ;  /* 0x0a8000801214bfae */ /* 0x0007e2000b981a0e */
[----:B------:R-:W-:Y:S01]  /*2c90*/  ISETP.GE.AND P3, PT, R28, UR19, PT ;  /* 0x000000131c007c0c */ /* 0x000fe2000bf66270 */
[----:B------:R-:W-:Y:S02]  /*2ca0*/  USHF.L.U32 UR19, UR9, 0x5, URZ ;  /* 0x0000000509137899 */ /* 0x000fe400080006ff */
[----:B------:R-:W-:Y:S02]  /*2cb0*/  @!P2 LDGSTS.E.BYPASS.LTC128B.128 [R20+0x9000], desc[UR14][R16.64] ;  /* 0x090000001014afae */ /* 0x000fe4000b981a0e */
[----:B------:R-:W-:Y:S02]  /*2cc0*/  UIADD3 UR19, UPT, UPT, UR25, UR19, URZ ;  /* 0x0000001319137290 */ /* 0x000fe4000fffe0ff */
[----:B------:R4:W-:Y:S01]  /*2cd0*/  @!P2 LDGSTS.E.BYPASS.LTC128B.128 [R20+0xb000], desc[UR14][R16.64+0x80] ;  /* 0x0b0000801014afae */ /* 0x0009e2000b981a0e */
[----:B-1----:R-:W-:-:S03]  /*2ce0*/  IMAD.U32 R5, RZ, RZ, UR8 ;  /* 0x00000008ff057e24 */ /* 0x002fc6000f8e00ff */
[----:B------:R-:W-:Y:S01]  /*2cf0*/  @!P1 LDGSTS.E.BYPASS.LTC128B.128 [R20+0x9800], desc[UR14][R6.64] ;  /* 0x0980000006149fae */ /* 0x000fe2000b981a0e */
[----:B------:R-:W-:-:S03]  /*2d00*/  IMAD.U32 R4, RZ, RZ, UR9 ;  /* 0x00000009ff047e24 */ /* 0x000fc6000f8e00ff */
[----:B------:R1:W-:Y:S01]  /*2d10*/  @!P1 LDGSTS.E.BYPASS.LTC128B.128 [R20+0xb800], desc[UR14][R6.64+0x80] ;  /* 0x0b80008006149fae */ /* 0x0003e2000b981a0e */
[----:B--2---:R-:W-:-:S03]  /*2d20*/  @!P5 LEA R14, P0, R0, UR30, 0x4 ;  /* 0x0000001e000edc11 */ /* 0x004fc6000f8020ff */
[----:B------:R-:W0:Y:S01]  /*2d30*/  LDGDEPBAR ;  /* 0x00000000000079af */ /* 0x000e220000000000 */
[----:B------:R-:W-:Y:S01]  /*2d40*/  @!UP0 UIADD3 UR30, UP1, UPT, UR30, UR24, URZ ;  /* 0x000000181e1e8290 */ /* 0x000fe2000ff3e0ff */
[----:B------:R-:W-:Y:S01]  /*2d50*/  IMAD.U32 R0, RZ, RZ, UR9 ;  /* 0x00000009ff007e24 */ /* 0x000fe2000f8e00ff */
[----:B------:R-:W-:Y:S02]  /*2d60*/  @!P5 LEA.HI.X R5, R5, UR22, R4, 0x4, P0 ;  /* 0x000000160505dc11 */ /* 0x000fe400080f2404 */
[----:B------:R-:W-:Y:S01]  /*2d70*/  @!UP0 UIADD3.X UR22, UPT, UPT, UR19, UR22, URZ, UP1, !UPT ;  /* 0x0000001613168290 */ /* 0x000fe20008ffe4ff */
[----:B------:R-:W-:Y:S01]  /*2d80*/  @!P3 IMAD R0, R0, 0x30, RZ ;  /* 0x000000300000b824 */ /* 0x000fe200078e02ff */
[----:B---3--:R-:W-:Y:S01]  /*2d90*/  LOP3.LUT R18, R168, 0x200, RZ, 0xc0, !PT ;  /* 0x00000200a8127812 */ /* 0x008fe200078ec0ff */
[----:B------:R-:W-:-:S03]  /*2da0*/  IMAD.U32 R15, RZ, RZ, UR30 ;  /* 0x0000001eff0f7e24 */ /* 0x000fc6000f8e00ff */
[----:B------:R-:W-:Y:S01]  /*2db0*/  LOP3.LUT R18, R18, 0x7c00, R9, 0xf8, !PT ;  /* 0x00007c0012127812 */ /* 0x000fe200078ef809 */
[----:B------:R-:W-:Y:S01]  /*2dc0*/  @!P3 IMAD.WIDE.U32 R8, R8, 0x30, R2 ;  /* 0x000000300808b825 */ /* 0x000fe200078e0002 */
[C---:B------:R-:W-:Y:S02]  /*2dd0*/  LOP3.LUT R2, R168.reuse, 0x1c0, RZ, 0xc0, !PT ;  /* 0x000001c0a8027812 */ /* 0x040fe400078ec0ff */
[----:B------:R-:W-:Y:S01]  /*2de0*/  LOP3.LUT R3, R168, 0x400, RZ, 0xc0, !PT ;  /* 0x00000400a8037812 */ /* 0x000fe200078ec0ff */
[----:B------:R-:W-:Y:S01]  /*2df0*/  @!P3 IMAD.IADD R0, R9, 0x1, R0 ;  /* 0x000000010900b824 */ /* 0x000fe200078e0200 */
[----:B------:R-:W-:Y:S01]  /*2e00*/  LOP3.LUT R2, R2, 0x38, R31, 0xf8, !PT ;  /* 0x0000003802027812 */ /* 0x000fe200078ef81f */
[----:B----4-:R-:W-:Y:S01]  /*2e10*/  IMAD.U32 R16, RZ, RZ, UR22 ;  /* 0x00000016ff107e24 */ /* 0x010fe2000f8e00ff */
[----:B------:R-:W-:Y:S02]  /*2e20*/  @!P4 LEA R4, P1, R15, R13, 0x1 ;  /* 0x0000000d0f04c211 */ /* 0x000fe400078208ff */
[----:B------:R-:W-:-:S02]  /*2e30*/  LOP3.LUT R21, R2, 0x8, R156, 0x78, !PT ;  /* 0x0000000802157812 */ /* 0x000fc400078e789c */
[----:B-1----:R-:W-:Y:S01]  /*2e40*/  @!P5 LEA R6, P2, R14, R13, 0x1 ;  /* 0x0000000d0e06d211 */ /* 0x002fe200078408ff */
[----:B------:R-:W-:-:S04]  /*2e50*/  DEPBAR.LE SB0, 0x0 ;  /* 0x000080000000791a */ /* 0x000fc80000000000 */
[----:B------:R-:W-:Y:S01]  /*2e60*/  BAR.SYNC.DEFER_BLOCKING 0x0 ;  /* 0x0000000000007b1d */ /* 0x000fe20000010000 */
[----:B------:R-:W-:Y:S01]  /*2e70*/  LOP3.LUT R167, R2, 0x8, R167, 0x78, !PT ;  /* 0x0000000802a77812 */ /* 0x000fe200078e78a7 */
[----:B------:R-:W-:Y:S01]  /*2e80*/  IMAD R21, R21, 0x2, R3 ;  /* 0x0000000215157824 */ /* 0x000fe200078e0203 */
[----:B------:R-:W-:Y:S02]  /*2e90*/  @!P3 LEA R2, P0, R8, R13, 0x1 ;  /* 0x0000000d0802b211 */ /* 0x000fe400078008ff */
[-C--:B------:R-:W-:Y:S01]  /*2ea0*/  @!P5 LEA.HI.X R7, R14, R12.reuse, R5, 0x1, P2 ;  /* 0x0000000c0e07d211 */ /* 0x080fe200010f0c05 */
[----:B------:R-:W-:Y:S01]  /*2eb0*/  VIADD R23, R21, UR20 ;  /* 0x0000001415177c36 */ /* 0x000fe20008000000 */
[-C--:B------:R-:W-:Y:S01]  /*2ec0*/  @!P3 LEA.HI.X R3, R8, R12.reuse, R0, 0x1, P0 ;  /* 0x0000000c0803b211 */ /* 0x080fe200000f0c00 */
[----:B------:R-:W-:Y:S01]  /*2ed0*/  IMAD.IADD R0, R167, 0x1, R18 ;  /* 0x00000001a7007824 */ /* 0x000fe200078e0212 */
[----:B------:R-:W-:Y:S02]  /*2ee0*/  @!P4 LEA.HI.X R5, R15, R12, R16, 0x1, P1 ;  /* 0x0000000c0f05c211 */ /* 0x000fe400008f0c10 */
[----:B------:R-:W-:-:S02]  /*2ef0*/  LOP3.LUT P0, RZ, R156, 0x2, RZ, 0xc0, !PT ;  /* 0x000000029cff7812 */ /* 0x000fc4000780c0ff */
[----:B------:R-:W-:Y:S01]  /*2f00*/  LEA R22, R0, UR20, 0x1 ;  /* 0x0000001400167c11 */ /* 0x000fe2000f8e08ff */
[----:B------:R-:W-:Y:S01]  /*2f10*/  IMAD.MOV.U32 R0, RZ, RZ, 0x40 ;  /* 0x00000040ff007424 */ /* 0x000fe200078e00ff */
[----:B------:R-:W-:Y:S01]  /*2f20*/  @!PT LDS RZ, [RZ] ;  /* 0x00000000fffff984 */ /* 0x000fe20000000800 */
[----:B------:R-:W-:Y:S01]  /*2f30*/  @!PT LDS RZ, [RZ] ;  /* 0x00000000fffff984 */ /* 0x000fe20000000800 */
[----:B------:R-:W-:Y:S01]  /*2f40*/  @!PT LDS RZ, [RZ] ;  /* 0x00000000fffff984 */ /* 0x000fe20000000800 */
[----:B------:R-:W-:Y:S04]  /*2f50*/  @!P6 LDGSTS.E.BYPASS.LTC128B.128 [R20+0xc000], desc[UR14][R10.64] ;  /* 0x0c0000000a14efae */ /* 0x000fe8000b981a0e */
[----:B------:R1:W-:Y:S04]  /*2f60*/  @!P6 LDGSTS.E.BYPASS.LTC128B.128 [R20+0xe000], desc[UR14][R10.64+0x80] ;  /* 0x0e0000800a14efae */ /* 0x0003e8000b981a0e */
[----:B------:R-:W-:Y:S04]  /*2f70*/  @P6 STS.128 [R20+0xc000], RZ ;  /* 0x00c000ff14006388 */ /* 0x000fe80000000c00 */
[----:B------:R-:W-:Y:S01]  /*2f80*/  @P6 STS.128 [R20+0xe000], RZ ;  /* 0x00e000ff14006388 */ /* 0x000fe20000000c00 */
[----:B------:R-:W-:-:S03]  /*2f90*/  LOP3.LUT P6, RZ, R156, 0x4, RZ, 0xc0, !PT ;  /* 0x000000049cff7812 */ /* 0x000fc600078cc0ff */
[----:B------:R-:W-:Y:S01]  /*2fa0*/  @P5 STS.128 [R20+0xc800], RZ ;  /* 0x00c800ff14005388 */ /* 0x000fe20000000c00 */
[----:B------:R-:W-:-:S03]  /*2fb0*/  SEL R0, R0, 0xffffffc0, !P6 ;  /* 0xffffffc000007807 */ /* 0x000fc60007000000 */
[----:B------:R-:W-:Y:S02]  /*2fc0*/  @P5 STS.128 [R20+0xe800], RZ ;  /* 0x00e800ff14005388 */ /* 0x000fe40000000c00 */
[--C-:B------:R-:W-:Y:S02]  /*2fd0*/  IMAD.IADD R48, R22, 0x1, R0.reuse ;  /* 0x0000000116307824 */ /* 0x100fe400078e0200 */
[----:B------:R-:W-:Y:S01]  /*2fe0*/  @!PT LDS RZ, [RZ] ;  /* 0x00000000fffff984 */ /* 0x000fe20000000800 */
[----:B------:R-:W-:Y:S01]  /*2ff0*/  @!PT LDS RZ, [RZ] ;  /* 0x00000000fffff984 */ /* 0x000fe20000000800 */
[----:B------:R-:W-:Y:S01]  /*3000*/  @!PT LDS RZ, [RZ] ;  /* 0x00000000fffff984 */ /* 0x000fe20000000800 */
[----:B------:R-:W-:Y:S01]  /*3010*/  @!P5 LDGSTS.E.BYPASS.LTC128B.128 [R20+0xc800], desc[UR14][R6.64] ;  /* 0x0c8000000614dfae */ /* 0x000fe2000b981a0e */
[----:B------:R-:W-:-:S03]  /*3020*/  IMAD.IADD R0, R23, 0x1, R0 ;  /* 0x0000000117007824 */ /* 0x000fc600078e0200 */
[----:B------:R-:W-:Y:S04]  /*3030*/  @!P5 LDGSTS.E.BYPASS.LTC128B.128 [R20+0xe800], desc[UR14][R6.64+0x80] ;  /* 0x0e8000800614dfae */ /* 0x000fe8000b981a0e */
[----:B------:R-:W-:Y:S04]  /*3040*/  @P4 STS.128 [R20+0xd000], RZ ;  /* 0x00d000ff14004388 */ /* 0x000fe80000000c00 */
[----:B------:R-:W-:Y:S04]  /*3050*/  @P4 STS.128 [R20+0xf000], RZ ;  /* 0x00f000ff14004388 */ /* 0x000fe80000000c00 */
[----:B------:R-:W-:Y:S01]  /*3060*/  @!PT LDS RZ, [RZ] ;  /* 0x00000000fffff984 */ /* 0x000fe20000000800 */
[----:B------:R-:W-:Y:S01]  /*3070*/  @!PT LDS RZ, [RZ] ;  /* 0x00000000fffff984 */ /* 0x000fe20000000800 */
[----:B------:R-:W-:Y:S01]  /*3080*/  @!PT LDS RZ, [RZ] ;  /* 0x00000000fffff984 */ /* 0x000fe20000000800 */
[----:B------:R-:W-:Y:S04]  /*3090*/  @!P4 LDGSTS.E.BYPASS.LTC128B.128 [R20+0xd000], desc[UR14][R4.64] ;  /* 0x0d0000000414cfae */ /* 0x000fe8000b981a0e */
[----:B------:R-:W-:Y:S04]  /*30a0*/  @!P4 LDGSTS.E.BYPASS.LTC128B.128 [R20+0xf000], desc[UR14][R4.64+0x80] ;  /* 0x0f0000800414cfae */ /* 0x000fe8000b981a0e */
[----:B------:R-:W-:Y:S04]  /*30b0*/  @P3 STS.128 [R20+0xd800], RZ ;  /* 0x00d800ff14003388 */ /* 0x000fe80000000c00 */
[----:B------:R-:W-:Y:S04]  /*30c0*/  @P3 STS.128 [R20+0xf800], RZ ;  /* 0x00f800ff14003388 */ /* 0x000fe80000000c00 */
[----:B------:R-:W-:Y:S01]  /*30d0*/  @!PT LDS RZ, [RZ] ;  /* 0x00000000fffff984 */ /* 0x000fe20000000800 */
[----:B------:R-:W-:Y:S01]  /*30e0*/  @!PT LDS RZ, [RZ] ;  /* 0x00000000fffff984 */ /* 0x000fe20000000800 */
[----:B------:R-:W-:Y:S01]  /*30f0*/  @!PT LDS RZ, [RZ] ;  /* 0x00000000fffff984 */ /* 0x000fe20000000800 */
[----:B------:R-:W-:Y:S04]  /*3100*/  @!P3 LDGSTS.E.BYPASS.LTC128B.128 [R20+0xd800], desc[UR14][R2.64] ;  /* 0x0d8000000214bfae */ /* 0x000fe8000b981a0e */
[----:B------:R2:W-:Y:S04]  /*3110*/  @!P3 LDGSTS.E.BYPASS.LTC128B.128 [R20+0xf800], desc[UR14][R2.64+0x80] ;  /* 0x0f8000800214bfae */ /* 0x0005e8000b981a0e */
[----:B------:R-:W-:Y:S04]  /*3120*/  LDSM.16.M88.4 R12, [R22] ;  /* 0x00000000160c783b */ /* 0x000fe80000000200 */
[----:B------:R-:W3:Y:S04]  /*3130*/  LDSM.16.M88.4 R32, [R21+UR20+0x8000] ;  /* 0x008000141520783b */ /* 0x000ee80008000200 */
[----:B-1----:R-:W1:Y:S04]  /*3140*/  LDSM.16.M88.4 R8, [R22+0x2000] ;  /* 0x002000001608783b */ /* 0x002e680000000200 */
[----:B------:R-:W4:Y:S04]  /*3150*/  LDSM.16.M88.4 R28, [R21+UR20+0x8800] ;  /* 0x00880014151c783b */ /* 0x000f280008000200 */
[----:B------:R-:W5:Y:S04]  /*3160*/  LDSM.16.M88.4 R24, [R21+UR20+0x9000] ;  /* 0x009000141518783b */ /* 0x000f680008000200 */
[----:B------:R-:W5:Y:S01]  /*3170*/  LDSM.16.M88.4 R16, [R21+UR20+0x9800] ;  /* 0x009800141510783b */ /* 0x000f620008000200 */
[----:B--2---:R-:W-:-:S03]  /*3180*/  SEL R3, R172, 0xffffffe0, !P0 ;  /* 0xffffffe0ac037807 */ /* 0x004fc60004000000 */
[----:B------:R-:W0:Y:S02]  /*3190*/  LDGDEPBAR ;  /* 0x00000000000079af */ /* 0x000e240000000000 */
[--C-:B------:R-:W-:Y:S02]  /*31a0*/  IMAD.IADD R2, R23, 0x1, R3.reuse ;  /* 0x0000000117027824 */ /* 0x100fe400078e0203 */
[----:B------:R-:W-:Y:S02]  /*31b0*/  IMAD.IADD R49, R22, 0x1, R3 ;  /* 0x0000000116317824 */ /* 0x000fe400078e0203 */
[C---:B------:R-:W-:Y:S01]  /*31c0*/  IMAD.IADD R23, R3.reuse, 0x1, R48 ;  /* 0x0000000103177824 */ /* 0x040fe200078e0230 */
[----:B------:R-:W-:Y:S01]  /*31d0*/  LDSM.16.M88.4 R44, [R2+0x8800] ;  /* 0x00880000022c783b */ /* 0x000fe20000000200 */
[----:B------:R-:W-:-:S03]  /*31e0*/  IMAD.IADD R3, R3, 0x1, R0 ;  /* 0x0000000103037824 */ /* 0x000fc600078e0200 */
[----:B------:R-:W2:Y:S04]  /*31f0*/  LDSM.16.M88.4 R4, [R49+0x2000] ;  /* 0x002000003104783b */ /* 0x000ea80000000200 */
[----:B------:R-:W2:Y:S01]  /*3200*/  LDSM.16.M88.4 R40, [R2+0x8000] ;  /* 0x008000000228783b */ /* 0x000ea20000000200 */
[-C--:B---3--:R-:W-:Y:S03]  /*3210*/  HMMA.16816.F32 R92, R12, R32.reuse, RZ ;  /* 0x000000200c5c723c */ /* 0x088fe600000018ff */
[----:B------:R-:W3:Y:S04]  /*3220*/  LDSM.16.M88.4 R60, [R2+0x9000] ;  /* 0x00900000023c783b */ /* 0x000ee80000000200 */
[----:B------:R-:W3:Y:S01]  /*3230*/  LDSM.16.M88.4 R52, [R2+0x9800] ;  /* 0x009800000234783b */ /* 0x000ee20000000200 */
[C---:B-1----:R-:W-:Y:S08]  /*3240*/  HMMA.16816.F32 R76, R8.reuse, R32, RZ ;  /* 0x00000020084c723c */ /* 0x042ff000000018ff */
[-C--:B------:R-:W-:Y:S08]  /*3250*/  HMMA.16816.F32 R72, R8, R34.reuse, RZ ;  /* 0x000000220848723c */ /* 0x080ff000000018ff */
[----:B------:R-:W-:Y:S08]  /*3260*/  HMMA.16816.F32 R100, R12, R34, RZ ;  /* 0x000000220c64723c */ /* 0x000ff000000018ff */
[C---:B----4-:R-:W-:Y:S08]  /*3270*/  HMMA.16816.F32 R64, R8.reuse, R28, RZ ;  /* 0x0000001c0840723c */ /* 0x050ff000000018ff */
[C---:B-----5:R-:W-:Y:S08]  /*3280*/  HMMA.16816.F32 R36, R8.reuse, R24, RZ ;  /* 0x000000180824723c */ /* 0x060ff000000018ff */
[C---:B------:R-:W-:Y:S08]  /*3290*/  HMMA.16816.F32 R32, R8.reuse, R16, RZ ;  /* 0x000000100820723c */ /* 0x040ff000000018ff */
[C---:B------:R-:W-:Y:S08]  /*32a0*/  HMMA.16816.F32 R56, R8.reuse, R30, RZ ;  /* 0x0000001e0838723c */ /* 0x040ff000000018ff */
[C---:B------:R-:W-:Y:S08]  /*32b0*/  HMMA.16816.F32 R68, R8.reuse, R26, RZ ;  /* 0x0000001a0844723c */ /* 0x040ff000000018ff */
[----:B------:R-:W-:Y:S08]  /*32c0*/  HMMA.16816.F32 R8, R8, R18, RZ ;  /* 0x000000120808723c */ /* 0x000ff000000018ff */
[C---:B------:R-:W-:Y:S08]  /*32d0*/  HMMA.16816.F32 R80, R12.reuse, R16, RZ ;  /* 0x000000100c50723c */ /* 0x040ff000000018ff */
[----:B------:R-:W-:Y:S01]  /*32e0*/  HMMA.16816.F32 R148, R12, R18, RZ ;  /* 0x000000120c94723c */ /* 0x000fe200000018ff */
[----:B------:R-:W1:Y:S07]  /*32f0*/  LDSM.16.M88.4 R16, [R49] ;  /* 0x000000003110783b */ /* 0x000e6e0000000200 */
[----:B--2---:R-:W-:Y:S08]  /*3300*/  HMMA.16816.F32 R136, R4, R44, R64 ;  /* 0x0000002c0488723c */ /* 0x004ff00000001840 */
[C---:B------:R-:W-:Y:S08]  /*3310*/  HMMA.16816.F32 R84, R12.reuse, R24, RZ ;  /* 0x000000180c54723c */ /* 0x040ff000000018ff */
[----:B------:R-:W-:Y:S01]  /*3320*/  HMMA.16816.F32 R152, R12, R26, RZ ;  /* 0x0000001a0c98723c */ /* 0x000fe200000018ff */
[----:B------:R-:W-:Y:S07]  /*3330*/  LDSM.16.M88.4 R24, [R0+0x9800] ;  /* 0x009800000018783b */ /* 0x000fee0000000200 */
[C---:B------:R-:W-:Y:S08]  /*3340*/  HMMA.16816.F32 R144, R4.reuse, R40, R76 ;  /* 0x000000280490723c */ /* 0x040ff0000000184c */
[C---:B---3--:R-:W-:Y:S01]  /*3350*/  HMMA.16816.F32 R128, R4.reuse, R60, R36 ;  /* 0x0000003c0480723c */ /* 0x048fe20000001824 */
[----:B------:R-:W-:Y:S07]  /*3360*/  LDSM.16.M88.4 R36, [R0+0x8000] ;  /* 0x008000000024783b */ /* 0x000fee0000000200 */
[C---:B------:R-:W-:Y:S01]  /*3370*/  HMMA.16816.F32 R64, R4.reuse, R52, R32 ;  /* 0x000000340440723c */ /* 0x040fe20000001820 */
[----:B------:R-:W-:Y:S07]  /*3380*/  LDSM.16.M88.4 R32, [R0+0x8800] ;  /* 0x008800000020783b */ /* 0x000fee0000000200 */
[C---:B------:R-:W-:Y:S01]  /*3390*/  HMMA.16816.F32 R140, R4.reuse, R42, R72 ;  /* 0x0000002a048c723c */ /* 0x040fe20000001848 */
[----:B------:R-:W-:Y:S07]  /*33a0*/  LDSM.16.M88.4 R72, [R3+0x8800] ;  /* 0x008800000348783b */ /* 0x000fee0000000200 */
[C---:B------:R-:W-:Y:S01]  /*33b0*/  HMMA.16816.F32 R132, R4.reuse, R46, R56 ;  /* 0x0000002e0484723c */ /* 0x040fe20000001838 */
[----:B------:R-:W-:Y:S07]  /*33c0*/  LDSM.16.M88.4 R56, [R3+0x8000] ;  /* 0x008000000338783b */ /* 0x000fee0000000200 */
[C---:B------:R-:W-:Y:S08]  /*33d0*/  HMMA.16816.F32 R124, R4.reuse, R62, R68 ;  /* 0x0000003e047c723c */ /* 0x040ff00000001844 */
[----:B------:R-:W-:Y:S01]  /*33e0*/  HMMA.16816.F32 R104, R4, R54, R8 ;  /* 0x000000360468723c */ /* 0x000fe20000001808 */
[----:B------:R-:W2:Y:S04]  /*33f0*/  LDSM.16.M88.4 R4, [R48+0x2000] ;  /* 0x002000003004783b */ /* 0x000ea80000000200 */
[----:B------:R-:W-:Y:S03]  /*3400*/  LDSM.16.M88.4 R8, [R48] ;  /* 0x000000003008783b */ /* 0x000fe60000000200 */
[C---:B------:R-:W-:Y:S08]  /*3410*/  HMMA.16816.F32 R88, R12.reuse, R28, RZ ;  /* 0x0000001c0c58723c */ /* 0x040ff000000018ff */
[----:B------:R-:W-:Y:S01]  /*3420*/  HMMA.16816.F32 R96, R12, R30, RZ ;  /* 0x0000001e0c60723c */ /* 0x000fe200000018ff */
[----:B------:R-:W3:Y:S04]  /*3430*/  LDSM.16.M88.4 R28, [R0+0x9000] ;  /* 0x00900000001c783b */ /* 0x000ee80000000200 */
[----:B------:R-:W4:Y:S03]  /*3440*/  LDSM.16.M88.4 R12, [R23+0x2000] ;  /* 0x00200000170c783b */ /* 0x000f260000000200 */
[C---:B-1----:R-:W-:Y:S01]  /*3450*/  HMMA.16816.F32 R116, R16.reuse, R60, R84 ;  /* 0x0000003c1074723c */ /* 0x042fe20000001854 */
[----:B------:R-:W1:Y:S07]  /*3460*/  LDSM.16.M88.4 R84, [R3+0x9000] ;  /* 0x009000000354783b */ /* 0x000e6e0000000200 */
[C---:B------:R-:W-:Y:S01]  /*3470*/  HMMA.16816.F32 R112, R16.reuse, R52, R80 ;  /* 0x000000341070723c */ /* 0x040fe20000001850 */
[----:B------:R-:W5:Y:S07]  /*3480*/  LDSM.16.M88.4 R80, [R3+0x9800] ;  /* 0x009800000350783b */ /* 0x000f6e0000000200 */
[C---:B------:R-:W-:Y:S08]  /*3490*/  HMMA.16816.F32 R120, R16.reuse, R44, R88 ;  /* 0x0000002c1078723c */ /* 0x040ff00000001858 */
[----:B------:R-:W-:Y:S08]  /*34a0*/  HMMA.16816.F32 R108, R16, R40, R92 ;  /* 0x00000028106c723c */ /* 0x000ff0000000185c */
[----:B--2---:R-:W-:Y:S08]  /*34b0*/  HMMA.16816.F32 R88, R4, R24, R64 ;  /* 0x000000180458723c */ /* 0x004ff00000001840 */
[C---:B------:R-:W-:Y:S08]  /*34c0*/  HMMA.16816.F32 R100, R16.reuse, R42, R100 ;  /* 0x0000002a1064723c */ /* 0x040ff00000001864 */
[C---:B------:R-:W-:Y:S08]  /*34d0*/  HMMA.16816.F32 R96, R16.reuse, R46, R96 ;  /* 0x0000002e1060723c */ /* 0x040ff00000001860 */
[C---:B------:R-:W-:Y:S08]  /*34e0*/  HMMA.16816.F32 R92, R16.reuse, R62, R152 ;  /* 0x0000003e105c723c */ /* 0x040ff00000001898 */
[----:B------:R-:W-:Y:S01]  /*34f0*/  HMMA.16816.F32 R76, R16, R54, R148 ;  /* 0x00000036104c723c */ /* 0x000fe20000001894 */
[----:B------:R-:W2:Y:S04]  /*3500*/  LDSM.16.M88.4 R16, [R23] ;  /* 0x000000001710783b */ /* 0x000ea80000000200 */
[----:B------:R-:W-:Y:S03]  /*3510*/  LDSM.16.M88.4 R148, [R2+0xb800] ;  /* 0x00b800000294783b */ /* 0x000fe60000000200 */
[C---:B------:R-:W-:Y:S08]  /*3520*/  HMMA.16816.F32 R68, R4.reuse, R36, R144 ;  /* 0x000000240444723c */ /* 0x040ff00000001890 */
[C---:B------:R-:W-:Y:S08]  /*3530*/  HMMA.16816.F32 R64, R4.reuse, R38, R140 ;  /* 0x000000260440723c */ /* 0x040ff0000000188c */
[C---:B------:R-:W-:Y:S08]  /*3540*/  HMMA.16816.F32 R60, R4.reuse, R32, R136 ;  /* 0x00000020043c723c */ /* 0x040ff00000001888 */
[C---:B---3--:R-:W-:Y:S08]  /*3550*/  HMMA.16816.F32 R44, R4.reuse, R28, R128 ;  /* 0x0000001c042c723c */ /* 0x048ff00000001880 */
[C---:B------:R-:W-:Y:S08]  /*3560*/  HMMA.16816.F32 R40, R4.reuse, R30, R124 ;  /* 0x0000001e0428723c */ /* 0x040ff0000000187c */
[C---:B------:R-:W-:Y:S08]  /*3570*/  HMMA.16816.F32 R52, R4.reuse, R34, R132 ;  /* 0x000000220434723c */ /* 0x040ff00000001884 */
[----:B------:R-:W-:Y:S08]  /*3580*/  HMMA.16816.F32 R104, R4, R26, R104 ;  /* 0x0000001a0468723c */ /* 0x000ff00000001868 */
[C---:B------:R-:W-:Y:S08]  /*3590*/  HMMA.16816.F32 R144, R8.reuse, R34, R96 ;  /* 0x000000220890723c */ /* 0x040ff00000001860 */
[C---:B------:R-:W-:Y:S08]  /*35a0*/  HMMA.16816.F32 R152, R8.reuse, R28, R116 ;  /* 0x0000001c0898723c */ /* 0x040ff00000001874 */
[----:B------:R-:W-:Y:S08]  /*35b0*/  HMMA.16816.F32 R140, R8, R26, R76 ;  /* 0x0000001a088c723c */ /* 0x000ff0000000184c */
[C---:B----4-:R-:W-:Y:S08]  /*35c0*/  HMMA.16816.F32 R136, R12.reuse, R56, R68 ;  /* 0x000000380c88723c */ /* 0x050ff00000001844 */
[----:B------:R-:W-:Y:S08]  /*35d0*/  HMMA.16816.F32 R132, R12, R58, R64 ;  /* 0x0000003a0c84723c */ /* 0x000ff00000001840 */
[C---:B------:R-:W-:Y:S08]  /*35e0*/  HMMA.16816.F32 R108, R8.reuse, R36, R108 ;  /* 0x00000024086c723c */ /* 0x040ff0000000186c */
[C---:B------:R-:W-:Y:S01]  /*35f0*/  HMMA.16816.F32 R100, R8.reuse, R38, R100 ;  /* 0x000000260864723c */ /* 0x040fe20000001864 */
[----:B------:R-:W-:Y:S07]  /*3600*/  LDSM.16.M88.4 R36, [R21+UR20+0xb800] ;  /* 0x00b800141524783b */ /* 0x000fee0008000200 */
[C---:B------:R-:W-:Y:S01]  /*3610*/  HMMA.16816.F32 R4, R8.reuse, R32, R120 ;  /* 0x000000200804723c */ /* 0x040fe20000001878 */
[----:B------:R-:W-:Y:S07]  /*3620*/  LDSM.16.M88.4 R32, [R21+UR20+0xa000] ;  /* 0x00a000141520783b */ /* 0x000fee0008000200 */
[C---:B------:R-:W-:Y:S01]  /*3630*/  HMMA.16816.F32 R116, R8.reuse, R30, R92 ;  /* 0x0000001e0874723c */ /* 0x040fe2000000185c */
[----:B------:R-:W-:Y:S04]  /*3640*/  LDSM.16.M88.4 R28, [R2+0xa000] ;  /* 0x00a00000021c783b */ /* 0x000fe80000000200 */
[----:B------:R-:W-:Y:S03]  /*3650*/  LDSM.16.M88.4 R92, [R2+0xb000] ;  /* 0x00b00000025c783b */ /* 0x000fe60000000200 */
[----:B------:R-:W-:Y:S01]  /*3660*/  HMMA.16816.F32 R96, R8, R24, R112 ;  /* 0x000000180860723c */ /* 0x000fe20000001870 */
[----:B------:R-:W3:Y:S04]  /*3670*/  LDSM.16.M88.4 R8, [R22+0x6000] ;  /* 0x006000001608783b */ /* 0x000ee80000000200 */
[----:B------:R-:W-:Y:S03]  /*3680*/  LDSM.16.M88.4 R24, [R49+0x4000] ;  /* 0x004000003118783b */ /* 0x000fe60000000200 */
[C---:B------:R-:W-:Y:S08]  /*3690*/  HMMA.16816.F32 R76, R12.reuse, R72, R60 ;  /* 0x000000480c4c723c */ /* 0x040ff0000000183c */
[C---:B-1----:R-:W-:Y:S01]  /*36a0*/  HMMA.16816.F32 R68, R12.reuse, R84, R44 ;  /* 0x000000540c44723c */ /* 0x042fe2000000182c */
[----:B------:R-:W1:Y:S07]  /*36b0*/  LDSM.16.M88.4 R44, [R21+UR20+0xa800] ;  /* 0x00a80014152c783b */ /* 0x000e6e0008000200 */
[C---:B------:R-:W-:Y:S01]  /*36c0*/  HMMA.16816.F32 R64, R12.reuse, R86, R40 ;  /* 0x000000560c40723c */ /* 0x040fe20000001828 */
[----:B------:R-:W4:Y:S07]  /*36d0*/  LDSM.16.M88.4 R40, [R21+UR20+0xb000] ;  /* 0x00b000141528783b */ /* 0x000f2e0008000200 */
[C---:B------:R-:W-:Y:S01]  /*36e0*/  HMMA.16816.F32 R128, R12.reuse, R74, R52 ;  /* 0x0000004a0c80723c */ /* 0x040fe20000001834 */
[----:B------:R-:W-:Y:S07]  /*36f0*/  LDSM.16.M88.4 R52, [R2+0xa800] ;  /* 0x00a800000234783b */ /* 0x000fee0000000200 */
[C---:B-----5:R-:W-:Y:S08]  /*3700*/  HMMA.16816.F32 R60, R12.reuse, R80, R88 ;  /* 0x000000500c3c723c */ /* 0x060ff00000001858 */
[----:B------:R-:W-:Y:S01]  /*3710*/  HMMA.16816.F32 R124, R12, R82, R104 ;  /* 0x000000520c7c723c */ /* 0x000fe20000001868 */
[----:B------:R-:W5:Y:S07]  /*3720*/  LDSM.16.M88.4 R12, [R22+0x4000] ;  /* 0x00400000160c783b */ /* 0x000f6e0000000200 */
[C---:B--2---:R-:W-:Y:S08]  /*3730*/  HMMA.16816.F32 R112, R16.reuse, R58, R100 ;  /* 0x0000003a1070723c */ /* 0x044ff00000001864 */
[C---:B------:R-:W-:Y:S08]  /*3740*/  HMMA.16816.F32 R120, R16.reuse, R56, R108 ;  /* 0x000000381078723c */ /* 0x040ff0000000186c */
[C---:B------:R-:W-:Y:S01]  /*3750*/  HMMA.16816.F32 R100, R16.reuse, R72, R4 ;  /* 0x000000481064723c */ /* 0x040fe20000001804 */
[----:B------:R-:W2:Y:S07]  /*3760*/  LDSM.16.M88.4 R4, [R49+0x6000] ;  /* 0x006000003104783b */ /* 0x000eae0000000200 */
[C---:B------:R-:W-:Y:S08]  /*3770*/  HMMA.16816.F32 R104, R16.reuse, R74, R144 ;  /* 0x0000004a1068723c */ /* 0x040ff00000001890 */
[C---:B------:R-:W-:Y:S08]  /*3780*/  HMMA.16816.F32 R108, R16.reuse, R84, R152 ;  /* 0x00000054106c723c */ /* 0x040ff00000001898 */
[C---:B------:R-:W-:Y:S08]  /*3790*/  HMMA.16816.F32 R116, R16.reuse, R86, R116 ;  /* 0x000000561074723c */ /* 0x040ff00000001874 */
[C---:B------:R-:W-:Y:S08]  /*37a0*/  HMMA.16816.F32 R96, R16.reuse, R80, R96 ;  /* 0x000000501060723c */ /* 0x040ff00000001860 */
[----:B------:R-:W-:Y:S08]  /*37b0*/  HMMA.16816.F32 R88, R16, R82, R140 ;  /* 0x000000521058723c */ /* 0x000ff0000000188c */
[C---:B---3--:R-:W-:Y:S08]  /*37c0*/  HMMA.16816.F32 R84, R8.reuse, R32, R136 ;  /* 0x000000200854723c */ /* 0x048ff00000001888 */
[C---:B------:R-:W-:Y:S08]  /*37d0*/  HMMA.16816.F32 R80, R8.reuse, R34, R132 ;  /* 0x000000220850723c */ /* 0x040ff00000001884 */
[C---:B-1----:R-:W-:Y:S08]  /*37e0*/  HMMA.16816.F32 R76, R8.reuse, R44, R76 ;  /* 0x0000002c084c723c */ /* 0x042ff0000000184c */
[C---:B------:R-:W-:Y:S08]  /*37f0*/  HMMA.16816.F32 R72, R8.reuse, R46, R128 ;  /* 0x0000002e0848723c */ /* 0x040ff00000001880 */
[C---:B----4-:R-:W-:Y:S08]  /*3800*/  HMMA.16816.F32 R68, R8.reuse, R40, R68 ;  /* 0x000000280844723c */ /* 0x050ff00000001844 */
[C---:B------:R-:W-:Y:S08]  /*3810*/  HMMA.16816.F32 R64, R8.reuse, R42, R64 ;  /* 0x0000002a0840723c */ /* 0x040ff00000001840 */
[C---:B------:R-:W-:Y:S08]  /*3820*/  HMMA.16816.F32 R60, R8.reuse, R36, R60 ;  /* 0x00000024083c723c */ /* 0x040ff0000000183c */
[----:B------:R-:W-:Y:S08]  /*3830*/  HMMA.16816.F32 R56, R8, R38, R124 ;  /* 0x000000260838723c */ /* 0x000ff0000000187c */
[C---:B-----5:R-:W-:Y:S08]  /*3840*/  HMMA.16816.F32 R16, R12.reuse, R32, R120 ;  /* 0x000000200c10723c */ /* 0x060ff00000001878 */
[C---:B------:R-:W-:Y:S08]  /*3850*/  HMMA.16816.F32 R8, R12.reuse, R34, R112 ;  /* 0x000000220c08723c */ /* 0x040ff00000001870 */
[C---:B------:R-:W-:Y:S08]  /*3860*/  HMMA.16816.F32 R32, R12.reuse, R44, R100 ;  /* 0x0000002c0c20723c */ /* 0x040ff00000001864 */
[C---:B------:R-:W-:Y:S08]  /*3870*/  HMMA.16816.F32 R100, R12.reuse, R40, R108 ;  /* 0x000000280c64723c */ /* 0x040ff0000000186c */
[C---:B------:R-:W-:Y:S08]  /*3880*/  HMMA.16816.F32 R44, R12.reuse, R46, R104 ;  /* 0x0000002e0c2c723c */ /* 0x040ff00000001868 */
[----:B------:R-:W-:Y:S01]  /*3890*/  HMMA.16816.F32 R116, R12, R42, R116 ;  /* 0x0000002a0c74723c */ /* 0x000fe20000001874 */
[----:B------:R-:W-:Y:S07]  /*38a0*/  LDSM.16.M88.4 R40, [R0+0xa000] ;  /* 0x00a000000028783b */ /* 0x000fee0000000200 */
[----:B------:R-:W-:Y:S01]  /*38b0*/  HMMA.16816.F32 R108, R24, R30, R8 ;  /* 0x0000001e186c723c */ /* 0x000fe20000001808 */
[----:B------:R-:W1:Y:S07]  /*38c0*/  LDSM.16.M88.4 R8, [R48+0x6000] ;  /* 0x006000003008783b */ /* 0x000e6e0000000200 */
[C---:B------:R-:W-:Y:S08]  /*38d0*/  HMMA.16816.F32 R140, R12.reuse, R36, R96 ;  /* 0x000000240c8c723c */ /* 0x040ff00000001860 */
[----:B------:R-:W-:Y:S01]  /*38e0*/  HMMA.16816.F32 R136, R12, R38, R88 ;  /* 0x000000260c88723c */ /* 0x000fe20000001858 */
[----:B------:R-:W3:Y:S04]  /*38f0*/  LDSM.16.M88.4 R36, [R0+0xa800] ;  /* 0x00a800000024783b */ /* 0x000ee80000000200 */
[----:B------:R-:W-:Y:S03]  /*3900*/  LDSM.16.M88.4 R12, [R48+0x4000] ;  /* 0x00400000300c783b */ /* 0x000fe60000000200 */
[C---:B--2---:R-:W-:Y:S08]  /*3910*/  HMMA.16816.F32 R132, R4.reuse, R28, R84 ;  /* 0x0000001c0484723c */ /* 0x044ff00000001854 */
[----:B------:R-:W-:Y:S01]  /*3920*/  HMMA.16816.F32 R128, R4, R30, R80 ;  /* 0x0000001e0480723c */ /* 0x000fe20000001850 */
[----:B------:R-:W-:Y:S07]  /*3930*/  LDSM.16.M88.4 R80, [R3+0xb000] ;  /* 0x00b000000350783b */ /* 0x000fee0000000200 */
[C---:B------:R-:W-:Y:S01]  /*3940*/  HMMA.16816.F32 R120, R24.reuse, R28, R16 ;  /* 0x0000001c1878723c */ /* 0x040fe20000001810 */
[----:B------:R-:W-:Y:S04]  /*3950*/  LDSM.16.M88.4 R28, [R0+0xb800] ;  /* 0x00b80000001c783b */ /* 0x000fe80000000200 */
[----:B------:R-:W-:Y:S03]  /*3960*/  LDSM.16.M88.4 R16, [R23+0x4000] ;  /* 0x004000001710783b */ /* 0x000fe60000000200 */
[----:B------:R-:W-:Y:S01]  /*3970*/  HMMA.16816.F32 R104, R24, R52, R32 ;  /* 0x000000341868723c */ /* 0x000fe20000001820 */
[----:B------:R2:W4:Y:S07]  /*3980*/  LDSM.16.M88.4 R32, [R0+0xb000] ;  /* 0x00b000000020783b */ /* 0x00052e0000000200 */
[C---:B------:R-:W-:Y:S08]  /*3990*/  HMMA.16816.F32 R84, R4.reuse, R54, R72 ;  /* 0x000000360454723c */ /* 0x040ff00000001848 */
[C---:B------:R-:W-:Y:S08]  /*39a0*/  HMMA.16816.F32 R76, R4.reuse, R52, R76 ;  /* 0x00000034044c723c */ /* 0x040ff0000000184c */
[----:B------:R-:W-:Y:S01]  /*39b0*/  HMMA.16816.F32 R96, R4, R92, R68 ;  /* 0x0000005c0460723c */ /* 0x000fe20000001844 */
[----:B--2---:R-:W-:-:S07]  /*39c0*/  IMAD.SHL.U32 R0, R156, 0x2, RZ ;  /* 0x000000029c007824 */ /* 0x004fce00078e00ff */
[C---:B------:R-:W-:Y:S08]  /*39d0*/  HMMA.16816.F32 R124, R4.reuse, R94, R64 ;  /* 0x0000005e047c723c */ /* 0x040ff00000001840 */
[C---:B------:R-:W-:Y:S08]  /*39e0*/  HMMA.16816.F32 R112, R4.reuse, R148, R60 ;  /* 0x000000940470723c */ /* 0x040ff0000000183c */
[----:B------:R-:W-:Y:S01]  /*39f0*/  HMMA.16816.F32 R88, R4, R150, R56 ;  /* 0x000000960458723c */ /* 0x000fe20000001838 */
[----:B------:R-:W-:Y:S07]  /*3a00*/  LDSM.16.M88.4 R4, [R23+0x6000] ;  /* 0x006000001704783b */ /* 0x000fee0000000200 */
[C---:B------:R-:W-:Y:S01]  /*3a10*/  HMMA.16816.F32 R72, R24.reuse, R54, R44 ;  /* 0x000000361848723c */ /* 0x040fe2000000182c */
[----:B------:R-:W2:Y:S04]  /*3a20*/  LDSM.16.M88.4 R44, [R3+0xa000] ;  /* 0x00a00000032c783b */ /* 0x000ea80000000200 */
[----:B------:R-:W5:Y:S03]  /*3a30*/  LDSM.16.M88.4 R52, [R3+0xa800] ;  /* 0x00a800000334783b */ /* 0x000f660000000200 */
[C---:B------:R-:W-:Y:S08]  /*3a40*/  HMMA.16816.F32 R68, R24.reuse, R92, R100 ;  /* 0x0000005c1844723c */ /* 0x040ff00000001864 */
[----:B------:R-:W-:Y:S01]  /*3a50*/  HMMA.16816.F32 R64, R24, R94, R116 ;  /* 0x0000005e1840723c */ /* 0x000fe20000001874 */
[----:B------:R-:W5:Y:S01]  /*3a60*/  LDSM.16.M88.4 R92, [R3+0xb800] ;  /* 0x00b80000035c783b */ /* 0x000f620000000200 */
[----:B------:R-:W-:-:S06]  /*3a70*/  DEPBAR.LE SB0, 0x0 ;  /* 0x000080000000791a */ /* 0x000fcc0000000000 */
[C---:B------:R-:W-:Y:S08]  /*3a80*/  HMMA.16816.F32 R60, R24.reuse, R148, R140 ;  /* 0x00000094183c723c */ /* 0x040ff0000000188c */
[----:B------:R-:W-:Y:S08]  /*3a90*/  HMMA.16816.F32 R48, R24, R150, R136 ;  /* 0x000000961830723c */ /* 0x000ff00000001888 */
[C---:B-1----:R-:W-:Y:S08]  /*3aa0*/  HMMA.16816.F32 R56, R8.reuse, R42, R128 ;  /* 0x0000002a0838723c */ /* 0x042ff00000001880 */
[C---:B------:R-:W-:Y:S08]  /*3ab0*/  HMMA.16816.F32 R24, R8.reuse, R40, R132 ;  /* 0x000000280818723c */ /* 0x040ff00000001884 */
[C---:B---3--:R-:W-:Y:S08]  /*3ac0*/  HMMA.16816.F32 R76, R8.reuse, R36, R76 ;  /* 0x00000024084c723c */ /* 0x048ff0000000184c */
[C---:B------:R-:W-:Y:S08]  /*3ad0*/  HMMA.16816.F32 R84, R8.reuse, R38, R84 ;  /* 0x000000260854723c */ /* 0x040ff00000001854 */
[C---:B----4-:R-:W-:Y:S08]  /*3ae0*/  HMMA.16816.F32 R96, R8.reuse, R32, R96 ;  /* 0x000000200860723c */ /* 0x050ff00000001860 */
[C---:B------:R-:W-:Y:S08]  /*3af0*/  HMMA.16816.F32 R116, R8.reuse, R34, R124 ;  /* 0x000000220874723c */ /* 0x040ff0000000187c */
[C---:B------:R-:W-:Y:S08]  /*3b00*/  HMMA.16816.F32 R112, R8.reuse, R28, R112 ;  /* 0x0000001c0870723c */ /* 0x040ff00000001870 */
[----:B------:R-:W-:Y:S08]  /*3b10*/  HMMA.16816.F32 R88, R8, R30, R88 ;  /* 0x0000001e0858723c */ /* 0x000ff00000001858 */
[C---:B------:R-:W-:Y:S08]  /*3b20*/  HMMA.16816.F32 R8, R12.reuse, R40, R120 ;  /* 0x000000280c08723c */ /* 0x040ff00000001878 */
[C---:B------:R-:W-:Y:S08]  /*3b30*/  HMMA.16816.F32 R100, R12.reuse, R42, R108 ;  /* 0x0000002a0c64723c */ /* 0x040ff0000000186c */
[C---:B------:R-:W-:Y:S08]  /*3b40*/  HMMA.16816.F32 R104, R12.reuse, R36, R104 ;  /* 0x000000240c68723c */ /* 0x040ff00000001868 */
[C---:B------:R-:W-:Y:S08]  /*3b50*/  HMMA.16816.F32 R72, R12.reuse, R38, R72 ;  /* 0x000000260c48723c */ /* 0x040ff00000001848 */
[C---:B------:R-:W-:Y:S08]  /*3b60*/  HMMA.16816.F32 R108, R12.reuse, R28, R60 ;  /* 0x0000001c0c6c723c */ /* 0x040ff0000000183c */
[C---:B------:R-:W-:Y:S08]  /*3b70*/  HMMA.16816.F32 R68, R12.reuse, R32, R68 ;  /* 0x000000200c44723c */ /* 0x040ff00000001844 */
[C---:B------:R-:W-:Y:S08]  /*3b80*/  HMMA.16816.F32 R64, R12.reuse, R34, R64 ;  /* 0x000000220c40723c */ /* 0x040ff00000001840 */
[----:B------:R-:W-:Y:S08]  /*3b90*/  HMMA.16816.F32 R60, R12, R30, R48 ;  /* 0x0000001e0c3c723c */ /* 0x000ff00000001830 */
[C---:B--2---:R-:W-:Y:S08]  /*3ba0*/  HMMA.16816.F32 R36, R4.reuse, R46, R56 ;  /* 0x0000002e0424723c */ /* 0x044ff00000001838 */
[C---:B------:R-:W-:Y:S08]  /*3bb0*/  HMMA.16816.F32 R32, R4.reuse, R44, R24 ;  /* 0x0000002c0420723c */ /* 0x040ff00000001818 */
[C---:B-----5:R-:W-:Y:S08]  /*3bc0*/  HMMA.16816.F32 R40, R4.reuse, R52, R76 ;  /* 0x000000340428723c */ /* 0x060ff0000000184c */
[C---:B------:R-:W-:Y:S08]  /*3bd0*/  HMMA.16816.F32 R48, R4.reuse, R54, R84 ;  /* 0x000000360430723c */ /* 0x040ff00000001854 */
[C---:B------:R-:W-:Y:S08]  /*3be0*/  HMMA.16816.F32 R56, R4.reuse, R80, R96 ;  /* 0x000000500438723c */ /* 0x040ff00000001860 */
[C---:B------:R-:W-:Y:S08]  /*3bf0*/  HMMA.16816.F32 R116, R4.reuse, R82, R116 ;  /* 0x000000520474723c */ /* 0x040ff00000001874 */
[C---:B------:R-:W-:Y:S08]  /*3c00*/  HMMA.16816.F32 R112, R4.reuse, R92, R112 ;  /* 0x0000005c0470723c */ /* 0x040ff00000001870 */
[----:B------:R-:W-:Y:S08]  /*3c10*/  HMMA.16816.F32 R88, R4, R94, R88 ;  /* 0x0000005e0458723c */ /* 0x000ff00000001858 */
[----:B------:R-:W-:Y:S01]  /*3c20*/  HMMA.16816.F32 R4, R16, R44, R8 ;  /* 0x0000002c1004723c */ /* 0x000fe20000001808 */
[----:B------:R-:W-:Y:S01]  /*3c30*/  LOP3.LUT R8, R0, 0x6, RZ, 0xc0, !PT ;  /* 0x0000000600087812 */ /* 0x000fe200078ec0ff */
[----:B------:R-:W-:-:S04]  /*3c40*/  IMAD.U32 R0, RZ, RZ, UR23 ;  /* 0x00000017ff007e24 */ /* 0x000fc8000f8e00ff */
[----:B------:R-:W-:Y:S02]  /*3c50*/  IMAD R8, R0, 0x40, R8 ;  /* 0x0000004000087824 */ /* 0x000fe400078e0208 */
[C---:B------:R-:W-:Y:S02]  /*3c60*/  HMMA.16816.F32 R24, R16.reuse, R46, R100 ;  /* 0x0000002e1018723c */ /* 0x040fe40000001864 */
[C---:B------:R-:W-:Y:S01]  /*3c70*/  VIADD R0, R8.reuse, 0x8 ;  /* 0x0000000808007836 */ /* 0x040fe20000000000 */
[----:B------:R-:W-:Y:S01]  /*3c80*/  BAR.SYNC.DEFER_BLOCKING 0x0 ;  /* 0x0000000000007b1d */ /* 0x000fe20000010000 */
[C---:B------:R-:W-:Y:S01]  /*3c90*/  ISETP.GE.AND P5, PT, R8.reuse, UR21, PT ;  /* 0x0000001508007c0c */ /* 0x040fe2000bfa6270 */
[----:B------:R-:W-:Y:S02]  /*3ca0*/  VIADD R2, R8, 0x1 ;  /* 0x0000000108027836 */ /* 0x000fe40000000000 */
[----:B------:R-:W-:Y:S01]  /*3cb0*/  ISETP.GE.AND P3, PT, R0, UR21, PT ;  /* 0x0000001500007c0c */ /* 0x000fe2000bf66270 */
[----:B------:R-:W-:Y:S01]  /*3cc0*/  VIADD R0, R8, 0x10 ;  /* 0x0000001008007836 */ /* 0x000fe20000000000 */
[----:B------:R-:W-:Y:S01]  /*3cd0*/  FSEL R34, R34, -INF , !P5 ;  /* 0xff80000022227808 */ /* 0x000fe20006800000 */
[----:B------:R-:W-:Y:S01]  /*3ce0*/  HMMA.16816.F32 R28, R16, R52, R104 ;  /* 0x00000034101c723c */ /* 0x000fe20000001868 */
[----:B------:R-:W-:Y:S01]  /*3cf0*/  FSEL R32, R32, -INF , !P5 ;  /* 0xff80000020207808 */ /* 0x000fe20006800000 */
[----:B------:R-:W-:Y:S01]  /*3d00*/  VIADD R3, R8, 0x9 ;  /* 0x0000000908037836 */ /* 0x000fe20000000000 */
[----:B------:R-:W-:Y:S01]  /*3d10*/  ISETP.GE.AND P1, PT, R0, UR21, PT ;  /* 0x0000001500007c0c */ /* 0x000fe2000bf26270 */
[----:B------:R-:W-:Y:S01]  /*3d20*/  VIADD R0, R8, 0x11 ;  /* 0x0000001108007836 */ /* 0x000fe20000000000 */
[----:B------:R-:W-:-:S02]  /*3d30*/  FSEL R84, R6, -INF , !P5 ;  /* 0xff80000006547808 */ /* 0x000fc40006800000 */
[----:B------:R-:W-:Y:S01]  /*3d40*/  FSEL R44, R4, -INF , !P5 ;  /* 0xff800000042c7808 */ /* 0x000fe20006800000 */
[----:B------:R-:W-:Y:S01]  /*3d50*/  HMMA.16816.F32 R12, R16, R54, R72 ;  /* 0x00000036100c723c */ /* 0x000fe20000001848 */
[----:B------:R-:W-:Y:S01]  /*3d60*/  ISETP.GE.AND P5, PT, R0, UR21, PT ;  /* 0x0000001500007c0c */ /* 0x000fe2000bfa6270 */
[----:B------:R-:W-:Y:S01]  /*3d70*/  VIADD R0, R8, 0x18 ;  /* 0x0000001808007836 */ /* 0x000fe20000000000 */
[----:B------:R-:W-:Y:S02]  /*3d80*/  ISETP.GE.AND P4, PT, R2, UR21, PT ;  /* 0x0000001502007c0c */ /* 0x000fe4000bf86270 */
[----:B------:R-:W-:Y:S02]  /*3d90*/  FSEL R21, R36, -INF , !P3 ;  /* 0xff80000024157808 */ /* 0x000fe40005800000 */
[----:B------:R-:W-:Y:S02]  /*3da0*/  FSEL R35, R35, -INF , !P4 ;  /* 0xff80000023237808 */ /* 0x000fe40006000000 */
[----:B------:R-:W-:-:S02]  /*3db0*/  FSEL R22, R33, -INF , !P4 ;  /* 0xff80000021167808 */ /* 0x000fc40006000000 */
[----:B------:R-:W-:Y:S02]  /*3dc0*/  FSEL R79, R7, -INF , !P4 ;  /* 0xff800000074f7808 */ /* 0x000fe40006000000 */
[----:B------:R-:W-:Y:S02]  /*3dd0*/  FSEL R45, R5, -INF , !P4 ;  /* 0xff800000052d7808 */ /* 0x000fe40006000000 */
[----:B------:R-:W-:Y:S01]  /*3de0*/  ISETP.GE.AND P4, PT, R0, UR21, PT ;  /* 0x0000001500007c0c */ /* 0x000fe2000bf86270 */
[----:B------:R-:W-:Y:S01]  /*3df0*/  VIADD R0, R8, 0x19 ;  /* 0x0000001908007836 */ /* 0x000fe20000000000 */
[----:B------:R-:W-:Y:S01]  /*3e00*/  FSEL R33, R38, -INF , !P3 ;  /* 0xff80000026217808 */ /* 0x000fe20005800000 */
[----:B------:R-:W-:Y:S01]  /*3e10*/  HMMA.16816.F32 R4, R16, R80, R68 ;  /* 0x000000501004723c */ /* 0x000fe20000001844 */
[----:B------:R-:W-:Y:S02]  /*3e20*/  FSEL R78, R26, -INF , !P3 ;  /* 0xff8000001a4e7808 */ /* 0x000fe40005800000 */
[----:B------:R-:W-:-:S02]  /*3e30*/  FSEL R36, R24, -INF , !P3 ;  /* 0xff80000018247808 */ /* 0x000fc40005800000 */
[----:B------:R-:W-:Y:S01]  /*3e40*/  ISETP.GE.AND P3, PT, R0, UR21, PT ;  /* 0x0000001500007c0c */ /* 0x000fe2000bf66270 */
[----:B------:R-:W-:Y:S01]  /*3e50*/  VIADD R0, R8, 0x20 ;  /* 0x0000002008007836 */ /* 0x000fe20000000000 */
[----:B------:R-:W-:Y:S02]  /*3e60*/  ISETP.GE.AND P2, PT, R3, UR21, PT ;  /* 0x0000001503007c0c */ /* 0x000fe4000bf46270 */
[----:B------:R-:W-:Y:S02]  /*3e70*/  FSEL R153, R30, -INF , !P1 ;  /* 0xff8000001e997808 */ /* 0x000fe40004800000 */
[----:B------:R-:W-:Y:S02]  /*3e80*/  FSEL R39, R39, -INF , !P2 ;  /* 0xff80000027277808 */ /* 0x000fe40005000000 */
[----:B------:R-:W-:Y:S02]  /*3e90*/  FSEL R23, R37, -INF , !P2 ;  /* 0xff80000025177808 */ /* 0x000fe40005000000 */
[----:B------:R-:W-:-:S02]  /*3ea0*/  FSEL R77, R27, -INF , !P2 ;  /* 0xff8000001b4d7808 */ /* 0x000fc40005000000 */
[----:B------:R-:W-:Y:S02]  /*3eb0*/  FSEL R76, R25, -INF , !P2 ;  /* 0xff800000194c7808 */ /* 0x000fe40005000000 */
[----:B------:R-:W-:Y:S01]  /*3ec0*/  ISETP.GE.AND P2, PT, R0, UR21, PT ;  /* 0x0000001500007c0c */ /* 0x000fe2000bf46270 */
[----:B------:R-:W-:Y:S01]  /*3ed0*/  VIADD R0, R8, 0x21 ;  /* 0x0000002108007836 */ /* 0x000fe20000000000 */
[----:B------:R-:W-:Y:S01]  /*3ee0*/  FSEL R85, R42, -INF , !P1 ;  /* 0xff8000002a557808 */ /* 0x000fe20004800000 */
[----:B------:R-:W-:Y:S01]  /*3ef0*/  HMMA.16816.F32 R24, R16, R82, R64 ;  /* 0x000000521018723c */ /* 0x000fe20000001840 */
[----:B------:R-:W-:Y:S02]  /*3f00*/  FSEL R40, R40, -INF , !P1 ;  /* 0xff80000028287808 */ /* 0x000fe40004800000 */
[----:B------:R-:W-:Y:S02]  /*3f10*/  FSEL R151, R28, -INF , !P1 ;  /* 0xff8000001c977808 */ /* 0x000fe40004800000 */
[----:B------:R-:W-:Y:S01]  /*3f20*/  ISETP.GE.AND P1, PT, R0, UR21, PT ;  /* 0x0000001500007c0c */ /* 0x000fe2000bf26270 */
[----:B------:R-:W-:Y:S01]  /*3f30*/  VIADD R0, R8, 0x28 ;  /* 0x0000002808007836 */ /* 0x000fe20000000000 */
[----:B------:R-:W-:-:S02]  /*3f40*/  FSEL R86, R43, -INF , !P5 ;  /* 0xff8000002b567808 */ /* 0x000fc40006800000 */
[----:B------:R-:W-:Y:S02]  /*3f50*/  FSEL R41, R41, -INF , !P5 ;  /* 0xff80000029297808 */ /* 0x000fe40006800000 */
[----:B------:R-:W-:Y:S02]  /*3f60*/  FSEL R150, R31, -INF , !P5 ;  /* 0xff8000001f967808 */ /* 0x000fe40006800000 */
[----:B------:R-:W-:Y:S02]  /*3f70*/  FSEL R148, R29, -INF , !P5 ;  /* 0xff8000001d947808 */ /* 0x000fe40006800000 */
[----:B------:R-:W-:Y:S01]  /*3f80*/  ISETP.GE.AND P5, PT, R0, UR21, PT ;  /* 0x0000001500007c0c */ /* 0x000fe2000bfa6270 */
[----:B------:R-:W-:Y:S01]  /*3f90*/  VIADD R0, R8, 0x29 ;  /* 0x0000002908007836 */ /* 0x000fe20000000000 */
[----:B------:R-:W-:Y:S01]  /*3fa0*/  HMMA.16816.F32 R28, R16, R92, R108 ;  /* 0x0000005c101c723c */ /* 0x000fe2000000186c */
[----:B------:R-:W-:Y:S02]  /*3fb0*/  FSEL R43, R50, -INF , !P4 ;  /* 0xff800000322b7808 */ /* 0x000fe40006000000 */
[----:B------:R-:W-:-:S02]  /*3fc0*/  FSEL R38, R48, -INF , !P4 ;  /* 0xff80000030267808 */ /* 0x000fc40006000000 */
[----:B------:R-:W-:Y:S02]  /*3fd0*/  FSEL R149, R14, -INF , !P4 ;  /* 0xff8000000e957808 */ /* 0x000fe40006000000 */
[----:B------:R-:W-:Y:S01]  /*3fe0*/  FSEL R147, R12, -INF , !P4 ;  /* 0xff8000000c937808 */ /* 0x000fe20006000000 */
[----:B------:R-:W-:Y:S01]  /*3ff0*/  HMMA.16816.F32 R16, R16, R94, R60 ;  /* 0x0000005e1010723c */ /* 0x000fe2000000183c */
[----:B------:R-:W-:Y:S01]  /*4000*/  ISETP.GE.AND P4, PT, R0, UR21, PT ;  /* 0x0000001500007c0c */ /* 0x000fe2000bf86270 */
[C---:B------:R-:W-:Y:S01]  /*4010*/  VIADD R0, R8.reuse, 0x30 ;  /* 0x0000003008007836 */ /* 0x040fe20000000000 */
[----:B------:R-:W-:Y:S01]  /*4020*/  FSEL R42, R51, -INF , !P3 ;  /* 0xff800000332a7808 */ /* 0x000fe20005800000 */
[----:B------:R-:W-:Y:S01]  /*4030*/  VIADD R12, R8, 0x38 ;  /* 0x00000038080c7836 */ /* 0x000fe20000000000 */
[----:B------:R-:W-:Y:S02]  /*4040*/  FSEL R37, R49, -INF , !P3 ;  /* 0xff80000031257808 */ /* 0x000fe40005800000 */
[----:B------:R-:W-:-:S02]  /*4050*/  FSEL R145, R15, -INF , !P3 ;  /* 0xff8000000f917808 */ /* 0x000fc40005800000 */
[----:B------:R-:W-:Y:S02]  /*4060*/  FSEL R144, R13, -INF , !P3 ;  /* 0xff8000000d907808 */ /* 0x000fe40005800000 */
[----:B------:R-:W-:Y:S01]  /*4070*/  ISETP.GE.AND P3, PT, R0, UR21, PT ;  /* 0x0000001500007c0c */ /* 0x000fe2000bf66270 */
[----:B------:R-:W-:Y:S01]  /*4080*/  VIADD R0, R8, 0x31 ;  /* 0x0000003108007836 */ /* 0x000fe20000000000 */
[----:B------:R-:W-:Y:S02]  /*4090*/  FSEL R165, R6, -INF , !P2 ;  /* 0xff80000006a57808 */ /* 0x000fe40005000000 */
[----:B------:R-:W-:Y:S02]  /*40a0*/  FSEL R171, R58, -INF , !P2 ;  /* 0xff8000003aab7808 */ /* 0x000fe40005000000 */
[----:B------:R-:W-:Y:S02]  /*40b0*/  FSEL R169, R56, -INF , !P2 ;  /* 0xff80000038a97808 */ /* 0x000fe40005000000 */
[----:B------:R-:W-:-:S02]  /*40c0*/  FSEL R161, R4, -INF , !P2 ;  /* 0xff80000004a17808 */ /* 0x000fc40005000000 */
[----:B------:R-:W-:Y:S02]  /*40d0*/  ISETP.GE.AND P2, PT, R0, UR21, PT ;  /* 0x0000001500007c0c */ /* 0x000fe4000bf46270 */
[----:B------:R-:W-:Y:S02]  /*40e0*/  FMNMX3.FTZ R0, R32, R22, R21, !PT ;  /* 0x0000001620007276 */ /* 0x000fe40007810015 */
[----:B------:R-:W-:Y:S02]  /*40f0*/  FSEL R170, R59, -INF , !P1 ;  /* 0xff8000003baa7808 */ /* 0x000fe40004800000 */
[----:B------:R-:W-:Y:S02]  /*4100*/  FSEL R163, R57, -INF , !P1 ;  /* 0xff80000039a37808 */ /* 0x000fe40004800000 */
[----:B------:R-:W-:Y:S02]  /*4110*/  FSEL R160, R7, -INF , !P1 ;  /* 0xff80000007a07808 */ /* 0x000fe40004800000 */
[----:B------:R-:W-:-:S02]  /*4120*/  FSEL R158, R5, -INF , !P1 ;  /* 0xff800000059e7808 */ /* 0x000fc40004800000 */
[----:B------:R-:W-:Y:S01]  /*4130*/  FMNMX3.FTZ R9, R0, R23, R40, !PT ;  /* 0x0000001700097276 */ /* 0x000fe20007810028 */
[----:B------:R-:W-:Y:S06]  /*4140*/  BRA.U !UP2, `(.L_x_37) ;  /* 0x000000010a9c7547 */ /* 0x000fec000b800000 */
[----:B------:R-:W-:-:S04]  /*4150*/  ULEA.HI.SX32 UR22, UR16, 0xfffffffe, 0x1a ;  /* 0xfffffffe10167891 */ /* 0x000fc8000f8fd2ff */
[----:B------:R-:W-:Y:S02]  /*4160*/  UIMAD.WIDE.U32 UR30, UR27, UR22, URZ ;  /* 0x000000161b1e72a5 */ /* 0x000fe4000f8e00ff */
[----:B------:R-:W-:Y:S02]  /*4170*/  UIMAD UR22, UR26, UR22, URZ ;  /* 0x000000161a1672a4 */ /* 0x000fe4000f8e02ff */
[----:B------:R-:W-:Y:S02]  /*4180*/  UIADD3 UR23, UP0, UPT, UR29, UR30, URZ ;  /* 0x0000001e1d177290 */ /* 0x000fe4000ff1e0ff */
[----:B------:R-:W-:Y:S01]  /*4190*/  UIADD3 UR22, UPT, UPT, UR31, UR22, URZ ;  /* 0x000000161f167290 */ /* 0x000fe2000fffe0ff */
[----:B------:R-:W-:Y:S01]  /*41a0*/  IMAD.U32 R2, RZ, RZ, UR30 ;  /* 0x0000001eff027e24 */ /* 0x000fe2000f8e00ff */
[----:B------:R-:W-:Y:S01]  /*41b0*/  UIADD3 UR29, UP1, UPT, UR29, UR23, URZ ;  /* 0x000000171d1d7290 */ /* 0x000fe2000ff3e0ff */
[----:B------:R-:W-:Y:S02]  /*41c0*/  IMAD.U32 R3, RZ, RZ, UR31 ;  /* 0x0000001fff037e24 */ /* 0x000fe4000f8e00ff */
[----:B------:R-:W-:Y:S01]  /*41d0*/  IMAD.U32 R3, RZ, RZ, UR23 ;  /* 0x00000017ff037e24 */ /* 0x000fe2000f8e00ff */
[----:B------:R-:W-:Y:S01]  /*41e0*/  LEA R10, P1, R2, R250, 0x1 ;  /* 0x000000fa020a7211 */ /* 0x000fe200078208ff */
[----:B------:R-:W-:Y:S01]  /*41f0*/  IMAD.U32 R0, RZ, RZ, UR22 ;  /* 0x00000016ff007e24 */ /* 0x000fe2000f8e00ff */
[----:B------:R-:W-:-:S02]  /*4200*/  UIADD3.X UR22, UPT, UPT, UR28, UR22, URZ, UP0, !UPT ;  /* 0x000000161c167290 */ /* 0x000fc400087fe4ff */
[----:B------:R-:W-:Y:S02]  /*4210*/  ULEA UR23, UP0, UR10, UR23, 0x5 ;  /* 0x000000170a177291 */ /* 0x000fe4000f8028ff */
[-C--:B------:R-:W-:Y:S01]  /*4220*/  LEA.HI.X R11, R2, R249.reuse, R0, 0x1, P1 ;  /* 0x000000f9020b7211 */ /* 0x080fe200008f0c00 */
[----:B------:R-:W-:Y:S01]  /*4230*/  UIADD3.X UR28, UPT, UPT, UR28, UR22, URZ, UP1, !UPT ;  /* 0x000000161c1c7290 */ /* 0x000fe20008ffe4ff */
[CC--:B------:R-:W-:Y:S01]  /*4240*/  LEA R6, P1, R3.reuse, R250.reuse, 0x1 ;  /* 0x000000fa03067211 */ /* 0x0c0fe200078208ff */
[----:B------:R-:W-:Y:S01]  /*4250*/  IMAD.U32 R2, RZ, RZ, UR29 ;  /* 0x0000001dff027e24 */ /* 0x000fe2000f8e00ff */
[----:B------:R-:W-:Y:S01]  /*4260*/  MOV R0, UR22 ;  /* 0x0000001600007c02 */ /* 0x000fe20008000f00 */
[----:B------:R-:W-:Y:S01]  /*4270*/  ULEA.HI.X UR10, UR10, UR22, UR11, 0x5, UP0 ;  /* 0x000000160a0a7291 */ /* 0x000fe200080f2c0b */
[----:B------:R-:W-:Y:S01]  /*4280*/  @!PT LDS RZ, [RZ] ;  /* 0x00000000fffff984 */ /* 0x000fe20000000800 */
[----:B------:R-:W-:Y:S01]  /*4290*/  @!PT LDS RZ, [RZ] ;  /* 0x00000000fffff984 */ /* 0x000fe20000000800 */
[----:B------:R-:W-:Y:S01]  /*42a0*/  @!PT LDS RZ, [RZ] ;  /* 0x00000000fffff984 */ /* 0x000fe20000000800 */
[----:B------:R1:W-:Y:S02]  /*42b0*/  LDGSTS.E.BYPASS.LTC128B.128 [R20+0x8000], desc[UR14][R10.64] ;  /* 0x080000000a147fae */ /* 0x0003e4000b981a0e */
[----:B------:R-:W-:Y:S01]  /*42c0*/  LEA.HI.X R7, R3, R249, R0, 0x1, P1 ;  /* 0x000000f903077211 */ /* 0x000fe200008f0c00 */
[----:B------:R-:W-:Y:S01]  /*42d0*/  IMAD.U32 R0, RZ, RZ, UR28 ;  /* 0x0000001cff007e24 */ /* 0x000fe2000f8e00ff */
[----:B------:R-:W-:Y:S01]  /*42e0*/  LEA R4, P1, R2, R250, 0x1 ;  /* 0x000000fa02047211 */ /* 0x000fe200078208ff */
[----:B------:R1:W-:Y:S01]  /*42f0*/  LDGSTS.E.BYPASS.LTC128B.128 [R20+0xa000], desc[UR14][R10.64+0x80] ;  /* 0x0a0000800a147fae */ /* 0x0003e2000b981a0e */
[----:B------:R-:W-:-:S02]  /*4300*/  MOV R3, UR23 ;  /* 0x0000001700037c02 */ /* 0x000fc40008000f00 */
[-C--:B------:R-:W-:Y:S01]  /*4310*/  LEA.HI.X R5, R2, R249.reuse, R0, 0x1, P1 ;  /* 0x000000f902057211 */ /* 0x080fe200008f0c00 */
[----:B------:R-:W-:Y:S01]  /*4320*/  IMAD.U32 R0, RZ, RZ, UR10 ;  /* 0x0000000aff007e24 */ /* 0x000fe2000f8e00ff */
[C---:B------:R-:W-:Y:S01]  /*4330*/  LEA R2, P1, R3.reuse, R250, 0x1 ;  /* 0x000000fa03027211 */ /* 0x040fe200078208ff */
[----:B------:R1:W-:Y:S03]  /*4340*/  LDGSTS.E.BYPASS.LTC128B.128 [R20+0x8800], desc[UR14][R6.64] ;  /* 0x0880000006147fae */ /* 0x0003e6000b981a0e */
[----:B------:R-:W-:Y:S01]  /*4350*/  LEA.HI.X R3, R3, R249, R0, 0x1, P1 ;  /* 0x000000f903037211 */ /* 0x000fe200008f0c00 */
[----:B------:R1:W-:Y:S04]  /*4360*/  LDGSTS.E.BYPASS.LTC128B.128 [R20+0xa800], desc[UR14][R6.64+0x80] ;  /* 0x0a80008006147fae */ /* 0x0003e8000b981a0e */
[----:B------:R1:W-:Y:S04]  /*4370*/  LDGSTS.E.BYPASS.LTC128B.128 [R20+0x9000], desc[UR14][R4.64] ;  /* 0x0900000004147fae */ /* 0x0003e8000b981a0e */
[----:B------:R1:W-:Y:S04]  /*4380*/  LDGSTS.E.BYPASS.LTC128B.128 [R20+0xb000], desc[UR14][R4.64+0x80] ;  /* 0x0b00008004147fae */ /* 0x0003e8000b981a0e */
[----:B------:R1:W-:Y:S04]  /*4390*/  LDGSTS.E.BYPASS.LTC128B.128 [R20+0x9800], desc[UR14][R2.64] ;  /* 0x0980000002147fae */ /* 0x0003e8000b981a0e */
[----:B------:R1:W-:Y:S04]  /*43a0*/  LDGSTS.E.BYPASS.LTC128B.128 [R20+0xb800], desc[UR14][R2.64+0x80] ;  /* 0x0b80008002147fae */ /* 0x0003e8000b981a0e */
[----:B------:R-:W0:Y:S02]  /*43b0*/  LDGDEPBAR ;  /* 0x00000000000079af */ /* 0x000e240000000000 */
.L_x_37:
[----:B------:R-:W-:Y:S01]  /*43c0*/  FMNMX3.FTZ R0, R9, R41, R38, !PT ;  /* 0x0000002909007276 */ /* 0x000fe20007810026 */
[----:B------:R-:W2:Y:S01]  /*43d0*/  LDCU UR10, c[0x0][0x45c] ;  /* 0x00008b80ff0a77ac */ /* 0x000ea20008000800 */
[----:B------:R-:W-:Y:S01]  /*43e0*/  FSEL R157, R116, -INF , !P5 ;  /* 0xff800000749d7808 */ /* 0x000fe20006800000 */
[----:B------:R-:W-:Y:S01]  /*43f0*/  STL [R1+0x24], R250 ;  /* 0x000024fa01007387 */ /* 0x000fe20000100800 */
[----:B------:R-:W-:Y:S02]  /*4400*/  FMNMX3.FTZ R0, R0, R37, R169, !PT ;  /* 0x0000002500007276 */ /* 0x000fe400078100a9 */
[----:B------:R-:W-:Y:S01]  /*4410*/  ISETP.GE.AND P1, PT, R12, UR21, PT ;  /* 0x000000150c007c0c */ /* 0x000fe2000bf26270 */
[----:B------:R-:W-:Y:S01]  /*4420*/  STL [R1+0x20], R249 ;  /* 0x000020f901007387 */ /* 0x000fe20000100800 */
[----:B-1----:R-:W-:Y:S02]  /*4430*/  IADD3 R2, PT, PT, R8, 0x39, RZ ;  /* 0x0000003908027810 */ /* 0x002fe40007ffe0ff */
[----:B------:R-:W-:Y:S01]  /*4440*/  FSEL R156, R117, -INF , !P4 ;  /* 0xff800000759c7808 */ /* 0x000fe20006000000 */
[----:B------:R-:W-:Y:S01]  /*4450*/  STL [R1+0x1c], R204 ;  /* 0x00001ccc01007387 */ /* 0x000fe20000100800 */
[----:B------:R-:W-:-:S02]  /*4460*/  FSEL R233, R112, -INF , !P3 ;  /* 0xff80000070e97808 */ /* 0x000fc40005800000 */
[----:B------:R-:W-:Y:S02]  /*4470*/  FMNMX3.FTZ R0, R0, R163, R157, !PT ;  /* 0x000000a300007276 */ /* 0x000fe4000781009d */
[----:B------:R-:W-:Y:S02]  /*4480*/  FSEL R162, R118, -INF , !P5 ;  /* 0xff80000076a27808 */ /* 0x000fe40006800000 */
[----:B------:R-:W-:Y:S02]  /*4490*/  FSEL R155, R26, -INF , !P5 ;  /* 0xff8000001a9b7808 */ /* 0x000fe40006800000 */
[----:B------:R-:W-:Y:S02]  /*44a0*/  FSEL R154, R24, -INF , !P5 ;  /* 0xff800000189a7808 */ /* 0x000fe40006800000 */
[----:B------:R-:W-:Y:S02]  /*44b0*/  ISETP.GE.AND P5, PT, R2, UR21, PT ;  /* 0x0000001502007c0c */ /* 0x000fe4000bfa6270 */
[----:B------:R-:W-:-:S02]  /*44c0*/  FSEL R229, R113, -INF , !P2 ;  /* 0xff80000071e57808 */ /* 0x000fc40005000000 */
[----:B------:R-:W-:Y:S02]  /*44d0*/  FSEL R232, R88, -INF , !P1 ;  /* 0xff80000058e87808 */ /* 0x000fe40004800000 */
[----:B------:R-:W-:Y:S02]  /*44e0*/  FMNMX3.FTZ R0, R0, R156, R233, !PT ;  /* 0x0000009c00007276 */ /* 0x000fe400078100e9 */
[----:B------:R-:W-:Y:S02]  /*44f0*/  FSEL R231, R89, -INF , !P5 ;  /* 0xff80000059e77808 */ /* 0x000fe40006800000 */
[----:B------:R-:W-:Y:S02]  /*4500*/  FMNMX3.FTZ R0, R0, R229, R232, !PT ;  /* 0x000000e500007276 */ /* 0x000fe400078100e8 */
[----:B------:R-:W-:Y:S02]  /*4510*/  FSEL R159, R119, -INF , !P4 ;  /* 0xff800000779f7808 */ /* 0x000fe40006000000 */
[----:B------:R-:W-:-:S02]  /*4520*/  FMNMX.FTZ R2, R231, R0, !PT ;  /* 0x00000000e7027209 */ /* 0x000fc40007810000 */
[----:B------:R-:W-:Y:S02]  /*4530*/  FMNMX3.FTZ R0, R34, R35, R33, !PT ;  /* 0x0000002322007276 */ /* 0x000fe40007810021 */
[----:B------:R-:W-:Y:S01]  /*4540*/  FSEL R230, R114, -INF , !P3 ;  /* 0xff80000072e67808 */ /* 0x000fe20005800000 */
[----:B------:R-:W1:Y:S01]  /*4550*/  SHFL.BFLY PT, R3, R2, 0x2, 0x1f ;  /* 0x0c401f0002037f89 */ /* 0x000e6200000e0000 */
[----:B------:R-:W-:Y:S02]  /*4560*/  FMNMX3.FTZ R0, R0, R39, R85, !PT ;  /* 0x0000002700007276 */ /* 0x000fe40007810055 */
[----:B------:R-:W-:Y:S02]  /*4570*/  FSEL R234, R115, -INF , !P2 ;  /* 0xff80000073ea7808 */ /* 0x000fe40005000000 */
[----:B------:R-:W-:Y:S02]  /*4580*/  FMNMX3.FTZ R0, R0, R86, R43, !PT ;  /* 0x0000005600007276 */ /* 0x000fe4000781002b */
[----:B------:R-:W-:-:S02]  /*4590*/  FSEL R235, R90, -INF , !P1 ;  /* 0xff8000005aeb7808 */ /* 0x000fc40004800000 */
[----:B------:R-:W-:Y:S02]  /*45a0*/  FMNMX3.FTZ R0, R0, R42, R171, !PT ;  /* 0x0000002a00007276 */ /* 0x000fe400078100ab */
[----:B------:R-:W-:Y:S02]  /*45b0*/  FSEL R240, R91, -INF , !P5 ;  /* 0xff8000005bf07808 */ /* 0x000fe40006800000 */
[----:B------:R-:W-:Y:S02]  /*45c0*/  FMNMX3.FTZ R0, R0, R170, R162, !PT ;  /* 0x000000aa00007276 */ /* 0x000fe400078100a2 */
[----:B------:R-:W-:Y:S02]  /*45d0*/  FSEL R152, R25, -INF , !P4 ;  /* 0xff80000019987808 */ /* 0x000fe40006000000 */
[----:B------:R-:W-:Y:S02]  /*45e0*/  FMNMX3.FTZ R0, R0, R159, R230, !PT ;  /* 0x0000009f00007276 */ /* 0x000fe400078100e6 */
[----:B------:R-:W-:-:S02]  /*45f0*/  FSEL R241, R28, -INF , !P3 ;  /* 0xff8000001cf17808 */ /* 0x000fc40005800000 */
[----:B------:R-:W-:Y:S02]  /*4600*/  FMNMX3.FTZ R0, R0, R234, R235, !PT ;  /* 0x000000ea00007276 */ /* 0x000fe400078100eb */
[----:B------:R-:W-:Y:S02]  /*4610*/  FSEL R242, R29, -INF , !P2 ;  /* 0xff8000001df27808 */ /* 0x000fe40005000000 */
[----:B-1----:R-:W-:Y:S02]  /*4620*/  FMNMX.FTZ R3, R2, R3, !PT ;  /* 0x0000000302037209 */ /* 0x002fe40007810000 */
[----:B------:R-:W-:Y:S02]  /*4630*/  FMNMX3.FTZ R2, R44, R45, R36, !PT ;  /* 0x0000002d2c027276 */ /* 0x000fe40007810024 */
[----:B------:R-:W-:Y:S01]  /*4640*/  FMNMX.FTZ R4, R240, R0, !PT ;  /* 0x00000000f0047209 */ /* 0x000fe20007810000 */
[----:B------:R-:W-:Y:S01]  /*4650*/  SHFL.BFLY PT, R5, R3, 0x1, 0x1f ;  /* 0x0c201f0003057f89 */ /* 0x000fe200000e0000 */
[----:B------:R-:W-:-:S02]  /*4660*/  FMNMX3.FTZ R0, R2, R76, R151, !PT ;  /* 0x0000004c02007276 */ /* 0x000fc40007810097 */
[----:B------:R-:W-:Y:S01]  /*4670*/  FSEL R248, R16, -INF , !P1 ;  /* 0xff80000010f87808 */ /* 0x000fe20004800000 */
[----:B------:R-:W1:Y:S01]  /*4680*/  SHFL.BFLY PT, R7, R4, 0x2, 0x1f ;  /* 0x0c401f0004077f89 */ /* 0x000e6200000e0000 */
[----:B------:R-:W-:Y:S02]  /*4690*/  FMNMX3.FTZ R0, R0, R148, R147, !PT ;  /* 0x0000009400007276 */ /* 0x000fe40007810093 */
[----:B------:R-:W-:Y:S02]  /*46a0*/  FSEL R243, R17, -INF , !P5 ;  /* 0xff80000011f37808 */ /* 0x000fe40006800000 */
[----:B------:R-:W-:Y:S02]  /*46b0*/  FMNMX3.FTZ R0, R0, R144, R161, !PT ;  /* 0x0000009000007276 */ /* 0x000fe400078100a1 */
[----:B------:R-:W-:Y:S02]  /*46c0*/  FMNMX3.FTZ R2, R84, R79, R78, !PT ;  /* 0x0000004f54027276 */ /* 0x000fe4000781004e */
[----:B------:R-:W-:-:S02]  /*46d0*/  FMNMX3.FTZ R0, R0, R158, R154, !PT ;  /* 0x0000009e00007276 */ /* 0x000fc4000781009a */
[----:B------:R-:W-:Y:S02]  /*46e0*/  FSEL R146, R27, -INF , !P4 ;  /* 0xff8000001b927808 */ /* 0x000fe40006000000 */
[----:B------:R-:W-:Y:S02]  /*46f0*/  FMNMX3.FTZ R0, R0, R152, R241, !PT ;  /* 0x0000009800007276 */ /* 0x000fe400078100f1 */
[----:B------:R-:W-:Y:S02]  /*4700*/  FSEL R251, R30, -INF , !P3 ;  /* 0xff8000001efb7808 */ /* 0x000fe40005800000 */
[----:B------:R-:W-:Y:S02]  /*4710*/  FMNMX3.FTZ R0, R0, R242, R248, !PT ;  /* 0x000000f200007276 */ /* 0x000fe400078100f8 */
[----:B------:R-:W-:Y:S02]  /*4720*/  FSEL R252, R31, -INF , !P2 ;  /* 0xff8000001ffc7808 */ /* 0x000fe40005000000 */
[----:B------:R-:W-:-:S02]  /*4730*/  FMNMX.FTZ R6, R243, R0, !PT ;  /* 0x00000000f3067209 */ /* 0x000fc40007810000 */
[----:B------:R-:W-:Y:S02]  /*4740*/  FMNMX3.FTZ R0, R2, R77, R153, !PT ;  /* 0x0000004d02007276 */ /* 0x000fe40007810099 */
[----:B-1----:R-:W-:Y:S02]  /*4750*/  FMNMX.FTZ R164, R4, R7, !PT ;  /* 0x0000000704a47209 */ /* 0x002fe40007810000 */
[----:B------:R-:W1:Y:S01]  /*4760*/  SHFL.BFLY PT, R4, R6, 0x2, 0x1f ;  /* 0x0c401f0006047f89 */ /* 0x000e6200000e0000 */
[----:B------:R-:W-:Y:S02]  /*4770*/  FMNMX3.FTZ R0, R0, R150, R149, !PT ;  /* 0x0000009600007276 */ /* 0x000fe40007810095 */
[----:B------:R-:W-:Y:S02]  /*4780*/  FSEL R180, R18, -INF , !P1 ;  /* 0xff80000012b47808 */ /* 0x000fe40004800000 */
[----:B------:R-:W-:Y:S02]  /*4790*/  FMNMX3.FTZ R0, R0, R145, R165, !PT ;  /* 0x0000009100007276 */ /* 0x000fe400078100a5 */
[----:B------:R-:W-:-:S02]  /*47a0*/  FMNMX.FTZ R166, R3, R5, !PT ;  /* 0x0000000503a67209 */ /* 0x000fc40007810000 */
[----:B------:R-:W-:Y:S01]  /*47b0*/  FMNMX3.FTZ R0, R0, R160, R155, !PT ;  /* 0x000000a000007276 */ /* 0x000fe2000781009b */
[----:B------:R-:W3:Y:S01]  /*47c0*/  SHFL.BFLY PT, R3, R164, 0x1, 0x1f ;  /* 0x0c201f00a4037f89 */ /* 0x000ee200000e0000 */
[----:B------:R-:W-:Y:S01]  /*47d0*/  FSEL R183, R19, -INF , !P5 ;  /* 0xff80000013b77808 */ /* 0x000fe20006800000 */
[----:B--2---:R-:W-:Y:S01]  /*47e0*/  FMUL.FTZ R2, R166, UR10 ;  /* 0x0000000aa6027c20 */ /* 0x004fe20008410000 */
[----:B------:R-:W-:Y:S01]  /*47f0*/  FMNMX3.FTZ R0, R0, R146, R251, !PT ;  /* 0x0000009200007276 */ /* 0x000fe200078100fb */
[----:B------:R2:W-:Y:S01]  /*4800*/  STL [R1+0x28], R166 ;  /* 0x000028a601007387 */ /* 0x0005e20000100800 */
[----:B------:R-:W-:Y:S02]  /*4810*/  FSETP.NEU.FTZ.AND P4, PT, R166, -INF , PT ;  /* 0xff800000a600780b */ /* 0x000fe40003f9d000 */
[----:B------:R-:W-:Y:S02]  /*4820*/  FMNMX3.FTZ R0, R0, R252, R180, !PT ;  /* 0x000000fc00007276 */ /* 0x000fe400078100b4 */
[----:B------:R-:W-:-:S02]  /*4830*/  FSEL R12, R2, RZ, P4 ;  /* 0x000000ff020c7208 */ /* 0x000fc40002000000 */
[----:B------:R-:W-:Y:S02]  /*4840*/  FMNMX.FTZ R5, R183, R0, !PT ;  /* 0x00000000b7057209 */ /* 0x000fe40007810000 */
[----:B------:R-:W-:Y:S01]  /*4850*/  LOP3.LUT R8, R167, 0x200, R168, 0xf8, !PT ;  /* 0x00000200a7087812 */ /* 0x000fe200078ef8a8 */
[--C-:B------:R-:W-:Y:S01]  /*4860*/  FFMA.FTZ R2, R32, UR10, -R12.reuse ;  /* 0x0000000a20027c23 */ /* 0x100fe2000801080c */
[----:B-1----:R-:W-:Y:S01]  /*4870*/  FMNMX.FTZ R4, R6, R4, !PT ;  /* 0x0000000406047209 */ /* 0x002fe20007810000 */
[----:B------:R-:W-:Y:S01]  /*4880*/  FFMA.FTZ R0, R21, UR10, -R12 ;  /* 0x0000000a15007c23 */ /* 0x000fe2000801080c */
[----:B------:R-:W1:Y:S01]  /*4890*/  SHFL.BFLY PT, R6, R5, 0x2, 0x1f ;  /* 0x0c401f0005067f89 */ /* 0x000e6200000e0000 */
[----:B------:R4:W-:Y:S01]  /*48a0*/  MUFU.EX2 R181, R2 ;  /* 0x0000000200b57308 */ /* 0x0009e20000000800 */
[----:B------:R-:W-:Y:S02]  /*48b0*/  LEA R14, R8, UR20, 0x1 ;  /* 0x00000014080e7c11 */ /* 0x000fe4000f8e08ff */
[----:B------:R-:W1:Y:S01]  /*48c0*/  SHFL.BFLY PT, R7, R4, 0x1, 0x1f ;  /* 0x0c201f0004077f89 */ /* 0x000e6200000e0000 */
[----:B------:R-:W-:-:S02]  /*48d0*/  SEL R9, R172, 0xffffffe0, !P0 ;  /* 0xffffffe0ac097807 */ /* 0x000fc40004000000 */
[----:B---3--:R-:W-:Y:S01]  /*48e0*/  FMNMX.FTZ R164, R164, R3, !PT ;  /* 0x00000003a4a47209 */ /* 0x008fe20007810000 */
[----:B------:R-:W-:Y:S01]  /*48f0*/  FFMA.FTZ R3, R23, UR10, -R12 ;  /* 0x0000000a17037c23 */ /* 0x000fe2000801080c */
[----:B------:R-:W-:Y:S01]  /*4900*/  VIADD R15, R14, 0xc040 ;  /* 0x0000c0400e0f7836 */ /* 0x000fe20000000000 */
[----:B------:R-:W-:Y:S01]  /*4910*/  LDSM.16.MT88.4 R52, [R14+0xc000] ;  /* 0x00c000000e34783b */ /* 0x000fe20000004200 */
[----:B------:R-:W-:Y:S01]  /*4920*/  FSETP.NEU.FTZ.AND P1, PT, R164, -INF , PT ;  /* 0xff800000a400780b */ /* 0x000fe20003f3d000 */
[----:B--2---:R2:W-:Y:S01]  /*4930*/  MUFU.EX2 R166, R0 ;  /* 0x0000000000a67308 */ /* 0x0045e20000000800 */
[----:B------:R-:W-:Y:S01]  /*4940*/  IMAD.IADD R32, R9, 0x1, R14 ;  /* 0x0000000109207824 */ /* 0x000fe200078e020e */
[----:B------:R-:W-:Y:S01]  /*4950*/  LDSM.16.MT88.4 R56, [R14+0xe000] ;  /* 0x00e000000e38783b */ /* 0x000fe20000004200 */
[----:B----4-:R-:W-:-:S03]  /*4960*/  FFMA.FTZ R2, R22, UR10, -R12 ;  /* 0x0000000a16027c23 */ /* 0x010fc6000801080c */
[----:B------:R-:W-:Y:S02]  /*4970*/  LDSM.16.MT88.4 R16, [R32+0xc000] ;  /* 0x00c000002010783b */ /* 0x000fe40000004200 */
[----:B------:R-:W3:Y:S02]  /*4980*/  MUFU.EX2 R179, R3 ;  /* 0x0000000300b37308 */ /* 0x000ee40000000800 */
[----:B------:R-:W-:Y:S01]  /*4990*/  LDSM.16.MT88.4 R64, [R32+0xe000] ;  /* 0x00e000002040783b */ /* 0x000fe20000004200 */
[----:B-1----:R-:W-:-:S03]  /*49a0*/  FMNMX.FTZ R8, R5, R6, !PT ;  /* 0x0000000605087209 */ /* 0x002fc60007810000 */
[----:B------:R-:W-:Y:S02]  /*49b0*/  LDSM.16.MT88.4 R24, [R32+0xc800] ;  /* 0x00c800002018783b */ /* 0x000fe40000004200 */
[----:B------:R1:W4:Y:S01]  /*49c0*/  MUFU.EX2 R11, R2 ;  /* 0x00000002000b7308 */ /* 0x0003220000000800 */
[----:B--2---:R-:W-:Y:S01]  /*49d0*/  FMUL.FTZ R0, R164, UR10 ;  /* 0x0000000aa4007c20 */ /* 0x004fe20008410000 */
[----:B------:R-:W-:Y:S01]  /*49e0*/  FMNMX.FTZ R168, R4, R7, !PT ;  /* 0x0000000704a87209 */ /* 0x000fe20007810000 */
[----:B------:R-:W2:Y:S04]  /*49f0*/  SHFL.BFLY PT, R10, R8, 0x1, 0x1f ;  /* 0x0c201f00080a7f89 */ /* 0x000ea800000e0000 */
[----:B------:R-:W-:Y:S01]  /*4a00*/  FMUL.FTZ R4, R168, UR10 ;  /* 0x0000000aa8047c20 */ /* 0x000fe20008410000 */
[----:B------:R-:W-:Y:S01]  /*4a10*/  LDSM.16.MT88.4 R28, [R14+0xc800] ;  /* 0x00c800000e1c783b */ /* 0x000fe20000004200 */
[----:B---3--:R-:W-:-:S03]  /*4a20*/  F2FP.F16.F32.PACK_AB R6, R179, R166 ;  /* 0x000000a6b306723e */ /* 0x008fc600000000ff */
[----:B------:R-:W-:Y:S01]  /*4a30*/  LDSM.16.MT88.4 R20, [R32+0xe800] ;  /* 0x00e800002014783b */ /* 0x000fe20000004200 */
[----:B-1----:R-:W-:-:S03]  /*4a40*/  FSEL R2, R0, RZ, P1 ;  /* 0x000000ff00027208 */ /* 0x002fc60000800000 */
[----:B----4-:R-:W-:Y:S01]  /*4a50*/  STL [R1+0x18], R11 ;  /* 0x0000180b01007387 */ /* 0x010fe20000100800 */
[----:B------:R-:W-:Y:S01]  /*4a60*/  FSETP.NEU.FTZ.AND P1, PT, R168, -INF , PT ;  /* 0xff800000a800780b */ /* 0x000fe20003f3d000 */
[--C-:B------:R-:W-:Y:S01]  /*4a70*/  FFMA.FTZ R0, R34, UR10, -R2.reuse ;  /* 0x0000000a22007c23 */ /* 0x100fe20008010802 */
[--C-:B------:R-:W-:Y:S01]  /*4a80*/  FFMA.FTZ R3, R39, UR10, -R2.reuse ;  /* 0x0000000a27037c23 */ /* 0x100fe20008010802 */
[----:B------:R-:W-:Y:S02]  /*4a90*/  STL [R1+0x2c], R164 ;  /* 0x00002ca401007387 */ /* 0x000fe40000100800 */
[----:B------:R1:W-:Y:S01]  /*4aa0*/  MUFU.EX2 R204, R0 ;  /* 0x0000000000cc7308 */ /* 0x0003e20000000800 */
[----:B--2---:R-:W-:Y:S01]  /*4ab0*/  FMNMX.FTZ R167, R8, R10, !PT ;  /* 0x0000000a08a77209 */ /* 0x004fe20007810000 */
[----:B------:R-:W-:Y:S04]  /*4ac0*/  STL [R1+0x30], R168 ;  /* 0x000030a801007387 */ /* 0x000fe80000100800 */
[----:B------:R-:W-:Y:S01]  /*4ad0*/  STL [R1+0x34], R166 ;  /* 0x000034a601007387 */ /* 0x000fe20000100800 */
[----:B-1----:R-:W-:-:S02]  /*4ae0*/  FFMA.FTZ R0, R35, UR10, -R2 ;  /* 0x0000000a23007c23 */ /* 0x002fc40008010802 */
[----:B------:R-:W-:Y:S08]  /*4af0*/  MUFU.EX2 R35, R3 ;  /* 0x0000000300237308 */ /* 0x000ff00000000800 */
[----:B------:R1:W2:Y:S02]  /*4b00*/  MUFU.EX2 R249, R0 ;  /* 0x0000000000f97308 */ /* 0x0002a40000000800 */
[----:B-1----:R-:W-:Y:S01]  /*4b10*/  FFMA.FTZ R0, R33, UR10, -R2 ;  /* 0x0000000a21007c23 */ /* 0x002fe20008010802 */
[----:B--2---:R-:W-:Y:S01]  /*4b20*/  F2FP.F16.F32.PACK_AB R5, R249, R204 ;  /* 0x000000ccf905723e */ /* 0x004fe200000000ff */
[----:B------:R1:W-:Y:S04]  /*4b30*/  STL [R1+0x38], R249 ;  /* 0x000038f901007387 */ /* 0x0003e80000100800 */
[----:B------:R2:W3:Y:S02]  /*4b40*/  MUFU.EX2 R250, R0 ;  /* 0x0000000000fa7308 */ /* 0x0004e40000000800 */
[----:B--2---:R-:W-:-:S02]  /*4b50*/  IADD3 R0, PT, PT, R14, 0xc000, RZ ;  /* 0x0000c0000e007810 */ /* 0x004fc40007ffe0ff */
[----:B---3--:R-:W-:Y:S02]  /*4b60*/  F2FP.F16.F32.PACK_AB R7, R35, R250 ;  /* 0x000000fa2307723e */ /* 0x008fe400000000ff */
[----:B------:R-:W-:Y:S02]  /*4b70*/  @P6 IADD3 R15, PT, PT, R0, -0x40, RZ ;  /* 0xffffffc0000f6810 */ /* 0x000fe40007ffe0ff */
[----:B------:R-:W-:Y:S02]  /*4b80*/  FSEL R0, R4, RZ, P1 ;  /* 0x000000ff04007208 */ /* 0x000fe40000800000 */
[----:B------:R-:W-:Y:S01]  /*4b90*/  FSETP.NEU.FTZ.AND P1, PT, R167, -INF , PT ;  /* 0xff800000a700780b */ /* 0x000fe20003f3d000 */
[----:B------:R-:W-:Y:S01]  /*4ba0*/  IMAD.IADD R33, R9, 0x1, R15 ;  /* 0x0000000109217824 */ /* 0x000fe200078e020f */
[----:B------:R-:W2:Y:S01]  /*4bb0*/  LDSM.16.MT88.4 R48, [R15] ;  /* 0x000000000f30783b */ /* 0x000ea20000004200 */
[--C-:B------:R-:W-:Y:S01]  /*4bc0*/  FFMA.FTZ R3, R44, UR10, -R0.reuse ;  /* 0x0000000a2c037c23 */ /* 0x100fe20008010800 */
[----:B------:R-:W-:Y:S01]  /*4bd0*/  F2FP.F16.F32.PACK_AB R4, R11, R181 ;  /* 0x000000b50b04723e */ /* 0x000fe200000000ff */
[--C-:B------:R-:W-:Y:S01]  /*4be0*/  FFMA.FTZ R8, R36, UR10, -R0.reuse ;  /* 0x0000000a24087c23 */ /* 0x100fe20008010800 */
[----:B------:R-:W3:Y:S01]  /*4bf0*/  LDSM.16.MT88.4 R60, [R33] ;  /* 0x00000000213c783b */ /* 0x000ee20000004200 */
[----:B------:R4:W-:Y:S01]  /*4c00*/  MUFU.EX2 R205, R3 ;  /* 0x0000000300cd7308 */ /* 0x0009e20000000800 */
[----:B------:R-:W-:-:S02]  /*4c10*/  FFMA.FTZ R9, R45, UR10, -R0 ;  /* 0x0000000a2d097c23 */ /* 0x000fc40008010800 */
[----:B------:R-:W3:Y:S01]  /*4c20*/  LDSM.16.MT88.4 R72, [R15+0x2000] ;  /* 0x002000000f48783b */ /* 0x000ee20000004200 */
[C---:B------:R-:W-:Y:S03]  /*4c30*/  HMMA.16816.F32 R68, R4.reuse, R18, RZ ;  /* 0x000000120444723c */ /* 0x040fe600000018ff */
[----:B------:R-:W3:Y:S01]  /*4c40*/  LDSM.16.MT88.4 R80, [R33+0x2000] ;  /* 0x002000002150783b */ /* 0x000ee20000004200 */
[----:B------:R4:W-:Y:S04]  /*4c50*/  MUFU.EX2 R184, R8 ;  /* 0x0000000800b87308 */ /* 0x0009e80000000800 */
[----:B------:R-:W-:Y:S04]  /*4c60*/  HMMA.16816.F32 R44, R4, R16, RZ ;  /* 0x00000010042c723c */ /* 0x000fe800000018ff */
[----:B-1----:R-:W1:Y:S01]  /*4c70*/  MUFU.EX2 R249, R9 ;  /* 0x0000000900f97308 */ /* 0x002e620000000800 */
[----:B----4-:R-:W-:-:S03]  /*4c80*/  FMUL.FTZ R3, R167, UR10 ;  /* 0x0000000aa7037c20 */ /* 0x010fc60008410000 */
[----:B------:R-:W-:Y:S02]  /*4c90*/  HMMA.16816.F32 R124, R4, R64, RZ ;  /* 0x00000040047c723c */ /* 0x000fe400000018ff */
[----:B------:R-:W-:Y:S01]  /*4ca0*/  FSEL R13, R3, RZ, P1 ;  /* 0x000000ff030d7208 */ /* 0x000fe20000800000 */
[----:B------:R-:W-:-:S04]  /*4cb0*/  FFMA.FTZ R8, R76, UR10, -R0 ;  /* 0x0000000a4c087c23 */ /* 0x000fc80008010800 */
[----:B------:R-:W-:Y:S01]  /*4cc0*/  FFMA.FTZ R3, R84, UR10, -R13 ;  /* 0x0000000a54037c23 */ /* 0x000fe2000801080d */
[C---:B------:R-:W-:Y:S01]  /*4cd0*/  HMMA.16816.F32 R140, R4.reuse, R66, RZ ;  /* 0x00000042048c723c */ /* 0x040fe200000018ff */
[----:B------:R1:W4:Y:S07]  /*4ce0*/  MUFU.EX2 R182, R8 ;  /* 0x0000000800b67308 */ /* 0x00032e0000000800 */
[C---:B------:R-:W-:Y:S01]  /*4cf0*/  HMMA.16816.F32 R136, R4.reuse, R52, RZ ;  /* 0x000000340488723c */ /* 0x040fe200000018ff */
[----:B------:R3:W-:Y:S07]  /*4d00*/  MUFU.EX2 R164, R3 ;  /* 0x0000000300a47308 */ /* 0x0007ee0000000800 */
[----:B--2---:R-:W-:Y:S01]  /*4d10*/  HMMA.16816.F32 R132, R4, R48, RZ ;  /* 0x000000300484723c */ /* 0x004fe200000018ff */
[----:B-1----:R-:W-:-:S02]  /*4d20*/  F2FP.F16.F32.PACK_AB R8, R249, R205 ;  /* 0x000000cdf908723e */ /* 0x002fc400000000ff */
[----:B----4-:R-:W-:-:S05]  /*4d30*/  F2FP.F16.F32.PACK_AB R10, R182, R184 ;  /* 0x000000b8b60a723e */ /* 0x010fca00000000ff */
[----:B---3--:R-:W-:Y:S01]  /*4d40*/  HMMA.16816.F32 R128, R4, R60, RZ ;  /* 0x0000003c0480723c */ /* 0x008fe200000018ff */
[----:B------:R-:W-:-:S04]  /*4d50*/  FFMA.FTZ R3, R79, UR10, -R13 ;  /* 0x0000000a4f037c23 */ /* 0x000fc8000801080d */
[----:B------:R1:W2:Y:S03]  /*4d60*/  MUFU.EX2 R168, R3 ;  /* 0x0000000300a87308 */ /* 0x0002a60000000800 */
[C---:B------:R-:W-:Y:S08]  /*4d70*/  HMMA.16816.F32 R120, R4.reuse, R56, RZ ;  /* 0x000000380478723c */ /* 0x040ff000000018ff */
[----:B------:R-:W-:Y:S01]  /*4d80*/  HMMA.16816.F32 R116, R4, R72, RZ ;  /* 0x000000480474723c */ /* 0x000fe200000018ff */
[----:B-1----:R-:W-:-:S07]  /*4d90*/  FFMA.FTZ R3, R78, UR10, -R13 ;  /* 0x0000000a4e037c23 */ /* 0x002fce000801080d */
[C---:B------:R-:W-:Y:S01]  /*4da0*/  HMMA.16816.F32 R112, R4.reuse, R80, RZ ;  /* 0x000000500470723c */ /* 0x040fe200000018ff */
[----:B--2---:R-:W-:Y:S01]  /*4db0*/  F2FP.F16.F32.PACK_AB R9, R168, R164 ;  /* 0x000000a4a809723e */ /* 0x004fe200000000ff */
[----:B------:R1:W-:Y:S06]  /*4dc0*/  MUFU.EX2 R34, R3 ;  /* 0x0000000300227308 */ /* 0x0003ec0000000800 */
[C---:B------:R-:W-:Y:S08]  /*4dd0*/  HMMA.16816.F32 R108, R4.reuse, R54, RZ ;  /* 0x00000036046c723c */ /* 0x040ff000000018ff */
[----:B------:R-:W-:Y:S01]  /*4de0*/  HMMA.16816.F32 R104, R4, R50, RZ ;  /* 0x000000320468723c */ /* 0x000fe200000018ff */
[----:B-1----:R-:W-:-:S02]  /*4df0*/  FFMA.FTZ R3, R77, UR10, -R13 ;  /* 0x0000000a4d037c23 */ /* 0x002fc4000801080d */
[----:B------:R-:W-:Y:S02]  /*4e00*/  LDSM.16.MT88.4 R76, [R33+0x2800] ;  /* 0x00280000214c783b */ /* 0x000fe40000004200 */
[----:B------:R1:W2:Y:S03]  /*4e10*/  MUFU.EX2 R166, R3 ;  /* 0x0000000300a67308 */ /* 0x0002a60000000800 */
[C---:B------:R-:W-:Y:S08]  /*4e20*/  HMMA.16816.F32 R100, R4.reuse, R62, RZ ;  /* 0x0000003e0464723c */ /* 0x040ff000000018ff */
[----:B------:R-:W-:Y:S01]  /*4e30*/  HMMA.16816.F32 R96, R4, R58, RZ ;  /* 0x0000003a0460723c */ /* 0x000fe200000018ff */
[----:B-1----:R-:W-:-:S07]  /*4e40*/  FFMA.FTZ R3, R40, UR10, -R12 ;  /* 0x0000000a28037c23 */ /* 0x002fce000801080c */
[----:B------:R-:W-:Y:S01]  /*4e50*/  HMMA.16816.F32 R92, R4, R74, RZ ;  /* 0x0000004a045c723c */ /* 0x000fe200000018ff */
[----:B--2---:R-:W-:Y:S01]  /*4e60*/  F2FP.F16.F32.PACK_AB R11, R166, R34 ;  /* 0x00000022a60b723e */ /* 0x004fe200000000ff */
[----:B------:R1:W-:Y:S06]  /*4e70*/  MUFU.EX2 R228, R3 ;  /* 0x0000000300e47308 */ /* 0x0003ec0000000800 */
[----:B------:R-:W-:Y:S01]  /*4e80*/  HMMA.16816.F32 R88, R8, R16, RZ ;  /* 0x000000100858723c */ /* 0x000fe200000018ff */
[----:B-1----:R-:W-:-:S04]  /*4e90*/  FFMA.FTZ R3, R41, UR10, -R12 ;  /* 0x0000000a29037c23 */ /* 0x002fc8000801080c */
[----:B------:R1:W2:Y:S02]  /*4ea0*/  MUFU.EX2 R176, R3 ;  /* 0x0000000300b07308 */ /* 0x0002a40000000800 */
[----:B-1----:R-:W-:-:S06]  /*4eb0*/  FFMA.FTZ R3, R38, UR10, -R12 ;  /* 0x0000000a26037c23 */ /* 0x002fcc000801080c */
[----:B------:R1:W-:Y:S02]  /*4ec0*/  MUFU.EX2 R178, R3 ;  /* 0x0000000300b27308 */ /* 0x0003e40000000800 */
[----:B-1----:R-:W-:Y:S02]  /*4ed0*/  FFMA.FTZ R3, R37, UR10, -R12 ;  /* 0x0000000a25037c23 */ /* 0x002fe4000801080c */
[----:B------:R-:W-:Y:S04]  /*4ee0*/  LDSM.16.MT88.4 R36, [R15+0x800] ;  /* 0x000800000f24783b */ /* 0x000fe80000004200 */
[----:B------:R1:W3:Y:S02]  /*4ef0*/  MUFU.EX2 R247, R3 ;  /* 0x0000000300f77308 */ /* 0x0002e40000000800 */
[----:B-1----:R-:W-:-:S06]  /*4f00*/  FFMA.FTZ R3, R85, UR10, -R2 ;  /* 0x0000000a55037c23 */ /* 0x002fcc0008010802 */
[----:B------:R1:W-:Y:S02]  /*4f10*/  MUFU.EX2 R185, R3 ;  /* 0x0000000300b97308 */ /* 0x0003e40000000800 */
[----:B-1----:R-:W-:Y:S02]  /*4f20*/  FFMA.FTZ R3, R86, UR10, -R2 ;  /* 0x0000000a56037c23 */ /* 0x002fe40008010802 */
[----:B------:R-:W-:Y:S01]  /*4f30*/  HMMA.16816.F32 R84, R4, R82, RZ ;  /* 0x000000520454723c */ /* 0x000fe200000018ff */
[----:B--2---:R-:W-:-:S03]  /*4f40*/  F2FP.F16.F32.PACK_AB R4, R176, R228 ;  /* 0x000000e4b004723e */ /* 0x004fc600000000ff */
[----:B------:R1:W2:Y:S01]  /*4f50*/  MUFU.EX2 R177, R3 ;  /* 0x0000000300b17308 */ /* 0x0002a20000000800 */
[----:B---3--:R-:W-:Y:S01]  /*4f60*/  F2FP.F16.F32.PACK_AB R6, R247, R178 ;  /* 0x000000b2f706723e */ /* 0x008fe200000000ff */
[----:B-1----:R-:W-:Y:S01]  /*4f70*/  FFMA.FTZ R3, R43, UR10, -R2 ;  /* 0x0000000a2b037c23 */ /* 0x002fe20008010802 */
[----:B--2---:R-:W-:-:S05]  /*4f80*/  F2FP.F16.F32.PACK_AB R5, R177, R185 ;  /* 0x000000b9b105723e */ /* 0x004fca00000000ff */
[----:B------:R1:W-:Y:S02]  /*4f90*/  MUFU.EX2 R244, R3 ;  /* 0x0000000300f47308 */ /* 0x0003e40000000800 */
[----:B-1----:R-:W-:Y:S02]  /*4fa0*/  FFMA.FTZ R3, R42, UR10, -R2 ;  /* 0x0000000a2a037c23 */ /* 0x002fe40008010802 */
[----:B------:R-:W1:Y:S04]  /*4fb0*/  LDSM.16.MT88.4 R40, [R33+0x800] ;  /* 0x000800002128783b */ /* 0x000e680000004200 */
[----:B------:R2:W3:Y:S02]  /*4fc0*/  MUFU.EX2 R207, R3 ;  /* 0x0000000300cf7308 */ /* 0x0004e40000000800 */
[----:B--2---:R-:W-:Y:S01]  /*4fd0*/  FFMA.FTZ R3, R151, UR10, -R0 ;  /* 0x0000000a97037c23 */ /* 0x004fe20008010800 */
[----:B---3--:R-:W-:-:S05]  /*4fe0*/  F2FP.F16.F32.PACK_AB R7, R207, R244 ;  /* 0x000000f4cf07723e */ /* 0x008fca00000000ff */
[----:B------:R2:W-:Y:S02]  /*4ff0*/  MUFU.EX2 R206, R3 ;  /* 0x0000000300ce7308 */ /* 0x0005e40000000800 */
[C---:B------:R-:W-:Y:S01]  /*5000*/  HMMA.16816.F32 R236, R4.reuse, R26, R68 ;  /* 0x0000001a04ec723c */ /* 0x040fe20000001844 */
[----:B------:R-:W3:Y:S07]  /*5010*/  LDSM.16.MT88.4 R68, [R15+0x2800] ;  /* 0x002800000f44783b */ /* 0x000eee0000004200 */
[----:B------:R-:W-:Y:S01]  /*5020*/  HMMA.16816.F32 R172, R4, R24, R44 ;  /* 0x0000001804ac723c */ /* 0x000fe2000000182c */
[----:B------:R-:W4:Y:S01]  /*5030*/  LDSM.16.MT88.4 R44, [R14+0xe800] ;  /* 0x00e800000e2c783b */ /* 0x000f220000004200 */
[----:B--2---:R-:W-:-:S06]  /*5040*/  FFMA.FTZ R3, R148, UR10, -R0 ;  /* 0x0000000a94037c23 */ /* 0x004fcc0008010800 */
[C---:B-1----:R-:W-:Y:S01]  /*5050*/  HMMA.16816.F32 R212, R4.reuse, R40, R128 ;  /* 0x0000002804d4723c */ /* 0x042fe20000001880 */
[----:B------:R1:W2:Y:S07]  /*5060*/  MUFU.EX2 R187, R3 ;  /* 0x0000000300bb7308 */ /* 0x0002ae0000000800 */
[----:B------:R-:W-:Y:S01]  /*5070*/  HMMA.16816.F32 R220, R4, R28, R136 ;  /* 0x0000001c04dc723c */ /* 0x000fe20000001888 */
[----:B------:R-:W-:Y:S01]  /*5080*/  IMAD.MOV.U32 R139, RZ, RZ, R179 ;  /* 0x000000ffff8b7224 */ /* 0x000fe200078e00b3 */
[----:B------:R-:W-:-:S06]  /*5090*/  MOV R138, R178 ;  /* 0x000000b2008a7202 */ /* 0x000fcc0000000f00 */
[C---:B------:R-:W-:Y:S01]  /*50a0*/  HMMA.16816.F32 R224, R4.reuse, R20, R124 ;  /* 0x0000001404e0723c */ /* 0x040fe2000000187c */
[----:B------:R-:W-:Y:S02]  /*50b0*/  IMAD.MOV.U32 R127, RZ, RZ, R185 ;  /* 0x000000ffff7f7224 */ /* 0x000fe400078e00b9 */
[----:B-1----:R-:W-:Y:S01]  /*50c0*/  FFMA.FTZ R3, R147, UR10, -R0 ;  /* 0x0000000a93037c23 */ /* 0x002fe20008010800 */
[----:B--2---:R-:W-:Y:S01]  /*50d0*/  MOV R136, R187 ;  /* 0x000000bb00887202 */ /* 0x004fe20000000f00 */
[----:B------:R-:W-:Y:S01]  /*50e0*/  IMAD.MOV.U32 R125, RZ, RZ, R183 ;  /* 0x000000ffff7d7224 */ /* 0x000fe200078e00b7 */
[----:B------:R-:W-:Y:S01]  /*50f0*/  MOV R126, R184 ;  /* 0x000000b8007e7202 */ /* 0x000fe20000000f00 */
[----:B------:R1:W2:Y:S01]  /*5100*/  MUFU.EX2 R186, R3 ;  /* 0x0000000300ba7308 */ /* 0x0002a20000000800 */
[----:B------:R-:W-:Y:S01]  /*5110*/  MOV R124, R182 ;  /* 0x000000b6007c7202 */ /* 0x000fe20000000f00 */
[----:B------:R-:W-:Y:S01]  /*5120*/  IMAD.MOV.U32 R147, RZ, RZ, R181 ;  /* 0x000000ffff937224 */ /* 0x000fe200078e00b5 */
[----:B---3--:R-:W-:Y:S01]  /*5130*/  HMMA.16816.F32 R192, R4, R68, R116 ;  /* 0x0000004404c0723c */ /* 0x008fe20000001874 */
[----:B------:R-:W-:Y:S01]  /*5140*/  IMAD.MOV.U32 R119, RZ, RZ, R177 ;  /* 0x000000ffff777224 */ /* 0x000fe200078e00b1 */
[----:B------:R-:W-:-:S06]  /*5150*/  MOV R118, R176 ;  /* 0x000000b000767202 */ /* 0x000fcc0000000f00 */
[----:B------:R-:W-:Y:S01]  /*5160*/  HMMA.16816.F32 R140, R4, R22, R140 ;  /* 0x00000016048c723c */ /* 0x000fe2000000188c */
[----:B-1----:R-:W-:Y:S01]  /*5170*/  FFMA.FTZ R3, R144, UR10, -R0 ;  /* 0x0000000a90037c23 */ /* 0x002fe20008010800 */
[----:B------:R-:W-:-:S06]  /*5180*/  MOV R144, R180 ;  /* 0x000000b400907202 */ /* 0x000fcc0000000f00 */
[C---:B------:R-:W-:Y:S01]  /*5190*/  HMMA.16816.F32 R216, R4.reuse, R36, R132 ;  /* 0x0000002404d8723c */ /* 0x040fe20000001884 */
[----:B------:R1:W3:Y:S07]  /*51a0*/  MUFU.EX2 R245, R3 ;  /* 0x0000000300f57308 */ /* 0x0002ee0000000800 */
[C---:B------:R-:W-:Y:S08]  /*51b0*/  HMMA.16816.F32 R208, R4.reuse, R76, R112 ;  /* 0x0000004c04d0723c */ /* 0x040ff00000001870 */
[----:B------:R-:W-:Y:S01]  /*51c0*/  HMMA.16816.F32 R180, R4, R30, R108 ;  /* 0x0000001e04b4723c */ /* 0x000fe2000000186c */
[----:B-1----:R-:W-:Y:S01]  /*51d0*/  FFMA.FTZ R3, R153, UR10, -R13 ;  /* 0x0000000a99037c23 */ /* 0x002fe2000801080d */
[----:B--2---:R-:W-:-:S03]  /*51e0*/  IMAD.MOV.U32 R153, RZ, RZ, R186 ;  /* 0x000000ffff997224 */ /* 0x004fc600078e00ba */
[----:B------:R1:W2:Y:S03]  /*51f0*/  MUFU.EX2 R16, R3 ;  /* 0x0000000300107308 */ /* 0x0002a60000000800 */
[C---:B------:R-:W-:Y:S08]  /*5200*/  HMMA.16816.F32 R188, R4.reuse, R38, R104 ;  /* 0x0000002604bc723c */ /* 0x040ff00000001868 */
[----:B------:R-:W-:Y:S01]  /*5210*/  HMMA.16816.F32 R184, R4, R42, R100 ;  /* 0x0000002a04b8723c */ /* 0x000fe20000001864 */
[----:B-1----:R-:W-:-:S07]  /*5220*/  FFMA.FTZ R3, R150, UR10, -R13 ;  /* 0x0000000a96037c23 */ /* 0x002fce000801080d */
[C---:B----4-:R-:W-:Y:S01]  /*5230*/  HMMA.16816.F32 R176, R4.reuse, R46, R96 ;  /* 0x0000002e04b0723c */ /* 0x050fe20000001860 */
[----:B------:R1:W4:Y:S07]  /*5240*/  MUFU.EX2 R131, R3 ;  /* 0x0000000300837308 */ /* 0x00032e0000000800 */
[C---:B------:R-:W-:Y:S08]  /*5250*/  HMMA.16816.F32 R196, R4.reuse, R70, R92 ;  /* 0x0000004604c4723c */ /* 0x040ff0000000185c */
[----:B------:R-:W-:Y:S01]  /*5260*/  HMMA.16816.F32 R200, R4, R78, R84 ;  /* 0x0000004e04c8723c */ /* 0x000fe20000001854 */
[----:B-1----:R-:W-:-:S04]  /*5270*/  FFMA.FTZ R3, R149, UR10, -R13 ;  /* 0x0000000a95037c23 */ /* 0x002fc8000801080d */
[----:B------:R1:W-:Y:S03]  /*5280*/  MUFU.EX2 R137, R3 ;  /* 0x0000000300897308 */ /* 0x0003e60000000800 */
[----:B------:R-:W-:Y:S01]  /*5290*/  HMMA.16816.F32 R148, R4, R44, R120 ;  /* 0x0000002c0494723c */ /* 0x000fe20000001878 */
[----:B------:R-:W-:Y:S02]  /*52a0*/  F2FP.F16.F32.PACK_AB R4, R136, R206 ;  /* 0x000000ce8804723e */ /* 0x000fe400000000ff */
[----:B---3--:R-:W-:-:S05]  /*52b0*/  F2FP.F16.F32.PACK_AB R6, R245, R153 ;  /* 0x00000099f506723e */ /* 0x008fca00000000ff */
[----:B------:R-:W-:Y:S01]  /*52c0*/  HMMA.16816.F32 R96, R8, R18, RZ ;  /* 0x000000120860723c */ /* 0x000fe200000018ff */
[----:B-1----:R-:W-:Y:S01]  /*52d0*/  FFMA.FTZ R3, R145, UR10, -R13 ;  /* 0x0000000a91037c23 */ /* 0x002fe2000801080d */
[----:B--2---:R-:W-:-:S06]  /*52e0*/  MOV R145, R16 ;  /* 0x0000001000917202 */ /* 0x004fcc0000000f00 */
[----:B------:R-:W-:Y:S01]  /*52f0*/  HMMA.16816.F32 R92, R8, R64, RZ ;  /* 0x00000040085c723c */ /* 0x000fe200000018ff */
[----:B------:R-:W1:Y:S01]  /*5300*/  MUFU.EX2 R246, R3 ;  /* 0x0000000300f67308 */ /* 0x000e620000000800 */
[----:B----4-:R-:W-:-:S06]  /*5310*/  F2FP.F16.F32.PACK_AB R5, R131, R145 ;  /* 0x000000918305723e */ /* 0x010fcc00000000ff */
[C---:B------:R-:W-:Y:S08]  /*5320*/  HMMA.16816.F32 R84, R8.reuse, R52, RZ ;  /* 0x000000340854723c */ /* 0x040ff000000018ff */
[----:B------:R-:W-:Y:S01]  /*5330*/  HMMA.16816.F32 R16, R8, R56, RZ ;  /* 0x000000380810723c */ /* 0x000fe200000018ff */
[----:B-1----:R-:W-:Y:S01]  /*5340*/  F2FP.F16.F32.PACK_AB R7, R246, R137 ;  /* 0x00000089f607723e */ /* 0x002fe200000000ff */
[----:B------:R-:W-:-:S06]  /*5350*/  FFMA.FTZ R3, R161, UR10, -R0 ;  /* 0x0000000aa1037c23 */ /* 0x000fcc0008010800 */
[----:B------:R-:W-:Y:S08]  /*5360*/  HMMA.16816.F32 R100, R8, R54, RZ ;  /* 0x000000360864723c */ /* 0x000ff000000018ff */
[----:B------:R-:W-:Y:S01]  /*5370*/  HMMA.16816.F32 R120, R4, R24, R88 ;  /* 0x000000180478723c */ /* 0x000fe20000001858 */
[----:B------:R-:W-:Y:S01]  /*5380*/  IMAD.MOV.U32 R24, RZ, RZ, R138 ;  /* 0x000000ffff187224 */ /* 0x000fe200078e008a */
[----:B------:R-:W-:Y:S01]  /*5390*/  MOV R25, R137 ;  /* 0x0000008900197202 */ /* 0x000fe20000000f00 */
[----:B------:R-:W-:Y:S01]  /*53a0*/  IMAD.MOV.U32 R138, RZ, RZ, R34 ;  /* 0x000000ffff8a7224 */ /* 0x000fe200078e0022 */
[----:B------:R-:W-:Y:S01]  /*53b0*/  MOV R137, R125 ;  /* 0x0000007d00897202 */ /* 0x000fe20000000f00 */
[----:B------:R1:W-:Y:S03]  /*53c0*/  MUFU.EX2 R34, R3 ;  /* 0x0000000300227308 */ /* 0x0003e60000000800 */
[----:B------:R-:W-:Y:S08]  /*53d0*/  HMMA.16816.F32 R88, R8, R66, RZ ;  /* 0x000000420858723c */ /* 0x000ff000000018ff */
[----:B------:R-:W-:Y:S01]  /*53e0*/  HMMA.16816.F32 R132, R4, R26, R96 ;  /* 0x0000001a0484723c */ /* 0x000fe20000001860 */
[----:B------:R-:W-:Y:S01]  /*53f0*/  IMAD.MOV.U32 R26, RZ, RZ, R131 ;  /* 0x000000ffff1a7224 */ /* 0x000fe200078e0083 */
[----:B------:R-:W-:-:S02]  /*5400*/  MOV R27, R139 ;  /* 0x0000008b001b7202 */ /* 0x000fc40000000f00 */
[----:B------:R-:W-:Y:S01]  /*5410*/  MOV R139, R207 ;  /* 0x000000cf008b7202 */ /* 0x000fe20000000f00 */
[----:B-1----:R-:W-:Y:S01]  /*5420*/  FFMA.FTZ R3, R158, UR10, -R0 ;  /* 0x0000000a9e037c23 */ /* 0x002fe20008010800 */
[----:B------:R-:W-:Y:S02]  /*5430*/  MOV R158, R247 ;  /* 0x000000f7009e7202 */ /* 0x000fe40000000f00 */
[C---:B------:R-:W-:Y:S01]  /*5440*/  HMMA.16816.F32 R128, R4.reuse, R20, R92 ;  /* 0x000000140480723c */ /* 0x040fe2000000185c */
[----:B------:R-:W-:Y:S01]  /*5450*/  IMAD.MOV.U32 R92, RZ, RZ, R136 ;  /* 0x000000ffff5c7224 */ /* 0x000fe200078e0088 */
[----:B------:R-:W-:Y:S01]  /*5460*/  MOV R20, R147 ;  /* 0x0000009300147202 */ /* 0x000fe20000000f00 */
[----:B------:R-:W-:Y:S01]  /*5470*/  IMAD.MOV.U32 R136, RZ, RZ, R124 ;  /* 0x000000ffff887224 */ /* 0x000fe200078e007c */
[----:B------:R-:W-:Y:S01]  /*5480*/  MOV R147, R127 ;  /* 0x0000007f00937202 */ /* 0x000fe20000000f00 */
[----:B------:R-:W-:Y:S01]  /*5490*/  IMAD.MOV.U32 R21, RZ, RZ, R126 ;  /* 0x000000ffff157224 */ /* 0x000fe200078e007e */
[----:B------:R-:W-:Y:S01]  /*54a0*/  MOV R93, R153 ;  /* 0x00000099005d7202 */ /* 0x000fe20000000f00 */
[----:B------:R-:W-:Y:S01]  /*54b0*/  IMAD.MOV.U32 R153, RZ, RZ, R144 ;  /* 0x000000ffff997224 */ /* 0x000fe200078e0090 */
[----:B------:R-:W-:Y:S01]  /*54c0*/  HMMA.16816.F32 R124, R4, R22, R88 ;  /* 0x00000016047c723c */ /* 0x000fe20000001858 */
[----:B------:R1:W2:Y:S01]  /*54d0*/  MUFU.EX2 R91, R3 ;  /* 0x00000003005b7308 */ /* 0x0002a20000000800 */
[----:B------:R-:W-:Y:S01]  /*54e0*/  IMAD.MOV.U32 R144, RZ, RZ, R228 ;  /* 0x000000ffff907224 */ /* 0x000fe200078e00e4 */
[----:B------:R-:W-:Y:S01]  /*54f0*/  MOV R95, R118 ;  /* 0x00000076005f7202 */ /* 0x000fe20000000f00 */
[----:B------:R-:W-:-:S03]  /*5500*/  IMAD.MOV.U32 R94, RZ, RZ, R119 ;  /* 0x000000ffff5e7224 */ /* 0x000fc600078e0077 */
[----:B------:R-:W-:Y:S01]  /*5510*/  MOV R23, R95 ;  /* 0x0000005f00177202 */ /* 0x000fe20000000f00 */
[----:B------:R-:W-:Y:S01]  /*5520*/  HMMA.16816.F32 R116, R4, R28, R84 ;  /* 0x0000001c0474723c */ /* 0x000fe20000001854 */
[----:B------:R-:W-:Y:S01]  /*5530*/  MOV R85, R21 ;  /* 0x0000001500557202 */ /* 0x000fe20000000f00 */
[----:B------:R-:W-:Y:S01]  /*5540*/  IMAD.MOV.U32 R84, RZ, RZ, R20 ;  /* 0x000000ffff547224 */ /* 0x000fe200078e0014 */
[----:B------:R-:W-:Y:S01]  /*5550*/  MOV R21, R206 ;  /* 0x000000ce00157202 */ /* 0x000fe20000000f00 */
[----:B------:R-:W-:Y:S01]  /*5560*/  IMAD.MOV.U32 R20, RZ, RZ, R26 ;  /* 0x000000ffff147224 */ /* 0x000fe200078e001a */
[----:B------:R-:W-:Y:S01]  /*5570*/  MOV R87, R93 ;  /* 0x0000005d00577202 */ /* 0x000fe20000000f00 */
[----:B------:R-:W-:Y:S02]  /*5580*/  IMAD.MOV.U32 R26, RZ, RZ, R205 ;  /* 0x000000ffff1a7224 */ /* 0x000fe400078e00cd */
[----:B------:R-:W-:Y:S01]  /*5590*/  HMMA.16816.F32 R64, R8, R48, RZ ;  /* 0x000000300840723c */ /* 0x000fe200000018ff */
[----:B------:R-:W-:-:S02]  /*55a0*/  IMAD.MOV.U32 R22, RZ, RZ, R94 ;  /* 0x000000ffff167224 */ /* 0x000fc400078e005e */
[----:B-1----:R-:W-:Y:S01]  /*55b0*/  FFMA.FTZ R3, R154, UR10, -R0 ;  /* 0x0000000a9a037c23 */ /* 0x002fe20008010800 */
[----:B------:R-:W-:Y:S02]  /*55c0*/  IMAD.MOV.U32 R86, RZ, RZ, R92 ;  /* 0x000000ffff567224 */ /* 0x000fe400078e005c */
[----:B------:R-:W-:Y:S01]  /*55d0*/  IMAD.MOV.U32 R154, RZ, RZ, R246 ;  /* 0x000000ffff9a7224 */ /* 0x000fe200078e00f6 */
[----:B------:R1:W-:Y:S01]  /*55e0*/  MUFU.EX2 R207, R3 ;  /* 0x0000000300cf7308 */ /* 0x0003e20000000800 */
[----:B------:R-:W-:Y:S08]  /*55f0*/  HMMA.16816.F32 R96, R4, R44, R16 ;  /* 0x0000002c0460723c */ /* 0x000ff00000001810 */
[----:B------:R-:W-:Y:S01]  /*5600*/  HMMA.16816.F32 R104, R8, R50, RZ ;  /* 0x000000320868723c */ /* 0x000fe200000018ff */
[----:B-1----:R-:W-:-:S07]  /*5610*/  FFMA.FTZ R3, R152, UR10, -R0 ;  /* 0x0000000a98037c23 */ /* 0x002fce0008010800 */
[C---:B------:R-:W-:Y:S01]  /*5620*/  HMMA.16816.F32 R112, R4.reuse, R36, R64 ;  /* 0x000000240470723c */ /* 0x040fe20000001840 */
[----:B------:R-:W-:Y:S01]  /*5630*/  MOV R37, R22 ;  /* 0x0000001600257202 */ /* 0x000fe20000000f00 */
[----:B------:R-:W-:Y:S01]  /*5640*/  IMAD.MOV.U32 R22, RZ, RZ, R23 ;  /* 0x000000ffff167224 */ /* 0x000fe200078e0017 */
[----:B------:R1:W3:Y:S01]  /*5650*/  MUFU.EX2 R228, R3 ;  /* 0x0000000300e47308 */ /* 0x0002e20000000800 */
[----:B------:R-:W-:Y:S01]  /*5660*/  MOV R23, R20 ;  /* 0x0000001400177202 */ /* 0x000fe20000000f00 */
[----:B------:R-:W-:Y:S01]  /*5670*/  IMAD.MOV.U32 R20, RZ, RZ, R21 ;  /* 0x000000ffff147224 */ /* 0x000fe200078e0015 */
[----:B------:R-:W-:Y:S01]  /*5680*/  MOV R21, R26 ;  /* 0x0000001a00157202 */ /* 0x000fe20000000f00 */
[----:B------:R-:W-:Y:S01]  /*5690*/  IMAD.MOV.U32 R26, RZ, RZ, R27 ;  /* 0x000000ffff1a7224 */ /* 0x000fe200078e001b */
[----:B------:R-:W-:Y:S01]  /*56a0*/  HMMA.16816.F32 R64, R4, R30, R100 ;  /* 0x0000001e0440723c */ /* 0x000fe20000001864 */
[----:B------:R-:W-:Y:S01]  /*56b0*/  MOV R27, R24 ;  /* 0x00000018001b7202 */ /* 0x000fe20000000f00 */
[----:B------:R-:W-:Y:S01]  /*56c0*/  IMAD.MOV.U32 R24, RZ, RZ, R25 ;  /* 0x000000ffff187224 */ /* 0x000fe200078e0019 */
[----:B------:R-:W-:Y:S01]  /*56d0*/  MOV R25, R35 ;  /* 0x0000002300197202 */ /* 0x000fe20000000f00 */
[----:B------:R-:W-:-:S02]  /*56e0*/  IMAD.MOV.U32 R36, RZ, RZ, R87 ;  /* 0x000000ffff247224 */ /* 0x000fc400078e0057 */
[----:B------:R-:W-:Y:S02]  /*56f0*/  IMAD.MOV.U32 R103, RZ, RZ, R244 ;  /* 0x000000ffff677224 */ /* 0x000fe400078e00f4 */
[----:B------:R-:W-:Y:S01]  /*5700*/  HMMA.16816.F32 R48, R8, R60, RZ ;  /* 0x0000003c0830723c */ /* 0x000fe200000018ff */
[----:B-1----:R-:W-:-:S04]  /*5710*/  FFMA.FTZ R3, R165, UR10, -R13 ;  /* 0x0000000aa5037c23 */ /* 0x002fc8000801080d */
[----:B------:R1:W-:Y:S03]  /*5720*/  MUFU.EX2 R29, R3 ;  /* 0x00000003001d7308 */ /* 0x0003e60000000800 */
[C---:B------:R-:W-:Y:S08]  /*5730*/  HMMA.16816.F32 R108, R8.reuse, R58, RZ ;  /* 0x0000003a086c723c */ /* 0x040ff000000018ff */
[----:B------:R-:W-:Y:S01]  /*5740*/  HMMA.16816.F32 R52, R8, R72, RZ ;  /* 0x000000480834723c */ /* 0x000fe200000018ff */
[----:B-1----:R-:W-:-:S07]  /*5750*/  FFMA.FTZ R3, R160, UR10, -R13 ;  /* 0x0000000aa0037c23 */ /* 0x002fce000801080d */
[C---:B------:R-:W-:Y:S01]  /*5760*/  HMMA.16816.F32 R60, R8.reuse, R62, RZ ;  /* 0x0000003e083c723c */ /* 0x040fe200000018ff */
[----:B------:R1:W-:Y:S07]  /*5770*/  MUFU.EX2 R160, R3 ;  /* 0x0000000300a07308 */ /* 0x0003ee0000000800 */
[C---:B------:R-:W-:Y:S08]  /*5780*/  HMMA.16816.F32 R72, R8.reuse, R74, RZ ;  /* 0x0000004a0848723c */ /* 0x040ff000000018ff */
[----:B------:R-:W-:Y:S01]  /*5790*/  HMMA.16816.F32 R56, R8, R80, RZ ;  /* 0x000000500838723c */ /* 0x000fe200000018ff */
[----:B-1----:R-:W-:Y:S01]  /*57a0*/  FFMA.FTZ R3, R155, UR10, -R13 ;  /* 0x0000000a9b037c23 */ /* 0x002fe2000801080d */
[----:B--2---:R-:W-:-:S03]  /*57b0*/  MOV R155, R91 ;  /* 0x0000005b009b7202 */ /* 0x004fc60000000f00 */
[----:B------:R1:W-:Y:S03]  /*57c0*/  MUFU.EX2 R206, R3 ;  /* 0x0000000300ce7308 */ /* 0x0003e60000000800 */
[----:B------:R-:W-:Y:S08]  /*57d0*/  HMMA.16816.F32 R8, R8, R82, RZ ;  /* 0x000000520808723c */ /* 0x000ff000000018ff */
[----:B------:R-:W-:Y:S01]  /*57e0*/  HMMA.16816.F32 R80, R4, R40, R48 ;  /* 0x000000280450723c */ /* 0x000fe20000001830 */
[----:B------:R-:W-:Y:S01]  /*57f0*/  MOV R50, R84 ;  /* 0x0000005400327202 */ /* 0x000fe20000000f00 */
[----:B------:R-:W-:Y:S01]  /*5800*/  IMAD.MOV.U32 R49, RZ, RZ, R85 ;  /* 0x000000ffff317224 */ /* 0x000fe200078e0055 */
[----:B------:R-:W-:-:S03]  /*5810*/  MOV R51, R86 ;  /* 0x0000005600337202 */ /* 0x000fc60000000f00 */
[----:B------:R-:W-:Y:S02]  /*5820*/  IMAD.MOV.U32 R161, RZ, RZ, R50 ;  /* 0x000000ffffa17224 */ /* 0x000fe400078e0032 */
[----:B-1----:R-:W-:Y:S01]  /*5830*/  FFMA.FTZ R3, R146, UR10, -R13 ;  /* 0x0000000a92037c23 */ /* 0x002fe2000801080d */
[C---:B------:R-:W-:Y:S01]  /*5840*/  HMMA.16816.F32 R92, R4.reuse, R68, R52 ;  /* 0x00000044045c723c */ /* 0x040fe20000001834 */
[----:B------:R-:W-:Y:S02]  /*5850*/  IMAD.MOV.U32 R146, RZ, RZ, R20 ;  /* 0x000000ffff927224 */ /* 0x000fe400078e0014 */
[----:B------:R1:W2:Y:S05]  /*5860*/  MUFU.EX2 R205, R3 ;  /* 0x0000000300cd7308 */ /* 0x0002aa0000000800 */
[C---:B------:R-:W-:Y:S08]  /*5870*/  HMMA.16816.F32 R88, R4.reuse, R76, R56 ;  /* 0x0000004c0458723c */ /* 0x040ff00000001838 */
[----:B------:R-:W-:Y:S01]  /*5880*/  HMMA.16816.F32 R56, R4, R38, R104 ;  /* 0x000000260438723c */ /* 0x000fe20000001868 */
[----:B------:R-:W-:Y:S01]  /*5890*/  MOV R104, R21 ;  /* 0x0000001500687202 */ /* 0x000fe20000000f00 */
[----:B------:R-:W-:Y:S01]  /*58a0*/  IMAD.MOV.U32 R105, RZ, RZ, R26 ;  /* 0x000000ffff697224 */ /* 0x000fe200078e001a */
[----:B------:R-:W-:Y:S01]  /*58b0*/  MOV R106, R27 ;  /* 0x0000001b006a7202 */ /* 0x000fe20000000f00 */
[----:B-1----:R-:W-:Y:S01]  /*58c0*/  FFMA.FTZ R3, R169, UR10, -R12 ;  /* 0x0000000aa9037c23 */ /* 0x002fe2000801080c */
[----:B------:R-:W-:-:S03]  /*58d0*/  IMAD.MOV.U32 R107, RZ, RZ, R24 ;  /* 0x000000ffff6b7224 */ /* 0x000fc600078e0018 */
[----:B------:R1:W4:Y:S01]  /*58e0*/  MUFU.EX2 R16, R3 ;  /* 0x0000000300107308 */ /* 0x0003220000000800 */
[C---:B------:R-:W-:Y:S01]  /*58f0*/  HMMA.16816.F32 R60, R4.reuse, R42, R60 ;  /* 0x0000002a043c723c */ /* 0x040fe2000000183c */
[----:B------:R-:W-:Y:S07]  /*5900*/  LDSM.16.MT88.4 R40, [R14+0xf000] ;  /* 0x00f000000e28783b */ /* 0x000fee0000004200 */
[----:B------:R-:W-:Y:S01]  /*5910*/  HMMA.16816.F32 R84, R4, R46, R108 ;  /* 0x0000002e0454723c */ /* 0x000fe2000000186c */
[----:B------:R-:W-:Y:S01]  /*5920*/  IMAD.MOV.U32 R110, RZ, RZ, R22 ;  /* 0x000000ffff6e7224 */ /* 0x000fe200078e0016 */
[----:B------:R-:W-:Y:S01]  /*5930*/  MOV R111, R23 ;  /* 0x00000017006f7202 */ /* 0x000fe20000000f00 */
[----:B------:R-:W-:Y:S01]  /*5940*/  IMAD.MOV.U32 R108, RZ, RZ, R36 ;  /* 0x000000ffff6c7224 */ /* 0x000fe200078e0024 */
[----:B------:R-:W-:Y:S01]  /*5950*/  LDSM.16.MT88.4 R20, [R15+0x1000] ;  /* 0x001000000f14783b */ /* 0x000fe20000004200 */
[----:B------:R-:W-:Y:S01]  /*5960*/  MOV R109, R37 ;  /* 0x00000025006d7202 */ /* 0x000fe20000000f00 */
[----:B-1----:R-:W-:-:S02]  /*5970*/  FFMA.FTZ R3, R163, UR10, -R12 ;  /* 0x0000000aa3037c23 */ /* 0x002fc4000801080c */
[C---:B------:R-:W-:Y:S01]  /*5980*/  HMMA.16816.F32 R68, R4.reuse, R70, R72 ;  /* 0x000000460444723c */ /* 0x040fe20000001848 */
[----:B------:R-:W-:Y:S01]  /*5990*/  MOV R163, R245 ;  /* 0x000000f500a37202 */ /* 0x000fe20000000f00 */
[----:B------:R-:W-:Y:S01]  /*59a0*/  LDSM.16.MT88.4 R36, [R33+0x1000] ;  /* 0x001000002124783b */ /* 0x000fe20000004200 */
[----:B------:R1:W4:Y:S03]  /*59b0*/  MUFU.EX2 R152, R3 ;  /* 0x0000000300987308 */ /* 0x0003260000000800 */
[----:B------:R-:W-:Y:S02]  /*59c0*/  LDSM.16.MT88.4 R44, [R33+0x3000] ;  /* 0x00300000212c783b */ /* 0x000fe40000004200 */
[----:B------:R-:W-:Y:S01]  /*59d0*/  HMMA.16816.F32 R52, R4, R78, R8 ;  /* 0x0000004e0434723c */ /* 0x000fe20000001808 */
[----:B---3--:R-:W-:Y:S02]  /*59e0*/  F2FP.F16.F32.PACK_AB R10, R228, R207 ;  /* 0x000000cfe40a723e */ /* 0x008fe400000000ff */
[----:B--2---:R-:W-:Y:S01]  /*59f0*/  F2FP.F16.F32.PACK_AB R11, R205, R206 ;  /* 0x000000cecd0b723e */ /* 0x004fe200000000ff */
[----:B-1----:R-:W-:Y:S01]  /*5a00*/  FFMA.FTZ R3, R157, UR10, -R12 ;  /* 0x0000000a9d037c23 */ /* 0x002fe2000801080c */
[----:B----4-:R-:W-:-:S02]  /*5a10*/  MOV R157, R16 ;  /* 0x00000010009d7202 */ /* 0x010fc40000000f00 */
[----:B------:R-:W-:Y:S01]  /*5a20*/  LDSM.16.MT88.4 R16, [R32+0xf000] ;  /* 0x00f000002010783b */ /* 0x000fe20000004200 */
[----:B------:R1:W-:Y:S01]  /*5a30*/  MUFU.EX2 R169, R3 ;  /* 0x0000000300a97308 */ /* 0x0003e20000000800 */
[----:B------:R-:W-:Y:S01]  /*5a40*/  F2FP.F16.F32.PACK_AB R4, R152, R157 ;  /* 0x0000009d9804723e */ /* 0x000fe200000000ff */
[----:B-1----:R-:W-:Y:S01]  /*5a50*/  FFMA.FTZ R3, R156, UR10, -R12 ;  /* 0x0000000a9c037c23 */ /* 0x002fe2000801080c */
[----:B------:R-:W-:Y:S02]  /*5a60*/  IMAD.MOV.U32 R156, RZ, RZ, R29 ;  /* 0x000000ffff9c7224 */ /* 0x000fe400078e001d */
[----:B------:R-:W1:Y:S03]  /*5a70*/  LDSM.16.MT88.4 R28, [R32+0xd000] ;  /* 0x00d00000201c783b */ /* 0x000e660000004200 */
[----:B------:R2:W3:Y:S01]  /*5a80*/  MUFU.EX2 R165, R3 ;  /* 0x0000000300a57308 */ /* 0x0004e20000000800 */
[----:B------:R-:W-:Y:S01]  /*5a90*/  F2FP.F16.F32.PACK_AB R9, R160, R156 ;  /* 0x0000009ca009723e */ /* 0x000fe200000000ff */
[----:B--2---:R-:W-:Y:S01]  /*5aa0*/  FFMA.FTZ R3, R171, UR10, -R2 ;  /* 0x0000000aab037c23 */ /* 0x004fe20008010802 */
[----:B---3--:R-:W-:-:S05]  /*5ab0*/  F2FP.F16.F32.PACK_AB R6, R165, R169 ;  /* 0x000000a9a506723e */ /* 0x008fca00000000ff */
[----:B------:R2:W-:Y:S02]  /*5ac0*/  MUFU.EX2 R171, R3 ;  /* 0x0000000300ab7308 */ /* 0x0005e40000000800 */
[----:B--2---:R-:W-:-:S06]  /*5ad0*/  FFMA.FTZ R3, R170, UR10, -R2 ;  /* 0x0000000aaa037c23 */ /* 0x004fcc0008010802 */
[----:B------:R2:W3:Y:S02]  /*5ae0*/  MUFU.EX2 R170, R3 ;  /* 0x0000000300aa7308 */ /* 0x0004e40000000800 */
[----:B--2---:R-:W-:Y:S01]  /*5af0*/  FFMA.FTZ R3, R162, UR10, -R2 ;  /* 0x0000000aa2037c23 */ /* 0x004fe20008010802 */
[----:B------:R-:W-:Y:S01]  /*5b00*/  IMAD.MOV.U32 R162, RZ, RZ, R34 ;  /* 0x000000ffffa27224 */ /* 0x000fe200078e0022 */
[----:B---3--:R-:W-:-:S04]  /*5b10*/  F2FP.F16.F32.PACK_AB R5, R170, R171 ;  /* 0x000000abaa05723e */ /* 0x008fc800000000ff */
[----:B------:R2:W-:Y:S01]  /*5b20*/  MUFU.EX2 R35, R3 ;  /* 0x0000000300237308 */ /* 0x0005e20000000800 */
[----:B------:R-:W-:-:S07]  /*5b30*/  F2FP.F16.F32.PACK_AB R8, R155, R162 ;  /* 0x000000a29b08723e */ /* 0x000fce00000000ff */
[----:B-1----:R-:W-:Y:S01]  /*5b40*/  HMMA.16816.F32 R244, R8, R28, R120 ;  /* 0x0000001c08f4723c */ /* 0x002fe20000001878 */
[----:B--2---:R-:W-:Y:S01]  /*5b50*/  FFMA.FTZ R3, R159, UR10, -R2 ;  /* 0x0000000a9f037c23 */ /* 0x004fe20008010802 */
[----:B------:R-:W-:-:S06]  /*5b60*/  MOV R159, R139 ;  /* 0x0000008b009f7202 */ /* 0x000fcc0000000f00 */
[C---:B------:R-:W-:Y:S01]  /*5b70*/  HMMA.16816.F32 R56, R8.reuse, R22, R56 ;  /* 0x000000160838723c */ /* 0x040fe20000001838 */
[----:B------:R-:W1:Y:S07]  /*5b80*/  MUFU.EX2 R34, R3 ;  /* 0x0000000300227308 */ /* 0x000e6e0000000800 */
[C---:B------:R-:W-:Y:S08]  /*5b90*/  HMMA.16816.F32 R84, R8.reuse, R42, R84 ;  /* 0x0000002a0854723c */ /* 0x040ff00000001854 */
[----:B------:R-:W-:Y:S01]  /*5ba0*/  HMMA.16816.F32 R60, R8, R38, R60 ;  /* 0x00000026083c723c */ /* 0x000fe2000000183c */
[----:B-1----:R-:W-:-:S02]  /*5bb0*/  F2FP.F16.F32.PACK_AB R7, R34, R35 ;  /* 0x000000232207723e */ /* 0x002fc400000000ff */
[----:B------:R-:W-:-:S05]  /*5bc0*/  MOV R3, R49 ;  /* 0x0000003100037202 */ /* 0x000fca0000000f00 */
[----:B------:R-:W-:Y:S08]  /*5bd0*/  HMMA.16816.F32 R52, R8, R46, R52 ;  /* 0x0000002e0834723c */ /* 0x000ff00000001834 */
[C---:B------:R-:W-:Y:S01]  /*5be0*/  HMMA.16816.F32 R72, R4.reuse, R28, R172 ;  /* 0x0000001c0448723c */ /* 0x040fe200000018ac */
[----:B------:R-:W-:Y:S02]  /*5bf0*/  MOV R29, R51 ;  /* 0x00000033001d7202 */ /* 0x000fe40000000f00 */
[----:B------:R-:W-:Y:S01]  /*5c00*/  MOV R28, R25 ;  /* 0x00000019001c7202 */ /* 0x000fe20000000f00 */
[----:B------:R-:W-:Y:S04]  /*5c10*/  LDSM.16.MT88.4 R48, [R15+0x3000] ;  /* 0x003000000f30783b */ /* 0x000fe80000004200 */
[----:B------:R-:W1:Y:S01]  /*5c20*/  LDSM.16.MT88.4 R24, [R14+0xd000] ;  /* 0x00d000000e18783b */ /* 0x000e620000004200 */
        /* <DEDUP_REMOVED lines=9> */
[----:B------:R-:W-:Y:S01]  /*5cc0*/  IMAD.MOV.U32 R216, RZ, RZ, R108 ;  /* 0x000000ffffd87224 */ /* 0x000fe200078e006c */
[----:B------:R-:W-:Y:S01]  /*5cd0*/  MOV R217, R109 ;  /* 0x0000006d00d97202 */ /* 0x000fe20000000f00 */
[----:B------:R-:W-:Y:S01]  /*5ce0*/  IMAD.MOV.U32 R218, RZ, RZ, R110 ;  /* 0x000000ffffda7224 */ /* 0x000fe200078e006e */
[----:B------:R-:W-:-:S04]  /*5cf0*/  MOV R219, R111 ;  /* 0x0000006f00db7202 */ /* 0x000fc80000000f00 */
[----:B------:R-:W-:Y:S01]  /*5d00*/  HMMA.16816.F32 R108, R4, R36, R212 ;  /* 0x00000024046c723c */ /* 0x000fe200000018d4 */
[----:B------:R-:W-:Y:S01]  /*5d10*/  IMAD.MOV.U32 R212, RZ, RZ, R104 ;  /* 0x000000ffffd47224 */ /* 0x000fe200078e0068 */
[----:B------:R-:W-:Y:S01]  /*5d20*/  MOV R213, R105 ;  /* 0x0000006900d57202 */ /* 0x000fe20000000f00 */
[----:B------:R-:W-:Y:S01]  /*5d30*/  IMAD.MOV.U32 R214, RZ, RZ, R106 ;  /* 0x000000ffffd67224 */ /* 0x000fe200078e006a */
[----:B------:R-:W-:-:S04]  /*5d40*/  MOV R215, R107 ;  /* 0x0000006b00d77202 */ /* 0x000fc80000000f00 */
[C---:B------:R-:W-:Y:S08]  /*5d50*/  HMMA.16816.F32 R136, R4.reuse, R16, R224 ;  /* 0x000000100488723c */ /* 0x040ff000000018e0 */
[C---:B------:R-:W-:Y:S08]  /*5d60*/  HMMA.16816.F32 R140, R4.reuse, R18, R140 ;  /* 0x00000012048c723c */ /* 0x040ff0000000188c */
[C---:B-1----:R-:W-:Y:S08]  /*5d70*/  HMMA.16816.F32 R172, R4.reuse, R24, R220 ;  /* 0x0000001804ac723c */ /* 0x042ff000000018dc */
[C---:B------:R-:W-:Y:S08]  /*5d80*/  HMMA.16816.F32 R148, R4.reuse, R40, R148 ;  /* 0x000000280494723c */ /* 0x040ff00000001894 */
[C---:B------:R-:W-:Y:S08]  /*5d90*/  HMMA.16816.F32 R192, R4.reuse, R48, R192 ;  /* 0x0000003004c0723c */ /* 0x040ff000000018c0 */
[C---:B------:R-:W-:Y:S08]  /*5da0*/  HMMA.16816.F32 R224, R4.reuse, R44, R208 ;  /* 0x0000002c04e0723c */ /* 0x040ff000000018d0 */
[C---:B------:R-:W-:Y:S08]  /*5db0*/  HMMA.16816.F32 R180, R4.reuse, R26, R180 ;  /* 0x0000001a04b4723c */ /* 0x040ff000000018b4 */
[C---:B------:R-:W-:Y:S01]  /*5dc0*/  HMMA.16816.F32 R104, R4.reuse, R22, R188 ;  /* 0x000000160468723c */ /* 0x040fe200000018bc */
[----:B------:R-:W-:Y:S07]  /*5dd0*/  LDSM.16.MT88.4 R188, [R32+0xf800] ;  /* 0x00f8000020bc783b */ /* 0x000fee0000004200 */
[----:B------:R-:W-:Y:S01]  /*5de0*/  HMMA.16816.F32 R120, R4, R38, R184 ;  /* 0x000000260478723c */ /* 0x000fe200000018b8 */
[----:B------:R-:W-:Y:S01]  /*5df0*/  MOV R185, R216 ;  /* 0x000000d800b97202 */ /* 0x000fe20000000f00 */
[----:B------:R-:W-:Y:S01]  /*5e00*/  IMAD.MOV.U32 R186, RZ, RZ, R215 ;  /* 0x000000ffffba7224 */ /* 0x000fe200078e00d7 */
[----:B------:R-:W-:-:S02]  /*5e10*/  MOV R184, R217 ;  /* 0x000000d900b87202 */ /* 0x000fc40000000f00 */
[----:B------:R-:W-:Y:S01]  /*5e20*/  MOV R187, R214 ;  /* 0x000000d600bb7202 */ /* 0x000fe20000000f00 */
[----:B------:R-:W-:Y:S01]  /*5e30*/  IMAD.MOV.U32 R39, RZ, RZ, R185 ;  /* 0x000000ffff277224 */ /* 0x000fe200078e00b9 */
[----:B------:R-:W-:Y:S01]  /*5e40*/  MOV R38, R184 ;  /* 0x000000b800267202 */ /* 0x000fe20000000f00 */
[----:B------:R-:W-:Y:S01]  /*5e50*/  HMMA.16816.F32 R176, R4, R42, R176 ;  /* 0x0000002a04b0723c */ /* 0x000fe200000018b0 */
[----:B------:R-:W-:-:S07]  /*5e60*/  IMAD.MOV.U32 R43, RZ, RZ, R146 ;  /* 0x000000ffff2b7224 */ /* 0x000fce00078e0092 */
[C---:B------:R-:W-:Y:S08]  /*5e70*/  HMMA.16816.F32 R196, R4.reuse, R50, R196 ;  /* 0x0000003204c4723c */ /* 0x040ff000000018c4 */
[----:B------:R-:W-:Y:S01]  /*5e80*/  HMMA.16816.F32 R200, R4, R46, R200 ;  /* 0x0000002e04c8723c */ /* 0x000fe200000018c8 */
[----:B------:R-:W-:Y:S01]  /*5e90*/  MOV R4, R3 ;  /* 0x0000000300047202 */ /* 0x000fe20000000f00 */
[----:B------:R-:W-:Y:S01]  /*5ea0*/  FFMA.FTZ R3, R233, UR10, -R12 ;  /* 0x0000000ae9037c23 */ /* 0x000fe2000801080c */
[----:B------:R-:W-:Y:S01]  /*5eb0*/  IMAD.MOV.U32 R5, RZ, RZ, R29 ;  /* 0x000000ffff057224 */ /* 0x000fe200078e001d */
[----:B------:R-:W-:Y:S01]  /*5ec0*/  MOV R6, R219 ;  /* 0x000000db00067202 */ /* 0x000fe20000000f00 */
[----:B------:R-:W-:Y:S01]  /*5ed0*/  IMAD.MOV.U32 R7, RZ, RZ, R218 ;  /* 0x000000ffff077224 */ /* 0x000fe200078e00da */
[----:B------:R1:W-:Y:S01]  /*5ee0*/  MUFU.EX2 R22, R3 ;  /* 0x0000000300167308 */ /* 0x0003e20000000800 */
[----:B------:R-:W-:Y:S01]  /*5ef0*/  MOV R233, R159 ;  /* 0x0000009f00e97202 */ /* 0x000fe20000000f00 */
[C---:B------:R-:W-:Y:S08]  /*5f00*/  HMMA.16816.F32 R220, R8.reuse, R30, R132 ;  /* 0x0000001e08dc723c */ /* 0x040ff00000001884 */
[----:B------:R-:W-:Y:S01]  /*5f10*/  HMMA.16816.F32 R132, R8, R16, R128 ;  /* 0x000000100884723c */ /* 0x000fe20000001880 */
[----:B------:R-:W-:-:S04]  /*5f20*/  MOV R131, R28 ;  /* 0x0000001c00837202 */ /* 0x000fc80000000f00 */
[----:B------:R-:W-:Y:S01]  /*5f30*/  MOV R42, R131 ;  /* 0x00000083002a7202 */ /* 0x000fe20000000f00 */
[----:B-1----:R-:W-:Y:S02]  /*5f40*/  FFMA.FTZ R3, R229, UR10, -R12 ;  /* 0x0000000ae5037c23 */ /* 0x002fe4000801080c */
[C---:B------:R-:W-:Y:S01]  /*5f50*/  HMMA.16816.F32 R28, R8.reuse, R24, R116 ;  /* 0x00000018081c723c */ /* 0x040fe20000001874 */
[----:B------:R-:W-:Y:S01]  /*5f60*/  IMAD.MOV.U32 R229, RZ, RZ, R239 ;  /* 0x000000ffffe57224 */ /* 0x000fe200078e00ef */
[----:B------:R-:W-:Y:S01]  /*5f70*/  MOV R239, R152 ;  /* 0x0000009800ef7202 */ /* 0x000fe20000000f00 */
[----:B------:R1:W2:Y:S01]  /*5f80*/  MUFU.EX2 R23, R3 ;  /* 0x0000000300177308 */ /* 0x0002a20000000800 */
[----:B------:R-:W-:Y:S04]  /*5f90*/  LDSM.16.MT88.4 R128, [R14+0xf800] ;  /* 0x00f800000e80783b */ /* 0x000fe80000004200 */
[C---:B------:R-:W-:Y:S01]  /*5fa0*/  HMMA.16816.F32 R216, R8.reuse, R20, R112 ;  /* 0x0000001408d8723c */ /* 0x040fe20000001870 */
[----:B------:R-:W-:Y:S07]  /*5fb0*/  LDSM.16.MT88.4 R112, [R33+0x1800] ;  /* 0x001800002170783b */ /* 0x000fee0000004200 */
[----:B------:R-:W-:Y:S01]  /*5fc0*/  HMMA.16816.F32 R208, R8, R18, R124 ;  /* 0x0000001208d0723c */ /* 0x000fe2000000187c */
[----:B------:R-:W-:Y:S01]  /*5fd0*/  IMAD.MOV.U32 R125, RZ, RZ, R212 ;  /* 0x000000ffff7d7224 */ /* 0x000fe200078e00d4 */
[----:B------:R-:W-:Y:S01]  /*5fe0*/  MOV R124, R213 ;  /* 0x000000d5007c7202 */ /* 0x000fe20000000f00 */
[----:B-1----:R-:W-:Y:S01]  /*5ff0*/  FFMA.FTZ R3, R232, UR10, -R12 ;  /* 0x0000000ae8037c23 */ /* 0x002fe2000801080c */
[----:B------:R-:W-:-:S02]  /*6000*/  MOV R126, R158 ;  /* 0x0000009e007e7202 */ /* 0x000fc40000000f00 */
[----:B------:R-:W-:Y:S01]  /*6010*/  MOV R127, R161 ;  /* 0x000000a1007f7202 */ /* 0x000fe20000000f00 */
[----:B------:R1:W-:Y:S01]  /*6020*/  MUFU.EX2 R24, R3 ;  /* 0x0000000300187308 */ /* 0x0003e20000000800 */
[C---:B------:R-:W-:Y:S01]  /*6030*/  HMMA.16816.F32 R212, R8.reuse, R36, R80 ;  /* 0x0000002408d4723c */ /* 0x040fe20000001850 */
[----:B------:R3:W4:Y:S01]  /*6040*/  LDSM.16.MT88.4 R80, [R32+0xd800] ;  /* 0x00d800002050783b */ /* 0x0007220000004200 */
[----:B------:R-:W-:Y:S01]  /*6050*/  IMAD.MOV.U32 R37, RZ, RZ, R236 ;  /* 0x000000ffff257224 */ /* 0x000fe200078e00ec */
[----:B------:R-:W-:Y:S02]  /*6060*/  MOV R236, R157 ;  /* 0x0000009d00ec7202 */ /* 0x000fe40000000f00 */
[----:B------:R-:W-:Y:S02]  /*6070*/  MOV R36, R187 ;  /* 0x000000bb00247202 */ /* 0x000fe40000000f00 */
[----:B------:R-:W-:Y:S01]  /*6080*/  MOV R232, R238 ;  /* 0x000000ee00e87202 */ /* 0x000fe20000000f00 */
[----:B------:R-:W-:Y:S01]  /*6090*/  HMMA.16816.F32 R116, R8, R40, R96 ;  /* 0x000000280874723c */ /* 0x000fe20000001860 */
[----:B------:R-:W-:Y:S01]  /*60a0*/  IMAD.MOV.U32 R40, RZ, RZ, R147 ;  /* 0x000000ffff287224 */ /* 0x000fe200078e0093 */
[----:B------:R-:W-:Y:S01]  /*60b0*/  LDSM.16.MT88.4 R96, [R15+0x1800] ;  /* 0x001800000f60783b */ /* 0x000fe20000004200 */
[----:B------:R-:W-:-:S02]  /*60c0*/  MOV R41, R5 ;  /* 0x0000000500297202 */ /* 0x000fc40000000f00 */
[----:B------:R-:W-:Y:S02]  /*60d0*/  MOV R238, R160 ;  /* 0x000000a000ee7202 */ /* 0x000fe40000000f00 */
[----:B--2---:R-:W-:Y:S01]  /*60e0*/  F2FP.F16.F32.PACK_AB R160, R23, R22 ;  /* 0x0000001617a0723e */ /* 0x004fe200000000ff */
[----:B-1----:R-:W-:Y:S01]  /*60f0*/  FFMA.FTZ R3, R231, UR10, -R12 ;  /* 0x0000000ae7037c23 */ /* 0x002fe2000801080c */
[C---:B------:R-:W-:Y:S01]  /*6100*/  HMMA.16816.F32 R64, R8.reuse, R26, R64 ;  /* 0x0000001a0840723c */ /* 0x040fe20000001840 */
[----:B------:R-:W-:Y:S01]  /*6110*/  IMAD.MOV.U32 R27, RZ, RZ, R156 ;  /* 0x000000ffff1b7224 */ /* 0x000fe200078e009c */
[----:B------:R-:W-:Y:S01]  /*6120*/  MOV R231, R237 ;  /* 0x000000ed00e77202 */ /* 0x000fe20000000f00 */
[----:B------:R1:W2:Y:S01]  /*6130*/  MUFU.EX2 R25, R3 ;  /* 0x0000000300197308 */ /* 0x0002a20000000800 */
[----:B------:R-:W-:Y:S01]  /*6140*/  IMAD.MOV.U32 R237, RZ, RZ, R155 ;  /* 0x000000ffffed7224 */ /* 0x000fe200078e009b */
[----:B------:R-:W-:Y:S02]  /*6150*/  MOV R26, R162 ;  /* 0x000000a2001a7202 */ /* 0x000fe40000000f00 */
[----:B---3--:R-:W-:Y:S01]  /*6160*/  MOV R32, R145 ;  /* 0x0000009100207202 */ /* 0x008fe20000000f00 */
[----:B------:R-:W-:Y:S01]  /*6170*/  HMMA.16816.F32 R156, R8, R44, R88 ;  /* 0x0000002c089c723c */ /* 0x000fe20000001858 */
[----:B-1----:R-:W-:Y:S01]  /*6180*/  FFMA.FTZ R3, R230, UR10, -R2 ;  /* 0x0000000ae6037c23 */ /* 0x002fe20008010802 */
[----:B------:R-:W-:-:S02]  /*6190*/  MOV R44, R166 ;  /* 0x000000a6002c7202 */ /* 0x000fc40000000f00 */
[----:B------:R-:W-:Y:S01]  /*61a0*/  MOV R230, R186 ;  /* 0x000000ba00e67202 */ /* 0x000fe20000000f00 */
[----:B------:R1:W-:Y:S01]  /*61b0*/  MUFU.EX2 R21, R3 ;  /* 0x0000000300157308 */ /* 0x0003e20000000800 */
[----:B------:R-:W3:Y:S01]  /*61c0*/  LDSM.16.MT88.4 R184, [R14+0xd800] ;  /* 0x00d800000eb8783b */ /* 0x000ee20000004200 */
[----:B--2---:R-:W-:Y:S01]  /*61d0*/  F2FP.F16.F32.PACK_AB R162, R25, R24 ;  /* 0x0000001819a2723e */ /* 0x004fe200000000ff */
[----:B-1----:R-:W-:Y:S01]  /*61e0*/  FFMA.FTZ R3, R234, UR10, -R2 ;  /* 0x0000000aea037c23 */ /* 0x002fe20008010802 */
[----:B------:R-:W-:-:S04]  /*61f0*/  MOV R234, R7 ;  /* 0x0000000700ea7202 */ /* 0x000fc80000000f00 */
[----:B------:R1:W2:Y:S02]  /*6200*/  MUFU.EX2 R20, R3 ;  /* 0x0000000300147308 */ /* 0x0002a40000000800 */
[--C-:B-1----:R-:W-:Y:S01]  /*6210*/  FFMA.FTZ R3, R235, UR10, -R2.reuse ;  /* 0x0000000aeb037c23 */ /* 0x102fe20008010802 */
[----:B------:R-:W-:Y:S01]  /*6220*/  FFMA.FTZ R2, R240, UR10, -R2 ;  /* 0x0000000af0027c23 */ /* 0x000fe20008010802 */
[----:B------:R-:W-:Y:S01]  /*6230*/  MOV R240, R144 ;  /* 0x0000009000f07202 */ /* 0x000fe20000000f00 */
[----:B------:R-:W-:Y:S01]  /*6240*/  IMAD.MOV.U32 R235, RZ, RZ, R6 ;  /* 0x000000ffffeb7224 */ /* 0x000fe200078e0006 */
[C---:B------:R-:W-:Y:S02]  /*6250*/  HMMA.16816.F32 R144, R8.reuse, R48, R92 ;  /* 0x000000300890723c */ /* 0x040fe4000000185c */
[----:B------:R1:W-:Y:S01]  /*6260*/  MUFU.EX2 R18, R2 ;  /* 0x0000000200127308 */ /* 0x0003e20000000800 */
[----:B------:R-:W-:Y:S01]  /*6270*/  IMAD.MOV.U32 R93, RZ, RZ, R154 ;  /* 0x000000ffff5d7224 */ /* 0x000fe200078e009a */
[----:B------:R-:W-:Y:S01]  /*6280*/  MOV R95, R4 ;  /* 0x00000004005f7202 */ /* 0x000fe20000000f00 */
[----:B------:R-:W-:Y:S01]  /*6290*/  IMAD.MOV.U32 R92, RZ, RZ, R153 ;  /* 0x000000ffff5c7224 */ /* 0x000fe200078e0099 */
[----:B------:R-:W-:Y:S01]  /*62a0*/  LDSM.16.MT88.4 R4, [R33+0x3800] ;  /* 0x003800002104783b */ /* 0x000fe20000004200 */
[----:B------:R-:W-:Y:S01]  /*62b0*/  MOV R94, R163 ;  /* 0x000000a3005e7202 */ /* 0x000fe20000000f00 */
[----:B------:R-:W-:Y:S01]  /*62c0*/  HMMA.16816.F32 R48, R8, R50, R68 ;  /* 0x000000320830723c */ /* 0x000fe20000001844 */
[----:B------:R-:W-:Y:S01]  /*62d0*/  MOV R71, R124 ;  /* 0x0000007c00477202 */ /* 0x000fe20000000f00 */
[----:B------:R-:W3:Y:S01]  /*62e0*/  LDSM.16.MT88.4 R152, [R15+0x3800] ;  /* 0x003800000f98783b */ /* 0x000ee20000004200 */
[----:B------:R-:W-:Y:S01]  /*62f0*/  MOV R124, R125 ;  /* 0x0000007d007c7202 */ /* 0x000fe20000000f00 */
[----:B------:R-:W-:Y:S01]  /*6300*/  IMAD.MOV.U32 R125, RZ, RZ, R249 ;  /* 0x000000ffff7d7224 */ /* 0x000fe200078e00f9 */
[----:B------:R-:W4:Y:S01]  /*6310*/  MUFU.EX2 R19, R3 ;  /* 0x0000000300137308 */ /* 0x000f220000000800 */
[----:B------:R-:W3:Y:S01]  /*6320*/  LDL.LU R249, [R1+0x38] ;  /* 0x0000380001f97983 */ /* 0x000ee20000300800 */
[----:B------:R-:W-:Y:S01]  /*6330*/  MOV R68, R93 ;  /* 0x0000005d00447202 */ /* 0x000fe20000000f00 */
[----:B------:R-:W-:Y:S01]  /*6340*/  IMAD.MOV.U32 R70, RZ, RZ, R95 ;  /* 0x000000ffff467224 */ /* 0x000fe200078e005f */
[----:B--2---:R-:W-:Y:S01]  /*6350*/  F2FP.F16.F32.PACK_AB R161, R20, R21 ;  /* 0x0000001514a1723e */ /* 0x004fe200000000ff */
[----:B-1----:R-:W-:Y:S01]  /*6360*/  FFMA.FTZ R2, R241, UR10, -R0 ;  /* 0x0000000af1027c23 */ /* 0x002fe20008010800 */
[----:B------:R-:W-:Y:S01]  /*6370*/  MOV R69, R94 ;  /* 0x0000005e00457202 */ /* 0x000fe20000000f00 */
[----:B------:R-:W2:Y:S02]  /*6380*/  LDL.LU R241, [R1+0x18] ;  /* 0x0000180001f17983 */ /* 0x000ea40000300800 */
[----:B------:R1:W-:Y:S02]  /*6390*/  MUFU.EX2 R17, R2 ;  /* 0x0000000200117308 */ /* 0x0003e40000000800 */
[----:B------:R-:W2:Y:S01]  /*63a0*/  LDL.LU R166, [R1+0x34] ;  /* 0x0000340001a67983 */ /* 0x000ea20000300800 */
[----:B----4-:R-:W-:-:S02]  /*63b0*/  F2FP.F16.F32.PACK_AB R163, R18, R19 ;  /* 0x0000001312a3723e */ /* 0x010fc400000000ff */
[----:B------:R-:W-:Y:S02]  /*63c0*/  MOV R10, R70 ;  /* 0x00000046000a7202 */ /* 0x000fe40000000f00 */
[----:B------:R-:W-:Y:S01]  /*63d0*/  MOV R46, R69 ;  /* 0x00000045002e7202 */ /* 0x000fe20000000f00 */
[----:B------:R-:W-:Y:S02]  /*63e0*/  IMAD.MOV.U32 R47, RZ, RZ, R126 ;  /* 0x000000ffff2f7224 */ /* 0x000fe400078e007e */
[----:B------:R-:W-:Y:S01]  /*63f0*/  HMMA.16816.F32 R72, R160, R80, R72 ;  /* 0x00000050a048723c */ /* 0x000fe20000001848 */
[----:B-1----:R-:W-:-:S04]  /*6400*/  FFMA.FTZ R2, R242, UR10, -R0 ;  /* 0x0000000af2027c23 */ /* 0x002fc80008010800 */
[----:B------:R1:W4:Y:S03]  /*6410*/  MUFU.EX2 R16, R2 ;  /* 0x0000000200107308 */ /* 0x0003260000000800 */
[----:B------:R-:W-:Y:S01]  /*6420*/  HMMA.16816.F32 R76, R160, R82, R76 ;  /* 0x00000052a04c723c */ /* 0x000fe2000000184c */
[----:B------:R-:W-:-:S07]  /*6430*/  IMAD.MOV.U32 R45, RZ, RZ, R71 ;  /* 0x000000ffff2d7224 */ /* 0x000fce00078e0047 */
[----:B------:R-:W-:Y:S01]  /*6440*/  HMMA.16816.F32 R136, R160, R188, R136 ;  /* 0x000000bca088723c */ /* 0x000fe20000001888 */
[--C-:B-1----:R-:W-:Y:S01]  /*6450*/  FFMA.FTZ R2, R248, UR10, -R0.reuse ;  /* 0x0000000af8027c23 */ /* 0x102fe20008010800 */
[----:B------:R-:W-:-:S06]  /*6460*/  FFMA.FTZ R0, R243, UR10, -R0 ;  /* 0x0000000af3007c23 */ /* 0x000fcc0008010800 */
[C---:B------:R-:W-:Y:S01]  /*6470*/  HMMA.16816.F32 R140, R160.reuse, R190, R140 ;  /* 0x000000bea08c723c */ /* 0x040fe2000000188c */
[----:B------:R-:W-:Y:S07]  /*6480*/  MUFU.EX2 R12, R2 ;  /* 0x00000002000c7308 */ /* 0x000fee0000000800 */
[C---:B---3--:R-:W-:Y:S01]  /*6490*/  HMMA.16816.F32 R172, R160.reuse, R184, R172 ;  /* 0x000000b8a0ac723c */ /* 0x048fe200000018ac */
[----:B------:R1:W-:Y:S07]  /*64a0*/  MUFU.EX2 R11, R0 ;  /* 0x00000000000b7308 */ /* 0x0003ee0000000800 */
[C---:B------:R-:W-:Y:S08]  /*64b0*/  HMMA.16816.F32 R180, R160.reuse, R186, R180 ;  /* 0x000000baa0b4723c */ /* 0x040ff000000018b4 */
[----:B------:R-:W-:Y:S01]  /*64c0*/  HMMA.16816.F32 R88, R160, R96, R100 ;  /* 0x00000060a058723c */ /* 0x000fe20000001864 */
[----:B-1----:R-:W-:-:S04]  /*64d0*/  FFMA.FTZ R0, R251, UR10, -R13 ;  /* 0x0000000afb007c23 */ /* 0x002fc8000801080d */
[----:B------:R1:W-:Y:S01]  /*64e0*/  MUFU.EX2 R3, R0 ;  /* 0x0000000000037308 */ /* 0x0003e20000000800 */
[----:B------:R-:W-:Y:S01]  /*64f0*/  MOV R248, R124 ;  /* 0x0000007c00f87202 */ /* 0x000fe20000000f00 */
[----:B-1----:R-:W-:-:S06]  /*6500*/  FFMA.FTZ R0, R252, UR10, -R13 ;  /* 0x0000000afc007c23 */ /* 0x002fcc000801080d */
[----:B------:R1:W3:Y:S01]  /*6510*/  MUFU.EX2 R2, R0 ;  /* 0x0000000000027308 */ /* 0x0002e20000000800 */
[----:B------:R-:W-:Y:S02]  /*6520*/  MOV R243, R125 ;  /* 0x0000007d00f37202 */ /* 0x000fe40000000f00 */
[----:B------:R-:W-:Y:S01]  /*6530*/  MOV R242, R127 ;  /* 0x0000007f00f27202 */ /* 0x000fe20000000f00 */
[----:B-1----:R-:W-:-:S04]  /*6540*/  FFMA.FTZ R0, R92, UR10, -R13 ;  /* 0x0000000a5c007c23 */ /* 0x002fc8000801080d */
[----:B------:R1:W-:Y:S01]  /*6550*/  MUFU.EX2 R8, R0 ;  /* 0x0000000000087308 */ /* 0x0003e20000000800 */
[----:B------:R-:W-:Y:S01]  /*6560*/  HMMA.16816.F32 R92, R160, R98, R104 ;  /* 0x00000062a05c723c */ /* 0x000fe20000001868 */
[----:B-1----:R-:W-:-:S06]  /*6570*/  FFMA.FTZ R0, R68, UR10, -R13 ;  /* 0x0000000a44007c23 */ /* 0x002fcc000801080d */
[----:B------:R1:W3:Y:S01]  /*6580*/  MUFU.EX2 R9, R0 ;  /* 0x0000000000097308 */ /* 0x0002e20000000800 */
[C---:B------:R-:W-:Y:S08]  /*6590*/  HMMA.16816.F32 R104, R160.reuse, R112, R108 ;  /* 0x00000070a068723c */ /* 0x040ff0000000186c */
[----:B------:R-:W-:Y:S01]  /*65a0*/  HMMA.16816.F32 R108, R160, R114, R120 ;  /* 0x00000072a06c723c */ /* 0x000fe20000001878 */
[----:B-1----:R-:W-:Y:S01]  /*65b0*/  FADD.FTZ R0, R248, R243 ;  /* 0x000000f3f8007221 */ /* 0x002fe20000010000 */
[----:B------:R-:W-:-:S06]  /*65c0*/  IMAD.MOV.U32 R248, RZ, RZ, R242 ;  /* 0x000000fffff87224 */ /* 0x000fcc00078e00f2 */
[----:B------:R-:W-:Y:S01]  /*65d0*/  HMMA.16816.F32 R120, R160, R128, R148 ;  /* 0x00000080a078723c */ /* 0x000fe20000001894 */
[----:B------:R-:W-:-:S07]  /*65e0*/  IMAD.MOV.U32 R243, RZ, RZ, R248 ;  /* 0x000000fffff37224 */ /* 0x000fce00078e00f8 */
[C---:B------:R-:W-:Y:S08]  /*65f0*/  HMMA.16816.F32 R148, R160.reuse, R152, R192 ;  /* 0x00000098a094723c */ /* 0x040ff000000018c0 */
[C---:B------:R-:W-:Y:S08]  /*6600*/  HMMA.16816.F32 R192, R160.reuse, R154, R196 ;  /* 0x0000009aa0c0723c */ /* 0x040ff000000018c4 */
[C---:B------:R-:W-:Y:S08]  /*6610*/  HMMA.16816.F32 R124, R160.reuse, R130, R176 ;  /* 0x00000082a07c723c */ /* 0x040ff000000018b0 */
[C---:B------:R-:W-:Y:S08]  /*6620*/  HMMA.16816.F32 R196, R160.reuse, R4, R224 ;  /* 0x00000004a0c4723c */ /* 0x040ff000000018e0 */
[----:B------:R-:W-:Y:S01]  /*6630*/  HMMA.16816.F32 R160, R160, R6, R200 ;  /* 0x00000006a0a0723c */ /* 0x000fe200000018c8 */
[----:B----4-:R-:W-:-:S02]  /*6640*/  F2FP.F16.F32.PACK_AB R200, R16, R17 ;  /* 0x0000001110c8723e */ /* 0x010fc400000000ff */
[----:B---3--:R-:W-:Y:S02]  /*6650*/  F2FP.F16.F32.PACK_AB R201, R2, R3 ;  /* 0x0000000302c9723e */ /* 0x008fe400000000ff */
[----:B------:R-:W-:Y:S02]  /*6660*/  F2FP.F16.F32.PACK_AB R202, R11, R12 ;  /* 0x0000000c0bca723e */ /* 0x000fe400000000ff */
[----:B------:R-:W-:-:S07]  /*6670*/  F2FP.F16.F32.PACK_AB R203, R9, R8 ;  /* 0x0000000809cb723e */ /* 0x000fce00000000ff */
[C---:B------:R-:W-:Y:S08]  /*6680*/  HMMA.16816.F32 R156, R200.reuse, R4, R156 ;  /* 0x00000004c89c723c */ /* 0x040ff0000000189c */
[C---:B------:R-:W-:Y:S08]  /*6690*/  HMMA.16816.F32 R116, R200.reuse, R128, R116 ;  /* 0x00000080c874723c */ /* 0x040ff00000001874 */
[C---:B------:R-:W-:Y:S08]  /*66a0*/  HMMA.16816.F32 R128, R200.reuse, R130, R84 ;  /* 0x00000082c880723c */ /* 0x040ff00000001854 */
[C---:B------:R-:W-:Y:S08]  /*66b0*/  HMMA.16816.F32 R68, R200.reuse, R80, R244 ;  /* 0x00000050c844723c */ /* 0x040ff000000018f4 */
[C---:B------:R-:W-:Y:S08]  /*66c0*/  HMMA.16816.F32 R132, R200.reuse, R188, R132 ;  /* 0x000000bcc884723c */ /* 0x040ff00000001884 */
[C---:B------:R-:W-:Y:S08]  /*66d0*/  HMMA.16816.F32 R176, R200.reuse, R184, R28 ;  /* 0x000000b8c8b0723c */ /* 0x040ff0000000181c */
[C---:B------:R-:W-:Y:S08]  /*66e0*/  HMMA.16816.F32 R84, R200.reuse, R96, R216 ;  /* 0x00000060c854723c */ /* 0x040ff000000018d8 */
[C---:B------:R-:W-:Y:S08]  /*66f0*/  HMMA.16816.F32 R144, R200.reuse, R152, R144 ;  /* 0x00000098c890723c */ /* 0x040ff00000001890 */
[----:B------:R-:W-:Y:S01]  /*6700*/  HMMA.16816.F32 R100, R200, R112, R212 ;  /* 0x00000070c864723c */ /* 0x000fe200000018d4 */
[----:B--2---:R-:W-:-:S02]  /*6710*/  MOV R242, R241 ;  /* 0x000000f100f27202 */ /* 0x004fc40000000f00 */
[----:B------:R-:W-:Y:S02]  /*6720*/  MOV R241, R10 ;  /* 0x0000000a00f17202 */ /* 0x000fe40000000f00 */
[----:B------:R-:W-:Y:S02]  /*6730*/  MOV R14, R242 ;  /* 0x000000f2000e7202 */ /* 0x000fe40000000f00 */
[----:B------:R-:W-:Y:S01]  /*6740*/  MOV R248, R241 ;  /* 0x000000f100f87202 */ /* 0x000fe20000000f00 */
[----:B------:R-:W-:Y:S01]  /*6750*/  FADD.FTZ R10, R164, R168 ;  /* 0x000000a8a40a7221 */ /* 0x000fe20000010000 */
[----:B------:R-:W-:Y:S01]  /*6760*/  IMAD.MOV.U32 R242, RZ, RZ, R46 ;  /* 0x000000fffff27224 */ /* 0x000fe200078e002e */
[----:B------:R-:W-:Y:S01]  /*6770*/  MOV R241, R166 ;  /* 0x000000a600f17202 */ /* 0x000fe20000000f00 */
[----:B------:R-:W-:Y:S01]  /*6780*/  FADD.FTZ R13, R243, R14 ;  /* 0x0000000ef30d7221 */ /* 0x000fe20000010000 */
[----:B------:R-:W-:Y:S01]  /*6790*/  MOV R46, R250 ;  /* 0x000000fa002e7202 */ /* 0x000fe20000000f00 */
[----:B------:R-:W-:Y:S01]  /*67a0*/  FADD.FTZ R14, R204, R249 ;  /* 0x000000f9cc0e7221 */ /* 0x000fe20000010000 */
        /* <DEDUP_REMOVED lines=13> */
[C---:B------:R-:W-:Y:S01]  /*6880*/  HMMA.16816.F32 R80, R200.reuse, R82, R220 ;  /* 0x00000052c850723c */ /* 0x040fe200000018dc */
[----:B------:R-:W-:Y:S01]  /*6890*/  FADD.FTZ R4, R235, R4 ;  /* 0x00000004eb047221 */ /* 0x000fe20000010000 */
[----:B------:R-:W-:Y:S01]  /*68a0*/  FADD.FTZ R0, R234, R10 ;  /* 0x0000000aea007221 */ /* 0x000fe20000010000 */
[----:B------:R1:W5:Y:S04]  /*68b0*/  LDL.LU R168, [R1+0x30] ;  /* 0x0000300001a87983 */ /* 0x0003680000300800 */
[----:B------:R1:W5:Y:S01]  /*68c0*/  LDL.LU R164, [R1+0x2c] ;  /* 0x00002c0001a47983 */ /* 0x0003620000300800 */
[C---:B------:R-:W-:Y:S03]  /*68d0*/  HMMA.16816.F32 R188, R200.reuse, R190, R208 ;  /* 0x000000bec8bc723c */ /* 0x040fe600000018d0 */
[----:B------:R1:W5:Y:S04]  /*68e0*/  LDL.LU R166, [R1+0x28] ;  /* 0x0000280001a67983 */ /* 0x0003680000300800 */
[----:B------:R1:W5:Y:S01]  /*68f0*/  LDL.LU R250, [R1+0x24] ;  /* 0x0000240001fa7983 */ /* 0x0003620000300800 */
[C---:B------:R-:W-:Y:S03]  /*6900*/  HMMA.16816.F32 R184, R200.reuse, R186, R64 ;  /* 0x000000bac8b8723c */ /* 0x040fe60000001840 */
[----:B------:R1:W5:Y:S04]  /*6910*/  LDL.LU R249, [R1+0x20] ;  /* 0x0000200001f97983 */ /* 0x0003680000300800 */
[----:B------:R1:W5:Y:S01]  /*6920*/  LDL.LU R204, [R1+0x1c] ;  /* 0x00001c0001cc7983 */ /* 0x0003620000300800 */
[C---:B------:R-:W-:Y:S08]  /*6930*/  HMMA.16816.F32 R96, R200.reuse, R98, R56 ;  /* 0x00000062c860723c */ /* 0x040ff00000001838 */
[C---:B------:R-:W-:Y:S08]  /*6940*/  HMMA.16816.F32 R152, R200.reuse, R154, R48 ;  /* 0x0000009ac898723c */ /* 0x040ff00000001830 */
[C---:B------:R-:W-:Y:S08]  /*6950*/  HMMA.16816.F32 R112, R200.reuse, R114, R60 ;  /* 0x00000072c870723c */ /* 0x040ff0000000183c */
[----:B------:R-:W-:Y:S01]  /*6960*/  HMMA.16816.F32 R200, R200, R6, R52 ;  /* 0x00000006c8c8723c */ /* 0x000fe20000001834 */
        /* <DEDUP_REMOVED lines=40> */
[----:B------:R-:W-:-:S02]  /*6bf0*/  FADD.FTZ R0, R18, R0 ;  /* 0x0000000012007221 */ /* 0x000fc40000010000 */
[----:B------:R1:W-:Y:S04]  /*6c00*/  STL [R1+0xc], R5 ;  /* 0x00000c0501007387 */ /* 0x0003e80000100800 */
[----:B------:R1:W-:Y:S04]  /*6c10*/  STL [R1+0x8], R3 ;  /* 0x0000080301007387 */ /* 0x0003e80000100800 */
[----:B------:R1:W-:Y:S04]  /*6c20*/  STL [R1+0x14], R0 ;  /* 0x0000140001007387 */ /* 0x0003e80000100800 */
[----:B------:R1:W-:Y:S01]  /*6c30*/  STL [R1+0x10], R2 ;  /* 0x0000100201007387 */ /* 0x0003e20000100800 */
[----:B------:R-:W-:Y:S05]  /*6c40*/  BRA.U !UP2, `(.L_x_38) ;  /* 0x0000003d0a207547 */ /* 0x000fea000b800000 */
[----:B------:R-:W2:Y:S04]  /*6c50*/  LDL.LU R238, [R1] ;  /* 0x0000000001ee7983 */ /* 0x000ea80000300800 */
[----:B------:R-:W3:Y:S01]  /*6c60*/  LDL.LU R237, [R1+0x4] ;  /* 0x0000040001ed7983 */ /* 0x000ee20000300800 */
[----:B-1----:R-:W-:Y:S01]  /*6c70*/  IMAD.U32 R2, RZ, RZ, UR18 ;  /* 0x00000012ff027e24 */ /* 0x002fe2000f8e00ff */
[----:B------:R-:W-:Y:S01]  /*6c80*/  UIADD3 UR24, UP0, UPT, UR24, -0x80, URZ ;  /* 0xffffff8018187890 */ /* 0x000fe2000ff1e0ff */
[----:B------:R-:W-:Y:S01]  /*6c90*/  IMAD.U32 R3, RZ, RZ, UR17 ;  /* 0x00000011ff037e24 */ /* 0x000fe2000f8e00ff */
[----:B------:R-:W1:Y:S01]  /*6ca0*/  S2R R239, SR_TID.X ;  /* 0x0000000000ef7919 */ /* 0x000e620000002100 */
[----:B------:R-:W-:Y:S01]  /*6cb0*/  IMAD.MOV.U32 R245, RZ, RZ, 0x20 ;  /* 0x00000020fff57424 */ /* 0x000fe200078e00ff */
[----:B------:R-:W-:Y:S01]  /*6cc0*/  MOV R165, R167 ;  /* 0x000000a700a57202 */ /* 0x000fe20000000f00 */
[----:B-----5:R-:W-:Y:S01]  /*6cd0*/  IMAD.MOV.U32 R170, RZ, RZ, R164 ;  /* 0x000000ffffaa7224 */ /* 0x020fe200078e00a4 */
[----:B------:R-:W-:Y:S01]  /*6ce0*/  UIADD3.X UR19, UPT, UPT, UR19, -0x1, URZ, UP0, !UPT ;  /* 0xffffffff13137890 */ /* 0x000fe200087fe4ff */
[----:B------:R-:W-:Y:S01]  /*6cf0*/  IMAD.MOV.U32 R169, RZ, RZ, R166 ;  /* 0x000000ffffa97224 */ /* 0x000fe200078e00a6 */
[----:B------:R-:W-:-:S02]  /*6d00*/  SEL R245, R245, 0xffffffe0, !P0 ;  /* 0xffffffe0f5f57807 */ /* 0x000fc40004000000 */
[--C-:B-1----:R-:W-:Y:S01]  /*6d10*/  SHF.R.U32.HI R236, RZ, 0x3, R239.reuse ;  /* 0x00000003ffec7819 */ /* 0x102fe200000116ef */
[C---:B------:R-:W-:Y:S01]  /*6d20*/  IMAD.SHL.U32 R6, R239.reuse, 0x40, RZ ;  /* 0x00000040ef067824 */ /* 0x040fe200078e00ff */
[----:B------:R-:W-:Y:S01]  /*6d30*/  SHF.R.U32.HI R171, RZ, 0x1, R239 ;  /* 0x00000001ffab7819 */ /* 0x000fe200000116ef */
[----:B------:R-:W-:Y:S02]  /*6d40*/  IMAD.SHL.U32 R4, R239, 0x20, RZ ;  /* 0x00000020ef047824 */ /* 0x000fe400078e00ff */
[----:B------:R-:W-:Y:S01]  /*6d50*/  IMAD.WIDE.U32 R2, R236, UR8, R2 ;  /* 0x00000008ec027c25 */ /* 0x000fe2000f8e0002 */
[----:B------:R-:W-:Y:S01]  /*6d60*/  LOP3.LUT R241, R6, 0x200, RZ, 0xc0, !PT ;  /* 0x0000020006f17812 */ /* 0x000fe200078ec0ff */
[----:B------:R-:W1:Y:S03]  /*6d70*/  S2R R236, SR_TID.X ;  /* 0x0000000000ec7919 */ /* 0x000e660000002100 */
[----:B------:R-:W-:Y:S01]  /*6d80*/  LOP3.LUT R241, R241, 0x7c00, R4, 0xf8, !PT ;  /* 0x00007c00f1f17812 */ /* 0x000fe200078ef804 */
[----:B--2---:R-:W-:-:S02]  /*6d90*/  IMAD R0, R238, UR4, RZ ;  /* 0x00000004ee007c24 */ /* 0x004fc4000f8e02ff */
[----:B------:R-:W2:Y:S01]  /*6da0*/  S2R R238, SR_TID.X ;  /* 0x0000000000ee7919 */ /* 0x000ea20000002100 */
[----:B---3--:R-:W-:Y:S02]  /*6db0*/  IMAD.IADD R3, R237, 0x1, R3 ;  /* 0x00000001ed037824 */ /* 0x008fe400078e0203 */
[----:B------:R-:W-:Y:S01]  /*6dc0*/  IMAD R5, R204, UR5, R0 ;  /* 0x00000005cc057c24 */ /* 0x000fe2000f8e0200 */
[----:B------:R-:W-:Y:S01]  /*6dd0*/  LOP3.LUT R0, R6, 0x1c0, RZ, 0xc0, !PT ;  /* 0x000001c006007812 */ /* 0x000fe200078ec0ff */
[----:B------:R-:W-:Y:S01]  /*6de0*/  IMAD.WIDE.U32 R2, R204, UR4, R2 ;  /* 0x00000004cc027c25 */ /* 0x000fe2000f8e0002 */
[----:B------:R-:W3:Y:S01]  /*6df0*/  S2UR UR5, SR_CgaCtaId ;  /* 0x00000000000579c3 */ /* 0x000ee20000008800 */
[----:B------:R-:W-:Y:S02]  /*6e00*/  ULEA.HI.SX32 UR4, UR16, 0xfffffffe, 0x1a ;  /* 0xfffffffe10047891 */ /* 0x000fe4000f8fd2ff */
[----:B------:R-:W-:Y:S02]  /*6e10*/  ULEA.HI.SX32 UR16, UR16, 0xfffffffd, 0x1a ;  /* 0xfffffffd10107891 */ /* 0x000fe4000f8fd2ff */
[----:B------:R-:W-:-:S04]  /*6e20*/  UIMAD.WIDE.U32 UR10, UR4, UR8, URZ ;  /* 0x00000008040a72a5 */ /* 0x000fc8000f8e00ff */
[----:B------:R-:W-:Y:S01]  /*6e30*/  UIMAD UR4, UR4, UR9, UR11 ;  /* 0x00000009040472a4 */ /* 0x000fe2000f8e020b */
[----:B--2---:R-:W-:Y:S01]  /*6e40*/  IMAD.SHL.U32 R237, R238, 0x8, RZ ;  /* 0x00000008eeed7824 */ /* 0x004fe200078e00ff */
[----:B-1----:R-:W-:-:S04]  /*6e50*/  SHF.L.U32 R238, R236, 0x3, RZ ;  /* 0x00000003ecee7819 */ /* 0x002fc800000006ff */
[----:B------:R-:W-:Y:S02]  /*6e60*/  LOP3.LUT R237, R237, 0x1f8, RZ, 0xc0, !PT ;  /* 0x000001f8eded7812 */ /* 0x000fe400078ec0ff */
[----:B------:R-:W-:Y:S02]  /*6e70*/  LOP3.LUT R0, R0, 0x38, R238, 0xf8, !PT ;  /* 0x0000003800007812 */ /* 0x000fe400078ef8ee */
[----:B------:R-:W-:Y:S01]  /*6e80*/  LOP3.LUT R237, R237, 0x38, R236, 0x78, !PT ;  /* 0x00000038eded7812 */ /* 0x000fe200078e78ec */
[----:B------:R-:W-:Y:S01]  /*6e90*/  IMAD.MOV.U32 R236, RZ, RZ, 0x40 ;  /* 0x00000040ffec7424 */ /* 0x000fe200078e00ff */
[----:B------:R-:W-:Y:S02]  /*6ea0*/  LOP3.LUT R171, R0, 0x8, R171, 0x78, !PT ;  /* 0x0000000800ab7812 */ /* 0x000fe400078e78ab */
[----:B------:R-:W-:Y:S02]  /*6eb0*/  LOP3.LUT R246, R237, 0x1e00, R238, 0xf8, !PT ;  /* 0x00001e00edf67812 */ /* 0x000fe400078ef8ee */
[----:B------:R-:W-:-:S02]  /*6ec0*/  LOP3.LUT R238, R238, 0x38, RZ, 0xc0, !PT ;  /* 0x00000038eeee7812 */ /* 0x000fc400078ec0ff */
[----:B------:R-:W-:Y:S02]  /*6ed0*/  LOP3.LUT R237, R0, 0x8, R239, 0x78, !PT ;  /* 0x0000000800ed7812 */ /* 0x000fe400078e78ef */
[----:B------:R-:W-:Y:S01]  /*6ee0*/  IADD3 R4, P1, PT, R238, R2, RZ ;  /* 0x00000002ee047210 */ /* 0x000fe20007f3e0ff */
[----:B------:R-:W-:Y:S01]  /*6ef0*/  IMAD.U32 R2, RZ, RZ, UR10 ;  /* 0x0000000aff027e24 */ /* 0x000fe2000f8e00ff */
[----:B------:R-:W-:Y:S01]  /*6f00*/  LOP3.LUT R241, R241, R171, RZ, 0xfc, !PT ;  /* 0x000000abf1f17212 */ /* 0x000fe200078efcff */
[----:B------:R-:W-:Y:S01]  /*6f10*/  USHF.L.U64.HI UR10, UR8, 0x5, UR9 ;  /* 0x00000005080a7899 */ /* 0x000fe20008010209 */
[----:B------:R-:W-:Y:S01]  /*6f20*/  SHF.L.U32 R248, R4, 0x1, RZ ;  /* 0x0000000104f87819 */ /* 0x000fe200000006ff */
[----:B------:R-:W-:Y:S01]  /*6f30*/  IMAD.X R0, R3, 0x1, R5, P1 ;  /* 0x0000000103007824 */ /* 0x000fe200008e0605 */
[----:B------:R-:W-:Y:S01]  /*6f40*/  LOP3.LUT R171, R171, 0x200, R6, 0xf8, !PT ;  /* 0x00000200abab7812 */ /* 0x000fe200078ef806 */
[----:B------:R-:W-:Y:S01]  /*6f50*/  IMAD.U32 R3, RZ, RZ, UR11 ;  /* 0x0000000bff037e24 */ /* 0x000fe2000f8e00ff */
[----:B------:R-:W-:Y:S01]  /*6f60*/  LEA R248, P1, R2, R248, 0x7 ;  /* 0x000000f802f87211 */ /* 0x000fe200078238ff */
[----:B------:R-:W-:Y:S01]  /*6f70*/  IMAD.U32 R3, RZ, RZ, UR4 ;  /* 0x00000004ff037e24 */ /* 0x000fe2000f8e00ff */
[----:B------:R-:W-:Y:S01]  /*6f80*/  SHF.L.U64.HI R5, R4, 0x1, R0 ;  /* 0x0000000104057819 */ /* 0x000fe20000010200 */
[----:B------:R-:W-:Y:S01]  /*6f90*/  USHF.L.U32 UR11, UR8, 0x5, URZ ;  /* 0x00000005080b7899 */ /* 0x000fe200080006ff */
[----:B------:R-:W-:Y:S01]  /*6fa0*/  LOP3.LUT R0, R6, 0x400, RZ, 0xc0, !PT ;  /* 0x0000040006007812 */ /* 0x000fe200078ec0ff */
[----:B------:R-:W-:Y:S01]  /*6fb0*/  USHF.L.U64.HI UR9, UR8, 0x7, UR9 ;  /* 0x0000000708097899 */ /* 0x000fe20008010209 */
[----:B------:R-:W-:Y:S01]  /*6fc0*/  LEA.HI.X R2, R2, R5, R3, 0x7, P1 ;  /* 0x0000000502027211 */ /* 0x000fe200008f3c03 */
[----:B------:R-:W-:Y:S01]  /*6fd0*/  IMAD.MOV.U32 R3, RZ, RZ, R168 ;  /* 0x000000ffff037224 */ /* 0x000fe200078e00a8 */
[----:B------:R-:W-:Y:S01]  /*6fe0*/  IADD3 R248, P1, PT, R248, UR6, RZ ;  /* 0x00000006f8f87c10 */ /* 0x000fe2000ff3e0ff */
[----:B------:R-:W-:Y:S01]  /*6ff0*/  UMOV UR6, 0x400 ;  /* 0x0000040000067882 */ /* 0x000fe20000000000 */
[----:B------:R-:W-:Y:S01]  /*7000*/  IMAD R237, R237, 0x2, R0 ;  /* 0x00000002eded7824 */ /* 0x000fe200078e0200 */
[----:B---3--:R-:W-:Y:S01]  /*7010*/  ULEA UR5, UR5, UR6, 0x18 ;  /* 0x0000000605057291 */ /* 0x008fe2000f8ec0ff */
[----:B------:R-:W-:Y:S01]  /*7020*/  SEL R236, R236, 0xffffffc0, !P6 ;  /* 0xffffffc0ecec7807 */ /* 0x000fe20007000000 */
[----:B------:R-:W-:Y:S01]  /*7030*/  USHF.L.U32 UR8, UR8, 0x7, URZ ;  /* 0x0000000708087899 */ /* 0x000fe200080006ff */
[----:B------:R-:W-:Y:S01]  /*7040*/  IADD3.X R247, PT, PT, R2, UR7, RZ, P1, !PT ;  /* 0x0000000702f77c10 */ /* 0x000fe20008ffe4ff */
[----:B------:R-:W1:Y:S02]  /*7050*/  LDCU UR4, c[0x0][0x45c] ;  /* 0x00008b80ff0477ac */ /* 0x000e640008000800 */
[----:B------:R-:W-:Y:S01]  /*7060*/  LEA R241, R241, UR5, 0x1 ;  /* 0x00000005f1f17c11 */ /* 0x000fe2000f8e08ff */
[----:B------:R-:W-:Y:S01]  /*7070*/  VIADD R238, R237, UR5 ;  /* 0x00000005edee7c36 */ /* 0x000fe20008000000 */
[----:B------:R-:W-:-:S02]  /*7080*/  LEA R171, R171, UR5, 0x1 ;  /* 0x00000005abab7c11 */ /* 0x000fc4000f8e08ff */
[----:B------:R-:W-:Y:S01]  /*7090*/  IADD3 R242, PT, PT, R236, R241, RZ ;  /* 0x000000f1ecf27210 */ /* 0x000fe20007ffe0ff */
[----:B------:R-:W-:Y:S01]  /*70a0*/  IMAD.IADD R236, R238, 0x1, R236 ;  /* 0x00000001eeec7824 */ /* 0x000fe200078e02ec */
[----:B------:R-:W-:Y:S01]  /*70b0*/  LEA R246, R246, UR5, 0x1 ;  /* 0x00000005f6f67c11 */ /* 0x000fe2000f8e08ff */
[----:B------:R-:W-:Y:S01]  /*70c0*/  IMAD.IADD R238, R238, 0x1, R245 ;  /* 0x00000001eeee7824 */ /* 0x000fe200078e02f5 */
[----:B------:R-:W-:Y:S01]  /*70d0*/  IADD3 R0, PT, PT, R171, 0xc000, RZ ;  /* 0x0000c000ab007810 */ /* 0x000fe20007ffe0ff */
[----:B------:R-:W-:Y:S02]  /*70e0*/  IMAD.IADD R240, R245, 0x1, R171 ;  /* 0x00000001f5f07824 */ /* 0x000fe400078e02ab */
[----:B------:R-:W-:Y:S02]  /*70f0*/  VIADD R2, R171, 0xc040 ;  /* 0x0000c040ab027836 */ /* 0x000fe40000000000 */
[C---:B------:R-:W-:Y:S02]  /*7100*/  IMAD.IADD R243, R245.reuse, 0x1, R241 ;  /* 0x00000001f5f37824 */ /* 0x040fe400078e02f1 */
[----:B------:R-:W-:-:S02]  /*7110*/  IMAD.IADD R239, R245, 0x1, R236 ;  /* 0x00000001f5ef7824 */ /* 0x000fc400078e02ec */
[----:B------:R-:W-:Y:S01]  /*7120*/  IMAD.IADD R244, R245, 0x1, R242 ;  /* 0x00000001f5f47824 */ /* 0x000fe200078e02f2 */
[----:B-1----:R-:W-:Y:S06]  /*7130*/  BRA `(.L_x_39) ;  /* 0x0000000000807947 */ /* 0x002fec0003800000 */
.L_x_41:
[----:B------:R-:W1:Y:S02]  /*7140*/  LDC.64 R166, c[0x0][0x3b8] ;  /* 0x0000ee00ffa67b82 */ /* 0x000e640000000a00 */
[C---:B-1----:R-:W-:Y:S01]  /*7150*/  IMAD.WIDE.U32 R204, R166.reuse, UR16, RZ ;  /* 0x00000010a6cc7c25 */ /* 0x042fe2000f8e00ff */
[C---:B------:R-:W-:Y:S03]  /*7160*/  SHF.L.U64.HI R207, R166.reuse, 0x4, R167 ;  /* 0x00000004a6cf7819 */ /* 0x040fe600000102a7 */
[----:B------:R-:W-:Y:S01]  /*7170*/  IMAD.SHL.U32 R168, R166, 0x10, RZ ;  /* 0x00000010a6a87824 */ /* 0x000fe200078e00ff */
[C---:B------:R-:W-:Y:S01]  /*7180*/  LEA R208, P2, R204.reuse, R250, 0x7 ;  /* 0x000000faccd07211 */ /* 0x040fe200078438ff */
[----:B------:R-:W-:Y:S03]  /*7190*/  IMAD R164, R167, UR16, R205 ;  /* 0x00000010a7a47c24 */ /* 0x000fe6000f8e02cd */
[C---:B------:R-:W-:Y:S02]  /*71a0*/  LEA R0, P0, R204.reuse, R168, 0x6 ;  /* 0x000000a8cc007211 */ /* 0x040fe400078030ff */
[C-C-:B------:R-:W-:Y:S02]  /*71b0*/  LEA.HI.X R209, R204.reuse, R249, R164.reuse, 0x7, P2 ;  /* 0x000000f9ccd17211 */ /* 0x140fe400010f3ca4 */
[----:B------:R-:W-:Y:S02]  /*71c0*/  LEA.HI.X R2, R204, R207, R164, 0x6, P0 ;  /* 0x000000cfcc027211 */ /* 0x000fe400000f34a4 */
[----:B------:R-:W-:Y:S01]  /*71d0*/  IADD3 R168, P0, PT, R168, R0, RZ ;  /* 0x00000000a8a87210 */ /* 0x000fe20007f1e0ff */
[----:B------:R-:W-:Y:S01]  /*71e0*/  @!PT LDS RZ, [RZ] ;  /* 0x00000000fffff984 */ /* 0x000fe20000000800 */
[----:B------:R-:W-:Y:S01]  /*71f0*/  @!PT LDS RZ, [RZ] ;  /* 0x00000000fffff984 */ /* 0x000fe20000000800 */
[----:B------:R-:W-:Y:S01]  /*7200*/  @!PT LDS RZ, [RZ] ;  /* 0x00000000fffff984 */ /* 0x000fe20000000800 */
[----:B------:R1:W-:Y:S01]  /*7210*/  LDGSTS.E.BYPASS.LTC128B.128 [R246+0x8000], desc[UR14][R208.64] ;  /* 0x08000000d0f67fae */ /* 0x0003e2000b981a0e */
[----:B------:R-:W-:Y:S02]  /*7220*/  LEA R206, P2, R0, R250, 0x1 ;  /* 0x000000fa00ce7211 */ /* 0x000fe400078408ff */
[----:B------:R-:W-:Y:S01]  /*7230*/  LEA R210, P1, R166, R0, 0x5 ;  /* 0x00000000a6d27211 */ /* 0x000fe200078228ff */
[----:B------:R1:W-:Y:S01]  /*7240*/  LDGSTS.E.BYPASS.LTC128B.128 [R246+0xa000], desc[UR14][R208.64+0x80] ;  /* 0x0a000080d0f67fae */ /* 0x0003e2000b981a0e */
[--C-:B------:R-:W-:Y:S01]  /*7250*/  IMAD.X R164, R207, 0x1, R2.reuse, P0 ;  /* 0x00000001cfa47824 */ /* 0x100fe200000e0602 */
[-C--:B------:R-:W-:Y:S02]  /*7260*/  LEA.HI.X R207, R0, R249.reuse, R2, 0x1, P2 ;  /* 0x000000f900cf7211 */ /* 0x080fe400010f0c02 */
[----:B------:R-:W-:Y:S02]  /*7270*/  LEA.HI.X R167, R166, R2, R167, 0x5, P1 ;  /* 0x00000002a6a77211 */ /* 0x000fe400008f2ca7 */
[-C--:B------:R-:W-:Y:S01]  /*7280*/  LEA R204, P1, R168, R250.reuse, 0x1 ;  /* 0x000000faa8cc7211 */ /* 0x080fe200078208ff */
[----:B------:R1:W-:Y:S01]  /*7290*/  LDGSTS.E.BYPASS.LTC128B.128 [R246+0x8800], desc[UR14][R206.64] ;  /* 0x08800000cef67fae */ /* 0x0003e2000b981a0e */
[----:B------:R-:W-:Y:S02]  /*72a0*/  LEA R166, P0, R210, R250, 0x1 ;  /* 0x000000fad2a67211 */ /* 0x000fe400078008ff */
[-C--:B------:R-:W-:Y:S01]  /*72b0*/  LEA.HI.X R205, R168, R249.reuse, R164, 0x1, P1 ;  /* 0x000000f9a8cd7211 */ /* 0x080fe200008f0ca4 */
[----:B------:R1:W-:Y:S01]  /*72c0*/  LDGSTS.E.BYPASS.LTC128B.128 [R246+0xa800], desc[UR14][R206.64+0x80] ;  /* 0x0a800080cef67fae */ /* 0x0003e2000b981a0e */
[----:B------:R-:W-:Y:S03]  /*72d0*/  LEA.HI.X R167, R210, R249, R167, 0x1, P0 ;  /* 0x000000f9d2a77211 */ /* 0x000fe600000f0ca7 */
[----:B------:R1:W-:Y:S04]  /*72e0*/  LDGSTS.E.BYPASS.LTC128B.128 [R246+0x9000], desc[UR14][R204.64] ;  /* 0x09000000ccf67fae */ /* 0x0003e8000b981a0e */
[----:B------:R1:W-:Y:S04]  /*72f0*/  LDGSTS.E.BYPASS.LTC128B.128 [R246+0xb000], desc[UR14][R204.64+0x80] ;  /* 0x0b000080ccf67fae */ /* 0x0003e8000b981a0e */
[----:B------:R1:W-:Y:S04]  /*7300*/  LDGSTS.E.BYPASS.LTC128B.128 [R246+0x9800], desc[UR14][R166.64] ;  /* 0x09800000a6f67fae */ /* 0x0003e8000b981a0e */
[----:B------:R1:W-:Y:S04]  /*7310*/  LDGSTS.E.BYPASS.LTC128B.128 [R246+0xb800], desc[UR14][R166.64+0x80] ;  /* 0x0b800080a6f67fae */ /* 0x0003e8000b981a0e */
[----:B------:R-:W0:Y:S01]  /*7320*/  LDGDEPBAR ;  /* 0x00000000000079af */ /* 0x000e220000000000 */
[----:B------:R-:W-:Y:S05]  /*7330*/  BRA `(.L_x_40) ;  /* 0x0000000c00887947 */ /* 0x000fea0003800000 */
.L_x_39:
[----:B------:R-:W-:Y:S04]  /*7340*/  DEPBAR.LE SB0, 0x0 ;  /* 0x000080000000791a */ /* 0x000fe80000000000 */
[----:B------:R-:W-:Y:S01]  /*7350*/  BAR.SYNC.DEFER_BLOCKING 0x0 ;  /* 0x0000000000007b1d */ /* 0x000fe20000010000 */
[----:B------:R-:W-:Y:S01]  /*7360*/  IMAD.MOV.U32 R10, RZ, RZ, R248 ;  /* 0x000000ffff0a7224 */ /* 0x000fe200078e00f8 */
[----:B------:R-:W-:Y:S01]  /*7370*/  IADD3 R6, P0, PT, R248, UR11, RZ ;  /* 0x0000000bf8067c10 */ /* 0x000fe2000ff1e0ff */
[----:B------:R-:W-:Y:S01]  /*7380*/  IMAD.MOV.U32 R11, RZ, RZ, R247 ;  /* 0x000000ffff0b7224 */ /* 0x000fe200078e00f7 */
[----:B------:R-:W-:Y:S02]  /*7390*/  UISETP.NE.AND UP0, UPT, UR16, -0x1, UPT ;  /* 0xffffffff1000788c */ /* 0x000fe4000bf05270 */
[----:B------:R-:W-:Y:S02]  /*73a0*/  IADD3.X R7, PT, PT, R247, UR10, RZ, P0, !PT ;  /* 0x0000000af7077c10 */ /* 0x000fe400087fe4ff */
[----:B------:R-:W-:Y:S04]  /*73b0*/  IADD3 R4, P0, PT, R6, UR24, RZ ;  /* 0x0000001806047c10 */ /* 0x000fe8000ff1e0ff */
[----:B------:R-:W-:Y:S02]  /*73c0*/  IADD3.X R5, PT, PT, R7, UR19, RZ, P0, !PT ;  /* 0x0000001307057c10 */ /* 0x000fe400087fe4ff */
[----:B------:R-:W-:Y:S04]  /*73d0*/  IADD3 R8, P0, PT, R4, UR24, RZ ;  /* 0x0000001804087c10 */ /* 0x000fe8000ff1e0ff */
[----:B------:R-:W-:Y:S01]  /*73e0*/  IADD3.X R9, PT, PT, R5, UR19, RZ, P0, !PT ;  /* 0x0000001305097c10 */ /* 0x000fe200087fe4ff */
[----:B------:R-:W-:Y:S01]  /*73f0*/  @!PT LDS RZ, [RZ] ;  /* 0x00000000fffff984 */ /* 0x000fe20000000800 */
[----:B------:R-:W-:Y:S01]  /*7400*/  @!PT LDS RZ, [RZ] ;  /* 0x00000000fffff984 */ /* 0x000fe20000000800 */
[----:B------:R-:W-:Y:S01]  /*7410*/  @!PT LDS RZ, [RZ] ;  /* 0x00000000fffff984 */ /* 0x000fe20000000800 */
[----:B------:R-:W-:Y:S08]  /*7420*/  LDGSTS.E.BYPASS.LTC128B.128 [R246+0xc000], desc[UR14][R10.64] ;  /* 0x0c0000000af67fae */ /* 0x000ff0000b981a0e */
[----:B------:R-:W-:Y:S08]  /*7430*/  LDGSTS.E.BYPASS.LTC128B.128 [R246+0xe000], desc[UR14][R10.64+0x80] ;  /* 0x0e0000800af67fae */ /* 0x000ff0000b981a0e */
[----:B------:R-:W-:Y:S08]  /*7440*/  LDGSTS.E.BYPASS.LTC128B.128 [R246+0xc800], desc[UR14][R6.64] ;  /* 0x0c80000006f67fae */ /* 0x000ff0000b981a0e */
[----:B------:R-:W-:Y:S08]  /*7450*/  LDGSTS.E.BYPASS.LTC128B.128 [R246+0xe800], desc[UR14][R6.64+0x80] ;  /* 0x0e80008006f67fae */ /* 0x000ff0000b981a0e */
[----:B------:R-:W-:Y:S08]  /*7460*/  LDGSTS.E.BYPASS.LTC128B.128 [R246+0xd000], desc[UR14][R4.64+0x80] ;  /* 0x0d00008004f67fae */ /* 0x000ff0000b981a0e */
[----:B------:R1:W-:Y:S08]  /*7470*/  LDGSTS.E.BYPASS.LTC128B.128 [R246+0xf000], desc[UR14][R4.64+0x100] ;  /* 0x0f00010004f67fae */ /* 0x0003f0000b981a0e */
[----:B------:R-:W-:Y:S08]  /*7480*/  LDGSTS.E.BYPASS.LTC128B.128 [R246+0xd800], desc[UR14][R8.64+0x100] ;  /* 0x0d80010008f67fae */ /* 0x000ff0000b981a0e */
[----:B--2---:R2:W-:Y:S08]  /*7490*/  LDGSTS.E.BYPASS.LTC128B.128 [R246+0xf800], desc[UR14][R8.64+0x180] ;  /* 0x0f80018008f67fae */ /* 0x0045f0000b981a0e */
[----:B------:R-:W-:Y:S08]  /*74a0*/  LDSM.16.M88.4 R64, [R241] ;  /* 0x00000000f140783b */ /* 0x000ff00000000200 */
[----:B------:R-:W1:Y:S08]  /*74b0*/  LDSM.16.M88.4 R16, [R237+UR5+0x8000] ;  /* 0x00800005ed10783b */ /* 0x000e700008000200 */
[----:B------:R-:W2:Y:S08]  /*74c0*/  LDSM.16.M88.4 R60, [R241+0x2000] ;  /* 0x00200000f13c783b */ /* 0x000eb00000000200 */
[----:B------:R-:W3:Y:S08]  /*74d0*/  LDSM.16.M88.4 R32, [R237+UR5+0x8800] ;  /* 0x00880005ed20783b */ /* 0x000ef00008000200 */
[----:B------:R-:W0:Y:S08]  /*74e0*/  LDGDEPBAR ;  /* 0x00000000000079af */ /* 0x000e300000000000 */
[----:B------:R-:W4:Y:S08]  /*74f0*/  LDSM.16.M88.4 R48, [R237+UR5+0x9000] ;  /* 0x00900005ed30783b */ /* 0x000f300008000200 */
[----:B------:R-:W5:Y:S01]  /*7500*/  LDSM.16.M88.4 R204, [R237+UR5+0x9800] ;  /* 0x00980005edcc783b */ /* 0x000f620008000200 */
[-C--:B-1----:R-:W-:Y:S07]  /*7510*/  HMMA.16816.F32 R4, R64, R16.reuse, RZ ;  /* 0x000000104004723c */ /* 0x082fee00000018ff */
[----:B------:R-:W-:Y:S01]  /*7520*/  LDSM.16.M88.4 R208, [R243] ;  /* 0x00000000f3d0783b */ /* 0x000fe20000000200 */
[C---:B--2---:R-:W-:Y:S07]  /*7530*/  HMMA.16816.F32 R8, R60.reuse, R16, RZ ;  /* 0x000000103c08723c */ /* 0x044fee00000018ff */
[----:B------:R-:W1:Y:S01]  /*7540*/  LDSM.16.M88.4 R212, [R238+0x8000] ;  /* 0x00800000eed4783b */ /* 0x000e620000000200 */
[-C--:B------:R-:W-:Y:S07]  /*7550*/  HMMA.16816.F32 R12, R60, R18.reuse, RZ ;  /* 0x000000123c0c723c */ /* 0x080fee00000018ff */
[----:B------:R-:W2:Y:S01]  /*7560*/  LDSM.16.M88.4 R216, [R243+0x2000] ;  /* 0x00200000f3d8783b */ /* 0x000ea20000000200 */
[C---:B------:R-:W-:Y:S07]  /*7570*/  HMMA.16816.F32 R16, R64.reuse, R18, RZ ;  /* 0x000000124010723c */ /* 0x040fee00000018ff */
[----:B------:R-:W2:Y:S01]  /*7580*/  LDSM.16.M88.4 R220, [R238+0x8800] ;  /* 0x00880000eedc783b */ /* 0x000ea20000000200 */
[-C--:B---3--:R-:W-:Y:S07]  /*7590*/  HMMA.16816.F32 R20, R64, R32.reuse, RZ ;  /* 0x000000204014723c */ /* 0x088fee00000018ff */
[----:B------:R-:W3:Y:S01]  /*75a0*/  LDSM.16.M88.4 R224, [R238+0x9000] ;  /* 0x00900000eee0783b */ /* 0x000ee20000000200 */
[C---:B------:R-:W-:Y:S07]  /*75b0*/  HMMA.16816.F32 R24, R60.reuse, R32, RZ ;  /* 0x000000203c18723c */ /* 0x040fee00000018ff */
[----:B------:R-:W3:Y:S01]  /*75c0*/  LDSM.16.M88.4 R228, [R238+0x9800] ;  /* 0x00980000eee4783b */ /* 0x000ee20000000200 */
[-C--:B------:R-:W-:Y:S07]  /*75d0*/  HMMA.16816.F32 R28, R60, R34.reuse, RZ ;  /* 0x000000223c1c723c */ /* 0x080fee00000018ff */
[----:B------:R-:W-:Y:S01]  /*75e0*/  LDSM.16.M88.4 R232, [R236+0x9000] ;  /* 0x00900000ece8783b */ /* 0x000fe20000000200 */
[C---:B------:R-:W-:Y:S08]  /*75f0*/  HMMA.16816.F32 R32, R64.reuse, R34, RZ ;  /* 0x000000224020723c */ /* 0x040ff000000018ff */
[-C--:B----4-:R-:W-:Y:S08]  /*7600*/  HMMA.16816.F32 R36, R64, R48.reuse, RZ ;  /* 0x000000304024723c */ /* 0x090ff000000018ff */
[C---:B------:R-:W-:Y:S08]  /*7610*/  HMMA.16816.F32 R40, R60.reuse, R48, RZ ;  /* 0x000000303c28723c */ /* 0x040ff000000018ff */
[-C--:B------:R-:W-:Y:S08]  /*7620*/  HMMA.16816.F32 R44, R60, R50.reuse, RZ ;  /* 0x000000323c2c723c */ /* 0x080ff000000018ff */
[C---:B------:R-:W-:Y:S08]  /*7630*/  HMMA.16816.F32 R48, R64.reuse, R50, RZ ;  /* 0x000000324030723c */ /* 0x040ff000000018ff */
[-C--:B-----5:R-:W-:Y:S08]  /*7640*/  HMMA.16816.F32 R52, R64, R204.reuse, RZ ;  /* 0x000000cc4034723c */ /* 0x0a0ff000000018ff */
[C---:B------:R-:W-:Y:S08]  /*7650*/  HMMA.16816.F32 R56, R60.reuse, R204, RZ ;  /* 0x000000cc3c38723c */ /* 0x040ff000000018ff */
[-C--:B------:R-:W-:Y:S08]  /*7660*/  HMMA.16816.F32 R60, R60, R206.reuse, RZ ;  /* 0x000000ce3c3c723c */ /* 0x080ff000000018ff */
[----:B------:R-:W-:Y:S01]  /*7670*/  HMMA.16816.F32 R64, R64, R206, RZ ;  /* 0x000000ce4040723c */ /* 0x000fe200000018ff */
[----:B------:R-:W-:Y:S07]  /*7680*/  LDSM.16.M88.4 R204, [R242] ;  /* 0x00000000f2cc783b */ /* 0x000fee0000000200 */
[-C--:B-1----:R-:W-:Y:S08]  /*7690*/  HMMA.16816.F32 R4, R208, R212.reuse, R4 ;  /* 0x000000d4d004723c */ /* 0x082ff00000001804 */
[C---:B--2---:R-:W-:Y:S08]  /*76a0*/  HMMA.16816.F32 R8, R216.reuse, R212, R8 ;  /* 0x000000d4d808723c */ /* 0x044ff00000001808 */
[-C--:B------:R-:W-:Y:S08]  /*76b0*/  HMMA.16816.F32 R12, R216, R214.reuse, R12 ;  /* 0x000000d6d80c723c */ /* 0x080ff0000000180c */
[C---:B------:R-:W-:Y:S01]  /*76c0*/  HMMA.16816.F32 R16, R208.reuse, R214, R16 ;  /* 0x000000d6d010723c */ /* 0x040fe20000001810 */
[----:B------:R-:W1:Y:S07]  /*76d0*/  LDSM.16.M88.4 R212, [R236+0x8000] ;  /* 0x00800000ecd4783b */ /* 0x000e6e0000000200 */
[-C--:B------:R-:W-:Y:S08]  /*76e0*/  HMMA.16816.F32 R20, R208, R220.reuse, R20 ;  /* 0x000000dcd014723c */ /* 0x080ff00000001814 */
[C---:B------:R-:W-:Y:S08]  /*76f0*/  HMMA.16816.F32 R24, R216.reuse, R220, R24 ;  /* 0x000000dcd818723c */ /* 0x040ff00000001818 */
[-C--:B------:R-:W-:Y:S08]  /*7700*/  HMMA.16816.F32 R28, R216, R222.reuse, R28 ;  /* 0x000000ded81c723c */ /* 0x080ff0000000181c */
[C---:B------:R-:W-:Y:S01]  /*7710*/  HMMA.16816.F32 R32, R208.reuse, R222, R32 ;  /* 0x000000ded020723c */ /* 0x040fe20000001820 */
[----:B------:R-:W2:Y:S07]  /*7720*/  LDSM.16.M88.4 R220, [R242+0x2000] ;  /* 0x00200000f2dc783b */ /* 0x000eae0000000200 */
[-C--:B---3--:R-:W-:Y:S08]  /*7730*/  HMMA.16816.F32 R36, R208, R224.reuse, R36 ;  /* 0x000000e0d024723c */ /* 0x088ff00000001824 */
[C---:B------:R-:W-:Y:S08]  /*7740*/  HMMA.16816.F32 R40, R216.reuse, R224, R40 ;  /* 0x000000e0d828723c */ /* 0x040ff00000001828 */
[-C--:B------:R-:W-:Y:S08]  /*7750*/  HMMA.16816.F32 R44, R216, R226.reuse, R44 ;  /* 0x000000e2d82c723c */ /* 0x080ff0000000182c */
[C---:B------:R-:W-:Y:S01]  /*7760*/  HMMA.16816.F32 R48, R208.reuse, R226, R48 ;  /* 0x000000e2d030723c */ /* 0x040fe20000001830 */
[----:B------:R-:W3:Y:S07]  /*7770*/  LDSM.16.M88.4 R224, [R236+0x8800] ;  /* 0x00880000ece0783b */ /* 0x000eee0000000200 */
[-C--:B------:R-:W-:Y:S08]  /*7780*/  HMMA.16816.F32 R52, R208, R228.reuse, R52 ;  /* 0x000000e4d034723c */ /* 0x080ff00000001834 */
[C---:B------:R-:W-:Y:S08]  /*7790*/  HMMA.16816.F32 R56, R216.reuse, R228, R56 ;  /* 0x000000e4d838723c */ /* 0x040ff00000001838 */
[-C--:B------:R-:W-:Y:S01]  /*77a0*/  HMMA.16816.F32 R60, R216, R230.reuse, R60 ;  /* 0x000000e6d83c723c */ /* 0x080fe2000000183c */
[----:B------:R-:W4:Y:S07]  /*77b0*/  LDSM.16.M88.4 R216, [R236+0x9800] ;  /* 0x00980000ecd8783b */ /* 0x000f2e0000000200 */
[----:B------:R-:W-:Y:S01]  /*77c0*/  HMMA.16816.F32 R64, R208, R230, R64 ;  /* 0x000000e6d040723c */ /* 0x000fe20000001840 */
[----:B------:R-:W-:Y:S07]  /*77d0*/  LDSM.16.M88.4 R208, [R244] ;  /* 0x00000000f4d0783b */ /* 0x000fee0000000200 */
[-C--:B-1----:R-:W-:Y:S01]  /*77e0*/  HMMA.16816.F32 R4, R204, R212.reuse, R4 ;  /* 0x000000d4cc04723c */ /* 0x082fe20000001804 */
[----:B------:R-:W-:Y:S07]  /*77f0*/  LDSM.16.M88.4 R228, [R239+0x8800] ;  /* 0x00880000efe4783b */ /* 0x000fee0000000200 */
[C---:B--2---:R-:W-:Y:S08]  /*7800*/  HMMA.16816.F32 R8, R220.reuse, R212, R8 ;  /* 0x000000d4dc08723c */ /* 0x044ff00000001808 */
[-C--:B------:R-:W-:Y:S08]  /*7810*/  HMMA.16816.F32 R12, R220, R214.reuse, R12 ;  /* 0x000000d6dc0c723c */ /* 0x080ff0000000180c */
[C---:B------:R-:W-:Y:S01]  /*7820*/  HMMA.16816.F32 R16, R204.reuse, R214, R16 ;  /* 0x000000d6cc10723c */ /* 0x040fe20000001810 */
[----:B------:R-:W1:Y:S07]  /*7830*/  LDSM.16.M88.4 R212, [R239+0x8000] ;  /* 0x00800000efd4783b */ /* 0x000e6e0000000200 */
[-C--:B---3--:R-:W-:Y:S08]  /*7840*/  HMMA.16816.F32 R20, R204, R224.reuse, R20 ;  /* 0x000000e0cc14723c */ /* 0x088ff00000001814 */
[C---:B------:R-:W-:Y:S08]  /*7850*/  HMMA.16816.F32 R24, R220.reuse, R224, R24 ;  /* 0x000000e0dc18723c */ /* 0x040ff00000001818 */
[-C--:B------:R-:W-:Y:S08]  /*7860*/  HMMA.16816.F32 R28, R220, R226.reuse, R28 ;  /* 0x000000e2dc1c723c */ /* 0x080ff0000000181c */
[C---:B------:R-:W-:Y:S01]  /*7870*/  HMMA.16816.F32 R32, R204.reuse, R226, R32 ;  /* 0x000000e2cc20723c */ /* 0x040fe20000001820 */
[----:B------:R-:W2:Y:S07]  /*7880*/  LDSM.16.M88.4 R224, [R244+0x2000] ;  /* 0x00200000f4e0783b */ /* 0x000eae0000000200 */
[-C--:B------:R-:W-:Y:S08]  /*7890*/  HMMA.16816.F32 R36, R204, R232.reuse, R36 ;  /* 0x000000e8cc24723c */ /* 0x080ff00000001824 */
[C---:B------:R-:W-:Y:S08]  /*78a0*/  HMMA.16816.F32 R40, R220.reuse, R232, R40 ;  /* 0x000000e8dc28723c */ /* 0x040ff00000001828 */
[-C--:B------:R-:W-:Y:S08]  /*78b0*/  HMMA.16816.F32 R44, R220, R234.reuse, R44 ;  /* 0x000000eadc2c723c */ /* 0x080ff0000000182c */
[C---:B------:R-:W-:Y:S01]  /*78c0*/  HMMA.16816.F32 R48, R204.reuse, R234, R48 ;  /* 0x000000eacc30723c */ /* 0x040fe20000001830 */
[----:B------:R-:W3:Y:S07]  /*78d0*/  LDSM.16.M88.4 R232, [R239+0x9000] ;  /* 0x00900000efe8783b */ /* 0x000eee0000000200 */
[-C--:B----4-:R-:W-:Y:S08]  /*78e0*/  HMMA.16816.F32 R52, R204, R216.reuse, R52 ;  /* 0x000000d8cc34723c */ /* 0x090ff00000001834 */
[C---:B------:R-:W-:Y:S08]  /*78f0*/  HMMA.16816.F32 R56, R220.reuse, R216, R56 ;  /* 0x000000d8dc38723c */ /* 0x040ff00000001838 */
[-C--:B------:R-:W-:Y:S01]  /*7900*/  HMMA.16816.F32 R60, R220, R218.reuse, R60 ;  /* 0x000000dadc3c723c */ /* 0x080fe2000000183c */
[----:B------:R-:W4:Y:S07]  /*7910*/  LDSM.16.M88.4 R220, [R239+0x9800] ;  /* 0x00980000efdc783b */ /* 0x000f2e0000000200 */
[----:B------:R-:W-:Y:S01]  /*7920*/  HMMA.16816.F32 R64, R204, R218, R64 ;  /* 0x000000dacc40723c */ /* 0x000fe20000001840 */
[----:B------:R-:W-:Y:S07]  /*7930*/  LDSM.16.M88.4 R204, [R241+0x4000] ;  /* 0x00400000f1cc783b */ /* 0x000fee0000000200 */
[-C--:B-1----:R-:W-:Y:S01]  /*7940*/  HMMA.16816.F32 R4, R208, R212.reuse, R4 ;  /* 0x000000d4d004723c */ /* 0x082fe20000001804 */
[----:B------:R-:W-:Y:S07]  /*7950*/  LDSM.16.M88.4 R216, [R241+0x6000] ;  /* 0x00600000f1d8783b */ /* 0x000fee0000000200 */
[C---:B--2---:R-:W-:Y:S08]  /*7960*/  HMMA.16816.F32 R8, R224.reuse, R212, R8 ;  /* 0x000000d4e008723c */ /* 0x044ff00000001808 */
[-C--:B------:R-:W-:Y:S08]  /*7970*/  HMMA.16816.F32 R12, R224, R214.reuse, R12 ;  /* 0x000000d6e00c723c */ /* 0x080ff0000000180c */
[C---:B------:R-:W-:Y:S01]  /*7980*/  HMMA.16816.F32 R16, R208.reuse, R214, R16 ;  /* 0x000000d6d010723c */ /* 0x040fe20000001810 */
[----:B------:R-:W1:Y:S07]  /*7990*/  LDSM.16.M88.4 R212, [R237+UR5+0xa000] ;  /* 0x00a00005edd4783b */ /* 0x000e6e0008000200 */
[-C--:B------:R-:W-:Y:S08]  /*79a0*/  HMMA.16816.F32 R20, R208, R228.reuse, R20 ;  /* 0x000000e4d014723c */ /* 0x080ff00000001814 */
[C---:B------:R-:W-:Y:S08]  /*79b0*/  HMMA.16816.F32 R24, R224.reuse, R228, R24 ;  /* 0x000000e4e018723c */ /* 0x040ff00000001818 */
[-C--:B------:R-:W-:Y:S08]  /*79c0*/  HMMA.16816.F32 R28, R224, R230.reuse, R28 ;  /* 0x000000e6e01c723c */ /* 0x080ff0000000181c */
[C---:B------:R-:W-:Y:S01]  /*79d0*/  HMMA.16816.F32 R32, R208.reuse, R230, R32 ;  /* 0x000000e6d020723c */ /* 0x040fe20000001820 */
[----:B------:R-:W2:Y:S07]  /*79e0*/  LDSM.16.M88.4 R228, [R237+UR5+0xa800] ;  /* 0x00a80005ede4783b */ /* 0x000eae0008000200 */
[-C--:B---3--:R-:W-:Y:S08]  /*79f0*/  HMMA.16816.F32 R36, R208, R232.reuse, R36 ;  /* 0x000000e8d024723c */ /* 0x088ff00000001824 */
[C---:B------:R-:W-:Y:S08]  /*7a00*/  HMMA.16816.F32 R40, R224.reuse, R232, R40 ;  /* 0x000000e8e028723c */ /* 0x040ff00000001828 */
[-C--:B------:R-:W-:Y:S08]  /*7a10*/  HMMA.16816.F32 R44, R224, R234.reuse, R44 ;  /* 0x000000eae02c723c */ /* 0x080ff0000000182c */
[C---:B------:R-:W-:Y:S01]  /*7a20*/  HMMA.16816.F32 R48, R208.reuse, R234, R48 ;  /* 0x000000ead030723c */ /* 0x040fe20000001830 */
[----:B------:R-:W3:Y:S07]  /*7a30*/  LDSM.16.M88.4 R232, [R237+UR5+0xb000] ;  /* 0x00b00005ede8783b */ /* 0x000eee0008000200 */
[-C--:B----4-:R-:W-:Y:S08]  /*7a40*/  HMMA.16816.F32 R52, R208, R220.reuse, R52 ;  /* 0x000000dcd034723c */ /* 0x090ff00000001834 */
[C---:B------:R-:W-:Y:S08]  /*7a50*/  HMMA.16816.F32 R56, R224.reuse, R220, R56 ;  /* 0x000000dce038723c */ /* 0x040ff00000001838 */
[-C--:B------:R-:W-:Y:S01]  /*7a60*/  HMMA.16816.F32 R60, R224, R222.reuse, R60 ;  /* 0x000000dee03c723c */ /* 0x080fe2000000183c */
[----:B------:R-:W4:Y:S07]  /*7a70*/  LDSM.16.M88.4 R224, [R237+UR5+0xb800] ;  /* 0x00b80005ede0783b */ /* 0x000f2e0008000200 */
[----:B------:R-:W-:Y:S01]  /*7a80*/  HMMA.16816.F32 R64, R208, R222, R64 ;  /* 0x000000ded040723c */ /* 0x000fe20000001840 */
[----:B------:R-:W-:Y:S07]  /*7a90*/  LDSM.16.M88.4 R208, [R243+0x4000] ;  /* 0x00400000f3d0783b */ /* 0x000fee0000000200 */
[-C--:B-1----:R-:W-:Y:S01]  /*7aa0*/  HMMA.16816.F32 R4, R204, R212.reuse, R4 ;  /* 0x000000d4cc04723c */ /* 0x082fe20000001804 */
[----:B------:R-:W-:Y:S07]  /*7ab0*/  LDSM.16.M88.4 R220, [R243+0x6000] ;  /* 0x00600000f3dc783b */ /* 0x000fee0000000200 */
[C---:B------:R-:W-:Y:S08]  /*7ac0*/  HMMA.16816.F32 R8, R216.reuse, R212, R8 ;  /* 0x000000d4d808723c */ /* 0x040ff00000001808 */
[-C--:B------:R-:W-:Y:S08]  /*7ad0*/  HMMA.16816.F32 R12, R216, R214.reuse, R12 ;  /* 0x000000d6d80c723c */ /* 0x080ff0000000180c */
[C---:B------:R-:W-:Y:S01]  /*7ae0*/  HMMA.16816.F32 R16, R204.reuse, R214, R16 ;  /* 0x000000d6cc10723c */ /* 0x040fe20000001810 */
[----:B------:R-:W1:Y:S07]  /*7af0*/  LDSM.16.M88.4 R212, [R238+0xa000] ;  /* 0x00a00000eed4783b */ /* 0x000e6e0000000200 */
[-C--:B--2---:R-:W-:Y:S08]  /*7b00*/  HMMA.16816.F32 R20, R204, R228.reuse, R20 ;  /* 0x000000e4cc14723c */ /* 0x084ff00000001814 */
        /* <DEDUP_REMOVED lines=56> */
[----:B------:R-:W4:Y:S01]  /*7e90*/  LDSM.16.M88.4 R224, [R239+0xb800] ;  /* 0x00b80000efe0783b */ /* 0x000f220000000200 */
[----:B------:R-:W-:Y:S06]  /*7ea0*/  DEPBAR.LE SB0, 0x0 ;  /* 0x000080000000791a */ /* 0x000fec0000000000 */
[----:B------:R-:W-:Y:S01]  /*7eb0*/  HMMA.16816.F32 R64, R204, R222, R64 ;  /* 0x000000decc40723c */ /* 0x000fe20000001840 */
[----:B------:R-:W-:Y:S07]  /*7ec0*/  BAR.SYNC.DEFER_BLOCKING 0x0 ;  /* 0x0000000000007b1d */ /* 0x000fee0000010000 */
[-C--:B-1----:R-:W-:Y:S08]  /*7ed0*/  HMMA.16816.F32 R4, R208, R212.reuse, R4 ;  /* 0x000000d4d004723c */ /* 0x082ff00000001804 */
[C---:B------:R-:W-:Y:S08]  /*7ee0*/  HMMA.16816.F32 R8, R216.reuse, R212, R8 ;  /* 0x000000d4d808723c */ /* 0x040ff00000001808 */
[-C--:B------:R-:W-:Y:S03]  /*7ef0*/  HMMA.16816.F32 R12, R216, R214.reuse, R12 ;  /* 0x000000d6d80c723c */ /* 0x080fe6000000180c */
[----:B------:R-:W-:Y:S02]  /*7f00*/  FMNMX3.FTZ R0, R3, R4, R5, !PT ;  /* 0x0000000403007276 */ /* 0x000fe40007810005 */
[----:B------:R-:W-:Y:S03]  /*7f10*/  FMNMX3.FTZ R2, R165, R6, R7, !PT ;  /* 0x00000006a5027276 */ /* 0x000fe60007810007 */
[C---:B------:R-:W-:Y:S08]  /*7f20*/  HMMA.16816.F32 R16, R208.reuse, R214, R16 ;  /* 0x000000d6d010723c */ /* 0x040ff00000001810 */
[-C--:B--2---:R-:W-:Y:S08]  /*7f30*/  HMMA.16816.F32 R20, R208, R228.reuse, R20 ;  /* 0x000000e4d014723c */ /* 0x084ff00000001814 */
[C---:B------:R-:W-:Y:S04]  /*7f40*/  HMMA.16816.F32 R24, R216.reuse, R228, R24 ;  /* 0x000000e4d818723c */ /* 0x040fe80000001818 */
[----:B------:R-:W-:Y:S02]  /*7f50*/  FMNMX3.FTZ R164, R0, R16, R17, !PT ;  /* 0x0000001000a47276 */ /* 0x000fe40007810011 */
[----:B------:R-:W-:Y:S02]  /*7f60*/  FMNMX3.FTZ R0, R2, R18, R19, !PT ;  /* 0x0000001202007276 */ /* 0x000fe40007810013 */
[-C--:B------:R-:W-:Y:S03]  /*7f70*/  HMMA.16816.F32 R28, R216, R230.reuse, R28 ;  /* 0x000000e6d81c723c */ /* 0x080fe6000000181c */
[----:B------:R-:W-:Y:S02]  /*7f80*/  FMNMX3.FTZ R2, R164, R20, R21, !PT ;  /* 0x00000014a4027276 */ /* 0x000fe40007810015 */
[----:B------:R-:W-:Y:S02]  /*7f90*/  FMNMX3.FTZ R164, R169, R8, R9, !PT ;  /* 0x00000008a9a47276 */ /* 0x000fe40007810009 */
[----:B------:R-:W-:Y:S01]  /*7fa0*/  FMNMX3.FTZ R166, R0, R22, R23, !PT ;  /* 0x0000001600a67276 */ /* 0x000fe20007810017 */
[C---:B------:R-:W-:Y:S04]  /*7fb0*/  HMMA.16816.F32 R32, R208.reuse, R230, R32 ;  /* 0x000000e6d020723c */ /* 0x040fe80000001820 */
[----:B------:R-:W-:Y:S04]  /*7fc0*/  FMNMX3.FTZ R0, R170, R10, R11, !PT ;  /* 0x0000000aaa007276 */ /* 0x000fe8000781000b */
[-C--:B---3--:R-:W-:Y:S03]  /*7fd0*/  HMMA.16816.F32 R36, R208, R232.reuse, R36 ;  /* 0x000000e8d024723c */ /* 0x088fe60000001824 */
[----:B------:R-:W-:Y:S05]  /*7fe0*/  FMNMX3.FTZ R0, R0, R14, R15, !PT ;  /* 0x0000000e00007276 */ /* 0x000fea000781000f */
        /* <DEDUP_REMOVED lines=8> */
[----:B------:R-:W-:Y:S02]  /*8070*/  FMNMX3.FTZ R164, R164, R38, R39, !PT ;  /* 0x00000026a4a47276 */ /* 0x000fe40007810027 */
[----:B------:R-:W-:Y:S02]  /*8080*/  FMNMX3.FTZ R166, R0, R26, R27, !PT ;  /* 0x0000001a00a67276 */ /* 0x000fe4000781001b */
[-C--:B----4-:R-:W-:Y:S03]  /*8090*/  HMMA.16816.F32 R52, R208, R224.reuse, R52 ;  /* 0x000000e0d034723c */ /* 0x090fe60000001834 */
[----:B------:R-:W-:Y:S02]  /*80a0*/  FMNMX3.FTZ R0, R2, R28, R29, !PT ;  /* 0x0000001c02007276 */ /* 0x000fe4000781001d */
[----:B------:R-:W-:Y:S02]  /*80b0*/  FMNMX3.FTZ R214, R166, R30, R31, !PT ;  /* 0x0000001ea6d67276 */ /* 0x000fe4000781001f */
[----:B------:R-:W-:Y:S01]  /*80c0*/  FMNMX3.FTZ R212, R0, R40, R41, !PT ;  /* 0x0000002800d47276 */ /* 0x000fe20007810029 */
[C---:B------:R-:W-:Y:S04]  /*80d0*/  HMMA.16816.F32 R56, R216.reuse, R224, R56 ;  /* 0x000000e0d838723c */ /* 0x040fe80000001838 */
[----:B------:R-:W-:Y:S04]  /*80e0*/  FMNMX3.FTZ R2, R164, R50, R51, !PT ;  /* 0x00000032a4027276 */ /* 0x000fe80007810033 */
[-C--:B------:R-:W-:Y:S03]  /*80f0*/  HMMA.16816.F32 R60, R216, R226.reuse, R60 ;  /* 0x000000e2d83c723c */ /* 0x080fe6000000183c */
[----:B------:R-:W-:Y:S05]  /*8100*/  FMNMX3.FTZ R213, R2, R54, R55, !PT ;  /* 0x0000003602d57276 */ /* 0x000fea0007810037 */
[----:B------:R-:W-:Y:S04]  /*8110*/  HMMA.16816.F32 R64, R208, R226, R64 ;  /* 0x000000e2d040723c */ /* 0x000fe80000001840 */
[----:B------:R-:W-:Y:S04]  /*8120*/  FMNMX3.FTZ R211, R167, R48, R49, !PT ;  /* 0x00000030a7d37276 */ /* 0x000fe80007810031 */
[----:B------:R-:W-:Y:S11]  /*8130*/  FMNMX3.FTZ R211, R211, R52, R53, !PT ;  /* 0x00000034d3d37276 */ /* 0x000ff60007810035 */
[----:B------:R-:W-:Y:S01]  /*8140*/  FMNMX3.FTZ R211, R211, R64, R65, !PT ;  /* 0x00000040d3d37276 */ /* 0x000fe20007810041 */
[----:B------:R-:W-:Y:S06]  /*8150*/  BRA.U.ANY UP0, `(.L_x_41) ;  /* 0xffffffed00f87547 */ /* 0x000fec000b93ffff */
.L_x_40:
[----:B------:R-:W-:Y:S01]  /*8160*/  SHFL.BFLY PT, R168, R211, 0x2, 0x1f ;  /* 0x0c401f00d3a87f89 */ /* 0x000fe200000e0000 */
[----:B-1----:R-:W-:Y:S01]  /*8170*/  FMNMX3.FTZ R166, R213, R66, R67, !PT ;  /* 0x00000042d5a67276 */ /* 0x002fe20007810043 */
[----:B------:R-:W-:Y:S01]  /*8180*/  UIADD3 UR6, UPT, UPT, UR16, 0x1, URZ ;  /* 0x0000000110067890 */ /* 0x000fe2000fffe0ff */
[----:B------:R-:W-:Y:S01]  /*8190*/  FMNMX3.FTZ R2, R212, R44, R45, !PT ;  /* 0x0000002cd4027276 */ /* 0x000fe2000781002d */
[----:B------:R-:W-:Y:S01]  /*81a0*/  UIADD3 UR16, UPT, UPT, UR16, -0x1, URZ ;  /* 0xffffffff10107890 */ /* 0x000fe2000fffe0ff */
[----:B------:R-:W-:Y:S03]  /*81b0*/  FMNMX3.FTZ R0, R214, R42, R43, !PT ;  /* 0x0000002ad6007276 */ /* 0x000fe6000781002b */
[----:B------:R-:W-:Y:S01]  /*81c0*/  SHFL.BFLY PT, R205, R166, 0x2, 0x1f ;  /* 0x0c401f00a6cd7f89 */ /* 0x000fe200000e0000 */
[----:B------:R-:W-:Y:S01]  /*81d0*/  FMNMX3.FTZ R2, R2, R56, R57, !PT ;  /* 0x0000003802027276 */ /* 0x000fe20007810039 */
[----:B------:R-:W-:Y:S01]  /*81e0*/  UISETP.GT.AND UP0, UPT, UR6, URZ, UPT ;  /* 0x000000ff0600728c */ /* 0x000fe2000bf04270 */
[----:B------:R-:W-:Y:S02]  /*81f0*/  FMNMX3.FTZ R0, R0, R46, R47, !PT ;  /* 0x0000002e00007276 */ /* 0x000fe4000781002f */
[----:B------:R-:W-:Y:S02]  /*8200*/  FMNMX3.FTZ R164, R2, R60, R61, !PT ;  /* 0x0000003c02a47276 */ /* 0x000fe4000781003d */
[----:B------:R-:W-:Y:S02]  /*8210*/  FMNMX3.FTZ R0, R0, R58, R59, !PT ;  /* 0x0000003a00007276 */ /* 0x000fe4000781003b */
[C---:B------:R-:W-:Y:S01]  /*8220*/  IADD3 R233, PT, PT, R171.reuse, 0xc040, RZ ;  /* 0x0000c040abe97810 */ /* 0x040fe20007ffe0ff */
[----:B------:R-:W-:Y:S01]  /*8230*/  SHFL.BFLY PT, R167, R164, 0x2, 0x1f ;  /* 0x0c401f00a4a77f89 */ /* 0x000fe200000e0000 */
[----:B------:R-:W-:Y:S02]  /*8240*/  FMNMX3.FTZ R0, R0, R62, R63, !PT ;  /* 0x0000003e00007276 */ /* 0x000fe4000781003f */
[----:B------:R-:W-:Y:S05]  /*8250*/  IADD3 R232, PT, PT, R171, 0xc000, RZ ;  /* 0x0000c000abe87810 */ /* 0x000fea0007ffe0ff */
[----:B------:R-:W1:Y:S02]  /*8260*/  SHFL.BFLY PT, R2, R0, 0x2, 0x1f ;  /* 0x0c401f0000027f89 */ /* 0x000e6400000e0000 */
[----:B-1----:R-:W-:Y:S02]  /*8270*/  FMNMX.FTZ R2, R0, R2, !PT ;  /* 0x0000000200027209 */ /* 0x002fe40007810000 */
[----:B------:R-:W-:Y:S02]  /*8280*/  FMNMX.FTZ R168, R211, R168, !PT ;  /* 0x000000a8d3a87209 */ /* 0x000fe40007810000 */
[----:B------:R-:W-:Y:S02]  /*8290*/  FMNMX.FTZ R207, R166, R205, !PT ;  /* 0x000000cda6cf7209 */ /* 0x000fe40007810000 */
[----:B------:R-:W-:Y:S01]  /*82a0*/  LDSM.16.MT88.4 R208, [R240+0xc000] ;  /* 0x00c00000f0d0783b */ /* 0x000fe20000004200 */
[----:B------:R-:W-:Y:S07]  /*82b0*/  FMNMX.FTZ R166, R164, R167, !PT ;  /* 0x000000a7a4a67209 */ /* 0x000fee0007810000 */
[----:B------:R-:W1:Y:S08]  /*82c0*/  SHFL.BFLY PT, R204, R168, 0x1, 0x1f ;  /* 0x0c201f00a8cc7f89 */ /* 0x000e7000000e0000 */
[----:B------:R-:W2:Y:S08]  /*82d0*/  SHFL.BFLY PT, R205, R207, 0x1, 0x1f ;  /* 0x0c201f00cfcd7f89 */ /* 0x000eb000000e0000 */
[----:B------:R-:W3:Y:S08]  /*82e0*/  SHFL.BFLY PT, R206, R166, 0x1, 0x1f ;  /* 0x0c201f00a6ce7f89 */ /* 0x000ef000000e0000 */
[----:B------:R-:W4:Y:S01]  /*82f0*/  SHFL.BFLY PT, R164, R2, 0x1, 0x1f ;  /* 0x0c201f0002a47f89 */ /* 0x000f2200000e0000 */
[----:B-1----:R-:W-:Y:S02]  /*8300*/  FMNMX.FTZ R168, R168, R204, !PT ;  /* 0x000000cca8a87209 */ /* 0x002fe40007810000 */
[----:B--2---:R-:W-:Y:S03]  /*8310*/  FMNMX.FTZ R167, R207, R205, !PT ;  /* 0x000000cdcfa77209 */ /* 0x004fe60007810000 */
[C---:B------:R-:W-:Y:S01]  /*8320*/  FADD.FTZ R0, -R168.reuse, R3 ;  /* 0x00000003a8007221 */ /* 0x040fe20000010100 */
[C---:B------:R-:W-:Y:S01]  /*8330*/  FMUL.FTZ R212, R168.reuse, UR4 ;  /* 0x00000004a8d47c20 */ /* 0x040fe20008410000 */
[----:B------:R-:W-:Y:S02]  /*8340*/  FSETP.NEU.FTZ.AND P0, PT, R168, -INF , PT ;  /* 0xff800000a800780b */ /* 0x000fe40003f1d000 */
[----:B------:R-:W-:Y:S01]  /*8350*/  FMUL.FTZ R3, R0, UR4 ;  /* 0x0000000400037c20 */ /* 0x000fe20008410000 */
[C---:B------:R-:W-:Y:S01]  /*8360*/  FADD.FTZ R0, -R167.reuse, R165 ;  /* 0x000000a5a7007221 */ /* 0x040fe20000010100 */
[----:B---3--:R-:W-:Y:S01]  /*8370*/  FMNMX.FTZ R166, R166, R206, !PT ;  /* 0x000000cea6a67209 */ /* 0x008fe20007810000 */
[C---:B------:R-:W-:Y:S01]  /*8380*/  FMUL.FTZ R213, R167.reuse, UR4 ;  /* 0x00000004a7d57c20 */ /* 0x040fe20008410000 */
[----:B------:R1:W2:Y:S01]  /*8390*/  MUFU.EX2 R165, R3 ;  /* 0x0000000300a57308 */ /* 0x0002a20000000800 */
[----:B------:R-:W-:Y:S01]  /*83a0*/  FSEL R212, R212, RZ, P0 ;  /* 0x000000ffd4d47208 */ /* 0x000fe20000000000 */
[----:B------:R-:W3:Y:S01]  /*83b0*/  LDSM.16.MT88.4 R204, [R171+0xc000] ;  /* 0x00c00000abcc783b */ /* 0x000ee20000004200 */
[----:B------:R-:W-:Y:S01]  /*83c0*/  FSETP.NEU.FTZ.AND P0, PT, R167, -INF , PT ;  /* 0xff800000a700780b */ /* 0x000fe20003f1d000 */
[----:B------:R-:W-:Y:S01]  /*83d0*/  FMUL.FTZ R214, R166, UR4 ;  /* 0x00000004a6d67c20 */ /* 0x000fe20008410000 */
[----:B----4-:R-:W-:Y:S01]  /*83e0*/  FMNMX.FTZ R164, R2, R164, !PT ;  /* 0x000000a402a47209 */ /* 0x010fe20007810000 */
[--C-:B------:R-:W-:Y:S01]  /*83f0*/  FFMA.FTZ R4, R4, UR4, -R212.reuse ;  /* 0x0000000404047c23 */ /* 0x100fe200080108d4 */
[----:B------:R-:W-:Y:S01]  /*8400*/  FSEL R213, R213, RZ, P0 ;  /* 0x000000ffd5d57208 */ /* 0x000fe20000000000 */
[--C-:B------:R-:W-:Y:S01]  /*8410*/  FFMA.FTZ R5, R5, UR4, -R212.reuse ;  /* 0x0000000405057c23 */ /* 0x100fe200080108d4 */
[----:B------:R-:W-:Y:S01]  /*8420*/  FSETP.NEU.FTZ.AND P0, PT, R166, -INF , PT ;  /* 0xff800000a600780b */ /* 0x000fe20003f1d000 */
[----:B------:R-:W-:Y:S01]  /*8430*/  FMUL.FTZ R215, R164, UR4 ;  /* 0x00000004a4d77c20 */ /* 0x000fe20008410000 */
[--C-:B------:R-:W-:Y:S01]  /*8440*/  FFMA.FTZ R16, R16, UR4, -R212.reuse ;  /* 0x0000000410107c23 */ /* 0x100fe200080108d4 */
[--C-:B------:R-:W-:Y:S01]  /*8450*/  FFMA.FTZ R6, R6, UR4, -R213.reuse ;  /* 0x0000000406067c23 */ /* 0x100fe200080108d5 */
[----:B------:R-:W-:Y:S01]  /*8460*/  FSEL R214, R214, RZ, P0 ;  /* 0x000000ffd6d67208 */ /* 0x000fe20000000000 */
[----:B------:R-:W-:Y:S01]  /*8470*/  FFMA.FTZ R7, R7, UR4, -R213 ;  /* 0x0000000407077c23 */ /* 0x000fe200080108d5 */
[----:B------:R-:W-:Y:S01]  /*8480*/  FSETP.NEU.FTZ.AND P0, PT, R164, -INF , PT ;  /* 0xff800000a400780b */ /* 0x000fe20003f1d000 */
[----:B------:R-:W-:Y:S01]  /*8490*/  FFMA.FTZ R17, R17, UR4, -R212 ;  /* 0x0000000411117c23 */ /* 0x000fe200080108d4 */
[----:B-1----:R-:W-:Y:S01]  /*84a0*/  FMUL.FTZ R3, R0, UR4 ;  /* 0x0000000400037c20 */ /* 0x002fe20008410000 */
[----:B------:R-:W-:Y:S01]  /*84b0*/  FADD.FTZ R0, -R166, R169 ;  /* 0x000000a9a6007221 */ /* 0x000fe20000010100 */
[--C-:B------:R-:W-:Y:S01]  /*84c0*/  FFMA.FTZ R18, R18, UR4, -R213.reuse ;  /* 0x0000000412127c23 */ /* 0x100fe200080108d5 */
[----:B------:R-:W-:Y:S01]  /*84d0*/  FFMA.FTZ R19, R19, UR4, -R213 ;  /* 0x0000000413137c23 */ /* 0x000fe200080108d5 */
[----:B------:R-:W-:Y:S01]  /*84e0*/  FSEL R215, R215, RZ, P0 ;  /* 0x000000ffd7d77208 */ /* 0x000fe20000000000 */
[----:B------:R-:W-:Y:S01]  /*84f0*/  FMUL.FTZ R2, R0, UR4 ;  /* 0x0000000400027c20 */ /* 0x000fe20008410000 */
[----:B------:R-:W-:Y:S01]  /*8500*/  FADD.FTZ R0, -R164, R170 ;  /* 0x000000aaa4007221 */ /* 0x000fe20000010100 */
[----:B------:R-:W1:Y:S01]  /*8510*/  MUFU.EX2 R3, R3 ;  /* 0x0000000300037308 */ /* 0x000e620000000800 */
[--C-:B------:R-:W-:Y:S01]  /*8520*/  FFMA.FTZ R8, R8, UR4, -R214.reuse ;  /* 0x0000000408087c23 */ /* 0x100fe200080108d6 */
[--C-:B------:R-:W-:Y:S01]  /*8530*/  FFMA.FTZ R9, R9, UR4, -R214.reuse ;  /* 0x0000000409097c23 */ /* 0x100fe200080108d6 */
[----:B------:R-:W-:Y:S01]  /*8540*/  FMUL.FTZ R0, R0, UR4 ;  /* 0x0000000400007c20 */ /* 0x000fe20008410000 */
[--C-:B------:R-:W-:Y:S01]  /*8550*/  FFMA.FTZ R10, R10, UR4, -R215.reuse ;  /* 0x000000040a0a7c23 */ /* 0x100fe200080108d7 */
[--C-:B------:R-:W-:Y:S01]  /*8560*/  FFMA.FTZ R11, R11, UR4, -R215.reuse ;  /* 0x000000040b0b7c23 */ /* 0x100fe200080108d7 */
[--C-:B------:R-:W-:Y:S01]  /*8570*/  FFMA.FTZ R12, R12, UR4, -R214.reuse ;  /* 0x000000040c0c7c23 */ /* 0x100fe200080108d6 */
[----:B------:R-:W-:Y:S03]  /*8580*/  FFMA.FTZ R13, R13, UR4, -R214 ;  /* 0x000000040d0d7c23 */ /* 0x000fe600080108d6 */
[----:B------:R4:W-:Y:S01]  /*8590*/  MUFU.EX2 R219, R5 ;  /* 0x0000000500db7308 */ /* 0x0009e20000000800 */
[--C-:B------:R-:W-:Y:S01]  /*85a0*/  FFMA.FTZ R14, R14, UR4, -R215.reuse ;  /* 0x000000040e0e7c23 */ /* 0x100fe200080108d7 */
[----:B------:R-:W-:Y:S01]  /*85b0*/  FFMA.FTZ R15, R15, UR4, -R215 ;  /* 0x000000040f0f7c23 */ /* 0x000fe200080108d7 */
[----:B------:R-:W-:Y:S01]  /*85c0*/  MOV R169, R233 ;  /* 0x000000e900a97202 */ /* 0x000fe20000000f00 */
[C---:B--2---:R-:W-:Y:S01]  /*85d0*/  FMUL.FTZ R68, R165.reuse, R68 ;  /* 0x00000044a5447220 */ /* 0x044fe20000410000 */
[----:B------:R-:W-:Y:S01]  /*85e0*/  @P6 IADD3 R169, PT, PT, R232, -0x40, RZ ;  /* 0xffffffc0e8a96810 */ /* 0x000fe20007ffe0ff */
[C---:B------:R-:W-:Y:S01]  /*85f0*/  FMUL.FTZ R69, R165.reuse, R69 ;  /* 0x00000045a5457220 */ /* 0x040fe20000410000 */
[----:B------:R-:W-:Y:S03]  /*8600*/  FMUL.FTZ R80, R165, R80 ;  /* 0x00000050a5507220 */ /* 0x000fe60000410000 */
[----:B------:R2:W-:Y:S01]  /*8610*/  MUFU.EX2 R222, R6 ;  /* 0x0000000600de7308 */ /* 0x0005e20000000800 */
[C---:B-1----:R-:W-:Y:S01]  /*8620*/  FMUL.FTZ R70, R3.reuse, R70 ;  /* 0x0000004603467220 */ /* 0x042fe20000410000 */
[----:B------:R-:W-:Y:S01]  /*8630*/  FMUL.FTZ R71, R3, R71 ;  /* 0x0000004703477220 */ /* 0x000fe20000410000 */
[----:B------:R-:W-:Y:S01]  /*8640*/  FMUL.FTZ R81, R165, R81 ;  /* 0x00000051a5517220 */ /* 0x000fe20000410000 */
[C---:B------:R-:W-:Y:S01]  /*8650*/  FMUL.FTZ R82, R3.reuse, R82 ;  /* 0x0000005203527220 */ /* 0x040fe20000410000 */
[----:B------:R-:W-:Y:S01]  /*8660*/  FMUL.FTZ R83, R3, R83 ;  /* 0x0000005303537220 */ /* 0x000fe20000410000 */
[----:B------:R-:W-:Y:S01]  /*8670*/  IADD3 R170, PT, PT, R245, R169, RZ ;  /* 0x000000a9f5aa7210 */ /* 0x000fe20007ffe0ff */
[C---:B------:R-:W-:Y:S03]  /*8680*/  FMUL.FTZ R84, R165.reuse, R84 ;  /* 0x00000054a5547220 */ /* 0x040fe60000410000 */
[----:B------:R1:W5:Y:S01]  /*8690*/  MUFU.EX2 R218, R7 ;  /* 0x0000000700da7308 */ /* 0x0003620000000800 */
[C---:B----4-:R-:W-:Y:S01]  /*86a0*/  FMUL.FTZ R5, R165.reuse, R177 ;  /* 0x000000b1a5057220 */ /* 0x050fe20000410000 */
[----:B------:R-:W-:Y:S01]  /*86b0*/  FMUL.FTZ R85, R165, R85 ;  /* 0x00000055a5557220 */ /* 0x000fe20000410000 */
[C---:B------:R-:W-:Y:S01]  /*86c0*/  FMUL.FTZ R86, R3.reuse, R86 ;  /* 0x0000005603567220 */ /* 0x040fe20000410000 */
[----:B------:R-:W-:Y:S01]  /*86d0*/  FMUL.FTZ R87, R3, R87 ;  /* 0x0000005703577220 */ /* 0x000fe20000410000 */
[C---:B------:R-:W-:Y:S01]  /*86e0*/  FMUL.FTZ R96, R165.reuse, R96 ;  /* 0x00000060a5607220 */ /* 0x040fe20000410000 */
[----:B------:R-:W-:Y:S01]  /*86f0*/  FMUL.FTZ R97, R165, R97 ;  /* 0x00000061a5617220 */ /* 0x000fe20000410000 */
[C---:B------:R-:W-:Y:S03]  /*8700*/  FMUL.FTZ R98, R3.reuse, R98 ;  /* 0x0000006203627220 */ /* 0x040fe60000410000 */
[----:B------:R4:W3:Y:S01]  /*8710*/  MUFU.EX2 R231, R4 ;  /* 0x0000000400e77308 */ /* 0x0008e20000000800 */
[C---:B--2---:R-:W-:Y:S01]  /*8720*/  FMUL.FTZ R6, R3.reuse, R178 ;  /* 0x000000b203067220 */ /* 0x044fe20000410000 */
[----:B------:R-:W-:Y:S01]  /*8730*/  FMUL.FTZ R99, R3, R99 ;  /* 0x0000006303637220 */ /* 0x000fe20000410000 */
[C---:B------:R-:W-:Y:S01]  /*8740*/  FMUL.FTZ R100, R165.reuse, R100 ;  /* 0x00000064a5647220 */ /* 0x040fe20000410000 */
[----:B------:R-:W-:Y:S01]  /*8750*/  FMUL.FTZ R101, R165, R101 ;  /* 0x00000065a5657220 */ /* 0x000fe20000410000 */
[C---:B------:R-:W-:Y:S01]  /*8760*/  FMUL.FTZ R102, R3.reuse, R102 ;  /* 0x0000006603667220 */ /* 0x040fe20000410000 */
[----:B------:R-:W-:Y:S01]  /*8770*/  FMUL.FTZ R103, R3, R103 ;  /* 0x0000006703677220 */ /* 0x000fe20000410000 */
[----:B------:R-:W-:Y:S03]  /*8780*/  FMUL.FTZ R112, R165, R112 ;  /* 0x00000070a5707220 */ /* 0x000fe60000410000 */
[----:B------:R2:W-:Y:S01]  /*8790*/  MUFU.EX2 R216, R16 ;  /* 0x0000001000d87308 */ /* 0x0005e20000000800 */
[----:B-1----:R-:W-:Y:S01]  /*87a0*/  FMUL.FTZ R7, R3, R179 ;  /* 0x000000b303077220 */ /* 0x002fe20000410000 */
[----:B-----5:R-:W-:Y:S01]  /*87b0*/  F2FP.F16.F32.PACK_AB R177, R218, R222 ;  /* 0x000000dedab1723e */ /* 0x020fe200000000ff */
[----:B------:R-:W-:Y:S01]  /*87c0*/  FMUL.FTZ R113, R165, R113 ;  /* 0x00000071a5717220 */ /* 0x000fe20000410000 */
[C---:B------:R-:W-:Y:S01]  /*87d0*/  FMUL.FTZ R114, R3.reuse, R114 ;  /* 0x0000007203727220 */ /* 0x040fe20000410000 */
[----:B------:R-:W-:Y:S01]  /*87e0*/  FMUL.FTZ R115, R3, R115 ;  /* 0x0000007303737220 */ /* 0x000fe20000410000 */
[C---:B------:R-:W-:Y:S01]  /*87f0*/  FMUL.FTZ R116, R165.reuse, R116 ;  /* 0x00000074a5747220 */ /* 0x040fe20000410000 */
[C---:B------:R-:W-:Y:S03]  /*8800*/  FMUL.FTZ R117, R165.reuse, R117 ;  /* 0x00000075a5757220 */ /* 0x040fe60000410000 */
[----:B------:R-:W1:Y:S01]  /*8810*/  MUFU.EX2 R225, R17 ;  /* 0x0000001100e17308 */ /* 0x000e620000000800 */
[----:B----4-:R-:W-:Y:S01]  /*8820*/  FMUL.FTZ R4, R165, R176 ;  /* 0x000000b0a5047220 */ /* 0x010fe20000410000 */
[----:B---3--:R-:W-:Y:S01]  /*8830*/  F2FP.F16.F32.PACK_AB R176, R219, R231 ;  /* 0x000000e7dbb0723e */ /* 0x008fe200000000ff */
[C---:B------:R-:W-:Y:S01]  /*8840*/  FMUL.FTZ R118, R3.reuse, R118 ;  /* 0x0000007603767220 */ /* 0x040fe20000410000 */
[----:B------:R-:W-:Y:S01]  /*8850*/  FMUL.FTZ R119, R3, R119 ;  /* 0x0000007703777220 */ /* 0x000fe20000410000 */
[C---:B------:R-:W-:Y:S01]  /*8860*/  FMUL.FTZ R128, R165.reuse, R128 ;  /* 0x00000080a5807220 */ /* 0x040fe20000410000 */
[----:B------:R-:W-:Y:S01]  /*8870*/  FMUL.FTZ R129, R165, R129 ;  /* 0x00000081a5817220 */ /* 0x000fe20000410000 */
[----:B------:R-:W-:Y:S03]  /*8880*/  FMUL.FTZ R130, R3, R130 ;  /* 0x0000008203827220 */ /* 0x000fe60000410000 */
[----:B------:R3:W-:Y:S01]  /*8890*/  MUFU.EX2 R229, R18 ;  /* 0x0000001200e57308 */ /* 0x0007e20000000800 */
[----:B--2---:R-:W-:Y:S01]  /*88a0*/  FMUL.FTZ R16, R165, R184 ;  /* 0x000000b8a5107220 */ /* 0x004fe20000410000 */
[----:B------:R-:W-:Y:S01]  /*88b0*/  FMUL.FTZ R131, R3, R131 ;  /* 0x0000008303837220 */ /* 0x000fe20000410000 */
[C---:B------:R-:W-:Y:S01]  /*88c0*/  FMUL.FTZ R132, R165.reuse, R132 ;  /* 0x00000084a5847220 */ /* 0x040fe20000410000 */
[----:B------:R-:W-:Y:S01]  /*88d0*/  FMUL.FTZ R133, R165, R133 ;  /* 0x00000085a5857220 */ /* 0x000fe20000410000 */
[C---:B------:R-:W-:Y:S01]  /*88e0*/  FMUL.FTZ R134, R3.reuse, R134 ;  /* 0x0000008603867220 */ /* 0x040fe20000410000 */
[----:B------:R-:W-:Y:S01]  /*88f0*/  FMUL.FTZ R135, R3, R135 ;  /* 0x0000008703877220 */ /* 0x000fe20000410000 */
[--C-:B------:R-:W-:Y:S03]  /*8900*/  FFMA.FTZ R20, R20, UR4, -R212.reuse ;  /* 0x0000000414147c23 */ /* 0x100fe600080108d4 */
[----:B------:R-:W2:Y:S01]  /*8910*/  MUFU.EX2 R228, R19 ;  /* 0x0000001300e47308 */ /* 0x000ea20000000800 */
[----:B-1----:R-:W-:Y:S01]  /*8920*/  F2FP.F16.F32.PACK_AB R178, R225, R216 ;  /* 0x000000d8e1b2723e */ /* 0x002fe200000000ff */
[----:B------:R-:W-:Y:S01]  /*8930*/  FMUL.FTZ R17, R165, R185 ;  /* 0x000000b9a5117220 */ /* 0x000fe20000410000 */
[--C-:B------:R-:W-:Y:S01]  /*8940*/  FFMA.FTZ R21, R21, UR4, -R212.reuse ;  /* 0x0000000415157c23 */ /* 0x100fe200080108d4 */
[--C-:B------:R-:W-:Y:S01]  /*8950*/  FFMA.FTZ R22, R22, UR4, -R213.reuse ;  /* 0x0000000416167c23 */ /* 0x100fe200080108d5 */
[--C-:B------:R-:W-:Y:S01]  /*8960*/  FFMA.FTZ R32, R32, UR4, -R212.reuse ;  /* 0x0000000420207c23 */ /* 0x100fe200080108d4 */
[--C-:B------:R-:W-:Y:S01]  /*8970*/  FFMA.FTZ R33, R33, UR4, -R212.reuse ;  /* 0x0000000421217c23 */ /* 0x100fe200080108d4 */
[--C-:B------:R-:W-:Y:S03]  /*8980*/  FFMA.FTZ R34, R34, UR4, -R213.reuse ;  /* 0x0000000422227c23 */ /* 0x100fe600080108d5 */
[----:B------:R-:W1:Y:S01]  /*8990*/  MUFU.EX2 R2, R2 ;  /* 0x0000000200027308 */ /* 0x000e620000000800 */
[----:B---3--:R-:W-:Y:S01]  /*89a0*/  FMUL.FTZ R18, R3, R186 ;  /* 0x000000ba03127220 */ /* 0x008fe20000410000 */
[--C-:B------:R-:W-:Y:S01]  /*89b0*/  FFMA.FTZ R35, R35, UR4, -R213.reuse ;  /* 0x0000000423237c23 */ /* 0x100fe200080108d5 */
[--C-:B------:R-:W-:Y:S01]  /*89c0*/  FFMA.FTZ R36, R36, UR4, -R212.reuse ;  /* 0x0000000424247c23 */ /* 0x100fe200080108d4 */
[----:B------:R-:W-:Y:S01]  /*89d0*/  FFMA.FTZ R37, R37, UR4, -R212 ;  /* 0x0000000425257c23 */ /* 0x000fe200080108d4 */
[--C-:B------:R-:W-:Y:S01]  /*89e0*/  FFMA.FTZ R38, R38, UR4, -R213.reuse ;  /* 0x0000000426267c23 */ /* 0x100fe200080108d5 */
[----:B------:R-:W-:Y:S01]  /*89f0*/  FFMA.FTZ R39, R39, UR4, -R213 ;  /* 0x0000000427277c23 */ /* 0x000fe200080108d5 */
[--C-:B------:R-:W-:Y:S03]  /*8a00*/  FFMA.FTZ R40, R40, UR4, -R214.reuse ;  /* 0x0000000428287c23 */ /* 0x100fe600080108d6 */
[----:B------:R-:W3:Y:S01]  /*8a10*/  MUFU.EX2 R0, R0 ;  /* 0x0000000000007308 */ /* 0x000ee20000000800 */
[----:B--2---:R-:W-:Y:S01]  /*8a20*/  F2FP.F16.F32.PACK_AB R179, R228, R229 ;  /* 0x000000e5e4b3723e */ /* 0x004fe200000000ff */
[----:B------:R-:W-:Y:S01]  /*8a30*/  FMUL.FTZ R19, R3, R187 ;  /* 0x000000bb03137220 */ /* 0x000fe20000410000 */
[----:B------:R-:W-:Y:S01]  /*8a40*/  FFMA.FTZ R41, R41, UR4, -R214 ;  /* 0x0000000429297c23 */ /* 0x000fe200080108d6 */
[----:B------:R-:W-:Y:S01]  /*8a50*/  LDSM.16.MT88.4 R184, [R170] ;  /* 0x00000000aab8783b */ /* 0x000fe20000004200 */
[--C-:B------:R-:W-:Y:S01]  /*8a60*/  FFMA.FTZ R42, R42, UR4, -R215.reuse ;  /* 0x000000042a2a7c23 */ /* 0x100fe200080108d7 */
[----:B------:R-:W-:Y:S01]  /*8a70*/  FFMA.FTZ R43, R43, UR4, -R215 ;  /* 0x000000042b2b7c23 */ /* 0x000fe200080108d7 */
[--C-:B------:R-:W-:Y:S01]  /*8a80*/  FFMA.FTZ R48, R48, UR4, -R212.reuse ;  /* 0x0000000430307c23 */ /* 0x100fe200080108d4 */
[-C--:B------:R-:W-:Y:S02]  /*8a90*/  HMMA.16816.F32 R4, R176, R204.reuse, R4 ;  /* 0x000000ccb004723c */ /* 0x080fe40000001804 */
[----:B------:R2:W-:Y:S03]  /*8aa0*/  MUFU.EX2 R221, R8 ;  /* 0x0000000800dd7308 */ /* 0x0005e60000000800 */
[C---:B-1----:R-:W-:Y:S01]  /*8ab0*/  FMUL.FTZ R72, R2.reuse, R72 ;  /* 0x0000004802487220 */ /* 0x042fe20000410000 */
[C---:B------:R-:W-:Y:S01]  /*8ac0*/  FMUL.FTZ R73, R2.reuse, R73 ;  /* 0x0000004902497220 */ /* 0x040fe20000410000 */
[C---:B------:R-:W-:Y:S01]  /*8ad0*/  FMUL.FTZ R76, R2.reuse, R76 ;  /* 0x0000004c024c7220 */ /* 0x040fe20000410000 */
[----:B------:R-:W-:Y:S04]  /*8ae0*/  FMUL.FTZ R77, R2, R77 ;  /* 0x0000004d024d7220 */ /* 0x000fe80000410000 */
[----:B------:R1:W4:Y:S01]  /*8af0*/  MUFU.EX2 R217, R9 ;  /* 0x0000000900d97308 */ /* 0x0003220000000800 */
[C---:B---3--:R-:W-:Y:S01]  /*8b00*/  FMUL.FTZ R74, R0.reuse, R74 ;  /* 0x0000004a004a7220 */ /* 0x048fe20000410000 */
[C---:B------:R-:W-:Y:S01]  /*8b10*/  FMUL.FTZ R75, R0.reuse, R75 ;  /* 0x0000004b004b7220 */ /* 0x040fe20000410000 */
        /* <DEDUP_REMOVED lines=12> */
[C---:B------:R-:W-:Y:S03]  /*8be0*/  FMUL.FTZ R104, R2.reuse, R104 ;  /* 0x0000006802687220 */ /* 0x040fe60000410000 */
[----:B------:R2:W5:Y:S01]  /*8bf0*/  MUFU.EX2 R227, R11 ;  /* 0x0000000b00e37308 */ /* 0x0005620000000800 */
[C---:B-1----:R-:W-:Y:S01]  /*8c00*/  FMUL.FTZ R9, R2.reuse, R173 ;  /* 0x000000ad02097220 */ /* 0x042fe20000410000 */
[----:B----4-:R-:W-:Y:S01]  /*8c10*/  F2FP.F16.F32.PACK_AB R172, R217, R221 ;  /* 0x000000ddd9ac723e */ /* 0x010fe200000000ff */
[----:B------:R-:W-:Y:S01]  /*8c20*/  FMUL.FTZ R105, R2, R105 ;  /* 0x0000006902697220 */ /* 0x000fe20000410000 */
[C---:B------:R-:W-:Y:S01]  /*8c30*/  FMUL.FTZ R106, R0.reuse, R106 ;  /* 0x0000006a006a7220 */ /* 0x040fe20000410000 */
[----:B------:R-:W-:Y:S01]  /*8c40*/  FMUL.FTZ R107, R0, R107 ;  /* 0x0000006b006b7220 */ /* 0x000fe20000410000 */
[C---:B------:R-:W-:Y:S01]  /*8c50*/  FMUL.FTZ R108, R2.reuse, R108 ;  /* 0x0000006c026c7220 */ /* 0x040fe20000410000 */
[----:B------:R-:W-:Y:S03]  /*8c60*/  FMUL.FTZ R109, R2, R109 ;  /* 0x0000006d026d7220 */ /* 0x000fe60000410000 */
[----:B------:R1:W-:Y:S01]  /*8c70*/  MUFU.EX2 R223, R12 ;  /* 0x0000000c00df7308 */ /* 0x0003e20000000800 */
[C---:B---3--:R-:W-:Y:S01]  /*8c80*/  FMUL.FTZ R10, R0.reuse, R174 ;  /* 0x000000ae000a7220 */ /* 0x048fe20000410000 */
[C---:B------:R-:W-:Y:S01]  /*8c90*/  FMUL.FTZ R110, R0.reuse, R110 ;  /* 0x0000006e006e7220 */ /* 0x040fe20000410000 */
[----:B------:R-:W-:Y:S01]  /*8ca0*/  FMUL.FTZ R111, R0, R111 ;  /* 0x0000006f006f7220 */ /* 0x000fe20000410000 */
[C---:B------:R-:W-:Y:S01]  /*8cb0*/  FMUL.FTZ R120, R2.reuse, R120 ;  /* 0x0000007802787220 */ /* 0x040fe20000410000 */
[----:B------:R-:W-:Y:S01]  /*8cc0*/  FMUL.FTZ R121, R2, R121 ;  /* 0x0000007902797220 */ /* 0x000fe20000410000 */
[C---:B------:R-:W-:Y:S01]  /*8cd0*/  FMUL.FTZ R122, R0.reuse, R122 ;  /* 0x0000007a007a7220 */ /* 0x040fe20000410000 */
[C---:B------:R-:W-:Y:S03]  /*8ce0*/  FMUL.FTZ R123, R0.reuse, R123 ;  /* 0x0000007b007b7220 */ /* 0x040fe60000410000 */
[----:B------:R-:W3:Y:S01]  /*8cf0*/  MUFU.EX2 R224, R13 ;  /* 0x0000000d00e07308 */ /* 0x000ee20000000800 */
[----:B--2---:R-:W-:Y:S01]  /*8d00*/  FMUL.FTZ R11, R0, R175 ;  /* 0x000000af000b7220 */ /* 0x004fe20000410000 */
[----:B-----5:R-:W-:Y:S01]  /*8d10*/  F2FP.F16.F32.PACK_AB R173, R227, R220 ;  /* 0x000000dce3ad723e */ /* 0x020fe200000000ff */
[C---:B------:R-:W-:Y:S01]  /*8d20*/  FMUL.FTZ R124, R2.reuse, R124 ;  /* 0x0000007c027c7220 */ /* 0x040fe20000410000 */
[----:B------:R-:W-:Y:S01]  /*8d30*/  FMUL.FTZ R125, R2, R125 ;  /* 0x0000007d027d7220 */ /* 0x000fe20000410000 */
[C---:B------:R-:W-:Y:S01]  /*8d40*/  FMUL.FTZ R126, R0.reuse, R126 ;  /* 0x0000007e007e7220 */ /* 0x040fe20000410000 */
[----:B------:R-:W-:Y:S01]  /*8d50*/  FMUL.FTZ R127, R0, R127 ;  /* 0x0000007f007f7220 */ /* 0x000fe20000410000 */
[C---:B------:R-:W-:Y:S03]  /*8d60*/  FMUL.FTZ R136, R2.reuse, R136 ;  /* 0x0000008802887220 */ /* 0x040fe60000410000 */
[----:B------:R2:W-:Y:S01]  /*8d70*/  MUFU.EX2 R226, R14 ;  /* 0x0000000e00e27308 */ /* 0x0005e20000000800 */
[C---:B-1----:R-:W-:Y:S01]  /*8d80*/  FMUL.FTZ R12, R2.reuse, R180 ;  /* 0x000000b4020c7220 */ /* 0x042fe20000410000 */
[----:B------:R-:W-:Y:S01]  /*8d90*/  FMUL.FTZ R137, R2, R137 ;  /* 0x0000008902897220 */ /* 0x000fe20000410000 */
[C---:B------:R-:W-:Y:S01]  /*8da0*/  FMUL.FTZ R138, R0.reuse, R138 ;  /* 0x0000008a008a7220 */ /* 0x040fe20000410000 */
[----:B------:R-:W-:Y:S01]  /*8db0*/  FMUL.FTZ R139, R0, R139 ;  /* 0x0000008b008b7220 */ /* 0x000fe20000410000 */
[C---:B------:R-:W-:Y:S01]  /*8dc0*/  FMUL.FTZ R140, R2.reuse, R140 ;  /* 0x0000008c028c7220 */ /* 0x040fe20000410000 */
[----:B------:R-:W-:Y:S01]  /*8dd0*/  FMUL.FTZ R141, R2, R141 ;  /* 0x0000008d028d7220 */ /* 0x000fe20000410000 */
[----:B------:R-:W-:Y:S03]  /*8de0*/  FMUL.FTZ R142, R0, R142 ;  /* 0x0000008e008e7220 */ /* 0x000fe60000410000 */
[----:B------:R-:W1:Y:S01]  /*8df0*/  MUFU.EX2 R230, R15 ;  /* 0x0000000f00e67308 */ /* 0x000e620000000800 */
[----:B---3--:R-:W-:Y:S01]  /*8e00*/  F2FP.F16.F32.PACK_AB R174, R224, R223 ;  /* 0x000000dfe0ae723e */ /* 0x008fe200000000ff */
[----:B------:R-:W-:Y:S01]  /*8e10*/  FMUL.FTZ R13, R2, R181 ;  /* 0x000000b5020d7220 */ /* 0x000fe20000410000 */
[C---:B------:R-:W-:Y:S01]  /*8e20*/  FMUL.FTZ R143, R0.reuse, R143 ;  /* 0x0000008f008f7220 */ /* 0x040fe20000410000 */
[C---:B------:R-:W-:Y:S01]  /*8e30*/  FMUL.FTZ R144, R165.reuse, R144 ;  /* 0x00000090a5907220 */ /* 0x040fe20000410000 */
[----:B------:R-:W-:Y:S01]  /*8e40*/  FMUL.FTZ R145, R165, R145 ;  /* 0x00000091a5917220 */ /* 0x000fe20000410000 */
[C---:B------:R-:W-:Y:S01]  /*8e50*/  FMUL.FTZ R146, R3.reuse, R146 ;  /* 0x0000009203927220 */ /* 0x040fe20000410000 */
[----:B------:R-:W-:Y:S03]  /*8e60*/  FMUL.FTZ R147, R3, R147 ;  /* 0x0000009303937220 */ /* 0x000fe60000410000 */
[----:B------:R3:W-:Y:S01]  /*8e70*/  MUFU.EX2 R252, R21 ;  /* 0x0000001500fc7308 */ /* 0x0007e20000000800 */
[----:B--2---:R-:W-:Y:S01]  /*8e80*/  FMUL.FTZ R14, R0, R182 ;  /* 0x000000b6000e7220 */ /* 0x004fe20000410000 */
[--C-:B------:R-:W-:Y:S01]  /*8e90*/  FFMA.FTZ R49, R49, UR4, -R212.reuse ;  /* 0x0000000431317c23 */ /* 0x100fe200080108d4 */
[--C-:B------:R-:W-:Y:S01]  /*8ea0*/  FFMA.FTZ R50, R50, UR4, -R213.reuse ;  /* 0x0000000432327c23 */ /* 0x100fe200080108d5 */
[--C-:B------:R-:W-:Y:S01]  /*8eb0*/  FFMA.FTZ R51, R51, UR4, -R213.reuse ;  /* 0x0000000433337c23 */ /* 0x100fe200080108d5 */
[--C-:B------:R-:W-:Y:S01]  /*8ec0*/  FFMA.FTZ R52, R52, UR4, -R212.reuse ;  /* 0x0000000434347c23 */ /* 0x100fe200080108d4 */
[----:B------:R-:W-:Y:S01]  /*8ed0*/  FFMA.FTZ R53, R53, UR4, -R212 ;  /* 0x0000000435357c23 */ /* 0x000fe200080108d4 */
[--C-:B------:R-:W-:Y:S03]  /*8ee0*/  FFMA.FTZ R54, R54, UR4, -R213.reuse ;  /* 0x0000000436367c23 */ /* 0x100fe600080108d5 */
[----:B------:R2:W-:Y:S01]  /*8ef0*/  MUFU.EX2 R251, R22 ;  /* 0x0000001600fb7308 */ /* 0x0005e20000000800 */
[----:B-1----:R-:W-:Y:S01]  /*8f00*/  F2FP.F16.F32.PACK_AB R175, R230, R226 ;  /* 0x000000e2e6af723e */ /* 0x002fe200000000ff */
[----:B------:R-:W-:Y:S01]  /*8f10*/  FMUL.FTZ R15, R0, R183 ;  /* 0x000000b7000f7220 */ /* 0x000fe20000410000 */
[----:B------:R-:W-:Y:S01]  /*8f20*/  FFMA.FTZ R55, R55, UR4, -R213 ;  /* 0x0000000437377c23 */ /* 0x000fe200080108d5 */
[----:B------:R-:W1:Y:S01]  /*8f30*/  LDSM.16.MT88.4 R180, [R169] ;  /* 0x00000000a9b4783b */ /* 0x000e620000004200 */
[--C-:B------:R-:W-:Y:S01]  /*8f40*/  FFMA.FTZ R57, R57, UR4, -R214.reuse ;  /* 0x0000000439397c23 */ /* 0x100fe200080108d6 */
[--C-:B------:R-:W-:Y:S01]  /*8f50*/  FFMA.FTZ R58, R58, UR4, -R215.reuse ;  /* 0x000000043a3a7c23 */ /* 0x100fe200080108d7 */
[--C-:B------:R-:W-:Y:S01]  /*8f60*/  FFMA.FTZ R59, R59, UR4, -R215.reuse ;  /* 0x000000043b3b7c23 */ /* 0x100fe200080108d7 */
[C---:B------:R-:W-:Y:S02]  /*8f70*/  HMMA.16816.F32 R8, R172.reuse, R204, R8 ;  /* 0x000000ccac08723c */ /* 0x040fe40000001808 */
[----:B------:R4:W-:Y:S02]  /*8f80*/  MUFU.EX2 R233, R32 ;  /* 0x0000002000e97308 */ /* 0x0009e40000000800 */
[----:B---3--:R-:W-:Y:S01]  /*8f90*/  FMUL.FTZ R21, R165, R189 ;  /* 0x000000bda5157220 */ /* 0x008fe20000410000 */
[----:B------:R-:W-:Y:S01]  /*8fa0*/  MOV R204, R231 ;  /* 0x000000e700cc7202 */ /* 0x000fe20000000f00 */
[C---:B------:R-:W-:Y:S01]  /*8fb0*/  FMUL.FTZ R148, R2.reuse, R148 ;  /* 0x0000009402947220 */ /* 0x040fe20000410000 */
[----:B------:R-:W-:Y:S01]  /*8fc0*/  FMUL.FTZ R149, R2, R149 ;  /* 0x0000009502957220 */ /* 0x000fe20000410000 */
[-C--:B------:R-:W-:Y:S04]  /*8fd0*/  HMMA.16816.F32 R12, R172, R206.reuse, R12 ;  /* 0x000000ceac0c723c */ /* 0x080fe8000000180c */
[----:B------:R3:W-:Y:S01]  /*8fe0*/  MUFU.EX2 R234, R33 ;  /* 0x0000002100ea7308 */ /* 0x0007e20000000800 */
[----:B--2---:R-:W-:Y:S01]  /*8ff0*/  FMUL.FTZ R22, R3, R190 ;  /* 0x000000be03167220 */ /* 0x004fe20000410000 */
[C---:B------:R-:W-:Y:S01]  /*9000*/  FMUL.FTZ R150, R0.reuse, R150 ;  /* 0x0000009600967220 */ /* 0x040fe20000410000 */
[----:B------:R-:W-:Y:S01]  /*9010*/  FMUL.FTZ R151, R0, R151 ;  /* 0x0000009700977220 */ /* 0x000fe20000410000 */
[C---:B------:R-:W-:Y:S01]  /*9020*/  FMUL.FTZ R152, R165.reuse, R152 ;  /* 0x00000098a5987220 */ /* 0x040fe20000410000 */
[----:B------:R-:W-:Y:S01]  /*9030*/  FMUL.FTZ R153, R165, R153 ;  /* 0x00000099a5997220 */ /* 0x000fe20000410000 */
[C---:B------:R-:W-:Y:S04]  /*9040*/  HMMA.16816.F32 R16, R176.reuse, R206, R16 ;  /* 0x000000ceb010723c */ /* 0x040fe80000001810 */
[----:B------:R2:W-:Y:S01]  /*9050*/  MUFU.EX2 R206, R20 ;  /* 0x0000001400ce7308 */ /* 0x0005e20000000800 */
[C---:B----4-:R-:W-:Y:S01]  /*9060*/  FMUL.FTZ R32, R2.reuse, R192 ;  /* 0x000000c002207220 */ /* 0x050fe20000410000 */
[C---:B------:R-:W-:Y:S01]  /*9070*/  FMUL.FTZ R154, R3.reuse, R154 ;  /* 0x0000009a039a7220 */ /* 0x040fe20000410000 */
[----:B------:R-:W-:Y:S01]  /*9080*/  FMUL.FTZ R155, R3, R155 ;  /* 0x0000009b039b7220 */ /* 0x000fe20000410000 */
[C---:B------:R-:W-:Y:S01]  /*9090*/  FMUL.FTZ R156, R165.reuse, R156 ;  /* 0x0000009ca59c7220 */ /* 0x040fe20000410000 */
[-C--:B------:R-:W-:Y:S05]  /*90a0*/  HMMA.16816.F32 R68, R176, R208.reuse, R68 ;  /* 0x000000d0b044723c */ /* 0x080fea0000001844 */
[----:B------:R4:W-:Y:S01]  /*90b0*/  MUFU.EX2 R232, R34 ;  /* 0x0000002200e87308 */ /* 0x0009e20000000800 */
[C---:B---3--:R-:W-:Y:S01]  /*90c0*/  FMUL.FTZ R33, R2.reuse, R193 ;  /* 0x000000c102217220 */ /* 0x048fe20000410000 */
[----:B------:R-:W-:Y:S01]  /*90d0*/  FMUL.FTZ R157, R165, R157 ;  /* 0x0000009da59d7220 */ /* 0x000fe20000410000 */
[C---:B------:R-:W-:Y:S01]  /*90e0*/  FMUL.FTZ R158, R3.reuse, R158 ;  /* 0x0000009e039e7220 */ /* 0x040fe20000410000 */
[----:B------:R-:W-:Y:S01]  /*90f0*/  FMUL.FTZ R159, R3, R159 ;  /* 0x0000009f039f7220 */ /* 0x000fe20000410000 */
[C---:B------:R-:W-:Y:S01]  /*9100*/  FMUL.FTZ R160, R2.reuse, R160 ;  /* 0x000000a002a07220 */ /* 0x040fe20000410000 */
[C---:B------:R-:W-:Y:S04]  /*9110*/  HMMA.16816.F32 R72, R172.reuse, R208, R72 ;  /* 0x000000d0ac48723c */ /* 0x040fe80000001848 */
[----:B------:R3:W-:Y:S01]  /*9120*/  MUFU.EX2 R231, R35 ;  /* 0x0000002300e77308 */ /* 0x0007e20000000800 */
[----:B--2---:R-:W-:Y:S01]  /*9130*/  FMUL.FTZ R20, R165, R188 ;  /* 0x000000bca5147220 */ /* 0x004fe20000410000 */
[----:B------:R-:W-:Y:S01]  /*9140*/  MOV R208, R230 ;  /* 0x000000e600d07202 */ /* 0x000fe20000000f00 */
[----:B------:R-:W-:Y:S01]  /*9150*/  FMUL.FTZ R161, R2, R161 ;  /* 0x000000a102a17220 */ /* 0x000fe20000410000 */
[----:B------:R-:W-:Y:S01]  /*9160*/  MOV R209, R229 ;  /* 0x000000e500d17202 */ /* 0x000fe20000000f00 */
[-C--:B------:R-:W-:Y:S03]  /*9170*/  HMMA.16816.F32 R76, R172, R210.reuse, R76 ;  /* 0x000000d2ac4c723c */ /* 0x080fe6000000184c */
[C---:B----4-:R-:W-:Y:S01]  /*9180*/  FMUL.FTZ R34, R0.reuse, R194 ;  /* 0x000000c200227220 */ /* 0x050fe20000410000 */
[C---:B------:R-:W-:Y:S01]  /*9190*/  FMUL.FTZ R162, R0.reuse, R162 ;  /* 0x000000a200a27220 */ /* 0x040fe20000410000 */
[----:B------:R-:W-:Y:S01]  /*91a0*/  FMUL.FTZ R163, R0, R163 ;  /* 0x000000a300a37220 */ /* 0x000fe20000410000 */
[----:B------:R-:W-:Y:S01]  /*91b0*/  MOV R207, R227 ;  /* 0x000000e300cf7202 */ /* 0x000fe20000000f00 */
[--C-:B------:R-:W-:Y:S01]  /*91c0*/  FFMA.FTZ R44, R44, UR4, -R214.reuse ;  /* 0x000000042c2c7c23 */ /* 0x100fe200080108d6 */
[C---:B------:R-:W-:Y:S04]  /*91d0*/  HMMA.16816.F32 R80, R176.reuse, R210, R80 ;  /* 0x000000d2b050723c */ /* 0x040fe80000001850 */
[----:B---3--:R-:W-:Y:S01]  /*91e0*/  FMUL.FTZ R35, R0, R195 ;  /* 0x000000c300237220 */ /* 0x008fe20000410000 */
[----:B------:R-:W-:Y:S01]  /*91f0*/  MOV R210, R226 ;  /* 0x000000e200d27202 */ /* 0x000fe20000000f00 */
[--C-:B------:R-:W-:Y:S01]  /*9200*/  FFMA.FTZ R45, R45, UR4, -R214.reuse ;  /* 0x000000042d2d7c23 */ /* 0x100fe200080108d6 */
[----:B------:R-:W-:Y:S01]  /*9210*/  MUFU.EX2 R226, R36 ;  /* 0x0000002400e27308 */ /* 0x000fe20000000800 */
[-C--:B-1----:R-:W-:Y:S03]  /*9220*/  HMMA.16816.F32 R84, R176, R180.reuse, R84 ;  /* 0x000000b4b054723c */ /* 0x082fe60000001854 */
[--C-:B------:R-:W-:Y:S01]  /*9230*/  FFMA.FTZ R46, R46, UR4, -R215.reuse ;  /* 0x000000042e2e7c23 */ /* 0x100fe200080108d7 */
[----:B------:R-:W-:Y:S01]  /*9240*/  FFMA.FTZ R47, R47, UR4, -R215 ;  /* 0x000000042f2f7c23 */ /* 0x000fe200080108d7 */
[--C-:B------:R-:W-:Y:S01]  /*9250*/  FFMA.FTZ R56, R56, UR4, -R214.reuse ;  /* 0x0000000438387c23 */ /* 0x100fe200080108d6 */
[----:B------:R-:W-:Y:S01]  /*9260*/  FFMA.FTZ R66, R66, UR4, -R213 ;  /* 0x0000000442427c23 */ /* 0x000fe200080108d5 */
[--C-:B------:R-:W-:Y:S01]  /*9270*/  FFMA.FTZ R24, R24, UR4, -R214.reuse ;  /* 0x0000000418187c23 */ /* 0x100fe200080108d6 */
[C---:B------:R-:W-:Y:S01]  /*9280*/  HMMA.16816.F32 R88, R172.reuse, R180, R88 ;  /* 0x000000b4ac58723c */ /* 0x040fe20000001858 */
[----:B------:R-:W-:Y:S03]  /*9290*/  MUFU.EX2 R211, R47 ;  /* 0x0000002f00d37308 */ /* 0x000fe60000000800 */
[--C-:B------:R-:W-:Y:S01]  /*92a0*/  FFMA.FTZ R25, R25, UR4, -R214.reuse ;  /* 0x0000000419197c23 */ /* 0x100fe200080108d6 */
[--C-:B------:R-:W-:Y:S01]  /*92b0*/  FFMA.FTZ R26, R26, UR4, -R215.reuse ;  /* 0x000000041a1a7c23 */ /* 0x100fe200080108d7 */
[--C-:B------:R-:W-:Y:S01]  /*92c0*/  FFMA.FTZ R27, R27, UR4, -R215.reuse ;  /* 0x000000041b1b7c23 */ /* 0x100fe200080108d7 */
[--C-:B------:R-:W-:Y:S01]  /*92d0*/  FFMA.FTZ R28, R28, UR4, -R214.reuse ;  /* 0x000000041c1c7c23 */ /* 0x100fe200080108d6 */
[-C--:B------:R-:W-:Y:S03]  /*92e0*/  HMMA.16816.F32 R92, R172, R182.reuse, R92 ;  /* 0x000000b6ac5c723c */ /* 0x080fe6000000185c */
[----:B------:R1:W-:Y:S01]  /*92f0*/  MUFU.EX2 R195, R24 ;  /* 0x0000001800c37308 */ /* 0x0003e20000000800 */
[----:B------:R-:W-:Y:S01]  /*9300*/  FFMA.FTZ R29, R29, UR4, -R214 ;  /* 0x000000041d1d7c23 */ /* 0x000fe200080108d6 */
[--C-:B------:R-:W-:Y:S01]  /*9310*/  FFMA.FTZ R30, R30, UR4, -R215.reuse ;  /* 0x000000041e1e7c23 */ /* 0x100fe200080108d7 */
[----:B------:R-:W-:Y:S01]  /*9320*/  MOV R205, R228 ;  /* 0x000000e400cd7202 */ /* 0x000fe20000000f00 */
[--C-:B------:R-:W-:Y:S01]  /*9330*/  FFMA.FTZ R64, R64, UR4, -R212.reuse ;  /* 0x0000000440407c23 */ /* 0x100fe200080108d4 */
[----:B------:R-:W-:Y:S01]  /*9340*/  FFMA.FTZ R212, R65, UR4, -R212 ;  /* 0x0000000441d47c23 */ /* 0x000fe200080108d4 */
[C---:B------:R-:W-:Y:S01]  /*9350*/  HMMA.16816.F32 R96, R176.reuse, R182, R96 ;  /* 0x000000b6b060723c */ /* 0x040fe20000001860 */
[----:B------:R-:W2:Y:S03]  /*9360*/  LDSM.16.MT88.4 R180, [R171+0xe000] ;  /* 0x00e00000abb4783b */ /* 0x000ea60000004200 */
[----:B------:R-:W-:Y:S01]  /*9370*/  MUFU.EX2 R65, R58 ;  /* 0x0000003a00417308 */ /* 0x000fe20000000800 */
[--C-:B------:R-:W-:Y:S01]  /*9380*/  FFMA.FTZ R60, R60, UR4, -R214.reuse ;  /* 0x000000043c3c7c23 */ /* 0x100fe200080108d6 */
[----:B------:R-:W-:Y:S01]  /*9390*/  FFMA.FTZ R214, R61, UR4, -R214 ;  /* 0x000000043dd67c23 */ /* 0x000fe200080108d6 */
[----:B------:R-:W-:Y:S01]  /*93a0*/  FFMA.FTZ R62, R62, UR4, -R215 ;  /* 0x000000043e3e7c23 */ /* 0x000fe200080108d7 */
[----:B------:R-:W-:Y:S01]  /*93b0*/  IADD3 R248, P0, PT, R248, -UR8, RZ ;  /* 0x80000008f8f87c10 */ /* 0x000fe2000ff1e0ff */
[-C--:B------:R-:W-:Y:S05]  /*93c0*/  HMMA.16816.F32 R100, R176, R184.reuse, R100 ;  /* 0x000000b8b064723c */ /* 0x080fea0000001864 */
[----:B------:R3:W-:Y:S01]  /*93d0*/  MUFU.EX2 R194, R25 ;  /* 0x0000001900c27308 */ /* 0x0007e20000000800 */
[C---:B-1----:R-:W-:Y:S01]  /*93e0*/  FMUL.FTZ R24, R2.reuse, R196 ;  /* 0x000000c402187220 */ /* 0x042fe20000410000 */
[----:B------:R-:W-:Y:S01]  /*93f0*/  IADD3.X R247, PT, PT, R247, ~UR9, RZ, P0, !PT ;  /* 0x80000009f7f77c10 */ /* 0x000fe200087fe4ff */
[C---:B------:R-:W-:Y:S07]  /*9400*/  HMMA.16816.F32 R104, R172.reuse, R184, R104 ;  /* 0x000000b8ac68723c */ /* 0x040fee0000001868 */
[----:B------:R1:W-:Y:S01]  /*9410*/  MUFU.EX2 R193, R26 ;  /* 0x0000001a00c17308 */ /* 0x0003e20000000800 */
[-C--:B------:R-:W-:Y:S09]  /*9420*/  HMMA.16816.F32 R108, R172, R186.reuse, R108 ;  /* 0x000000baac6c723c */ /* 0x080ff2000000186c */
[----:B------:R4:W-:Y:S01]  /*9430*/  MUFU.EX2 R192, R27 ;  /* 0x0000001b00c07308 */ /* 0x0009e20000000800 */
[----:B---3--:R-:W-:Y:S01]  /*9440*/  FMUL.FTZ R25, R2, R197 ;  /* 0x000000c502197220 */ /* 0x008fe20000410000 */
[C---:B------:R-:W-:Y:S01]  /*9450*/  HMMA.16816.F32 R112, R176.reuse, R186, R112 ;  /* 0x000000bab070723c */ /* 0x040fe20000001870 */
[----:B------:R-:W3:Y:S07]  /*9460*/  LDSM.16.MT88.4 R184, [R240+0xe000] ;  /* 0x00e00000f0b8783b */ /* 0x000eee0000004200 */
[----:B------:R5:W-:Y:S01]  /*9470*/  MUFU.EX2 R230, R28 ;  /* 0x0000001c00e67308 */ /* 0x000be20000000800 */
[C---:B-1----:R-:W-:Y:S01]  /*9480*/  FMUL.FTZ R26, R0.reuse, R198 ;  /* 0x000000c6001a7220 */ /* 0x042fe20000410000 */
[-C--:B--2---:R-:W-:Y:S08]  /*9490*/  HMMA.16816.F32 R116, R176, R180.reuse, R116 ;  /* 0x000000b4b074723c */ /* 0x084ff00000001874 */
[----:B------:R-:W-:Y:S01]  /*94a0*/  MUFU.EX2 R198, R43 ;  /* 0x0000002b00c67308 */ /* 0x000fe20000000800 */
[----:B----4-:R-:W-:Y:S01]  /*94b0*/  FMUL.FTZ R27, R0, R199 ;  /* 0x000000c7001b7220 */ /* 0x010fe20000410000 */
[C---:B------:R-:W-:Y:S08]  /*94c0*/  HMMA.16816.F32 R120, R172.reuse, R180, R120 ;  /* 0x000000b4ac78723c */ /* 0x040ff00000001878 */
[----:B------:R1:W-:Y:S01]  /*94d0*/  MUFU.EX2 R229, R29 ;  /* 0x0000001d00e57308 */ /* 0x0003e20000000800 */
[C---:B-----5:R-:W-:Y:S01]  /*94e0*/  FMUL.FTZ R28, R165.reuse, R200 ;  /* 0x000000c8a51c7220 */ /* 0x060fe20000410000 */
[----:B------:R-:W-:Y:S01]  /*94f0*/  MOV R200, R219 ;  /* 0x000000db00c87202 */ /* 0x000fe20000000f00 */
[-C--:B------:R-:W-:Y:S07]  /*9500*/  HMMA.16816.F32 R124, R172, R182.reuse, R124 ;  /* 0x000000b6ac7c723c */ /* 0x080fee000000187c */
[----:B------:R-:W-:Y:S01]  /*9510*/  MUFU.EX2 R219, R51 ;  /* 0x0000003300db7308 */ /* 0x000fe20000000800 */
[C---:B------:R-:W-:Y:S01]  /*9520*/  HMMA.16816.F32 R128, R176.reuse, R182, R128 ;  /* 0x000000b6b080723c */ /* 0x040fe20000001880 */
[----:B------:R-:W2:Y:S08]  /*9530*/  LDSM.16.MT88.4 R180, [R169+0x2000] ;  /* 0x00200000a9b4783b */ /* 0x000eb00000004200 */
[----:B------:R4:W-:Y:S01]  /*9540*/  MUFU.EX2 R228, R30 ;  /* 0x0000001e00e47308 */ /* 0x0009e20000000800 */
[----:B-1----:R-:W-:Y:S01]  /*9550*/  FMUL.FTZ R29, R165, R201 ;  /* 0x000000c9a51d7220 */ /* 0x002fe20000410000 */
[----:B------:R-:W-:Y:S01]  /*9560*/  MOV R201, R220 ;  /* 0x000000dc00c97202 */ /* 0x000fe20000000f00 */
[-C--:B---3--:R-:W-:Y:S07]  /*9570*/  HMMA.16816.F32 R132, R176, R184.reuse, R132 ;  /* 0x000000b8b084723c */ /* 0x088fee0000001884 */
[----:B------:R-:W-:Y:S01]  /*9580*/  MUFU.EX2 R220, R50 ;  /* 0x0000003200dc7308 */ /* 0x000fe20000000800 */
[C---:B------:R-:W-:Y:S09]  /*9590*/  HMMA.16816.F32 R136, R172.reuse, R184, R136 ;  /* 0x000000b8ac88723c */ /* 0x040ff20000001888 */
[----:B------:R-:W-:Y:S01]  /*95a0*/  MUFU.EX2 R199, R44 ;  /* 0x0000002c00c77308 */ /* 0x000fe20000000800 */
[--C-:B------:R-:W-:Y:S01]  /*95b0*/  FFMA.FTZ R184, R23, UR4, -R213.reuse ;  /* 0x0000000417b87c23 */ /* 0x100fe200080108d5 */
[C---:B------:R-:W-:Y:S01]  /*95c0*/  FMUL.FTZ R23, R3.reuse, R191 ;  /* 0x000000bf03177220 */ /* 0x040fe20000410000 */
[----:B----4-:R-:W-:Y:S01]  /*95d0*/  FMUL.FTZ R30, R3, R202 ;  /* 0x000000ca031e7220 */ /* 0x010fe20000410000 */
[----:B------:R-:W-:Y:S01]  /*95e0*/  LDSM.16.MT88.4 R188, [R240+0xc800] ;  /* 0x00c80000f0bc783b */ /* 0x000fe20000004200 */
[-C--:B------:R-:W-:Y:S05]  /*95f0*/  HMMA.16816.F32 R140, R172, R186.reuse, R140 ;  /* 0x000000baac8c723c */ /* 0x080fea000000188c */
[----:B------:R1:W-:Y:S01]  /*9600*/  MUFU.EX2 R235, R184 ;  /* 0x000000b800eb7308 */ /* 0x0003e20000000800 */
[----:B------:R-:W-:Y:S01]  /*9610*/  MOV R202, R221 ;  /* 0x000000dd00ca7202 */ /* 0x000fe20000000f00 */
[----:B------:R-:W-:Y:S01]  /*9620*/  FFMA.FTZ R213, R67, UR4, -R213 ;  /* 0x0000000443d57c23 */ /* 0x000fe200080108d5 */
[C---:B------:R-:W-:Y:S07]  /*9630*/  HMMA.16816.F32 R20, R176.reuse, R186, R20 ;  /* 0x000000bab014723c */ /* 0x040fee0000001814 */
[----:B------:R-:W-:Y:S01]  /*9640*/  MUFU.EX2 R221, R49 ;  /* 0x0000003100dd7308 */ /* 0x000fe20000000800 */
[-C--:B--2---:R-:W-:Y:S09]  /*9650*/  HMMA.16816.F32 R144, R176, R180.reuse, R144 ;  /* 0x000000b4b090723c */ /* 0x084ff20000001890 */
[----:B------:R-:W2:Y:S01]  /*9660*/  MUFU.EX2 R197, R45 ;  /* 0x0000002d00c57308 */ /* 0x000ea20000000800 */
[----:B-1----:R-:W1:Y:S01]  /*9670*/  LDSM.16.MT88.4 R184, [R170+0x2000] ;  /* 0x00200000aab8783b */ /* 0x002e620000004200 */
[C---:B------:R-:W-:Y:S08]  /*9680*/  HMMA.16816.F32 R148, R172.reuse, R180, R148 ;  /* 0x000000b4ac94723c */ /* 0x040ff00000001894 */
[----:B------:R2:W3:Y:S01]  /*9690*/  MUFU.EX2 R196, R46 ;  /* 0x0000002e00c47308 */ /* 0x0004e20000000800 */
[-C--:B------:R-:W-:Y:S09]  /*96a0*/  HMMA.16816.F32 R32, R172, R182.reuse, R32 ;  /* 0x000000b6ac20723c */ /* 0x080ff20000001820 */
[----:B------:R4:W-:Y:S01]  /*96b0*/  MUFU.EX2 R67, R56 ;  /* 0x0000003800437308 */ /* 0x0009e20000000800 */
[C---:B------:R-:W-:Y:S01]  /*96c0*/  HMMA.16816.F32 R152, R176.reuse, R182, R152 ;  /* 0x000000b6b098723c */ /* 0x040fe20000001898 */
[----:B------:R-:W5:Y:S08]  /*96d0*/  LDSM.16.MT88.4 R180, [R171+0xc800] ;  /* 0x00c80000abb4783b */ /* 0x000f700000004200 */
[----:B------:R-:W-:Y:S01]  /*96e0*/  MUFU.EX2 R212, R212 ;  /* 0x000000d400d47308 */ /* 0x000fe20000000800 */
[----:B--2---:R-:W-:Y:S02]  /*96f0*/  F2FP.F16.F32.PACK_AB R46, R197, R199 ;  /* 0x000000c7c52e723e */ /* 0x004fe400000000ff */
[----:B---3--:R-:W-:Y:S02]  /*9700*/  F2FP.F16.F32.PACK_AB R47, R211, R196 ;  /* 0x000000c4d32f723e */ /* 0x008fe400000000ff */
[----:B----4-:R-:W-:Y:S05]  /*9710*/  MOV R56, R204 ;  /* 0x000000cc00387202 */ /* 0x010fea0000000f00 */
[----:B------:R-:W-:Y:S01]  /*9720*/  MUFU.EX2 R213, R213 ;  /* 0x000000d500d57308 */ /* 0x000fe20000000800 */
[-C--:B-1----:R-:W-:Y:S09]  /*9730*/  HMMA.16816.F32 R156, R176, R184.reuse, R156 ;  /* 0x000000b8b09c723c */ /* 0x082ff2000000189c */
[----:B------:R-:W-:Y:S01]  /*9740*/  MUFU.EX2 R204, R57 ;  /* 0x0000003900cc7308 */ /* 0x000fe20000000800 */
[C---:B------:R-:W-:Y:S09]  /*9750*/  HMMA.16816.F32 R24, R172.reuse, R184, R24 ;  /* 0x000000b8ac18723c */ /* 0x040ff20000001818 */
[----:B------:R-:W-:Y:S01]  /*9760*/  MUFU.EX2 R214, R214 ;  /* 0x000000d600d67308 */ /* 0x000fe20000000800 */
[--C-:B------:R-:W-:Y:S01]  /*9770*/  FFMA.FTZ R184, R31, UR4, -R215.reuse ;  /* 0x000000041fb87c23 */ /* 0x100fe200080108d7 */
[----:B------:R-:W-:Y:S01]  /*9780*/  FMUL.FTZ R31, R3, R203 ;  /* 0x000000cb031f7220 */ /* 0x000fe20000410000 */
[----:B------:R-:W-:Y:S01]  /*9790*/  MOV R203, R222 ;  /* 0x000000de00cb7202 */ /* 0x000fe20000000f00 */
[----:B------:R-:W-:Y:S01]  /*97a0*/  FFMA.FTZ R215, R63, UR4, -R215 ;  /* 0x000000043fd77c23 */ /* 0x000fe200080108d7 */
[-C--:B------:R-:W-:Y:S05]  /*97b0*/  HMMA.16816.F32 R160, R172, R186.reuse, R160 ;  /* 0x000000baaca0723c */ /* 0x080fea00000018a0 */
[----:B------:R1:W2:Y:S01]  /*97c0*/  MUFU.EX2 R227, R184 ;  /* 0x000000b800e37308 */ /* 0x0002a20000000800 */
[----:B------:R-:W-:Y:S02]  /*97d0*/  F2FP.F16.F32.PACK_AB R172, R252, R206 ;  /* 0x000000cefcac723e */ /* 0x000fe400000000ff */
[----:B------:R-:W-:Y:S02]  /*97e0*/  F2FP.F16.F32.PACK_AB R173, R235, R251 ;  /* 0x000000fbebad723e */ /* 0x000fe400000000ff */
[----:B------:R-:W-:Y:S01]  /*97f0*/  F2FP.F16.F32.PACK_AB R174, R234, R233 ;  /* 0x000000e9eaae723e */ /* 0x000fe200000000ff */
[----:B------:R-:W-:Y:S04]  /*9800*/  HMMA.16816.F32 R28, R176, R186, R28 ;  /* 0x000000bab01c723c */ /* 0x000fe8000000181c */
[----:B------:R-:W-:Y:S01]  /*9810*/  MUFU.EX2 R222, R39 ;  /* 0x0000002700de7308 */ /* 0x000fe20000000800 */
[----:B------:R-:W-:Y:S02]  /*9820*/  F2FP.F16.F32.PACK_AB R175, R231, R232 ;  /* 0x000000e8e7af723e */ /* 0x000fe400000000ff */
[----:B------:R-:W-:Y:S02]  /*9830*/  F2FP.F16.F32.PACK_AB R176, R194, R195 ;  /* 0x000000c3c2b0723e */ /* 0x000fe400000000ff */
[----:B------:R-:W-:Y:S05]  /*9840*/  F2FP.F16.F32.PACK_AB R177, R192, R193 ;  /* 0x000000c1c0b1723e */ /* 0x000fea00000000ff */
[----:B------:R-:W-:Y:S01]  /*9850*/  MUFU.EX2 R215, R215 ;  /* 0x000000d700d77308 */ /* 0x000fe20000000800 */
[----:B-1----:R-:W1:Y:S01]  /*9860*/  LDSM.16.MT88.4 R184, [R169+0x800] ;  /* 0x00080000a9b8783b */ /* 0x002e620000004200 */
[-C--:B-----5:R-:W-:Y:S05]  /*9870*/  HMMA.16816.F32 R4, R172, R180.reuse, R4 ;  /* 0x000000b4ac04723c */ /* 0x0a0fea0000001804 */
[----:B------:R-:W-:Y:S03]  /*9880*/  F2FP.F16.F32.PACK_AB R178, R229, R230 ;  /* 0x000000e6e5b2723e */ /* 0x000fe600000000ff */
[----:B------:R-:W-:Y:S01]  /*9890*/  MUFU.EX2 R62, R62 ;  /* 0x0000003e003e7308 */ /* 0x000fe20000000800 */
[----:B--2---:R-:W-:Y:S07]  /*98a0*/  F2FP.F16.F32.PACK_AB R179, R227, R228 ;  /* 0x000000e4e3b3723e */ /* 0x004fee00000000ff */
[C---:B------:R-:W-:Y:S08]  /*98b0*/  HMMA.16816.F32 R8, R176.reuse, R180, R8 ;  /* 0x000000b4b008723c */ /* 0x040ff00000001808 */
[-C--:B------:R-:W-:Y:S08]  /*98c0*/  HMMA.16816.F32 R12, R176, R182.reuse, R12 ;  /* 0x000000b6b00c723c */ /* 0x080ff0000000180c */
[C---:B------:R-:W-:Y:S01]  /*98d0*/  HMMA.16816.F32 R16, R172.reuse, R182, R16 ;  /* 0x000000b6ac10723c */ /* 0x040fe20000001810 */
[----:B------:R-:W2:Y:S07]  /*98e0*/  LDSM.16.MT88.4 R180, [R170+0x800] ;  /* 0x00080000aab4783b */ /* 0x000eae0000004200 */
[-C--:B------:R-:W-:Y:S08]  /*98f0*/  HMMA.16816.F32 R68, R172, R188.reuse, R68 ;  /* 0x000000bcac44723c */ /* 0x080ff00000001844 */
[C---:B------:R-:W-:Y:S08]  /*9900*/  HMMA.16816.F32 R72, R176.reuse, R188, R72 ;  /* 0x000000bcb048723c */ /* 0x040ff00000001848 */
[-C--:B------:R-:W-:Y:S08]  /*9910*/  HMMA.16816.F32 R76, R176, R190.reuse, R76 ;  /* 0x000000beb04c723c */ /* 0x080ff0000000184c */
[C---:B------:R-:W-:Y:S01]  /*9920*/  HMMA.16816.F32 R80, R172.reuse, R190, R80 ;  /* 0x000000beac50723c */ /* 0x040fe20000001850 */
[----:B------:R-:W3:Y:S07]  /*9930*/  LDSM.16.MT88.4 R188, [R171+0xe800] ;  /* 0x00e80000abbc783b */ /* 0x000eee0000004200 */
[-C--:B-1----:R-:W-:Y:S08]  /*9940*/  HMMA.16816.F32 R84, R172, R184.reuse, R84 ;  /* 0x000000b8ac54723c */ /* 0x082ff00000001854 */
[C---:B------:R-:W-:Y:S08]  /*9950*/  HMMA.16816.F32 R88, R176.reuse, R184, R88 ;  /* 0x000000b8b058723c */ /* 0x040ff00000001858 */
[-C--:B------:R-:W-:Y:S08]  /*9960*/  HMMA.16816.F32 R92, R176, R186.reuse, R92 ;  /* 0x000000bab05c723c */ /* 0x080ff0000000185c */
[C---:B------:R-:W-:Y:S01]  /*9970*/  HMMA.16816.F32 R96, R172.reuse, R186, R96 ;  /* 0x000000baac60723c */ /* 0x040fe20000001860 */
[----:B------:R-:W1:Y:S07]  /*9980*/  LDSM.16.MT88.4 R184, [R240+0xe800] ;  /* 0x00e80000f0b8783b */ /* 0x000e6e0000004200 */
[-C--:B--2---:R-:W-:Y:S08]  /*9990*/  HMMA.16816.F32 R100, R172, R180.reuse, R100 ;  /* 0x000000b4ac64723c */ /* 0x084ff00000001864 */
[C---:B------:R-:W-:Y:S08]  /*99a0*/  HMMA.16816.F32 R104, R176.reuse, R180, R104 ;  /* 0x000000b4b068723c */ /* 0x040ff00000001868 */
[-C--:B------:R-:W-:Y:S08]  /*99b0*/  HMMA.16816.F32 R108, R176, R182.reuse, R108 ;  /* 0x000000b6b06c723c */ /* 0x080ff0000000186c */
[C---:B------:R-:W-:Y:S01]  /*99c0*/  HMMA.16816.F32 R112, R172.reuse, R182, R112 ;  /* 0x000000b6ac70723c */ /* 0x040fe20000001870 */
[----:B------:R-:W2:Y:S07]  /*99d0*/  LDSM.16.MT88.4 R180, [R169+0x2800] ;  /* 0x00280000a9b4783b */ /* 0x000eae0000004200 */
[-C--:B---3--:R-:W-:Y:S08]  /*99e0*/  HMMA.16816.F32 R116, R172, R188.reuse, R116 ;  /* 0x000000bcac74723c */ /* 0x088ff00000001874 */
[C---:B------:R-:W-:Y:S04]  /*99f0*/  HMMA.16816.F32 R120, R176.reuse, R188, R120 ;  /* 0x000000bcb078723c */ /* 0x040fe80000001878 */
[----:B------:R-:W-:Y:S02]  /*9a00*/  MOV R189, R225 ;  /* 0x000000e100bd7202 */ /* 0x000fe40000000f00 */
[----:B------:R-:W-:Y:S01]  /*9a10*/  MUFU.EX2 R225, R37 ;  /* 0x0000002500e17308 */ /* 0x000fe20000000800 */
[----:B------:R-:W-:Y:S01]  /*9a20*/  MOV R188, R224 ;  /* 0x000000e000bc7202 */ /* 0x000fe20000000f00 */
[-C--:B------:R-:W-:Y:S08]  /*9a30*/  HMMA.16816.F32 R124, R176, R190.reuse, R124 ;  /* 0x000000beb07c723c */ /* 0x080ff0000000187c */
[----:B------:R3:W-:Y:S01]  /*9a40*/  MUFU.EX2 R224, R38 ;  /* 0x0000002600e07308 */ /* 0x0007e20000000800 */
[C---:B------:R-:W-:Y:S04]  /*9a50*/  HMMA.16816.F32 R128, R172.reuse, R190, R128 ;  /* 0x000000beac80723c */ /* 0x040fe80000001880 */
[----:B------:R-:W-:Y:S05]  /*9a60*/  MOV R191, R223 ;  /* 0x000000df00bf7202 */ /* 0x000fea0000000f00 */
[----:B------:R4:W-:Y:S01]  /*9a70*/  MUFU.EX2 R223, R48 ;  /* 0x0000003000df7308 */ /* 0x0009e20000000800 */
[----:B------:R-:W-:Y:S01]  /*9a80*/  MOV R190, R218 ;  /* 0x000000da00be7202 */ /* 0x000fe20000000f00 */
[-C--:B-1----:R-:W-:Y:S08]  /*9a90*/  HMMA.16816.F32 R132, R172, R184.reuse, R132 ;  /* 0x000000b8ac84723c */ /* 0x082ff00000001884 */
[----:B------:R-:W-:Y:S01]  /*9aa0*/  MUFU.EX2 R218, R40 ;  /* 0x0000002800da7308 */ /* 0x000fe20000000800 */
[----:B---3--:R-:W1:Y:S01]  /*9ab0*/  LDSM.16.MT88.4 R36, [R170+0x2800] ;  /* 0x00280000aa24783b */ /* 0x008e620000004200 */
[C---:B------:R-:W-:Y:S04]  /*9ac0*/  HMMA.16816.F32 R136, R176.reuse, R184, R136 ;  /* 0x000000b8b088723c */ /* 0x040fe80000001888 */
[----:B------:R-:W-:Y:S04]  /*9ad0*/  MOV R185, R217 ;  /* 0x000000d900b97202 */ /* 0x000fe80000000f00 */
[----:B------:R-:W3:Y:S01]  /*9ae0*/  MUFU.EX2 R217, R41 ;  /* 0x0000002900d97308 */ /* 0x000ee20000000800 */
[----:B----4-:R-:W-:Y:S01]  /*9af0*/  LDSM.16.MT88.4 R48, [R240+0xd000] ;  /* 0x00d00000f030783b */ /* 0x010fe20000004200 */
[-C--:B------:R-:W-:Y:S03]  /*9b00*/  HMMA.16816.F32 R140, R176, R186.reuse, R140 ;  /* 0x000000bab08c723c */ /* 0x080fe6000000188c */
[----:B------:R-:W-:Y:S05]  /*9b10*/  MOV R184, R216 ;  /* 0x000000d800b87202 */ /* 0x000fea0000000f00 */
[----:B------:R4:W5:Y:S01]  /*9b20*/  MUFU.EX2 R216, R42 ;  /* 0x0000002a00d87308 */ /* 0x0009620000000800 */
[C---:B------:R-:W-:Y:S04]  /*9b30*/  HMMA.16816.F32 R20, R172.reuse, R186, R20 ;  /* 0x000000baac14723c */ /* 0x040fe80000001814 */
[----:B---3--:R-:W-:Y:S04]  /*9b40*/  F2FP.F16.F32.PACK_AB R44, R217, R218 ;  /* 0x000000dad92c723e */ /* 0x008fe800000000ff */
[-C--:B--2---:R-:W-:Y:S01]  /*9b50*/  HMMA.16816.F32 R144, R172, R180.reuse, R144 ;  /* 0x000000b4ac90723c */ /* 0x084fe20000001890 */
[----:B----4-:R-:W2:Y:S07]  /*9b60*/  LDSM.16.MT88.4 R40, [R171+0xd000] ;  /* 0x00d00000ab28783b */ /* 0x010eae0000004200 */
[C---:B------:R-:W-:Y:S04]  /*9b70*/  HMMA.16816.F32 R148, R176.reuse, R180, R148 ;  /* 0x000000b4b094723c */ /* 0x040fe80000001894 */
[----:B-----5:R-:W-:Y:S02]  /*9b80*/  F2FP.F16.F32.PACK_AB R45, R198, R216 ;  /* 0x000000d8c62d723e */ /* 0x020fe400000000ff */
[----:B------:R-:W-:Y:S02]  /*9b90*/  MOV R181, R205 ;  /* 0x000000cd00b57202 */ /* 0x000fe40000000f00 */
[-C--:B------:R-:W-:Y:S01]  /*9ba0*/  HMMA.16816.F32 R32, R176, R182.reuse, R32 ;  /* 0x000000b6b020723c */ /* 0x080fe20000001820 */
[----:B------:R-:W-:Y:S07]  /*9bb0*/  MUFU.EX2 R205, R66 ;  /* 0x0000004200cd7308 */ /* 0x000fee0000000800 */
[C---:B------:R-:W-:Y:S03]  /*9bc0*/  HMMA.16816.F32 R152, R172.reuse, R182, R152 ;  /* 0x000000b6ac98723c */ /* 0x040fe60000001898 */
[----:B------:R-:W3:Y:S05]  /*9bd0*/  MUFU.EX2 R66, R59 ;  /* 0x0000003b00427308 */ /* 0x000eea0000000800 */
[-C--:B-1----:R-:W-:Y:S08]  /*9be0*/  HMMA.16816.F32 R156, R172, R36.reuse, R156 ;  /* 0x00000024ac9c723c */ /* 0x082ff0000000189c */
[C---:B------:R-:W-:Y:S04]  /*9bf0*/  HMMA.16816.F32 R24, R176.reuse, R36, R24 ;  /* 0x00000024b018723c */ /* 0x040fe80000001818 */
[----:B------:R-:W-:Y:S02]  /*9c00*/  F2FP.F16.F32.PACK_AB R36, R225, R226 ;  /* 0x000000e2e124723e */ /* 0x000fe400000000ff */
[----:B------:R-:W-:Y:S02]  /*9c10*/  F2FP.F16.F32.PACK_AB R37, R222, R224 ;  /* 0x000000e0de25723e */ /* 0x000fe400000000ff */
[-C--:B------:R-:W-:Y:S01]  /*9c20*/  HMMA.16816.F32 R160, R176, R38.reuse, R160 ;  /* 0x00000026b0a0723c */ /* 0x080fe200000018a0 */
[----:B------:R-:W-:Y:S07]  /*9c30*/  LDSM.16.MT88.4 R176, [R171+0xf000] ;  /* 0x00f00000abb0783b */ /* 0x000fee0000004200 */
[----:B------:R-:W-:Y:S01]  /*9c40*/  HMMA.16816.F32 R28, R172, R38, R28 ;  /* 0x00000026ac1c723c */ /* 0x000fe2000000181c */
[----:B------:R-:W1:Y:S03]  /*9c50*/  LDSM.16.MT88.4 R172, [R169+0x1000] ;  /* 0x00100000a9ac783b */ /* 0x000e660000004200 */
[----:B------:R-:W-:Y:S02]  /*9c60*/  F2FP.F16.F32.PACK_AB R38, R221, R223 ;  /* 0x000000dfdd26723e */ /* 0x000fe400000000ff */
[----:B------:R-:W-:Y:S07]  /*9c70*/  F2FP.F16.F32.PACK_AB R39, R219, R220 ;  /* 0x000000dcdb27723e */ /* 0x000fee00000000ff */
[-C--:B--2---:R-:W-:Y:S08]  /*9c80*/  HMMA.16816.F32 R4, R36, R40.reuse, R4 ;  /* 0x000000282404723c */ /* 0x084ff00000001804 */
        /* <DEDUP_REMOVED lines=8> */
[----:B------:R-:W4:Y:S07]  /*9d10*/  LDSM.16.MT88.4 R48, [R240+0xf000] ;  /* 0x00f00000f030783b */ /* 0x000f2e0000004200 */
[-C--:B-1----:R-:W-:Y:S08]  /*9d20*/  HMMA.16816.F32 R84, R36, R172.reuse, R84 ;  /* 0x000000ac2454723c */ /* 0x082ff00000001854 */
[C---:B------:R-:W-:Y:S01]  /*9d30*/  HMMA.16816.F32 R88, R44.reuse, R172, R88 ;  /* 0x000000ac2c58723c */ /* 0x040fe20000001858 */
[----:B------:R-:W5:Y:S03]  /*9d40*/  LDL.LU R172, [R1+0xc] ;  /* 0x00000c0001ac7983 */ /* 0x000f660000300800 */
[----:B------:R-:W-:Y:S02]  /*9d50*/  MOV R173, R207 ;  /* 0x000000cf00ad7202 */ /* 0x000fe40000000f00 */
[----:B------:R-:W-:Y:S02]  /*9d60*/  MUFU.EX2 R207, R64 ;  /* 0x0000004000cf7308 */ /* 0x000fe40000000800 */
[-C--:B------:R-:W-:Y:S08]  /*9d70*/  HMMA.16816.F32 R92, R44, R174.reuse, R92 ;  /* 0x000000ae2c5c723c */ /* 0x080ff0000000185c */
[----:B------:R-:W1:Y:S01]  /*9d80*/  MUFU.EX2 R64, R60 ;  /* 0x0000003c00407308 */ /* 0x000e620000000800 */
[C---:B------:R-:W-:Y:S04]  /*9d90*/  HMMA.16816.F32 R96, R36.reuse, R174, R96 ;  /* 0x000000ae2460723c */ /* 0x040fe80000001860 */
[----:B------:R-:W-:Y:S02]  /*9da0*/  MOV R175, R184 ;  /* 0x000000b800af7202 */ /* 0x000fe40000000f00 */
[----:B------:R-:W-:Y:S02]  /*9db0*/  MOV R184, R185 ;  /* 0x000000b900b87202 */ /* 0x000fe40000000f00 */
[-C--:B--2---:R-:W-:Y:S03]  /*9dc0*/  HMMA.16816.F32 R100, R36, R40.reuse, R100 ;  /* 0x000000282464723c */ /* 0x084fe60000001864 */
[----:B------:R-:W-:Y:S02]  /*9dd0*/  MOV R185, R190 ;  /* 0x000000be00b97202 */ /* 0x000fe40000000f00 */
[----:B------:R-:W-:Y:S02]  /*9de0*/  MOV R190, R188 ;  /* 0x000000bc00be7202 */ /* 0x000fe40000000f00 */
[----:B------:R-:W-:Y:S01]  /*9df0*/  MOV R188, R189 ;  /* 0x000000bd00bc7202 */ /* 0x000fe20000000f00 */
[C---:B------:R-:W-:Y:S04]  /*9e00*/  HMMA.16816.F32 R104, R44.reuse, R40, R104 ;  /* 0x000000282c68723c */ /* 0x040fe80000001868 */
[----:B------:R-:W-:Y:S02]  /*9e10*/  MOV R189, R210 ;  /* 0x000000d200bd7202 */ /* 0x000fe40000000f00 */
[----:B------:R-:W-:Y:S01]  /*9e20*/  MOV R183, R190 ;  /* 0x000000be00b77202 */ /* 0x000fe20000000f00 */
[----:B------:R-:W-:Y:S01]  /*9e30*/  MUFU.EX2 R210, R52 ;  /* 0x0000003400d27308 */ /* 0x000fe20000000800 */
[-C--:B------:R-:W-:Y:S01]  /*9e40*/  HMMA.16816.F32 R108, R44, R42.reuse, R108 ;  /* 0x0000002a2c6c723c */ /* 0x080fe2000000186c */
[----:B------:R-:W2:Y:S02]  /*9e50*/  LDL.LU R190, [R1+0x8] ;  /* 0x0000080001be7983 */ /* 0x000ea40000300800 */
[----:B------:R-:W-:Y:S02]  /*9e60*/  MOV R182, R189 ;  /* 0x000000bd00b67202 */ /* 0x000fe40000000f00 */
[----:B------:R-:W2:Y:S01]  /*9e70*/  LDL.LU R189, [R1+0x10] ;  /* 0x0000100001bd7983 */ /* 0x000ea20000300800 */
[----:B------:R-:W-:Y:S02]  /*9e80*/  MOV R180, R188 ;  /* 0x000000bc00b47202 */ /* 0x000fe40000000f00 */
[C---:B------:R-:W-:Y:S01]  /*9e90*/  HMMA.16816.F32 R112, R36.reuse, R42, R112 ;  /* 0x0000002a2470723c */ /* 0x040fe20000001870 */
[----:B------:R-:W2:Y:S03]  /*9ea0*/  LDL.LU R188, [R1+0x14] ;  /* 0x0000140001bc7983 */ /* 0x000ea60000300800 */
[----:B------:R-:W-:Y:S01]  /*9eb0*/  MOV R174, R209 ;  /* 0x000000d100ae7202 */ /* 0x000fe20000000f00 */
[----:B------:R-:W3:Y:S01]  /*9ec0*/  LDSM.16.MT88.4 R40, [R169+0x3000] ;  /* 0x00300000a928783b */ /* 0x000ee20000004200 */
[----:B------:R-:W5:Y:S02]  /*9ed0*/  MUFU.EX2 R209, R53 ;  /* 0x0000003500d17308 */ /* 0x000f640000000800 */
[-C--:B------:R-:W-:Y:S08]  /*9ee0*/  HMMA.16816.F32 R116, R36, R176.reuse, R116 ;  /* 0x000000b02474723c */ /* 0x080ff00000001874 */
[C---:B------:R-:W-:Y:S04]  /*9ef0*/  HMMA.16816.F32 R120, R44.reuse, R176, R120 ;  /* 0x000000b02c78723c */ /* 0x040fe80000001878 */
[----:B------:R-:W-:Y:S02]  /*9f00*/  MOV R177, R208 ;  /* 0x000000d000b17202 */ /* 0x000fe40000000f00 */
[----:B------:R-:W-:Y:S01]  /*9f10*/  MUFU.EX2 R208, R54 ;  /* 0x0000003600d07308 */ /* 0x000fe20000000800 */
[----:B------:R-:W-:Y:S01]  /*9f20*/  MOV R176, R206 ;  /* 0x000000ce00b07202 */ /* 0x000fe20000000f00 */
[-C--:B------:R-:W-:Y:S03]  /*9f30*/  HMMA.16816.F32 R124, R44, R178.reuse, R124 ;  /* 0x000000b22c7c723c */ /* 0x080fe6000000187c */
[----:B------:R-:W-:Y:S05]  /*9f40*/  MOV R63, R176 ;  /* 0x000000b0003f7202 */ /* 0x000fea0000000f00 */
[----:B------:R1:W2:Y:S01]  /*9f50*/  MUFU.EX2 R206, R55 ;  /* 0x0000003700ce7308 */ /* 0x0002a20000000800 */
[C---:B------:R-:W-:Y:S04]  /*9f60*/  HMMA.16816.F32 R128, R36.reuse, R178, R128 ;  /* 0x000000b22480723c */ /* 0x040fe80000001880 */
[----:B------:R-:W-:Y:S02]  /*9f70*/  MOV R179, R184 ;  /* 0x000000b800b37202 */ /* 0x000fe40000000f00 */
[----:B------:R-:W-:Y:S02]  /*9f80*/  MOV R178, R185 ;  /* 0x000000b900b27202 */ /* 0x000fe40000000f00 */
[-C--:B----4-:R-:W-:Y:S01]  /*9f90*/  HMMA.16816.F32 R132, R36, R48.reuse, R132 ;  /* 0x000000302484723c */ /* 0x090fe20000001884 */
[----:B------:R-:W-:Y:S07]  /*9fa0*/  LDSM.16.MT88.4 R184, [R171+0xd800] ;  /* 0x00d80000abb8783b */ /* 0x000fee0000004200 */
[C---:B------:R-:W-:Y:S01]  /*9fb0*/  HMMA.16816.F32 R136, R44.reuse, R48, R136 ;  /* 0x000000302c88723c */ /* 0x040fe20000001888 */
[----:B-1----:R-:W1:Y:S07]  /*9fc0*/  LDSM.16.MT88.4 R52, [R170+0x3000] ;  /* 0x00300000aa34783b */ /* 0x002e6e0000004200 */
[-C--:B------:R-:W-:Y:S08]  /*9fd0*/  HMMA.16816.F32 R140, R44, R50.reuse, R140 ;  /* 0x000000322c8c723c */ /* 0x080ff0000000188c */
[C---:B------:R-:W-:Y:S01]  /*9fe0*/  HMMA.16816.F32 R20, R36.reuse, R50, R20 ;  /* 0x000000322414723c */ /* 0x040fe20000001814 */
[----:B------:R-:W-:Y:S07]  /*9ff0*/  LDSM.16.MT88.4 R48, [R169+0x1800] ;  /* 0x00180000a930783b */ /* 0x000fee0000004200 */
[-C--:B---3--:R-:W-:Y:S08]  /*a000*/  HMMA.16816.F32 R144, R36, R40.reuse, R144 ;  /* 0x000000282490723c */ /* 0x088ff00000001890 */
[C---:B------:R-:W-:Y:S08]  /*a010*/  HMMA.16816.F32 R148, R44.reuse, R40, R148 ;  /* 0x000000282c94723c */ /* 0x040ff00000001894 */
[-C--:B------:R-:W-:Y:S08]  /*a020*/  HMMA.16816.F32 R32, R44, R42.reuse, R32 ;  /* 0x0000002a2c20723c */ /* 0x080ff00000001820 */
[C---:B------:R-:W-:Y:S01]  /*a030*/  HMMA.16816.F32 R152, R36.reuse, R42, R152 ;  /* 0x0000002a2498723c */ /* 0x040fe20000001898 */
[----:B------:R-:W3:Y:S07]  /*a040*/  LDSM.16.MT88.4 R40, [R240+0xd800] ;  /* 0x00d80000f028783b */ /* 0x000eee0000004200 */
[-C--:B-1----:R-:W-:Y:S08]  /*a050*/  HMMA.16816.F32 R156, R36, R52.reuse, R156 ;  /* 0x00000034249c723c */ /* 0x082ff0000000189c */
[C---:B------:R-:W-:Y:S08]  /*a060*/  HMMA.16816.F32 R24, R44.reuse, R52, R24 ;  /* 0x000000342c18723c */ /* 0x040ff00000001818 */
[-C--:B------:R-:W-:Y:S01]  /*a070*/  HMMA.16816.F32 R160, R44, R54.reuse, R160 ;  /* 0x000000362ca0723c */ /* 0x080fe200000018a0 */
[----:B------:R-:W-:Y:S07]  /*a080*/  LDSM.16.MT88.4 R44, [R171+0xf800] ;  /* 0x00f80000ab2c783b */ /* 0x000fee0000004200 */
[----:B------:R-:W-:Y:S01]  /*a090*/  HMMA.16816.F32 R28, R36, R54, R28 ;  /* 0x00000036241c723c */ /* 0x000fe2000000181c */
[----:B------:R1:W-:Y:S03]  /*a0a0*/  LDSM.16.MT88.4 R52, [R169+0x3800] ;  /* 0x00380000a934783b */ /* 0x0003e60000004200 */
[----:B------:R-:W-:Y:S02]  /*a0b0*/  F2FP.F16.F32.PACK_AB R36, R204, R67 ;  /* 0x00000043cc24723e */ /* 0x000fe400000000ff */
[----:B------:R-:W-:Y:S02]  /*a0c0*/  F2FP.F16.F32.PACK_AB R37, R66, R65 ;  /* 0x000000414225723e */ /* 0x000fe400000000ff */
[----:B------:R-:W-:Y:S02]  /*a0d0*/  F2FP.F16.F32.PACK_AB R38, R214, R64 ;  /* 0x00000040d626723e */ /* 0x000fe400000000ff */
[----:B------:R-:W-:Y:S02]  /*a0e0*/  F2FP.F16.F32.PACK_AB R39, R215, R62 ;  /* 0x0000003ed727723e */ /* 0x000fe400000000ff */
[----:B-1----:R-:W-:Y:S01]  /*a0f0*/  MOV R169, R177 ;  /* 0x000000b100a97202 */ /* 0x002fe20000000f00 */
[----:B-----5:R-:W-:Y:S01]  /*a100*/  FFMA.FTZ R165, R165, R172, R56 ;  /* 0x000000aca5a57223 */ /* 0x020fe20000010038 */
[----:B------:R-:W-:Y:S01]  /*a110*/  MOV R172, R173 ;  /* 0x000000ad00ac7202 */ /* 0x000fe20000000f00 */
[----:B------:R-:W1:Y:S01]  /*a120*/  LDSM.16.MT88.4 R56, [R170+0x1800] ;  /* 0x00180000aa38783b */ /* 0x000e620000004200 */
[----:B------:R-:W-:Y:S01]  /*a130*/  MOV R173, R182 ;  /* 0x000000b600ad7202 */ /* 0x000fe20000000f00 */
[----:B------:R-:W-:Y:S01]  /*a140*/  FADD.FTZ R165, R200, R165 ;  /* 0x000000a5c8a57221 */ /* 0x000fe20000010000 */
[----:B------:R-:W-:Y:S02]  /*a150*/  F2FP.F16.F32.PACK_AB R200, R209, R210 ;  /* 0x000000d2d1c8723e */ /* 0x000fe400000000ff */
[----:B------:R-:W-:Y:S01]  /*a160*/  MOV R182, R191 ;  /* 0x000000bf00b67202 */ /* 0x000fe20000000f00 */
[----:B--2---:R-:W-:Y:S01]  /*a170*/  FFMA.FTZ R3, R3, R190, R203 ;  /* 0x000000be03037223 */ /* 0x004fe200000100cb */
[----:B------:R-:W-:Y:S01]  /*a180*/  F2FP.F16.F32.PACK_AB R203, R213, R205 ;  /* 0x000000cdd5cb723e */ /* 0x000fe200000000ff */
[----:B------:R-:W-:Y:S01]  /*a190*/  FFMA.FTZ R2, R2, R189, R202 ;  /* 0x000000bd02027223 */ /* 0x000fe200000100ca */
[----:B------:R-:W-:Y:S01]  /*a1a0*/  F2FP.F16.F32.PACK_AB R202, R212, R207 ;  /* 0x000000cfd4ca723e */ /* 0x000fe200000000ff */
[----:B------:R-:W-:Y:S01]  /*a1b0*/  FADD.FTZ R61, R178, R3 ;  /* 0x00000003b23d7221 */ /* 0x000fe20000010000 */
[----:B------:R-:W-:Y:S01]  /*a1c0*/  MOV R3, R175 ;  /* 0x000000af00037202 */ /* 0x000fe20000000f00 */
[----:B------:R-:W-:Y:S01]  /*a1d0*/  FFMA.FTZ R0, R0, R188, R201 ;  /* 0x000000bc00007223 */ /* 0x000fe200000100c9 */
[----:B------:R-:W-:Y:S01]  /*a1e0*/  F2FP.F16.F32.PACK_AB R201, R206, R208 ;  /* 0x000000d0cec9723e */ /* 0x000fe200000000ff */
[----:B------:R-:W-:Y:S01]  /*a1f0*/  FADD.FTZ R60, R179, R2 ;  /* 0x00000002b33c7221 */ /* 0x000fe20000010000 */
[----:B------:R-:W2:Y:S01]  /*a200*/  LDSM.16.MT88.4 R188, [R240+0xf800] ;  /* 0x00f80000f0bc783b */ /* 0x000ea20000004200 */
[----:B------:R-:W-:Y:S01]  /*a210*/  MOV R2, R174 ;  /* 0x000000ae00027202 */ /* 0x000fe20000000f00 */
[----:B------:R-:W-:Y:S01]  /*a220*/  FADD.FTZ R3, R3, R165 ;  /* 0x000000a503037221 */ /* 0x000fe20000010000 */
[----:B------:R-:W-:Y:S02]  /*a230*/  MOV R165, R167 ;  /* 0x000000a700a57202 */ /* 0x000fe40000000f00 */
[-C--:B------:R-:W-:Y:S05]  /*a240*/  HMMA.16816.F32 R176, R200, R184.reuse, R4 ;  /* 0x000000b8c8b0723c */ /* 0x080fea0000001804 */
[----:B------:R-:W-:Y:S01]  /*a250*/  MOV R6, R172 ;  /* 0x000000ac00067202 */ /* 0x000fe20000000f00 */
[----:B------:R-:W-:Y:S01]  /*a260*/  FADD.FTZ R2, R2, R61 ;  /* 0x0000003d02027221 */ /* 0x000fe20000010000 */
[----:B------:R-:W-:Y:S02]  /*a270*/  MOV R7, R173 ;  /* 0x000000ad00077202 */ /* 0x000fe40000000f00 */
[C---:B------:R-:W-:Y:S04]  /*a280*/  HMMA.16816.F32 R172, R36.reuse, R184, R8 ;  /* 0x000000b824ac723c */ /* 0x040fe80000001808 */
[----:B------:R-:W-:Y:S02]  /*a290*/  MOV R8, R182 ;  /* 0x000000b600087202 */ /* 0x000fe40000000f00 */
[----:B------:R-:W-:Y:S02]  /*a2a0*/  MOV R11, R183 ;  /* 0x000000b7000b7202 */ /* 0x000fe40000000f00 */
[----:B------:R-:W-:Y:S01]  /*a2b0*/  MOV R9, R180 ;  /* 0x000000b400097202 */ /* 0x000fe20000000f00 */
[----:B------:R-:W-:Y:S01]  /*a2c0*/  FADD.FTZ R8, R8, R60 ;  /* 0x0000003c08087221 */ /* 0x000fe20000010000 */
[----:B------:R-:W-:Y:S02]  /*a2d0*/  MOV R10, R181 ;  /* 0x000000b5000a7202 */ /* 0x000fe40000000f00 */
[-C--:B------:R-:W-:Y:S03]  /*a2e0*/  HMMA.16816.F32 R180, R36, R186.reuse, R12 ;  /* 0x000000ba24b4723c */ /* 0x080fe6000000180c */
[----:B------:R-:W-:Y:S01]  /*a2f0*/  MOV R14, R6 ;  /* 0x00000006000e7202 */ /* 0x000fe20000000f00 */
[----:B------:R-:W-:Y:S01]  /*a300*/  FADD.FTZ R3, R9, R3 ;  /* 0x0000000309037221 */ /* 0x000fe20000010000 */
[----:B------:R-:W-:Y:S01]  /*a310*/  MOV R15, R7 ;  /* 0x00000007000f7202 */ /* 0x000fe20000000f00 */
[----:B------:R-:W-:Y:S01]  /*a320*/  FADD.FTZ R2, R10, R2 ;  /* 0x000000020a027221 */ /* 0x000fe20000010000 */
[----:B------:R4:W5:Y:S01]  /*a330*/  LDSM.16.MT88.4 R4, [R170+0x3800] ;  /* 0x00380000aa04783b */ /* 0x0009620000004200 */
[C---:B------:R-:W-:Y:S04]  /*a340*/  HMMA.16816.F32 R184, R200.reuse, R186, R16 ;  /* 0x000000bac8b8723c */ /* 0x040fe80000001810 */
[----:B------:R-:W-:Y:S01]  /*a350*/  FADD.FTZ R8, R11, R8 ;  /* 0x000000080b087221 */ /* 0x000fe20000010000 */
[----:B------:R-:W-:Y:S01]  /*a360*/  FADD.FTZ R2, R251, R2 ;  /* 0x00000002fb027221 */ /* 0x000fe20000010000 */
[----:B------:R-:W-:Y:S01]  /*a370*/  FADD.FTZ R0, R14, R0 ;  /* 0x000000000e007221 */ /* 0x000fe20000010000 */
[----:B------:R-:W-:Y:S01]  /*a380*/  FADD.FTZ R3, R63, R3 ;  /* 0x000000033f037221 */ /* 0x000fe20000010000 */
[-C--:B---3--:R-:W-:Y:S03]  /*a390*/  HMMA.16816.F32 R68, R200, R40.reuse, R68 ;  /* 0x00000028c844723c */ /* 0x088fe60000001844 */
[----:B------:R-:W-:Y:S01]  /*a3a0*/  FADD.FTZ R8, R195, R8 ;  /* 0x00000008c3087221 */ /* 0x000fe20000010000 */
[----:B------:R-:W-:Y:S01]  /*a3b0*/  FADD.FTZ R2, R235, R2 ;  /* 0x00000002eb027221 */ /* 0x000fe20000010000 */
[----:B------:R-:W-:Y:S01]  /*a3c0*/  FADD.FTZ R0, R15, R0 ;  /* 0x000000000f007221 */ /* 0x000fe20000010000 */
[----:B------:R-:W-:Y:S01]  /*a3d0*/  FADD.FTZ R3, R252, R3 ;  /* 0x00000003fc037221 */ /* 0x000fe20000010000 */
[----:B------:R-:W-:Y:S01]  /*a3e0*/  FADD.FTZ R8, R194, R8 ;  /* 0x00000008c2087221 */ /* 0x000fe20000010000 */
[C---:B------:R-:W-:Y:S04]  /*a3f0*/  HMMA.16816.F32 R72, R36.reuse, R40, R72 ;  /* 0x000000282448723c */ /* 0x040fe80000001848 */
[----:B------:R-:W-:Y:S01]  /*a400*/  FADD.FTZ R9, R232, R2 ;  /* 0x00000002e8097221 */ /* 0x000fe20000010000 */
[----:B------:R-:W-:Y:S01]  /*a410*/  FADD.FTZ R2, R230, R8 ;  /* 0x00000008e6027221 */ /* 0x000fe20000010000 */
[----:B------:R-:W-:Y:S01]  /*a420*/  FADD.FTZ R0, R169, R0 ;  /* 0x00000000a9007221 */ /* 0x000fe20000010000 */
[----:B------:R-:W-:Y:S01]  /*a430*/  FADD.FTZ R3, R233, R3 ;  /* 0x00000003e9037221 */ /* 0x000fe20000010000 */
[-C--:B------:R-:W-:Y:S03]  /*a440*/  HMMA.16816.F32 R76, R36, R42.reuse, R76 ;  /* 0x0000002a244c723c */ /* 0x080fe6000000184c */
[----:B------:R-:W-:Y:S01]  /*a450*/  FADD.FTZ R8, R231, R9 ;  /* 0x00000009e7087221 */ /* 0x000fe20000010000 */
[----:B------:R-:W-:Y:S01]  /*a460*/  FADD.FTZ R0, R193, R0 ;  /* 0x00000000c1007221 */ /* 0x000fe20000010000 */
[----:B------:R-:W-:Y:S01]  /*a470*/  FADD.FTZ R3, R234, R3 ;  /* 0x00000003ea037221 */ /* 0x000fe20000010000 */
[----:B------:R-:W-:Y:S01]  /*a480*/  FADD.FTZ R2, R229, R2 ;  /* 0x00000002e5027221 */ /* 0x000fe20000010000 */
[----:B----4-:R-:W-:Y:S01]  /*a490*/  MOV R170, R164 ;  /* 0x000000a400aa7202 */ /* 0x010fe20000000f00 */
        /* <DEDUP_REMOVED lines=10> */
[----:B------:R-:W-:Y:S01]  /*a540*/  MOV R169, R166 ;  /* 0x000000a600a97202 */ /* 0x000fe20000000f00 */
[C---:B------:R-:W-:Y:S04]  /*a550*/  HMMA.16816.F32 R88, R36.reuse, R48, R88 ;  /* 0x000000302458723c */ /* 0x040fe80000001858 */
[----:B------:R-:W-:Y:S01]  /*a560*/  FADD.FTZ R2, R220, R10 ;  /* 0x0000000adc027221 */ /* 0x000fe20000010000 */
[----:B------:R-:W-:Y:S01]  /*a570*/  FADD.FTZ R0, R227, R0 ;  /* 0x00000000e3007221 */ /* 0x000fe20000010000 */
[----:B------:R-:W-:Y:S02]  /*a580*/  FADD.FTZ R3, R223, R11 ;  /* 0x0000000bdf037221 */ /* 0x000fe40000010000 */
[-C--:B------:R-:W-:Y:S03]  /*a590*/  HMMA.16816.F32 R92, R36, R50.reuse, R92 ;  /* 0x00000032245c723c */ /* 0x080fe6000000185c */
[----:B------:R-:W-:Y:S01]  /*a5a0*/  FADD.FTZ R2, R219, R2 ;  /* 0x00000002db027221 */ /* 0x000fe20000010000 */
[----:B------:R-:W-:Y:S01]  /*a5b0*/  FADD.FTZ R0, R216, R0 ;  /* 0x00000000d8007221 */ /* 0x000fe20000010000 */
[----:B------:R-:W-:Y:S02]  /*a5c0*/  FADD.FTZ R3, R221, R3 ;  /* 0x00000003dd037221 */ /* 0x000fe40000010000 */
[----:B------:R-:W-:Y:S01]  /*a5d0*/  FADD.FTZ R2, R208, R2 ;  /* 0x00000002d0027221 */ /* 0x000fe20000010000 */
[C---:B------:R-:W-:Y:S04]  /*a5e0*/  HMMA.16816.F32 R96, R200.reuse, R50, R96 ;  /* 0x00000032c860723c */ /* 0x040fe80000001860 */
[----:B------:R-:W-:Y:S01]  /*a5f0*/  FADD.FTZ R8, R198, R0 ;  /* 0x00000000c6087221 */ /* 0x000fe20000010000 */
[----:B------:R-:W-:Y:S01]  /*a600*/  FADD.FTZ R0, R199, R9 ;  /* 0x00000009c7007221 */ /* 0x000fe20000010000 */
[----:B------:R-:W-:Y:S02]  /*a610*/  FADD.FTZ R3, R210, R3 ;  /* 0x00000003d2037221 */ /* 0x000fe40000010000 */
[-C--:B-1----:R-:W-:Y:S03]  /*a620*/  HMMA.16816.F32 R100, R200, R56.reuse, R100 ;  /* 0x00000038c864723c */ /* 0x082fe60000001864 */
[----:B------:R-:W-:Y:S01]  /*a630*/  FADD.FTZ R3, R209, R3 ;  /* 0x00000003d1037221 */ /* 0x000fe20000010000 */
[----:B------:R-:W-:Y:S01]  /*a640*/  FADD.FTZ R9, R197, R0 ;  /* 0x00000000c5097221 */ /* 0x000fe20000010000 */
[----:B------:R-:W-:Y:S02]  /*a650*/  FADD.FTZ R8, R196, R8 ;  /* 0x00000008c4087221 */ /* 0x000fe40000010000 */
[----:B------:R-:W-:Y:S01]  /*a660*/  FADD.FTZ R3, R207, R3 ;  /* 0x00000003cf037221 */ /* 0x000fe20000010000 */
[C---:B------:R-:W-:Y:S04]  /*a670*/  HMMA.16816.F32 R104, R36.reuse, R56, R104 ;  /* 0x000000382468723c */ /* 0x040fe80000001868 */
[----:B------:R-:W-:Y:S04]  /*a680*/  FADD.FTZ R0, R211, R8 ;  /* 0x00000008d3007221 */ /* 0x000fe80000010000 */
[-C--:B------:R-:W-:Y:S03]  /*a690*/  HMMA.16816.F32 R108, R36, R58.reuse, R108 ;  /* 0x0000003a246c723c */ /* 0x080fe6000000186c */
[----:B------:R-:W-:Y:S04]  /*a6a0*/  FADD.FTZ R0, R65, R0 ;  /* 0x0000000041007221 */ /* 0x000fe80000010000 */
[----:B------:R-:W-:Y:S01]  /*a6b0*/  FADD.FTZ R0, R66, R0 ;  /* 0x0000000042007221 */ /* 0x000fe20000010000 */
[C---:B------:R-:W-:Y:S04]  /*a6c0*/  HMMA.16816.F32 R112, R200.reuse, R58, R112 ;  /* 0x0000003ac870723c */ /* 0x040fe80000001870 */
[----:B------:R-:W-:Y:S04]  /*a6d0*/  FADD.FTZ R0, R62, R0 ;  /* 0x000000003e007221 */ /* 0x000fe80000010000 */
[-C--:B------:R-:W-:Y:S03]  /*a6e0*/  HMMA.16816.F32 R116, R200, R44.reuse, R116 ;  /* 0x0000002cc874723c */ /* 0x080fe60000001874 */
[----:B------:R-:W-:Y:S05]  /*a6f0*/  FADD.FTZ R0, R215, R0 ;  /* 0x00000000d7007221 */ /* 0x000fea0000010000 */
[C---:B------:R-:W-:Y:S08]  /*a700*/  HMMA.16816.F32 R120, R36.reuse, R44, R120 ;  /* 0x0000002c2478723c */ /* 0x040ff00000001878 */
[-C--:B------:R-:W-:Y:S08]  /*a710*/  HMMA.16816.F32 R124, R36, R46.reuse, R124 ;  /* 0x0000002e247c723c */ /* 0x080ff0000000187c */
[C---:B------:R-:W-:Y:S08]  /*a720*/  HMMA.16816.F32 R128, R200.reuse, R46, R128 ;  /* 0x0000002ec880723c */ /* 0x040ff00000001880 */
[-C--:B--2---:R-:W-:Y:S08]  /*a730*/  HMMA.16816.F32 R132, R200, R188.reuse, R132 ;  /* 0x000000bcc884723c */ /* 0x084ff00000001884 */
[C---:B------:R-:W-:Y:S08]  /*a740*/  HMMA.16816.F32 R136, R36.reuse, R188, R136 ;  /* 0x000000bc2488723c */ /* 0x040ff00000001888 */
[-C--:B------:R-:W-:Y:S08]  /*a750*/  HMMA.16816.F32 R140, R36, R190.reuse, R140 ;  /* 0x000000be248c723c */ /* 0x080ff0000000188c */
[C---:B------:R-:W-:Y:S08]  /*a760*/  HMMA.16816.F32 R188, R200.reuse, R190, R20 ;  /* 0x000000bec8bc723c */ /* 0x040ff00000001814 */
[-C--:B------:R-:W-:Y:S08]  /*a770*/  HMMA.16816.F32 R144, R200, R52.reuse, R144 ;  /* 0x00000034c890723c */ /* 0x080ff00000001890 */
[C---:B------:R-:W-:Y:S08]  /*a780*/  HMMA.16816.F32 R148, R36.reuse, R52, R148 ;  /* 0x000000342494723c */ /* 0x040ff00000001894 */
[-C--:B------:R-:W-:Y:S08]  /*a790*/  HMMA.16816.F32 R192, R36, R54.reuse, R32 ;  /* 0x0000003624c0723c */ /* 0x080ff00000001820 */
[C---:B------:R-:W-:Y:S08]  /*a7a0*/  HMMA.16816.F32 R152, R200.reuse, R54, R152 ;  /* 0x00000036c898723c */ /* 0x040ff00000001898 */
[-C--:B-----5:R-:W-:Y:S08]  /*a7b0*/  HMMA.16816.F32 R156, R200, R4.reuse, R156 ;  /* 0x00000004c89c723c */ /* 0x0a0ff0000000189c */
[C---:B------:R-:W-:Y:S04]  /*a7c0*/  HMMA.16816.F32 R196, R36.reuse, R4, R24 ;  /* 0x0000000424c4723c */ /* 0x040fe80000001818 */
[----:B------:R-:W-:Y:S01]  /*a7d0*/  FADD.FTZ R4, R67, R9 ;  /* 0x0000000943047221 */ /* 0x000fe20000010000 */
[----:B------:R-:W-:Y:S03]  /*a7e0*/  FADD.FTZ R5, R206, R2 ;  /* 0x00000002ce057221 */ /* 0x000fe60000010000 */
[-C--:B------:R-:W-:Y:S03]  /*a7f0*/  HMMA.16816.F32 R160, R36, R6.reuse, R160 ;  /* 0x0000000624a0723c */ /* 0x080fe600000018a0 */
[----:B------:R-:W-:Y:S01]  /*a800*/  FADD.FTZ R2, R204, R4 ;  /* 0x00000004cc027221 */ /* 0x000fe20000010000 */
[----:B------:R-:W-:Y:S01]  /*a810*/  FADD.FTZ R4, R205, R5 ;  /* 0x00000005cd047221 */ /* 0x000fe20000010000 */
[----:B------:R-:W-:Y:S02]  /*a820*/  FADD.FTZ R5, R212, R3 ;  /* 0x00000003d4057221 */ /* 0x000fe40000010000 */
[----:B------:R-:W-:Y:S01]  /*a830*/  FADD.FTZ R2, R64, R2 ;  /* 0x0000000240027221 */ /* 0x000fe20000010000 */
[----:B------:R-:W-:Y:S01]  /*a840*/  FADD.FTZ R3, R213, R4 ;  /* 0x00000004d5037221 */ /* 0x000fe20000010000 */
[----:B------:R-:W-:Y:S01]  /*a850*/  HMMA.16816.F32 R200, R200, R6, R28 ;  /* 0x00000006c8c8723c */ /* 0x000fe2000000181c */
[----:B------:R-:W-:Y:S03]  /*a860*/  STL [R1+0xc], R5 ;  /* 0x00000c0501007387 */ /* 0x000fe60000100800 */
[----:B------:R-:W-:Y:S01]  /*a870*/  FADD.FTZ R2, R214, R2 ;  /* 0x00000002d6027221 */ /* 0x000fe20000010000 */
[----:B------:R1:W-:Y:S04]  /*a880*/  STL [R1+0x8], R3 ;  /* 0x0000080301007387 */ /* 0x0003e80000100800 */
[----:B------:R2:W-:Y:S04]  /*a890*/  STL [R1+0x10], R2 ;  /* 0x0000100201007387 */ /* 0x0005e80000100800 */
[----:B------:R2:W-:Y:S01]  /*a8a0*/  STL [R1+0x14], R0 ;  /* 0x0000140001007387 */ /* 0x0005e20000100800 */
[----:B-1----:R-:W-:Y:S01]  /*a8b0*/  MOV R3, R168 ;  /* 0x000000a800037202 */ /* 0x002fe20000000f00 */
[----:B------:R-:W-:Y:S06]  /*a8c0*/  BRA.U UP0, `(.L_x_39) ;  /* 0xffffffc9009c7547 */ /* 0x000fec000b83ffff */
.L_x_38:
[----:B------:R-:W2:Y:S01]  /*a8d0*/  LDL.LU R4, [R1+0xc] ;  /* 0x00000c0001047983 */ /* 0x000ea20000300800 */
[----:B------:R-:W3:Y:S01]  /*a8e0*/  S2R R171, SR_TID.X ;  /* 0x0000000000ab7919 */ /* 0x000ee20000002100 */
[----:B------:R-:W4:Y:S01]  /*a8f0*/  S2UR UR16, SR_CgaCtaId ;  /* 0x00000000001079c3 */ /* 0x000f220000008800 */
[----:B------:R-:W-:Y:S01]  /*a900*/  UMOV UR4, 0x400 ;  /* 0x0000040000047882 */ /* 0x000fe20000000000 */
[----:B------:R-:W-:Y:S01]  /*a910*/  MOV R10, 0x20 ;  /* 0x00000020000a7802 */ /* 0x000fe20000000f00 */
[----:B------:R-:W2:Y:S01]  /*a920*/  LDL.LU R7, [R1+0x8] ;  /* 0x0000080001077983 */ /* 0x000ea20000300800 */
[----:B------:R-:W-:Y:S01]  /*a930*/  UISETP.NE.AND UP3, UPT, UR13, -0x1, UPT ;  /* 0xffffffff0d00788c */ /* 0x000fe2000bf65270 */
[----:B------:R-:W4:Y:S02]  /*a940*/  LDCU.U8 UR8, c[0x0][0x549] ;  /* 0x0000a920ff0877ac */ /* 0x000f240008000000 */
[----:B------:R-:W2:Y:S01]  /*a950*/  LDL.LU R6, [R1+0x10] ;  /* 0x0000100001067983 */ /* 0x000ea20000300800 */
[----:B------:R-:W3:Y:S01]  /*a960*/  S2UR UR17, SR_CTAID.Y ;  /* 0x00000000001179c3 */ /* 0x000ee20000002600 */
[----:B------:R-:W3:Y:S02]  /*a970*/  LDCU UR10, c[0x0][0x434] ;  /* 0x00008680ff0a77ac */ /* 0x000ee40008000800 */
[----:B-1----:R-:W2:Y:S01]  /*a980*/  LDL.LU R5, [R1+0x14] ;  /* 0x0000140001057983 */ /* 0x002ea20000300800 */
[----:B------:R-:W1:Y:S03]  /*a990*/  LDCU.U8 UR11, c[0x0][0x548] ;  /* 0x0000a900ff0b77ac */ /* 0x000e660008000000 */
[----:B------:R-:W1:Y:S01]  /*a9a0*/  @!UP3 LDCU.64 UR6, c[0x0][0x400] ;  /* 0x00008000ff06b7ac */ /* 0x000e620008000a00 */
[----:B------:R-:W-:-:S02]  /*a9b0*/  UISETP.NE.AND UP2, UPT, UR13, -0x1, UPT ;  /* 0xffffffff0d00788c */ /* 0x000fc4000bf45270 */
[----:B----4-:R-:W-:Y:S02]  /*a9c0*/  ULEA UR16, UR16, UR4, 0x18 ;  /* 0x0000000410107291 */ /* 0x010fe4000f8ec0ff */
[----:B------:R-:W-:Y:S01]  /*a9d0*/  UISETP.NE.AND UP1, UPT, UR8, URZ, UPT ;  /* 0x000000ff0800728c */ /* 0x000fe2000bf25270 */
[----:B------:R-:W4:Y:S01]  /*a9e0*/  S2UR UR8, SR_CTAID.X ;  /* 0x00000000000879c3 */ /* 0x000f220000002500 */
[----:B------:R-:W4:Y:S01]  /*a9f0*/  @UP3 LDCU.64 UR4, c[0x0][0x408] ;  /* 0x00008100ff0437ac */ /* 0x000f220008000a00 */
[C---:B---3--:R-:W-:Y:S01]  /*aa00*/  SHF.L.U32 R8, R171.reuse, 0x5, RZ ;  /* 0x00000005ab087819 */ /* 0x048fe200000006ff */
[----:B-1----:R-:W-:Y:S01]  /*aa10*/  UISETP.NE.AND UP0, UPT, UR11, URZ, !UP1 ;  /* 0x000000ff0b00728c */ /* 0x002fe2000cf05270 */
[----:B------:R-:W-:Y:S01]  /*aa20*/  LOP3.LUT P0, RZ, R171, 0x4, RZ, 0xc0, !PT ;  /* 0x00000004abff7812 */ /* 0x000fe2000780c0ff */
[----:B------:R-:W-:-:S03]  /*aa30*/  @!UP3 UIMAD.WIDE.U32 UR18, UR17, UR6, URZ ;  /* 0x000000061112b2a5 */ /* 0x000fc6000f8e00ff */
[----:B------:R-:W1:Y:S02]  /*aa40*/  S2UR UR6, SR_CTAID.Z ;  /* 0x00000000000679c3 */ /* 0x000e640000002700 */
[----:B------:R-:W3:Y:S01]  /*aa50*/  @UP1 LDCU UR9, c[0x0][0x430] ;  /* 0x00008600ff0917ac */ /* 0x000ee20008000800 */
[----:B------:R-:W-:Y:S02]  /*aa60*/  @!UP3 UIMAD UR7, UR17, UR7, UR19 ;  /* 0x000000071107b2a4 */ /* 0x000fe4000f8e0213 */
[----:B----4-:R-:W-:-:S03]  /*aa70*/  @UP3 UIMAD.WIDE.U32 UR20, UR13, UR4, URZ ;  /* 0x000000040d1432a5 */ /* 0x010fc6000f8e00ff */
[----:B------:R-:W3:Y:S01]  /*aa80*/  LDCU UR19, c[0x0][0x434] ;  /* 0x00008680ff1377ac */ /* 0x000ee20008000800 */
[----:B------:R-:W-:Y:S02]  /*aa90*/  @UP3 UIMAD UR7, UR13, UR5, UR21 ;  /* 0x000000050d0732a4 */ /* 0x000fe4000f8e0215 */
[----:B------:R-:W-:Y:S02]  /*aaa0*/  @!UP2 UIMAD UR13, UR17, UR10, URZ ;  /* 0x0000000a110da2a4 */ /* 0x000fe4000f8e02ff */
[----:B---3--:R-:W-:Y:S01]  /*aab0*/  @UP1 UIMAD UR19, UR9, UR10, URZ ;  /* 0x0000000a091312a4 */ /* 0x008fe2000f8e02ff */
[----:B------:R-:W3:Y:S01]  /*aac0*/  @UP1 LDCU UR5, c[0x0][0x430] ;  /* 0x00008600ff0517ac */ /* 0x000ee20008000800 */
[----:B------:R-:W-:Y:S01]  /*aad0*/  @UP1 UMOV UR4, 0x1 ;  /* 0x0000000100041882 */ /* 0x000fe20000000000 */
[----:B------:R-:W-:Y:S01]  /*aae0*/  @UP3 UMOV UR18, UR20 ;  /* 0x0000001400123c82 */ /* 0x000fe20008000000 */
[----:B------:R-:W-:Y:S01]  /*aaf0*/  USHF.R.S32.HI UR9, URZ, 0x1f, UR13 ;  /* 0x0000001fff097899 */ /* 0x000fe2000801140d */
[----:B--2---:R-:W2:Y:S04]  /*ab00*/  SHFL.BFLY PT, R2, R4, 0x2, 0x1f ;  /* 0x0c401f0004027f89 */ /* 0x004ea800000e0000 */
[----:B------:R-:W4:Y:S04]  /*ab10*/  SHFL.BFLY PT, R0, R7, 0x2, 0x1f ;  /* 0x0c401f0007007f89 */ /* 0x000f2800000e0000 */
[----:B------:R-:W1:Y:S01]  /*ab20*/  SHFL.BFLY PT, R3, R5, 0x2, 0x1f ;  /* 0x0c401f0005037f89 */ /* 0x000e6200000e0000 */
[----:B--2---:R-:W-:-:S03]  /*ab30*/  FADD.FTZ R2, R2, R4 ;  /* 0x0000000402027221 */ /* 0x004fc60000010000 */
[----:B------:R-:W2:Y:S04]  /*ab40*/  SHFL.BFLY PT, R4, R6, 0x2, 0x1f ;  /* 0x0c401f0006047f89 */ /* 0x000ea800000e0000 */
[----:B------:R-:W3:Y:S01]  /*ab50*/  SHFL.BFLY PT, R169, R2, 0x1, 0x1f ;  /* 0x0c201f0002a97f89 */ /* 0x000ee200000e0000 */
[----:B----4-:R-:W-:-:S05]  /*ab60*/  FADD.FTZ R0, R0, R7 ;  /* 0x0000000700007221 */ /* 0x010fca0000010000 */
[----:B------:R-:W4:Y:S01]  /*ab70*/  SHFL.BFLY PT, R165, R0, 0x1, 0x1f ;  /* 0x0c201f0000a57f89 */ /* 0x000f2200000e0000 */
[----:B-1----:R-:W-:Y:S01]  /*ab80*/  FADD.FTZ R3, R3, R5 ;  /* 0x0000000503037221 */ /* 0x002fe20000010000 */
[----:B------:R-:W-:-:S04]  /*ab90*/  SHF.L.U32 R5, R171, 0x1, RZ ;  /* 0x00000001ab057819 */ /* 0x000fc800000006ff */
[----:B------:R-:W1:Y:S01]  /*aba0*/  SHFL.BFLY PT, R170, R3, 0x1, 0x1f ;  /* 0x0c201f0003aa7f89 */ /* 0x000e6200000e0000 */
[----:B--2---:R-:W-:Y:S01]  /*abb0*/  FADD.FTZ R4, R4, R6 ;  /* 0x0000000604047221 */ /* 0x004fe20000010000 */
[----:B------:R-:W-:Y:S01]  /*abc0*/  LOP3.LUT R6, R5, 0x6, RZ, 0xc0, !PT ;  /* 0x0000000605067812 */ /* 0x000fe200078ec0ff */
[----:B---3--:R-:W-:-:S03]  /*abd0*/  FADD.FTZ R169, R2, R169 ;  /* 0x000000a902a97221 */ /* 0x008fc60000010000 */
[----:B------:R-:W2:Y:S01]  /*abe0*/  SHFL.BFLY PT, R67, R4, 0x1, 0x1f ;  /* 0x0c201f0004437f89 */ /* 0x000ea200000e0000 */
[----:B------:R-:W-:Y:S01]  /*abf0*/  LOP3.LUT R6, R6, 0x7c00, R8, 0xf8, !PT ;  /* 0x00007c0006067812 */ /* 0x000fe200078ef808 */
[----:B------:R-:W3:Y:S01]  /*ac00*/  MUFU.RCP R2, R169 ;  /* 0x000000a900027308 */ /* 0x000ee20000001000 */
[----:B------:R-:W-:Y:S01]  /*ac10*/  FSETP.NE.FTZ.AND P4, PT, R169, RZ, PT ;  /* 0x000000ffa900720b */ /* 0x000fe20003f95000 */
[----:B----4-:R-:W-:Y:S01]  /*ac20*/  FADD.FTZ R165, R0, R165 ;  /* 0x000000a500a57221 */ /* 0x010fe20000010000 */
[----:B------:R-:W-:-:S05]  /*ac30*/  SHF.L.U32 R0, R171, 0x4, RZ ;  /* 0x00000004ab007819 */ /* 0x000fca00000006ff */
[----:B------:R-:W4:Y:S01]  /*ac40*/  MUFU.RCP R7, R165 ;  /* 0x000000a500077308 */ /* 0x000f220000001000 */
[----:B------:R-:W-:Y:S02]  /*ac50*/  LOP3.LUT R0, R0, 0x1c0, RZ, 0xc0, !PT ;  /* 0x000001c000007812 */ /* 0x000fe400078ec0ff */
[----:B------:R-:W-:Y:S01]  /*ac60*/  FSETP.NE.FTZ.AND P3, PT, R165, RZ, PT ;  /* 0x000000ffa500720b */ /* 0x000fe20003f75000 */
[----:B-1----:R-:W-:Y:S01]  /*ac70*/  FADD.FTZ R170, R3, R170 ;  /* 0x000000aa03aa7221 */ /* 0x002fe20000010000 */
[----:B------:R-:W-:Y:S02]  /*ac80*/  LOP3.LUT R5, R0, 0x38, R5, 0xf8, !PT ;  /* 0x0000003800057812 */ /* 0x000fe400078ef805 */
[----:B---3--:R-:W-:Y:S02]  /*ac90*/  FSEL R0, R2, 1, P4 ;  /* 0x3f80000002007808 */ /* 0x008fe40002000000 */
[----:B------:R-:W-:Y:S01]  /*aca0*/  FSETP.NE.FTZ.AND P1, PT, R170, RZ, PT ;  /* 0x000000ffaa00720b */ /* 0x000fe20003f35000 */
[----:B--2---:R-:W-:-:S02]  /*acb0*/  FADD.FTZ R67, R4, R67 ;  /* 0x0000004304437221 */ /* 0x004fc40000010000 */
[C---:B------:R-:W-:Y:S01]  /*acc0*/  FMUL.FTZ R176, R0.reuse, R176 ;  /* 0x000000b000b07220 */ /* 0x040fe20000410000 */
[C---:B------:R-:W-:Y:S01]  /*acd0*/  FMUL.FTZ R184, R0.reuse, R184 ;  /* 0x000000b800b87220 */ /* 0x040fe20000410000 */
[C---:B------:R-:W-:Y:S01]  /*ace0*/  FMUL.FTZ R185, R0.reuse, R185 ;  /* 0x000000b900b97220 */ /* 0x040fe20000410000 */
[----:B----4-:R-:W-:Y:S01]  /*acf0*/  FSEL R3, R7, 1, P3 ;  /* 0x3f80000007037808 */ /* 0x010fe20001800000 */
[C---:B------:R-:W-:Y:S01]  /*ad00*/  FMUL.FTZ R7, R0.reuse, R177 ;  /* 0x000000b100077220 */ /* 0x040fe20000410000 */
        /* <DEDUP_REMOVED lines=27> */
[----:B------:R-:W-:Y:S01]  /*aec0*/  FMUL.FTZ R27, R0, R201 ;  /* 0x000000c9001b7220 */ /* 0x000fe20000410000 */
[----:B------:R-:W1:Y:S01]  /*aed0*/  MUFU.RCP R2, R67 ;  /* 0x0000004300027308 */ /* 0x000e620000001000 */
[----:B------:R-:W-:Y:S01]  /*aee0*/  MOV R4, 0x10 ;  /* 0x0000001000047802 */ /* 0x000fe20000000f00 */
[C---:B------:R-:W-:Y:S01]  /*aef0*/  FMUL.FTZ R178, R3.reuse, R178 ;  /* 0x000000b203b27220 */ /* 0x040fe20000410000 */
[----:B------:R-:W-:Y:S01]  /*af00*/  LOP3.LUT R6, R6, R5, RZ, 0xfc, !PT ;  /* 0x0000000506067212 */ /* 0x000fe200078efcff */
[C---:B------:R-:W-:Y:S01]  /*af10*/  FMUL.FTZ R5, R3.reuse, R179 ;  /* 0x000000b303057220 */ /* 0x040fe20000410000 */
[----:B------:R-:W-:Y:S01]  /*af20*/  SEL R4, R4, 0xfffffff0, !P0 ;  /* 0xfffffff004047807 */ /* 0x000fe20004000000 */
[----:B------:R-:W-:Y:S01]  /*af30*/  FMUL.FTZ R186, R3, R186 ;  /* 0x000000ba03ba7220 */ /* 0x000fe20000410000 */
[----:B------:R-:W-:Y:S01]  /*af40*/  LOP3.LUT P0, RZ, R171, 0x8, RZ, 0xc0, !PT ;  /* 0x00000008abff7812 */ /* 0x000fe2000780c0ff */
[----:B------:R-:W2:Y:S01]  /*af50*/  MUFU.RCP R0, R170 ;  /* 0x000000aa00007308 */ /* 0x000ea20000001000 */
[----:B------:R-:W-:Y:S01]  /*af60*/  FSETP.NE.FTZ.AND P2, PT, R67, RZ, PT ;  /* 0x000000ff4300720b */ /* 0x000fe20003f55000 */
[C---:B------:R-:W-:Y:S01]  /*af70*/  FMUL.FTZ R187, R3.reuse, R187 ;  /* 0x000000bb03bb7220 */ /* 0x040fe20000410000 */
[----:B------:R-:W-:Y:S01]  /*af80*/  SEL R10, R10, 0xffffffe0, !P0 ;  /* 0xffffffe00a0a7807 */ /* 0x000fe20004000000 */
[----:B------:R-:W-:Y:S01]  /*af90*/  FMUL.FTZ R70, R3, R70 ;  /* 0x0000004603467220 */ /* 0x000fe20000410000 */
[----:B------:R-:W-:Y:S01]  /*afa0*/  LOP3.LUT P0, RZ, R171, 0x10, RZ, 0xc0, !PT ;  /* 0x00000010abff7812 */ /* 0x000fe2000780c0ff */
[C---:B------:R-:W-:Y:S01]  /*afb0*/  FMUL.FTZ R16, R3.reuse, R71 ;  /* 0x0000004703107220 */ /* 0x040fe20000410000 */
[C---:B------:R-:W-:Y:S01]  /*afc0*/  FMUL.FTZ R82, R3.reuse, R82 ;  /* 0x0000005203527220 */ /* 0x040fe20000410000 */
[C---:B------:R-:W-:Y:S01]  /*afd0*/  FMUL.FTZ R12, R3.reuse, R83 ;  /* 0x00000053030c7220 */ /* 0x040fe20000410000 */
[----:B-1----:R-:W-:Y:S01]  /*afe0*/  FSEL R2, R2, 1, P2 ;  /* 0x3f80000002027808 */ /* 0x002fe20001000000 */
[C---:B------:R-:W-:Y:S01]  /*aff0*/  FMUL.FTZ R86, R3.reuse, R86 ;  /* 0x0000005603567220 */ /* 0x040fe20000410000 */
[C---:B------:R-:W-:Y:S01]  /*b000*/  FMUL.FTZ R20, R3.reuse, R87 ;  /* 0x0000005703147220 */ /* 0x040fe20000410000 */
[C---:B------:R-:W-:Y:S01]  /*b010*/  FMUL.FTZ R98, R3.reuse, R98 ;  /* 0x0000006203627220 */ /* 0x040fe20000410000 */
[C---:B------:R-:W-:Y:S01]  /*b020*/  FMUL.FTZ R18, R3.reuse, R99 ;  /* 0x0000006303127220 */ /* 0x040fe20000410000 */
[C---:B------:R-:W-:Y:S01]  /*b030*/  FMUL.FTZ R102, R3.reuse, R102 ;  /* 0x0000006603667220 */ /* 0x040fe20000410000 */
[C---:B------:R-:W-:Y:S01]  /*b040*/  FMUL.FTZ R62, R3.reuse, R103 ;  /* 0x00000067033e7220 */ /* 0x040fe20000410000 */
[C---:B------:R-:W-:Y:S01]  /*b050*/  FMUL.FTZ R114, R3.reuse, R114 ;  /* 0x0000007203727220 */ /* 0x040fe20000410000 */
[----:B--2---:R-:W-:Y:S01]  /*b060*/  FSEL R0, R0, 1, P1 ;  /* 0x3f80000000007808 */ /* 0x004fe20000800000 */
        /* <DEDUP_REMOVED lines=36> */
[----:B------:R-:W-:Y:S01]  /*b2b0*/  LEA R0, R6, UR16, 0x1 ;  /* 0x0000001006007c11 */ /* 0x000fe2000f8e08ff */
        /* <DEDUP_REMOVED lines=13> */
[----:B------:R-:W-:Y:S01]  /*b390*/  F2FP.F16.F32.PACK_AB R7, R7, R176 ;  /* 0x000000b00707723e */ /* 0x000fe200000000ff */
[C---:B------:R-:W-:Y:S01]  /*b3a0*/  FMUL.FTZ R172, R2.reuse, R172 ;  /* 0x000000ac02ac7220 */ /* 0x040fe20000410000 */
[----:B------:R-:W-:Y:S01]  /*b3b0*/  F2FP.F16.F32.PACK_AB R5, R5, R178 ;  /* 0x000000b20505723e */ /* 0x000fe200000000ff */
[C---:B------:R-:W-:Y:S01]  /*b3c0*/  FMUL.FTZ R66, R2.reuse, R173 ;  /* 0x000000ad02427220 */ /* 0x040fe20000410000 */
[----:B------:R-:W-:Y:S01]  /*b3d0*/  F2FP.F16.F32.PACK_AB R3, R185, R184 ;  /* 0x000000b8b903723e */ /* 0x000fe200000000ff */
[----:B------:R-:W-:Y:S01]  /*b3e0*/  FMUL.FTZ R180, R2, R180 ;  /* 0x000000b402b47220 */ /* 0x000fe20000410000 */
[----:B------:R-:W-:Y:S01]  /*b3f0*/  IADD3 R6, PT, PT, R0, R4, RZ ;  /* 0x0000000400067210 */ /* 0x000fe20007ffe0ff */
        /* <DEDUP_REMOVED lines=30> */
[----:B------:R-:W-:Y:S01]  /*b5e0*/  STS [R0], R7 ;  /* 0x0000000700007388 */ /* 0x000fe20000000800 */
[----:B------:R-:W-:-:S02]  /*b5f0*/  F2FP.F16.F32.PACK_AB R66, R66, R172 ;  /* 0x000000ac4242723e */ /* 0x000fc400000000ff */
[----:B------:R-:W-:Y:S01]  /*b600*/  F2FP.F16.F32.PACK_AB R9, R9, R174 ;  /* 0x000000ae0909723e */ /* 0x000fe200000000ff */
[----:B------:R-:W-:Y:S01]  /*b610*/  STS [R0+0x400], R5 ;  /* 0x0004000500007388 */ /* 0x000fe20000000800 */
[----:B------:R-:W-:Y:S02]  /*b620*/  F2FP.F16.F32.PACK_AB R8, R8, R180 ;  /* 0x000000b40808723e */ /* 0x000fe400000000ff */
[----:B------:R-:W-:Y:S01]  /*b630*/  F2FP.F16.F32.PACK_AB R11, R11, R182 ;  /* 0x000000b60b0b723e */ /* 0x000fe200000000ff */
[----:B------:R1:W-:Y:S01]  /*b640*/  STS [R6], R3 ;  /* 0x0000000306007388 */ /* 0x0003e20000000800 */
[----:B------:R-:W-:Y:S02]  /*b650*/  F2FP.F16.F32.PACK_AB R17, R17, R68 ;  /* 0x000000441111723e */ /* 0x000fe400000000ff */
[----:B------:R-:W-:Y:S01]  /*b660*/  F2FP.F16.F32.PACK_AB R16, R16, R70 ;  /* 0x000000461010723e */ /* 0x000fe200000000ff */
[----:B------:R2:W-:Y:S01]  /*b670*/  STS [R6+0x400], R2 ;  /* 0x0004000206007388 */ /* 0x0005e20000000800 */
[----:B------:R-:W-:-:S02]  /*b680*/  F2FP.F16.F32.PACK_AB R13, R13, R80 ;  /* 0x000000500d0d723e */ /* 0x000fc400000000ff */
[----:B------:R-:W-:Y:S01]  /*b690*/  F2FP.F16.F32.PACK_AB R12, R12, R82 ;  /* 0x000000520c0c723e */ /* 0x000fe200000000ff */
[----:B------:R-:W-:Y:S01]  /*b6a0*/  STS [R0+0x2000], R66 ;  /* 0x0020004200007388 */ /* 0x000fe20000000800 */
[----:B------:R-:W-:Y:S02]  /*b6b0*/  F2FP.F16.F32.PACK_AB R15, R15, R72 ;  /* 0x000000480f0f723e */ /* 0x000fe400000000ff */
[----:B------:R-:W-:Y:S01]  /*b6c0*/  F2FP.F16.F32.PACK_AB R14, R14, R74 ;  /* 0x0000004a0e0e723e */ /* 0x000fe200000000ff */
[----:B------:R3:W-:Y:S01]  /*b6d0*/  STS [R0+0x2400], R9 ;  /* 0x0024000900007388 */ /* 0x0007e20000000800 */
[----:B------:R-:W-:Y:S02]  /*b6e0*/  F2FP.F16.F32.PACK_AB R23, R23, R76 ;  /* 0x0000004c1717723e */ /* 0x000fe400000000ff */
[----:B------:R-:W-:Y:S01]  /*b6f0*/  F2FP.F16.F32.PACK_AB R22, R22, R78 ;  /* 0x0000004e1616723e */ /* 0x000fe200000000ff */
[----:B------:R4:W-:Y:S01]  /*b700*/  STS [R6+0x2000], R8 ;  /* 0x0020000806007388 */ /* 0x0009e20000000800 */
[----:B------:R-:W-:-:S02]  /*b710*/  F2FP.F16.F32.PACK_AB R21, R21, R84 ;  /* 0x000000541515723e */ /* 0x000fc400000000ff */
[----:B------:R-:W-:Y:S01]  /*b720*/  F2FP.F16.F32.PACK_AB R20, R20, R86 ;  /* 0x000000561414723e */ /* 0x000fe200000000ff */
[----:B------:R-:W-:Y:S01]  /*b730*/  STS [R6+0x2400], R11 ;  /* 0x0024000b06007388 */ /* 0x000fe20000000800 */
[----:B------:R-:W-:Y:S02]  /*b740*/  F2FP.F16.F32.PACK_AB R19, R19, R96 ;  /* 0x000000601313723e */ /* 0x000fe400000000ff */
[----:B------:R-:W-:Y:S02]  /*b750*/  F2FP.F16.F32.PACK_AB R18, R18, R98 ;  /* 0x000000621212723e */ /* 0x000fe400000000ff */
[C---:B-1----:R-:W-:Y:S02]  /*b760*/  IADD3 R3, PT, PT, R0.reuse, R10, RZ ;  /* 0x0000000a00037210 */ /* 0x042fe40007ffe0ff */
[----:B------:R-:W-:Y:S02]  /*b770*/  F2FP.F16.F32.PACK_AB R25, R25, R88 ;  /* 0x000000581919723e */ /* 0x000fe400000000ff */
[----:B--2---:R-:W-:Y:S01]  /*b780*/  IADD3 R2, PT, PT, R0, 0x40, RZ ;  /* 0x0000004000027810 */ /* 0x004fe20007ffe0ff */
[----:B------:R-:W-:Y:S01]  /*b790*/  STS [R3], R17 ;  /* 0x0000001103007388 */ /* 0x000fe20000000800 */
[----:B------:R-:W-:-:S02]  /*b7a0*/  IADD3 R5, PT, PT, R4, R3, RZ ;  /* 0x0000000304057210 */ /* 0x000fc40007ffe0ff */
[----:B------:R-:W-:Y:S01]  /*b7b0*/  @P0 IADD3 R2, PT, PT, R0, -0x40, RZ ;  /* 0xffffffc000020810 */ /* 0x000fe20007ffe0ff */
[----:B------:R-:W-:Y:S01]  /*b7c0*/  STS [R3+0x400], R16 ;  /* 0x0004001003007388 */ /* 0x000fe20000000800 */
[----:B------:R-:W-:Y:S02]  /*b7d0*/  F2FP.F16.F32.PACK_AB R24, R24, R90 ;  /* 0x0000005a1818723e */ /* 0x000fe400000000ff */
[----:B------:R-:W-:Y:S01]  /*b7e0*/  IADD3 R7, PT, PT, R4, R2, RZ ;  /* 0x0000000204077210 */ /* 0x000fe20007ffe0ff */
[----:B------:R-:W-:Y:S01]  /*b7f0*/  STS [R5], R13 ;  /* 0x0000000d05007388 */ /* 0x000fe20000000800 */
[----:B------:R-:W-:Y:S01]  /*b800*/  F2FP.F16.F32.PACK_AB R65, R65, R92 ;  /* 0x0000005c4141723e */ /* 0x000fe200000000ff */
[----:B---3--:R-:W1:Y:S01]  /*b810*/  @P4 LDC R9, c[0x0][0x458] ;  /* 0x00011600ff094b82 */ /* 0x008e620000000800 */
[----:B----4-:R-:W-:Y:S01]  /*b820*/  IADD3 R8, PT, PT, R10, R2, RZ ;  /* 0x000000020a087210 */ /* 0x010fe20007ffe0ff */
[----:B------:R-:W-:Y:S01]  /*b830*/  STS [R5+0x400], R12 ;  /* 0x0004000c05007388 */ /* 0x000fe20000000800 */
[----:B------:R-:W-:-:S02]  /*b840*/  F2FP.F16.F32.PACK_AB R64, R64, R94 ;  /* 0x0000005e4040723e */ /* 0x000fc400000000ff */
[----:B------:R-:W-:Y:S01]  /*b850*/  F2FP.F16.F32.PACK_AB R63, R63, R100 ;  /* 0x000000643f3f723e */ /* 0x000fe200000000ff */
[----:B------:R-:W-:Y:S01]  /*b860*/  STS [R3+0x2000], R15 ;  /* 0x0020000f03007388 */ /* 0x000fe20000000800 */
[----:B------:R-:W-:Y:S02]  /*b870*/  F2FP.F16.F32.PACK_AB R62, R62, R102 ;  /* 0x000000663e3e723e */ /* 0x000fe400000000ff */
[----:B------:R-:W-:Y:S01]  /*b880*/  F2FP.F16.F32.PACK_AB R59, R59, R112 ;  /* 0x000000703b3b723e */ /* 0x000fe200000000ff */
[----:B------:R-:W-:Y:S01]  /*b890*/  STS [R3+0x2400], R14 ;  /* 0x0024000e03007388 */ /* 0x000fe20000000800 */
[----:B------:R-:W-:Y:S02]  /*b8a0*/  F2FP.F16.F32.PACK_AB R58, R58, R114 ;  /* 0x000000723a3a723e */ /* 0x000fe400000000ff */
[----:B------:R-:W-:Y:S01]  /*b8b0*/  IADD3 R4, PT, PT, R4, R8, RZ ;  /* 0x0000000804047210 */ /* 0x000fe20007ffe0ff */
[----:B------:R-:W-:Y:S01]  /*b8c0*/  STS [R5+0x2000], R23 ;  /* 0x0020001705007388 */ /* 0x000fe20000000800 */
[----:B------:R-:W-:-:S02]  /*b8d0*/  F2FP.F16.F32.PACK_AB R61, R61, R104 ;  /* 0x000000683d3d723e */ /* 0x000fc400000000ff */
[----:B------:R-:W-:Y:S01]  /*b8e0*/  F2FP.F16.F32.PACK_AB R60, R60, R106 ;  /* 0x0000006a3c3c723e */ /* 0x000fe200000000ff */
[----:B------:R-:W-:Y:S01]  /*b8f0*/  STS [R5+0x2400], R22 ;  /* 0x0024001605007388 */ /* 0x000fe20000000800 */
[----:B------:R-:W-:Y:S02]  /*b900*/  F2FP.F16.F32.PACK_AB R57, R57, R108 ;  /* 0x0000006c3939723e */ /* 0x000fe400000000ff */
[----:B------:R-:W-:Y:S01]  /*b910*/  F2FP.F16.F32.PACK_AB R56, R56, R110 ;  /* 0x0000006e3838723e */ /* 0x000fe200000000ff */
[----:B------:R-:W-:Y:S01]  /*b920*/  STS [R2], R21 ;  /* 0x0000001502007388 */ /* 0x000fe20000000800 */
[----:B------:R-:W-:Y:S02]  /*b930*/  F2FP.F16.F32.PACK_AB R55, R55, R116 ;  /* 0x000000743737723e */ /* 0x000fe400000000ff */
[----:B------:R-:W-:Y:S01]  /*b940*/  F2FP.F16.F32.PACK_AB R54, R54, R118 ;  /* 0x000000763636723e */ /* 0x000fe200000000ff */
[----:B------:R-:W-:Y:S01]  /*b950*/  STS [R2+0x400], R20 ;  /* 0x0004001402007388 */ /* 0x000fe20000000800 */
[----:B------:R-:W-:-:S02]  /*b960*/  F2FP.F16.F32.PACK_AB R51, R51, R128 ;  /* 0x000000803333723e */ /* 0x000fc400000000ff */
[----:B------:R-:W-:Y:S01]  /*b970*/  F2FP.F16.F32.PACK_AB R50, R50, R130 ;  /* 0x000000823232723e */ /* 0x000fe200000000ff */
[----:B------:R2:W-:Y:S01]  /*b980*/  STS [R7], R19 ;  /* 0x0000001307007388 */ /* 0x0005e20000000800 */
[----:B------:R-:W-:Y:S02]  /*b990*/  F2FP.F16.F32.PACK_AB R53, R53, R120 ;  /* 0x000000783535723e */ /* 0x000fe400000000ff */
[----:B------:R-:W-:Y:S01]  /*b9a0*/  F2FP.F16.F32.PACK_AB R52, R52, R122 ;  /* 0x0000007a3434723e */ /* 0x000fe200000000ff */
[----:B------:R-:W-:Y:S01]  /*b9b0*/  STS [R7+0x400], R18 ;  /* 0x0004001207007388 */ /* 0x000fe20000000800 */
[----:B------:R-:W-:Y:S02]  /*b9c0*/  F2FP.F16.F32.PACK_AB R49, R49, R124 ;  /* 0x0000007c3131723e */ /* 0x000fe400000000ff */
[----:B------:R-:W-:Y:S01]  /*b9d0*/  F2FP.F16.F32.PACK_AB R48, R48, R126 ;  /* 0x0000007e3030723e */ /* 0x000fe200000000ff */
        /* <DEDUP_REMOVED lines=12> */
[----:B------:R-:W-:Y:S01]  /*baa0*/  STS [R8], R63 ;  /* 0x0000003f08007388 */ /* 0x000fe20000000800 */
[----:B------:R-:W-:Y:S02]  /*bab0*/  F2FP.F16.F32.PACK_AB R39, R39, R144 ;  /* 0x000000902727723e */ /* 0x000fe400000000ff */
[----:B------:R-:W-:Y:S01]  /*bac0*/  F2FP.F16.F32.PACK_AB R38, R38, R146 ;  /* 0x000000922626723e */ /* 0x000fe200000000ff */
[----:B------:R-:W-:Y:S01]  /*bad0*/  STS [R8+0x400], R62 ;  /* 0x0004003e08007388 */ /* 0x000fe20000000800 */
[----:B------:R-:W-:Y:S02]  /*bae0*/  F2FP.F16.F32.PACK_AB R35, R35, R152 ;  /* 0x000000982323723e */ /* 0x000fe400000000ff */
[----:B------:R-:W-:Y:S01]  /*baf0*/  F2FP.F16.F32.PACK_AB R34, R34, R154 ;  /* 0x0000009a2222723e */ /* 0x000fe200000000ff */
[----:B------:R-:W-:Y:S01]  /*bb00*/  STS [R4], R59 ;  /* 0x0000003b04007388 */ /* 0x000fe20000000800 */
        /* <DEDUP_REMOVED lines=15> */
[----:B--2---:R-:W-:-:S03]  /*bc00*/  SHF.L.U32 R19, R171, 0x3, RZ ;  /* 0x00000003ab137819 */ /* 0x004fc600000006ff */
[----:B------:R-:W-:Y:S04]  /*bc10*/  STS [R0+0x4000], R55 ;  /* 0x0040003700007388 */ /* 0x000fe80000000800 */
[----:B------:R-:W-:Y:S04]  /*bc20*/  STS [R0+0x4400], R54 ;  /* 0x0044003600007388 */ /* 0x000fe80000000800 */
[----:B------:R-:W-:Y:S04]  /*bc30*/  STS [R6+0x4000], R51 ;  /* 0x0040003306007388 */ /* 0x000fe80000000800 */
[----:B------:R-:W-:Y:S04]  /*bc40*/  STS [R6+0x4400], R50 ;  /* 0x0044003206007388 */ /* 0x000fe80000000800 */
[----:B------:R-:W-:Y:S04]  /*bc50*/  STS [R0+0x6000], R53 ;  /* 0x0060003500007388 */ /* 0x000fe80000000800 */
[----:B------:R2:W-:Y:S04]  /*bc60*/  STS [R0+0x6400], R52 ;  /* 0x0064003400007388 */ /* 0x0005e80000000800 */
[----:B------:R-:W-:Y:S04]  /*bc70*/  STS [R6+0x6000], R49 ;  /* 0x0060003106007388 */ /* 0x000fe80000000800 */
[----:B------:R-:W-:Y:S04]  /*bc80*/  STS [R6+0x6400], R48 ;  /* 0x0064003006007388 */ /* 0x000fe80000000800 */
[----:B------:R-:W-:Y:S04]  /*bc90*/  STS [R3+0x4000], R47 ;  /* 0x0040002f03007388 */ /* 0x000fe80000000800 */
[----:B------:R-:W-:Y:S04]  /*bca0*/  STS [R3+0x4400], R46 ;  /* 0x0044002e03007388 */ /* 0x000fe80000000800 */
[----:B------:R-:W-:Y:S04]  /*bcb0*/  STS [R5+0x4000], R43 ;  /* 0x0040002b05007388 */ /* 0x000fe80000000800 */
[----:B------:R-:W-:Y:S01]  /*bcc0*/  STS [R5+0x4400], R42 ;  /* 0x0044002a05007388 */ /* 0x000fe20000000800 */
[----:B--2---:R-:W-:-:S03]  /*bcd0*/  F2FP.F16.F32.PACK_AB R0, R163, R162 ;  /* 0x000000a2a300723e */ /* 0x004fc600000000ff */
        /* <DEDUP_REMOVED lines=8> */
[----:B--2---:R-:W-:-:S03]  /*bd60*/  LOP3.LUT R3, R19, 0x1f8, RZ, 0xc0, !PT ;  /* 0x000001f813037812 */ /* 0x004fc600078ec0ff */
[----:B------:R-:W-:Y:S01]  /*bd70*/  STS [R2+0x6000], R37 ;  /* 0x0060002502007388 */ /* 0x000fe20000000800 */
[----:B------:R-:W-:-:S03]  /*bd80*/  LOP3.LUT R3, R3, 0x38, R171, 0x78, !PT ;  /* 0x0000003803037812 */ /* 0x000fc600078e78ab */
[----:B------:R2:W-:Y:S01]  /*bd90*/  STS [R2+0x6400], R36 ;  /* 0x0064002402007388 */ /* 0x0005e20000000800 */
[----:B------:R-:W-:-:S03]  /*bda0*/  LOP3.LUT R3, R3, 0x1e00, R19, 0xf8, !PT ;  /* 0x00001e0003037812 */ /* 0x000fc600078ef813 */
        /* <DEDUP_REMOVED lines=8> */
[----:B------:R2:W-:Y:S02]  /*be30*/  STS [R8+0x6400], R28 ;  /* 0x0064001c08007388 */ /* 0x0005e40000000800 */
[----:B--2---:R2:W3:Y:S01]  /*be40*/  @P4 MUFU.LG2 R8, R169 ;  /* 0x000000a900084308 */ /* 0x0044e20000000c00 */
[----:B-1----:R-:W-:Y:S05]  /*be50*/  BRA.U UP1, `(.L_x_42) ;  /* 0x0000000101207547 */ /* 0x002fea000b800000 */
[----:B------:R-:W-:Y:S01]  /*be60*/  UISETP.NE.AND UP1, UPT, UR11, URZ, UPT ;  /* 0x000000ff0b00728c */ /* 0x000fe2000bf25270 */
[----:B------:R-:W1:Y:S10]  /*be70*/  LDCU UR5, c[0x0][0x3e0] ;  /* 0x00007c00ff0577ac */ /* 0x000e740008000800 */
[----:B------:R-:W1:Y:S01]  /*be80*/  @UP1 LDCU UR4, c[0x0][0x454] ;  /* 0x00008a80ff0417ac */ /* 0x000e620008000800 */
[----:B------:R-:W4:Y:S01]  /*be90*/  @UP1 LDCU UR19, c[0x0][0x454] ;  /* 0x00008a80ff1317ac */ /* 0x000f220008000800 */
[----:B-1----:R-:W-:-:S02]  /*bea0*/  @UP1 UIMAD UR4, UR4, UR5, URZ ;  /* 0x00000005040412a4 */ /* 0x002fc4000f8e02ff */
[----:B------:R-:W-:-:S03]  /*beb0*/  @!UP1 UIMAD UR4, UR10, UR5, URZ ;  /* 0x000000050a0492a4 */ /* 0x000fc6000f8e02ff */
[----:B------:R-:W-:Y:S01]  /*bec0*/  @UP1 UMOV UR5, 0x1 ;  /* 0x0000000100051882 */ /* 0x000fe20000000000 */
[----:B----4-:R-:W-:-:S08]  /*bed0*/  @!UP1 UMOV UR5, 0x1 ;  /* 0x0000000100059882 */ /* 0x010fd00000000000 */
.L_x_42:
[----:B------:R1:W-:Y:S01]  /*bee0*/  STS [R4+0x6000], R2 ;  /* 0x0060000204007388 */ /* 0x0003e20000000800 */
[----:B------:R-:W-:Y:S01]  /*bef0*/  LEA R18, R3, UR16, 0x1 ;  /* 0x0000001003127c11 */ /* 0x000fe2000f8e08ff */
[----:B------:R-:W4:Y:S01]  /*bf00*/  @P3 LDC R7, c[0x0][0x458] ;  /* 0x00011600ff073b82 */ /* 0x000f220000000800 */
[----:B------:R-:W2:Y:S01]  /*bf10*/  @P3 MUFU.LG2 R3, R165 ;  /* 0x000000a500033308 */ /* 0x000ea20000000c00 */
[----:B------:R3:W-:Y:S01]  /*bf20*/  STS [R4+0x6400], R0 ;  /* 0x0064000004007388 */ /* 0x0007e20000000800 */
[----:B------:R-:W-:Y:S01]  /*bf30*/  UIMAD UR19, UR6, UR19, URZ ;  /* 0x00000013061372a4 */ /* 0x000fe2000f8e02ff */
[----:B------:R-:W-:Y:S01]  /*bf40*/  LOP3.LUT P0, RZ, R171, 0x3, RZ, 0xc0, !PT ;  /* 0x00000003abff7812 */ /* 0x000fe2000780c0ff */
[----:B------:R-:W-:-:S03]  /*bf50*/  UIMAD UR11, UR8, UR5, URZ ;  /* 0x00000005080b72a4 */ /* 0x000fc6000f8e02ff */
[----:B------:R-:W-:Y:S01]  /*bf60*/  BAR.SYNC.DEFER_BLOCKING 0x0 ;  /* 0x0000000000007b1d */ /* 0x000fe20000010000 */
[----:B------:R-:W-:Y:S01]  /*bf70*/  USEL UR13, UR13, URZ, UP0 ;  /* 0x000000ff0d0d7287 */ /* 0x000fe20008000000 */
[----:B------:R-:W-:Y:S01]  /*bf80*/  MOV R15, 0x7f800000 ;  /* 0x7f800000000f7802 */ /* 0x000fe20000000f00 */
[----:B------:R-:W-:Y:S01]  /*bf90*/  @!UP0 UIMAD UR19, UR17, UR4, UR19 ;  /* 0x00000004111382a4 */ /* 0x000fe2000f8e0213 */
[----:B------:R-:W-:Y:S01]  /*bfa0*/  MOV R14, 0x7f800000 ;  /* 0x7f800000000e7802 */ /* 0x000fe20000000f00 */
[----:B------:R-:W-:-:S03]  /*bfb0*/  USHF.L.U32 UR11, UR11, 0x7, URZ ;  /* 0x000000070b0b7899 */ /* 0x000fc600080006ff */
[----:B------:R-:W3:Y:S01]  /*bfc0*/  @P2 LDC R6, c[0x0][0x458] ;  /* 0x00011600ff062b82 */ /* 0x000ee20000000800 */
[----:B------:R-:W-:Y:S01]  /*bfd0*/  USEL UR9, UR9, URZ, UP0 ;  /* 0x000000ff09097287 */ /* 0x000fe20008000000 */
[----:B------:R-:W-:Y:S01]  /*bfe0*/  BSSY.RECONVERGENT B0, `(.L_x_43) ;  /* 0x000003c000007945 */ /* 0x000fe20003800200 */
[----:B------:R-:W-:Y:S01]  /*bff0*/  USHF.R.S32.HI UR10, URZ, 0x1f, UR19 ;  /* 0x0000001fff0a7899 */ /* 0x000fe20008011413 */
[----:B------:R-:W-:Y:S01]  /*c000*/  MOV R13, 0x7f800000 ;  /* 0x7f800000000d7802 */ /* 0x000fe20000000f00 */
[----:B------:R-:W-:Y:S01]  /*c010*/  USHF.R.S32.HI UR4, URZ, 0x1f, UR11 ;  /* 0x0000001fff047899 */ /* 0x000fe2000801140b */
[----:B--2---:R-:W-:Y:S01]  /*c020*/  @P3 FMUL.FTZ R3, R3, 0.69314718246459960938 ;  /* 0x3f31721803033820 */ /* 0x004fe20000410000 */
[----:B------:R-:W-:Y:S01]  /*c030*/  UIADD3 UR13, UP1, UP0, UR11, UR13, UR19 ;  /* 0x0000000d0b0d7290 */ /* 0x000fe2000f83e013 */
[----:B------:R-:W2:Y:S01]  /*c040*/  @P1 LDC R5, c[0x0][0x458] ;  /* 0x00011600ff051b82 */ /* 0x000ea20000000800 */
[----:B------:R-:W-:Y:S01]  /*c050*/  MOV R12, 0x7f800000 ;  /* 0x7f800000000c7802 */ /* 0x000fe20000000f00 */
[----:B-1----:R-:W1:Y:S01]  /*c060*/  @P2 MUFU.LG2 R2, R67 ;  /* 0x0000004300022308 */ /* 0x002e620000000c00 */
[----:B------:R-:W-:Y:S01]  /*c070*/  UIADD3.X UR4, UPT, UPT, UR4, UR9, UR10, UP1, UP0 ;  /* 0x0000000904047290 */ /* 0x000fe20008fe040a */
[----:B----4-:R-:W-:Y:S01]  /*c080*/  @P3 FFMA.FTZ R14, R167, R7, R3 ;  /* 0x00000007a70e3223 */ /* 0x010fe20000010003 */
[----:B------:R-:W-:Y:S01]  /*c090*/  SHF.R.U32.HI R22, RZ, 0x3, R171 ;  /* 0x00000003ff167819 */ /* 0x000fe200000116ab */
[----:B---3--:R-:W-:Y:S01]  /*c0a0*/  @P4 FMUL.FTZ R0, R8, 0.69314718246459960938 ;  /* 0x3f31721808004820 */ /* 0x008fe20000410000 */
[----:B------:R3:W4:Y:S03]  /*c0b0*/  LDS.128 R24, [R18+0x3800] ;  /* 0x0038000012187984 */ /* 0x0007260000000c00 */
[----:B------:R-:W2:Y:S01]  /*c0c0*/  @P1 MUFU.LG2 R4, R170 ;  /* 0x000000aa00041308 */ /* 0x000ea20000000c00 */
[----:B-----5:R-:W-:Y:S01]  /*c0d0*/  @P4 FFMA.FTZ R15, R168, R9, R0 ;  /* 0x00000009a80f4223 */ /* 0x020fe20000010000 */
[----:B-1----:R-:W-:-:S04]  /*c0e0*/  @P2 FMUL.FTZ R2, R2, 0.69314718246459960938 ;  /* 0x3f31721802022820 */ /* 0x002fc80000410000 */
[----:B------:R-:W-:Y:S01]  /*c0f0*/  @P2 FFMA.FTZ R13, R166, R6, R2 ;  /* 0x00000006a60d2223 */ /* 0x000fe20000010002 */
[----:B--2---:R-:W-:-:S04]  /*c100*/  @P1 FMUL.FTZ R0, R4, 0.69314718246459960938 ;  /* 0x3f31721804001820 */ /* 0x004fc80000410000 */
[----:B------:R-:W-:Y:S01]  /*c110*/  @P1 FFMA.FTZ R12, R164, R5, R0 ;  /* 0x00000005a40c1223 */ /* 0x000fe20000010000 */
[----:B---3--:R-:W-:Y:S06]  /*c120*/  @P0 BRA `(.L_x_44) ;  /* 0x00000000009c0947 */ /* 0x008fec0003800000 */
[--C-:B------:R-:W-:Y:S02]  /*c130*/  SHF.R.U32.HI R0, RZ, 0x1, R171.reuse ;  /* 0x00000001ff007819 */ /* 0x100fe400000116ab */
[----:B------:R-:W-:Y:S02]  /*c140*/  SHF.R.U32.HI R2, RZ, 0x2, R171 ;  /* 0x00000002ff027819 */ /* 0x000fe400000116ab */
[----:B------:R-:W-:-:S04]  /*c150*/  LOP3.LUT R0, R0, 0x30, RZ, 0xc0, !PT ;  /* 0x0000003000007812 */ /* 0x000fc800078ec0ff */
[----:B------:R-:W-:-:S04]  /*c160*/  LOP3.LUT R0, R0, 0x7, R2, 0xf8, !PT ;  /* 0x0000000700007812 */ /* 0x000fc800078ef802 */
[C---:B------:R-:W-:Y:S01]  /*c170*/  ISETP.GE.AND P6, PT, R0.reuse, UR12, PT ;  /* 0x0000000c00007c0c */ /* 0x040fe2000bfc6270 */
[C---:B------:R-:W-:Y:S01]  /*c180*/  VIADD R3, R0.reuse, 0x8 ;  /* 0x0000000800037836 */ /* 0x040fe20000000000 */
[C---:B------:R-:W-:Y:S01]  /*c190*/  LOP3.LUT R5, R0.reuse, 0x40, RZ, 0xfc, !PT ;  /* 0x0000004000057812 */ /* 0x040fe200078efcff */
[----:B------:R-:W-:-:S03]  /*c1a0*/  VIADD R7, R0, 0x48 ;  /* 0x0000004800077836 */ /* 0x000fc60000000000 */
[----:B------:R-:W-:Y:S02]  /*c1b0*/  ISETP.GE.AND P5, PT, R3, UR12, PT ;  /* 0x0000000c03007c0c */ /* 0x000fe4000bfa6270 */
[----:B------:R-:W-:Y:S02]  /*c1c0*/  ISETP.GE.AND P4, PT, R5, UR12, PT ;  /* 0x0000000c05007c0c */ /* 0x000fe4000bf86270 */
[----:B------:R-:W-:-:S03]  /*c1d0*/  ISETP.GE.AND P3, PT, R7, UR12, PT ;  /* 0x0000000c07007c0c */ /* 0x000fc6000bf66270 */
[----:B------:R-:W1:Y:S01]  /*c1e0*/  @!P6 LDC.64 R8, c[0x0][0x420] ;  /* 0x00010800ff08eb82 */ /* 0x000e620000000a00 */
[----:B------:R-:W-:-:S05]  /*c1f0*/  @!P6 IMAD R2, R0, UR5, RZ ;  /* 0x000000050002ec24 */ /* 0x000fca000f8e02ff */
[C---:B------:R-:W-:Y:S01]  /*c200*/  @!P6 IADD3 R4, P0, PT, R2.reuse, UR13, RZ ;  /* 0x0000000d0204ec10 */ /* 0x040fe2000ff1e0ff */
[----:B------:R-:W-:Y:S01]  /*c210*/  @!P5 IMAD R0, R3, UR5, RZ ;  /* 0x000000050300dc24 */ /* 0x000fe2000f8e02ff */
[----:B------:R-:W2:Y:S01]  /*c220*/  @!P5 LDC.64 R10, c[0x0][0x420] ;  /* 0x00010800ff0adb82 */ /* 0x000ea20000000a00 */
[----:B------:R-:W-:Y:S01]  /*c230*/  @!P4 IMAD R5, R5, UR5, RZ ;  /* 0x000000050505cc24 */ /* 0x000fe2000f8e02ff */
[----:B------:R-:W-:Y:S01]  /*c240*/  @!P6 LEA.HI.X.SX32 R6, R2, UR4, 0x1, P0 ;  /* 0x000000040206ec11 */ /* 0x000fe200080f0eff */
[----:B------:R-:W-:Y:S01]  /*c250*/  @!P3 IMAD R3, R7, UR5, RZ ;  /* 0x000000050703bc24 */ /* 0x000fe2000f8e02ff */
[----:B------:R-:W-:-:S04]  /*c260*/  @!P5 IADD3 R2, P0, PT, R0, UR13, RZ ;  /* 0x0000000d0002dc10 */ /* 0x000fc8000ff1e0ff */
[----:B------:R-:W3:Y:S08]  /*c270*/  @!P4 LDC.64 R16, c[0x0][0x420] ;  /* 0x00010800ff10cb82 */ /* 0x000ef00000000a00 */
[----:B------:R-:W5:Y:S01]  /*c280*/  @!P3 LDC.64 R20, c[0x0][0x420] ;  /* 0x00010800ff14bb82 */ /* 0x000f620000000a00 */
[----:B-1----:R-:W-:-:S04]  /*c290*/  @!P6 LEA R8, P1, R4, R8, 0x2 ;  /* 0x000000080408e211 */ /* 0x002fc800078210ff */
[----:B------:R-:W-:Y:S02]  /*c2a0*/  @!P6 LEA.HI.X R9, R4, R9, R6, 0x2, P1 ;  /* 0x000000090409e211 */ /* 0x000fe400008f1406 */
[----:B------:R-:W-:Y:S02]  /*c2b0*/  @!P5 LEA.HI.X.SX32 R4, R0, UR4, 0x1, P0 ;  /* 0x000000040004dc11 */ /* 0x000fe400080f0eff */
[C---:B--2---:R-:W-:Y:S01]  /*c2c0*/  @!P5 LEA R6, P2, R2.reuse, R10, 0x2 ;  /* 0x0000000a0206d211 */ /* 0x044fe200078410ff */
[----:B------:R1:W-:Y:S01]  /*c2d0*/  @!P6 STG.E desc[UR14][R8.64], R15 ;  /* 0x0000000f0800e986 */ /* 0x0003e2000c10190e */
[----:B------:R-:W-:Y:S02]  /*c2e0*/  @!P4 IADD3 R0, P1, PT, R5, UR13, RZ ;  /* 0x0000000d0500cc10 */ /* 0x000fe4000ff3e0ff */
[----:B------:R-:W-:Y:S02]  /*c2f0*/  @!P3 IADD3 R10, P0, PT, R3, UR13, RZ ;  /* 0x0000000d030abc10 */ /* 0x000fe4000ff1e0ff */
[----:B------:R-:W-:-:S02]  /*c300*/  @!P5 LEA.HI.X R7, R2, R11, R4, 0x2, P2 ;  /* 0x0000000b0207d211 */ /* 0x000fc400010f1404 */
[----:B------:R-:W-:Y:S02]  /*c310*/  @!P4 LEA.HI.X.SX32 R5, R5, UR4, 0x1, P1 ;  /* 0x000000040505cc11 */ /* 0x000fe400088f0eff */
[----:B------:R-:W-:Y:S01]  /*c320*/  @!P3 LEA.HI.X.SX32 R3, R3, UR4, 0x1, P0 ;  /* 0x000000040303bc11 */ /* 0x000fe200080f0eff */
[----:B------:R1:W-:Y:S01]  /*c330*/  @!P5 STG.E desc[UR14][R6.64], R14 ;  /* 0x0000000e0600d986 */ /* 0x0003e2000c10190e */
[----:B---3--:R-:W-:Y:S02]  /*c340*/  @!P4 LEA R4, P1, R0, R16, 0x2 ;  /* 0x000000100004c211 */ /* 0x008fe400078210ff */
[----:B-----5:R-:W-:Y:S02]  /*c350*/  @!P3 LEA R2, P0, R10, R20, 0x2 ;  /* 0x000000140a02b211 */ /* 0x020fe400078010ff */
[----:B------:R-:W-:Y:S02]  /*c360*/  @!P4 LEA.HI.X R5, R0, R17, R5, 0x2, P1 ;  /* 0x000000110005c211 */ /* 0x000fe400008f1405 */
[----:B------:R-:W-:-:S03]  /*c370*/  @!P3 LEA.HI.X R3, R10, R21, R3, 0x2, P0 ;  /* 0x000000150a03b211 */ /* 0x000fc600000f1403 */
[----:B------:R1:W-:Y:S04]  /*c380*/  @!P4 STG.E desc[UR14][R4.64], R13 ;  /* 0x0000000d0400c986 */ /* 0x0003e8000c10190e */
[----:B------:R1:W-:Y:S02]  /*c390*/  @!P3 STG.E desc[UR14][R2.64], R12 ;  /* 0x0000000c0200b986 */ /* 0x0003e4000c10190e */
.L_x_44:
[----:B------:R-:W-:Y:S05]  /*c3a0*/  BSYNC.RECONVERGENT B0 ;  /* 0x0000000000007941 */ /* 0x000fea0003800200 */
.L_x_43:
[----:B-1----:R1:W2:Y:S01]  /*c3b0*/  LDS.128 R12, [R18] ;  /* 0x00000000120c7984 */ /* 0x0022a20000000c00 */
[C---:B------:R-:W-:Y:S01]  /*c3c0*/  VIADD R2, R22.reuse, 0x10 ;  /* 0x0000001016027836 */ /* 0x040fe20000000000 */
[----:B------:R-:W3:Y:S01]  /*c3d0*/  LDCU.64 UR4, c[0x0][0x410] ;  /* 0x00008200ff0477ac */ /* 0x000ee20008000a00 */
[C---:B------:R-:W-:Y:S01]  /*c3e0*/  VIADD R0, R22.reuse, 0x20 ;  /* 0x0000002016007836 */ /* 0x040fe20000000000 */
[----:B------:R1:W1:Y:S01]  /*c3f0*/  LDS.128 R8, [R18+0x4000] ;  /* 0x0040000012087984 */ /* 0x0002620000000c00 */
[----:B------:R-:W-:Y:S01]  /*c400*/  VIADD R3, R22, 0x50 ;  /* 0x0000005016037836 */ /* 0x000fe20000000000 */
[----:B------:R-:W-:Y:S01]  /*c410*/  ISETP.GE.AND P6, PT, R2, UR12, PT ;  /* 0x0000000c02007c0c */ /* 0x000fe2000bfc6270 */
[----:B------:R-:W-:Y:S01]  /*c420*/  VIADD R4, R22, 0x40 ;  /* 0x0000004016047836 */ /* 0x000fe20000000000 */
[----:B------:R-:W-:Y:S01]  /*c430*/  LOP3.LUT R2, R19, 0x38, RZ, 0xc0, !PT ;  /* 0x0000003813027812 */ /* 0x000fe200078ec0ff */
[----:B------:R-:W-:Y:S01]  /*c440*/  UIMAD.WIDE.U32 UR8, UR8, 0x80, URZ ;  /* 0x00000080080878a5 */ /* 0x000fe2000f8e00ff */
[----:B------:R-:W-:Y:S01]  /*c450*/  ISETP.GE.AND P5, PT, R0, UR12, PT ;  /* 0x0000000c00007c0c */ /* 0x000fe2000bfa6270 */
[----:B------:R-:W-:Y:S01]  /*c460*/  VIADD R0, R22, 0x30 ;  /* 0x0000003016007836 */ /* 0x000fe20000000000 */
[----:B------:R-:W-:Y:S01]  /*c470*/  IADD3 R2, P0, PT, R2, UR18, RZ ;  /* 0x0000001202027c10 */ /* 0x000fe2000ff1e0ff */
[----:B------:R-:W-:Y:S01]  /*c480*/  BSSY.RECONVERGENT B0, `(.L_x_45) ;  /* 0x000001b000007945 */ /* 0x000fe20003800200 */
[----:B------:R-:W-:-:S02]  /*c490*/  ISETP.GE.AND P2, PT, R3, UR12, PT ;  /* 0x0000000c03007c0c */ /* 0x000fc4000bf46270 */
[----:B------:R-:W-:Y:S01]  /*c4a0*/  ISETP.GE.AND P4, PT, R0, UR12, PT ;  /* 0x0000000c00007c0c */ /* 0x000fe2000bf86270 */
[----:B------:R-:W-:Y:S01]  /*c4b0*/  IMAD.X R3, RZ, RZ, UR7, P0 ;  /* 0x00000007ff037e24 */ /* 0x000fe200080e06ff */
[----:B------:R-:W-:Y:S01]  /*c4c0*/  ISETP.GE.AND P0, PT, R22, UR12, PT ;  /* 0x0000000c16007c0c */ /* 0x000fe2000bf06270 */
[----:B---3--:R-:W-:Y:S01]  /*c4d0*/  IMAD.U32 R0, RZ, RZ, UR4 ;  /* 0x00000004ff007e24 */ /* 0x008fe2000f8e00ff */
[----:B------:R-:W-:Y:S02]  /*c4e0*/  ISETP.GE.AND P3, PT, R4, UR12, PT ;  /* 0x0000000c04007c0c */ /* 0x000fe4000bf66270 */
[----:B------:R-:W-:Y:S01]  /*c4f0*/  IADD3 R4, PT, PT, R22, 0x60, RZ ;  /* 0x0000006016047810 */ /* 0x000fe20007ffe0ff */
[----:B------:R-:W-:Y:S01]  /*c500*/  IMAD.WIDE.U32 R16, R0, UR6, R2 ;  /* 0x0000000600107c25 */ /* 0x000fe2000f8e0002 */
[----:B------:R-:W-:Y:S02]  /*c510*/  MOV R0, UR5 ;  /* 0x0000000500007c02 */ /* 0x000fe40008000f00 */
[C---:B------:R-:W-:Y:S01]  /*c520*/  LOP3.LUT R19, R22.reuse, UR8, RZ, 0xfc, !PT ;  /* 0x0000000816137c12 */ /* 0x040fe2000f8efcff */
[----:B------:R-:W-:Y:S01]  /*c530*/  VIADD R22, R22, 0x70 ;  /* 0x0000007016167836 */ /* 0x000fe20000000000 */
[----:B------:R-:W-:Y:S01]  /*c540*/  ISETP.GE.AND P1, PT, R4, UR12, PT ;  /* 0x0000000c04007c0c */ /* 0x000fe2000bf26270 */
[----:B------:R-:W-:-:S02]  /*c550*/  IMAD R7, R0, UR6, R17 ;  /* 0x0000000600077c24 */ /* 0x000fc4000f8e0211 */
[----:B------:R-:W-:Y:S10]  /*c560*/  @P0 BRA `(.L_x_46) ;  /* 0x0000000000300947 */ /* 0x000ff40003800000 */
[----:B------:R-:W3:Y:S01]  /*c570*/  LDCU.64 UR6, c[0x0][0x408] ;  /* 0x00008100ff0677ac */ /* 0x000ee20008000a00 */
[----:B------:R-:W-:Y:S01]  /*c580*/  MOV R6, R16 ;  /* 0x0000001000067202 */ /* 0x000fe20000000f00 */
[----:B------:R-:W5:Y:S01]  /*c590*/  LDCU.64 UR4, c[0x0][0x3f0] ;  /* 0x00007e00ff0477ac */ /* 0x000f620008000a00 */
[----:B---3--:R-:W-:-:S03]  /*c5a0*/  UIMAD UR10, UR9, UR6, URZ ;  /* 0x00000006090a72a4 */ /* 0x008fc6000f8e02ff */
[----:B------:R-:W-:-:S03]  /*c5b0*/  IMAD.WIDE.U32 R4, R19, UR6, R6 ;  /* 0x0000000613047c25 */ /* 0x000fc6000f8e0006 */
[----:B------:R-:W-:Y:S02]  /*c5c0*/  MOV R0, UR10 ;  /* 0x0000000a00007c02 */ /* 0x000fe40008000f00 */
[----:B-----5:R-:W-:-:S03]  /*c5d0*/  LEA R2, P0, R4, UR4, 0x1 ;  /* 0x0000000404027c11 */ /* 0x020fc6000f8008ff */
[----:B------:R-:W-:-:S05]  /*c5e0*/  IMAD R0, R19, UR7, R0 ;  /* 0x0000000713007c24 */ /* 0x000fca000f8e0200 */
[----:B------:R-:W-:-:S04]  /*c5f0*/  IADD3 R0, PT, PT, R0, R5, RZ ;  /* 0x0000000500007210 */ /* 0x000fc80007ffe0ff */
[----:B------:R-:W-:-:S05]  /*c600*/  LEA.HI.X R3, R4, UR5, R0, 0x1, P0 ;  /* 0x0000000504037c11 */ /* 0x000fca00080f0c00 */
[----:B--2---:R3:W-:Y:S04]  /*c610*/  STG.E.128 desc[UR14][R2.64], R12 ;  /* 0x0000000c02007986 */ /* 0x0047e8000c101d0e */
[----:B-1----:R3:W-:Y:S02]  /*c620*/  STG.E.128 desc[UR14][R2.64+0x80], R8 ;  /* 0x0000800802007986 */ /* 0x0027e4000c101d0e */
.L_x_46:
[----:B------:R-:W-:Y:S05]  /*c630*/  BSYNC.RECONVERGENT B0 ;  /* 0x0000000000007941 */ /* 0x000fea0003800200 */
.L_x_45:
[----:B--23--:R2:W3:Y:S01]  /*c640*/  LDS.128 R12, [R18+0x800] ;  /* 0x00080000120c7984 */ /* 0x00c4e20000000c00 */
[----:B------:R-:W-:Y:S01]  /*c650*/  BSSY.RECONVERGENT B0, `(.L_x_47) ;  /* 0x0000012000007945 */ /* 0x000fe20003800200 */
[----:B------:R-:W-:Y:S02]  /*c660*/  ISETP.GE.AND P0, PT, R22, UR12, PT ;  /* 0x0000000c16007c0c */ /* 0x000fe4000bf06270 */
[----:B-1----:R2:W1:Y:S01]  /*c670*/  LDS.128 R8, [R18+0x4800] ;  /* 0x0048000012087984 */ /* 0x0024620000000c00 */
[----:B------:R-:W-:Y:S05]  /*c680*/  @P6 BRA `(.L_x_48) ;  /* 0x0000000000386947 */ /* 0x000fea0003800000 */
[----:B------:R-:W5:Y:S01]  /*c690*/  LDCU.64 UR6, c[0x0][0x408] ;  /* 0x00008100ff0677ac */ /* 0x000f620008000a00 */
[----:B------:R-:W-:Y:S02]  /*c6a0*/  IADD3 R0, P6, PT, R19, 0x10, RZ ;  /* 0x0000001013007810 */ /* 0x000fe40007fde0ff */
[----:B------:R-:W-:Y:S01]  /*c6b0*/  MOV R3, R7 ;  /* 0x0000000700037202 */ /* 0x000fe20000000f00 */
[----:B------:R-:W4:Y:S02]  /*c6c0*/  LDCU.64 UR4, c[0x0][0x3f0] ;  /* 0x00007e00ff0477ac */ /* 0x000f240008000a00 */
[----:B------:R-:W-:-:S04]  /*c6d0*/  IMAD.X R2, RZ, RZ, UR9, P6 ;  /* 0x00000009ff027e24 */ /* 0x000fc8000b0e06ff */
[----:B-----5:R-:W-:Y:S02]  /*c6e0*/  IMAD R4, R2, UR6, RZ ;  /* 0x0000000602047c24 */ /* 0x020fe4000f8e02ff */
[----:B------:R-:W-:-:S04]  /*c6f0*/  IMAD.MOV.U32 R2, RZ, RZ, R16 ;  /* 0x000000ffff027224 */ /* 0x000fc800078e0010 */
[----:B------:R-:W-:-:S04]  /*c700*/  IMAD.WIDE.U32 R2, R0, UR6, R2 ;  /* 0x0000000600027c25 */ /* 0x000fc8000f8e0002 */
[----:B------:R-:W-:Y:S01]  /*c710*/  IMAD R0, R0, UR7, R4 ;  /* 0x0000000700007c24 */ /* 0x000fe2000f8e0204 */
[----:B----4-:R-:W-:-:S04]  /*c720*/  LEA R4, P6, R2, UR4, 0x1 ;  /* 0x0000000402047c11 */ /* 0x010fc8000f8c08ff */
[----:B------:R-:W-:-:S04]  /*c730*/  IADD3 R0, PT, PT, R0, R3, RZ ;  /* 0x0000000300007210 */ /* 0x000fc80007ffe0ff */
[----:B------:R-:W-:-:S05]  /*c740*/  LEA.HI.X R5, R2, UR5, R0, 0x1, P6 ;  /* 0x0000000502057c11 */ /* 0x000fca000b0f0c00 */
[----:B---3--:R3:W-:Y:S04]  /*c750*/  STG.E.128 desc[UR14][R4.64], R12 ;  /* 0x0000000c04007986 */ /* 0x0087e8000c101d0e */
[----:B-1----:R3:W-:Y:S02]  /*c760*/  STG.E.128 desc[UR14][R4.64+0x80], R8 ;  /* 0x0000800804007986 */ /* 0x0027e4000c101d0e */
.L_x_48:
[----:B------:R-:W-:Y:S05]  /*c770*/  BSYNC.RECONVERGENT B0 ;  /* 0x0000000000007941 */ /* 0x000fea0003800200 */
.L_x_47:
[----:B---3--:R3:W2:Y:S01]  /*c780*/  LDS.128 R12, [R18+0x1000] ;  /* 0x00100000120c7984 */ /* 0x0086a20000000c00 */
[----:B------:R-:W-:Y:S03]  /*c790*/  BSSY.RECONVERGENT B0, `(.L_x_49) ;  /* 0x0000011000007945 */ /* 0x000fe60003800200 */
        /* <DEDUP_REMOVED lines=14> */
[----:B--2---:R2:W-:Y:S04]  /*c880*/  STG.E.128 desc[UR14][R4.64], R12 ;  /* 0x0000000c04007986 */ /* 0x0045e8000c101d0e */
[----:B-1----:R2:W-:Y:S02]  /*c890*/  STG.E.128 desc[UR14][R4.64+0x80], R8 ;  /* 0x0000800804007986 */ /* 0x0025e4000c101d0e */
.L_x_50:
[----:B------:R-:W-:Y:S05]  /*c8a0*/  BSYNC.RECONVERGENT B0 ;  /* 0x0000000000007941 */ /* 0x000fea0003800200 */
.L_x_49:
[----:B--2---:R2:W2:Y:S01]  /*c8b0*/  LDS.128 R12, [R18+0x1800] ;  /* 0x00180000120c7984 */ /* 0x0044a20000000c00 */
        /* <DEDUP_REMOVED lines=17> */
.L_x_52:
[----:B------:R-:W-:Y:S05]  /*c9d0*/  BSYNC.RECONVERGENT B0 ;  /* 0x0000000000007941 */ /* 0x000fea0003800200 */
.L_x_51:
[----:B--2---:R2:W2:Y:S01]  /*c9e0*/  LDS.128 R12, [R18+0x2000] ;  /* 0x00200000120c7984 */ /* 0x0044a20000000c00 */
[----:B------:R-:W-:Y:S03]  /*c9f0*/  BSSY.RECONVERGENT B0, `(.L_x_53) ;  /* 0x0000011000007945 */ /* 0x000fe60003800200 */
[----:B-1----:R1:W1:Y:S01]  /*ca00*/  LDS.128 R8, [R18+0x6000] ;  /* 0x0060000012087984 */ /* 0x0022620000000c00 */
[----:B------:R-:W-:Y:S05]  /*ca10*/  @P3 BRA `(.L_x_54) ;  /* 0x0000000000383947 */ /* 0x000fea0003800000 */
[----:B------:R-:W5:Y:S01]  /*ca20*/  LDCU.64 UR6, c[0x0][0x408] ;  /* 0x00008100ff0677ac */ /* 0x000f620008000a00 */
[----:B------:R-:W-:Y:S02]  /*ca30*/  IADD3 R0, P3, PT, R19, 0x40, RZ ;  /* 0x0000004013007810 */ /* 0x000fe40007f7e0ff */
[----:B------:R-:W-:Y:S01]  /*ca40*/  MOV R3, R7 ;  /* 0x0000000700037202 */ /* 0x000fe20000000f00 */
[----:B------:R-:W3:Y:S02]  /*ca50*/  LDCU.64 UR4, c[0x0][0x3f0] ;  /* 0x00007e00ff0477ac */ /* 0x000ee40008000a00 */
[----:B------:R-:W-:-:S04]  /*ca60*/  IMAD.X R2, RZ, RZ, UR9, P3 ;  /* 0x00000009ff027e24 */ /* 0x000fc800098e06ff */
[----:B-----5:R-:W-:Y:S02]  /*ca70*/  IMAD R4, R2, UR6, RZ ;  /* 0x0000000602047c24 */ /* 0x020fe4000f8e02ff */
[----:B------:R-:W-:-:S04]  /*ca80*/  IMAD.MOV.U32 R2, RZ, RZ, R16 ;  /* 0x000000ffff027224 */ /* 0x000fc800078e0010 */
[----:B------:R-:W-:-:S04]  /*ca90*/  IMAD.WIDE.U32 R2, R0, UR6, R2 ;  /* 0x0000000600027c25 */ /* 0x000fc8000f8e0002 */
[----:B------:R-:W-:Y:S01]  /*caa0*/  IMAD R0, R0, UR7, R4 ;  /* 0x0000000700007c24 */ /* 0x000fe2000f8e0204 */
[----:B---3--:R-:W-:-:S04]  /*cab0*/  LEA R4, P3, R2, UR4, 0x1 ;  /* 0x0000000402047c11 */ /* 0x008fc8000f8608ff */
[----:B------:R-:W-:-:S04]  /*cac0*/  IADD3 R0, PT, PT, R0, R3, RZ ;  /* 0x0000000300007210 */ /* 0x000fc80007ffe0ff */
[----:B------:R-:W-:-:S05]  /*cad0*/  LEA.HI.X R5, R2, UR5, R0, 0x1, P3 ;  /* 0x0000000502057c11 */ /* 0x000fca00098f0c00 */
[----:B--2---:R2:W-:Y:S04]  /*cae0*/  STG.E.128 desc[UR14][R4.64], R12 ;  /* 0x0000000c04007986 */ /* 0x0045e8000c101d0e */
[----:B-1----:R2:W-:Y:S02]  /*caf0*/  STG.E.128 desc[UR14][R4.64+0x80], R8 ;  /* 0x0000800804007986 */ /* 0x0025e4000c101d0e */
.L_x_54:
[----:B------:R-:W-:Y:S05]  /*cb00*/  BSYNC.RECONVERGENT B0 ;  /* 0x0000000000007941 */ /* 0x000fea0003800200 */
.L_x_53:
        /* <DEDUP_REMOVED lines=18> */
.L_x_56:
[----:B------:R-:W-:Y:S05]  /*cc30*/  BSYNC.RECONVERGENT B0 ;  /* 0x0000000000007941 */ /* 0x000fea0003800200 */
.L_x_55:
        /* <DEDUP_REMOVED lines=18> */
.L_x_58:
[----:B------:R-:W-:Y:S05]  /*cd60*/  BSYNC.RECONVERGENT B0 ;  /* 0x0000000000007941 */ /* 0x000fea0003800200 */
.L_x_57:
[----:B-12---:R1:W2:Y:S01]  /*cd70*/  LDS.128 R8, [R18+0x7800] ;  /* 0x0078000012087984 */ /* 0x0062a20000000c00 */
[----:B------:R-:W-:Y:S05]  /*cd80*/  @P0 EXIT ;  /* 0x000000000000094d */ /* 0x000fea0003800000 */
[----:B------:R-:W5:Y:S01]  /*cd90*/  LDCU.64 UR6, c[0x0][0x408] ;  /* 0x00008100ff0677ac */ /* 0x000f620008000a00 */
[----:B------:R-:W-:Y:S01]  /*cda0*/  IADD3 R6, P0, PT, R19, 0x70, RZ ;  /* 0x0000007013067810 */ /* 0x000fe20007f1e0ff */
        /* <DEDUP_REMOVED lines=10> */
[----:B----4-:R-:W-:Y:S04]  /*ce50*/  STG.E.128 desc[UR14][R2.64], R24 ;  /* 0x0000001802007986 */ /* 0x010fe8000c101d0e */
[----:B--2---:R-:W-:Y:S01]  /*ce60*/  STG.E.128 desc[UR14][R2.64+0x80], R8 ;  /* 0x0000800802007986 */ /* 0x004fe2000c101d0e */
[----:B------:R-:W-:Y:S05]  /*ce70*/  EXIT ;  /* 0x000000000000794d */ /* 0x000fea0003800000 */
.L_x_59:
[----:B------:R-:W-:-:S00]  /*ce80*/  BRA `(.L_x_59) ;  /* 0xfffffffc00fc7947 */ /* 0x000fc0000383ffff */
[----:B------:R-:W-:-:S00]  /*ce90*/  NOP ;  /* 0x0000000000007918 */ /* 0x000fc00000000000 */
        /* <DEDUP_REMOVED lines=14> */
.L_x_2839:


//--------------------- .text._ZN5flash16flash_fwd_kernelI23Flash_fwd_kernel_traitsILi128ELi128ELi64ELi4ELb0ELb0EN7cutlass6half_tE19Flash_kernel_traitsILi128ELi128ELi64ELi4ES3_EELb0ELb0ELb0ELb0ELb0ELb1ELb1ELb0EEEvNS_16Flash_fwd_paramsE --------------------------
	.section	.text._ZN5flash16flash_fwd_kernelI23Flash_fwd_kernel_traitsILi128ELi128ELi64ELi4ELb0ELb0EN7cutlass6half_tE19Flash_kernel_traitsILi128ELi128ELi64ELi4ES3_EELb0ELb0ELb0ELb0ELb0ELb1ELb1ELb0EEEvNS_16Flash_fwd_paramsE,"ax",@progbits
	.align	128
        .global         _ZN5flash16flash_fwd_kernelI23Flash_fwd_kernel_traitsILi128ELi128ELi64ELi4ELb0ELb0EN7cutlass6half_tE19Flash_kernel_traitsILi128ELi128ELi64ELi4ES3_EELb0ELb0ELb0ELb0ELb0ELb1ELb1ELb0EEEvNS_16Flash_fwd_paramsE
        .type           _ZN5flash16flash_fwd_kernelI23Flash_fwd_kernel_traitsILi128ELi128ELi64ELi4ELb0ELb0EN7cutlass6half_tE19Flash_kernel_traitsILi128ELi128ELi64ELi4ES3_EELb0ELb0ELb0ELb0ELb0ELb1ELb1ELb0EEEvNS_16Flash_fwd_paramsE,@function
        .size           _ZN5flash16flash_fwd_kernelI23Flash_fwd_kernel_traitsILi128ELi128ELi64ELi4ELb0ELb0EN7cutlass6half_tE19Flash_kernel_traitsILi128ELi128ELi64ELi4ES3_EELb0ELb0ELb0ELb0ELb0ELb1ELb1ELb0EEEvNS_16Flash_fwd_paramsE,(.L_x_2840 - _ZN5flash16flash_fwd_kernelI23Flash_fwd_kernel_traitsILi128ELi128ELi64ELi4ELb0ELb0EN7cutlass6half_tE19Flash_kernel_traitsILi128ELi128ELi64ELi4ES3_EELb0ELb0ELb0ELb0ELb0ELb1ELb1ELb0EEEvNS_16Flash_fwd_paramsE)
        .other          _ZN5flash16flash_fwd_kernelI23Flash_fwd_kernel_traitsILi128ELi128ELi64ELi4ELb0ELb0EN7cutlass6half_tE19Flash_kernel_traitsILi128ELi128ELi64ELi4ES3_EELb0ELb0ELb0ELb0ELb0ELb1ELb1ELb0EEEvNS_16Flash_fwd_paramsE,@"STO_CUDA_ENTRY STV_DEFAULT"
_ZN5flash16flash_fwd_kernelI23Flash_fwd_kernel_traitsILi128ELi128ELi64ELi4ELb0ELb0EN7cutlass6half_tE19Flash_kernel_traitsILi128ELi128ELi64ELi4ES3_EELb0ELb0ELb0ELb0ELb0ELb1ELb1ELb0EEEvNS_16Flash_fwd_paramsE:
.text._ZN5flash16flash_fwd_kernelI23Flash_fwd_kernel_traitsILi128ELi128ELi64ELi4ELb0ELb0EN7cutlass6half_tE19Flash_kernel_traitsILi128ELi128ELi64ELi4ES3_EELb0ELb0ELb0ELb0ELb0ELb1ELb1ELb0EEEvNS_16Flash_fwd_paramsE:
        /* <DEDUP_REMOVED lines=39> */
[----:B------:R-:W-:Y:S02]  /*0270*/  IMAD.U32 R4, RZ, RZ, UR8 ;  /* 0x00000008ff047e24 */ /* 0x000fe4000f8e00ff */
[----:B-1----:R-:W-:-:S03]  /*0280*/  IMAD.U32 R2, RZ, RZ, UR6 ;  /* 0x00000006ff027e24 */ /* 0x002fc6000f8e00ff */
[----:B------:R-:W4:Y:S01]  /*0290*/  @P1 LDG.E R5, desc[UR14][R4.64] ;  /* 0x0000000e04051981 */ /* 0x000f22000c1e1900 */
[----:B------:R-:W-:Y:S01]  /*02a0*/  IMAD.U32 R3, RZ, RZ, UR7 ;  /* 0x00000007ff037e24 */ /* 0x000fe2000f8e00ff */
[----:B------:R-:W1:Y:S01]  /*02b0*/  S2UR UR24, SR_CTAID.X ;  /* 0x00000000001879c3 */ /* 0x000e620000002500 */
[----:B------:R-:W-:Y:S01]  /*02c0*/  UMOV UR13, 0xffffffff ;  /* 0xffffffff000d7882 */ /* 0x000fe20000000000 */
[----:B------:R-:W5:Y:S02]  /*02d0*/  @!UP0 LDCU UR9, c[0x0][0x434] ;  /* 0x00008680ff0987ac */ /* 0x000f640008000800 */
[----:B------:R5:W4:Y:S01]  /*02e0*/  @P0 LDG.E R0, desc[UR14][R2.64] ;  /* 0x0000000e02000981 */ /* 0x000b22000c1e1900 */
[----:B------:R-:W1:Y:S01]  /*02f0*/  @!UP3 LDCU.64 UR6, c[0x0][0x488] ;  /* 0x00009100ff06b7ac */ /* 0x000e620008000a00 */
[----:B------:R-:W1:Y:S01]  /*0300*/  S2R R170, SR_TID.X ;  /* 0x0000000000aa7919 */ /* 0x000e620000002100 */
[----:B------:R-:W4:Y:S01]  /*0310*/  @!UP3 LDCU UR8, c[0x0][0x43c] ;  /* 0x00008780ff08b7ac */ /* 0x000f220008000800 */
[----:B-----5:R-:W-:-:S02]  /*0320*/  IMAD.U32 R2, RZ, RZ, UR10 ;  /* 0x0000000aff027e24 */ /* 0x020fc4000f8e00ff */
[----:B------:R-:W-:-:S05]  /*0330*/  IMAD.U32 R3, RZ, RZ, UR11 ;  /* 0x0000000bff037e24 */ /* 0x000fca000f8e00ff */
[----:B------:R-:W5:Y:S01]  /*0340*/  @!P3 LDG.E R4, desc[UR14][R2.64] ;  /* 0x0000000e0204b981 */ /* 0x000f62000c1e1900 */
[----:B------:R-:W-:Y:S01]  /*0350*/  UMOV UR18, URZ ;  /* 0x000000ff00127c82 */ /* 0x000fe20008000000 */
[----:B-1----:R-:W-:Y:S01]  /*0360*/  USHF.L.U32 UR12, UR24, 0x7, URZ ;  /* 0x00000007180c7899 */ /* 0x002fe200080006ff */
[----:B------:R-:W-:Y:S01]  /*0370*/  UMOV UR23, 0xffffffff ;  /* 0xffffffff00177882 */ /* 0x000fe20000000000 */
[----:B------:R-:W-:-:S04]  /*0380*/  @!UP3 UISETP.NE.U32.AND UP2, UPT, UR6, URZ, UPT ;  /* 0x000000ff0600b28c */ /* 0x000fc8000bf45070 */
[----:B------:R-:W-:Y:S01]  /*0390*/  @!UP3 UISETP.NE.AND.EX UP2, UPT, UR7, URZ, UPT, UP2 ;  /* 0x000000ff0700b28c */ /* 0x000fe2000bf45320 */
[----:B--2---:R-:W-:Y:S02]  /*03a0*/  @P4 R2UR UR13, R7 ;  /* 0x00000000070d42ca */ /* 0x004fe400000e0000 */
[----:B---3--:R-:W-:-:S13]  /*03b0*/  @P2 R2UR UR10, R6 ;  /* 0x00000000060a22ca */ /* 0x008fda00000e0000 */
[----:B------:R-:W-:Y:S02]  /*03c0*/  @UP0 UIADD3 UR9, UPT, UPT, UR10, -UR13, URZ ;  /* 0x8000000d0a090290 */ /* 0x000fe4000fffe0ff */
[----:B------:R-:W-:-:S04]  /*03d0*/  UISETP.NE.U32.AND UP0, UPT, UR4, URZ, UPT ;  /* 0x000000ff0400728c */ /* 0x000fc8000bf05070 */
[----:B------:R-:W-:Y:S02]  /*03e0*/  UISETP.NE.AND.EX UP0, UPT, UR5, URZ, UPT, UP0 ;  /* 0x000000ff0500728c */ /* 0x000fe4000bf05300 */
[----:B------:R-:W-:Y:S01]  /*03f0*/  UISETP.GT.AND UP1, UPT, UR9, UR12, UPT ;  /* 0x0000000c0900728c */ /* 0x000fe2000bf24270 */
[----:B----4-:R-:W-:Y:S02]  /*0400*/  @P1 R2UR UR18, R5 ;  /* 0x00000000051212ca */ /* 0x010fe400000e0000 */
[----:B------:R-:W-:-:S03]  /*0410*/  @P0 R2UR UR21, R0 ;  /* 0x00000000001502ca */ /* 0x000fc600000e0000 */
[----:B------:R-:W-:Y:S01]  /*0420*/  PLOP3.LUT P0, PT, PT, PT, UP1, 0x80, 0x8 ;  /* 0x000000000008781c */ /* 0x000fe20003f0f018 */
[----:B------:R-:W-:Y:S02]  /*0430*/  @!UP3 USEL UR4, UR8, URZ, UP2 ;  /* 0x000000ff0804b287 */ /* 0x000fe40009000000 */
[----:B------:R-:W1:Y:S07]  /*0440*/  @!UP0 LDCU UR5, c[0x0][0x438] ;  /* 0x00008700ff0587ac */ /* 0x000e6e0008000800 */
        /* <DEDUP_REMOVED lines=9> */
.L_x_60:
        /* <DEDUP_REMOVED lines=16> */
[----:B------:R-:W3:Y:S01]  /*05e0*/  @UP1 LDCU UR10, c[0x0][0x430] ;  /* 0x00008600ff0a17ac */ /* 0x000ee20008000800 */
[----:B-1----:R-:W-:-:S02]  /*05f0*/  @UP0 UIMAD.WIDE.U32 UR20, UR13, UR6, URZ ;  /* 0x000000060d1402a5 */ /* 0x002fc4000f8e00ff */
[----:B------:R-:W-:Y:S02]  /*0600*/  @!UP0 UIMAD UR11, UR17, UR11, UR23 ;  /* 0x0000000b110b82a4 */ /* 0x000fe4000f8e0217 */
[----:B------:R-:W-:Y:S01]  /*0610*/  @UP0 UIMAD UR11, UR13, UR7, UR21 ;  /* 0x000000070d0b02a4 */ /* 0x000fe2000f8e0215 */
[----:B------:R-:W-:Y:S02]  /*0620*/  @!UP0 UMOV UR16, UR22 ;  /* 0x0000001600108c82 */ /* 0x000fe40008000000 */
[----:B------:R-:W-:Y:S01]  /*0630*/  @UP1 UMOV UR7, 0x1 ;  /* 0x0000000100071882 */ /* 0x000fe20000000000 */
[----:B----4-:R-:W-:Y:S01]  /*0640*/  @UP1 UIMAD UR19, UR4, UR5, URZ ;  /* 0x00000005041312a4 */ /* 0x010fe2000f8e02ff */
[----:B------:R-:W-:Y:S01]  /*0650*/  @UP0 UMOV UR16, UR20 ;  /* 0x0000001400100c82 */ /* 0x000fe20008000000 */
[----:B--23--:R-:W-:Y:S10]  /*0660*/  BRA.U UP1, `(.L_x_62) ;  /* 0x0000000101287547 */ /* 0x00cff4000b800000 */
[----:B------:R-:W-:Y:S01]  /*0670*/  UISETP.NE.AND UP0, UPT, UR18, URZ, UPT ;  /* 0x000000ff1200728c */ /* 0x000fe2000bf05270 */
[----:B------:R-:W1:Y:S10]  /*0680*/  LDCU UR5, c[0x0][0x3e0] ;  /* 0x00007c00ff0577ac */ /* 0x000e740008000800 */
[----:B------:R-:W1:Y:S01]  /*0690*/  @UP0 LDCU UR7, c[0x0][0x454] ;  /* 0x00008a80ff0707ac */ /* 0x000e620008000800 */
[----:B------:R-:W2:Y:S01]  /*06a0*/  @!UP0 LDCU UR4, c[0x0][0x434] ;  /* 0x00008680ff0487ac */ /* 0x000ea20008000800 */
[----:B------:R-:W3:Y:S01]  /*06b0*/  @UP0 LDCU UR19, c[0x0][0x454] ;  /* 0x00008a80ff1307ac */ /* 0x000ee20008000800 */
[----:B------:R-:W-:Y:S01]  /*06c0*/  @UP0 UMOV UR10, 0x1 ;  /* 0x00000001000a0882 */ /* 0x000fe20000000000 */
[----:B---3--:R-:W3:Y:S01]  /*06d0*/  @!UP0 LDCU UR19, c[0x0][0x434] ;  /* 0x00008680ff1387ac */ /* 0x008ee20008000800 */
[----:B------:R-:W-:Y:S01]  /*06e0*/  @!UP0 UMOV UR10, 0x1 ;  /* 0x00000001000a8882 */ /* 0x000fe20000000000 */
[----:B-1----:R-:W-:-:S02]  /*06f0*/  @UP0 UIMAD UR7, UR7, UR5, URZ ;  /* 0x00000005070702a4 */ /* 0x002fc4000f8e02ff */
[----:B--2---:R-:W-:-:S12]  /*0700*/  @!UP0 UIMAD UR7, UR4, UR5, URZ ;  /* 0x00000005040782a4 */ /* 0x004fd8000f8e02ff */
.L_x_62:
[----:B------:R-:W1:Y:S01]  /*0710*/  LDCU UR6, c[0x0][0x434] ;  /* 0x00008680ff0677ac */ /* 0x000e620008000800 */
[----:B------:R-:W-:Y:S01]  /*0720*/  IMAD.SHL.U32 R2, R170, 0x8, RZ ;  /* 0x00000008aa027824 */ /* 0x000fe200078e00ff */
[----:B------:R-:W-:Y:S01]  /*0730*/  SHF.R.U32.HI R11, RZ, 0x3, R170 ;  /* 0x00000003ff0b7819 */ /* 0x000fe200000116aa */
[----:B------:R-:W-:Y:S01]  /*0740*/  BSSY.RECONVERGENT B0, `(.L_x_63) ;  /* 0x0000035000007945 */ /* 0x000fe20003800200 */
[----:B------:R-:W2:Y:S02]  /*0750*/  LDCU.64 UR4, c[0x0][0x410] ;  /* 0x00008200ff0477ac */ /* 0x000ea40008000a00 */
[----:B------:R-:W-:Y:S01]  /*0760*/  LOP3.LUT R2, R2, 0x38, RZ, 0xc0, !PT ;  /* 0x0000003802027812 */ /* 0x000fe200078ec0ff */
[C---:B------:R-:W-:Y:S01]  /*0770*/  VIADD R13, R11.reuse, 0x10 ;  /* 0x000000100b0d7836 */ /* 0x040fe20000000000 */
[----:B------:R-:W-:Y:S01]  /*0780*/  UISETP.NE.AND UP1, UPT, UR18, URZ, !UP1 ;  /* 0x000000ff1200728c */ /* 0x000fe2000cf25270 */
[C---:B------:R-:W-:Y:S01]  /*0790*/  VIADD R14, R11.reuse, 0x20 ;  /* 0x000000200b0e7836 */ /* 0x040fe20000000000 */
[----:B------:R-:W-:Y:S01]  /*07a0*/  UIADD3 UR9, UPT, UPT, -UR12, UR9, URZ ;  /* 0x000000090c097290 */ /* 0x000fe2000fffe1ff */
[----:B------:R-:W-:Y:S01]  /*07b0*/  IADD3 R2, P1, PT, R2, UR16, RZ ;  /* 0x0000001002027c10 */ /* 0x000fe2000ff3e0ff */
[----:B------:R-:W-:Y:S01]  /*07c0*/  UISETP.NE.AND UP0, UPT, UR13, -0x1, UPT ;  /* 0xffffffff0d00788c */ /* 0x000fe2000bf05270 */
[C---:B------:R-:W-:Y:S01]  /*07d0*/  VIADD R16, R11.reuse, 0x40 ;  /* 0x000000400b107836 */ /* 0x040fe20000000000 */
[----:B---3--:R-:W-:Y:S01]  /*07e0*/  UIMAD UR19, UR8, UR19, URZ ;  /* 0x00000013081372a4 */ /* 0x008fe2000f8e02ff */
[----:B------:R-:W-:Y:S01]  /*07f0*/  IADD3.X R3, PT, PT, RZ, UR11, RZ, P1, !PT ;  /* 0x0000000bff037c10 */ /* 0x000fe20008ffe4ff */
[----:B------:R-:W-:Y:S01]  /*0800*/  UIMAD.WIDE.U32 UR24, UR24, 0x80, URZ ;  /* 0x00000080181878a5 */ /* 0x000fe2000f8e00ff */
[C---:B------:R-:W-:Y:S01]  /*0810*/  ISETP.GE.AND P0, PT, R11.reuse, UR9, PT ;  /* 0x000000090b007c0c */ /* 0x040fe2000bf06270 */
[----:B-1----:R-:W-:Y:S01]  /*0820*/  UIMAD UR6, UR17, UR6, URZ ;  /* 0x00000006110672a4 */ /* 0x002fe2000f8e02ff */
[C---:B------:R-:W-:Y:S01]  /*0830*/  VIADD R17, R11.reuse, 0x50 ;  /* 0x000000500b117836 */ /* 0x040fe20000000000 */
[----:B------:R-:W-:Y:S01]  /*0840*/  @!UP1 UIMAD UR19, UR17, UR7, UR19 ;  /* 0x00000007111392a4 */ /* 0x000fe2000f8e0213 */
[----:B------:R-:W-:Y:S01]  /*0850*/  VIADD R18, R11, 0x60 ;  /* 0x000000600b127836 */ /* 0x000fe20000000000 */
[----:B------:R-:W-:Y:S01]  /*0860*/  USEL UR13, UR6, UR13, !UP0 ;  /* 0x0000000d060d7287 */ /* 0x000fe2000c000000 */
[----:B--2---:R-:W-:Y:S01]  /*0870*/  IMAD.U32 R4, RZ, RZ, UR4 ;  /* 0x00000004ff047e24 */ /* 0x004fe2000f8e00ff */
[----:B------:R-:W-:Y:S01]  /*0880*/  UIMAD UR4, UR12, UR10, URZ ;  /* 0x0000000a0c0472a4 */ /* 0x000fe2000f8e02ff */
[----:B------:R-:W-:Y:S01]  /*0890*/  IMAD.U32 R0, RZ, RZ, UR5 ;  /* 0x00000005ff007e24 */ /* 0x000fe2000f8e00ff */
[----:B------:R-:W-:Y:S01]  /*08a0*/  USHF.R.S32.HI UR6, URZ, 0x1f, UR13 ;  /* 0x0000001fff067899 */ /* 0x000fe2000801140d */
[----:B------:R-:W-:Y:S01]  /*08b0*/  IMAD.WIDE.U32 R8, R4, UR8, R2 ;  /* 0x0000000804087c25 */ /* 0x000fe2000f8e0002 */
[----:B------:R-:W-:Y:S01]  /*08c0*/  USEL UR11, UR13, URZ, UP1 ;  /* 0x000000ff0d0b7287 */ /* 0x000fe20008800000 */
[----:B------:R-:W-:Y:S01]  /*08d0*/  ISETP.GE.AND P2, PT, R13, UR9, PT ;  /* 0x000000090d007c0c */ /* 0x000fe2000bf46270 */
[----:B------:R-:W-:Y:S01]  /*08e0*/  USEL UR6, UR6, URZ, UP1 ;  /* 0x000000ff06067287 */ /* 0x000fe20008800000 */
[C---:B------:R-:W-:Y:S01]  /*08f0*/  IADD3 R15, PT, PT, R11.reuse, 0x30, RZ ;  /* 0x000000300b0f7810 */ /* 0x040fe20007ffe0ff */
[----:B------:R-:W-:Y:S01]  /*0900*/  USHF.R.S32.HI UR5, URZ, 0x1f, UR4 ;  /* 0x0000001fff057899 */ /* 0x000fe20008011404 */
[----:B------:R-:W-:Y:S01]  /*0910*/  IMAD R7, R0, UR8, R9 ;  /* 0x0000000800077c24 */ /* 0x000fe2000f8e0209 */
[----:B------:R-:W-:Y:S01]  /*0920*/  USHF.R.S32.HI UR7, URZ, 0x1f, UR19 ;  /* 0x0000001fff077899 */ /* 0x000fe20008011413 */
[----:B------:R-:W-:Y:S01]  /*0930*/  P2R R10, PR, RZ, 0x4 ;  /* 0x00000004ff0a7803 */ /* 0x000fe20000000000 */
[----:B------:R-:W-:Y:S01]  /*0940*/  UIADD3 UR11, UP1, UP0, UR4, UR11, UR19 ;  /* 0x0000000b040b7290 */ /* 0x000fe2000f83e013 */
[----:B------:R-:W-:Y:S01]  /*0950*/  ISETP.GE.AND P6, PT, R14, UR9, PT ;  /* 0x000000090e007c0c */ /* 0x000fe2000bfc6270 */
[----:B------:R-:W-:Y:S01]  /*0960*/  VIADD R19, R11, 0x70 ;  /* 0x000000700b137836 */ /* 0x000fe20000000000 */
[----:B------:R-:W-:Y:S01]  /*0970*/  ISETP.GE.AND P5, PT, R15, UR9, PT ;  /* 0x000000090f007c0c */ /* 0x000fe2000bfa6270 */
[----:B------:R-:W-:Y:S01]  /*0980*/  UIADD3.X UR8, UPT, UPT, UR5, UR6, UR7, UP1, UP0 ;  /* 0x0000000605087290 */ /* 0x000fe20008fe0407 */
[----:B------:R-:W-:-:S02]  /*0990*/  ISETP.GE.AND P4, PT, R16, UR9, PT ;  /* 0x0000000910007c0c */ /* 0x000fc4000bf86270 */
[----:B------:R-:W-:Y:S02]  /*09a0*/  ISETP.GE.AND P3, PT, R17, UR9, PT ;  /* 0x0000000911007c0c */ /* 0x000fe4000bf66270 */
[----:B------:R-:W-:Y:S02]  /*09b0*/  ISETP.GE.AND P2, PT, R18, UR9, PT ;  /* 0x0000000912007c0c */ /* 0x000fe4000bf46270 */
[----:B------:R-:W-:Y:S01]  /*09c0*/  LOP3.LUT R12, R11, UR24, RZ, 0xfc, !PT ;  /* 0x000000180b0c7c12 */ /* 0x000fe2000f8efcff */
[----:B------:R-:W-:Y:S10]  /*09d0*/  @P0 BRA `(.L_x_64) ;  /* 0x00000000002c0947 */ /* 0x000ff40003800000 */
        /* <DEDUP_REMOVED lines=11> */
.L_x_64:
[----:B------:R-:W-:Y:S05]  /*0a90*/  BSYNC.RECONVERGENT B0 ;  /* 0x0000000000007941 */ /* 0x000fea0003800200 */
.L_x_63:
        /* <DEDUP_REMOVED lines=17> */
.L_x_66:
[----:B------:R-:W-:Y:S05]  /*0bb0*/  BSYNC.RECONVERGENT B0 ;  /* 0x0000000000007941 */ /* 0x000fea0003800200 */
.L_x_65:
        /* <DEDUP_REMOVED lines=16> */
.L_x_68:
[----:B------:R-:W-:Y:S05]  /*0cc0*/  BSYNC.RECONVERGENT B0 ;  /* 0x0000000000007941 */ /* 0x000fea0003800200 */
.L_x_67:
        /* <DEDUP_REMOVED lines=16> */
.L_x_70:
[----:B------:R-:W-:Y:S05]  /*0dd0*/  BSYNC.RECONVERGENT B0 ;  /* 0x0000000000007941 */ /* 0x000fea0003800200 */
.L_x_69:
        /* <DEDUP_REMOVED lines=16> */
.L_x_72:
[----:B------:R-:W-:Y:S05]  /*0ee0*/  BSYNC.RECONVERGENT B0 ;  /* 0x0000000000007941 */ /* 0x000fea0003800200 */
.L_x_71:
        /* <DEDUP_REMOVED lines=16> */
.L_x_74:
[----:B------:R-:W-:Y:S05]  /*0ff0*/  BSYNC.RECONVERGENT B0 ;  /* 0x0000000000007941 */ /* 0x000fea0003800200 */
.L_x_73:
        /* <DEDUP_REMOVED lines=16> */
.L_x_76:
[----:B------:R-:W-:Y:S05]  /*1100*/  BSYNC.RECONVERGENT B0 ;  /* 0x0000000000007941 */ /* 0x000fea0003800200 */
.L_x_75:
        /* <DEDUP_REMOVED lines=17> */
.L_x_78:
[----:B------:R-:W-:Y:S05]  /*1220*/  BSYNC.RECONVERGENT B0 ;  /* 0x0000000000007941 */ /* 0x000fea0003800200 */
.L_x_77:
        /* <DEDUP_REMOVED lines=23> */
.L_x_80:
[----:B------:R-:W-:Y:S05]  /*13a0*/  BSYNC.RECONVERGENT B0 ;  /* 0x0000000000007941 */ /* 0x000fea0003800200 */
.L_x_79:
        /* <DEDUP_REMOVED lines=11> */
.L_x_82:
[----:B------:R-:W-:Y:S05]  /*1460*/  BSYNC.RECONVERGENT B0 ;  /* 0x0000000000007941 */ /* 0x000fea0003800200 */
.L_x_81:
        /* <DEDUP_REMOVED lines=10> */
.L_x_84:
[----:B------:R-:W-:Y:S05]  /*1510*/  BSYNC.RECONVERGENT B0 ;  /* 0x0000000000007941 */ /* 0x000fea0003800200 */
.L_x_83:
        /* <DEDUP_REMOVED lines=10> */
.L_x_86:
[----:B------:R-:W-:Y:S05]  /*15c0*/  BSYNC.RECONVERGENT B0 ;  /* 0x0000000000007941 */ /* 0x000fea0003800200 */
.L_x_85:
        /* <DEDUP_REMOVED lines=10> */
.L_x_88:
[----:B------:R-:W-:Y:S05]  /*1670*/  BSYNC.RECONVERGENT B0 ;  /* 0x0000000000007941 */ /* 0x000fea0003800200 */
.L_x_87:
        /* <DEDUP_REMOVED lines=10> */
.L_x_90:
[----:B------:R-:W-:Y:S05]  /*1720*/  BSYNC.RECONVERGENT B0 ;  /* 0x0000000000007941 */ /* 0x000fea0003800200 */
.L_x_89:
        /* <DEDUP_REMOVED lines=10> */
.L_x_92:
[----:B------:R-:W-:Y:S05]  /*17d0*/  BSYNC.RECONVERGENT B0 ;  /* 0x0000000000007941 */ /* 0x000fea0003800200 */
.L_x_91:
        /* <DEDUP_REMOVED lines=10> */
.L_x_61:
        /* <DEDUP_REMOVED lines=22> */
.L_x_93:
[----:B------:R-:W1:Y:S01]  /*19e0*/  LDCU.64 UR10, c[0x0][0x3b8] ;  /* 0x00007700ff0a77ac */ /* 0x000e620008000a00 */
[----:B------:R-:W-:-:S04]  /*19f0*/  UIADD3 UR22, UPT, UPT, UR18, UR23, URZ ;  /* 0x0000001712167290 */ /* 0x000fc8000fffe0ff */
[----:B-1----:R-:W-:Y:S02]  /*1a00*/  UIMAD.WIDE.U32 UR26, UR22, UR10, URZ ;  /* 0x0000000a161a72a5 */ /* 0x002fe4000f8e00ff */
[----:B------:R-:W-:-:S04]  /*1a10*/  UIMAD UR22, UR22, UR11, URZ ;  /* 0x0000000b161672a4 */ /* 0x000fc8000f8e02ff */
[----:B------:R-:W-:Y:S02]  /*1a20*/  UIADD3 UR22, UPT, UPT, UR27, UR22, URZ ;  /* 0x000000161b167290 */ /* 0x000fe4000fffe0ff */
.L_x_94:
        /* <DEDUP_REMOVED lines=40> */
.L_x_95:
[----:B------:R-:W1:Y:S01]  /*1cb0*/  LDCU.64 UR6, c[0x0][0x3c0] ;  /* 0x00007800ff0677ac */ /* 0x000e620008000a00 */
[----:B------:R-:W-:-:S04]  /*1cc0*/  UIADD3 UR18, UPT, UPT, UR18, UR23, URZ ;  /* 0x0000001712127290 */ /* 0x000fc8000fffe0ff */
[----:B-1----:R-:W-:Y:S02]  /*1cd0*/  UIMAD.WIDE.U32 UR4, UR18, UR6, URZ ;  /* 0x00000006120472a5 */ /* 0x002fe4000f8e00ff */
[----:B------:R-:W-:-:S04]  /*1ce0*/  UIMAD UR17, UR18, UR7, URZ ;  /* 0x00000007121172a4 */ /* 0x000fc8000f8e02ff */
[----:B------:R-:W-:Y:S01]  /*1cf0*/  UIADD3 UR17, UPT, UPT, UR5, UR17, URZ ;  /* 0x0000001105117290 */ /* 0x000fe2000fffe0ff */
[----:B------:R-:W-:-:S11]  /*1d00*/  UMOV UR18, UR4 ;  /* 0x0000000400127c82 */ /* 0x000fd60008000000 */
.L_x_96:
[----:B------:R-:W-:Y:S01]  /*1d10*/  UIADD3 UR12, UPT, UPT, -UR12, UR9, URZ ;  /* 0x000000090c0c7290 */ /* 0x000fe2000fffe1ff */
[----:B------:R-:W-:Y:S01]  /*1d20*/  SHF.R.U32.HI R33, RZ, 0x3, R170 ;  /* 0x00000003ff217819 */ /* 0x000fe200000116aa */
[----:B------:R-:W1:Y:S01]  /*1d30*/  LDCU.64 UR4, c[0x0][0x3c8] ;  /* 0x00007900ff0477ac */ /* 0x000e620008000a00 */
[----:B------:R-:W-:Y:S01]  /*1d40*/  IMAD.SHL.U32 R31, R170, 0x8, RZ ;  /* 0x00000008aa1f7824 */ /* 0x000fe200078e00ff */
[----:B------:R-:W-:Y:S02]  /*1d50*/  SHF.R.S32.HI R32, RZ, 0x1f, R208 ;  /* 0x0000001fff207819 */ /* 0x000fe400000114d0 */
        /* <DEDUP_REMOVED lines=14> */
[----:B-1----:R-:W-:Y:S01]  /*1e40*/  MOV R0, UR4 ;  /* 0x0000000400007c02 */ /* 0x002fe20008000f00 */
[----:B------:R-:W-:Y:S01]  /*1e50*/  UMOV UR4, 0x400 ;  /* 0x0000040000047882 */ /* 0x000fe20000000000 */
[----:B------:R-:W-:Y:S01]  /*1e60*/  ISETP.GE.AND P3, PT, R28, UR12, PT ;  /* 0x0000000c1c007c0c */ /* 0x000fe2000bf66270 */
[----:B------:R-:W1:Y:S01]  /*1e70*/  @!P5 LDC.64 R4, c[0x0][0x3b0] ;  /* 0x0000ec00ff04db82 */ /* 0x000e620000000a00 */
[----:B------:R-:W-:Y:S01]  /*1e80*/  LOP3.LUT R7, R31, 0x1f8, RZ, 0xc0, !PT ;  /* 0x000001f81f077812 */ /* 0x000fe200078ec0ff */
[----:B------:R-:W-:Y:S01]  /*1e90*/  IMAD.WIDE.U32 R8, R0, UR8, R2 ;  /* 0x0000000800087c25 */ /* 0x000fe2000f8e0002 */
[----:B------:R-:W-:Y:S01]  /*1ea0*/  UIMAD UR19, UR23, -0x40, UR21 ;  /* 0xffffffc0171378a4 */ /* 0x000fe2000f8e0215 */
[----:B------:R-:W-:Y:S01]  /*1eb0*/  STL [R1], R32 ;  /* 0x0000002001007387 */ /* 0x000fe20000100800 */
[----:B------:R-:W-:Y:S01]  /*1ec0*/  LOP3.LUT R18, R7, 0x38, R170, 0x78, !PT ;  /* 0x0000003807127812 */ /* 0x000fe200078e78aa */
[----:B------:R-:W-:Y:S01]  /*1ed0*/  IMAD.U32 R0, RZ, RZ, UR5 ;  /* 0x00000005ff007e24 */ /* 0x000fe2000f8e00ff */
[----:B------:R-:W-:Y:S01]  /*1ee0*/  USHF.L.U32 UR27, UR10, 0x6, URZ ;  /* 0x000000060a1b7899 */ /* 0x000fe200080006ff */
[----:B------:R-:W3:Y:S01]  /*1ef0*/  @!P5 LDC.64 R10, c[0x0][0x380] ;  /* 0x0000e000ff0adb82 */ /* 0x000ee20000000a00 */
[----:B------:R-:W-:Y:S01]  /*1f00*/  VIADD R3, R33, 0x40 ;  /* 0x0000004021037836 */ /* 0x000fe20000000000 */
[----:B------:R-:W-:Y:S01]  /*1f10*/  LOP3.LUT R24, R18, 0x1e00, R31, 0xf8, !PT ;  /* 0x00001e0012187812 */ /* 0x000fe200078ef81f */
[----:B------:R-:W-:Y:S01]  /*1f20*/  IMAD R9, R0, UR8, R9 ;  /* 0x0000000800097c24 */ /* 0x000fe2000f8e0209 */
[----:B------:R-:W-:Y:S01]  /*1f30*/  @!P4 IADD3 R0, P0, PT, R25, 0x10, RZ ;  /* 0x000000101900c810 */ /* 0x000fe20007f1e0ff */
[----:B------:R-:W-:Y:S01]  /*1f40*/  VIADD R7, R33, 0x60 ;  /* 0x0000006021077836 */ /* 0x000fe20000000000 */
[----:B------:R-:W-:Y:S01]  /*1f50*/  ISETP.GE.AND P2, PT, R3, UR12, PT ;  /* 0x0000000c03007c0c */ /* 0x000fe2000bf46270 */
[----:B------:R-:W4:Y:S01]  /*1f60*/  LDCU.64 UR8, c[0x0][0x3d0] ;  /* 0x00007a00ff0877ac */ /* 0x000f220008000a00 */
[----:B------:R-:W5:Y:S01]  /*1f70*/  @!P4 LDC.64 R12, c[0x0][0x3b0] ;  /* 0x0000ec00ff0ccb82 */ /* 0x000f620000000a00 */
[----:B------:R-:W-:Y:S01]  /*1f80*/  @!P4 IMAD.X R6, RZ, RZ, UR24, P0 ;  /* 0x00000018ff06ce24 */ /* 0x000fe200080e06ff */
[----:B------:R-:W-:Y:S01]  /*1f90*/  SHF.L.U32 R157, R170, 0x6, RZ ;  /* 0x00000006aa9d7819 */ /* 0x000fe200000006ff */
[----:B--2---:R-:W-:Y:S01]  /*1fa0*/  ULEA UR20, UR20, UR4, 0x18 ;  /* 0x0000000414147291 */ /* 0x004fe2000f8ec0ff */
[----:B------:R-:W-:Y:S01]  /*1fb0*/  MOV R158, 0x20 ;  /* 0x00000020009e7802 */ /* 0x000fe20000000f00 */
        /* <DEDUP_REMOVED lines=8> */
[----:B------:R-:W-:Y:S01]  /*2040*/  IADD3 R4, PT, PT, R33, 0x50, RZ ;  /* 0x0000005021047810 */ /* 0x000fe20007ffe0ff */
[----:B------:R-:W-:Y:S01]  /*2050*/  USHF.L.U64.HI UR28, UR10, 0x4, UR11 ;  /* 0x000000040a1c7899 */ /* 0x000fe2000801020b */
[----:B------:R-:W4:Y:S01]  /*2060*/  @!P6 LDC.64 R14, c[0x0][0x3b0] ;  /* 0x0000ec00ff0eeb82 */ /* 0x000f220000000a00 */
[----:B------:R-:W-:Y:S01]  /*2070*/  @!P5 IMAD.IADD R5, R3, 0x1, R5 ;  /* 0x000000010305d824 */ /* 0x000fe200078e0205 */
[----:B------:R-:W-:Y:S01]  /*2080*/  ISETP.GE.AND P0, PT, R4, UR12, PT ;  /* 0x0000000c04007c0c */ /* 0x000fe2000bf06270 */
[----:B------:R-:W-:Y:S01]  /*2090*/  USHF.L.U32 UR25, UR6, 0x6, URZ ;  /* 0x0000000606197899 */ /* 0x000fe200080006ff */
[----:B---3--:R-:W-:Y:S01]  /*20a0*/  @!P5 LEA R4, P1, R2, R10, 0x1 ;  /* 0x0000000a0204d211 */ /* 0x008fe200078208ff */
[----:B-----5:R-:W-:-:S03]  /*20b0*/  @!P4 IMAD R3, R6, R12, RZ ;  /* 0x0000000c0603c224 */ /* 0x020fc600078e02ff */
[----:B------:R-:W-:Y:S01]  /*20c0*/  @!P5 LEA.HI.X R5, R2, R11, R5, 0x1, P1 ;  /* 0x0000000b0205d211 */ /* 0x000fe200008f0c05 */
[----:B------:R-:W3:Y:S01]  /*20d0*/  @!P3 LDC.64 R20, c[0x0][0x3b0] ;  /* 0x0000ec00ff14bb82 */ /* 0x000ee20000000a00 */
[----:B------:R-:W-:Y:S01]  /*20e0*/  @!P4 MOV R2, R8 ;  /* 0x000000080002c202 */ /* 0x000fe20000000f00 */
[C---:B------:R-:W-:Y:S01]  /*20f0*/  @!P4 IMAD R6, R0.reuse, R13, R3 ;  /* 0x0000000d0006c224 */ /* 0x040fe200078e0203 */
[----:B------:R-:W-:Y:S01]  /*2100*/  @!P6 IADD3 R10, P1, PT, R25, 0x20, RZ ;  /* 0x00000020190ae810 */ /* 0x000fe20007f3e0ff */
[----:B------:R-:W-:Y:S01]  /*2110*/  @!P4 IMAD.MOV.U32 R3, RZ, RZ, R9 ;  /* 0x000000ffff03c224 */ /* 0x000fe200078e0009 */
[----:B------:R-:W-:Y:S01]  /*2120*/  @!PT LDS RZ, [RZ] ;  /* 0x00000000fffff984 */ /* 0x000fe20000000800 */
[----:B------:R-:W-:Y:S01]  /*2130*/  @!PT LDS RZ, [RZ] ;  /* 0x00000000fffff984 */ /* 0x000fe20000000800 */
[----:B------:R-:W-:Y:S01]  /*2140*/  @!PT LDS RZ, [RZ] ;  /* 0x00000000fffff984 */ /* 0x000fe20000000800 */
[----:B------:R-:W-:Y:S01]  /*2150*/  @!P5 LDGSTS.E.BYPASS.LTC128B.128 [R24], desc[UR14][R4.64] ;  /* 0x000000000418dfae */ /* 0x000fe2000b981a0e */
[----:B------:R-:W-:-:S03]  /*2160*/  @!P4 IMAD.WIDE.U32 R2, R0, R12, R2 ;  /* 0x0000000c0002c225 */ /* 0x000fc600078e0002 */
[----:B------:R5:W-:Y:S01]  /*2170*/  @!P5 LDGSTS.E.BYPASS.LTC128B.128 [R24+0x4000], desc[UR14][R4.64+0x80] ;  /* 0x040000800418dfae */ /* 0x000be2000b981a0e */
[----:B------:R-:W2:Y:S01]  /*2180*/  @!P6 LDC.64 R12, c[0x0][0x380] ;  /* 0x0000e000ff0ceb82 */ /* 0x000ea20000000a00 */
[----:B------:R-:W-:Y:S01]  /*2190*/  ISETP.GE.AND P5, PT, R7, UR12, PT ;  /* 0x0000000c07007c0c */ /* 0x000fe2000bfa6270 */
[----:B------:R-:W-:Y:S01]  /*21a0*/  @!P6 IMAD.X R0, RZ, RZ, UR24, P1 ;  /* 0x00000018ff00ee24 */ /* 0x000fe200088e06ff */
[----:B------:R-:W-:Y:S02]  /*21b0*/  @!P4 IADD3 R3, PT, PT, R3, R6, RZ ;  /* 0x000000060303c210 */ /* 0x000fe40007ffe0ff */
[----:B-1----:R-:W-:Y:S01]  /*21c0*/  @!P4 LEA R6, P1, R2, R16, 0x1 ;  /* 0x000000100206c211 */ /* 0x002fe200078208ff */
[----:B----4-:R-:W-:Y:S02]  /*21d0*/  @!P6 IMAD R0, R0, R14, RZ ;  /* 0x0000000e0000e224 */ /* 0x010fe400078e02ff */
[----:B------:R-:W1:Y:S01]  /*21e0*/  @!P3 LDC.64 R22, c[0x0][0x380] ;  /* 0x0000e000ff16bb82 */ /* 0x000e620000000a00 */
[----:B------:R-:W-:Y:S01]  /*21f0*/  @!P4 LEA.HI.X R7, R2, R17, R3, 0x1, P1 ;  /* 0x000000110207c211 */ /* 0x000fe200008f0c03 */
[----:B------:R-:W-:-:S02]  /*2200*/  @!P6 IMAD.MOV.U32 R2, RZ, RZ, R8 ;  /* 0x000000ffff02e224 */ /* 0x000fc400078e0008 */
[----:B------:R-:W-:Y:S02]  /*2210*/  @!P6 IMAD.MOV.U32 R3, RZ, RZ, R9 ;  /* 0x000000ffff03e224 */ /* 0x000fe400078e0009 */
[C---:B------:R-:W-:Y:S01]  /*2220*/  @!P6 IMAD R11, R10.reuse, R15, R0 ;  /* 0x0000000f0a0be224 */ /* 0x040fe200078e0200 */
[----:B------:R-:W-:Y:S01]  /*2230*/  @!P4 LDGSTS.E.BYPASS.LTC128B.128 [R24+0x800], desc[UR14][R6.64] ;  /* 0x008000000618cfae */ /* 0x000fe2000b981a0e */
[----:B------:R-:W-:Y:S01]  /*2240*/  @!P6 IMAD.WIDE.U32 R2, R10, R14, R2 ;  /* 0x0000000e0a02e225 */ /* 0x000fe200078e0002 */
[----:B------:R-:W-:Y:S01]  /*2250*/  IADD3 R10, PT, PT, R33, 0x70, RZ ;  /* 0x00000070210a7810 */ /* 0x000fe20007ffe0ff */
[----:B------:R-:W4:Y:S01]  /*2260*/  @!P2 LDC.64 R18, c[0x0][0x3b0] ;  /* 0x0000ec00ff12ab82 */ /* 0x000f220000000a00 */
[----:B------:R3:W-:Y:S02]  /*2270*/  @!P4 LDGSTS.E.BYPASS.LTC128B.128 [R24+0x4800], desc[UR14][R6.64+0x80] ;  /* 0x048000800618cfae */ /* 0x0007e4000b981a0e */
[----:B------:R-:W-:Y:S02]  /*2280*/  ISETP.GE.AND P4, PT, R10, UR12, PT ;  /* 0x0000000c0a007c0c */ /* 0x000fe4000bf86270 */
[----:B-----5:R-:W-:-:S03]  /*2290*/  IADD3 R4, P1, PT, R34, UR26, RZ ;  /* 0x0000001a22047c10 */ /* 0x020fc6000ff3e0ff */
[----:B------:R-:W5:Y:S01]  /*22a0*/  @!P2 LDC.64 R26, c[0x0][0x380] ;  /* 0x0000e000ff1aab82 */ /* 0x000f620000000a00 */
[----:B------:R-:W-:Y:S01]  /*22b0*/  USHF.L.U64.HI UR26, UR10, 0x6, UR11 ;  /* 0x000000060a1a7899 */ /* 0x000fe2000801020b */
[----:B------:R-:W-:Y:S01]  /*22c0*/  IMAD.X R5, RZ, RZ, UR22, P1 ;  /* 0x00000016ff057e24 */ /* 0x000fe200088e06ff */
[----:B------:R-:W-:Y:S01]  /*22d0*/  @!P3 IADD3 R0, P1, PT, R25, 0x30, RZ ;  /* 0x000000301900b810 */ /* 0x000fe20007f3e0ff */
[----:B------:R-:W-:-:S04]  /*22e0*/  USHF.R.S32.HI UR22, URZ, 0x1f, UR23 ;  /* 0x0000001fff167899 */ /* 0x000fc80008011417 */
[----:B------:R-:W5:Y:S01]  /*22f0*/  @!P0 LDC.64 R16, c[0x0][0x3b0] ;  /* 0x0000ec00ff108b82 */ /* 0x000f620000000a00 */
[----:B------:R-:W-:-:S04]  /*2300*/  IMAD.WIDE.U32 R4, R33, UR10, R4 ;  /* 0x0000000a21047c25 */ /* 0x000fc8000f8e0004 */
[----:B------:R-:W-:Y:S02]  /*2310*/  IMAD R5, R33, UR11, R5 ;  /* 0x0000000b21057c24 */ /* 0x000fe4000f8e0205 */
[----:B------:R-:W-:-:S04]  /*2320*/  IMAD.WIDE.U32 R4, R208, UR8, R4 ;  /* 0x00000008d0047c25 */ /* 0x000fc8000f8e0004 */
[----:B---3--:R-:W-:Y:S01]  /*2330*/  @!P3 IMAD.X R7, RZ, RZ, UR24, P1 ;  /* 0x00000018ff07be24 */ /* 0x008fe200088e06ff */
[----:B--2---:R-:W-:Y:S01]  /*2340*/  @!P6 LEA R10, P1, R2, R12, 0x1 ;  /* 0x0000000c020ae211 */ /* 0x004fe200078208ff */
[----:B------:R-:W-:Y:S02]  /*2350*/  @!P6 IMAD.IADD R6, R3, 0x1, R11 ;  /* 0x000000010306e824 */ /* 0x000fe400078e020b */
[----:B------:R-:W-:-:S03]  /*2360*/  @!P3 IMAD R3, R7, R20, RZ ;  /* 0x000000140703b224 */ /* 0x000fc600078e02ff */
[----:B------:R-:W-:Y:S01]  /*2370*/  @!P6 LEA.HI.X R11, R2, R13, R6, 0x1, P1 ;  /* 0x0000000d020be211 */ /* 0x000fe200008f0c06 */
[----:B------:R-:W-:Y:S01]  /*2380*/  @!P3 IMAD R7, R0, R21, R3 ;  /* 0x000000150007b224 */ /* 0x000fe200078e0203 */
[----:B------:R-:W-:Y:S01]  /*2390*/  @!P3 MOV R2, R8 ;  /* 0x000000080002b202 */ /* 0x000fe20000000f00 */
[----:B------:R-:W-:Y:S01]  /*23a0*/  @!P3 IMAD.MOV.U32 R3, RZ, RZ, R9 ;  /* 0x000000ffff03b224 */ /* 0x000fe200078e0009 */
[----:B------:R-:W-:Y:S01]  /*23b0*/  @!P2 IADD3 R12, P1, PT, R25, 0x40, RZ ;  /* 0x00000040190ca810 */ /* 0x000fe20007f3e0ff */
[----:B------:R-:W-:Y:S01]  /*23c0*/  IMAD R6, R32, UR8, RZ ;  /* 0x0000000820067c24 */ /* 0x000fe2000f8e02ff */
[----:B------:R-:W-:Y:S01]  /*23d0*/  @!P6 LDGSTS.E.BYPASS.LTC128B.128 [R24+0x1000], desc[UR14][R10.64] ;  /* 0x010000000a18efae */ /* 0x000fe2000b981a0e */
[----:B------:R-:W-:-:S03]  /*23e0*/  @!P3 IMAD.WIDE.U32 R2, R0, R20, R2 ;  /* 0x000000140002b225 */ /* 0x000fc600078e0002 */
[----:B------:R2:W-:Y:S01]  /*23f0*/  @!P6 LDGSTS.E.BYPASS.LTC128B.128 [R24+0x5000], desc[UR14][R10.64+0x80] ;  /* 0x050000800a18efae */ /* 0x0005e2000b981a0e */
[----:B------:R-:W-:Y:S01]  /*2400*/  @!P2 IMAD.X R14, RZ, RZ, UR24, P1 ;  /* 0x00000018ff0eae24 */ /* 0x000fe200088e06ff */
[----:B------:R-:W-:Y:S01]  /*2410*/  LEA R159, P6, R4, UR4, 0x1 ;  /* 0x00000004049f7c11 */ /* 0x000fe2000f8c08ff */
[----:B------:R-:W-:Y:S01]  /*2420*/  IMAD R13, R208, UR9, R6 ;  /* 0x00000009d00d7c24 */ /* 0x000fe2000f8e0206 */
[----:B-1----:R-:W-:Y:S01]  /*2430*/  @!P3 LEA R6, P1, R2, R22, 0x1 ;  /* 0x000000160206b211 */ /* 0x002fe200078208ff */
[----:B------:R-:W-:Y:S01]  /*2440*/  @!P3 IMAD.IADD R3, R3, 0x1, R7 ;  /* 0x000000010303b824 */ /* 0x000fe200078e0207 */
[----:B------:R-:W-:Y:S01]  /*2450*/  UIMAD UR4, UR26, UR23, URZ ;  /* 0x000000171a0472a4 */ /* 0x000fe2000f8e02ff */
[----:B----4-:R-:W-:Y:S01]  /*2460*/  @!P2 IMAD R0, R14, R18, RZ ;  /* 0x000000120e00a224 */ /* 0x010fe200078e02ff */
[----:B------:R-:W-:Y:S01]  /*2470*/  STL [R1+0x30], R159 ;  /* 0x0000309f01007387 */ /* 0x000fe20000100800 */
[----:B------:R-:W-:Y:S01]  /*2480*/  IMAD.IADD R5, R5, 0x1, R13 ;  /* 0x0000000105057824 */ /* 0x000fe200078e020d */
[----:B------:R-:W-:Y:S01]  /*2490*/  @!P3 LEA.HI.X R7, R2, R23, R3, 0x1, P1 ;  /* 0x000000170207b211 */ /* 0x000fe200008f0c03 */
[----:B------:R-:W-:Y:S01]  /*24a0*/  @!P2 IMAD.MOV.U32 R3, RZ, RZ, R9 ;  /* 0x000000ffff03a224 */ /* 0x000fe200078e0009 */
[----:B------:R-:W-:Y:S01]  /*24b0*/  @!P2 MOV R2, R8 ;  /* 0x000000080002a202 */ /* 0x000fe20000000f00 */
[----:B------:R-:W-:Y:S01]  /*24c0*/  @!P2 IMAD R0, R12, R19, R0 ;  /* 0x000000130c00a224 */ /* 0x000fe200078e0200 */
[----:B------:R-:W1:Y:S01]  /*24d0*/  @!P0 LDC.64 R14, c[0x0][0x380] ;  /* 0x0000e000ff0e8b82 */ /* 0x000e620000000a00 */
[----:B------:R-:W-:Y:S01]  /*24e0*/  LEA.HI.X R155, R4, UR5, R5, 0x1, P6 ;  /* 0x00000005049b7c11 */ /* 0x000fe2000b0f0c05 */
[----:B------:R-:W-:Y:S01]  /*24f0*/  @!P3 LDGSTS.E.BYPASS.LTC128B.128 [R24+0x1800], desc[UR14][R6.64] ;  /* 0x018000000618bfae */ /* 0x000fe2000b981a0e */
[----:B------:R-:W-:Y:S01]  /*2500*/  @!P2 IMAD.WIDE.U32 R2, R12, R18, R2 ;  /* 0x000000120c02a225 */ /* 0x000fe200078e0002 */
[----:B------:R-:W-:Y:S01]  /*2510*/  UIMAD UR4, UR22, UR27, UR4 ;  /* 0x0000001b160472a4 */ /* 0x000fe2000f8e0204 */
[----:B------:R-:W-:Y:S01]  /*2520*/  ISETP.GE.AND P6, PT, R33, UR19, PT ;  /* 0x0000001321007c0c */ /* 0x000fe2000bfc6270 */
[----:B------:R3:W-:Y:S01]  /*2530*/  @!P3 LDGSTS.E.BYPASS.LTC128B.128 [R24+0x5800], desc[UR14][R6.64+0x80] ;  /* 0x058000800618bfae */ /* 0x0007e2000b981a0e */
[----:B------:R-:W-:Y:S01]  /*2540*/  @!P2 IMAD.IADD R3, R3, 0x1, R0 ;  /* 0x000000010303a824 */ /* 0x000fe200078e0200 */
[----:B------:R-:W4:Y:S01]  /*2550*/  @!P5 LDC.64 R12, c[0x0][0x3b0] ;  /* 0x0000ec00ff0cdb82 */ /* 0x000f220000000a00 */
[----:B------:R-:W-:Y:S01]  /*2560*/  ISETP.GE.AND P3, PT, R29, UR19, PT ;  /* 0x000000131d007c0c */ /* 0x000fe2000bf66270 */
[----:B------:R-:W-:Y:S01]  /*2570*/  UIADD3 UR4, UPT, UPT, UR31, UR4, URZ ;  /* 0x000000041f047290 */ /* 0x000fe2000fffe0ff */
[----:B------:R-:W-:Y:S01]  /*2580*/  STL [R1+0x2c], R155 ;  /* 0x00002c9b01007387 */ /* 0x000fe20000100800 */
[----:B--2---:R-:W-:-:S04]  /*2590*/  @!P0 IADD3 R10, P1, PT, R25, 0x50, RZ ;  /* 0x00000050190a8810 */ /* 0x004fc80007f3e0ff */
[----:B------:R-:W2:Y:S01]  /*25a0*/  @!P4 LDC.64 R22, c[0x0][0x3b0] ;  /* 0x0000ec00ff16cb82 */ /* 0x000ea20000000a00 */
[----:B------:R-:W-:Y:S01]  /*25b0*/  @!P0 IMAD.X R5, RZ, RZ, UR24, P1 ;  /* 0x00000018ff058e24 */ /* 0x000fe200088e06ff */
[----:B-----5:R-:W-:-:S03]  /*25c0*/  @!P2 LEA R4, P1, R2, R26, 0x1 ;  /* 0x0000001a0204a211 */ /* 0x020fc600078208ff */
[----:B------:R-:W-:Y:S01]  /*25d0*/  @!P0 IMAD R0, R5, R16, RZ ;  /* 0x0000001005008224 */ /* 0x000fe200078e02ff */
[----:B------:R-:W-:Y:S01]  /*25e0*/  @!P2 LEA.HI.X R5, R2, R27, R3, 0x1, P1 ;  /* 0x0000001b0205a211 */ /* 0x000fe200008f0c03 */
[----:B------:R-:W-:Y:S01]  /*25f0*/  @!P0 IMAD.MOV.U32 R3, RZ, RZ, R9 ;  /* 0x000000ffff038224 */ /* 0x000fe200078e0009 */
[----:B------:R-:W-:Y:S01]  /*2600*/  @!P0 MOV R2, R8 ;  /* 0x0000000800028202 */ /* 0x000fe20000000f00 */
[----:B------:R-:W-:Y:S01]  /*2610*/  VOTEU.ALL UP0, P3 ;  /* 0x0000000000ff7886 */ /* 0x000fe20001800000 */
[----:B------:R-:W5:Y:S01]  /*2620*/  @!P4 LDC.64 R26, c[0x0][0x380] ;  /* 0x0000e000ff1acb82 */ /* 0x000f620000000a00 */
[----:B------:R-:W-:Y:S02]  /*2630*/  @!P2 LDGSTS.E.BYPASS.LTC128B.128 [R24+0x2000], desc[UR14][R4.64] ;  /* 0x020000000418afae */ /* 0x000fe4000b981a0e */
[----:B------:R-:W-:Y:S01]  /*2640*/  @!P0 IMAD.WIDE.U32 R2, R10, R16, R2 ;  /* 0x000000100a028225 */ /* 0x000fe200078e0002 */
[----:B------:R-:W-:Y:S01]  /*2650*/  @!UP0 UIADD3 UR8, UP1, UPT, UR29, UR30, URZ ;  /* 0x0000001e1d088290 */ /* 0x000fe2000ff3e0ff */
[----:B------:R1:W-:Y:S01]  /*2660*/  @!P2 LDGSTS.E.BYPASS.LTC128B.128 [R24+0x6000], desc[UR14][R4.64+0x80] ;  /* 0x060000800418afae */ /* 0x0003e2000b981a0e */
[----:B------:R-:W-:Y:S01]  /*2670*/  ISETP.GE.AND P2, PT, R30, UR19, PT ;  /* 0x000000131e007c0c */ /* 0x000fe2000bf46270 */
[----:B---3--:R-:W-:Y:S01]  /*2680*/  @!P0 IMAD R6, R10, R17, R0 ;  /* 0x000000110a068224 */ /* 0x008fe200078e0200 */
[----:B------:R-:W-:Y:S01]  /*2690*/  @!P5 IADD3 R0, P1, PT, R25, 0x60, RZ ;  /* 0x000000601900d810 */ /* 0x000fe20007f3e0ff */
[----:B------:R-:W3:Y:S01]  /*26a0*/  @!P5 LDC.64 R10, c[0x0][0x380] ;  /* 0x0000e000ff0adb82 */ /* 0x000ee20000000a00 */
[----:B------:R-:W-:-:S03]  /*26b0*/  @!UP0 UIADD3.X UR5, UPT, UPT, UR28, UR4, URZ, UP1, !UPT ;  /* 0x000000041c058290 */ /* 0x000fc60008ffe4ff */
[----:B------:R-:W-:-:S06]  /*26c0*/  @!P5 IMAD.X R7, RZ, RZ, UR24, P1 ;  /* 0x00000018ff07de24 */ /* 0x000fcc00088e06ff */
[----:B------:R-:W-:Y:S01]  /*26d0*/  VOTEU.ALL UP0, P2 ;  /* 0x0000000000ff7886 */ /* 0x000fe20001000000 */
[----:B-1----:R-:W-:Y:S01]  /*26e0*/  @!P0 IMAD.IADD R5, R3, 0x1, R6 ;  /* 0x0000000103058824 */ /* 0x002fe200078e0206 */
[C---:B------:R-:W-:Y:S01]  /*26f0*/  @!P0 LEA R4, P1, R2.reuse, R14, 0x1 ;  /* 0x0000000e02048211 */ /* 0x040fe200078208ff */
[----:B----4-:R-:W-:Y:S02]  /*2700*/  @!P5 IMAD R3, R7, R12, RZ ;  /* 0x0000000c0703d224 */ /* 0x010fe400078e02ff */
[----:B------:R-:W-:Y:S01]  /*2710*/  @!P4 IMAD.MOV.U32 R7, RZ, RZ, R9 ;  /* 0x000000ffff07c224 */ /* 0x000fe200078e0009 */
[----:B------:R-:W-:Y:S01]  /*2720*/  @!P0 LEA.HI.X R5, R2, R15, R5, 0x1, P1 ;  /* 0x0000000f02058211 */ /* 0x000fe200008f0c05 */
[----:B------:R-:W-:Y:S01]  /*2730*/  @!P5 IMAD R6, R0, R13, R3 ;  /* 0x0000000d0006d224 */ /* 0x000fe200078e0203 */
[----:B------:R-:W-:Y:S01]  /*2740*/  @!P5 MOV R2, R8 ;  /* 0x000000080002d202 */ /* 0x000fe20000000f00 */
[----:B------:R-:W-:Y:S01]  /*2750*/  @!P5 IMAD.MOV.U32 R3, RZ, RZ, R9 ;  /* 0x000000ffff03d224 */ /* 0x000fe200078e0009 */
[----:B------:R-:W-:Y:S01]  /*2760*/  SHF.L.U32 R9, R170, 0x5, RZ ;  /* 0x00000005aa097819 */ /* 0x000fe200000006ff */
[----:B------:R-:W-:Y:S02]  /*2770*/  @!P0 LDGSTS.E.BYPASS.LTC128B.128 [R24+0x2800], desc[UR14][R4.64] ;  /* 0x0280000004188fae */ /* 0x000fe4000b981a0e */
[----:B------:R-:W-:-:S02]  /*2780*/  @!P5 IMAD.WIDE.U32 R2, R0, R12, R2 ;  /* 0x0000000c0002d225 */ /* 0x000fc400078e0002 */
[----:B------:R1:W-:Y:S01]  /*2790*/  @!P0 LDGSTS.E.BYPASS.LTC128B.128 [R24+0x6800], desc[UR14][R4.64+0x80] ;  /* 0x0680008004188fae */ /* 0x0003e2000b981a0e */
[----:B------:R-:W-:Y:S01]  /*27a0*/  @!P4 IADD3 R20, P0, PT, R25, 0x70, RZ ;  /* 0x000000701914c810 */ /* 0x000fe20007f1e0ff */
[----:B------:R-:W-:Y:S01]  /*27b0*/  @!P5 IMAD.IADD R0, R3, 0x1, R6 ;  /* 0x000000010300d824 */ /* 0x000fe200078e0206 */
[C---:B---3--:R-:W-:Y:S01]  /*27c0*/  @!P5 LEA R12, P1, R2.reuse, R10, 0x1 ;  /* 0x0000000a020cd211 */ /* 0x048fe200078208ff */
[----:B------:R-:W-:Y:S01]  /*27d0*/  IMAD.U32 R10, RZ, RZ, UR10 ;  /* 0x0000000aff0a7e24 */ /* 0x000fe2000f8e00ff */
[----:B------:R-:W-:Y:S01]  /*27e0*/  MOV R3, UR31 ;  /* 0x0000001f00037c02 */ /* 0x000fe20008000f00 */
[----:B------:R-:W-:Y:S01]  /*27f0*/  IMAD.U32 R3, RZ, RZ, UR4 ;  /* 0x00000004ff037e24 */ /* 0x000fe2000f8e00ff */
[----:B------:R-:W-:Y:S01]  /*2800*/  @!P5 LEA.HI.X R13, R2, R11, R0, 0x1, P1 ;  /* 0x0000000b020dd211 */ /* 0x000fe200008f0c00 */
[----:B------:R-:W-:Y:S01]  /*2810*/  IMAD.U32 R2, RZ, RZ, UR30 ;  /* 0x0000001eff027e24 */ /* 0x000fe2000f8e00ff */
[----:B------:R-:W-:Y:S01]  /*2820*/  MOV R0, UR5 ;  /* 0x0000000500007c02 */ /* 0x000fe20008000f00 */
[----:B------:R-:W-:Y:S01]  /*2830*/  @!P4 IMAD.X R21, RZ, RZ, UR24, P0 ;  /* 0x00000018ff15ce24 */ /* 0x000fe200080e06ff */
[----:B------:R-:W-:Y:S01]  /*2840*/  USHF.L.U32 UR5, UR11, 0x5, URZ ;  /* 0x000000050b057899 */ /* 0x000fe200080006ff */
[----:B------:R-:W-:Y:S01]  /*2850*/  @!P4 IMAD.MOV.U32 R6, RZ, RZ, R8 ;  /* 0x000000ffff06c224 */ /* 0x000fe200078e0008 */
[----:B------:R-:W-:Y:S01]  /*2860*/  @!P6 LEA R14, P1, R2, R159, 0x1 ;  /* 0x0000009f020ee211 */ /* 0x000fe200078208ff */
[----:B------:R-:W-:Y:S01]  /*2870*/  @!P5 LDGSTS.E.BYPASS.LTC128B.128 [R24+0x3000], desc[UR14][R12.64] ;  /* 0x030000000c18dfae */ /* 0x000fe2000b981a0e */
[----:B------:R-:W-:Y:S01]  /*2880*/  USHF.L.U64.HI UR24, UR6, 0x6, UR7 ;  /* 0x0000000606187899 */ /* 0x000fe20008010207 */
[----:B--2---:R-:W-:Y:S01]  /*2890*/  @!P4 IMAD.WIDE.U32 R6, R20, R22, R6 ;  /* 0x000000161406c225 */ /* 0x004fe200078e0006 */
[----:B------:R-:W-:Y:S01]  /*28a0*/  @!P6 LEA.HI.X R15, R2, R155, R3, 0x1, P1 ;  /* 0x0000009b020fe211 */ /* 0x000fe200008f0c03 */
[----:B------:R2:W-:Y:S01]  /*28b0*/  @!P5 LDGSTS.E.BYPASS.LTC128B.128 [R24+0x7000], desc[UR14][R12.64+0x80] ;  /* 0x070000800c18dfae */ /* 0x0005e2000b981a0e */
[----:B------:R-:W-:Y:S01]  /*28c0*/  ISETP.GE.AND P1, PT, R28, UR19, PT ;  /* 0x000000131c007c0c */ /* 0x000fe2000bf26270 */
[----:B------:R-:W-:Y:S01]  /*28d0*/  UIMAD UR24, UR24, UR23, URZ ;  /* 0x00000017181872a4 */ /* 0x000fe2000f8e02ff */
[----:B------:R-:W-:-:S03]  /*28e0*/  IMAD.U32 R8, RZ, RZ, UR6 ;  /* 0x00000006ff087e24 */ /* 0x000fc6000f8e00ff */
[----:B------:R-:W-:Y:S01]  /*28f0*/  UIMAD UR22, UR22, UR25, UR24 ;  /* 0x00000019161672a4 */ /* 0x000fe2000f8e0218 */
[----:B-1----:R-:W-:Y:S01]  /*2900*/  IMAD.U32 R4, RZ, RZ, UR8 ;  /* 0x00000008ff047e24 */ /* 0x002fe2000f8e00ff */
[----:B------:R-:W-:Y:S01]  /*2910*/  UIMAD.WIDE.U32 UR8, UR10, 0x20, URZ ;  /* 0x000000200a0878a5 */ /* 0x000fe2000f8e00ff */
[----:B------:R-:W-:Y:S02]  /*2920*/  IMAD.U32 R5, RZ, RZ, UR31 ;  /* 0x0000001fff057e24 */ /* 0x000fe4000f8e00ff */
[----:B------:R-:W-:Y:S01]  /*2930*/  IMAD.U32 R5, RZ, RZ, UR4 ;  /* 0x00000004ff057e24 */ /* 0x000fe2000f8e00ff */
[----:B------:R-:W-:-:S04]  /*2940*/  @!P3 LEA R18, P0, R4, R159, 0x1 ;  /* 0x0000009f0412b211 */ /* 0x000fc800078008ff */
[----:B------:R-:W-:Y:S01]  /*2950*/  @!P3 LEA.HI.X R19, R4, R155, R0, 0x1, P0 ;  /* 0x0000009b0413b211 */ /* 0x000fe200000f0c00 */
[----:B------:R-:W-:Y:S01]  /*2960*/  IMAD.U32 R4, RZ, RZ, UR30 ;  /* 0x0000001eff047e24 */ /* 0x000fe2000f8e00ff */
[----:B------:R-:W-:Y:S01]  /*2970*/  IADD3 R2, P0, PT, R34, UR18, RZ ;  /* 0x0000001222027c10 */ /* 0x000fe2000ff1e0ff */
[----:B------:R-:W-:Y:S01]  /*2980*/  @!UP0 UIADD3 UR30, UP1, UPT, UR30, UR8, URZ ;  /* 0x000000081e1e8290 */ /* 0x000fe2000ff3e0ff */
[C---:B------:R-:W-:Y:S02]  /*2990*/  IMAD R0, R33.reuse, UR7, RZ ;  /* 0x0000000721007c24 */ /* 0x040fe4000f8e02ff */
[----:B------:R-:W-:Y:S01]  /*29a0*/  IADD3.X R3, PT, PT, RZ, UR17, RZ, P0, !PT ;  /* 0x00000011ff037c10 */ /* 0x000fe200087fe4ff */
[----:B------:R-:W-:Y:S01]  /*29b0*/  @!UP0 UIADD3.X UR8, UPT, UPT, UR4, UR9, UR5, UP1, !UPT ;  /* 0x0000000904088290 */ /* 0x000fe20008ffe405 */
[----:B------:R-:W-:Y:S01]  /*29c0*/  @!P1 IMAD.WIDE.U32 R10, R10, 0x30, R4 ;  /* 0x000000300a0a9825 */ /* 0x000fe200078e0004 */
[----:B------:R-:W1:Y:S01]  /*29d0*/  LDCU.64 UR4, c[0x0][0x3d8] ;  /* 0x00007b00ff0477ac */ /* 0x000e620008000a00 */
[----:B------:R3:W-:Y:S02]  /*29e0*/  STL [R1+0x10], R0 ;  /* 0x0000100001007387 */ /* 0x0007e40000100800 */
[----:B------:R-:W-:-:S04]  /*29f0*/  IMAD.WIDE.U32 R2, R33, UR6, R2 ;  /* 0x0000000621027c25 */ /* 0x000fc8000f8e0002 */
[----:B------:R-:W-:Y:S01]  /*2a00*/  IMAD.U32 R17, RZ, RZ, UR30 ;  /* 0x0000001eff117e24 */ /* 0x000fe2000f8e00ff */
[----:B------:R-:W-:Y:S01]  /*2a10*/  UIMAD.WIDE.U32 UR30, UR25, UR23, URZ ;  /* 0x00000017191e72a5 */ /* 0x000fe2000f8e00ff */
[----:B------:R-:W-:Y:S01]  /*2a20*/  IMAD.IADD R3, R3, 0x1, R0 ;  /* 0x0000000103037824 */ /* 0x000fe200078e0200 */
[----:B------:R-:W-:Y:S02]  /*2a30*/  UIMAD.WIDE.U32 UR24, UR6, 0x20, URZ ;  /* 0x00000020061878a5 */ /* 0x000fe4000f8e00ff */
[----:B------:R-:W-:Y:S01]  /*2a40*/  @!P2 LEA R16, P0, R17, R159, 0x1 ;  /* 0x0000009f1110a211 */ /* 0x000fe200078008ff */
[----:B------:R-:W-:Y:S01]  /*2a50*/  UIADD3 UR22, UPT, UPT, UR31, UR22, URZ ;  /* 0x000000161f167290 */ /* 0x000fe2000fffe0ff */
[----:B-1----:R-:W-:Y:S02]  /*2a60*/  IMAD R5, R32, UR4, RZ ;  /* 0x0000000420057c24 */ /* 0x002fe4000f8e02ff */
[----:B------:R-:W-:-:S04]  /*2a70*/  IMAD.WIDE.U32 R2, R208, UR4, R2 ;  /* 0x00000004d0027c25 */ /* 0x000fc8000f8e0002 */
[----:B--2---:R-:W-:Y:S01]  /*2a80*/  IMAD R12, R208, UR5, R5 ;  /* 0x00000005d00c7c24 */ /* 0x004fe2000f8e0205 */
[----:B---3--:R-:W-:Y:S01]  /*2a90*/  MOV R0, UR8 ;  /* 0x0000000800007c02 */ /* 0x008fe20008000f00 */
[----:B------:R-:W1:Y:S02]  /*2aa0*/  LDCU.64 UR8, c[0x0][0x390] ;  /* 0x00007200ff0877ac */ /* 0x000e640008000a00 */
[----:B------:R-:W-:Y:S01]  /*2ab0*/  IMAD.IADD R12, R3, 0x1, R12 ;  /* 0x00000001030c7824 */ /* 0x000fe200078e020c */
[----:B------:R-:W-:Y:S01]  /*2ac0*/  MOV R3, UR31 ;  /* 0x0000001f00037c02 */ /* 0x000fe20008000f00 */
[----:B------:R-:W-:Y:S01]  /*2ad0*/  IMAD.U32 R3, RZ, RZ, UR22 ;  /* 0x00000016ff037e24 */ /* 0x000fe2000f8e00ff */
[----:B------:R-:W-:Y:S01]  /*2ae0*/  @!P2 LEA.HI.X R17, R17, R155, R0, 0x1, P0 ;  /* 0x0000009b1111a211 */ /* 0x000fe200000f0c00 */
[----:B------:R-:W-:-:S04]  /*2af0*/  @!P4 IMAD R0, R21, R22, RZ ;  /* 0x000000161500c224 */ /* 0x000fc800078e02ff */
[----:B------:R-:W-:Y:S02]  /*2b00*/  @!P4 IMAD R4, R20, R23, R0 ;  /* 0x000000171404c224 */ /* 0x000fe400078e0200 */
[----:B------:R-:W-:-:S03]  /*2b10*/  IMAD.U32 R0, RZ, RZ, UR11 ;  /* 0x0000000bff007e24 */ /* 0x000fc6000f8e00ff */
[----:B------:R-:W-:Y:S01]  /*2b20*/  @!P4 IADD3 R7, PT, PT, R7, R4, RZ ;  /* 0x000000040707c210 */ /* 0x000fe20007ffe0ff */
[----:B------:R-:W-:Y:S01]  /*2b30*/  @!P1 IMAD R0, R0, 0x30, RZ ;  /* 0x0000003000009824 */ /* 0x000fe200078e02ff */
[C---:B-----5:R-:W-:Y:S02]  /*2b40*/  @!P4 LEA R4, P0, R6.reuse, R26, 0x1 ;  /* 0x0000001a0604c211 */ /* 0x060fe400078008ff */
[----:B------:R-:W-:Y:S01]  /*2b50*/  LOP3.LUT R26, R157, 0x400, RZ, 0xc0, !PT ;  /* 0x000004009d1a7812 */ /* 0x000fe200078ec0ff */
[----:B------:R-:W-:Y:S01]  /*2b60*/  @!P1 IMAD.IADD R0, R11, 0x1, R0 ;  /* 0x000000010b009824 */ /* 0x000fe200078e0200 */
[----:B------:R-:W-:Y:S02]  /*2b70*/  @!P4 LEA.HI.X R5, R6, R27, R7, 0x1, P0 ;  /* 0x0000001b0605c211 */ /* 0x000fe400000f0c07 */
        /* <DEDUP_REMOVED lines=29> */
[----:B------:R-:W-:Y:S01]  /*2d50*/  LOP3.LUT R0, R157, 0x1c0, RZ, 0xc0, !PT ;  /* 0x000001c09d007812 */ /* 0x000fe200078ec0ff */
[----:B------:R-:W-:Y:S01]  /*2d60*/  @!UP0 UIADD3 UR30, UP1, UPT, UR30, UR24, URZ ;  /* 0x000000181e1e8290 */ /* 0x000fe2000ff3e0ff */
[----:B------:R-:W-:Y:S02]  /*2d70*/  @!P5 LEA.HI.X R5, R5, UR22, R4, 0x4, P0 ;  /* 0x000000160505dc11 */ /* 0x000fe400080f2404 */
[----:B------:R-:W-:Y:S01]  /*2d80*/  LOP3.LUT R0, R0, 0x38, R31, 0xf8, !PT ;  /* 0x0000003800007812 */ /* 0x000fe200078ef81f */
[----:B------:R-:W-:Y:S01]  /*2d90*/  @!UP0 UIADD3.X UR22, UPT, UPT, UR19, UR22, URZ, UP1, !UPT ;  /* 0x0000001613168290 */ /* 0x000fe20008ffe4ff */
[----:B---3--:R-:W-:Y:S01]  /*2da0*/  LOP3.LUT R18, R157, 0x200, RZ, 0xc0, !PT ;  /* 0x000002009d127812 */ /* 0x008fe200078ec0ff */
[----:B------:R-:W-:Y:S01]  /*2db0*/  IMAD.U32 R15, RZ, RZ, UR30 ;  /* 0x0000001eff0f7e24 */ /* 0x000fe2000f8e00ff */
[----:B------:R-:W-:Y:S02]  /*2dc0*/  UISETP.GE.U32.AND UP1, UPT, UR21, 0x41, UPT ;  /* 0x000000411500788c */ /* 0x000fe4000bf26070 */
[----:B------:R-:W-:Y:S01]  /*2dd0*/  LOP3.LUT R18, R18, 0x7c00, R9, 0xf8, !PT ;  /* 0x00007c0012127812 */ /* 0x000fe200078ef809 */
[----:B------:R-:W-:Y:S01]  /*2de0*/  @!P3 IMAD.WIDE.U32 R8, R8, 0x30, R2 ;  /* 0x000000300808b825 */ /* 0x000fe200078e0002 */
[----:B------:R-:W-:-:S02]  /*2df0*/  MOV R2, UR7 ;  /* 0x0000000700027c02 */ /* 0x000fc40008000f00 */
[--C-:B------:R-:W-:Y:S01]  /*2e00*/  SHF.R.U32.HI R3, RZ, 0x1, R170.reuse ;  /* 0x00000001ff037819 */ /* 0x100fe200000116aa */
[----:B----4-:R-:W-:Y:S01]  /*2e10*/  IMAD.U32 R16, RZ, RZ, UR22 ;  /* 0x00000016ff107e24 */ /* 0x010fe2000f8e00ff */
[-C--:B------:R-:W-:Y:S01]  /*2e20*/  @!P4 LEA R4, P1, R15, R13.reuse, 0x1 ;  /* 0x0000000d0f04c211 */ /* 0x080fe200078208ff */
[----:B------:R-:W-:Y:S01]  /*2e30*/  @!P3 IMAD R2, R2, 0x30, RZ ;  /* 0x000000300202b824 */ /* 0x000fe200078e02ff */
[C---:B------:R-:W-:Y:S01]  /*2e40*/  LOP3.LUT R156, R0.reuse, 0x8, R3, 0x78, !PT ;  /* 0x00000008009c7812 */ /* 0x040fe200078e7803 */
[----:B------:R-:W2:Y:S01]  /*2e50*/  LDCU UR22, c[0x0][0x50c] ;  /* 0x0000a180ff1677ac */ /* 0x000ea20008000800 */
[----:B------:R-:W-:Y:S02]  /*2e60*/  LOP3.LUT R3, R0, 0x8, R170, 0x78, !PT ;  /* 0x0000000800037812 */ /* 0x000fe400078e78aa */
[----:B-1----:R-:W-:Y:S01]  /*2e70*/  @!P5 LEA R6, P2, R14, R13, 0x1 ;  /* 0x0000000d0e06d211 */ /* 0x002fe200078408ff */
[----:B------:R-:W-:-:S04]  /*2e80*/  DEPBAR.LE SB0, 0x0 ;  /* 0x000080000000791a */ /* 0x000fc80000000000 */
[----:B------:R-:W-:Y:S01]  /*2e90*/  BAR.SYNC.DEFER_BLOCKING 0x0 ;  /* 0x0000000000007b1d */ /* 0x000fe20000010000 */
[----:B------:R-:W-:Y:S01]  /*2ea0*/  @!P3 IADD3 R0, PT, PT, R9, R2, RZ ;  /* 0x000000020900b210 */ /* 0x000fe20007ffe0ff */
[----:B------:R-:W-:Y:S01]  /*2eb0*/  IMAD R26, R3, 0x2, R26 ;  /* 0x00000002031a7824 */ /* 0x000fe200078e021a */
[----:B------:R-:W-:Y:S02]  /*2ec0*/  @!P3 LEA R2, P0, R8, R13, 0x1 ;  /* 0x0000000d0802b211 */ /* 0x000fe400078008ff */
[-C--:B------:R-:W-:Y:S02]  /*2ed0*/  @!P5 LEA.HI.X R7, R14, R12.reuse, R5, 0x1, P2 ;  /* 0x0000000c0e07d211 */ /* 0x080fe400010f0c05 */
[-C--:B------:R-:W-:Y:S01]  /*2ee0*/  @!P3 LEA.HI.X R3, R8, R12.reuse, R0, 0x1, P0 ;  /* 0x0000000c0803b211 */ /* 0x080fe200000f0c00 */
[----:B------:R-:W-:Y:S01]  /*2ef0*/  IMAD.IADD R0, R156, 0x1, R18 ;  /* 0x000000019c007824 */ /* 0x000fe200078e0212 */
[----:B------:R-:W-:Y:S02]  /*2f00*/  @!P4 LEA.HI.X R5, R15, R12, R16, 0x1, P1 ;  /* 0x0000000c0f05c211 */ /* 0x000fe400008f0c10 */
[----:B------:R-:W-:-:S02]  /*2f10*/  LOP3.LUT P0, RZ, R170, 0x2, RZ, 0xc0, !PT ;  /* 0x00000002aaff7812 */ /* 0x000fc4000780c0ff */
[----:B------:R-:W-:Y:S02]  /*2f20*/  LEA R20, R0, UR20, 0x1 ;  /* 0x0000001400147c11 */ /* 0x000fe4000f8e08ff */
[----:B------:R-:W-:Y:S02]  /*2f30*/  SEL R0, R158, 0xffffffe0, !P0 ;  /* 0xffffffe09e007807 */ /* 0x000fe40004000000 */
[----:B------:R-:W-:Y:S02]  /*2f40*/  LOP3.LUT P2, RZ, R170, 0x4, RZ, 0xc0, !PT ;  /* 0x00000004aaff7812 */ /* 0x000fe4000784c0ff */
[----:B------:R-:W-:Y:S01]  /*2f50*/  IADD3 R21, PT, PT, R20, R0, RZ ;  /* 0x0000000014157210 */ /* 0x000fe20007ffe0ff */
[----:B------:R-:W-:Y:S01]  /*2f60*/  @!PT LDS RZ, [RZ] ;  /* 0x00000000fffff984 */ /* 0x000fe20000000800 */
[----:B------:R-:W-:Y:S01]  /*2f70*/  @!PT LDS RZ, [RZ] ;  /* 0x00000000fffff984 */ /* 0x000fe20000000800 */
[----:B------:R-:W-:Y:S01]  /*2f80*/  @!PT LDS RZ, [RZ] ;  /* 0x00000000fffff984 */ /* 0x000fe20000000800 */
[----:B------:R-:W-:Y:S04]  /*2f90*/  @!P6 LDGSTS.E.BYPASS.LTC128B.128 [R24+0xc000], desc[UR14][R10.64] ;  /* 0x0c0000000a18efae */ /* 0x000fe8000b981a0e */
[----:B------:R1:W-:Y:S04]  /*2fa0*/  @!P6 LDGSTS.E.BYPASS.LTC128B.128 [R24+0xe000], desc[UR14][R10.64+0x80] ;  /* 0x0e0000800a18efae */ /* 0x0003e8000b981a0e */
[----:B------:R-:W-:Y:S04]  /*2fb0*/  @P6 STS.128 [R24+0xc000], RZ ;  /* 0x00c000ff18006388 */ /* 0x000fe80000000c00 */
[----:B------:R-:W-:Y:S04]  /*2fc0*/  @P6 STS.128 [R24+0xe000], RZ ;  /* 0x00e000ff18006388 */ /* 0x000fe80000000c00 */
        /* <DEDUP_REMOVED lines=22> */
[----:B-1----:R-:W1:Y:S04]  /*3130*/  LDSM.16.M88.4 R8, [R26+UR20+0x8000] ;  /* 0x008000141a08783b */ /* 0x002e680008000200 */
[----:B---3--:R-:W3:Y:S04]  /*3140*/  LDSM.16.M88.4 R4, [R20+0x2000] ;  /* 0x002000001404783b */ /* 0x008ee80000000200 */
[----:B------:R-:W5:Y:S04]  /*3150*/  LDSM.16.M88.4 R12, [R26+UR20+0x8800] ;  /* 0x008800141a0c783b */ /* 0x000f680008000200 */
[----:B------:R-:W2:Y:S04]  /*3160*/  LDSM.16.M88.4 R28, [R26+UR20+0x9000] ;  /* 0x009000141a1c783b */ /* 0x000ea80008000200 */
[----:B------:R-:W2:Y:S01]  /*3170*/  LDSM.16.M88.4 R48, [R26+UR20+0x9800] ;  /* 0x009800141a30783b */ /* 0x000ea20008000200 */
[----:B----4-:R-:W-:-:S03]  /*3180*/  VIADD R3, R26, UR20 ;  /* 0x000000141a037c36 */ /* 0x010fc60008000000 */
[----:B------:R-:W0:Y:S01]  /*3190*/  LDGDEPBAR ;  /* 0x00000000000079af */ /* 0x000e220000000000 */
[----:B------:R-:W-:-:S05]  /*31a0*/  IMAD.IADD R25, R3, 0x1, R0 ;  /* 0x0000000103197824 */ /* 0x000fca00078e0200 */
[----:B------:R-:W-:Y:S04]  /*31b0*/  LDSM.16.M88.4 R36, [R25+0x9000] ;  /* 0x009000001924783b */ /* 0x000fe80000000200 */
[----:B------:R-:W-:Y:S04]  /*31c0*/  LDSM.16.M88.4 R44, [R25+0x8000] ;  /* 0x00800000192c783b */ /* 0x000fe80000000200 */
[----:B------:R-:W-:Y:S01]  /*31d0*/  LDSM.16.M88.4 R40, [R25+0x8800] ;  /* 0x008800001928783b */ /* 0x000fe20000000200 */
[-C--:B-1----:R-:W-:Y:S03]  /*31e0*/  HMMA.16816.F32 R124, R16, R8.reuse, RZ ;  /* 0x00000008107c723c */ /* 0x082fe600000018ff */
[----:B------:R-:W-:Y:S05]  /*31f0*/  LDSM.16.M88.4 R32, [R25+0x9800] ;  /* 0x009800001920783b */ /* 0x000fea0000000200 */
[C---:B---3--:R-:W-:Y:S08]  /*3200*/  HMMA.16816.F32 R60, R4.reuse, R8, RZ ;  /* 0x00000008043c723c */ /* 0x048ff000000018ff */
[-C--:B------:R-:W-:Y:S08]  /*3210*/  HMMA.16816.F32 R80, R4, R10.reuse, RZ ;  /* 0x0000000a0450723c */ /* 0x080ff000000018ff */
[----:B------:R-:W-:Y:S01]  /*3220*/  HMMA.16816.F32 R128, R16, R10, RZ ;  /* 0x0000000a1080723c */ /* 0x000fe200000018ff */
[----:B------:R-:W1:Y:S07]  /*3230*/  LDSM.16.M88.4 R8, [R21+0x2000] ;  /* 0x002000001508783b */ /* 0x000e6e0000000200 */
[C---:B-----5:R-:W-:Y:S08]  /*3240*/  HMMA.16816.F32 R52, R4.reuse, R12, RZ ;  /* 0x0000000c0434723c */ /* 0x060ff000000018ff */
[----:B------:R-:W-:Y:S08]  /*3250*/  HMMA.16816.F32 R76, R4, R14, RZ ;  /* 0x0000000e044c723c */ /* 0x000ff000000018ff */
[C---:B------:R-:W-:Y:S08]  /*3260*/  HMMA.16816.F32 R112, R16.reuse, R12, RZ ;  /* 0x0000000c1070723c */ /* 0x040ff000000018ff */
[----:B------:R-:W-:Y:S01]  /*3270*/  HMMA.16816.F32 R120, R16, R14, RZ ;  /* 0x0000000e1078723c */ /* 0x000fe200000018ff */
[----:B------:R-:W3:Y:S07]  /*3280*/  LDSM.16.M88.4 R12, [R21] ;  /* 0x00000000150c783b */ /* 0x000eee0000000200 */
[C---:B--2---:R-:W-:Y:S08]  /*3290*/  HMMA.16816.F32 R64, R4.reuse, R28, RZ ;  /* 0x0000001c0440723c */ /* 0x044ff000000018ff */
[C---:B------:R-:W-:Y:S08]  /*32a0*/  HMMA.16816.F32 R68, R4.reuse, R48, RZ ;  /* 0x000000300444723c */ /* 0x040ff000000018ff */
[C---:B------:R-:W-:Y:S08]  /*32b0*/  HMMA.16816.F32 R72, R4.reuse, R30, RZ ;  /* 0x0000001e0448723c */ /* 0x040ff000000018ff */
[----:B------:R-:W-:Y:S01]  /*32c0*/  HMMA.16816.F32 R100, R4, R50, RZ ;  /* 0x000000320464723c */ /* 0x000fe200000018ff */
[----:B------:R-:W-:-:S05]  /*32d0*/  IMAD.MOV.U32 R4, RZ, RZ, 0x40 ;  /* 0x00000040ff047424 */ /* 0x000fca00078e00ff */
[----:B------:R-:W-:Y:S02]  /*32e0*/  SEL R2, R4, 0xffffffc0, !P2 ;  /* 0xffffffc004027807 */ /* 0x000fe40005000000 */
[----:B------:R-:W-:Y:S02]  /*32f0*/  HMMA.16816.F32 R108, R16, R28, RZ ;  /* 0x0000001c106c723c */ /* 0x000fe400000018ff */
[----:B------:R-:W-:Y:S01]  /*3300*/  IADD3 R3, PT, PT, R3, R2, RZ ;  /* 0x0000000203037210 */ /* 0x000fe20007ffe0ff */
[----:B------:R-:W-:-:S04]  /*3310*/  IMAD.IADD R27, R20, 0x1, R2 ;  /* 0x00000001141b7824 */ /* 0x000fc800078e0202 */
[----:B------:R-:W-:Y:S01]  /*3320*/  LDSM.16.M88.4 R56, [R3+0x8800] ;  /* 0x008800000338783b */ /* 0x000fe20000000200 */
[----:B------:R-:W-:Y:S01]  /*3330*/  HMMA.16816.F32 R116, R16, R30, RZ ;  /* 0x0000001e1074723c */ /* 0x000fe200000018ff */
[C---:B------:R-:W-:Y:S02]  /*3340*/  IMAD.IADD R2, R0.reuse, 0x1, R3 ;  /* 0x0000000100027824 */ /* 0x040fe400078e0203 */
[----:B------:R-:W2:Y:S01]  /*3350*/  LDSM.16.M88.4 R4, [R27+0x2000] ;  /* 0x002000001b04783b */ /* 0x000ea20000000200 */
[----:B------:R-:W-:-:S03]  /*3360*/  IMAD.IADD R0, R0, 0x1, R27 ;  /* 0x0000000100007824 */ /* 0x000fc600078e021b */
[----:B------:R-:W4:Y:S01]  /*3370*/  LDSM.16.M88.4 R92, [R3+0x9800] ;  /* 0x00980000035c783b */ /* 0x000f220000000200 */
[C---:B------:R-:W-:Y:S03]  /*3380*/  HMMA.16816.F32 R88, R16.reuse, R48, RZ ;  /* 0x000000301058723c */ /* 0x040fe600000018ff */
[----:B------:R-:W5:Y:S04]  /*3390*/  LDSM.16.M88.4 R28, [R3+0x8000] ;  /* 0x00800000031c783b */ /* 0x000f680000000200 */
[----:B------:R-:W5:Y:S01]  /*33a0*/  LDSM.16.M88.4 R104, [R3+0x9000] ;  /* 0x009000000368783b */ /* 0x000f620000000200 */
[----:B------:R-:W-:Y:S03]  /*33b0*/  HMMA.16816.F32 R96, R16, R50, RZ ;  /* 0x000000321060723c */ /* 0x000fe600000018ff */
[----:B------:R-:W5:Y:S05]  /*33c0*/  LDSM.16.M88.4 R16, [R27] ;  /* 0x000000001b10783b */ /* 0x000f6a0000000200 */
[C---:B-1----:R-:W-:Y:S08]  /*33d0*/  HMMA.16816.F32 R48, R8.reuse, R36, R64 ;  /* 0x000000240830723c */ /* 0x042ff00000001840 */
[C---:B------:R-:W-:Y:S08]  /*33e0*/  HMMA.16816.F32 R84, R8.reuse, R44, R60 ;  /* 0x0000002c0854723c */ /* 0x040ff0000000183c */
[C---:B------:R-:W-:Y:S08]  /*33f0*/  HMMA.16816.F32 R52, R8.reuse, R40, R52 ;  /* 0x000000280834723c */ /* 0x040ff00000001834 */
[C---:B------:R-:W-:Y:S08]  /*3400*/  HMMA.16816.F32 R68, R8.reuse, R32, R68 ;  /* 0x000000200844723c */ /* 0x040ff00000001844 */
[C---:B------:R-:W-:Y:S08]  /*3410*/  HMMA.16816.F32 R80, R8.reuse, R46, R80 ;  /* 0x0000002e0850723c */ /* 0x040ff00000001850 */
[C---:B------:R-:W-:Y:S08]  /*3420*/  HMMA.16816.F32 R76, R8.reuse, R42, R76 ;  /* 0x0000002a084c723c */ /* 0x040ff0000000184c */
[C---:B------:R-:W-:Y:S08]  /*3430*/  HMMA.16816.F32 R72, R8.reuse, R38, R72 ;  /* 0x000000260848723c */ /* 0x040ff00000001848 */
[----:B------:R-:W-:Y:S08]  /*3440*/  HMMA.16816.F32 R64, R8, R34, R100 ;  /* 0x000000220840723c */ /* 0x000ff00000001864 */
[C---:B---3--:R-:W-:Y:S08]  /*3450*/  HMMA.16816.F32 R136, R12.reuse, R32, R88 ;  /* 0x000000200c88723c */ /* 0x048ff00000001858 */
[C---:B------:R-:W-:Y:S08]  /*3460*/  HMMA.16816.F32 R8, R12.reuse, R44, R124 ;  /* 0x0000002c0c08723c */ /* 0x040ff0000000187c */
[C---:B------:R-:W-:Y:S08]  /*3470*/  HMMA.16816.F32 R112, R12.reuse, R40, R112 ;  /* 0x000000280c70723c */ /* 0x040ff00000001870 */
[C---:B------:R-:W-:Y:S01]  /*3480*/  HMMA.16816.F32 R60, R12.reuse, R46, R128 ;  /* 0x0000002e0c3c723c */ /* 0x040fe20000001880 */
[----:B------:R-:W-:Y:S07]  /*3490*/  LDSM.16.M88.4 R44, [R2+0x8000] ;  /* 0x00800000022c783b */ /* 0x000fee0000000200 */
[C---:B------:R-:W-:Y:S01]  /*34a0*/  HMMA.16816.F32 R88, R12.reuse, R42, R120 ;  /* 0x0000002a0c58723c */ /* 0x040fe20000001878 */
[----:B------:R-:W1:Y:S07]  /*34b0*/  LDSM.16.M88.4 R40, [R0] ;  /* 0x000000000028783b */ /* 0x000e6e0000000200 */
[C---:B------:R-:W-:Y:S08]  /*34c0*/  HMMA.16816.F32 R140, R12.reuse, R36, R108 ;  /* 0x000000240c8c723c */ /* 0x040ff0000000186c */
[C---:B------:R-:W-:Y:S01]  /*34d0*/  HMMA.16816.F32 R116, R12.reuse, R38, R116 ;  /* 0x000000260c74723c */ /* 0x040fe20000001874 */
[----:B------:R-:W-:Y:S07]  /*34e0*/  LDSM.16.M88.4 R36, [R21+0x4000] ;  /* 0x004000001524783b */ /* 0x000fee0000000200 */
[----:B------:R-:W-:Y:S01]  /*34f0*/  HMMA.16816.F32 R96, R12, R34, R96 ;  /* 0x000000220c60723c */ /* 0x000fe20000001860 */
[----:B------:R-:W-:Y:S07]  /*3500*/  LDSM.16.M88.4 R32, [R20+0x4000] ;  /* 0x004000001420783b */ /* 0x000fee0000000200 */
[C---:B--2---:R-:W-:Y:S08]  /*3510*/  HMMA.16816.F32 R124, R4.reuse, R56, R52 ;  /* 0x00000038047c723c */ /* 0x044ff00000001834 */
[C---:B----4-:R-:W-:Y:S08]  /*3520*/  HMMA.16816.F32 R132, R4.reuse, R92, R68 ;  /* 0x0000005c0484723c */ /* 0x050ff00000001844 */
[C---:B-----5:R-:W-:Y:S01]  /*3530*/  HMMA.16816.F32 R12, R4.reuse, R28, R84 ;  /* 0x0000001c040c723c */ /* 0x060fe20000001854 */
[----:B------:R-:W-:Y:S07]  /*3540*/  LDSM.16.M88.4 R84, [R3+0xa000] ;  /* 0x00a000000354783b */ /* 0x000fee0000000200 */
[C---:B------:R-:W-:Y:S01]  /*3550*/  HMMA.16816.F32 R108, R4.reuse, R104, R48 ;  /* 0x00000068046c723c */ /* 0x040fe20000001830 */
[----:B------:R-:W-:Y:S07]  /*3560*/  LDSM.16.M88.4 R48, [R26+UR20+0xa000] ;  /* 0x00a000141a30783b */ /* 0x000fee0008000200 */
[C---:B------:R-:W-:Y:S08]  /*3570*/  HMMA.16816.F32 R80, R4.reuse, R30, R80 ;  /* 0x0000001e0450723c */ /* 0x040ff00000001850 */
[C---:B------:R-:W-:Y:S08]  /*3580*/  HMMA.16816.F32 R76, R4.reuse, R58, R76 ;  /* 0x0000003a044c723c */ /* 0x040ff0000000184c */
[C---:B------:R-:W-:Y:S01]  /*3590*/  HMMA.16816.F32 R68, R4.reuse, R106, R72 ;  /* 0x0000006a0444723c */ /* 0x040fe20000001848 */
[----:B------:R-:W-:Y:S07]  /*35a0*/  LDSM.16.M88.4 R72, [R25+0xa000] ;  /* 0x00a000001948783b */ /* 0x000fee0000000200 */
[----:B------:R-:W-:Y:S01]  /*35b0*/  HMMA.16816.F32 R52, R4, R94, R64 ;  /* 0x0000005e0434723c */ /* 0x000fe20000001840 */
[----:B------:R-:W2:Y:S04]  /*35c0*/  LDSM.16.M88.4 R4, [R0+0x2000] ;  /* 0x002000000004783b */ /* 0x000ea80000000200 */
[----:B------:R-:W3:Y:S03]  /*35d0*/  LDSM.16.M88.4 R64, [R2+0x9000] ;  /* 0x009000000240783b */ /* 0x000ee60000000200 */
[C---:B------:R-:W-:Y:S08]  /*35e0*/  HMMA.16816.F32 R8, R16.reuse, R28, R8 ;  /* 0x0000001c1008723c */ /* 0x040ff00000001808 */
[C---:B------:R-:W-:Y:S01]  /*35f0*/  HMMA.16816.F32 R128, R16.reuse, R30, R60 ;  /* 0x0000001e1080723c */ /* 0x040fe2000000183c */
[----:B------:R-:W4:Y:S04]  /*3600*/  LDSM.16.M88.4 R60, [R2+0x8800] ;  /* 0x00880000023c783b */ /* 0x000f280000000200 */
[----:B------:R-:W-:Y:S03]  /*3610*/  LDSM.16.M88.4 R28, [R20+0x6000] ;  /* 0x00600000141c783b */ /* 0x000fe60000000200 */
[C---:B------:R-:W-:Y:S08]  /*3620*/  HMMA.16816.F32 R100, R16.reuse, R56, R112 ;  /* 0x000000381064723c */ /* 0x040ff00000001870 */
[----:B------:R-:W-:Y:S01]  /*3630*/  HMMA.16816.F32 R148, R16, R58, R88 ;  /* 0x0000003a1094723c */ /* 0x000fe20000001858 */
[----:B------:R-:W5:Y:S07]  /*3640*/  LDSM.16.M88.4 R56, [R2+0x9800] ;  /* 0x009800000238783b */ /* 0x000f6e0000000200 */
[----:B-1----:R-:W-:Y:S08]  /*3650*/  HMMA.16816.F32 R8, R40, R44, R8 ;  /* 0x0000002c2808723c */ /* 0x002ff00000001808 */
[C---:B------:R-:W-:Y:S08]  /*3660*/  HMMA.16816.F32 R144, R16.reuse, R104, R140 ;  /* 0x000000681090723c */ /* 0x040ff0000000188c */
[C---:B------:R-:W-:Y:S08]  /*3670*/  HMMA.16816.F32 R140, R16.reuse, R106, R116 ;  /* 0x0000006a108c723c */ /* 0x040ff00000001874 */
[C---:B------:R-:W-:Y:S08]  /*3680*/  HMMA.16816.F32 R136, R16.reuse, R92, R136 ;  /* 0x0000005c1088723c */ /* 0x040ff00000001888 */
[----:B------:R-:W-:Y:S01]  /*3690*/  HMMA.16816.F32 R112, R16, R94, R96 ;  /* 0x0000005e1070723c */ /* 0x000fe20000001860 */
[----:B------:R-:W1:Y:S04]  /*36a0*/  LDSM.16.M88.4 R16, [R21+0x6000] ;  /* 0x006000001510783b */ /* 0x000e680000000200 */
[----:B------:R-:W1:Y:S03]  /*36b0*/  LDSM.16.M88.4 R20, [R27+0x4000] ;  /* 0x004000001b14783b */ /* 0x000e660000000200 */
[----:B--2---:R-:W-:Y:S01]  /*36c0*/  HMMA.16816.F32 R12, R4, R44, R12 ;  /* 0x0000002c040c723c */ /* 0x004fe2000000180c */
[----:B------:R-:W-:Y:S07]  /*36d0*/  LDSM.16.M88.4 R96, [R26+UR20+0xb000] ;  /* 0x00b000141a60783b */ /* 0x000fee0008000200 */
[----:B------:R-:W-:Y:S08]  /*36e0*/  HMMA.16816.F32 R8, R32, R48, R8 ;  /* 0x000000302008723c */ /* 0x000ff00000001808 */
[C---:B---3--:R-:W-:Y:S08]  /*36f0*/  HMMA.16816.F32 R116, R4.reuse, R64, R108 ;  /* 0x000000400474723c */ /* 0x048ff0000000186c */
[C---:B------:R-:W-:Y:S01]  /*3700*/  HMMA.16816.F32 R88, R4.reuse, R46, R80 ;  /* 0x0000002e0458723c */ /* 0x040fe20000001850 */
[----:B------:R-:W-:Y:S07]  /*3710*/  LDSM.16.M88.4 R80, [R26+UR20+0xa800] ;  /* 0x00a800141a50783b */ /* 0x000fee0008000200 */
[C---:B----4-:R-:W-:Y:S08]  /*3720*/  HMMA.16816.F32 R124, R4.reuse, R60, R124 ;  /* 0x0000003c047c723c */ /* 0x050ff0000000187c */
[C---:B------:R-:W-:Y:S01]  /*3730*/  HMMA.16816.F32 R120, R4.reuse, R62, R76 ;  /* 0x0000003e0478723c */ /* 0x040fe2000000184c */
[----:B------:R-:W-:Y:S07]  /*3740*/  LDSM.16.M88.4 R76, [R2+0xa000] ;  /* 0x00a00000024c783b */ /* 0x000fee0000000200 */
[C---:B------:R-:W-:Y:S08]  /*3750*/  HMMA.16816.F32 R108, R4.reuse, R66, R68 ;  /* 0x00000042046c723c */ /* 0x040ff00000001844 */
[C---:B-----5:R-:W-:Y:S01]  /*3760*/  HMMA.16816.F32 R104, R4.reuse, R56, R132 ;  /* 0x000000380468723c */ /* 0x060fe20000001884 */
[----:B------:R-:W-:Y:S07]  /*3770*/  LDSM.16.M88.4 R132, [R26+UR20+0xb800] ;  /* 0x00b800141a84783b */ /* 0x000fee0008000200 */
[----:B------:R-:W-:Y:S08]  /*3780*/  HMMA.16816.F32 R92, R4, R58, R52 ;  /* 0x0000003a045c723c */ /* 0x000ff00000001834 */
[----:B------:R-:W-:Y:S01]  /*3790*/  HMMA.16816.F32 R52, R28, R48, R12 ;  /* 0x000000301c34723c */ /* 0x000fe2000000180c */
[----:B------:R-:W-:Y:S07]  /*37a0*/  LDSM.16.M88.4 R12, [R27+0x6000] ;  /* 0x006000001b0c783b */ /* 0x000fee0000000200 */
[----:B------:R-:W-:Y:S01]  /*37b0*/  HMMA.16816.F32 R4, R36, R72, R8 ;  /* 0x000000482404723c */ /* 0x000fe20000001808 */
[----:B------:R-:W2:Y:S07]  /*37c0*/  LDSM.16.M88.4 R8, [R0+0x4000] ;  /* 0x004000000008783b */ /* 0x000eae0000000200 */
[----:B------:R-:W-:Y:S08]  /*37d0*/  HMMA.16816.F32 R44, R40, R46, R128 ;  /* 0x0000002e282c723c */ /* 0x000ff00000001880 */
[----:B-1----:R-:W-:Y:S08]  /*37e0*/  HMMA.16816.F32 R68, R16, R72, R52 ;  /* 0x000000481044723c */ /* 0x002ff00000001834 */
[----:B------:R-:W-:Y:S01]  /*37f0*/  HMMA.16816.F32 R52, R20, R84, R4 ;  /* 0x000000541434723c */ /* 0x000fe20000001804 */
[----:B------:R1:W3:Y:S07]  /*3800*/  LDSM.16.M88.4 R4, [R0+0x6000] ;  /* 0x006000000004783b */ /* 0x0002ee0000000200 */
[----:B------:R-:W-:Y:S08]  /*3810*/  HMMA.16816.F32 R44, R32, R50, R44 ;  /* 0x00000032202c723c */ /* 0x000ff0000000182c */
[----:B------:R-:W-:Y:S08]  /*3820*/  HMMA.16816.F32 R100, R40, R60, R100 ;  /* 0x0000003c2864723c */ /* 0x000ff00000001864 */
[----:B--2---:R-:W-:Y:S08]  /*3830*/  HMMA.16816.F32 R52, R8, R76, R52 ;  /* 0x0000004c0834723c */ /* 0x004ff00000001834 */
[C---:B------:R-:W-:Y:S08]  /*3840*/  HMMA.16816.F32 R128, R40.reuse, R62, R148 ;  /* 0x0000003e2880723c */ /* 0x040ff00000001894 */
[----:B------:R-:W-:Y:S03]  /*3850*/  HMMA.16816.F32 R144, R40, R64, R144 ;  /* 0x000000402890723c */ /* 0x000fe60000001890 */
[----:B-1----:R-:W-:-:S04]  /*3860*/  FMUL.FTZ R0, R52, UR22 ;  /* 0x0000001634007c20 */ /* 0x002fc80008410000 */
[----:B------:R1:W-:Y:S01]  /*3870*/  MUFU.TANH R153, R0 ;  /* 0x0000000000997308 */ /* 0x0003e20000002400 */
[C---:B------:R-:W-:Y:S08]  /*3880*/  HMMA.16816.F32 R140, R40.reuse, R66, R140 ;  /* 0x00000042288c723c */ /* 0x040ff0000000188c */
[C---:B------:R-:W-:Y:S08]  /*3890*/  HMMA.16816.F32 R136, R40.reuse, R56, R136 ;  /* 0x000000382888723c */ /* 0x040ff00000001888 */
[----:B------:R-:W-:Y:S01]  /*38a0*/  HMMA.16816.F32 R112, R40, R58, R112 ;  /* 0x0000003a2870723c */ /* 0x000fe20000001870 */
[----:B-1----:R-:W-:-:S04]  /*38b0*/  FMUL.FTZ R0, R53, UR22 ;  /* 0x0000001635007c20 */ /* 0x002fc80008410000 */
[----:B------:R1:W-:Y:S03]  /*38c0*/  MUFU.TANH R154, R0 ;  /* 0x00000000009a7308 */ /* 0x0003e60000002400 */
[----:B------:R-:W-:Y:S08]  /*38d0*/  HMMA.16816.F32 R40, R12, R84, R68 ;  /* 0x000000540c28723c */ /* 0x000ff00000001844 */
[----:B------:R-:W-:Y:S01]  /*38e0*/  HMMA.16816.F32 R44, R36, R74, R44 ;  /* 0x0000004a242c723c */ /* 0x000fe2000000182c */
[----:B-1----:R-:W-:-:S07]  /*38f0*/  FMUL.FTZ R0, R54, UR22 ;  /* 0x0000001636007c20 */ /* 0x002fce0008410000 */
[C---:B------:R-:W-:Y:S08]  /*3900*/  HMMA.16816.F32 R48, R28.reuse, R50, R88 ;  /* 0x000000321c30723c */ /* 0x040ff00000001858 */
[C---:B------:R-:W-:Y:S01]  /*3910*/  HMMA.16816.F32 R64, R28.reuse, R80, R124 ;  /* 0x000000501c40723c */ /* 0x040fe2000000187c */
[----:B------:R1:W-:Y:S07]  /*3920*/  MUFU.TANH R127, R0 ;  /* 0x00000000007f7308 */ /* 0x0003ee0000002400 */
[C---:B------:R-:W-:Y:S08]  /*3930*/  HMMA.16816.F32 R120, R28.reuse, R82, R120 ;  /* 0x000000521c78723c */ /* 0x040ff00000001878 */
[----:B------:R-:W-:Y:S01]  /*3940*/  HMMA.16816.F32 R116, R28, R96, R116 ;  /* 0x000000601c74723c */ /* 0x000fe20000001874 */
[----:B-1----:R-:W-:-:S04]  /*3950*/  FMUL.FTZ R0, R55, UR22 ;  /* 0x0000001637007c20 */ /* 0x002fc80008410000 */
[----:B------:R1:W-:Y:S03]  /*3960*/  MUFU.TANH R152, R0 ;  /* 0x0000000000987308 */ /* 0x0003e60000002400 */
[C---:B------:R-:W-:Y:S08]  /*3970*/  HMMA.16816.F32 R108, R28.reuse, R98, R108 ;  /* 0x000000621c6c723c */ /* 0x040ff0000000186c */
[C---:B------:R-:W-:Y:S08]  /*3980*/  HMMA.16816.F32 R104, R28.reuse, R132, R104 ;  /* 0x000000841c68723c */ /* 0x040ff00000001868 */
[----:B------:R-:W-:Y:S01]  /*3990*/  HMMA.16816.F32 R92, R28, R134, R92 ;  /* 0x000000861c5c723c */ /* 0x000fe2000000185c */
[----:B------:R-:W2:Y:S07]  /*39a0*/  LDSM.16.M88.4 R28, [R25+0xa800] ;  /* 0x00a80000191c783b */ /* 0x000eae0000000200 */
[----:B---3--:R-:W-:Y:S08]  /*39b0*/  HMMA.16816.F32 R56, R4, R76, R40 ;  /* 0x0000004c0438723c */ /* 0x008ff00000001828 */
[----:B------:R-:W-:Y:S08]  /*39c0*/  HMMA.16816.F32 R40, R20, R86, R44 ;  /* 0x000000561428723c */ /* 0x000ff0000000182c */
[----:B------:R-:W-:Y:S01]  /*39d0*/  HMMA.16816.F32 R44, R16, R74, R48 ;  /* 0x0000004a102c723c */ /* 0x000fe20000001830 */
[----:B------:R-:W3:Y:S02]  /*39e0*/  LDSM.16.M88.4 R48, [R3+0xa800] ;  /* 0x00a800000330783b */ /* 0x000ee40000000200 */
[----:B-1----:R-:W-:-:S04]  /*39f0*/  FMUL.FTZ R0, R56, UR22 ;  /* 0x0000001638007c20 */ /* 0x002fc80008410000 */
[----:B------:R1:W-:Y:S01]  /*3a00*/  MUFU.TANH R125, R0 ;  /* 0x00000000007d7308 */ /* 0x0003e20000002400 */
[----:B------:R-:W-:Y:S08]  /*3a10*/  HMMA.16816.F32 R52, R32, R80, R100 ;  /* 0x000000502034723c */ /* 0x000ff00000001864 */
[----:B------:R-:W-:Y:S01]  /*3a20*/  HMMA.16816.F32 R60, R8, R78, R40 ;  /* 0x0000004e083c723c */ /* 0x000fe20000001828 */
[----:B------:R-:W4:Y:S07]  /*3a30*/  LDSM.16.M88.4 R40, [R2+0xa800] ;  /* 0x00a800000228783b */ /* 0x000f2e0000000200 */
[----:B------:R-:W-:Y:S01]  /*3a40*/  HMMA.16816.F32 R44, R12, R86, R44 ;  /* 0x000000560c2c723c */ /* 0x000fe2000000182c */
[----:B-1----:R-:W-:-:S04]  /*3a50*/  FMUL.FTZ R0, R57, UR22 ;  /* 0x0000001639007c20 */ /* 0x002fc80008410000 */
[----:B------:R1:W-:Y:S03]  /*3a60*/  MUFU.TANH R126, R0 ;  /* 0x00000000007e7308 */ /* 0x0003e60000002400 */
[----:B--2---:R-:W-:Y:S08]  /*3a70*/  HMMA.16816.F32 R52, R36, R28, R52 ;  /* 0x0000001c2434723c */ /* 0x004ff00000001834 */
[----:B------:R-:W-:Y:S01]  /*3a80*/  HMMA.16816.F32 R72, R32, R96, R144 ;  /* 0x000000602048723c */ /* 0x000fe20000001890 */
[----:B-1----:R-:W-:-:S04]  /*3a90*/  FMUL.FTZ R0, R58, UR22 ;  /* 0x000000163a007c20 */ /* 0x002fc80008410000 */
[----:B------:R1:W2:Y:S02]  /*3aa0*/  MUFU.TANH R80, R0 ;  /* 0x0000000000507308 */ /* 0x0002a40000002400 */
[----:B-1----:R-:W-:Y:S02]  /*3ab0*/  FMUL.FTZ R0, R59, UR22 ;  /* 0x000000163b007c20 */ /* 0x002fe40008410000 */
[----:B------:R-:W-:Y:S04]  /*3ac0*/  HMMA.16816.F32 R56, R16, R28, R64 ;  /* 0x0000001c1038723c */ /* 0x000fe80000001840 */
[----:B------:R1:W5:Y:S04]  /*3ad0*/  MUFU.TANH R88, R0 ;  /* 0x0000000000587308 */ /* 0x0003680000002400 */
[----:B------:R-:W-:Y:S08]  /*3ae0*/  HMMA.16816.F32 R64, R4, R78, R44 ;  /* 0x0000004e0440723c */ /* 0x000ff0000000182c */
[----:B---3--:R-:W-:Y:S01]  /*3af0*/  HMMA.16816.F32 R44, R20, R48, R52 ;  /* 0x00000030142c723c */ /* 0x008fe20000001834 */
[----:B-1----:R-:W-:-:S04]  /*3b00*/  FMUL.FTZ R0, R60, UR22 ;  /* 0x000000163c007c20 */ /* 0x002fc80008410000 */
[----:B------:R1:W-:Y:S03]  /*3b10*/  MUFU.TANH R103, R0 ;  /* 0x0000000000677308 */ /* 0x0003e60000002400 */
[----:B------:R-:W-:Y:S08]  /*3b20*/  HMMA.16816.F32 R52, R32, R82, R128 ;  /* 0x000000522034723c */ /* 0x000ff00000001880 */
[----:B------:R-:W-:Y:S01]  /*3b30*/  HMMA.16816.F32 R56, R12, R48, R56 ;  /* 0x000000300c38723c */ /* 0x000fe20000001838 */
[----:B-1----:R-:W-:-:S07]  /*3b40*/  FMUL.FTZ R0, R61, UR22 ;  /* 0x000000163d007c20 */ /* 0x002fce0008410000 */
[----:B------:R-:W-:Y:S01]  /*3b50*/  HMMA.16816.F32 R76, R32, R98, R140 ;  /* 0x00000062204c723c */ /* 0x000fe2000000188c */
[----:B------:R1:W-:Y:S07]  /*3b60*/  MUFU.TANH R124, R0 ;  /* 0x00000000007c7308 */ /* 0x0003ee0000002400 */
[----:B------:R-:W-:Y:S01]  /*3b70*/  HMMA.16816.F32 R52, R36, R30, R52 ;  /* 0x0000001e2434723c */ /* 0x000fe20000001834 */
[----:B-1----:R-:W-:-:S04]  /*3b80*/  FMUL.FTZ R0, R62, UR22 ;  /* 0x000000163e007c20 */ /* 0x002fc80008410000 */
[----:B------:R1:W-:Y:S02]  /*3b90*/  MUFU.TANH R101, R0 ;  /* 0x0000000000657308 */ /* 0x0003e40000002400 */
[----:B-1----:R-:W-:Y:S02]  /*3ba0*/  FMUL.FTZ R0, R63, UR22 ;  /* 0x000000163f007c20 */ /* 0x002fe40008410000 */
[----:B----4-:R-:W-:Y:S01]  /*3bb0*/  HMMA.16816.F32 R60, R8, R40, R44 ;  /* 0x00000028083c723c */ /* 0x010fe2000000182c */
[----:B------:R-:W1:Y:S03]  /*3bc0*/  LDSM.16.M88.4 R44, [R25+0xb000] ;  /* 0x00b00000192c783b */ /* 0x000e660000000200 */
[----:B------:R3:W-:Y:S02]  /*3bd0*/  MUFU.TANH R102, R0 ;  /* 0x0000000000667308 */ /* 0x0007e40000002400 */
[----:B---3--:R-:W-:-:S06]  /*3be0*/  FMUL.FTZ R0, R64, UR22 ;  /* 0x0000001640007c20 */ /* 0x008fcc0008410000 */
[----:B------:R3:W4:Y:S02]  /*3bf0*/  MUFU.TANH R87, R0 ;  /* 0x0000000000577308 */ /* 0x0007240000002400 */
[----:B---3--:R-:W-:-:S06]  /*3c00*/  FMUL.FTZ R0, R65, UR22 ;  /* 0x0000001641007c20 */ /* 0x008fcc0008410000 */
[----:B------:R3:W-:Y:S02]  /*3c10*/  MUFU.TANH R100, R0 ;  /* 0x0000000000647308 */ /* 0x0007e40000002400 */
[----:B---3--:R-:W-:-:S06]  /*3c20*/  FMUL.FTZ R0, R66, UR22 ;  /* 0x0000001642007c20 */ /* 0x008fcc0008410000 */
[----:B------:R3:W4:Y:S02]  /*3c30*/  MUFU.TANH R27, R0 ;  /* 0x00000000001b7308 */ /* 0x0007240000002400 */
[----:B---3--:R-:W-:Y:S02]  /*3c40*/  FMUL.FTZ R0, R67, UR22 ;  /* 0x0000001643007c20 */ /* 0x008fe40008410000 */
[----:B------:R-:W-:Y:S04]  /*3c50*/  HMMA.16816.F32 R64, R4, R40, R56 ;  /* 0x000000280440723c */ /* 0x000fe80000001838 */
[----:B------:R3:W4:Y:S04]  /*3c60*/  MUFU.TANH R89, R0 ;  /* 0x0000000000597308 */ /* 0x0007280000002400 */
[----:B------:R-:W-:Y:S08]  /*3c70*/  HMMA.16816.F32 R56, R20, R50, R52 ;  /* 0x000000321438723c */ /* 0x000ff00000001834 */
[----:B------:R-:W-:Y:S01]  /*3c80*/  HMMA.16816.F32 R52, R16, R30, R120 ;  /* 0x0000001e1034723c */ /* 0x000fe20000001878 */
[----:B------:R-:W2:Y:S01]  /*3c90*/  LDSM.16.M88.4 R28, [R3+0xb000] ;  /* 0x00b00000031c783b */ /* 0x000ea20000000200 */
[----:B---3--:R-:W-:-:S04]  /*3ca0*/  FMUL.FTZ R0, R60, UR22 ;  /* 0x000000163c007c20 */ /* 0x008fc80008410000 */
[----:B------:R3:W-:Y:S06]  /*3cb0*/  MUFU.TANH R149, R0 ;  /* 0x0000000000957308 */ /* 0x0007ec0000002400 */
[----:B------:R-:W-:Y:S08]  /*3cc0*/  HMMA.16816.F32 R68, R8, R42, R56 ;  /* 0x0000002a0844723c */ /* 0x000ff00000001838 */
[----:B------:R-:W-:Y:S01]  /*3cd0*/  HMMA.16816.F32 R52, R12, R50, R52 ;  /* 0x000000320c34723c */ /* 0x000fe20000001834 */
[----:B------:R-:W5:Y:S01]  /*3ce0*/  LDSM.16.M88.4 R48, [R2+0xb000] ;  /* 0x00b000000230783b */ /* 0x000f620000000200 */
[----:B---3--:R-:W-:-:S04]  /*3cf0*/  FMUL.FTZ R0, R61, UR22 ;  /* 0x000000163d007c20 */ /* 0x008fc80008410000 */
[----:B------:R3:W-:-:S14]  /*3d00*/  MUFU.TANH R148, R0 ;  /* 0x0000000000947308 */ /* 0x0007dc0000002400 */
[----:B------:R-:W-:Y:S01]  /*3d10*/  HMMA.16816.F32 R56, R4, R42, R52 ;  /* 0x0000002a0438723c */ /* 0x000fe20000001834 */
[----:B---3--:R-:W-:-:S07]  /*3d20*/  FMUL.FTZ R0, R62, UR22 ;  /* 0x000000163e007c20 */ /* 0x008fce0008410000 */
[----:B-1----:R-:W-:Y:S01]  /*3d30*/  HMMA.16816.F32 R52, R36, R46, R76 ;  /* 0x0000002e2434723c */ /* 0x002fe2000000184c */
[----:B------:R1:W-:Y:S02]  /*3d40*/  MUFU.TANH R151, R0 ;  /* 0x0000000000977308 */ /* 0x0003e40000002400 */
[----:B-1----:R-:W-:-:S05]  /*3d50*/  FMUL.FTZ R0, R63, UR22 ;  /* 0x000000163f007c20 */ /* 0x002fca0008410000 */
[----:B------:R-:W-:Y:S01]  /*3d60*/  HMMA.16816.F32 R60, R36, R44, R72 ;  /* 0x0000002c243c723c */ /* 0x000fe20000001848 */
[----:B------:R1:W-:Y:S07]  /*3d70*/  MUFU.TANH R150, R0 ;  /* 0x0000000000967308 */ /* 0x0003ee0000002400 */
[----:B------:R-:W-:Y:S01]  /*3d80*/  HMMA.16816.F32 R72, R32, R132, R136 ;  /* 0x000000842048723c */ /* 0x000fe20000001888 */
[----:B-1----:R-:W-:-:S11]  /*3d90*/  FMUL.FTZ R0, R64, UR22 ;  /* 0x0000001640007c20 */ /* 0x002fd60008410000 */
[----:B--2---:R-:W-:Y:S01]  /*3da0*/  HMMA.16816.F32 R40, R20, R28, R60 ;  /* 0x0000001c1428723c */ /* 0x004fe2000000183c */
[----:B------:R1:W-:Y:S02]  /*3db0*/  MUFU.TANH R85, R0 ;  /* 0x0000000000557308 */ /* 0x0003e40000002400 */
[----:B-1----:R-:W-:-:S15]  /*3dc0*/  FMUL.FTZ R0, R65, UR22 ;  /* 0x0000001641007c20 */ /* 0x002fde0008410000 */
[----:B------:R-:W-:-:S02]  /*3dd0*/  NOP ;  /* 0x0000000000007918 */ /* 0x000fc40000000000 */
[----:B-----5:R-:W-:Y:S01]  /*3de0*/  HMMA.16816.F32 R60, R8, R48, R40 ;  /* 0x00000030083c723c */ /* 0x020fe20000001828 */
[----:B------:R1:W2:Y:S01]  /*3df0*/  LDSM.16.M88.4 R40, [R25+0xb800] ;  /* 0x00b800001928783b */ /* 0x0002a20000000200 */
[----:B------:R3:W-:Y:S02]  /*3e00*/  MUFU.TANH R86, R0 ;  /* 0x0000000000567308 */ /* 0x0007e40000002400 */
[----:B---3--:R-:W-:-:S06]  /*3e10*/  FMUL.FTZ R0, R66, UR22 ;  /* 0x0000001642007c20 */ /* 0x008fcc0008410000 */
[----:B------:R3:W5:Y:S01]  /*3e20*/  MUFU.TANH R90, R0 ;  /* 0x00000000005a7308 */ /* 0x0007620000002400 */
[----:B-1----:R-:W-:-:S04]  /*3e30*/  SHF.L.U32 R25, R170, 0x1, RZ ;  /* 0x00000001aa197819 */ /* 0x002fc800000006ff */
[----:B------:R-:W-:Y:S01]  /*3e40*/  LOP3.LUT R25, R25, 0x6, RZ, 0xc0, !PT ;  /* 0x0000000619197812 */ /* 0x000fe200078ec0ff */
[----:B---3--:R-:W-:Y:S02]  /*3e50*/  FMUL.FTZ R0, R67, UR22 ;  /* 0x0000001643007c20 */ /* 0x008fe40008410000 */
[----:B------:R-:W-:Y:S02]  /*3e60*/  HMMA.16816.F32 R64, R16, R44, R116 ;  /* 0x0000002c1040723c */ /* 0x000fe40000001874 */
[----:B------:R1:W3:Y:S02]  /*3e70*/  MUFU.TANH R83, R0 ;  /* 0x0000000000537308 */ /* 0x0002e40000002400 */
[----:B-1----:R-:W-:-:S15]  /*3e80*/  FMUL.FTZ R0, R68, UR22 ;  /* 0x0000001644007c20 */ /* 0x002fde0008410000 */
[----:B------:R-:W-:-:S01]  /*3e90*/  NOP ;  /* 0x0000000000007918 */ /* 0x000fc20000000000 */
[----:B------:R-:W-:Y:S01]  /*3ea0*/  HMMA.16816.F32 R64, R12, R28, R64 ;  /* 0x0000001c0c40723c */ /* 0x000fe20000001840 */
[----:B------:R1:W-:Y:S02]  /*3eb0*/  MUFU.TANH R141, R0 ;  /* 0x00000000008d7308 */ /* 0x0003e40000002400 */
[----:B-1----:R-:W-:-:S15]  /*3ec0*/  FMUL.FTZ R0, R69, UR22 ;  /* 0x0000001645007c20 */ /* 0x002fde0008410000 */
[----:B------:R-:W-:-:S02]  /*3ed0*/  NOP ;  /* 0x0000000000007918 */ /* 0x000fc40000000000 */
[----:B------:R-:W-:Y:S01]  /*3ee0*/  HMMA.16816.F32 R64, R4, R48, R64 ;  /* 0x000000300440723c */ /* 0x000fe20000001840 */
[----:B------:R1:W-:Y:S02]  /*3ef0*/  MUFU.TANH R96, R0 ;  /* 0x0000000000607308 */ /* 0x0003e40000002400 */
[----:B-1----:R-:W-:-:S06]  /*3f00*/  FMUL.FTZ R0, R70, UR22 ;  /* 0x0000001646007c20 */ /* 0x002fcc0008410000 */
[----:B------:R1:W-:Y:S02]  /*3f10*/  MUFU.TANH R142, R0 ;  /* 0x00000000008e7308 */ /* 0x0003e40000002400 */
[----:B-1----:R-:W-:Y:S02]  /*3f20*/  FMUL.FTZ R0, R71, UR22 ;  /* 0x0000001647007c20 */ /* 0x002fe40008410000 */
[----:B------:R-:W-:Y:S04]  /*3f30*/  HMMA.16816.F32 R68, R32, R134, R112 ;  /* 0x000000862044723c */ /* 0x000fe80000001870 */
[----:B------:R1:W-:Y:S04]  /*3f40*/  MUFU.TANH R140, R0 ;  /* 0x00000000008c7308 */ /* 0x0003e80000002400 */
[----:B--2---:R-:W-:Y:S01]  /*3f50*/  HMMA.16816.F32 R32, R16, R40, R104 ;  /* 0x000000281020723c */ /* 0x004fe20000001868 */
[----:B-1----:R-:W-:-:S04]  /*3f60*/  FMUL.FTZ R0, R56, UR22 ;  /* 0x0000001638007c20 */ /* 0x002fc80008410000 */
[----:B------:R1:W-:Y:S02]  /*3f70*/  MUFU.TANH R84, R0 ;  /* 0x0000000000547308 */ /* 0x0003e40000002400 */
[----:B-1----:R-:W-:-:S06]  /*3f80*/  FMUL.FTZ R0, R57, UR22 ;  /* 0x0000001639007c20 */ /* 0x002fcc0008410000 */
[----:B------:R1:W-:Y:S02]  /*3f90*/  MUFU.TANH R82, R0 ;  /* 0x0000000000527308 */ /* 0x0003e40000002400 */
[----:B-1----:R-:W-:-:S06]  /*3fa0*/  FMUL.FTZ R0, R58, UR22 ;  /* 0x000000163a007c20 */ /* 0x002fcc0008410000 */
[----:B------:R1:W2:Y:S02]  /*3fb0*/  MUFU.TANH R91, R0 ;  /* 0x00000000005b7308 */ /* 0x0002a40000002400 */
[----:B-1----:R-:W-:Y:S02]  /*3fc0*/  FMUL.FTZ R0, R59, UR22 ;  /* 0x000000163b007c20 */ /* 0x002fe40008410000 */
[----:B------:R-:W-:Y:S04]  /*3fd0*/  HMMA.16816.F32 R56, R16, R46, R108 ;  /* 0x0000002e1038723c */ /* 0x000fe8000000186c */
[----:B------:R1:W2:Y:S04]  /*3fe0*/  MUFU.TANH R81, R0 ;  /* 0x0000000000517308 */ /* 0x0002a80000002400 */
[----:B------:R-:W-:Y:S01]  /*3ff0*/  HMMA.16816.F32 R44, R20, R30, R52 ;  /* 0x0000001e142c723c */ /* 0x000fe20000001834 */
[----:B-1----:R-:W-:-:S11]  /*4000*/  FMUL.FTZ R0, R60, UR22 ;  /* 0x000000163c007c20 */ /* 0x002fd60008410000 */
[----:B------:R-:W-:Y:S01]  /*4010*/  HMMA.16816.F32 R56, R12, R30, R56 ;  /* 0x0000001e0c38723c */ /* 0x000fe20000001838 */
[----:B------:R1:W4:Y:S01]  /*4020*/  LDSM.16.M88.4 R28, [R3+0xb800] ;  /* 0x00b80000031c783b */ /* 0x0003220000000200 */
[----:B------:R5:W-:Y:S06]  /*4030*/  MUFU.TANH R162, R0 ;  /* 0x0000000000a27308 */ /* 0x000bec0000002400 */
[----:B------:R-:W-:Y:S08]  /*4040*/  HMMA.16816.F32 R52, R8, R50, R44 ;  /* 0x000000320834723c */ /* 0x000ff0000000182c */
[----:B------:R-:W-:Y:S01]  /*4050*/  HMMA.16816.F32 R44, R36, R40, R72 ;  /* 0x00000028242c723c */ /* 0x000fe20000001848 */
[----:B-----5:R-:W-:-:S04]  /*4060*/  FMUL.FTZ R0, R61, UR22 ;  /* 0x000000163d007c20 */ /* 0x020fc80008410000 */
[----:B------:R5:W-:Y:S03]  /*4070*/  MUFU.TANH R161, R0 ;  /* 0x0000000000a17308 */ /* 0x000be60000002400 */
[----:B------:R-:W-:Y:S03]  /*4080*/  HMMA.16816.F32 R56, R4, R50, R56 ;  /* 0x000000320438723c */ /* 0x000fe60000001838 */
[----:B-1----:R-:W-:Y:S01]  /*4090*/  FMUL.FTZ R3, R52, UR22 ;  /* 0x0000001634037c20 */ /* 0x002fe20008410000 */
[----:B------:R-:W-:-:S04]  /*40a0*/  FMUL.FTZ R26, R54, UR22 ;  /* 0x00000016361a7c20 */ /* 0x000fc80008410000 */
[----:B------:R-:W-:Y:S01]  /*40b0*/  MUFU.TANH R54, R26 ;  /* 0x0000001a00367308 */ /* 0x000fe20000002400 */
[----:B------:R-:W-:Y:S01]  /*40c0*/  HMMA.16816.F32 R36, R36, R42, R68 ;  /* 0x0000002a2424723c */ /* 0x000fe20000001844 */
[----:B-----5:R-:W-:-:S07]  /*40d0*/  FMUL.FTZ R0, R62, UR22 ;  /* 0x000000163e007c20 */ /* 0x020fce0008410000 */
[-C--:B----4-:R-:W-:Y:S01]  /*40e0*/  HMMA.16816.F32 R44, R20, R28.reuse, R44 ;  /* 0x0000001c142c723c */ /* 0x090fe2000000182c */
[----:B------:R1:W-:Y:S07]  /*40f0*/  MUFU.TANH R79, R0 ;  /* 0x00000000004f7308 */ /* 0x0003ee0000002400 */
[----:B------:R-:W-:Y:S08]  /*4100*/  HMMA.16816.F32 R32, R12, R28, R32 ;  /* 0x0000001c0c20723c */ /* 0x000ff00000001820 */
[----:B------:R-:W-:Y:S01]  /*4110*/  HMMA.16816.F32 R20, R20, R30, R36 ;  /* 0x0000001e1414723c */ /* 0x000fe20000001824 */
[----:B-1----:R-:W-:-:S04]  /*4120*/  FMUL.FTZ R0, R63, UR22 ;  /* 0x000000163f007c20 */ /* 0x002fc80008410000 */
[----:B------:R1:W-:Y:S03]  /*4130*/  MUFU.TANH R163, R0 ;  /* 0x0000000000a37308 */ /* 0x0003e60000002400 */
[----:B------:R-:W-:Y:S01]  /*4140*/  HMMA.16816.F32 R60, R16, R42, R92 ;  /* 0x0000002a103c723c */ /* 0x000fe2000000185c */
[----:B------:R-:W4:Y:S01]  /*4150*/  LDSM.16.M88.4 R16, [R2+0xb800] ;  /* 0x00b800000210783b */ /* 0x000f220000000200 */
[----:B------:R-:W-:-:S04]  /*4160*/  DEPBAR.LE SB0, 0x0 ;  /* 0x000080000000791a */ /* 0x000fc80000000000 */
[----:B-1----:R-:W-:Y:S02]  /*4170*/  FMUL.FTZ R0, R64, UR22 ;  /* 0x0000001640007c20 */ /* 0x002fe40008410000 */
[----:B------:R1:W-:-:S12]  /*4180*/  MUFU.TANH R64, R3 ;  /* 0x0000000300407308 */ /* 0x0003d80000002400 */
[----:B------:R-:W-:Y:S01]  /*4190*/  HMMA.16816.F32 R12, R12, R30, R60 ;  /* 0x0000001e0c0c723c */ /* 0x000fe2000000183c */
[----:B------:R5:W-:Y:S01]  /*41a0*/  MUFU.TANH R78, R0 ;  /* 0x00000000004e7308 */ /* 0x000be20000002400 */
[----:B-1----:R-:W-:-:S06]  /*41b0*/  FMUL.FTZ R3, R53, UR22 ;  /* 0x0000001635037c20 */ /* 0x002fcc0008410000 */
[-C--:B----4-:R-:W-:Y:S01]  /*41c0*/  HMMA.16816.F32 R44, R8, R16.reuse, R44 ;  /* 0x00000010082c723c */ /* 0x090fe2000000182c */
[----:B-----5:R-:W-:Y:S02]  /*41d0*/  FMUL.FTZ R0, R65, UR22 ;  /* 0x0000001641007c20 */ /* 0x020fe40008410000 */
[----:B------:R-:W-:Y:S05]  /*41e0*/  MUFU.TANH R65, R3 ;  /* 0x0000000300417308 */ /* 0x000fea0000002400 */
[C---:B------:R-:W-:Y:S01]  /*41f0*/  HMMA.16816.F32 R32, R4.reuse, R16, R32 ;  /* 0x000000100420723c */ /* 0x040fe20000001820 */
[----:B------:R-:W-:Y:S02]  /*4200*/  FMUL.FTZ R16, R59, UR22 ;  /* 0x000000163b107c20 */ /* 0x000fe40008410000 */
[----:B------:R1:W-:Y:S05]  /*4210*/  MUFU.TANH R77, R0 ;  /* 0x00000000004d7308 */ /* 0x0003ea0000002400 */
[-C--:B------:R-:W-:Y:S03]  /*4220*/  HMMA.16816.F32 R40, R4, R18.reuse, R12 ;  /* 0x000000120428723c */ /* 0x080fe6000000180c */
[----:B------:R-:W-:Y:S05]  /*4230*/  MUFU.TANH R16, R16 ;  /* 0x0000001000107308 */ /* 0x000fea0000002400 */
[----:B------:R-:W-:Y:S03]  /*4240*/  HMMA.16816.F32 R20, R8, R18, R20 ;  /* 0x000000120814723c */ /* 0x000fe60000001814 */
[----:B------:R-:W-:Y:S01]  /*4250*/  FMUL.FTZ R32, R32, UR22 ;  /* 0x0000001620207c20 */ /* 0x000fe20008410000 */
[----:B-1----:R-:W-:-:S04]  /*4260*/  FMUL.FTZ R0, R66, UR22 ;  /* 0x0000001642007c20 */ /* 0x002fc80008410000 */
[----:B------:R1:W4:Y:S08]  /*4270*/  MUFU.TANH R72, R0 ;  /* 0x0000000000487308 */ /* 0x0003300000002400 */
[----:B------:R-:W-:Y:S01]  /*4280*/  MUFU.TANH R32, R32 ;  /* 0x0000002000207308 */ /* 0x000fe20000002400 */
[----:B-1----:R-:W-:-:S07]  /*4290*/  FMUL.FTZ R0, R67, UR22 ;  /* 0x0000001643007c20 */ /* 0x002fce0008410000 */
[----:B------:R1:W5:Y:S02]  /*42a0*/  MUFU.TANH R66, R0 ;  /* 0x0000000000427308 */ /* 0x0003640000002400 */
[----:B-1----:R-:W-:-:S04]  /*42b0*/  IMAD.U32 R0, RZ, RZ, UR23 ;  /* 0x00000017ff007e24 */ /* 0x002fc8000f8e00ff */
[----:B------:R-:W-:-:S04]  /*42c0*/  IMAD R0, R0, 0x40, R25 ;  /* 0x0000004000007824 */ /* 0x000fc800078e0219 */
[C---:B------:R-:W-:Y:S01]  /*42d0*/  VIADD R25, R0.reuse, 0x8 ;  /* 0x0000000800197836 */ /* 0x040fe20000000000 */
[C---:B------:R-:W-:Y:S01]  /*42e0*/  IADD3 R2, PT, PT, R0.reuse, 0x1, RZ ;  /* 0x0000000100027810 */ /* 0x040fe20007ffe0ff */
[C---:B------:R-:W-:Y:S01]  /*42f0*/  VIADD R3, R0.reuse, 0x9 ;  /* 0x0000000900037836 */ /* 0x040fe20000000000 */
[----:B------:R-:W-:Y:S01]  /*4300*/  BAR.SYNC.DEFER_BLOCKING 0x0 ;  /* 0x0000000000007b1d */ /* 0x000fe20000010000 */
[----:B------:R-:W-:Y:S02]  /*4310*/  ISETP.GE.AND P5, PT, R0, UR21, PT ;  /* 0x0000001500007c0c */ /* 0x000fe4000bfa6270 */
[----:B------:R-:W-:Y:S02]  /*4320*/  ISETP.GE.AND P4, PT, R2, UR21, PT ;  /* 0x0000001502007c0c */ /* 0x000fe4000bf86270 */
[----:B------:R-:W-:Y:S02]  /*4330*/  IADD3 R2, PT, PT, R0, 0x10, RZ ;  /* 0x0000001000027810 */ /* 0x000fe40007ffe0ff */
[----:B------:R-:W-:-:S02]  /*4340*/  FSEL R52, R80, -INF , !P5 ;  /* 0xff80000050347808 */ /* 0x000fc40006800000 */
[----:B------:R-:W-:Y:S01]  /*4350*/  ISETP.GE.AND P1, PT, R2, UR21, PT ;  /* 0x0000001502007c0c */ /* 0x000fe2000bf26270 */
[----:B------:R-:W-:Y:S01]  /*4360*/  VIADD R2, R0, 0x11 ;  /* 0x0000001100027836 */ /* 0x000fe20000000000 */
[----:B------:R-:W-:Y:S02]  /*4370*/  FSEL R48, R125, -INF , !P5 ;  /* 0xff8000007d307808 */ /* 0x000fe40006800000 */
[----:B------:R-:W-:Y:S02]  /*4380*/  FSEL R80, R127, -INF , !P5 ;  /* 0xff8000007f507808 */ /* 0x000fe40006800000 */
[----:B------:R-:W-:Y:S02]  /*4390*/  FSEL R53, R153, -INF , !P5 ;  /* 0xff80000099357808 */ /* 0x000fe40006800000 */
[----:B------:R-:W-:Y:S01]  /*43a0*/  ISETP.GE.AND P5, PT, R2, UR21, PT ;  /* 0x0000001502007c0c */ /* 0x000fe2000bfa6270 */
[----:B------:R-:W-:Y:S01]  /*43b0*/  VIADD R2, R0, 0x18 ;  /* 0x0000001800027836 */ /* 0x000fe20000000000 */
[----:B------:R-:W-:Y:S01]  /*43c0*/  ISETP.GE.AND P3, PT, R25, UR21, PT ;  /* 0x0000001519007c0c */ /* 0x000fe2000bf66270 */
[----:B------:R-:W-:Y:S01]  /*43d0*/  FMUL.FTZ R25, R56, UR22 ;  /* 0x0000001638197c20 */ /* 0x000fe20008410000 */
[----:B------:R-:W-:-:S02]  /*43e0*/  FSEL R50, R88, -INF , !P4 ;  /* 0xff80000058327808 */ /* 0x000fc40006000000 */
[----:B------:R-:W-:Y:S01]  /*43f0*/  FSEL R28, R126, -INF , !P4 ;  /* 0xff8000007e1c7808 */ /* 0x000fe20006000000 */
[----:B------:R1:W1:Y:S01]  /*4400*/  MUFU.TANH R29, R25 ;  /* 0x00000019001d7308 */ /* 0x0002620000002400 */
[----:B------:R-:W-:Y:S02]  /*4410*/  FSEL R88, R152, -INF , !P4 ;  /* 0xff80000098587808 */ /* 0x000fe40006000000 */
[----:B------:R-:W-:Y:S02]  /*4420*/  FSEL R56, R154, -INF , !P4 ;  /* 0xff8000009a387808 */ /* 0x000fe40006000000 */
[----:B------:R-:W-:Y:S02]  /*4430*/  ISETP.GE.AND P4, PT, R2, UR21, PT ;  /* 0x0000001502007c0c */ /* 0x000fe4000bf86270 */
[----:B------:R-:W-:Y:S02]  /*4440*/  IADD3 R2, PT, PT, R0, 0x19, RZ ;  /* 0x0000001900027810 */ /* 0x000fe40007ffe0ff */
[----:B------:R-:W-:Y:S01]  /*4450*/  ISETP.GE.AND P2, PT, R3, UR21, PT ;  /* 0x0000001503007c0c */ /* 0x000fe2000bf46270 */
[----:B------:R-:W-:Y:S01]  /*4460*/  FMUL.FTZ R3, R55, UR22 ;  /* 0x0000001637037c20 */ /* 0x000fe20008410000 */
[----:B------:R-:W-:-:S02]  /*4470*/  FSEL R26, R87, -INF , !P3 ;  /* 0xff800000571a7808 */ /* 0x000fc40005800000 */
[----:B------:R-:W-:Y:S01]  /*4480*/  FSEL R49, R27, -INF , !P3 ;  /* 0xff8000001b317808 */ /* 0x000fe20005800000 */
[----:B------:R3:W2:Y:S01]  /*4490*/  MUFU.TANH R55, R3 ;  /* 0x0000000300377308 */ /* 0x0006a20000002400 */
[----:B------:R-:W-:Y:S01]  /*44a0*/  FSEL R87, R101, -INF , !P3 ;  /* 0xff80000065577808 */ /* 0x000fe20005800000 */
[----:B-1----:R-:W-:Y:S01]  /*44b0*/  FMUL.FTZ R25, R57, UR22 ;  /* 0x0000001639197c20 */ /* 0x002fe20008410000 */
[----:B------:R-:W-:Y:S02]  /*44c0*/  FSEL R57, R103, -INF , !P3 ;  /* 0xff80000067397808 */ /* 0x000fe40005800000 */
[----:B------:R-:W-:Y:S01]  /*44d0*/  ISETP.GE.AND P3, PT, R2, UR21, PT ;  /* 0x0000001502007c0c */ /* 0x000fe2000bf66270 */
[----:B------:R-:W-:Y:S01]  /*44e0*/  VIADD R2, R0, 0x20 ;  /* 0x0000002000027836 */ /* 0x000fe20000000000 */
[----:B------:R-:W-:Y:S01]  /*44f0*/  FSEL R51, R89, -INF , !P2 ;  /* 0xff80000059337808 */ /* 0x000fe20005000000 */
[----:B------:R-:W1:Y:S01]  /*4500*/  MUFU.TANH R25, R25 ;  /* 0x0000001900197308 */ /* 0x000e620000002400 */
[----:B------:R-:W-:-:S02]  /*4510*/  FSEL R27, R100, -INF , !P2 ;  /* 0xff800000641b7808 */ /* 0x000fc40005000000 */
[----:B------:R-:W-:Y:S02]  /*4520*/  FSEL R89, R102, -INF , !P2 ;  /* 0xff80000066597808 */ /* 0x000fe40005000000 */
[----:B------:R-:W-:Y:S02]  /*4530*/  FSEL R76, R124, -INF , !P2 ;  /* 0xff8000007c4c7808 */ /* 0x000fe40005000000 */
[----:B------:R-:W-:Y:S01]  /*4540*/  ISETP.GE.AND P2, PT, R2, UR21, PT ;  /* 0x0000001502007c0c */ /* 0x000fe2000bf46270 */
[----:B---3--:R-:W-:Y:S01]  /*4550*/  FMUL.FTZ R3, R58, UR22 ;  /* 0x000000163a037c20 */ /* 0x008fe20008410000 */
[----:B------:R-:W-:Y:S01]  /*4560*/  VIADD R2, R0, 0x21 ;  /* 0x0000002100027836 */ /* 0x000fe20000000000 */
[----:B------:R-:W-:Y:S02]  /*4570*/  FSEL R90, R90, -INF , !P1 ;  /* 0xff8000005a5a7808 */ /* 0x000fe40004800000 */
[----:B------:R3:W1:Y:S01]  /*4580*/  MUFU.TANH R17, R3 ;  /* 0x0000000300117308 */ /* 0x0006620000002400 */
[----:B------:R-:W-:-:S02]  /*4590*/  FSEL R85, R85, -INF , !P1 ;  /* 0xff80000055557808 */ /* 0x000fc40004800000 */
[----:B------:R-:W-:Y:S02]  /*45a0*/  FSEL R151, R151, -INF , !P1 ;  /* 0xff80000097977808 */ /* 0x000fe40004800000 */
[----:B------:R-:W-:Y:S02]  /*45b0*/  FSEL R149, R149, -INF , !P1 ;  /* 0xff80000095957808 */ /* 0x000fe40004800000 */
[----:B------:R-:W-:Y:S02]  /*45c0*/  ISETP.GE.AND P1, PT, R2, UR21, PT ;  /* 0x0000001502007c0c */ /* 0x000fe4000bf26270 */
[----:B------:R-:W-:Y:S02]  /*45d0*/  IADD3 R2, PT, PT, R0, 0x28, RZ ;  /* 0x0000002800027810 */ /* 0x000fe40007ffe0ff */
[----:B------:R-:W-:Y:S02]  /*45e0*/  FSEL R92, R83, -INF , !P5 ;  /* 0xff800000535c7808 */ /* 0x000fe40006800000 */
[----:B------:R-:W-:Y:S01]  /*45f0*/  ISETP.GE.AND P6, PT, R2, UR21, PT ;  /* 0x0000001502007c0c */ /* 0x000fe2000bfc6270 */
[----:B------:R-:W-:Y:S01]  /*4600*/  VIADD R2, R0, 0x29 ;  /* 0x0000002900027836 */ /* 0x000fe20000000000 */
[----:B------:R-:W-:Y:S01]  /*4610*/  FSEL R86, R86, -INF , !P5 ;  /* 0xff80000056567808 */ /* 0x000fe20006800000 */
[----:B---3--:R-:W-:Y:S01]  /*4620*/  FMUL.FTZ R3, R44, UR22 ;  /* 0x000000162c037c20 */ /* 0x008fe20008410000 */
[----:B------:R-:W-:-:S02]  /*4630*/  FSEL R150, R150, -INF , !P5 ;  /* 0xff80000096967808 */ /* 0x000fc40006800000 */
[----:B------:R-:W-:Y:S01]  /*4640*/  FSEL R148, R148, -INF , !P5 ;  /* 0xff80000094947808 */ /* 0x000fe20006800000 */
[----:B------:R3:W1:Y:S01]  /*4650*/  MUFU.TANH R44, R3 ;  /* 0x00000003002c7308 */ /* 0x0006620000002400 */
[----:B------:R-:W-:Y:S01]  /*4660*/  ISETP.GE.AND P5, PT, R2, UR21, PT ;  /* 0x0000001502007c0c */ /* 0x000fe2000bfa6270 */
[----:B------:R-:W-:Y:S01]  /*4670*/  VIADD R2, R0, 0x30 ;  /* 0x0000003000027836 */ /* 0x000fe20000000000 */
[----:B--2---:R-:W-:Y:S02]  /*4680*/  FSEL R91, R91, -INF , !P4 ;  /* 0xff8000005b5b7808 */ /* 0x004fe40006000000 */
[----:B------:R-:W-:Y:S02]  /*4690*/  FSEL R84, R84, -INF , !P4 ;  /* 0xff80000054547808 */ /* 0x000fe40006000000 */
[----:B------:R-:W-:Y:S02]  /*46a0*/  FSEL R142, R142, -INF , !P4 ;  /* 0xff8000008e8e7808 */ /* 0x000fe40006000000 */
[----:B------:R-:W-:-:S02]  /*46b0*/  FSEL R141, R141, -INF , !P4 ;  /* 0xff8000008d8d7808 */ /* 0x000fc40006000000 */
[----:B------:R-:W-:Y:S02]  /*46c0*/  ISETP.GE.AND P4, PT, R2, UR21, PT ;  /* 0x0000001502007c0c */ /* 0x000fe4000bf86270 */
[----:B------:R-:W-:Y:S02]  /*46d0*/  IADD3 R2, PT, PT, R0, 0x31, RZ ;  /* 0x0000003100027810 */ /* 0x000fe40007ffe0ff */
[----:B------:R-:W-:Y:S01]  /*46e0*/  FSEL R31, R81, -INF , !P3 ;  /* 0xff800000511f7808 */ /* 0x000fe20005800000 */
[----:B---3--:R-:W-:Y:S01]  /*46f0*/  FMUL.FTZ R3, R34, UR22 ;  /* 0x0000001622037c20 */ /* 0x008fe20008410000 */
[----:B------:R-:W-:Y:S02]  /*4700*/  FSEL R30, R82, -INF , !P3 ;  /* 0xff800000521e7808 */ /* 0x000fe40005800000 */
[----:B------:R-:W-:Y:S01]  /*4710*/  FSEL R140, R140, -INF , !P3 ;  /* 0xff8000008c8c7808 */ /* 0x000fe20005800000 */
[----:B------:R2:W3:Y:S01]  /*4720*/  MUFU.TANH R14, R3 ;  /* 0x00000003000e7308 */ /* 0x0004e20000002400 */
[----:B------:R-:W-:-:S02]  /*4730*/  FSEL R132, R96, -INF , !P3 ;  /* 0xff80000060847808 */ /* 0x000fc40005800000 */
[----:B------:R-:W-:Y:S01]  /*4740*/  ISETP.GE.AND P3, PT, R2, UR21, PT ;  /* 0x0000001502007c0c */ /* 0x000fe2000bf66270 */
[----:B------:R-:W-:Y:S01]  /*4750*/  VIADD R2, R0, 0x38 ;  /* 0x0000003800027836 */ /* 0x000fe20000000000 */
[----:B----4-:R-:W-:Y:S02]  /*4760*/  FSEL R168, R72, -INF , !P2 ;  /* 0xff80000048a87808 */ /* 0x010fe40005000000 */
[----:B------:R-:W-:Y:S02]  /*4770*/  FSEL R166, R78, -INF , !P2 ;  /* 0xff8000004ea67808 */ /* 0x000fe40005000000 */
[----:B------:R-:W-:Y:S02]  /*4780*/  FSEL R165, R79, -INF , !P2 ;  /* 0xff8000004fa57808 */ /* 0x000fe40005000000 */
[----:B------:R-:W-:Y:S02]  /*4790*/  FSEL R162, R162, -INF , !P2 ;  /* 0xff800000a2a27808 */ /* 0x000fe40005000000 */
[----:B-----5:R-:W-:-:S02]  /*47a0*/  FSEL R169, R66, -INF , !P1 ;  /* 0xff80000042a97808 */ /* 0x020fc40004800000 */
[----:B------:R-:W-:Y:S01]  /*47b0*/  FSEL R167, R77, -INF , !P1 ;  /* 0xff8000004da77808 */ /* 0x000fe20004800000 */
[----:B--2---:R-:W-:Y:S01]  /*47c0*/  FMUL.FTZ R3, R33, UR22 ;  /* 0x0000001621037c20 */ /* 0x004fe20008410000 */
[----:B------:R-:W-:Y:S02]  /*47d0*/  FSEL R163, R163, -INF , !P1 ;  /* 0xff800000a3a37808 */ /* 0x000fe40004800000 */
[----:B------:R-:W-:Y:S01]  /*47e0*/  FSEL R161, R161, -INF , !P1 ;  /* 0xff800000a1a17808 */ /* 0x000fe20004800000 */
[----:B------:R2:W4:Y:S01]  /*47f0*/  MUFU.TANH R13, R3 ;  /* 0x00000003000d7308 */ /* 0x0005220000002400 */
[----:B------:R-:W-:Y:S01]  /*4800*/  ISETP.GE.AND P2, PT, R2, UR21, PT ;  /* 0x0000001502007c0c */ /* 0x000fe2000bf46270 */
[----:B--2---:R-:W-:-:S06]  /*4810*/  FMUL.FTZ R3, R40, UR22 ;  /* 0x0000001628037c20 */ /* 0x004fcc0008410000 */
[----:B------:R2:W1:Y:S01]  /*4820*/  MUFU.TANH R12, R3 ;  /* 0x00000003000c7308 */ /* 0x0004620000002400 */
[----:B---34-:R-:W-:Y:S05]  /*4830*/  BRA.U !UP1, `(.L_x_97) ;  /* 0x00000001099c7547 */ /* 0x018fea000b800000 */
[----:B------:R-:W-:-:S04]  /*4840*/  ULEA.HI.SX32 UR23, UR16, 0xfffffffe, 0x1a ;  /* 0xfffffffe10177891 */ /* 0x000fc8000f8fd2ff */
[----:B------:R-:W-:Y:S02]  /*4850*/  UIMAD.WIDE.U32 UR30, UR27, UR23, URZ ;  /* 0x000000171b1e72a5 */ /* 0x000fe4000f8e00ff */
[----:B------:R-:W-:-:S04]  /*4860*/  UIMAD UR23, UR26, UR23, URZ ;  /* 0x000000171a1772a4 */ /* 0x000fc8000f8e02ff */
[----:B------:R-:W-:Y:S01]  /*4870*/  UIADD3 UR23, UPT, UPT, UR31, UR23, URZ ;  /* 0x000000171f177290 */ /* 0x000fe2000fffe0ff */
[----:B------:R-:W-:Y:S01]  /*4880*/  IMAD.U32 R2, RZ, RZ, UR30 ;  /* 0x0000001eff027e24 */ /* 0x000fe2000f8e00ff */
[----:B------:R-:W-:Y:S01]  /*4890*/  UIADD3 UR30, UP0, UPT, UR29, UR30, URZ ;  /* 0x0000001e1d1e7290 */ /* 0x000fe2000ff1e0ff */
[----:B--2---:R-:W-:-:S03]  /*48a0*/  IMAD.U32 R3, RZ, RZ, UR31 ;  /* 0x0000001fff037e24 */ /* 0x004fc6000f8e00ff */
[----:B------:R-:W-:Y:S01]  /*48b0*/  IMAD.U32 R3, RZ, RZ, UR23 ;  /* 0x00000017ff037e24 */ /* 0x000fe2000f8e00ff */
[C---:B------:R-:W-:Y:S01]  /*48c0*/  LEA R8, P1, R2.reuse, R159, 0x1 ;  /* 0x0000009f02087211 */ /* 0x040fe200078208ff */
[----:B------:R-:W-:Y:S02]  /*48d0*/  UIADD3.X UR23, UPT, UPT, UR28, UR23, URZ, UP0, !UPT ;  /* 0x000000171c177290 */ /* 0x000fe400087fe4ff */
[----:B------:R-:W-:Y:S01]  /*48e0*/  UIADD3 UR29, UP0, UPT, UR29, UR30, URZ ;  /* 0x0000001e1d1d7290 */ /* 0x000fe2000ff1e0ff */
[----:B------:R-:W-:Y:S01]  /*48f0*/  LEA.HI.X R9, R2, R155, R3, 0x1, P1 ;  /* 0x0000009b02097211 */ /* 0x000fe200008f0c03 */
[----:B------:R-:W-:Y:S02]  /*4900*/  IMAD.U32 R3, RZ, RZ, UR30 ;  /* 0x0000001eff037e24 */ /* 0x000fe4000f8e00ff */
[----:B------:R-:W-:Y:S01]  /*4910*/  MOV R2, UR23 ;  /* 0x0000001700027c02 */ /* 0x000fe20008000f00 */
[----:B------:R-:W-:Y:S01]  /*4920*/  UIADD3.X UR28, UPT, UPT, UR28, UR23, URZ, UP0, !UPT ;  /* 0x000000171c1c7290 */ /* 0x000fe200087fe4ff */
[----:B------:R-:W-:Y:S01]  /*4930*/  @!PT LDS RZ, [RZ] ;  /* 0x00000000fffff984 */ /* 0x000fe20000000800 */
[----:B------:R-:W-:Y:S01]  /*4940*/  @!PT LDS RZ, [RZ] ;  /* 0x00000000fffff984 */ /* 0x000fe20000000800 */
[----:B------:R-:W-:Y:S01]  /*4950*/  @!PT LDS RZ, [RZ] ;  /* 0x00000000fffff984 */ /* 0x000fe20000000800 */
[----:B------:R3:W-:Y:S01]  /*4960*/  LDGSTS.E.BYPASS.LTC128B.128 [R24+0x8000], desc[UR14][R8.64] ;  /* 0x0800000008187fae */ /* 0x0007e2000b981a0e */
[----:B------:R-:W-:Y:S01]  /*4970*/  LEA R6, P1, R3, R159, 0x1 ;  /* 0x0000009f03067211 */ /* 0x000fe200078208ff */
[----:B------:R-:W-:-:S02]  /*4980*/  ULEA UR30, UP0, UR10, UR30, 0x5 ;  /* 0x0000001e0a1e7291 */ /* 0x000fc4000f8028ff */
[----:B------:R3:W-:Y:S01]  /*4990*/  LDGSTS.E.BYPASS.LTC128B.128 [R24+0xa000], desc[UR14][R8.64+0x80] ;  /* 0x0a00008008187fae */ /* 0x0007e2000b981a0e */
[----:B------:R-:W-:Y:S01]  /*49a0*/  LEA.HI.X R7, R3, R155, R2, 0x1, P1 ;  /* 0x0000009b03077211 */ /* 0x000fe200008f0c02 */
[----:B------:R-:W-:Y:S01]  /*49b0*/  IMAD.U32 R3, RZ, RZ, UR29 ;  /* 0x0000001dff037e24 */ /* 0x000fe2000f8e00ff */
[----:B------:R-:W-:Y:S01]  /*49c0*/  ULEA.HI.X UR10, UR10, UR23, UR11, 0x5, UP0 ;  /* 0x000000170a0a7291 */ /* 0x000fe200080f2c0b */
[----:B------:R-:W-:Y:S02]  /*49d0*/  IMAD.U32 R2, RZ, RZ, UR28 ;  /* 0x0000001cff027e24 */ /* 0x000fe4000f8e00ff */
[----:B------:R3:W-:Y:S01]  /*49e0*/  LDGSTS.E.BYPASS.LTC128B.128 [R24+0x8800], desc[UR14][R6.64] ;  /* 0x0880000006187fae */ /* 0x0007e2000b981a0e */
[C---:B------:R-:W-:Y:S02]  /*49f0*/  LEA R4, P1, R3.reuse, R159, 0x1 ;  /* 0x0000009f03047211 */ /* 0x040fe400078208ff */
[----:B------:R-:W-:Y:S01]  /*4a00*/  IMAD.U32 R10, RZ, RZ, UR10 ;  /* 0x0000000aff0a7e24 */ /* 0x000fe2000f8e00ff */
[----:B------:R3:W-:Y:S01]  /*4a10*/  LDGSTS.E.BYPASS.LTC128B.128 [R24+0xa800], desc[UR14][R6.64+0x80] ;  /* 0x0a80008006187fae */ /* 0x0007e2000b981a0e */
[----:B------:R-:W-:-:S02]  /*4a20*/  LEA.HI.X R5, R3, R155, R2, 0x1, P1 ;  /* 0x0000009b03057211 */ /* 0x000fc400008f0c02 */
[----:B------:R-:W-:-:S03]  /*4a30*/  MOV R3, UR30 ;  /* 0x0000001e00037c02 */ /* 0x000fc60008000f00 */
[----:B------:R3:W-:Y:S01]  /*4a40*/  LDGSTS.E.BYPASS.LTC128B.128 [R24+0x9000], desc[UR14][R4.64] ;  /* 0x0900000004187fae */ /* 0x0007e2000b981a0e */
[----:B------:R-:W-:-:S03]  /*4a50*/  LEA R2, P1, R3, R159, 0x1 ;  /* 0x0000009f03027211 */ /* 0x000fc600078208ff */
[----:B------:R3:W-:Y:S01]  /*4a60*/  LDGSTS.E.BYPASS.LTC128B.128 [R24+0xb000], desc[UR14][R4.64+0x80] ;  /* 0x0b00008004187fae */ /* 0x0007e2000b981a0e */
[----:B------:R-:W-:-:S05]  /*4a70*/  LEA.HI.X R3, R3, R155, R10, 0x1, P1 ;  /* 0x0000009b03037211 */ /* 0x000fca00008f0c0a */
[----:B------:R3:W-:Y:S04]  /*4a80*/  LDGSTS.E.BYPASS.LTC128B.128 [R24+0x9800], desc[UR14][R2.64] ;  /* 0x0980000002187fae */ /* 0x0007e8000b981a0e */
[----:B------:R3:W-:Y:S04]  /*4a90*/  LDGSTS.E.BYPASS.LTC128B.128 [R24+0xb800], desc[UR14][R2.64+0x80] ;  /* 0x0b80008002187fae */ /* 0x0007e8000b981a0e */
[----:B------:R-:W0:Y:S02]  /*4aa0*/  LDGDEPBAR ;  /* 0x00000000000079af */ /* 0x000e240000000000 */
.L_x_97:
[----:B---3--:R-:W-:Y:S01]  /*4ab0*/  FMNMX3.FTZ R2, R48, R28, R26, !PT ;  /* 0x0000001c30027276 */ /* 0x008fe2000781001a */
[----:B------:R-:W-:Y:S01]  /*4ac0*/  FMUL.FTZ R4, R41, UR22 ;  /* 0x0000001629047c20 */ /* 0x000fe20008410000 */
[----:B--2---:R-:W-:Y:S01]  /*4ad0*/  IADD3 R3, PT, PT, R0, 0x39, RZ ;  /* 0x0000003900037810 */ /* 0x004fe20007ffe0ff */
[----:B------:R-:W-:Y:S01]  /*4ae0*/  FMUL.FTZ R5, R35, UR22 ;  /* 0x0000001623057c20 */ /* 0x000fe20008410000 */
[----:B------:R-:W-:Y:S01]  /*4af0*/  FMNMX3.FTZ R0, R2, R27, R85, !PT ;  /* 0x0000001b02007276 */ /* 0x000fe20007810055 */
[----:B------:R-:W-:Y:S01]  /*4b00*/  FMUL.FTZ R2, R42, UR22 ;  /* 0x000000162a027c20 */ /* 0x000fe20008410000 */
[----:B------:R-:W-:Y:S01]  /*4b10*/  FSEL R160, R29, -INF , !P6 ;  /* 0xff8000001da07808 */ /* 0x000fe20007000000 */
[----:B------:R-:W2:Y:S01]  /*4b20*/  MUFU.TANH R4, R4 ;  /* 0x0000000400047308 */ /* 0x000ea20000002400 */
[----:B------:R-:W-:Y:S01]  /*4b30*/  FMNMX3.FTZ R0, R0, R86, R84, !PT ;  /* 0x0000005600007276 */ /* 0x000fe20007810054 */
[----:B------:R-:W3:Y:S01]  /*4b40*/  LDCU UR10, c[0x0][0x45c] ;  /* 0x00008b80ff0a77ac */ /* 0x000ee20008000800 */
[----:B-1----:R-:W-:Y:S01]  /*4b50*/  FSEL R154, R25, -INF , !P5 ;  /* 0xff800000199a7808 */ /* 0x002fe20006800000 */
[----:B------:R-:W-:Y:S01]  /*4b60*/  STL [R1+0x5c], R208 ;  /* 0x00005cd001007387 */ /* 0x000fe20000100800 */
[----:B------:R-:W-:-:S02]  /*4b70*/  FMNMX3.FTZ R0, R0, R30, R166, !PT ;  /* 0x0000001e00007276 */ /* 0x000fc400078100a6 */
[----:B------:R-:W-:Y:S01]  /*4b80*/  FSEL R239, R32, -INF , !P4 ;  /* 0xff80000020ef7808 */ /* 0x000fe20006000000 */
[----:B------:R1:W-:Y:S01]  /*4b90*/  MUFU.TANH R6, R2 ;  /* 0x0000000200067308 */ /* 0x0003e20000002400 */
[----:B------:R-:W-:Y:S02]  /*4ba0*/  FMNMX3.FTZ R0, R0, R167, R160, !PT ;  /* 0x000000a700007276 */ /* 0x000fe400078100a0 */
[----:B------:R-:W-:Y:S02]  /*4bb0*/  FSEL R236, R13, -INF , !P3 ;  /* 0xff8000000dec7808 */ /* 0x000fe40005800000 */
[----:B------:R-:W-:Y:S02]  /*4bc0*/  FSEL R237, R12, -INF , !P2 ;  /* 0xff8000000ced7808 */ /* 0x000fe40005000000 */
[----:B------:R-:W-:Y:S01]  /*4bd0*/  FMNMX3.FTZ R0, R0, R154, R239, !PT ;  /* 0x0000009a00007276 */ /* 0x000fe200078100ef */
[----:B------:R-:W4:Y:S01]  /*4be0*/  MUFU.TANH R7, R5 ;  /* 0x0000000500077308 */ /* 0x000f220000002400 */
[----:B------:R-:W-:Y:S01]  /*4bf0*/  ISETP.GE.AND P1, PT, R3, UR21, PT ;  /* 0x0000001503007c0c */ /* 0x000fe2000bf26270 */
[----:B------:R-:W-:Y:S01]  /*4c00*/  FMUL.FTZ R3, R43, UR22 ;  /* 0x000000162b037c20 */ /* 0x000fe20008410000 */
[----:B------:R-:W-:-:S02]  /*4c10*/  FSEL R164, R17, -INF , !P6 ;  /* 0xff80000011a47808 */ /* 0x000fc40007000000 */
[----:B--2---:R-:W-:Y:S02]  /*4c20*/  FSEL R251, R4, -INF , !P1 ;  /* 0xff80000004fb7808 */ /* 0x004fe40004800000 */
[----:B------:R-:W-:Y:S01]  /*4c30*/  FSEL R155, R16, -INF , !P5 ;  /* 0xff800000109b7808 */ /* 0x000fe20006800000 */
[----:B------:R2:W3:Y:S01]  /*4c40*/  MUFU.TANH R5, R3 ;  /* 0x0000000300057308 */ /* 0x0004e20000002400 */
[----:B-1----:R-:W-:Y:S02]  /*4c50*/  FMNMX3.FTZ R2, R0, R236, R237, !PT ;  /* 0x000000ec00027276 */ /* 0x002fe400078100ed */
[----:B------:R-:W-:Y:S02]  /*4c60*/  FMNMX3.FTZ R0, R52, R50, R49, !PT ;  /* 0x0000003234007276 */ /* 0x000fe40007810031 */
[----:B------:R-:W-:Y:S01]  /*4c70*/  FMNMX.FTZ R4, R251, R2, !PT ;  /* 0x00000002fb047209 */ /* 0x000fe20007810000 */
[----:B------:R-:W-:Y:S01]  /*4c80*/  FMUL.FTZ R2, R46, UR22 ;  /* 0x000000162e027c20 */ /* 0x000fe20008410000 */
[----:B------:R-:W-:-:S02]  /*4c90*/  FMNMX3.FTZ R0, R0, R51, R90, !PT ;  /* 0x0000003300007276 */ /* 0x000fc4000781005a */
[----:B------:R-:W-:Y:S01]  /*4ca0*/  FSEL R211, R14, -INF , !P4 ;  /* 0xff8000000ed37808 */ /* 0x000fe20006000000 */
[----:B------:R1:W-:Y:S01]  /*4cb0*/  MUFU.TANH R10, R2 ;  /* 0x00000002000a7308 */ /* 0x0003e20000002400 */
[----:B------:R-:W-:Y:S02]  /*4cc0*/  FMNMX3.FTZ R0, R0, R92, R91, !PT ;  /* 0x0000005c00007276 */ /* 0x000fe4000781005b */
[----:B----4-:R-:W-:Y:S02]  /*4cd0*/  FSEL R238, R7, -INF , !P3 ;  /* 0xff80000007ee7808 */ /* 0x010fe40005800000 */
[----:B------:R-:W-:Y:S01]  /*4ce0*/  FMNMX3.FTZ R0, R0, R31, R168, !PT ;  /* 0x0000001f00007276 */ /* 0x000fe200078100a8 */
[----:B--2---:R-:W2:Y:S01]  /*4cf0*/  SHFL.BFLY PT, R3, R4, 0x2, 0x1f ;  /* 0x0c401f0004037f89 */ /* 0x004ea200000e0000 */
[----:B------:R-:W-:Y:S02]  /*4d00*/  FSEL R240, R6, -INF , !P2 ;  /* 0xff80000006f07808 */ /* 0x000fe40005000000 */
[----:B------:R-:W-:-:S02]  /*4d10*/  FMNMX3.FTZ R0, R0, R169, R164, !PT ;  /* 0x000000a900007276 */ /* 0x000fc400078100a4 */
[----:B---3--:R-:W-:Y:S02]  /*4d20*/  FSEL R252, R5, -INF , !P1 ;  /* 0xff80000005fc7808 */ /* 0x008fe40004800000 */
[----:B------:R-:W-:Y:S02]  /*4d30*/  FMNMX3.FTZ R0, R0, R155, R211, !PT ;  /* 0x0000009b00007276 */ /* 0x000fe400078100d3 */
[----:B------:R-:W-:Y:S01]  /*4d40*/  FSEL R152, R64, -INF , !P6 ;  /* 0xff80000040987808 */ /* 0x000fe20007000000 */
[----:B-1----:R-:W-:Y:S01]  /*4d50*/  FMUL.FTZ R2, R45, UR22 ;  /* 0x000000162d027c20 */ /* 0x002fe20008410000 */
[----:B------:R-:W-:Y:S02]  /*4d60*/  FMNMX3.FTZ R0, R0, R238, R240, !PT ;  /* 0x000000ee00007276 */ /* 0x000fe400078100f0 */
[----:B------:R-:W-:Y:S01]  /*4d70*/  FSEL R35, R65, -INF , !P5 ;  /* 0xff80000041237808 */ /* 0x000fe20006800000 */
[----:B------:R1:W3:Y:S01]  /*4d80*/  MUFU.TANH R8, R2 ;  /* 0x0000000200087308 */ /* 0x0002e20000002400 */
[----:B------:R-:W-:-:S02]  /*4d90*/  FMNMX.FTZ R5, R252, R0, !PT ;  /* 0x00000000fc057209 */ /* 0x000fc40007810000 */
[----:B------:R-:W-:Y:S02]  /*4da0*/  FMNMX3.FTZ R0, R53, R56, R57, !PT ;  /* 0x0000003835007276 */ /* 0x000fe40007810039 */
[----:B------:R-:W-:Y:S01]  /*4db0*/  FSEL R241, R44, -INF , !P4 ;  /* 0xff8000002cf17808 */ /* 0x000fe20006000000 */
[----:B------:R-:W4:Y:S01]  /*4dc0*/  SHFL.BFLY PT, R143, R5, 0x2, 0x1f ;  /* 0x0c401f00058f7f89 */ /* 0x000f2200000e0000 */
[----:B------:R-:W-:Y:S02]  /*4dd0*/  FMNMX3.FTZ R0, R0, R76, R149, !PT ;  /* 0x0000004c00007276 */ /* 0x000fe40007810095 */
[----:B------:R-:W-:Y:S02]  /*4de0*/  FSEL R34, R55, -INF , !P5 ;  /* 0xff80000037227808 */ /* 0x000fe40006800000 */
[----:B--2---:R-:W-:Y:S02]  /*4df0*/  FMNMX.FTZ R4, R4, R3, !PT ;  /* 0x0000000304047209 */ /* 0x004fe40007810000 */
[----:B------:R-:W-:-:S02]  /*4e00*/  FMNMX3.FTZ R0, R0, R148, R141, !PT ;  /* 0x0000009400007276 */ /* 0x000fc4000781008d */
[----:B------:R-:W-:Y:S01]  /*4e10*/  FSEL R153, R54, -INF , !P6 ;  /* 0xff80000036997808 */ /* 0x000fe20007000000 */
[----:B------:R-:W2:Y:S01]  /*4e20*/  SHFL.BFLY PT, R135, R4, 0x1, 0x1f ;  /* 0x0c201f0004877f89 */ /* 0x000ea200000e0000 */
[----:B-1----:R-:W-:Y:S01]  /*4e30*/  FMUL.FTZ R2, R20, UR22 ;  /* 0x0000001614027c20 */ /* 0x002fe20008410000 */
[----:B------:R-:W-:Y:S02]  /*4e40*/  FMNMX3.FTZ R0, R0, R132, R162, !PT ;  /* 0x0000008400007276 */ /* 0x000fe400078100a2 */
[----:B---3--:R-:W-:Y:S01]  /*4e50*/  FSEL R242, R8, -INF , !P3 ;  /* 0xff80000008f27808 */ /* 0x008fe20005800000 */
[----:B------:R1:W3:Y:S01]  /*4e60*/  MUFU.TANH R6, R2 ;  /* 0x0000000200067308 */ /* 0x0002e20000002400 */
[----:B------:R-:W-:Y:S02]  /*4e70*/  FMNMX3.FTZ R0, R0, R161, R152, !PT ;  /* 0x000000a100007276 */ /* 0x000fe40007810098 */
[----:B------:R-:W-:Y:S02]  /*4e80*/  FSEL R248, R10, -INF , !P4 ;  /* 0xff8000000af87808 */ /* 0x000fe40006000000 */
[----:B------:R-:W-:-:S02]  /*4e90*/  FMNMX3.FTZ R0, R0, R35, R241, !PT ;  /* 0x0000002300007276 */ /* 0x000fc400078100f1 */
[----:B------:R-:W-:Y:S02]  /*4ea0*/  LOP3.LUT R8, R156, 0x200, R157, 0xf8, !PT ;  /* 0x000002009c087812 */ /* 0x000fe400078ef89d */
[----:B----4-:R-:W-:Y:S02]  /*4eb0*/  FMNMX.FTZ R143, R5, R143, !PT ;  /* 0x0000008f058f7209 */ /* 0x010fe40007810000 */
[----:B------:R-:W-:Y:S02]  /*4ec0*/  LEA R14, R8, UR20, 0x1 ;  /* 0x00000014080e7c11 */ /* 0x000fe4000f8e08ff */
[----:B------:R-:W-:-:S03]  /*4ed0*/  LOP3.LUT P6, RZ, R170, 0x4, RZ, 0xc0, !PT ;  /* 0x00000004aaff7812 */ /* 0x000fc600078cc0ff */
[----:B------:R-:W-:Y:S02]  /*4ee0*/  VIADD R15, R14, 0xc040 ;  /* 0x0000c0400e0f7836 */ /* 0x000fe40000000000 */
[----:B-1----:R-:W-:Y:S01]  /*4ef0*/  FMUL.FTZ R2, R21, UR22 ;  /* 0x0000001615027c20 */ /* 0x002fe20008410000 */
[----:B---3--:R-:W-:Y:S02]  /*4f00*/  FSEL R243, R6, -INF , !P2 ;  /* 0xff80000006f37808 */ /* 0x008fe40005000000 */
[----:B--2---:R-:W-:Y:S01]  /*4f10*/  FMNMX.FTZ R135, R4, R135, !PT ;  /* 0x0000008704877209 */ /* 0x004fe20007810000 */
[----:B------:R1:W2:Y:S01]  /*4f20*/  MUFU.TANH R3, R2 ;  /* 0x0000000200037308 */ /* 0x0002a20000002400 */
[----:B------:R-:W-:Y:S02]  /*4f30*/  FMNMX3.FTZ R0, R0, R242, R243, !PT ;  /* 0x000000f200007276 */ /* 0x000fe400078100f3 */
[----:B------:R-:W-:Y:S01]  /*4f40*/  FSETP.NEU.FTZ.AND P5, PT, R135, -INF , PT ;  /* 0xff8000008700780b */ /* 0x000fe20003fbd000 */
[----:B------:R-:W-:Y:S01]  /*4f50*/  STL [R1+0x60], R135 ;  /* 0x0000608701007387 */ /* 0x000fe20000100800 */
[----:B-1----:R-:W-:Y:S01]  /*4f60*/  FMUL.FTZ R2, R47, UR22 ;  /* 0x000000162f027c20 */ /* 0x002fe20008410000 */
[----:B--2---:R-:W-:Y:S01]  /*4f70*/  FSEL R172, R3, -INF , !P1 ;  /* 0xff80000003ac7808 */ /* 0x004fe20004800000 */
[----:B------:R-:W-:-:S02]  /*4f80*/  FMUL.FTZ R3, R23, UR22 ;  /* 0x0000001617037c20 */ /* 0x000fc40008410000 */
[----:B------:R1:W2:Y:S01]  /*4f90*/  MUFU.TANH R9, R2 ;  /* 0x0000000200097308 */ /* 0x0002a20000002400 */
[----:B------:R-:W-:-:S05]  /*4fa0*/  FMNMX.FTZ R6, R172, R0, !PT ;  /* 0x00000000ac067209 */ /* 0x000fca0007810000 */
[----:B------:R-:W3:Y:S02]  /*4fb0*/  SHFL.BFLY PT, R4, R6, 0x2, 0x1f ;  /* 0x0c401f0006047f89 */ /* 0x000ee400000e0000 */
[----:B------:R4:W4:Y:S01]  /*4fc0*/  MUFU.TANH R5, R3 ;  /* 0x0000000300057308 */ /* 0x0009220000002400 */
[----:B-1----:R-:W-:Y:S01]  /*4fd0*/  FMUL.FTZ R2, R22, UR22 ;  /* 0x0000001616027c20 */ /* 0x002fe20008410000 */
[----:B--2---:R-:W-:Y:S02]  /*4fe0*/  FSEL R249, R9, -INF , !P3 ;  /* 0xff80000009f97808 */ /* 0x004fe40005800000 */
[----:B------:R-:W-:-:S04]  /*4ff0*/  SEL R9, R158, 0xffffffe0, !P0 ;  /* 0xffffffe09e097807 */ /* 0x000fc80004000000 */
[----:B------:R1:W2:Y:S01]  /*5000*/  MUFU.TANH R7, R2 ;  /* 0x0000000200077308 */ /* 0x0002a20000002400 */
[----:B----4-:R-:W4:Y:S01]  /*5010*/  SHFL.BFLY PT, R3, R143, 0x1, 0x1f ;  /* 0x0c201f008f037f89 */ /* 0x010f2200000e0000 */
[----:B------:R-:W-:Y:S01]  /*5020*/  FSEL R181, R5, -INF , !P1 ;  /* 0xff80000005b57808 */ /* 0x000fe20004800000 */
[----:B------:R-:W-:Y:S01]  /*5030*/  IMAD.IADD R32, R9, 0x1, R14 ;  /* 0x0000000109207824 */ /* 0x000fe200078e020e */
[----:B---3--:R-:W-:-:S04]  /*5040*/  FMNMX.FTZ R4, R6, R4, !PT ;  /* 0x0000000406047209 */ /* 0x008fc80007810000 */
[----:B------:R-:W-:Y:S04]  /*5050*/  LDSM.16.MT88.4 R16, [R32+0xc000] ;  /* 0x00c000002010783b */ /* 0x000fe80000004200 */
[----:B------:R-:W-:Y:S01]  /*5060*/  LDSM.16.MT88.4 R64, [R32+0xe000] ;  /* 0x00e000002040783b */ /* 0x000fe20000004200 */
[----:B-1----:R-:W-:Y:S02]  /*5070*/  FMNMX3.FTZ R2, R80, R88, R87, !PT ;  /* 0x0000005850027276 */ /* 0x002fe40007810057 */
[----:B--2---:R-:W-:Y:S01]  /*5080*/  FSEL R250, R7, -INF , !P2 ;  /* 0xff80000007fa7808 */ /* 0x004fe20005000000 */
[----:B------:R-:W-:Y:S01]  /*5090*/  LDSM.16.MT88.4 R20, [R32+0xe800] ;  /* 0x00e800002014783b */ /* 0x000fe20000004200 */
[----:B------:R-:W-:Y:S01]  /*50a0*/  FMNMX3.FTZ R0, R2, R89, R151, !PT ;  /* 0x0000005902007276 */ /* 0x000fe20007810097 */
[----:B------:R-:W-:-:S02]  /*50b0*/  FMUL.FTZ R2, R135, UR10 ;  /* 0x0000000a87027c20 */ /* 0x000fc40008410000 */
[----:B------:R-:W-:Y:S01]  /*50c0*/  STL [R1+0x78], R250 ;  /* 0x000078fa01007387 */ /* 0x000fe20000100800 */
[----:B------:R-:W-:Y:S02]  /*50d0*/  FMNMX3.FTZ R0, R0, R150, R142, !PT ;  /* 0x0000009600007276 */ /* 0x000fe4000781008e */
[----:B------:R-:W-:Y:S01]  /*50e0*/  FSEL R12, R2, RZ, P5 ;  /* 0x000000ff020c7208 */ /* 0x000fe20002800000 */
[----:B------:R-:W1:Y:S01]  /*50f0*/  SHFL.BFLY PT, R7, R4, 0x1, 0x1f ;  /* 0x0c201f0004077f89 */ /* 0x000e6200000e0000 */
[----:B------:R-:W-:Y:S02]  /*5100*/  FMNMX3.FTZ R0, R0, R140, R165, !PT ;  /* 0x0000008c00007276 */ /* 0x000fe400078100a5 */
[----:B----4-:R-:W-:Y:S01]  /*5110*/  FMNMX.FTZ R143, R143, R3, !PT ;  /* 0x000000038f8f7209 */ /* 0x010fe20007810000 */
[--C-:B------:R-:W-:Y:S01]  /*5120*/  FFMA.FTZ R2, R48, UR10, -R12.reuse ;  /* 0x0000000a30027c23 */ /* 0x100fe2000801080c */
[----:B------:R-:W-:Y:S01]  /*5130*/  FMNMX3.FTZ R0, R0, R163, R153, !PT ;  /* 0x000000a300007276 */ /* 0x000fe20007810099 */
[----:B------:R-:W-:Y:S01]  /*5140*/  FFMA.FTZ R3, R27, UR10, -R12 ;  /* 0x0000000a1b037c23 */ /* 0x000fe2000801080c */
[----:B------:R-:W-:Y:S01]  /*5150*/  FSETP.NEU.FTZ.AND P1, PT, R143, -INF , PT ;  /* 0xff8000008f00780b */ /* 0x000fe20003f3d000 */
[----:B------:R2:W-:Y:S01]  /*5160*/  MUFU.EX2 R173, R2 ;  /* 0x0000000200ad7308 */ /* 0x0005e20000000800 */
[----:B------:R-:W-:-:S04]  /*5170*/  FMNMX3.FTZ R0, R0, R34, R248, !PT ;  /* 0x0000002200007276 */ /* 0x000fc800078100f8 */
[----:B------:R-:W-:-:S03]  /*5180*/  FMNMX3.FTZ R0, R0, R249, R250, !PT ;  /* 0x000000f900007276 */ /* 0x000fc600078100fa */
[----:B------:R-:W-:Y:S01]  /*5190*/  MUFU.EX2 R159, R3 ;  /* 0x00000003009f7308 */ /* 0x000fe20000000800 */
[----:B------:R-:W-:Y:S01]  /*51a0*/  FMNMX.FTZ R5, R181, R0, !PT ;  /* 0x00000000b5057209 */ /* 0x000fe20007810000 */
[----:B------:R-:W-:-:S04]  /*51b0*/  FFMA.FTZ R0, R26, UR10, -R12 ;  /* 0x0000000a1a007c23 */ /* 0x000fc8000801080c */
[----:B------:R-:W3:Y:S02]  /*51c0*/  SHFL.BFLY PT, R6, R5, 0x2, 0x1f ;  /* 0x0c401f0005067f89 */ /* 0x000ee400000e0000 */
[----:B------:R4:W-:Y:S01]  /*51d0*/  MUFU.EX2 R245, R0 ;  /* 0x0000000000f57308 */ /* 0x0009e20000000800 */
[----:B--2---:R-:W-:Y:S01]  /*51e0*/  FFMA.FTZ R2, R28, UR10, -R12 ;  /* 0x0000000a1c027c23 */ /* 0x004fe2000801080c */
[----:B-1----:R-:W-:-:S05]  /*51f0*/  FMNMX.FTZ R134, R4, R7, !PT ;  /* 0x0000000704867209 */ /* 0x002fca0007810000 */
[----:B------:R-:W-:Y:S01]  /*5200*/  FMUL.FTZ R4, R134, UR10 ;  /* 0x0000000a86047c20 */ /* 0x000fe20008410000 */
[----:B------:R1:W2:Y:S01]  /*5210*/  MUFU.EX2 R24, R2 ;  /* 0x0000000200187308 */ /* 0x0002a20000000800 */
[----:B----4-:R-:W-:Y:S01]  /*5220*/  FMUL.FTZ R0, R143, UR10 ;  /* 0x0000000a8f007c20 */ /* 0x010fe20008410000 */
[----:B---3--:R-:W-:-:S04]  /*5230*/  FMNMX.FTZ R8, R5, R6, !PT ;  /* 0x0000000605087209 */ /* 0x008fc80007810000 */
[----:B-1----:R-:W-:Y:S01]  /*5240*/  FSEL R2, R0, RZ, P1 ;  /* 0x000000ff00027208 */ /* 0x002fe20000800000 */
[----:B--2---:R-:W-:Y:S01]  /*5250*/  STL [R1+0x3c], R24 ;  /* 0x00003c1801007387 */ /* 0x004fe20000100800 */
[----:B------:R-:W-:-:S03]  /*5260*/  FSETP.NEU.FTZ.AND P1, PT, R134, -INF , PT ;  /* 0xff8000008600780b */ /* 0x000fc60003f3d000 */
[--C-:B------:R-:W-:Y:S01]  /*5270*/  FFMA.FTZ R0, R52, UR10, -R2.reuse ;  /* 0x0000000a34007c23 */ /* 0x100fe20008010802 */
[----:B------:R1:W-:Y:S04]  /*5280*/  STL [R1+0x64], R143 ;  /* 0x0000648f01007387 */ /* 0x0003e80000100800 */
[----:B------:R-:W2:Y:S01]  /*5290*/  SHFL.BFLY PT, R10, R8, 0x1, 0x1f ;  /* 0x0c201f00080a7f89 */ /* 0x000ea200000e0000 */
[----:B-1----:R1:W-:Y:S02]  /*52a0*/  MUFU.EX2 R143, R0 ;  /* 0x00000000008f7308 */ /* 0x0023e40000000800 */
[----:B-1----:R-:W-:-:S06]  /*52b0*/  FFMA.FTZ R0, R50, UR10, -R2 ;  /* 0x0000000a32007c23 */ /* 0x002fcc0008010802 */
[----:B------:R1:W3:Y:S02]  /*52c0*/  MUFU.EX2 R3, R0 ;  /* 0x0000000000037308 */ /* 0x0002e40000000800 */
[----:B-1----:R-:W-:Y:S01]  /*52d0*/  FFMA.FTZ R0, R49, UR10, -R2 ;  /* 0x0000000a31007c23 */ /* 0x002fe20008010802 */
[----:B---3--:R1:W-:Y:S05]  /*52e0*/  STL [R1+0x38], R3 ;  /* 0x0000380301007387 */ /* 0x0083ea0000100800 */
[----:B------:R-:W3:Y:S02]  /*52f0*/  MUFU.EX2 R11, R0 ;  /* 0x00000000000b7308 */ /* 0x000ee40000000800 */
[----:B---3--:R-:W-:Y:S01]  /*5300*/  STL [R1+0x34], R11 ;  /* 0x0000340b01007387 */ /* 0x008fe20000100800 */
[----:B------:R-:W-:-:S03]  /*5310*/  IADD3 R0, PT, PT, R14, 0xc000, RZ ;  /* 0x0000c0000e007810 */ /* 0x000fc60007ffe0ff */
[----:B------:R3:W-:Y:S01]  /*5320*/  STL [R1+0x68], R134 ;  /* 0x0000688601007387 */ /* 0x0007e20000100800 */
[----:B-1----:R-:W-:-:S03]  /*5330*/  FFMA.FTZ R3, R51, UR10, -R2 ;  /* 0x0000000a33037c23 */ /* 0x002fc60008010802 */
[----:B---3--:R-:W3:Y:S01]  /*5340*/  LDL.LU R134, [R1+0x38] ;  /* 0x0000380001867983 */ /* 0x008ee20000300800 */
[----:B------:R-:W-:Y:S01]  /*5350*/  @P6 IADD3 R15, PT, PT, R0, -0x40, RZ ;  /* 0xffffffc0000f6810 */ /* 0x000fe20007ffe0ff */
[----:B------:R1:W4:Y:S01]  /*5360*/  MUFU.EX2 R156, R3 ;  /* 0x00000003009c7308 */ /* 0x0003220000000800 */
[----:B------:R-:W-:Y:S01]  /*5370*/  FSEL R0, R4, RZ, P1 ;  /* 0x000000ff04007208 */ /* 0x000fe20000800000 */
[----:B------:R3:W-:Y:S01]  /*5380*/  STL [R1+0x70], R143 ;  /* 0x0000708f01007387 */ /* 0x0007e20000100800 */
[----:B--2---:R-:W-:Y:S01]  /*5390*/  FMNMX.FTZ R133, R8, R10, !PT ;  /* 0x0000000a08857209 */ /* 0x004fe20007810000 */
[----:B------:R-:W-:Y:S01]  /*53a0*/  IMAD.IADD R33, R9, 0x1, R15 ;  /* 0x0000000109217824 */ /* 0x000fe200078e020f */
[----:B------:R-:W-:Y:S01]  /*53b0*/  F2FP.F16.F32.PACK_AB R4, R24, R173 ;  /* 0x000000ad1804723e */ /* 0x000fe200000000ff */
[--C-:B------:R-:W-:Y:S01]  /*53c0*/  FFMA.FTZ R9, R56, UR10, -R0.reuse ;  /* 0x0000000a38097c23 */ /* 0x100fe20008010800 */
[----:B------:R-:W-:Y:S01]  /*53d0*/  FSETP.NEU.FTZ.AND P1, PT, R133, -INF , PT ;  /* 0xff8000008500780b */ /* 0x000fe20003f3d000 */
[----:B------:R-:W-:Y:S01]  /*53e0*/  FFMA.FTZ R8, R57, UR10, -R0 ;  /* 0x0000000a39087c23 */ /* 0x000fe20008010800 */
[----:B------:R-:W-:Y:S01]  /*53f0*/  LDSM.16.MT88.4 R48, [R15] ;  /* 0x000000000f30783b */ /* 0x000fe20000004200 */
[----:B------:R-:W-:-:S02]  /*5400*/  F2FP.F16.F32.PACK_AB R6, R159, R245 ;  /* 0x000000f59f06723e */ /* 0x000fc400000000ff */
[----:B------:R2:W-:Y:S01]  /*5410*/  MUFU.EX2 R135, R8 ;  /* 0x0000000800877308 */ /* 0x0005e20000000800 */
[----:B------:R-:W-:Y:S01]  /*5420*/  LDSM.16.MT88.4 R60, [R33] ;  /* 0x00000000213c783b */ /* 0x000fe20000004200 */
[--C-:B-1----:R-:W-:Y:S01]  /*5430*/  FFMA.FTZ R3, R53, UR10, -R0.reuse ;  /* 0x0000000a35037c23 */ /* 0x102fe20008010800 */
[----:B----4-:R-:W-:Y:S02]  /*5440*/  F2FP.F16.F32.PACK_AB R7, R156, R11 ;  /* 0x0000000b9c07723e */ /* 0x010fe400000000ff */
[----:B------:R-:W1:Y:S03]  /*5450*/  LDSM.16.MT88.4 R52, [R14+0xc000] ;  /* 0x00c000000e34783b */ /* 0x000e660000004200 */
[----:B------:R4:W-:Y:S01]  /*5460*/  MUFU.EX2 R157, R3 ;  /* 0x00000003009d7308 */ /* 0x0009e20000000800 */
[----:B------:R-:W1:Y:S04]  /*5470*/  LDSM.16.MT88.4 R56, [R14+0xe000] ;  /* 0x00e000000e38783b */ /* 0x000e680000004200 */
[----:B------:R-:W1:Y:S01]  /*5480*/  LDSM.16.MT88.4 R72, [R15+0x2000] ;  /* 0x002000000f48783b */ /* 0x000e620000004200 */
[----:B--2---:R-:W-:-:S03]  /*5490*/  FFMA.FTZ R8, R76, UR10, -R0 ;  /* 0x0000000a4c087c23 */ /* 0x004fc60008010800 */
[----:B------:R-:W-:Y:S01]  /*54a0*/  LDSM.16.MT88.4 R24, [R32+0xc800] ;  /* 0x00c800002018783b */ /* 0x000fe20000004200 */
[----:B------:R-:W2:Y:S03]  /*54b0*/  MUFU.EX2 R174, R8 ;  /* 0x0000000800ae7308 */ /* 0x000ea60000000800 */
[----:B------:R-:W-:Y:S01]  /*54c0*/  LDSM.16.MT88.4 R36, [R15+0x800] ;  /* 0x000800000f24783b */ /* 0x000fe20000004200 */
[----:B----4-:R-:W-:-:S03]  /*54d0*/  FMUL.FTZ R3, R133, UR10 ;  /* 0x0000000a85037c20 */ /* 0x010fc60008410000 */
[----:B------:R-:W-:Y:S02]  /*54e0*/  LDSM.16.MT88.4 R40, [R33+0x800] ;  /* 0x000800002128783b */ /* 0x000fe40000004200 */
[----:B------:R-:W-:-:S05]  /*54f0*/  FSEL R13, R3, RZ, P1 ;  /* 0x000000ff030d7208 */ /* 0x000fca0000800000 */
[--C-:B------:R-:W-:Y:S02]  /*5500*/  FFMA.FTZ R3, R80, UR10, -R13.reuse ;  /* 0x0000000a50037c23 */ /* 0x100fe4000801080d */
[----:B------:R-:W4:Y:S01]  /*5510*/  LDSM.16.MT88.4 R80, [R33+0x2000] ;  /* 0x002000002150783b */ /* 0x000f220000004200 */
[----:B--2---:R-:W-:Y:S02]  /*5520*/  F2FP.F16.F32.PACK_AB R10, R174, R135 ;  /* 0x00000087ae0a723e */ /* 0x004fe400000000ff */
[----:B---3--:R-:W-:Y:S01]  /*5530*/  F2FP.F16.F32.PACK_AB R5, R134, R143 ;  /* 0x0000008f8605723e */ /* 0x008fe200000000ff */
[----:B------:R2:W-:Y:S01]  /*5540*/  STL [R1+0x6c], R134 ;  /* 0x00006c8601007387 */ /* 0x0005e20000100800 */
[----:B------:R3:W-:Y:S03]  /*5550*/  MUFU.EX2 R143, R3 ;  /* 0x00000003008f7308 */ /* 0x0007e60000000800 */
[----:B------:R1:W-:Y:S02]  /*5560*/  STL [R1+0x74], R133 ;  /* 0x0000748501007387 */ /* 0x0003e40000100800 */
[C---:B------:R-:W-:Y:S08]  /*5570*/  HMMA.16816.F32 R44, R4.reuse, R16, RZ ;  /* 0x00000010042c723c */ /* 0x040ff000000018ff */
[----:B------:R-:W-:Y:S01]  /*5580*/  HMMA.16816.F32 R68, R4, R18, RZ ;  /* 0x000000120444723c */ /* 0x000fe200000018ff */
[----:B---3--:R-:W-:-:S07]  /*5590*/  FFMA.FTZ R3, R88, UR10, -R13 ;  /* 0x0000000a58037c23 */ /* 0x008fce000801080d */
[C---:B------:R-:W-:Y:S01]  /*55a0*/  HMMA.16816.F32 R76, R4.reuse, R64, RZ ;  /* 0x00000040044c723c */ /* 0x040fe200000018ff */
[----:B--2---:R-:W2:Y:S07]  /*55b0*/  MUFU.EX2 R134, R9 ;  /* 0x0000000900867308 */ /* 0x004eae0000000800 */
[C---:B------:R-:W-:Y:S01]  /*55c0*/  HMMA.16816.F32 R120, R4.reuse, R66, RZ ;  /* 0x000000420478723c */ /* 0x040fe200000018ff */
[----:B-1----:R1:W3:Y:S07]  /*55d0*/  MUFU.EX2 R133, R3 ;  /* 0x0000000300857308 */ /* 0x0022ee0000000800 */
[----:B------:R-:W-:Y:S01]  /*55e0*/  HMMA.16816.F32 R144, R4, R52, RZ ;  /* 0x000000340490723c */ /* 0x000fe200000018ff */
[----:B--2---:R-:W-:-:S07]  /*55f0*/  F2FP.F16.F32.PACK_AB R8, R134, R157 ;  /* 0x0000009d8608723e */ /* 0x004fce00000000ff */
[----:B------:R-:W-:Y:S01]  /*5600*/  HMMA.16816.F32 R136, R4, R48, RZ ;  /* 0x000000300488723c */ /* 0x000fe200000018ff */
[----:B-1----:R-:W-:Y:S01]  /*5610*/  FFMA.FTZ R3, R87, UR10, -R13 ;  /* 0x0000000a57037c23 */ /* 0x002fe2000801080d */
[----:B---3--:R-:W-:-:S03]  /*5620*/  F2FP.F16.F32.PACK_AB R9, R133, R143 ;  /* 0x0000008f8509723e */ /* 0x008fc600000000ff */
[----:B------:R1:W-:Y:S03]  /*5630*/  MUFU.EX2 R208, R3 ;  /* 0x0000000300d07308 */ /* 0x0003e60000000800 */
[C---:B------:R-:W-:Y:S08]  /*5640*/  HMMA.16816.F32 R128, R4.reuse, R60, RZ ;  /* 0x0000003c0480723c */ /* 0x040ff000000018ff */
[----:B------:R-:W-:Y:S01]  /*5650*/  HMMA.16816.F32 R124, R4, R56, RZ ;  /* 0x00000038047c723c */ /* 0x000fe200000018ff */
[----:B-1----:R-:W-:-:S07]  /*5660*/  FFMA.FTZ R3, R89, UR10, -R13 ;  /* 0x0000000a59037c23 */ /* 0x002fce000801080d */
[C---:B------:R-:W-:Y:S01]  /*5670*/  HMMA.16816.F32 R116, R4.reuse, R72, RZ ;  /* 0x000000480474723c */ /* 0x040fe200000018ff */
[----:B------:R1:W2:Y:S07]  /*5680*/  MUFU.EX2 R11, R3 ;  /* 0x00000003000b7308 */ /* 0x0002ae0000000800 */
[C---:B----4-:R-:W-:Y:S08]  /*5690*/  HMMA.16816.F32 R112, R4.reuse, R80, RZ ;  /* 0x000000500470723c */ /* 0x050ff000000018ff */
[C---:B------:R-:W-:Y:S01]  /*56a0*/  HMMA.16816.F32 R108, R4.reuse, R54, RZ ;  /* 0x00000036046c723c */ /* 0x040fe200000018ff */
[--C-:B-1----:R-:W-:Y:S01]  /*56b0*/  FFMA.FTZ R3, R85, UR10, -R12.reuse ;  /* 0x0000000a55037c23 */ /* 0x102fe2000801080c */
[----:B--2---:R1:W-:Y:S03]  /*56c0*/  STL [R1+0x24], R11 ;  /* 0x0000240b01007387 */ /* 0x0043e60000100800 */
[----:B------:R2:W-:Y:S03]  /*56d0*/  MUFU.EX2 R210, R3 ;  /* 0x0000000300d27308 */ /* 0x0005e60000000800 */
[C---:B------:R-:W-:Y:S08]  /*56e0*/  HMMA.16816.F32 R104, R4.reuse, R50, RZ ;  /* 0x000000320468723c */ /* 0x040ff000000018ff */
[----:B------:R-:W-:Y:S01]  /*56f0*/  HMMA.16816.F32 R100, R4, R62, RZ ;  /* 0x0000003e0464723c */ /* 0x000fe200000018ff */
[----:B--2---:R-:W-:-:S07]  /*5700*/  FFMA.FTZ R3, R86, UR10, -R12 ;  /* 0x0000000a56037c23 */ /* 0x004fce000801080c */
[----:B------:R-:W-:Y:S01]  /*5710*/  HMMA.16816.F32 R96, R4, R58, RZ ;  /* 0x0000003a0460723c */ /* 0x000fe200000018ff */
[----:B------:R2:W3:Y:S01]  /*5720*/  MUFU.EX2 R209, R3 ;  /* 0x0000000300d17308 */ /* 0x0004e20000000800 */
[----:B-1----:R-:W-:Y:S01]  /*5730*/  F2FP.F16.F32.PACK_AB R11, R11, R208 ;  /* 0x000000d00b0b723e */ /* 0x002fe200000000ff */
[----:B--2---:R-:W-:-:S05]  /*5740*/  FFMA.FTZ R3, R84, UR10, -R12 ;  /* 0x0000000a54037c23 */ /* 0x004fca000801080c */
[----:B------:R-:W-:Y:S01]  /*5750*/  HMMA.16816.F32 R84, R4, R82, RZ ;  /* 0x000000520454723c */ /* 0x000fe200000018ff */
[----:B------:R1:W-:Y:S02]  /*5760*/  MUFU.EX2 R250, R3 ;  /* 0x0000000300fa7308 */ /* 0x0003e40000000800 */
[----:B-1----:R-:W-:-:S06]  /*5770*/  FFMA.FTZ R3, R30, UR10, -R12 ;  /* 0x0000000a1e037c23 */ /* 0x002fcc000801080c */
[----:B------:R1:W2:Y:S02]  /*5780*/  MUFU.EX2 R175, R3 ;  /* 0x0000000300af7308 */ /* 0x0002a40000000800 */
[----:B-1----:R-:W-:-:S06]  /*5790*/  FFMA.FTZ R3, R90, UR10, -R2 ;  /* 0x0000000a5a037c23 */ /* 0x002fcc0008010802 */
[----:B------:R1:W-:Y:S02]  /*57a0*/  MUFU.EX2 R244, R3 ;  /* 0x0000000300f47308 */ /* 0x0003e40000000800 */
[----:B-1----:R-:W-:Y:S02]  /*57b0*/  FFMA.FTZ R3, R92, UR10, -R2 ;  /* 0x0000000a5c037c23 */ /* 0x002fe40008010802 */
[----:B------:R-:W-:Y:S01]  /*57c0*/  HMMA.16816.F32 R92, R4, R74, RZ ;  /* 0x0000004a045c723c */ /* 0x000fe200000018ff */
[----:B---3--:R-:W-:-:S03]  /*57d0*/  F2FP.F16.F32.PACK_AB R4, R209, R210 ;  /* 0x000000d2d104723e */ /* 0x008fc600000000ff */
[----:B------:R1:W3:Y:S01]  /*57e0*/  MUFU.EX2 R158, R3 ;  /* 0x00000003009e7308 */ /* 0x0002e20000000800 */
[----:B--2---:R-:W-:Y:S01]  /*57f0*/  F2FP.F16.F32.PACK_AB R6, R175, R250 ;  /* 0x000000faaf06723e */ /* 0x004fe200000000ff */
[--C-:B-1----:R-:W-:Y:S01]  /*5800*/  FFMA.FTZ R3, R91, UR10, -R2.reuse ;  /* 0x0000000a5b037c23 */ /* 0x102fe20008010802 */
[----:B---3--:R-:W-:Y:S01]  /*5810*/  F2FP.F16.F32.PACK_AB R5, R158, R244 ;  /* 0x000000f49e05723e */ /* 0x008fe200000000ff */
[----:B------:R-:W-:Y:S04]  /*5820*/  HMMA.16816.F32 R88, R8, R16, RZ ;  /* 0x000000100858723c */ /* 0x000fe800000018ff */
[----:B------:R1:W-:Y:S02]  /*5830*/  MUFU.EX2 R180, R3 ;  /* 0x0000000300b47308 */ /* 0x0003e40000000800 */
[----:B-1----:R-:W-:-:S02]  /*5840*/  FFMA.FTZ R3, R31, UR10, -R2 ;  /* 0x0000000a1f037c23 */ /* 0x002fc40008010802 */
        /* <DEDUP_REMOVED lines=10> */
[C---:B------:R-:W-:Y:S01]  /*58f0*/  HMMA.16816.F32 R228, R4.reuse, R20, R76 ;  /* 0x0000001404e4723c */ /* 0x040fe2000000184c */
[----:B------:R2:W-:Y:S01]  /*5900*/  MUFU.EX2 R246, R3 ;  /* 0x0000000300f67308 */ /* 0x0005e20000000800 */
[----:B------:R-:W4:Y:S06]  /*5910*/  LDSM.16.MT88.4 R76, [R33+0x2800] ;  /* 0x00280000214c783b */ /* 0x000f2c0000004200 */
[----:B------:R-:W-:Y:S01]  /*5920*/  HMMA.16816.F32 R224, R4, R22, R120 ;  /* 0x0000001604e0723c */ /* 0x000fe20000001878 */
[----:B------:R-:W-:-:S07]  /*5930*/  MOV R123, R180 ;  /* 0x000000b4007b7202 */ /* 0x000fce0000000f00 */
[----:B-1----:R-:W-:Y:S01]  /*5940*/  HMMA.16816.F32 R144, R4, R28, R144 ;  /* 0x0000001c0490723c */ /* 0x002fe20000001890 */
[----:B--2---:R-:W-:Y:S01]  /*5950*/  FFMA.FTZ R3, R141, UR10, -R0 ;  /* 0x0000000a8d037c23 */ /* 0x004fe20008010800 */
[----:B------:R-:W-:-:S03]  /*5960*/  IMAD.MOV.U32 R141, RZ, RZ, R181 ;  /* 0x000000ffff8d7224 */ /* 0x000fc600078e00b5 */
[----:B------:R1:W2:Y:S03]  /*5970*/  MUFU.EX2 R182, R3 ;  /* 0x0000000300b67308 */ /* 0x0002a60000000800 */
[C---:B------:R-:W-:Y:S08]  /*5980*/  HMMA.16816.F32 R196, R4.reuse, R40, R128 ;  /* 0x0000002804c4723c */ /* 0x040ff00000001880 */
[----:B---3--:R-:W-:Y:S01]  /*5990*/  HMMA.16816.F32 R220, R4, R44, R124 ;  /* 0x0000002c04dc723c */ /* 0x008fe2000000187c */
[----:B-1----:R-:W-:Y:S01]  /*59a0*/  FFMA.FTZ R3, R132, UR10, -R0 ;  /* 0x0000000a84037c23 */ /* 0x002fe20008010800 */
[----:B--2---:R-:W-:-:S06]  /*59b0*/  MOV R132, R182 ;  /* 0x000000b600847202 */ /* 0x004fcc0000000f00 */
[C---:B----4-:R-:W-:Y:S01]  /*59c0*/  HMMA.16816.F32 R216, R4.reuse, R68, R116 ;  /* 0x0000004404d8723c */ /* 0x050fe20000001874 */
[----:B------:R1:W-:Y:S07]  /*59d0*/  MUFU.EX2 R121, R3 ;  /* 0x0000000300797308 */ /* 0x0003ee0000000800 */
[----:B------:R-:W-:Y:S01]  /*59e0*/  HMMA.16816.F32 R180, R4, R36, R136 ;  /* 0x0000002404b4723c */ /* 0x000fe20000001888 */
[----:B------:R-:W-:Y:S01]  /*59f0*/  IMAD.MOV.U32 R137, RZ, RZ, R134 ;  /* 0x000000ffff897224 */ /* 0x000fe200078e0086 */
[----:B------:R-:W-:Y:S01]  /*5a00*/  MOV R136, R157 ;  /* 0x0000009d00887202 */ /* 0x000fe20000000f00 */
[----:B------:R-:W-:Y:S01]  /*5a10*/  IMAD.MOV.U32 R139, RZ, RZ, R175 ;  /* 0x000000ffff8b7224 */ /* 0x000fe200078e00af */
[----:B------:R-:W-:-:S02]  /*5a20*/  MOV R138, R174 ;  /* 0x000000ae008a7202 */ /* 0x000fc40000000f00 */
[----:B------:R-:W-:Y:S02]  /*5a30*/  MOV R157, R172 ;  /* 0x000000ac009d7202 */ /* 0x000fe40000000f00 */
[----:B------:R-:W-:Y:S01]  /*5a40*/  HMMA.16816.F32 R212, R4, R76, R112 ;  /* 0x0000004c04d4723c */ /* 0x000fe20000001870 */
[----:B-1----:R-:W-:-:S04]  /*5a50*/  FFMA.FTZ R3, R151, UR10, -R13 ;  /* 0x0000000a97037c23 */ /* 0x002fc8000801080d */
[----:B------:R1:W-:Y:S03]  /*5a60*/  MUFU.EX2 R120, R3 ;  /* 0x0000000300787308 */ /* 0x0003e60000000800 */
[C---:B------:R-:W-:Y:S08]  /*5a70*/  HMMA.16816.F32 R204, R4.reuse, R30, R108 ;  /* 0x0000001e04cc723c */ /* 0x040ff0000000186c */
[----:B------:R-:W-:Y:S01]  /*5a80*/  HMMA.16816.F32 R184, R4, R38, R104 ;  /* 0x0000002604b8723c */ /* 0x000fe20000001868 */
[----:B-1----:R-:W-:-:S07]  /*5a90*/  FFMA.FTZ R3, R150, UR10, -R13 ;  /* 0x0000000a96037c23 */ /* 0x002fce000801080d */
[C---:B------:R-:W-:Y:S01]  /*5aa0*/  HMMA.16816.F32 R200, R4.reuse, R42, R100 ;  /* 0x0000002a04c8723c */ /* 0x040fe20000001864 */
[----:B------:R1:W2:Y:S07]  /*5ab0*/  MUFU.EX2 R247, R3 ;  /* 0x0000000300f77308 */ /* 0x0002ae0000000800 */
[C---:B------:R-:W-:Y:S08]  /*5ac0*/  HMMA.16816.F32 R192, R4.reuse, R46, R96 ;  /* 0x0000002e04c0723c */ /* 0x040ff00000001860 */
[----:B------:R-:W-:Y:S01]  /*5ad0*/  HMMA.16816.F32 R188, R4, R70, R92 ;  /* 0x0000004604bc723c */ /* 0x000fe2000000185c */
[----:B-1----:R-:W-:Y:S01]  /*5ae0*/  FFMA.FTZ R3, R142, UR10, -R13 ;  /* 0x0000000a8e037c23 */ /* 0x002fe2000801080d */
[----:B------:R-:W-:-:S03]  /*5af0*/  IMAD.MOV.U32 R142, RZ, RZ, R173 ;  /* 0x000000ffff8e7224 */ /* 0x000fc600078e00ad */
[----:B------:R1:W-:Y:S03]  /*5b00*/  MUFU.EX2 R134, R3 ;  /* 0x0000000300867308 */ /* 0x0003e60000000800 */
[----:B------:R-:W-:Y:S01]  /*5b10*/  HMMA.16816.F32 R172, R4, R78, R84 ;  /* 0x0000004e04ac723c */ /* 0x000fe20000001854 */
[----:B------:R-:W-:Y:S02]  /*5b20*/  F2FP.F16.F32.PACK_AB R4, R246, R171 ;  /* 0x000000abf604723e */ /* 0x000fe400000000ff */
[----:B--2---:R-:W-:Y:S02]  /*5b30*/  F2FP.F16.F32.PACK_AB R5, R247, R120 ;  /* 0x00000078f705723e */ /* 0x004fe400000000ff */
[----:B------:R-:W-:-:S03]  /*5b40*/  F2FP.F16.F32.PACK_AB R6, R121, R132 ;  /* 0x000000847906723e */ /* 0x000fc600000000ff */
[----:B------:R-:W-:Y:S01]  /*5b50*/  HMMA.16816.F32 R92, R8, R64, RZ ;  /* 0x00000040085c723c */ /* 0x000fe200000018ff */
[----:B-1----:R-:W-:-:S07]  /*5b60*/  FFMA.FTZ R3, R140, UR10, -R13 ;  /* 0x0000000a8c037c23 */ /* 0x002fce000801080d */
[C---:B------:R-:W-:Y:S01]  /*5b70*/  HMMA.16816.F32 R96, R8.reuse, R18, RZ ;  /* 0x000000120860723c */ /* 0x040fe200000018ff */
[----:B------:R-:W1:Y:S07]  /*5b80*/  MUFU.EX2 R122, R3 ;  /* 0x00000003007a7308 */ /* 0x000e6e0000000800 */
[C---:B------:R-:W-:Y:S08]  /*5b90*/  HMMA.16816.F32 R104, R8.reuse, R50, RZ ;  /* 0x000000320868723c */ /* 0x040ff000000018ff */
[----:B------:R-:W-:Y:S01]  /*5ba0*/  HMMA.16816.F32 R84, R8, R52, RZ ;  /* 0x000000340854723c */ /* 0x000fe200000018ff */
[----:B-1----:R-:W-:Y:S01]  /*5bb0*/  F2FP.F16.F32.PACK_AB R7, R122, R134 ;  /* 0x000000867a07723e */ /* 0x002fe200000000ff */
[----:B------:R-:W-:Y:S01]  /*5bc0*/  FFMA.FTZ R3, R162, UR10, -R0 ;  /* 0x0000000aa2037c23 */ /* 0x000fe20008010800 */
[----:B------:R-:W-:-:S05]  /*5bd0*/  IMAD.MOV.U32 R162, RZ, RZ, R245 ;  /* 0x000000ffffa27224 */ /* 0x000fca00078e00f5 */
[----:B------:R-:W-:Y:S08]  /*5be0*/  HMMA.16816.F32 R100, R8, R54, RZ ;  /* 0x000000360864723c */ /* 0x000ff000000018ff */
[----:B------:R-:W-:Y:S01]  /*5bf0*/  HMMA.16816.F32 R128, R4, R24, R88 ;  /* 0x000000180480723c */ /* 0x000fe20000001858 */
[----:B------:R-:W-:Y:S01]  /*5c00*/  MOV R25, R209 ;  /* 0x000000d100197202 */ /* 0x000fe20000000f00 */
[----:B------:R-:W-:-:S06]  /*5c10*/  IMAD.MOV.U32 R24, RZ, RZ, R210 ;  /* 0x000000ffff187224 */ /* 0x000fcc00078e00d2 */
[C---:B------:R-:W-:Y:S08]  /*5c20*/  HMMA.16816.F32 R88, R8.reuse, R66, RZ ;  /* 0x000000420858723c */ /* 0x040ff000000018ff */
[C---:B------:R-:W-:Y:S08]  /*5c30*/  HMMA.16816.F32 R64, R8.reuse, R48, RZ ;  /* 0x000000300840723c */ /* 0x040ff000000018ff */
[C---:B------:R-:W-:Y:S08]  /*5c40*/  HMMA.16816.F32 R48, R8.reuse, R60, RZ ;  /* 0x0000003c0830723c */ /* 0x040ff000000018ff */
[----:B------:R-:W-:Y:S01]  /*5c50*/  HMMA.16816.F32 R52, R8, R72, RZ ;  /* 0x000000480834723c */ /* 0x000fe200000018ff */
[----:B------:R-:W-:Y:S01]  /*5c60*/  IMAD.MOV.U32 R73, RZ, RZ, R158 ;  /* 0x000000ffff497224 */ /* 0x000fe200078e009e */
[----:B------:R-:W-:-:S06]  /*5c70*/  MOV R72, R157 ;  /* 0x0000009d00487202 */ /* 0x000fcc0000000f00 */
[----:B------:R-:W-:Y:S01]  /*5c80*/  HMMA.16816.F32 R112, R8, R74, RZ ;  /* 0x0000004a0870723c */ /* 0x000fe200000018ff */
[----:B------:R-:W-:Y:S01]  /*5c90*/  IMAD.MOV.U32 R75, RZ, RZ, R156 ;  /* 0x000000ffff4b7224 */ /* 0x000fe200078e009c */
[----:B------:R-:W-:-:S06]  /*5ca0*/  MOV R74, R159 ;  /* 0x0000009f004a7202 */ /* 0x000fcc0000000f00 */
[----:B------:R-:W-:Y:S01]  /*5cb0*/  HMMA.16816.F32 R156, R4, R26, R96 ;  /* 0x0000001a049c723c */ /* 0x000fe20000001860 */
[----:B------:R-:W-:Y:S01]  /*5cc0*/  IMAD.MOV.U32 R26, RZ, RZ, R141 ;  /* 0x000000ffff1a7224 */ /* 0x000fe200078e008d */
[----:B------:R-:W-:-:S06]  /*5cd0*/  MOV R27, R120 ;  /* 0x00000078001b7202 */ /* 0x000fcc0000000f00 */
[C---:B------:R-:W-:Y:S01]  /*5ce0*/  HMMA.16816.F32 R96, R4.reuse, R40, R48 ;  /* 0x000000280460723c */ /* 0x040fe20000001830 */
[----:B------:R1:W-:Y:S07]  /*5cf0*/  MUFU.EX2 R51, R3 ;  /* 0x0000000300337308 */ /* 0x0003ee0000000800 */
[----:B------:R-:W-:Y:S01]  /*5d00*/  HMMA.16816.F32 R148, R4, R20, R92 ;  /* 0x000000140494723c */ /* 0x000fe2000000185c */
[----:B------:R-:W-:Y:S01]  /*5d10*/  MOV R94, R136 ;  /* 0x00000088005e7202 */ /* 0x000fe20000000f00 */
[----:B------:R-:W-:Y:S01]  /*5d20*/  IMAD.MOV.U32 R93, RZ, RZ, R137 ;  /* 0x000000ffff5d7224 */ /* 0x000fe200078e0089 */
[----:B------:R-:W-:Y:S01]  /*5d30*/  MOV R92, R138 ;  /* 0x0000008a005c7202 */ /* 0x000fe20000000f00 */
[----:B------:R-:W-:Y:S01]  /*5d40*/  IMAD.MOV.U32 R21, RZ, RZ, R139 ;  /* 0x000000ffff157224 */ /* 0x000fe200078e008b */
[----:B------:R-:W-:Y:S01]  /*5d50*/  MOV R20, R122 ;  /* 0x0000007a00147202 */ /* 0x000fe20000000f00 */
[----:B------:R-:W-:-:S02]  /*5d60*/  IMAD.MOV.U32 R95, RZ, RZ, R142 ;  /* 0x000000ffff5f7224 */ /* 0x000fc400078e008e */
[----:B------:R-:W-:Y:S01]  /*5d70*/  HMMA.16816.F32 R136, R4, R22, R88 ;  /* 0x000000160488723c */ /* 0x000fe20000001858 */
[----:B------:R-:W-:Y:S01]  /*5d80*/  MOV R90, R123 ;  /* 0x0000007b005a7202 */ /* 0x000fe20000000f00 */
[----:B-1----:R-:W-:Y:S01]  /*5d90*/  FFMA.FTZ R3, R161, UR10, -R0 ;  /* 0x0000000aa1037c23 */ /* 0x002fe20008010800 */
[----:B------:R-:W-:Y:S01]  /*5da0*/  IMAD.MOV.U32 R91, RZ, RZ, R121 ;  /* 0x000000ffff5b7224 */ /* 0x000fe200078e0079 */
[----:B------:R-:W-:Y:S01]  /*5db0*/  MOV R89, R93 ;  /* 0x0000005d00597202 */ /* 0x000fe20000000f00 */
[----:B------:R-:W-:Y:S01]  /*5dc0*/  IMAD.MOV.U32 R88, RZ, RZ, R92 ;  /* 0x000000ffff587224 */ /* 0x000fe200078e005c */
[----:B------:R1:W-:Y:S01]  /*5dd0*/  MUFU.EX2 R48, R3 ;  /* 0x0000000300307308 */ /* 0x0003e20000000800 */
[----:B------:R-:W-:Y:S01]  /*5de0*/  IMAD.MOV.U32 R92, RZ, RZ, R72 ;  /* 0x000000ffff5c7224 */ /* 0x000fe200078e0048 */
[----:B------:R-:W-:Y:S01]  /*5df0*/  HMMA.16816.F32 R16, R8, R56, RZ ;  /* 0x000000380810723c */ /* 0x000fe200000018ff */
[----:B------:R-:W-:Y:S02]  /*5e00*/  MOV R93, R73 ;  /* 0x00000049005d7202 */ /* 0x000fe40000000f00 */
[----:B------:R-:W-:-:S05]  /*5e10*/  MOV R161, R246 ;  /* 0x000000f600a17202 */ /* 0x000fca0000000f00 */
[----:B------:R-:W-:Y:S01]  /*5e20*/  HMMA.16816.F32 R108, R8, R58, RZ ;  /* 0x0000003a086c723c */ /* 0x000fe200000018ff */
[----:B-1----:R-:W-:-:S07]  /*5e30*/  FFMA.FTZ R3, R152, UR10, -R0 ;  /* 0x0000000a98037c23 */ /* 0x002fce0008010800 */
[----:B------:R-:W-:Y:S01]  /*5e40*/  HMMA.16816.F32 R56, R8, R80, RZ ;  /* 0x000000500838723c */ /* 0x000fe200000018ff */
[----:B------:R-:W-:Y:S01]  /*5e50*/  MOV R152, R88 ;  /* 0x0000005800987202 */ /* 0x000fe20000000f00 */
[----:B------:R1:W-:Y:S06]  /*5e60*/  MUFU.EX2 R209, R3 ;  /* 0x0000000300d17308 */ /* 0x0003ec0000000800 */
[----:B------:R-:W-:Y:S01]  /*5e70*/  HMMA.16816.F32 R120, R4, R36, R64 ;  /* 0x000000240478723c */ /* 0x000fe20000001840 */
[----:B------:R-:W-:Y:S01]  /*5e80*/  IMAD.MOV.U32 R36, RZ, RZ, R90 ;  /* 0x000000ffff247224 */ /* 0x000fe200078e005a */
[----:B------:R-:W-:Y:S01]  /*5e90*/  MOV R37, R91 ;  /* 0x0000005b00257202 */ /* 0x000fe20000000f00 */
[----:B------:R-:W-:Y:S01]  /*5ea0*/  IMAD.MOV.U32 R90, RZ, RZ, R94 ;  /* 0x000000ffff5a7224 */ /* 0x000fe200078e005e */
[----:B------:R-:W-:Y:S01]  /*5eb0*/  MOV R91, R95 ;  /* 0x0000005f005b7202 */ /* 0x000fe20000000f00 */
[----:B------:R-:W-:Y:S01]  /*5ec0*/  IMAD.MOV.U32 R94, RZ, RZ, R132 ;  /* 0x000000ffff5e7224 */ /* 0x000fe200078e0084 */
[----:B------:R-:W-:-:S02]  /*5ed0*/  MOV R95, R134 ;  /* 0x00000086005f7202 */ /* 0x000fc40000000f00 */
[----:B------:R-:W-:Y:S01]  /*5ee0*/  HMMA.16816.F32 R116, R4, R44, R16 ;  /* 0x0000002c0474723c */ /* 0x000fe20000001810 */
[----:B-1----:R-:W-:-:S04]  /*5ef0*/  FFMA.FTZ R3, R35, UR10, -R0 ;  /* 0x0000000a23037c23 */ /* 0x002fc80008010800 */
[----:B------:R1:W-:Y:S03]  /*5f00*/  MUFU.EX2 R210, R3 ;  /* 0x0000000300d27308 */ /* 0x0003e60000000800 */
[C---:B------:R-:W-:Y:S08]  /*5f10*/  HMMA.16816.F32 R60, R8.reuse, R62, RZ ;  /* 0x0000003e083c723c */ /* 0x040ff000000018ff */
[----:B------:R-:W-:Y:S01]  /*5f20*/  HMMA.16816.F32 R8, R8, R82, RZ ;  /* 0x000000520808723c */ /* 0x000fe200000018ff */
[----:B-1----:R-:W-:-:S07]  /*5f30*/  FFMA.FTZ R3, R165, UR10, -R13 ;  /* 0x0000000aa5037c23 */ /* 0x002fce000801080d */
[C---:B------:R-:W-:Y:S01]  /*5f40*/  HMMA.16816.F32 R80, R4.reuse, R76, R56 ;  /* 0x0000004c0450723c */ /* 0x040fe20000001838 */
[----:B------:R-:W-:Y:S01]  /*5f50*/  MOV R77, R90 ;  /* 0x0000005a004d7202 */ /* 0x000fe20000000f00 */
[----:B------:R-:W-:Y:S01]  /*5f60*/  IMAD.MOV.U32 R76, RZ, RZ, R91 ;  /* 0x000000ffff4c7224 */ /* 0x000fe200078e005b */
[----:B------:R1:W-:Y:S05]  /*5f70*/  MUFU.EX2 R50, R3 ;  /* 0x0000000300327308 */ /* 0x0003ea0000000800 */
[----:B------:R-:W-:Y:S01]  /*5f80*/  HMMA.16816.F32 R56, R4, R38, R104 ;  /* 0x000000260438723c */ /* 0x000fe20000001868 */
[----:B------:R-:W-:Y:S01]  /*5f90*/  IMAD.MOV.U32 R107, RZ, RZ, R95 ;  /* 0x000000ffff6b7224 */ /* 0x000fe200078e005f */
[----:B------:R-:W-:Y:S01]  /*5fa0*/  MOV R106, R26 ;  /* 0x0000001a006a7202 */ /* 0x000fe20000000f00 */
[----:B------:R-:W-:-:S05]  /*5fb0*/  IMAD.MOV.U32 R95, RZ, RZ, R27 ;  /* 0x000000ffff5f7224 */ /* 0x000fca00078e001b */
[----:B------:R-:W-:Y:S01]  /*5fc0*/  HMMA.16816.F32 R124, R4, R28, R84 ;  /* 0x0000001c047c723c */ /* 0x000fe20000001854 */
[----:B-1----:R-:W-:Y:S01]  /*5fd0*/  FFMA.FTZ R3, R163, UR10, -R13 ;  /* 0x0000000aa3037c23 */ /* 0x002fe2000801080d */
[----:B------:R-:W-:-:S03]  /*5fe0*/  MOV R163, R247 ;  /* 0x000000f700a37202 */ /* 0x000fc60000000f00 */
[----:B------:R1:W2:Y:S03]  /*5ff0*/  MUFU.EX2 R22, R3 ;  /* 0x0000000300167308 */ /* 0x0002a60000000800 */
[C---:B------:R-:W-:Y:S01]  /*6000*/  HMMA.16816.F32 R64, R4.reuse, R30, R100 ;  /* 0x0000001e0440723c */ /* 0x040fe20000001864 */
[----:B------:R-:W3:Y:S01]  /*6010*/  LDSM.16.MT88.4 R28, [R32+0xd000] ;  /* 0x00d00000201c783b */ /* 0x000ee20000004200 */
[----:B------:R-:W-:Y:S01]  /*6020*/  IMAD.MOV.U32 R100, RZ, RZ, R93 ;  /* 0x000000ffff647224 */ /* 0x000fe200078e005d */
[----:B------:R-:W-:Y:S02]  /*6030*/  MOV R93, R244 ;  /* 0x000000f4005d7202 */ /* 0x000fe40000000f00 */
[----:B------:R-:W-:Y:S02]  /*6040*/  MOV R103, R92 ;  /* 0x0000005c00677202 */ /* 0x000fe40000000f00 */
[----:B------:R-:W-:Y:S01]  /*6050*/  MOV R92, R171 ;  /* 0x000000ab005c7202 */ /* 0x000fe20000000f00 */
[----:B------:R-:W-:Y:S01]  /*6060*/  HMMA.16816.F32 R84, R4, R68, R52 ;  /* 0x000000440454723c */ /* 0x000fe20000001834 */
[----:B-1----:R-:W-:Y:S01]  /*6070*/  FFMA.FTZ R3, R153, UR10, -R13 ;  /* 0x0000000a99037c23 */ /* 0x002fe2000801080d */
[----:B--2---:R-:W-:Y:S01]  /*6080*/  MOV R104, R22 ;  /* 0x0000001600687202 */ /* 0x004fe20000000f00 */
[----:B------:R-:W-:-:S05]  /*6090*/  IMAD.MOV.U32 R22, RZ, RZ, R20 ;  /* 0x000000ffff167224 */ /* 0x000fca00078e0014 */
[----:B------:R-:W-:Y:S01]  /*60a0*/  HMMA.16816.F32 R60, R4, R42, R60 ;  /* 0x0000002a043c723c */ /* 0x000fe2000000183c */
[----:B------:R1:W-:Y:S01]  /*60b0*/  MUFU.EX2 R142, R3 ;  /* 0x00000003008e7308 */ /* 0x0003e20000000800 */
[----:B------:R-:W-:Y:S01]  /*60c0*/  IMAD.MOV.U32 R20, RZ, RZ, R74 ;  /* 0x000000ffff147224 */ /* 0x000fe200078e004a */
[----:B------:R-:W-:Y:S01]  /*60d0*/  LDSM.16.MT88.4 R40, [R14+0xf000] ;  /* 0x00f000000e28783b */ /* 0x000fe20000004200 */
[----:B------:R-:W-:-:S03]  /*60e0*/  IMAD.MOV.U32 R153, RZ, RZ, R89 ;  /* 0x000000ffff997224 */ /* 0x000fc600078e0059 */
[----:B------:R-:W-:Y:S01]  /*60f0*/  MOV R102, R20 ;  /* 0x0000001400667202 */ /* 0x000fe20000000f00 */
[C---:B------:R-:W-:Y:S01]  /*6100*/  HMMA.16816.F32 R68, R4.reuse, R70, R112 ;  /* 0x000000460444723c */ /* 0x040fe20000001870 */
[----:B------:R-:W-:Y:S01]  /*6110*/  MOV R113, R22 ;  /* 0x0000001600717202 */ /* 0x000fe20000000f00 */
[----:B------:R-:W-:Y:S01]  /*6120*/  IMAD.MOV.U32 R114, RZ, RZ, R37 ;  /* 0x000000ffff727224 */ /* 0x000fe200078e0025 */
[----:B------:R-:W-:Y:S02]  /*6130*/  MOV R115, R36 ;  /* 0x0000002400737202 */ /* 0x000fe40000000f00 */
[----:B------:R-:W-:Y:S03]  /*6140*/  LDSM.16.MT88.4 R36, [R33+0x1000] ;  /* 0x001000002124783b */ /* 0x000fe60000004200 */
[----:B------:R-:W-:Y:S01]  /*6150*/  HMMA.16816.F32 R52, R4, R78, R8 ;  /* 0x0000004e0434723c */ /* 0x000fe20000001808 */
[----:B------:R-:W-:Y:S01]  /*6160*/  F2FP.F16.F32.PACK_AB R10, R210, R209 ;  /* 0x000000d1d20a723e */ /* 0x000fe200000000ff */
[----:B-1----:R-:W-:-:S04]  /*6170*/  FFMA.FTZ R3, R34, UR10, -R13 ;  /* 0x0000000a22037c23 */ /* 0x002fc8000801080d */
[----:B------:R1:W2:Y:S02]  /*6180*/  MUFU.EX2 R141, R3 ;  /* 0x00000003008d7308 */ /* 0x0002a40000000800 */
[----:B-1----:R-:W-:Y:S01]  /*6190*/  FFMA.FTZ R3, R166, UR10, -R12 ;  /* 0x0000000aa6037c23 */ /* 0x002fe2000801080c */
[----:B--2---:R-:W-:-:S05]  /*61a0*/  F2FP.F16.F32.PACK_AB R11, R141, R142 ;  /* 0x0000008e8d0b723e */ /* 0x004fca00000000ff */
[----:B------:R1:W-:Y:S02]  /*61b0*/  MUFU.EX2 R49, R3 ;  /* 0x0000000300317308 */ /* 0x0003e40000000800 */
[----:B-1----:R-:W-:-:S06]  /*61c0*/  FFMA.FTZ R3, R167, UR10, -R12 ;  /* 0x0000000aa7037c23 */ /* 0x002fcc000801080c */
[----:B------:R1:W2:Y:S02]  /*61d0*/  MUFU.EX2 R23, R3 ;  /* 0x0000000300177308 */ /* 0x0002a40000000800 */
[----:B-1----:R-:W-:Y:S01]  /*61e0*/  FFMA.FTZ R3, R160, UR10, -R12 ;  /* 0x0000000aa0037c23 */ /* 0x002fe2000801080c */
[----:B--2---:R-:W-:Y:S01]  /*61f0*/  IMAD.MOV.U32 R105, RZ, RZ, R23 ;  /* 0x000000ffff697224 */ /* 0x004fe200078e0017 */
[----:B------:R-:W-:Y:S01]  /*6200*/  MOV R23, R21 ;  /* 0x0000001500177202 */ /* 0x000fe20000000f00 */
[----:B------:R-:W-:-:S03]  /*6210*/  IMAD.MOV.U32 R160, RZ, RZ, R25 ;  /* 0x000000ffffa07224 */ /* 0x000fc600078e0019 */
[----:B------:R1:W-:Y:S01]  /*6220*/  MUFU.EX2 R140, R3 ;  /* 0x00000003008c7308 */ /* 0x0003e20000000800 */
[----:B------:R-:W-:Y:S02]  /*6230*/  MOV R21, R75 ;  /* 0x0000004b00157202 */ /* 0x000fe40000000f00 */
[----:B------:R-:W-:Y:S01]  /*6240*/  HMMA.16816.F32 R72, R4, R46, R108 ;  /* 0x0000002e0448723c */ /* 0x000fe2000000186c */
[----:B------:R-:W-:Y:S01]  /*6250*/  IMAD.MOV.U32 R112, RZ, RZ, R23 ;  /* 0x000000ffff707224 */ /* 0x000fe200078e0017 */
[----:B------:R-:W-:Y:S01]  /*6260*/  LDSM.16.MT88.4 R44, [R33+0x3000] ;  /* 0x00300000212c783b */ /* 0x000fe20000004200 */
[----:B------:R-:W-:Y:S01]  /*6270*/  IMAD.MOV.U32 R101, RZ, RZ, R21 ;  /* 0x000000ffff657224 */ /* 0x000fe200078e0015 */
[----:B------:R-:W-:Y:S01]  /*6280*/  MOV R108, R50 ;  /* 0x00000032006c7202 */ /* 0x000fe20000000f00 */
[----:B------:R-:W-:Y:S01]  /*6290*/  IMAD.MOV.U32 R111, RZ, RZ, R48 ;  /* 0x000000ffff6f7224 */ /* 0x000fe200078e0030 */
[----:B------:R-:W2:Y:S01]  /*62a0*/  LDSM.16.MT88.4 R20, [R15+0x1000] ;  /* 0x001000000f14783b */ /* 0x000ea20000004200 */
[----:B------:R-:W-:Y:S01]  /*62b0*/  IMAD.MOV.U32 R109, RZ, RZ, R49 ;  /* 0x000000ffff6d7224 */ /* 0x000fe200078e0031 */
[----:B------:R-:W-:-:S04]  /*62c0*/  F2FP.F16.F32.PACK_AB R9, R104, R108 ;  /* 0x0000006c6809723e */ /* 0x000fc800000000ff */
[----:B------:R-:W-:Y:S01]  /*62d0*/  F2FP.F16.F32.PACK_AB R4, R105, R109 ;  /* 0x0000006d6904723e */ /* 0x000fe200000000ff */
[----:B-1----:R-:W-:Y:S01]  /*62e0*/  FFMA.FTZ R3, R154, UR10, -R12 ;  /* 0x0000000a9a037c23 */ /* 0x002fe2000801080c */
[----:B------:R-:W-:Y:S02]  /*62f0*/  MOV R154, R94 ;  /* 0x0000005e009a7202 */ /* 0x000fe40000000f00 */
[----:B------:R-:W-:Y:S01]  /*6300*/  MOV R94, R24 ;  /* 0x00000018005e7202 */ /* 0x000fe20000000f00 */
[----:B------:R1:W4:Y:S01]  /*6310*/  MUFU.EX2 R132, R3 ;  /* 0x0000000300847308 */ /* 0x0003220000000800 */
[----:B------:R-:W-:Y:S01]  /*6320*/  LDSM.16.MT88.4 R24, [R14+0xd000] ;  /* 0x00d000000e18783b */ /* 0x000fe20000004200 */
[----:B-1----:R-:W-:Y:S01]  /*6330*/  FFMA.FTZ R3, R168, UR10, -R2 ;  /* 0x0000000aa8037c23 */ /* 0x002fe20008010802 */
[----:B----4-:R-:W-:-:S05]  /*6340*/  F2FP.F16.F32.PACK_AB R6, R132, R140 ;  /* 0x0000008c8406723e */ /* 0x010fca00000000ff */
[----:B------:R-:W1:Y:S02]  /*6350*/  MUFU.EX2 R16, R3 ;  /* 0x0000000300107308 */ /* 0x000e640000000800 */
[----:B-1----:R-:W-:Y:S01]  /*6360*/  MOV R110, R16 ;  /* 0x00000010006e7202 */ /* 0x002fe20000000f00 */
[--C-:B------:R-:W-:Y:S01]  /*6370*/  FFMA.FTZ R3, R169, UR10, -R2.reuse ;  /* 0x0000000aa9037c23 */ /* 0x100fe20008010802 */
[----:B------:R-:W1:Y:S04]  /*6380*/  LDSM.16.MT88.4 R16, [R32+0xf000] ;  /* 0x00f000002010783b */ /* 0x000e680000004200 */
[----:B------:R4:W3:Y:S02]  /*6390*/  MUFU.EX2 R134, R3 ;  /* 0x0000000300867308 */ /* 0x0008e40000000800 */
[----:B----4-:R-:W-:Y:S01]  /*63a0*/  FFMA.FTZ R3, R164, UR10, -R2 ;  /* 0x0000000aa4037c23 */ /* 0x010fe20008010802 */
[----:B---3--:R-:W-:-:S05]  /*63b0*/  F2FP.F16.F32.PACK_AB R5, R134, R110 ;  /* 0x0000006e8605723e */ /* 0x008fca00000000ff */
[----:B------:R3:W-:Y:S02]  /*63c0*/  MUFU.EX2 R35, R3 ;  /* 0x0000000300237308 */ /* 0x0007e40000000800 */
[----:B---3--:R-:W-:Y:S01]  /*63d0*/  FFMA.FTZ R3, R155, UR10, -R2 ;  /* 0x0000000a9b037c23 */ /* 0x008fe20008010802 */
[----:B------:R-:W-:Y:S02]  /*63e0*/  IMAD.MOV.U32 R155, RZ, RZ, R51 ;  /* 0x000000ffff9b7224 */ /* 0x000fe400078e0033 */
[----:B------:R-:W3:Y:S03]  /*63f0*/  LDSM.16.MT88.4 R48, [R15+0x3000] ;  /* 0x003000000f30783b */ /* 0x000ee60000004200 */
[----:B------:R-:W4:Y:S01]  /*6400*/  MUFU.EX2 R34, R3 ;  /* 0x0000000300227308 */ /* 0x000f220000000800 */
[----:B------:R-:W-:-:S07]  /*6410*/  F2FP.F16.F32.PACK_AB R8, R111, R155 ;  /* 0x0000009b6f08723e */ /* 0x000fce00000000ff */
[----:B------:R-:W-:Y:S01]  /*6420*/  HMMA.16816.F32 R244, R8, R28, R128 ;  /* 0x0000001c08f4723c */ /* 0x000fe20000001880 */
[----:B----4-:R-:W-:Y:S01]  /*6430*/  F2FP.F16.F32.PACK_AB R7, R34, R35 ;  /* 0x000000232207723e */ /* 0x010fe200000000ff */
[----:B------:R-:W-:-:S06]  /*6440*/  IMAD.MOV.U32 R3, RZ, RZ, R170 ;  /* 0x000000ffff037224 */ /* 0x000fcc00078e00aa */
[----:B--2---:R-:W-:Y:S08]  /*6450*/  HMMA.16816.F32 R56, R8, R22, R56 ;  /* 0x000000160838723c */ /* 0x004ff00000001838 */
[----:B-1----:R-:W-:Y:S01]  /*6460*/  HMMA.16816.F32 R88, R4, R16, R228 ;  /* 0x000000100458723c */ /* 0x002fe200000018e4 */
[----:B------:R-:W-:Y:S01]  /*6470*/  MOV R228, R3 ;  /* 0x0000000300e47202 */ /* 0x000fe20000000f00 */
[----:B------:R-:W-:Y:S01]  /*6480*/  IMAD.MOV.U32 R230, RZ, RZ, R108 ;  /* 0x000000ffffe67224 */ /* 0x000fe200078e006c */
[----:B------:R-:W-:-:S02]  /*6490*/  MOV R3, R77 ;  /* 0x0000004d00037202 */ /* 0x000fc40000000f00 */
[----:B------:R-:W-:Y:S02]  /*64a0*/  MOV R229, R155 ;  /* 0x0000009b00e57202 */ /* 0x000fe40000000f00 */
[----:B------:R-:W-:Y:S01]  /*64b0*/  MOV R231, R109 ;  /* 0x0000006d00e77202 */ /* 0x000fe20000000f00 */
[C---:B------:R-:W-:Y:S01]  /*64c0*/  HMMA.16816.F32 R164, R4.reuse, R28, R176 ;  /* 0x0000001c04a4723c */ /* 0x040fe200000018b0 */
[----:B------:R-:W-:Y:S01]  /*64d0*/  IMAD.MOV.U32 R29, RZ, RZ, R102 ;  /* 0x000000ffff1d7224 */ /* 0x000fe200078e0066 */
[----:B------:R-:W-:Y:S01]  /*64e0*/  MOV R102, R76 ;  /* 0x0000004c00667202 */ /* 0x000fe20000000f00 */
[----:B------:R-:W-:Y:S01]  /*64f0*/  IMAD.MOV.U32 R179, RZ, RZ, R92 ;  /* 0x000000ffffb37224 */ /* 0x000fe200078e005c */
[----:B------:R-:W-:Y:S01]  /*6500*/  MOV R176, R93 ;  /* 0x0000005d00b07202 */ /* 0x000fe20000000f00 */
[----:B------:R-:W-:Y:S01]  /*6510*/  IMAD.MOV.U32 R178, RZ, RZ, R95 ;  /* 0x000000ffffb27224 */ /* 0x000fe200078e005f */
[----:B------:R-:W-:Y:S02]  /*6520*/  MOV R177, R94 ;  /* 0x0000005e00b17202 */ /* 0x000fe40000000f00 */
[----:B------:R-:W-:Y:S01]  /*6530*/  HMMA.16816.F32 R76, R4, R40, R220 ;  /* 0x00000028044c723c */ /* 0x000fe200000018dc */
[----:B------:R-:W-:-:S02]  /*6540*/  MOV R28, R101 ;  /* 0x00000065001c7202 */ /* 0x000fc40000000f00 */
[----:B------:R-:W-:-:S05]  /*6550*/  MOV R101, R152 ;  /* 0x0000009800657202 */ /* 0x000fca0000000f00 */
[----:B------:R-:W-:Y:S08]  /*6560*/  HMMA.16816.F32 R220, R4, R44, R212 ;  /* 0x0000002c04dc723c */ /* 0x000ff000000018d4 */
[----:B------:R-:W-:Y:S01]  /*6570*/  HMMA.16816.F32 R212, R8, R20, R120 ;  /* 0x0000001408d4723c */ /* 0x000fe20000001878 */
[----:B------:R-:W-:Y:S02]  /*6580*/  IMAD.MOV.U32 R120, RZ, RZ, R3 ;  /* 0x000000ffff787224 */ /* 0x000fe400078e0003 */
[----:B------:R-:W-:Y:S01]  /*6590*/  FFMA.FTZ R3, R239, UR10, -R12 ;  /* 0x0000000aef037c23 */ /* 0x000fe2000801080c */
[----:B------:R-:W-:Y:S01]  /*65a0*/  MOV R239, R103 ;  /* 0x0000006700ef7202 */ /* 0x000fe20000000f00 */
[----:B------:R-:W-:Y:S01]  /*65b0*/  IMAD.MOV.U32 R123, RZ, RZ, R102 ;  /* 0x000000ffff7b7224 */ /* 0x000fe200078e0066 */
[----:B------:R-:W-:-:S02]  /*65c0*/  MOV R122, R101 ;  /* 0x00000065007a7202 */ /* 0x000fc40000000f00 */
[C---:B------:R-:W-:Y:S01]  /*65d0*/  HMMA.16816.F32 R184, R4.reuse, R22, R184 ;  /* 0x0000001604b8723c */ /* 0x040fe200000018b8 */
[----:B------:R1:W-:Y:S07]  /*65e0*/  MUFU.EX2 R22, R3 ;  /* 0x0000000300167308 */ /* 0x0003ee0000000800 */
[----:B------:R-:W-:Y:S01]  /*65f0*/  HMMA.16816.F32 R92, R4, R18, R224 ;  /* 0x00000012045c723c */ /* 0x000fe200000018e0 */
[----:B------:R-:W-:Y:S01]  /*6600*/  MOV R224, R100 ;  /* 0x0000006400e07202 */ /* 0x000fe20000000f00 */
[----:B------:R-:W-:Y:S01]  /*6610*/  IMAD.MOV.U32 R225, RZ, RZ, R154 ;  /* 0x000000ffffe17224 */ /* 0x000fe200078e009a */
[----:B------:R-:W-:Y:S01]  /*6620*/  MOV R227, R106 ;  /* 0x0000006a00e37202 */ /* 0x000fe20000000f00 */
[----:B------:R-:W-:Y:S01]  /*6630*/  IMAD.MOV.U32 R100, RZ, RZ, R153 ;  /* 0x000000ffff647224 */ /* 0x000fe200078e0099 */
[----:B------:R-:W-:-:S03]  /*6640*/  MOV R226, R107 ;  /* 0x0000006b00e27202 */ /* 0x000fc60000000f00 */
[C---:B------:R-:W-:Y:S01]  /*6650*/  HMMA.16816.F32 R168, R4.reuse, R30, R232 ;  /* 0x0000001e04a8723c */ /* 0x040fe200000018e8 */
[----:B------:R-:W-:Y:S01]  /*6660*/  MOV R232, R110 ;  /* 0x0000006e00e87202 */ /* 0x000fe20000000f00 */
[----:B-1----:R-:W-:Y:S01]  /*6670*/  FFMA.FTZ R3, R236, UR10, -R12 ;  /* 0x0000000aec037c23 */ /* 0x002fe2000801080c */
[----:B------:R-:W-:Y:S01]  /*6680*/  IMAD.MOV.U32 R233, RZ, RZ, R111 ;  /* 0x000000ffffe97224 */ /* 0x000fe200078e006f */
[----:B------:R-:W-:Y:S01]  /*6690*/  MOV R234, R104 ;  /* 0x0000006800ea7202 */ /* 0x000fe20000000f00 */
[----:B------:R-:W-:Y:S01]  /*66a0*/  IMAD.MOV.U32 R236, RZ, RZ, R224 ;  /* 0x000000ffffec7224 */ /* 0x000fe200078e00e0 */
[----:B------:R-:W-:Y:S01]  /*66b0*/  MOV R235, R105 ;  /* 0x0000006900eb7202 */ /* 0x000fe20000000f00 */
[----:B------:R1:W2:Y:S01]  /*66c0*/  MUFU.EX2 R23, R3 ;  /* 0x0000000300177308 */ /* 0x0002a20000000800 */
[----:B------:R-:W-:Y:S01]  /*66d0*/  HMMA.16816.F32 R152, R4, R26, R204 ;  /* 0x0000001a0498723c */ /* 0x000fe200000018cc */
[----:B------:R-:W-:Y:S01]  /*66e0*/  MOV R207, R160 ;  /* 0x000000a000cf7202 */ /* 0x000fe20000000f00 */
[----:B------:R-:W-:Y:S01]  /*66f0*/  IMAD.MOV.U32 R206, RZ, RZ, R163 ;  /* 0x000000ffffce7224 */ /* 0x000fe200078e00a3 */
[----:B------:R-:W-:-:S02]  /*6700*/  MOV R205, R161 ;  /* 0x000000a100cd7202 */ /* 0x000fc40000000f00 */
[----:B------:R-:W-:Y:S02]  /*6710*/  MOV R204, R162 ;  /* 0x000000a200cc7202 */ /* 0x000fe40000000f00 */
[----:B------:R-:W-:Y:S01]  /*6720*/  MOV R121, R100 ;  /* 0x0000006400797202 */ /* 0x000fe20000000f00 */
[----:B------:R-:W-:Y:S01]  /*6730*/  HMMA.16816.F32 R144, R4, R24, R144 ;  /* 0x000000180490723c */ /* 0x000fe20000001890 */
[----:B------:R-:W-:-:S07]  /*6740*/  MOV R224, R115 ;  /* 0x0000007300e07202 */ /* 0x000fce0000000f00 */
[----:B------:R-:W-:Y:S01]  /*6750*/  HMMA.16816.F32 R180, R4, R20, R180 ;  /* 0x0000001404b4723c */ /* 0x000fe200000018b4 */
[----:B-1----:R-:W-:Y:S01]  /*6760*/  FFMA.FTZ R3, R237, UR10, -R12 ;  /* 0x0000000aed037c23 */ /* 0x002fe2000801080c */
[----:B------:R-:W-:-:S06]  /*6770*/  MOV R237, R207 ;  /* 0x000000cf00ed7202 */ /* 0x000fcc0000000f00 */
[C---:B------:R-:W-:Y:S08]  /*6780*/  HMMA.16816.F32 R196, R4.reuse, R36, R196 ;  /* 0x0000002404c4723c */ /* 0x040ff000000018c4 */
[C---:B---3--:R-:W-:Y:S08]  /*6790*/  HMMA.16816.F32 R108, R4.reuse, R48, R216 ;  /* 0x00000030046c723c */ /* 0x048ff000000018d8 */
[C---:B------:R-:W-:Y:S08]  /*67a0*/  HMMA.16816.F32 R200, R4.reuse, R38, R200 ;  /* 0x0000002604c8723c */ /* 0x040ff000000018c8 */
[C---:B------:R-:W-:Y:S08]  /*67b0*/  HMMA.16816.F32 R104, R4.reuse, R42, R192 ;  /* 0x0000002a0468723c */ /* 0x040ff000000018c0 */
[C---:B------:R-:W-:Y:S01]  /*67c0*/  HMMA.16816.F32 R128, R4.reuse, R50, R188 ;  /* 0x000000320480723c */ /* 0x040fe200000018bc */
[----:B------:R-:W-:Y:S07]  /*67d0*/  LDSM.16.MT88.4 R188, [R15+0x1800] ;  /* 0x001800000fbc783b */ /* 0x000fee0000004200 */
[----:B------:R-:W-:Y:S01]  /*67e0*/  HMMA.16816.F32 R160, R4, R46, R172 ;  /* 0x0000002e04a0723c */ /* 0x000fe200000018ac */
[----:B------:R-:W-:Y:S01]  /*67f0*/  IMAD.MOV.U32 R7, RZ, RZ, R176 ;  /* 0x000000ffff077224 */ /* 0x000fe200078e00b0 */
[----:B------:R-:W-:Y:S01]  /*6800*/  MOV R6, R177 ;  /* 0x000000b100067202 */ /* 0x000fe20000000f00 */
[----:B------:R-:W-:Y:S01]  /*6810*/  IMAD.MOV.U32 R4, RZ, RZ, R179 ;  /* 0x000000ffff047224 */ /* 0x000fe200078e00b3 */
[----:B------:R-:W-:Y:S01]  /*6820*/  MOV R5, R178 ;  /* 0x000000b200057202 */ /* 0x000fe20000000f00 */
[----:B------:R-:W-:Y:S03]  /*6830*/  LDSM.16.MT88.4 R172, [R32+0xd800] ;  /* 0x00d8000020ac783b */ /* 0x000fe60000004200 */
[C---:B------:R-:W-:Y:S08]  /*6840*/  HMMA.16816.F32 R176, R8.reuse, R16, R148 ;  /* 0x0000001008b0723c */ /* 0x040ff00000001894 */
[----:B------:R-:W-:Y:S01]  /*6850*/  HMMA.16816.F32 R148, R8, R24, R124 ;  /* 0x000000180894723c */ /* 0x000fe2000000187c */
[----:B------:R1:W-:Y:S01]  /*6860*/  MUFU.EX2 R24, R3 ;  /* 0x0000000300187308 */ /* 0x0003e20000000800 */
[----:B--2---:R-:W-:-:S06]  /*6870*/  F2FP.F16.F32.PACK_AB R124, R23, R22 ;  /* 0x00000016177c723e */ /* 0x004fcc00000000ff */
[----:B------:R-:W-:Y:S01]  /*6880*/  HMMA.16816.F32 R64, R8, R26, R64 ;  /* 0x0000001a0840723c */ /* 0x000fe20000001840 */
[----:B------:R-:W-:Y:S02]  /*6890*/  MOV R27, R28 ;  /* 0x0000001c001b7202 */ /* 0x000fe40000000f00 */
[----:B------:R-:W-:-:S05]  /*68a0*/  MOV R26, R29 ;  /* 0x0000001d001a7202 */ /* 0x000fca0000000f00 */
[----:B------:R-:W-:Y:S01]  /*68b0*/  HMMA.16816.F32 R216, R8, R30, R156 ;  /* 0x0000001e08d8723c */ /* 0x000fe2000000189c */
[----:B------:R-:W-:Y:S01]  /*68c0*/  LDSM.16.MT88.4 R156, [R14+0xd800] ;  /* 0x00d800000e9c783b */ /* 0x000fe20000004200 */
[----:B-1----:R-:W-:Y:S01]  /*68d0*/  FFMA.FTZ R3, R251, UR10, -R12 ;  /* 0x0000000afb037c23 */ /* 0x002fe2000801080c */
[----:B------:R-:W-:-:S03]  /*68e0*/  MOV R251, R206 ;  /* 0x000000ce00fb7202 */ /* 0x000fc60000000f00 */
[----:B------:R1:W2:Y:S02]  /*68f0*/  MUFU.EX2 R25, R3 ;  /* 0x0000000300197308 */ /* 0x0002a40000000800 */
[C---:B------:R-:W-:Y:S01]  /*6900*/  HMMA.16816.F32 R28, R8.reuse, R44, R80 ;  /* 0x0000002c081c723c */ /* 0x040fe20000001850 */
[----:B------:R-:W3:Y:S07]  /*6910*/  LDSM.16.MT88.4 R80, [R14+0xf800] ;  /* 0x00f800000e50783b */ /* 0x000eee0000004200 */
[----:B------:R-:W-:Y:S01]  /*6920*/  HMMA.16816.F32 R136, R8, R18, R136 ;  /* 0x000000120888723c */ /* 0x000fe20000001888 */
[----:B-1----:R-:W-:-:S07]  /*6930*/  FFMA.FTZ R3, R211, UR10, -R2 ;  /* 0x0000000ad3037c23 */ /* 0x002fce0008010802 */
[----:B------:R-:W-:Y:S01]  /*6940*/  HMMA.16816.F32 R116, R8, R40, R116 ;  /* 0x000000280874723c */ /* 0x000fe20000001874 */
[----:B------:R-:W-:Y:S01]  /*6950*/  MOV R211, R7 ;  /* 0x0000000700d37202 */ /* 0x000fe20000000f00 */
[----:B------:R1:W-:Y:S01]  /*6960*/  MUFU.EX2 R21, R3 ;  /* 0x0000000300157308 */ /* 0x0003e20000000800 */
[----:B--2---:R-:W-:-:S05]  /*6970*/  F2FP.F16.F32.PACK_AB R126, R25, R24 ;  /* 0x00000018197e723e */ /* 0x004fca00000000ff */
[C---:B------:R-:W-:Y:S08]  /*6980*/  HMMA.16816.F32 R100, R8.reuse, R48, R84 ;  /* 0x000000300864723c */ /* 0x040ff00000001854 */
[----:B------:R-:W-:Y:S01]  /*6990*/  HMMA.16816.F32 R192, R8, R36, R96 ;  /* 0x0000002408c0723c */ /* 0x000fe20000001860 */
[----:B------:R2:W4:Y:S01]  /*69a0*/  LDSM.16.MT88.4 R96, [R32+0xf800] ;  /* 0x00f800002060783b */ /* 0x0005220000004200 */
[----:B------:R-:W-:Y:S01]  /*69b0*/  MOV R36, R204 ;  /* 0x000000cc00247202 */ /* 0x000fe20000000f00 */
[----:B------:R-:W-:-:S02]  /*69c0*/  IMAD.MOV.U32 R37, RZ, RZ, R205 ;  /* 0x000000ffff257224 */ /* 0x000fc400078e00cd */
[----:B-1----:R-:W-:Y:S01]  /*69d0*/  FFMA.FTZ R3, R238, UR10, -R2 ;  /* 0x0000000aee037c23 */ /* 0x002fe20008010802 */
[----:B------:R-:W-:Y:S01]  /*69e0*/  MOV R238, R4 ;  /* 0x0000000400ee7202 */ /* 0x000fe20000000f00 */
[----:B------:R-:W-:Y:S02]  /*69f0*/  LDSM.16.MT88.4 R204, [R33+0x1800] ;  /* 0x0018000021cc783b */ /* 0x000fe40000004200 */
[----:B------:R1:W3:Y:S01]  /*6a00*/  MUFU.EX2 R20, R3 ;  /* 0x0000000300147308 */ /* 0x0002e20000000800 */
[C---:B------:R-:W-:Y:S01]  /*6a10*/  HMMA.16816.F32 R60, R8.reuse, R38, R60 ;  /* 0x00000026083c723c */ /* 0x040fe2000000183c */
[----:B------:R-:W-:Y:S01]  /*6a20*/  MOV R38, R5 ;  /* 0x0000000500267202 */ /* 0x000fe20000000f00 */
[----:B------:R-:W-:Y:S02]  /*6a30*/  IMAD.MOV.U32 R39, RZ, RZ, R6 ;  /* 0x000000ffff277224 */ /* 0x000fe400078e0006 */
[----:B------:R-:W-:Y:S04]  /*6a40*/  LDSM.16.MT88.4 R4, [R33+0x3800] ;  /* 0x003800002104783b */ /* 0x000fe80000004200 */
[----:B------:R-:W-:Y:S01]  /*6a50*/  HMMA.16816.F32 R40, R8, R42, R72 ;  /* 0x0000002a0828723c */ /* 0x000fe20000001848 */
[----:B--2---:R-:W-:-:S02]  /*6a60*/  IMAD.MOV.U32 R32, RZ, RZ, R227 ;  /* 0x000000ffff207224 */ /* 0x004fc400078e00e3 */
[--C-:B-1----:R-:W-:Y:S01]  /*6a70*/  FFMA.FTZ R3, R240, UR10, -R2.reuse ;  /* 0x0000000af0037c23 */ /* 0x102fe20008010802 */
[----:B------:R-:W-:Y:S01]  /*6a80*/  IMAD.MOV.U32 R240, RZ, RZ, R27 ;  /* 0x000000fffff07224 */ /* 0x000fe200078e001b */
[----:B------:R-:W-:Y:S01]  /*6a90*/  MOV R27, R250 ;  /* 0x000000fa001b7202 */ /* 0x000fe20000000f00 */
[----:B------:R-:W-:Y:S01]  /*6aa0*/  FFMA.FTZ R2, R252, UR10, -R2 ;  /* 0x0000000afc027c23 */ /* 0x000fe20008010802 */
[----:B------:R-:W2:Y:S01]  /*6ab0*/  LDL.LU R250, [R1+0x78] ;  /* 0x0000780001fa7983 */ /* 0x000ea20000300800 */
[----:B------:R-:W-:Y:S01]  /*6ac0*/  HMMA.16816.F32 R48, R8, R50, R68 ;  /* 0x000000320830723c */ /* 0x000fe20000001844 */
[----:B------:R-:W-:Y:S01]  /*6ad0*/  MUFU.EX2 R19, R3 ;  /* 0x0000000300137308 */ /* 0x000fe20000000800 */
[----:B------:R-:W-:Y:S01]  /*6ae0*/  MOV R252, R26 ;  /* 0x0000001a00fc7202 */ /* 0x000fe20000000f00 */
[----:B------:R-:W4:Y:S01]  /*6af0*/  LDL.LU R44, [R1+0x3c] ;  /* 0x00003c00012c7983 */ /* 0x000f220000300800 */
[----:B------:R-:W-:Y:S02]  /*6b00*/  MOV R26, R226 ;  /* 0x000000e2001a7202 */ /* 0x000fe40000000f00 */
[----:B------:R-:W-:-:S02]  /*6b10*/  MOV R226, R113 ;  /* 0x0000007100e27202 */ /* 0x000fc40000000f00 */
[----:B------:R-:W-:Y:S01]  /*6b20*/  HMMA.16816.F32 R52, R8, R46, R52 ;  /* 0x0000002e0834723c */ /* 0x000fe20000001834 */
[----:B------:R1:W1:Y:S01]  /*6b30*/  MUFU.EX2 R18, R2 ;  /* 0x0000000200127308 */ /* 0x0002620000000800 */
[----:B------:R-:W-:Y:S02]  /*6b40*/  MOV R227, R112 ;  /* 0x0000007000e37202 */ /* 0x000fe40000000f00 */
[----:B---3--:R-:W-:Y:S01]  /*6b50*/  F2FP.F16.F32.PACK_AB R125, R20, R21 ;  /* 0x00000015147d723e */ /* 0x008fe200000000ff */
[----:B-1----:R-:W-:Y:S01]  /*6b60*/  FFMA.FTZ R2, R241, UR10, -R0 ;  /* 0x0000000af1027c23 */ /* 0x002fe20008010800 */
[----:B------:R-:W-:Y:S01]  /*6b70*/  MOV R10, R121 ;  /* 0x00000079000a7202 */ /* 0x000fe20000000f00 */
[----:B------:R-:W-:Y:S01]  /*6b80*/  IMAD.MOV.U32 R46, RZ, RZ, R120 ;  /* 0x000000ffff2e7224 */ /* 0x000fe200078e0078 */
[----:B------:R-:W-:Y:S01]  /*6b90*/  F2FP.F16.F32.PACK_AB R127, R18, R19 ;  /* 0x00000013127f723e */ /* 0x000fe200000000ff */
[----:B------:R1:W-:Y:S01]  /*6ba0*/  MUFU.EX2 R17, R2 ;  /* 0x0000000200117308 */ /* 0x0003e20000000800 */
[----:B------:R-:W-:Y:S01]  /*6bb0*/  IMAD.MOV.U32 R47, RZ, RZ, R123 ;  /* 0x000000ffff2f7224 */ /* 0x000fe200078e007b */
[----:B----4-:R-:W-:Y:S01]  /*6bc0*/  MOV R241, R44 ;  /* 0x0000002c00f17202 */ /* 0x010fe20000000f00 */
[----:B-1----:R-:W-:-:S03]  /*6bd0*/  FFMA.FTZ R2, R242, UR10, -R0 ;  /* 0x0000000af2027c23 */ /* 0x002fc60008010800 */
[----:B------:R-:W-:Y:S02]  /*6be0*/  HMMA.16816.F32 R72, R124, R80, R76 ;  /* 0x000000507c48723c */ /* 0x000fe4000000184c */
[----:B------:R1:W3:Y:S01]  /*6bf0*/  MUFU.EX2 R16, R2 ;  /* 0x0000000200107308 */ /* 0x0002e20000000800 */
[----:B------:R-:W-:-:S05]  /*6c00*/  MOV R45, R122 ;  /* 0x0000007a002d7202 */ /* 0x000fca0000000f00 */
[C---:B------:R-:W-:Y:S08]  /*6c10*/  HMMA.16816.F32 R164, R124.reuse, R172, R164 ;  /* 0x000000ac7ca4723c */ /* 0x040ff000000018a4 */
[----:B------:R-:W-:Y:S01]  /*6c20*/  HMMA.16816.F32 R168, R124, R174, R168 ;  /* 0x000000ae7ca8723c */ /* 0x000fe200000018a8 */
[--C-:B-1----:R-:W-:Y:S01]  /*6c30*/  FFMA.FTZ R2, R243, UR10, -R0.reuse ;  /* 0x0000000af3027c23 */ /* 0x102fe20008010800 */
[----:B------:R-:W-:Y:S01]  /*6c40*/  FFMA.FTZ R0, R239, UR10, -R0 ;  /* 0x0000000aef007c23 */ /* 0x000fe20008010800 */
[----:B------:R-:W-:Y:S01]  /*6c50*/  MOV R239, R225 ;  /* 0x000000e100ef7202 */ /* 0x000fe20000000f00 */
[----:B------:R-:W-:-:S04]  /*6c60*/  IMAD.MOV.U32 R225, RZ, RZ, R114 ;  /* 0x000000ffffe17224 */ /* 0x000fc800078e0072 */
[----:B------:R-:W-:Y:S01]  /*6c70*/  HMMA.16816.F32 R88, R124, R96, R88 ;  /* 0x000000607c58723c */ /* 0x000fe20000001858 */
[----:B------:R1:W-:Y:S01]  /*6c80*/  MUFU.EX2 R11, R0 ;  /* 0x00000000000b7308 */ /* 0x0003e20000000800 */
[----:B------:R-:W4:Y:S07]  /*6c90*/  LDSM.16.MT88.4 R112, [R15+0x3800] ;  /* 0x003800000f70783b */ /* 0x000f2e0000004200 */
[----:B------:R-:W-:Y:S01]  /*6ca0*/  MUFU.EX2 R12, R2 ;  /* 0x00000002000c7308 */ /* 0x000fe20000000800 */
[----:B-1----:R-:W-:-:S07]  /*6cb0*/  FFMA.FTZ R0, R248, UR10, -R13 ;  /* 0x0000000af8007c23 */ /* 0x002fce000801080d */
[----:B------:R1:W-:Y:S02]  /*6cc0*/  MUFU.EX2 R3, R0 ;  /* 0x0000000000037308 */ /* 0x0003e40000000800 */
[----:B-1----:R-:W-:-:S06]  /*6cd0*/  FFMA.FTZ R0, R249, UR10, -R13 ;  /* 0x0000000af9007c23 */ /* 0x002fcc000801080d */
[----:B------:R2:W1:Y:S02]  /*6ce0*/  MUFU.EX2 R2, R0 ;  /* 0x0000000000027308 */ /* 0x0004640000000800 */
[----:B--2---:R-:W-:-:S06]  /*6cf0*/  FFMA.FTZ R0, R250, UR10, -R13 ;  /* 0x0000000afa007c23 */ /* 0x004fcc000801080d */
[----:B------:R2:W-:Y:S02]  /*6d00*/  MUFU.EX2 R8, R0 ;  /* 0x0000000000087308 */ /* 0x0005e40000000800 */
[----:B--2---:R-:W-:Y:S02]  /*6d10*/  FFMA.FTZ R0, R32, UR10, -R13 ;  /* 0x0000000a20007c23 */ /* 0x004fe4000801080d */
[----:B------:R-:W2:Y:S04]  /*6d20*/  LDL.LU R32, [R1+0x24] ;  /* 0x0000240001207983 */ /* 0x000ea80000300800 */
[----:B------:R3:W1:Y:S02]  /*6d30*/  MUFU.EX2 R9, R0 ;  /* 0x0000000000097308 */ /* 0x0006640000000800 */
[----:B---3--:R-:W-:Y:S01]  /*6d40*/  FADD.FTZ R0, R46, R10 ;  /* 0x0000000a2e007221 */ /* 0x008fe20000010000 */
[----:B------:R-:W-:Y:S01]  /*6d50*/  MOV R46, R47 ;  /* 0x0000002f002e7202 */ /* 0x000fe20000000f00 */
[----:B------:R-:W-:Y:S01]  /*6d60*/  IMAD.MOV.U32 R47, RZ, RZ, R36 ;  /* 0x000000ffff2f7224 */ /* 0x000fe200078e0024 */
[----:B------:R-:W-:-:S02]  /*6d70*/  MOV R36, R37 ;  /* 0x0000002500247202 */ /* 0x000fc40000000f00 */
[----:B------:R-:W-:Y:S01]  /*6d80*/  MOV R37, R251 ;  /* 0x000000fb00257202 */ /* 0x000fe20000000f00 */
[----:B------:R-:W-:Y:S01]  /*6d90*/  IMAD.MOV.U32 R251, RZ, RZ, R237 ;  /* 0x000000fffffb7224 */ /* 0x000fe200078e00ed */
[----:B------:R-:W-:Y:S02]  /*6da0*/  MOV R237, R236 ;  /* 0x000000ec00ed7202 */ /* 0x000fe40000000f00 */
[----:B------:R-:W-:Y:S01]  /*6db0*/  MOV R236, R239 ;  /* 0x000000ef00ec7202 */ /* 0x000fe20000000f00 */
[----:B------:R-:W-:Y:S01]  /*6dc0*/  IMAD.MOV.U32 R239, RZ, RZ, R26 ;  /* 0x000000ffffef7224 */ /* 0x000fe200078e001a */
[----:B------:R-:W-:Y:S02]  /*6dd0*/  MOV R26, R27 ;  /* 0x0000001b001a7202 */ /* 0x000fe40000000f00 */
        /* <DEDUP_REMOVED lines=8> */
[----:B------:R-:W-:Y:S01]  /*6e60*/  MOV R231, R232 ;  /* 0x000000e800e77202 */ /* 0x000fe20000000f00 */
[----:B------:R-:W-:Y:S01]  /*6e70*/  FADD.FTZ R10, R143, R133 ;  /* 0x000000858f0a7221 */ /* 0x000fe20000010000 */
[----:B------:R-:W-:Y:S01]  /*6e80*/  MOV R232, R233 ;  /* 0x000000e900e87202 */ /* 0x000fe20000000f00 */
[----:B------:R-:W-:Y:S01]  /*6e90*/  IMAD.MOV.U32 R233, RZ, RZ, R234 ;  /* 0x000000ffffe97224 */ /* 0x000fe200078e00ea */
[----:B------:R3:W5:Y:S01]  /*6ea0*/  LDL.LU R133, [R1+0x74] ;  /* 0x0000740001857983 */ /* 0x0007620000300800 */
[----:B------:R-:W-:-:S02]  /*6eb0*/  MOV R234, R235 ;  /* 0x000000eb00ea7202 */ /* 0x000fc40000000f00 */
[----:B------:R-:W-:Y:S01]  /*6ec0*/  MOV R235, R134 ;  /* 0x0000008600eb7202 */ /* 0x000fe20000000f00 */
[----:B------:R-:W3:Y:S04]  /*6ed0*/  LDL.LU R143, [R1+0x70] ;  /* 0x00007000018f7983 */ /* 0x000ee80000300800 */
[----:B------:R-:W3:Y:S04]  /*6ee0*/  LDL.LU R134, [R1+0x6c] ;  /* 0x00006c0001867983 */ /* 0x000ee80000300800 */
[----:B------:R-:W3:Y:S01]  /*6ef0*/  LDL.LU R44, [R1+0x34] ;  /* 0x00003400012c7983 */ /* 0x000ee20000300800 */
[----:B------:R-:W-:Y:S01]  /*6f00*/  HMMA.16816.F32 R76, R124, R82, R104 ;  /* 0x000000527c4c723c */ /* 0x000fe20000001868 */
[----:B------:R-:W-:Y:S01]  /*6f10*/  FADD.FTZ R13, R46, R241 ;  /* 0x000000f12e0d7221 */ /* 0x000fe20000010000 */
[----:B------:R-:W-:-:S06]  /*6f20*/  FADD.FTZ R0, R135, R0 ;  /* 0x0000000087007221 */ /* 0x000fcc0000010000 */
[----:B----4-:R-:W-:Y:S01]  /*6f30*/  HMMA.16816.F32 R104, R124, R112, R108 ;  /* 0x000000707c68723c */ /* 0x010fe2000000186c */
[----:B------:R-:W-:-:S07]  /*6f40*/  FADD.FTZ R10, R208, R10 ;  /* 0x0000000ad00a7221 */ /* 0x000fce0000010000 */
[C---:B------:R-:W-:Y:S01]  /*6f50*/  HMMA.16816.F32 R108, R124.reuse, R114, R128 ;  /* 0x000000727c6c723c */ /* 0x040fe20000001880 */
[----:B------:R-:W-:Y:S02]  /*6f60*/  F2FP.F16.F32.PACK_AB R128, R16, R17 ;  /* 0x000000111080723e */ /* 0x000fe400000000ff */
[----:B-1----:R-:W-:Y:S02]  /*6f70*/  F2FP.F16.F32.PACK_AB R129, R2, R3 ;  /* 0x000000030281723e */ /* 0x002fe400000000ff */
[----:B------:R-:W-:Y:S02]  /*6f80*/  F2FP.F16.F32.PACK_AB R130, R11, R12 ;  /* 0x0000000c0b82723e */ /* 0x000fe400000000ff */
[----:B------:R-:W-:Y:S01]  /*6f90*/  F2FP.F16.F32.PACK_AB R131, R9, R8 ;  /* 0x000000080983723e */ /* 0x000fe200000000ff */
[----:B------:R-:W-:Y:S01]  /*6fa0*/  FADD.FTZ R13, R47, R13 ;  /* 0x0000000d2f0d7221 */ /* 0x000fe20000010000 */
[----:B------:R-:W-:Y:S01]  /*6fb0*/  HMMA.16816.F32 R120, R124, R4, R220 ;  /* 0x000000047c78723c */ /* 0x000fe200000018dc */
[----:B------:R-:W-:-:S07]  /*6fc0*/  FADD.FTZ R0, R45, R0 ;  /* 0x000000002d007221 */ /* 0x000fce0000010000 */
[----:B------:R-:W-:Y:S01]  /*6fd0*/  HMMA.16816.F32 R68, R128, R80, R116 ;  /* 0x000000508044723c */ /* 0x000fe20000001874 */
[----:B------:R-:W-:-:S07]  /*6fe0*/  FADD.FTZ R0, R238, R0 ;  /* 0x00000000ee007221 */ /* 0x000fce0000010000 */
[----:B------:R-:W-:Y:S01]  /*6ff0*/  HMMA.16816.F32 R116, R128, R4, R28 ;  /* 0x000000048074723c */ /* 0x000fe2000000181c */
[----:B------:R-:W-:-:S07]  /*7000*/  FADD.FTZ R5, R252, R13 ;  /* 0x0000000dfc057221 */ /* 0x000fce0000010000 */
        /* <DEDUP_REMOVED lines=22> */
[----:B--2---:R-:W-:Y:S01]  /*7170*/  FADD.FTZ R4, R32, R10 ;  /* 0x0000000a20047221 */ /* 0x004fe20000010000 */
[----:B------:R-:W-:-:S03]  /*7180*/  FADD.FTZ R10, R39, R5 ;  /* 0x00000005270a7221 */ /* 0x000fc60000010000 */
[----:B------:R-:W-:Y:S01]  /*7190*/  FADD.FTZ R4, R38, R4 ;  /* 0x0000000426047221 */ /* 0x000fe20000010000 */
[----:B------:R-:W-:Y:S01]  /*71a0*/  FADD.FTZ R5, R36, R0 ;  /* 0x0000000024057221 */ /* 0x000fe20000010000 */
[----:B------:R-:W-:Y:S02]  /*71b0*/  FADD.FTZ R0, R251, R10 ;  /* 0x0000000afb007221 */ /* 0x000fe40000010000 */
[----:B------:R-:W-:Y:S01]  /*71c0*/  FADD.FTZ R4, R37, R4 ;  /* 0x0000000425047221 */ /* 0x000fe20000010000 */
[----:B------:R-:W-:-:S03]  /*71d0*/  FADD.FTZ R7, R236, R5 ;  /* 0x00000005ec077221 */ /* 0x000fc60000010000 */
[----:B------:R-:W-:Y:S01]  /*71e0*/  FADD.FTZ R5, R239, R4 ;  /* 0x00000004ef057221 */ /* 0x000fe20000010000 */
[----:B------:R-:W-:-:S03]  /*71f0*/  FADD.FTZ R4, R26, R0 ;  /* 0x000000001a047221 */ /* 0x000fc60000010000 */
[----:B------:R-:W-:Y:S01]  /*7200*/  FADD.FTZ R5, R225, R5 ;  /* 0x00000005e1057221 */ /* 0x000fe20000010000 */
[----:B------:R-:W-:-:S03]  /*7210*/  FADD.FTZ R4, R226, R4 ;  /* 0x00000004e2047221 */ /* 0x000fc60000010000 */
[----:B------:R-:W-:Y:S01]  /*7220*/  FADD.FTZ R5, R229, R5 ;  /* 0x00000005e5057221 */ /* 0x000fe20000010000 */
[----:B------:R-:W-:Y:S01]  /*7230*/  FADD.FTZ R4, R230, R4 ;  /* 0x00000004e6047221 */ /* 0x000fe20000010000 */
[----:B---3--:R-:W-:Y:S02]  /*7240*/  FADD.FTZ R14, R143, R134 ;  /* 0x000000868f0e7221 */ /* 0x008fe40000010000 */
[----:B------:R-:W-:Y:S01]  /*7250*/  FADD.FTZ R5, R233, R5 ;  /* 0x00000005e9057221 */ /* 0x000fe20000010000 */
[----:B------:R-:W-:Y:S01]  /*7260*/  FADD.FTZ R4, R234, R4 ;  /* 0x00000004ea047221 */ /* 0x000fe20000010000 */
[----:B------:R1:W5:Y:S01]  /*7270*/  LDL.LU R134, [R1+0x68] ;  /* 0x0000680001867983 */ /* 0x0003620000300800 */
[----:B------:R-:W-:Y:S01]  /*7280*/  FADD.FTZ R14, R44, R14 ;  /* 0x0000000e2c0e7221 */ /* 0x000fe20000010000 */
        /* <DEDUP_REMOVED lines=8> */
[----:B------:R-:W-:-:S02]  /*7310*/  FADD.FTZ R5, R3, R5 ;  /* 0x0000000503057221 */ /* 0x000fc40000010000 */
[----:B------:R1:W5:Y:S01]  /*7320*/  LDL.LU R208, [R1+0x5c] ;  /* 0x00005c0001d07983 */ /* 0x0003620000300800 */
[----:B------:R-:W-:-:S04]  /*7330*/  FADD.FTZ R6, R237, R13 ;  /* 0x0000000ded067221 */ /* 0x000fc80000010000 */
[----:B------:R-:W-:Y:S01]  /*7340*/  FADD.FTZ R0, R27, R6 ;  /* 0x000000061b007221 */ /* 0x000fe20000010000 */
[----:B------:R-:W-:-:S03]  /*7350*/  FADD.FTZ R6, R224, R7 ;  /* 0x00000007e0067221 */ /* 0x000fc60000010000 */
        /* <DEDUP_REMOVED lines=10> */
[----:B------:R-:W-:Y:S02]  /*7400*/  FADD.FTZ R3, R22, R4 ;  /* 0x0000000416037221 */ /* 0x000fe40000010000 */
        /* <DEDUP_REMOVED lines=21> */
[----:B------:R-:W-:Y:S01]  /*7560*/  USHF.L.U64.HI UR10, UR6, 0x5, UR7 ;  /* 0x00000005060a7899 */ /* 0x000fe20008010207 */
[----:B------:R-:W-:Y:S01]  /*7570*/  IMAD.U32 R3, RZ, RZ, UR17 ;  /* 0x00000011ff037e24 */ /* 0x000fe2000f8e00ff */
[----:B------:R-:W1:Y:S01]  /*7580*/  S2R R235, SR_TID.X ;  /* 0x0000000000eb7919 */ /* 0x000e620000002100 */
[----:B------:R-:W-:Y:S01]  /*7590*/  USHF.L.U32 UR11, UR6, 0x5, URZ ;  /* 0x00000005060b7899 */ /* 0x000fe200080006ff */
[----:B------:R-:W-:Y:S01]  /*75a0*/  IMAD.MOV.U32 R237, RZ, RZ, 0x40 ;  /* 0x00000040ffed7424 */ /* 0x000fe200078e00ff */
[----:B------:R-:W-:Y:S01]  /*75b0*/  USHF.L.U32 UR17, UR6, 0x7, URZ ;  /* 0x0000000706117899 */ /* 0x000fe200080006ff */
[----:B------:R-:W-:Y:S01]  /*75c0*/  IMAD.MOV.U32 R246, RZ, RZ, 0x20 ;  /* 0x00000020fff67424 */ /* 0x000fe200078e00ff */
[----:B------:R-:W-:Y:S01]  /*75d0*/  UIADD3 UR24, UP0, UPT, UR24, -0x80, URZ ;  /* 0xffffff8018187890 */ /* 0x000fe2000ff1e0ff */
[----:B-----5:R-:W-:Y:S01]  /*75e0*/  IMAD.MOV.U32 R136, RZ, RZ, R143 ;  /* 0x000000ffff887224 */ /* 0x020fe200078e008f */
[----:B------:R-:W-:Y:S01]  /*75f0*/  SEL R237, R237, 0xffffffc0, !P6 ;  /* 0xffffffc0eded7807 */ /* 0x000fe20007000000 */
[----:B------:R-:W-:Y:S01]  /*7600*/  IMAD.MOV.U32 R132, RZ, RZ, R135 ;  /* 0x000000ffff847224 */ /* 0x000fe200078e0087 */
[----:B------:R-:W-:Y:S01]  /*7610*/  SEL R246, R246, 0xffffffe0, !P0 ;  /* 0xffffffe0f6f67807 */ /* 0x000fe20004000000 */
[----:B------:R-:W-:Y:S01]  /*7620*/  IMAD.MOV.U32 R137, RZ, RZ, R134 ;  /* 0x000000ffff897224 */ /* 0x000fe200078e0086 */
[----:B------:R-:W-:Y:S01]  /*7630*/  MOV R138, R133 ;  /* 0x00000085008a7202 */ /* 0x000fe20000000f00 */
[----:B------:R-:W-:Y:S01]  /*7640*/  UIADD3.X UR19, UPT, UPT, UR19, -0x1, URZ, UP0, !UPT ;  /* 0xffffffff13137890 */ /* 0x000fe200087fe4ff */
[--C-:B-1----:R-:W-:Y:S01]  /*7650*/  SHF.R.U32.HI R232, RZ, 0x3, R235.reuse ;  /* 0x00000003ffe87819 */ /* 0x102fe200000116eb */
[C---:B------:R-:W-:Y:S01]  /*7660*/  IMAD.SHL.U32 R6, R235.reuse, 0x40, RZ ;  /* 0x00000040eb067824 */ /* 0x040fe200078e00ff */
[----:B------:R-:W-:Y:S01]  /*7670*/  SHF.R.U32.HI R236, RZ, 0x1, R235 ;  /* 0x00000001ffec7819 */ /* 0x000fe200000116eb */
[----:B------:R-:W-:-:S02]  /*7680*/  IMAD.SHL.U32 R4, R235, 0x20, RZ ;  /* 0x00000020eb047824 */ /* 0x000fc400078e00ff */
[----:B------:R-:W-:Y:S01]  /*7690*/  IMAD.WIDE.U32 R2, R232, UR6, R2 ;  /* 0x00000006e8027c25 */ /* 0x000fe2000f8e0002 */
[----:B------:R-:W-:Y:S01]  /*76a0*/  LOP3.LUT R242, R6, 0x200, RZ, 0xc0, !PT ;  /* 0x0000020006f27812 */ /* 0x000fe200078ec0ff */
[----:B------:R-:W1:Y:S03]  /*76b0*/  S2R R232, SR_TID.X ;  /* 0x0000000000e87919 */ /* 0x000e660000002100 */
[----:B------:R-:W-:Y:S01]  /*76c0*/  LOP3.LUT R242, R242, 0x7c00, R4, 0xf8, !PT ;  /* 0x00007c00f2f27812 */ /* 0x000fe200078ef804 */
[----:B--2---:R-:W-:Y:S02]  /*76d0*/  IMAD R0, R234, UR4, RZ ;  /* 0x00000004ea007c24 */ /* 0x004fe4000f8e02ff */
[----:B------:R-:W2:Y:S01]  /*76e0*/  S2R R234, SR_TID.X ;  /* 0x0000000000ea7919 */ /* 0x000ea20000002100 */
[----:B---3--:R-:W-:Y:S02]  /*76f0*/  IMAD.IADD R3, R233, 0x1, R3 ;  /* 0x00000001e9037824 */ /* 0x008fe400078e0203 */
[----:B------:R-:W-:Y:S01]  /*7700*/  IMAD R5, R208, UR5, R0 ;  /* 0x00000005d0057c24 */ /* 0x000fe2000f8e0200 */
[----:B------:R-:W-:Y:S01]  /*7710*/  LOP3.LUT R0, R6, 0x1c0, RZ, 0xc0, !PT ;  /* 0x000001c006007812 */ /* 0x000fe200078ec0ff */
[----:B------:R-:W3:Y:S01]  /*7720*/  S2UR UR5, SR_CgaCtaId ;  /* 0x00000000000579c3 */ /* 0x000ee20000008800 */
[----:B------:R-:W-:Y:S01]  /*7730*/  IMAD.WIDE.U32 R2, R208, UR4, R2 ;  /* 0x00000004d0027c25 */ /* 0x000fe2000f8e0002 */
[----:B------:R-:W-:-:S02]  /*7740*/  ULEA.HI.SX32 UR4, UR16, 0xfffffffe, 0x1a ;  /* 0xfffffffe10047891 */ /* 0x000fc4000f8fd2ff */
[----:B------:R-:W-:Y:S02]  /*7750*/  ULEA.HI.SX32 UR16, UR16, 0xfffffffd, 0x1a ;  /* 0xfffffffd10107891 */ /* 0x000fe4000f8fd2ff */
[----:B------:R-:W-:-:S04]  /*7760*/  UIMAD.WIDE.U32 UR20, UR4, UR6, URZ ;  /* 0x00000006041472a5 */ /* 0x000fc8000f8e00ff */
[----:B------:R-:W-:Y:S02]  /*7770*/  UIMAD UR4, UR4, UR7, UR21 ;  /* 0x00000007040472a4 */ /* 0x000fe4000f8e0215 */
[----:B------:R-:W-:-:S03]  /*7780*/  USHF.L.U64.HI UR7, UR6, 0x7, UR7 ;  /* 0x0000000706077899 */ /* 0x000fc60008010207 */
[----:B------:R-:W-:Y:S02]  /*7790*/  UMOV UR6, 0x400 ;  /* 0x0000040000067882 */ /* 0x000fe40000000000 */
[----:B---3--:R-:W-:Y:S01]  /*77a0*/  ULEA UR5, UR5, UR6, 0x18 ;  /* 0x0000000605057291 */ /* 0x008fe2000f8ec0ff */
[----:B--2---:R-:W-:Y:S01]  /*77b0*/  IMAD.SHL.U32 R233, R234, 0x8, RZ ;  /* 0x00000008eae97824 */ /* 0x004fe200078e00ff */
[----:B-1----:R-:W-:-:S04]  /*77c0*/  SHF.L.U32 R234, R232, 0x3, RZ ;  /* 0x00000003e8ea7819 */ /* 0x002fc800000006ff */
[----:B------:R-:W-:Y:S02]  /*77d0*/  LOP3.LUT R233, R233, 0x1f8, RZ, 0xc0, !PT ;  /* 0x000001f8e9e97812 */ /* 0x000fe400078ec0ff */
[----:B------:R-:W-:Y:S02]  /*77e0*/  LOP3.LUT R0, R0, 0x38, R234, 0xf8, !PT ;  /* 0x0000003800007812 */ /* 0x000fe400078ef8ea */
[----:B------:R-:W-:Y:S02]  /*77f0*/  LOP3.LUT R233, R233, 0x38, R232, 0x78, !PT ;  /* 0x00000038e9e97812 */ /* 0x000fe400078e78e8 */
[----:B------:R-:W-:Y:S02]  /*7800*/  LOP3.LUT R238, R0, 0x8, R235, 0x78, !PT ;  /* 0x0000000800ee7812 */ /* 0x000fe400078e78eb */
[----:B------:R-:W-:Y:S02]  /*7810*/  LOP3.LUT R247, R233, 0x1e00, R234, 0xf8, !PT ;  /* 0x00001e00e9f77812 */ /* 0x000fe400078ef8ea */
[----:B------:R-:W-:-:S02]  /*7820*/  LOP3.LUT R234, R234, 0x38, RZ, 0xc0, !PT ;  /* 0x00000038eaea7812 */ /* 0x000fc400078ec0ff */
[----:B------:R-:W-:Y:S02]  /*7830*/  LOP3.LUT R236, R0, 0x8, R236, 0x78, !PT ;  /* 0x0000000800ec7812 */ /* 0x000fe400078e78ec */
[----:B------:R-:W-:Y:S01]  /*7840*/  IADD3 R4, P1, PT, R234, R2, RZ ;  /* 0x00000002ea047210 */ /* 0x000fe20007f3e0ff */
[----:B------:R-:W-:Y:S01]  /*7850*/  IMAD.U32 R2, RZ, RZ, UR20 ;  /* 0x00000014ff027e24 */ /* 0x000fe2000f8e00ff */
[----:B------:R-:W-:Y:S02]  /*7860*/  LOP3.LUT R242, R242, R236, RZ, 0xfc, !PT ;  /* 0x000000ecf2f27212 */ /* 0x000fe400078efcff */
[----:B------:R-:W-:Y:S01]  /*7870*/  LOP3.LUT R236, R236, 0x200, R6, 0xf8, !PT ;  /* 0x00000200ecec7812 */ /* 0x000fe200078ef806 */
[----:B------:R-:W-:Y:S01]  /*7880*/  IMAD.X R0, R3, 0x1, R5, P1 ;  /* 0x0000000103007824 */ /* 0x000fe200008e0605 */
[----:B------:R-:W-:Y:S01]  /*7890*/  LEA R242, R242, UR5, 0x1 ;  /* 0x00000005f2f27c11 */ /* 0x000fe2000f8e08ff */
[----:B------:R-:W-:Y:S01]  /*78a0*/  IMAD.U32 R3, RZ, RZ, UR21 ;  /* 0x00000015ff037e24 */ /* 0x000fe2000f8e00ff */
[----:B------:R-:W-:Y:S01]  /*78b0*/  LEA R236, R236, UR5, 0x1 ;  /* 0x00000005ecec7c11 */ /* 0x000fe2000f8e08ff */
[----:B------:R-:W-:Y:S01]  /*78c0*/  IMAD.U32 R3, RZ, RZ, UR4 ;  /* 0x00000004ff037e24 */ /* 0x000fe2000f8e00ff */
[----:B------:R-:W-:Y:S01]  /*78d0*/  SHF.L.U64.HI R5, R4, 0x1, R0 ;  /* 0x0000000104057819 */ /* 0x000fe20000010200 */
[----:B------:R-:W-:Y:S01]  /*78e0*/  IMAD.IADD R244, R246, 0x1, R242 ;  /* 0x00000001f6f47824 */ /* 0x000fe200078e02f2 */
[----:B------:R-:W-:Y:S01]  /*78f0*/  SHF.L.U32 R4, R4, 0x1, RZ ;  /* 0x0000000104047819 */ /* 0x000fe200000006ff */
[----:B------:R-:W-:Y:S01]  /*7900*/  IMAD.IADD R239, R246, 0x1, R236 ;  /* 0x00000001f6ef7824 */ /* 0x000fe200078e02ec */
[----:B------:R-:W-:Y:S01]  /*7910*/  LOP3.LUT R0, R6, 0x400, RZ, 0xc0, !PT ;  /* 0x0000040006007812 */ /* 0x000fe200078ec0ff */
[----:B------:R-:W1:Y:S01]  /*7920*/  LDCU UR4, c[0x0][0x45c] ;  /* 0x00008b80ff0477ac */ /* 0x000e620008000800 */
[----:B------:R-:W-:-:S02]  /*7930*/  LEA R4, P1, R2, R4, 0x7 ;  /* 0x0000000402047211 */ /* 0x000fc400078238ff */
[----:B------:R-:W-:Y:S01]  /*7940*/  IADD3 R243, PT, PT, R237, R242, RZ ;  /* 0x000000f2edf37210 */ /* 0x000fe20007ffe0ff */
[----:B------:R-:W-:Y:S01]  /*7950*/  IMAD R238, R238, 0x2, R0 ;  /* 0x00000002eeee7824 */ /* 0x000fe200078e0200 */
[----:B------:R-:W-:Y:S02]  /*7960*/  LEA.HI.X R2, R2, R5, R3, 0x7, P1 ;  /* 0x0000000502027211 */ /* 0x000fe400008f3c03 */
[----:B------:R-:W-:Y:S01]  /*7970*/  IADD3 R0, P1, PT, R4, UR8, RZ ;  /* 0x0000000804007c10 */ /* 0x000fe2000ff3e0ff */
[----:B------:R-:W-:Y:S01]  /*7980*/  VIADD R240, R238, UR5 ;  /* 0x00000005eef07c36 */ /* 0x000fe20008000000 */
[----:B------:R-:W-:Y:S01]  /*7990*/  LEA R247, R247, UR5, 0x1 ;  /* 0x00000005f7f77c11 */ /* 0x000fe2000f8e08ff */
[----:B------:R-:W-:Y:S01]  /*79a0*/  IMAD.IADD R245, R246, 0x1, R243 ;  /* 0x00000001f6f57824 */ /* 0x000fe200078e02f3 */
[----:B------:R-:W2:Y:S01]  /*79b0*/  LDCU UR8, c[0x0][0x50c] ;  /* 0x0000a180ff0877ac */ /* 0x000ea20008000800 */
[----:B------:R3:W-:Y:S01]  /*79c0*/  STL [R1+0x28], R0 ;  /* 0x0000280001007387 */ /* 0x0007e20000100800 */
[----:B------:R-:W-:-:S02]  /*79d0*/  IMAD.IADD R237, R240, 0x1, R237 ;  /* 0x00000001f0ed7824 */ /* 0x000fc400078e02ed */
[----:B------:R-:W-:Y:S02]  /*79e0*/  IMAD.IADD R240, R240, 0x1, R246 ;  /* 0x00000001f0f07824 */ /* 0x000fe400078e02f6 */
[----:B------:R-:W-:Y:S01]  /*79f0*/  IMAD.IADD R241, R246, 0x1, R237 ;  /* 0x00000001f6f17824 */ /* 0x000fe200078e02ed */
[----:B---3--:R-:W-:Y:S01]  /*7a00*/  IADD3.X R0, PT, PT, R2, UR9, RZ, P1, !PT ;  /* 0x0000000902007c10 */ /* 0x008fe20008ffe4ff */
[----:B------:R-:W-:-:S04]  /*7a10*/  VIADD R2, R236, 0xc040 ;  /* 0x0000c040ec027836 */ /* 0x000fc80000000000 */
[----:B------:R3:W-:Y:S02]  /*7a20*/  STL [R1+0x24], R0 ;  /* 0x0000240001007387 */ /* 0x0007e40000100800 */
[----:B---3--:R-:W-:Y:S01]  /*7a30*/  IADD3 R0, PT, PT, R236, 0xc000, RZ ;  /* 0x0000c000ec007810 */ /* 0x008fe20007ffe0ff */
[----:B-12---:R-:W-:Y:S06]  /*7a40*/  BRA `(.L_x_99) ;  /* 0x0000000000887947 */ /* 0x006fec0003800000 */
.L_x_101:
[----:B------:R-:W2:Y:S01]  /*7a50*/  LDL R26, [R1+0x30] ;  /* 0x00003000011a7983 */ /* 0x000ea20000100800 */
[----:B------:R-:W1:Y:S03]  /*7a60*/  LDC.64 R2, c[0x0][0x3b8] ;  /* 0x0000ee00ff027b82 */ /* 0x000e660000000a00 */
[----:B------:R-:W3:Y:S01]  /*7a70*/  LDL R25, [R1+0x2c] ;  /* 0x00002c0001197983 */ /* 0x000ee20000100800 */
[C---:B-1----:R-:W-:Y:S01]  /*7a80*/  IMAD.WIDE.U32 R8, R2.reuse, UR16, RZ ;  /* 0x0000001002087c25 */ /* 0x042fe2000f8e00ff */
[C---:B------:R-:W-:Y:S03]  /*7a90*/  SHF.L.U64.HI R13, R2.reuse, 0x4, R3 ;  /* 0x00000004020d7819 */ /* 0x040fe60000010203 */
[----:B------:R-:W-:Y:S02]  /*7aa0*/  IMAD.SHL.U32 R7, R2, 0x10, RZ ;  /* 0x0000001002077824 */ /* 0x000fe400078e00ff */
[----:B------:R-:W-:Y:S03]  /*7ab0*/  IMAD R6, R3, UR16, R9 ;  /* 0x0000001003067c24 */ /* 0x000fe6000f8e0209 */
[C---:B------:R-:W-:Y:S04]  /*7ac0*/  LEA R4, P0, R8.reuse, R7, 0x6 ;  /* 0x0000000708047211 */ /* 0x040fe800078030ff */
[--C-:B------:R-:W-:Y:S02]  /*7ad0*/  LEA.HI.X R5, R8, R13, R6.reuse, 0x6, P0 ;  /* 0x0000000d08057211 */ /* 0x100fe400000f3406 */
[-C--:B------:R-:W-:Y:S02]  /*7ae0*/  IADD3 R7, P0, PT, R7, R4.reuse, RZ ;  /* 0x0000000407077210 */ /* 0x080fe40007f1e0ff */
[C---:B------:R-:W-:Y:S03]  /*7af0*/  LEA R12, P1, R2.reuse, R4, 0x5 ;  /* 0x00000004020c7211 */ /* 0x040fe600078228ff */
[----:B------:R-:W-:Y:S01]  /*7b00*/  IMAD.X R13, R13, 0x1, R5, P0 ;  /* 0x000000010d0d7824 */ /* 0x000fe200000e0605 */
[----:B------:R-:W-:Y:S02]  /*7b10*/  LEA.HI.X R3, R2, R5, R3, 0x5, P1 ;  /* 0x0000000502037211 */ /* 0x000fe400008f2c03 */
[-C--:B--2---:R-:W-:Y:S02]  /*7b20*/  LEA R10, P2, R8, R26.reuse, 0x7 ;  /* 0x0000001a080a7211 */ /* 0x084fe400078438ff */
[-C--:B------:R-:W-:Y:S02]  /*7b30*/  LEA R2, P0, R12, R26.reuse, 0x1 ;  /* 0x0000001a0c027211 */ /* 0x080fe400078008ff */
[-C--:B---3--:R-:W-:Y:S02]  /*7b40*/  LEA.HI.X R11, R8, R25.reuse, R6, 0x7, P2 ;  /* 0x00000019080b7211 */ /* 0x088fe400010f3c06 */
[CC--:B------:R-:W-:Y:S02]  /*7b50*/  LEA R8, P2, R4.reuse, R26.reuse, 0x1 ;  /* 0x0000001a04087211 */ /* 0x0c0fe400078408ff */
[C---:B------:R-:W-:Y:S01]  /*7b60*/  LEA R6, P1, R7.reuse, R26, 0x1 ;  /* 0x0000001a07067211 */ /* 0x040fe200078208ff */
[----:B------:R-:W-:Y:S01]  /*7b70*/  @!PT LDS RZ, [RZ] ;  /* 0x00000000fffff984 */ /* 0x000fe20000000800 */
[----:B------:R-:W-:Y:S01]  /*7b80*/  @!PT LDS RZ, [RZ] ;  /* 0x00000000fffff984 */ /* 0x000fe20000000800 */
[----:B------:R-:W-:Y:S01]  /*7b90*/  @!PT LDS RZ, [RZ] ;  /* 0x00000000fffff984 */ /* 0x000fe20000000800 */
[----:B------:R1:W-:Y:S01]  /*7ba0*/  LDGSTS.E.BYPASS.LTC128B.128 [R247+0x8000], desc[UR14][R10.64] ;  /* 0x080000000af77fae */ /* 0x0003e2000b981a0e */
[-C--:B------:R-:W-:Y:S02]  /*7bb0*/  LEA.HI.X R9, R4, R25.reuse, R5, 0x1, P2 ;  /* 0x0000001904097211 */ /* 0x080fe400010f0c05 */
[-C--:B------:R-:W-:Y:S01]  /*7bc0*/  LEA.HI.X R7, R7, R25.reuse, R13, 0x1, P1 ;  /* 0x0000001907077211 */ /* 0x080fe200008f0c0d */
[----:B------:R1:W-:Y:S01]  /*7bd0*/  LDGSTS.E.BYPASS.LTC128B.128 [R247+0xa000], desc[UR14][R10.64+0x80] ;  /* 0x0a0000800af77fae */ /* 0x0003e2000b981a0e */
[----:B------:R-:W-:Y:S03]  /*7be0*/  LEA.HI.X R3, R12, R25, R3, 0x1, P0 ;  /* 0x000000190c037211 */ /* 0x000fe600000f0c03 */
[----:B------:R1:W-:Y:S04]  /*7bf0*/  LDGSTS.E.BYPASS.LTC128B.128 [R247+0x8800], desc[UR14][R8.64] ;  /* 0x0880000008f77fae */ /* 0x0003e8000b981a0e */
[----:B------:R1:W-:Y:S04]  /*7c00*/  LDGSTS.E.BYPASS.LTC128B.128 [R247+0xa800], desc[UR14][R8.64+0x80] ;  /* 0x0a80008008f77fae */ /* 0x0003e8000b981a0e */
[----:B------:R1:W-:Y:S04]  /*7c10*/  LDGSTS.E.BYPASS.LTC128B.128 [R247+0x9000], desc[UR14][R6.64] ;  /* 0x0900000006f77fae */ /* 0x0003e8000b981a0e */
[----:B------:R1:W-:Y:S04]  /*7c20*/  LDGSTS.E.BYPASS.LTC128B.128 [R247+0xb000], desc[UR14][R6.64+0x80] ;  /* 0x0b00008006f77fae */ /* 0x0003e8000b981a0e */
[----:B------:R1:W-:Y:S04]  /*7c30*/  LDGSTS.E.BYPASS.LTC128B.128 [R247+0x9800], desc[UR14][R2.64] ;  /* 0x0980000002f77fae */ /* 0x0003e8000b981a0e */
[----:B------:R1:W-:Y:S04]  /*7c40*/  LDGSTS.E.BYPASS.LTC128B.128 [R247+0xb800], desc[UR14][R2.64+0x80] ;  /* 0x0b80008002f77fae */ /* 0x0003e8000b981a0e */
[----:B------:R-:W0:Y:S01]  /*7c50*/  LDGDEPBAR ;  /* 0x00000000000079af */ /* 0x000e220000000000 */
[----:B------:R-:W-:Y:S05]  /*7c60*/  BRA `(.L_x_100) ;  /* 0x0000001400dc7947 */ /* 0x000fea0003800000 */
.L_x_99:
[----:B--2---:R-:W2:Y:S01]  /*7c70*/  LDL R134, [R1+0x28] ;  /* 0x0000280001867983 */ /* 0x004ea20000100800 */
[----:B------:R-:W-:Y:S04]  /*7c80*/  DEPBAR.LE SB0, 0x0 ;  /* 0x000080000000791a */ /* 0x000fe80000000000 */
[----:B------:R-:W3:Y:S01]  /*7c90*/  LDL R133, [R1+0x24] ;  /* 0x0000240001857983 */ /* 0x000ee20000100800 */
[----:B------:R-:W-:Y:S01]  /*7ca0*/  UISETP.NE.AND UP0, UPT, UR16, -0x1, UPT ;  /* 0xffffffff1000788c */ /* 0x000fe2000bf05270 */
[----:B------:R-:W-:Y:S01]  /*7cb0*/  BAR.SYNC.DEFER_BLOCKING 0x0 ;  /* 0x0000000000007b1d */ /* 0x000fe20000010000 */
[----:B---3--:R-:W-:Y:S02]  /*7cc0*/  MOV R9, R133 ;  /* 0x0000008500097202 */ /* 0x008fe40000000f00 */
[----:B--2---:R-:W-:Y:S02]  /*7cd0*/  MOV R8, R134 ;  /* 0x0000008600087202 */ /* 0x004fe40000000f00 */
[----:B------:R-:W-:Y:S03]  /*7ce0*/  IADD3 R4, P0, PT, R134, UR11, RZ ;  /* 0x0000000b86047c10 */ /* 0x000fe6000ff1e0ff */
[----:B------:R-:W-:Y:S01]  /*7cf0*/  @!PT LDS RZ, [RZ] ;  /* 0x00000000fffff984 */ /* 0x000fe20000000800 */
[----:B------:R-:W-:Y:S01]  /*7d00*/  @!PT LDS RZ, [RZ] ;  /* 0x00000000fffff984 */ /* 0x000fe20000000800 */
[----:B------:R-:W-:Y:S01]  /*7d10*/  @!PT LDS RZ, [RZ] ;  /* 0x00000000fffff984 */ /* 0x000fe20000000800 */
[----:B-----5:R-:W-:Y:S01]  /*7d20*/  LDGSTS.E.BYPASS.LTC128B.128 [R247+0xc000], desc[UR14][R8.64] ;  /* 0x0c00000008f77fae */ /* 0x020fe2000b981a0e */
[----:B------:R-:W-:Y:S02]  /*7d30*/  IADD3.X R5, PT, PT, R133, UR10, RZ, P0, !PT ;  /* 0x0000000a85057c10 */ /* 0x000fe400087fe4ff */
[----:B------:R-:W-:Y:S04]  /*7d40*/  IADD3 R2, P0, PT, R4, UR24, RZ ;  /* 0x0000001804027c10 */ /* 0x000fe8000ff1e0ff */
[----:B------:R-:W-:Y:S01]  /*7d50*/  IADD3.X R3, PT, PT, R5, UR19, RZ, P0, !PT ;  /* 0x0000001305037c10 */ /* 0x000fe200087fe4ff */
[----:B------:R-:W-:Y:S01]  /*7d60*/  LDGSTS.E.BYPASS.LTC128B.128 [R247+0xe000], desc[UR14][R8.64+0x80] ;  /* 0x0e00008008f77fae */ /* 0x000fe2000b981a0e */
[----:B------:R-:W-:Y:S04]  /*7d70*/  IADD3 R6, P0, PT, R2, UR24, RZ ;  /* 0x0000001802067c10 */ /* 0x000fe8000ff1e0ff */
[----:B------:R-:W-:Y:S03]  /*7d80*/  IADD3.X R7, PT, PT, R3, UR19, RZ, P0, !PT ;  /* 0x0000001303077c10 */ /* 0x000fe600087fe4ff */
[----:B------:R-:W-:Y:S08]  /*7d90*/  LDGSTS.E.BYPASS.LTC128B.128 [R247+0xc800], desc[UR14][R4.64] ;  /* 0x0c80000004f77fae */ /* 0x000ff0000b981a0e */
[----:B------:R-:W-:Y:S08]  /*7da0*/  LDGSTS.E.BYPASS.LTC128B.128 [R247+0xe800], desc[UR14][R4.64+0x80] ;  /* 0x0e80008004f77fae */ /* 0x000ff0000b981a0e */
[----:B------:R-:W-:Y:S08]  /*7db0*/  LDGSTS.E.BYPASS.LTC128B.128 [R247+0xd000], desc[UR14][R2.64+0x80] ;  /* 0x0d00008002f77fae */ /* 0x000ff0000b981a0e */
[----:B------:R-:W-:Y:S08]  /*7dc0*/  LDGSTS.E.BYPASS.LTC128B.128 [R247+0xf000], desc[UR14][R2.64+0x100] ;  /* 0x0f00010002f77fae */ /* 0x000ff0000b981a0e */
[----:B------:R-:W-:Y:S08]  /*7dd0*/  LDGSTS.E.BYPASS.LTC128B.128 [R247+0xd800], desc[UR14][R6.64+0x100] ;  /* 0x0d80010006f77fae */ /* 0x000ff0000b981a0e */
[----:B------:R1:W-:Y:S08]  /*7de0*/  LDGSTS.E.BYPASS.LTC128B.128 [R247+0xf800], desc[UR14][R6.64+0x180] ;  /* 0x0f80018006f77fae */ /* 0x0003f0000b981a0e */
        /* <DEDUP_REMOVED lines=93> */
[----:B------:R-:W-:Y:S07]  /*83c0*/  LDSM.16.M88.4 R224, [R244+0x6000] ;  /* 0x00600000f4e0783b */ /* 0x000fee0000000200 */
[----:B------:R-:W-:Y:S01]  /*83d0*/  HMMA.16816.F32 R64, R208, R222, R64 ;  /* 0x000000ded040723c */ /* 0x000fe20000001840 */
[----:B------:R-:W4:Y:S07]  /*83e0*/  LDSM.16.M88.4 R208, [R238+UR5+0xb800] ;  /* 0x00b80005eed0783b */ /* 0x000f2e0008000200 */
        /* <DEDUP_REMOVED lines=15> */
[----:B------:R-:W-:Y:S07]  /*84e0*/  LDSM.16.M88.4 R232, [R243+0x6000] ;  /* 0x00600000f3e8783b */ /* 0x000fee0000000200 */
[-C--:B----4-:R-:W-:Y:S08]  /*84f0*/  HMMA.16816.F32 R52, R140, R208.reuse, R52 ;  /* 0x000000d08c34723c */ /* 0x090ff00000001834 */
[C---:B------:R-:W-:Y:S08]  /*8500*/  HMMA.16816.F32 R56, R216.reuse, R208, R56 ;  /* 0x000000d0d838723c */ /* 0x040ff00000001838 */
[-C--:B------:R-:W-:Y:S01]  /*8510*/  HMMA.16816.F32 R60, R216, R210.reuse, R60 ;  /* 0x000000d2d83c723c */ /* 0x080fe2000000183c */
[----:B------:R-:W-:Y:S07]  /*8520*/  LDSM.16.M88.4 R216, [R243+0x4000] ;  /* 0x00400000f3d8783b */ /* 0x000fee0000000200 */
[----:B------:R-:W-:Y:S01]  /*8530*/  HMMA.16816.F32 R64, R140, R210, R64 ;  /* 0x000000d28c40723c */ /* 0x000fe20000001840 */
[----:B------:R-:W3:Y:S07]  /*8540*/  LDSM.16.M88.4 R140, [R240+0xb000] ;  /* 0x00b00000f08c783b */ /* 0x000eee0000000200 */
[-C--:B-1----:R-:W-:Y:S01]  /*8550*/  HMMA.16816.F32 R4, R212, R220.reuse, R4 ;  /* 0x000000dcd404723c */ /* 0x082fe20000001804 */
[----:B------:R-:W1:Y:S07]  /*8560*/  LDSM.16.M88.4 R208, [R240+0xb800] ;  /* 0x00b80000f0d0783b */ /* 0x000e6e0000000200 */
[C---:B------:R-:W-:Y:S08]  /*8570*/  HMMA.16816.F32 R8, R224.reuse, R220, R8 ;  /* 0x000000dce008723c */ /* 0x040ff00000001808 */
[-C--:B------:R-:W-:Y:S08]  /*8580*/  HMMA.16816.F32 R12, R224, R222.reuse, R12 ;  /* 0x000000dee00c723c */ /* 0x080ff0000000180c */
[C---:B------:R-:W-:Y:S01]  /*8590*/  HMMA.16816.F32 R16, R212.reuse, R222, R16 ;  /* 0x000000ded410723c */ /* 0x040fe20000001810 */
[----:B------:R-:W4:Y:S07]  /*85a0*/  LDSM.16.M88.4 R220, [R237+0xa000] ;  /* 0x00a00000eddc783b */ /* 0x000f2e0000000200 */
[-C--:B--2---:R-:W-:Y:S08]  /*85b0*/  HMMA.16816.F32 R20, R212, R228.reuse, R20 ;  /* 0x000000e4d414723c */ /* 0x084ff00000001814 */
[C---:B------:R-:W-:Y:S08]  /*85c0*/  HMMA.16816.F32 R24, R224.reuse, R228, R24 ;  /* 0x000000e4e018723c */ /* 0x040ff00000001818 */
[-C--:B------:R-:W-:Y:S08]  /*85d0*/  HMMA.16816.F32 R28, R224, R230.reuse, R28 ;  /* 0x000000e6e01c723c */ /* 0x080ff0000000181c */
[C---:B------:R-:W-:Y:S01]  /*85e0*/  HMMA.16816.F32 R32, R212.reuse, R230, R32 ;  /* 0x000000e6d420723c */ /* 0x040fe20000001820 */
[----:B------:R-:W-:Y:S07]  /*85f0*/  LDSM.16.M88.4 R228, [R241+0xa000] ;  /* 0x00a00000f1e4783b */ /* 0x000fee0000000200 */
[-C--:B---3--:R-:W-:Y:S08]  /*8600*/  HMMA.16816.F32 R36, R212, R140.reuse, R36 ;  /* 0x0000008cd424723c */ /* 0x088ff00000001824 */
[C---:B------:R-:W-:Y:S08]  /*8610*/  HMMA.16816.F32 R40, R224.reuse, R140, R40 ;  /* 0x0000008ce028723c */ /* 0x040ff00000001828 */
[-C--:B------:R-:W-:Y:S08]  /*8620*/  HMMA.16816.F32 R44, R224, R142.reuse, R44 ;  /* 0x0000008ee02c723c */ /* 0x080ff0000000182c */
[C---:B------:R-:W-:Y:S01]  /*8630*/  HMMA.16816.F32 R48, R212.reuse, R142, R48 ;  /* 0x0000008ed430723c */ /* 0x040fe20000001830 */
[----:B------:R-:W2:Y:S07]  /*8640*/  LDSM.16.M88.4 R140, [R237+0xa800] ;  /* 0x00a80000ed8c783b */ /* 0x000eae0000000200 */
[-C--:B-1----:R-:W-:Y:S08]  /*8650*/  HMMA.16816.F32 R52, R212, R208.reuse, R52 ;  /* 0x000000d0d434723c */ /* 0x082ff00000001834 */
[C---:B------:R-:W-:Y:S08]  /*8660*/  HMMA.16816.F32 R56, R224.reuse, R208, R56 ;  /* 0x000000d0e038723c */ /* 0x040ff00000001838 */
[-C--:B------:R-:W-:Y:S01]  /*8670*/  HMMA.16816.F32 R60, R224, R210.reuse, R60 ;  /* 0x000000d2e03c723c */ /* 0x080fe2000000183c */
[----:B------:R-:W-:Y:S07]  /*8680*/  LDSM.16.M88.4 R224, [R245+0x4000] ;  /* 0x00400000f5e0783b */ /* 0x000fee0000000200 */
[----:B------:R-:W-:Y:S01]  /*8690*/  HMMA.16816.F32 R64, R212, R210, R64 ;  /* 0x000000d2d440723c */ /* 0x000fe20000001840 */
[----:B------:R-:W1:Y:S07]  /*86a0*/  LDSM.16.M88.4 R208, [R237+0xb000] ;  /* 0x00b00000edd0783b */ /* 0x000e6e0000000200 */
[-C--:B----4-:R-:W-:Y:S01]  /*86b0*/  HMMA.16816.F32 R4, R216, R220.reuse, R4 ;  /* 0x000000dcd804723c */ /* 0x090fe20000001804 */
[----:B------:R-:W3:Y:S07]  /*86c0*/  LDSM.16.M88.4 R212, [R237+0xb800] ;  /* 0x00b80000edd4783b */ /* 0x000eee0000000200 */
[C---:B------:R-:W-:Y:S08]  /*86d0*/  HMMA.16816.F32 R8, R232.reuse, R220, R8 ;  /* 0x000000dce808723c */ /* 0x040ff00000001808 */
[-C--:B------:R-:W-:Y:S08]  /*86e0*/  HMMA.16816.F32 R12, R232, R222.reuse, R12 ;  /* 0x000000dee80c723c */ /* 0x080ff0000000180c */
[C---:B------:R-:W-:Y:S08]  /*86f0*/  HMMA.16816.F32 R16, R216.reuse, R222, R16 ;  /* 0x000000ded810723c */ /* 0x040ff00000001810 */
[-C--:B--2---:R-:W-:Y:S08]  /*8700*/  HMMA.16816.F32 R20, R216, R140.reuse, R20 ;  /* 0x0000008cd814723c */ /* 0x084ff00000001814 */
[C---:B------:R-:W-:Y:S08]  /*8710*/  HMMA.16816.F32 R24, R232.reuse, R140, R24 ;  /* 0x0000008ce818723c */ /* 0x040ff00000001818 */
[-C--:B------:R-:W-:Y:S08]  /*8720*/  HMMA.16816.F32 R28, R232, R142.reuse, R28 ;  /* 0x0000008ee81c723c */ /* 0x080ff0000000181c */
[C---:B------:R-:W-:Y:S01]  /*8730*/  HMMA.16816.F32 R32, R216.reuse, R142, R32 ;  /* 0x0000008ed820723c */ /* 0x040fe20000001820 */
[----:B------:R-:W2:Y:S07]  /*8740*/  LDSM.16.M88.4 R140, [R245+0x6000] ;  /* 0x00600000f58c783b */ /* 0x000eae0000000200 */
[-C--:B-1----:R-:W-:Y:S08]  /*8750*/  HMMA.16816.F32 R36, R216, R208.reuse, R36 ;  /* 0x000000d0d824723c */ /* 0x082ff00000001824 */
[C---:B------:R-:W-:Y:S08]  /*8760*/  HMMA.16816.F32 R40, R232.reuse, R208, R40 ;  /* 0x000000d0e828723c */ /* 0x040ff00000001828 */
[-C--:B------:R-:W-:Y:S08]  /*8770*/  HMMA.16816.F32 R44, R232, R210.reuse, R44 ;  /* 0x000000d2e82c723c */ /* 0x080ff0000000182c */
[C---:B------:R-:W-:Y:S08]  /*8780*/  HMMA.16816.F32 R48, R216.reuse, R210, R48 ;  /* 0x000000d2d830723c */ /* 0x040ff00000001830 */
[-C--:B---3--:R-:W-:Y:S08]  /*8790*/  HMMA.16816.F32 R52, R216, R212.reuse, R52 ;  /* 0x000000d4d834723c */ /* 0x088ff00000001834 */
[C---:B------:R-:W-:Y:S08]  /*87a0*/  HMMA.16816.F32 R56, R232.reuse, R212, R56 ;  /* 0x000000d4e838723c */ /* 0x040ff00000001838 */
[-C--:B------:R-:W-:Y:S08]  /*87b0*/  HMMA.16816.F32 R60, R232, R214.reuse, R60 ;  /* 0x000000d6e83c723c */ /* 0x080ff0000000183c */
[----:B------:R-:W-:Y:S08]  /*87c0*/  HMMA.16816.F32 R64, R216, R214, R64 ;  /* 0x000000d6d840723c */ /* 0x000ff00000001840 */
[-C--:B------:R-:W-:Y:S08]  /*87d0*/  HMMA.16816.F32 R4, R224, R228.reuse, R4 ;  /* 0x000000e4e004723c */ /* 0x080ff00000001804 */
[C---:B--2---:R-:W-:Y:S08]  /*87e0*/  HMMA.16816.F32 R8, R140.reuse, R228, R8 ;  /* 0x000000e48c08723c */ /* 0x044ff00000001808 */
[-C--:B------:R-:W-:Y:S03]  /*87f0*/  HMMA.16816.F32 R12, R140, R230.reuse, R12 ;  /* 0x000000e68c0c723c */ /* 0x080fe6000000180c */
[----:B------:R-:W-:Y:S01]  /*8800*/  FMUL.FTZ R4, R4, UR8 ;  /* 0x0000000804047c20 */ /* 0x000fe20008410000 */
[----:B------:R-:W-:Y:S01]  /*8810*/  FMUL.FTZ R5, R5, UR8 ;  /* 0x0000000805057c20 */ /* 0x000fe20008410000 */
[----:B------:R-:W-:Y:S01]  /*8820*/  FMUL.FTZ R6, R6, UR8 ;  /* 0x0000000806067c20 */ /* 0x000fe20008410000 */
[----:B------:R-:W-:Y:S01]  /*8830*/  FMUL.FTZ R7, R7, UR8 ;  /* 0x0000000807077c20 */ /* 0x000fe20008410000 */
[----:B------:R-:W-:Y:S01]  /*8840*/  MUFU.TANH R221, R4 ;  /* 0x0000000400dd7308 */ /* 0x000fe20000002400 */
[C---:B------:R-:W-:Y:S04]  /*8850*/  HMMA.16816.F32 R16, R224.reuse, R230, R16 ;  /* 0x000000e6e010723c */ /* 0x040fe80000001810 */
[----:B------:R-:W-:Y:S01]  /*8860*/  FMUL.FTZ R8, R8, UR8 ;  /* 0x0000000808087c20 */ /* 0x000fe20008410000 */
[----:B------:R-:W-:Y:S01]  /*8870*/  FMUL.FTZ R9, R9, UR8 ;  /* 0x0000000809097c20 */ /* 0x000fe20008410000 */
[----:B------:R-:W-:Y:S03]  /*8880*/  FMUL.FTZ R10, R10, UR8 ;  /* 0x000000080a0a7c20 */ /* 0x000fe60008410000 */
[----:B------:R-:W-:Y:S01]  /*8890*/  MUFU.TANH R220, R5 ;  /* 0x0000000500dc7308 */ /* 0x000fe20000002400 */
[----:B------:R-:W-:Y:S01]  /*88a0*/  FMUL.FTZ R11, R11, UR8 ;  /* 0x000000080b0b7c20 */ /* 0x000fe20008410000 */
[----:B------:R-:W-:Y:S01]  /*88b0*/  FMUL.FTZ R13, R13, UR8 ;  /* 0x000000080d0d7c20 */ /* 0x000fe20008410000 */
[----:B------:R-:W-:Y:S01]  /*88c0*/  FMUL.FTZ R12, R12, UR8 ;  /* 0x000000080c0c7c20 */ /* 0x000fe20008410000 */
[----:B------:R-:W-:Y:S01]  /*88d0*/  FMUL.FTZ R14, R14, UR8 ;  /* 0x000000080e0e7c20 */ /* 0x000fe20008410000 */
[----:B------:R-:W-:Y:S05]  /*88e0*/  FMUL.FTZ R15, R15, UR8 ;  /* 0x000000080f0f7c20 */ /* 0x000fea0008410000 */
[----:B------:R-:W-:Y:S01]  /*88f0*/  MUFU.TANH R219, R6 ;  /* 0x0000000600db7308 */ /* 0x000fe20000002400 */
[----:B------:R-:W-:Y:S01]  /*8900*/  FMUL.FTZ R17, R17, UR8 ;  /* 0x0000000811117c20 */ /* 0x000fe20008410000 */
[----:B------:R-:W-:Y:S01]  /*8910*/  FMUL.FTZ R16, R16, UR8 ;  /* 0x0000000810107c20 */ /* 0x000fe20008410000 */
[----:B------:R-:W-:Y:S07]  /*8920*/  FMUL.FTZ R18, R18, UR8 ;  /* 0x0000000812127c20 */ /* 0x000fee0008410000 */
[----:B------:R1:W-:Y:S10]  /*8930*/  MUFU.TANH R218, R7 ;  /* 0x0000000700da7308 */ /* 0x0003f40000002400 */
[----:B------:R-:W-:Y:S10]  /*8940*/  MUFU.TANH R208, R8 ;  /* 0x0000000800d07308 */ /* 0x000ff40000002400 */
[----:B------:R-:W-:Y:S01]  /*8950*/  MUFU.TANH R212, R9 ;  /* 0x0000000900d47308 */ /* 0x000fe20000002400 */
[----:B-1----:R-:W1:Y:S09]  /*8960*/  LDSM.16.M88.4 R4, [R241+0xa800] ;  /* 0x00a80000f104783b */ /* 0x002e720000000200 */
[----:B------:R-:W-:Y:S10]  /*8970*/  MUFU.TANH R210, R10 ;  /* 0x0000000a00d27308 */ /* 0x000ff40000002400 */
[----:B------:R2:W-:Y:S10]  /*8980*/  MUFU.TANH R209, R11 ;  /* 0x0000000b00d17308 */ /* 0x0005f40000002400 */
[----:B------:R3:W-:Y:S10]  /*8990*/  MUFU.TANH R216, R17 ;  /* 0x0000001100d87308 */ /* 0x0007f40000002400 */
[----:B------:R-:W-:Y:S01]  /*89a0*/  MUFU.TANH R213, R13 ;  /* 0x0000000d00d57308 */ /* 0x000fe20000002400 */
[----:B--2---:R-:W2:Y:S09]  /*89b0*/  LDSM.16.M88.4 R8, [R241+0xb000] ;  /* 0x00b00000f108783b */ /* 0x004eb20000000200 */
[----:B------:R-:W-:Y:S01]  /*89c0*/  MUFU.TANH R214, R12 ;  /* 0x0000000c00d67308 */ /* 0x000fe20000002400 */
[-C--:B-1----:R-:W-:Y:S03]  /*89d0*/  HMMA.16816.F32 R20, R224, R4.reuse, R20 ;  /* 0x00000004e014723c */ /* 0x082fe60000001814 */
[----:B---3--:R-:W-:Y:S06]  /*89e0*/  FMUL.FTZ R17, R19, UR8 ;  /* 0x0000000813117c20 */ /* 0x008fec0008410000 */
[----:B------:R-:W-:Y:S01]  /*89f0*/  MUFU.TANH R215, R14 ;  /* 0x0000000e00d77308 */ /* 0x000fe20000002400 */
[C---:B------:R-:W-:Y:S09]  /*8a00*/  HMMA.16816.F32 R24, R140.reuse, R4, R24 ;  /* 0x000000048c18723c */ /* 0x040ff20000001818 */
[----:B------:R-:W-:Y:S01]  /*8a10*/  MUFU.TANH R217, R15 ;  /* 0x0000000f00d97308 */ /* 0x000fe20000002400 */
[-C--:B------:R-:W-:Y:S03]  /*8a20*/  HMMA.16816.F32 R28, R140, R6.reuse, R28 ;  /* 0x000000068c1c723c */ /* 0x080fe6000000181c */
[----:B------:R-:W-:Y:S01]  /*8a30*/  FMUL.FTZ R22, R22, UR8 ;  /* 0x0000000816167c20 */ /* 0x000fe20008410000 */
[----:B------:R-:W-:Y:S01]  /*8a40*/  FMUL.FTZ R23, R23, UR8 ;  /* 0x0000000817177c20 */ /* 0x000fe20008410000 */
[----:B------:R-:W-:Y:S01]  /*8a50*/  FMUL.FTZ R20, R20, UR8 ;  /* 0x0000000814147c20 */ /* 0x000fe20008410000 */
[----:B------:R-:W-:Y:S03]  /*8a60*/  FMUL.FTZ R21, R21, UR8 ;  /* 0x0000000815157c20 */ /* 0x000fe60008410000 */
[----:B------:R-:W-:Y:S01]  /*8a70*/  MUFU.TANH R251, R22 ;  /* 0x0000001600fb7308 */ /* 0x000fe20000002400 */
[C---:B------:R-:W-:Y:S01]  /*8a80*/  HMMA.16816.F32 R32, R224.reuse, R6, R32 ;  /* 0x00000006e020723c */ /* 0x040fe20000001820 */
[----:B------:R-:W1:Y:S01]  /*8a90*/  LDSM.16.M88.4 R4, [R241+0xb800] ;  /* 0x00b80000f104783b */ /* 0x000e620000000200 */
[----:B------:R-:W-:Y:S04]  /*8aa0*/  DEPBAR.LE SB0, 0x0 ;  /* 0x000080000000791a */ /* 0x000fe80000000000 */
[----:B------:R-:W-:Y:S03]  /*8ab0*/  FMUL.FTZ R24, R24, UR8 ;  /* 0x0000000818187c20 */ /* 0x000fe60008410000 */
[----:B------:R-:W-:Y:S01]  /*8ac0*/  MUFU.TANH R252, R23 ;  /* 0x0000001700fc7308 */ /* 0x000fe20000002400 */
[-C--:B--2---:R-:W-:Y:S05]  /*8ad0*/  HMMA.16816.F32 R36, R224, R8.reuse, R36 ;  /* 0x00000008e024723c */ /* 0x084fea0000001824 */
[----:B------:R-:W-:Y:S01]  /*8ae0*/  FMUL.FTZ R31, R31, UR8 ;  /* 0x000000081f1f7c20 */ /* 0x000fe20008410000 */
[----:B------:R-:W-:Y:S03]  /*8af0*/  FMUL.FTZ R25, R25, UR8 ;  /* 0x0000000819197c20 */ /* 0x000fe60008410000 */
[----:B------:R-:W-:Y:S01]  /*8b00*/  MUFU.TANH R250, R20 ;  /* 0x0000001400fa7308 */ /* 0x000fe20000002400 */
[----:B------:R-:W-:Y:S01]  /*8b10*/  BAR.SYNC.DEFER_BLOCKING 0x0 ;  /* 0x0000000000007b1d */ /* 0x000fe20000010000 */
[C---:B------:R-:W-:Y:S04]  /*8b20*/  HMMA.16816.F32 R40, R140.reuse, R8, R40 ;  /* 0x000000088c28723c */ /* 0x040fe80000001828 */
[----:B------:R-:W-:Y:S01]  /*8b30*/  FMUL.FTZ R26, R26, UR8 ;  /* 0x000000081a1a7c20 */ /* 0x000fe20008410000 */
[----:B------:R-:W-:Y:S03]  /*8b40*/  FMUL.FTZ R27, R27, UR8 ;  /* 0x000000081b1b7c20 */ /* 0x000fe60008410000 */
[----:B------:R-:W-:Y:S01]  /*8b50*/  MUFU.TANH R249, R21 ;  /* 0x0000001500f97308 */ /* 0x000fe20000002400 */
[----:B------:R-:W-:Y:S01]  /*8b60*/  FMUL.FTZ R28, R28, UR8 ;  /* 0x000000081c1c7c20 */ /* 0x000fe20008410000 */
[-C--:B------:R-:W-:Y:S03]  /*8b70*/  HMMA.16816.F32 R44, R140, R10.reuse, R44 ;  /* 0x0000000a8c2c723c */ /* 0x080fe6000000182c */
[----:B------:R-:W-:Y:S01]  /*8b80*/  FMUL.FTZ R37, R37, UR8 ;  /* 0x0000000825257c20 */ /* 0x000fe20008410000 */
[----:B------:R-:W-:Y:S01]  /*8b90*/  FMUL.FTZ R29, R29, UR8 ;  /* 0x000000081d1d7c20 */ /* 0x000fe20008410000 */
[----:B------:R-:W-:Y:S03]  /*8ba0*/  FMUL.FTZ R30, R30, UR8 ;  /* 0x000000081e1e7c20 */ /* 0x000fe60008410000 */
[----:B------:R-:W2:Y:S01]  /*8bb0*/  MUFU.TANH R2, R31 ;  /* 0x0000001f00027308 */ /* 0x000ea20000002400 */
[----:B------:R-:W-:Y:S01]  /*8bc0*/  FMUL.FTZ R32, R32, UR8 ;  /* 0x0000000820207c20 */ /* 0x000fe20008410000 */
[C---:B------:R-:W-:Y:S04]  /*8bd0*/  HMMA.16816.F32 R48, R224.reuse, R10, R48 ;  /* 0x0000000ae030723c */ /* 0x040fe80000001830 */
[----:B------:R-:W-:Y:S01]  /*8be0*/  FMUL.FTZ R42, R42, UR8 ;  /* 0x000000082a2a7c20 */ /* 0x000fe20008410000 */
[----:B------:R-:W-:Y:S03]  /*8bf0*/  FMUL.FTZ R41, R41, UR8 ;  /* 0x0000000829297c20 */ /* 0x000fe60008410000 */
[----:B------:R-:W-:Y:S01]  /*8c00*/  MUFU.TANH R0, R37 ;  /* 0x0000002500007308 */ /* 0x000fe20000002400 */
[----:B------:R-:W-:Y:S01]  /*8c10*/  FMUL.FTZ R43, R43, UR8 ;  /* 0x000000082b2b7c20 */ /* 0x000fe20008410000 */
[-C--:B-1----:R-:W-:Y:S03]  /*8c20*/  HMMA.16816.F32 R52, R224, R4.reuse, R52 ;  /* 0x00000004e034723c */ /* 0x082fe60000001834 */
[----:B------:R-:W-:Y:S01]  /*8c30*/  FMUL.FTZ R46, R46, UR8 ;  /* 0x000000082e2e7c20 */ /* 0x000fe20008410000 */
[----:B------:R-:W-:Y:S01]  /*8c40*/  FMUL.FTZ R40, R40, UR8 ;  /* 0x0000000828287c20 */ /* 0x000fe20008410000 */
[----:B------:R-:W-:Y:S03]  /*8c50*/  FMUL.FTZ R45, R45, UR8 ;  /* 0x000000082d2d7c20 */ /* 0x000fe60008410000 */
[----:B------:R-:W-:Y:S01]  /*8c60*/  MUFU.TANH R13, R42 ;  /* 0x0000002a000d7308 */ /* 0x000fe20000002400 */
[----:B------:R-:W-:Y:S01]  /*8c70*/  FMUL.FTZ R47, R47, UR8 ;  /* 0x000000082f2f7c20 */ /* 0x000fe20008410000 */
[C---:B------:R-:W-:Y:S04]  /*8c80*/  HMMA.16816.F32 R56, R140.reuse, R4, R56 ;  /* 0x000000048c38723c */ /* 0x040fe80000001838 */
[----:B------:R-:W-:Y:S01]  /*8c90*/  FMUL.FTZ R44, R44, UR8 ;  /* 0x000000082c2c7c20 */ /* 0x000fe20008410000 */
[----:B------:R-:W-:Y:S03]  /*8ca0*/  FMUL.FTZ R49, R49, UR8 ;  /* 0x0000000831317c20 */ /* 0x000fe60008410000 */
[----:B------:R2:W-:Y:S01]  /*8cb0*/  MUFU.TANH R42, R46 ;  /* 0x0000002e002a7308 */ /* 0x0005e20000002400 */
[----:B------:R-:W-:Y:S01]  /*8cc0*/  FMUL.FTZ R48, R48, UR8 ;  /* 0x0000000830307c20 */ /* 0x000fe20008410000 */
[-C--:B------:R-:W-:Y:S03]  /*8cd0*/  HMMA.16816.F32 R60, R140, R6.reuse, R60 ;  /* 0x000000068c3c723c */ /* 0x080fe6000000183c */
[----:B------:R-:W-:Y:S01]  /*8ce0*/  FMUL.FTZ R52, R52, UR8 ;  /* 0x0000000834347c20 */ /* 0x000fe20008410000 */
[----:B------:R-:W-:Y:S01]  /*8cf0*/  FMUL.FTZ R53, R53, UR8 ;  /* 0x0000000835357c20 */ /* 0x000fe20008410000 */
[----:B------:R-:W-:Y:S03]  /*8d00*/  FMUL.FTZ R54, R54, UR8 ;  /* 0x0000000836367c20 */ /* 0x000fe60008410000 */
[----:B------:R-:W-:Y:S01]  /*8d10*/  MUFU.TANH R135, R41 ;  /* 0x0000002900877308 */ /* 0x000fe20000002400 */
[----:B------:R-:W-:Y:S01]  /*8d20*/  FMUL.FTZ R55, R55, UR8 ;  /* 0x0000000837377c20 */ /* 0x000fe20008410000 */
[----:B------:R-:W-:Y:S04]  /*8d30*/  HMMA.16816.F32 R64, R224, R6, R64 ;  /* 0x00000006e040723c */ /* 0x000fe80000001840 */
[----:B------:R-:W-:Y:S01]  /*8d40*/  FMUL.FTZ R57, R57, UR8 ;  /* 0x0000000839397c20 */ /* 0x000fe20008410000 */
[----:B------:R-:W-:Y:S03]  /*8d50*/  FMUL.FTZ R56, R56, UR8 ;  /* 0x0000000838387c20 */ /* 0x000fe60008410000 */
[----:B------:R-:W1:Y:S01]  /*8d60*/  MUFU.TANH R22, R52 ;  /* 0x0000003400167308 */ /* 0x000e620000002400 */
[----:B--2---:R-:W-:Y:S01]  /*8d70*/  MOV R46, R2 ;  /* 0x00000002002e7202 */ /* 0x004fe20000000f00 */
[----:B------:R-:W-:Y:S01]  /*8d80*/  FMUL.FTZ R33, R33, UR8 ;  /* 0x0000000821217c20 */ /* 0x000fe20008410000 */
[----:B------:R-:W-:Y:S01]  /*8d90*/  FMUL.FTZ R36, R36, UR8 ;  /* 0x0000000824247c20 */ /* 0x000fe20008410000 */
[----:B------:R-:W-:Y:S01]  /*8da0*/  FMUL.FTZ R34, R34, UR8 ;  /* 0x0000000822227c20 */ /* 0x000fe20008410000 */
[----:B------:R-:W-:Y:S01]  /*8db0*/  FMUL.FTZ R60, R60, UR8 ;  /* 0x000000083c3c7c20 */ /* 0x000fe20008410000 */
[----:B------:R-:W-:Y:S01]  /*8dc0*/  FMUL.FTZ R61, R61, UR8 ;  /* 0x000000083d3d7c20 */ /* 0x000fe20008410000 */
[----:B------:R-:W-:Y:S03]  /*8dd0*/  FMUL.FTZ R35, R35, UR8 ;  /* 0x0000000823237c20 */ /* 0x000fe60008410000 */
[----:B------:R-:W2:Y:S01]  /*8de0*/  MUFU.TANH R23, R53 ;  /* 0x0000003500177308 */ /* 0x000ea20000002400 */
[----:B------:R-:W-:Y:S01]  /*8df0*/  FMUL.FTZ R38, R38, UR8 ;  /* 0x0000000826267c20 */ /* 0x000fe20008410000 */
[----:B------:R-:W-:Y:S01]  /*8e00*/  FMUL.FTZ R39, R39, UR8 ;  /* 0x0000000827277c20 */ /* 0x000fe20008410000 */
[----:B------:R-:W-:Y:S01]  /*8e10*/  FMUL.FTZ R50, R50, UR8 ;  /* 0x0000000832327c20 */ /* 0x000fe20008410000 */
[----:B------:R-:W-:Y:S01]  /*8e20*/  FMUL.FTZ R51, R51, UR8 ;  /* 0x0000000833337c20 */ /* 0x000fe20008410000 */
[----:B------:R-:W-:Y:S01]  /*8e30*/  FMUL.FTZ R66, R66, UR8 ;  /* 0x0000000842427c20 */ /* 0x000fe20008410000 */
[----:B------:R-:W-:Y:S01]  /*8e40*/  FMUL.FTZ R67, R67, UR8 ;  /* 0x0000000843437c20 */ /* 0x000fe20008410000 */
[----:B------:R-:W-:Y:S03]  /*8e50*/  FMUL.FTZ R64, R64, UR8 ;  /* 0x0000000840407c20 */ /* 0x000fe60008410000 */
[----:B------:R3:W-:Y:S01]  /*8e60*/  MUFU.TANH R225, R61 ;  /* 0x0000003d00e17308 */ /* 0x0007e20000002400 */
[----:B-1----:R-:W-:Y:S01]  /*8e70*/  STL [R1+0x14], R22 ;  /* 0x0000141601007387 */ /* 0x002fe20000100800 */
[----:B------:R-:W-:Y:S01]  /*8e80*/  FMUL.FTZ R65, R65, UR8 ;  /* 0x0000000841417c20 */ /* 0x000fe20008410000 */
[----:B------:R-:W-:Y:S01]  /*8e90*/  FMUL.FTZ R58, R58, UR8 ;  /* 0x000000083a3a7c20 */ /* 0x000fe20008410000 */
[----:B------:R-:W-:Y:S06]  /*8ea0*/  FMUL.FTZ R59, R59, UR8 ;  /* 0x000000083b3b7c20 */ /* 0x000fec0008410000 */
[----:B------:R-:W1:Y:S01]  /*8eb0*/  MUFU.TANH R20, R54 ;  /* 0x0000003600147308 */ /* 0x000e620000002400 */
[----:B--2---:R-:W-:Y:S09]  /*8ec0*/  STL [R1+0x18], R23 ;  /* 0x0000181701007387 */ /* 0x004ff20000100800 */
[----:B------:R-:W2:Y:S01]  /*8ed0*/  MUFU.TANH R21, R55 ;  /* 0x0000003700157308 */ /* 0x000ea20000002400 */
[----:B---3--:R-:W-:Y:S01]  /*8ee0*/  MOV R61, R0 ;  /* 0x00000000003d7202 */ /* 0x008fe20000000f00 */
[----:B------:R-:W-:Y:S01]  /*8ef0*/  FMUL.FTZ R0, R62, UR8 ;  /* 0x000000083e007c20 */ /* 0x000fe20008410000 */
[----:B------:R-:W-:Y:S07]  /*8f00*/  MOV R62, R13 ;  /* 0x0000000d003e7202 */ /* 0x000fee0000000f00 */
[----:B------:R3:W-:Y:S01]  /*8f10*/  MUFU.TANH R141, R0 ;  /* 0x00000000008d7308 */ /* 0x0007e20000002400 */
[----:B-1----:R-:W-:Y:S09]  /*8f20*/  STL [R1+0x1c], R20 ;  /* 0x00001c1401007387 */ /* 0x002ff20000100800 */
[----:B------:R-:W1:Y:S01]  /*8f30*/  MUFU.TANH R8, R57 ;  /* 0x0000003900087308 */ /* 0x000e620000002400 */
[----:B--2---:R-:W-:Y:S09]  /*8f40*/  STL [R1+0x20], R21 ;  /* 0x0000201501007387 */ /* 0x004ff20000100800 */
[----:B------:R-:W2:Y:S01]  /*8f50*/  MUFU.TANH R5, R60 ;  /* 0x0000003c00057308 */ /* 0x000ea20000002400 */
[----:B---3--:R-:W-:Y:S09]  /*8f60*/  FMUL.FTZ R0, R63, UR8 ;  /* 0x000000083f007c20 */ /* 0x008ff20008410000 */
[----:B------:R-:W3:Y:S01]  /*8f70*/  MUFU.TANH R4, R66 ;  /* 0x0000004200047308 */ /* 0x000ee20000002400 */
[----:B-1----:R-:W-:Y:S09]  /*8f80*/  STL [R1+0x8], R8 ;  /* 0x0000080801007387 */ /* 0x002ff20000100800 */
[----:B------:R1:W-:Y:S01]  /*8f90*/  MUFU.TANH R226, R64 ;  /* 0x0000004000e27308 */ /* 0x0003e20000002400 */
[----:B--2---:R-:W-:Y:S09]  /*8fa0*/  STL [R1+0x4], R5 ;  /* 0x0000040501007387 */ /* 0x004ff20000100800 */
[----:B------:R2:W-:Y:S01]  /*8fb0*/  MUFU.TANH R142, R0 ;  /* 0x00000000008e7308 */ /* 0x0005e20000002400 */
[----:B---3--:R3:W-:Y:S09]  /*8fc0*/  STL [R1+0xc], R4 ;  /* 0x00000c0401007387 */ /* 0x0087f20000100800 */
[----:B------:R-:W4:Y:S01]  /*8fd0*/  MUFU.TANH R139, R43 ;  /* 0x0000002b008b7308 */ /* 0x000f220000002400 */
[----:B-1----:R-:W-:Y:S02]  /*8fe0*/  MOV R64, R135 ;  /* 0x0000008700407202 */ /* 0x002fe40000000f00 */
[----:B------:R-:W-:Y:S04]  /*8ff0*/  FMNMX3.FTZ R135, R132, R208, R212, !PT ;  /* 0x000000d084877276 */ /* 0x000fe800078100d4 */
[----:B------:R-:W-:Y:S03]  /*9000*/  FMNMX3.FTZ R135, R135, R214, R213, !PT ;  /* 0x000000d687877276 */ /* 0x000fe600078100d5 */
[----:B------:R4:W1:Y:S01]  /*9010*/  MUFU.TANH R9, R56 ;  /* 0x0000003800097308 */ /* 0x0008620000002400 */
[----:B--2---:R-:W-:Y:S04]  /*9020*/  FMNMX3.FTZ R0, R136, R210, R209, !PT ;  /* 0x000000d288007276 */ /* 0x004fe800078100d1 */
[----:B------:R-:W-:Y:S05]  /*9030*/  FMNMX3.FTZ R0, R0, R215, R217, !PT ;  /* 0x000000d700007276 */ /* 0x000fea00078100d9 */
[----:B------:R-:W-:Y:S10]  /*9040*/  MUFU.TANH R222, R24 ;  /* 0x0000001800de7308 */ /* 0x000ff40000002400 */
[----:B------:R-:W2:Y:S01]  /*9050*/  MUFU.TANH R223, R25 ;  /* 0x0000001900df7308 */ /* 0x000ea20000002400 */
[----:B----4-:R-:W-:Y:S02]  /*9060*/  MOV R56, R139 ;  /* 0x0000008b00387202 */ /* 0x010fe40000000f00 */
[----:B-1----:R-:W-:Y:S07]  /*9070*/  MOV R60, R9 ;  /* 0x00000009003c7202 */ /* 0x002fee0000000f00 */
[----:B------:R-:W1:Y:S10]  /*9080*/  MUFU.TANH R19, R67 ;  /* 0x0000004300137308 */ /* 0x000e740000002400 */
[----:B------:R-:W4:Y:S01]  /*9090*/  MUFU.TANH R3, R40 ;  /* 0x0000002800037308 */ /* 0x000f220000002400 */
[----:B--2---:R-:W-:Y:S09]  /*90a0*/  FMNMX3.FTZ R135, R135, R222, R223, !PT ;  /* 0x000000de87877276 */ /* 0x004ff200078100df */
[----:B------:R4:W-:Y:S01]  /*90b0*/  MUFU.TANH R227, R65 ;  /* 0x0000004100e37308 */ /* 0x0009e20000002400 */
[----:B-1----:R1:W-:Y:S09]  /*90c0*/  STL [R1+0x10], R19 ;  /* 0x0000101301007387 */ /* 0x0023f20000100800 */
[----:B------:R-:W-:Y:S10]  /*90d0*/  MUFU.TANH R228, R26 ;  /* 0x0000001a00e47308 */ /* 0x000ff40000002400 */
[----:B------:R-:W2:Y:S01]  /*90e0*/  MUFU.TANH R229, R27 ;  /* 0x0000001b00e57308 */ /* 0x000ea20000002400 */
[----:B----4-:R-:W-:Y:S02]  /*90f0*/  MOV R65, R3 ;  /* 0x0000000300417202 */ /* 0x010fe40000000f00 */
[----:B------:R-:W-:Y:S07]  /*9100*/  FMNMX3.FTZ R3, R137, R221, R220, !PT ;  /* 0x000000dd89037276 */ /* 0x000fee00078100dc */
[----:B------:R-:W-:Y:S10]  /*9110*/  MUFU.TANH R230, R28 ;  /* 0x0000001c00e67308 */ /* 0x000ff40000002400 */
[----:B------:R-:W4:Y:S01]  /*9120*/  MUFU.TANH R231, R29 ;  /* 0x0000001d00e77308 */ /* 0x000f220000002400 */
[----:B--2---:R-:W-:Y:S09]  /*9130*/  FMNMX3.FTZ R0, R0, R228, R229, !PT ;  /* 0x000000e400007276 */ /* 0x004ff200078100e5 */
[----:B------:R-:W2:Y:S10]  /*9140*/  MUFU.TANH R2, R47 ;  /* 0x0000002f00027308 */ /* 0x000eb40000002400 */
[----:B------:R-:W5:Y:S01]  /*9150*/  MUFU.TANH R15, R45 ;  /* 0x0000002d000f7308 */ /* 0x000f620000002400 */
[----:B----4-:R-:W-:Y:S04]  /*9160*/  FMNMX3.FTZ R135, R135, R230, R231, !PT ;  /* 0x000000e687877276 */ /* 0x010fe800078100e7 */
[----:B------:R-:W-:Y:S05]  /*9170*/  FMNMX3.FTZ R135, R135, R65, R64, !PT ;  /* 0x0000004187877276 */ /* 0x000fea0007810040 */
[----:B------:R-:W4:Y:S01]  /*9180*/  MUFU.TANH R16, R16 ;  /* 0x0000001000107308 */ /* 0x000f220000002400 */
[----:B--2---:R-:W-:Y:S02]  /*9190*/  MOV R63, R2 ;  /* 0x00000002003f7202 */ /* 0x004fe40000000f00 */
[----:B------:R-:W-:Y:S07]  /*91a0*/  FMNMX3.FTZ R2, R138, R219, R218, !PT ;  /* 0x000000db8a027276 */ /* 0x000fee00078100da */
[----:B------:R-:W2:Y:S01]  /*91b0*/  MUFU.TANH R232, R30 ;  /* 0x0000001e00e87308 */ /* 0x000ea20000002400 */
[----:B-----5:R-:W-:Y:S09]  /*91c0*/  MOV R47, R15 ;  /* 0x0000000f002f7202 */ /* 0x020ff20000000f00 */
[----:B------:R-:W5:Y:S01]  /*91d0*/  MUFU.TANH R14, R44 ;  /* 0x0000002c000e7308 */ /* 0x000f620000002400 */
[----:B----4-:R-:W-:Y:S09]  /*91e0*/  FMNMX3.FTZ R3, R3, R16, R216, !PT ;  /* 0x0000001003037276 */ /* 0x010ff200078100d8 */
[----:B------:R5:W-:Y:S01]  /*91f0*/  MUFU.TANH R45, R49 ;  /* 0x00000031002d7308 */ /* 0x000be20000002400 */
[----:B--2---:R-:W-:Y:S04]  /*9200*/  FMNMX3.FTZ R0, R0, R232, R46, !PT ;  /* 0x000000e800007276 */ /* 0x004fe8000781002e */
[----:B------:R-:W-:Y:S05]  /*9210*/  FMNMX3.FTZ R0, R0, R62, R56, !PT ;  /* 0x0000003e00007276 */ /* 0x000fea0007810038 */
[----:B------:R-:W-:Y:S01]  /*9220*/  MUFU.TANH R18, R18 ;  /* 0x0000001200127308 */ /* 0x000fe20000002400 */
[----:B------:R-:W-:Y:S09]  /*9230*/  FMNMX3.FTZ R0, R0, R42, R63, !PT ;  /* 0x0000002a00007276 */ /* 0x000ff2000781003f */
[----:B------:R-:W3:Y:S01]  /*9240*/  MUFU.TANH R17, R17 ;  /* 0x0000001100117308 */ /* 0x000ee20000002400 */
[----:B-----5:R-:W-:Y:S04]  /*9250*/  MOV R49, R14 ;  /* 0x0000000e00317202 */ /* 0x020fe80000000f00 */
[----:B------:R-:W-:Y:S05]  /*9260*/  FMNMX3.FTZ R135, R135, R49, R47, !PT ;  /* 0x0000003187877276 */ /* 0x000fea000781002f */
[----:B------:R-:W-:Y:S01]  /*9270*/  MUFU.TANH R233, R32 ;  /* 0x0000002000e97308 */ /* 0x000fe20000002400 */
[----:B------:R-:W-:Y:S04]  /*9280*/  FMNMX3.FTZ R135, R135, R60, R8, !PT ;  /* 0x0000003c87877276 */ /* 0x000fe80007810008 */
[----:B------:R-:W-:Y:S05]  /*9290*/  FMNMX3.FTZ R135, R135, R5, R225, !PT ;  /* 0x0000000587877276 */ /* 0x000fea00078100e1 */
[----:B------:R-:W2:Y:S01]  /*92a0*/  MUFU.TANH R234, R33 ;  /* 0x0000002100ea7308 */ /* 0x000ea20000002400 */
[----:B---3--:R-:W-:Y:S02]  /*92b0*/  FMNMX3.FTZ R4, R2, R18, R17, !PT ;  /* 0x0000001202047276 */ /* 0x008fe40007810011 */
[----:B------:R-:W-:Y:S02]  /*92c0*/  FMNMX3.FTZ R2, R3, R250, R249, !PT ;  /* 0x000000fa03027276 */ /* 0x000fe400078100f9 */
[----:B------:R-:W-:Y:S05]  /*92d0*/  FMNMX3.FTZ R3, R4, R251, R252, !PT ;  /* 0x000000fb04037276 */ /* 0x000fea00078100fc */
[----:B------:R-:W3:Y:S10]  /*92e0*/  MUFU.TANH R12, R36 ;  /* 0x00000024000c7308 */ /* 0x000ef40000002400 */
[----:B------:R-:W-:Y:S01]  /*92f0*/  MUFU.TANH R235, R34 ;  /* 0x0000002200eb7308 */ /* 0x000fe20000002400 */
[----:B--2---:R-:W-:Y:S09]  /*9300*/  FMNMX3.FTZ R2, R2, R233, R234, !PT ;  /* 0x000000e902027276 */ /* 0x004ff200078100ea */
[----:B------:R-:W2:Y:S01]  /*9310*/  MUFU.TANH R248, R35 ;  /* 0x0000002300f87308 */ /* 0x000ea20000002400 */
[----:B---3--:R-:W-:Y:S04]  /*9320*/  MOV R44, R12 ;  /* 0x0000000c002c7202 */ /* 0x008fe80000000f00 */
[----:B------:R-:W-:Y:S05]  /*9330*/  FMNMX3.FTZ R14, R2, R44, R61, !PT ;  /* 0x0000002c020e7276 */ /* 0x000fea000781003d */
[----:B------:R-:W-:Y:S10]  /*9340*/  MUFU.TANH R24, R38 ;  /* 0x0000002600187308 */ /* 0x000ff40000002400 */
[----:B------:R-:W-:Y:S01]  /*9350*/  MUFU.TANH R211, R39 ;  /* 0x0000002700d37308 */ /* 0x000fe20000002400 */
[----:B--2---:R-:W-:Y:S09]  /*9360*/  FMNMX3.FTZ R15, R3, R235, R248, !PT ;  /* 0x000000eb030f7276 */ /* 0x004ff200078100f8 */
[----:B------:R-:W-:Y:S10]  /*9370*/  MUFU.TANH R48, R48 ;  /* 0x0000003000307308 */ /* 0x000ff40000002400 */
[----:B------:R-:W-:Y:S10]  /*9380*/  MUFU.TANH R41, R50 ;  /* 0x0000003200297308 */ /* 0x000ff40000002400 */
[----:B------:R-:W-:Y:S10]  /*9390*/  MUFU.TANH R43, R51 ;  /* 0x00000033002b7308 */ /* 0x000ff40000002400 */
[----:B------:R-:W-:Y:S10]  /*93a0*/  MUFU.TANH R139, R58 ;  /* 0x0000003a008b7308 */ /* 0x000ff40000002400 */
[----:B------:R-:W2:Y:S02]  /*93b0*/  MUFU.TANH R140, R59 ;  /* 0x0000003b008c7308 */ /* 0x000ea40000002400 */
[----:B--2---:R-:W-:Y:S01]  /*93c0*/  FMNMX3.FTZ R0, R0, R139, R140, !PT ;  /* 0x0000008b00007276 */ /* 0x004fe2000781008c */
[----:B-1----:R-:W-:Y:S06]  /*93d0*/  BRA.U.ANY UP0, `(.L_x_101) ;  /* 0xffffffe5009c7547 */ /* 0x002fec000b93ffff */
.L_x_100:
[----:B------:R-:W-:Y:S01]  /*93e0*/  STL [R1+0x7c], R247 ;  /* 0x00007cf701007387 */ /* 0x000fe20000100800 */
[----:B------:R-:W-:Y:S01]  /*93f0*/  FMNMX3.FTZ R0, R0, R141, R142, !PT ;  /* 0x0000008d00007276 */ /* 0x000fe2000781008e */
[----:B------:R-:W-:Y:S01]  /*9400*/  UIADD3 UR6, UPT, UPT, UR16, 0x1, URZ ;  /* 0x0000000110067890 */ /* 0x000fe2000fffe0ff */
[----:B------:R-:W-:Y:S01]  /*9410*/  MOV R57, R24 ;  /* 0x0000001800397202 */ /* 0x000fe20000000f00 */
[----:B------:R-:W-:Y:S01]  /*9420*/  STL [R1+0x78], R245 ;  /* 0x000078f501007387 */ /* 0x000fe20000100800 */
[----:B------:R-:W-:Y:S01]  /*9430*/  MOV R50, R211 ;  /* 0x000000d300327202 */ /* 0x000fe20000000f00 */
[----:B------:R-:W-:Y:S01]  /*9440*/  UISETP.GT.AND UP0, UPT, UR6, URZ, UPT ;  /* 0x000000ff0600728c */ /* 0x000fe2000bf04270 */
[----:B-1----:R-:W-:Y:S01]  /*9450*/  FMNMX3.FTZ R2, R14, R48, R45, !PT ;  /* 0x000000300e027276 */ /* 0x002fe2000781002d */
[----:B------:R-:W-:Y:S01]  /*9460*/  STL [R1+0x74], R244 ;  /* 0x000074f401007387 */ /* 0x000fe20000100800 */
[----:B------:R-:W-:Y:S01]  /*9470*/  FMNMX3.FTZ R3, R15, R57, R50, !PT ;  /* 0x000000390f037276 */ /* 0x000fe20007810032 */
[----:B------:R-:W-:Y:S01]  /*9480*/  UIADD3 UR16, UPT, UPT, UR16, -0x1, URZ ;  /* 0xffffffff10107890 */ /* 0x000fe2000fffe0ff */
[----:B------:R-:W-:Y:S01]  /*9490*/  FMNMX3.FTZ R5, R2, R22, R23, !PT ;  /* 0x0000001602057276 */ /* 0x000fe20007810017 */
[----:B------:R-:W-:Y:S01]  /*94a0*/  STL [R1+0x70], R243 ;  /* 0x000070f301007387 */ /* 0x000fe20000100800 */
[----:B------:R-:W-:Y:S02]  /*94b0*/  FMNMX3.FTZ R3, R3, R41, R43, !PT ;  /* 0x0000002903037276 */ /* 0x000fe4000781002b */
[----:B------:R-:W-:Y:S01]  /*94c0*/  MOV R10, R133 ;  /* 0x00000085000a7202 */ /* 0x000fe20000000f00 */
[----:B------:R-:W-:Y:S01]  /*94d0*/  STL [R1+0x6c], R242 ;  /* 0x00006cf201007387 */ /* 0x000fe20000100800 */
[----:B------:R-:W-:Y:S02]  /*94e0*/  FMNMX3.FTZ R4, R3, R20, R21, !PT ;  /* 0x0000001403047276 */ /* 0x000fe40007810015 */
[----:B------:R-:W-:Y:S01]  /*94f0*/  FMNMX3.FTZ R5, R5, R226, R227, !PT ;  /* 0x000000e205057276 */ /* 0x000fe200078100e3 */
[----:B------:R-:W-:Y:S01]  /*9500*/  STL [R1+0x68], R241 ;  /* 0x000068f101007387 */ /* 0x000fe20000100800 */
[----:B------:R-:W-:Y:S02]  /*9510*/  MOV R9, R134 ;  /* 0x0000008600097202 */ /* 0x000fe40000000f00 */
[----:B------:R-:W-:Y:S01]  /*9520*/  MOV R24, R10 ;  /* 0x0000000a00187202 */ /* 0x000fe20000000f00 */
[----:B------:R-:W-:Y:S01]  /*9530*/  STL [R1+0x64], R240 ;  /* 0x000064f001007387 */ /* 0x000fe20000100800 */
[----:B------:R-:W-:Y:S02]  /*9540*/  MOV R25, R9 ;  /* 0x0000000900197202 */ /* 0x000fe40000000f00 */
[C---:B------:R-:W-:Y:S01]  /*9550*/  IADD3 R27, PT, PT, R236.reuse, 0xc040, RZ ;  /* 0x0000c040ec1b7810 */ /* 0x040fe20007ffe0ff */
[----:B------:R-:W-:Y:S01]  /*9560*/  STL [R1+0x60], R238 ;  /* 0x000060ee01007387 */ /* 0x000fe20000100800 */
[----:B------:R-:W-:Y:S02]  /*9570*/  IADD3 R26, PT, PT, R236, 0xc000, RZ ;  /* 0x0000c000ec1a7810 */ /* 0x000fe40007ffe0ff */
[----:B------:R-:W-:Y:S01]  /*9580*/  MOV R58, R25 ;  /* 0x00000019003a7202 */ /* 0x000fe20000000f00 */
[----:B------:R-:W-:Y:S01]  /*9590*/  STL [R1+0x5c], R237 ;  /* 0x00005ced01007387 */ /* 0x000fe20000100800 */
[----:B------:R-:W-:Y:S03]  /*95a0*/  MOV R59, R24 ;  /* 0x00000018003b7202 */ /* 0x000fe60000000f00 */
[----:B------:R1:W-:Y:S04]  /*95b0*/  STL [R1+0x90], R142 ;  /* 0x0000908e01007387 */ /* 0x0003e80000100800 */
[----:B------:R-:W2:Y:S08]  /*95c0*/  SHFL.BFLY PT, R6, R135, 0x2, 0x1f ;  /* 0x0c401f0087067f89 */ /* 0x000eb000000e0000 */
[----:B------:R-:W3:Y:S08]  /*95d0*/  SHFL.BFLY PT, R2, R0, 0x2, 0x1f ;  /* 0x0c401f0000027f89 */ /* 0x000ef000000e0000 */
[----:B------:R-:W4:Y:S08]  /*95e0*/  SHFL.BFLY PT, R8, R5, 0x2, 0x1f ;  /* 0x0c401f0005087f89 */ /* 0x000f3000000e0000 */
[----:B------:R-:W-:Y:S08]  /*95f0*/  LDSM.16.MT88.4 R20, [R236+0xc000] ;  /* 0x00c00000ec14783b */ /* 0x000ff00000004200 */
[----:B------:R-:W-:Y:S08]  /*9600*/  LDSM.16.MT88.4 R36, [R239+0xc000] ;  /* 0x00c00000ef24783b */ /* 0x000ff00000004200 */
[----:B-1----:R-:W2:Y:S02]  /*9610*/  LDL.LU R142, [R1+0xc] ;  /* 0x00000c00018e7983 */ /* 0x002ea40000300800 */
[----:B--2---:R-:W-:Y:S02]  /*9620*/  FMNMX3.FTZ R4, R4, R142, R19, !PT ;  /* 0x0000008e04047276 */ /* 0x004fe40007810013 */
[----:B------:R-:W-:Y:S01]  /*9630*/  FMNMX.FTZ R135, R135, R6, !PT ;  /* 0x0000000687877209 */ /* 0x000fe20007810000 */
[----:B------:R-:W1:Y:S01]  /*9640*/  S2R R19, SR_TID.X ;  /* 0x0000000000137919 */ /* 0x000e620000002100 */
[----:B---3--:R-:W-:Y:S02]  /*9650*/  FMNMX.FTZ R3, R0, R2, !PT ;  /* 0x0000000200037209 */ /* 0x008fe40007810000 */
[----:B----4-:R-:W-:Y:S01]  /*9660*/  FMNMX.FTZ R5, R5, R8, !PT ;  /* 0x0000000805057209 */ /* 0x010fe20007810000 */
[----:B------:R-:W2:Y:S08]  /*9670*/  SHFL.BFLY PT, R7, R4, 0x2, 0x1f ;  /* 0x0c401f0004077f89 */ /* 0x000eb000000e0000 */
[----:B------:R-:W3:Y:S08]  /*9680*/  SHFL.BFLY PT, R6, R135, 0x1, 0x1f ;  /* 0x0c201f0087067f89 */ /* 0x000ef000000e0000 */
[----:B------:R-:W4:Y:S08]  /*9690*/  SHFL.BFLY PT, R2, R3, 0x1, 0x1f ;  /* 0x0c201f0003027f89 */ /* 0x000f3000000e0000 */
[----:B------:R-:W4:Y:S01]  /*96a0*/  SHFL.BFLY PT, R134, R5, 0x1, 0x1f ;  /* 0x0c201f0005867f89 */ /* 0x000f2200000e0000 */
[----:B--2---:R-:W-:Y:S02]  /*96b0*/  FMNMX.FTZ R4, R4, R7, !PT ;  /* 0x0000000704047209 */ /* 0x004fe40007810000 */
[----:B---3--:R-:W-:Y:S05]  /*96c0*/  FMNMX.FTZ R135, R135, R6, !PT ;  /* 0x0000000687877209 */ /* 0x008fea0007810000 */
[----:B------:R-:W2:Y:S01]  /*96d0*/  SHFL.BFLY PT, R133, R4, 0x1, 0x1f ;  /* 0x0c201f0004857f89 */ /* 0x000ea200000e0000 */
[----:B-1----:R-:W-:Y:S02]  /*96e0*/  LOP3.LUT P1, RZ, R19, 0x4, RZ, 0xc0, !PT ;  /* 0x0000000413ff7812 */ /* 0x002fe4000782c0ff */
[----:B----4-:R-:W-:Y:S01]  /*96f0*/  FMNMX.FTZ R143, R3, R2, !PT ;  /* 0x00000002038f7209 */ /* 0x010fe20007810000 */
[C---:B------:R-:W-:Y:S01]  /*9700*/  FADD.FTZ R0, -R135.reuse, R132 ;  /* 0x0000008487007221 */ /* 0x040fe20000010100 */
[----:B------:R-:W-:Y:S03]  /*9710*/  FSETP.NEU.FTZ.AND P0, PT, R135, -INF , PT ;  /* 0xff8000008700780b */ /* 0x000fe60003f1d000 */
[----:B------:R-:W-:Y:S01]  /*9720*/  STL [R1+0x80], R135 ;  /* 0x0000808701007387 */ /* 0x000fe20000100800 */
[----:B------:R-:W-:Y:S01]  /*9730*/  FMNMX.FTZ R134, R5, R134, !PT ;  /* 0x0000008605867209 */ /* 0x000fe20007810000 */
[----:B------:R-:W-:Y:S01]  /*9740*/  FMUL.FTZ R2, R0, UR4 ;  /* 0x0000000400027c20 */ /* 0x000fe20008410000 */
[----:B------:R-:W-:Y:S01]  /*9750*/  FADD.FTZ R0, -R143, R136 ;  /* 0x000000888f007221 */ /* 0x000fe20000010100 */
[----:B------:R-:W-:Y:S01]  /*9760*/  FMUL.FTZ R136, R135, UR4 ;  /* 0x0000000487887c20 */ /* 0x000fe20008410000 */
[----:B------:R-:W-:Y:S01]  /*9770*/  STL [R1+0x84], R143 ;  /* 0x0000848f01007387 */ /* 0x000fe20000100800 */
[C---:B------:R-:W-:Y:S01]  /*9780*/  FMUL.FTZ R211, R143.reuse, UR4 ;  /* 0x000000048fd37c20 */ /* 0x040fe20008410000 */
[----:B------:R1:W3:Y:S02]  /*9790*/  MUFU.EX2 R132, R2 ;  /* 0x0000000200847308 */ /* 0x0002e40000000800 */
[----:B------:R-:W-:Y:S02]  /*97a0*/  FSEL R136, R136, RZ, P0 ;  /* 0x000000ff88887208 */ /* 0x000fe40000000000 */
[----:B------:R-:W-:Y:S03]  /*97b0*/  FSETP.NEU.FTZ.AND P0, PT, R143, -INF , PT ;  /* 0xff8000008f00780b */ /* 0x000fe60003f1d000 */
[--C-:B------:R-:W-:Y:S01]  /*97c0*/  FFMA.FTZ R5, R212, UR4, -R136.reuse ;  /* 0x00000004d4057c23 */ /* 0x100fe20008010888 */
[----:B------:R-:W-:Y:S02]  /*97d0*/  FSEL R211, R211, RZ, P0 ;  /* 0x000000ffd3d37208 */ /* 0x000fe40000000000 */
[----:B------:R-:W-:Y:S02]  /*97e0*/  FSETP.NEU.FTZ.AND P0, PT, R134, -INF , PT ;  /* 0xff8000008600780b */ /* 0x000fe40003f1d000 */
[----:B--2---:R-:W-:Y:S01]  /*97f0*/  FMNMX.FTZ R133, R4, R133, !PT ;  /* 0x0000008504857209 */ /* 0x004fe20007810000 */
[--C-:B------:R-:W-:Y:S01]  /*9800*/  FFMA.FTZ R4, R208, UR4, -R136.reuse ;  /* 0x00000004d0047c23 */ /* 0x100fe20008010888 */
[----:B------:R-:W-:Y:S01]  /*9810*/  MUFU.EX2 R5, R5 ;  /* 0x0000000500057308 */ /* 0x000fe20000000800 */
[----:B------:R-:W-:Y:S01]  /*9820*/  MOV R208, R27 ;  /* 0x0000001b00d07202 */ /* 0x000fe20000000f00 */
[----:B------:R-:W-:Y:S01]  /*9830*/  FFMA.FTZ R141, R141, UR4, -R211 ;  /* 0x000000048d8d7c23 */ /* 0x000fe200080108d3 */
[----:B-1----:R-:W-:Y:S01]  /*9840*/  FMUL.FTZ R2, R0, UR4 ;  /* 0x0000000400027c20 */ /* 0x002fe20008410000 */
[----:B------:R-:W-:Y:S01]  /*9850*/  FADD.FTZ R0, -R134, R137 ;  /* 0x0000008986007221 */ /* 0x000fe20000010100 */
[C---:B---3--:R-:W-:Y:S01]  /*9860*/  FMUL.FTZ R8, R132.reuse, R144 ;  /* 0x0000009084087220 */ /* 0x048fe20000410000 */
[C---:B------:R-:W-:Y:S01]  /*9870*/  FMUL.FTZ R12, R132.reuse, R152 ;  /* 0x00000098840c7220 */ /* 0x040fe20000410000 */
[----:B------:R-:W-:Y:S03]  /*9880*/  FMUL.FTZ R13, R132, R153 ;  /* 0x00000099840d7220 */ /* 0x000fe60000410000 */
[----:B------:R-:W1:Y:S01]  /*9890*/  MUFU.EX2 R4, R4 ;  /* 0x0000000400047308 */ /* 0x000e620000000800 */
[----:B------:R-:W-:Y:S01]  /*98a0*/  @P1 IADD3 R208, PT, PT, R26, -0x40, RZ ;  /* 0xffffffc01ad01810 */ /* 0x000fe20007ffe0ff */
[C---:B------:R-:W-:Y:S01]  /*98b0*/  FMUL.FTZ R24, R132.reuse, R164 ;  /* 0x000000a484187220 */ /* 0x040fe20000410000 */
[C---:B------:R-:W-:Y:S01]  /*98c0*/  FMUL.FTZ R25, R132.reuse, R165 ;  /* 0x000000a584197220 */ /* 0x040fe20000410000 */
[----:B------:R-:W-:Y:S01]  /*98d0*/  FFMA.FTZ R137, R223, UR4, -R136 ;  /* 0x00000004df897c23 */ /* 0x000fe20008010888 */
[C---:B------:R-:W-:Y:S01]  /*98e0*/  FMUL.FTZ R28, R132.reuse, R168 ;  /* 0x000000a8841c7220 */ /* 0x040fe20000410000 */
[C---:B------:R-:W-:Y:S01]  /*98f0*/  FMUL.FTZ R29, R132.reuse, R169 ;  /* 0x000000a9841d7220 */ /* 0x040fe20000410000 */
[----:B------:R-:W2:Y:S03]  /*9900*/  LDSM.16.MT88.4 R52, [R208] ;  /* 0x00000000d034783b */ /* 0x000ea60000004200 */
[----:B------:R3:W4:Y:S01]  /*9910*/  MUFU.EX2 R3, R2 ;  /* 0x0000000200037308 */ /* 0x0007220000000800 */
[----:B------:R-:W-:Y:S01]  /*9920*/  MOV R168, R63 ;  /* 0x0000003f00a87202 */ /* 0x000fe20000000f00 */
[----:B------:R-:W-:Y:S01]  /*9930*/  FMUL.FTZ R40, R132, R180 ;  /* 0x000000b484287220 */ /* 0x000fe20000410000 */
[----:B------:R-:W-:Y:S01]  /*9940*/  IADD3 R224, PT, PT, R246, R208, RZ ;  /* 0x000000d0f6e07210 */ /* 0x000fe20007ffe0ff */
[C---:B------:R-:W-:Y:S01]  /*9950*/  FMUL.FTZ R72, R132.reuse, R72 ;  /* 0x0000004884487220 */ /* 0x040fe20000410000 */
[----:B------:R-:W-:Y:S01]  /*9960*/  MOV R169, R43 ;  /* 0x0000002b00a97202 */ /* 0x000fe20000000f00 */
[C---:B------:R-:W-:Y:S01]  /*9970*/  FMUL.FTZ R73, R132.reuse, R73 ;  /* 0x0000004984497220 */ /* 0x040fe20000410000 */
[----:B------:R-:W-:Y:S01]  /*9980*/  MOV R165, R57 ;  /* 0x0000003900a57202 */ /* 0x000fe20000000f00 */
[C---:B------:R-:W-:Y:S01]  /*9990*/  FMUL.FTZ R57, R132.reuse, R197 ;  /* 0x000000c584397220 */ /* 0x040fe20000410000 */
[----:B-1----:R1:W-:Y:S01]  /*99a0*/  STL [R1+0x40], R4 ;  /* 0x0000400401007387 */ /* 0x0023e20000100800 */
[----:B------:R-:W-:Y:S01]  /*99b0*/  MOV R180, R65 ;  /* 0x0000004100b47202 */ /* 0x000fe20000000f00 */
[C---:B------:R-:W-:Y:S01]  /*99c0*/  FMUL.FTZ R76, R132.reuse, R76 ;  /* 0x0000004c844c7220 */ /* 0x040fe20000410000 */
[C---:B------:R-:W-:Y:S01]  /*99d0*/  FMUL.FTZ R77, R132.reuse, R77 ;  /* 0x0000004d844d7220 */ /* 0x040fe20000410000 */
[----:B------:R2:W-:Y:S01]  /*99e0*/  STL [R1+0x44], R5 ;  /* 0x0000440501007387 */ /* 0x0005e20000100800 */
[C---:B------:R-:W-:Y:S01]  /*99f0*/  FMUL.FTZ R88, R132.reuse, R88 ;  /* 0x0000005884587220 */ /* 0x040fe20000410000 */
[C---:B------:R-:W-:Y:S01]  /*9a00*/  FMUL.FTZ R89, R132.reuse, R89 ;  /* 0x0000005984597220 */ /* 0x040fe20000410000 */
[----:B------:R-:W-:Y:S01]  /*9a10*/  FMUL.FTZ R92, R132, R92 ;  /* 0x0000005c845c7220 */ /* 0x000fe20000410000 */
[----:B---3--:R-:W-:Y:S01]  /*9a20*/  FMUL.FTZ R2, R0, UR4 ;  /* 0x0000000400027c20 */ /* 0x008fe20008410000 */
[----:B------:R-:W-:Y:S01]  /*9a30*/  FADD.FTZ R0, -R133, R138 ;  /* 0x0000008a85007221 */ /* 0x000fe20000010100 */
[C---:B----4-:R-:W-:Y:S01]  /*9a40*/  FMUL.FTZ R10, R3.reuse, R146 ;  /* 0x00000092030a7220 */ /* 0x050fe20000410000 */
[C---:B------:R-:W-:Y:S01]  /*9a50*/  FMUL.FTZ R11, R3.reuse, R147 ;  /* 0x00000093030b7220 */ /* 0x040fe20000410000 */
[C---:B------:R-:W-:Y:S01]  /*9a60*/  FMUL.FTZ R14, R3.reuse, R154 ;  /* 0x0000009a030e7220 */ /* 0x040fe20000410000 */
[----:B------:R-:W-:Y:S01]  /*9a70*/  FMUL.FTZ R0, R0, UR4 ;  /* 0x0000000400007c20 */ /* 0x000fe20008410000 */
[----:B------:R-:W3:Y:S01]  /*9a80*/  MUFU.EX2 R2, R2 ;  /* 0x0000000200027308 */ /* 0x000ee20000000800 */
[C---:B------:R-:W-:Y:S01]  /*9a90*/  FMUL.FTZ R15, R3.reuse, R155 ;  /* 0x0000009b030f7220 */ /* 0x040fe20000410000 */
[C---:B------:R-:W-:Y:S01]  /*9aa0*/  FMUL.FTZ R26, R3.reuse, R166 ;  /* 0x000000a6031a7220 */ /* 0x040fe20000410000 */
[C---:B------:R-:W-:Y:S01]  /*9ab0*/  FMUL.FTZ R27, R3.reuse, R167 ;  /* 0x000000a7031b7220 */ /* 0x040fe20000410000 */
[C---:B------:R-:W-:Y:S01]  /*9ac0*/  FMUL.FTZ R31, R3.reuse, R171 ;  /* 0x000000ab031f7220 */ /* 0x040fe20000410000 */
[C---:B------:R-:W-:Y:S01]  /*9ad0*/  FMUL.FTZ R30, R3.reuse, R170 ;  /* 0x000000aa031e7220 */ /* 0x040fe20000410000 */
[----:B------:R-:W-:Y:S01]  /*9ae0*/  MOV R170, R41 ;  /* 0x0000002900aa7202 */ /* 0x000fe20000000f00 */
[----:B------:R-:W-:Y:S03]  /*9af0*/  FMUL.FTZ R41, R132, R181 ;  /* 0x000000b584297220 */ /* 0x000fe60000410000 */
[----:B------:R-:W4:Y:S01]  /*9b00*/  MUFU.EX2 R0, R0 ;  /* 0x0000000000007308 */ /* 0x000f220000000800 */
[----:B------:R-:W-:Y:S01]  /*9b10*/  MOV R181, R47 ;  /* 0x0000002f00b57202 */ /* 0x000fe20000000f00 */
[----:B------:R-:W-:Y:S01]  /*9b20*/  FMUL.FTZ R47, R3, R187 ;  /* 0x000000bb032f7220 */ /* 0x000fe20000410000 */
[--C-:B-1----:R-:W-:Y:S01]  /*9b30*/  FFMA.FTZ R4, R210, UR4, -R211.reuse ;  /* 0x00000004d2047c23 */ /* 0x102fe200080108d3 */
[----:B------:R-:W-:Y:S01]  /*9b40*/  FMUL.FTZ R210, R133, UR4 ;  /* 0x0000000485d27c20 */ /* 0x000fe20008410000 */
[C---:B------:R-:W-:Y:S01]  /*9b50*/  FMUL.FTZ R63, R3.reuse, R203 ;  /* 0x000000cb033f7220 */ /* 0x040fe20000410000 */
[----:B------:R-:W1:Y:S01]  /*9b60*/  LDSM.16.MT88.4 R152, [R224] ;  /* 0x00000000e098783b */ /* 0x000e620000004200 */
[C---:B------:R-:W-:Y:S03]  /*9b70*/  FMUL.FTZ R43, R3.reuse, R183 ;  /* 0x000000b7032b7220 */ /* 0x040fe60000410000 */
[----:B------:R2:W-:Y:S01]  /*9b80*/  MUFU.EX2 R212, R4 ;  /* 0x0000000400d47308 */ /* 0x0005e20000000800 */
[C---:B---3--:R-:W-:Y:S01]  /*9b90*/  FMUL.FTZ R32, R2.reuse, R172 ;  /* 0x000000ac02207220 */ /* 0x048fe20000410000 */
[----:B------:R-:W-:Y:S01]  /*9ba0*/  FMUL.FTZ R33, R2, R173 ;  /* 0x000000ad02217220 */ /* 0x000fe20000410000 */
[----:B------:R-:W-:Y:S01]  /*9bb0*/  MOV R172, R45 ;  /* 0x0000002d00ac7202 */ /* 0x000fe20000000f00 */
[----:B------:R-:W-:Y:S01]  /*9bc0*/  FMUL.FTZ R45, R132, R185 ;  /* 0x000000b9842d7220 */ /* 0x000fe20000410000 */
[----:B------:R-:W-:Y:S01]  /*9bd0*/  MOV R185, R46 ;  /* 0x0000002e00b97202 */ /* 0x000fe20000000f00 */
[----:B------:R-:W-:Y:S01]  /*9be0*/  FMUL.FTZ R46, R3, R186 ;  /* 0x000000ba032e7220 */ /* 0x000fe20000410000 */
[----:B------:R-:W-:Y:S01]  /*9bf0*/  MOV R173, R48 ;  /* 0x0000003000ad7202 */ /* 0x000fe20000000f00 */
[----:B------:R-:W-:Y:S01]  /*9c00*/  FMUL.FTZ R48, R2, R188 ;  /* 0x000000bc02307220 */ /* 0x000fe20000410000 */
[C---:B----4-:R-:W-:Y:S01]  /*9c10*/  FMUL.FTZ R7, R0.reuse, R151 ;  /* 0x0000009700077220 */ /* 0x050fe20000410000 */
[C---:B------:R-:W-:Y:S01]  /*9c20*/  FMUL.FTZ R19, R0.reuse, R159 ;  /* 0x0000009f00137220 */ /* 0x040fe20000410000 */
[C---:B------:R-:W-:Y:S01]  /*9c30*/  FMUL.FTZ R34, R0.reuse, R174 ;  /* 0x000000ae00227220 */ /* 0x040fe20000410000 */
[----:B------:R-:W-:Y:S01]  /*9c40*/  FMUL.FTZ R35, R0, R175 ;  /* 0x000000af00237220 */ /* 0x000fe20000410000 */
[----:B------:R-:W-:Y:S01]  /*9c50*/  MOV R175, R44 ;  /* 0x0000002c00af7202 */ /* 0x000fe20000000f00 */
[----:B------:R-:W-:Y:S01]  /*9c60*/  FMUL.FTZ R44, R132, R184 ;  /* 0x000000b8842c7220 */ /* 0x000fe20000410000 */
[----:B------:R-:W-:Y:S01]  /*9c70*/  MOV R174, R50 ;  /* 0x0000003200ae7202 */ /* 0x000fe20000000f00 */
[----:B------:R-:W-:Y:S01]  /*9c80*/  FMUL.FTZ R50, R0, R190 ;  /* 0x000000be00327220 */ /* 0x000fe20000410000 */
[----:B--2---:R-:W-:Y:S01]  /*9c90*/  FFMA.FTZ R4, R209, UR4, -R211 ;  /* 0x00000004d1047c23 */ /* 0x004fe200080108d3 */
[----:B------:R-:W-:Y:S01]  /*9ca0*/  FMUL.FTZ R209, R134, UR4 ;  /* 0x0000000486d17c20 */ /* 0x000fe20008410000 */
[----:B------:R-:W-:Y:S01]  /*9cb0*/  MOV R166, R60 ;  /* 0x0000003c00a67202 */ /* 0x000fe20000000f00 */
[C---:B------:R-:W-:Y:S01]  /*9cc0*/  FMUL.FTZ R60, R132.reuse, R200 ;  /* 0x000000c8843c7220 */ /* 0x040fe20000410000 */
[----:B------:R-:W-:Y:S01]  /*9cd0*/  MOV R167, R61 ;  /* 0x0000003d00a77202 */ /* 0x000fe20000000f00 */
[----:B------:R-:W-:Y:S01]  /*9ce0*/  FMUL.FTZ R61, R132, R201 ;  /* 0x000000c9843d7220 */ /* 0x000fe20000410000 */
[----:B------:R-:W2:Y:S01]  /*9cf0*/  MUFU.EX2 R4, R4 ;  /* 0x0000000400047308 */ /* 0x000ea20000000800 */
[----:B------:R-:W-:Y:S01]  /*9d00*/  FSEL R209, R209, RZ, P0 ;  /* 0x000000ffd1d17208 */ /* 0x000fe20000000000 */
[----:B------:R-:W-:Y:S01]  /*9d10*/  FFMA.FTZ R138, R222, UR4, -R136 ;  /* 0x00000004de8a7c23 */ /* 0x000fe20008010888 */
[----:B------:R-:W-:Y:S01]  /*9d20*/  FSETP.NEU.FTZ.AND P0, PT, R133, -INF , PT ;  /* 0xff8000008500780b */ /* 0x000fe20003f1d000 */
[----:B------:R-:W-:Y:S01]  /*9d30*/  FMUL.FTZ R65, R2, R205 ;  /* 0x000000cd02417220 */ /* 0x000fe20000410000 */
[----:B------:R-:W-:Y:S01]  /*9d40*/  MOV R184, R62 ;  /* 0x0000003e00b87202 */ /* 0x000fe20000000f00 */
[--C-:B------:R-:W-:Y:S01]  /*9d50*/  FFMA.FTZ R5, R221, UR4, -R209.reuse ;  /* 0x00000004dd057c23 */ /* 0x100fe200080108d1 */
[----:B------:R-:W-:Y:S01]  /*9d60*/  FSEL R210, R210, RZ, P0 ;  /* 0x000000ffd2d27208 */ /* 0x000fe20000000000 */
[--C-:B------:R-:W-:Y:S01]  /*9d70*/  FFMA.FTZ R6, R216, UR4, -R209.reuse ;  /* 0x00000004d8067c23 */ /* 0x100fe200080108d1 */
[C---:B------:R-:W-:Y:S01]  /*9d80*/  FMUL.FTZ R62, R3.reuse, R202 ;  /* 0x000000ca033e7220 */ /* 0x040fe20000410000 */
[----:B------:R3:W-:Y:S01]  /*9d90*/  MUFU.EX2 R221, R5 ;  /* 0x0000000500dd7308 */ /* 0x0007e20000000800 */
[----:B------:R-:W-:Y:S01]  /*9da0*/  MOV R183, R64 ;  /* 0x0000004000b77202 */ /* 0x000fe20000000f00 */
[----:B------:R-:W-:Y:S01]  /*9db0*/  FFMA.FTZ R9, R18, UR4, -R210 ;  /* 0x0000000412097c23 */ /* 0x000fe200080108d2 */
[----:B------:R-:W-:Y:S01]  /*9dc0*/  FMUL.FTZ R18, R0, R158 ;  /* 0x0000009e00127220 */ /* 0x000fe20000410000 */
[----:B------:R-:W-:Y:S01]  /*9dd0*/  FMUL.FTZ R64, R2, R204 ;  /* 0x000000cc02407220 */ /* 0x000fe20000410000 */
[C---:B------:R-:W-:Y:S01]  /*9de0*/  FMUL.FTZ R66, R0.reuse, R206 ;  /* 0x000000ce00427220 */ /* 0x040fe20000410000 */
[----:B------:R-:W-:Y:S01]  /*9df0*/  FMUL.FTZ R67, R0, R207 ;  /* 0x000000cf00437220 */ /* 0x000fe20000410000 */
[----:B--2---:R2:W-:Y:S03]  /*9e00*/  STL [R1+0x48], R4 ;  /* 0x0000480401007387 */ /* 0x0045e60000100800 */
[----:B------:R4:W-:Y:S01]  /*9e10*/  MUFU.EX2 R242, R6 ;  /* 0x0000000600f27308 */ /* 0x0009e20000000800 */
[C---:B------:R-:W-:Y:S01]  /*9e20*/  FMUL.FTZ R68, R2.reuse, R68 ;  /* 0x0000004402447220 */ /* 0x040fe20000410000 */
[----:B------:R-:W-:Y:S01]  /*9e30*/  FMUL.FTZ R69, R2, R69 ;  /* 0x0000004502457220 */ /* 0x000fe20000410000 */
[----:B------:R1:W-:Y:S01]  /*9e40*/  STL [R1+0x88], R134 ;  /* 0x0000888601007387 */ /* 0x0003e20000100800 */
[C---:B------:R-:W-:Y:S01]  /*9e50*/  FMUL.FTZ R70, R0.reuse, R70 ;  /* 0x0000004600467220 */ /* 0x040fe20000410000 */
[----:B------:R-:W-:Y:S01]  /*9e60*/  FMUL.FTZ R71, R0, R71 ;  /* 0x0000004700477220 */ /* 0x000fe20000410000 */
[C---:B------:R-:W-:Y:S01]  /*9e70*/  FMUL.FTZ R74, R3.reuse, R74 ;  /* 0x0000004a034a7220 */ /* 0x040fe20000410000 */
[C---:B------:R-:W-:Y:S03]  /*9e80*/  FMUL.FTZ R75, R3.reuse, R75 ;  /* 0x0000004b034b7220 */ /* 0x040fe60000410000 */
[----:B------:R1:W-:Y:S01]  /*9e90*/  MUFU.EX2 R245, R9 ;  /* 0x0000000900f57308 */ /* 0x0003e20000000800 */
[C---:B---3--:R-:W-:Y:S01]  /*9ea0*/  FMUL.FTZ R5, R2.reuse, R149 ;  /* 0x0000009502057220 */ /* 0x048fe20000410000 */
[C---:B------:R-:W-:Y:S01]  /*9eb0*/  FMUL.FTZ R78, R3.reuse, R78 ;  /* 0x0000004e034e7220 */ /* 0x040fe20000410000 */
[C---:B------:R-:W-:Y:S01]  /*9ec0*/  FMUL.FTZ R79, R3.reuse, R79 ;  /* 0x0000004f034f7220 */ /* 0x040fe20000410000 */
[C---:B------:R-:W-:Y:S01]  /*9ed0*/  FMUL.FTZ R80, R2.reuse, R80 ;  /* 0x0000005002507220 */ /* 0x040fe20000410000 */
[----:B------:R-:W-:Y:S01]  /*9ee0*/  FMUL.FTZ R81, R2, R81 ;  /* 0x0000005102517220 */ /* 0x000fe20000410000 */
[C---:B------:R-:W-:Y:S01]  /*9ef0*/  FMUL.FTZ R82, R0.reuse, R82 ;  /* 0x0000005200527220 */ /* 0x040fe20000410000 */
[----:B------:R-:W-:Y:S01]  /*9f00*/  FMUL.FTZ R83, R0, R83 ;  /* 0x0000005300537220 */ /* 0x000fe20000410000 */
[----:B------:R-:W-:Y:S01]  /*9f10*/  FMUL.FTZ R84, R2, R84 ;  /* 0x0000005402547220 */ /* 0x000fe20000410000 */
[----:B----4-:R-:W-:Y:S01]  /*9f20*/  FMUL.FTZ R6, R0, R150 ;  /* 0x0000009600067220 */ /* 0x010fe20000410000 */
[----:B------:R-:W-:Y:S01]  /*9f30*/  FMUL.FTZ R85, R2, R85 ;  /* 0x0000005502557220 */ /* 0x000fe20000410000 */
[C---:B------:R-:W-:Y:S01]  /*9f40*/  FMUL.FTZ R86, R0.reuse, R86 ;  /* 0x0000005600567220 */ /* 0x040fe20000410000 */
[----:B------:R-:W-:Y:S01]  /*9f50*/  FMUL.FTZ R87, R0, R87 ;  /* 0x0000005700577220 */ /* 0x000fe20000410000 */
[C---:B------:R-:W-:Y:S01]  /*9f60*/  FMUL.FTZ R90, R3.reuse, R90 ;  /* 0x0000005a035a7220 */ /* 0x040fe20000410000 */
[C---:B------:R-:W-:Y:S01]  /*9f70*/  FMUL.FTZ R91, R3.reuse, R91 ;  /* 0x0000005b035b7220 */ /* 0x040fe20000410000 */
[----:B------:R-:W-:Y:S01]  /*9f80*/  FMUL.FTZ R93, R132, R93 ;  /* 0x0000005d845d7220 */ /* 0x000fe20000410000 */
[--C-:B--2---:R-:W-:Y:S01]  /*9f90*/  FFMA.FTZ R4, R214, UR4, -R136.reuse ;  /* 0x00000004d6047c23 */ /* 0x104fe20008010888 */
[----:B-1----:R-:W-:Y:S01]  /*9fa0*/  FMUL.FTZ R9, R132, R145 ;  /* 0x0000009184097220 */ /* 0x002fe20000410000 */
[----:B------:R-:W-:Y:S01]  /*9fb0*/  MOV R214, R58 ;  /* 0x0000003a00d67202 */ /* 0x000fe20000000f00 */
[C---:B------:R-:W-:Y:S01]  /*9fc0*/  FMUL.FTZ R58, R3.reuse, R198 ;  /* 0x000000c6033a7220 */ /* 0x040fe20000410000 */
[----:B------:R1:W-:Y:S01]  /*9fd0*/  MUFU.EX2 R143, R4 ;  /* 0x00000004008f7308 */ /* 0x0003e20000000800 */
[----:B------:R-:W2:Y:S01]  /*9fe0*/  LDL.LU R134, [R1+0x48] ;  /* 0x0000480001867983 */ /* 0x000ea20000300800 */
[C---:B------:R-:W-:Y:S01]  /*9ff0*/  FMUL.FTZ R94, R3.reuse, R94 ;  /* 0x0000005e035e7220 */ /* 0x040fe20000410000 */
[C---:B------:R-:W-:Y:S01]  /*a000*/  FMUL.FTZ R95, R3.reuse, R95 ;  /* 0x0000005f035f7220 */ /* 0x040fe20000410000 */
[C---:B------:R-:W-:Y:S01]  /*a010*/  FMUL.FTZ R96, R2.reuse, R96 ;  /* 0x0000006002607220 */ /* 0x040fe20000410000 */
[----:B------:R-:W-:Y:S01]  /*a020*/  FMUL.FTZ R97, R2, R97 ;  /* 0x0000006102617220 */ /* 0x000fe20000410000 */
[C---:B------:R-:W-:Y:S01]  /*a030*/  FMUL.FTZ R98, R0.reuse, R98 ;  /* 0x0000006200627220 */ /* 0x040fe20000410000 */
[----:B------:R-:W-:Y:S01]  /*a040*/  FMUL.FTZ R99, R0, R99 ;  /* 0x0000006300637220 */ /* 0x000fe20000410000 */
[C---:B------:R-:W-:Y:S01]  /*a050*/  FMUL.FTZ R100, R2.reuse, R100 ;  /* 0x0000006402647220 */ /* 0x040fe20000410000 */
[----:B------:R-:W-:Y:S01]  /*a060*/  FMUL.FTZ R101, R2, R101 ;  /* 0x0000006502657220 */ /* 0x000fe20000410000 */
[C---:B------:R-:W-:Y:S01]  /*a070*/  FMUL.FTZ R102, R0.reuse, R102 ;  /* 0x0000006600667220 */ /* 0x040fe20000410000 */
[----:B------:R-:W-:Y:S01]  /*a080*/  FMUL.FTZ R103, R0, R103 ;  /* 0x0000006700677220 */ /* 0x000fe20000410000 */
[----:B------:R3:W-:Y:S01]  /*a090*/  MUFU.EX2 R240, R138 ;  /* 0x0000008a00f07308 */ /* 0x0007e20000000800 */
[C---:B------:R-:W-:Y:S01]  /*a0a0*/  FMUL.FTZ R104, R132.reuse, R104 ;  /* 0x0000006884687220 */ /* 0x040fe20000410000 */
[C---:B------:R-:W-:Y:S01]  /*a0b0*/  FMUL.FTZ R105, R132.reuse, R105 ;  /* 0x0000006984697220 */ /* 0x040fe20000410000 */
[C---:B------:R-:W-:Y:S01]  /*a0c0*/  FMUL.FTZ R106, R3.reuse, R106 ;  /* 0x0000006a036a7220 */ /* 0x040fe20000410000 */
[----:B------:R-:W-:Y:S01]  /*a0d0*/  FMUL.FTZ R107, R3, R107 ;  /* 0x0000006b036b7220 */ /* 0x000fe20000410000 */
[----:B-1----:R-:W-:Y:S01]  /*a0e0*/  FFMA.FTZ R4, R213, UR4, -R136 ;  /* 0x00000004d5047c23 */ /* 0x002fe20008010888 */
[C---:B------:R-:W-:Y:S01]  /*a0f0*/  FMUL.FTZ R108, R132.reuse, R108 ;  /* 0x0000006c846c7220 */ /* 0x040fe20000410000 */
[----:B------:R-:W-:Y:S01]  /*a100*/  FMUL.FTZ R109, R132, R109 ;  /* 0x0000006d846d7220 */ /* 0x000fe20000410000 */
[C---:B------:R-:W-:Y:S02]  /*a110*/  FMUL.FTZ R110, R3.reuse, R110 ;  /* 0x0000006e036e7220 */ /* 0x040fe40000410000 */
[----:B------:R1:W4:Y:S01]  /*a120*/  MUFU.EX2 R213, R4 ;  /* 0x0000000400d57308 */ /* 0x0003220000000800 */
[----:B------:R-:W-:Y:S01]  /*a130*/  FMUL.FTZ R111, R3, R111 ;  /* 0x0000006f036f7220 */ /* 0x000fe20000410000 */
[C---:B------:R-:W-:Y:S01]  /*a140*/  FMUL.FTZ R112, R2.reuse, R112 ;  /* 0x0000007002707220 */ /* 0x040fe20000410000 */
[----:B------:R-:W-:Y:S01]  /*a150*/  FMUL.FTZ R113, R2, R113 ;  /* 0x0000007102717220 */ /* 0x000fe20000410000 */
[C---:B------:R-:W-:Y:S01]  /*a160*/  FMUL.FTZ R114, R0.reuse, R114 ;  /* 0x0000007200727220 */ /* 0x040fe20000410000 */
[----:B------:R-:W-:Y:S01]  /*a170*/  FMUL.FTZ R115, R0, R115 ;  /* 0x0000007300737220 */ /* 0x000fe20000410000 */
[C---:B------:R-:W-:Y:S01]  /*a180*/  FMUL.FTZ R116, R2.reuse, R116 ;  /* 0x0000007402747220 */ /* 0x040fe20000410000 */
[----:B------:R-:W-:Y:S01]  /*a190*/  FMUL.FTZ R117, R2, R117 ;  /* 0x0000007502757220 */ /* 0x000fe20000410000 */
[----:B---3--:R-:W-:Y:S01]  /*a1a0*/  FFMA.FTZ R138, R249, UR4, -R209 ;  /* 0x00000004f98a7c23 */ /* 0x008fe200080108d1 */
[C---:B------:R-:W-:Y:S01]  /*a1b0*/  FMUL.FTZ R118, R0.reuse, R118 ;  /* 0x0000007600767220 */ /* 0x040fe20000410000 */
[----:B------:R-:W-:Y:S01]  /*a1c0*/  FMUL.FTZ R119, R0, R119 ;  /* 0x0000007700777220 */ /* 0x000fe20000410000 */
[C---:B------:R-:W-:Y:S01]  /*a1d0*/  FMUL.FTZ R120, R132.reuse, R120 ;  /* 0x0000007884787220 */ /* 0x040fe20000410000 */
[----:B------:R3:W-:Y:S01]  /*a1e0*/  MUFU.EX2 R201, R138 ;  /* 0x0000008a00c97308 */ /* 0x0007e20000000800 */
[C---:B------:R-:W-:Y:S01]  /*a1f0*/  FMUL.FTZ R121, R132.reuse, R121 ;  /* 0x0000007984797220 */ /* 0x040fe20000410000 */
[C---:B------:R-:W-:Y:S01]  /*a200*/  FMUL.FTZ R122, R3.reuse, R122 ;  /* 0x0000007a037a7220 */ /* 0x040fe20000410000 */
[----:B------:R-:W-:Y:S01]  /*a210*/  FMUL.FTZ R123, R3, R123 ;  /* 0x0000007b037b7220 */ /* 0x000fe20000410000 */
[C---:B------:R-:W-:Y:S01]  /*a220*/  FMUL.FTZ R124, R132.reuse, R124 ;  /* 0x0000007c847c7220 */ /* 0x040fe20000410000 */
[----:B-1----:R-:W-:Y:S01]  /*a230*/  FFMA.FTZ R4, R215, UR4, -R211 ;  /* 0x00000004d7047c23 */ /* 0x002fe200080108d3 */
[----:B----4-:R-:W-:Y:S01]  /*a240*/  F2FP.F16.F32.PACK_AB R146, R213, R143 ;  /* 0x0000008fd592723e */ /* 0x010fe200000000ff */
[----:B------:R-:W4:Y:S01]  /*a250*/  LDL.LU R215, [R1+0x40] ;  /* 0x0000400001d77983 */ /* 0x000f220000300800 */
[----:B------:R-:W-:Y:S02]  /*a260*/  FMUL.FTZ R125, R132, R125 ;  /* 0x0000007d847d7220 */ /* 0x000fe40000410000 */
[----:B------:R1:W-:Y:S01]  /*a270*/  MUFU.EX2 R135, R4 ;  /* 0x0000000400877308 */ /* 0x0003e20000000800 */
[C---:B------:R-:W-:Y:S01]  /*a280*/  FMUL.FTZ R126, R3.reuse, R126 ;  /* 0x0000007e037e7220 */ /* 0x040fe20000410000 */
[----:B------:R1:W-:Y:S01]  /*a290*/  STL [R1+0x8c], R133 ;  /* 0x00008c8501007387 */ /* 0x0003e20000100800 */
[----:B------:R-:W-:Y:S01]  /*a2a0*/  FMUL.FTZ R127, R3, R127 ;  /* 0x0000007f037f7220 */ /* 0x000fe20000410000 */
[C---:B------:R-:W-:Y:S01]  /*a2b0*/  FMUL.FTZ R128, R2.reuse, R128 ;  /* 0x0000008002807220 */ /* 0x040fe20000410000 */
[----:B------:R-:W-:Y:S01]  /*a2c0*/  FMUL.FTZ R129, R2, R129 ;  /* 0x0000008102817220 */ /* 0x000fe20000410000 */
[C---:B------:R-:W-:Y:S01]  /*a2d0*/  FMUL.FTZ R130, R0.reuse, R130 ;  /* 0x0000008200827220 */ /* 0x040fe20000410000 */
[----:B------:R-:W-:Y:S01]  /*a2e0*/  FMUL.FTZ R131, R0, R131 ;  /* 0x0000008300837220 */ /* 0x000fe20000410000 */
[----:B---3--:R-:W-:Y:S01]  /*a2f0*/  FFMA.FTZ R138, R233, UR4, -R209 ;  /* 0x00000004e98a7c23 */ /* 0x008fe200080108d1 */
[----:B------:R-:W-:Y:S01]  /*a300*/  LDSM.16.MT88.4 R204, [R224+0x1800] ;  /* 0x00180000e0cc783b */ /* 0x000fe20000004200 */
[----:B------:R-:W-:Y:S01]  /*a310*/  MUFU.EX2 R233, R141 ;  /* 0x0000008d00e97308 */ /* 0x000fe20000000800 */
[--C-:B------:R-:W-:Y:S01]  /*a320*/  FFMA.FTZ R139, R139, UR4, -R211.reuse ;  /* 0x000000048b8b7c23 */ /* 0x100fe200080108d3 */
[----:B------:R-:W-:Y:S01]  /*a330*/  FFMA.FTZ R140, R140, UR4, -R211 ;  /* 0x000000048c8c7c23 */ /* 0x000fe200080108d3 */
[--C-:B-1----:R-:W-:Y:S07]  /*a340*/  FFMA.FTZ R4, R220, UR4, -R209.reuse ;  /* 0x00000004dc047c23 */ /* 0x102fee00080108d1 */
[----:B------:R-:W-:Y:S10]  /*a350*/  MUFU.EX2 R249, R139 ;  /* 0x0000008b00f97308 */ /* 0x000ff40000000800 */
[----:B------:R1:W-:Y:S01]  /*a360*/  MUFU.EX2 R220, R4 ;  /* 0x0000000400dc7308 */ /* 0x0003e20000000800 */
[----:B------:R-:W4:Y:S01]  /*a370*/  LDL.LU R133, [R1+0x44] ;  /* 0x0000440001857983 */ /* 0x000f220000300800 */
[--C-:B-1----:R-:W-:Y:S08]  /*a380*/  FFMA.FTZ R4, R219, UR4, -R210.reuse ;  /* 0x00000004db047c23 */ /* 0x102ff000080108d2 */
[----:B------:R1:W-:Y:S02]  /*a390*/  MUFU.EX2 R219, R4 ;  /* 0x0000000400db7308 */ /* 0x0003e40000000800 */
[--C-:B-1----:R-:W-:Y:S01]  /*a3a0*/  FFMA.FTZ R4, R218, UR4, -R210.reuse ;  /* 0x00000004da047c23 */ /* 0x102fe200080108d2 */
[----:B------:R-:W-:Y:S01]  /*a3b0*/  MOV R218, R59 ;  /* 0x0000003b00da7202 */ /* 0x000fe20000000f00 */
[----:B------:R-:W-:Y:S06]  /*a3c0*/  FMUL.FTZ R59, R3, R199 ;  /* 0x000000c7033b7220 */ /* 0x000fec0000410000 */
[----:B------:R1:W3:Y:S02]  /*a3d0*/  MUFU.EX2 R51, R4 ;  /* 0x0000000400337308 */ /* 0x0002e40000000800 */
[----:B-1----:R-:W-:Y:S01]  /*a3e0*/  FFMA.FTZ R4, R16, UR4, -R209 ;  /* 0x0000000410047c23 */ /* 0x002fe200080108d1 */
[----:B---3--:R-:W-:Y:S01]  /*a3f0*/  F2FP.F16.F32.PACK_AB R149, R51, R219 ;  /* 0x000000db3395723e */ /* 0x008fe200000000ff */
[----:B------:R-:W-:Y:S01]  /*a400*/  FMUL.FTZ R16, R2, R156 ;  /* 0x0000009c02107220 */ /* 0x000fe20000410000 */
[----:B------:R-:W-:Y:S05]  /*a410*/  MOV R164, R51 ;  /* 0x0000003300a47202 */ /* 0x000fea0000000f00 */
[----:B------:R1:W3:Y:S01]  /*a420*/  MUFU.EX2 R247, R4 ;  /* 0x0000000400f77308 */ /* 0x0002e20000000800 */
[----:B------:R-:W-:Y:S01]  /*a430*/  FMUL.FTZ R51, R0, R191 ;  /* 0x000000bf00337220 */ /* 0x000fe20000410000 */
[----:B-1----:R-:W-:Y:S01]  /*a440*/  FFMA.FTZ R4, R17, UR4, -R210 ;  /* 0x0000000411047c23 */ /* 0x002fe200080108d2 */
[----:B---3--:R-:W-:Y:S01]  /*a450*/  F2FP.F16.F32.PACK_AB R150, R242, R247 ;  /* 0x000000f7f296723e */ /* 0x008fe200000000ff */
[C---:B------:R-:W-:Y:S06]  /*a460*/  FMUL.FTZ R17, R2.reuse, R157 ;  /* 0x0000009d02117220 */ /* 0x040fec0000410000 */
[----:B------:R1:W3:Y:S01]  /*a470*/  MUFU.EX2 R241, R4 ;  /* 0x0000000400f17308 */ /* 0x0002e20000000800 */
[----:B------:R-:W4:Y:S01]  /*a480*/  LDSM.16.MT88.4 R156, [R236+0xe000] ;  /* 0x00e00000ec9c783b */ /* 0x000f220000004200 */
[----:B-1----:R-:W-:Y:S01]  /*a490*/  FFMA.FTZ R4, R217, UR4, -R211 ;  /* 0x00000004d9047c23 */ /* 0x002fe200080108d3 */
[----:B---3--:R-:W-:Y:S07]  /*a4a0*/  F2FP.F16.F32.PACK_AB R151, R241, R245 ;  /* 0x000000f5f197723e */ /* 0x008fee00000000ff */
[----:B------:R1:W-:Y:S10]  /*a4b0*/  MUFU.EX2 R217, R138 ;  /* 0x0000008a00d97308 */ /* 0x0003f40000000800 */
[----:B------:R3:W3:Y:S01]  /*a4c0*/  MUFU.EX2 R243, R4 ;  /* 0x0000000400f37308 */ /* 0x0006e20000000800 */
[----:B-1----:R-:W-:Y:S01]  /*a4d0*/  FFMA.FTZ R138, R175, UR4, -R209 ;  /* 0x00000004af8a7c23 */ /* 0x002fe200080108d1 */
[----:B---3--:R-:W-:Y:S01]  /*a4e0*/  FMUL.FTZ R4, R2, R148 ;  /* 0x0000009402047220 */ /* 0x008fe20000410000 */
[----:B------:R-:W-:Y:S02]  /*a4f0*/  F2FP.F16.F32.PACK_AB R148, R220, R221 ;  /* 0x000000dddc94723e */ /* 0x000fe400000000ff */
[----:B------:R-:W-:Y:S05]  /*a500*/  F2FP.F16.F32.PACK_AB R147, R243, R135 ;  /* 0x00000087f393723e */ /* 0x000fea00000000ff */
[-C--:B------:R-:W-:Y:S05]  /*a510*/  HMMA.16816.F32 R4, R148, R20.reuse, R4 ;  /* 0x000000149404723c */ /* 0x080fea0000001804 */
[----:B--2---:R-:W-:Y:S02]  /*a520*/  F2FP.F16.F32.PACK_AB R145, R134, R212 ;  /* 0x000000d48691723e */ /* 0x004fe400000000ff */
[----:B----4-:R-:W-:Y:S07]  /*a530*/  F2FP.F16.F32.PACK_AB R144, R133, R215 ;  /* 0x000000d78590723e */ /* 0x010fee00000000ff */
[C---:B------:R-:W-:Y:S04]  /*a540*/  HMMA.16816.F32 R8, R144.reuse, R20, R8 ;  /* 0x000000149008723c */ /* 0x040fe80000001808 */
[C---:B------:R-:W-:Y:S01]  /*a550*/  FMUL.FTZ R20, R2.reuse, R160 ;  /* 0x000000a002147220 */ /* 0x040fe20000410000 */
[----:B------:R-:W-:Y:S03]  /*a560*/  FMUL.FTZ R21, R2, R161 ;  /* 0x000000a102157220 */ /* 0x000fe60000410000 */
[-C--:B------:R-:W-:Y:S08]  /*a570*/  HMMA.16816.F32 R12, R144, R22.reuse, R12 ;  /* 0x00000016900c723c */ /* 0x080ff0000000180c */
[C---:B------:R-:W-:Y:S04]  /*a580*/  HMMA.16816.F32 R16, R148.reuse, R22, R16 ;  /* 0x000000169410723c */ /* 0x040fe80000001810 */
[C---:B------:R-:W-:Y:S01]  /*a590*/  FMUL.FTZ R22, R0.reuse, R162 ;  /* 0x000000a200167220 */ /* 0x040fe20000410000 */
[----:B------:R-:W-:Y:S02]  /*a5a0*/  FMUL.FTZ R23, R0, R163 ;  /* 0x000000a300177220 */ /* 0x000fe40000410000 */
[----:B------:R-:W-:Y:S05]  /*a5b0*/  LDSM.16.MT88.4 R160, [R239+0xc800] ;  /* 0x00c80000efa0783b */ /* 0x000fea0000004200 */
[-C--:B------:R-:W-:Y:S08]  /*a5c0*/  HMMA.16816.F32 R20, R148, R36.reuse, R20 ;  /* 0x000000249414723c */ /* 0x080ff00000001814 */
[C---:B------:R-:W-:Y:S04]  /*a5d0*/  HMMA.16816.F32 R24, R144.reuse, R36, R24 ;  /* 0x000000249018723c */ /* 0x040fe80000001818 */
[C---:B------:R-:W-:Y:S01]  /*a5e0*/  FMUL.FTZ R37, R2.reuse, R177 ;  /* 0x000000b102257220 */ /* 0x040fe20000410000 */
[C---:B------:R-:W-:Y:S01]  /*a5f0*/  FMUL.FTZ R36, R2.reuse, R176 ;  /* 0x000000b002247220 */ /* 0x040fe20000410000 */
[----:B------:R1:W-:Y:S01]  /*a600*/  MUFU.EX2 R177, R137 ;  /* 0x0000008900b17308 */ /* 0x0003e20000000800 */
[----:B------:R-:W-:Y:S01]  /*a610*/  MOV R176, R49 ;  /* 0x0000003100b07202 */ /* 0x000fe20000000f00 */
[-C--:B------:R-:W-:Y:S03]  /*a620*/  HMMA.16816.F32 R28, R144, R38.reuse, R28 ;  /* 0x00000026901c723c */ /* 0x080fe6000000181c */
[----:B------:R-:W-:Y:S02]  /*a630*/  FMUL.FTZ R49, R2, R189 ;  /* 0x000000bd02317220 */ /* 0x000fe40000410000 */
[----:B------:R-:W-:Y:S03]  /*a640*/  LDSM.16.MT88.4 R188, [R208+0x1800] ;  /* 0x00180000d0bc783b */ /* 0x000fe60000004200 */
[C---:B------:R-:W-:Y:S04]  /*a650*/  HMMA.16816.F32 R32, R148.reuse, R38, R32 ;  /* 0x000000269420723c */ /* 0x040fe80000001820 */
[C---:B------:R-:W-:Y:S01]  /*a660*/  FMUL.FTZ R39, R0.reuse, R179 ;  /* 0x000000b300277220 */ /* 0x040fe20000410000 */
[----:B------:R-:W-:Y:S01]  /*a670*/  FMUL.FTZ R38, R0, R178 ;  /* 0x000000b200267220 */ /* 0x000fe20000410000 */
[----:B------:R-:W-:Y:S01]  /*a680*/  MOV R178, R42 ;  /* 0x0000002a00b27202 */ /* 0x000fe20000000f00 */
[--C-:B-1----:R-:W-:Y:S01]  /*a690*/  FFMA.FTZ R137, R228, UR4, -R211.reuse ;  /* 0x00000004e4897c23 */ /* 0x102fe200080108d3 */
[----:B------:R-:W-:Y:S01]  /*a6a0*/  FMUL.FTZ R42, R3, R182 ;  /* 0x000000b6032a7220 */ /* 0x000fe20000410000 */
[----:B------:R-:W-:Y:S01]  /*a6b0*/  MOV R182, R56 ;  /* 0x0000003800b67202 */ /* 0x000fe20000000f00 */
[----:B------:R-:W-:Y:S01]  /*a6c0*/  FMUL.FTZ R56, R132, R196 ;  /* 0x000000c484387220 */ /* 0x000fe20000410000 */
[----:B------:R1:W-:Y:S01]  /*a6d0*/  MUFU.EX2 R238, R137 ;  /* 0x0000008900ee7308 */ /* 0x0003e20000000800 */
[-C--:B------:R-:W-:Y:S08]  /*a6e0*/  HMMA.16816.F32 R36, R148, R52.reuse, R36 ;  /* 0x000000349424723c */ /* 0x080ff00000001824 */
[C---:B------:R-:W-:Y:S04]  /*a6f0*/  HMMA.16816.F32 R40, R144.reuse, R52, R40 ;  /* 0x000000349028723c */ /* 0x040fe80000001828 */
[C---:B------:R-:W-:Y:S01]  /*a700*/  FMUL.FTZ R52, R2.reuse, R192 ;  /* 0x000000c002347220 */ /* 0x040fe20000410000 */
[----:B------:R-:W-:Y:S03]  /*a710*/  FMUL.FTZ R53, R2, R193 ;  /* 0x000000c102357220 */ /* 0x000fe60000410000 */
[-C--:B------:R-:W-:Y:S03]  /*a720*/  HMMA.16816.F32 R44, R144, R54.reuse, R44 ;  /* 0x00000036902c723c */ /* 0x080fe6000000182c */
[--C-:B-1----:R-:W-:Y:S04]  /*a730*/  FFMA.FTZ R137, R229, UR4, -R211.reuse ;  /* 0x00000004e5897c23 */ /* 0x102fe800080108d3 */
[----:B------:R1:W-:Y:S01]  /*a740*/  MUFU.EX2 R199, R137 ;  /* 0x0000008900c77308 */ /* 0x0003e20000000800 */
[C---:B------:R-:W-:Y:S04]  /*a750*/  HMMA.16816.F32 R48, R148.reuse, R54, R48 ;  /* 0x000000369430723c */ /* 0x040fe80000001830 */
[C---:B------:R-:W-:Y:S01]  /*a760*/  FMUL.FTZ R54, R0.reuse, R194 ;  /* 0x000000c200367220 */ /* 0x040fe20000410000 */
[----:B------:R-:W-:Y:S07]  /*a770*/  FMUL.FTZ R55, R0, R195 ;  /* 0x000000c300377220 */ /* 0x000fee0000410000 */
[-C--:B------:R-:W-:Y:S03]  /*a780*/  HMMA.16816.F32 R52, R148, R152.reuse, R52 ;  /* 0x000000989434723c */ /* 0x080fe60000001834 */
[--C-:B-1----:R-:W-:Y:S05]  /*a790*/  FFMA.FTZ R137, R230, UR4, -R136.reuse ;  /* 0x00000004e6897c23 */ /* 0x102fea0008010888 */
[C---:B------:R-:W-:Y:S01]  /*a7a0*/  HMMA.16816.F32 R56, R144.reuse, R152, R56 ;  /* 0x000000989038723c */ /* 0x040fe20000001838 */
[----:B------:R1:W-:Y:S07]  /*a7b0*/  MUFU.EX2 R223, R137 ;  /* 0x0000008900df7308 */ /* 0x0003ee0000000800 */
[-C--:B------:R-:W-:Y:S08]  /*a7c0*/  HMMA.16816.F32 R60, R144, R154.reuse, R60 ;  /* 0x0000009a903c723c */ /* 0x080ff0000000183c */
[C---:B------:R-:W-:Y:S01]  /*a7d0*/  HMMA.16816.F32 R64, R148.reuse, R154, R64 ;  /* 0x0000009a9440723c */ /* 0x040fe20000001840 */
[----:B------:R-:W2:Y:S03]  /*a7e0*/  LDSM.16.MT88.4 R152, [R239+0xe000] ;  /* 0x00e00000ef98783b */ /* 0x000ea60000004200 */
[----:B-1----:R-:W-:Y:S04]  /*a7f0*/  FFMA.FTZ R137, R231, UR4, -R136 ;  /* 0x00000004e7897c23 */ /* 0x002fe80008010888 */
[-C--:B------:R-:W-:Y:S01]  /*a800*/  HMMA.16816.F32 R68, R148, R156.reuse, R68 ;  /* 0x0000009c9444723c */ /* 0x080fe20000001844 */
[----:B------:R1:W-:Y:S07]  /*a810*/  MUFU.EX2 R171, R137 ;  /* 0x0000008900ab7308 */ /* 0x0003ee0000000800 */
[C---:B------:R-:W-:Y:S08]  /*a820*/  HMMA.16816.F32 R72, R144.reuse, R156, R72 ;  /* 0x0000009c9048723c */ /* 0x040ff00000001848 */
[-C--:B------:R-:W-:Y:S03]  /*a830*/  HMMA.16816.F32 R76, R144, R158.reuse, R76 ;  /* 0x0000009e904c723c */ /* 0x080fe6000000184c */
[----:B-1----:R-:W-:Y:S04]  /*a840*/  FFMA.FTZ R137, R232, UR4, -R211 ;  /* 0x00000004e8897c23 */ /* 0x002fe800080108d3 */
[----:B------:R1:W-:Y:S01]  /*a850*/  MUFU.EX2 R179, R137 ;  /* 0x0000008900b37308 */ /* 0x0003e20000000800 */
[C---:B------:R-:W-:Y:S01]  /*a860*/  HMMA.16816.F32 R80, R148.reuse, R158, R80 ;  /* 0x0000009e9450723c */ /* 0x040fe20000001850 */
[----:B------:R-:W3:Y:S07]  /*a870*/  LDSM.16.MT88.4 R156, [R208+0x2000] ;  /* 0x00200000d09c783b */ /* 0x000eee0000004200 */
[-C--:B--2---:R-:W-:Y:S03]  /*a880*/  HMMA.16816.F32 R84, R148, R152.reuse, R84 ;  /* 0x000000989454723c */ /* 0x084fe60000001854 */
[--C-:B-1----:R-:W-:Y:S05]  /*a890*/  FFMA.FTZ R137, R250, UR4, -R209.reuse ;  /* 0x00000004fa897c23 */ /* 0x102fea00080108d1 */
[C---:B------:R-:W-:Y:S01]  /*a8a0*/  HMMA.16816.F32 R88, R144.reuse, R152, R88 ;  /* 0x000000989058723c */ /* 0x040fe20000001858 */
[----:B------:R1:W2:Y:S07]  /*a8b0*/  MUFU.EX2 R237, R137 ;  /* 0x0000008900ed7308 */ /* 0x0002ae0000000800 */
[-C--:B------:R-:W-:Y:S08]  /*a8c0*/  HMMA.16816.F32 R92, R144, R154.reuse, R92 ;  /* 0x0000009a905c723c */ /* 0x080ff0000000185c */
[C---:B------:R-:W-:Y:S01]  /*a8d0*/  HMMA.16816.F32 R96, R148.reuse, R154, R96 ;  /* 0x0000009a9460723c */ /* 0x040fe20000001860 */
[----:B------:R-:W4:Y:S03]  /*a8e0*/  LDSM.16.MT88.4 R152, [R224+0x2000] ;  /* 0x00200000e098783b */ /* 0x000f260000004200 */
[--C-:B-1----:R-:W-:Y:S04]  /*a8f0*/  FFMA.FTZ R137, R251, UR4, -R210.reuse ;  /* 0x00000004fb897c23 */ /* 0x102fe800080108d2 */
[-C--:B---3--:R-:W-:Y:S01]  /*a900*/  HMMA.16816.F32 R100, R148, R156.reuse, R100 ;  /* 0x0000009c9464723c */ /* 0x088fe20000001864 */
[----:B------:R1:W-:Y:S07]  /*a910*/  MUFU.EX2 R187, R137 ;  /* 0x0000008900bb7308 */ /* 0x0003ee0000000800 */
[C---:B------:R-:W-:Y:S08]  /*a920*/  HMMA.16816.F32 R104, R144.reuse, R156, R104 ;  /* 0x0000009c9068723c */ /* 0x040ff00000001868 */
[-C--:B------:R-:W-:Y:S03]  /*a930*/  HMMA.16816.F32 R108, R144, R158.reuse, R108 ;  /* 0x0000009e906c723c */ /* 0x080fe6000000186c */
[--C-:B-1----:R-:W-:Y:S04]  /*a940*/  FFMA.FTZ R137, R252, UR4, -R210.reuse ;  /* 0x00000004fc897c23 */ /* 0x102fe800080108d2 */
[----:B------:R1:W3:Y:S01]  /*a950*/  MUFU.EX2 R203, R137 ;  /* 0x0000008900cb7308 */ /* 0x0002e20000000800 */
[C---:B------:R-:W-:Y:S01]  /*a960*/  HMMA.16816.F32 R112, R148.reuse, R158, R112 ;  /* 0x0000009e9470723c */ /* 0x040fe20000001870 */
[----:B------:R-:W3:Y:S07]  /*a970*/  LDSM.16.MT88.4 R156, [R236+0xc800] ;  /* 0x00c80000ec9c783b */ /* 0x000eee0000004200 */
[-C--:B----4-:R-:W-:Y:S03]  /*a980*/  HMMA.16816.F32 R116, R148, R152.reuse, R116 ;  /* 0x000000989474723c */ /* 0x090fe60000001874 */
[----:B-1----:R-:W-:Y:S05]  /*a990*/  FFMA.FTZ R137, R234, UR4, -R209 ;  /* 0x00000004ea897c23 */ /* 0x002fea00080108d1 */
[C---:B------:R-:W-:Y:S01]  /*a9a0*/  HMMA.16816.F32 R120, R144.reuse, R152, R120 ;  /* 0x000000989078723c */ /* 0x040fe20000001878 */
[----:B------:R1:W4:Y:S07]  /*a9b0*/  MUFU.EX2 R244, R137 ;  /* 0x0000008900f47308 */ /* 0x00032e0000000800 */
[-C--:B------:R-:W-:Y:S03]  /*a9c0*/  HMMA.16816.F32 R124, R144, R154.reuse, R124 ;  /* 0x0000009a907c723c */ /* 0x080fe6000000187c */
[----:B--2---:R-:W-:Y:S02]  /*a9d0*/  F2FP.F16.F32.PACK_AB R144, R201, R237 ;  /* 0x000000edc990723e */ /* 0x004fe400000000ff */
[----:B---3--:R-:W-:Y:S03]  /*a9e0*/  F2FP.F16.F32.PACK_AB R145, R203, R187 ;  /* 0x000000bbcb91723e */ /* 0x008fe600000000ff */
[----:B------:R-:W-:Y:S01]  /*a9f0*/  HMMA.16816.F32 R128, R148, R154, R128 ;  /* 0x0000009a9480723c */ /* 0x000fe20000001880 */
[----:B------:R-:W2:Y:S03]  /*aa00*/  LDSM.16.MT88.4 R152, [R208+0x800] ;  /* 0x00080000d098783b */ /* 0x000ea60000004200 */
[--C-:B-1----:R-:W-:Y:S01]  /*aa10*/  FFMA.FTZ R137, R235, UR4, -R210.reuse ;  /* 0x00000004eb897c23 */ /* 0x102fe200080108d2 */
[----:B----4-:R-:W-:Y:S01]  /*aa20*/  F2FP.F16.F32.PACK_AB R146, R244, R217 ;  /* 0x000000d9f492723e */ /* 0x010fe200000000ff */
[----:B------:R-:W-:Y:S01]  /*aa30*/  MUFU.EX2 R235, R140 ;  /* 0x0000008c00eb7308 */ /* 0x000fe20000000800 */
[----:B------:R-:W-:Y:S02]  /*aa40*/  F2FP.F16.F32.PACK_AB R148, R177, R240 ;  /* 0x000000f0b194723e */ /* 0x000fe400000000ff */
[----:B------:R-:W-:Y:S02]  /*aa50*/  F2FP.F16.F32.PACK_AB R149, R199, R238 ;  /* 0x000000eec795723e */ /* 0x000fe400000000ff */
[----:B------:R-:W-:Y:S05]  /*aa60*/  F2FP.F16.F32.PACK_AB R150, R171, R223 ;  /* 0x000000dfab96723e */ /* 0x000fea00000000ff */
[----:B------:R1:W-:Y:S02]  /*aa70*/  MUFU.EX2 R216, R137 ;  /* 0x0000008900d87308 */ /* 0x0003e40000000800 */
[----:B-1----:R-:W-:Y:S08]  /*aa80*/  FFMA.FTZ R137, R248, UR4, -R210 ;  /* 0x00000004f8897c23 */ /* 0x002ff000080108d2 */
[----:B------:R1:W3:Y:S02]  /*aa90*/  MUFU.EX2 R192, R137 ;  /* 0x0000008900c07308 */ /* 0x0002e40000000800 */
[--C-:B-1----:R-:W-:Y:S01]  /*aaa0*/  FFMA.FTZ R137, R185, UR4, -R211.reuse ;  /* 0x00000004b9897c23 */ /* 0x102fe200080108d3 */
[----:B---3--:R-:W-:Y:S07]  /*aab0*/  F2FP.F16.F32.PACK_AB R147, R192, R216 ;  /* 0x000000d8c093723e */ /* 0x008fee00000000ff */
[----:B------:R-:W-:Y:S01]  /*aac0*/  MUFU.EX2 R185, R138 ;  /* 0x0000008a00b97308 */ /* 0x000fe20000000800 */
[-C--:B------:R-:W-:Y:S09]  /*aad0*/  HMMA.16816.F32 R4, R144, R156.reuse, R4 ;  /* 0x0000009c9004723c */ /* 0x080ff20000001804 */
[----:B------:R1:W3:Y:S02]  /*aae0*/  MUFU.EX2 R222, R137 ;  /* 0x0000008900de7308 */ /* 0x0002e40000000800 */
[--C-:B-1----:R-:W-:Y:S01]  /*aaf0*/  FFMA.FTZ R137, R180, UR4, -R136.reuse ;  /* 0x00000004b4897c23 */ /* 0x102fe20008010888 */
[----:B---3--:R-:W-:Y:S07]  /*ab00*/  F2FP.F16.F32.PACK_AB R151, R222, R179 ;  /* 0x000000b3de97723e */ /* 0x008fee00000000ff */
[----:B------:R1:W-:Y:S01]  /*ab10*/  MUFU.EX2 R180, R137 ;  /* 0x0000008900b47308 */ /* 0x0003e20000000800 */
[C---:B------:R-:W-:Y:S08]  /*ab20*/  HMMA.16816.F32 R8, R148.reuse, R156, R8 ;  /* 0x0000009c9408723c */ /* 0x040ff00000001808 */
[-C--:B------:R-:W-:Y:S03]  /*ab30*/  HMMA.16816.F32 R12, R148, R158.reuse, R12 ;  /* 0x0000009e940c723c */ /* 0x080fe6000000180c */
[--C-:B-1----:R-:W-:Y:S05]  /*ab40*/  FFMA.FTZ R137, R183, UR4, -R136.reuse ;  /* 0x00000004b7897c23 */ /* 0x102fea0008010888 */
[C---:B------:R-:W-:Y:S01]  /*ab50*/  HMMA.16816.F32 R16, R144.reuse, R158, R16 ;  /* 0x0000009e9010723c */ /* 0x040fe20000001810 */
[----:B------:R1:W3:Y:S01]  /*ab60*/  MUFU.EX2 R183, R137 ;  /* 0x0000008900b77308 */ /* 0x0002e20000000800 */
[----:B------:R-:W4:Y:S06]  /*ab70*/  LDSM.16.MT88.4 R156, [R224+0x800] ;  /* 0x00080000e09c783b */ /* 0x000f2c0000004200 */
[-C--:B------:R-:W-:Y:S08]  /*ab80*/  HMMA.16816.F32 R20, R144, R160.reuse, R20 ;  /* 0x000000a09014723c */ /* 0x080ff00000001814 */
[C---:B------:R-:W-:Y:S04]  /*ab90*/  HMMA.16816.F32 R24, R148.reuse, R160, R24 ;  /* 0x000000a09418723c */ /* 0x040fe80000001818 */
[--C-:B-1----:R-:W-:Y:S04]  /*aba0*/  FFMA.FTZ R137, R184, UR4, -R211.reuse ;  /* 0x00000004b8897c23 */ /* 0x102fe800080108d3 */
[-C--:B------:R-:W-:Y:S01]  /*abb0*/  HMMA.16816.F32 R28, R148, R162.reuse, R28 ;  /* 0x000000a2941c723c */ /* 0x080fe2000000181c */
[----:B------:R1:W-:Y:S07]  /*abc0*/  MUFU.EX2 R186, R137 ;  /* 0x0000008900ba7308 */ /* 0x0003ee0000000800 */
[C---:B------:R-:W-:Y:S01]  /*abd0*/  HMMA.16816.F32 R32, R144.reuse, R162, R32 ;  /* 0x000000a29020723c */ /* 0x040fe20000001820 */
[----:B------:R-:W3:Y:S07]  /*abe0*/  LDSM.16.MT88.4 R160, [R236+0xe800] ;  /* 0x00e80000eca0783b */ /* 0x000eee0000004200 */
[-C--:B--2---:R-:W-:Y:S03]  /*abf0*/  HMMA.16816.F32 R36, R144, R152.reuse, R36 ;  /* 0x000000989024723c */ /* 0x084fe60000001824 */
[--C-:B-1----:R-:W-:Y:S04]  /*ac00*/  FFMA.FTZ R137, R182, UR4, -R211.reuse ;  /* 0x00000004b6897c23 */ /* 0x102fe800080108d3 */
[----:B------:R1:W2:Y:S01]  /*ac10*/  MUFU.EX2 R182, R137 ;  /* 0x0000008900b67308 */ /* 0x0002a20000000800 */
[C---:B------:R-:W-:Y:S08]  /*ac20*/  HMMA.16816.F32 R40, R148.reuse, R152, R40 ;  /* 0x000000989428723c */ /* 0x040ff00000001828 */
[-C--:B------:R-:W-:Y:S08]  /*ac30*/  HMMA.16816.F32 R44, R148, R154.reuse, R44 ;  /* 0x0000009a942c723c */ /* 0x080ff0000000182c */
[C---:B------:R-:W-:Y:S01]  /*ac40*/  HMMA.16816.F32 R48, R144.reuse, R154, R48 ;  /* 0x0000009a9030723c */ /* 0x040fe20000001830 */
[----:B------:R-:W2:Y:S03]  /*ac50*/  LDSM.16.MT88.4 R152, [R239+0xe800] ;  /* 0x00e80000ef98783b */ /* 0x000ea60000004200 */
[--C-:B-1----:R-:W-:Y:S04]  /*ac60*/  FFMA.FTZ R137, R176, UR4, -R136.reuse ;  /* 0x00000004b0897c23 */ /* 0x102fe80008010888 */
[-C--:B----4-:R-:W-:Y:S01]  /*ac70*/  HMMA.16816.F32 R52, R144, R156.reuse, R52 ;  /* 0x0000009c9034723c */ /* 0x090fe20000001834 */
[----:B------:R1:W-:Y:S07]  /*ac80*/  MUFU.EX2 R176, R137 ;  /* 0x0000008900b07308 */ /* 0x0003ee0000000800 */
[C---:B------:R-:W-:Y:S08]  /*ac90*/  HMMA.16816.F32 R56, R148.reuse, R156, R56 ;  /* 0x0000009c9438723c */ /* 0x040ff00000001838 */
[-C--:B------:R-:W-:Y:S03]  /*aca0*/  HMMA.16816.F32 R60, R148, R158.reuse, R60 ;  /* 0x0000009e943c723c */ /* 0x080fe6000000183c */
[----:B-1----:R-:W-:Y:S04]  /*acb0*/  FFMA.FTZ R137, R181, UR4, -R136 ;  /* 0x00000004b5897c23 */ /* 0x002fe80008010888 */
[----:B------:R1:W4:Y:S01]  /*acc0*/  MUFU.EX2 R198, R137 ;  /* 0x0000008900c67308 */ /* 0x0003220000000800 */
[C---:B------:R-:W-:Y:S01]  /*acd0*/  HMMA.16816.F32 R64, R144.reuse, R158, R64 ;  /* 0x0000009e9040723c */ /* 0x040fe20000001840 */
[----:B------:R-:W4:Y:S07]  /*ace0*/  LDSM.16.MT88.4 R156, [R208+0x2800] ;  /* 0x00280000d09c783b */ /* 0x000f2e0000004200 */
[-C--:B---3--:R-:W-:Y:S08]  /*acf0*/  HMMA.16816.F32 R68, R144, R160.reuse, R68 ;  /* 0x000000a09044723c */ /* 0x088ff00000001844 */
[C---:B------:R-:W-:Y:S04]  /*ad00*/  HMMA.16816.F32 R72, R148.reuse, R160, R72 ;  /* 0x000000a09448723c */ /* 0x040fe80000001848 */
[----:B-1----:R-:W-:Y:S04]  /*ad10*/  FFMA.FTZ R137, R178, UR4, -R211 ;  /* 0x00000004b2897c23 */ /* 0x002fe800080108d3 */
[-C--:B------:R-:W-:Y:S01]  /*ad20*/  HMMA.16816.F32 R76, R148, R162.reuse, R76 ;  /* 0x000000a2944c723c */ /* 0x080fe2000000184c */
[----:B------:R1:W-:Y:S07]  /*ad30*/  MUFU.EX2 R195, R137 ;  /* 0x0000008900c37308 */ /* 0x0003ee0000000800 */
[C---:B------:R-:W-:Y:S01]  /*ad40*/  HMMA.16816.F32 R80, R144.reuse, R162, R80 ;  /* 0x000000a29050723c */ /* 0x040fe20000001850 */
[----:B------:R-:W3:Y:S07]  /*ad50*/  LDSM.16.MT88.4 R160, [R224+0x2800] ;  /* 0x00280000e0a0783b */ /* 0x000eee0000004200 */
[-C--:B--2---:R-:W-:Y:S03]  /*ad60*/  HMMA.16816.F32 R84, R144, R152.reuse, R84 ;  /* 0x000000989054723c */ /* 0x084fe60000001854 */
[--C-:B-1----:R-:W-:Y:S01]  /*ad70*/  FFMA.FTZ R137, R167, UR4, -R209.reuse ;  /* 0x00000004a7897c23 */ /* 0x102fe200080108d1 */
[----:B------:R-:W-:Y:S02]  /*ad80*/  MOV R167, R166 ;  /* 0x000000a600a77202 */ /* 0x000fe40000000f00 */
[----:B------:R-:W2:Y:S01]  /*ad90*/  LDL.LU R166, [R1+0x8] ;  /* 0x0000080001a67983 */ /* 0x000ea20000300800 */
[----:B------:R1:W3:Y:S01]  /*ada0*/  MUFU.EX2 R181, R137 ;  /* 0x0000008900b57308 */ /* 0x0002e20000000800 */
[C---:B------:R-:W-:Y:S08]  /*adb0*/  HMMA.16816.F32 R88, R148.reuse, R152, R88 ;  /* 0x000000989458723c */ /* 0x040ff00000001858 */
[-C--:B------:R-:W-:Y:S08]  /*adc0*/  HMMA.16816.F32 R92, R148, R154.reuse, R92 ;  /* 0x0000009a945c723c */ /* 0x080ff0000000185c */
[C---:B------:R-:W-:Y:S01]  /*add0*/  HMMA.16816.F32 R96, R144.reuse, R154, R96 ;  /* 0x0000009a9060723c */ /* 0x040fe20000001860 */
[----:B------:R-:W3:Y:S03]  /*ade0*/  LDSM.16.MT88.4 R152, [R236+0xd000] ;  /* 0x00d00000ec98783b */ /* 0x000ee60000004200 */
[--C-:B-1----:R-:W-:Y:S04]  /*adf0*/  FFMA.FTZ R137, R165, UR4, -R210.reuse ;  /* 0x00000004a5897c23 */ /* 0x102fe800080108d2 */
[-C--:B----4-:R-:W-:Y:S01]  /*ae00*/  HMMA.16816.F32 R100, R144, R156.reuse, R100 ;  /* 0x0000009c9064723c */ /* 0x090fe20000001864 */
[----:B------:R-:W4:Y:S01]  /*ae10*/  LDL.LU R165, [R1+0x4] ;  /* 0x0000040001a57983 */ /* 0x000f220000300800 */
[----:B------:R1:W-:Y:S03]  /*ae20*/  MUFU.EX2 R184, R137 ;  /* 0x0000008900b87308 */ /* 0x0003e60000000800 */
[----:B------:R-:W4:Y:S03]  /*ae30*/  LDL.LU R175, [R1+0x14] ;  /* 0x0000140001af7983 */ /* 0x000f260000300800 */
[C---:B------:R-:W-:Y:S08]  /*ae40*/  HMMA.16816.F32 R104, R148.reuse, R156, R104 ;  /* 0x0000009c9468723c */ /* 0x040ff00000001868 */
[-C--:B------:R-:W-:Y:S03]  /*ae50*/  HMMA.16816.F32 R108, R148, R158.reuse, R108 ;  /* 0x0000009e946c723c */ /* 0x080fe6000000186c */
[--C-:B-1----:R-:W-:Y:S02]  /*ae60*/  FFMA.FTZ R137, R174, UR4, -R210.reuse ;  /* 0x00000004ae897c23 */ /* 0x102fe400080108d2 */
[----:B------:R-:W4:Y:S02]  /*ae70*/  LDL.LU R174, [R1+0x18] ;  /* 0x0000180001ae7983 */ /* 0x000f240000300800 */
[----:B------:R1:W1:Y:S01]  /*ae80*/  MUFU.EX2 R178, R137 ;  /* 0x0000008900b27308 */ /* 0x0002620000000800 */
[C---:B------:R-:W-:Y:S01]  /*ae90*/  HMMA.16816.F32 R112, R144.reuse, R158, R112 ;  /* 0x0000009e9070723c */ /* 0x040fe20000001870 */
[----:B------:R-:W1:Y:S07]  /*aea0*/  LDSM.16.MT88.4 R156, [R239+0xd000] ;  /* 0x00d00000ef9c783b */ /* 0x000e6e0000004200 */
[-C--:B---3--:R-:W-:Y:S08]  /*aeb0*/  HMMA.16816.F32 R116, R144, R160.reuse, R116 ;  /* 0x000000a09074723c */ /* 0x088ff00000001874 */
[C---:B------:R-:W-:Y:S04]  /*aec0*/  HMMA.16816.F32 R120, R148.reuse, R160, R120 ;  /* 0x000000a09478723c */ /* 0x040fe80000001878 */
[--C-:B-1----:R-:W-:Y:S02]  /*aed0*/  FFMA.FTZ R137, R173, UR4, -R209.reuse ;  /* 0x00000004ad897c23 */ /* 0x102fe400080108d1 */
[----:B------:R-:W3:Y:S02]  /*aee0*/  LDL.LU R173, [R1+0x1c] ;  /* 0x00001c0001ad7983 */ /* 0x000ee40000300800 */
[-C--:B------:R-:W-:Y:S01]  /*aef0*/  HMMA.16816.F32 R124, R148, R162.reuse, R124 ;  /* 0x000000a2947c723c */ /* 0x080fe2000000187c */
[----:B------:R1:W-:Y:S02]  /*af00*/  MUFU.EX2 R196, R137 ;  /* 0x0000008900c47308 */ /* 0x0003e40000000800 */
[----:B------:R-:W-:Y:S02]  /*af10*/  F2FP.F16.F32.PACK_AB R148, R183, R180 ;  /* 0x000000b4b794723e */ /* 0x000fe400000000ff */
[----:B------:R-:W-:Y:S02]  /*af20*/  F2FP.F16.F32.PACK_AB R149, R182, R186 ;  /* 0x000000bab695723e */ /* 0x000fe400000000ff */
[----:B------:R-:W-:Y:S01]  /*af30*/  F2FP.F16.F32.PACK_AB R150, R198, R176 ;  /* 0x000000b0c696723e */ /* 0x000fe200000000ff */
[----:B------:R-:W-:Y:S01]  /*af40*/  HMMA.16816.F32 R128, R144, R162, R128 ;  /* 0x000000a29080723c */ /* 0x000fe20000001880 */
[----:B------:R-:W1:Y:S03]  /*af50*/  LDSM.16.MT88.4 R160, [R208+0x1000] ;  /* 0x00100000d0a0783b */ /* 0x000e660000004200 */
[----:B------:R-:W-:Y:S02]  /*af60*/  F2FP.F16.F32.PACK_AB R144, R181, R185 ;  /* 0x000000b9b590723e */ /* 0x000fe400000000ff */
[----:B------:R-:W-:Y:S01]  /*af70*/  F2FP.F16.F32.PACK_AB R145, R178, R184 ;  /* 0x000000b8b291723e */ /* 0x000fe200000000ff */
[----:B-1----:R-:W-:Y:S02]  /*af80*/  FFMA.FTZ R137, R172, UR4, -R209 ;  /* 0x00000004ac897c23 */ /* 0x002fe400080108d1 */
[----:B------:R-:W3:Y:S02]  /*af90*/  LDL.LU R172, [R1+0x20] ;  /* 0x0000200001ac7983 */ /* 0x000ee40000300800 */
[----:B------:R1:W1:Y:S02]  /*afa0*/  MUFU.EX2 R200, R137 ;  /* 0x0000008900c87308 */ /* 0x0002640000000800 */
[--C-:B-1----:R-:W-:Y:S01]  /*afb0*/  FFMA.FTZ R137, R170, UR4, -R210.reuse ;  /* 0x00000004aa897c23 */ /* 0x102fe200080108d2 */
[----:B------:R-:W-:Y:S02]  /*afc0*/  F2FP.F16.F32.PACK_AB R146, R200, R196 ;  /* 0x000000c4c892723e */ /* 0x000fe400000000ff */
[----:B------:R-:W-:Y:S05]  /*afd0*/  MOV R170, R218 ;  /* 0x000000da00aa7202 */ /* 0x000fea0000000f00 */
[----:B------:R1:W-:Y:S01]  /*afe0*/  MUFU.EX2 R197, R137 ;  /* 0x0000008900c57308 */ /* 0x0003e20000000800 */
[----:B------:R-:W3:Y:S01]  /*aff0*/  LDL.LU R218, [R1+0x10] ;  /* 0x0000100001da7983 */ /* 0x000ee20000300800 */
[----:B------:R-:W-:Y:S02]  /*b000*/  MOV R194, R170 ;  /* 0x000000aa00c27202 */ /* 0x000fe40000000f00 */
[----:B------:R-:W-:Y:S01]  /*b010*/  MOV R170, R213 ;  /* 0x000000d500aa7202 */ /* 0x000fe20000000f00 */
[----:B-1----:R-:W-:Y:S01]  /*b020*/  FFMA.FTZ R137, R169, UR4, -R210 ;  /* 0x00000004a9897c23 */ /* 0x002fe200080108d2 */
[----:B------:R-:W-:Y:S04]  /*b030*/  MOV R169, R164 ;  /* 0x000000a400a97202 */ /* 0x000fe80000000f00 */
[----:B------:R1:W1:Y:S01]  /*b040*/  MUFU.EX2 R202, R137 ;  /* 0x0000008900ca7308 */ /* 0x0002620000000800 */
[----:B------:R-:W-:Y:S02]  /*b050*/  MOV R193, R169 ;  /* 0x000000a900c17202 */ /* 0x000fe40000000f00 */
[----:B------:R-:W-:Y:S01]  /*b060*/  MOV R169, R214 ;  /* 0x000000d600a97202 */ /* 0x000fe20000000f00 */
[----:B-1----:R-:W-:Y:S01]  /*b070*/  FFMA.FTZ R137, R168, UR4, -R211 ;  /* 0x00000004a8897c23 */ /* 0x002fe200080108d3 */
[----:B------:R-:W-:Y:S05]  /*b080*/  F2FP.F16.F32.PACK_AB R147, R202, R197 ;  /* 0x000000c5ca93723e */ /* 0x000fea00000000ff */
[----:B------:R-:W1:Y:S02]  /*b090*/  MUFU.EX2 R252, R137 ;  /* 0x0000008900fc7308 */ /* 0x000e640000000800 */
[-C--:B------:R-:W-:Y:S03]  /*b0a0*/  HMMA.16816.F32 R4, R144, R152.reuse, R4 ;  /* 0x000000989004723c */ /* 0x080fe60000001804 */
[----:B-1----:R-:W-:Y:S01]  /*b0b0*/  F2FP.F16.F32.PACK_AB R151, R252, R195 ;  /* 0x000000c3fc97723e */ /* 0x002fe200000000ff */
[--C-:B------:R-:W-:Y:S04]  /*b0c0*/  FFMA.FTZ R137, R167, UR4, -R136.reuse ;  /* 0x00000004a7897c23 */ /* 0x100fe80008010888 */
[----:B------:R-:W-:Y:S02]  /*b0d0*/  MUFU.EX2 R251, R137 ;  /* 0x0000008900fb7308 */ /* 0x000fe40000000800 */
[C---:B------:R-:W-:Y:S08]  /*b0e0*/  HMMA.16816.F32 R8, R148.reuse, R152, R8 ;  /* 0x000000989408723c */ /* 0x040ff00000001808 */
[-C--:B------:R-:W-:Y:S08]  /*b0f0*/  HMMA.16816.F32 R12, R148, R154.reuse, R12 ;  /* 0x0000009a940c723c */ /* 0x080ff0000000180c */
[C---:B------:R-:W-:Y:S01]  /*b100*/  HMMA.16816.F32 R16, R144.reuse, R154, R16 ;  /* 0x0000009a9010723c */ /* 0x040fe20000001810 */
[----:B------:R-:W1:Y:S07]  /*b110*/  LDSM.16.MT88.4 R152, [R224+0x1000] ;  /* 0x00100000e098783b */ /* 0x000e6e0000004200 */
[-C--:B------:R-:W-:Y:S08]  /*b120*/  HMMA.16816.F32 R20, R144, R156.reuse, R20 ;  /* 0x0000009c9014723c */ /* 0x080ff00000001814 */
[C---:B------:R-:W-:Y:S08]  /*b130*/  HMMA.16816.F32 R24, R148.reuse, R156, R24 ;  /* 0x0000009c9418723c */ /* 0x040ff00000001818 */
[-C--:B------:R-:W-:Y:S08]  /*b140*/  HMMA.16816.F32 R28, R148, R158.reuse, R28 ;  /* 0x0000009e941c723c */ /* 0x080ff0000000181c */
[C---:B------:R-:W-:Y:S01]  /*b150*/  HMMA.16816.F32 R32, R144.reuse, R158, R32 ;  /* 0x0000009e9020723c */ /* 0x040fe20000001820 */
[----:B------:R-:W-:Y:S07]  /*b160*/  LDSM.16.MT88.4 R156, [R239+0xf000] ;  /* 0x00f00000ef9c783b */ /* 0x000fee0000004200 */
[-C--:B------:R-:W-:Y:S08]  /*b170*/  HMMA.16816.F32 R36, R144, R160.reuse, R36 ;  /* 0x000000a09024723c */ /* 0x080ff00000001824 */
[C---:B------:R-:W-:Y:S04]  /*b180*/  HMMA.16816.F32 R40, R148.reuse, R160, R40 ;  /* 0x000000a09428723c */ /* 0x040fe80000001828 */
[----:B------:R-:W-:Y:S02]  /*b190*/  MOV R161, R217 ;  /* 0x000000d900a17202 */ /* 0x000fe40000000f00 */
[----:B------:R-:W-:Y:S02]  /*b1a0*/  MOV R160, R216 ;  /* 0x000000d800a07202 */ /* 0x000fe40000000f00 */
[-C--:B------:R-:W-:Y:S08]  /*b1b0*/  HMMA.16816.F32 R44, R148, R162.reuse, R44 ;  /* 0x000000a2942c723c */ /* 0x080ff0000000182c */
[C---:B------:R-:W-:Y:S01]  /*b1c0*/  HMMA.16816.F32 R48, R144.reuse, R162, R48 ;  /* 0x000000a29030723c */ /* 0x040fe20000001830 */
[----:B------:R-:W3:Y:S04]  /*b1d0*/  LDL.LU R163, [R1+0x50] ;  /* 0x0000500001a37983 */ /* 0x000ee80000300800 */
[----:B------:R-:W3:Y:S03]  /*b1e0*/  LDL.LU R162, [R1+0x4c] ;  /* 0x00004c0001a27983 */ /* 0x000ee60000300800 */
[-C--:B-1----:R-:W-:Y:S08]  /*b1f0*/  HMMA.16816.F32 R52, R144, R152.reuse, R52 ;  /* 0x000000989034723c */ /* 0x082ff00000001834 */
[C---:B------:R-:W-:Y:S08]  /*b200*/  HMMA.16816.F32 R56, R148.reuse, R152, R56 ;  /* 0x000000989438723c */ /* 0x040ff00000001838 */
[-C--:B------:R-:W-:Y:S08]  /*b210*/  HMMA.16816.F32 R60, R148, R154.reuse, R60 ;  /* 0x0000009a943c723c */ /* 0x080ff0000000183c */
[C---:B------:R-:W-:Y:S01]  /*b220*/  HMMA.16816.F32 R64, R144.reuse, R154, R64 ;  /* 0x0000009a9040723c */ /* 0x040fe20000001840 */
[----:B------:R-:W-:Y:S03]  /*b230*/  LDSM.16.MT88.4 R152, [R208+0x3000] ;  /* 0x00300000d098783b */ /* 0x000fe60000004200 */
[--C-:B--2---:R-:W-:Y:S04]  /*b240*/  FFMA.FTZ R138, R166, UR4, -R136.reuse ;  /* 0x00000004a68a7c23 */ /* 0x104fe80008010888 */
[----:B------:R-:W-:Y:S01]  /*b250*/  MUFU.EX2 R250, R138 ;  /* 0x0000008a00fa7308 */ /* 0x000fe20000000800 */
[--C-:B----4-:R-:W-:Y:S01]  /*b260*/  FFMA.FTZ R168, R165, UR4, -R136.reuse ;  /* 0x00000004a5a87c23 */ /* 0x110fe20008010888 */
[----:B------:R-:W-:Y:S01]  /*b270*/  FFMA.FTZ R136, R225, UR4, -R136 ;  /* 0x00000004e1887c23 */ /* 0x000fe20008010888 */
[----:B------:R-:W1:Y:S01]  /*b280*/  LDSM.16.MT88.4 R164, [R236+0xf000] ;  /* 0x00f00000eca4783b */ /* 0x000e620000004200 */
[--C-:B------:R-:W-:Y:S06]  /*b290*/  FFMA.FTZ R140, R175, UR4, -R209.reuse ;  /* 0x00000004af8c7c23 */ /* 0x100fec00080108d1 */
[----:B------:R2:W-:Y:S10]  /*b2a0*/  MUFU.EX2 R234, R136 ;  /* 0x0000008800ea7308 */ /* 0x0005f40000000800 */
[----:B------:R4:W-:Y:S10]  /*b2b0*/  MUFU.EX2 R232, R140 ;  /* 0x0000008c00e87308 */ /* 0x0009f40000000800 */
[----:B------:R-:W-:Y:S01]  /*b2c0*/  MUFU.EX2 R248, R168 ;  /* 0x000000a800f87308 */ /* 0x000fe20000000800 */
[----:B--2---:R-:W2:Y:S01]  /*b2d0*/  LDSM.16.MT88.4 R136, [R224+0x3000] ;  /* 0x00300000e088783b */ /* 0x004ea20000004200 */
[--C-:B----4-:R-:W-:Y:S08]  /*b2e0*/  FFMA.FTZ R140, R174, UR4, -R209.reuse ;  /* 0x00000004ae8c7c23 */ /* 0x110ff000080108d1 */
[----:B------:R3:W4:Y:S01]  /*b2f0*/  MUFU.EX2 R231, R140 ;  /* 0x0000008c00e77308 */ /* 0x0007220000000800 */
[-C--:B-1----:R-:W-:Y:S08]  /*b300*/  HMMA.16816.F32 R68, R144, R164.reuse, R68 ;  /* 0x000000a49044723c */ /* 0x082ff00000001844 */
[C---:B------:R-:W-:Y:S04]  /*b310*/  HMMA.16816.F32 R72, R148.reuse, R164, R72 ;  /* 0x000000a49448723c */ /* 0x040fe80000001848 */
[--C-:B---3--:R-:W-:Y:S04]  /*b320*/  FFMA.FTZ R140, R173, UR4, -R210.reuse ;  /* 0x00000004ad8c7c23 */ /* 0x108fe800080108d2 */
[-C--:B------:R-:W-:Y:S01]  /*b330*/  HMMA.16816.F32 R76, R148, R166.reuse, R76 ;  /* 0x000000a6944c723c */ /* 0x080fe2000000184c */
[----:B------:R1:W-:Y:S07]  /*b340*/  MUFU.EX2 R230, R140 ;  /* 0x0000008c00e67308 */ /* 0x0003ee0000000800 */
[C---:B------:R-:W-:Y:S08]  /*b350*/  HMMA.16816.F32 R80, R144.reuse, R166, R80 ;  /* 0x000000a69050723c */ /* 0x040ff00000001850 */
[-C--:B------:R-:W-:Y:S03]  /*b360*/  HMMA.16816.F32 R84, R144, R156.reuse, R84 ;  /* 0x0000009c9054723c */ /* 0x080fe60000001854 */
[--C-:B-1----:R-:W-:Y:S02]  /*b370*/  FFMA.FTZ R140, R172, UR4, -R210.reuse ;  /* 0x00000004ac8c7c23 */ /* 0x102fe400080108d2 */
[----:B------:R-:W-:Y:S02]  /*b380*/  LDSM.16.MT88.4 R172, [R239+0xd800] ;  /* 0x00d80000efac783b */ /* 0x000fe40000004200 */
[----:B------:R1:W3:Y:S01]  /*b390*/  MUFU.EX2 R229, R140 ;  /* 0x0000008c00e57308 */ /* 0x0002e20000000800 */
[C---:B------:R-:W-:Y:S08]  /*b3a0*/  HMMA.16816.F32 R88, R148.reuse, R156, R88 ;  /* 0x0000009c9458723c */ /* 0x040ff00000001858 */
[-C--:B------:R-:W-:Y:S08]  /*b3b0*/  HMMA.16816.F32 R92, R148, R158.reuse, R92 ;  /* 0x0000009e945c723c */ /* 0x080ff0000000185c */
[C---:B------:R-:W-:Y:S01]  /*b3c0*/  HMMA.16816.F32 R96, R144.reuse, R158, R96 ;  /* 0x0000009e9060723c */ /* 0x040fe20000001860 */
[----:B------:R-:W3:Y:S03]  /*b3d0*/  LDSM.16.MT88.4 R156, [R236+0xd800] ;  /* 0x00d80000ec9c783b */ /* 0x000ee60000004200 */
[--C-:B-1----:R-:W-:Y:S01]  /*b3e0*/  FFMA.FTZ R140, R226, UR4, -R209.reuse ;  /* 0x00000004e28c7c23 */ /* 0x102fe200080108d1 */
[----:B------:R-:W-:Y:S03]  /*b3f0*/  FFMA.FTZ R209, R227, UR4, -R209 ;  /* 0x00000004e3d17c23 */ /* 0x000fe600080108d1 */
[-C--:B------:R-:W-:Y:S01]  /*b400*/  HMMA.16816.F32 R100, R144, R152.reuse, R100 ;  /* 0x000000989064723c */ /* 0x080fe20000001864 */
[----:B------:R1:W-:Y:S07]  /*b410*/  MUFU.EX2 R228, R140 ;  /* 0x0000008c00e47308 */ /* 0x0003ee0000000800 */
[C---:B------:R-:W-:Y:S01]  /*b420*/  HMMA.16816.F32 R104, R148.reuse, R152, R104 ;  /* 0x000000989468723c */ /* 0x040fe20000001868 */
[----:B------:R-:W3:Y:S02]  /*b430*/  LDL.LU R152, [R1+0x54] ;  /* 0x0000540001987983 */ /* 0x000ee40000300800 */
[----:B------:R4:W3:Y:S02]  /*b440*/  MUFU.EX2 R227, R209 ;  /* 0x000000d100e37308 */ /* 0x0008e40000000800 */
[----:B------:R-:W3:Y:S03]  /*b450*/  LDL.LU R141, [R1+0x58] ;  /* 0x00005800018d7983 */ /* 0x000ee60000300800 */
[-C--:B------:R-:W-:Y:S03]  /*b460*/  HMMA.16816.F32 R108, R148, R154.reuse, R108 ;  /* 0x0000009a946c723c */ /* 0x080fe6000000186c */
[--C-:B-1----:R-:W-:Y:S01]  /*b470*/  FFMA.FTZ R140, R142, UR4, -R210.reuse ;  /* 0x000000048e8c7c23 */ /* 0x102fe200080108d2 */
[----:B------:R-:W-:Y:S01]  /*b480*/  FFMA.FTZ R210, R218, UR4, -R210 ;  /* 0x00000004dad27c23 */ /* 0x000fe200080108d2 */
[----:B------:R-:W3:Y:S02]  /*b490*/  LDL.LU R142, [R1+0x90] ;  /* 0x00009000018e7983 */ /* 0x000ee40000300800 */
[----:B------:R-:W-:Y:S01]  /*b4a0*/  MUFU.EX2 R226, R140 ;  /* 0x0000008c00e27308 */ /* 0x000fe20000000800 */
[C---:B------:R-:W-:Y:S04]  /*b4b0*/  HMMA.16816.F32 R112, R144.reuse, R154, R112 ;  /* 0x0000009a9070723c */ /* 0x040fe80000001870 */
[----:B----4-:R-:W-:Y:S05]  /*b4c0*/  F2FP.F16.F32.PACK_AB R209, R235, R249 ;  /* 0x000000f9ebd1723e */ /* 0x010fea00000000ff */
[----:B------:R1:W4:Y:S01]  /*b4d0*/  MUFU.EX2 R225, R210 ;  /* 0x000000d200e17308 */ /* 0x0003220000000800 */
[-C--:B--2---:R-:W-:Y:S08]  /*b4e0*/  HMMA.16816.F32 R116, R144, R136.reuse, R116 ;  /* 0x000000889074723c */ /* 0x084ff00000001874 */
[C---:B------:R-:W-:Y:S04]  /*b4f0*/  HMMA.16816.F32 R120, R148.reuse, R136, R120 ;  /* 0x000000889478723c */ /* 0x040fe80000001878 */
[----:B------:R-:W-:Y:S02]  /*b500*/  F2FP.F16.F32.PACK_AB R136, R231, R232 ;  /* 0x000000e8e788723e */ /* 0x000fe400000000ff */
[----:B---3--:R-:W-:Y:S02]  /*b510*/  F2FP.F16.F32.PACK_AB R137, R229, R230 ;  /* 0x000000e6e589723e */ /* 0x008fe400000000ff */
[-C--:B------:R-:W-:Y:S03]  /*b520*/  HMMA.16816.F32 R124, R148, R138.reuse, R124 ;  /* 0x0000008a947c723c */ /* 0x080fe6000000187c */
[----:B-1----:R-:W-:Y:S05]  /*b530*/  F2FP.F16.F32.PACK_AB R210, R234, R248 ;  /* 0x000000f8ead2723e */ /* 0x002fea00000000ff */
[----:B------:R-:W-:Y:S04]  /*b540*/  HMMA.16816.F32 R128, R144, R138, R128 ;  /* 0x0000008a9080723c */ /* 0x000fe80000001880 */
[----:B------:R-:W-:Y:S02]  /*b550*/  F2FP.F16.F32.PACK_AB R138, R227, R228 ;  /* 0x000000e4e38a723e */ /* 0x000fe400000000ff */
[----:B----4-:R-:W-:Y:S07]  /*b560*/  F2FP.F16.F32.PACK_AB R139, R225, R226 ;  /* 0x000000e2e18b723e */ /* 0x010fee00000000ff */
[-C--:B------:R-:W-:Y:S05]  /*b570*/  HMMA.16816.F32 R148, R136, R156.reuse, R4 ;  /* 0x0000009c8894723c */ /* 0x080fea0000001804 */
[----:B------:R-:W-:Y:S02]  /*b580*/  MOV R4, R160 ;  /* 0x000000a000047202 */ /* 0x000fe40000000f00 */
[----:B------:R-:W-:Y:S02]  /*b590*/  MOV R5, R161 ;  /* 0x000000a100057202 */ /* 0x000fe40000000f00 */
[----:B------:R-:W-:Y:S02]  /*b5a0*/  MOV R6, R180 ;  /* 0x000000b400067202 */ /* 0x000fe40000000f00 */
[----:B------:R-:W-:Y:S02]  /*b5b0*/  MOV R7, R179 ;  /* 0x000000b300077202 */ /* 0x000fe40000000f00 */
[----:B------:R-:W-:Y:S02]  /*b5c0*/  MOV R180, R170 ;  /* 0x000000aa00b47202 */ /* 0x000fe40000000f00 */
[----:B------:R-:W-:Y:S01]  /*b5d0*/  MOV R179, R169 ;  /* 0x000000a900b37202 */ /* 0x000fe20000000f00 */
[----:B------:R-:W-:Y:S01]  /*b5e0*/  FFMA.FTZ R132, R132, R163, R215 ;  /* 0x000000a384847223 */ /* 0x000fe200000100d7 */
[----:B------:R-:W-:Y:S02]  /*b5f0*/  FFMA.FTZ R3, R3, R162, R212 ;  /* 0x000000a203037223 */ /* 0x000fe400000100d4 */
[----:B------:R-:W1:Y:S01]  /*b600*/  LDSM.16.MT88.4 R212, [R236+0xf800] ;  /* 0x00f80000ecd4783b */ /* 0x000e620000004200 */
[----:B------:R-:W-:Y:S01]  /*b610*/  FFMA.FTZ R2, R2, R152, R221 ;  /* 0x0000009802027223 */ /* 0x000fe200000100dd */
[----:B------:R-:W-:Y:S01]  /*b620*/  FFMA.FTZ R0, R0, R141, R219 ;  /* 0x0000008d00007223 */ /* 0x000fe200000100db */
[----:B------:R-:W-:Y:S01]  /*b630*/  FADD.FTZ R141, R133, R132 ;  /* 0x00000084858d7221 */ /* 0x000fe20000010000 */
[----:B------:R-:W-:Y:S01]  /*b640*/  FADD.FTZ R132, R134, R3 ;  /* 0x0000000386847221 */ /* 0x000fe20000010000 */
[----:B------:R-:W-:Y:S01]  /*b650*/  FADD.FTZ R140, R220, R2 ;  /* 0x00000002dc8c7221 */ /* 0x000fe20000010000 */
[----:B------:R-:W-:Y:S02]  /*b660*/  MOV R3, R223 ;  /* 0x000000df00037202 */ /* 0x000fe40000000f00 */
[----:B------:R-:W2:Y:S01]  /*b670*/  LDL.LU R133, [R1+0x8c] ;  /* 0x00008c0001857983 */ /* 0x000ea20000300800 */
[----:B------:R-:W-:Y:S01]  /*b680*/  MOV R2, R222 ;  /* 0x000000de00027202 */ /* 0x000fe20000000f00 */
[----:B------:R-:W-:Y:S02]  /*b690*/  FFMA.FTZ R211, R142, UR4, -R211 ;  /* 0x000000048ed37c23 */ /* 0x000fe400080108d3 */
[----:B------:R3:W-:Y:S02]  /*b6a0*/  LDSM.16.MT88.4 R220, [R208+0x3800] ;  /* 0x00380000d0dc783b */ /* 0x0007e40000004200 */
[----:B------:R-:W4:Y:S06]  /*b6b0*/  MUFU.EX2 R142, R211 ;  /* 0x000000d3008e7308 */ /* 0x000f2c0000000800 */
[----:B------:R-:W2:Y:S04]  /*b6c0*/  LDL.LU R134, [R1+0x88] ;  /* 0x0000880001867983 */ /* 0x000ea80000300800 */
[----:B------:R-:W1:Y:S01]  /*b6d0*/  LDSM.16.MT88.4 R216, [R239+0xf800] ;  /* 0x00f80000efd8783b */ /* 0x000e620000004200 */
[----:B----4-:R-:W-:Y:S02]  /*b6e0*/  F2FP.F16.F32.PACK_AB R211, R142, R233 ;  /* 0x000000e98ed3723e */ /* 0x010fe400000000ff */
[----:B---3--:R-:W-:Y:S07]  /*b6f0*/  F2FP.F16.F32.PACK_AB R208, R250, R251 ;  /* 0x000000fbfad0723e */ /* 0x008fee00000000ff */
[C---:B------:R-:W-:Y:S04]  /*b700*/  HMMA.16816.F32 R144, R208.reuse, R156, R8 ;  /* 0x0000009cd090723c */ /* 0x040fe80000001808 */
[----:B------:R-:W-:Y:S02]  /*b710*/  MOV R8, R7 ;  /* 0x0000000700087202 */ /* 0x000fe40000000f00 */
[----:B------:R-:W-:Y:S02]  /*b720*/  MOV R11, R171 ;  /* 0x000000ab000b7202 */ /* 0x000fe40000000f00 */
[-C--:B------:R-:W-:Y:S03]  /*b730*/  HMMA.16816.F32 R152, R208, R158.reuse, R12 ;  /* 0x0000009ed098723c */ /* 0x080fe6000000180c */
[----:B------:R-:W-:Y:S02]  /*b740*/  MOV R14, R179 ;  /* 0x000000b3000e7202 */ /* 0x000fe40000000f00 */
[----:B------:R-:W-:Y:S02]  /*b750*/  MOV R15, R194 ;  /* 0x000000c2000f7202 */ /* 0x000fe40000000f00 */
[----:B------:R-:W-:Y:S01]  /*b760*/  IADD3 R14, P0, PT, R14, -UR17, RZ ;  /* 0x800000110e0e7c10 */ /* 0x000fe2000ff1e0ff */
[C---:B------:R-:W-:Y:S04]  /*b770*/  HMMA.16816.F32 R156, R136.reuse, R158, R16 ;  /* 0x0000009e889c723c */ /* 0x040fe80000001810 */
[----:B------:R-:W-:Y:S02]  /*b780*/  IADD3.X R15, PT, PT, R15, ~UR7, RZ, P0, !PT ;  /* 0x800000070f0f7c10 */ /* 0x000fe400087fe4ff */
[----:B------:R-:W-:Y:S02]  /*b790*/  MOV R9, R3 ;  /* 0x0000000300097202 */ /* 0x000fe40000000f00 */
[-C--:B------:R-:W-:Y:S03]  /*b7a0*/  HMMA.16816.F32 R160, R136, R172.reuse, R20 ;  /* 0x000000ac88a0723c */ /* 0x080fe60000001814 */
[----:B------:R-:W-:Y:S02]  /*b7b0*/  MOV R3, R193 ;  /* 0x000000c100037202 */ /* 0x000fe40000000f00 */
[----:B------:R-:W-:Y:S02]  /*b7c0*/  MOV R22, R178 ;  /* 0x000000b200167202 */ /* 0x000fe40000000f00 */
[----:B------:R-:W-:Y:S01]  /*b7d0*/  MOV R23, R176 ;  /* 0x000000b000177202 */ /* 0x000fe20000000f00 */
[C---:B------:R-:W-:Y:S04]  /*b7e0*/  HMMA.16816.F32 R164, R208.reuse, R172, R24 ;  /* 0x000000acd0a4723c */ /* 0x040fe80000001818 */
[----:B------:R-:W-:Y:S01]  /*b7f0*/  FADD.FTZ R3, R3, R0 ;  /* 0x0000000003037221 */ /* 0x000fe20000010000 */
[----:B------:R-:W-:Y:S01]  /*b800*/  FADD.FTZ R0, R135, R132 ;  /* 0x0000008487007221 */ /* 0x000fe20000010000 */
[----:B------:R-:W-:Y:S02]  /*b810*/  MOV R13, R202 ;  /* 0x000000ca000d7202 */ /* 0x000fe40000000f00 */
[-C--:B------:R-:W-:Y:S03]  /*b820*/  HMMA.16816.F32 R168, R208, R174.reuse, R28 ;  /* 0x000000aed0a8723c */ /* 0x080fe6000000181c */
[----:B------:R-:W-:Y:S01]  /*b830*/  MOV R28, R5 ;  /* 0x00000005001c7202 */ /* 0x000fe20000000f00 */
[----:B------:R-:W-:Y:S01]  /*b840*/  FADD.FTZ R3, R245, R3 ;  /* 0x00000003f5037221 */ /* 0x000fe20000010000 */
[----:B------:R-:W-:Y:S01]  /*b850*/  MOV R29, R4 ;  /* 0x00000004001d7202 */ /* 0x000fe20000000f00 */
[----:B------:R-:W-:Y:S01]  /*b860*/  FADD.FTZ R0, R243, R0 ;  /* 0x00000000f3007221 */ /* 0x000fe20000010000 */
[----:B------:R-:W-:Y:S01]  /*b870*/  MOV R31, R6 ;  /* 0x00000006001f7202 */ /* 0x000fe20000000f00 */
[C---:B------:R-:W-:Y:S01]  /*b880*/  HMMA.16816.F32 R172, R136.reuse, R174, R32 ;  /* 0x000000ae88ac723c */ /* 0x040fe20000001820 */
[----:B------:R-:W3:Y:S03]  /*b890*/  LDSM.16.MT88.4 R4, [R224+0x3800] ;  /* 0x00380000e004783b */ /* 0x000ee60000004200 */
[----:B------:R-:W-:Y:S01]  /*b8a0*/  MOV R33, R177 ;  /* 0x000000b100217202 */ /* 0x000fe20000000f00 */
[----:B------:R-:W-:Y:S01]  /*b8b0*/  FADD.FTZ R3, R241, R3 ;  /* 0x00000003f1037221 */ /* 0x000fe20000010000 */
[----:B------:R-:W-:Y:S01]  /*b8c0*/  FADD.FTZ R0, R238, R0 ;  /* 0x00000000ee007221 */ /* 0x000fe20000010000 */
[----:B------:R-:W-:Y:S01]  /*b8d0*/  MOV R35, R201 ;  /* 0x000000c900237202 */ /* 0x000fe20000000f00 */
[-C--:B------:R-:W-:Y:S03]  /*b8e0*/  HMMA.16816.F32 R176, R136, R188.reuse, R36 ;  /* 0x000000bc88b0723c */ /* 0x080fe60000001824 */
[----:B------:R-:W-:Y:S02]  /*b8f0*/  MOV R39, R180 ;  /* 0x000000b400277202 */ /* 0x000fe40000000f00 */
        /* <DEDUP_REMOVED lines=10> */
[----:B------:R-:W-:Y:S01]  /*b9a0*/  MOV R11, R2 ;  /* 0x00000002000b7202 */ /* 0x000fe20000000f00 */
[----:B------:R-:W-:Y:S01]  /*b9b0*/  FADD.FTZ R2, R143, R141 ;  /* 0x0000008d8f027221 */ /* 0x000fe20000010000 */
[----:B------:R-:W-:Y:S01]  /*b9c0*/  MOV R37, R38 ;  /* 0x0000002600257202 */ /* 0x000fe20000000f00 */
[----:B------:R-:W4:Y:S01]  /*b9d0*/  LDL.LU R143, [R1+0x84] ;  /* 0x00008400018f7983 */ /* 0x000f220000300800 */
[----:B------:R-:W-:Y:S02]  /*b9e0*/  MOV R38, R39 ;  /* 0x0000002700267202 */ /* 0x000fe40000000f00 */
[----:B------:R-:W-:Y:S01]  /*b9f0*/  MOV R39, R32 ;  /* 0x0000002000277202 */ /* 0x000fe20000000f00 */
[----:B------:R-:W4:Y:S01]  /*ba00*/  LDL.LU R135, [R1+0x80] ;  /* 0x0000800001877983 */ /* 0x000f220000300800 */
        /* <DEDUP_REMOVED lines=8> */
[----:B------:R1:W5:Y:S01]  /*ba90*/  LDL.LU R247, [R1+0x7c] ;  /* 0x00007c0001f77983 */ /* 0x0003620000300800 */
[----:B------:R-:W-:Y:S01]  /*baa0*/  MOV R37, R38 ;  /* 0x0000002600257202 */ /* 0x000fe20000000f00 */
[----:B------:R-:W-:Y:S01]  /*bab0*/  FADD.FTZ R11, R242, R11 ;  /* 0x0000000bf20b7221 */ /* 0x000fe20000010000 */
[----:B------:R-:W-:Y:S01]  /*bac0*/  MOV R38, R39 ;  /* 0x0000002700267202 */ /* 0x000fe20000000f00 */
[----:B------:R1:W5:Y:S01]  /*bad0*/  LDL.LU R245, [R1+0x78] ;  /* 0x0000780001f57983 */ /* 0x0003620000300800 */
[----:B------:R-:W-:Y:S01]  /*bae0*/  MOV R39, R32 ;  /* 0x0000002000277202 */ /* 0x000fe20000000f00 */
[----:B------:R-:W-:Y:S01]  /*baf0*/  FADD.FTZ R2, R36, R2 ;  /* 0x0000000224027221 */ /* 0x000fe20000010000 */
        /* <DEDUP_REMOVED lines=12> */
[----:B------:R1:W5:Y:S01]  /*bbc0*/  LDL.LU R244, [R1+0x74] ;  /* 0x0000740001f47983 */ /* 0x0003620000300800 */
[----:B------:R-:W-:Y:S01]  /*bbd0*/  MOV R27, R183 ;  /* 0x000000b7001b7202 */ /* 0x000fe20000000f00 */
[----:B------:R-:W-:Y:S01]  /*bbe0*/  FADD.FTZ R8, R28, R8 ;  /* 0x000000081c087221 */ /* 0x000fe20000010000 */
[----:B------:R-:W-:Y:S01]  /*bbf0*/  MOV R20, R182 ;  /* 0x000000b600147202 */ /* 0x000fe20000000f00 */
[----:B------:R1:W5:Y:S01]  /*bc00*/  LDL.LU R243, [R1+0x70] ;  /* 0x0000700001f37983 */ /* 0x0003620000300800 */
[----:B------:R-:W-:Y:S01]  /*bc10*/  MOV R21, R181 ;  /* 0x000000b500157202 */ /* 0x000fe20000000f00 */
[----:B------:R-:W-:Y:S01]  /*bc20*/  FADD.FTZ R0, R35, R9 ;  /* 0x0000000923007221 */ /* 0x000fe20000010000 */
[C---:B------:R-:W-:Y:S01]  /*bc30*/  HMMA.16816.F32 R180, R208.reuse, R188, R40 ;  /* 0x000000bcd0b4723c */ /* 0x040fe20000001828 */
[----:B------:R1:W5:Y:S03]  /*bc40*/  LDL.LU R242, [R1+0x6c] ;  /* 0x00006c0001f27983 */ /* 0x0003660000300800 */
[----:B------:R-:W-:Y:S01]  /*bc50*/  MOV R24, R186 ;  /* 0x000000ba00187202 */ /* 0x000fe20000000f00 */
[----:B------:R1:W5:Y:S01]  /*bc60*/  LDL.LU R241, [R1+0x68] ;  /* 0x0000680001f17983 */ /* 0x0003620000300800 */
[----:B------:R-:W-:Y:S01]  /*bc70*/  MOV R25, R185 ;  /* 0x000000b900197202 */ /* 0x000fe20000000f00 */
[----:B------:R-:W-:Y:S01]  /*bc80*/  FADD.FTZ R9, R31, R0 ;  /* 0x000000001f097221 */ /* 0x000fe20000010000 */
[----:B------:R-:W-:Y:S01]  /*bc90*/  MOV R26, R184 ;  /* 0x000000b8001a7202 */ /* 0x000fe20000000f00 */
[----:B------:R1:W5:Y:S01]  /*bca0*/  LDL.LU R240, [R1+0x64] ;  /* 0x0000640001f07983 */ /* 0x0003620000300800 */
[-C--:B------:R-:W-:Y:S03]  /*bcb0*/  HMMA.16816.F32 R184, R208, R190.reuse, R44 ;  /* 0x000000bed0b8723c */ /* 0x080fe6000000182c */
[----:B------:R1:W5:Y:S01]  /*bcc0*/  LDL.LU R238, [R1+0x60] ;  /* 0x0000600001ee7983 */ /* 0x0003620000300800 */
[----:B------:R-:W-:Y:S01]  /*bcd0*/  MOV R16, R195 ;  /* 0x000000c300107202 */ /* 0x000fe20000000f00 */
[----:B------:R-:W-:Y:S01]  /*bce0*/  FADD.FTZ R0, R24, R8 ;  /* 0x0000000818007221 */ /* 0x000fe20000010000 */
[----:B------:R-:W-:Y:S01]  /*bcf0*/  MOV R19, R198 ;  /* 0x000000c600137202 */ /* 0x000fe20000000f00 */
[----:B------:R1:W5:Y:S01]  /*bd00*/  LDL.LU R237, [R1+0x5c] ;  /* 0x00005c0001ed7983 */ /* 0x0003620000300800 */
[C---:B------:R-:W-:Y:S04]  /*bd10*/  HMMA.16816.F32 R188, R136.reuse, R190, R48 ;  /* 0x000000be88bc723c */ /* 0x040fe80000001830 */
[----:B------:R-:W-:Y:S01]  /*bd20*/  MOV R30, R192 ;  /* 0x000000c0001e7202 */ /* 0x000fe20000000f00 */
[----:B------:R-:W-:Y:S01]  /*bd30*/  FADD.FTZ R8, R27, R9 ;  /* 0x000000091b087221 */ /* 0x000fe20000010000 */
[----:B------:R-:W-:Y:S01]  /*bd40*/  MOV R18, R197 ;  /* 0x000000c500127202 */ /* 0x000fe20000000f00 */
[----:B------:R-:W-:Y:S01]  /*bd50*/  FADD.FTZ R0, R20, R0 ;  /* 0x0000000014007221 */ /* 0x000fe20000010000 */
[-C--:B------:R-:W-:Y:S03]  /*bd60*/  HMMA.16816.F32 R192, R136, R204.reuse, R52 ;  /* 0x000000cc88c0723c */ /* 0x080fe60000001834 */
[----:B------:R-:W-:Y:S01]  /*bd70*/  MOV R17, R196 ;  /* 0x000000c400117202 */ /* 0x000fe20000000f00 */
[----:B------:R-:W-:Y:S01]  /*bd80*/  FADD.FTZ R0, R16, R0 ;  /* 0x0000000010007221 */ /* 0x000fe20000010000 */
[----:B------:R-:W-:Y:S01]  /*bd90*/  MOV R12, R200 ;  /* 0x000000c8000c7202 */ /* 0x000fe20000000f00 */
[----:B------:R-:W-:Y:S01]  /*bda0*/  FADD.FTZ R3, R37, R3 ;  /* 0x0000000325037221 */ /* 0x000fe20000010000 */
[----:B------:R-:W-:Y:S01]  /*bdb0*/  FADD.FTZ R11, R32, R11 ;  /* 0x0000000b200b7221 */ /* 0x000fe20000010000 */
[C---:B------:R-:W-:Y:S04]  /*bdc0*/  HMMA.16816.F32 R196, R208.reuse, R204, R56 ;  /* 0x000000ccd0c4723c */ /* 0x040fe80000001838 */
[----:B------:R-:W-:Y:S01]  /*bdd0*/  MOV R10, R203 ;  /* 0x000000cb000a7202 */ /* 0x000fe20000000f00 */
[----:B------:R-:W-:Y:S03]  /*bde0*/  FADD.FTZ R0, R252, R0 ;  /* 0x00000000fc007221 */ /* 0x000fe60000010000 */
[-C--:B------:R-:W-:Y:S03]  /*bdf0*/  HMMA.16816.F32 R200, R208, R206.reuse, R60 ;  /* 0x000000ced0c8723c */ /* 0x080fe6000000183c */
[----:B------:R-:W-:Y:S01]  /*be00*/  FADD.FTZ R0, R249, R0 ;  /* 0x00000000f9007221 */ /* 0x000fe20000010000 */
[----:B------:R-:W-:Y:S01]  /*be10*/  FADD.FTZ R10, R10, R3 ;  /* 0x000000030a0a7221 */ /* 0x000fe20000010000 */
[----:B------:R-:W-:Y:S03]  /*be20*/  FADD.FTZ R3, R33, R11 ;  /* 0x0000000b21037221 */ /* 0x000fe60000010000 */
[C---:B------:R-:W-:Y:S04]  /*be30*/  HMMA.16816.F32 R204, R136.reuse, R206, R64 ;  /* 0x000000ce88cc723c */ /* 0x040fe80000001840 */
[----:B------:R-:W-:Y:S01]  /*be40*/  FADD.FTZ R3, R29, R3 ;  /* 0x000000031d037221 */ /* 0x000fe20000010000 */
[----:B------:R-:W-:Y:S03]  /*be50*/  FADD.FTZ R2, R34, R10 ;  /* 0x0000000a22027221 */ /* 0x000fe60000010000 */
[-C--:B-1----:R-:W-:Y:S03]  /*be60*/  HMMA.16816.F32 R68, R136, R212.reuse, R68 ;  /* 0x000000d48844723c */ /* 0x082fe60000001844 */
[----:B------:R-:W-:Y:S01]  /*be70*/  FADD.FTZ R3, R25, R3 ;  /* 0x0000000319037221 */ /* 0x000fe20000010000 */
[----:B------:R-:W-:Y:S03]  /*be80*/  FADD.FTZ R2, R30, R2 ;  /* 0x000000021e027221 */ /* 0x000fe60000010000 */
[----:B------:R-:W-:Y:S01]  /*be90*/  FADD.FTZ R3, R21, R3 ;  /* 0x0000000315037221 */ /* 0x000fe20000010000 */
[C---:B------:R-:W-:Y:S04]  /*bea0*/  HMMA.16816.F32 R72, R208.reuse, R212, R72 ;  /* 0x000000d4d048723c */ /* 0x040fe80000001848 */
[----:B------:R-:W-:Y:S01]  /*beb0*/  FADD.FTZ R3, R17, R3 ;  /* 0x0000000311037221 */ /* 0x000fe20000010000 */
[----:B------:R-:W-:Y:S03]  /*bec0*/  FADD.FTZ R2, R26, R2 ;  /* 0x000000021a027221 */ /* 0x000fe60000010000 */
[-C--:B------:R-:W-:Y:S03]  /*bed0*/  HMMA.16816.F32 R76, R208, R214.reuse, R76 ;  /* 0x000000d6d04c723c */ /* 0x080fe6000000184c */
[----:B------:R-:W-:Y:S01]  /*bee0*/  FADD.FTZ R9, R22, R2 ;  /* 0x0000000216097221 */ /* 0x000fe20000010000 */
[----:B------:R-:W-:Y:S03]  /*bef0*/  FADD.FTZ R2, R23, R8 ;  /* 0x0000000817027221 */ /* 0x000fe60000010000 */
[----:B------:R-:W-:Y:S01]  /*bf00*/  FADD.FTZ R8, R18, R9 ;  /* 0x0000000912087221 */ /* 0x000fe20000010000 */
[C---:B------:R-:W-:Y:S04]  /*bf10*/  HMMA.16816.F32 R80, R136.reuse, R214, R80 ;  /* 0x000000d68850723c */ /* 0x040fe80000001850 */
[----:B------:R-:W-:Y:S01]  /*bf20*/  FADD.FTZ R2, R19, R2 ;  /* 0x0000000213027221 */ /* 0x000fe20000010000 */
[----:B------:R-:W-:Y:S01]  /*bf30*/  FADD.FTZ R9, R12, R3 ;  /* 0x000000030c097221 */ /* 0x000fe20000010000 */
[----:B------:R-:W-:Y:S02]  /*bf40*/  FADD.FTZ R3, R13, R8 ;  /* 0x000000080d037221 */ /* 0x000fe40000010000 */
[-C--:B------:R-:W-:Y:S03]  /*bf50*/  HMMA.16816.F32 R84, R136, R216.reuse, R84 ;  /* 0x000000d88854723c */ /* 0x080fe60000001854 */
[----:B------:R-:W-:Y:S01]  /*bf60*/  FADD.FTZ R2, R251, R2 ;  /* 0x00000002fb027221 */ /* 0x000fe20000010000 */
[----:B------:R-:W-:Y:S01]  /*bf70*/  FADD.FTZ R9, R232, R9 ;  /* 0x00000009e8097221 */ /* 0x000fe20000010000 */
[----:B------:R-:W-:Y:S03]  /*bf80*/  FADD.FTZ R8, R230, R3 ;  /* 0x00000003e6087221 */ /* 0x000fe60000010000 */
[C---:B------:R-:W-:Y:S04]  /*bf90*/  HMMA.16816.F32 R88, R208.reuse, R216, R88 ;  /* 0x000000d8d058723c */ /* 0x040fe80000001858 */
[----:B------:R-:W-:Y:S04]  /*bfa0*/  FADD.FTZ R3, R231, R9 ;  /* 0x00000009e7037221 */ /* 0x000fe80000010000 */
[-C--:B------:R-:W-:Y:S03]  /*bfb0*/  HMMA.16816.F32 R92, R208, R218.reuse, R92 ;  /* 0x000000dad05c723c */ /* 0x080fe6000000185c */
[----:B------:R-:W-:Y:S05]  /*bfc0*/  FADD.FTZ R3, R228, R3 ;  /* 0x00000003e4037221 */ /* 0x000fea0000010000 */
[C---:B------:R-:W-:Y:S08]  /*bfd0*/  HMMA.16816.F32 R96, R136.reuse, R218, R96 ;  /* 0x000000da8860723c */ /* 0x040ff00000001860 */
[-C--:B------:R-:W-:Y:S08]  /*bfe0*/  HMMA.16816.F32 R100, R136, R220.reuse, R100 ;  /* 0x000000dc8864723c */ /* 0x080ff00000001864 */
[C---:B------:R-:W-:Y:S08]  /*bff0*/  HMMA.16816.F32 R104, R208.reuse, R220, R104 ;  /* 0x000000dcd068723c */ /* 0x040ff00000001868 */
[-C--:B------:R-:W-:Y:S08]  /*c000*/  HMMA.16816.F32 R108, R208, R222.reuse, R108 ;  /* 0x000000ded06c723c */ /* 0x080ff0000000186c */
[C---:B------:R-:W-:Y:S08]  /*c010*/  HMMA.16816.F32 R112, R136.reuse, R222, R112 ;  /* 0x000000de8870723c */ /* 0x040ff00000001870 */
[-C--:B---3--:R-:W-:Y:S08]  /*c020*/  HMMA.16816.F32 R116, R136, R4.reuse, R116 ;  /* 0x000000048874723c */ /* 0x088ff00000001874 */
[C---:B------:R-:W-:Y:S04]  /*c030*/  HMMA.16816.F32 R120, R208.reuse, R4, R120 ;  /* 0x00000004d078723c */ /* 0x040fe80000001878 */
[----:B------:R-:W-:Y:S01]  /*c040*/  FADD.FTZ R5, R250, R2 ;  /* 0x00000002fa057221 */ /* 0x000fe20000010000 */
[----:B------:R-:W-:Y:S01]  /*c050*/  FADD.FTZ R4, R235, R0 ;  /* 0x00000000eb047221 */ /* 0x000fe20000010000 */
[----:B------:R-:W-:Y:S02]  /*c060*/  FADD.FTZ R2, R229, R8 ;  /* 0x00000008e5027221 */ /* 0x000fe40000010000 */
[----:B------:R-:W-:Y:S01]  /*c070*/  FADD.FTZ R0, R248, R5 ;  /* 0x00000005f8007221 */ /* 0x000fe20000010000 */
[----:B------:R-:W-:Y:S01]  /*c080*/  FADD.FTZ R4, R233, R4 ;  /* 0x00000004e9047221 */ /* 0x000fe20000010000 */
[----:B------:R-:W-:Y:S01]  /*c090*/  FADD.FTZ R2, R226, R2 ;  /* 0x00000002e2027221 */ /* 0x000fe20000010000 */
[-C--:B------:R-:W-:Y:S03]  /*c0a0*/  HMMA.16816.F32 R124, R208, R6.reuse, R124 ;  /* 0x00000006d07c723c */ /* 0x080fe6000000187c */
[----:B------:R-:W-:Y:S01]  /*c0b0*/  FADD.FTZ R0, R234, R0 ;  /* 0x00000000ea007221 */ /* 0x000fe20000010000 */
[----:B------:R-:W-:Y:S04]  /*c0c0*/  FADD.FTZ R4, R142, R4 ;  /* 0x000000048e047221 */ /* 0x000fe80000010000 */
[----:B------:R1:W-:Y:S01]  /*c0d0*/  STL [R1+0x50], R0 ;  /* 0x0000500001007387 */ /* 0x0003e20000100800 */
[----:B------:R-:W-:Y:S03]  /*c0e0*/  HMMA.16816.F32 R128, R136, R6, R128 ;  /* 0x000000068880723c */ /* 0x000fe60000001880 */
[----:B------:R-:W-:Y:S01]  /*c0f0*/  STL [R1+0x4c], R4 ;  /* 0x00004c0401007387 */ /* 0x000fe20000100800 */
[----:B--2---:R-:W-:Y:S02]  /*c100*/  MOV R138, R133 ;  /* 0x00000085008a7202 */ /* 0x004fe40000000f00 */
[----:B------:R-:W-:Y:S01]  /*c110*/  MOV R137, R134 ;  /* 0x0000008600897202 */ /* 0x000fe20000000f00 */
[----:B-1----:R-:W-:Y:S05]  /*c120*/  FADD.FTZ R0, R227, R3 ;  /* 0x00000003e3007221 */ /* 0x002fea0000010000 */
[----:B------:R1:W-:Y:S04]  /*c130*/  STL [R1+0x54], R0 ;  /* 0x0000540001007387 */ /* 0x0003e80000100800 */
[----:B------:R2:W-:Y:S01]  /*c140*/  STL [R1+0x28], R14 ;  /* 0x0000280e01007387 */ /* 0x0005e20000100800 */
[----:B-1----:R-:W-:Y:S05]  /*c150*/  FADD.FTZ R0, R225, R2 ;  /* 0x00000002e1007221 */ /* 0x002fea0000010000 */
[----:B------:R2:W-:Y:S04]  /*c160*/  STL [R1+0x58], R0 ;  /* 0x0000580001007387 */ /* 0x0005e80000100800 */
[----:B------:R2:W-:Y:S01]  /*c170*/  STL [R1+0x24], R15 ;  /* 0x0000240f01007387 */ /* 0x0005e20000100800 */
[----:B----4-:R-:W-:Y:S02]  /*c180*/  MOV R136, R143 ;  /* 0x0000008f00887202 */ /* 0x010fe40000000f00 */
[----:B------:R-:W-:Y:S01]  /*c190*/  MOV R132, R135 ;  /* 0x0000008700847202 */ /* 0x000fe20000000f00 */
[----:B------:R-:W-:Y:S06]  /*c1a0*/  BRA.U UP0, `(.L_x_99) ;  /* 0xffffffb900b07547 */ /* 0x000fec000b83ffff */
.L_x_98:
[----:B-1----:R-:W3:Y:S01]  /*c1b0*/  LDL.LU R3, [R1+0x54] ;  /* 0x0000540001037983 */ /* 0x002ee20000300800 */
[----:B------:R-:W1:Y:S01]  /*c1c0*/  S2R R138, SR_TID.X ;  /* 0x00000000008a7919 */ /* 0x000e620000002100 */
[----:B------:R-:W4:Y:S01]  /*c1d0*/  S2UR UR16, SR_CgaCtaId ;  /* 0x00000000001079c3 */ /* 0x000f220000008800 */
[----:B------:R-:W-:Y:S01]  /*c1e0*/  UMOV UR4, 0x400 ;  /* 0x0000040000047882 */ /* 0x000fe20000000000 */
[----:B------:R-:W-:Y:S01]  /*c1f0*/  MOV R10, 0x20 ;  /* 0x00000020000a7802 */ /* 0x000fe20000000f00 */
[----:B------:R-:W2:Y:S01]  /*c200*/  LDL.LU R7, [R1+0x58] ;  /* 0x0000580001077983 */ /* 0x000ea20000300800 */
[----:B------:R-:W-:Y:S01]  /*c210*/  UISETP.NE.AND UP3, UPT, UR13, -0x1, UPT ;  /* 0xffffffff0d00788c */ /* 0x000fe2000bf65270 */
[----:B------:R-:W4:Y:S02]  /*c220*/  LDCU.U8 UR8, c[0x0][0x549] ;  /* 0x0000a920ff0877ac */ /* 0x000f240008000000 */
[----:B------:R-:W2:Y:S01]  /*c230*/  LDL.LU R6, [R1+0x50] ;  /* 0x0000500001067983 */ /* 0x000ea20000300800 */
[----:B------:R-:W1:Y:S01]  /*c240*/  S2UR UR17, SR_CTAID.Y ;  /* 0x00000000001179c3 */ /* 0x000e620000002600 */
[----:B------:R-:W1:Y:S02]  /*c250*/  LDCU UR10, c[0x0][0x434] ;  /* 0x00008680ff0a77ac */ /* 0x000e640008000800 */
[----:B------:R-:W2:Y:S01]  /*c260*/  LDL.LU R5, [R1+0x4c] ;  /* 0x00004c0001057983 */ /* 0x000ea20000300800 */
[----:B------:R-:W1:Y:S03]  /*c270*/  LDCU.U8 UR11, c[0x0][0x548] ;  /* 0x0000a900ff0b77ac */ /* 0x000e660008000000 */
[----:B------:R-:W1:Y:S01]  /*c280*/  @!UP3 LDCU.64 UR6, c[0x0][0x400] ;  /* 0x00008000ff06b7ac */ /* 0x000e620008000a00 */
[----:B------:R-:W-:-:S02]  /*c290*/  UISETP.NE.AND UP2, UPT, UR13, -0x1, UPT ;  /* 0xffffffff0d00788c */ /* 0x000fc4000bf45270 */
[----:B----4-:R-:W-:Y:S02]  /*c2a0*/  ULEA UR16, UR16, UR4, 0x18 ;  /* 0x0000000410107291 */ /* 0x010fe4000f8ec0ff */
[----:B------:R-:W-:Y:S01]  /*c2b0*/  UISETP.NE.AND UP1, UPT, UR8, URZ, UPT ;  /* 0x000000ff0800728c */ /* 0x000fe2000bf25270 */
[----:B------:R-:W4:Y:S01]  /*c2c0*/  S2UR UR8, SR_CTAID.X ;  /* 0x00000000000879c3 */ /* 0x000f220000002500 */
[----:B------:R-:W4:Y:S01]  /*c2d0*/  @UP3 LDCU.64 UR4, c[0x0][0x408] ;  /* 0x00008100ff0437ac */ /* 0x000f220008000a00 */
[C---:B-1----:R-:W-:Y:S01]  /*c2e0*/  SHF.L.U32 R8, R138.reuse, 0x5, RZ ;  /* 0x000000058a087819 */ /* 0x042fe200000006ff */
[----:B------:R-:W-:Y:S01]  /*c2f0*/  UISETP.NE.AND UP0, UPT, UR11, URZ, !UP1 ;  /* 0x000000ff0b00728c */ /* 0x000fe2000cf05270 */
[----:B------:R-:W-:Y:S01]  /*c300*/  LOP3.LUT P0, RZ, R138, 0x4, RZ, 0xc0, !PT ;  /* 0x000000048aff7812 */ /* 0x000fe2000780c0ff */
[----:B------:R-:W-:-:S03]  /*c310*/  @!UP3 UIMAD.WIDE.U32 UR18, UR17, UR6, URZ ;  /* 0x000000061112b2a5 */ /* 0x000fc6000f8e00ff */
[----:B------:R-:W1:Y:S02]  /*c320*/  S2UR UR6, SR_CTAID.Z ;  /* 0x00000000000679c3 */ /* 0x000e640000002700 */
[----:B------:R-:W1:Y:S01]  /*c330*/  @UP1 LDCU UR9, c[0x0][0x430] ;  /* 0x00008600ff0917ac */ /* 0x000e620008000800 */
[----:B------:R-:W-:Y:S02]  /*c340*/  @!UP3 UIMAD UR7, UR17, UR7, UR19 ;  /* 0x000000071107b2a4 */ /* 0x000fe4000f8e0213 */
[----:B----4-:R-:W-:-:S03]  /*c350*/  @UP3 UIMAD.WIDE.U32 UR20, UR13, UR4, URZ ;  /* 0x000000040d1432a5 */ /* 0x010fc6000f8e00ff */
[----:B------:R-:W1:Y:S01]  /*c360*/  LDCU UR19, c[0x0][0x434] ;  /* 0x00008680ff1377ac */ /* 0x000e620008000800 */
[----:B------:R-:W-:Y:S02]  /*c370*/  @UP3 UIMAD UR7, UR13, UR5, UR21 ;  /* 0x000000050d0732a4 */ /* 0x000fe4000f8e0215 */
[----:B------:R-:W-:Y:S02]  /*c380*/  @!UP2 UIMAD UR13, UR17, UR10, URZ ;  /* 0x0000000a110da2a4 */ /* 0x000fe4000f8e02ff */
[----:B-1----:R-:W-:Y:S01]  /*c390*/  @UP1 UIMAD UR19, UR9, UR10, URZ ;  /* 0x0000000a091312a4 */ /* 0x002fe2000f8e02ff */
[----:B------:R-:W1:Y:S01]  /*c3a0*/  @UP1 LDCU UR5, c[0x0][0x430] ;  /* 0x00008600ff0517ac */ /* 0x000e620008000800 */
[----:B------:R-:W-:Y:S01]  /*c3b0*/  @UP1 UMOV UR4, 0x1 ;  /* 0x0000000100041882 */ /* 0x000fe20000000000 */
[----:B------:R-:W-:Y:S01]  /*c3c0*/  @UP3 UMOV UR18, UR20 ;  /* 0x0000001400123c82 */ /* 0x000fe20008000000 */
[----:B------:R-:W-:Y:S01]  /*c3d0*/  USHF.R.S32.HI UR9, URZ, 0x1f, UR13 ;  /* 0x0000001fff097899 */ /* 0x000fe2000801140d */
[----:B---3--:R-:W3:Y:S04]  /*c3e0*/  SHFL.BFLY PT, R2, R3, 0x2, 0x1f ;  /* 0x0c401f0003027f89 */ /* 0x008ee800000e0000 */
[----:B--2---:R-:W2:Y:S04]  /*c3f0*/  SHFL.BFLY PT, R0, R7, 0x2, 0x1f ;  /* 0x0c401f0007007f89 */ /* 0x004ea800000e0000 */
[----:B------:R-:W4:Y:S01]  /*c400*/  SHFL.BFLY PT, R4, R6, 0x2, 0x1f ;  /* 0x0c401f0006047f89 */ /* 0x000f2200000e0000 */
[----:B---3--:R-:W-:-:S03]  /*c410*/  FADD.FTZ R2, R2, R3 ;  /* 0x0000000302027221 */ /* 0x008fc60000010000 */
[----:B------:R-:W3:Y:S04]  /*c420*/  SHFL.BFLY PT, R3, R5, 0x2, 0x1f ;  /* 0x0c401f0005037f89 */ /* 0x000ee800000e0000 */
[----:B------:R-:W1:Y:S01]  /*c430*/  SHFL.BFLY PT, R136, R2, 0x1, 0x1f ;  /* 0x0c201f0002887f89 */ /* 0x000e6200000e0000 */
[----:B--2---:R-:W-:Y:S01]  /*c440*/  FADD.FTZ R0, R0, R7 ;  /* 0x0000000700007221 */ /* 0x004fe20000010000 */
[----:B----4-:R-:W-:-:S04]  /*c450*/  FADD.FTZ R4, R4, R6 ;  /* 0x0000000604047221 */ /* 0x010fc80000010000 */
[----:B------:R-:W2:Y:S04]  /*c460*/  SHFL.BFLY PT, R132, R0, 0x1, 0x1f ;  /* 0x0c201f0000847f89 */ /* 0x000ea800000e0000 */
[----:B------:R-:W4:Y:S01]  /*c470*/  SHFL.BFLY PT, R67, R4, 0x1, 0x1f ;  /* 0x0c201f0004437f89 */ /* 0x000f2200000e0000 */
[----:B---3--:R-:W-:Y:S01]  /*c480*/  FADD.FTZ R3, R3, R5 ;  /* 0x0000000503037221 */ /* 0x008fe20000010000 */
[----:B------:R-:W-:Y:S01]  /*c490*/  SHF.L.U32 R5, R138, 0x1, RZ ;  /* 0x000000018a057819 */ /* 0x000fe200000006ff */
[----:B-1----:R-:W-:-:S03]  /*c4a0*/  FADD.FTZ R136, R2, R136 ;  /* 0x0000008802887221 */ /* 0x002fc60000010000 */
[----:B------:R-:W1:Y:S01]  /*c4b0*/  SHFL.BFLY PT, R137, R3, 0x1, 0x1f ;  /* 0x0c201f0003897f89 */ /* 0x000e6200000e0000 */
[----:B------:R-:W-:Y:S01]  /*c4c0*/  LOP3.LUT R6, R5, 0x6, RZ, 0xc0, !PT ;  /* 0x0000000605067812 */ /* 0x000fe200078ec0ff */
[----:B------:R-:W3:Y:S01]  /*c4d0*/  MUFU.RCP R2, R136 ;  /* 0x0000008800027308 */ /* 0x000ee20000001000 */
[----:B------:R-:W-:Y:S01]  /*c4e0*/  FSETP.NE.FTZ.AND P4, PT, R136, RZ, PT ;  /* 0x000000ff8800720b */ /* 0x000fe20003f95000 */
[----:B--2---:R-:W-:Y:S01]  /*c4f0*/  FADD.FTZ R132, R0, R132 ;  /* 0x0000008400847221 */ /* 0x004fe20000010000 */
[----:B------:R-:W-:Y:S02]  /*c500*/  SHF.L.U32 R0, R138, 0x4, RZ ;  /* 0x000000048a007819 */ /* 0x000fe400000006ff */
[----:B------:R-:W-:Y:S01]  /*c510*/  LOP3.LUT R6, R6, 0x7c00, R8, 0xf8, !PT ;  /* 0x00007c0006067812 */ /* 0x000fe200078ef808 */
[----:B----4-:R-:W-:Y:S02]  /*c520*/  FADD.FTZ R67, R4, R67 ;  /* 0x0000004304437221 */ /* 0x010fe40000010000 */
[----:B------:R-:W2:Y:S01]  /*c530*/  MUFU.RCP R7, R132 ;  /* 0x0000008400077308 */ /* 0x000ea20000001000 */
[----:B------:R-:W-:-:S02]  /*c540*/  LOP3.LUT R0, R0, 0x1c0, RZ, 0xc0, !PT ;  /* 0x000001c000007812 */ /* 0x000fc400078ec0ff */
[----:B------:R-:W-:Y:S02]  /*c550*/  FSETP.NE.FTZ.AND P3, PT, R132, RZ, PT ;  /* 0x000000ff8400720b */ /* 0x000fe40003f75000 */
[----:B------:R-:W-:Y:S02]  /*c560*/  LOP3.LUT R5, R0, 0x38, R5, 0xf8, !PT ;  /* 0x0000003800057812 */ /* 0x000fe400078ef805 */
[----:B------:R-:W-:Y:S02]  /*c570*/  MOV R4, 0x10 ;  /* 0x0000001000047802 */ /* 0x000fe40000000f00 */
[----:B---3--:R-:W-:Y:S02]  /*c580*/  FSEL R0, R2, 1, P4 ;  /* 0x3f80000002007808 */ /* 0x008fe40002000000 */
[----:B------:R-:W3:Y:S01]  /*c590*/  MUFU.RCP R2, R67 ;  /* 0x0000004300027308 */ /* 0x000ee20000001000 */
[----:B------:R-:W-:Y:S01]  /*c5a0*/  SEL R4, R4, 0xfffffff0, !P0 ;  /* 0xfffffff004047807 */ /* 0x000fe20004000000 */
[----:B-1----:R-:W-:Y:S01]  /*c5b0*/  FADD.FTZ R137, R3, R137 ;  /* 0x0000008903897221 */ /* 0x002fe20000010000 */
        /* <DEDUP_REMOVED lines=33> */
[----:B------:R-:W-:Y:S01]  /*c7d0*/  FSETP.NE.FTZ.AND P1, PT, R137, RZ, PT ;  /* 0x000000ff8900720b */ /* 0x000fe20003f35000 */
[----:B------:R-:W1:Y:S01]  /*c7e0*/  MUFU.RCP R0, R137 ;  /* 0x0000008900007308 */ /* 0x000e620000001000 */
[----:B------:R-:W-:Y:S01]  /*c7f0*/  LOP3.LUT R6, R6, R5, RZ, 0xfc, !PT ;  /* 0x0000000506067212 */ /* 0x000fe200078efcff */
[C---:B------:R-:W-:Y:S01]  /*c800*/  FMUL.FTZ R150, R3.reuse, R150 ;  /* 0x0000009603967220 */ /* 0x040fe20000410000 */
[----:B------:R-:W-:Y:S01]  /*c810*/  LOP3.LUT P0, RZ, R138, 0x8, RZ, 0xc0, !PT ;  /* 0x000000088aff7812 */ /* 0x000fe2000780c0ff */
[----:B------:R-:W-:Y:S01]  /*c820*/  FMUL.FTZ R5, R3, R151 ;  /* 0x0000009703057220 */ /* 0x000fe20000410000 */
[----:B------:R-:W-:Y:S01]  /*c830*/  FSETP.NE.FTZ.AND P2, PT, R67, RZ, PT ;  /* 0x000000ff4300720b */ /* 0x000fe20003f55000 */
[C---:B------:R-:W-:Y:S01]  /*c840*/  FMUL.FTZ R158, R3.reuse, R158 ;  /* 0x0000009e039e7220 */ /* 0x040fe20000410000 */
[----:B------:R-:W-:Y:S01]  /*c850*/  SEL R10, R10, 0xffffffe0, !P0 ;  /* 0xffffffe00a0a7807 */ /* 0x000fe20004000000 */
[C---:B------:R-:W-:Y:S01]  /*c860*/  FMUL.FTZ R159, R3.reuse, R159 ;  /* 0x0000009f039f7220 */ /* 0x040fe20000410000 */
[----:B---3--:R-:W-:Y:S01]  /*c870*/  FSEL R2, R2, 1, P2 ;  /* 0x3f80000002027808 */ /* 0x008fe20001000000 */
[C---:B------:R-:W-:Y:S01]  /*c880*/  FMUL.FTZ R162, R3.reuse, R162 ;  /* 0x000000a203a27220 */ /* 0x040fe20000410000 */
[----:B------:R-:W-:Y:S01]  /*c890*/  LOP3.LUT P0, RZ, R138, 0x10, RZ, 0xc0, !PT ;  /* 0x000000108aff7812 */ /* 0x000fe2000780c0ff */
[C---:B------:R-:W-:Y:S01]  /*c8a0*/  FMUL.FTZ R16, R3.reuse, R163 ;  /* 0x000000a303107220 */ /* 0x040fe20000410000 */
[C---:B------:R-:W-:Y:S01]  /*c8b0*/  FMUL.FTZ R174, R3.reuse, R174 ;  /* 0x000000ae03ae7220 */ /* 0x040fe20000410000 */
        /* <DEDUP_REMOVED lines=240> */
.L_x_102:
        /* <DEDUP_REMOVED lines=26> */
[----:B----45:R-:W-:Y:S01]  /*d960*/  @P3 FFMA.FTZ R14, R133, R7, R3 ;  /* 0x00000007850e3223 */ /* 0x030fe20000010003 */
[----:B------:R-:W-:Y:S01]  /*d970*/  SHF.R.U32.HI R22, RZ, 0x3, R138 ;  /* 0x00000003ff167819 */ /* 0x000fe2000001168a */
[----:B---3--:R-:W-:Y:S01]  /*d980*/  @P4 FMUL.FTZ R0, R8, 0.69314718246459960938 ;  /* 0x3f31721808004820 */ /* 0x008fe20000410000 */
[----:B------:R3:W4:Y:S03]  /*d990*/  LDS.128 R24, [R18+0x3800] ;  /* 0x0038000012187984 */ /* 0x0007260000000c00 */
[----:B------:R-:W2:Y:S01]  /*d9a0*/  @P1 MUFU.LG2 R4, R137 ;  /* 0x0000008900041308 */ /* 0x000ea20000000c00 */
[----:B------:R-:W-:Y:S01]  /*d9b0*/  @P4 FFMA.FTZ R15, R134, R9, R0 ;  /* 0x00000009860f4223 */ /* 0x000fe20000010000 */
        /* <DEDUP_REMOVED lines=44> */
.L_x_104:
[----:B------:R-:W-:Y:S05]  /*dc80*/  BSYNC.RECONVERGENT B0 ;  /* 0x0000000000007941 */ /* 0x000fea0003800200 */
.L_x_103:
        /* <DEDUP_REMOVED lines=40> */
.L_x_106:
[----:B------:R-:W-:Y:S05]  /*df10*/  BSYNC.RECONVERGENT B0 ;  /* 0x0000000000007941 */ /* 0x000fea0003800200 */
.L_x_105:
        /* <DEDUP_REMOVED lines=19> */
.L_x_108:
[----:B------:R-:W-:Y:S05]  /*e050*/  BSYNC.RECONVERGENT B0 ;  /* 0x0000000000007941 */ /* 0x000fea0003800200 */
.L_x_107:
        /* <DEDUP_REMOVED lines=18> */
.L_x_110:
[----:B------:R-:W-:Y:S05]  /*e180*/  BSYNC.RECONVERGENT B0 ;  /* 0x0000000000007941 */ /* 0x000fea0003800200 */
.L_x_109:
        /* <DEDUP_REMOVED lines=18> */
.L_x_112:
[----:B------:R-:W-:Y:S05]  /*e2b0*/  BSYNC.RECONVERGENT B0 ;  /* 0x0000000000007941 */ /* 0x000fea0003800200 */
.L_x_111:
        /* <DEDUP_REMOVED lines=18> */
.L_x_114:
[----:B------:R-:W-:Y:S05]  /*e3e0*/  BSYNC.RECONVERGENT B0 ;  /* 0x0000000000007941 */ /* 0x000fea0003800200 */
.L_x_113:
        /* <DEDUP_REMOVED lines=18> */
.L_x_116:
[----:B------:R-:W-:Y:S05]  /*e510*/  BSYNC.RECONVERGENT B0 ;  /* 0x0000000000007941 */ /* 0x000fea0003800200 */
.L_x_115:
        /* <DEDUP_REMOVED lines=18> */
.L_x_118:
[----:B------:R-:W-:Y:S05]  /*e640*/  BSYNC.RECONVERGENT B0 ;  /* 0x0000000000007941 */ /* 0x000fea0003800200 */
.L_x_117:
        /* <DEDUP_REMOVED lines=17> */
.L_x_119:
        /* <DEDUP_REMOVED lines=10> */
.L_x_2840:


//--------------------- .text._ZN5flash16flash_fwd_kernelI23Flash_fwd_kernel_traitsILi128ELi128ELi64ELi4ELb0ELb0EN7cutlass6half_tE19Flash_kernel_traitsILi128ELi128ELi64ELi4ES3_EELb0ELb0ELb0ELb0ELb1ELb1ELb0ELb0EEEvNS_16Flash_fwd_paramsE --------------------------
	.section	.text._ZN5flash16flash_fwd_kernelI23Flash_fwd_kernel_traitsILi128ELi128ELi64ELi4ELb0ELb0EN7cutlass6half_tE19Flash_kernel_traitsILi128ELi128ELi64ELi4ES3_EELb0ELb0ELb0ELb0ELb1ELb1ELb0ELb0EEEvNS_16Flash_fwd_paramsE,"ax",@progbits
	.align	128
        .global         _ZN5flash16flash_fwd_kernelI23Flash_fwd_kernel_traitsILi128ELi128ELi64ELi4ELb0ELb0EN7cutlass6half_tE19Flash_kernel_traitsILi128ELi128ELi64ELi4ES3_EELb0ELb0ELb0ELb0ELb1ELb1ELb0ELb0EEEvNS_16Flash_fwd_paramsE
        .type           _ZN5flash16flash_fwd_kernelI23Flash_fwd_kernel_traitsILi128ELi128ELi64ELi4ELb0ELb0EN7cutlass6half_tE19Flash_kernel_traitsILi128ELi128ELi64ELi4ES3_EELb0ELb0ELb0ELb0ELb1ELb1ELb0ELb0EEEvNS_16Flash_fwd_paramsE,@function
        .size           _ZN5flash16flash_fwd_kernelI23Flash_fwd_kernel_traitsILi128ELi128ELi64ELi4ELb0ELb0EN7cutlass6half_tE19Flash_kernel_traitsILi128ELi128ELi64ELi4ES3_EELb0ELb0ELb0ELb0ELb1ELb1ELb0ELb0EEEvNS_16Flash_fwd_paramsE,(.L_x_2841 - _ZN5flash16flash_fwd_kernelI23Flash_fwd_kernel_traitsILi128ELi128ELi64ELi4ELb0ELb0EN7cutlass6half_tE19Flash_kernel_traitsILi128ELi128ELi64ELi4ES3_EELb0ELb0ELb0ELb0ELb1ELb1ELb0ELb0EEEvNS_16Flash_fwd_paramsE)
        .other          _ZN5flash16flash_fwd_kernelI23Flash_fwd_kernel_traitsILi128ELi128ELi64ELi4ELb0ELb0EN7cutlass6half_tE19Flash_kernel_traitsILi128ELi128ELi64ELi4ES3_EELb0ELb0ELb0ELb0ELb1ELb1ELb0ELb0EEEvNS_16Flash_fwd_paramsE,@"STO_CUDA_ENTRY STV_DEFAULT"
_ZN5flash16flash_fwd_kernelI23Flash_fwd_kernel_traitsILi128ELi128ELi64ELi4ELb0ELb0EN7cutlass6half_tE19Flash_kernel_traitsILi128ELi128ELi64ELi4ES3_EELb0ELb0ELb0ELb0ELb1ELb1ELb0ELb0EEEvNS_16Flash_fwd_paramsE:
.text._ZN5flash16flash_fwd_kernelI23Flash_fwd_kernel_traitsILi128ELi128ELi64ELi4ELb0ELb0EN7cutlass6half_tE19Flash_kernel_traitsILi128ELi128ELi64ELi4ES3_EELb0ELb0ELb0ELb0ELb1ELb1ELb0ELb0EEEvNS_16Flash_fwd_paramsE:
[----:B------:R-:W1:Y:S01]  /*0000*/  LDC R1, c[0x0][0x37c] ;  /* 0x0000df00ff017b82 */ /* 0x000e620000000800 */
[----:B------:R-:W2:Y:S07]  /*0010*/  LDCU.64 UR4, c[0x0][0x470] ;  /* 0x00008e00ff0477ac */ /* 0x000eae0008000a00 */
[----:B------:R-:W3:Y:S01]  /*0020*/  S2UR UR25, SR_CTAID.Y ;  /* 0x00000000001979c3 */ /* 0x000ee20000002600 */
[----:B-1----:R-:W-:Y:S01]  /*0030*/  VIADD R1, R1, 0xffffff90 ;  /* 0xffffff9001017836 */ /* 0x002fe20000000000 */
[----:B------:R-:W1:Y:S06]  /*0040*/  LDCU.64 UR22, c[0x0][0x358] ;  /* 0x00006b00ff1677ac */ /* 0x000e6c0008000a00 */
[----:B------:R-:W4:Y:S08]  /*0050*/  S2UR UR28, SR_CTAID.X ;  /* 0x00000000001c79c3 */ /* 0x000f300000002500 */
[----:B------:R-:W4:Y:S01]  /*0060*/  LDC R0, c[0x0][0x434] ;  /* 0x00010d00ff007b82 */ /* 0x000f220000000800 */
[----:B--2---:R-:W-:-:S04]  /*0070*/  UISETP.NE.U32.AND UP0, UPT, UR4, URZ, UPT ;  /* 0x000000ff0400728c */ /* 0x004fc8000bf05070 */
[----:B------:R-:W-:Y:S01]  /*0080*/  UISETP.NE.AND.EX UP0, UPT, UR5, URZ, UPT, UP0 ;  /* 0x000000ff0500728c */ /* 0x000fe2000bf05300 */
[----:B------:R-:W2:Y:S05]  /*0090*/  LDCU.64 UR4, c[0x0][0x478] ;  /* 0x00008f00ff0477ac */ /* 0x000eaa0008000a00 */
[----:B------:R-:W-:-:S05]  /*00a0*/  PLOP3.LUT P1, PT, PT, PT, UP0, 0x80, 0x8 ;  /* 0x000000000008781c */ /* 0x000fca0003f2f008 */
[----:B------:R-:W3:Y:S01]  /*00b0*/  @UP0 LDCU.64 UR6, c[0x0][0x470] ;  /* 0x00008e00ff0607ac */ /* 0x000ee20008000a00 */
[----:B--2---:R-:W-:-:S04]  /*00c0*/  UISETP.NE.U32.AND UP1, UPT, UR4, URZ, UPT ;  /* 0x000000ff0400728c */ /* 0x004fc8000bf25070 */
[----:B------:R-:W-:Y:S02]  /*00d0*/  UISETP.NE.AND.EX UP1, UPT, UR5, URZ, UPT, UP1 ;  /* 0x000000ff0500728c */ /* 0x000fe4000bf25310 */
[----:B---3--:R-:W-:-:S09]  /*00e0*/  @UP0 UIMAD.WIDE.U32 UR6, UR25, 0x4, UR6 ;  /* 0x00000004190608a5 */ /* 0x008fd2000f8e0006 */
[----:B------:R-:W2:Y:S01]  /*00f0*/  @UP1 LDCU.64 UR4, c[0x0][0x478] ;  /* 0x00008f00ff0417ac */ /* 0x000ea20008000a00 */
[----:B------:R-:W-:Y:S01]  /*0100*/  PLOP3.LUT P0, PT, PT, PT, UP1, 0x80, 0x8 ;  /* 0x000000000008781c */ /* 0x000fe20003f0f018 */
[----:B------:R-:W-:Y:S01]  /*0110*/  IMAD.U32 R2, RZ, RZ, UR6 ;  /* 0x00000006ff027e24 */ /* 0x000fe2000f8e00ff */
[----:B------:R-:W-:-:S05]  /*0120*/  MOV R3, UR7 ;  /* 0x0000000700037c02 */ /* 0x000fca0008000f00 */
[----:B-1----:R1:W5:Y:S01]  /*0130*/  @P1 LDG.E R5, desc[UR22][R2.64] ;  /* 0x0000001602051981 */ /* 0x002362000c1e1900 */
[----:B--2---:R-:W-:-:S06]  /*0140*/  @UP1 UIMAD.WIDE.U32 UR4, UR25, 0x4, UR4 ;  /* 0x00000004190418a5 */ /* 0x004fcc000f8e0004 */
[----:B-1----:R-:W-:Y:S01]  /*0150*/  IMAD.U32 R2, RZ, RZ, UR4 ;  /* 0x00000004ff027e24 */ /* 0x002fe2000f8e00ff */
[----:B------:R-:W-:-:S05]  /*0160*/  MOV R3, UR5 ;  /* 0x0000000500037c02 */ /* 0x000fca0008000f00 */
[----:B------:R1:W5:Y:S01]  /*0170*/  @P0 LDG.E R6, desc[UR22][R2.64] ;  /* 0x0000001602060981 */ /* 0x000362000c1e1900 */
[----:B----4-:R-:W-:-:S06]  /*0180*/  USHF.L.U32 UR4, UR28, 0x7, URZ ;  /* 0x000000071c047899 */ /* 0x010fcc00080006ff */
[----:B------:R-:W-:-:S13]  /*0190*/  ISETP.LE.AND P2, PT, R0, UR4, PT ;  /* 0x0000000400007c0c */ /* 0x000fda000bf43270 */
[----:B------:R-:W-:Y:S05]  /*01a0*/  @P2 EXIT ;  /* 0x000000000000294d */ /* 0x000fea0003800000 */
[----:B------:R-:W2:Y:S01]  /*01b0*/  LDCU UR27, c[0x0][0x3e8] ;  /* 0x00007d00ff1b77ac */ /* 0x000ea20008000800 */
[----:B------:R-:W3:Y:S01]  /*01c0*/  S2R R16, SR_CTAID.Z ;  /* 0x0000000000107919 */ /* 0x000ee20000002700 */
[----:B------:R-:W-:Y:S01]  /*01d0*/  IMAD.MOV.U32 R41, RZ, RZ, RZ ;  /* 0x000000ffff297224 */ /* 0x000fe200078e00ff */
[----:B-----5:R-:W-:Y:S01]  /*01e0*/  @P0 R2UR UR30, R6 ;  /* 0x00000000061e02ca */ /* 0x020fe200000e0000 */
[----:B------:R-:W-:Y:S01]  /*01f0*/  UMOV UR26, URZ ;  /* 0x000000ff001a7c82 */ /* 0x000fe20008000000 */
[----:B------:R-:W4:Y:S01]  /*0200*/  S2R R81, SR_TID.X ;  /* 0x0000000000517919 */ /* 0x000f220000002100 */
[----:B------:R-:W1:Y:S01]  /*0210*/  LDCU.128 UR4, c[0x0][0x3c0] ;  /* 0x00007800ff0477ac */ /* 0x000e620008000c00 */
[----:B------:R-:W-:Y:S01]  /*0220*/  @P1 R2UR UR26, R5 ;  /* 0x00000000051a12ca */ /* 0x000fe200000e0000 */
[----:B------:R-:W4:Y:S01]  /*0230*/  LDC.64 R12, c[0x0][0x3b0] ;  /* 0x0000ec00ff0c7b82 */ /* 0x000f220000000a00 */
[----:B------:R-:W-:Y:S01]  /*0240*/  IMAD.MOV.U32 R168, RZ, RZ, 0x20 ;  /* 0x00000020ffa87424 */ /* 0x000fe200078e00ff */
[----:B------:R-:W1:Y:S01]  /*0250*/  @!UP1 LDCU.64 UR8, c[0x0][0x488] ;  /* 0x00009100ff0897ac */ /* 0x000e620008000a00 */
[----:B------:R-:W4:Y:S05]  /*0260*/  @!UP1 LDCU.64 UR20, c[0x0][0x438] ;  /* 0x00008700ff1497ac */ /* 0x000f2a0008000a00 */
[----:B------:R-:W4:Y:S01]  /*0270*/  LDC.64 R22, c[0x0][0x3b8] ;  /* 0x0000ee00ff167b82 */ /* 0x000f220000000a00 */
[----:B--2---:R-:W-:Y:S01]  /*0280*/  IMAD.U32 R0, RZ, RZ, UR27 ;  /* 0x0000001bff007e24 */ /* 0x004fe2000f8e00ff */
[----:B------:R-:W2:Y:S04]  /*0290*/  LDCU.128 UR16, c[0x0][0x3a0] ;  /* 0x00007400ff1077ac */ /* 0x000ea80008000c00 */
[----:B------:R-:W-:Y:S01]  /*02a0*/  IABS R0, R0 ;  /* 0x0000000000007213 */ /* 0x000fe20000000000 */
[----:B------:R-:W-:-:S02]  /*02b0*/  USHF.R.S32.HI UR24, URZ, 0x1f, UR26 ;  /* 0x0000001fff187899 */ /* 0x000fc4000801141a */
[----:B------:R-:W-:Y:S02]  /*02c0*/  @UP1 UIADD3 UR30, UPT, UPT, UR30, -UR26, URZ ;  /* 0x8000001a1e1e1290 */ /* 0x000fe4000fffe0ff */
[----:B------:R-:W-:Y:S01]  /*02d0*/  IMAD.MOV.U32 R4, RZ, RZ, R0 ;  /* 0x000000ffff047224 */ /* 0x000fe200078e0000 */
[----:B-1----:R-:W-:Y:S02]  /*02e0*/  UIMAD UR10, UR24, UR4, URZ ;  /* 0x00000004180a72a4 */ /* 0x002fe4000f8e02ff */
[----:B------:R-:W-:Y:S01]  /*02f0*/  @!UP1 UISETP.NE.U32.AND UP0, UPT, UR8, URZ, UPT ;  /* 0x000000ff0800928c */ /* 0x000fe2000bf05070 */
[----:B------:R-:W1:Y:S01]  /*0300*/  I2F.RP R2, R4 ;  /* 0x0000000400027306 */ /* 0x000e620000209400 */
[----:B---3--:R-:W-:Y:S01]  /*0310*/  IABS R7, R16 ;  /* 0x0000001000077213 */ /* 0x008fe20000000000 */
[----:B------:R-:W-:Y:S01]  /*0320*/  UIMAD UR8, UR26, UR5, UR10 ;  /* 0x000000051a0872a4 */ /* 0x000fe2000f8e020a */
[----:B----4-:R-:W-:Y:S01]  /*0330*/  SHF.L.U64.HI R9, R12, 0x6, R13 ;  /* 0x000000060c097819 */ /* 0x010fe2000001020d */
[----:B------:R-:W-:Y:S01]  /*0340*/  @!UP1 UISETP.NE.AND.EX UP0, UPT, UR9, URZ, UPT, UP0 ;  /* 0x000000ff0900928c */ /* 0x000fe2000bf05300 */
[----:B------:R-:W-:Y:S01]  /*0350*/  IMAD.SHL.U32 R37, R81, 0x8, RZ ;  /* 0x0000000851257824 */ /* 0x000fe200078e00ff */
[----:B------:R-:W-:Y:S01]  /*0360*/  UISETP.NE.AND UP2, UPT, UR27, URZ, UPT ;  /* 0x000000ff1b00728c */ /* 0x000fe2000bf45270 */
[----:B--2---:R-:W-:Y:S01]  /*0370*/  IMAD.U32 R8, RZ, RZ, UR18 ;  /* 0x00000012ff087e24 */ /* 0x004fe2000f8e00ff */
[----:B------:R-:W-:Y:S01]  /*0380*/  @!UP1 USEL UR31, UR21, URZ, UP0 ;  /* 0x000000ff151f9287 */ /* 0x000fe20008000000 */
[----:B------:R-:W-:Y:S01]  /*0390*/  SHF.R.U32.HI R38, RZ, 0x3, R81 ;  /* 0x00000003ff267819 */ /* 0x000fe20000011651 */
[----:B------:R-:W2:Y:S01]  /*03a0*/  LDCU.128 UR12, c[0x0][0x3d0] ;  /* 0x00007a00ff0c77ac */ /* 0x000ea20008000c00 */
[----:B------:R-:W-:Y:S01]  /*03b0*/  LOP3.LUT R40, R37, 0x38, RZ, 0xc0, !PT ;  /* 0x0000003825287812 */ /* 0x000fe200078ec0ff */
[----:B------:R-:W-:Y:S01]  /*03c0*/  IMAD.U32 R34, RZ, RZ, UR16 ;  /* 0x00000010ff227e24 */ /* 0x000fe2000f8e00ff */
[--C-:B------:R-:W-:Y:S01]  /*03d0*/  SHF.L.U64.HI R187, R22, 0x6, R23.reuse ;  /* 0x0000000616bb7819 */ /* 0x100fe20000010217 */
[----:B------:R-:W-:Y:S01]  /*03e0*/  @!UP1 UIADD3 UR30, UPT, UPT, UR31, UR20, -UR26 ;  /* 0x000000141f1e9290 */ /* 0x000fe2000fffe81a */
[----:B-1----:R-:W1:Y:S01]  /*03f0*/  MUFU.RCP R2, R2 ;  /* 0x0000000200027308 */ /* 0x002e620000001000 */
[----:B------:R-:W-:Y:S01]  /*0400*/  UIMAD UR21, UR25, UR19, URZ ;  /* 0x00000013191572a4 */ /* 0x000fe2000f8e02ff */
[----:B------:R-:W-:Y:S01]  /*0410*/  IMAD.U32 R35, RZ, RZ, UR17 ;  /* 0x00000011ff237e24 */ /* 0x000fe2000f8e00ff */
[----:B------:R-:W-:Y:S01]  /*0420*/  UIADD3 UR20, UPT, UPT, UR30, 0x3f, URZ ;  /* 0x0000003f1e147890 */ /* 0x000fe2000fffe0ff */
[C---:B------:R-:W-:Y:S01]  /*0430*/  IMAD.SHL.U32 R188, R81.reuse, 0x40, RZ ;  /* 0x0000004051bc7824 */ /* 0x040fe200078e00ff */
[----:B------:R-:W-:Y:S01]  /*0440*/  UIMAD.WIDE.U32 UR16, UR28, 0x80, URZ ;  /* 0x000000801c1078a5 */ /* 0x000fe2000f8e00ff */
[----:B------:R-:W-:Y:S01]  /*0450*/  IMAD.SHL.U32 R6, R81, 0x20, RZ ;  /* 0x0000002051067824 */ /* 0x000fe200078e00ff */
[----:B------:R-:W-:Y:S01]  /*0460*/  USHF.R.S32.HI UR18, URZ, 0x1f, UR20 ;  /* 0x0000001fff127899 */ /* 0x000fe20008011414 */
[----:B------:R-:W-:Y:S01]  /*0470*/  STL.64 [R1], R40 ;  /* 0x0000002801007387 */ /* 0x000fe20000100a00 */
[----:B------:R-:W-:Y:S01]  /*0480*/  LOP3.LUT R36, R188, 0x200, RZ, 0xc0, !PT ;  /* 0x00000200bc247812 */ /* 0x000fe200078ec0ff */
[----:B------:R-:W-:Y:S01]  /*0490*/  IMAD.SHL.U32 R186, R22, 0x40, RZ ;  /* 0x0000004016ba7824 */ /* 0x000fe200078e00ff */
[----:B------:R-:W-:Y:S01]  /*04a0*/  ULEA.HI UR20, UR18, UR20, URZ, 0x6 ;  /* 0x0000001412147291 */ /* 0x000fe2000f8f30ff */
[----:B------:R3:W-:Y:S01]  /*04b0*/  STL [R1+0x38], R8 ;  /* 0x0000380801007387 */ /* 0x0007e20000100800 */
[----:B------:R-:W-:Y:S01]  /*04c0*/  LOP3.LUT R36, R36, 0x7c00, R6, 0xf8, !PT ;  /* 0x00007c0024247812 */ /* 0x000fe200078ef806 */
[----:B------:R-:W-:Y:S01]  /*04d0*/  IMAD R18, R12, UR17, RZ ;  /* 0x000000110c127c24 */ /* 0x000fe2000f8e02ff */
[----:B------:R-:W-:Y:S01]  /*04e0*/  LOP3.LUT R17, R38, UR16, RZ, 0xfc, !PT ;  /* 0x0000001026117c12 */ /* 0x000fe2000f8efcff */
[----:B------:R-:W-:Y:S01]  /*04f0*/  IMAD.SHL.U32 R6, R12, 0x20, RZ ;  /* 0x000000200c067824 */ /* 0x000fe200078e00ff */
[--C-:B------:R-:W-:Y:S01]  /*0500*/  SHF.L.U64.HI R169, R22, 0x4, R23.reuse ;  /* 0x0000000416a97819 */ /* 0x100fe20000010217 */
[----:B-1----:R-:W-:Y:S01]  /*0510*/  VIADD R2, R2, 0xffffffe ;  /* 0x0ffffffe02027836 */ /* 0x002fe20000000000 */
[----:B------:R-:W-:Y:S01]  /*0520*/  SHF.L.U64.HI R185, R22, 0x5, R23 ;  /* 0x0000000516b97819 */ /* 0x000fe20000010217 */
[----:B------:R-:W-:-:S02]  /*0530*/  IMAD R18, R17, R13, R18 ;  /* 0x0000000d11127224 */ /* 0x000fc400078e0212 */
[----:B------:R-:W1:Y:S01]  /*0540*/  F2I.FTZ.U32.TRUNC.NTZ R3, R2 ;  /* 0x0000000200037305 */ /* 0x000e62000021f000 */
[C---:B------:R-:W-:Y:S02]  /*0550*/  IMAD.SHL.U32 R170, R22.reuse, 0x10, RZ ;  /* 0x0000001016aa7824 */ /* 0x040fe400078e00ff */
[----:B------:R-:W-:Y:S02]  /*0560*/  IMAD.SHL.U32 R184, R22, 0x20, RZ ;  /* 0x0000002016b87824 */ /* 0x000fe400078e00ff */
[----:B-1----:R-:W-:Y:S02]  /*0570*/  IMAD.MOV R0, RZ, RZ, -R3 ;  /* 0x000000ffff007224 */ /* 0x002fe400078e0a03 */
[----:B------:R-:W-:Y:S02]  /*0580*/  IMAD.MOV.U32 R2, RZ, RZ, RZ ;  /* 0x000000ffff027224 */ /* 0x000fe400078e00ff */
[----:B------:R-:W-:-:S04]  /*0590*/  IMAD R0, R0, R4, RZ ;  /* 0x0000000400007224 */ /* 0x000fc800078e02ff */
[----:B------:R-:W-:-:S04]  /*05a0*/  IMAD.HI.U32 R2, R3, R0, R2 ;  /* 0x0000000003027227 */ /* 0x000fc800078e0002 */
[----:B------:R-:W-:Y:S01]  /*05b0*/  IMAD.MOV.U32 R3, RZ, RZ, R7 ;  /* 0x000000ffff037224 */ /* 0x000fe200078e0007 */
[----:B------:R-:W-:-:S03]  /*05c0*/  SHF.L.U64.HI R7, R12, 0x5, R13 ;  /* 0x000000050c077819 */ /* 0x000fc6000001020d */
[----:B------:R-:W-:-:S04]  /*05d0*/  IMAD.HI.U32 R2, R2, R3, RZ ;  /* 0x0000000302027227 */ /* 0x000fc800078e00ff */
[----:B------:R-:W-:Y:S01]  /*05e0*/  IMAD.WIDE.U32 R14, R17, R12, R6 ;  /* 0x0000000c110e7225 */ /* 0x000fe200078e0006 */
[----:B------:R-:W-:-:S13]  /*05f0*/  R2UR UR29, R2 ;  /* 0x00000000021d72ca */ /* 0x000fda00000e0000 */
[----:B------:R-:W-:Y:S02]  /*0600*/  IMAD R0, RZ, RZ, -UR29 ;  /* 0x8000001dff007e24 */ /* 0x000fe4000f8e02ff */
[----:B------:R-:W-:Y:S02]  /*0610*/  IMAD.U32 R2, RZ, RZ, UR29 ;  /* 0x0000001dff027e24 */ /* 0x000fe4000f8e00ff */
[----:B------:R-:W-:-:S05]  /*0620*/  IMAD R0, R4, R0, R3 ;  /* 0x0000000004007224 */ /* 0x000fca00078e0203 */
[----:B------:R-:W-:-:S13]  /*0630*/  ISETP.GT.U32.AND P2, PT, R4, R0, PT ;  /* 0x000000000400720c */ /* 0x000fda0003f44070 */
[----:B------:R-:W-:Y:S02]  /*0640*/  @!P2 VIADD R2, R2, 0x1 ;  /* 0x000000010202a836 */ /* 0x000fe40000000000 */
[----:B------:R-:W-:-:S03]  /*0650*/  @!P2 IMAD.IADD R0, R0, 0x1, -R4 ;  /* 0x000000010000a824 */ /* 0x000fc600078e0a04 */
[----:B------:R-:W-:Y:S01]  /*0660*/  @!P2 R2UR UR29, R2 ;  /* 0x00000000021da2ca */ /* 0x000fe200000e0000 */
[----:B------:R-:W-:Y:S01]  /*0670*/  IMAD.U32 R2, RZ, RZ, UR26 ;  /* 0x0000001aff027e24 */ /* 0x000fe2000f8e00ff */
[----:B------:R-:W-:Y:S02]  /*0680*/  ISETP.GE.U32.AND P1, PT, R0, R4, PT ;  /* 0x000000040000720c */ /* 0x000fe40003f26070 */
[----:B------:R-:W-:Y:S01]  /*0690*/  LOP3.LUT R4, R16, UR27, RZ, 0x3c, !PT ;  /* 0x0000001b10047c12 */ /* 0x000fe2000f8e3cff */
[----:B------:R-:W-:-:S03]  /*06a0*/  IMAD.WIDE.U32 R2, R2, UR4, R40 ;  /* 0x0000000402027c25 */ /* 0x000fc6000f8e0028 */
[----:B------:R-:W-:Y:S01]  /*06b0*/  ISETP.GE.AND P0, PT, R4, RZ, PT ;  /* 0x000000ff0400720c */ /* 0x000fe20003f06270 */
[----:B------:R-:W-:Y:S01]  /*06c0*/  VIADD R3, R3, UR8 ;  /* 0x0000000803037c36 */ /* 0x000fe20008000000 */
[----:B------:R-:W1:Y:S03]  /*06d0*/  LDCU.128 UR8, c[0x0][0x390] ;  /* 0x00007200ff0877ac */ /* 0x000e660008000c00 */
[----:B------:R-:W-:Y:S02]  /*06e0*/  IMAD.U32 R0, RZ, RZ, UR29 ;  /* 0x0000001dff007e24 */ /* 0x000fe4000f8e00ff */
[----:B------:R-:W-:-:S04]  /*06f0*/  IMAD.WIDE.U32 R2, R8, UR25, R2 ;  /* 0x0000001908027c25 */ /* 0x000fc8000f8e0002 */
[----:B------:R-:W-:Y:S02]  /*0700*/  @P1 VIADD R0, R0, 0x1 ;  /* 0x0000000100001836 */ /* 0x000fe40000000000 */
[----:B------:R-:W-:Y:S01]  /*0710*/  VOTEU.ANY UP0, P0 ;  /* 0x0000000000ff7886 */ /* 0x000fe20000000100 */
[----:B------:R-:W-:Y:S02]  /*0720*/  VIADD R3, R3, UR21 ;  /* 0x0000001503037c36 */ /* 0x000fe40008000000 */
[----:B------:R-:W-:Y:S01]  /*0730*/  @P1 R2UR UR29, R0 ;  /* 0x00000000001d12ca */ /* 0x000fe200000e0000 */
[----:B--2---:R-:W-:Y:S02]  /*0740*/  IMAD.U32 R0, RZ, RZ, UR14 ;  /* 0x0000000eff007e24 */ /* 0x004fe4000f8e00ff */
[----:B------:R-:W-:-:S04]  /*0750*/  IMAD.WIDE.U32 R2, R38, UR4, R2 ;  /* 0x0000000426027c25 */ /* 0x000fc8000f8e0002 */
[----:B-1----:R-:W-:Y:S02]  /*0760*/  IMAD.U32 R4, RZ, RZ, UR10 ;  /* 0x0000000aff047e24 */ /* 0x002fe4000f8e00ff */
[----:B------:R-:W-:Y:S02]  /*0770*/  IMAD.U32 R10, RZ, RZ, UR11 ;  /* 0x0000000bff0a7e24 */ /* 0x000fe4000f8e00ff */
[----:B------:R-:W-:Y:S02]  /*0780*/  IMAD R3, R38, UR5, R3 ;  /* 0x0000000526037c24 */ /* 0x000fe4000f8e0203 */
[----:B------:R-:W-:Y:S01]  /*0790*/  @!UP0 UIADD3 UR29, UPT, UPT, -UR29, URZ, URZ ;  /* 0x000000ff1d1d8290 */ /* 0x000fe2000fffe1ff */
[----:B------:R-:W-:Y:S01]  /*07a0*/  IMAD.WIDE.U32 R4, R4, UR25, R40 ;  /* 0x0000001904047c25 */ /* 0x000fe2000f8e0028 */
[----:B------:R-:W-:Y:S02]  /*07b0*/  @!UP2 ULOP3.LUT UR29, URZ, UR27, URZ, 0x33, !UPT ;  /* 0x0000001bff1da292 */ /* 0x000fe4000f8e33ff */
[----:B------:R-:W-:Y:S01]  /*07c0*/  ULEA.HI.SX32 UR27, UR20, 0xffffffff, 0x1a ;  /* 0xffffffff141b7891 */ /* 0x000fe2000f8fd2ff */
[----:B------:R-:W-:Y:S01]  /*07d0*/  IMAD R11, R10, UR25, R5 ;  /* 0x000000190a0b7c24 */ /* 0x000fe2000f8e0205 */
[----:B------:R-:W-:Y:S01]  /*07e0*/  USHF.R.S32.HI UR10, URZ, 0x1f, UR29 ;  /* 0x0000001fff0a7899 */ /* 0x000fe2000801141d */
[----:B------:R-:W-:Y:S01]  /*07f0*/  IMAD.MOV.U32 R10, RZ, RZ, R4 ;  /* 0x000000ffff0a7224 */ /* 0x000fe200078e0004 */
[----:B------:R-:W-:Y:S01]  /*0800*/  USHF.R.S32.HI UR11, URZ, 0x1f, UR27 ;  /* 0x0000001fff0b7899 */ /* 0x000fe2000801141b */
[----:B------:R-:W-:Y:S01]  /*0810*/  IMAD.WIDE.U32 R2, R0, UR29, R2 ;  /* 0x0000001d00027c25 */ /* 0x000fe2000f8e0002 */
[----:B------:R-:W-:Y:S01]  /*0820*/  UIMAD UR18, UR10, UR14, URZ ;  /* 0x0000000e0a1272a4 */ /* 0x000fe2000f8e02ff */
[C---:B------:R-:W-:Y:S01]  /*0830*/  SHF.L.U64.HI R5, R12.reuse, 0x4, R13 ;  /* 0x000000040c057819 */ /* 0x040fe2000001020d */
[----:B------:R-:W-:Y:S01]  /*0840*/  UIMAD UR28, UR11, UR4, URZ ;  /* 0x000000040b1c72a4 */ /* 0x000fe2000f8e02ff */
[----:B------:R-:W-:Y:S01]  /*0850*/  IMAD.SHL.U32 R4, R12, 0x10, RZ ;  /* 0x000000100c047824 */ /* 0x000fe200078e00ff */
[----:B------:R-:W-:Y:S01]  /*0860*/  UIMAD UR15, UR29, UR15, UR18 ;  /* 0x0000000f1d0f72a4 */ /* 0x000fe2000f8e0212 */
[----:B------:R-:W-:Y:S01]  /*0870*/  LEA R31, P0, R2, UR8, 0x1 ;  /* 0x00000008021f7c11 */ /* 0x000fe2000f8008ff */
[----:B------:R-:W-:Y:S01]  /*0880*/  UIMAD.WIDE.U32 UR32, UR27, UR4, URZ ;  /* 0x000000041b2072a5 */ /* 0x000fe2000f8e00ff */
[----:B---3--:R-:W-:Y:S01]  /*0890*/  IMAD.SHL.U32 R8, R12, 0x40, RZ ;  /* 0x000000400c087824 */ /* 0x008fe200078e00ff */
[----:B------:R-:W-:Y:S01]  /*08a0*/  UIMAD UR28, UR27, UR5, UR28 ;  /* 0x000000051b1c72a4 */ /* 0x000fe2000f8e021c */
[----:B------:R-:W-:Y:S01]  /*08b0*/  IMAD.WIDE.U32 R20, R17, R12, R4 ;  /* 0x0000000c11147225 */ /* 0x000fe200078e0004 */
[----:B------:R-:W-:-:S02]  /*08c0*/  UIMAD UR10, UR10, UR12, URZ ;  /* 0x0000000c0a0a72a4 */ /* 0x000fc4000f8e02ff */
[----:B------:R-:W-:Y:S01]  /*08d0*/  UIADD3 UR28, UPT, UPT, UR33, UR28, URZ ;  /* 0x0000001c211c7290 */ /* 0x000fe2000fffe0ff */
[----:B------:R-:W-:Y:S01]  /*08e0*/  VIADD R0, R3, UR15 ;  /* 0x0000000f03007c36 */ /* 0x000fe20008000000 */
[----:B------:R-:W1:Y:S01]  /*08f0*/  LDCU.128 UR16, c[0x0][0x380] ;  /* 0x00007000ff1077ac */ /* 0x000e620008000c00 */
[----:B------:R-:W-:Y:S02]  /*0900*/  IMAD.U32 R3, RZ, RZ, UR33 ;  /* 0x00000021ff037e24 */ /* 0x000fe4000f8e00ff */
[----:B------:R-:W-:Y:S01]  /*0910*/  IMAD.WIDE.U32 R8, R17, R12, R8 ;  /* 0x0000000c11087225 */ /* 0x000fe200078e0008 */
[----:B------:R-:W-:Y:S01]  /*0920*/  LEA.HI.X R30, R2, UR9, R0, 0x1, P0 ;  /* 0x00000009021e7c11 */ /* 0x000fe200080f0c00 */
[----:B------:R-:W-:Y:S02]  /*0930*/  UIMAD UR10, UR29, UR13, UR10 ;  /* 0x0000000d1d0a72a4 */ /* 0x000fe4000f8e020a */
[----:B------:R-:W-:Y:S02]  /*0940*/  IMAD.U32 R2, RZ, RZ, UR32 ;  /* 0x00000020ff027e24 */ /* 0x000fe4000f8e00ff */
[----:B------:R-:W-:-:S03]  /*0950*/  IMAD.U32 R0, RZ, RZ, UR28 ;  /* 0x0000001cff007e24 */ /* 0x000fc6000f8e00ff */
[----:B------:R-:W-:-:S04]  /*0960*/  LEA R28, P0, R2, R31, 0x7 ;  /* 0x0000001f021c7211 */ /* 0x000fc800078038ff */
[----:B------:R-:W-:Y:S01]  /*0970*/  LEA.HI.X R29, R2, R30, R0, 0x7, P0 ;  /* 0x0000001e021d7211 */ /* 0x000fe200000f3c00 */
[----:B------:R-:W-:Y:S01]  /*0980*/  IMAD.WIDE.U32 R2, R16, UR6, R10 ;  /* 0x0000000610027c25 */ /* 0x000fe2000f8e000a */
[----:B------:R-:W-:Y:S01]  /*0990*/  IADD3 R11, P1, PT, R6, R8, RZ ;  /* 0x00000008060b7210 */ /* 0x000fe20007f3e0ff */
[----:B------:R-:W2:Y:S02]  /*09a0*/  S2UR UR6, SR_CgaCtaId ;  /* 0x00000000000679c3 */ /* 0x000ea40000008800 */
[----:B------:R-:W-:Y:S01]  /*09b0*/  IMAD R3, R16, UR7, R3 ;  /* 0x0000000710037c24 */ /* 0x000fe2000f8e0203 */
[----:B------:R-:W-:Y:S01]  /*09c0*/  IADD3 R13, P2, PT, R2, R20, RZ ;  /* 0x00000014020d7210 */ /* 0x000fe20007f5e0ff */
[----:B------:R-:W-:Y:S01]  /*09d0*/  IMAD.IADD R0, R18, 0x1, R9 ;  /* 0x0000000112007824 */ /* 0x000fe200078e0209 */
[-C--:B------:R-:W-:Y:S01]  /*09e0*/  IADD3 R9, P0, PT, R2, R14.reuse, RZ ;  /* 0x0000000e02097210 */ /* 0x080fe20007f1e0ff */
[----:B------:R-:W-:Y:S01]  /*09f0*/  IMAD.IADD R10, R18, 0x1, R15 ;  /* 0x00000001120a7824 */ /* 0x000fe200078e020f */
[----:B------:R-:W-:Y:S01]  /*0a00*/  IADD3 R19, P6, P5, R2, R14, R4 ;  /* 0x0000000e02137210 */ /* 0x000fe20007dde004 */
[----:B------:R-:W-:Y:S01]  /*0a10*/  UMOV UR7, 0x400 ;  /* 0x0000040000077882 */ /* 0x000fe20000000000 */
[----:B------:R-:W-:Y:S01]  /*0a20*/  IADD3.X R15, PT, PT, R3, R18, R21, P2, !PT ;  /* 0x00000012030f7210 */ /* 0x000fe200017fe415 */
[----:B------:R-:W-:Y:S01]  /*0a30*/  IMAD.X R21, R10, 0x1, R3, P0 ;  /* 0x000000010a157824 */ /* 0x000fe200000e0603 */
[----:B------:R-:W-:-:S02]  /*0a40*/  IADD3.X R6, PT, PT, R0, R7, RZ, P1, !PT ;  /* 0x0000000700067210 */ /* 0x000fc40000ffe4ff */
[C-C-:B------:R-:W-:Y:S02]  /*0a50*/  IADD3 R27, P1, P0, R2.reuse, R11, R4.reuse ;  /* 0x0000000b021b7210 */ /* 0x140fe4000783e004 */
[----:B------:R-:W-:Y:S02]  /*0a60*/  IADD3.X R26, PT, PT, R3, R10, R5, P6, P5 ;  /* 0x0000000a031a7210 */ /* 0x000fe400037ea405 */
[C---:B------:R-:W-:Y:S02]  /*0a70*/  IADD3 R20, P4, PT, R2.reuse, R8, RZ ;  /* 0x0000000802147210 */ /* 0x040fe40007f9e0ff */
[----:B------:R-:W-:Y:S02]  /*0a80*/  IADD3 R25, P5, PT, R11, R2, RZ ;  /* 0x000000020b197210 */ /* 0x000fe40007fbe0ff */
[----:B------:R-:W-:Y:S01]  /*0a90*/  IADD3 R7, P3, P2, R2, R8, R4 ;  /* 0x0000000802077210 */ /* 0x000fe20007a7e004 */
[----:B------:R-:W-:Y:S01]  /*0aa0*/  IMAD.X R4, R0, 0x1, R3, P4 ;  /* 0x0000000100047824 */ /* 0x000fe200020e0603 */
[----:B------:R-:W-:Y:S01]  /*0ab0*/  IADD3.X R33, PT, PT, R3, R6, R5, P1, P0 ;  /* 0x0000000603217210 */ /* 0x000fe20000fe0405 */
[----:B------:R-:W-:Y:S01]  /*0ac0*/  IMAD.X R32, R6, 0x1, R3, P5 ;  /* 0x0000000106207824 */ /* 0x000fe200028e0603 */
[----:B-1----:R-:W-:Y:S01]  /*0ad0*/  LEA R16, P1, R9, UR16, 0x1 ;  /* 0x0000001009107c11 */ /* 0x002fe2000f8208ff */
[----:B--2---:R-:W-:Y:S01]  /*0ae0*/  ULEA UR6, UR6, UR7, 0x18 ;  /* 0x0000000706067291 */ /* 0x004fe2000f8ec0ff */
[----:B------:R-:W-:Y:S01]  /*0af0*/  LEA R8, P0, R19, UR16, 0x1 ;  /* 0x0000001013087c11 */ /* 0x000fe2000f8008ff */
[----:B------:R-:W-:Y:S01]  /*0b00*/  USHF.L.U64.HI UR7, UR4, 0x4, UR5 ;  /* 0x0000000404077899 */ /* 0x000fe20008010205 */
[----:B------:R-:W-:Y:S01]  /*0b10*/  IADD3.X R24, PT, PT, R3, R0, R5, P3, P2 ;  /* 0x0000000003187210 */ /* 0x000fe20001fe4405 */
[----:B------:R-:W-:Y:S01]  /*0b20*/  IMAD.WIDE.U32 R2, R17, R12, R2 ;  /* 0x0000000c11027225 */ /* 0x000fe200078e0002 */
[----:B------:R-:W-:-:S02]  /*0b30*/  LEA.HI.X R17, R9, UR17, R21, 0x1, P1 ;  /* 0x0000001109117c11 */ /* 0x000fc400088f0c15 */
[----:B------:R-:W-:Y:S02]  /*0b40*/  LOP3.LUT R0, R37, 0x1f8, RZ, 0xc0, !PT ;  /* 0x000001f825007812 */ /* 0x000fe400078ec0ff */
[----:B------:R-:W-:Y:S02]  /*0b50*/  LEA R14, P2, R13, UR16, 0x1 ;  /* 0x000000100d0e7c11 */ /* 0x000fe4000f8408ff */
[----:B------:R-:W-:Y:S02]  /*0b60*/  LEA.HI.X R9, R19, UR17, R26, 0x1, P0 ;  /* 0x0000001113097c11 */ /* 0x000fe400080f0c1a */
[----:B------:R-:W-:Y:S02]  /*0b70*/  LEA R12, P0, R7, UR16, 0x1 ;  /* 0x00000010070c7c11 */ /* 0x000fe4000f8008ff */
[----:B------:R-:W-:Y:S02]  /*0b80*/  LEA R10, P1, R20, UR16, 0x1 ;  /* 0x00000010140a7c11 */ /* 0x000fe4000f8208ff */
[----:B------:R-:W-:-:S02]  /*0b90*/  LOP3.LUT R0, R0, 0x38, R81, 0x78, !PT ;  /* 0x0000003800007812 */ /* 0x000fc400078e7851 */
[----:B------:R-:W-:Y:S02]  /*0ba0*/  LEA.HI.X R15, R13, UR17, R15, 0x1, P2 ;  /* 0x000000110d0f7c11 */ /* 0x000fe400090f0c0f */
[----:B------:R-:W-:Y:S01]  /*0bb0*/  LEA.HI.X R13, R7, UR17, R24, 0x1, P0 ;  /* 0x00000011070d7c11 */ /* 0x000fe200080f0c18 */
[----:B------:R-:W-:Y:S01]  /*0bc0*/  IMAD R7, R22, UR24, RZ ;  /* 0x0000001816077c24 */ /* 0x000fe2000f8e02ff */
[----:B------:R-:W-:Y:S01]  /*0bd0*/  LEA.HI.X R11, R20, UR17, R4, 0x1, P1 ;  /* 0x00000011140b7c11 */ /* 0x000fe200088f0c04 */
[----:B------:R-:W-:Y:S01]  /*0be0*/  IMAD.WIDE.U32 R4, R22, UR26, R40 ;  /* 0x0000001a16047c25 */ /* 0x000fe2000f8e0028 */
[----:B------:R-:W-:Y:S02]  /*0bf0*/  LOP3.LUT R20, R0, 0x1e00, R37, 0xf8, !PT ;  /* 0x00001e0000147812 */ /* 0x000fe400078ef825 */
[----:B------:R-:W-:Y:S01]  /*0c00*/  LEA R6, P0, R2, UR16, 0x1 ;  /* 0x0000001002067c11 */ /* 0x000fe2000f8008ff */
[----:B------:R-:W-:Y:S01]  /*0c10*/  IMAD.IADD R0, R3, 0x1, R18 ;  /* 0x0000000103007824 */ /* 0x000fe200078e0212 */
[----:B------:R-:W-:Y:S01]  /*0c20*/  LEA R20, R20, UR6, 0x1 ;  /* 0x0000000614147c11 */ /* 0x000fe2000f8e08ff */
[----:B------:R-:W-:Y:S01]  /*0c30*/  IMAD R3, R23, UR26, R7 ;  /* 0x0000001a17037c24 */ /* 0x000fe2000f8e0207 */
[----:B------:R-:W-:-:S02]  /*0c40*/  LEA R18, P1, R25, UR16, 0x1 ;  /* 0x0000001019127c11 */ /* 0x000fc4000f8208ff */
[----:B------:R-:W-:Y:S01]  /*0c50*/  LEA.HI.X R7, R2, UR17, R0, 0x1, P0 ;  /* 0x0000001102077c11 */ /* 0x000fe200080f0c00 */
[----:B------:R-:W-:Y:S01]  /*0c60*/  IMAD.IADD R3, R5, 0x1, R3 ;  /* 0x0000000105037824 */ /* 0x000fe200078e0203 */
[----:B------:R-:W-:Y:S01]  /*0c70*/  LEA R24, P0, R27, UR16, 0x1 ;  /* 0x000000101b187c11 */ /* 0x000fe2000f8008ff */
[----:B------:R-:W-:Y:S01]  /*0c80*/  IMAD.MOV.U32 R2, RZ, RZ, R4 ;  /* 0x000000ffff027224 */ /* 0x000fe200078e0004 */
[----:B------:R-:W-:Y:S01]  /*0c90*/  LEA.HI.X R19, R25, UR17, R32, 0x1, P1 ;  /* 0x0000001119137c11 */ /* 0x000fe200088f0c20 */
[----:B------:R-:W-:Y:S01]  /*0ca0*/  IMAD.U32 R0, RZ, RZ, UR12 ;  /* 0x0000000cff007e24 */ /* 0x000fe2000f8e00ff */
[----:B------:R-:W-:Y:S01]  /*0cb0*/  @!PT LDS RZ, [RZ] ;  /* 0x00000000fffff984 */ /* 0x000fe20000000800 */
[----:B------:R-:W-:Y:S01]  /*0cc0*/  @!PT LDS RZ, [RZ] ;  /* 0x00000000fffff984 */ /* 0x000fe20000000800 */
[----:B------:R-:W-:Y:S01]  /*0cd0*/  @!PT LDS RZ, [RZ] ;  /* 0x00000000fffff984 */ /* 0x000fe20000000800 */
[----:B------:R-:W-:Y:S01]  /*0ce0*/  LDGSTS.E.BYPASS.LTC128B.128 [R20], desc[UR22][R6.64] ;  /* 0x0000000006147fae */ /* 0x000fe2000b981a16 */
[----:B------:R-:W-:Y:S01]  /*0cf0*/  IMAD.WIDE.U32 R2, R34, UR25, R2 ;  /* 0x0000001922027c25 */ /* 0x000fe2000f8e0002 */
[----:B------:R-:W-:Y:S01]  /*0d00*/  LEA.HI.X R25, R27, UR17, R33, 0x1, P0 ;  /* 0x000000111b197c11 */ /* 0x000fe200080f0c21 */
[----:B------:R-:W-:Y:S01]  /*0d10*/  USHF.L.U64.HI UR12, UR4, 0x5, UR5 ;  /* 0x00000005040c7899 */ /* 0x000fe20008010205 */
[----:B------:R1:W-:Y:S01]  /*0d20*/  LDGSTS.E.BYPASS.LTC128B.128 [R20+0x4000], desc[UR22][R6.64+0x80] ;  /* 0x0400008006147fae */ /* 0x0003e2000b981a16 */
[----:B------:R-:W-:Y:S01]  /*0d30*/  IMAD R3, R35, UR25, R3 ;  /* 0x0000001923037c24 */ /* 0x000fe2000f8e0203 */
[----:B------:R-:W-:Y:S01]  /*0d40*/  LOP3.LUT R21, R188, 0x400, RZ, 0xc0, !PT ;  /* 0x00000400bc157812 */ /* 0x000fe200078ec0ff */
[----:B------:R-:W-:Y:S01]  /*0d50*/  IMAD.WIDE.U32 R4, R186, UR27, RZ ;  /* 0x0000001bba047c25 */ /* 0x000fe2000f8e00ff */
[----:B------:R-:W-:Y:S01]  /*0d60*/  LDGSTS.E.BYPASS.LTC128B.128 [R20+0x800], desc[UR22][R14.64] ;  /* 0x008000000e147fae */ /* 0x000fe2000b981a16 */
[----:B------:R-:W-:-:S02]  /*0d70*/  LOP3.LUT P4, RZ, R81, 0x4, RZ, 0xc0, !PT ;  /* 0x0000000451ff7812 */ /* 0x000fc4000788c0ff */
[C---:B------:R-:W-:Y:S01]  /*0d80*/  IMAD.WIDE.U32 R2, R38.reuse, R22, R2 ;  /* 0x0000001626027225 */ /* 0x040fe200078e0002 */
[----:B------:R-:W-:Y:S03]  /*0d90*/  LDGSTS.E.BYPASS.LTC128B.128 [R20+0x4800], desc[UR22][R14.64+0x80] ;  /* 0x048000800e147fae */ /* 0x000fe6000b981a16 */
[----:B------:R-:W-:Y:S01]  /*0da0*/  IMAD R3, R38, R23, R3 ;  /* 0x0000001726037224 */ /* 0x000fe200078e0203 */
[----:B------:R-:W-:Y:S01]  /*0db0*/  LDGSTS.E.BYPASS.LTC128B.128 [R20+0x1000], desc[UR22][R16.64] ;  /* 0x0100000010147fae */ /* 0x000fe2000b981a16 */
[----:B------:R-:W-:-:S03]  /*0dc0*/  IMAD.WIDE.U32 R2, R0, UR29, R2 ;  /* 0x0000001d00027c25 */ /* 0x000fc6000f8e0002 */
[----:B------:R-:W-:Y:S01]  /*0dd0*/  LDGSTS.E.BYPASS.LTC128B.128 [R20+0x5000], desc[UR22][R16.64+0x80] ;  /* 0x0500008010147fae */ /* 0x000fe2000b981a16 */
[----:B------:R-:W-:Y:S01]  /*0de0*/  VIADD R0, R3, UR10 ;  /* 0x0000000a03007c36 */ /* 0x000fe20008000000 */
[C---:B------:R-:W-:Y:S02]  /*0df0*/  LEA R250, P0, R2.reuse, UR18, 0x1 ;  /* 0x0000001202fa7c11 */ /* 0x040fe4000f8008ff */
[----:B------:R-:W-:Y:S01]  /*0e00*/  LDGSTS.E.BYPASS.LTC128B.128 [R20+0x1800], desc[UR22][R8.64] ;  /* 0x0180000008147fae */ /* 0x000fe2000b981a16 */
[----:B------:R-:W-:Y:S01]  /*0e10*/  USHF.L.U32 UR10, UR4, 0x4, URZ ;  /* 0x00000004040a7899 */ /* 0x000fe200080006ff */
[----:B------:R-:W-:Y:S02]  /*0e20*/  LEA.HI.X R249, R2, UR19, R0, 0x1, P0 ;  /* 0x0000001302f97c11 */ /* 0x000fe400080f0c00 */
[----:B------:R2:W-:Y:S01]  /*0e30*/  LDGSTS.E.BYPASS.LTC128B.128 [R20+0x5800], desc[UR22][R8.64+0x80] ;  /* 0x0580008008147fae */ /* 0x0005e2000b981a16 */
[----:B------:R-:W-:Y:S01]  /*0e40*/  IADD3 R3, P0, PT, R170, R4, RZ ;  /* 0x00000004aa037210 */ /* 0x000fe20007f1e0ff */
[----:B-1----:R-:W-:-:S02]  /*0e50*/  IMAD R6, R187, UR27, RZ ;  /* 0x0000001bbb067c24 */ /* 0x002fc4000f8e02ff */
[----:B------:R-:W-:Y:S02]  /*0e60*/  LDGSTS.E.BYPASS.LTC128B.128 [R20+0x2000], desc[UR22][R10.64] ;  /* 0x020000000a147fae */ /* 0x000fe4000b981a16 */
[----:B------:R-:W-:Y:S01]  /*0e70*/  IMAD R6, R186, UR11, R6 ;  /* 0x0000000bba067c24 */ /* 0x000fe2000f8e0206 */
[----:B------:R-:W-:Y:S01]  /*0e80*/  ULEA UR11, UP0, UR32, UR10, 0x6 ;  /* 0x0000000a200b7291 */ /* 0x000fe2000f8030ff */
[----:B------:R1:W-:Y:S02]  /*0e90*/  LDGSTS.E.BYPASS.LTC128B.128 [R20+0x6000], desc[UR22][R10.64+0x80] ;  /* 0x060000800a147fae */ /* 0x0003e4000b981a16 */
[----:B------:R-:W-:Y:S01]  /*0ea0*/  IMAD.IADD R0, R5, 0x1, R6 ;  /* 0x0000000105007824 */ /* 0x000fe200078e0206 */
[----:B------:R-:W-:Y:S01]  /*0eb0*/  UIADD3 UR10, UP1, UPT, UR11, UR10, URZ ;  /* 0x0000000a0b0a7290 */ /* 0x000fe2000ff3e0ff */
[----:B------:R-:W-:Y:S01]  /*0ec0*/  LDGSTS.E.BYPASS.LTC128B.128 [R20+0x2800], desc[UR22][R12.64] ;  /* 0x028000000c147fae */ /* 0x000fe2000b981a16 */
[----:B------:R-:W-:Y:S01]  /*0ed0*/  ULEA.HI.X UR28, UR32, UR7, UR28, 0x6, UP0 ;  /* 0x00000007201c7291 */ /* 0x000fe200080f341c */
[----:B------:R-:W-:Y:S01]  /*0ee0*/  IMAD.X R5, R0, 0x1, R169, P0 ;  /* 0x0000000100057824 */ /* 0x000fe200000e06a9 */
[----:B------:R-:W-:Y:S01]  /*0ef0*/  ULEA UR13, UP0, UR4, UR11, 0x5 ;  /* 0x0000000b040d7291 */ /* 0x000fe2000f8028ff */
[----:B------:R3:W-:Y:S01]  /*0f00*/  LDGSTS.E.BYPASS.LTC128B.128 [R20+0x6800], desc[UR22][R12.64+0x80] ;  /* 0x068000800c147fae */ /* 0x0007e2000b981a16 */
[----:B------:R-:W-:-:S02]  /*0f10*/  UIADD3.X UR7, UPT, UPT, UR28, UR7, URZ, UP1, !UPT ;  /* 0x000000071c077290 */ /* 0x000fc40008ffe4ff */
[----:B------:R-:W-:Y:S01]  /*0f20*/  UIADD3.X UR12, UPT, UPT, UR12, UR28, URZ, UP0, !UPT ;  /* 0x0000001c0c0c7290 */ /* 0x000fe200087fe4ff */
[----:B------:R-:W-:Y:S01]  /*0f30*/  LDGSTS.E.BYPASS.LTC128B.128 [R20+0x3000], desc[UR22][R18.64] ;  /* 0x0300000012147fae */ /* 0x000fe2000b981a16 */
[----:B------:R-:W-:-:S03]  /*0f40*/  UISETP.GE.AND UP0, UPT, UR30, 0x41, UPT ;  /* 0x000000411e00788c */ /* 0x000fc6000bf06270 */
[----:B------:R-:W-:Y:S01]  /*0f50*/  LDGSTS.E.BYPASS.LTC128B.128 [R20+0x7000], desc[UR22][R18.64+0x80] ;  /* 0x0700008012147fae */ /* 0x000fe2000b981a16 */
[----:B--2---:R-:W-:-:S03]  /*0f60*/  LEA R8, P2, R4, R250, 0x1 ;  /* 0x000000fa04087211 */ /* 0x004fc600078408ff */
[----:B------:R-:W-:Y:S01]  /*0f70*/  LDGSTS.E.BYPASS.LTC128B.128 [R20+0x3800], desc[UR22][R24.64] ;  /* 0x0380000018147fae */ /* 0x000fe2000b981a16 */
[----:B------:R-:W-:-:S03]  /*0f80*/  LEA.HI.X R9, R4, R249, R0, 0x1, P2 ;  /* 0x000000f904097211 */ /* 0x000fc600010f0c00 */
[----:B------:R-:W-:Y:S01]  /*0f90*/  LDGSTS.E.BYPASS.LTC128B.128 [R20+0x7800], desc[UR22][R24.64+0x80] ;  /* 0x0780008018147fae */ /* 0x000fe2000b981a16 */
[C---:B------:R-:W-:Y:S02]  /*0fa0*/  LEA R6, P2, R3.reuse, R250, 0x1 ;  /* 0x000000fa03067211 */ /* 0x040fe400078408ff */
[C---:B-1----:R-:W-:Y:S01]  /*0fb0*/  IADD3 R10, P1, PT, R3.reuse, R170, RZ ;  /* 0x000000aa030a7210 */ /* 0x042fe20007f3e0ff */
[----:B------:R-:W-:Y:S01]  /*0fc0*/  LDGSTS.E.BYPASS.LTC128B.128 [R20+0x8000], desc[UR22][R8.64] ;  /* 0x0800000008147fae */ /* 0x000fe2000b981a16 */
[----:B------:R-:W-:Y:S02]  /*0fd0*/  IADD3 R11, P0, PT, R184, R3, RZ ;  /* 0x00000003b80b7210 */ /* 0x000fe40007f1e0ff */
[----:B------:R-:W-:Y:S01]  /*0fe0*/  LEA.HI.X R7, R3, R249, R5, 0x1, P2 ;  /* 0x000000f903077211 */ /* 0x000fe200010f0c05 */
[----:B------:R-:W-:Y:S01]  /*0ff0*/  IMAD.X R0, R5, 0x1, R169, P1 ;  /* 0x0000000105007824 */ /* 0x000fe200008e06a9 */
[-C--:B------:R-:W-:Y:S01]  /*1000*/  LEA R4, P1, R10, R250.reuse, 0x1 ;  /* 0x000000fa0a047211 */ /* 0x080fe200078208ff */
[----:B------:R1:W-:Y:S01]  /*1010*/  LDGSTS.E.BYPASS.LTC128B.128 [R20+0xa000], desc[UR22][R8.64+0x80] ;  /* 0x0a00008008147fae */ /* 0x0003e2000b981a16 */
[----:B---3--:R-:W-:Y:S01]  /*1020*/  IMAD.X R12, R185, 0x1, R5, P0 ;  /* 0x00000001b90c7824 */ /* 0x008fe200000e0605 */
[----:B------:R-:W-:-:S02]  /*1030*/  LEA R2, P0, R11, R250, 0x1 ;  /* 0x000000fa0b027211 */ /* 0x000fc400078008ff */
[-C--:B------:R-:W-:Y:S01]  /*1040*/  LEA.HI.X R5, R10, R249.reuse, R0, 0x1, P1 ;  /* 0x000000f90a057211 */ /* 0x080fe200008f0c00 */
[----:B------:R-:W-:Y:S01]  /*1050*/  LDGSTS.E.BYPASS.LTC128B.128 [R20+0x8800], desc[UR22][R6.64] ;  /* 0x0880000006147fae */ /* 0x000fe2000b981a16 */
[----:B------:R-:W-:Y:S01]  /*1060*/  LEA.HI.X R3, R11, R249, R12, 0x1, P0 ;  /* 0x000000f90b037211 */ /* 0x000fe200000f0c0c */
[----:B------:R-:W-:Y:S01]  /*1070*/  IMAD.U32 R10, RZ, RZ, UR11 ;  /* 0x0000000bff0a7e24 */ /* 0x000fe2000f8e00ff */
[----:B------:R-:W-:Y:S01]  /*1080*/  LOP3.LUT R0, R188, 0x1c0, RZ, 0xc0, !PT ;  /* 0x000001c0bc007812 */ /* 0x000fe200078ec0ff */
[----:B------:R2:W-:Y:S03]  /*1090*/  LDGSTS.E.BYPASS.LTC128B.128 [R20+0xa800], desc[UR22][R6.64+0x80] ;  /* 0x0a80008006147fae */ /* 0x0005e6000b981a16 */
[----:B------:R-:W-:Y:S01]  /*10a0*/  LOP3.LUT R0, R0, 0x38, R37, 0xf8, !PT ;  /* 0x0000003800007812 */ /* 0x000fe200078ef825 */
[----:B------:R-:W-:Y:S04]  /*10b0*/  LDGSTS.E.BYPASS.LTC128B.128 [R20+0x9000], desc[UR22][R4.64] ;  /* 0x0900000004147fae */ /* 0x000fe8000b981a16 */
[----:B------:R3:W-:Y:S04]  /*10c0*/  LDGSTS.E.BYPASS.LTC128B.128 [R20+0xb000], desc[UR22][R4.64+0x80] ;  /* 0x0b00008004147fae */ /* 0x0007e8000b981a16 */
[----:B------:R-:W-:Y:S04]  /*10d0*/  LDGSTS.E.BYPASS.LTC128B.128 [R20+0x9800], desc[UR22][R2.64] ;  /* 0x0980000002147fae */ /* 0x000fe8000b981a16 */
[----:B------:R4:W-:Y:S01]  /*10e0*/  LDGSTS.E.BYPASS.LTC128B.128 [R20+0xb800], desc[UR22][R2.64+0x80] ;  /* 0x0b80008002147fae */ /* 0x0009e2000b981a16 */
[----:B-1----:R-:W-:-:S03]  /*10f0*/  IMAD.U32 R9, RZ, RZ, UR10 ;  /* 0x0000000aff097e24 */ /* 0x002fc6000f8e00ff */
[----:B------:R-:W0:Y:S01]  /*1100*/  LDGDEPBAR ;  /* 0x00000000000079af */ /* 0x000e220000000000 */
[----:B------:R-:W-:Y:S01]  /*1110*/  IMAD.U32 R8, RZ, RZ, UR13 ;  /* 0x0000000dff087e24 */ /* 0x000fe2000f8e00ff */
[----:B--2---:R-:W-:Y:S02]  /*1120*/  MOV R7, UR28 ;  /* 0x0000001c00077c02 */ /* 0x004fe40008000f00 */
[----:B------:R-:W-:-:S04]  /*1130*/  LEA R6, P2, R10, R31, 0x1 ;  /* 0x0000001f0a067211 */ /* 0x000fc800078408ff */
[----:B------:R-:W-:Y:S01]  /*1140*/  LEA.HI.X R7, R10, R30, R7, 0x1, P2 ;  /* 0x0000001e0a077211 */ /* 0x000fe200010f0c07 */
[----:B---3--:R-:W-:Y:S01]  /*1150*/  IMAD.U32 R5, RZ, RZ, UR7 ;  /* 0x00000007ff057e24 */ /* 0x008fe2000f8e00ff */
[----:B------:R-:W-:-:S04]  /*1160*/  LEA R4, P1, R9, R31, 0x1 ;  /* 0x0000001f09047211 */ /* 0x000fc800078208ff */
[----:B------:R-:W-:Y:S02]  /*1170*/  LEA.HI.X R5, R9, R30, R5, 0x1, P1 ;  /* 0x0000001e09057211 */ /* 0x000fe400008f0c05 */
[----:B----4-:R-:W-:Y:S01]  /*1180*/  SHF.R.U32.HI R2, RZ, 0x1, R81 ;  /* 0x00000001ff027819 */ /* 0x010fe20000011651 */
[----:B------:R-:W-:-:S04]  /*1190*/  DEPBAR.LE SB0, 0x0 ;  /* 0x000080000000791a */ /* 0x000fc80000000000 */
[----:B------:R-:W-:Y:S01]  /*11a0*/  BAR.SYNC.DEFER_BLOCKING 0x0 ;  /* 0x0000000000007b1d */ /* 0x000fe20000010000 */
[C---:B------:R-:W-:Y:S01]  /*11b0*/  LOP3.LUT R171, R0.reuse, 0x8, R2, 0x78, !PT ;  /* 0x0000000800ab7812 */ /* 0x040fe200078e7802 */
[----:B------:R-:W-:Y:S01]  /*11c0*/  IMAD.U32 R3, RZ, RZ, UR12 ;  /* 0x0000000cff037e24 */ /* 0x000fe2000f8e00ff */
[----:B------:R-:W-:Y:S02]  /*11d0*/  LOP3.LUT R0, R0, 0x8, R81, 0x78, !PT ;  /* 0x0000000800007812 */ /* 0x000fe400078e7851 */
[----:B------:R-:W-:-:S03]  /*11e0*/  LEA R2, P0, R8, R31, 0x1 ;  /* 0x0000001f08027211 */ /* 0x000fc600078008ff */
[----:B------:R-:W-:Y:S01]  /*11f0*/  IMAD R21, R0, 0x2, R21 ;  /* 0x0000000200157824 */ /* 0x000fe200078e0215 */
[----:B------:R-:W-:Y:S02]  /*1200*/  LOP3.LUT R0, R36, R171, RZ, 0xfc, !PT ;  /* 0x000000ab24007212 */ /* 0x000fe400078efcff */
[----:B------:R-:W-:Y:S02]  /*1210*/  LEA.HI.X R3, R8, R30, R3, 0x1, P0 ;  /* 0x0000001e08037211 */ /* 0x000fe400000f0c03 */
[----:B------:R-:W-:Y:S01]  /*1220*/  LEA R23, R0, UR6, 0x1 ;  /* 0x0000000600177c11 */ /* 0x000fe2000f8e08ff */
[----:B------:R-:W-:Y:S01]  /*1230*/  IMAD.MOV.U32 R0, RZ, RZ, 0x40 ;  /* 0x00000040ff007424 */ /* 0x000fe200078e00ff */
[----:B------:R-:W-:-:S04]  /*1240*/  LOP3.LUT P0, RZ, R81, 0x2, RZ, 0xc0, !PT ;  /* 0x0000000251ff7812 */ /* 0x000fc8000780c0ff */
[----:B------:R-:W-:Y:S02]  /*1250*/  SEL R168, R168, 0xffffffe0, !P0 ;  /* 0xffffffe0a8a87807 */ /* 0x000fe40004000000 */
[----:B------:R-:W-:Y:S01]  /*1260*/  SEL R0, R0, 0xffffffc0, !P4 ;  /* 0xffffffc000007807 */ /* 0x000fe20006000000 */
[----:B------:R-:W-:Y:S01]  /*1270*/  @!PT LDS RZ, [RZ] ;  /* 0x00000000fffff984 */ /* 0x000fe20000000800 */
[----:B------:R-:W-:Y:S01]  /*1280*/  @!PT LDS RZ, [RZ] ;  /* 0x00000000fffff984 */ /* 0x000fe20000000800 */
[----:B------:R-:W-:Y:S01]  /*1290*/  @!PT LDS RZ, [RZ] ;  /* 0x00000000fffff984 */ /* 0x000fe20000000800 */
[----:B------:R-:W-:Y:S02]  /*12a0*/  LDGSTS.E.BYPASS.LTC128B.128 [R20+0xc000], desc[UR22][R28.64] ;  /* 0x0c0000001c147fae */ /* 0x000fe4000b981a16 */
[----:B------:R-:W-:Y:S02]  /*12b0*/  IMAD.IADD R80, R168, 0x1, R23 ;  /* 0x00000001a8507824 */ /* 0x000fe400078e0217 */
[----:B------:R1:W-:Y:S04]  /*12c0*/  LDGSTS.E.BYPASS.LTC128B.128 [R20+0xe000], desc[UR22][R28.64+0x80] ;  /* 0x0e0000801c147fae */ /* 0x0003e8000b981a16 */
[----:B------:R-:W-:Y:S04]  /*12d0*/  LDGSTS.E.BYPASS.LTC128B.128 [R20+0xc800], desc[UR22][R6.64] ;  /* 0x0c80000006147fae */ /* 0x000fe8000b981a16 */
[----:B------:R-:W-:Y:S04]  /*12e0*/  LDGSTS.E.BYPASS.LTC128B.128 [R20+0xe800], desc[UR22][R6.64+0x80] ;  /* 0x0e80008006147fae */ /* 0x000fe8000b981a16 */
[----:B------:R-:W-:Y:S04]  /*12f0*/  LDGSTS.E.BYPASS.LTC128B.128 [R20+0xd000], desc[UR22][R4.64] ;  /* 0x0d00000004147fae */ /* 0x000fe8000b981a16 */
[----:B------:R2:W-:Y:S04]  /*1300*/  LDGSTS.E.BYPASS.LTC128B.128 [R20+0xf000], desc[UR22][R4.64+0x80] ;  /* 0x0f00008004147fae */ /* 0x0005e8000b981a16 */
[----:B------:R-:W-:Y:S04]  /*1310*/  LDGSTS.E.BYPASS.LTC128B.128 [R20+0xd800], desc[UR22][R2.64] ;  /* 0x0d80000002147fae */ /* 0x000fe8000b981a16 */
[----:B------:R3:W-:Y:S04]  /*1320*/  LDGSTS.E.BYPASS.LTC128B.128 [R20+0xf800], desc[UR22][R2.64+0x80] ;  /* 0x0f80008002147fae */ /* 0x0007e8000b981a16 */
[----:B-1----:R-:W-:Y:S04]  /*1330*/  LDSM.16.M88.4 R28, [R21+UR6+0x8800] ;  /* 0x00880006151c783b */ /* 0x002fe80008000200 */
[----:B------:R-:W1:Y:S04]  /*1340*/  LDSM.16.M88.4 R8, [R23] ;  /* 0x000000001708783b */ /* 0x000e680000000200 */
[----:B------:R-:W4:Y:S04]  /*1350*/  LDSM.16.M88.4 R32, [R21+UR6+0x8000] ;  /* 0x008000061520783b */ /* 0x000f280008000200 */
[----:B------:R-:W-:Y:S04]  /*1360*/  LDSM.16.M88.4 R24, [R21+UR6+0x9000] ;  /* 0x009000061518783b */ /* 0x000fe80008000200 */
[----:B--2---:R-:W2:Y:S04]  /*1370*/  LDSM.16.M88.4 R4, [R23+0x2000] ;  /* 0x002000001704783b */ /* 0x004ea80000000200 */
[----:B------:R-:W2:Y:S01]  /*1380*/  LDSM.16.M88.4 R16, [R21+UR6+0x9800] ;  /* 0x009800061510783b */ /* 0x000ea20008000200 */
[----:B---3--:R-:W-:-:S03]  /*1390*/  VIADD R2, R21, UR6 ;  /* 0x0000000615027c36 */ /* 0x008fc60008000000 */
[----:B------:R-:W-:Y:S01]  /*13a0*/  LDSM.16.M88.4 R12, [R80+0x2000] ;  /* 0x00200000500c783b */ /* 0x000fe20000000200 */
[----:B------:R-:W-:-:S03]  /*13b0*/  IMAD.IADD R3, R168, 0x1, R2 ;  /* 0x00000001a8037824 */ /* 0x000fc600078e0202 */
[----:B------:R-:W0:Y:S01]  /*13c0*/  LDGDEPBAR ;  /* 0x00000000000079af */ /* 0x000e220000000000 */
[----:B------:R-:W-:-:S03]  /*13d0*/  IMAD.IADD R2, R0, 0x1, R2 ;  /* 0x0000000100027824 */ /* 0x000fc600078e0202 */
[----:B------:R-:W3:Y:S01]  /*13e0*/  LDSM.16.M88.4 R48, [R3+0x8800] ;  /* 0x008800000330783b */ /* 0x000ee20000000200 */
[----:B------:R-:W-:-:S03]  /*13f0*/  IMAD.IADD R22, R168, 0x1, R2 ;  /* 0x00000001a8167824 */ /* 0x000fc600078e0202 */
[----:B------:R-:W3:Y:S04]  /*1400*/  LDSM.16.M88.4 R52, [R3+0x9800] ;  /* 0x009800000334783b */ /* 0x000ee80000000200 */
[----:B------:R-:W3:Y:S04]  /*1410*/  LDSM.16.M88.4 R56, [R3+0x9000] ;  /* 0x009000000338783b */ /* 0x000ee80000000200 */
[----:B------:R-:W-:Y:S01]  /*1420*/  LDSM.16.M88.4 R40, [R3+0x8000] ;  /* 0x008000000328783b */ /* 0x000fe20000000200 */
[C---:B-1----:R-:W-:Y:S08]  /*1430*/  HMMA.16816.F32 R88, R8.reuse, R28, RZ ;  /* 0x0000001c0858723c */ /* 0x042ff000000018ff */
[----:B----4-:R-:W-:Y:S08]  /*1440*/  HMMA.16816.F32 R92, R8, R32, RZ ;  /* 0x00000020085c723c */ /* 0x010ff000000018ff */
[C---:B--2---:R-:W-:Y:S08]  /*1450*/  HMMA.16816.F32 R44, R4.reuse, R30, RZ ;  /* 0x0000001e042c723c */ /* 0x044ff000000018ff */
[C---:B------:R-:W-:Y:S08]  /*1460*/  HMMA.16816.F32 R72, R4.reuse, R32, RZ ;  /* 0x000000200448723c */ /* 0x040ff000000018ff */
[-C--:B------:R-:W-:Y:S08]  /*1470*/  HMMA.16816.F32 R68, R4, R34.reuse, RZ ;  /* 0x000000220444723c */ /* 0x080ff000000018ff */
[----:B------:R-:W-:Y:S08]  /*1480*/  HMMA.16816.F32 R96, R8, R34, RZ ;  /* 0x000000220860723c */ /* 0x000ff000000018ff */
[C---:B------:R-:W-:Y:S08]  /*1490*/  HMMA.16816.F32 R60, R4.reuse, R28, RZ ;  /* 0x0000001c043c723c */ /* 0x040ff000000018ff */
[C---:B------:R-:W-:Y:S08]  /*14a0*/  HMMA.16816.F32 R36, R4.reuse, R24, RZ ;  /* 0x000000180424723c */ /* 0x040ff000000018ff */
[C---:B------:R-:W-:Y:S08]  /*14b0*/  HMMA.16816.F32 R32, R4.reuse, R16, RZ ;  /* 0x000000100420723c */ /* 0x040ff000000018ff */
[C---:B------:R-:W-:Y:S08]  /*14c0*/  HMMA.16816.F32 R64, R4.reuse, R26, RZ ;  /* 0x0000001a0440723c */ /* 0x040ff000000018ff */
[----:B------:R-:W-:Y:S08]  /*14d0*/  HMMA.16816.F32 R4, R4, R18, RZ ;  /* 0x000000120404723c */ /* 0x000ff000000018ff */
[C---:B------:R-:W-:Y:S08]  /*14e0*/  HMMA.16816.F32 R76, R8.reuse, R16, RZ ;  /* 0x00000010084c723c */ /* 0x040ff000000018ff */
[----:B------:R-:W-:Y:S01]  /*14f0*/  HMMA.16816.F32 R156, R8, R18, RZ ;  /* 0x00000012089c723c */ /* 0x000fe200000018ff */
[----:B------:R-:W1:Y:S07]  /*1500*/  LDSM.16.M88.4 R16, [R80] ;  /* 0x000000005010783b */ /* 0x000e6e0000000200 */
[----:B---3--:R-:W-:Y:S01]  /*1510*/  HMMA.16816.F32 R140, R12, R50, R44 ;  /* 0x000000320c8c723c */ /* 0x008fe2000000182c */
[----:B------:R-:W-:-:S04]  /*1520*/  IMAD.IADD R44, R0, 0x1, R23 ;  /* 0x00000001002c7824 */ /* 0x000fc800078e0217 */
[----:B------:R-:W-:-:S03]  /*1530*/  IMAD.IADD R104, R168, 0x1, R44 ;  /* 0x00000001a8687824 */ /* 0x000fc600078e022c */
[C---:B------:R-:W-:Y:S01]  /*1540*/  HMMA.16816.F32 R108, R8.reuse, R30, RZ ;  /* 0x0000001e086c723c */ /* 0x040fe200000018ff */
[----:B------:R-:W-:Y:S07]  /*1550*/  LDSM.16.M88.4 R28, [R2+0x9000] ;  /* 0x00900000021c783b */ /* 0x000fee0000000200 */
[C---:B------:R-:W-:Y:S08]  /*1560*/  HMMA.16816.F32 R84, R8.reuse, R24, RZ ;  /* 0x000000180854723c */ /* 0x040ff000000018ff */
[----:B------:R-:W-:Y:S01]  /*1570*/  HMMA.16816.F32 R112, R8, R26, RZ ;  /* 0x0000001a0870723c */ /* 0x000fe200000018ff */
[----:B------:R-:W-:Y:S04]  /*1580*/  LDSM.16.M88.4 R24, [R2+0x9800] ;  /* 0x009800000218783b */ /* 0x000fe80000000200 */
[----:B------:R-:W-:Y:S03]  /*1590*/  LDSM.16.M88.4 R8, [R44] ;  /* 0x000000002c08783b */ /* 0x000fe60000000200 */
[C---:B------:R-:W-:Y:S08]  /*15a0*/  HMMA.16816.F32 R144, R12.reuse, R48, R60 ;  /* 0x000000300c90723c */ /* 0x040ff0000000183c */
[C---:B------:R-:W-:Y:S01]  /*15b0*/  HMMA.16816.F32 R116, R12.reuse, R54, R4 ;  /* 0x000000360c74723c */ /* 0x040fe20000001804 */
[----:B------:R-:W2:Y:S07]  /*15c0*/  LDSM.16.M88.4 R4, [R44+0x2000] ;  /* 0x002000002c04783b */ /* 0x000eae0000000200 */
[C---:B------:R-:W-:Y:S01]  /*15d0*/  HMMA.16816.F32 R136, R12.reuse, R56, R36 ;  /* 0x000000380c88723c */ /* 0x040fe20000001824 */
[----:B------:R-:W3:Y:S07]  /*15e0*/  LDSM.16.M88.4 R36, [R2+0x8000] ;  /* 0x008000000224783b */ /* 0x000eee0000000200 */
[----:B------:R-:W-:Y:S01]  /*15f0*/  HMMA.16816.F32 R60, R12, R52, R32 ;  /* 0x000000340c3c723c */ /* 0x000fe20000001820 */
[----:B------:R-:W4:Y:S07]  /*1600*/  LDSM.16.M88.4 R32, [R2+0x8800] ;  /* 0x008800000220783b */ /* 0x000f2e0000000200 */
[-C--:B-1----:R-:W-:Y:S08]  /*1610*/  HMMA.16816.F32 R120, R16, R40.reuse, R92 ;  /* 0x000000281078723c */ /* 0x082ff0000000185c */
[C---:B------:R-:W-:Y:S01]  /*1620*/  HMMA.16816.F32 R152, R12.reuse, R40, R72 ;  /* 0x000000280c98723c */ /* 0x040fe20000001848 */
[----:B------:R-:W-:Y:S07]  /*1630*/  LDSM.16.M88.4 R72, [R22+0x8000] ;  /* 0x008000001648783b */ /* 0x000fee0000000200 */
[C---:B------:R-:W-:Y:S08]  /*1640*/  HMMA.16816.F32 R148, R12.reuse, R42, R68 ;  /* 0x0000002a0c94723c */ /* 0x040ff00000001844 */
[----:B------:R-:W-:Y:S01]  /*1650*/  HMMA.16816.F32 R132, R12, R58, R64 ;  /* 0x0000003a0c84723c */ /* 0x000fe20000001840 */
[----:B------:R-:W-:Y:S07]  /*1660*/  LDSM.16.M88.4 R12, [R104+0x2000] ;  /* 0x00200000680c783b */ /* 0x000fee0000000200 */
[C---:B------:R-:W-:Y:S01]  /*1670*/  HMMA.16816.F32 R92, R16.reuse, R50, R108 ;  /* 0x00000032105c723c */ /* 0x040fe2000000186c */
[----:B------:R-:W1:Y:S07]  /*1680*/  LDSM.16.M88.4 R108, [R22+0x9000] ;  /* 0x00900000166c783b */ /* 0x000e6e0000000200 */
[C---:B------:R-:W-:Y:S01]  /*1690*/  HMMA.16816.F32 R128, R16.reuse, R48, R88 ;  /* 0x000000301080723c */ /* 0x040fe20000001858 */
[----:B------:R-:W1:Y:S07]  /*16a0*/  LDSM.16.M88.4 R88, [R22+0x8800] ;  /* 0x008800001658783b */ /* 0x000e6e0000000200 */
[C---:B------:R-:W-:Y:S08]  /*16b0*/  HMMA.16816.F32 R124, R16.reuse, R56, R84 ;  /* 0x00000038107c723c */ /* 0x040ff00000001854 */
[C---:B------:R-:W-:Y:S01]  /*16c0*/  HMMA.16816.F32 R84, R16.reuse, R58, R112 ;  /* 0x0000003a1054723c */ /* 0x040fe20000001870 */
[----:B------:R-:W1:Y:S07]  /*16d0*/  LDSM.16.M88.4 R112, [R22+0x9800] ;  /* 0x009800001670783b */ /* 0x000e6e0000000200 */
[C---:B------:R-:W-:Y:S08]  /*16e0*/  HMMA.16816.F32 R100, R16.reuse, R52, R76 ;  /* 0x000000341064723c */ /* 0x040ff0000000184c */
[C---:B------:R-:W-:Y:S08]  /*16f0*/  HMMA.16816.F32 R96, R16.reuse, R42, R96 ;  /* 0x0000002a1060723c */ /* 0x040ff00000001860 */
[----:B------:R-:W-:Y:S01]  /*1700*/  HMMA.16816.F32 R68, R16, R54, R156 ;  /* 0x000000361044723c */ /* 0x000fe2000000189c */
[----:B------:R-:W1:Y:S07]  /*1710*/  LDSM.16.M88.4 R16, [R104] ;  /* 0x000000006810783b */ /* 0x000e6e0000000200 */
[C---:B--2---:R-:W-:Y:S08]  /*1720*/  HMMA.16816.F32 R48, R4.reuse, R28, R136 ;  /* 0x0000001c0430723c */ /* 0x044ff00000001888 */
[C---:B------:R-:W-:Y:S08]  /*1730*/  HMMA.16816.F32 R76, R4.reuse, R24, R60 ;  /* 0x00000018044c723c */ /* 0x040ff0000000183c */
[C---:B---3--:R-:W-:Y:S08]  /*1740*/  HMMA.16816.F32 R64, R4.reuse, R36, R152 ;  /* 0x000000240440723c */ /* 0x048ff00000001898 */
[C---:B----4-:R-:W-:Y:S08]  /*1750*/  HMMA.16816.F32 R56, R4.reuse, R32, R144 ;  /* 0x000000200438723c */ /* 0x050ff00000001890 */
[C---:B------:R-:W-:Y:S08]  /*1760*/  HMMA.16816.F32 R60, R4.reuse, R38, R148 ;  /* 0x00000026043c723c */ /* 0x040ff00000001894 */
[C---:B------:R-:W-:Y:S08]  /*1770*/  HMMA.16816.F32 R52, R4.reuse, R34, R140 ;  /* 0x000000220434723c */ /* 0x040ff0000000188c */
[C---:B------:R-:W-:Y:S08]  /*1780*/  HMMA.16816.F32 R40, R4.reuse, R30, R132 ;  /* 0x0000001e0428723c */ /* 0x040ff00000001884 */
[----:B------:R-:W-:Y:S08]  /*1790*/  HMMA.16816.F32 R4, R4, R26, R116 ;  /* 0x0000001a0404723c */ /* 0x000ff00000001874 */
[C---:B------:R-:W-:Y:S08]  /*17a0*/  HMMA.16816.F32 R120, R8.reuse, R36, R120 ;  /* 0x000000240878723c */ /* 0x040ff00000001878 */
[C---:B------:R-:W-:Y:S01]  /*17b0*/  HMMA.16816.F32 R96, R8.reuse, R38, R96 ;  /* 0x000000260860723c */ /* 0x040fe20000001860 */
[----:B------:R-:W-:Y:S07]  /*17c0*/  LDSM.16.M88.4 R36, [R21+UR6+0xb800] ;  /* 0x00b800061524783b */ /* 0x000fee0008000200 */
[C---:B------:R-:W-:Y:S08]  /*17d0*/  HMMA.16816.F32 R116, R8.reuse, R32, R128 ;  /* 0x000000200874723c */ /* 0x040ff00000001880 */
[C---:B------:R-:W-:Y:S01]  /*17e0*/  HMMA.16816.F32 R160, R8.reuse, R34, R92 ;  /* 0x0000002208a0723c */ /* 0x040fe2000000185c */
[----:B------:R-:W-:Y:S04]  /*17f0*/  LDSM.16.M88.4 R32, [R3+0xa800] ;  /* 0x00a800000320783b */ /* 0x000fe80000000200 */
[----:B------:R-:W-:Y:S03]  /*1800*/  LDSM.16.M88.4 R92, [R3+0xb800] ;  /* 0x00b80000035c783b */ /* 0x000fe60000000200 */
[C---:B------:R-:W-:Y:S08]  /*1810*/  HMMA.16816.F32 R164, R8.reuse, R28, R124 ;  /* 0x0000001c08a4723c */ /* 0x040ff0000000187c */
[C---:B------:R-:W-:Y:S01]  /*1820*/  HMMA.16816.F32 R156, R8.reuse, R30, R84 ;  /* 0x0000001e089c723c */ /* 0x040fe20000001854 */
[----:B------:R-:W-:Y:S07]  /*1830*/  LDSM.16.M88.4 R28, [R3+0xa000] ;  /* 0x00a00000031c783b */ /* 0x000fee0000000200 */
[C---:B------:R-:W-:Y:S08]  /*1840*/  HMMA.16816.F32 R100, R8.reuse, R24, R100 ;  /* 0x000000180864723c */ /* 0x040ff00000001864 */
[----:B------:R-:W-:Y:S01]  /*1850*/  HMMA.16816.F32 R152, R8, R26, R68 ;  /* 0x0000001a0898723c */ /* 0x000fe20000001844 */
[----:B------:R-:W-:Y:S04]  /*1860*/  LDSM.16.M88.4 R8, [R23+0x6000] ;  /* 0x006000001708783b */ /* 0x000fe80000000200 */
[----:B------:R-:W-:Y:S03]  /*1870*/  LDSM.16.M88.4 R24, [R80+0x4000] ;  /* 0x004000005018783b */ /* 0x000fe60000000200 */
[C---:B-1----:R-:W-:Y:S01]  /*1880*/  HMMA.16816.F32 R144, R12.reuse, R108, R48 ;  /* 0x0000006c0c90723c */ /* 0x042fe20000001830 */
[----:B------:R-:W1:Y:S07]  /*1890*/  LDSM.16.M88.4 R48, [R21+UR6+0xa800] ;  /* 0x00a800061530783b */ /* 0x000e6e0008000200 */
[C---:B------:R-:W-:Y:S08]  /*18a0*/  HMMA.16816.F32 R132, R12.reuse, R72, R64 ;  /* 0x000000480c84723c */ /* 0x040ff00000001840 */
[C---:B------:R-:W-:Y:S01]  /*18b0*/  HMMA.16816.F32 R148, R12.reuse, R90, R52 ;  /* 0x0000005a0c94723c */ /* 0x040fe20000001834 */
[----:B------:R-:W2:Y:S07]  /*18c0*/  LDSM.16.M88.4 R52, [R21+UR6+0xa000] ;  /* 0x00a000061534783b */ /* 0x000eae0008000200 */
[C---:B------:R-:W-:Y:S01]  /*18d0*/  HMMA.16816.F32 R140, R12.reuse, R110, R40 ;  /* 0x0000006e0c8c723c */ /* 0x040fe20000001828 */
[----:B------:R-:W3:Y:S07]  /*18e0*/  LDSM.16.M88.4 R40, [R21+UR6+0xb000] ;  /* 0x00b000061528783b */ /* 0x000eee0008000200 */
[C---:B------:R-:W-:Y:S01]  /*18f0*/  HMMA.16816.F32 R128, R12.reuse, R74, R60 ;  /* 0x0000004a0c80723c */ /* 0x040fe2000000183c */
[----:B------:R-:W-:Y:S07]  /*1900*/  LDSM.16.M88.4 R60, [R3+0xb000] ;  /* 0x00b00000033c783b */ /* 0x000fee0000000200 */
[C---:B------:R-:W-:Y:S08]  /*1910*/  HMMA.16816.F32 R124, R12.reuse, R88, R56 ;  /* 0x000000580c7c723c */ /* 0x040ff00000001838 */
[C---:B------:R-:W-:Y:S08]  /*1920*/  HMMA.16816.F32 R136, R12.reuse, R112, R76 ;  /* 0x000000700c88723c */ /* 0x040ff0000000184c */
[----:B------:R-:W-:Y:S01]  /*1930*/  HMMA.16816.F32 R64, R12, R114, R4 ;  /* 0x000000720c40723c */ /* 0x000fe20000001804 */
[----:B------:R-:W4:Y:S04]  /*1940*/  LDSM.16.M88.4 R12, [R23+0x4000] ;  /* 0x00400000170c783b */ /* 0x000f280000000200 */
[----:B------:R1:W4:Y:S03]  /*1950*/  LDSM.16.M88.4 R4, [R80+0x6000] ;  /* 0x006000005004783b */ /* 0x0003260000000200 */
[C---:B------:R-:W-:Y:S08]  /*1960*/  HMMA.16816.F32 R56, R16.reuse, R72, R120 ;  /* 0x000000481038723c */ /* 0x040ff00000001878 */
[C---:B------:R-:W-:Y:S08]  /*1970*/  HMMA.16816.F32 R76, R16.reuse, R88, R116 ;  /* 0x00000058104c723c */ /* 0x040ff00000001874 */
[C---:B------:R-:W-:Y:S08]  /*1980*/  HMMA.16816.F32 R68, R16.reuse, R74, R96 ;  /* 0x0000004a1044723c */ /* 0x040ff00000001860 */
[C---:B------:R-:W-:Y:S08]  /*1990*/  HMMA.16816.F32 R84, R16.reuse, R90, R160 ;  /* 0x0000005a1054723c */ /* 0x040ff000000018a0 */
[C---:B-1----:R-:W-:Y:S08]  /*19a0*/  HMMA.16816.F32 R80, R16.reuse, R108, R164 ;  /* 0x0000006c1050723c */ /* 0x042ff000000018a4 */
[C---:B------:R-:W-:Y:S08]  /*19b0*/  HMMA.16816.F32 R100, R16.reuse, R112, R100 ;  /* 0x000000701064723c */ /* 0x040ff00000001864 */
[C---:B------:R-:W-:Y:S08]  /*19c0*/  HMMA.16816.F32 R88, R16.reuse, R110, R156 ;  /* 0x0000006e1058723c */ /* 0x040ff0000000189c */
[----:B------:R-:W-:Y:S08]  /*19d0*/  HMMA.16816.F32 R96, R16, R114, R152 ;  /* 0x000000721060723c */ /* 0x000ff00000001898 */
[C---:B------:R-:W-:Y:S08]  /*19e0*/  HMMA.16816.F32 R120, R8.reuse, R50, R148 ;  /* 0x000000320878723c */ /* 0x040ff00000001894 */
[C---:B--2---:R-:W-:Y:S08]  /*19f0*/  HMMA.16816.F32 R132, R8.reuse, R52, R132 ;  /* 0x000000340884723c */ /* 0x044ff00000001884 */
[C---:B------:R-:W-:Y:S08]  /*1a00*/  HMMA.16816.F32 R128, R8.reuse, R54, R128 ;  /* 0x000000360880723c */ /* 0x040ff00000001880 */
[C---:B------:R-:W-:Y:S08]  /*1a10*/  HMMA.16816.F32 R124, R8.reuse, R48, R124 ;  /* 0x00000030087c723c */ /* 0x040ff0000000187c */
[C---:B---3--:R-:W-:Y:S08]  /*1a20*/  HMMA.16816.F32 R116, R8.reuse, R40, R144 ;  /* 0x000000280874723c */ /* 0x048ff00000001890 */
[C---:B------:R-:W-:Y:S08]  /*1a30*/  HMMA.16816.F32 R112, R8.reuse, R42, R140 ;  /* 0x0000002a0870723c */ /* 0x040ff0000000188c */
[C---:B------:R-:W-:Y:S08]  /*1a40*/  HMMA.16816.F32 R108, R8.reuse, R36, R136 ;  /* 0x00000024086c723c */ /* 0x040ff00000001888 */
[----:B------:R-:W-:Y:S08]  /*1a50*/  HMMA.16816.F32 R72, R8, R38, R64 ;  /* 0x000000260848723c */ /* 0x000ff00000001840 */
[C---:B----4-:R-:W-:Y:S08]  /*1a60*/  HMMA.16816.F32 R8, R12.reuse, R52, R56 ;  /* 0x000000340c08723c */ /* 0x050ff00000001838 */
[C---:B------:R-:W-:Y:S08]  /*1a70*/  HMMA.16816.F32 R16, R12.reuse, R48, R76 ;  /* 0x000000300c10723c */ /* 0x040ff0000000184c */
[C---:B------:R-:W-:Y:S01]  /*1a80*/  HMMA.16816.F32 R56, R12.reuse, R54, R68 ;  /* 0x000000360c38723c */ /* 0x040fe20000001844 */
[----:B------:R-:W-:Y:S07]  /*1a90*/  LDSM.16.M88.4 R52, [R2+0xa000] ;  /* 0x00a000000234783b */ /* 0x000fee0000000200 */
[C---:B------:R-:W-:Y:S08]  /*1aa0*/  HMMA.16816.F32 R48, R12.reuse, R50, R84 ;  /* 0x000000320c30723c */ /* 0x040ff00000001854 */
[C---:B------:R-:W-:Y:S08]  /*1ab0*/  HMMA.16816.F32 R64, R12.reuse, R40, R80 ;  /* 0x000000280c40723c */ /* 0x040ff00000001850 */
[C---:B------:R-:W-:Y:S08]  /*1ac0*/  HMMA.16816.F32 R68, R12.reuse, R36, R100 ;  /* 0x000000240c44723c */ /* 0x040ff00000001864 */
[----:B------:R-:W-:Y:S08]  /*1ad0*/  HMMA.16816.F32 R40, R12, R42, R88 ;  /* 0x0000002a0c28723c */ /* 0x000ff00000001858 */
[C---:B------:R-:W-:Y:S08]  /*1ae0*/  HMMA.16816.F32 R100, R4.reuse, R34, R120 ;  /* 0x000000220464723c */ /* 0x040ff00000001878 */
[C---:B------:R-:W-:Y:S08]  /*1af0*/  HMMA.16816.F32 R84, R4.reuse, R30, R128 ;  /* 0x0000001e0454723c */ /* 0x040ff00000001880 */
[C---:B------:R-:W-:Y:S08]  /*1b00*/  HMMA.16816.F32 R88, R4.reuse, R32, R124 ;  /* 0x000000200458723c */ /* 0x040ff0000000187c */
[----:B------:R-:W-:Y:S08]  /*1b10*/  HMMA.16816.F32 R120, R4, R60, R116 ;  /* 0x0000003c0478723c */ /* 0x000ff00000001874 */
[----:B------:R-:W-:Y:S01]  /*1b20*/  HMMA.16816.F32 R76, R12, R38, R96 ;  /* 0x000000260c4c723c */ /* 0x000fe20000001860 */
[----:B------:R-:W1:Y:S04]  /*1b30*/  LDSM.16.M88.4 R12, [R44+0x6000] ;  /* 0x006000002c0c783b */ /* 0x000e680000000200 */
[----:B------:R-:W2:Y:S03]  /*1b40*/  LDSM.16.M88.4 R36, [R2+0xa800] ;  /* 0x00a800000224783b */ /* 0x000ea60000000200 */
[C---:B------:R-:W-:Y:S08]  /*1b50*/  HMMA.16816.F32 R116, R4.reuse, R62, R112 ;  /* 0x0000003e0474723c */ /* 0x040ff00000001870 */
[C---:B------:R-:W-:Y:S08]  /*1b60*/  HMMA.16816.F32 R128, R4.reuse, R92, R108 ;  /* 0x0000005c0480723c */ /* 0x040ff0000000186c */
[C---:B------:R-:W-:Y:S08]  /*1b70*/  HMMA.16816.F32 R124, R4.reuse, R94, R72 ;  /* 0x0000005e047c723c */ /* 0x040ff00000001848 */
[-C--:B------:R-:W-:Y:S01]  /*1b80*/  HMMA.16816.F32 R132, R4, R28.reuse, R132 ;  /* 0x0000001c0484723c */ /* 0x080fe20000001884 */
[----:B------:R-:W-:Y:S07]  /*1b90*/  LDSM.16.M88.4 R4, [R104+0x6000] ;  /* 0x006000006804783b */ /* 0x000fee0000000200 */
[C---:B------:R-:W-:Y:S01]  /*1ba0*/  HMMA.16816.F32 R80, R24.reuse, R28, R8 ;  /* 0x0000001c1850723c */ /* 0x040fe20000001808 */
[----:B------:R-:W-:Y:S07]  /*1bb0*/  LDSM.16.M88.4 R8, [R104+0x4000] ;  /* 0x004000006808783b */ /* 0x000fee0000000200 */
[C---:B------:R-:W-:Y:S01]  /*1bc0*/  HMMA.16816.F32 R72, R24.reuse, R30, R56 ;  /* 0x0000001e1848723c */ /* 0x040fe20000001838 */
[----:B------:R-:W-:Y:S07]  /*1bd0*/  LDSM.16.M88.4 R28, [R2+0xb800] ;  /* 0x00b80000021c783b */ /* 0x000fee0000000200 */
[C---:B------:R-:W-:Y:S01]  /*1be0*/  HMMA.16816.F32 R112, R24.reuse, R32, R16 ;  /* 0x000000201870723c */ /* 0x040fe20000001810 */
[----:B------:R-:W-:Y:S04]  /*1bf0*/  LDSM.16.M88.4 R16, [R44+0x4000] ;  /* 0x004000002c10783b */ /* 0x000fe80000000200 */
[----:B------:R-:W-:Y:S03]  /*1c00*/  LDSM.16.M88.4 R44, [R22+0xa800] ;  /* 0x00a80000162c783b */ /* 0x000fe60000000200 */
[C---:B------:R-:W-:Y:S01]  /*1c10*/  HMMA.16816.F32 R108, R24.reuse, R34, R48 ;  /* 0x00000022186c723c */ /* 0x040fe20000001830 */
[----:B------:R-:W3:Y:S04]  /*1c20*/  LDSM.16.M88.4 R32, [R2+0xb000] ;  /* 0x00b000000220783b */ /* 0x000ee80000000200 */
[----:B------:R-:W4:Y:S03]  /*1c30*/  LDSM.16.M88.4 R48, [R22+0xa000] ;  /* 0x00a000001630783b */ /* 0x000f260000000200 */
[C---:B------:R-:W-:Y:S08]  /*1c40*/  HMMA.16816.F32 R96, R24.reuse, R60, R64 ;  /* 0x0000003c1860723c */ /* 0x040ff00000001840 */
[C---:B------:R-:W-:Y:S01]  /*1c50*/  HMMA.16816.F32 R60, R24.reuse, R62, R40 ;  /* 0x0000003e183c723c */ /* 0x040fe20000001828 */
[----:B------:R-:W-:Y:S07]  /*1c60*/  LDSM.16.M88.4 R40, [R22+0xb800] ;  /* 0x00b800001628783b */ /* 0x000fee0000000200 */
[C---:B------:R-:W-:Y:S08]  /*1c70*/  HMMA.16816.F32 R64, R24.reuse, R92, R68 ;  /* 0x0000005c1840723c */ /* 0x040ff00000001844 */
[----:B------:R-:W-:Y:S01]  /*1c80*/  HMMA.16816.F32 R56, R24, R94, R76 ;  /* 0x0000005e1838723c */ /* 0x000fe2000000184c */
[----:B------:R-:W4:Y:S01]  /*1c90*/  LDSM.16.M88.4 R24, [R22+0xb000] ;  /* 0x00b000001618783b */ /* 0x000f220000000200 */
[----:B------:R-:W-:-:S06]  /*1ca0*/  DEPBAR.LE SB0, 0x0 ;  /* 0x000080000000791a */ /* 0x000fcc0000000000 */
[C---:B-1----:R-:W-:Y:S08]  /*1cb0*/  HMMA.16816.F32 R76, R12.reuse, R52, R132 ;  /* 0x000000340c4c723c */ /* 0x042ff00000001884 */
[C---:B------:R-:W-:Y:S08]  /*1cc0*/  HMMA.16816.F32 R84, R12.reuse, R54, R84 ;  /* 0x000000360c54723c */ /* 0x040ff00000001854 */
[C---:B--2---:R-:W-:Y:S08]  /*1cd0*/  HMMA.16816.F32 R88, R12.reuse, R36, R88 ;  /* 0x000000240c58723c */ /* 0x044ff00000001858 */
[C---:B------:R-:W-:Y:S08]  /*1ce0*/  HMMA.16816.F32 R100, R12.reuse, R38, R100 ;  /* 0x000000260c64723c */ /* 0x040ff00000001864 */
[C---:B---3--:R-:W-:Y:S08]  /*1cf0*/  HMMA.16816.F32 R120, R12.reuse, R32, R120 ;  /* 0x000000200c78723c */ /* 0x048ff00000001878 */
        /* <DEDUP_REMOVED lines=11> */
[C---:B----4-:R-:W-:Y:S08]  /*1db0*/  HMMA.16816.F32 R28, R4.reuse, R48, R76 ;  /* 0x00000030041c723c */ /* 0x050ff0000000184c */
[C---:B------:R-:W-:Y:S08]  /*1dc0*/  HMMA.16816.F32 R56, R4.reuse, R50, R84 ;  /* 0x000000320438723c */ /* 0x040ff00000001854 */
[C---:B------:R-:W-:Y:S08]  /*1dd0*/  HMMA.16816.F32 R64, R4.reuse, R44, R88 ;  /* 0x0000002c0440723c */ /* 0x040ff00000001858 */
[----:B------:R-:W-:Y:S03]  /*1de0*/  HMMA.16816.F32 R76, R4, R46, R100 ;  /* 0x0000002e044c723c */ /* 0x000fe60000001864 */
[----:B------:R-:W-:-:S05]  /*1df0*/  FMNMX3.FTZ R2, R28, R29, R56, !PT ;  /* 0x0000001d1c027276 */ /* 0x000fca0007810038 */
        /* <DEDUP_REMOVED lines=8> */
[C---:B------:R-:W-:Y:S03]  /*1e80*/  HMMA.16816.F32 R140, R8.reuse, R48, R80 ;  /* 0x00000030088c723c */ /* 0x040fe60000001850 */
[----:B------:R1:W-:Y:S01]  /*1e90*/  STL.64 [R1+0x8], R178 ;  /* 0x000008b201007387 */ /* 0x0003e20000100a00 */
[----:B------:R-:W-:Y:S02]  /*1ea0*/  IMAD.MOV.U32 R203, RZ, RZ, R177 ;  /* 0x000000ffffcb7224 */ /* 0x000fe400078e00b1 */
[----:B------:R-:W-:Y:S02]  /*1eb0*/  IMAD.MOV.U32 R202, RZ, RZ, R176 ;  /* 0x000000ffffca7224 */ /* 0x000fe400078e00b0 */
[----:B------:R-:W-:Y:S03]  /*1ec0*/  HMMA.16816.F32 R144, R8, R50, R72 ;  /* 0x000000320890723c */ /* 0x000fe60000001848 */
[----:B------:R-:W-:Y:S01]  /*1ed0*/  IMAD.MOV.U32 R201, RZ, RZ, R4 ;  /* 0x000000ffffc97224 */ /* 0x000fe200078e0004 */
[----:B------:R2:W-:Y:S01]  /*1ee0*/  STL.64 [R1+0x10], R6 ;  /* 0x0000100601007387 */ /* 0x0005e20000100a00 */
[----:B------:R-:W-:Y:S01]  /*1ef0*/  IMAD.MOV.U32 R200, RZ, RZ, R5 ;  /* 0x000000ffffc87224 */ /* 0x000fe200078e0005 */
[----:B------:R-:W-:-:S02]  /*1f00*/  FMNMX3.FTZ R3, R2, R173, R202, !PT ;  /* 0x000000ad02037276 */ /* 0x000fc400078100ca */
[----:B------:R-:W-:Y:S01]  /*1f10*/  HMMA.16816.F32 R148, R8, R44, R68 ;  /* 0x0000002c0894723c */ /* 0x000fe20000001844 */
[----:B------:R-:W-:Y:S02]  /*1f20*/  FMNMX3.FTZ R2, R30, R31, R58, !PT ;  /* 0x0000001f1e027276 */ /* 0x000fe4000781003a */
[----:B------:R-:W-:-:S05]  /*1f30*/  FMNMX3.FTZ R3, R3, R203, R201, !PT ;  /* 0x000000cb03037276 */ /* 0x000fca00078100c9 */
[C---:B------:R-:W-:Y:S08]  /*1f40*/  HMMA.16816.F32 R152, R8.reuse, R46, R52 ;  /* 0x0000002e0898723c */ /* 0x040ff00000001834 */
[C---:B-1----:R-:W-:Y:S08]  /*1f50*/  HMMA.16816.F32 R176, R8.reuse, R24, R36 ;  /* 0x0000001808b0723c */ /* 0x042ff00000001824 */
[----:B--2---:R-:W-:Y:S01]  /*1f60*/  HMMA.16816.F32 R4, R8, R40, R12 ;  /* 0x000000280804723c */ /* 0x004fe2000000180c */
[----:B------:R-:W-:-:S02]  /*1f70*/  FMNMX3.FTZ R14, R2, R59, R66, !PT ;  /* 0x0000003b020e7276 */ /* 0x000fc40007810042 */
[----:B------:R-:W-:-:S05]  /*1f80*/  FMNMX.FTZ R13, R200, R3, !PT ;  /* 0x00000003c80d7209 */ /* 0x000fca0007810000 */
[C---:B------:R-:W-:Y:S11]  /*1f90*/  HMMA.16816.F32 R180, R8.reuse, R26, R32 ;  /* 0x0000001a08b4723c */ /* 0x040ff60000001820 */
[----:B------:R-:W-:Y:S04]  /*1fa0*/  STL.64 [R1+0x18], R4 ;  /* 0x0000180401007387 */ /* 0x000fe80000100a00 */
[----:B------:R1:W-:Y:S02]  /*1fb0*/  STL.64 [R1+0x20], R6 ;  /* 0x0000200601007387 */ /* 0x0003e40000100a00 */
[----:B-1----:R-:W-:-:S15]  /*1fc0*/  HMMA.16816.F32 R4, R8, R42, R16 ;  /* 0x0000002a0804723c */ /* 0x002fde0000001810 */
[----:B------:R-:W-:-:S04]  /*1fd0*/  NOP ;  /* 0x0000000000007918 */ /* 0x000fc80000000000 */
[----:B------:R1:W-:Y:S04]  /*1fe0*/  STL.64 [R1+0x28], R4 ;  /* 0x0000280401007387 */ /* 0x0003e80000100a00 */
[----:B------:R1:W-:Y:S01]  /*1ff0*/  STL.64 [R1+0x30], R6 ;  /* 0x0000300601007387 */ /* 0x0003e20000100a00 */
[----:B------:R-:W-:Y:S06]  /*2000*/  BAR.SYNC.DEFER_BLOCKING 0x0 ;  /* 0x0000000000007b1d */ /* 0x000fec0000010000 */
[----:B------:R-:W-:Y:S05]  /*2010*/  BRA.U !UP0, `(.L_x_120) ;  /* 0x0000000108787547 */ /* 0x000fea000b800000 */
[----:B------:R-:W-:-:S06]  /*2020*/  ULEA.HI.SX32 UR7, UR20, 0xfffffffe, 0x1a ;  /* 0xfffffffe14077891 */ /* 0x000fcc000f8fd2ff */
[----:B------:R-:W-:-:S04]  /*2030*/  IMAD.WIDE.U32 R2, R186, UR7, RZ ;  /* 0x00000007ba027c25 */ /* 0x000fc8000f8e00ff */
[----:B-1----:R-:W-:Y:S01]  /*2040*/  IMAD R4, R187, UR7, RZ ;  /* 0x00000007bb047c24 */ /* 0x002fe2000f8e02ff */
[----:B------:R-:W-:Y:S02]  /*2050*/  IADD3 R5, P1, PT, R170, R2, RZ ;  /* 0x00000002aa057210 */ /* 0x000fe40007f3e0ff */
[----:B------:R-:W-:Y:S01]  /*2060*/  LEA R8, P3, R2, R250, 0x1 ;  /* 0x000000fa02087211 */ /* 0x000fe200078608ff */
[----:B------:R-:W-:Y:S01]  /*2070*/  IMAD.IADD R3, R3, 0x1, R4 ;  /* 0x0000000103037824 */ /* 0x000fe200078e0204 */
[----:B------:R-:W-:-:S03]  /*2080*/  IADD3 R10, P2, PT, R5, R170, RZ ;  /* 0x000000aa050a7210 */ /* 0x000fc60007f5e0ff */
[----:B------:R-:W-:Y:S01]  /*2090*/  IMAD.X R7, R3, 0x1, R169, P1 ;  /* 0x0000000103077824 */ /* 0x000fe200008e06a9 */
[----:B------:R-:W-:Y:S02]  /*20a0*/  IADD3 R11, P1, PT, R5, R184, RZ ;  /* 0x000000b8050b7210 */ /* 0x000fe40007f3e0ff */
[-C--:B------:R-:W-:Y:S01]  /*20b0*/  LEA.HI.X R9, R2, R249.reuse, R3, 0x1, P3 ;  /* 0x000000f902097211 */ /* 0x080fe200018f0c03 */
[----:B------:R-:W-:Y:S01]  /*20c0*/  IMAD.X R3, R7, 0x1, R169, P2 ;  /* 0x0000000107037824 */ /* 0x000fe200010e06a9 */
[-C--:B------:R-:W-:Y:S01]  /*20d0*/  LEA R6, P3, R5, R250.reuse, 0x1 ;  /* 0x000000fa05067211 */ /* 0x080fe200078608ff */
[----:B------:R-:W-:Y:S01]  /*20e0*/  IMAD.X R12, R7, 0x1, R185, P1 ;  /* 0x00000001070c7824 */ /* 0x000fe200008e06b9 */
[CC--:B------:R-:W-:Y:S01]  /*20f0*/  LEA R4, P2, R10.reuse, R250.reuse, 0x1 ;  /* 0x000000fa0a047211 */ /* 0x0c0fe200078408ff */
[----:B------:R-:W-:Y:S01]  /*2100*/  @!PT LDS RZ, [RZ] ;  /* 0x00000000fffff984 */ /* 0x000fe20000000800 */
[----:B------:R-:W-:Y:S01]  /*2110*/  @!PT LDS RZ, [RZ] ;  /* 0x00000000fffff984 */ /* 0x000fe20000000800 */
[----:B------:R-:W-:Y:S01]  /*2120*/  @!PT LDS RZ, [RZ] ;  /* 0x00000000fffff984 */ /* 0x000fe20000000800 */
[----:B------:R2:W-:Y:S01]  /*2130*/  LDGSTS.E.BYPASS.LTC128B.128 [R20+0x8000], desc[UR22][R8.64] ;  /* 0x0800000008147fae */ /* 0x0005e2000b981a16 */
[----:B------:R-:W-:Y:S02]  /*2140*/  LEA R2, P1, R11, R250, 0x1 ;  /* 0x000000fa0b027211 */ /* 0x000fe400078208ff */
[-C--:B------:R-:W-:Y:S01]  /*2150*/  LEA.HI.X R7, R5, R249.reuse, R7, 0x1, P3 ;  /* 0x000000f905077211 */ /* 0x080fe200018f0c07 */
[----:B------:R2:W-:Y:S01]  /*2160*/  LDGSTS.E.BYPASS.LTC128B.128 [R20+0xa000], desc[UR22][R8.64+0x80] ;  /* 0x0a00008008147fae */ /* 0x0005e2000b981a16 */
[----:B------:R-:W-:-:S02]  /*2170*/  LEA.HI.X R5, R10, R249, R3, 0x1, P2 ;  /* 0x000000f90a057211 */ /* 0x000fc400010f0c03 */
[----:B------:R-:W-:Y:S01]  /*2180*/  LEA.HI.X R3, R11, R249, R12, 0x1, P1 ;  /* 0x000000f90b037211 */ /* 0x000fe200008f0c0c */
[----:B------:R2:W-:Y:S04]  /*2190*/  LDGSTS.E.BYPASS.LTC128B.128 [R20+0x8800], desc[UR22][R6.64] ;  /* 0x0880000006147fae */ /* 0x0005e8000b981a16 */
[----:B------:R2:W-:Y:S04]  /*21a0*/  LDGSTS.E.BYPASS.LTC128B.128 [R20+0xa800], desc[UR22][R6.64+0x80] ;  /* 0x0a80008006147fae */ /* 0x0005e8000b981a16 */
[----:B------:R2:W-:Y:S04]  /*21b0*/  LDGSTS.E.BYPASS.LTC128B.128 [R20+0x9000], desc[UR22][R4.64] ;  /* 0x0900000004147fae */ /* 0x0005e8000b981a16 */
[----:B------:R2:W-:Y:S04]  /*21c0*/  LDGSTS.E.BYPASS.LTC128B.128 [R20+0xb000], desc[UR22][R4.64+0x80] ;  /* 0x0b00008004147fae */ /* 0x0005e8000b981a16 */
[----:B------:R2:W-:Y:S04]  /*21d0*/  LDGSTS.E.BYPASS.LTC128B.128 [R20+0x9800], desc[UR22][R2.64] ;  /* 0x0980000002147fae */ /* 0x0005e8000b981a16 */
[----:B------:R2:W-:Y:S04]  /*21e0*/  LDGSTS.E.BYPASS.LTC128B.128 [R20+0xb800], desc[UR22][R2.64+0x80] ;  /* 0x0b80008002147fae */ /* 0x0005e8000b981a16 */
[----:B------:R-:W0:Y:S02]  /*21f0*/  LDGDEPBAR ;  /* 0x00000000000079af */ /* 0x000e240000000000 */
.L_x_120:
[----:B------:R-:W3:Y:S01]  /*2200*/  LDL.LU R169, [R1+0x14] ;  /* 0x0000140001a97983 */ /* 0x000ee20000300800 */
[----:B--2---:R-:W-:Y:S01]  /*2210*/  FMNMX3.FTZ R3, R14, R67, R78, !PT ;  /* 0x000000430e037276 */ /* 0x004fe2000781004e */
[----:B------:R-:W2:Y:S02]  /*2220*/  LDCU UR7, c[0x0][0x45c] ;  /* 0x00008b80ff0777ac */ /* 0x000ea40008000800 */
[----:B------:R-:W4:Y:S04]  /*2230*/  LDL.LU R252, [R1+0x1c] ;  /* 0x00001c0001fc7983 */ /* 0x000f280000300800 */
[----:B------:R-:W3:Y:S04]  /*2240*/  LDL.LU R251, [R1+0x10] ;  /* 0x0000100001fb7983 */ /* 0x000ee80000300800 */
[----:B------:R-:W3:Y:S04]  /*2250*/  LDL.LU R248, [R1+0xc] ;  /* 0x00000c0001f87983 */ /* 0x000ee80000300800 */
[----:B------:R-:W4:Y:S04]  /*2260*/  LDL.LU R165, [R1+0x8] ;  /* 0x0000080001a57983 */ /* 0x000f280000300800 */
[----:B-1----:R-:W3:Y:S04]  /*2270*/  LDL R7, [R1+0x20] ;  /* 0x0000200001077983 */ /* 0x002ee80000100800 */
[----:B------:R-:W3:Y:S04]  /*2280*/  LDL.LU R170, [R1+0x18] ;  /* 0x0000180001aa7983 */ /* 0x000ee80000300800 */
[----:B------:R-:W3:Y:S04]  /*2290*/  LDL R8, [R1+0x24] ;  /* 0x0000240001087983 */ /* 0x000ee80000100800 */
[----:B------:R-:W3:Y:S04]  /*22a0*/  LDL.LU R16, [R1+0x28] ;  /* 0x0000280001107983 */ /* 0x000ee80000300800 */
[----:B------:R-:W3:Y:S04]  /*22b0*/  LDL R10, [R1+0x34] ;  /* 0x00003400010a7983 */ /* 0x000ee80000100800 */
[----:B------:R-:W3:Y:S04]  /*22c0*/  LDL R9, [R1+0x30] ;  /* 0x0000300001097983 */ /* 0x000ee80000100800 */
[----:B------:R-:W3:Y:S01]  /*22d0*/  LDL.LU R6, [R1+0x2c] ;  /* 0x00002c0001067983 */ /* 0x000ee20000300800 */
[----:B------:R-:W-:-:S03]  /*22e0*/  FMNMX3.FTZ R3, R3, R79, R162, !PT ;  /* 0x0000004f03037276 */ /* 0x000fc600078100a2 */
[----:B------:R-:W1:Y:S01]  /*22f0*/  SHFL.BFLY PT, R2, R13, 0x2, 0x1f ;  /* 0x0c401f000d027f89 */ /* 0x000e6200000e0000 */
[----:B------:R-:W-:-:S03]  /*2300*/  FMNMX3.FTZ R3, R3, R163, R174, !PT ;  /* 0x000000a303037276 */ /* 0x000fc600078100ae */
[----:B------:R-:W-:Y:S04]  /*2310*/  STL [R1+0x50], R250 ;  /* 0x000050fa01007387 */ /* 0x000fe80000100800 */
[----:B------:R-:W-:Y:S04]  /*2320*/  STL [R1+0x4c], R249 ;  /* 0x00004cf901007387 */ /* 0x000fe80000100800 */
[----:B------:R-:W-:Y:S01]  /*2330*/  STL [R1+0x48], R0 ;  /* 0x0000480001007387 */ /* 0x000fe20000100800 */
[----:B-1----:R-:W-:-:S05]  /*2340*/  FMNMX.FTZ R2, R13, R2, !PT ;  /* 0x000000020d027209 */ /* 0x002fca0007810000 */
[----:B------:R-:W1:Y:S02]  /*2350*/  SHFL.BFLY PT, R5, R2, 0x1, 0x1f ;  /* 0x0c201f0002057f89 */ /* 0x000e6400000e0000 */
[----:B-1----:R-:W-:-:S04]  /*2360*/  FMNMX.FTZ R166, R2, R5, !PT ;  /* 0x0000000502a67209 */ /* 0x002fc80007810000 */
[C---:B------:R-:W-:Y:S01]  /*2370*/  FSETP.NEU.FTZ.AND P1, PT, R166.reuse, -INF , PT ;  /* 0xff800000a600780b */ /* 0x040fe20003f3d000 */
[----:B--2---:R-:W-:Y:S01]  /*2380*/  FMUL.FTZ R2, R166, UR7 ;  /* 0x00000007a6027c20 */ /* 0x004fe20008410000 */
[----:B------:R-:W-:Y:S01]  /*2390*/  STL [R1+0x54], R166 ;  /* 0x000054a601007387 */ /* 0x000fe20000100800 */
[----:B----4-:R-:W-:-:S04]  /*23a0*/  FMNMX3.FTZ R3, R3, R175, R165, !PT ;  /* 0x000000af03037276 */ /* 0x010fc800078100a5 */
[----:B---3--:R-:W-:Y:S01]  /*23b0*/  FMNMX3.FTZ R3, R3, R248, R251, !PT ;  /* 0x000000f803037276 */ /* 0x008fe200078100fb */
[----:B------:R-:W-:-:S03]  /*23c0*/  IMAD.MOV.U32 R19, RZ, RZ, R7 ;  /* 0x000000ffff137224 */ /* 0x000fc600078e0007 */
[----:B------:R-:W-:Y:S02]  /*23d0*/  FMNMX.FTZ R3, R169, R3, !PT ;  /* 0x00000003a9037209 */ /* 0x000fe40007810000 */
[----:B------:R-:W-:-:S03]  /*23e0*/  MOV R17, R8 ;  /* 0x0000000800117202 */ /* 0x000fc60000000f00 */
[----:B------:R-:W1:Y:S01]  /*23f0*/  SHFL.BFLY PT, R4, R3, 0x2, 0x1f ;  /* 0x0c401f0003047f89 */ /* 0x000e6200000e0000 */
[----:B------:R-:W-:-:S04]  /*2400*/  FMNMX3.FTZ R8, R140, R141, R144, !PT ;  /* 0x0000008d8c087276 */ /* 0x000fc80007810090 */
[----:B------:R-:W-:-:S04]  /*2410*/  FMNMX3.FTZ R8, R8, R145, R148, !PT ;  /* 0x0000009108087276 */ /* 0x000fc80007810094 */
[----:B------:R-:W-:Y:S01]  /*2420*/  FMNMX3.FTZ R8, R8, R149, R152, !PT ;  /* 0x0000009508087276 */ /* 0x000fe20007810098 */
[----:B------:R-:W-:Y:S01]  /*2430*/  IMAD.MOV.U32 R18, RZ, RZ, R9 ;  /* 0x000000ffff127224 */ /* 0x000fe200078e0009 */
[----:B------:R-:W-:Y:S02]  /*2440*/  FMNMX3.FTZ R9, R142, R143, R146, !PT ;  /* 0x0000008f8e097276 */ /* 0x000fe40007810092 */
[----:B------:R-:W-:Y:S02]  /*2450*/  FMNMX3.FTZ R8, R8, R153, R176, !PT ;  /* 0x0000009908087276 */ /* 0x000fe400078100b0 */
[----:B------:R-:W-:Y:S02]  /*2460*/  FMNMX3.FTZ R9, R9, R147, R150, !PT ;  /* 0x0000009309097276 */ /* 0x000fe40007810096 */
[----:B------:R-:W-:Y:S02]  /*2470*/  FMNMX3.FTZ R8, R8, R177, R180, !PT ;  /* 0x000000b108087276 */ /* 0x000fe400078100b4 */
[----:B------:R-:W-:-:S02]  /*2480*/  FMNMX3.FTZ R9, R9, R151, R154, !PT ;  /* 0x0000009709097276 */ /* 0x000fc4000781009a */
[----:B------:R-:W-:Y:S02]  /*2490*/  FMNMX3.FTZ R8, R8, R181, R170, !PT ;  /* 0x000000b508087276 */ /* 0x000fe400078100aa */
[----:B-1----:R-:W-:Y:S02]  /*24a0*/  FMNMX.FTZ R4, R3, R4, !PT ;  /* 0x0000000403047209 */ /* 0x002fe40007810000 */
[----:B------:R-:W-:Y:S02]  /*24b0*/  FSEL R3, R2, RZ, P1 ;  /* 0x000000ff02037208 */ /* 0x000fe40000800000 */
[----:B------:R-:W-:Y:S01]  /*24c0*/  FMNMX3.FTZ R9, R9, R155, R178, !PT ;  /* 0x0000009b09097276 */ /* 0x000fe200078100b2 */
[----:B------:R-:W1:Y:S02]  /*24d0*/  SHFL.BFLY PT, R5, R4, 0x1, 0x1f ;  /* 0x0c201f0004057f89 */ /* 0x000e6400000e0000 */
[----:B------:R-:W-:Y:S01]  /*24e0*/  FFMA.FTZ R2, R28, UR7, -R3 ;  /* 0x000000071c027c23 */ /* 0x000fe20008010803 */
[----:B------:R-:W-:-:S03]  /*24f0*/  FMNMX3.FTZ R9, R9, R179, R182, !PT ;  /* 0x000000b309097276 */ /* 0x000fc600078100b6 */
[----:B------:R2:W3:Y:S01]  /*2500*/  MUFU.EX2 R11, R2 ;  /* 0x00000002000b7308 */ /* 0x0004e20000000800 */
[----:B------:R-:W-:-:S04]  /*2510*/  FMNMX3.FTZ R9, R9, R183, R19, !PT ;  /* 0x000000b709097276 */ /* 0x000fc80007810013 */
[----:B------:R-:W-:Y:S01]  /*2520*/  FMNMX3.FTZ R9, R9, R17, R18, !PT ;  /* 0x0000001109097276 */ /* 0x000fe20007810012 */
[--C-:B--2---:R-:W-:Y:S01]  /*2530*/  FFMA.FTZ R2, R29, UR7, -R3.reuse ;  /* 0x000000071d027c23 */ /* 0x104fe20008010803 */
[----:B-1----:R-:W-:Y:S01]  /*2540*/  FMNMX.FTZ R164, R4, R5, !PT ;  /* 0x0000000504a47209 */ /* 0x002fe20007810000 */
[----:B---3--:R-:W-:Y:S01]  /*2550*/  STL [R1+0x40], R11 ;  /* 0x0000400b01007387 */ /* 0x008fe20000100800 */
[----:B------:R-:W-:Y:S01]  /*2560*/  FFMA.FTZ R4, R57, UR7, -R3 ;  /* 0x0000000739047c23 */ /* 0x000fe20008010803 */
[----:B------:R1:W2:Y:S01]  /*2570*/  MUFU.EX2 R12, R2 ;  /* 0x00000002000c7308 */ /* 0x0002a20000000800 */
[----:B------:R-:W-:Y:S02]  /*2580*/  FSETP.NEU.FTZ.AND P1, PT, R164, -INF , PT ;  /* 0xff800000a400780b */ /* 0x000fe40003f3d000 */
[----:B------:R-:W-:-:S04]  /*2590*/  LOP3.LUT R5, R171, 0x200, R188, 0xf8, !PT ;  /* 0x00000200ab057812 */ /* 0x000fc800078ef8bc */
[----:B------:R-:W-:-:S04]  /*25a0*/  LEA R15, R5, UR6, 0x1 ;  /* 0x00000006050f7c11 */ /* 0x000fc8000f8e08ff */
[----:B------:R-:W-:Y:S01]  /*25b0*/  IADD3 R28, PT, PT, R15, 0xc040, RZ ;  /* 0x0000c0400f1c7810 */ /* 0x000fe20007ffe0ff */
[----:B------:R-:W-:Y:S01]  /*25c0*/  IMAD.IADD R29, R168, 0x1, R15 ;  /* 0x00000001a81d7824 */ /* 0x000fe200078e020f */
[----:B------:R-:W-:Y:S01]  /*25d0*/  LDSM.16.MT88.4 R104, [R15+0xe000] ;  /* 0x00e000000f68783b */ /* 0x000fe20000004200 */
[----:B-1----:R-:W-:-:S03]  /*25e0*/  FFMA.FTZ R2, R56, UR7, -R3 ;  /* 0x0000000738027c23 */ /* 0x002fc60008010803 */
[----:B--2---:R-:W-:Y:S01]  /*25f0*/  STL [R1+0x3c], R12 ;  /* 0x00003c0c01007387 */ /* 0x004fe20000100800 */
[----:B------:R1:W-:Y:S03]  /*2600*/  MUFU.EX2 R156, R2 ;  /* 0x00000002009c7308 */ /* 0x0003e60000000800 */
[----:B------:R2:W-:Y:S04]  /*2610*/  STL [R1+0x58], R164 ;  /* 0x000058a401007387 */ /* 0x0005e80000100800 */
[----:B------:R-:W3:Y:S04]  /*2620*/  LDSM.16.MT88.4 R36, [R29+0xc000] ;  /* 0x00c000001d24783b */ /* 0x000ee80000004200 */
[----:B------:R-:W4:Y:S04]  /*2630*/  LDSM.16.MT88.4 R52, [R29+0xe000] ;  /* 0x00e000001d34783b */ /* 0x000f280000004200 */
[----:B------:R-:W-:Y:S01]  /*2640*/  LDSM.16.MT88.4 R72, [R29+0xc800] ;  /* 0x00c800001d48783b */ /* 0x000fe20000004200 */
[----:B-1----:R-:W-:-:S03]  /*2650*/  FMUL.FTZ R2, R164, UR7 ;  /* 0x00000007a4027c20 */ /* 0x002fc60008410000 */
[----:B------:R-:W-:Y:S02]  /*2660*/  LDSM.16.MT88.4 R68, [R15+0xc800] ;  /* 0x00c800000f44783b */ /* 0x000fe40000004200 */
[----:B------:R-:W-:Y:S02]  /*2670*/  FSEL R2, R2, RZ, P1 ;  /* 0x000000ff02027208 */ /* 0x000fe40000800000 */
[----:B------:R-:W-:Y:S01]  /*2680*/  LDSM.16.MT88.4 R80, [R15+0xe800] ;  /* 0x00e800000f50783b */ /* 0x000fe20000004200 */
[----:B--2---:R-:W-:Y:S02]  /*2690*/  MOV R164, R6 ;  /* 0x0000000600a47202 */ /* 0x004fe40000000f00 */
[----:B------:R1:W2:Y:S02]  /*26a0*/  MUFU.EX2 R6, R4 ;  /* 0x0000000400067308 */ /* 0x0002a40000000800 */
[--C-:B-1----:R-:W-:Y:S01]  /*26b0*/  FFMA.FTZ R4, R30, UR7, -R2.reuse ;  /* 0x000000071e047c23 */ /* 0x102fe20008010802 */
[----:B--2---:R1:W-:Y:S05]  /*26c0*/  STL [R1+0x44], R6 ;  /* 0x0000440601007387 */ /* 0x0043ea0000100800 */
[----:B------:R2:W3:Y:S02]  /*26d0*/  MUFU.EX2 R250, R4 ;  /* 0x0000000400fa7308 */ /* 0x0004e40000000800 */
[----:B--2---:R-:W-:Y:S01]  /*26e0*/  FFMA.FTZ R4, R31, UR7, -R2 ;  /* 0x000000071f047c23 */ /* 0x004fe20008010802 */
[----:B------:R-:W-:Y:S01]  /*26f0*/  MOV R31, R16 ;  /* 0x00000010001f7202 */ /* 0x000fe20000000f00 */
[----:B---3--:R-:W-:Y:S01]  /*2700*/  STL [R1+0x60], R250 ;  /* 0x000060fa01007387 */ /* 0x008fe20000100800 */
[----:B------:R-:W-:-:S03]  /*2710*/  MOV R16, R10 ;  /* 0x0000000a00107202 */ /* 0x000fc60000000f00 */
[----:B------:R2:W3:Y:S01]  /*2720*/  MUFU.EX2 R166, R4 ;  /* 0x0000000400a67308 */ /* 0x0004e20000000800 */
[----:B------:R-:W-:Y:S01]  /*2730*/  FMNMX3.FTZ R10, R8, R252, R31, !PT ;  /* 0x000000fc080a7276 */ /* 0x000fe2000781001f */
[----:B------:R-:W-:Y:S01]  /*2740*/  FFMA.FTZ R8, R64, UR7, -R3 ;  /* 0x0000000740087c23 */ /* 0x000fe20008010803 */
[----:B------:R-:W-:Y:S02]  /*2750*/  FMNMX.FTZ R9, R16, R9, !PT ;  /* 0x0000000910097209 */ /* 0x000fe40007810000 */
[----:B-1----:R-:W-:-:S03]  /*2760*/  F2FP.F16.F32.PACK_AB R6, R6, R156 ;  /* 0x0000009c0606723e */ /* 0x002fc600000000ff */
[----:B------:R1:W-:Y:S01]  /*2770*/  MUFU.EX2 R158, R8 ;  /* 0x00000008009e7308 */ /* 0x0003e20000000800 */
[----:B--2---:R-:W-:Y:S01]  /*2780*/  FFMA.FTZ R4, R58, UR7, -R2 ;  /* 0x000000073a047c23 */ /* 0x004fe20008010802 */
[----:B---3--:R-:W-:Y:S01]  /*2790*/  F2FP.F16.F32.PACK_AB R5, R166, R250 ;  /* 0x000000faa605723e */ /* 0x008fe200000000ff */
[----:B------:R-:W-:Y:S05]  /*27a0*/  STL [R1+0x5c], R166 ;  /* 0x00005ca601007387 */ /* 0x000fea0000100800 */
[----:B------:R2:W-:Y:S01]  /*27b0*/  MUFU.EX2 R205, R4 ;  /* 0x0000000400cd7308 */ /* 0x0005e20000000800 */
[----:B-1----:R-:W-:-:S07]  /*27c0*/  FFMA.FTZ R8, R65, UR7, -R3 ;  /* 0x0000000741087c23 */ /* 0x002fce0008010803 */
[----:B------:R1:W-:Y:S01]  /*27d0*/  MUFU.EX2 R204, R8 ;  /* 0x0000000800cc7308 */ /* 0x0003e20000000800 */
[----:B--2---:R-:W-:Y:S02]  /*27e0*/  FFMA.FTZ R4, R59, UR7, -R2 ;  /* 0x000000073b047c23 */ /* 0x004fe40008010802 */
[----:B------:R-:W-:Y:S05]  /*27f0*/  LDSM.16.MT88.4 R56, [R15+0xc000] ;  /* 0x00c000000f38783b */ /* 0x000fea0000004200 */
[----:B------:R2:W3:Y:S01]  /*2800*/  MUFU.EX2 R206, R4 ;  /* 0x0000000400ce7308 */ /* 0x0004e20000000800 */
[----:B-1----:R-:W-:-:S07]  /*2810*/  FFMA.FTZ R8, R76, UR7, -R3 ;  /* 0x000000074c087c23 */ /* 0x002fce0008010803 */
[----:B------:R1:W-:Y:S01]  /*2820*/  MUFU.EX2 R159, R8 ;  /* 0x00000008009f7308 */ /* 0x0003e20000000800 */
[----:B--2---:R-:W-:Y:S01]  /*2830*/  VIADD R4, R15, 0xc000 ;  /* 0x0000c0000f047836 */ /* 0x004fe20000000000 */
[----:B---3--:R-:W-:-:S03]  /*2840*/  F2FP.F16.F32.PACK_AB R7, R206, R205 ;  /* 0x000000cdce07723e */ /* 0x008fc600000000ff */
[----:B------:R-:W-:Y:S01]  /*2850*/  @P4 VIADD R28, R4, 0xffffffc0 ;  /* 0xffffffc0041c4836 */ /* 0x000fe20000000000 */
[----:B------:R-:W-:Y:S02]  /*2860*/  F2FP.F16.F32.PACK_AB R4, R12, R11 ;  /* 0x0000000b0c04723e */ /* 0x000fe400000000ff */
[----:B------:R-:W-:Y:S01]  /*2870*/  FMNMX.FTZ R11, R164, R10, !PT ;  /* 0x0000000aa40b7209 */ /* 0x000fe20007810000 */
[--C-:B------:R-:W-:Y:S01]  /*2880*/  FFMA.FTZ R10, R66, UR7, -R2.reuse ;  /* 0x00000007420a7c23 */ /* 0x100fe20008010802 */
[----:B------:R-:W-:Y:S01]  /*2890*/  IADD3 R30, PT, PT, R168, R28, RZ ;  /* 0x0000001ca81e7210 */ /* 0x000fe20007ffe0ff */
[----:B------:R-:W-:Y:S01]  /*28a0*/  LDSM.16.MT88.4 R60, [R28] ;  /* 0x000000001c3c783b */ /* 0x000fe20000004200 */
[----:B-1----:R-:W-:Y:S01]  /*28b0*/  FFMA.FTZ R8, R77, UR7, -R3 ;  /* 0x000000074d087c23 */ /* 0x002fe20008010803 */
[----:B------:R1:W-:Y:S01]  /*28c0*/  MUFU.EX2 R157, R10 ;  /* 0x0000000a009d7308 */ /* 0x0003e20000000800 */
[C---:B------:R-:W-:Y:S01]  /*28d0*/  HMMA.16816.F32 R84, R4.reuse, R38, RZ ;  /* 0x000000260454723c */ /* 0x040fe200000018ff */
[----:B------:R-:W2:Y:S04]  /*28e0*/  SHFL.BFLY PT, R12, R11, 0x2, 0x1f ;  /* 0x0c401f000b0c7f89 */ /* 0x000ea800000e0000 */
[----:B------:R-:W3:Y:S02]  /*28f0*/  LDSM.16.MT88.4 R100, [R30] ;  /* 0x000000001e64783b */ /* 0x000ee40000004200 */
[----:B------:R2:W-:Y:S01]  /*2900*/  MUFU.EX2 R171, R8 ;  /* 0x0000000800ab7308 */ /* 0x0005e20000000800 */
[----:B----4-:R-:W-:Y:S01]  /*2910*/  HMMA.16816.F32 R88, R4, R52, RZ ;  /* 0x000000340458723c */ /* 0x010fe200000018ff */
[----:B------:R-:W-:Y:S04]  /*2920*/  LDSM.16.MT88.4 R112, [R28+0x2000] ;  /* 0x002000001c70783b */ /* 0x000fe80000004200 */
[----:B------:R-:W-:Y:S01]  /*2930*/  LDSM.16.MT88.4 R116, [R30+0x2000] ;  /* 0x002000001e74783b */ /* 0x000fe20000004200 */
[----:B-1----:R-:W-:-:S02]  /*2940*/  FFMA.FTZ R10, R67, UR7, -R2 ;  /* 0x00000007430a7c23 */ /* 0x002fc40008010802 */
[C---:B------:R-:W-:Y:S01]  /*2950*/  HMMA.16816.F32 R48, R4.reuse, R36, RZ ;  /* 0x000000240430723c */ /* 0x040fe200000018ff */
[----:B------:R-:W-:Y:S01]  /*2960*/  LDSM.16.MT88.4 R64, [R29+0xe800] ;  /* 0x00e800001d40783b */ /* 0x000fe20000004200 */
[----:B------:R1:W4:Y:S03]  /*2970*/  MUFU.EX2 R0, R10 ;  /* 0x0000000a00007308 */ /* 0x0003260000000800 */
[----:B------:R-:W-:Y:S01]  /*2980*/  LDSM.16.MT88.4 R92, [R28+0x800] ;  /* 0x000800001c5c783b */ /* 0x000fe20000004200 */
[----:B--2---:R-:W-:Y:S02]  /*2990*/  FMNMX.FTZ R8, R11, R12, !PT ;  /* 0x0000000c0b087209 */ /* 0x004fe40007810000 */
[C---:B------:R-:W-:Y:S01]  /*29a0*/  HMMA.16816.F32 R132, R4.reuse, R54, RZ ;  /* 0x000000360484723c */ /* 0x040fe200000018ff */
[----:B------:R-:W2:Y:S04]  /*29b0*/  SHFL.BFLY PT, R11, R9, 0x2, 0x1f ;  /* 0x0c401f00090b7f89 */ /* 0x000ea800000e0000 */
[----:B------:R-:W4:Y:S03]  /*29c0*/  SHFL.BFLY PT, R12, R8, 0x1, 0x1f ;  /* 0x0c201f00080c7f89 */ /* 0x000f2600000e0000 */
[----:B------:R-:W-:Y:S01]  /*29d0*/  HMMA.16816.F32 R136, R4, R56, RZ ;  /* 0x000000380488723c */ /* 0x000fe200000018ff */
[----:B-1----:R-:W-:-:S04]  /*29e0*/  FFMA.FTZ R10, R78, UR7, -R2 ;  /* 0x000000074e0a7c23 */ /* 0x002fc80008010802 */
[----:B------:R1:W1:Y:S03]  /*29f0*/  MUFU.EX2 R76, R10 ;  /* 0x0000000a004c7308 */ /* 0x0002660000000800 */
[C---:B------:R-:W-:Y:S08]  /*2a00*/  HMMA.16816.F32 R128, R4.reuse, R60, RZ ;  /* 0x0000003c0480723c */ /* 0x040ff000000018ff */
[----:B---3--:R-:W-:Y:S01]  /*2a10*/  HMMA.16816.F32 R124, R4, R100, RZ ;  /* 0x00000064047c723c */ /* 0x008fe200000018ff */
[----:B--2---:R-:W-:-:S02]  /*2a20*/  FMNMX.FTZ R13, R9, R11, !PT ;  /* 0x0000000b090d7209 */ /* 0x004fc40007810000 */
[----:B----4-:R-:W-:Y:S02]  /*2a30*/  F2FP.F16.F32.PACK_AB R9, R0, R157 ;  /* 0x0000009d0009723e */ /* 0x010fe400000000ff */
[----:B------:R-:W-:Y:S01]  /*2a40*/  FMNMX.FTZ R168, R8, R12, !PT ;  /* 0x0000000c08a87209 */ /* 0x000fe20007810000 */
[----:B------:R-:W2:Y:S01]  /*2a50*/  SHFL.BFLY PT, R14, R13, 0x1, 0x1f ;  /* 0x0c201f000d0e7f89 */ /* 0x000ea200000e0000 */
[----:B------:R-:W-:Y:S01]  /*2a60*/  F2FP.F16.F32.PACK_AB R8, R204, R158 ;  /* 0x0000009ecc08723e */ /* 0x000fe200000000ff */
[----:B-1----:R-:W-:Y:S01]  /*2a70*/  FFMA.FTZ R10, R79, UR7, -R2 ;  /* 0x000000074f0a7c23 */ /* 0x002fe20008010802 */
[----:B------:R-:W-:Y:S01]  /*2a80*/  HMMA.16816.F32 R120, R4, R104, RZ ;  /* 0x000000680478723c */ /* 0x000fe200000018ff */
[C---:B------:R-:W-:Y:S01]  /*2a90*/  FMUL.FTZ R12, R168.reuse, UR7 ;  /* 0x00000007a80c7c20 */ /* 0x040fe20008410000 */
[----:B------:R-:W-:Y:S01]  /*2aa0*/  FSETP.NEU.FTZ.AND P1, PT, R168, -INF , PT ;  /* 0xff800000a800780b */ /* 0x000fe20003f3d000 */
[----:B------:R1:W3:Y:S01]  /*2ab0*/  MUFU.EX2 R166, R10 ;  /* 0x0000000a00a67308 */ /* 0x0002e20000000800 */
[----:B------:R4:W-:Y:S02]  /*2ac0*/  STL [R1+0x64], R168 ;  /* 0x000064a801007387 */ /* 0x0009e40000100800 */
[----:B------:R-:W-:-:S02]  /*2ad0*/  FSEL R12, R12, RZ, P1 ;  /* 0x000000ff0c0c7208 */ /* 0x000fc40000800000 */
[C---:B------:R-:W-:Y:S08]  /*2ae0*/  HMMA.16816.F32 R108, R4.reuse, R112, RZ ;  /* 0x00000070046c723c */ /* 0x040ff000000018ff */
[----:B------:R-:W-:Y:S01]  /*2af0*/  HMMA.16816.F32 R96, R4, R116, RZ ;  /* 0x000000740460723c */ /* 0x000fe200000018ff */
[----:B-1----:R-:W-:Y:S02]  /*2b00*/  F2FP.F16.F32.PACK_AB R10, R171, R159 ;  /* 0x0000009fab0a723e */ /* 0x002fe400000000ff */
[----:B--2---:R-:W-:-:S05]  /*2b10*/  FMNMX.FTZ R167, R13, R14, !PT ;  /* 0x0000000e0da77209 */ /* 0x004fca0007810000 */
[C---:B------:R-:W-:Y:S01]  /*2b20*/  HMMA.16816.F32 R44, R4.reuse, R58, RZ ;  /* 0x0000003a042c723c */ /* 0x040fe200000018ff */
[----:B------:R-:W-:Y:S02]  /*2b30*/  MOV R14, R203 ;  /* 0x000000cb000e7202 */ /* 0x000fe40000000f00 */
[----:B------:R-:W-:Y:S01]  /*2b40*/  FSETP.NEU.FTZ.AND P1, PT, R167, -INF , PT ;  /* 0xff800000a700780b */ /* 0x000fe20003f3d000 */
[----:B------:R-:W-:Y:S04]  /*2b50*/  STL [R1+0x68], R167 ;  /* 0x000068a701007387 */ /* 0x000fe80000100800 */
[C---:B------:R-:W-:Y:S08]  /*2b60*/  HMMA.16816.F32 R40, R4.reuse, R62, RZ ;  /* 0x0000003e0428723c */ /* 0x040ff000000018ff */
[C---:B------:R-:W-:Y:S08]  /*2b70*/  HMMA.16816.F32 R32, R4.reuse, R102, RZ ;  /* 0x000000660420723c */ /* 0x040ff000000018ff */
[C---:B------:R-:W-:Y:S08]  /*2b80*/  HMMA.16816.F32 R24, R4.reuse, R106, RZ ;  /* 0x0000006a0418723c */ /* 0x040ff000000018ff */
[C---:B------:R-:W-:Y:S08]  /*2b90*/  HMMA.16816.F32 R20, R4.reuse, R114, RZ ;  /* 0x000000720414723c */ /* 0x040ff000000018ff */
[----:B------:R-:W-:Y:S01]  /*2ba0*/  HMMA.16816.F32 R16, R4, R118, RZ ;  /* 0x000000760410723c */ /* 0x000fe200000018ff */
[----:B------:R-:W-:Y:S01]  /*2bb0*/  MOV R6, R76 ;  /* 0x0000004c00067202 */ /* 0x000fe20000000f00 */
[----:B------:R-:W-:Y:S01]  /*2bc0*/  FFMA.FTZ R4, R140, UR7, -R12 ;  /* 0x000000078c047c23 */ /* 0x000fe2000801080c */
[----:B------:R-:W1:Y:S01]  /*2bd0*/  LDSM.16.MT88.4 R76, [R30+0x800] ;  /* 0x000800001e4c783b */ /* 0x000e620000004200 */
[----:B------:R-:W-:Y:S01]  /*2be0*/  MOV R140, R169 ;  /* 0x000000a9008c7202 */ /* 0x000fe20000000f00 */
[----:B------:R-:W-:Y:S01]  /*2bf0*/  IMAD.MOV.U32 R169, RZ, RZ, R200 ;  /* 0x000000ffffa97224 */ /* 0x000fe200078e00c8 */
[----:B---3--:R-:W-:Y:S01]  /*2c00*/  F2FP.F16.F32.PACK_AB R11, R166, R6 ;  /* 0x00000006a60b723e */ /* 0x008fe200000000ff */
[----:B------:R2:W3:Y:S01]  /*2c10*/  MUFU.EX2 R7, R4 ;  /* 0x0000000400077308 */ /* 0x0004e20000000800 */
[----:B------:R-:W-:Y:S01]  /*2c20*/  FFMA.FTZ R5, R144, UR7, -R12 ;  /* 0x0000000790057c23 */ /* 0x000fe2000801080c */
[----:B------:R-:W-:-:S04]  /*2c30*/  MOV R144, R158 ;  /* 0x0000009e00907202 */ /* 0x000fc80000000f00 */
[C---:B------:R-:W-:Y:S01]  /*2c40*/  HMMA.16816.F32 R184, R8.reuse, R74, R84 ;  /* 0x0000004a08b8723c */ /* 0x040fe20000001854 */
[----:B------:R-:W1:Y:S01]  /*2c50*/  LDSM.16.MT88.4 R84, [R28+0x2800] ;  /* 0x002800001c54783b */ /* 0x000e620000004200 */
[----:B------:R-:W-:Y:S06]  /*2c60*/  MUFU.EX2 R249, R5 ;  /* 0x0000000500f97308 */ /* 0x000fec0000000800 */
[----:B------:R-:W-:Y:S01]  /*2c70*/  HMMA.16816.F32 R192, R8, R64, R88 ;  /* 0x0000004008c0723c */ /* 0x000fe20000001858 */
[----:B------:R-:W1:Y:S01]  /*2c80*/  LDSM.16.MT88.4 R88, [R30+0x2800] ;  /* 0x002800001e58783b */ /* 0x000e620000004200 */
[----:B--2---:R-:W-:Y:S01]  /*2c90*/  FFMA.FTZ R4, R141, UR7, -R12 ;  /* 0x000000078d047c23 */ /* 0x004fe2000801080c */
[----:B------:R-:W-:-:S03]  /*2ca0*/  IMAD.MOV.U32 R141, RZ, RZ, R166 ;  /* 0x000000ffff8d7224 */ /* 0x000fc600078e00a6 */
[----:B----4-:R2:W4:Y:S02]  /*2cb0*/  MUFU.EX2 R168, R4 ;  /* 0x0000000400a87308 */ /* 0x0105240000000800 */
[----:B------:R-:W-:Y:S01]  /*2cc0*/  HMMA.16816.F32 R244, R8, R68, R136 ;  /* 0x0000004408f4723c */ /* 0x000fe20000001888 */
[----:B---3--:R-:W-:Y:S01]  /*2cd0*/  MOV R138, R7 ;  /* 0x00000007008a7202 */ /* 0x008fe20000000f00 */
[----:B------:R-:W-:Y:S01]  /*2ce0*/  IMAD.MOV.U32 R7, RZ, RZ, R170 ;  /* 0x000000ffff077224 */ /* 0x000fe200078e00aa */
[----:B------:R-:W-:Y:S02]  /*2cf0*/  MOV R139, R206 ;  /* 0x000000ce008b7202 */ /* 0x000fe40000000f00 */
[----:B------:R-:W-:-:S03]  /*2d00*/  MOV R170, R201 ;  /* 0x000000c900aa7202 */ /* 0x000fc60000000f00 */
[C---:B------:R-:W-:Y:S01]  /*2d10*/  HMMA.16816.F32 R188, R8.reuse, R72, R48 ;  /* 0x0000004808bc723c */ /* 0x040fe20000001830 */
[----:B------:R-:W-:Y:S01]  /*2d20*/  MOV R51, R171 ;  /* 0x000000ab00337202 */ /* 0x000fe20000000f00 */
[----:B------:R-:W-:Y:S01]  /*2d30*/  IMAD.MOV.U32 R49, RZ, RZ, R205 ;  /* 0x000000ffff317224 */ /* 0x000fe200078e00cd */
[----:B------:R-:W-:Y:S02]  /*2d40*/  MOV R50, R204 ;  /* 0x000000cc00327202 */ /* 0x000fe40000000f00 */
[----:B------:R-:W-:Y:S01]  /*2d50*/  MOV R171, R202 ;  /* 0x000000ca00ab7202 */ /* 0x000fe20000000f00 */
[----:B--2---:R-:W-:Y:S02]  /*2d60*/  FMUL.FTZ R4, R167, UR7 ;  /* 0x00000007a7047c20 */ /* 0x004fe40008410000 */
[C---:B------:R-:W-:Y:S01]  /*2d70*/  HMMA.16816.F32 R196, R8.reuse, R66, R132 ;  /* 0x0000004208c4723c */ /* 0x040fe20000001884 */
[----:B----4-:R-:W-:Y:S01]  /*2d80*/  IMAD.MOV.U32 R137, RZ, RZ, R168 ;  /* 0x000000ffff897224 */ /* 0x010fe200078e00a8 */
[----:B------:R-:W-:Y:S01]  /*2d90*/  MOV R134, R159 ;  /* 0x0000009f00867202 */ /* 0x000fe20000000f00 */
[----:B------:R-:W-:Y:S01]  /*2da0*/  IMAD.MOV.U32 R135, RZ, RZ, R7 ;  /* 0x000000ffff877224 */ /* 0x000fe200078e0007 */
[----:B------:R-:W-:Y:S01]  /*2db0*/  FSEL R13, R4, RZ, P1 ;  /* 0x000000ff040d7208 */ /* 0x000fe20000800000 */
[----:B------:R-:W-:Y:S01]  /*2dc0*/  FFMA.FTZ R4, R145, UR7, -R12 ;  /* 0x0000000791047c23 */ /* 0x000fe2000801080c */
[----:B------:R-:W-:Y:S01]  /*2dd0*/  IMAD.MOV.U32 R133, RZ, RZ, R157 ;  /* 0x000000ffff857224 */ /* 0x000fe200078e009d */
[----:B------:R-:W-:Y:S01]  /*2de0*/  MOV R132, R156 ;  /* 0x0000009c00847202 */ /* 0x000fe20000000f00 */
[----:B------:R-:W-:Y:S01]  /*2df0*/  HMMA.16816.F32 R240, R8, R92, R128 ;  /* 0x0000005c08f0723c */ /* 0x000fe20000001880 */
[----:B------:R2:W3:Y:S01]  /*2e00*/  MUFU.EX2 R166, R4 ;  /* 0x0000000400a67308 */ /* 0x0004e20000000800 */
[----:B------:R-:W-:-:S02]  /*2e10*/  MOV R130, R6 ;  /* 0x0000000600827202 */ /* 0x000fc40000000f00 */
[----:B------:R-:W-:-:S04]  /*2e20*/  MOV R131, R51 ;  /* 0x0000003300837202 */ /* 0x000fc80000000f00 */
[C---:B-1----:R-:W-:Y:S08]  /*2e30*/  HMMA.16816.F32 R236, R8.reuse, R76, R124 ;  /* 0x0000004c08ec723c */ /* 0x042ff0000000187c */
[C---:B------:R-:W-:Y:S01]  /*2e40*/  HMMA.16816.F32 R232, R8.reuse, R80, R120 ;  /* 0x0000005008e8723c */ /* 0x040fe20000001878 */
[--C-:B--2---:R-:W-:Y:S01]  /*2e50*/  FFMA.FTZ R4, R142, UR7, -R13.reuse ;  /* 0x000000078e047c23 */ /* 0x104fe2000801080d */
[----:B---3--:R-:W-:Y:S01]  /*2e60*/  F2FP.F16.F32.PACK_AB R6, R166, R249 ;  /* 0x000000f9a606723e */ /* 0x008fe200000000ff */
[----:B------:R1:W-:Y:S02]  /*2e70*/  STL [R1+0x6c], R166 ;  /* 0x00006ca601007387 */ /* 0x0003e40000100800 */
[----:B------:R2:W-:Y:S03]  /*2e80*/  MUFU.EX2 R250, R4 ;  /* 0x0000000400fa7308 */ /* 0x0005e60000000800 */
[C---:B------:R-:W-:Y:S08]  /*2e90*/  HMMA.16816.F32 R228, R8.reuse, R84, R108 ;  /* 0x0000005408e4723c */ /* 0x040ff0000000186c */
[----:B------:R-:W-:Y:S01]  /*2ea0*/  HMMA.16816.F32 R204, R8, R88, R96 ;  /* 0x0000005808cc723c */ /* 0x000fe20000001860 */
[----:B--2---:R-:W-:-:S07]  /*2eb0*/  FFMA.FTZ R4, R143, UR7, -R13 ;  /* 0x000000078f047c23 */ /* 0x004fce000801080d */
[C---:B------:R-:W-:Y:S01]  /*2ec0*/  HMMA.16816.F32 R224, R8.reuse, R70, R44 ;  /* 0x0000004608e0723c */ /* 0x040fe2000000182c */
[----:B------:R-:W-:Y:S01]  /*2ed0*/  MOV R143, R0 ;  /* 0x00000000008f7202 */ /* 0x000fe20000000f00 */
[----:B------:R2:W3:Y:S06]  /*2ee0*/  MUFU.EX2 R168, R4 ;  /* 0x0000000400a87308 */ /* 0x0004ec0000000800 */
[C---:B------:R-:W-:Y:S08]  /*2ef0*/  HMMA.16816.F32 R220, R8.reuse, R94, R40 ;  /* 0x0000005e08dc723c */ /* 0x040ff00000001828 */
[----:B------:R-:W-:Y:S01]  /*2f00*/  HMMA.16816.F32 R216, R8, R78, R32 ;  /* 0x0000004e08d8723c */ /* 0x000fe20000001820 */
[----:B--2---:R-:W-:Y:S01]  /*2f10*/  FFMA.FTZ R4, R146, UR7, -R13 ;  /* 0x0000000792047c23 */ /* 0x004fe2000801080d */
[----:B---3--:R-:W-:-:S06]  /*2f20*/  F2FP.F16.F32.PACK_AB R5, R168, R250 ;  /* 0x000000faa805723e */ /* 0x008fcc00000000ff */
[C---:B------:R-:W-:Y:S01]  /*2f30*/  HMMA.16816.F32 R212, R8.reuse, R82, R24 ;  /* 0x0000005208d4723c */ /* 0x040fe20000001818 */
[----:B------:R2:W-:Y:S07]  /*2f40*/  MUFU.EX2 R0, R4 ;  /* 0x0000000400007308 */ /* 0x0005ee0000000800 */
[C---:B------:R-:W-:Y:S08]  /*2f50*/  HMMA.16816.F32 R208, R8.reuse, R86, R20 ;  /* 0x0000005608d0723c */ /* 0x040ff00000001814 */
[----:B------:R-:W-:Y:S01]  /*2f60*/  HMMA.16816.F32 R200, R8, R90, R16 ;  /* 0x0000005a08c8723c */ /* 0x000fe20000001810 */
[----:B------:R-:W-:Y:S01]  /*2f70*/  FFMA.FTZ R8, R148, UR7, -R12 ;  /* 0x0000000794087c23 */ /* 0x000fe2000801080c */
[----:B--2---:R-:W-:Y:S01]  /*2f80*/  FFMA.FTZ R4, R147, UR7, -R13 ;  /* 0x0000000793047c23 */ /* 0x004fe2000801080d */
[----:B------:R-:W-:Y:S01]  /*2f90*/  MOV R11, R49 ;  /* 0x00000031000b7202 */ /* 0x000fe20000000f00 */
[----:B------:R-:W-:Y:S01]  /*2fa0*/  IMAD.MOV.U32 R10, RZ, RZ, R50 ;  /* 0x000000ffff0a7224 */ /* 0x000fe200078e0032 */
[----:B------:R2:W-:Y:S08]  /*2fb0*/  MUFU.EX2 R136, R8 ;  /* 0x0000000800887308 */ /* 0x0005f00000000800 */
[----:B------:R3:W4:Y:S01]  /*2fc0*/  MUFU.EX2 R167, R4 ;  /* 0x0000000400a77308 */ /* 0x0007220000000800 */
[----:B--2---:R-:W-:-:S07]  /*2fd0*/  FFMA.FTZ R8, R149, UR7, -R12 ;  /* 0x0000000795087c23 */ /* 0x004fce000801080c */
[----:B------:R2:W1:Y:S01]  /*2fe0*/  MUFU.EX2 R122, R8 ;  /* 0x00000008007a7308 */ /* 0x0004620000000800 */
[----:B---3--:R-:W-:Y:S02]  /*2ff0*/  F2FP.F16.F32.PACK_AB R4, R137, R138 ;  /* 0x0000008a8904723e */ /* 0x008fe400000000ff */
[----:B----4-:R-:W-:-:S07]  /*3000*/  F2FP.F16.F32.PACK_AB R7, R167, R0 ;  /* 0x00000000a707723e */ /* 0x010fce00000000ff */
[----:B------:R-:W-:Y:S01]  /*3010*/  HMMA.16816.F32 R48, R4, R38, RZ ;  /* 0x000000260430723c */ /* 0x000fe200000018ff */
[----:B--2---:R-:W-:-:S04]  /*3020*/  FFMA.FTZ R8, R152, UR7, -R12 ;  /* 0x0000000798087c23 */ /* 0x004fc8000801080c */
[----:B------:R2:W-:Y:S03]  /*3030*/  MUFU.EX2 R124, R8 ;  /* 0x00000008007c7308 */ /* 0x0005e60000000800 */
[C---:B------:R-:W-:Y:S08]  /*3040*/  HMMA.16816.F32 R96, R4.reuse, R36, RZ ;  /* 0x000000240460723c */ /* 0x040ff000000018ff */
[----:B------:R-:W-:Y:S01]  /*3050*/  HMMA.16816.F32 R40, R4, R54, RZ ;  /* 0x000000360428723c */ /* 0x000fe200000018ff */
[----:B--2---:R-:W-:-:S07]  /*3060*/  FFMA.FTZ R8, R153, UR7, -R12 ;  /* 0x0000000799087c23 */ /* 0x004fce000801080c */
[C---:B------:R-:W-:Y:S01]  /*3070*/  HMMA.16816.F32 R36, R4.reuse, R56, RZ ;  /* 0x000000380424723c */ /* 0x040fe200000018ff */
[----:B------:R2:W-:Y:S07]  /*3080*/  MUFU.EX2 R120, R8 ;  /* 0x0000000800787308 */ /* 0x0005ee0000000800 */
[C---:B------:R-:W-:Y:S08]  /*3090*/  HMMA.16816.F32 R20, R4.reuse, R60, RZ ;  /* 0x0000003c0414723c */ /* 0x040ff000000018ff */
[----:B------:R-:W-:Y:S01]  /*30a0*/  HMMA.16816.F32 R44, R4, R52, RZ ;  /* 0x00000034042c723c */ /* 0x000fe200000018ff */
[----:B--2---:R-:W-:-:S04]  /*30b0*/  FFMA.FTZ R8, R150, UR7, -R13 ;  /* 0x0000000796087c23 */ /* 0x004fc8000801080d */
[----:B------:R2:W-:Y:S03]  /*30c0*/  MUFU.EX2 R142, R8 ;  /* 0x00000008008e7308 */ /* 0x0005e60000000800 */
[C---:B------:R-:W-:Y:S08]  /*30d0*/  HMMA.16816.F32 R16, R4.reuse, R100, RZ ;  /* 0x000000640410723c */ /* 0x040ff000000018ff */
[----:B------:R-:W-:Y:S01]  /*30e0*/  HMMA.16816.F32 R24, R4, R104, RZ ;  /* 0x000000680418723c */ /* 0x000fe200000018ff */
[----:B--2---:R-:W-:-:S07]  /*30f0*/  FFMA.FTZ R8, R151, UR7, -R13 ;  /* 0x0000000797087c23 */ /* 0x004fce000801080d */
[C---:B------:R-:W-:Y:S01]  /*3100*/  HMMA.16816.F32 R32, R4.reuse, R112, RZ ;  /* 0x000000700420723c */ /* 0x040fe200000018ff */
[----:B------:R2:W3:Y:S07]  /*3110*/  MUFU.EX2 R9, R8 ;  /* 0x0000000800097308 */ /* 0x0004ee0000000800 */
        /* <DEDUP_REMOVED lines=8> */
[----:B------:R2:W4:Y:S07]  /*31a0*/  MUFU.EX2 R121, R8 ;  /* 0x0000000800797308 */ /* 0x00052e0000000800 */
[C---:B------:R-:W-:Y:S08]  /*31b0*/  HMMA.16816.F32 R52, R4.reuse, R116, RZ ;  /* 0x000000740434723c */ /* 0x040ff000000018ff */
[----:B------:R-:W-:Y:S01]  /*31c0*/  HMMA.16816.F32 R108, R4, R118, RZ ;  /* 0x00000076046c723c */ /* 0x000fe200000018ff */
[----:B-1----:R-:W-:-:S02]  /*31d0*/  F2FP.F16.F32.PACK_AB R4, R122, R136 ;  /* 0x000000887a04723e */ /* 0x002fc400000000ff */
[----:B---3--:R-:W-:Y:S01]  /*31e0*/  F2FP.F16.F32.PACK_AB R5, R9, R142 ;  /* 0x0000008e0905723e */ /* 0x008fe200000000ff */
[----:B--2---:R-:W-:Y:S01]  /*31f0*/  FFMA.FTZ R8, R160, UR7, -R3 ;  /* 0x00000007a0087c23 */ /* 0x004fe20008010803 */
[----:B------:R-:W-:Y:S02]  /*3200*/  F2FP.F16.F32.PACK_AB R6, R120, R124 ;  /* 0x0000007c7806723e */ /* 0x000fe400000000ff */
[----:B----4-:R-:W-:-:S07]  /*3210*/  F2FP.F16.F32.PACK_AB R7, R121, R123 ;  /* 0x0000007b7907723e */ /* 0x010fce00000000ff */
[----:B------:R-:W-:Y:S01]  /*3220*/  HMMA.16816.F32 R152, R4, R74, R48 ;  /* 0x0000004a0498723c */ /* 0x000fe20000001830 */
[----:B------:R-:W-:Y:S01]  /*3230*/  MOV R74, R144 ;  /* 0x00000090004a7202 */ /* 0x000fe20000000f00 */
[----:B------:R-:W-:-:S06]  /*3240*/  IMAD.MOV.U32 R75, RZ, RZ, R133 ;  /* 0x000000ffff4b7224 */ /* 0x000fcc00078e0085 */
[----:B------:R-:W-:Y:S01]  /*3250*/  HMMA.16816.F32 R156, R4, R72, R96 ;  /* 0x00000048049c723c */ /* 0x000fe20000001860 */
[----:B------:R-:W-:-:S07]  /*3260*/  MOV R72, R132 ;  /* 0x0000008400487202 */ /* 0x000fce0000000f00 */
[----:B------:R-:W-:Y:S01]  /*3270*/  HMMA.16816.F32 R144, R4, R66, R40 ;  /* 0x000000420490723c */ /* 0x000fe20000001828 */
[----:B------:R-:W-:Y:S01]  /*3280*/  MOV R67, R134 ;  /* 0x0000008600437202 */ /* 0x000fe20000000f00 */
[----:B------:R-:W-:Y:S01]  /*3290*/  LDSM.16.MT88.4 R40, [R29+0xf000] ;  /* 0x00f000001d28783b */ /* 0x000fe20000004200 */
[----:B------:R-:W-:-:S05]  /*32a0*/  MOV R66, R135 ;  /* 0x0000008700427202 */ /* 0x000fca0000000f00 */
[C---:B------:R-:W-:Y:S01]  /*32b0*/  HMMA.16816.F32 R132, R4.reuse, R68, R36 ;  /* 0x000000440484723c */ /* 0x040fe20000001824 */
[----:B------:R-:W-:Y:S01]  /*32c0*/  IMAD.MOV.U32 R36, RZ, RZ, R164 ;  /* 0x000000ffff247224 */ /* 0x000fe200078e00a4 */
[----:B------:R-:W-:Y:S01]  /*32d0*/  MOV R37, R131 ;  /* 0x0000008300257202 */ /* 0x000fe20000000f00 */
[----:B------:R1:W-:Y:S01]  /*32e0*/  MUFU.EX2 R164, R8 ;  /* 0x0000000800a47308 */ /* 0x0003e20000000800 */
[----:B------:R-:W-:Y:S01]  /*32f0*/  IMAD.MOV.U32 R38, RZ, RZ, R130 ;  /* 0x000000ffff267224 */ /* 0x000fe200078e0082 */
[----:B------:R-:W-:Y:S02]  /*3300*/  MOV R68, R120 ;  /* 0x0000007800447202 */ /* 0x000fe40000000f00 */
[----:B------:R-:W-:Y:S01]  /*3310*/  MOV R69, R121 ;  /* 0x0000007900457202 */ /* 0x000fe20000000f00 */
[----:B------:R-:W-:Y:S01]  /*3320*/  HMMA.16816.F32 R128, R4, R92, R20 ;  /* 0x0000005c0480723c */ /* 0x000fe20000001814 */
[----:B------:R-:W-:Y:S01]  /*3330*/  MOV R39, R122 ;  /* 0x0000007a00277202 */ /* 0x000fe20000000f00 */
[----:B------:R-:W-:Y:S01]  /*3340*/  IMAD.MOV.U32 R92, RZ, RZ, R68 ;  /* 0x000000ffff5c7224 */ /* 0x000fe200078e0044 */
[----:B------:R-:W-:Y:S01]  /*3350*/  MOV R93, R38 ;  /* 0x00000026005d7202 */ /* 0x000fe20000000f00 */
[----:B------:R-:W-:-:S04]  /*3360*/  IMAD.MOV.U32 R38, RZ, RZ, R72 ;  /* 0x000000ffff267224 */ /* 0x000fc800078e0048 */
[----:B------:R-:W-:Y:S01]  /*3370*/  HMMA.16816.F32 R148, R4, R64, R44 ;  /* 0x000000400494723c */ /* 0x000fe2000000182c */
[----:B------:R-:W2:Y:S01]  /*3380*/  LDSM.16.MT88.4 R44, [R29+0xd000] ;  /* 0x00d000001d2c783b */ /* 0x000ea20000004200 */
[----:B------:R-:W-:Y:S01]  /*3390*/  MOV R65, R124 ;  /* 0x0000007c00417202 */ /* 0x000fe20000000f00 */
[----:B------:R-:W-:Y:S02]  /*33a0*/  IMAD.MOV.U32 R64, RZ, RZ, R123 ;  /* 0x000000ffff407224 */ /* 0x000fe400078e007b */
[----:B-1----:R-:W-:Y:S01]  /*33b0*/  FFMA.FTZ R8, R161, UR7, -R3 ;  /* 0x00000007a1087c23 */ /* 0x002fe20008010803 */
[----:B------:R-:W-:-:S03]  /*33c0*/  MOV R161, R137 ;  /* 0x0000008900a17202 */ /* 0x000fc60000000f00 */
[----:B------:R1:W-:Y:S01]  /*33d0*/  MUFU.EX2 R23, R8 ;  /* 0x0000000800177308 */ /* 0x0003e20000000800 */
[----:B------:R-:W-:Y:S01]  /*33e0*/  HMMA.16816.F32 R124, R4, R76, R16 ;  /* 0x0000004c047c723c */ /* 0x000fe20000001810 */
[----:B------:R-:W-:-:S07]  /*33f0*/  MOV R19, R69 ;  /* 0x0000004500137202 */ /* 0x000fce0000000f00 */
[----:B------:R-:W-:Y:S01]  /*3400*/  HMMA.16816.F32 R96, R4, R88, R52 ;  /* 0x000000580460723c */ /* 0x000fe20000001834 */
[----:B-1----:R-:W-:-:S07]  /*3410*/  FFMA.FTZ R8, R172, UR7, -R3 ;  /* 0x00000007ac087c23 */ /* 0x002fce0008010803 */
[C---:B------:R-:W-:Y:S01]  /*3420*/  HMMA.16816.F32 R48, R4.reuse, R70, R56 ;  /* 0x000000460430723c */ /* 0x040fe20000001838 */
[----:B------:R1:W3:Y:S07]  /*3430*/  MUFU.EX2 R21, R8 ;  /* 0x0000000800157308 */ /* 0x0002ee0000000800 */
[----:B------:R-:W-:Y:S01]  /*3440*/  HMMA.16816.F32 R52, R4, R94, R60 ;  /* 0x0000005e0434723c */ /* 0x000fe2000000183c */
[----:B------:R-:W-:Y:S01]  /*3450*/  MOV R95, R11 ;  /* 0x0000000b005f7202 */ /* 0x000fe20000000f00 */
[----:B------:R-:W-:-:S06]  /*3460*/  IMAD.MOV.U32 R94, RZ, RZ, R141 ;  /* 0x000000ffff5e7224 */ /* 0x000fcc00078e008d */
[C---:B------:R-:W-:Y:S01]  /*3470*/  HMMA.16816.F32 R56, R4.reuse, R78, R100 ;  /* 0x0000004e0438723c */ /* 0x040fe20000001864 */
[----:B------:R-:W-:Y:S02]  /*3480*/  MOV R100, R136 ;  /* 0x0000008800647202 */ /* 0x000fe40000000f00 */
[----:B------:R-:W-:Y:S01]  /*3490*/  MOV R103, R139 ;  /* 0x0000008b00677202 */ /* 0x000fe20000000f00 */
[----:B-1----:R-:W-:Y:S01]  /*34a0*/  FFMA.FTZ R8, R173, UR7, -R3 ;  /* 0x00000007ad087c23 */ /* 0x002fe20008010803 */
[----:B---3--:R-:W-:Y:S02]  /*34b0*/  MOV R102, R21 ;  /* 0x0000001500667202 */ /* 0x008fe40000000f00 */
[----:B------:R-:W-:Y:S01]  /*34c0*/  MOV R21, R67 ;  /* 0x0000004300157202 */ /* 0x000fe20000000f00 */
[----:B------:R1:W3:Y:S01]  /*34d0*/  MUFU.EX2 R22, R8 ;  /* 0x0000000800167308 */ /* 0x0002e20000000800 */
[----:B------:R-:W-:Y:S01]  /*34e0*/  HMMA.16816.F32 R60, R4, R82, R104 ;  /* 0x00000052043c723c */ /* 0x000fe20000001868 */
[----:B------:R-:W-:Y:S01]  /*34f0*/  IMAD.MOV.U32 R107, RZ, RZ, R142 ;  /* 0x000000ffff6b7224 */ /* 0x000fe200078e008e */
[----:B------:R-:W-:-:S04]  /*3500*/  MOV R106, R143 ;  /* 0x0000008f006a7202 */ /* 0x000fc80000000f00 */
[----:B------:R-:W-:Y:S02]  /*3510*/  MOV R83, R107 ;  /* 0x0000006b00537202 */ /* 0x000fe40000000f00 */
[C---:B------:R-:W-:Y:S01]  /*3520*/  HMMA.16816.F32 R68, R4.reuse, R86, R112 ;  /* 0x000000560444723c */ /* 0x040fe20000001870 */
[----:B------:R-:W-:Y:S01]  /*3530*/  MOV R112, R23 ;  /* 0x0000001700707202 */ /* 0x000fe20000000f00 */
[----:B------:R-:W-:Y:S01]  /*3540*/  IMAD.MOV.U32 R23, RZ, RZ, R65 ;  /* 0x000000ffff177224 */ /* 0x000fe200078e0041 */
[----:B------:R-:W-:Y:S01]  /*3550*/  MOV R115, R37 ;  /* 0x0000002500737202 */ /* 0x000fe20000000f00 */
[----:B------:R-:W-:Y:S01]  /*3560*/  IMAD.MOV.U32 R87, RZ, RZ, R10 ;  /* 0x000000ffff577224 */ /* 0x000fe200078e000a */
[----:B------:R-:W-:Y:S02]  /*3570*/  MOV R37, R75 ;  /* 0x0000004b00257202 */ /* 0x000fe40000000f00 */
[----:B------:R-:W-:Y:S01]  /*3580*/  MOV R114, R252 ;  /* 0x000000fc00727202 */ /* 0x000fe20000000f00 */
[----:B-1----:R-:W-:Y:S01]  /*3590*/  FFMA.FTZ R8, R162, UR7, -R2 ;  /* 0x00000007a2087c23 */ /* 0x002fe20008010802 */
[----:B---3--:R-:W-:Y:S01]  /*35a0*/  MOV R82, R22 ;  /* 0x0000001600527202 */ /* 0x008fe20000000f00 */
[C---:B------:R-:W-:Y:S01]  /*35b0*/  HMMA.16816.F32 R120, R4.reuse, R80, R24 ;  /* 0x000000500478723c */ /* 0x040fe20000001818 */
[----:B------:R-:W-:Y:S01]  /*35c0*/  MOV R22, R64 ;  /* 0x0000004000167202 */ /* 0x000fe20000000f00 */
[----:B------:R1:W-:Y:S01]  /*35d0*/  MUFU.EX2 R160, R8 ;  /* 0x0000000800a07308 */ /* 0x0003e20000000800 */
[----:B------:R-:W-:Y:S01]  /*35e0*/  IMAD.MOV.U32 R162, RZ, RZ, R36 ;  /* 0x000000ffffa27224 */ /* 0x000fe200078e0024 */
[----:B------:R-:W-:Y:S01]  /*35f0*/  MOV R36, R74 ;  /* 0x0000004a00247202 */ /* 0x000fe20000000f00 */
[----:B------:R-:W-:Y:S01]  /*3600*/  LDSM.16.MT88.4 R24, [R15+0xf000] ;  /* 0x00f000000f18783b */ /* 0x000fe20000004200 */
[----:B------:R-:W-:Y:S01]  /*3610*/  MOV R81, R14 ;  /* 0x0000000e00517202 */ /* 0x000fe20000000f00 */
[----:B------:R-:W-:Y:S01]  /*3620*/  FFMA.FTZ R14, R180, UR7, -R12 ;  /* 0x00000007b40e7c23 */ /* 0x000fe2000801080c */
[----:B------:R-:W-:Y:S01]  /*3630*/  HMMA.16816.F32 R116, R4, R84, R32 ;  /* 0x000000540474723c */ /* 0x000fe20000001820 */
[----:B------:R-:W-:Y:S01]  /*3640*/  MOV R84, R9 ;  /* 0x0000000900547202 */ /* 0x000fe20000000f00 */
[----:B------:R-:W3:Y:S01]  /*3650*/  LDSM.16.MT88.4 R32, [R30+0x3000] ;  /* 0x003000001e20783b */ /* 0x000ee20000004200 */
[----:B------:R-:W-:-:S02]  /*3660*/  MOV R85, R39 ;  /* 0x0000002700557202 */ /* 0x000fc40000000f00 */
[----:B------:R-:W-:Y:S01]  /*3670*/  MOV R80, R140 ;  /* 0x0000008c00507202 */ /* 0x000fe20000000f00 */
[----:B-1----:R-:W-:Y:S01]  /*3680*/  FFMA.FTZ R8, R163, UR7, -R2 ;  /* 0x00000007a3087c23 */ /* 0x002fe20008010802 */
[----:B------:R-:W-:-:S03]  /*3690*/  IMAD.MOV.U32 R163, RZ, RZ, R138 ;  /* 0x000000ffffa37224 */ /* 0x000fc600078e008a */
[----:B------:R1:W-:Y:S02]  /*36a0*/  MUFU.EX2 R166, R8 ;  /* 0x0000000800a67308 */ /* 0x0003e40000000800 */
[----:B-1----:R-:W-:-:S06]  /*36b0*/  FFMA.FTZ R8, R174, UR7, -R2 ;  /* 0x00000007ae087c23 */ /* 0x002fcc0008010802 */
[----:B------:R1:W4:Y:S02]  /*36c0*/  MUFU.EX2 R20, R8 ;  /* 0x0000000800147308 */ /* 0x0003240000000800 */
[----:B-1----:R-:W-:Y:S01]  /*36d0*/  FFMA.FTZ R8, R175, UR7, -R2 ;  /* 0x00000007af087c23 */ /* 0x002fe20008010802 */
[----:B----4-:R-:W-:Y:S02]  /*36e0*/  IMAD.MOV.U32 R101, RZ, RZ, R20 ;  /* 0x000000ffff657224 */ /* 0x010fe400078e0014 */
[----:B------:R-:W-:-:S03]  /*36f0*/  IMAD.MOV.U32 R20, RZ, RZ, R66 ;  /* 0x000000ffff147224 */ /* 0x000fc600078e0042 */
[----:B------:R-:W1:Y:S01]  /*3700*/  MUFU.EX2 R73, R8 ;  /* 0x0000000800497308 */ /* 0x000e620000000800 */
[----:B------:R-:W-:Y:S01]  /*3710*/  HMMA.16816.F32 R64, R4, R90, R108 ;  /* 0x0000005a0440723c */ /* 0x000fe2000000186c */
[----:B------:R-:W-:Y:S01]  /*3720*/  F2FP.F16.F32.PACK_AB R4, R112, R164 ;  /* 0x000000a47004723e */ /* 0x000fe200000000ff */
[----:B------:R-:W-:Y:S01]  /*3730*/  IMAD.MOV.U32 R113, RZ, RZ, R20 ;  /* 0x000000ffff717224 */ /* 0x000fe200078e0014 */
[----:B------:R-:W-:Y:S01]  /*3740*/  F2FP.F16.F32.PACK_AB R5, R166, R160 ;  /* 0x000000a0a605723e */ /* 0x000fe200000000ff */
[----:B------:R-:W-:Y:S01]  /*3750*/  IMAD.MOV.U32 R108, RZ, RZ, R38 ;  /* 0x000000ffff6c7224 */ /* 0x000fe200078e0026 */
[----:B------:R-:W-:Y:S02]  /*3760*/  F2FP.F16.F32.PACK_AB R6, R82, R102 ;  /* 0x000000665206723e */ /* 0x000fe400000000ff */
[----:B------:R-:W-:Y:S02]  /*3770*/  MOV R110, R36 ;  /* 0x00000024006e7202 */ /* 0x000fe40000000f00 */
[----:B------:R-:W-:-:S02]  /*3780*/  MOV R109, R37 ;  /* 0x00000025006d7202 */ /* 0x000fc40000000f00 */
[----:B------:R-:W4:Y:S01]  /*3790*/  LDSM.16.MT88.4 R36, [R28+0x3000] ;  /* 0x003000001c24783b */ /* 0x000f220000004200 */
[----:B-1----:R-:W-:Y:S01]  /*37a0*/  MOV R111, R73 ;  /* 0x00000049006f7202 */ /* 0x002fe20000000f00 */
[----:B------:R-:W-:-:S03]  /*37b0*/  FFMA.FTZ R8, R176, UR7, -R12 ;  /* 0x00000007b0087c23 */ /* 0x000fc6000801080c */
[----:B------:R-:W-:Y:S01]  /*37c0*/  F2FP.F16.F32.PACK_AB R7, R111, R101 ;  /* 0x000000656f07723e */ /* 0x000fe200000000ff */
[----:B------:R1:W-:Y:S06]  /*37d0*/  MUFU.EX2 R252, R8 ;  /* 0x0000000800fc7308 */ /* 0x0003ec0000000800 */
[----:B--2---:R-:W-:Y:S01]  /*37e0*/  HMMA.16816.F32 R72, R4, R44, R188 ;  /* 0x0000002c0448723c */ /* 0x004fe200000018bc */
[----:B------:R-:W-:Y:S01]  /*37f0*/  MOV R189, R19 ;  /* 0x0000001300bd7202 */ /* 0x000fe20000000f00 */
[----:B------:R-:W-:Y:S01]  /*3800*/  IMAD.MOV.U32 R188, RZ, RZ, R92 ;  /* 0x000000ffffbc7224 */ /* 0x000fe200078e005c */
[----:B------:R-:W2:Y:S01]  /*3810*/  LDSM.16.MT88.4 R16, [R15+0xd000] ;  /* 0x00d000000f10783b */ /* 0x000ea20000004200 */
[----:B------:R-:W-:-:S02]  /*3820*/  MOV R92, R251 ;  /* 0x000000fb005c7202 */ /* 0x000fc40000000f00 */
[----:B------:R-:W-:Y:S02]  /*3830*/  MOV R190, R94 ;  /* 0x0000005e00be7202 */ /* 0x000fe40000000f00 */
[C---:B------:R-:W-:Y:S01]  /*3840*/  HMMA.16816.F32 R76, R4.reuse, R46, R184 ;  /* 0x0000002e044c723c */ /* 0x040fe200000018b8 */
[----:B------:R-:W-:Y:S01]  /*3850*/  MOV R186, R21 ;  /* 0x0000001500ba7202 */ /* 0x000fe20000000f00 */
[----:B------:R-:W-:Y:S02]  /*3860*/  IMAD.MOV.U32 R184, RZ, RZ, R23 ;  /* 0x000000ffffb87224 */ /* 0x000fe400078e0017 */
[----:B-1----:R-:W-:Y:S01]  /*3870*/  FFMA.FTZ R8, R177, UR7, -R12 ;  /* 0x00000007b1087c23 */ /* 0x002fe2000801080c */
[----:B------:R-:W-:Y:S02]  /*3880*/  MOV R185, R22 ;  /* 0x0000001600b97202 */ /* 0x000fe40000000f00 */
[----:B------:R-:W-:Y:S01]  /*3890*/  LDSM.16.MT88.4 R20, [R30+0x1000] ;  /* 0x001000001e14783b */ /* 0x000fe20000004200 */
[----:B------:R1:W2:Y:S01]  /*38a0*/  MUFU.EX2 R251, R8 ;  /* 0x0000000800fb7308 */ /* 0x0002a20000000800 */
[----:B------:R-:W-:Y:S01]  /*38b0*/  MOV R187, R93 ;  /* 0x0000005d00bb7202 */ /* 0x000fe20000000f00 */
[----:B------:R-:W-:Y:S01]  /*38c0*/  IMAD.MOV.U32 R93, RZ, RZ, R248 ;  /* 0x000000ffff5d7224 */ /* 0x000fe200078e00f8 */
[----:B------:R-:W-:Y:S01]  /*38d0*/  HMMA.16816.F32 R136, R4, R40, R192 ;  /* 0x000000280488723c */ /* 0x000fe200000018c0 */
[----:B------:R-:W-:-:S04]  /*38e0*/  MOV R191, R95 ;  /* 0x0000005f00bf7202 */ /* 0x000fc80000000f00 */
[----:B------:R4:W-:Y:S03]  /*38f0*/  MUFU.EX2 R248, R14 ;  /* 0x0000000e00f87308 */ /* 0x0009e60000000800 */
[C---:B------:R-:W-:Y:S01]  /*3900*/  HMMA.16816.F32 R140, R4.reuse, R42, R196 ;  /* 0x0000002a048c723c */ /* 0x040fe200000018c4 */
[----:B-1----:R-:W1:Y:S07]  /*3910*/  LDSM.16.MT88.4 R8, [R28+0x1000] ;  /* 0x001000001c08783b */ /* 0x002e6e0000004200 */
[----:B---3--:R-:W-:Y:S01]  /*3920*/  HMMA.16816.F32 R196, R4, R32, R204 ;  /* 0x0000002004c4723c */ /* 0x008fe200000018cc */
[----:B----4-:R-:W-:-:S07]  /*3930*/  FFMA.FTZ R14, R181, UR7, -R12 ;  /* 0x00000007b50e7c23 */ /* 0x010fce000801080c */
[C---:B------:R-:W-:Y:S08]  /*3940*/  HMMA.16816.F32 R192, R4.reuse, R38, R208 ;  /* 0x0000002604c0723c */ /* 0x040ff000000018d0 */
[----:B--2---:R-:W-:Y:S01]  /*3950*/  HMMA.16816.F32 R172, R4, R16, R244 ;  /* 0x0000001004ac723c */ /* 0x004fe200000018f4 */
[----:B------:R2:W-:Y:S01]  /*3960*/  MUFU.EX2 R244, R14 ;  /* 0x0000000e00f47308 */ /* 0x0005e20000000800 */
[----:B------:R-:W-:Y:S01]  /*3970*/  IMAD.MOV.U32 R247, RZ, RZ, R111 ;  /* 0x000000fffff77224 */ /* 0x000fe200078e006f */
[----:B------:R-:W-:-:S02]  /*3980*/  MOV R245, R101 ;  /* 0x0000006500f57202 */ /* 0x000fc40000000f00 */
[----:B------:R-:W-:-:S03]  /*3990*/  MOV R246, R82 ;  /* 0x0000005200f67202 */ /* 0x000fc60000000f00 */
[----:B------:R-:W-:Y:S01]  /*39a0*/  HMMA.16816.F32 R200, R4, R34, R200 ;  /* 0x0000002204c8723c */ /* 0x000fe200000018c8 */
[----:B--2---:R-:W-:-:S07]  /*39b0*/  FFMA.FTZ R14, R178, UR7, -R13 ;  /* 0x00000007b20e7c23 */ /* 0x004fce000801080d */
[----:B-1----:R-:W-:Y:S01]  /*39c0*/  HMMA.16816.F32 R88, R4, R8, R240 ;  /* 0x000000080458723c */ /* 0x002fe200000018f0 */
[----:B------:R1:W-:Y:S01]  /*39d0*/  MUFU.EX2 R240, R14 ;  /* 0x0000000e00f07308 */ /* 0x0003e20000000800 */
[----:B------:R-:W-:Y:S01]  /*39e0*/  MOV R241, R106 ;  /* 0x0000006a00f17202 */ /* 0x000fe20000000f00 */
[----:B------:R-:W-:Y:S01]  /*39f0*/  IMAD.MOV.U32 R242, RZ, RZ, R103 ;  /* 0x000000fffff27224 */ /* 0x000fe200078e0067 */
[----:B------:R-:W-:-:S04]  /*3a00*/  MOV R243, R102 ;  /* 0x0000006600f37202 */ /* 0x000fc80000000f00 */
[----:B------:R-:W-:Y:S01]  /*3a10*/  HMMA.16816.F32 R104, R4, R20, R236 ;  /* 0x000000140468723c */ /* 0x000fe200000018ec */
[----:B------:R-:W-:Y:S01]  /*3a20*/  IMAD.MOV.U32 R239, RZ, RZ, R87 ;  /* 0x000000ffffef7224 */ /* 0x000fe200078e0057 */
[----:B------:R-:W-:Y:S02]  /*3a30*/  MOV R238, R84 ;  /* 0x0000005400ee7202 */ /* 0x000fe40000000f00 */
[----:B------:R-:W-:-:S04]  /*3a40*/  MOV R237, R85 ;  /* 0x0000005500ed7202 */ /* 0x000fc80000000f00 */
[C---:B------:R-:W-:Y:S01]  /*3a50*/  HMMA.16816.F32 R84, R4.reuse, R24, R232 ;  /* 0x000000180454723c */ /* 0x040fe200000018e8 */
[----:B------:R-:W-:Y:S02]  /*3a60*/  IMAD.MOV.U32 R235, RZ, RZ, R108 ;  /* 0x000000ffffeb7224 */ /* 0x000fe400078e006c */
[----:B-1----:R-:W-:Y:S01]  /*3a70*/  FFMA.FTZ R14, R179, UR7, -R13 ;  /* 0x00000007b30e7c23 */ /* 0x002fe2000801080d */
[----:B------:R-:W-:Y:S02]  /*3a80*/  MOV R234, R109 ;  /* 0x0000006d00ea7202 */ /* 0x000fe40000000f00 */
[----:B------:R-:W-:Y:S01]  /*3a90*/  MOV R233, R110 ;  /* 0x0000006e00e97202 */ /* 0x000fe20000000f00 */
[----:B------:R1:W2:Y:S01]  /*3aa0*/  MUFU.EX2 R236, R14 ;  /* 0x0000000e00ec7308 */ /* 0x0002a20000000800 */
[----:B------:R-:W-:Y:S01]  /*3ab0*/  HMMA.16816.F32 R176, R4, R36, R228 ;  /* 0x0000002404b0723c */ /* 0x000fe200000018e4 */
[----:B------:R-:W-:Y:S01]  /*3ac0*/  IMAD.MOV.U32 R230, RZ, RZ, R100 ;  /* 0x000000ffffe67224 */ /* 0x000fe200078e0064 */
[----:B------:R-:W-:Y:S01]  /*3ad0*/  MOV R231, R83 ;  /* 0x0000005300e77202 */ /* 0x000fe20000000f00 */
[----:B------:R-:W-:-:S05]  /*3ae0*/  IMAD.MOV.U32 R229, RZ, RZ, R80 ;  /* 0x000000ffffe57224 */ /* 0x000fca00078e0050 */
[----:B------:R-:W-:Y:S01]  /*3af0*/  HMMA.16816.F32 R108, R4, R22, R216 ;  /* 0x00000016046c723c */ /* 0x000fe200000018d8 */
[----:B-1----:R-:W-:-:S07]  /*3b00*/  FFMA.FTZ R14, R182, UR7, -R13 ;  /* 0x00000007b60e7c23 */ /* 0x002fce000801080d */
[----:B------:R-:W-:Y:S01]  /*3b10*/  HMMA.16816.F32 R100, R4, R26, R212 ;  /* 0x0000001a0464723c */ /* 0x000fe200000018d4 */
[----:B------:R1:W-:Y:S02]  /*3b20*/  MUFU.EX2 R232, R14 ;  /* 0x0000000e00e87308 */ /* 0x0003e40000000800 */
[----:B-1----:R-:W-:-:S05]  /*3b30*/  FFMA.FTZ R14, R183, UR7, -R13 ;  /* 0x00000007b70e7c23 */ /* 0x002fca000801080d */
[----:B------:R-:W-:Y:S01]  /*3b40*/  HMMA.16816.F32 R180, R4, R18, R224 ;  /* 0x0000001204b4723c */ /* 0x000fe200000018e0 */
[----:B------:R-:W-:Y:S01]  /*3b50*/  MOV R227, R93 ;  /* 0x0000005d00e37202 */ /* 0x000fe20000000f00 */
[----:B------:R1:W3:Y:S02]  /*3b60*/  MUFU.EX2 R228, R14 ;  /* 0x0000000e00e47308 */ /* 0x0002e40000000800 */
[----:B-1----:R-:W-:-:S04]  /*3b70*/  MOV R14, R92 ;  /* 0x0000005c000e7202 */ /* 0x002fc80000000f00 */
[----:B------:R-:W-:Y:S01]  /*3b80*/  HMMA.16816.F32 R92, R4, R10, R220 ;  /* 0x0000000a045c723c */ /* 0x000fe200000018dc */
[----:B------:R-:W-:Y:S02]  /*3b90*/  F2FP.F16.F32.PACK_AB R4, R251, R252 ;  /* 0x000000fcfb04723e */ /* 0x000fe400000000ff */
[----:B--2---:R-:W-:Y:S02]  /*3ba0*/  F2FP.F16.F32.PACK_AB R5, R236, R240 ;  /* 0x000000f0ec05723e */ /* 0x004fe400000000ff */
[----:B------:R-:W-:Y:S02]  /*3bb0*/  F2FP.F16.F32.PACK_AB R6, R244, R248 ;  /* 0x000000f8f406723e */ /* 0x000fe400000000ff */
[----:B---3--:R-:W-:-:S07]  /*3bc0*/  F2FP.F16.F32.PACK_AB R7, R228, R232 ;  /* 0x000000e8e407723e */ /* 0x008fce00000000ff */
[C---:B------:R-:W-:Y:S01]  /*3bd0*/  HMMA.16816.F32 R208, R4.reuse, R8, R128 ;  /* 0x0000000804d0723c */ /* 0x040fe20000001880 */
[----:B------:R-:W-:Y:S01]  /*3be0*/  FFMA.FTZ R8, R171, UR7, -R3 ;  /* 0x00000007ab087c23 */ /* 0x000fe20008010803 */
[----:B------:R-:W-:Y:S03]  /*3bf0*/  LDSM.16.MT88.4 R128, [R15+0xf800] ;  /* 0x00f800000f80783b */ /* 0x000fe60000004200 */
[----:B------:R1:W-:Y:S03]  /*3c00*/  MUFU.EX2 R171, R8 ;  /* 0x0000000800ab7308 */ /* 0x0003e60000000800 */
[C---:B------:R-:W-:Y:S08]  /*3c10*/  HMMA.16816.F32 R216, R4.reuse, R44, R156 ;  /* 0x0000002c04d8723c */ /* 0x040ff0000000189c */
[----:B------:R-:W-:Y:S01]  /*3c20*/  HMMA.16816.F32 R212, R4, R46, R152 ;  /* 0x0000002e04d4723c */ /* 0x000fe20000001898 */
[----:B------:R-:W-:-:S02]  /*3c30*/  IMAD.MOV.U32 R155, RZ, RZ, R162 ;  /* 0x000000ffff9b7224 */ /* 0x000fc400078e00a2 */
[----:B-1----:R-:W-:-:S05]  /*3c40*/  FFMA.FTZ R8, R81, UR7, -R3 ;  /* 0x0000000751087c23 */ /* 0x002fca0008010803 */
[C---:B------:R-:W-:Y:S01]  /*3c50*/  HMMA.16816.F32 R204, R4.reuse, R40, R148 ;  /* 0x0000002804cc723c */ /* 0x040fe20000001894 */
[----:B------:R-:W2:Y:S01]  /*3c60*/  LDL.LU R151, [R1+0x40] ;  /* 0x0000400001977983 */ /* 0x000ea20000300800 */
[----:B------:R1:W3:Y:S01]  /*3c70*/  MUFU.EX2 R220, R8 ;  /* 0x0000000800dc7308 */ /* 0x0002e20000000800 */
[----:B------:R-:W-:Y:S02]  /*3c80*/  MOV R149, R163 ;  /* 0x000000a300957202 */ /* 0x000fe40000000f00 */
[----:B------:R-:W-:Y:S01]  /*3c90*/  MOV R150, R161 ;  /* 0x000000a100967202 */ /* 0x000fe20000000f00 */
[----:B------:R-:W4:Y:S02]  /*3ca0*/  LDSM.16.MT88.4 R80, [R29+0xd800] ;  /* 0x00d800001d50783b */ /* 0x000f240000004200 */
[C---:B------:R-:W-:Y:S08]  /*3cb0*/  HMMA.16816.F32 R44, R4.reuse, R42, R144 ;  /* 0x0000002a042c723c */ /* 0x040ff00000001890 */
[----:B------:R-:W-:Y:S01]  /*3cc0*/  HMMA.16816.F32 R40, R4, R16, R132 ;  /* 0x000000100428723c */ /* 0x000fe20000001884 */
[--C-:B-1----:R-:W-:Y:S01]  /*3cd0*/  FFMA.FTZ R8, R170, UR7, -R3.reuse ;  /* 0x00000007aa087c23 */ /* 0x102fe20008010803 */
[----:B------:R-:W-:-:S03]  /*3ce0*/  FFMA.FTZ R3, R169, UR7, -R3 ;  /* 0x00000007a9037c23 */ /* 0x000fc60008010803 */
[----:B------:R-:W-:Y:S03]  /*3cf0*/  MUFU.EX2 R170, R8 ;  /* 0x0000000800aa7308 */ /* 0x000fe60000000800 */
[C---:B------:R-:W-:Y:S05]  /*3d00*/  HMMA.16816.F32 R48, R4.reuse, R18, R48 ;  /* 0x000000120430723c */ /* 0x040fea0000001830 */
[----:B------:R1:W-:Y:S03]  /*3d10*/  MUFU.EX2 R169, R3 ;  /* 0x0000000300a97308 */ /* 0x0003e60000000800 */
[C---:B------:R-:W-:Y:S01]  /*3d20*/  HMMA.16816.F32 R16, R4.reuse, R20, R124 ;  /* 0x000000140410723c */ /* 0x040fe2000000187c */
[----:B------:R-:W3:Y:S04]  /*3d30*/  LDL.LU R127, [R1+0x20] ;  /* 0x00002000017f7983 */ /* 0x000ee80000300800 */
[----:B------:R-:W4:Y:S03]  /*3d40*/  LDL.LU R132, [R1+0x24] ;  /* 0x0000240001847983 */ /* 0x000f260000300800 */
[----:B------:R-:W-:Y:S01]  /*3d50*/  HMMA.16816.F32 R52, R4, R10, R52 ;  /* 0x0000000a0434723c */ /* 0x000fe20000001834 */
[----:B-1----:R-:W-:-:S07]  /*3d60*/  FFMA.FTZ R3, R165, UR7, -R2 ;  /* 0x00000007a5037c23 */ /* 0x002fce0008010802 */
[C---:B------:R-:W-:Y:S01]  /*3d70*/  HMMA.16816.F32 R8, R4.reuse, R24, R120 ;  /* 0x000000180408723c */ /* 0x040fe20000001878 */
[----:B------:R1:W-:Y:S07]  /*3d80*/  MUFU.EX2 R165, R3 ;  /* 0x0000000300a57308 */ /* 0x0003ee0000000800 */
[C---:B------:R-:W-:Y:S08]  /*3d90*/  HMMA.16816.F32 R56, R4.reuse, R22, R56 ;  /* 0x000000160438723c */ /* 0x040ff00000001838 */
[----:B------:R-:W-:Y:S01]  /*3da0*/  HMMA.16816.F32 R64, R4, R34, R64 ;  /* 0x000000220440723c */ /* 0x000fe20000001840 */
[----:B-1----:R-:W-:Y:S01]  /*3db0*/  FFMA.FTZ R3, R227, UR7, -R2 ;  /* 0x00000007e3037c23 */ /* 0x002fe20008010802 */
[----:B------:R-:W-:Y:S01]  /*3dc0*/  IMAD.MOV.U32 R227, RZ, RZ, R14 ;  /* 0x000000ffffe37224 */ /* 0x000fe200078e000e */
[----:B------:R-:W-:-:S02]  /*3dd0*/  MOV R14, R229 ;  /* 0x000000e5000e7202 */ /* 0x000fc40000000f00 */
[----:B------:R-:W-:Y:S01]  /*3de0*/  MOV R229, R230 ;  /* 0x000000e600e57202 */ /* 0x000fe20000000f00 */
[----:B------:R-:W-:Y:S01]  /*3df0*/  IMAD.MOV.U32 R230, RZ, RZ, R231 ;  /* 0x000000ffffe67224 */ /* 0x000fe200078e00e7 */
[----:B------:R-:W-:Y:S01]  /*3e00*/  MOV R231, R233 ;  /* 0x000000e900e77202 */ /* 0x000fe20000000f00 */
[C---:B------:R-:W-:Y:S01]  /*3e10*/  HMMA.16816.F32 R60, R4.reuse, R26, R60 ;  /* 0x0000001a043c723c */ /* 0x040fe2000000183c */
[----:B------:R-:W-:Y:S01]  /*3e20*/  MOV R233, R234 ;  /* 0x000000ea00e97202 */ /* 0x000fe20000000f00 */
[----:B------:R-:W-:Y:S01]  /*3e30*/  IMAD.MOV.U32 R234, RZ, RZ, R235 ;  /* 0x000000ffffea7224 */ /* 0x000fe200078e00eb */
[----:B------:R-:W-:Y:S01]  /*3e40*/  MOV R235, R237 ;  /* 0x000000ed00eb7202 */ /* 0x000fe20000000f00 */
[----:B------:R-:W-:Y:S01]  /*3e50*/  IMAD.MOV.U32 R221, RZ, RZ, R231 ;  /* 0x000000ffffdd7224 */ /* 0x000fe200078e00e7 */
        /* <DEDUP_REMOVED lines=11> */
[----:B------:R-:W-:Y:S01]  /*3f10*/  HMMA.16816.F32 R156, R4, R32, R96 ;  /* 0x00000020049c723c */ /* 0x000fe20000001860 */
[----:B------:R-:W-:Y:S01]  /*3f20*/  MOV R189, R115 ;  /* 0x0000007300bd7202 */ /* 0x000fe20000000f00 */
[----:B------:R-:W-:Y:S01]  /*3f30*/  IMAD.MOV.U32 R115, RZ, RZ, R31 ;  /* 0x000000ffff737224 */ /* 0x000fe200078e001f */
[----:B------:R-:W-:Y:S01]  /*3f40*/  MOV R148, R229 ;  /* 0x000000e500947202 */ /* 0x000fe20000000f00 */
[----:B------:R1:W2:Y:S01]  /*3f50*/  MUFU.EX2 R31, R3 ;  /* 0x00000003001f7308 */ /* 0x0002a20000000800 */
[----:B------:R-:W-:Y:S01]  /*3f60*/  MOV R135, R230 ;  /* 0x000000e600877202 */ /* 0x000fe20000000f00 */
[----:B------:R-:W-:Y:S01]  /*3f70*/  IMAD.MOV.U32 R230, RZ, RZ, R185 ;  /* 0x000000ffffe67224 */ /* 0x000fe200078e00b9 */
[----:B------:R-:W-:-:S02]  /*3f80*/  MOV R134, R234 ;  /* 0x000000ea00867202 */ /* 0x000fc40000000f00 */
[----:B------:R-:W-:Y:S01]  /*3f90*/  MOV R222, R233 ;  /* 0x000000e900de7202 */ /* 0x000fe20000000f00 */
[----:B------:R-:W-:Y:S01]  /*3fa0*/  HMMA.16816.F32 R36, R4, R38, R68 ;  /* 0x000000260424723c */ /* 0x000fe20000001844 */
[----:B------:R-:W-:Y:S01]  /*3fb0*/  MOV R229, R184 ;  /* 0x000000b800e57202 */ /* 0x000fe20000000f00 */
[----:B------:R-:W-:Y:S01]  /*3fc0*/  LDSM.16.MT88.4 R4, [R30+0x3800] ;  /* 0x003800001e04783b */ /* 0x000fe20000004200 */
[----:B------:R-:W-:Y:S01]  /*3fd0*/  MOV R231, R186 ;  /* 0x000000ba00e77202 */ /* 0x000fe20000000f00 */
[----:B------:R-:W-:Y:S01]  /*3fe0*/  IMAD.MOV.U32 R234, RZ, RZ, R188 ;  /* 0x000000ffffea7224 */ /* 0x000fe200078e00bc */
[----:B------:R-:W-:Y:S01]  /*3ff0*/  MOV R233, R187 ;  /* 0x000000bb00e97202 */ /* 0x000fe20000000f00 */
[----:B------:R-:W-:Y:S01]  /*4000*/  LDSM.16.MT88.4 R96, [R28+0x1800] ;  /* 0x001800001c60783b */ /* 0x000fe20000004200 */
[----:B------:R-:W-:Y:S01]  /*4010*/  MOV R35, R167 ;  /* 0x000000a700237202 */ /* 0x000fe20000000f00 */
[----:B------:R-:W-:Y:S01]  /*4020*/  IMAD.MOV.U32 R226, RZ, RZ, R239 ;  /* 0x000000ffffe27224 */ /* 0x000fe200078e00ef */
[----:B------:R-:W-:Y:S01]  /*4030*/  MOV R224, R237 ;  /* 0x000000ed00e07202 */ /* 0x000fe20000000f00 */
[----:B------:R4:W-:Y:S01]  /*4040*/  LDSM.16.MT88.4 R184, [R15+0xd800] ;  /* 0x00d800000fb8783b */ /* 0x0009e20000004200 */
[--C-:B-1----:R-:W-:Y:S01]  /*4050*/  FFMA.FTZ R3, R227, UR7, -R2.reuse ;  /* 0x00000007e3037c23 */ /* 0x102fe20008010802 */
[----:B------:R-:W-:Y:S01]  /*4060*/  FFMA.FTZ R2, R14, UR7, -R2 ;  /* 0x000000070e027c23 */ /* 0x000fe20008010802 */
[----:B------:R-:W-:Y:S01]  /*4070*/  MOV R227, R241 ;  /* 0x000000f100e37202 */ /* 0x000fe20000000f00 */
[----:B------:R-:W2:Y:S01]  /*4080*/  LDL.LU R14, [R1+0x30] ;  /* 0x00003000010e7983 */ /* 0x000ea20000300800 */
[----:B------:R-:W-:Y:S01]  /*4090*/  MOV R241, R112 ;  /* 0x0000007000f17202 */ /* 0x000fe20000000f00 */
[----:B------:R-:W-:Y:S01]  /*40a0*/  MUFU.EX2 R26, R3 ;  /* 0x00000003001a7308 */ /* 0x000fe20000000800 */
[----:B------:R-:W-:Y:S01]  /*40b0*/  MOV R225, R238 ;  /* 0x000000ee00e17202 */ /* 0x000fe20000000f00 */
[----:B------:R-:W2:Y:S01]  /*40c0*/  LDL.LU R133, [R1+0x34] ;  /* 0x0000340001857983 */ /* 0x000ea20000300800 */
[----:B------:R-:W-:Y:S01]  /*40d0*/  MOV R235, R189 ;  /* 0x000000bd00eb7202 */ /* 0x000fe20000000f00 */
[----:B------:R-:W-:Y:S01]  /*40e0*/  IMAD.MOV.U32 R238, RZ, RZ, R191 ;  /* 0x000000ffffee7224 */ /* 0x000fe200078e00bf */
[----:B------:R-:W-:-:S02]  /*40f0*/  MOV R237, R190 ;  /* 0x000000be00ed7202 */ /* 0x000fc40000000f00 */
[----:B------:R-:W1:Y:S01]  /*4100*/  LDSM.16.MT88.4 R188, [R29+0xf800] ;  /* 0x00f800001dbc783b */ /* 0x000e620000004200 */
[----:B------:R1:W2:Y:S01]  /*4110*/  MUFU.EX2 R25, R2 ;  /* 0x0000000200197308 */ /* 0x0002a20000000800 */
[----:B------:R-:W-:Y:S01]  /*4120*/  MOV R239, R160 ;  /* 0x000000a000ef7202 */ /* 0x000fe20000000f00 */
[----:B-1----:R-:W-:-:S06]  /*4130*/  FFMA.FTZ R2, R113, UR7, -R12 ;  /* 0x0000000771027c23 */ /* 0x002fcc000801080c */
[----:B------:R1:W-:Y:S02]  /*4140*/  MUFU.EX2 R24, R2 ;  /* 0x0000000200187308 */ /* 0x0003e40000000800 */
[----:B-1----:R-:W-:-:S06]  /*4150*/  FFMA.FTZ R2, R114, UR7, -R12 ;  /* 0x0000000772027c23 */ /* 0x002fcc000801080c */
[----:B------:R1:W2:Y:S02]  /*4160*/  MUFU.EX2 R23, R2 ;  /* 0x0000000200177308 */ /* 0x0002a40000000800 */
[--C-:B-1----:R-:W-:Y:S02]  /*4170*/  FFMA.FTZ R2, R115, UR7, -R12.reuse ;  /* 0x0000000773027c23 */ /* 0x102fe4000801080c */
[----:B------:R1:W1:Y:S04]  /*4180*/  LDSM.16.MT88.4 R112, [R30+0x1800] ;  /* 0x001800001e70783b */ /* 0x0002680000004200 */
[----:B------:R1:W-:Y:S02]  /*4190*/  MUFU.EX2 R22, R2 ;  /* 0x0000000200167308 */ /* 0x0003e40000000800 */
[----:B-1----:R-:W-:-:S02]  /*41a0*/  FFMA.FTZ R2, R155, UR7, -R12 ;  /* 0x000000079b027c23 */ /* 0x002fc4000801080c */
[----:B------:R1:W1:Y:S04]  /*41b0*/  LDSM.16.MT88.4 R152, [R28+0x3800] ;  /* 0x003800001c98783b */ /* 0x0002680000004200 */
[----:B------:R3:W-:Y:S02]  /*41c0*/  MUFU.EX2 R21, R2 ;  /* 0x0000000200157308 */ /* 0x0007e40000000800 */
[----:B---3--:R-:W-:-:S06]  /*41d0*/  FFMA.FTZ R2, R127, UR7, -R13 ;  /* 0x000000077f027c23 */ /* 0x008fcc000801080d */
[----:B------:R4:W-:Y:S02]  /*41e0*/  MUFU.EX2 R20, R2 ;  /* 0x0000000200147308 */ /* 0x0009e40000000800 */
[----:B----4-:R-:W-:Y:S01]  /*41f0*/  FFMA.FTZ R2, R132, UR7, -R13 ;  /* 0x0000000784027c23 */ /* 0x010fe2000801080d */
[----:B------:R-:W-:Y:S01]  /*4200*/  MOV R132, R134 ;  /* 0x0000008600847202 */ /* 0x000fe20000000f00 */
[----:B------:R-:W-:Y:S02]  /*4210*/  IMAD.MOV.U32 R134, RZ, RZ, R148 ;  /* 0x000000ffff867224 */ /* 0x000fe400078e0094 */
[----:B------:R-:W3:Y:S01]  /*4220*/  LDL.LU R148, [R1+0x44] ;  /* 0x0000440001947983 */ /* 0x000ee20000300800 */
[----:B--2---:R-:W-:Y:S01]  /*4230*/  IMAD.MOV.U32 R127, RZ, RZ, R133 ;  /* 0x000000ffff7f7224 */ /* 0x004fe200078e0085 */
[----:B------:R-:W-:Y:S02]  /*4240*/  MOV R133, R135 ;  /* 0x0000008700857202 */ /* 0x000fe40000000f00 */
[----:B------:R-:W-:-:S02]  /*4250*/  MOV R135, R242 ;  /* 0x000000f200877202 */ /* 0x000fc40000000f00 */
[----:B------:R-:W-:Y:S02]  /*4260*/  MOV R242, R166 ;  /* 0x000000a600f27202 */ /* 0x000fe40000000f00 */
[----:B------:R-:W2:Y:S04]  /*4270*/  LDL.LU R166, [R1+0x6c] ;  /* 0x00006c0001a67983 */ /* 0x000ea80000300800 */
[----:B------:R-:W4:Y:S01]  /*4280*/  LDL.LU R34, [R1+0x3c] ;  /* 0x00003c0001227983 */ /* 0x000f220000300800 */
[----:B------:R1:W3:Y:S01]  /*4290*/  MUFU.EX2 R15, R2 ;  /* 0x00000002000f7308 */ /* 0x0002e20000000800 */
[----:B------:R-:W-:Y:S02]  /*42a0*/  MOV R30, R149 ;  /* 0x00000095001e7202 */ /* 0x000fe40000000f00 */
[----:B-1----:R-:W-:Y:S01]  /*42b0*/  MOV R28, R151 ;  /* 0x00000097001c7202 */ /* 0x002fe20000000f00 */
[----:B------:R-:W-:Y:S01]  /*42c0*/  IMAD.MOV.U32 R3, RZ, RZ, R132 ;  /* 0x000000ffff037224 */ /* 0x000fe200078e0084 */
[----:B------:R1:W5:Y:S01]  /*42d0*/  LDL.LU R167, [R1+0x68] ;  /* 0x0000680001a77983 */ /* 0x0003620000300800 */
[----:B------:R-:W-:-:S04]  /*42e0*/  FFMA.FTZ R2, R14, UR7, -R13 ;  /* 0x000000070e027c23 */ /* 0x000fc8000801080d */
[----:B------:R1:W-:Y:S02]  /*42f0*/  MUFU.EX2 R14, R2 ;  /* 0x00000002000e7308 */ /* 0x0003e40000000800 */
[----:B-1----:R-:W-:Y:S01]  /*4300*/  FFMA.FTZ R2, R127, UR7, -R13 ;  /* 0x000000077f027c23 */ /* 0x002fe2000801080d */
[----:B------:R-:W-:-:S05]  /*4310*/  IMAD.MOV.U32 R13, RZ, RZ, R150 ;  /* 0x000000ffff0d7224 */ /* 0x000fca00078e0096 */
[----:B------:R1:W3:Y:S02]  /*4320*/  MUFU.EX2 R12, R2 ;  /* 0x00000002000c7308 */ /* 0x0002e40000000800 */
[----:B-1----:R-:W-:Y:S01]  /*4330*/  FADD.FTZ R2, R30, R13 ;  /* 0x0000000d1e027221 */ /* 0x002fe20000010000 */
[----:B------:R-:W-:-:S04]  /*4340*/  IMAD.MOV.U32 R30, RZ, RZ, R28 ;  /* 0x000000ffff1e7224 */ /* 0x000fc800078e001c */
[----:B------:R-:W-:Y:S01]  /*4350*/  IMAD.MOV.U32 R13, RZ, RZ, R30 ;  /* 0x000000ffff0d7224 */ /* 0x000fe200078e001e */
[----:B----4-:R-:W-:Y:S02]  /*4360*/  MOV R28, R34 ;  /* 0x00000022001c7202 */ /* 0x010fe40000000f00 */
[----:B------:R-:W-:Y:S01]  /*4370*/  MOV R34, R3 ;  /* 0x0000000300227202 */ /* 0x000fe20000000f00 */
[----:B------:R-:W-:Y:S02]  /*4380*/  FADD.FTZ R3, R250, R168 ;  /* 0x000000a8fa037221 */ /* 0x000fe40000010000 */
[----:B------:R1:W5:Y:S01]  /*4390*/  LDL.LU R168, [R1+0x64] ;  /* 0x0000640001a87983 */ /* 0x0003620000300800 */
[----:B------:R-:W-:Y:S02]  /*43a0*/  MOV R30, R34 ;  /* 0x00000022001e7202 */ /* 0x000fe40000000f00 */
[----:B--2---:R-:W-:Y:S01]  /*43b0*/  MOV R34, R166 ;  /* 0x000000a600227202 */ /* 0x004fe20000000f00 */
[----:B------:R-:W2:Y:S04]  /*43c0*/  LDL.LU R250, [R1+0x60] ;  /* 0x0000600001fa7983 */ /* 0x000ea80000300800 */
[----:B------:R-:W2:Y:S01]  /*43d0*/  LDL.LU R166, [R1+0x5c] ;  /* 0x00005c0001a67983 */ /* 0x000ea20000300800 */
[----:B------:R-:W-:-:S02]  /*43e0*/  F2FP.F16.F32.PACK_AB R160, R220, R171 ;  /* 0x000000abdca0723e */ /* 0x000fc400000000ff */
[----:B------:R-:W-:Y:S02]  /*43f0*/  F2FP.F16.F32.PACK_AB R161, R31, R165 ;  /* 0x000000a51fa1723e */ /* 0x000fe400000000ff */
[----:B------:R-:W-:Y:S02]  /*4400*/  F2FP.F16.F32.PACK_AB R162, R169, R170 ;  /* 0x000000aaa9a2723e */ /* 0x000fe400000000ff */
[----:B------:R-:W-:Y:S02]  /*4410*/  F2FP.F16.F32.PACK_AB R163, R25, R26 ;  /* 0x0000001a19a3723e */ /* 0x000fe400000000ff */
[----:B---3--:R-:W-:-:S05]  /*4420*/  MOV R32, R148 ;  /* 0x0000009400207202 */ /* 0x008fca0000000f00 */
        /* <DEDUP_REMOVED lines=16> */
[----:B------:R-:W-:-:S02]  /*4530*/  F2FP.F16.F32.PACK_AB R200, R23, R24 ;  /* 0x0000001817c8723e */ /* 0x000fc400000000ff */
[----:B------:R-:W-:Y:S02]  /*4540*/  F2FP.F16.F32.PACK_AB R201, R15, R20 ;  /* 0x000000140fc9723e */ /* 0x000fe400000000ff */
[----:B------:R-:W-:Y:S02]  /*4550*/  F2FP.F16.F32.PACK_AB R202, R21, R22 ;  /* 0x0000001615ca723e */ /* 0x000fe400000000ff */
[----:B------:R-:W-:-:S07]  /*4560*/  F2FP.F16.F32.PACK_AB R203, R12, R14 ;  /* 0x0000000e0ccb723e */ /* 0x000fce00000000ff */
[----:B------:R-:W-:Y:S01]  /*4570*/  HMMA.16816.F32 R68, R200, R80, R216 ;  /* 0x00000050c844723c */ /* 0x000fe200000018d8 */
[----:B------:R-:W-:Y:S01]  /*4580*/  MOV R219, R28 ;  /* 0x0000001c00db7202 */ /* 0x000fe20000000f00 */
[----:B------:R-:W-:Y:S02]  /*4590*/  IMAD.MOV.U32 R28, RZ, RZ, R238 ;  /* 0x000000ffff1c7224 */ /* 0x000fe400078e00ee */
[----:B------:R-:W-:Y:S01]  /*45a0*/  FADD.FTZ R2, R249, R2 ;  /* 0x00000002f9027221 */ /* 0x000fe20000010000 */
[----:B------:R-:W-:-:S03]  /*45b0*/  FADD.FTZ R3, R0, R3 ;  /* 0x0000000300037221 */ /* 0x000fc60000010000 */
[C---:B------:R-:W-:Y:S01]  /*45c0*/  HMMA.16816.F32 R116, R200.reuse, R128, R8 ;  /* 0x00000080c874723c */ /* 0x040fe20000001808 */
[----:B------:R-:W-:Y:S01]  /*45d0*/  FADD.FTZ R8, R13, R219 ;  /* 0x000000db0d087221 */ /* 0x000fe20000010000 */
[----:B------:R-:W-:Y:S01]  /*45e0*/  MOV R29, R134 ;  /* 0x00000086001d7202 */ /* 0x000fe20000000f00 */
[----:B------:R-:W-:Y:S02]  /*45f0*/  IMAD.MOV.U32 R33, RZ, RZ, R135 ;  /* 0x000000ffff217224 */ /* 0x000fe400078e0087 */
[----:B------:R-:W-:Y:S01]  /*4600*/  FADD.FTZ R8, R30, R8 ;  /* 0x000000081e087221 */ /* 0x000fe20000010000 */
[----:B------:R-:W-:Y:S01]  /*4610*/  MOV R27, R133 ;  /* 0x00000085001b7202 */ /* 0x000fe20000000f00 */
[----:B------:R-:W-:Y:S01]  /*4620*/  FADD.FTZ R2, R34, R2 ;  /* 0x0000000222027221 */ /* 0x000fe20000010000 */
[----:B------:R-:W-:Y:S01]  /*4630*/  HMMA.16816.F32 R156, R200, R4, R156 ;  /* 0x00000004c89c723c */ /* 0x000fe2000000189c */
[----:B------:R-:W-:Y:S01]  /*4640*/  FADD.FTZ R3, R35, R3 ;  /* 0x0000000323037221 */ /* 0x000fe20000010000 */
[----:B------:R-:W-:Y:S01]  /*4650*/  FADD.FTZ R5, R32, R8 ;  /* 0x0000000820057221 */ /* 0x000fe20000010000 */
[----:B------:R-:W-:-:S02]  /*4660*/  FADD.FTZ R2, R29, R2 ;  /* 0x000000021d027221 */ /* 0x000fc40000010000 */
[----:B------:R-:W-:Y:S01]  /*4670*/  FADD.FTZ R3, R27, R3 ;  /* 0x000000031b037221 */ /* 0x000fe20000010000 */
[----:B------:R-:W-:Y:S02]  /*4680*/  FADD.FTZ R5, R221, R5 ;  /* 0x00000005dd057221 */ /* 0x000fe40000010000 */
        /* <DEDUP_REMOVED lines=14> */
[----:B------:R-:W-:-:S02]  /*4770*/  MOV R238, R164 ;  /* 0x000000a400ee7202 */ /* 0x000fc40000000f00 */
[----:B------:R1:W5:Y:S01]  /*4780*/  LDL.LU R164, [R1+0x58] ;  /* 0x0000580001a47983 */ /* 0x0003620000300800 */
[----:B--2---:R-:W-:-:S03]  /*4790*/  FADD.FTZ R9, R250, R166 ;  /* 0x000000a6fa097221 */ /* 0x004fc60000010000 */
[----:B------:R1:W5:Y:S01]  /*47a0*/  LDL.LU R166, [R1+0x54] ;  /* 0x0000540001a67983 */ /* 0x0003620000300800 */
[----:B------:R-:W-:-:S03]  /*47b0*/  FADD.FTZ R9, R28, R9 ;  /* 0x000000091c097221 */ /* 0x000fc60000010000 */
[----:B------:R1:W5:Y:S01]  /*47c0*/  LDL.LU R250, [R1+0x50] ;  /* 0x0000500001fa7983 */ /* 0x0003620000300800 */
[----:B------:R-:W-:-:S03]  /*47d0*/  FADD.FTZ R4, R33, R9 ;  /* 0x0000000921047221 */ /* 0x000fc60000010000 */
        /* <DEDUP_REMOVED lines=51> */
[----:B------:R-:W2:Y:S04]  /*4b10*/  LDL.LU R247, [R1+0x38] ;  /* 0x0000380001f77983 */ /* 0x000ea80000300800 */
[----:B------:R-:W3:Y:S01]  /*4b20*/  LDL.LU.64 R242, [R1] ;  /* 0x0000000001f27983 */ /* 0x000ee20000300a00 */
[----:B------:R-:W-:Y:S01]  /*4b30*/  UIMAD.WIDE.U32 UR6, UR29, UR14, URZ ;  /* 0x0000000e1d0672a5 */ /* 0x000fe2000f8e00ff */
[----:B------:R-:W-:Y:S01]  /*4b40*/  S2UR UR13, SR_CgaCtaId ;  /* 0x00000000000d79c3 */ /* 0x000fe20000008800 */
[----:B------:R-:W-:Y:S01]  /*4b50*/  USHF.L.U64.HI UR10, UR4, 0x5, UR5 ;  /* 0x00000005040a7899 */ /* 0x000fe20008010205 */
[----:B------:R-:W4:Y:S01]  /*4b60*/  S2R R246, SR_TID.X ;  /* 0x0000000000f67919 */ /* 0x000f220000002100 */
[----:B------:R-:W-:Y:S01]  /*4b70*/  UIADD3 UR15, UPT, UPT, UR15, UR7, URZ ;  /* 0x000000070f0f7290 */ /* 0x000fe2000fffe0ff */
[----:B------:R-:W-:Y:S01]  /*4b80*/  IMAD.MOV.U32 R245, RZ, RZ, 0x20 ;  /* 0x00000020fff57424 */ /* 0x000fe200078e00ff */
[----:B------:R-:W-:Y:S01]  /*4b90*/  USHF.L.U64.HI UR11, UR4, 0x7, UR5 ;  /* 0x00000007040b7899 */ /* 0x000fe20008010205 */
[----:B-1----:R-:W-:Y:S01]  /*4ba0*/  IMAD.U32 R2, RZ, RZ, UR6 ;  /* 0x00000006ff027e24 */ /* 0x002fe2000f8e00ff */
[----:B------:R-:W-:Y:S01]  /*4bb0*/  ULEA.HI.SX32 UR6, UR20, 0xfffffffe, 0x1a ;  /* 0xfffffffe14067891 */ /* 0x000fe2000f8fd2ff */
[----:B------:R-:W-:Y:S01]  /*4bc0*/  IMAD.U32 R3, RZ, RZ, UR7 ;  /* 0x00000007ff037e24 */ /* 0x000fe2000f8e00ff */
[----:B------:R-:W-:Y:S01]  /*4bd0*/  USHF.L.U32 UR7, UR4, 0x5, URZ ;  /* 0x0000000504077899 */ /* 0x000fe200080006ff */
[----:B------:R-:W-:Y:S01]  /*4be0*/  IMAD.U32 R3, RZ, RZ, UR15 ;  /* 0x0000000fff037e24 */ /* 0x000fe2000f8e00ff */
[----:B------:R-:W-:Y:S01]  /*4bf0*/  UIMAD.WIDE.U32 UR14, UR6, UR4, URZ ;  /* 0x00000004060e72a5 */ /* 0x000fe2000f8e00ff */
[----:B------:R-:W-:Y:S01]  /*4c00*/  SEL R245, R245, 0xffffffe0, !P0 ;  /* 0xffffffe0f5f57807 */ /* 0x000fe20004000000 */
[----:B-----5:R-:W-:Y:S01]  /*4c10*/  IMAD.MOV.U32 R169, RZ, RZ, R166 ;  /* 0x000000ffffa97224 */ /* 0x020fe200078e00a6 */
[----:B------:R-:W-:Y:S01]  /*4c20*/  MOV R170, R164 ;  /* 0x000000a400aa7202 */ /* 0x000fe20000000f00 */
[----:B------:R-:W-:Y:S01]  /*4c30*/  UIMAD UR6, UR6, UR5, UR15 ;  /* 0x00000005060672a4 */ /* 0x000fe2000f8e020f */
[----:B------:R-:W-:Y:S01]  /*4c40*/  IMAD.MOV.U32 R165, RZ, RZ, R167 ;  /* 0x000000ffffa57224 */ /* 0x000fe200078e00a7 */
[----:B------:R-:W-:-:S02]  /*4c50*/  USHF.L.U32 UR12, UR4, 0x7, URZ ;  /* 0x00000007040c7899 */ /* 0x000fc400080006ff */
[----:B------:R-:W-:Y:S01]  /*4c60*/  ULEA.HI.SX32 UR20, UR20, 0xfffffffd, 0x1a ;  /* 0xfffffffd14147891 */ /* 0x000fe2000f8fd2ff */
[----:B----4-:R-:W-:-:S04]  /*4c70*/  SHF.R.U32.HI R246, RZ, 0x3, R246 ;  /* 0x00000003fff67819 */ /* 0x010fc800000116f6 */
[----:B------:R-:W-:Y:S02]  /*4c80*/  IADD3 R4, P1, PT, R246, UR26, RZ ;  /* 0x0000001af6047c10 */ /* 0x000fe4000ff3e0ff */
[----:B------:R-:W1:Y:S03]  /*4c90*/  S2R R246, SR_TID.X ;  /* 0x0000000000f67919 */ /* 0x000e660000002100 */
[----:B------:R-:W-:Y:S02]  /*4ca0*/  IMAD.X R5, RZ, RZ, UR24, P1 ;  /* 0x00000018ff057e24 */ /* 0x000fe400088e06ff */
[----:B------:R-:W-:-:S04]  /*4cb0*/  IMAD.WIDE.U32 R2, R4, UR4, R2 ;  /* 0x0000000404027c25 */ /* 0x000fc8000f8e0002 */
[----:B------:R-:W-:Y:S01]  /*4cc0*/  IMAD R5, R5, UR4, RZ ;  /* 0x0000000405057c24 */ /* 0x000fe2000f8e02ff */
[----:B------:R-:W4:Y:S03]  /*4cd0*/  LDCU UR4, c[0x0][0x45c] ;  /* 0x00008b80ff0477ac */ /* 0x000f260008000800 */
[----:B------:R-:W-:Y:S01]  /*4ce0*/  IMAD R5, R4, UR5, R5 ;  /* 0x0000000504057c24 */ /* 0x000fe2000f8e0205 */
[----:B------:R-:W4:Y:S03]  /*4cf0*/  S2UR UR5, SR_CgaCtaId ;  /* 0x00000000000579c3 */ /* 0x000f260000008800 */
[----:B------:R-:W-:Y:S02]  /*4d00*/  IMAD.IADD R3, R3, 0x1, R5 ;  /* 0x0000000103037824 */ /* 0x000fe400078e0205 */
[----:B------:R-:W-:-:S02]  /*4d10*/  IMAD.U32 R5, RZ, RZ, UR15 ;  /* 0x0000000fff057e24 */ /* 0x000fc4000f8e00ff */
[----:B------:R-:W-:Y:S01]  /*4d20*/  IMAD.U32 R5, RZ, RZ, UR6 ;  /* 0x00000006ff057e24 */ /* 0x000fe2000f8e00ff */
[----:B------:R-:W-:Y:S01]  /*4d30*/  UMOV UR6, 0x400 ;  /* 0x0000040000067882 */ /* 0x000fe20000000000 */
[C---:B-1----:R-:W-:Y:S01]  /*4d40*/  IMAD.SHL.U32 R171, R246.reuse, 0x40, RZ ;  /* 0x00000040f6ab7824 */ /* 0x042fe200078e00ff */
[----:B------:R-:W-:Y:S01]  /*4d50*/  SHF.R.U32.HI R8, RZ, 0x1, R246 ;  /* 0x00000001ff087819 */ /* 0x000fe200000116f6 */
[----:B------:R-:W-:-:S03]  /*4d60*/  IMAD.SHL.U32 R4, R246, 0x20, RZ ;  /* 0x00000020f6047824 */ /* 0x000fc600078e00ff */
[----:B------:R-:W-:Y:S01]  /*4d70*/  LOP3.LUT R241, R171, 0x200, RZ, 0xc0, !PT ;  /* 0x00000200abf17812 */ /* 0x000fe200078ec0ff */
[----:B----4-:R-:W-:Y:S02]  /*4d80*/  ULEA UR5, UR5, UR6, 0x18 ;  /* 0x0000000605057291 */ /* 0x010fe4000f8ec0ff */
[----:B------:R-:W-:Y:S01]  /*4d90*/  UIADD3 UR6, UP0, UPT, UR7, -0x80, URZ ;  /* 0xffffff8007067890 */ /* 0x000fe2000ff1e0ff */
[----:B------:R-:W-:Y:S01]  /*4da0*/  LOP3.LUT R241, R241, 0x7c00, R4, 0xf8, !PT ;  /* 0x00007c00f1f17812 */ /* 0x000fe200078ef804 */
[----:B------:R-:W-:Y:S02]  /*4db0*/  IMAD.U32 R4, RZ, RZ, UR14 ;  /* 0x0000000eff047e24 */ /* 0x000fe4000f8e00ff */
[----:B--2---:R-:W-:Y:S01]  /*4dc0*/  IMAD.WIDE.U32 R2, R247, UR25, R2 ;  /* 0x00000019f7027c25 */ /* 0x004fe2000f8e0002 */
[----:B------:R-:W-:Y:S02]  /*4dd0*/  SHF.L.U32 R247, R246, 0x3, RZ ;  /* 0x00000003f6f77819 */ /* 0x000fe400000006ff */
[----:B---3--:R-:W-:-:S02]  /*4de0*/  IADD3 R2, P1, PT, R242, R2, RZ ;  /* 0x00000002f2027210 */ /* 0x008fc40007f3e0ff */
[----:B------:R-:W-:Y:S02]  /*4df0*/  LOP3.LUT R7, R247, 0x1f8, RZ, 0xc0, !PT ;  /* 0x000001f8f7077812 */ /* 0x000fe400078ec0ff */
[----:B------:R-:W-:Y:S01]  /*4e00*/  IADD3.X R6, PT, PT, R3, UR21, RZ, P1, !PT ;  /* 0x0000001503067c10 */ /* 0x000fe20008ffe4ff */
[C---:B------:R-:W-:Y:S01]  /*4e10*/  IMAD.SHL.U32 R248, R2.reuse, 0x2, RZ ;  /* 0x0000000202f87824 */ /* 0x040fe200078e00ff */
[----:B------:R-:W-:Y:S02]  /*4e20*/  LOP3.LUT R3, R171, 0x1c0, RZ, 0xc0, !PT ;  /* 0x000001c0ab037812 */ /* 0x000fe400078ec0ff */
[----:B------:R-:W-:Y:S02]  /*4e30*/  SHF.L.U64.HI R6, R2, 0x1, R6 ;  /* 0x0000000102067819 */ /* 0x000fe40000010206 */
[----:B------:R-:W-:Y:S02]  /*4e40*/  LOP3.LUT R3, R3, 0x38, R247, 0xf8, !PT ;  /* 0x0000003803037812 */ /* 0x000fe400078ef8f7 */
[----:B------:R-:W-:-:S02]  /*4e50*/  LOP3.LUT R2, R171, 0x400, RZ, 0xc0, !PT ;  /* 0x00000400ab027812 */ /* 0x000fc400078ec0ff */
[C---:B------:R-:W-:Y:S02]  /*4e60*/  LOP3.LUT R237, R3.reuse, 0x8, R246, 0x78, !PT ;  /* 0x0000000803ed7812 */ /* 0x040fe400078e78f6 */
[----:B------:R-:W-:Y:S02]  /*4e70*/  LOP3.LUT R3, R3, 0x8, R8, 0x78, !PT ;  /* 0x0000000803037812 */ /* 0x000fe400078e7808 */
[----:B------:R-:W-:Y:S01]  /*4e80*/  LOP3.LUT R7, R7, 0x38, R246, 0x78, !PT ;  /* 0x0000003807077812 */ /* 0x000fe200078e78f6 */
[----:B------:R-:W-:Y:S01]  /*4e90*/  IMAD R237, R237, 0x2, R2 ;  /* 0x00000002eded7824 */ /* 0x000fe200078e0202 */
[----:B------:R-:W-:Y:S02]  /*4ea0*/  LOP3.LUT R241, R241, R3, RZ, 0xfc, !PT ;  /* 0x00000003f1f17212 */ /* 0x000fe400078efcff */
[----:B------:R-:W-:Y:S01]  /*4eb0*/  LOP3.LUT R171, R3, 0x200, R171, 0xf8, !PT ;  /* 0x0000020003ab7812 */ /* 0x000fe200078ef8ab */
[----:B------:R-:W-:Y:S01]  /*4ec0*/  VIADD R239, R237, UR5 ;  /* 0x00000005edef7c36 */ /* 0x000fe20008000000 */
[----:B------:R-:W-:Y:S01]  /*4ed0*/  LEA R241, R241, UR5, 0x1 ;  /* 0x00000005f1f17c11 */ /* 0x000fe2000f8e08ff */
[----:B------:R-:W-:Y:S01]  /*4ee0*/  IMAD.MOV.U32 R3, RZ, RZ, R168 ;  /* 0x000000ffff037224 */ /* 0x000fe200078e00a8 */
[----:B------:R-:W-:Y:S01]  /*4ef0*/  LEA R248, P1, R4, R248, 0x7 ;  /* 0x000000f804f87211 */ /* 0x000fe200078238ff */
[C-C-:B------:R-:W-:Y:S01]  /*4f00*/  IMAD.IADD R236, R0.reuse, 0x1, R239.reuse ;  /* 0x0000000100ec7824 */ /* 0x140fe200078e02ef */
[----:B------:R-:W-:Y:S01]  /*4f10*/  LEA R171, R171, UR5, 0x1 ;  /* 0x00000005abab7c11 */ /* 0x000fe2000f8e08ff */
[C---:B------:R-:W-:Y:S01]  /*4f20*/  IMAD.IADD R239, R245.reuse, 0x1, R239 ;  /* 0x00000001f5ef7824 */ /* 0x040fe200078e02ef */
[----:B------:R-:W-:Y:S01]  /*4f30*/  IADD3 R242, PT, PT, R0, R241, RZ ;  /* 0x000000f100f27210 */ /* 0x000fe20007ffe0ff */
[----:B------:R-:W-:Y:S01]  /*4f40*/  IMAD.IADD R243, R245, 0x1, R241 ;  /* 0x00000001f5f37824 */ /* 0x000fe200078e02f1 */
[----:B------:R-:W-:Y:S01]  /*4f50*/  LOP3.LUT R7, R7, 0x1e00, R247, 0xf8, !PT ;  /* 0x00001e0007077812 */ /* 0x000fe200078ef8f7 */
[C---:B------:R-:W-:Y:S01]  /*4f60*/  VIADD R2, R171.reuse, 0xc000 ;  /* 0x0000c000ab027836 */ /* 0x040fe20000000000 */
[----:B------:R-:W-:Y:S01]  /*4f70*/  LEA.HI.X R4, R4, R6, R5, 0x7, P1 ;  /* 0x0000000604047211 */ /* 0x000fe200008f3c05 */
[----:B------:R-:W-:Y:S01]  /*4f80*/  VIADD R0, R171, 0xc040 ;  /* 0x0000c040ab007836 */ /* 0x000fe20000000000 */
[----:B------:R-:W-:Y:S01]  /*4f90*/  IADD3 R248, P1, PT, R248, UR8, RZ ;  /* 0x00000008f8f87c10 */ /* 0x000fe2000ff3e0ff */
[----:B------:R-:W-:Y:S01]  /*4fa0*/  IMAD.IADD R240, R245, 0x1, R236 ;  /* 0x00000001f5f07824 */ /* 0x000fe200078e02ec */
[----:B------:R-:W-:Y:S01]  /*4fb0*/  LEA R246, R7, UR5, 0x1 ;  /* 0x0000000507f67c11 */ /* 0x000fe2000f8e08ff */
[C---:B------:R-:W-:Y:S01]  /*4fc0*/  IMAD.IADD R244, R245.reuse, 0x1, R242 ;  /* 0x00000001f5f47824 */ /* 0x040fe200078e02f2 */
[----:B------:R-:W-:Y:S01]  /*4fd0*/  IADD3 R238, PT, PT, R245, R171, RZ ;  /* 0x000000abf5ee7210 */ /* 0x000fe20007ffe0ff */
[----:B------:R-:W-:Y:S01]  /*4fe0*/  UMOV UR8, 0x400 ;  /* 0x0000040000087882 */ /* 0x000fe20000000000 */
[----:B------:R-:W-:Y:S01]  /*4ff0*/  IADD3.X R247, PT, PT, R4, UR9, RZ, P1, !PT ;  /* 0x0000000904f77c10 */ /* 0x000fe20008ffe4ff */
[----:B------:R-:W-:-:S02]  /*5000*/  ULEA UR8, UR13, UR8, 0x18 ;  /* 0x000000080d087291 */ /* 0x000fc4000f8ec0ff */
[----:B------:R-:W-:Y:S01]  /*5010*/  UIADD3.X UR9, UPT, UPT, UR10, -0x1, URZ, UP0, !UPT ;  /* 0xffffffff0a097890 */ /* 0x000fe200087fe4ff */
[----:B------:R-:W-:Y:S11]  /*5020*/  BRA `(.L_x_122) ;  /* 0x0000000000987947 */ /* 0x000ff60003800000 */
.L_x_124:
[----:B------:R-:W1:Y:S01]  /*5030*/  S2R R2, SR_TID.X ;  /* 0x0000000000027919 */ /* 0x000e620000002100 */
[----:B------:R-:W2:Y:S01]  /*5040*/  LDC.64 R166, c[0x0][0x3b8] ;  /* 0x0000ee00ffa67b82 */ /* 0x000ea20000000a00 */
[----:B-1----:R-:W-:Y:S01]  /*5050*/  IMAD.SHL.U32 R246, R2, 0x8, RZ ;  /* 0x0000000802f67824 */ /* 0x002fe200078e00ff */
[C---:B--2---:R-:W-:Y:S01]  /*5060*/  SHF.L.U64.HI R207, R166.reuse, 0x4, R167 ;  /* 0x00000004a6cf7819 */ /* 0x044fe200000102a7 */
[----:B------:R-:W-:Y:S03]  /*5070*/  IMAD.WIDE.U32 R204, R166, UR20, RZ ;  /* 0x00000014a6cc7c25 */ /* 0x000fe6000f8e00ff */
[----:B------:R-:W-:Y:S01]  /*5080*/  LOP3.LUT R168, R246, 0x1f8, RZ, 0xc0, !PT ;  /* 0x000001f8f6a87812 */ /* 0x000fe200078ec0ff */
[----:B------:R-:W-:Y:S01]  /*5090*/  IMAD.SHL.U32 R206, R166, 0x10, RZ ;  /* 0x00000010a6ce7824 */ /* 0x000fe200078e00ff */
[----:B------:R-:W-:Y:S01]  /*50a0*/  LEA R208, P2, R204, R250, 0x7 ;  /* 0x000000faccd07211 */ /* 0x000fe200078438ff */
[----:B------:R-:W-:Y:S01]  /*50b0*/  IMAD R164, R167, UR20, R205 ;  /* 0x00000014a7a47c24 */ /* 0x000fe2000f8e02cd */
[----:B------:R-:W-:Y:S02]  /*50c0*/  LOP3.LUT R168, R168, 0x38, R2, 0x78, !PT ;  /* 0x00000038a8a87812 */ /* 0x000fe400078e7802 */
[-C--:B------:R-:W-:Y:S02]  /*50d0*/  LEA R0, P0, R204, R206.reuse, 0x6 ;  /* 0x000000cecc007211 */ /* 0x080fe400078030ff */
[----:B------:R-:W-:Y:S02]  /*50e0*/  LOP3.LUT R246, R168, 0x1e00, R246, 0xf8, !PT ;  /* 0x00001e00a8f67812 */ /* 0x000fe400078ef8f6 */
[--C-:B------:R-:W-:Y:S02]  /*50f0*/  LEA.HI.X R209, R204, R249, R164.reuse, 0x7, P2 ;  /* 0x000000f9ccd17211 */ /* 0x100fe400010f3ca4 */
[----:B------:R-:W-:Y:S02]  /*5100*/  LEA R246, R246, UR8, 0x1 ;  /* 0x00000008f6f67c11 */ /* 0x000fe4000f8e08ff */
[----:B------:R-:W-:Y:S02]  /*5110*/  LEA.HI.X R2, R204, R207, R164, 0x6, P0 ;  /* 0x000000cfcc027211 */ /* 0x000fe400000f34a4 */
[C---:B------:R-:W-:Y:S01]  /*5120*/  IADD3 R168, P0, PT, R0.reuse, R206, RZ ;  /* 0x000000ce00a87210 */ /* 0x040fe20007f1e0ff */
[----:B------:R-:W-:Y:S01]  /*5130*/  @!PT LDS RZ, [RZ] ;  /* 0x00000000fffff984 */ /* 0x000fe20000000800 */
[----:B------:R-:W-:Y:S01]  /*5140*/  @!PT LDS RZ, [RZ] ;  /* 0x00000000fffff984 */ /* 0x000fe20000000800 */
[----:B------:R-:W-:Y:S01]  /*5150*/  @!PT LDS RZ, [RZ] ;  /* 0x00000000fffff984 */ /* 0x000fe20000000800 */
[----:B------:R1:W-:Y:S01]  /*5160*/  LDGSTS.E.BYPASS.LTC128B.128 [R246+0x8000], desc[UR22][R208.64] ;  /* 0x08000000d0f67fae */ /* 0x0003e2000b981a16 */
[----:B------:R-:W-:Y:S02]  /*5170*/  LEA R206, P2, R0, R250, 0x1 ;  /* 0x000000fa00ce7211 */ /* 0x000fe400078408ff */
[----:B------:R-:W-:Y:S01]  /*5180*/  LEA R210, P1, R166, R0, 0x5 ;  /* 0x00000000a6d27211 */ /* 0x000fe200078228ff */
[----:B------:R1:W-:Y:S01]  /*5190*/  LDGSTS.E.BYPASS.LTC128B.128 [R246+0xa000], desc[UR22][R208.64+0x80] ;  /* 0x0a000080d0f67fae */ /* 0x0003e2000b981a16 */
[----:B------:R-:W-:Y:S01]  /*51a0*/  IMAD.X R164, R2, 0x1, R207, P0 ;  /* 0x0000000102a47824 */ /* 0x000fe200000e06cf */
        /* <DEDUP_REMOVED lines=14> */
.L_x_122:
        /* <DEDUP_REMOVED lines=226> */
.L_x_123:
        /* <DEDUP_REMOVED lines=631> */
.L_x_121:
[----:B-1----:R-:W2:Y:S01]  /*8820*/  LDL.LU R4, [R1+0x20] ;  /* 0x0000200001047983 */ /* 0x002ea20000300800 */
[----:B------:R-:W1:Y:S01]  /*8830*/  S2R R204, SR_TID.X ;  /* 0x0000000000cc7919 */ /* 0x000e620000002100 */
[----:B------:R-:W3:Y:S01]  /*8840*/  S2UR UR11, SR_CgaCtaId ;  /* 0x00000000000b79c3 */ /* 0x000ee20000008800 */
[----:B------:R-:W-:Y:S01]  /*8850*/  UMOV UR4, 0x400 ;  /* 0x0000040000047882 */ /* 0x000fe20000000000 */
[----:B------:R-:W4:Y:S01]  /*8860*/  LDCU.U8 UR10, c[0x0][0x548] ;  /* 0x0000a900ff0a77ac */ /* 0x000f220008000000 */
[----:B------:R-:W4:Y:S01]  /*8870*/  LDL.LU R7, [R1+0x1c] ;  /* 0x00001c0001077983 */ /* 0x000f220000300800 */
[----:B------:R-:W1:Y:S03]  /*8880*/  LDCU UR7, c[0x0][0x434] ;  /* 0x00008680ff0777ac */ /* 0x000e660008000800 */
[----:B------:R-:W4:Y:S04]  /*8890*/  LDL.LU R6, [R1+0x24] ;  /* 0x0000240001067983 */ /* 0x000f280000300800 */
[----:B------:R-:W4:Y:S01]  /*88a0*/  LDL.LU R5, [R1+0x28] ;  /* 0x0000280001057983 */ /* 0x000f220000300800 */
[----:B------:R-:W2:Y:S08]  /*88b0*/  S2UR UR6, SR_CTAID.X ;  /* 0x00000000000679c3 */ /* 0x000eb00000002500 */
[----:B------:R-:W2:Y:S01]  /*88c0*/  S2UR UR9, SR_CTAID.Y ;  /* 0x00000000000979c3 */ /* 0x000ea20000002600 */
[----:B---3--:R-:W-:Y:S01]  /*88d0*/  ULEA UR11, UR11, UR4, 0x18 ;  /* 0x000000040b0b7291 */ /* 0x008fe2000f8ec0ff */
[----:B------:R-:W3:Y:S06]  /*88e0*/  LDCU.U8 UR4, c[0x0][0x549] ;  /* 0x0000a920ff0477ac */ /* 0x000eec0008000000 */
[----:B------:R-:W2:Y:S01]  /*88f0*/  S2UR UR8, SR_CTAID.Z ;  /* 0x00000000000879c3 */ /* 0x000ea20000002700 */
[----:B-1----:R-:W-:Y:S01]  /*8900*/  SHF.L.U32 R8, R204, 0x5, RZ ;  /* 0x00000005cc087819 */ /* 0x002fe200000006ff */
[----:B---3--:R-:W-:-:S11]  /*8910*/  UISETP.NE.AND UP1, UPT, UR4, URZ, UPT ;  /* 0x000000ff0400728c */ /* 0x008fd6000bf25270 */
[----:B------:R-:W1:Y:S01]  /*8920*/  @UP1 LDCU.64 UR4, c[0x0][0x430] ;  /* 0x00008600ff0417ac */ /* 0x000e620008000a00 */
[----:B------:R-:W3:Y:S01]  /*8930*/  @UP1 LDCU UR13, c[0x0][0x430] ;  /* 0x00008600ff0d17ac */ /* 0x000ee20008000800 */
[----:B-1----:R-:W-:-:S03]  /*8940*/  @UP1 UIMAD UR5, UR5, UR4, URZ ;  /* 0x00000004050512a4 */ /* 0x002fc6000f8e02ff */
[----:B------:R-:W-:Y:S01]  /*8950*/  @UP1 UMOV UR4, 0x1 ;  /* 0x0000000100041882 */ /* 0x000fe20000000000 */
[----:B--2---:R-:W1:Y:S04]  /*8960*/  SHFL.BFLY PT, R2, R4, 0x2, 0x1f ;  /* 0x0c401f0004027f89 */ /* 0x004e6800000e0000 */
[----:B----45:R-:W2:Y:S04]  /*8970*/  SHFL.BFLY PT, R0, R7, 0x2, 0x1f ;  /* 0x0c401f0007007f89 */ /* 0x030ea800000e0000 */
[----:B------:R-:W4:Y:S01]  /*8980*/  SHFL.BFLY PT, R3, R5, 0x2, 0x1f ;  /* 0x0c401f0005037f89 */ /* 0x000f2200000e0000 */
[----:B-1----:R-:W-:-:S03]  /*8990*/  FADD.FTZ R2, R2, R4 ;  /* 0x0000000402027221 */ /* 0x002fc60000010000 */
[----:B------:R-:W1:Y:S04]  /*89a0*/  SHFL.BFLY PT, R4, R6, 0x2, 0x1f ;  /* 0x0c401f0006047f89 */ /* 0x000e6800000e0000 */
[----:B------:R-:W3:Y:S01]  /*89b0*/  SHFL.BFLY PT, R165, R2, 0x1, 0x1f ;  /* 0x0c201f0002a57f89 */ /* 0x000ee200000e0000 */
[----:B--2---:R-:W-:-:S05]  /*89c0*/  FADD.FTZ R0, R0, R7 ;  /* 0x0000000700007221 */ /* 0x004fca0000010000 */
[----:B------:R-:W2:Y:S01]  /*89d0*/  SHFL.BFLY PT, R169, R0, 0x1, 0x1f ;  /* 0x0c201f0000a97f89 */ /* 0x000ea200000e0000 */
[----:B----4-:R-:W-:Y:S01]  /*89e0*/  FADD.FTZ R3, R3, R5 ;  /* 0x0000000503037221 */ /* 0x010fe20000010000 */
[----:B------:R-:W-:-:S04]  /*89f0*/  SHF.L.U32 R5, R204, 0x1, RZ ;  /* 0x00000001cc057819 */ /* 0x000fc800000006ff */
[----:B------:R-:W4:Y:S01]  /*8a00*/  SHFL.BFLY PT, R171, R3, 0x1, 0x1f ;  /* 0x0c201f0003ab7f89 */ /* 0x000f2200000e0000 */
[----:B-1----:R-:W-:Y:S01]  /*8a10*/  FADD.FTZ R4, R4, R6 ;  /* 0x0000000604047221 */ /* 0x002fe20000010000 */
[----:B------:R-:W-:Y:S01]  /*8a20*/  LOP3.LUT R6, R5, 0x6, RZ, 0xc0, !PT ;  /* 0x0000000605067812 */ /* 0x000fe200078ec0ff */
[----:B---3--:R-:W-:-:S03]  /*8a30*/  FADD.FTZ R165, R2, R165 ;  /* 0x000000a502a57221 */ /* 0x008fc60000010000 */
[----:B------:R-:W1:Y:S01]  /*8a40*/  SHFL.BFLY PT, R170, R4, 0x1, 0x1f ;  /* 0x0c201f0004aa7f89 */ /* 0x000e6200000e0000 */
[----:B------:R-:W-:Y:S01]  /*8a50*/  LOP3.LUT R6, R6, 0x7c00, R8, 0xf8, !PT ;  /* 0x00007c0006067812 */ /* 0x000fe200078ef808 */
[----:B------:R-:W3:Y:S01]  /*8a60*/  MUFU.RCP R2, R165 ;  /* 0x000000a500027308 */ /* 0x000ee20000001000 */
[----:B------:R-:W-:Y:S01]  /*8a70*/  FSETP.NE.FTZ.AND P6, PT, R165, RZ, PT ;  /* 0x000000ffa500720b */ /* 0x000fe20003fd5000 */
[----:B--2---:R-:W-:Y:S01]  /*8a80*/  FADD.FTZ R169, R0, R169 ;  /* 0x000000a900a97221 */ /* 0x004fe20000010000 */
[----:B------:R-:W-:-:S04]  /*8a90*/  SHF.L.U32 R0, R204, 0x4, RZ ;  /* 0x00000004cc007819 */ /* 0x000fc800000006ff */
[----:B------:R-:W-:Y:S01]  /*8aa0*/  LOP3.LUT R0, R0, 0x1c0, RZ, 0xc0, !PT ;  /* 0x000001c000007812 */ /* 0x000fe200078ec0ff */
[----:B------:R-:W2:Y:S01]  /*8ab0*/  MUFU.RCP R7, R169 ;  /* 0x000000a900077308 */ /* 0x000ea20000001000 */
[----:B------:R-:W-:Y:S01]  /*8ac0*/  FSETP.NE.FTZ.AND P5, PT, R169, RZ, PT ;  /* 0x000000ffa900720b */ /* 0x000fe20003fb5000 */
[----:B----4-:R-:W-:Y:S01]  /*8ad0*/  FADD.FTZ R171, R3, R171 ;  /* 0x000000ab03ab7221 */ /* 0x010fe20000010000 */
[----:B------:R-:W-:-:S04]  /*8ae0*/  LOP3.LUT R5, R0, 0x38, R5, 0xf8, !PT ;  /* 0x0000003800057812 */ /* 0x000fc800078ef805 */
[----:B------:R-:W-:Y:S02]  /*8af0*/  LOP3.LUT R10, R6, R5, RZ, 0xfc, !PT ;  /* 0x00000005060a7212 */ /* 0x000fe400078efcff */
[----:B---3--:R-:W-:Y:S02]  /*8b00*/  FSEL R0, R2, 1, P6 ;  /* 0x3f80000002007808 */ /* 0x008fe40003000000 */
[----:B------:R-:W-:Y:S01]  /*8b10*/  FSETP.NE.FTZ.AND P0, PT, R171, RZ, PT ;  /* 0x000000ffab00720b */ /* 0x000fe20003f15000 */
[----:B-1----:R-:W-:Y:S01]  /*8b20*/  FADD.FTZ R170, R4, R170 ;  /* 0x000000aa04aa7221 */ /* 0x002fe20000010000 */
[----:B------:R-:W-:Y:S01]  /*8b30*/  MOV R6, 0x10 ;  /* 0x0000001000067802 */ /* 0x000fe20000000f00 */
        /* <DEDUP_REMOVED lines=33> */
[----:B------:R-:W-:-:S02]  /*8d50*/  FSETP.NE.FTZ.AND P1, PT, R170, RZ, PT ;  /* 0x000000ffaa00720b */ /* 0x000fc40003f35000 */
[----:B--2---:R-:W-:Y:S02]  /*8d60*/  FSEL R3, R7, 1, P5 ;  /* 0x3f80000007037808 */ /* 0x004fe40002800000 */
[----:B------:R-:W-:Y:S02]  /*8d70*/  R2P PR, R204, 0x1c ;  /* 0x0000001ccc007804 */ /* 0x000fe40000000000 */
[----:B------:R-:W-:Y:S01]  /*8d80*/  F2FP.F16.F32.PACK_AB R4, R4, R176 ;  /* 0x000000b00404723e */ /* 0x000fe200000000ff */
[----:B------:R-:W2:Y:S01]  /*8d90*/  MUFU.RCP R0, R171 ;  /* 0x000000ab00007308 */ /* 0x000ea20000001000 */
[C---:B------:R-:W-:Y:S01]  /*8da0*/  FMUL.FTZ R178, R3.reuse, R178 ;  /* 0x000000b203b27220 */ /* 0x040fe20000410000 */
[C---:B------:R-:W-:Y:S01]  /*8db0*/  FMUL.FTZ R67, R3.reuse, R179 ;  /* 0x000000b303437220 */ /* 0x040fe20000410000 */
[----:B------:R-:W-:Y:S01]  /*8dc0*/  SEL R6, R6, 0xfffffff0, !P2 ;  /* 0xfffffff006067807 */ /* 0x000fe20005000000 */
        /* <DEDUP_REMOVED lines=67> */
[----:B------:R-:W-:Y:S01]  /*9200*/  FMUL.FTZ R172, R2, R172 ;  /* 0x000000ac02ac7220 */ /* 0x000fe20000410000 */
        /* <DEDUP_REMOVED lines=34> */
[----:B------:R-:W-:Y:S01]  /*9430*/  SEL R10, R10, 0xffffffe0, !P3 ;  /* 0xffffffe00a0a7807 */ /* 0x000fe20005800000 */
        /* <DEDUP_REMOVED lines=24> */
[----:B-1----:R-:W-:Y:S02]  /*95c0*/  IADD3 R3, PT, PT, R0, R10, RZ ;  /* 0x0000000a00037210 */ /* 0x002fe40007ffe0ff */
[----:B------:R-:W-:Y:S02]  /*95d0*/  F2FP.F16.F32.PACK_AB R24, R24, R88 ;  /* 0x000000581818723e */ /* 0x000fe400000000ff */
[----:B--2---:R-:W-:Y:S01]  /*95e0*/  IADD3 R2, PT, PT, R0, 0x40, RZ ;  /* 0x0000004000027810 */ /* 0x004fe20007ffe0ff */
[----:B------:R-:W-:Y:S01]  /*95f0*/  STS [R3], R16 ;  /* 0x0000001003007388 */ /* 0x000fe20000000800 */
[----:B------:R-:W-:-:S02]  /*9600*/  IADD3 R4, PT, PT, R6, R3, RZ ;  /* 0x0000000306047210 */ /* 0x000fc40007ffe0ff */
[----:B------:R-:W-:Y:S01]  /*9610*/  @P4 IADD3 R2, PT, PT, R0, -0x40, RZ ;  /* 0xffffffc000024810 */ /* 0x000fe20007ffe0ff */
[----:B------:R-:W-:Y:S01]  /*9620*/  STS [R3+0x400], R15 ;  /* 0x0004000f03007388 */ /* 0x000fe20000000800 */
[----:B------:R-:W-:Y:S02]  /*9630*/  F2FP.F16.F32.PACK_AB R23, R23, R90 ;  /* 0x0000005a1717723e */ /* 0x000fe400000000ff */
[----:B---3--:R-:W-:Y:S01]  /*9640*/  IADD3 R8, PT, PT, R10, R2, RZ ;  /* 0x000000020a087210 */ /* 0x008fe20007ffe0ff */
[----:B------:R-:W-:Y:S01]  /*9650*/  STS [R4], R12 ;  /* 0x0000000c04007388 */ /* 0x000fe20000000800 */
[----:B------:R-:W-:Y:S01]  /*9660*/  F2FP.F16.F32.PACK_AB R63, R63, R92 ;  /* 0x0000005c3f3f723e */ /* 0x000fe200000000ff */
[----:B------:R-:W1:Y:S01]  /*9670*/  @P0 LDC R10, c[0x0][0x458] ;  /* 0x00011600ff0a0b82 */ /* 0x000e620000000800 */
[----:B----4-:R-:W-:Y:S01]  /*9680*/  IADD3 R7, PT, PT, R6, R2, RZ ;  /* 0x0000000206077210 */ /* 0x010fe20007ffe0ff */
[----:B------:R2:W-:Y:S01]  /*9690*/  STS [R4+0x400], R11 ;  /* 0x0004000b04007388 */ /* 0x0005e20000000800 */
        /* <DEDUP_REMOVED lines=8> */
[----:B------:R3:W-:Y:S01]  /*9720*/  STS [R4+0x2000], R21 ;  /* 0x0020001504007388 */ /* 0x0007e20000000800 */
        /* <DEDUP_REMOVED lines=9> */
[----:B------:R-:W-:Y:S01]  /*97c0*/  F2FP.F16.F32.PACK_AB R49, R49, R128 ;  /* 0x000000803131723e */ /* 0x000fe200000000ff */
[----:B--2---:R-:W2:Y:S01]  /*97d0*/  @P1 LDC R11, c[0x0][0x458] ;  /* 0x00011600ff0b1b82 */ /* 0x004ea20000000800 */
        /* <DEDUP_REMOVED lines=41> */
[----:B------:R-:W-:Y:S02]  /*9a70*/  SHF.L.U32 R12, R204, 0x3, RZ ;  /* 0x00000003cc0c7819 */ /* 0x000fe400000006ff */
[----:B------:R-:W-:Y:S01]  /*9a80*/  F2FP.F16.F32.PACK_AB R65, R65, R160 ;  /* 0x000000a04141723e */ /* 0x000fe200000000ff */
[----:B------:R-:W-:Y:S01]  /*9a90*/  STS [R0+0x4000], R53 ;  /* 0x0040003500007388 */ /* 0x000fe20000000800 */
[----:B------:R-:W-:Y:S02]  /*9aa0*/  F2FP.F16.F32.PACK_AB R64, R64, R162 ;  /* 0x000000a24040723e */ /* 0x000fe400000000ff */
[----:B---3--:R-:W-:Y:S01]  /*9ab0*/  MOV R21, 0x7f800000 ;  /* 0x7f80000000157802 */ /* 0x008fe20000000f00 */
[----:B------:R-:W-:Y:S04]  /*9ac0*/  STS [R0+0x4400], R52 ;  /* 0x0044003400007388 */ /* 0x000fe80000000800 */
[----:B------:R-:W-:Y:S04]  /*9ad0*/  STS [R5+0x4000], R49 ;  /* 0x0040003105007388 */ /* 0x000fe80000000800 */
[----:B------:R-:W-:Y:S04]  /*9ae0*/  STS [R5+0x4400], R48 ;  /* 0x0044003005007388 */ /* 0x000fe80000000800 */
[----:B------:R-:W-:Y:S04]  /*9af0*/  STS [R0+0x6000], R51 ;  /* 0x0060003300007388 */ /* 0x000fe80000000800 */
[----:B------:R3:W-:Y:S04]  /*9b00*/  STS [R0+0x6400], R50 ;  /* 0x0064003200007388 */ /* 0x0007e80000000800 */
[----:B------:R-:W-:Y:S04]  /*9b10*/  STS [R5+0x6000], R47 ;  /* 0x0060002f05007388 */ /* 0x000fe80000000800 */
[----:B------:R4:W-:Y:S04]  /*9b20*/  STS [R5+0x6400], R46 ;  /* 0x0064002e05007388 */ /* 0x0009e80000000800 */
[----:B------:R-:W-:Y:S04]  /*9b30*/  STS [R3+0x4000], R45 ;  /* 0x0040002d03007388 */ /* 0x000fe80000000800 */
[----:B------:R-:W-:Y:S04]  /*9b40*/  STS [R3+0x4400], R44 ;  /* 0x0044002c03007388 */ /* 0x000fe80000000800 */
[----:B------:R-:W-:Y:S04]  /*9b50*/  STS [R4+0x4000], R41 ;  /* 0x0040002904007388 */ /* 0x000fe80000000800 */
[----:B------:R-:W-:Y:S01]  /*9b60*/  STS [R4+0x4400], R40 ;  /* 0x0044002804007388 */ /* 0x000fe20000000800 */
[----:B---3--:R-:W-:-:S03]  /*9b70*/  LOP3.LUT R0, R12, 0x1f8, RZ, 0xc0, !PT ;  /* 0x000001f80c007812 */ /* 0x008fc600078ec0ff */
[----:B------:R-:W-:Y:S01]  /*9b80*/  STS [R3+0x6000], R43 ;  /* 0x0060002b03007388 */ /* 0x000fe20000000800 */
[----:B------:R-:W-:-:S03]  /*9b90*/  LOP3.LUT R0, R0, 0x38, R204, 0x78, !PT ;  /* 0x0000003800007812 */ /* 0x000fc600078e78cc */
[----:B------:R3:W-:Y:S01]  /*9ba0*/  STS [R3+0x6400], R42 ;  /* 0x0064002a03007388 */ /* 0x0007e20000000800 */
[----:B----4-:R-:W4:Y:S03]  /*9bb0*/  @P5 LDC R5, c[0x0][0x458] ;  /* 0x00011600ff055b82 */ /* 0x010f260000000800 */
[----:B------:R-:W-:Y:S04]  /*9bc0*/  STS [R4+0x6000], R39 ;  /* 0x0060002704007388 */ /* 0x000fe80000000800 */
[----:B------:R1:W-:Y:S04]  /*9bd0*/  STS [R4+0x6400], R38 ;  /* 0x0064002604007388 */ /* 0x0003e80000000800 */
[----:B------:R-:W-:Y:S04]  /*9be0*/  STS [R2+0x4000], R37 ;  /* 0x0040002502007388 */ /* 0x000fe80000000800 */
[----:B------:R-:W-:Y:S04]  /*9bf0*/  STS [R2+0x4400], R36 ;  /* 0x0044002402007388 */ /* 0x000fe80000000800 */
[----:B------:R-:W-:Y:S04]  /*9c00*/  STS [R7+0x4000], R33 ;  /* 0x0040002107007388 */ /* 0x000fe80000000800 */
[----:B------:R-:W-:Y:S01]  /*9c10*/  STS [R7+0x4400], R32 ;  /* 0x0044002007007388 */ /* 0x000fe20000000800 */
[----:B---3--:R-:W3:Y:S03]  /*9c20*/  @P6 LDC R3, c[0x0][0x458] ;  /* 0x00011600ff036b82 */ /* 0x008ee60000000800 */
[----:B------:R-:W-:Y:S04]  /*9c30*/  STS [R2+0x6000], R35 ;  /* 0x0060002302007388 */ /* 0x000fe80000000800 */
[----:B------:R2:W-:Y:S01]  /*9c40*/  STS [R2+0x6400], R34 ;  /* 0x0064002202007388 */ /* 0x0005e20000000800 */
[----:B-1----:R-:W-:Y:S03]  /*9c50*/  @P5 MUFU.LG2 R4, R169 ;  /* 0x000000a900045308 */ /* 0x002fe60000000c00 */
[----:B------:R-:W-:Y:S04]  /*9c60*/  STS [R7+0x6000], R31 ;  /* 0x0060001f07007388 */ /* 0x000fe80000000800 */
[----:B------:R1:W-:Y:S04]  /*9c70*/  STS [R7+0x6400], R30 ;  /* 0x0064001e07007388 */ /* 0x0003e80000000800 */
[----:B------:R-:W-:Y:S04]  /*9c80*/  STS [R8+0x4000], R29 ;  /* 0x0040001d08007388 */ /* 0x000fe80000000800 */
[----:B------:R-:W-:Y:S04]  /*9c90*/  STS [R8+0x4400], R28 ;  /* 0x0044001c08007388 */ /* 0x000fe80000000800 */
[----:B------:R4:W-:Y:S04]  /*9ca0*/  STS [R6+0x4000], R26 ;  /* 0x0040001a06007388 */ /* 0x0009e80000000800 */
[----:B------:R-:W-:Y:S01]  /*9cb0*/  STS [R6+0x4400], R25 ;  /* 0x0044001906007388 */ /* 0x000fe20000000800 */
[----:B--2---:R-:W2:Y:S03]  /*9cc0*/  @P6 MUFU.LG2 R2, R165 ;  /* 0x000000a500026308 */ /* 0x004ea60000000c00 */
[----:B------:R-:W-:Y:S04]  /*9cd0*/  STS [R8+0x6000], R27 ;  /* 0x0060001b08007388 */ /* 0x000fe80000000800 */
[----:B------:R3:W-:Y:S01]  /*9ce0*/  STS [R8+0x6400], R66 ;  /* 0x0064004208007388 */ /* 0x0007e20000000800 */
[----:B-1----:R1:W1:Y:S03]  /*9cf0*/  @P1 MUFU.LG2 R7, R170 ;  /* 0x000000aa00071308 */ /* 0x0022660000000c00 */
[----:B------:R-:W-:Y:S04]  /*9d00*/  STS [R6+0x6000], R65 ;  /* 0x0060004106007388 */ /* 0x000fe80000000800 */
[----:B------:R1:W-:Y:S01]  /*9d10*/  STS [R6+0x6400], R64 ;  /* 0x0064004006007388 */ /* 0x0003e20000000800 */
[----:B--2---:R-:W-:Y:S01]  /*9d20*/  @P6 FMUL.FTZ R2, R2, 0.69314718246459960938 ;  /* 0x3f31721802026820 */ /* 0x004fe20000410000 */
[----:B----4-:R-:W-:-:S03]  /*9d30*/  MOV R26, 0x7f800000 ;  /* 0x7f800000001a7802 */ /* 0x010fc60000000f00 */
[----:B---3--:R-:W-:Y:S01]  /*9d40*/  @P6 FFMA.FTZ R26, R168, R3, R2 ;  /* 0x00000003a81a6223 */ /* 0x008fe20000010002 */
[----:B------:R-:W-:Y:S01]  /*9d50*/  LOP3.LUT R2, R12, 0x38, RZ, 0xc0, !PT ;  /* 0x000000380c027812 */ /* 0x000fe200078ec0ff */
[----:B------:R-:W2:Y:S01]  /*9d60*/  LDC.64 R8, c[0x0][0x400] ;  /* 0x00010000ff087b82 */ /* 0x000ea20000000a00 */
[----:B-1----:R-:W-:Y:S01]  /*9d70*/  LOP3.LUT R6, R0, 0x1e00, R12, 0xf8, !PT ;  /* 0x00001e0000067812 */ /* 0x002fe200078ef80c */
[----:B------:R-:W-:Y:S01]  /*9d80*/  @P5 FMUL.FTZ R0, R4, 0.69314718246459960938 ;  /* 0x3f31721804005820 */ /* 0x000fe20000410000 */
[----:B------:R-:W-:Y:S06]  /*9d90*/  BRA.U UP1, `(.L_x_125) ;  /* 0x0000000101287547 */ /* 0x000fec000b800000 */
[----:B------:R-:W-:Y:S01]  /*9da0*/  UISETP.NE.AND UP0, UPT, UR10, URZ, UPT ;  /* 0x000000ff0a00728c */ /* 0x000fe2000bf05270 */
[----:B------:R-:W1:Y:S10]  /*9db0*/  LDCU UR13, c[0x0][0x3e0] ;  /* 0x00007c00ff0d77ac */ /* 0x000e740008000800 */
[----:B------:R-:W1:Y:S01]  /*9dc0*/  @UP0 LDCU UR4, c[0x0][0x454] ;  /* 0x00008a80ff0407ac */ /* 0x000e620008000800 */
[----:B------:R-:W3:Y:S01]  /*9dd0*/  @!UP0 LDCU UR12, c[0x0][0x434] ;  /* 0x00008680ff0c87ac */ /* 0x000ee20008000800 */
[----:B------:R-:W4:Y:S02]  /*9de0*/  @UP0 LDCU UR5, c[0x0][0x454] ;  /* 0x00008a80ff0507ac */ /* 0x000f240008000800 */
[----:B----4-:R-:W4:Y:S01]  /*9df0*/  @!UP0 LDCU UR5, c[0x0][0x434] ;  /* 0x00008680ff0587ac */ /* 0x010f220008000800 */
[----:B-1----:R-:W-:-:S02]  /*9e00*/  @UP0 UIMAD UR4, UR4, UR13, URZ ;  /* 0x0000000d040402a4 */ /* 0x002fc4000f8e02ff */
[----:B---3--:R-:W-:-:S03]  /*9e10*/  @!UP0 UIMAD UR4, UR12, UR13, URZ ;  /* 0x0000000d0c0482a4 */ /* 0x008fc6000f8e02ff */
[----:B------:R-:W-:Y:S01]  /*9e20*/  @UP0 UMOV UR13, 0x1 ;  /* 0x00000001000d0882 */ /* 0x000fe20000000000 */
[----:B------:R-:W-:-:S08]  /*9e30*/  @!UP0 UMOV UR13, 0x1 ;  /* 0x00000001000d8882 */ /* 0x000fd00000000000 */
.L_x_125:
[----:B------:R-:W-:Y:S01]  /*9e40*/  @P5 FFMA.FTZ R21, R167, R5, R0 ;  /* 0x00000005a7155223 */ /* 0x000fe20000010000 */
[----:B------:R-:W-:Y:S01]  /*9e50*/  UISETP.NE.AND UP1, UPT, UR10, URZ, !UP1 ;  /* 0x000000ff0a00728c */ /* 0x000fe2000cf25270 */
[----:B------:R-:W1:Y:S01]  /*9e60*/  @P0 MUFU.LG2 R0, R171 ;  /* 0x000000ab00000308 */ /* 0x000e620000000c00 */
[----:B------:R-:W3:Y:S01]  /*9e70*/  LDC.64 R28, c[0x0][0x410] ;  /* 0x00010400ff1c7b82 */ /* 0x000ee20000000a00 */
[----:B----4-:R-:W-:Y:S01]  /*9e80*/  UIMAD UR16, UR8, UR5, URZ ;  /* 0x00000005081072a4 */ /* 0x010fe2000f8e02ff */
[----:B------:R-:W-:Y:S01]  /*9e90*/  LOP3.LUT P2, RZ, R204, 0x3, RZ, 0xc0, !PT ;  /* 0x00000003ccff7812 */ /* 0x000fe2000784c0ff */
[----:B------:R-:W-:Y:S01]  /*9ea0*/  UIMAD UR12, UR9, UR7, URZ ;  /* 0x00000007090c72a4 */ /* 0x000fe2000f8e02ff */
[----:B------:R-:W-:Y:S01]  /*9eb0*/  MOV R3, RZ ;  /* 0x000000ff00037202 */ /* 0x000fe20000000f00 */
[----:B------:R-:W-:Y:S01]  /*9ec0*/  USHF.L.U32 UR10, UR6, 0x7, URZ ;  /* 0x00000007060a7899 */ /* 0x000fe200080006ff */
[----:B------:R-:W-:Y:S01]  /*9ed0*/  BSSY.RECONVERGENT B0, `(.L_x_126) ;  /* 0x000003e000007945 */ /* 0x000fe20003800200 */
[----:B------:R-:W-:Y:S01]  /*9ee0*/  MOV R20, 0x7f800000 ;  /* 0x7f80000000147802 */ /* 0x000fe20000000f00 */
[----:B------:R-:W4:Y:S01]  /*9ef0*/  LDC.64 R14, c[0x0][0x408] ;  /* 0x00010200ff0e7b82 */ /* 0x000f220000000a00 */
[----:B------:R-:W-:Y:S01]  /*9f00*/  @!UP1 UIMAD UR16, UR9, UR4, UR16 ;  /* 0x00000004091092a4 */ /* 0x000fe2000f8e0210 */
[----:B--2---:R-:W-:Y:S01]  /*9f10*/  IMAD.WIDE.U32 R18, R8, UR9, R2 ;  /* 0x0000000908127c25 */ /* 0x004fe2000f8e0002 */
[----:B------:R-:W-:Y:S01]  /*9f20*/  USHF.R.S32.HI UR4, URZ, 0x1f, UR12 ;  /* 0x0000001fff047899 */ /* 0x000fe2000801140c */
[----:B------:R-:W-:Y:S01]  /*9f30*/  MOV R8, 0x7f800000 ;  /* 0x7f80000000087802 */ /* 0x000fe20000000f00 */
[----:B------:R-:W-:Y:S01]  /*9f40*/  UIMAD UR15, UR10, UR13, URZ ;  /* 0x0000000d0a0f72a4 */ /* 0x000fe2000f8e02ff */
[----:B------:R-:W-:Y:S01]  /*9f50*/  @P1 FMUL.FTZ R2, R7, 0.69314718246459960938 ;  /* 0x3f31721807021820 */ /* 0x000fe20000410000 */
[----:B------:R-:W-:Y:S01]  /*9f60*/  USEL UR12, UR12, URZ, UP1 ;  /* 0x000000ff0c0c7287 */ /* 0x000fe20008800000 */
[----:B-1----:R-:W-:Y:S01]  /*9f70*/  @P0 FMUL.FTZ R0, R0, 0.69314718246459960938 ;  /* 0x3f31721800000820 */ /* 0x002fe20000410000 */
[----:B------:R-:W-:Y:S01]  /*9f80*/  USEL UR4, UR4, URZ, UP1 ;  /* 0x000000ff04047287 */ /* 0x000fe20008800000 */
[----:B------:R-:W-:Y:S01]  /*9f90*/  @P1 FFMA.FTZ R20, R166, R11, R2 ;  /* 0x0000000ba6141223 */ /* 0x000fe20000010002 */
[----:B------:R-:W-:Y:S01]  /*9fa0*/  USHF.R.S32.HI UR5, URZ, 0x1f, UR15 ;  /* 0x0000001fff057899 */ /* 0x000fe2000801140f */
[----:B------:R-:W-:Y:S01]  /*9fb0*/  @P0 FFMA.FTZ R8, R164, R10, R0 ;  /* 0x0000000aa4080223 */ /* 0x000fe20000010000 */
[----:B------:R-:W-:Y:S01]  /*9fc0*/  USHF.R.S32.HI UR14, URZ, 0x1f, UR16 ;  /* 0x0000001fff0e7899 */ /* 0x000fe20008011410 */
[----:B------:R-:W-:Y:S01]  /*9fd0*/  LEA R0, R6, UR11, 0x1 ;  /* 0x0000000b06007c11 */ /* 0x000fe2000f8e08ff */
[----:B------:R-:W-:Y:S01]  /*9fe0*/  UIADD3 UR12, UP1, UP0, UR15, UR12, UR16 ;  /* 0x0000000c0f0c7290 */ /* 0x000fe2000f83e010 */
[----:B------:R-:W-:-:S03]  /*9ff0*/  IMAD R9, R9, UR9, R19 ;  /* 0x0000000909097c24 */ /* 0x000fc6000f8e0213 */
[----:B------:R-:W-:Y:S01]  /*a000*/  UIADD3.X UR14, UPT, UPT, UR5, UR4, UR14, UP1, UP0 ;  /* 0x00000004050e7290 */ /* 0x000fe20008fe040e */
[----:B------:R-:W-:Y:S06]  /*a010*/  BAR.SYNC.DEFER_BLOCKING 0x0 ;  /* 0x0000000000007b1d */ /* 0x000fec0000010000 */
[----:B------:R-:W-:Y:S05]  /*a020*/  @P2 BRA `(.L_x_127) ;  /* 0x0000000000a02947 */ /* 0x000fea0003800000 */
[--C-:B------:R-:W-:Y:S01]  /*a030*/  SHF.R.U32.HI R2, RZ, 0x1, R204.reuse ;  /* 0x00000001ff027819 */ /* 0x100fe200000116cc */
[----:B------:R-:W-:Y:S01]  /*a040*/  UIADD3 UR4, UPT, UPT, -UR10, UR7, URZ ;  /* 0x000000070a047290 */ /* 0x000fe2000fffe1ff */
        /* <DEDUP_REMOVED lines=12> */
[----:B------:R-:W-:Y:S01]  /*a110*/  @!P6 IADD3 R3, P0, PT, R2, UR12, RZ ;  /* 0x0000000c0203ec10 */ /* 0x000fe2000ff1e0ff */
[----:B------:R-:W-:Y:S01]  /*a120*/  @!P5 IMAD R4, R4, UR13, RZ ;  /* 0x0000000d0404dc24 */ /* 0x000fe2000f8e02ff */
[----:B------:R-:W2:Y:S01]  /*a130*/  @!P5 LDC.64 R16, c[0x0][0x420] ;  /* 0x00010800ff10db82 */ /* 0x000ea20000000a00 */
[----:B------:R-:W-:Y:S01]  /*a140*/  @!P4 IMAD R12, R12, UR13, RZ ;  /* 0x0000000d0c0ccc24 */ /* 0x000fe2000f8e02ff */
[----:B------:R-:W-:Y:S01]  /*a150*/  @!P6 LEA.HI.X.SX32 R6, R2, UR14, 0x1, P0 ;  /* 0x0000000e0206ec11 */ /* 0x000fe200080f0eff */
[----:B------:R-:W-:Y:S01]  /*a160*/  @!P3 IMAD R5, R5, UR13, RZ ;  /* 0x0000000d0505bc24 */ /* 0x000fe2000f8e02ff */
[----:B------:R-:W-:-:S04]  /*a170*/  @!P5 IADD3 R2, P0, PT, R4, UR12, RZ ;  /* 0x0000000c0402dc10 */ /* 0x000fc8000ff1e0ff */
[----:B------:R-:W5:Y:S01]  /*a180*/  @!P4 LDC.64 R22, c[0x0][0x420] ;  /* 0x00010800ff16cb82 */ /* 0x000f620000000a00 */
[----:B------:R-:W-:Y:S02]  /*a190*/  @!P5 LEA.HI.X.SX32 R4, R4, UR14, 0x1, P0 ;  /* 0x0000000e0404dc11 */ /* 0x000fe400080f0eff */
[----:B------:R-:W-:-:S05]  /*a1a0*/  @!P3 IADD3 R13, P0, PT, R5, UR12, RZ ;  /* 0x0000000c050dbc10 */ /* 0x000fca000ff1e0ff */
[----:B------:R-:W3:Y:S01]  /*a1b0*/  @!P3 LDC.64 R24, c[0x0][0x420] ;  /* 0x00010800ff18bb82 */ /* 0x000ee20000000a00 */
[----:B-1----:R-:W-:-:S04]  /*a1c0*/  @!P6 LEA R10, P1, R3, R10, 0x2 ;  /* 0x0000000a030ae211 */ /* 0x002fc800078210ff */
[----:B------:R-:W-:Y:S02]  /*a1d0*/  @!P6 LEA.HI.X R11, R3, R11, R6, 0x2, P1 ;  /* 0x0000000b030be211 */ /* 0x000fe400008f1406 */
[----:B------:R-:W-:Y:S02]  /*a1e0*/  @!P4 IADD3 R3, P1, PT, R12, UR12, RZ ;  /* 0x0000000c0c03cc10 */ /* 0x000fe4000ff3e0ff */
[----:B--2---:R-:W-:Y:S01]  /*a1f0*/  @!P5 LEA R6, P2, R2, R16, 0x2 ;  /* 0x000000100206d211 */ /* 0x004fe200078410ff */
[----:B------:R1:W-:Y:S01]  /*a200*/  @!P6 STG.E desc[UR22][R10.64], R26 ;  /* 0x0000001a0a00e986 */ /* 0x0003e2000c101916 */
[----:B------:R-:W-:Y:S02]  /*a210*/  @!P4 LEA.HI.X.SX32 R16, R12, UR14, 0x1, P1 ;  /* 0x0000000e0c10cc11 */ /* 0x000fe400088f0eff */
[----:B------:R-:W-:Y:S02]  /*a220*/  @!P5 LEA.HI.X R7, R2, R17, R4, 0x2, P2 ;  /* 0x000000110207d211 */ /* 0x000fe400010f1404 */
[----:B------:R-:W-:-:S02]  /*a230*/  @!P3 LEA.HI.X.SX32 R12, R5, UR14, 0x1, P0 ;  /* 0x0000000e050cbc11 */ /* 0x000fc400080f0eff */
[C---:B-----5:R-:W-:Y:S01]  /*a240*/  @!P4 LEA R4, P1, R3.reuse, R22, 0x2 ;  /* 0x000000160304c211 */ /* 0x060fe200078210ff */
[----:B------:R1:W-:Y:S03]  /*a250*/  @!P5 STG.E desc[UR22][R6.64], R21 ;  /* 0x000000150600d986 */ /* 0x0003e6000c101916 */
[----:B------:R-:W-:Y:S02]  /*a260*/  @!P4 LEA.HI.X R5, R3, R23, R16, 0x2, P1 ;  /* 0x000000170305c211 */ /* 0x000fe400008f1410 */
[----:B---3--:R-:W-:-:S03]  /*a270*/  @!P3 LEA R2, P0, R13, R24, 0x2 ;  /* 0x000000180d02b211 */ /* 0x008fc600078010ff */
[----:B------:R1:W-:Y:S01]  /*a280*/  @!P4 STG.E desc[UR22][R4.64], R20 ;  /* 0x000000140400c986 */ /* 0x0003e2000c101916 */
[----:B------:R-:W-:-:S05]  /*a290*/  @!P3 LEA.HI.X R3, R13, R25, R12, 0x2, P0 ;  /* 0x000000190d03b211 */ /* 0x000fca00000f140c */
[----:B------:R1:W-:Y:S04]  /*a2a0*/  @!P3 STG.E desc[UR22][R2.64], R8 ;  /* 0x000000080200b986 */ /* 0x0003e8000c101916 */
.L_x_127:
[----:B------:R-:W-:Y:S05]  /*a2b0*/  BSYNC.RECONVERGENT B0 ;  /* 0x0000000000007941 */ /* 0x000fea0003800200 */
.L_x_126:
[----:B------:R-:W2:Y:S01]  /*a2c0*/  LDS.128 R60, [R0] ;  /* 0x00000000003c7984 */ /* 0x000ea20000000c00 */
[----:B-1----:R-:W-:Y:S01]  /*a2d0*/  IMAD.MOV.U32 R8, RZ, RZ, R18 ;  /* 0x000000ffff087224 */ /* 0x002fe200078e0012 */
[----:B------:R-:W1:Y:S01]  /*a2e0*/  LDCU.64 UR4, c[0x0][0x3f0] ;  /* 0x00007e00ff0477ac */ /* 0x000e620008000a00 */
[----:B------:R-:W-:Y:S01]  /*a2f0*/  SHF.R.U32.HI R6, RZ, 0x3, R204 ;  /* 0x00000003ff067819 */ /* 0x000fe200000116cc */
[----:B------:R-:W5:Y:S01]  /*a300*/  LDS.128 R56, [R0+0x4000] ;  /* 0x0040000000387984 */ /* 0x000f620000000c00 */
[----:B---3--:R-:W-:Y:S01]  /*a310*/  IMAD.WIDE.U32 R2, R28, UR8, R8 ;  /* 0x000000081c027c25 */ /* 0x008fe2000f8e0008 */
[----:B------:R-:W-:Y:S01]  /*a320*/  UIMAD.WIDE.U32 UR16, UR6, 0x80, URZ ;  /* 0x00000080061078a5 */ /* 0x000fe2000f8e00ff */
[C---:B----4-:R-:W-:Y:S01]  /*a330*/  SHF.L.U64.HI R80, R14.reuse, 0x6, R15 ;  /* 0x000000060e507819 */ /* 0x050fe2000001020f */
[----:B------:R-:W3:Y:S01]  /*a340*/  LDS.128 R76, [R0+0x800] ;  /* 0x00080000004c7984 */ /* 0x000ee20000000c00 */
[----:B------:R-:W-:Y:S01]  /*a350*/  IMAD R3, R29, UR8, R3 ;  /* 0x000000081d037c24 */ /* 0x000fe2000f8e0203 */
[C---:B------:R-:W-:Y:S01]  /*a360*/  SHF.L.U64.HI R13, R14.reuse, 0x5, R15 ;  /* 0x000000050e0d7819 */ /* 0x040fe2000001020f */
[----:B------:R-:W-:Y:S01]  /*a370*/  IMAD.SHL.U32 R12, R14, 0x20, RZ ;  /* 0x000000200e0c7824 */ /* 0x000fe200078e00ff */
[----:B------:R-:W4:Y:S01]  /*a380*/  LDS.128 R68, [R0+0x4800] ;  /* 0x0048000000447984 */ /* 0x000f220000000c00 */
[----:B------:R-:W-:Y:S01]  /*a390*/  LOP3.LUT R6, R6, UR16, RZ, 0xfc, !PT ;  /* 0x0000001006067c12 */ /* 0x000fe2000f8efcff */
[----:B------:R-:W-:-:S02]  /*a3a0*/  IMAD R7, R14, UR17, RZ ;  /* 0x000000110e077c24 */ /* 0x000fc4000f8e02ff */
[----:B------:R-:W4:Y:S02]  /*a3b0*/  LDS.128 R72, [R0+0x1000] ;  /* 0x0010000000487984 */ /* 0x000f240000000c00 */
[C---:B------:R-:W-:Y:S02]  /*a3c0*/  IMAD.WIDE.U32 R4, R6.reuse, R14, R2 ;  /* 0x0000000e06047225 */ /* 0x040fe400078e0002 */
[----:B------:R-:W4:Y:S02]  /*a3d0*/  LDS.128 R64, [R0+0x5000] ;  /* 0x0050000000407984 */ /* 0x000f240000000c00 */
[----:B------:R-:W-:Y:S02]  /*a3e0*/  IMAD R2, R6, R15, R7 ;  /* 0x0000000f06027224 */ /* 0x000fe400078e0207 */
[----:B------:R-:W4:Y:S02]  /*a3f0*/  LDS.128 R52, [R0+0x1800] ;  /* 0x0018000000347984 */ /* 0x000f240000000c00 */
[----:B------:R-:W-:Y:S01]  /*a400*/  IMAD.IADD R3, R5, 0x1, R2 ;  /* 0x0000000105037824 */ /* 0x000fe200078e0202 */
[C---:B-1----:R-:W-:Y:S01]  /*a410*/  LEA R2, P0, R4.reuse, UR4, 0x1 ;  /* 0x0000000404027c11 */ /* 0x042fe2000f8008ff */
[----:B------:R-:W1:Y:S03]  /*a420*/  LDS.128 R40, [R0+0x5800] ;  /* 0x0058000000287984 */ /* 0x000e660000000c00 */
[----:B------:R-:W-:Y:S01]  /*a430*/  LEA.HI.X R3, R4, UR5, R3, 0x1, P0 ;  /* 0x0000000504037c11 */ /* 0x000fe200080f0c03 */
[----:B------:R-:W1:Y:S01]  /*a440*/  LDS.128 R48, [R0+0x2000] ;  /* 0x0020000000307984 */ /* 0x000e620000000c00 */
[----:B------:R-:W-:-:S02]  /*a450*/  LEA R4, P0, R14, R2, 0x7 ;  /* 0x000000020e047211 */ /* 0x000fc400078038ff */
[----:B------:R-:W-:Y:S01]  /*a460*/  IADD3 R8, P1, PT, R12, R2, RZ ;  /* 0x000000020c087210 */ /* 0x000fe20007f3e0ff */
[----:B------:R-:W1:Y:S01]  /*a470*/  LDS.128 R36, [R0+0x6000] ;  /* 0x0060000000247984 */ /* 0x000e620000000c00 */
[----:B------:R-:W-:-:S03]  /*a480*/  LEA.HI.X R5, R14, R3, R15, 0x7, P0 ;  /* 0x000000030e057211 */ /* 0x000fc600000f3c0f */
[----:B------:R-:W1:Y:S01]  /*a490*/  LDS.128 R44, [R0+0x2800] ;  /* 0x00280000002c7984 */ /* 0x000e620000000c00 */
[----:B------:R-:W-:-:S03]  /*a4a0*/  IMAD.X R9, R13, 0x1, R3, P1 ;  /* 0x000000010d097824 */ /* 0x000fc600008e0603 */
[----:B------:R-:W1:Y:S04]  /*a4b0*/  LDS.128 R24, [R0+0x6800] ;  /* 0x0068000000187984 */ /* 0x000e680000000c00 */
[----:B------:R-:W1:Y:S04]  /*a4c0*/  LDS.128 R32, [R0+0x3000] ;  /* 0x0030000000207984 */ /* 0x000e680000000c00 */
[----:B------:R-:W1:Y:S04]  /*a4d0*/  LDS.128 R20, [R0+0x7000] ;  /* 0x0070000000147984 */ /* 0x000e680000000c00 */
[----:B------:R-:W1:Y:S04]  /*a4e0*/  LDS.128 R28, [R0+0x3800] ;  /* 0x00380000001c7984 */ /* 0x000e680000000c00 */
[----:B------:R4:W1:Y:S04]  /*a4f0*/  LDS.128 R16, [R0+0x7800] ;  /* 0x0078000000107984 */ /* 0x0008680000000c00 */
[----:B--2---:R-:W-:Y:S04]  /*a500*/  STG.E.128 desc[UR22][R2.64], R60 ;  /* 0x0000003c02007986 */ /* 0x004fe8000c101d16 */
[----:B-----5:R2:W-:Y:S04]  /*a510*/  STG.E.128 desc[UR22][R2.64+0x80], R56 ;  /* 0x0000803802007986 */ /* 0x0205e8000c101d16 */
[----:B---3--:R-:W-:Y:S04]  /*a520*/  STG.E.128 desc[UR22][R8.64], R76 ;  /* 0x0000004c08007986 */ /* 0x008fe8000c101d16 */
[----:B----4-:R3:W-:Y:S01]  /*a530*/  STG.E.128 desc[UR22][R8.64+0x80], R68 ;  /* 0x0000804408007986 */ /* 0x0107e2000c101d16 */
[----:B------:R-:W-:-:S05]  /*a540*/  IMAD.SHL.U32 R0, R14, 0x40, RZ ;  /* 0x000000400e007824 */ /* 0x000fca00078e00ff */
[----:B------:R-:W-:-:S04]  /*a550*/  IADD3 R6, P0, PT, R0, R2, RZ ;  /* 0x0000000200067210 */ /* 0x000fc80007f1e0ff */
[----:B------:R-:W-:Y:S02]  /*a560*/  IADD3.X R7, PT, PT, R80, R3, RZ, P0, !PT ;  /* 0x0000000350077210 */ /* 0x000fe400007fe4ff */
[----:B------:R-:W-:-:S03]  /*a570*/  IADD3 R10, P0, PT, R6, R12, RZ ;  /* 0x0000000c060a7210 */ /* 0x000fc60007f1e0ff */
[----:B------:R-:W-:Y:S02]  /*a580*/  STG.E.128 desc[UR22][R6.64], R72 ;  /* 0x0000004806007986 */ /* 0x000fe4000c101d16 */
[----:B------:R-:W-:Y:S01]  /*a590*/  IMAD.X R11, R7, 0x1, R13, P0 ;  /* 0x00000001070b7824 */ /* 0x000fe200000e060d */
[C---:B--2---:R-:W-:Y:S01]  /*a5a0*/  IADD3 R2, P0, PT, R4.reuse, R0, RZ ;  /* 0x0000000004027210 */ /* 0x044fe20007f1e0ff */
[----:B------:R2:W-:Y:S04]  /*a5b0*/  STG.E.128 desc[UR22][R6.64+0x80], R64 ;  /* 0x0000804006007986 */ /* 0x0005e8000c101d16 */
[----:B------:R-:W-:Y:S01]  /*a5c0*/  IMAD.X R3, R5, 0x1, R80, P0 ;  /* 0x0000000105037824 */ /* 0x000fe200000e0650 */
[----:B------:R-:W-:Y:S01]  /*a5d0*/  STG.E.128 desc[UR22][R10.64], R52 ;  /* 0x000000340a007986 */ /* 0x000fe2000c101d16 */
[----:B---3--:R-:W-:-:S03]  /*a5e0*/  IADD3 R8, P1, PT, R4, R12, RZ ;  /* 0x0000000c04087210 */ /* 0x008fc60007f3e0ff */
[----:B-1----:R-:W-:Y:S01]  /*a5f0*/  STG.E.128 desc[UR22][R10.64+0x80], R40 ;  /* 0x000080280a007986 */ /* 0x002fe2000c101d16 */
[----:B------:R-:W-:-:S03]  /*a600*/  IADD3.X R9, PT, PT, R5, R13, RZ, P1, !PT ;  /* 0x0000000d05097210 */ /* 0x000fc60000ffe4ff */
[----:B------:R-:W-:Y:S04]  /*a610*/  STG.E.128 desc[UR22][R4.64], R48 ;  /* 0x0000003004007986 */ /* 0x000fe8000c101d16 */
[----:B------:R-:W-:Y:S04]  /*a620*/  STG.E.128 desc[UR22][R4.64+0x80], R36 ;  /* 0x0000802404007986 */ /* 0x000fe8000c101d16 */
[----:B------:R-:W-:Y:S04]  /*a630*/  STG.E.128 desc[UR22][R8.64], R44 ;  /* 0x0000002c08007986 */ /* 0x000fe8000c101d16 */
[----:B------:R-:W-:Y:S04]  /*a640*/  STG.E.128 desc[UR22][R8.64+0x80], R24 ;  /* 0x0000801808007986 */ /* 0x000fe8000c101d16 */
[----:B------:R-:W-:Y:S01]  /*a650*/  STG.E.128 desc[UR22][R2.64], R32 ;  /* 0x0000002002007986 */ /* 0x000fe2000c101d16 */
[----:B--2---:R-:W-:-:S03]  /*a660*/  IADD3 R6, P0, PT, R2, R12, RZ ;  /* 0x0000000c02067210 */ /* 0x004fc60007f1e0ff */
[----:B------:R-:W-:Y:S02]  /*a670*/  STG.E.128 desc[UR22][R2.64+0x80], R20 ;  /* 0x0000801402007986 */ /* 0x000fe4000c101d16 */
[----:B------:R-:W-:-:S05]  /*a680*/  IMAD.X R7, R3, 0x1, R13, P0 ;  /* 0x0000000103077824 */ /* 0x000fca00000e060d */
[----:B------:R-:W-:Y:S04]  /*a690*/  STG.E.128 desc[UR22][R6.64], R28 ;  /* 0x0000001c06007986 */ /* 0x000fe8000c101d16 */
[----:B------:R-:W-:Y:S01]  /*a6a0*/  STG.E.128 desc[UR22][R6.64+0x80], R16 ;  /* 0x0000801006007986 */ /* 0x000fe2000c101d16 */
[----:B------:R-:W-:Y:S05]  /*a6b0*/  EXIT ;  /* 0x000000000000794d */ /* 0x000fea0003800000 */
.L_x_128:
        /* <DEDUP_REMOVED lines=12> */
.L_x_2841:


//--------------------- .text._ZN5flash16flash_fwd_kernelI23Flash_fwd_kernel_traitsILi128ELi128ELi64ELi4ELb0ELb0EN7cutlass6half_tE19Flash_kernel_traitsILi128ELi128ELi64ELi4ES3_EELb0ELb0ELb0ELb0ELb1ELb1ELb1ELb0EEEvNS_16Flash_fwd_paramsE --------------------------
	.section	.text._ZN5flash16flash_fwd_kernelI23Flash_fwd_kernel_traitsILi128ELi128ELi64ELi4ELb0ELb0EN7cutlass6half_tE19Flash_kernel_traitsILi128ELi128ELi64ELi4ES3_EELb0ELb0ELb0ELb0ELb1ELb1ELb1ELb0EEEvNS_16Flash_fwd_paramsE,"ax",@progbits
	.align	128
        .global         _ZN5flash16flash_fwd_kernelI23Flash_fwd_kernel_traitsILi128ELi128ELi64ELi4ELb0ELb0EN7cutlass6half_tE19Flash_kernel_traitsILi128ELi128ELi64ELi4ES3_EELb0ELb0ELb0ELb0ELb1ELb1ELb1ELb0EEEvNS_16Flash_fwd_paramsE
        .type           _ZN5flash16flash_fwd_kernelI23Flash_fwd_kernel_traitsILi128ELi128ELi64ELi4ELb0ELb0EN7cutlass6half_tE19Flash_kernel_traitsILi128ELi128ELi64ELi4ES3_EELb0ELb0ELb0ELb0ELb1ELb1ELb1ELb0EEEvNS_16Flash_fwd_paramsE,@function
        .size           _ZN5flash16flash_fwd_kernelI23Flash_fwd_kernel_traitsILi128ELi128ELi64ELi4ELb0ELb0EN7cutlass6half_tE19Flash_kernel_traitsILi128ELi128ELi64ELi4ES3_EELb0ELb0ELb0ELb0ELb1ELb1ELb1ELb0EEEvNS_16Flash_fwd_paramsE,(.L_x_2842 - _ZN5flash16flash_fwd_kernelI23Flash_fwd_kernel_traitsILi128ELi128ELi64ELi4ELb0ELb0EN7cutlass6half_tE19Flash_kernel_traitsILi128ELi128ELi64ELi4ES3_EELb0ELb0ELb0ELb0ELb1ELb1ELb1ELb0EEEvNS_16Flash_fwd_paramsE)
        .other          _ZN5flash16flash_fwd_kernelI23Flash_fwd_kernel_traitsILi128ELi128ELi64ELi4ELb0ELb0EN7cutlass6half_tE19Flash_kernel_traitsILi128ELi128ELi64ELi4ES3_EELb0ELb0ELb0ELb0ELb1ELb1ELb1ELb0EEEvNS_16Flash_fwd_paramsE,@"STO_CUDA_ENTRY STV_DEFAULT"
_ZN5flash16flash_fwd_kernelI23Flash_fwd_kernel_traitsILi128ELi128ELi64ELi4ELb0ELb0EN7cutlass6half_tE19Flash_kernel_traitsILi128ELi128ELi64ELi4ES3_EELb0ELb0ELb0ELb0ELb1ELb1ELb1ELb0EEEvNS_16Flash_fwd_paramsE:
.text._ZN5flash16flash_fwd_kernelI23Flash_fwd_kernel_traitsILi128ELi128ELi64ELi4ELb0ELb0EN7cutlass6half_tE19Flash_kernel_traitsILi128ELi128ELi64ELi4ES3_EELb0ELb0ELb0ELb0ELb1ELb1ELb1ELb0EEEvNS_16Flash_fwd_paramsE:
        /* <DEDUP_REMOVED lines=53> */
[C---:B------:R-:W-:Y:S01]  /*0350*/  IMAD.SHL.U32 R37, R44.reuse, 0x8, RZ ;  /* 0x000000082c257824 */ /* 0x040fe200078e00ff */
[----:B------:R-:W-:Y:S01]  /*0360*/  UISETP.NE.AND UP2, UPT, UR27, URZ, UPT ;  /* 0x000000ff1b00728c */ /* 0x000fe2000bf45270 */
[----:B--2---:R-:W-:Y:S01]  /*0370*/  IMAD.U32 R8, RZ, RZ, UR18 ;  /* 0x00000012ff087e24 */ /* 0x004fe2000f8e00ff */
[----:B------:R-:W-:Y:S01]  /*0380*/  @!UP1 USEL UR31, UR21, URZ, UP0 ;  /* 0x000000ff151f9287 */ /* 0x000fe20008000000 */
[----:B------:R-:W-:Y:S01]  /*0390*/  SHF.R.U32.HI R38, RZ, 0x3, R44 ;  /* 0x00000003ff267819 */ /* 0x000fe2000001162c */
[----:B------:R-:W2:Y:S01]  /*03a0*/  LDCU.128 UR12, c[0x0][0x3d0] ;  /* 0x00007a00ff0c77ac */ /* 0x000ea20008000c00 */
[----:B------:R-:W-:Y:S01]  /*03b0*/  LOP3.LUT R240, R37, 0x38, RZ, 0xc0, !PT ;  /* 0x0000003825f07812 */ /* 0x000fe200078ec0ff */
[----:B------:R-:W-:Y:S01]  /*03c0*/  IMAD.U32 R34, RZ, RZ, UR16 ;  /* 0x00000010ff227e24 */ /* 0x000fe2000f8e00ff */
[C---:B------:R-:W-:Y:S01]  /*03d0*/  SHF.L.U32 R170, R44.reuse, 0x6, RZ ;  /* 0x000000062caa7819 */ /* 0x040fe200000006ff */
[----:B------:R-:W-:Y:S01]  /*03e0*/  @!UP1 UIADD3 UR30, UPT, UPT, UR31, UR20, -UR26 ;  /* 0x000000141f1e9290 */ /* 0x000fe2000fffe81a */
[----:B-1----:R-:W1:Y:S01]  /*03f0*/  MUFU.RCP R2, R2 ;  /* 0x0000000200027308 */ /* 0x002e620000001000 */
[----:B------:R-:W-:Y:S01]  /*0400*/  UIMAD UR21, UR25, UR19, URZ ;  /* 0x00000013191572a4 */ /* 0x000fe2000f8e02ff */
[----:B------:R-:W-:Y:S01]  /*0410*/  IMAD.U32 R35, RZ, RZ, UR17 ;  /* 0x00000011ff237e24 */ /* 0x000fe2000f8e00ff */
[----:B------:R-:W-:Y:S01]  /*0420*/  UIADD3 UR20, UPT, UPT, UR30, 0x3f, URZ ;  /* 0x0000003f1e147890 */ /* 0x000fe2000fffe0ff */
[----:B------:R-:W-:Y:S01]  /*0430*/  IMAD.SHL.U32 R6, R44, 0x20, RZ ;  /* 0x000000202c067824 */ /* 0x000fe200078e00ff */
[----:B------:R-:W-:Y:S01]  /*0440*/  UIMAD.WIDE.U32 UR16, UR28, 0x80, URZ ;  /* 0x000000801c1078a5 */ /* 0x000fe2000f8e00ff */
[----:B------:R-:W-:Y:S01]  /*0450*/  LOP3.LUT R36, R170, 0x200, RZ, 0xc0, !PT ;  /* 0x00000200aa247812 */ /* 0x000fe200078ec0ff */
[----:B------:R-:W-:Y:S01]  /*0460*/  USHF.R.S32.HI UR18, URZ, 0x1f, UR20 ;  /* 0x0000001fff127899 */ /* 0x000fe20008011414 */
[----:B------:R3:W-:Y:S01]  /*0470*/  STL [R1+0x1c], R8 ;  /* 0x00001c0801007387 */ /* 0x0007e20000100800 */
[C---:B------:R-:W-:Y:S01]  /*0480*/  SHF.L.U64.HI R169, R22.reuse, 0x6, R23 ;  /* 0x0000000616a97819 */ /* 0x040fe20000010217 */
[----:B------:R-:W-:Y:S01]  /*0490*/  IMAD.SHL.U32 R168, R22, 0x40, RZ ;  /* 0x0000004016a87824 */ /* 0x000fe200078e00ff */
[----:B------:R-:W-:Y:S01]  /*04a0*/  ULEA.HI UR20, UR18, UR20, URZ, 0x6 ;  /* 0x0000001412147291 */ /* 0x000fe2000f8f30ff */
[----:B------:R-:W-:Y:S01]  /*04b0*/  LOP3.LUT R36, R36, 0x7c00, R6, 0xf8, !PT ;  /* 0x00007c0024247812 */ /* 0x000fe200078ef806 */
[----:B------:R-:W-:Y:S01]  /*04c0*/  IMAD R16, R12, UR17, RZ ;  /* 0x000000110c107c24 */ /* 0x000fe2000f8e02ff */
[----:B------:R-:W-:Y:S01]  /*04d0*/  LOP3.LUT R19, R38, UR16, RZ, 0xfc, !PT ;  /* 0x0000001026137c12 */ /* 0x000fe2000f8efcff */
[----:B------:R-:W-:Y:S01]  /*04e0*/  IMAD.SHL.U32 R164, R22, 0x10, RZ ;  /* 0x0000001016a47824 */ /* 0x000fe200078e00ff */
[----:B------:R-:W-:-:S02]  /*04f0*/  SHF.L.U32 R6, R12, 0x5, RZ ;  /* 0x000000050c067819 */ /* 0x000fc400000006ff */
[----:B-1----:R-:W-:Y:S01]  /*0500*/  IADD3 R2, PT, PT, R2, 0xffffffe, RZ ;  /* 0x0ffffffe02027810 */ /* 0x002fe20007ffe0ff */
[----:B------:R-:W-:Y:S01]  /*0510*/  IMAD R16, R19, R13, R16 ;  /* 0x0000000d13107224 */ /* 0x000fe200078e0210 */
[C-C-:B------:R-:W-:Y:S02]  /*0520*/  SHF.L.U64.HI R156, R22.reuse, 0x4, R23.reuse ;  /* 0x00000004169c7819 */ /* 0x140fe40000010217 */
[----:B------:R-:W1:Y:S01]  /*0530*/  F2I.FTZ.U32.TRUNC.NTZ R3, R2 ;  /* 0x0000000200037305 */ /* 0x000e62000021f000 */
[C---:B------:R-:W-:Y:S02]  /*0540*/  SHF.L.U32 R166, R22.reuse, 0x5, RZ ;  /* 0x0000000516a67819 */ /* 0x040fe400000006ff */
[----:B------:R-:W-:Y:S01]  /*0550*/  SHF.L.U64.HI R167, R22, 0x5, R23 ;  /* 0x0000000516a77819 */ /* 0x000fe20000010217 */
[----:B-1----:R-:W-:Y:S02]  /*0560*/  IMAD.MOV R0, RZ, RZ, -R3 ;  /* 0x000000ffff007224 */ /* 0x002fe400078e0a03 */
[----:B------:R-:W-:-:S02]  /*0570*/  IMAD.MOV.U32 R2, RZ, RZ, RZ ;  /* 0x000000ffff027224 */ /* 0x000fc400078e00ff */
[----:B------:R-:W-:-:S04]  /*0580*/  IMAD R0, R0, R4, RZ ;  /* 0x0000000400007224 */ /* 0x000fc800078e02ff */
[----:B------:R-:W-:Y:S01]  /*0590*/  IMAD.HI.U32 R2, R3, R0, R2 ;  /* 0x0000000003027227 */ /* 0x000fe200078e0002 */
[----:B------:R-:W-:Y:S02]  /*05a0*/  MOV R3, R7 ;  /* 0x0000000700037202 */ /* 0x000fe40000000f00 */
        /* <DEDUP_REMOVED lines=8> */
[----:B------:R-:W-:Y:S01]  /*0630*/  @!P2 IADD3 R2, PT, PT, R2, 0x1, RZ ;  /* 0x000000010202a810 */ /* 0x000fe20007ffe0ff */
[----:B------:R-:W-:-:S03]  /*0640*/  @!P2 IMAD.IADD R0, R0, 0x1, -R4 ;  /* 0x000000010000a824 */ /* 0x000fc600078e0a04 */
[----:B------:R-:W-:Y:S02]  /*0650*/  @!P2 R2UR UR29, R2 ;  /* 0x00000000021da2ca */ /* 0x000fe400000e0000 */
[----:B------:R-:W-:Y:S02]  /*0660*/  ISETP.GE.U32.AND P1, PT, R0, R4, PT ;  /* 0x000000040000720c */ /* 0x000fe40003f26070 */
[----:B------:R-:W-:Y:S02]  /*0670*/  MOV R2, UR26 ;  /* 0x0000001a00027c02 */ /* 0x000fe40008000f00 */
[----:B------:R-:W-:-:S03]  /*0680*/  LOP3.LUT R4, R17, UR27, RZ, 0x3c, !PT ;  /* 0x0000001b11047c12 */ /* 0x000fc6000f8e3cff */
[----:B------:R-:W-:Y:S01]  /*0690*/  IMAD.WIDE.U32 R2, R2, UR4, R240 ;  /* 0x0000000402027c25 */ /* 0x000fe2000f8e00f0 */
[----:B------:R-:W-:-:S03]  /*06a0*/  ISETP.GE.AND P0, PT, R4, RZ, PT ;  /* 0x000000ff0400720c */ /* 0x000fc60003f06270 */
[----:B------:R-:W-:Y:S01]  /*06b0*/  IMAD.U32 R0, RZ, RZ, UR29 ;  /* 0x0000001dff007e24 */ /* 0x000fe2000f8e00ff */
[----:B------:R-:W-:Y:S01]  /*06c0*/  IADD3 R3, PT, PT, R3, UR8, RZ ;  /* 0x0000000803037c10 */ /* 0x000fe2000fffe0ff */
[----:B------:R-:W1:Y:S02]  /*06d0*/  LDCU.128 UR8, c[0x0][0x390] ;  /* 0x00007200ff0877ac */ /* 0x000e640008000c00 */
[----:B------:R-:W-:Y:S02]  /*06e0*/  @P1 VIADD R0, R0, 0x1 ;  /* 0x0000000100001836 */ /* 0x000fe40000000000 */
[----:B------:R-:W-:-:S03]  /*06f0*/  IMAD.WIDE.U32 R2, R8, UR25, R2 ;  /* 0x0000001908027c25 */ /* 0x000fc6000f8e0002 */
[----:B------:R-:W-:Y:S01]  /*0700*/  @P1 R2UR UR29, R0 ;  /* 0x00000000001d12ca */ /* 0x000fe200000e0000 */
[----:B------:R-:W-:Y:S01]  /*0710*/  VOTEU.ANY UP0, P0 ;  /* 0x0000000000ff7886 */ /* 0x000fe20000000100 */
[----:B------:R-:W-:Y:S01]  /*0720*/  IADD3 R3, PT, PT, R3, UR21, RZ ;  /* 0x0000001503037c10 */ /* 0x000fe2000fffe0ff */
[----:B---3--:R-:W-:Y:S01]  /*0730*/  IMAD.SHL.U32 R8, R12, 0x40, RZ ;  /* 0x000000400c087824 */ /* 0x008fe200078e00ff */
[----:B--2---:R-:W-:Y:S01]  /*0740*/  MOV R0, UR14 ;  /* 0x0000000e00007c02 */ /* 0x004fe20008000f00 */
[----:B------:R-:W-:-:S04]  /*0750*/  IMAD.WIDE.U32 R2, R38, UR4, R2 ;  /* 0x0000000426027c25 */ /* 0x000fc8000f8e0002 */
[----:B-1----:R-:W-:-:S04]  /*0760*/  IMAD.U32 R4, RZ, RZ, UR10 ;  /* 0x0000000aff047e24 */ /* 0x002fc8000f8e00ff */
[----:B------:R-:W-:Y:S01]  /*0770*/  @!UP0 UIADD3 UR29, UPT, UPT, -UR29, URZ, URZ ;  /* 0x000000ff1d1d8290 */ /* 0x000fe2000fffe1ff */
[----:B------:R-:W-:Y:S01]  /*0780*/  IMAD.U32 R10, RZ, RZ, UR11 ;  /* 0x0000000bff0a7e24 */ /* 0x000fe2000f8e00ff */
[----:B------:R-:W-:Y:S01]  /*0790*/  @!UP2 ULOP3.LUT UR29, URZ, UR27, URZ, 0x33, !UPT ;  /* 0x0000001bff1da292 */ /* 0x000fe2000f8e33ff */
[----:B------:R-:W-:Y:S01]  /*07a0*/  IMAD R3, R38, UR5, R3 ;  /* 0x0000000526037c24 */ /* 0x000fe2000f8e0203 */
[----:B------:R-:W-:Y:S01]  /*07b0*/  ULEA.HI.SX32 UR27, UR20, 0xffffffff, 0x1a ;  /* 0xffffffff141b7891 */ /* 0x000fe2000f8fd2ff */
[----:B------:R-:W-:Y:S01]  /*07c0*/  IMAD.WIDE.U32 R4, R4, UR25, R240 ;  /* 0x0000001904047c25 */ /* 0x000fe2000f8e00f0 */
[----:B------:R-:W-:Y:S02]  /*07d0*/  USHF.R.S32.HI UR10, URZ, 0x1f, UR29 ;  /* 0x0000001fff0a7899 */ /* 0x000fe4000801141d */
[----:B------:R-:W-:Y:S01]  /*07e0*/  USHF.R.S32.HI UR11, URZ, 0x1f, UR27 ;  /* 0x0000001fff0b7899 */ /* 0x000fe2000801141b */
[----:B------:R-:W-:Y:S01]  /*07f0*/  IMAD.WIDE.U32 R2, R0, UR29, R2 ;  /* 0x0000001d00027c25 */ /* 0x000fe2000f8e0002 */
[----:B------:R-:W-:-:S02]  /*0800*/  UIMAD UR18, UR10, UR14, URZ ;  /* 0x0000000e0a1272a4 */ /* 0x000fc4000f8e02ff */
[----:B------:R-:W-:Y:S01]  /*0810*/  UIMAD UR28, UR11, UR4, URZ ;  /* 0x000000040b1c72a4 */ /* 0x000fe2000f8e02ff */
[----:B------:R-:W-:Y:S01]  /*0820*/  IMAD R11, R10, UR25, R5 ;  /* 0x000000190a0b7c24 */ /* 0x000fe2000f8e0205 */
[----:B------:R-:W-:Y:S01]  /*0830*/  UIMAD UR15, UR29, UR15, UR18 ;  /* 0x0000000f1d0f72a4 */ /* 0x000fe2000f8e0212 */
[----:B------:R-:W-:Y:S01]  /*0840*/  LEA R31, P0, R2, UR8, 0x1 ;  /* 0x00000008021f7c11 */ /* 0x000fe2000f8008ff */
[----:B------:R-:W-:Y:S01]  /*0850*/  UIMAD.WIDE.U32 UR32, UR27, UR4, URZ ;  /* 0x000000041b2072a5 */ /* 0x000fe2000f8e00ff */
[----:B------:R-:W-:Y:S01]  /*0860*/  MOV R10, R4 ;  /* 0x00000004000a7202 */ /* 0x000fe20000000f00 */
[----:B------:R-:W-:Y:S01]  /*0870*/  UIMAD UR28, UR27, UR5, UR28 ;  /* 0x000000051b1c72a4 */ /* 0x000fe2000f8e021c */
[C---:B------:R-:W-:Y:S01]  /*0880*/  SHF.L.U64.HI R5, R12.reuse, 0x4, R13 ;  /* 0x000000040c057819 */ /* 0x040fe2000001020d */
[----:B------:R-:W-:Y:S01]  /*0890*/  VIADD R0, R3, UR15 ;  /* 0x0000000f03007c36 */ /* 0x000fe20008000000 */
[----:B------:R-:W1:Y:S01]  /*08a0*/  LDCU.128 UR16, c[0x0][0x380] ;  /* 0x00007000ff1077ac */ /* 0x000e620008000c00 */
[----:B------:R-:W-:Y:S01]  /*08b0*/  IMAD.SHL.U32 R4, R12, 0x10, RZ ;  /* 0x000000100c047824 */ /* 0x000fe200078e00ff */
[----:B------:R-:W-:Y:S01]  /*08c0*/  MOV R3, UR33 ;  /* 0x0000002100037c02 */ /* 0x000fe20008000f00 */
[----:B------:R-:W-:Y:S01]  /*08d0*/  IMAD.WIDE.U32 R8, R19, R12, R8 ;  /* 0x0000000c13087225 */ /* 0x000fe200078e0008 */
[----:B------:R-:W-:Y:S01]  /*08e0*/  UIADD3 UR28, UPT, UPT, UR33, UR28, URZ ;  /* 0x0000001c211c7290 */ /* 0x000fe2000fffe0ff */
[----:B------:R-:W-:Y:S01]  /*08f0*/  LEA.HI.X R30, R2, UR9, R0, 0x1, P0 ;  /* 0x00000009021e7c11 */ /* 0x000fe200080f0c00 */
[----:B------:R-:W-:Y:S01]  /*0900*/  UIMAD UR10, UR10, UR12, URZ ;  /* 0x0000000c0a0a72a4 */ /* 0x000fe2000f8e02ff */
[----:B------:R-:W-:-:S02]  /*0910*/  IMAD.U32 R2, RZ, RZ, UR32 ;  /* 0x00000020ff027e24 */ /* 0x000fc4000f8e00ff */
[----:B------:R-:W-:Y:S01]  /*0920*/  IMAD.WIDE.U32 R20, R19, R12, R4 ;  /* 0x0000000c13147225 */ /* 0x000fe200078e0004 */
[----:B------:R-:W-:Y:S02]  /*0930*/  UIMAD UR10, UR29, UR13, UR10 ;  /* 0x0000000d1d0a72a4 */ /* 0x000fe4000f8e020a */
[----:B------:R-:W-:Y:S01]  /*0940*/  LEA R28, P0, R2, R31, 0x7 ;  /* 0x0000001f021c7211 */ /* 0x000fe200078038ff */
[----:B------:R-:W-:-:S05]  /*0950*/  IMAD.U32 R0, RZ, RZ, UR28 ;  /* 0x0000001cff007e24 */ /* 0x000fca000f8e00ff */
[----:B------:R-:W-:Y:S01]  /*0960*/  LEA.HI.X R29, R2, R30, R0, 0x7, P0 ;  /* 0x0000001e021d7211 */ /* 0x000fe200000f3c00 */
[C---:B------:R-:W-:Y:S01]  /*0970*/  IMAD.WIDE.U32 R2, R17.reuse, UR6, R10 ;  /* 0x0000000611027c25 */ /* 0x040fe2000f8e000a */
        /* <DEDUP_REMOVED lines=13> */
[C---:B------:R-:W-:Y:S02]  /*0a50*/  IADD3 R20, P4, PT, R2.reuse, R8, RZ ;  /* 0x0000000802147210 */ /* 0x040fe40007f9e0ff */
[----:B------:R-:W-:Y:S02]  /*0a60*/  IADD3.X R26, PT, PT, R3, R10, R5, P6, P5 ;  /* 0x0000000a031a7210 */ /* 0x000fe400037ea405 */
[----:B------:R-:W-:Y:S01]  /*0a70*/  IADD3 R7, P3, P2, R2, R8, R4 ;  /* 0x0000000802077210 */ /* 0x000fe20007a7e004 */
[----:B------:R-:W-:Y:S01]  /*0a80*/  IMAD.X R4, R0, 0x1, R3, P4 ;  /* 0x0000000100047824 */ /* 0x000fe200020e0603 */
[----:B------:R-:W-:Y:S02]  /*0a90*/  IADD3 R25, P5, PT, R11, R2, RZ ;  /* 0x000000020b197210 */ /* 0x000fe40007fbe0ff */
[----:B------:R-:W-:Y:S01]  /*0aa0*/  IADD3.X R33, PT, PT, R3, R6, R5, P1, P0 ;  /* 0x0000000603217210 */ /* 0x000fe20000fe0405 */
[----:B--2---:R-:W-:Y:S01]  /*0ab0*/  ULEA UR6, UR6, UR7, 0x18 ;  /* 0x0000000706067291 */ /* 0x004fe2000f8ec0ff */
[----:B-1----:R-:W-:Y:S01]  /*0ac0*/  LEA R18, P1, R9, UR16, 0x1 ;  /* 0x0000001009127c11 */ /* 0x002fe2000f8208ff */
[----:B------:R-:W-:Y:S01]  /*0ad0*/  USHF.L.U64.HI UR7, UR4, 0x4, UR5 ;  /* 0x0000000404077899 */ /* 0x000fe20008010205 */
[----:B------:R-:W-:-:S02]  /*0ae0*/  LEA R8, P0, R17, UR16, 0x1 ;  /* 0x0000001011087c11 */ /* 0x000fc4000f8008ff */
[----:B------:R-:W-:Y:S02]  /*0af0*/  IADD3.X R24, PT, PT, R3, R0, R5, P3, P2 ;  /* 0x0000000003187210 */ /* 0x000fe40001fe4405 */
[----:B------:R-:W-:Y:S01]  /*0b00*/  IADD3.X R32, PT, PT, R6, R3, RZ, P5, !PT ;  /* 0x0000000306207210 */ /* 0x000fe20002ffe4ff */
[----:B------:R-:W-:Y:S01]  /*0b10*/  IMAD.WIDE.U32 R2, R19, R12, R2 ;  /* 0x0000000c13027225 */ /* 0x000fe200078e0002 */
[----:B------:R-:W-:Y:S02]  /*0b20*/  LEA.HI.X R19, R9, UR17, R21, 0x1, P1 ;  /* 0x0000001109137c11 */ /* 0x000fe400088f0c15 */
[----:B------:R-:W-:Y:S01]  /*0b30*/  LEA R14, P2, R13, UR16, 0x1 ;  /* 0x000000100d0e7c11 */ /* 0x000fe2000f8408ff */
[----:B------:R-:W-:Y:S01]  /*0b40*/  IMAD.IADD R16, R3, 0x1, R16 ;  /* 0x0000000103107824 */ /* 0x000fe200078e0210 */
[----:B------:R-:W-:Y:S02]  /*0b50*/  LEA.HI.X R9, R17, UR17, R26, 0x1, P0 ;  /* 0x0000001111097c11 */ /* 0x000fe400080f0c1a */
[----:B------:R-:W-:-:S02]  /*0b60*/  LEA R12, P0, R7, UR16, 0x1 ;  /* 0x00000010070c7c11 */ /* 0x000fc4000f8008ff */
[----:B------:R-:W-:Y:S02]  /*0b70*/  LEA R10, P1, R20, UR16, 0x1 ;  /* 0x00000010140a7c11 */ /* 0x000fe4000f8208ff */
[----:B------:R-:W-:Y:S02]  /*0b80*/  LEA.HI.X R15, R13, UR17, R15, 0x1, P2 ;  /* 0x000000110d0f7c11 */ /* 0x000fe400090f0c0f */
[----:B------:R-:W-:Y:S01]  /*0b90*/  LEA.HI.X R13, R7, UR17, R24, 0x1, P0 ;  /* 0x00000011070d7c11 */ /* 0x000fe200080f0c18 */
[----:B------:R-:W-:Y:S01]  /*0ba0*/  IMAD R7, R22, UR24, RZ ;  /* 0x0000001816077c24 */ /* 0x000fe2000f8e02ff */
[----:B------:R-:W-:Y:S01]  /*0bb0*/  LEA.HI.X R11, R20, UR17, R4, 0x1, P1 ;  /* 0x00000011140b7c11 */ /* 0x000fe200088f0c04 */
[----:B------:R-:W-:Y:S01]  /*0bc0*/  IMAD.WIDE.U32 R4, R22, UR26, R240 ;  /* 0x0000001a16047c25 */ /* 0x000fe2000f8e00f0 */
[C---:B------:R-:W-:Y:S02]  /*0bd0*/  LEA R6, P0, R2.reuse, UR16, 0x1 ;  /* 0x0000001002067c11 */ /* 0x040fe4000f8008ff */
[----:B------:R-:W-:Y:S01]  /*0be0*/  LOP3.LUT R0, R37, 0x1f8, RZ, 0xc0, !PT ;  /* 0x000001f825007812 */ /* 0x000fe200078ec0ff */
[----:B------:R-:W-:Y:S01]  /*0bf0*/  IMAD R3, R23, UR26, R7 ;  /* 0x0000001a17037c24 */ /* 0x000fe2000f8e0207 */
[----:B------:R-:W-:-:S02]  /*0c00*/  LEA.HI.X R7, R2, UR17, R16, 0x1, P0 ;  /* 0x0000001102077c11 */ /* 0x000fc400080f0c10 */
[----:B------:R-:W-:Y:S01]  /*0c10*/  MOV R2, R4 ;  /* 0x0000000400027202 */ /* 0x000fe20000000f00 */
[----:B------:R-:W-:Y:S01]  /*0c20*/  IMAD.IADD R3, R5, 0x1, R3 ;  /* 0x0000000105037824 */ /* 0x000fe200078e0203 */
[----:B------:R-:W-:Y:S01]  /*0c30*/  LOP3.LUT R0, R0, 0x38, R44, 0x78, !PT ;  /* 0x0000003800007812 */ /* 0x000fe200078e782c */
[----:B------:R-:W-:Y:S01]  /*0c40*/  IMAD.WIDE.U32 R4, R168, UR27, RZ ;  /* 0x0000001ba8047c25 */ /* 0x000fe2000f8e00ff */
[----:B------:R-:W-:Y:S02]  /*0c50*/  LEA R20, P1, R25, UR16, 0x1 ;  /* 0x0000001019147c11 */ /* 0x000fe4000f8208ff */
[----:B------:R-:W-:Y:S01]  /*0c60*/  LOP3.LUT R0, R0, 0x1e00, R37, 0xf8, !PT ;  /* 0x00001e0000007812 */ /* 0x000fe200078ef825 */
[----:B------:R-:W-:Y:S01]  /*0c70*/  IMAD.WIDE.U32 R2, R34, UR25, R2 ;  /* 0x0000001922027c25 */ /* 0x000fe2000f8e0002 */
[----:B------:R-:W-:Y:S02]  /*0c80*/  LEA R24, P0, R27, UR16, 0x1 ;  /* 0x000000101b187c11 */ /* 0x000fe4000f8008ff */
[----:B------:R-:W-:Y:S01]  /*0c90*/  LEA R16, R0, UR6, 0x1 ;  /* 0x0000000600107c11 */ /* 0x000fe2000f8e08ff */
[----:B------:R-:W-:Y:S01]  /*0ca0*/  IMAD R3, R35, UR25, R3 ;  /* 0x0000001923037c24 */ /* 0x000fe2000f8e0203 */
[----:B------:R-:W-:Y:S01]  /*0cb0*/  LEA.HI.X R21, R25, UR17, R32, 0x1, P1 ;  /* 0x0000001119157c11 */ /* 0x000fe200088f0c20 */
[----:B------:R-:W-:Y:S01]  /*0cc0*/  IMAD.U32 R0, RZ, RZ, UR12 ;  /* 0x0000000cff007e24 */ /* 0x000fe2000f8e00ff */
[----:B------:R-:W-:Y:S01]  /*0cd0*/  LEA.HI.X R25, R27, UR17, R33, 0x1, P0 ;  /* 0x000000111b197c11 */ /* 0x000fe200080f0c21 */
[----:B------:R-:W-:Y:S01]  /*0ce0*/  IMAD.WIDE.U32 R2, R38, R22, R2 ;  /* 0x0000001626027225 */ /* 0x000fe200078e0002 */
[----:B------:R-:W-:Y:S01]  /*0cf0*/  @!PT LDS RZ, [RZ] ;  /* 0x00000000fffff984 */ /* 0x000fe20000000800 */
[----:B------:R-:W-:Y:S01]  /*0d00*/  @!PT LDS RZ, [RZ] ;  /* 0x00000000fffff984 */ /* 0x000fe20000000800 */
[----:B------:R-:W-:Y:S01]  /*0d10*/  @!PT LDS RZ, [RZ] ;  /* 0x00000000fffff984 */ /* 0x000fe20000000800 */
[----:B------:R-:W-:Y:S01]  /*0d20*/  LDGSTS.E.BYPASS.LTC128B.128 [R16], desc[UR22][R6.64] ;  /* 0x0000000006107fae */ /* 0x000fe2000b981a16 */
[----:B------:R-:W-:Y:S01]  /*0d30*/  USHF.L.U64.HI UR12, UR4, 0x5, UR5 ;  /* 0x00000005040c7899 */ /* 0x000fe20008010205 */
[----:B------:R-:W-:Y:S01]  /*0d40*/  LOP3.LUT P4, RZ, R44, 0x4, RZ, 0xc0, !PT ;  /* 0x000000042cff7812 */ /* 0x000fe2000788c0ff */
[----:B------:R-:W-:Y:S01]  /*0d50*/  IMAD R3, R38, R23, R3 ;  /* 0x0000001726037224 */ /* 0x000fe200078e0203 */
[----:B------:R1:W-:Y:S01]  /*0d60*/  LDGSTS.E.BYPASS.LTC128B.128 [R16+0x4000], desc[UR22][R6.64+0x80] ;  /* 0x0400008006107fae */ /* 0x0003e2000b981a16 */
[----:B------:R-:W-:-:S03]  /*0d70*/  IMAD.WIDE.U32 R2, R0, UR29, R2 ;  /* 0x0000001d00027c25 */ /* 0x000fc6000f8e0002 */
[----:B------:R-:W-:Y:S01]  /*0d80*/  LDGSTS.E.BYPASS.LTC128B.128 [R16+0x800], desc[UR22][R14.64] ;  /* 0x008000000e107fae */ /* 0x000fe2000b981a16 */
[----:B------:R-:W-:-:S03]  /*0d90*/  LEA R177, P0, R2, UR18, 0x1 ;  /* 0x0000001202b17c11 */ /* 0x000fc6000f8008ff */
[----:B------:R-:W-:Y:S01]  /*0da0*/  LDGSTS.E.BYPASS.LTC128B.128 [R16+0x4800], desc[UR22][R14.64+0x80] ;  /* 0x048000800e107fae */ /* 0x000fe2000b981a16 */
[----:B------:R-:W-:Y:S01]  /*0db0*/  IADD3 R0, PT, PT, R3, UR10, RZ ;  /* 0x0000000a03007c10 */ /* 0x000fe2000fffe0ff */
[----:B------:R-:W-:Y:S02]  /*0dc0*/  USHF.L.U32 UR10, UR4, 0x4, URZ ;  /* 0x00000004040a7899 */ /* 0x000fe400080006ff */
[----:B------:R-:W-:Y:S01]  /*0dd0*/  LDGSTS.E.BYPASS.LTC128B.128 [R16+0x1000], desc[UR22][R18.64] ;  /* 0x0100000012107fae */ /* 0x000fe2000b981a16 */
[----:B------:R-:W-:Y:S02]  /*0de0*/  LEA.HI.X R171, R2, UR19, R0, 0x1, P0 ;  /* 0x0000001302ab7c11 */ /* 0x000fe400080f0c00 */
[----:B------:R-:W-:Y:S01]  /*0df0*/  IADD3 R3, P0, PT, R164, R4, RZ ;  /* 0x00000004a4037210 */ /* 0x000fe20007f1e0ff */
[----:B------:R2:W-:Y:S04]  /*0e00*/  LDGSTS.E.BYPASS.LTC128B.128 [R16+0x5000], desc[UR22][R18.64+0x80] ;  /* 0x0500008012107fae */ /* 0x0005e8000b981a16 */
[----:B------:R-:W-:Y:S04]  /*0e10*/  LDGSTS.E.BYPASS.LTC128B.128 [R16+0x1800], desc[UR22][R8.64] ;  /* 0x0180000008107fae */ /* 0x000fe8000b981a16 */
[----:B------:R3:W-:Y:S01]  /*0e20*/  LDGSTS.E.BYPASS.LTC128B.128 [R16+0x5800], desc[UR22][R8.64+0x80] ;  /* 0x0580008008107fae */ /* 0x0007e2000b981a16 */
[----:B-1----:R-:W-:-:S03]  /*0e30*/  IMAD R6, R169, UR27, RZ ;  /* 0x0000001ba9067c24 */ /* 0x002fc6000f8e02ff */
[----:B------:R-:W-:Y:S01]  /*0e40*/  LDGSTS.E.BYPASS.LTC128B.128 [R16+0x2000], desc[UR22][R10.64] ;  /* 0x020000000a107fae */ /* 0x000fe2000b981a16 */
[----:B------:R-:W-:Y:S01]  /*0e50*/  IMAD R6, R168, UR11, R6 ;  /* 0x0000000ba8067c24 */ /* 0x000fe2000f8e0206 */
[----:B------:R-:W-:Y:S02]  /*0e60*/  ULEA UR11, UP0, UR32, UR10, 0x6 ;  /* 0x0000000a200b7291 */ /* 0x000fe4000f8030ff */
[----:B------:R1:W-:Y:S01]  /*0e70*/  LDGSTS.E.BYPASS.LTC128B.128 [R16+0x6000], desc[UR22][R10.64+0x80] ;  /* 0x060000800a107fae */ /* 0x0003e2000b981a16 */
[----:B------:R-:W-:Y:S01]  /*0e80*/  IMAD.IADD R0, R5, 0x1, R6 ;  /* 0x0000000105007824 */ /* 0x000fe200078e0206 */
[----:B------:R-:W-:Y:S02]  /*0e90*/  UIADD3 UR10, UP1, UPT, UR11, UR10, URZ ;  /* 0x0000000a0b0a7290 */ /* 0x000fe4000ff3e0ff */
        /* <DEDUP_REMOVED lines=8> */
[----:B--2---:R-:W-:Y:S01]  /*0f20*/  LOP3.LUT R19, R170, 0x400, RZ, 0xc0, !PT ;  /* 0x00000400aa137812 */ /* 0x004fe200078ec0ff */
[----:B------:R-:W-:Y:S02]  /*0f30*/  UISETP.GE.AND UP0, UPT, UR30, 0x41, UPT ;  /* 0x000000411e00788c */ /* 0x000fe4000bf06270 */
[----:B------:R-:W-:Y:S01]  /*0f40*/  LDGSTS.E.BYPASS.LTC128B.128 [R16+0x7000], desc[UR22][R20.64+0x80] ;  /* 0x0700008014107fae */ /* 0x000fe2000b981a16 */
[----:B---3--:R-:W-:-:S03]  /*0f50*/  LEA R8, P2, R4, R177, 0x1 ;  /* 0x000000b104087211 */ /* 0x008fc600078408ff */
        /* <DEDUP_REMOVED lines=9> */
[----:B------:R-:W-:Y:S01]  /*0ff0*/  LEA R4, P1, R10, R177, 0x1 ;  /* 0x000000b10a047211 */ /* 0x000fe200078208ff */
[----:B------:R1:W-:Y:S01]  /*1000*/  LDGSTS.E.BYPASS.LTC128B.128 [R16+0xa000], desc[UR22][R8.64+0x80] ;  /* 0x0a00008008107fae */ /* 0x0003e2000b981a16 */
[----:B----4-:R-:W-:-:S02]  /*1010*/  IADD3.X R12, PT, PT, R167, R5, RZ, P0, !PT ;  /* 0x00000005a70c7210 */ /* 0x010fc400007fe4ff */
[C---:B------:R-:W-:Y:S01]  /*1020*/  LEA R2, P0, R11.reuse, R177, 0x1 ;  /* 0x000000b10b027211 */ /* 0x040fe200078008ff */
[----:B------:R-:W-:Y:S01]  /*1030*/  LDGSTS.E.BYPASS.LTC128B.128 [R16+0x8800], desc[UR22][R6.64] ;  /* 0x0880000006107fae */ /* 0x000fe2000b981a16 */
[-C--:B------:R-:W-:Y:S01]  /*1040*/  LEA.HI.X R5, R10, R171.reuse, R0, 0x1, P1 ;  /* 0x000000ab0a057211 */ /* 0x080fe200008f0c00 */
[----:B------:R-:W-:Y:S01]  /*1050*/  IMAD.U32 R10, RZ, RZ, UR11 ;  /* 0x0000000bff0a7e24 */ /* 0x000fe2000f8e00ff */
[----:B------:R-:W-:Y:S01]  /*1060*/  LEA.HI.X R3, R11, R171, R12, 0x1, P0 ;  /* 0x000000ab0b037211 */ /* 0x000fe200000f0c0c */
[----:B------:R2:W-:Y:S01]  /*1070*/  LDGSTS.E.BYPASS.LTC128B.128 [R16+0xa800], desc[UR22][R6.64+0x80] ;  /* 0x0a80008006107fae */ /* 0x0005e2000b981a16 */
[----:B------:R-:W-:-:S03]  /*1080*/  LOP3.LUT R0, R170, 0x1c0, RZ, 0xc0, !PT ;  /* 0x000001c0aa007812 */ /* 0x000fc600078ec0ff */
[----:B------:R-:W-:Y:S01]  /*1090*/  LDGSTS.E.BYPASS.LTC128B.128 [R16+0x9000], desc[UR22][R4.64] ;  /* 0x0900000004107fae */ /* 0x000fe2000b981a16 */
[----:B------:R-:W-:-:S03]  /*10a0*/  LOP3.LUT R0, R0, 0x38, R37, 0xf8, !PT ;  /* 0x0000003800007812 */ /* 0x000fc600078ef825 */
[----:B------:R3:W-:Y:S04]  /*10b0*/  LDGSTS.E.BYPASS.LTC128B.128 [R16+0xb000], desc[UR22][R4.64+0x80] ;  /* 0x0b00008004107fae */ /* 0x0007e8000b981a16 */
[----:B------:R-:W-:Y:S04]  /*10c0*/  LDGSTS.E.BYPASS.LTC128B.128 [R16+0x9800], desc[UR22][R2.64] ;  /* 0x0980000002107fae */ /* 0x000fe8000b981a16 */
[----:B------:R4:W-:Y:S01]  /*10d0*/  LDGSTS.E.BYPASS.LTC128B.128 [R16+0xb800], desc[UR22][R2.64+0x80] ;  /* 0x0b80008002107fae */ /* 0x0009e2000b981a16 */
[----:B-1----:R-:W-:-:S03]  /*10e0*/  IMAD.U32 R9, RZ, RZ, UR10 ;  /* 0x0000000aff097e24 */ /* 0x002fc6000f8e00ff */
[----:B------:R-:W0:Y:S01]  /*10f0*/  LDGDEPBAR ;  /* 0x00000000000079af */ /* 0x000e220000000000 */
[----:B------:R-:W-:-:S03]  /*1100*/  MOV R8, UR13 ;  /* 0x0000000d00087c02 */ /* 0x000fc60008000f00 */
[----:B------:R-:W-:Y:S01]  /*1110*/  STL [R1+0x30], R177 ;  /* 0x000030b101007387 */ /* 0x000fe20000100800 */
[----:B--2---:R-:W-:-:S03]  /*1120*/  LOP3.LUT R7, R0, 0x8, R44, 0x78, !PT ;  /* 0x0000000800077812 */ /* 0x004fc600078e782c */
[----:B------:R-:W-:Y:S01]  /*1130*/  STL [R1+0x2c], R171 ;  /* 0x00002cab01007387 */ /* 0x000fe20000100800 */
[-C--:B------:R-:W-:Y:S01]  /*1140*/  LEA R6, P2, R10, R31.reuse, 0x1 ;  /* 0x0000001f0a067211 */ /* 0x080fe200078408ff */
[----:B------:R-:W-:Y:S02]  /*1150*/  IMAD R19, R7, 0x2, R19 ;  /* 0x0000000207137824 */ /* 0x000fe400078e0213 */
[----:B---3--:R-:W-:Y:S01]  /*1160*/  IMAD.U32 R5, RZ, RZ, UR28 ;  /* 0x0000001cff057e24 */ /* 0x008fe2000f8e00ff */
[----:B------:R-:W-:-:S04]  /*1170*/  LEA R4, P1, R9, R31, 0x1 ;  /* 0x0000001f09047211 */ /* 0x000fc800078208ff */
[----:B------:R-:W-:Y:S02]  /*1180*/  LEA.HI.X R7, R10, R30, R5, 0x1, P2 ;  /* 0x0000001e0a077211 */ /* 0x000fe400010f0c05 */
[----:B----4-:R-:W-:Y:S01]  /*1190*/  SHF.R.U32.HI R2, RZ, 0x1, R44 ;  /* 0x00000001ff027819 */ /* 0x010fe2000001162c */
[----:B------:R-:W-:-:S04]  /*11a0*/  DEPBAR.LE SB0, 0x0 ;  /* 0x000080000000791a */ /* 0x000fc80000000000 */
[----:B------:R-:W-:Y:S01]  /*11b0*/  BAR.SYNC.DEFER_BLOCKING 0x0 ;  /* 0x0000000000007b1d */ /* 0x000fe20000010000 */
[----:B------:R-:W-:Y:S01]  /*11c0*/  IMAD.U32 R3, RZ, RZ, UR7 ;  /* 0x00000007ff037e24 */ /* 0x000fe2000f8e00ff */
[----:B------:R-:W-:Y:S02]  /*11d0*/  LOP3.LUT R165, R0, 0x8, R2, 0x78, !PT ;  /* 0x0000000800a57812 */ /* 0x000fe400078e7802 */
[----:B------:R-:W-:Y:S02]  /*11e0*/  MOV R0, UR12 ;  /* 0x0000000c00007c02 */ /* 0x000fe40008000f00 */
[C---:B------:R-:W-:Y:S01]  /*11f0*/  LEA R2, P0, R8.reuse, R31, 0x1 ;  /* 0x0000001f08027211 */ /* 0x040fe200078008ff */
[----:B------:R-:W1:Y:S01]  /*1200*/  LDCU UR7, c[0x0][0x50c] ;  /* 0x0000a180ff0777ac */ /* 0x000e620008000800 */
[-C--:B------:R-:W-:Y:S02]  /*1210*/  LEA.HI.X R5, R9, R30.reuse, R3, 0x1, P1 ;  /* 0x0000001e09057211 */ /* 0x080fe400008f0c03 */
[----:B------:R-:W-:-:S02]  /*1220*/  LEA.HI.X R3, R8, R30, R0, 0x1, P0 ;  /* 0x0000001e08037211 */ /* 0x000fc400000f0c00 */
[----:B------:R-:W-:Y:S02]  /*1230*/  LOP3.LUT R0, R36, R165, RZ, 0xfc, !PT ;  /* 0x000000a524007212 */ /* 0x000fe400078efcff */
[----:B------:R-:W-:Y:S02]  /*1240*/  LOP3.LUT P0, RZ, R44, 0x2, RZ, 0xc0, !PT ;  /* 0x000000022cff7812 */ /* 0x000fe4000780c0ff */
[----:B------:R-:W-:Y:S02]  /*1250*/  LEA R17, R0, UR6, 0x1 ;  /* 0x0000000600117c11 */ /* 0x000fe4000f8e08ff */
[----:B------:R-:W-:Y:S02]  /*1260*/  SEL R157, R157, 0xffffffe0, !P0 ;  /* 0xffffffe09d9d7807 */ /* 0x000fe40004000000 */
[----:B------:R-:W-:-:S03]  /*1270*/  MOV R0, 0x40 ;  /* 0x0000004000007802 */ /* 0x000fc60000000f00 */
[----:B------:R-:W-:Y:S01]  /*1280*/  IMAD.IADD R46, R157, 0x1, R17 ;  /* 0x000000019d2e7824 */ /* 0x000fe200078e0211 */
[----:B------:R-:W-:Y:S01]  /*1290*/  @!PT LDS RZ, [RZ] ;  /* 0x00000000fffff984 */ /* 0x000fe20000000800 */
[----:B------:R-:W-:Y:S01]  /*12a0*/  @!PT LDS RZ, [RZ] ;  /* 0x00000000fffff984 */ /* 0x000fe20000000800 */
[----:B------:R-:W-:Y:S01]  /*12b0*/  @!PT LDS RZ, [RZ] ;  /* 0x00000000fffff984 */ /* 0x000fe20000000800 */
[----:B------:R-:W-:Y:S01]  /*12c0*/  LDGSTS.E.BYPASS.LTC128B.128 [R16+0xc000], desc[UR22][R28.64] ;  /* 0x0c0000001c107fae */ /* 0x000fe2000b981a16 */
[----:B------:R-:W-:-:S03]  /*12d0*/  SEL R0, R0, 0xffffffc0, !P4 ;  /* 0xffffffc000007807 */ /* 0x000fc60006000000 */
[----:B------:R-:W-:Y:S02]  /*12e0*/  LDGSTS.E.BYPASS.LTC128B.128 [R16+0xe000], desc[UR22][R28.64+0x80] ;  /* 0x0e0000801c107fae */ /* 0x000fe4000b981a16 */
[----:B------:R-:W-:Y:S02]  /*12f0*/  IMAD.IADD R44, R0, 0x1, R17 ;  /* 0x00000001002c7824 */ /* 0x000fe400078e0211 */
[----:B------:R-:W-:Y:S03]  /*1300*/  LDGSTS.E.BYPASS.LTC128B.128 [R16+0xc800], desc[UR22][R6.64] ;  /* 0x0c80000006107fae */ /* 0x000fe6000b981a16 */
[----:B------:R-:W-:Y:S01]  /*1310*/  IADD3 R45, PT, PT, R157, R44, RZ ;  /* 0x0000002c9d2d7210 */ /* 0x000fe20007ffe0ff */
[----:B------:R-:W-:Y:S04]  /*1320*/  LDGSTS.E.BYPASS.LTC128B.128 [R16+0xe800], desc[UR22][R6.64+0x80] ;  /* 0x0e80008006107fae */ /* 0x000fe8000b981a16 */
[----:B------:R-:W-:Y:S04]  /*1330*/  LDGSTS.E.BYPASS.LTC128B.128 [R16+0xd000], desc[UR22][R4.64] ;  /* 0x0d00000004107fae */ /* 0x000fe8000b981a16 */
[----:B------:R2:W-:Y:S04]  /*1340*/  LDGSTS.E.BYPASS.LTC128B.128 [R16+0xf000], desc[UR22][R4.64+0x80] ;  /* 0x0f00008004107fae */ /* 0x0005e8000b981a16 */
[----:B------:R-:W-:Y:S04]  /*1350*/  LDGSTS.E.BYPASS.LTC128B.128 [R16+0xd800], desc[UR22][R2.64] ;  /* 0x0d80000002107fae */ /* 0x000fe8000b981a16 */
[----:B------:R3:W-:Y:S04]  /*1360*/  LDGSTS.E.BYPASS.LTC128B.128 [R16+0xf800], desc[UR22][R2.64+0x80] ;  /* 0x0f80008002107fae */ /* 0x0007e8000b981a16 */
[----:B------:R-:W-:Y:S04]  /*1370*/  LDSM.16.M88.4 R20, [R17] ;  /* 0x000000001114783b */ /* 0x000fe80000000200 */
[----:B------:R-:W4:Y:S04]  /*1380*/  LDSM.16.M88.4 R8, [R19+UR6+0x8000] ;  /* 0x008000061308783b */ /* 0x000f280008000200 */
[----:B------:R-:W-:Y:S04]  /*1390*/  LDSM.16.M88.4 R12, [R19+UR6+0x8800] ;  /* 0x00880006130c783b */ /* 0x000fe80008000200 */
[----:B------:R-:W-:Y:S04]  /*13a0*/  LDSM.16.M88.4 R40, [R19+UR6+0x9000] ;  /* 0x009000061328783b */ /* 0x000fe80008000200 */
[----:B--2---:R-:W2:Y:S04]  /*13b0*/  LDSM.16.M88.4 R4, [R17+0x2000] ;  /* 0x002000001104783b */ /* 0x004ea80000000200 */
[----:B------:R-:W1:Y:S01]  /*13c0*/  LDSM.16.M88.4 R52, [R19+UR6+0x9800] ;  /* 0x009800061334783b */ /* 0x000e620008000200 */
[----:B---3--:R-:W-:-:S03]  /*13d0*/  IADD3 R3, PT, PT, R19, UR6, RZ ;  /* 0x0000000613037c10 */ /* 0x008fc6000fffe0ff */
[----:B------:R-:W0:Y:S02]  /*13e0*/  LDGDEPBAR ;  /* 0x00000000000079af */ /* 0x000e240000000000 */
[----:B------:R-:W-:Y:S01]  /*13f0*/  IMAD.IADD R18, R157, 0x1, R3 ;  /* 0x000000019d127824 */ /* 0x000fe200078e0203 */
[----:B------:R-:W-:-:S04]  /*1400*/  IADD3 R3, PT, PT, R0, R3, RZ ;  /* 0x0000000300037210 */ /* 0x000fc80007ffe0ff */
[----:B------:R-:W-:Y:S01]  /*1410*/  LDSM.16.M88.4 R36, [R18+0x8000] ;  /* 0x008000001224783b */ /* 0x000fe20000000200 */
[----:B------:R-:W-:-:S03]  /*1420*/  IMAD.IADD R2, R157, 0x1, R3 ;  /* 0x000000019d027824 */ /* 0x000fc600078e0203 */
[----:B------:R-:W-:Y:S04]  /*1430*/  LDSM.16.M88.4 R32, [R18+0x8800] ;  /* 0x008800001220783b */ /* 0x000fe80000000200 */
[----:B------:R-:W-:Y:S01]  /*1440*/  LDSM.16.M88.4 R24, [R18+0x9800] ;  /* 0x009800001218783b */ /* 0x000fe20000000200 */
[C---:B----4-:R-:W-:Y:S03]  /*1450*/  HMMA.16816.F32 R128, R20.reuse, R8, RZ ;  /* 0x000000081480723c */ /* 0x050fe600000018ff */
[----:B------:R-:W-:Y:S04]  /*1460*/  LDSM.16.M88.4 R28, [R18+0x9000] ;  /* 0x00900000121c783b */ /* 0x000fe80000000200 */
[----:B------:R-:W-:Y:S01]  /*1470*/  LDSM.16.M88.4 R48, [R3+0x8000] ;  /* 0x008000000330783b */ /* 0x000fe20000000200 */
[----:B------:R-:W-:Y:S03]  /*1480*/  HMMA.16816.F32 R132, R20, R10, RZ ;  /* 0x0000000a1484723c */ /* 0x000fe600000018ff */
[----:B------:R-:W-:Y:S04]  /*1490*/  LDSM.16.M88.4 R136, [R3+0x9800] ;  /* 0x009800000388783b */ /* 0x000fe80000000200 */
[----:B------:R-:W-:Y:S01]  /*14a0*/  LDSM.16.M88.4 R60, [R3+0x8800] ;  /* 0x00880000033c783b */ /* 0x000fe20000000200 */
[C---:B--2---:R-:W-:Y:S03]  /*14b0*/  HMMA.16816.F32 R68, R4.reuse, R8, RZ ;  /* 0x000000080444723c */ /* 0x044fe600000018ff */
[----:B------:R-:W-:Y:S05]  /*14c0*/  LDSM.16.M88.4 R88, [R3+0x9000] ;  /* 0x009000000358783b */ /* 0x000fea0000000200 */
[C---:B------:R-:W-:Y:S01]  /*14d0*/  HMMA.16816.F32 R76, R4.reuse, R10, RZ ;  /* 0x0000000a044c723c */ /* 0x040fe200000018ff */
[----:B------:R-:W2:Y:S07]  /*14e0*/  LDSM.16.M88.4 R8, [R46+0x2000] ;  /* 0x002000002e08783b */ /* 0x000eae0000000200 */
[C---:B------:R-:W-:Y:S08]  /*14f0*/  HMMA.16816.F32 R56, R4.reuse, R12, RZ ;  /* 0x0000000c0438723c */ /* 0x040ff000000018ff */
[----:B------:R-:W-:Y:S08]  /*1500*/  HMMA.16816.F32 R84, R4, R14, RZ ;  /* 0x0000000e0454723c */ /* 0x000ff000000018ff */
[C---:B------:R-:W-:Y:S08]  /*1510*/  HMMA.16816.F32 R112, R20.reuse, R12, RZ ;  /* 0x0000000c1470723c */ /* 0x040ff000000018ff */
[----:B------:R-:W-:Y:S01]  /*1520*/  HMMA.16816.F32 R124, R20, R14, RZ ;  /* 0x0000000e147c723c */ /* 0x000fe200000018ff */
[----:B------:R-:W3:Y:S07]  /*1530*/  LDSM.16.M88.4 R12, [R46] ;  /* 0x000000002e0c783b */ /* 0x000eee0000000200 */
[C---:B------:R-:W-:Y:S08]  /*1540*/  HMMA.16816.F32 R64, R4.reuse, R40, RZ ;  /* 0x000000280440723c */ /* 0x040ff000000018ff */
[C---:B-1----:R-:W-:Y:S08]  /*1550*/  HMMA.16816.F32 R72, R4.reuse, R52, RZ ;  /* 0x000000340448723c */ /* 0x042ff000000018ff */
[C---:B------:R-:W-:Y:S08]  /*1560*/  HMMA.16816.F32 R100, R4.reuse, R42, RZ ;  /* 0x0000002a0464723c */ /* 0x040ff000000018ff */
[----:B------:R-:W-:Y:S01]  /*1570*/  HMMA.16816.F32 R96, R4, R54, RZ ;  /* 0x000000360460723c */ /* 0x000fe200000018ff */
[----:B------:R-:W1:Y:S07]  /*1580*/  LDSM.16.M88.4 R4, [R44+0x2000] ;  /* 0x002000002c04783b */ /* 0x000e6e0000000200 */
[C---:B------:R-:W-:Y:S08]  /*1590*/  HMMA.16816.F32 R108, R20.reuse, R40, RZ ;  /* 0x00000028146c723c */ /* 0x040ff000000018ff */
[C---:B------:R-:W-:Y:S08]  /*15a0*/  HMMA.16816.F32 R120, R20.reuse, R42, RZ ;  /* 0x0000002a1478723c */ /* 0x040ff000000018ff */
[C---:B------:R-:W-:Y:S08]  /*15b0*/  HMMA.16816.F32 R104, R20.reuse, R52, RZ ;  /* 0x000000341468723c */ /* 0x040ff000000018ff */
[----:B------:R-:W-:Y:S01]  /*15c0*/  HMMA.16816.F32 R116, R20, R54, RZ ;  /* 0x000000361474723c */ /* 0x000fe200000018ff */
[----:B------:R-:W4:Y:S07]  /*15d0*/  LDSM.16.M88.4 R20, [R44] ;  /* 0x000000002c14783b */ /* 0x000f2e0000000200 */
[C---:B--2---:R-:W-:Y:S08]  /*15e0*/  HMMA.16816.F32 R92, R8.reuse, R36, R68 ;  /* 0x00000024085c723c */ /* 0x044ff00000001844 */
        /* <DEDUP_REMOVED lines=10> */
[C---:B------:R-:W-:Y:S08]  /*1690*/  HMMA.16816.F32 R112, R12.reuse, R24, R104 ;  /* 0x000000180c70723c */ /* 0x040ff00000001868 */
[C---:B------:R-:W-:Y:S08]  /*16a0*/  HMMA.16816.F32 R36, R12.reuse, R38, R132 ;  /* 0x000000260c24723c */ /* 0x040ff00000001884 */
[C---:B------:R-:W-:Y:S08]  /*16b0*/  HMMA.16816.F32 R32, R12.reuse, R34, R124 ;  /* 0x000000220c20723c */ /* 0x040ff0000000187c */
[C---:B------:R-:W-:Y:S08]  /*16c0*/  HMMA.16816.F32 R28, R12.reuse, R30, R120 ;  /* 0x0000001e0c1c723c */ /* 0x040ff00000001878 */
[----:B------:R-:W-:Y:S08]  /*16d0*/  HMMA.16816.F32 R116, R12, R26, R116 ;  /* 0x0000001a0c74723c */ /* 0x000ff00000001874 */
[C---:B-1----:R-:W-:Y:S08]  /*16e0*/  HMMA.16816.F32 R104, R4.reuse, R48, R92 ;  /* 0x000000300468723c */ /* 0x042ff0000000185c */
[----:B------:R-:W-:Y:S01]  /*16f0*/  HMMA.16816.F32 R92, R4, R138, R8 ;  /* 0x0000008a045c723c */ /* 0x000fe20000001808 */
[----:B------:R-:W-:Y:S07]  /*1700*/  LDSM.16.M88.4 R8, [R2+0x8000] ;  /* 0x008000000208783b */ /* 0x000fee0000000200 */
[----:B----4-:R-:W-:Y:S01]  /*1710*/  HMMA.16816.F32 R12, R20, R48, R40 ;  /* 0x00000030140c723c */ /* 0x010fe20000001828 */
[----:B------:R-:W1:Y:S07]  /*1720*/  LDSM.16.M88.4 R40, [R45] ;  /* 0x000000002d28783b */ /* 0x000e6e0000000200 */
[C---:B------:R-:W-:Y:S01]  /*1730*/  HMMA.16816.F32 R100, R4.reuse, R60, R80 ;  /* 0x0000003c0464723c */ /* 0x040fe20000001850 */
        /* <DEDUP_REMOVED lines=9> */
[----:B------:R-:W-:Y:S03]  /*17d0*/  LDSM.16.M88.4 R56, [R2+0x8800] ;  /* 0x008800000238783b */ /* 0x000fe60000000200 */
[C---:B------:R-:W-:Y:S01]  /*17e0*/  HMMA.16816.F32 R72, R20.reuse, R50, R36 ;  /* 0x000000321448723c */ /* 0x040fe20000001824 */
[----:B------:R-:W3:Y:S07]  /*17f0*/  LDSM.16.M88.4 R36, [R17+0x4000] ;  /* 0x004000001124783b */ /* 0x000eee0000000200 */
[C---:B------:R-:W-:Y:S01]  /*1800*/  HMMA.16816.F32 R52, R20.reuse, R60, R76 ;  /* 0x0000003c1434723c */ /* 0x040fe2000000184c */
[----:B------:R-:W4:Y:S07]  /*1810*/  LDSM.16.M88.4 R76, [R2+0x9800] ;  /* 0x00980000024c783b */ /* 0x000f2e0000000200 */
[C---:B------:R-:W-:Y:S08]  /*1820*/  HMMA.16816.F32 R124, R20.reuse, R88, R108 ;  /* 0x00000058147c723c */ /* 0x040ff0000000186c */
[C---:B------:R-:W-:Y:S01]  /*1830*/  HMMA.16816.F32 R88, R20.reuse, R90, R28 ;  /* 0x0000005a1458723c */ /* 0x040fe2000000181c */
[----:B------:R-:W4:Y:S07]  /*1840*/  LDSM.16.M88.4 R28, [R46+0x4000] ;  /* 0x004000002e1c783b */ /* 0x000f2e0000000200 */
[----:B------:R-:W-:Y:S01]  /*1850*/  HMMA.16816.F32 R140, R20, R62, R32 ;  /* 0x0000003e148c723c */ /* 0x000fe20000001820 */
[----:B------:R-:W4:Y:S04]  /*1860*/  LDSM.16.M88.4 R32, [R17+0x6000] ;  /* 0x006000001120783b */ /* 0x000f280000000200 */
[----:B------:R-:W-:Y:S03]  /*1870*/  LDSM.16.M88.4 R60, [R2+0xa000] ;  /* 0x00a00000023c783b */ /* 0x000fe60000000200 */
[----:B-1----:R-:W-:Y:S08]  /*1880*/  HMMA.16816.F32 R48, R40, R8, R12 ;  /* 0x000000082830723c */ /* 0x002ff0000000180c */
[C---:B------:R-:W-:Y:S08]  /*1890*/  HMMA.16816.F32 R152, R20.reuse, R136, R112 ;  /* 0x000000881498723c */ /* 0x040ff00000001870 */
[----:B------:R-:W-:Y:S01]  /*18a0*/  HMMA.16816.F32 R148, R20, R138, R116 ;  /* 0x0000008a1494723c */ /* 0x000fe20000001874 */
[----:B------:R-:W-:Y:S07]  /*18b0*/  LDSM.16.M88.4 R20, [R44+0x4000] ;  /* 0x004000002c14783b */ /* 0x000fee0000000200 */
[----:B--2---:R-:W-:Y:S01]  /*18c0*/  HMMA.16816.F32 R112, R4, R10, R84 ;  /* 0x0000000a0470723c */ /* 0x004fe20000001854 */
[----:B------:R-:W1:Y:S07]  /*18d0*/  LDSM.16.M88.4 R84, [R3+0xa000] ;  /* 0x00a000000354783b */ /* 0x000e6e0000000200 */
[----:B---3--:R-:W-:Y:S08]  /*18e0*/  HMMA.16816.F32 R48, R36, R64, R48 ;  /* 0x000000402430723c */ /* 0x008ff00000001830 */
[C---:B------:R-:W-:Y:S08]  /*18f0*/  HMMA.16816.F32 R12, R4.reuse, R8, R104 ;  /* 0x00000008040c723c */ /* 0x040ff00000001868 */
[C---:B------:R-:W-:Y:S01]  /*1900*/  HMMA.16816.F32 R136, R4.reuse, R58, R24 ;  /* 0x0000003a0488723c */ /* 0x040fe20000001818 */
[----:B------:R-:W2:Y:S07]  /*1910*/  LDSM.16.M88.4 R24, [R46+0x6000] ;  /* 0x006000002e18783b */ /* 0x000eae0000000200 */
[C---:B------:R-:W-:Y:S08]  /*1920*/  HMMA.16816.F32 R144, R4.reuse, R56, R100 ;  /* 0x000000380490723c */ /* 0x040ff00000001864 */
[C---:B------:R-:W-:Y:S08]  /*1930*/  HMMA.16816.F32 R128, R4.reuse, R68, R128 ;  /* 0x000000440480723c */ /* 0x040ff00000001880 */
[C---:B------:R-:W-:Y:S08]  /*1940*/  HMMA.16816.F32 R120, R4.reuse, R70, R96 ;  /* 0x000000460478723c */ /* 0x040ff00000001860 */
[C---:B----4-:R-:W-:Y:S08]  /*1950*/  HMMA.16816.F32 R132, R4.reuse, R76, R132 ;  /* 0x0000004c0484723c */ /* 0x050ff00000001884 */
[----:B------:R-:W-:Y:S08]  /*1960*/  HMMA.16816.F32 R116, R4, R78, R92 ;  /* 0x0000004e0474723c */ /* 0x000ff0000000185c */
[----:B------:R-:W-:Y:S01]  /*1970*/  HMMA.16816.F32 R92, R40, R10, R72 ;  /* 0x0000000a285c723c */ /* 0x000fe20000001848 */
[----:B------:R-:W-:Y:S07]  /*1980*/  LDSM.16.M88.4 R8, [R45+0x4000] ;  /* 0x004000002d08783b */ /* 0x000fee0000000200 */
[----:B------:R-:W-:Y:S01]  /*1990*/  HMMA.16816.F32 R4, R28, R80, R48 ;  /* 0x000000501c04723c */ /* 0x000fe20000001830 */
[----:B------:R-:W-:Y:S07]  /*19a0*/  LDSM.16.M88.4 R48, [R19+UR6+0xb000] ;  /* 0x00b000061330783b */ /* 0x000fee0008000200 */
[----:B------:R-:W-:Y:S01]  /*19b0*/  HMMA.16816.F32 R72, R32, R64, R12 ;  /* 0x000000402048723c */ /* 0x000fe2000000180c */
[----:B------:R-:W3:Y:S07]  /*19c0*/  LDSM.16.M88.4 R12, [R44+0x6000] ;  /* 0x006000002c0c783b */ /* 0x000eee0000000200 */
[C---:B------:R-:W-:Y:S01]  /*19d0*/  HMMA.16816.F32 R108, R40.reuse, R56, R52 ;  /* 0x00000038286c723c */ /* 0x040fe20000001834 */
[----:B------:R-:W4:Y:S07]  /*19e0*/  LDSM.16.M88.4 R52, [R19+UR6+0xa800] ;  /* 0x00a800061334783b */ /* 0x000f2e0008000200 */
[C---:B------:R-:W-:Y:S08]  /*19f0*/  HMMA.16816.F32 R104, R40.reuse, R58, R140 ;  /* 0x0000003a2868723c */ /* 0x040ff0000000188c */
[----:B------:R-:W-:Y:S01]  /*1a00*/  HMMA.16816.F32 R96, R40, R70, R88 ;  /* 0x000000462860723c */ /* 0x000fe20000001858 */
[----:B------:R-:W4:Y:S07]  /*1a10*/  LDSM.16.M88.4 R88, [R19+UR6+0xb800] ;  /* 0x00b800061358783b */ /* 0x000f2e0008000200 */
[----:B-1----:R-:W-:Y:S01]  /*1a20*/  HMMA.16816.F32 R56, R20, R84, R4 ;  /* 0x000000541438723c */ /* 0x002fe20000001804 */
[----:B------:R1:W4:Y:S07]  /*1a30*/  LDSM.16.M88.4 R4, [R45+0x6000] ;  /* 0x006000002d04783b */ /* 0x00032e0000000200 */
[----:B--2---:R-:W-:Y:S08]  /*1a40*/  HMMA.16816.F32 R72, R24, R80, R72 ;  /* 0x000000501848723c */ /* 0x004ff00000001848 */
[----:B------:R-:W-:Y:S08]  /*1a50*/  HMMA.16816.F32 R148, R40, R78, R148 ;  /* 0x0000004e2894723c */ /* 0x000ff00000001894 */
[----:B-1----:R-:W-:Y:S08]  /*1a60*/  HMMA.16816.F32 R44, R36, R66, R92 ;  /* 0x00000042242c723c */ /* 0x002ff0000000185c */
[C---:B------:R-:W-:Y:S08]  /*1a70*/  HMMA.16816.F32 R92, R40.reuse, R76, R152 ;  /* 0x0000004c285c723c */ /* 0x040ff00000001898 */
[----:B------:R-:W-:Y:S08]  /*1a80*/  HMMA.16816.F32 R100, R40, R68, R124 ;  /* 0x000000442864723c */ /* 0x000ff0000000187c */
[----:B------:R-:W-:Y:S08]  /*1a90*/  HMMA.16816.F32 R76, R32, R66, R112 ;  /* 0x00000042204c723c */ /* 0x000ff00000001870 */
[----:B---3--:R-:W-:Y:S08]  /*1aa0*/  HMMA.16816.F32 R40, R12, R84, R72 ;  /* 0x000000540c28723c */ /* 0x008ff00000001848 */
[----:B------:R-:W-:Y:S01]  /*1ab0*/  HMMA.16816.F32 R64, R28, R82, R44 ;  /* 0x000000521c40723c */ /* 0x000fe2000000182c */
[----:B------:R-:W1:Y:S07]  /*1ac0*/  LDSM.16.M88.4 R44, [R18+0xa800] ;  /* 0x00a80000122c783b */ /* 0x000e6e0000000200 */
[----:B------:R-:W-:Y:S08]  /*1ad0*/  HMMA.16816.F32 R68, R8, R60, R56 ;  /* 0x0000003c0844723c */ /* 0x000ff00000001838 */
[C---:B----4-:R-:W-:Y:S08]  /*1ae0*/  HMMA.16816.F32 R124, R32.reuse, R54, R136 ;  /* 0x00000036207c723c */ /* 0x050ff00000001888 */
[----:B------:R-:W-:Y:S03]  /*1af0*/  HMMA.16816.F32 R136, R32, R50, R120 ;  /* 0x000000322088723c */ /* 0x000fe60000001878 */
[----:B------:R-:W-:-:S05]  /*1b00*/  FMUL.FTZ R17, R68, UR7 ;  /* 0x0000000744117c20 */ /* 0x000fca0008410000 */
[-C--:B------:R-:W-:Y:S08]  /*1b10*/  HMMA.16816.F32 R72, R36, R52.reuse, R108 ;  /* 0x000000342448723c */ /* 0x080ff0000000186c */
[C---:B------:R-:W-:Y:S01]  /*1b20*/  HMMA.16816.F32 R112, R32.reuse, R52, R144 ;  /* 0x000000342070723c */ /* 0x040fe20000001890 */
[----:B------:R2:W-:Y:S07]  /*1b30*/  MUFU.TANH R144, R17 ;  /* 0x0000001100907308 */ /* 0x0005ee0000002400 */
[C---:B------:R-:W-:Y:S08]  /*1b40*/  HMMA.16816.F32 R128, R32.reuse, R48, R128 ;  /* 0x000000302080723c */ /* 0x040ff00000001880 */
[----:B------:R-:W-:Y:S01]  /*1b50*/  HMMA.16816.F32 R120, R32, R88, R132 ;  /* 0x000000582078723c */ /* 0x000fe20000001884 */
[----:B--2---:R-:W-:-:S04]  /*1b60*/  FMUL.FTZ R17, R69, UR7 ;  /* 0x0000000745117c20 */ /* 0x004fc80008410000 */
[----:B------:R2:W-:Y:S03]  /*1b70*/  MUFU.TANH R145, R17 ;  /* 0x0000001100917308 */ /* 0x0005e60000002400 */
[----:B------:R-:W-:Y:S08]  /*1b80*/  HMMA.16816.F32 R116, R32, R90, R116 ;  /* 0x0000005a2074723c */ /* 0x000ff00000001874 */
[----:B------:R-:W-:Y:S01]  /*1b90*/  HMMA.16816.F32 R100, R36, R48, R100 ;  /* 0x000000302464723c */ /* 0x000fe20000001864 */
[----:B--2---:R-:W-:-:S07]  /*1ba0*/  FMUL.FTZ R17, R70, UR7 ;  /* 0x0000000746117c20 */ /* 0x004fce0008410000 */
[----:B------:R-:W-:Y:S01]  /*1bb0*/  HMMA.16816.F32 R108, R36, R50, R96 ;  /* 0x00000032246c723c */ /* 0x000fe20000001860 */
[----:B------:R2:W-:Y:S07]  /*1bc0*/  MUFU.TANH R176, R17 ;  /* 0x0000001100b07308 */ /* 0x0005ee0000002400 */
[----:B------:R-:W-:Y:S01]  /*1bd0*/  HMMA.16816.F32 R56, R4, R60, R40 ;  /* 0x0000003c0438723c */ /* 0x000fe20000001828 */
[----:B------:R-:W3:Y:S07]  /*1be0*/  LDSM.16.M88.4 R40, [R3+0xa800] ;  /* 0x00a800000328783b */ /* 0x000eee0000000200 */
[----:B------:R-:W-:Y:S01]  /*1bf0*/  HMMA.16816.F32 R32, R20, R86, R64 ;  /* 0x000000561420723c */ /* 0x000fe20000001840 */
[----:B--2---:R-:W-:-:S07]  /*1c00*/  FMUL.FTZ R17, R71, UR7 ;  /* 0x0000000747117c20 */ /* 0x004fce0008410000 */
[----:B------:R-:W-:Y:S01]  /*1c10*/  HMMA.16816.F32 R48, R24, R82, R76 ;  /* 0x000000521830723c */ /* 0x000fe2000000184c */
[----:B------:R2:W-:Y:S01]  /*1c20*/  MUFU.TANH R163, R17 ;  /* 0x0000001100a37308 */ /* 0x0005e20000002400 */
[----:B------:R-:W-:Y:S06]  /*1c30*/  LDSM.16.M88.4 R76, [R2+0xb000] ;  /* 0x00b00000024c783b */ /* 0x000fec0000000200 */
[----:B------:R-:W-:Y:S08]  /*1c40*/  HMMA.16816.F32 R104, R36, R54, R104 ;  /* 0x000000362468723c */ /* 0x000ff00000001868 */
[----:B------:R-:W-:Y:S01]  /*1c50*/  HMMA.16816.F32 R64, R8, R62, R32 ;  /* 0x0000003e0840723c */ /* 0x000fe20000001820 */
[----:B------:R-:W4:Y:S01]  /*1c60*/  LDSM.16.M88.4 R32, [R2+0xa800] ;  /* 0x00a800000220783b */ /* 0x000f220000000200 */
[----:B--2---:R-:W-:-:S06]  /*1c70*/  FMUL.FTZ R17, R56, UR7 ;  /* 0x0000000738117c20 */ /* 0x004fcc0008410000 */
[----:B------:R-:W-:Y:S08]  /*1c80*/  HMMA.16816.F32 R48, R12, R86, R48 ;  /* 0x000000560c30723c */ /* 0x000ff00000001830 */
[----:B-1----:R-:W-:Y:S08]  /*1c90*/  HMMA.16816.F32 R52, R28, R44, R72 ;  /* 0x0000002c1c34723c */ /* 0x002ff00000001848 */
[----:B------:R-:W-:Y:S01]  /*1ca0*/  HMMA.16816.F32 R96, R36, R88, R92 ;  /* 0x000000582460723c */ /* 0x000fe2000000185c */
[----:B------:R1:W-:Y:S07]  /*1cb0*/  MUFU.TANH R94, R17 ;  /* 0x00000011005e7308 */ /* 0x0003ee0000002400 */
[----:B------:R-:W-:Y:S08]  /*1cc0*/  HMMA.16816.F32 R60, R4, R62, R48 ;  /* 0x0000003e043c723c */ /* 0x000ff00000001830 */
[----:B---3--:R-:W-:Y:S01]  /*1cd0*/  HMMA.16816.F32 R48, R20, R40, R52 ;  /* 0x000000281430723c */ /* 0x008fe20000001834 */
[----:B-1----:R-:W-:-:S04]  /*1ce0*/  FMUL.FTZ R17, R57, UR7 ;  /* 0x0000000739117c20 */ /* 0x002fc80008410000 */
[----:B------:R1:W-:Y:S03]  /*1cf0*/  MUFU.TANH R92, R17 ;  /* 0x00000011005c7308 */ /* 0x0003e60000002400 */
[----:B------:R-:W-:Y:S08]  /*1d00*/  HMMA.16816.F32 R52, R24, R46, R124 ;  /* 0x0000002e1834723c */ /* 0x000ff0000000187c */
[----:B------:R-:W-:Y:S01]  /*1d10*/  HMMA.16816.F32 R88, R36, R90, R148 ;  /* 0x0000005a2458723c */ /* 0x000fe20000001894 */
[----:B-1----:R-:W-:-:S07]  /*1d20*/  FMUL.FTZ R17, R58, UR7 ;  /* 0x000000073a117c20 */ /* 0x002fce0008410000 */
[----:B----4-:R-:W-:Y:S01]  /*1d30*/  HMMA.16816.F32 R68, R8, R32, R48 ;  /* 0x000000200844723c */ /* 0x010fe20000001830 */
[----:B------:R-:W1:Y:S01]  /*1d40*/  LDSM.16.M88.4 R48, [R18+0xb000] ;  /* 0x00b000001230783b */ /* 0x000e620000000200 */
[----:B------:R2:W-:Y:S02]  /*1d50*/  MUFU.TANH R93, R17 ;  /* 0x00000011005d7308 */ /* 0x0005e40000002400 */
[----:B--2---:R-:W-:-:S04]  /*1d60*/  FMUL.FTZ R17, R59, UR7 ;  /* 0x000000073b117c20 */ /* 0x004fc80008410000 */
[----:B------:R-:W-:Y:S02]  /*1d70*/  HMMA.16816.F32 R56, R24, R44, R112 ;  /* 0x0000002c1838723c */ /* 0x000fe40000001870 */
[----:B------:R2:W-:Y:S02]  /*1d80*/  MUFU.TANH R87, R17 ;  /* 0x0000001100577308 */ /* 0x0005e40000002400 */
[----:B--2---:R-:W-:-:S04]  /*1d90*/  FMUL.FTZ R17, R64, UR7 ;  /* 0x0000000740117c20 */ /* 0x004fc80008410000 */
[----:B-1----:R-:W-:Y:S02]  /*1da0*/  HMMA.16816.F32 R36, R24, R50, R136 ;  /* 0x000000321824723c */ /* 0x002fe40000001888 */
[----:B------:R1:W-:Y:S02]  /*1db0*/  MUFU.TANH R152, R17 ;  /* 0x0000001100987308 */ /* 0x0003e40000002400 */
[----:B-1----:R-:W-:-:S06]  /*1dc0*/  FMUL.FTZ R17, R65, UR7 ;  /* 0x0000000741117c20 */ /* 0x002fcc0008410000 */
[----:B------:R1:W-:Y:S02]  /*1dd0*/  MUFU.TANH R162, R17 ;  /* 0x0000001100a27308 */ /* 0x0003e40000002400 */
[----:B-1----:R-:W-:-:S06]  /*1de0*/  FMUL.FTZ R17, R66, UR7 ;  /* 0x0000000742117c20 */ /* 0x002fcc0008410000 */
[----:B------:R1:W-:Y:S02]  /*1df0*/  MUFU.TANH R160, R17 ;  /* 0x0000001100a07308 */ /* 0x0003e40000002400 */
[----:B-1----:R-:W-:Y:S02]  /*1e00*/  FMUL.FTZ R17, R67, UR7 ;  /* 0x0000000743117c20 */ /* 0x002fe40008410000 */
[----:B------:R-:W-:Y:S04]  /*1e10*/  HMMA.16816.F32 R64, R28, R46, R104 ;  /* 0x0000002e1c40723c */ /* 0x000fe80000001868 */
[----:B------:R1:W-:Y:S04]  /*1e20*/  MUFU.TANH R161, R17 ;  /* 0x0000001100a17308 */ /* 0x0003e80000002400 */
[C---:B------:R-:W-:Y:S08]  /*1e30*/  HMMA.16816.F32 R44, R12.reuse, R40, R56 ;  /* 0x000000280c2c723c */ /* 0x040ff00000001838 */
[----:B------:R-:W-:Y:S01]  /*1e40*/  HMMA.16816.F32 R56, R12, R42, R52 ;  /* 0x0000002a0c38723c */ /* 0x000fe20000001834 */
[----:B-1----:R-:W-:-:S04]  /*1e50*/  FMUL.FTZ R17, R60, UR7 ;  /* 0x000000073c117c20 */ /* 0x002fc80008410000 */
[----:B------:R1:W2:Y:S03]  /*1e60*/  MUFU.TANH R84, R17 ;  /* 0x0000001100547308 */ /* 0x0002a60000002400 */
[----:B------:R-:W-:Y:S08]  /*1e70*/  HMMA.16816.F32 R52, R20, R42, R64 ;  /* 0x0000002a1434723c */ /* 0x000ff00000001840 */
[----:B------:R-:W-:Y:S01]  /*1e80*/  HMMA.16816.F32 R40, R4, R32, R44 ;  /* 0x000000200428723c */ /* 0x000fe2000000182c */
[----:B------:R-:W3:Y:S01]  /*1e90*/  LDSM.16.M88.4 R44, [R18+0xb800] ;  /* 0x00b80000122c783b */ /* 0x000ee20000000200 */
[----:B-1----:R-:W-:-:S06]  /*1ea0*/  FMUL.FTZ R17, R61, UR7 ;  /* 0x000000073d117c20 */ /* 0x002fcc0008410000 */
[----:B------:R-:W-:Y:S01]  /*1eb0*/  HMMA.16816.F32 R64, R28, R48, R100 ;  /* 0x000000301c40723c */ /* 0x000fe20000001864 */
[----:B------:R1:W-:Y:S07]  /*1ec0*/  MUFU.TANH R86, R17 ;  /* 0x0000001100567308 */ /* 0x0003ee0000002400 */
[----:B------:R-:W-:Y:S01]  /*1ed0*/  HMMA.16816.F32 R72, R8, R34, R52 ;  /* 0x000000220848723c */ /* 0x000fe20000001834 */
[----:B-1----:R-:W-:-:S04]  /*1ee0*/  FMUL.FTZ R17, R62, UR7 ;  /* 0x000000073e117c20 */ /* 0x002fc80008410000 */
[----:B------:R1:W-:Y:S03]  /*1ef0*/  MUFU.TANH R19, R17 ;  /* 0x0000001100137308 */ /* 0x0003e60000002400 */
[C---:B---3--:R-:W-:Y:S08]  /*1f00*/  HMMA.16816.F32 R52, R24.reuse, R44, R120 ;  /* 0x0000002c1834723c */ /* 0x048ff00000001878 */
[----:B------:R-:W-:Y:S01]  /*1f10*/  HMMA.16816.F32 R80, R24, R46, R116 ;  /* 0x0000002e1850723c */ /* 0x000fe20000001874 */
[----:B-1----:R-:W-:-:S02]  /*1f20*/  FMUL.FTZ R17, R63, UR7 ;  /* 0x000000073f117c20 */ /* 0x002fc40008410000 */
[----:B------:R-:W1:Y:S02]  /*1f30*/  LDSM.16.M88.4 R60, [R3+0xb000] ;  /* 0x00b00000033c783b */ /* 0x000e640000000200 */
[----:B------:R3:W-:Y:S02]  /*1f40*/  MUFU.TANH R85, R17 ;  /* 0x0000001100557308 */ /* 0x0007e40000002400 */
[----:B---3--:R-:W-:-:S06]  /*1f50*/  FMUL.FTZ R17, R68, UR7 ;  /* 0x0000000744117c20 */ /* 0x008fcc0008410000 */
[----:B------:R3:W-:Y:S02]  /*1f60*/  MUFU.TANH R159, R17 ;  /* 0x00000011009f7308 */ /* 0x0007e40000002400 */
[----:B---3--:R-:W-:-:S06]  /*1f70*/  FMUL.FTZ R17, R69, UR7 ;  /* 0x0000000745117c20 */ /* 0x008fcc0008410000 */
[----:B------:R3:W-:Y:S02]  /*1f80*/  MUFU.TANH R158, R17 ;  /* 0x00000011009e7308 */ /* 0x0007e40000002400 */
[----:B---3--:R-:W-:-:S06]  /*1f90*/  FMUL.FTZ R17, R70, UR7 ;  /* 0x0000000746117c20 */ /* 0x008fcc0008410000 */
[----:B------:R3:W-:Y:S02]  /*1fa0*/  MUFU.TANH R149, R17 ;  /* 0x0000001100957308 */ /* 0x0007e40000002400 */
[----:B---3--:R-:W-:Y:S02]  /*1fb0*/  FMUL.FTZ R17, R71, UR7 ;  /* 0x0000000747117c20 */ /* 0x008fe40008410000 */
[----:B------:R-:W-:Y:S01]  /*1fc0*/  HMMA.16816.F32 R68, R4, R34, R56 ;  /* 0x000000220444723c */ /* 0x000fe20000001838 */
[----:B------:R3:W-:Y:S03]  /*1fd0*/  LDSM.16.M88.4 R56, [R2+0xb800] ;  /* 0x00b800000238783b */ /* 0x0007e60000000200 */
[----:B------:R4:W-:Y:S04]  /*1fe0*/  MUFU.TANH R150, R17 ;  /* 0x0000001100967308 */ /* 0x0009e80000002400 */
[----:B------:R-:W-:Y:S08]  /*1ff0*/  HMMA.16816.F32 R32, R24, R48, R128 ;  /* 0x000000301820723c */ /* 0x000ff00000001880 */
[----:B-1----:R-:W-:Y:S01]  /*2000*/  HMMA.16816.F32 R24, R12, R62, R36 ;  /* 0x0000003e0c18723c */ /* 0x002fe20000001824 */
[----:B----4-:R-:W-:-:S04]  /*2010*/  FMUL.FTZ R17, R40, UR7 ;  /* 0x0000000728117c20 */ /* 0x010fc80008410000 */
[----:B------:R1:W4:Y:S01]  /*2020*/  MUFU.TANH R105, R17 ;  /* 0x0000001100697308 */ /* 0x0003220000002400 */
[----:B---3--:R-:W-:-:S06]  /*2030*/  FMUL.FTZ R2, R71, UR7 ;  /* 0x0000000747027c20 */ /* 0x008fcc0008410000 */
[----:B------:R-:W-:Y:S01]  /*2040*/  HMMA.16816.F32 R32, R12, R60, R32 ;  /* 0x0000003c0c20723c */ /* 0x000fe20000001820 */
[----:B------:R-:W-:Y:S07]  /*2050*/  MUFU.TANH R132, R2 ;  /* 0x0000000200847308 */ /* 0x000fee0000002400 */
[----:B------:R-:W-:Y:S01]  /*2060*/  HMMA.16816.F32 R36, R4, R78, R24 ;  /* 0x0000004e0424723c */ /* 0x000fe20000001818 */
[----:B-1----:R-:W-:-:S04]  /*2070*/  FMUL.FTZ R17, R41, UR7 ;  /* 0x0000000729117c20 */ /* 0x002fc80008410000 */
[----:B------:R1:W-:Y:S07]  /*2080*/  MUFU.TANH R104, R17 ;  /* 0x0000001100687308 */ /* 0x0003ee0000002400 */
[----:B------:R-:W-:Y:S01]  /*2090*/  HMMA.16816.F32 R32, R4, R76, R32 ;  /* 0x0000004c0420723c */ /* 0x000fe20000001820 */
[----:B-1----:R-:W-:-:S04]  /*20a0*/  FMUL.FTZ R17, R42, UR7 ;  /* 0x000000072a117c20 */ /* 0x002fc80008410000 */
[----:B------:R1:W-:-:S14]  /*20b0*/  MUFU.TANH R134, R17 ;  /* 0x0000001100867308 */ /* 0x0003dc0000002400 */
[----:B------:R-:W-:-:S04]  /*20c0*/  FMUL.FTZ R2, R32, UR7 ;  /* 0x0000000720027c20 */ /* 0x000fc80008410000 */
[----:B------:R3:W-:Y:S01]  /*20d0*/  MUFU.TANH R183, R2 ;  /* 0x0000000200b77308 */ /* 0x0007e20000002400 */
[----:B-1----:R-:W-:Y:S02]  /*20e0*/  FMUL.FTZ R17, R43, UR7 ;  /* 0x000000072b117c20 */ /* 0x002fe40008410000 */
[----:B------:R1:W2:Y:S01]  /*20f0*/  LDSM.16.M88.4 R40, [R3+0xb800] ;  /* 0x00b800000328783b */ /* 0x0002a20000000200 */
[----:B------:R-:W-:-:S04]  /*2100*/  DEPBAR.LE SB0, 0x0 ;  /* 0x000080000000791a */ /* 0x000fc80000000000 */
[----:B------:R4:W-:Y:S01]  /*2110*/  MUFU.TANH R140, R17 ;  /* 0x00000011008c7308 */ /* 0x0009e20000002400 */
[----:B---3--:R-:W-:-:S07]  /*2120*/  FMUL.FTZ R2, R33, UR7 ;  /* 0x0000000721027c20 */ /* 0x008fce0008410000 */
[----:B------:R3:W-:Y:S01]  /*2130*/  MUFU.TANH R181, R2 ;  /* 0x0000000200b57308 */ /* 0x0007e20000002400 */
[----:B----4-:R-:W-:Y:S01]  /*2140*/  FMUL.FTZ R17, R72, UR7 ;  /* 0x0000000748117c20 */ /* 0x010fe20008410000 */
[----:B-1----:R-:W-:-:S06]  /*2150*/  FMUL.FTZ R3, R68, UR7 ;  /* 0x0000000744037c20 */ /* 0x002fcc0008410000 */
[----:B------:R1:W-:Y:S01]  /*2160*/  MUFU.TANH R142, R17 ;  /* 0x00000011008e7308 */ /* 0x0003e20000002400 */
[----:B---3--:R-:W-:-:S07]  /*2170*/  FMUL.FTZ R2, R34, UR7 ;  /* 0x0000000722027c20 */ /* 0x008fce0008410000 */
[----:B------:R3:W-:Y:S01]  /*2180*/  MUFU.TANH R182, R2 ;  /* 0x0000000200b67308 */ /* 0x0007e20000002400 */
[----:B--2---:R-:W-:Y:S01]  /*2190*/  HMMA.16816.F32 R24, R12, R40, R52 ;  /* 0x000000280c18723c */ /* 0x004fe20000001834 */
[----:B-1----:R-:W-:-:S06]  /*21a0*/  FMUL.FTZ R17, R73, UR7 ;  /* 0x0000000749117c20 */ /* 0x002fcc0008410000 */
[----:B------:R1:W-:Y:S01]  /*21b0*/  MUFU.TANH R141, R17 ;  /* 0x00000011008d7308 */ /* 0x0003e20000002400 */
[----:B------:R-:W-:Y:S01]  /*21c0*/  HMMA.16816.F32 R12, R12, R42, R80 ;  /* 0x0000002a0c0c723c */ /* 0x000fe20000001850 */
[----:B---3--:R-:W-:-:S06]  /*21d0*/  FMUL.FTZ R2, R35, UR7 ;  /* 0x0000000723027c20 */ /* 0x008fcc0008410000 */
[----:B------:R2:W-:Y:S05]  /*21e0*/  MUFU.TANH R180, R2 ;  /* 0x0000000200b47308 */ /* 0x0005ea0000002400 */
[----:B------:R-:W-:Y:S01]  /*21f0*/  HMMA.16816.F32 R24, R4, R56, R24 ;  /* 0x000000380418723c */ /* 0x000fe20000001818 */
[----:B-1----:R-:W-:-:S04]  /*2200*/  FMUL.FTZ R17, R74, UR7 ;  /* 0x000000074a117c20 */ /* 0x002fc80008410000 */
[----:B------:R-:W-:Y:S03]  /*2210*/  MUFU.TANH R148, R17 ;  /* 0x0000001100947308 */ /* 0x000fe60000002400 */
[----:B------:R-:W-:Y:S01]  /*2220*/  HMMA.16816.F32 R12, R4, R58, R12 ;  /* 0x0000003a040c723c */ /* 0x000fe2000000180c */
[----:B--2---:R-:W-:-:S04]  /*2230*/  FMUL.FTZ R2, R36, UR7 ;  /* 0x0000000724027c20 */ /* 0x004fc80008410000 */
[----:B------:R1:W2:Y:S08]  /*2240*/  MUFU.TANH R17, R3 ;  /* 0x0000000300117308 */ /* 0x0002b00000002400 */
[----:B------:R3:W-:Y:S01]  /*2250*/  MUFU.TANH R173, R2 ;  /* 0x0000000200ad7308 */ /* 0x0007e20000002400 */
[----:B-1----:R-:W-:-:S07]  /*2260*/  FMUL.FTZ R3, R69, UR7 ;  /* 0x0000000745037c20 */ /* 0x002fce0008410000 */
[----:B------:R1:W4:Y:S01]  /*2270*/  MUFU.TANH R18, R3 ;  /* 0x0000000300127308 */ /* 0x0003220000002400 */
[----:B---3--:R-:W-:-:S07]  /*2280*/  FMUL.FTZ R2, R37, UR7 ;  /* 0x0000000725027c20 */ /* 0x008fce0008410000 */
[----:B------:R3:W-:Y:S01]  /*2290*/  MUFU.TANH R172, R2 ;  /* 0x0000000200ac7308 */ /* 0x0007e20000002400 */
[----:B-1----:R-:W-:Y:S02]  /*22a0*/  FMUL.FTZ R3, R70, UR7 ;  /* 0x0000000746037c20 */ /* 0x002fe40008410000 */
[C---:B------:R-:W-:Y:S05]  /*22b0*/  HMMA.16816.F32 R68, R28.reuse, R50, R108 ;  /* 0x000000321c44723c */ /* 0x040fea000000186c */
[----:B------:R1:W-:Y:S01]  /*22c0*/  MUFU.TANH R133, R3 ;  /* 0x0000000300857308 */ /* 0x0003e20000002400 */
[----:B---3--:R-:W-:Y:S02]  /*22d0*/  FMUL.FTZ R2, R38, UR7 ;  /* 0x0000000726027c20 */ /* 0x008fe40008410000 */
[C---:B------:R-:W-:Y:S05]  /*22e0*/  HMMA.16816.F32 R48, R28.reuse, R44, R96 ;  /* 0x0000002c1c30723c */ /* 0x040fea0000001860 */
[----:B------:R3:W-:Y:S03]  /*22f0*/  MUFU.TANH R175, R2 ;  /* 0x0000000200af7308 */ /* 0x0007e60000002400 */
[----:B------:R-:W-:Y:S01]  /*2300*/  HMMA.16816.F32 R44, R28, R46, R88 ;  /* 0x0000002e1c2c723c */ /* 0x000fe20000001858 */
[----:B-1----:R-:W-:-:S04]  /*2310*/  FMUL.FTZ R3, R12, UR7 ;  /* 0x000000070c037c20 */ /* 0x002fc80008410000 */
[----:B------:R1:W-:Y:S03]  /*2320*/  MUFU.TANH R234, R3 ;  /* 0x0000000300ea7308 */ /* 0x0003e60000002400 */
[----:B------:R-:W-:Y:S01]  /*2330*/  HMMA.16816.F32 R28, R20, R60, R64 ;  /* 0x0000003c141c723c */ /* 0x000fe20000001840 */
[----:B---3--:R-:W-:-:S04]  /*2340*/  FMUL.FTZ R2, R39, UR7 ;  /* 0x0000000727027c20 */ /* 0x008fc80008410000 */
[----:B------:R3:W-:Y:S03]  /*2350*/  MUFU.TANH R174, R2 ;  /* 0x0000000200ae7308 */ /* 0x0007e60000002400 */
[C---:B------:R-:W-:Y:S08]  /*2360*/  HMMA.16816.F32 R32, R20.reuse, R62, R68 ;  /* 0x0000003e1420723c */ /* 0x040ff00000001844 */
[----:B------:R-:W-:Y:S01]  /*2370*/  HMMA.16816.F32 R4, R20, R40, R48 ;  /* 0x000000281404723c */ /* 0x000fe20000001830 */
[----:B-1----:R-:W-:-:S04]  /*2380*/  FMUL.FTZ R3, R13, UR7 ;  /* 0x000000070d037c20 */ /* 0x002fc80008410000 */
[----:B------:R1:W-:Y:S01]  /*2390*/  MUFU.TANH R232, R3 ;  /* 0x0000000300e87308 */ /* 0x0003e20000002400 */
[----:B---3--:R-:W-:Y:S02]  /*23a0*/  FMUL.FTZ R2, R24, UR7 ;  /* 0x0000000718027c20 */ /* 0x008fe40008410000 */
[----:B------:R-:W-:Y:S05]  /*23b0*/  HMMA.16816.F32 R20, R20, R42, R44 ;  /* 0x0000002a1414723c */ /* 0x000fea000000182c */
[----:B------:R3:W4:Y:S03]  /*23c0*/  MUFU.TANH R238, R2 ;  /* 0x0000000200ee7308 */ /* 0x0007260000002400 */
[----:B------:R-:W-:Y:S01]  /*23d0*/  HMMA.16816.F32 R28, R8, R76, R28 ;  /* 0x0000004c081c723c */ /* 0x000fe2000000181c */
[----:B-1----:R-:W-:-:S07]  /*23e0*/  FMUL.FTZ R3, R14, UR7 ;  /* 0x000000070e037c20 */ /* 0x002fce0008410000 */
[----:B------:R-:W-:Y:S01]  /*23f0*/  HMMA.16816.F32 R32, R8, R78, R32 ;  /* 0x0000004e0820723c */ /* 0x000fe20000001820 */
[----:B------:R-:W-:Y:S01]  /*2400*/  MUFU.TANH R233, R3 ;  /* 0x0000000300e97308 */ /* 0x000fe20000002400 */
[----:B---3--:R-:W-:-:S06]  /*2410*/  FMUL.FTZ R2, R25, UR7 ;  /* 0x0000000719027c20 */ /* 0x008fcc0008410000 */
[----:B------:R-:W-:Y:S01]  /*2420*/  HMMA.16816.F32 R20, R8, R58, R20 ;  /* 0x0000003a0814723c */ /* 0x000fe20000001814 */
[----:B------:R1:W3:Y:S02]  /*2430*/  MUFU.TANH R235, R2 ;  /* 0x0000000200eb7308 */ /* 0x0002e40000002400 */
[----:B-1----:R-:W-:-:S06]  /*2440*/  FMUL.FTZ R2, R26, UR7 ;  /* 0x000000071a027c20 */ /* 0x002fcc0008410000 */
[----:B------:R1:W1:Y:S02]  /*2450*/  MUFU.TANH R237, R2 ;  /* 0x0000000200ed7308 */ /* 0x0002640000002400 */
[----:B-1----:R-:W-:Y:S02]  /*2460*/  FMUL.FTZ R2, R27, UR7 ;  /* 0x000000071b027c20 */ /* 0x002fe40008410000 */
[----:B------:R-:W-:Y:S04]  /*2470*/  HMMA.16816.F32 R24, R8, R56, R4 ;  /* 0x000000380818723c */ /* 0x000fe80000001804 */
[----:B------:R1:W1:Y:S02]  /*2480*/  MUFU.TANH R236, R2 ;  /* 0x0000000200ec7308 */ /* 0x0002640000002400 */
[----:B-1----:R-:W-:-:S04]  /*2490*/  FMNMX3.FTZ R2, R94, R92, R84, !PT ;  /* 0x0000005c5e027276 */ /* 0x002fc80007810054 */
[----:B------:R-:W-:-:S04]  /*24a0*/  FMNMX3.FTZ R2, R2, R86, R105, !PT ;  /* 0x0000005602027276 */ /* 0x000fc80007810069 */
[----:B--2---:R-:W-:-:S04]  /*24b0*/  FMNMX3.FTZ R2, R2, R104, R17, !PT ;  /* 0x0000006802027276 */ /* 0x004fc80007810011 */
[----:B----4-:R-:W-:-:S04]  /*24c0*/  FMNMX3.FTZ R2, R2, R18, R183, !PT ;  /* 0x0000001202027276 */ /* 0x010fc800078100b7 */
[----:B------:R-:W-:-:S04]  /*24d0*/  FMNMX3.FTZ R2, R2, R181, R173, !PT ;  /* 0x000000b502027276 */ /* 0x000fc800078100ad */
[----:B------:R-:W-:Y:S02]  /*24e0*/  FMNMX3.FTZ R3, R2, R172, R238, !PT ;  /* 0x000000ac02037276 */ /* 0x000fe400078100ee */
[----:B------:R-:W-:Y:S02]  /*24f0*/  FMNMX3.FTZ R2, R93, R87, R19, !PT ;  /* 0x000000575d027276 */ /* 0x000fe40007810013 */
[----:B---3--:R-:W-:Y:S02]  /*2500*/  FMNMX3.FTZ R3, R3, R235, R234, !PT ;  /* 0x000000eb03037276 */ /* 0x008fe400078100ea */
[----:B------:R-:W-:Y:S02]  /*2510*/  FMNMX3.FTZ R14, R2, R85, R134, !PT ;  /* 0x00000055020e7276 */ /* 0x000fe40007810086 */
[----:B------:R-:W-:Y:S01]  /*2520*/  FMNMX.FTZ R13, R232, R3, !PT ;  /* 0x00000003e80d7209 */ /* 0x000fe20007810000 */
[----:B------:R-:W-:Y:S06]  /*2530*/  BAR.SYNC.DEFER_BLOCKING 0x0 ;  /* 0x0000000000007b1d */ /* 0x000fec0000010000 */
[----:B------:R-:W-:Y:S05]  /*2540*/  BRA.U !UP0, `(.L_x_129) ;  /* 0x0000000108787547 */ /* 0x000fea000b800000 */
[----:B------:R-:W-:-:S06]  /*2550*/  ULEA.HI.SX32 UR10, UR20, 0xfffffffe, 0x1a ;  /* 0xfffffffe140a7891 */ /* 0x000fcc000f8fd2ff */
[----:B------:R-:W-:-:S04]  /*2560*/  IMAD.WIDE.U32 R2, R168, UR10, RZ ;  /* 0x0000000aa8027c25 */ /* 0x000fc8000f8e00ff */
[----:B------:R-:W-:Y:S01]  /*2570*/  IMAD R4, R169, UR10, RZ ;  /* 0x0000000aa9047c24 */ /* 0x000fe2000f8e02ff */
[----:B------:R-:W-:Y:S02]  /*2580*/  IADD3 R5, P1, PT, R164, R2, RZ ;  /* 0x00000002a4057210 */ /* 0x000fe40007f3e0ff */
[----:B------:R-:W-:Y:S01]  /*2590*/  LEA R8, P3, R2, R177, 0x1 ;  /* 0x000000b102087211 */ /* 0x000fe200078608ff */
[----:B------:R-:W-:Y:S01]  /*25a0*/  IMAD.IADD R3, R3, 0x1, R4 ;  /* 0x0000000103037824 */ /* 0x000fe200078e0204 */
[----:B------:R-:W-:-:S03]  /*25b0*/  IADD3 R10, P2, PT, R5, R164, RZ ;  /* 0x000000a4050a7210 */ /* 0x000fc60007f5e0ff */
[--C-:B------:R-:W-:Y:S01]  /*25c0*/  IMAD.X R7, R3, 0x1, R156.reuse, P1 ;  /* 0x0000000103077824 */ /* 0x100fe200008e069c */
[----:B------:R-:W-:Y:S02]  /*25d0*/  IADD3 R11, P1, PT, R5, R166, RZ ;  /* 0x000000a6050b7210 */ /* 0x000fe40007f3e0ff */
[----:B------:R-:W-:Y:S01]  /*25e0*/  LEA.HI.X R9, R2, R171, R3, 0x1, P3 ;  /* 0x000000ab02097211 */ /* 0x000fe200018f0c03 */
        /* <DEDUP_REMOVED lines=20> */
.L_x_129:
[----:B-1----:R-:W-:Y:S01]  /*2730*/  FMUL.FTZ R3, R15, UR7 ;  /* 0x000000070f037c20 */ /* 0x002fe20008410000 */
[----:B------:R-:W-:Y:S01]  /*2740*/  FMNMX3.FTZ R2, R14, R140, R133, !PT ;  /* 0x0000008c0e027276 */ /* 0x000fe20007810085 */
[----:B------:R-:W-:Y:S01]  /*2750*/  SHFL.BFLY PT, R4, R13, 0x2, 0x1f ;  /* 0x0c401f000d047f89 */ /* 0x000fe200000e0000 */
[----:B------:R-:W1:Y:S01]  /*2760*/  LDCU UR10, c[0x0][0x45c] ;  /* 0x00008b80ff0a77ac */ /* 0x000e620008000800 */
[----:B------:R2:W3:Y:S01]  /*2770*/  MUFU.TANH R156, R3 ;  /* 0x00000003009c7308 */ /* 0x0004e20000002400 */
[----:B------:R-:W-:Y:S01]  /*2780*/  FMNMX3.FTZ R2, R2, R132, R182, !PT ;  /* 0x0000008402027276 */ /* 0x000fe200078100b6 */
[----:B------:R-:W-:Y:S01]  /*2790*/  STL [R1+0x58], R241 ;  /* 0x000058f101007387 */ /* 0x000fe20000100800 */
[----:B------:R-:W-:Y:S02]  /*27a0*/  FMUL.FTZ R9, R26, UR7 ;  /* 0x000000071a097c20 */ /* 0x000fe40008410000 */
[----:B------:R-:W-:Y:S01]  /*27b0*/  FMNMX3.FTZ R2, R2, R180, R175, !PT ;  /* 0x000000b402027276 */ /* 0x000fe200078100af */
[----:B------:R-:W-:Y:S02]  /*27c0*/  STL [R1+0x54], R240 ;  /* 0x000054f001007387 */ /* 0x000fe40000100800 */
[----:B------:R4:W-:Y:S01]  /*27d0*/  MUFU.TANH R246, R9 ;  /* 0x0000000900f67308 */ /* 0x0009e20000002400 */
[----:B------:R-:W-:Y:S01]  /*27e0*/  FMNMX3.FTZ R2, R2, R174, R237, !PT ;  /* 0x000000ae02027276 */ /* 0x000fe200078100ed */
[----:B------:R-:W-:Y:S03]  /*27f0*/  STL [R1+0x50], R0 ;  /* 0x0000500001007387 */ /* 0x000fe60000100800 */
[----:B------:R-:W-:Y:S01]  /*2800*/  FMNMX3.FTZ R2, R2, R236, R233, !PT ;  /* 0x000000ec02027276 */ /* 0x000fe200078100e9 */
[----:B--2---:R-:W-:-:S03]  /*2810*/  FMUL.FTZ R3, R75, UR7 ;  /* 0x000000074b037c20 */ /* 0x004fc60008410000 */
[----:B---3--:R-:W-:Y:S01]  /*2820*/  FMNMX.FTZ R5, R156, R2, !PT ;  /* 0x000000029c057209 */ /* 0x008fe20007810000 */
[----:B------:R-:W-:Y:S01]  /*2830*/  FMUL.FTZ R2, R29, UR7 ;  /* 0x000000071d027c20 */ /* 0x000fe20008410000 */
[----:B------:R2:W-:Y:S03]  /*2840*/  MUFU.TANH R151, R3 ;  /* 0x0000000300977308 */ /* 0x0005e60000002400 */
[----:B------:R-:W3:Y:S01]  /*2850*/  SHFL.BFLY PT, R6, R5, 0x2, 0x1f ;  /* 0x0c401f0005067f89 */ /* 0x000ee200000e0000 */
[----:B----4-:R-:W-:-:S04]  /*2860*/  FMUL.FTZ R9, R21, UR7 ;  /* 0x0000000715097c20 */ /* 0x010fc80008410000 */
[----:B------:R4:W-:Y:S01]  /*2870*/  MUFU.TANH R209, R2 ;  /* 0x0000000200d17308 */ /* 0x0009e20000002400 */
[----:B--2---:R-:W-:-:S07]  /*2880*/  FMUL.FTZ R3, R28, UR7 ;  /* 0x000000071c037c20 */ /* 0x004fce0008410000 */
[----:B------:R2:W1:Y:S01]  /*2890*/  MUFU.TANH R208, R3 ;  /* 0x0000000300d07308 */ /* 0x0004620000002400 */
[----:B----4-:R-:W-:Y:S01]  /*28a0*/  FMUL.FTZ R2, R30, UR7 ;  /* 0x000000071e027c20 */ /* 0x010fe20008410000 */
[----:B---3--:R-:W-:-:S06]  /*28b0*/  FMNMX.FTZ R6, R5, R6, !PT ;  /* 0x0000000605067209 */ /* 0x008fcc0007810000 */
[----:B------:R3:W-:Y:S01]  /*28c0*/  MUFU.TANH R243, R2 ;  /* 0x0000000200f37308 */ /* 0x0007e20000002400 */
[----:B------:R-:W4:Y:S01]  /*28d0*/  SHFL.BFLY PT, R5, R6, 0x1, 0x1f ;  /* 0x0c201f0006057f89 */ /* 0x000f2200000e0000 */
[----:B--2---:R-:W-:-:S05]  /*28e0*/  FMNMX.FTZ R3, R13, R4, !PT ;  /* 0x000000040d037209 */ /* 0x004fca0007810000 */
[----:B------:R-:W2:Y:S01]  /*28f0*/  SHFL.BFLY PT, R4, R3, 0x1, 0x1f ;  /* 0x0c201f0003047f89 */ /* 0x000ea200000e0000 */
[----:B---3--:R-:W-:-:S04]  /*2900*/  FMUL.FTZ R2, R31, UR7 ;  /* 0x000000071f027c20 */ /* 0x008fc80008410000 */
[----:B------:R3:W-:Y:S01]  /*2910*/  MUFU.TANH R245, R2 ;  /* 0x0000000200f57308 */ /* 0x0007e20000002400 */
[----:B----4-:R-:W-:Y:S02]  /*2920*/  FMNMX.FTZ R143, R6, R5, !PT ;  /* 0x00000005068f7209 */ /* 0x010fe40007810000 */
[----:B------:R-:W-:-:S04]  /*2930*/  LOP3.LUT R5, R165, 0x200, R170, 0xf8, !PT ;  /* 0x00000200a5057812 */ /* 0x000fc800078ef8aa */
[----:B------:R-:W-:-:S05]  /*2940*/  LEA R15, R5, UR6, 0x1 ;  /* 0x00000006050f7c11 */ /* 0x000fca000f8e08ff */
[----:B------:R-:W-:Y:S02]  /*2950*/  VIADD R8, R15, 0xc000 ;  /* 0x0000c0000f087836 */ /* 0x000fe40000000000 */
[----:B---3--:R-:W-:Y:S01]  /*2960*/  FMUL.FTZ R2, R32, UR7 ;  /* 0x0000000720027c20 */ /* 0x008fe20008410000 */
[----:B--2---:R-:W-:Y:S01]  /*2970*/  FMNMX.FTZ R135, R3, R4, !PT ;  /* 0x0000000403877209 */ /* 0x004fe20007810000 */
[----:B------:R-:W-:Y:S01]  /*2980*/  FMUL.FTZ R4, R35, UR7 ;  /* 0x0000000723047c20 */ /* 0x000fe20008410000 */
[----:B------:R-:W-:Y:S01]  /*2990*/  IADD3 R32, PT, PT, R15, 0xc040, RZ ;  /* 0x0000c0400f207810 */ /* 0x000fe20007ffe0ff */
[----:B------:R2:W3:Y:S01]  /*29a0*/  MUFU.TANH R210, R2 ;  /* 0x0000000200d27308 */ /* 0x0004e20000002400 */
[----:B------:R-:W-:Y:S01]  /*29b0*/  FSETP.NEU.FTZ.AND P1, PT, R135, -INF , PT ;  /* 0xff8000008700780b */ /* 0x000fe20003f3d000 */
[----:B------:R4:W-:Y:S01]  /*29c0*/  STL [R1+0x5c], R135 ;  /* 0x00005c8701007387 */ /* 0x0009e20000100800 */
[----:B------:R-:W-:Y:S02]  /*29d0*/  @P4 VIADD R32, R8, 0xffffffc0 ;  /* 0xffffffc008204836 */ /* 0x000fe40000000000 */
[----:B------:R-:W-:Y:S01]  /*29e0*/  FMUL.FTZ R8, R27, UR7 ;  /* 0x000000071b087c20 */ /* 0x000fe20008410000 */
[----:B------:R-:W-:Y:S02]  /*29f0*/  STL [R1+0x60], R143 ;  /* 0x0000608f01007387 */ /* 0x000fe40000100800 */
[----:B------:R-:W-:Y:S02]  /*2a00*/  MUFU.TANH R244, R4 ;  /* 0x0000000400f47308 */ /* 0x000fe40000002400 */
[----:B------:R-:W-:Y:S04]  /*2a10*/  LDSM.16.MT88.4 R52, [R15+0xc000] ;  /* 0x00c000000f34783b */ /* 0x000fe80000004200 */
[----:B------:R-:W-:Y:S02]  /*2a20*/  LDSM.16.MT88.4 R72, [R32] ;  /* 0x000000002048783b */ /* 0x000fe40000004200 */
[----:B------:R1:W-:Y:S01]  /*2a30*/  MUFU.TANH R194, R8 ;  /* 0x0000000800c27308 */ /* 0x0003e20000002400 */
[----:B--2---:R-:W-:Y:S01]  /*2a40*/  FMUL.FTZ R2, R33, UR7 ;  /* 0x0000000721027c20 */ /* 0x004fe20008410000 */
[----:B------:R-:W-:Y:S01]  /*2a50*/  IADD3 R33, PT, PT, R157, R15, RZ ;  /* 0x0000000f9d217210 */ /* 0x000fe20007ffe0ff */
[----:B------:R-:W-:Y:S04]  /*2a60*/  LDSM.16.MT88.4 R96, [R15+0xe000] ;  /* 0x00e000000f60783b */ /* 0x000fe80000004200 */
[----:B------:R-:W2:Y:S01]  /*2a70*/  LDSM.16.MT88.4 R44, [R33+0xc000] ;  /* 0x00c00000212c783b */ /* 0x000ea20000004200 */
[----:B------:R3:W-:Y:S03]  /*2a80*/  MUFU.TANH R239, R2 ;  /* 0x0000000200ef7308 */ /* 0x0007e60000002400 */
[----:B------:R-:W2:Y:S04]  /*2a90*/  LDSM.16.MT88.4 R48, [R33+0xe000] ;  /* 0x00e000002130783b */ /* 0x000ea80000004200 */
[----:B------:R-:W-:Y:S01]  /*2aa0*/  LDSM.16.MT88.4 R100, [R32+0x2000] ;  /* 0x002000002064783b */ /* 0x000fe20000004200 */
[----:B-1----:R-:W-:-:S03]  /*2ab0*/  FMUL.FTZ R8, R20, UR7 ;  /* 0x0000000714087c20 */ /* 0x002fc60008410000 */
[----:B------:R-:W-:Y:S01]  /*2ac0*/  LDSM.16.MT88.4 R64, [R33+0xc800] ;  /* 0x00c800002140783b */ /* 0x000fe20000004200 */
[----:B------:R1:W-:Y:S03]  /*2ad0*/  MUFU.TANH R178, R8 ;  /* 0x0000000800b27308 */ /* 0x0003e60000002400 */
[----:B------:R-:W-:Y:S01]  /*2ae0*/  LDSM.16.MT88.4 R56, [R33+0xe800] ;  /* 0x00e800002138783b */ /* 0x000fe20000004200 */
[----:B---3--:R-:W-:Y:S01]  /*2af0*/  FMUL.FTZ R2, R34, UR7 ;  /* 0x0000000722027c20 */ /* 0x008fe20008410000 */
[----:B------:R-:W-:Y:S02]  /*2b00*/  IADD3 R34, PT, PT, R157, R32, RZ ;  /* 0x000000209d227210 */ /* 0x000fe40007ffe0ff */
[----:B------:R-:W-:Y:S01]  /*2b10*/  LDSM.16.MT88.4 R60, [R15+0xc800] ;  /* 0x00c800000f3c783b */ /* 0x000fe20000004200 */
[----:B------:R3:W-:Y:S03]  /*2b20*/  MUFU.TANH R242, R2 ;  /* 0x0000000200f27308 */ /* 0x0007e60000002400 */
[----:B------:R-:W-:Y:S04]  /*2b30*/  LDSM.16.MT88.4 R116, [R34+0x2000] ;  /* 0x002000002274783b */ /* 0x000fe80000004200 */
[----:B------:R-:W-:Y:S01]  /*2b40*/  LDSM.16.MT88.4 R76, [R32+0x800] ;  /* 0x00080000204c783b */ /* 0x000fe20000004200 */
[----:B------:R4:W-:Y:S01]  /*2b50*/  MUFU.TANH R157, R9 ;  /* 0x00000009009d7308 */ /* 0x0009e20000002400 */
[----:B-1----:R-:W-:-:S04]  /*2b60*/  FMNMX3.FTZ R8, R144, R145, R152, !PT ;  /* 0x0000009190087276 */ /* 0x002fc80007810098 */
[----:B------:R-:W-:Y:S01]  /*2b70*/  FMNMX3.FTZ R8, R8, R162, R159, !PT ;  /* 0x000000a208087276 */ /* 0x000fe2000781009f */
[----:B---3--:R-:W-:-:S03]  /*2b80*/  FMUL.FTZ R2, R135, UR10 ;  /* 0x0000000a87027c20 */ /* 0x008fc60008410000 */
[----:B------:R-:W-:Y:S02]  /*2b90*/  FMNMX3.FTZ R8, R8, R158, R142, !PT ;  /* 0x0000009e08087276 */ /* 0x000fe4000781008e */
[----:B------:R-:W-:Y:S02]  /*2ba0*/  FSEL R3, R2, RZ, P1 ;  /* 0x000000ff02037208 */ /* 0x000fe40000800000 */
[----:B------:R-:W-:Y:S01]  /*2bb0*/  FSETP.NEU.FTZ.AND P1, PT, R143, -INF , PT ;  /* 0xff8000008f00780b */ /* 0x000fe20003f3d000 */
[----:B----4-:R-:W-:Y:S01]  /*2bc0*/  FMUL.FTZ R9, R22, UR7 ;  /* 0x0000000716097c20 */ /* 0x010fe20008410000 */
[----:B------:R-:W-:Y:S01]  /*2bd0*/  FMNMX3.FTZ R8, R8, R141, R208, !PT ;  /* 0x0000008d08087276 */ /* 0x000fe200078100d0 */
[--C-:B------:R-:W-:Y:S01]  /*2be0*/  FFMA.FTZ R2, R94, UR10, -R3.reuse ;  /* 0x0000000a5e027c23 */ /* 0x100fe20008010803 */
[--C-:B------:R-:W-:Y:S02]  /*2bf0*/  FFMA.FTZ R4, R84, UR10, -R3.reuse ;  /* 0x0000000a54047c23 */ /* 0x100fe40008010803 */
[----:B------:R-:W-:Y:S01]  /*2c00*/  FMNMX3.FTZ R8, R8, R209, R210, !PT ;  /* 0x000000d108087276 */ /* 0x000fe200078100d2 */
[----:B------:R1:W-:Y:S08]  /*2c10*/  MUFU.EX2 R135, R2 ;  /* 0x0000000200877308 */ /* 0x0003f00000000800 */
[----:B------:R3:W-:Y:S01]  /*2c20*/  MUFU.EX2 R211, R4 ;  /* 0x0000000400d37308 */ /* 0x0007e20000000800 */
[----:B-1----:R-:W-:-:S07]  /*2c30*/  FFMA.FTZ R2, R92, UR10, -R3 ;  /* 0x0000000a5c027c23 */ /* 0x002fce0008010803 */
[----:B------:R1:W-:Y:S01]  /*2c40*/  MUFU.EX2 R0, R2 ;  /* 0x0000000200007308 */ /* 0x0003e20000000800 */
[----:B---3--:R-:W-:-:S07]  /*2c50*/  FFMA.FTZ R4, R86, UR10, -R3 ;  /* 0x0000000a56047c23 */ /* 0x008fce0008010803 */
[----:B------:R-:W3:Y:S01]  /*2c60*/  MUFU.EX2 R179, R4 ;  /* 0x0000000400b37308 */ /* 0x000ee20000000800 */
[----:B-1----:R-:W-:-:S05]  /*2c70*/  FMUL.FTZ R2, R143, UR10 ;  /* 0x0000000a8f027c20 */ /* 0x002fca0008410000 */
[----:B------:R-:W-:Y:S02]  /*2c80*/  FSEL R2, R2, RZ, P1 ;  /* 0x000000ff02027208 */ /* 0x000fe40000800000 */
[----:B---3--:R-:W-:-:S03]  /*2c90*/  F2FP.F16.F32.PACK_AB R6, R179, R211 ;  /* 0x000000d3b306723e */ /* 0x008fc600000000ff */
[--C-:B------:R-:W-:Y:S02]  /*2ca0*/  FFMA.FTZ R4, R93, UR10, -R2.reuse ;  /* 0x0000000a5d047c23 */ /* 0x100fe40008010802 */
[----:B------:R-:W1:Y:S02]  /*2cb0*/  LDSM.16.MT88.4 R92, [R34] ;  /* 0x00000000225c783b */ /* 0x000e640000004200 */
[----:B------:R3:W-:Y:S02]  /*2cc0*/  MUFU.EX2 R252, R4 ;  /* 0x0000000400fc7308 */ /* 0x0007e40000000800 */
[----:B---3--:R-:W-:-:S06]  /*2cd0*/  FFMA.FTZ R4, R87, UR10, -R2 ;  /* 0x0000000a57047c23 */ /* 0x008fcc0008010802 */
[----:B------:R3:W4:Y:S02]  /*2ce0*/  MUFU.EX2 R7, R4 ;  /* 0x0000000400077308 */ /* 0x0007240000000800 */
[----:B---3--:R-:W-:Y:S01]  /*2cf0*/  FFMA.FTZ R4, R19, UR10, -R2 ;  /* 0x0000000a13047c23 */ /* 0x008fe20008010802 */
[----:B----4-:R3:W-:Y:S01]  /*2d00*/  STL [R1+0x28], R7 ;  /* 0x0000280701007387 */ /* 0x0107e20000100800 */
[----:B------:R-:W-:-:S04]  /*2d10*/  F2FP.F16.F32.PACK_AB R5, R7, R252 ;  /* 0x000000fc0705723e */ /* 0x000fc800000000ff */
[----:B------:R4:W-:Y:S01]  /*2d20*/  MUFU.EX2 R249, R4 ;  /* 0x0000000400f97308 */ /* 0x0009e20000000800 */
[----:B------:R2:W-:Y:S04]  /*2d30*/  STL [R1+0x68], R135 ;  /* 0x0000688701007387 */ /* 0x0005e80000100800 */
[----:B------:R1:W-:Y:S01]  /*2d40*/  STL [R1+0x64], R0 ;  /* 0x0000640001007387 */ /* 0x0003e20000100800 */
[----:B----4-:R-:W-:-:S04]  /*2d50*/  FFMA.FTZ R4, R85, UR10, -R2 ;  /* 0x0000000a55047c23 */ /* 0x010fc80008010802 */
[----:B------:R4:W3:Y:S02]  /*2d60*/  MUFU.EX2 R192, R4 ;  /* 0x0000000400c07308 */ /* 0x0008e40000000800 */
[----:B----4-:R-:W-:Y:S01]  /*2d70*/  FMUL.FTZ R4, R24, UR7 ;  /* 0x0000000718047c20 */ /* 0x010fe20008410000 */
[----:B---3--:R-:W-:-:S05]  /*2d80*/  F2FP.F16.F32.PACK_AB R7, R192, R249 ;  /* 0x000000f9c007723e */ /* 0x008fca00000000ff */
[----:B------:R3:W4:Y:S02]  /*2d90*/  MUFU.TANH R35, R4 ;  /* 0x0000000400237308 */ /* 0x0007240000002400 */
[----:B---3--:R-:W-:Y:S01]  /*2da0*/  FMUL.FTZ R4, R25, UR7 ;  /* 0x0000000719047c20 */ /* 0x008fe20008410000 */
[----:B----4-:R-:W-:-:S05]  /*2db0*/  FMNMX3.FTZ R8, R8, R239, R35, !PT ;  /* 0x000000ef08087276 */ /* 0x010fca0007810023 */
[----:B------:R3:W4:Y:S02]  /*2dc0*/  MUFU.TANH R251, R4 ;  /* 0x0000000400fb7308 */ /* 0x0007240000002400 */
[----:B---3--:R-:W-:-:S06]  /*2dd0*/  F2FP.F16.F32.PACK_AB R4, R0, R135 ;  /* 0x000000870004723e */ /* 0x008fcc00000000ff */
[----:B--2---:R2:W3:Y:S01]  /*2de0*/  MUFU.TANH R135, R9 ;  /* 0x0000000900877308 */ /* 0x0044e20000002400 */
[----:B----4-:R-:W-:Y:S01]  /*2df0*/  FMNMX3.FTZ R10, R8, R251, R178, !PT ;  /* 0x000000fb080a7276 */ /* 0x010fe200078100b2 */
[----:B------:R-:W-:-:S03]  /*2e00*/  FFMA.FTZ R8, R105, UR10, -R3 ;  /* 0x0000000a69087c23 */ /* 0x000fc60008010803 */
[----:B------:R-:W-:Y:S01]  /*2e10*/  FMNMX.FTZ R11, R157, R10, !PT ;  /* 0x0000000a9d0b7209 */ /* 0x000fe20007810000 */
[----:B------:R-:W-:Y:S01]  /*2e20*/  FFMA.FTZ R10, R134, UR10, -R2 ;  /* 0x0000000a860a7c23 */ /* 0x000fe20008010802 */
[C---:B------:R-:W-:Y:S01]  /*2e30*/  HMMA.16816.F32 R80, R4.reuse, R44, RZ ;  /* 0x0000002c0450723c */ /* 0x040fe200000018ff */
[----:B------:R4:W-:Y:S02]  /*2e40*/  MUFU.EX2 R193, R8 ;  /* 0x0000000800c17308 */ /* 0x0009e40000000800 */
[----:B------:R-:W3:Y:S05]  /*2e50*/  SHFL.BFLY PT, R12, R11, 0x2, 0x1f ;  /* 0x0c401f000b0c7f89 */ /* 0x000eea00000e0000 */
[----:B------:R-:W-:Y:S01]  /*2e60*/  HMMA.16816.F32 R84, R4, R46, RZ ;  /* 0x0000002e0454723c */ /* 0x000fe200000018ff */
[----:B------:R1:W-:Y:S01]  /*2e70*/  MUFU.EX2 R177, R10 ;  /* 0x0000000a00b17308 */ /* 0x0003e20000000800 */
[----:B--2---:R-:W-:-:S06]  /*2e80*/  FMUL.FTZ R9, R23, UR7 ;  /* 0x0000000717097c20 */ /* 0x004fcc0008410000 */
[----:B------:R-:W-:Y:S01]  /*2e90*/  HMMA.16816.F32 R88, R4, R48, RZ ;  /* 0x000000300458723c */ /* 0x000fe200000018ff */
[----:B------:R2:W3:Y:S01]  /*2ea0*/  MUFU.TANH R143, R9 ;  /* 0x00000009008f7308 */ /* 0x0004e20000002400 */
[----:B----4-:R-:W-:-:S06]  /*2eb0*/  FFMA.FTZ R8, R104, UR10, -R3 ;  /* 0x0000000a68087c23 */ /* 0x010fcc0008010803 */
[----:B------:R-:W-:Y:S01]  /*2ec0*/  HMMA.16816.F32 R136, R4, R50, RZ ;  /* 0x000000320488723c */ /* 0x000fe200000018ff */
[----:B------:R4:W-:Y:S01]  /*2ed0*/  MUFU.EX2 R248, R8 ;  /* 0x0000000800f87308 */ /* 0x0009e20000000800 */
[----:B-1----:R-:W-:-:S06]  /*2ee0*/  FFMA.FTZ R10, R140, UR10, -R2 ;  /* 0x0000000a8c0a7c23 */ /* 0x002fcc0008010802 */
[----:B------:R-:W-:Y:S01]  /*2ef0*/  HMMA.16816.F32 R128, R4, R52, RZ ;  /* 0x000000340480723c */ /* 0x000fe200000018ff */
[----:B------:R1:W-:Y:S01]  /*2f00*/  MUFU.EX2 R247, R10 ;  /* 0x0000000a00f77308 */ /* 0x0003e20000000800 */
[----:B--2---:R-:W-:-:S04]  /*2f10*/  FMNMX3.FTZ R9, R176, R163, R160, !PT ;  /* 0x000000a3b0097276 */ /* 0x004fc800078100a0 */
[----:B------:R-:W-:Y:S02]  /*2f20*/  FMNMX3.FTZ R9, R9, R161, R149, !PT ;  /* 0x000000a109097276 */ /* 0x000fe40007810095 */
[----:B------:R-:W-:Y:S02]  /*2f30*/  HMMA.16816.F32 R124, R4, R72, RZ ;  /* 0x00000048047c723c */ /* 0x000fe400000018ff */
[----:B------:R-:W-:Y:S01]  /*2f40*/  FMNMX3.FTZ R9, R9, R150, R148, !PT ;  /* 0x0000009609097276 */ /* 0x000fe20007810094 */
[----:B----4-:R-:W-:-:S03]  /*2f50*/  FFMA.FTZ R8, R17, UR10, -R3 ;  /* 0x0000000a11087c23 */ /* 0x010fc60008010803 */
[----:B------:R-:W-:Y:S01]  /*2f60*/  FMNMX3.FTZ R9, R9, R151, R243, !PT ;  /* 0x0000009709097276 */ /* 0x000fe200078100f3 */
[----:B------:R2:W-:Y:S01]  /*2f70*/  MUFU.EX2 R0, R8 ;  /* 0x0000000800007308 */ /* 0x0005e20000000800 */
[----:B------:R-:W-:Y:S02]  /*2f80*/  HMMA.16816.F32 R120, R4, R92, RZ ;  /* 0x0000005c0478723c */ /* 0x000fe400000018ff */
[----:B------:R-:W-:Y:S01]  /*2f90*/  FMNMX3.FTZ R9, R9, R245, R242, !PT ;  /* 0x000000f509097276 */ /* 0x000fe200078100f2 */
[----:B-1----:R-:W-:-:S03]  /*2fa0*/  FFMA.FTZ R10, R133, UR10, -R2 ;  /* 0x0000000a850a7c23 */ /* 0x002fc60008010802 */
[----:B------:R-:W-:Y:S01]  /*2fb0*/  FMNMX3.FTZ R9, R9, R244, R246, !PT ;  /* 0x000000f409097276 */ /* 0x000fe200078100f6 */
[----:B------:R1:W-:Y:S01]  /*2fc0*/  MUFU.EX2 R68, R10 ;  /* 0x0000000a00447308 */ /* 0x0003e20000000800 */
[----:B------:R-:W-:Y:S02]  /*2fd0*/  HMMA.16816.F32 R112, R4, R96, RZ ;  /* 0x000000600470723c */ /* 0x000fe400000018ff */
[----:B---3--:R-:W-:-:S04]  /*2fe0*/  FMNMX3.FTZ R9, R9, R194, R135, !PT ;  /* 0x000000c209097276 */ /* 0x008fc80007810087 */
[----:B------:R-:W-:Y:S01]  /*2ff0*/  FMNMX.FTZ R9, R143, R9, !PT ;  /* 0x000000098f097209 */ /* 0x000fe20007810000 */
[----:B--2---:R-:W-:Y:S01]  /*3000*/  FFMA.FTZ R8, R18, UR10, -R3 ;  /* 0x0000000a12087c23 */ /* 0x004fe20008010803 */
[----:B------:R-:W-:Y:S03]  /*3010*/  HMMA.16816.F32 R108, R4, R100, RZ ;  /* 0x00000064046c723c */ /* 0x000fe600000018ff */
[----:B------:R2:W3:Y:S01]  /*3020*/  MUFU.EX2 R146, R8 ;  /* 0x0000000800927308 */ /* 0x0004e20000000800 */
[----:B-1----:R-:W-:-:S04]  /*3030*/  FFMA.FTZ R10, R132, UR10, -R2 ;  /* 0x0000000a840a7c23 */ /* 0x002fc80008010802 */
[C---:B------:R-:W-:Y:S03]  /*3040*/  HMMA.16816.F32 R104, R4.reuse, R116, RZ ;  /* 0x000000740468723c */ /* 0x040fe600000018ff */
[----:B------:R3:W1:Y:S05]  /*3050*/  MUFU.EX2 R140, R10 ;  /* 0x0000000a008c7308 */ /* 0x00066a0000000800 */
[C---:B------:R-:W-:Y:S01]  /*3060*/  HMMA.16816.F32 R40, R4.reuse, R54, RZ ;  /* 0x000000360428723c */ /* 0x040fe200000018ff */
[----:B--2---:R-:W-:Y:S02]  /*3070*/  FMNMX.FTZ R8, R11, R12, !PT ;  /* 0x0000000c0b087209 */ /* 0x004fe40007810000 */
[----:B------:R-:W2:Y:S05]  /*3080*/  SHFL.BFLY PT, R11, R9, 0x2, 0x1f ;  /* 0x0c401f00090b7f89 */ /* 0x000eaa00000e0000 */
[----:B------:R-:W-:Y:S01]  /*3090*/  HMMA.16816.F32 R36, R4, R74, RZ ;  /* 0x0000004a0424723c */ /* 0x000fe200000018ff */
[----:B------:R-:W4:Y:S01]  /*30a0*/  SHFL.BFLY PT, R12, R8, 0x1, 0x1f ;  /* 0x0c201f00080c7f89 */ /* 0x000f2200000e0000 */
[----:B---3--:R-:W-:-:S06]  /*30b0*/  F2FP.F16.F32.PACK_AB R10, R146, R0 ;  /* 0x00000000920a723e */ /* 0x008fcc00000000ff */
[C---:B------:R-:W-:Y:S08]  /*30c0*/  HMMA.16816.F32 R28, R4.reuse, R94, RZ ;  /* 0x0000005e041c723c */ /* 0x040ff000000018ff */
[----:B------:R-:W-:Y:S01]  /*30d0*/  HMMA.16816.F32 R24, R4, R98, RZ ;  /* 0x000000620418723c */ /* 0x000fe200000018ff */
[----:B--2---:R-:W-:-:S07]  /*30e0*/  FMNMX.FTZ R13, R9, R11, !PT ;  /* 0x0000000b090d7209 */ /* 0x004fce0007810000 */
[C---:B------:R-:W-:Y:S01]  /*30f0*/  HMMA.16816.F32 R20, R4.reuse, R102, RZ ;  /* 0x000000660414723c */ /* 0x040fe200000018ff */
[----:B------:R-:W-:Y:S01]  /*3100*/  F2FP.F16.F32.PACK_AB R9, R247, R177 ;  /* 0x000000b1f709723e */ /* 0x000fe200000000ff */
[----:B------:R-:W2:Y:S01]  /*3110*/  SHFL.BFLY PT, R14, R13, 0x1, 0x1f ;  /* 0x0c201f000d0e7f89 */ /* 0x000ea200000e0000 */
[----:B----4-:R-:W-:Y:S02]  /*3120*/  FMNMX.FTZ R134, R8, R12, !PT ;  /* 0x0000000c08867209 */ /* 0x010fe40007810000 */
[----:B------:R-:W-:Y:S02]  /*3130*/  F2FP.F16.F32.PACK_AB R8, R248, R193 ;  /* 0x000000c1f808723e */ /* 0x000fe400000000ff */
[C---:B------:R-:W-:Y:S01]  /*3140*/  FSETP.NEU.FTZ.AND P1, PT, R134.reuse, -INF , PT ;  /* 0xff8000008600780b */ /* 0x040fe20003f3d000 */
[----:B------:R-:W-:Y:S01]  /*3150*/  FMUL.FTZ R12, R134, UR10 ;  /* 0x0000000a860c7c20 */ /* 0x000fe20008410000 */
[----:B------:R-:W-:Y:S01]  /*3160*/  HMMA.16816.F32 R16, R4, R118, RZ ;  /* 0x000000760410723c */ /* 0x000fe200000018ff */
[----:B------:R-:W-:Y:S01]  /*3170*/  IMAD.MOV.U32 R7, RZ, RZ, R68 ;  /* 0x000000ffff077224 */ /* 0x000fe200078e0044 */
[----:B------:R3:W-:Y:S01]  /*3180*/  STL [R1+0x6c], R134 ;  /* 0x00006c8601007387 */ /* 0x0007e20000100800 */
[----:B------:R-:W-:-:S02]  /*3190*/  MOV R6, R143 ;  /* 0x0000008f00067202 */ /* 0x000fc40000000f00 */
[----:B------:R-:W-:Y:S01]  /*31a0*/  FSEL R12, R12, RZ, P1 ;  /* 0x000000ff0c0c7208 */ /* 0x000fe20000800000 */
[----:B------:R-:W4:Y:S01]  /*31b0*/  LDSM.16.MT88.4 R68, [R34+0x800] ;  /* 0x000800002244783b */ /* 0x000f220000004200 */
[----:B-1----:R-:W-:-:S03]  /*31c0*/  F2FP.F16.F32.PACK_AB R11, R140, R7 ;  /* 0x000000078c0b723e */ /* 0x002fc600000000ff */
[--C-:B------:R-:W-:Y:S01]  /*31d0*/  FFMA.FTZ R4, R144, UR10, -R12.reuse ;  /* 0x0000000a90047c23 */ /* 0x100fe2000801080c */
[----:B------:R-:W-:-:S03]  /*31e0*/  FFMA.FTZ R5, R152, UR10, -R12 ;  /* 0x0000000a98057c23 */ /* 0x000fc6000801080c */
[----:B------:R1:W4:Y:S01]  /*31f0*/  MUFU.EX2 R132, R4 ;  /* 0x0000000400847308 */ /* 0x0003220000000800 */
[C---:B------:R-:W-:Y:S01]  /*3200*/  HMMA.16816.F32 R164, R8.reuse, R64, R80 ;  /* 0x0000004008a4723c */ /* 0x040fe20000001850 */
[----:B------:R-:W4:Y:S01]  /*3210*/  LDSM.16.MT88.4 R80, [R15+0xe800] ;  /* 0x00e800000f50783b */ /* 0x000f220000004200 */
[----:B--2---:R-:W-:Y:S02]  /*3220*/  FMNMX.FTZ R133, R13, R14, !PT ;  /* 0x0000000e0d857209 */ /* 0x004fe40007810000 */
[----:B------:R-:W-:Y:S02]  /*3230*/  MOV R14, R146 ;  /* 0x00000092000e7202 */ /* 0x000fe40000000f00 */
[----:B------:R-:W-:Y:S01]  /*3240*/  FSETP.NEU.FTZ.AND P1, PT, R133, -INF , PT ;  /* 0xff8000008500780b */ /* 0x000fe20003f3d000 */
[----:B------:R2:W-:Y:S01]  /*3250*/  STL [R1+0x70], R133 ;  /* 0x0000708501007387 */ /* 0x0005e20000100800 */
[----:B------:R-:W-:Y:S01]  /*3260*/  HMMA.16816.F32 R168, R8, R66, R84 ;  /* 0x0000004208a8723c */ /* 0x000fe20000001854 */
[----:B------:R-:W-:Y:S02]  /*3270*/  MUFU.EX2 R143, R5 ;  /* 0x00000005008f7308 */ /* 0x000fe40000000800 */
[----:B------:R-:W4:Y:S01]  /*3280*/  LDSM.16.MT88.4 R84, [R32+0x2800] ;  /* 0x002800002054783b */ /* 0x000f220000004200 */
[----:B---3--:R-:W-:Y:S01]  /*3290*/  MOV R134, R194 ;  /* 0x000000c200867202 */ /* 0x008fe20000000f00 */
[----:B-1----:R-:W-:-:S03]  /*32a0*/  FFMA.FTZ R4, R145, UR10, -R12 ;  /* 0x0000000a91047c23 */ /* 0x002fc6000801080c */
[C---:B------:R-:W-:Y:S01]  /*32b0*/  HMMA.16816.F32 R152, R8.reuse, R58, R136 ;  /* 0x0000003a0898723c */ /* 0x040fe20000001888 */
[----:B------:R-:W-:Y:S01]  /*32c0*/  MOV R139, R193 ;  /* 0x000000c1008b7202 */ /* 0x000fe20000000f00 */
[----:B------:R-:W-:Y:S01]  /*32d0*/  IMAD.MOV.U32 R138, RZ, RZ, R192 ;  /* 0x000000ffff8a7224 */ /* 0x000fe200078e00c0 */
[----:B------:R1:W-:Y:S01]  /*32e0*/  MUFU.EX2 R241, R4 ;  /* 0x0000000400f17308 */ /* 0x0003e20000000800 */
[----:B------:R-:W-:Y:S02]  /*32f0*/  MOV R137, R179 ;  /* 0x000000b300897202 */ /* 0x000fe40000000f00 */
[----:B------:R-:W-:Y:S02]  /*3300*/  MOV R136, R178 ;  /* 0x000000b200887202 */ /* 0x000fe40000000f00 */
[C---:B------:R-:W-:Y:S01]  /*3310*/  HMMA.16816.F32 R144, R8.reuse, R56, R88 ;  /* 0x000000380890723c */ /* 0x040fe20000001858 */
[----:B------:R-:W3:Y:S07]  /*3320*/  LDSM.16.MT88.4 R88, [R34+0x2800] ;  /* 0x002800002258783b */ /* 0x000eee0000004200 */
[----:B------:R-:W-:Y:S01]  /*3330*/  HMMA.16816.F32 R184, R8, R60, R128 ;  /* 0x0000003c08b8723c */ /* 0x000fe20000001880 */
[----:B-1----:R-:W-:Y:S01]  /*3340*/  FMUL.FTZ R4, R133, UR10 ;  /* 0x0000000a85047c20 */ /* 0x002fe20008410000 */
[----:B--2---:R-:W-:-:S06]  /*3350*/  MOV R133, R0 ;  /* 0x0000000000857202 */ /* 0x004fcc0000000f00 */
[C---:B------:R-:W-:Y:S01]  /*3360*/  HMMA.16816.F32 R188, R8.reuse, R76, R124 ;  /* 0x0000004c08bc723c */ /* 0x040fe2000000187c */
[----:B------:R-:W-:Y:S01]  /*3370*/  FSEL R13, R4, RZ, P1 ;  /* 0x000000ff040d7208 */ /* 0x000fe20000800000 */
[----:B------:R-:W-:Y:S01]  /*3380*/  FFMA.FTZ R4, R162, UR10, -R12 ;  /* 0x0000000aa2047c23 */ /* 0x000fe2000801080c */
[----:B------:R-:W-:Y:S01]  /*3390*/  IMAD.MOV.U32 R162, RZ, RZ, R177 ;  /* 0x000000ffffa27224 */ /* 0x000fe200078e00b1 */
[----:B------:R-:W-:Y:S01]  /*33a0*/  MOV R126, R134 ;  /* 0x00000086007e7202 */ /* 0x000fe20000000f00 */
[----:B----4-:R-:W-:Y:S01]  /*33b0*/  IMAD.MOV.U32 R125, RZ, RZ, R132 ;  /* 0x000000ffff7d7224 */ /* 0x010fe200078e0084 */
[----:B------:R1:W-:Y:S01]  /*33c0*/  MUFU.EX2 R250, R4 ;  /* 0x0000000400fa7308 */ /* 0x0003e20000000800 */
[----:B------:R-:W-:Y:S01]  /*33d0*/  IMAD.MOV.U32 R127, RZ, RZ, R139 ;  /* 0x000000ffff7f7224 */ /* 0x000fe200078e008b */
[----:B------:R-:W-:Y:S01]  /*33e0*/  HMMA.16816.F32 R196, R8, R68, R120 ;  /* 0x0000004408c4723c */ /* 0x000fe20000001878 */
[----:B------:R-:W-:Y:S01]  /*33f0*/  MOV R139, R135 ;  /* 0x00000087008b7202 */ /* 0x000fe20000000f00 */
[----:B------:R-:W-:Y:S01]  /*3400*/  IMAD.MOV.U32 R123, RZ, RZ, R136 ;  /* 0x000000ffff7b7224 */ /* 0x000fe200078e0088 */
[----:B------:R-:W-:Y:S01]  /*3410*/  MOV R121, R138 ;  /* 0x0000008a00797202 */ /* 0x000fe20000000f00 */
[----:B------:R-:W-:Y:S01]  /*3420*/  IMAD.MOV.U32 R138, RZ, RZ, R211 ;  /* 0x000000ffff8a7224 */ /* 0x000fe200078e00d3 */
[----:B------:R-:W-:-:S03]  /*3430*/  MOV R122, R137 ;  /* 0x00000089007a7202 */ /* 0x000fc60000000f00 */
[----:B------:R-:W-:Y:S01]  /*3440*/  HMMA.16816.F32 R212, R8, R80, R112 ;  /* 0x0000005008d4723c */ /* 0x000fe20000001870 */
[----:B-1----:R-:W-:-:S07]  /*3450*/  FFMA.FTZ R4, R176, UR10, -R13 ;  /* 0x0000000ab0047c23 */ /* 0x002fce000801080d */
[C---:B------:R-:W-:Y:S01]  /*3460*/  HMMA.16816.F32 R200, R8.reuse, R84, R108 ;  /* 0x0000005408c8723c */ /* 0x040fe2000000186c */
[----:B------:R1:W-:Y:S07]  /*3470*/  MUFU.EX2 R124, R4 ;  /* 0x00000004007c7308 */ /* 0x0003ee0000000800 */
[C---:B---3--:R-:W-:Y:S08]  /*3480*/  HMMA.16816.F32 R216, R8.reuse, R88, R104 ;  /* 0x0000005808d8723c */ /* 0x048ff00000001868 */
[----:B------:R-:W-:Y:S01]  /*3490*/  HMMA.16816.F32 R228, R8, R62, R40 ;  /* 0x0000003e08e4723c */ /* 0x000fe20000001828 */
[----:B-1----:R-:W-:-:S07]  /*34a0*/  FFMA.FTZ R4, R163, UR10, -R13 ;  /* 0x0000000aa3047c23 */ /* 0x002fce000801080d */
[C---:B------:R-:W-:Y:S01]  /*34b0*/  HMMA.16816.F32 R224, R8.reuse, R78, R36 ;  /* 0x0000004e08e0723c */ /* 0x040fe20000001824 */
[----:B------:R1:W2:Y:S07]  /*34c0*/  MUFU.EX2 R240, R4 ;  /* 0x0000000400f07308 */ /* 0x0002ae0000000800 */
[C---:B------:R-:W-:Y:S08]  /*34d0*/  HMMA.16816.F32 R220, R8.reuse, R70, R28 ;  /* 0x0000004608dc723c */ /* 0x040ff0000000181c */
[----:B------:R-:W-:Y:S01]  /*34e0*/  HMMA.16816.F32 R204, R8, R82, R24 ;  /* 0x0000005208cc723c */ /* 0x000fe20000001818 */
[----:B-1----:R-:W-:Y:S01]  /*34f0*/  FFMA.FTZ R4, R160, UR10, -R13 ;  /* 0x0000000aa0047c23 */ /* 0x002fe2000801080d */
[----:B--2---:R-:W-:-:S03]  /*3500*/  F2FP.F16.F32.PACK_AB R5, R240, R124 ;  /* 0x0000007cf005723e */ /* 0x004fc600000000ff */
[----:B------:R1:W-:Y:S03]  /*3510*/  MUFU.EX2 R132, R4 ;  /* 0x0000000400847308 */ /* 0x0003e60000000800 */
[C---:B------:R-:W-:Y:S08]  /*3520*/  HMMA.16816.F32 R192, R8.reuse, R86, R20 ;  /* 0x0000005608c0723c */ /* 0x040ff00000001814 */
[----:B------:R-:W-:Y:S01]  /*3530*/  HMMA.16816.F32 R176, R8, R90, R16 ;  /* 0x0000005a08b0723c */ /* 0x000fe20000001810 */
[----:B------:R-:W-:Y:S01]  /*3540*/  FFMA.FTZ R8, R159, UR10, -R12 ;  /* 0x0000000a9f087c23 */ /* 0x000fe2000801080c */
[----:B------:R-:W-:Y:S01]  /*3550*/  MOV R11, R6 ;  /* 0x00000006000b7202 */ /* 0x000fe20000000f00 */
[----:B------:R-:W-:Y:S01]  /*3560*/  IMAD.MOV.U32 R10, RZ, RZ, R7 ;  /* 0x000000ffff0a7224 */ /* 0x000fe200078e0007 */
[----:B------:R-:W-:Y:S01]  /*3570*/  F2FP.F16.F32.PACK_AB R6, R250, R143 ;  /* 0x0000008ffa06723e */ /* 0x000fe200000000ff */
[----:B------:R2:W-:Y:S01]  /*3580*/  MUFU.EX2 R120, R8 ;  /* 0x0000000800787308 */ /* 0x0005e20000000800 */
[----:B-1----:R-:W-:-:S07]  /*3590*/  FFMA.FTZ R4, R161, UR10, -R13 ;  /* 0x0000000aa1047c23 */ /* 0x002fce000801080d */
[----:B------:R1:W3:Y:S01]  /*35a0*/  MUFU.EX2 R0, R4 ;  /* 0x0000000400007308 */ /* 0x0002e20000000800 */
[----:B--2---:R-:W-:-:S07]  /*35b0*/  FFMA.FTZ R8, R158, UR10, -R12 ;  /* 0x0000000a9e087c23 */ /* 0x004fce000801080c */
[----:B------:R2:W4:Y:S01]  /*35c0*/  MUFU.EX2 R20, R8 ;  /* 0x0000000800147308 */ /* 0x0005220000000800 */
[----:B-1----:R-:W-:Y:S02]  /*35d0*/  F2FP.F16.F32.PACK_AB R4, R241, R125 ;  /* 0x0000007df104723e */ /* 0x002fe400000000ff */
[----:B---3--:R-:W-:-:S07]  /*35e0*/  F2FP.F16.F32.PACK_AB R7, R0, R132 ;  /* 0x000000840007723e */ /* 0x008fce00000000ff */
[----:B------:R-:W-:Y:S01]  /*35f0*/  HMMA.16816.F32 R112, R4, R44, RZ ;  /* 0x0000002c0470723c */ /* 0x000fe200000018ff */
[----:B--2---:R-:W-:Y:S01]  /*3600*/  FFMA.FTZ R8, R142, UR10, -R12 ;  /* 0x0000000a8e087c23 */ /* 0x004fe2000801080c */
[----:B------:R-:W-:-:S03]  /*3610*/  MOV R142, R133 ;  /* 0x00000085008e7202 */ /* 0x000fc60000000f00 */
[----:B------:R1:W-:Y:S03]  /*3620*/  MUFU.EX2 R133, R8 ;  /* 0x0000000800857308 */ /* 0x0003e60000000800 */
[C---:B------:R-:W-:Y:S08]  /*3630*/  HMMA.16816.F32 R36, R4.reuse, R52, RZ ;  /* 0x000000340424723c */ /* 0x040ff000000018ff */
[----:B------:R-:W-:Y:S01]  /*3640*/  HMMA.16816.F32 R24, R4, R72, RZ ;  /* 0x000000480418723c */ /* 0x000fe200000018ff */
[----:B-1----:R-:W-:-:S07]  /*3650*/  FFMA.FTZ R8, R141, UR10, -R12 ;  /* 0x0000000a8d087c23 */ /* 0x002fce000801080c */
[C---:B------:R-:W-:Y:S01]  /*3660*/  HMMA.16816.F32 R16, R4.reuse, R92, RZ ;  /* 0x0000005c0410723c */ /* 0x040fe200000018ff */
[----:B------:R-:W-:Y:S01]  /*3670*/  MOV R141, R162 ;  /* 0x000000a2008d7202 */ /* 0x000fe20000000f00 */
[----:B------:R1:W-:Y:S06]  /*3680*/  MUFU.EX2 R9, R8 ;  /* 0x0000000800097308 */ /* 0x0003ec0000000800 */
[C---:B------:R-:W-:Y:S08]  /*3690*/  HMMA.16816.F32 R104, R4.reuse, R46, RZ ;  /* 0x0000002e0468723c */ /* 0x040ff000000018ff */
[----:B------:R-:W-:Y:S01]  /*36a0*/  HMMA.16816.F32 R44, R4, R48, RZ ;  /* 0x00000030042c723c */ /* 0x000fe200000018ff */
[----:B-1----:R-:W-:-:S04]  /*36b0*/  FFMA.FTZ R8, R149, UR10, -R13 ;  /* 0x0000000a95087c23 */ /* 0x002fc8000801080d */
[----:B------:R1:W-:Y:S03]  /*36c0*/  MUFU.EX2 R135, R8 ;  /* 0x0000000800877308 */ /* 0x0003e60000000800 */
[C---:B------:R-:W-:Y:S08]  /*36d0*/  HMMA.16816.F32 R40, R4.reuse, R50, RZ ;  /* 0x000000320428723c */ /* 0x040ff000000018ff */
[----:B------:R-:W-:Y:S01]  /*36e0*/  HMMA.16816.F32 R108, R4, R74, RZ ;  /* 0x0000004a046c723c */ /* 0x000fe200000018ff */
[----:B-1----:R-:W-:-:S07]  /*36f0*/  FFMA.FTZ R8, R150, UR10, -R13 ;  /* 0x0000000a96087c23 */ /* 0x002fce000801080d */
[C---:B------:R-:W-:Y:S01]  /*3700*/  HMMA.16816.F32 R28, R4.reuse, R100, RZ ;  /* 0x00000064041c723c */ /* 0x040fe200000018ff */
[----:B------:R1:W2:Y:S07]  /*3710*/  MUFU.EX2 R134, R8 ;  /* 0x0000000800867308 */ /* 0x0002ae0000000800 */
[C---:B------:R-:W-:Y:S08]  /*3720*/  HMMA.16816.F32 R52, R4.reuse, R54, RZ ;  /* 0x000000360434723c */ /* 0x040ff000000018ff */
[----:B------:R-:W-:Y:S01]  /*3730*/  HMMA.16816.F32 R92, R4, R94, RZ ;  /* 0x0000005e045c723c */ /* 0x000fe200000018ff */
[----:B-1----:R-:W-:-:S04]  /*3740*/  FFMA.FTZ R8, R148, UR10, -R13 ;  /* 0x0000000a94087c23 */ /* 0x002fc8000801080d */
[----:B------:R1:W-:Y:S03]  /*3750*/  MUFU.EX2 R128, R8 ;  /* 0x0000000800807308 */ /* 0x0003e60000000800 */
[C---:B------:R-:W-:Y:S08]  /*3760*/  HMMA.16816.F32 R100, R4.reuse, R102, RZ ;  /* 0x000000660464723c */ /* 0x040ff000000018ff */
[----:B------:R-:W-:Y:S01]  /*3770*/  HMMA.16816.F32 R48, R4, R116, RZ ;  /* 0x000000740430723c */ /* 0x000fe200000018ff */
[----:B------:R-:W-:Y:S01]  /*3780*/  MOV R117, R157 ;  /* 0x0000009d00757202 */ /* 0x000fe20000000f00 */
[----:B-1----:R-:W-:-:S06]  /*3790*/  FFMA.FTZ R8, R151, UR10, -R13 ;  /* 0x0000000a97087c23 */ /* 0x002fcc000801080d */
[----:B------:R-:W-:Y:S01]  /*37a0*/  HMMA.16816.F32 R72, R4, R118, RZ ;  /* 0x000000760448723c */ /* 0x000fe200000018ff */
[----:B------:R4:W1:Y:S02]  /*37b0*/  MUFU.EX2 R211, R8 ;  /* 0x0000000800d37308 */ /* 0x0008640000000800 */
[----:B----4-:R-:W-:-:S05]  /*37c0*/  MOV R8, R20 ;  /* 0x0000001400087202 */ /* 0x010fca0000000f00 */
[C---:B------:R-:W-:Y:S08]  /*37d0*/  HMMA.16816.F32 R20, R4.reuse, R96, RZ ;  /* 0x000000600414723c */ /* 0x040ff000000018ff */
[----:B------:R-:W-:Y:S01]  /*37e0*/  HMMA.16816.F32 R96, R4, R98, RZ ;  /* 0x000000620460723c */ /* 0x000fe200000018ff */
[----:B------:R-:W-:Y:S02]  /*37f0*/  F2FP.F16.F32.PACK_AB R4, R8, R120 ;  /* 0x000000780804723e */ /* 0x000fe400000000ff */
[----:B--2---:R-:W-:-:S02]  /*3800*/  F2FP.F16.F32.PACK_AB R5, R134, R135 ;  /* 0x000000878605723e */ /* 0x004fc400000000ff */
[----:B------:R-:W-:Y:S02]  /*3810*/  F2FP.F16.F32.PACK_AB R6, R9, R133 ;  /* 0x000000850906723e */ /* 0x000fe400000000ff */
[----:B-1----:R-:W-:-:S07]  /*3820*/  F2FP.F16.F32.PACK_AB R7, R211, R128 ;  /* 0x00000080d307723e */ /* 0x002fce00000000ff */
[----:B------:R-:W-:Y:S01]  /*3830*/  HMMA.16816.F32 R160, R4, R64, R112 ;  /* 0x0000004004a0723c */ /* 0x000fe20000001870 */
[----:B------:R-:W-:Y:S01]  /*3840*/  IMAD.MOV.U32 R65, RZ, RZ, R128 ;  /* 0x000000ffff417224 */ /* 0x000fe200078e0080 */
[----:B------:R-:W-:-:S06]  /*3850*/  MOV R64, R156 ;  /* 0x0000009c00407202 */ /* 0x000fcc0000000f00 */
[----:B------:R-:W-:Y:S01]  /*3860*/  HMMA.16816.F32 R128, R4, R60, R36 ;  /* 0x0000003c0480723c */ /* 0x000fe20000001824 */
[----:B------:R-:W-:Y:S01]  /*3870*/  MOV R39, R124 ;  /* 0x0000007c00277202 */ /* 0x000fe20000000f00 */
[----:B------:R-:W-:Y:S01]  /*3880*/  IMAD.MOV.U32 R37, RZ, RZ, R126 ;  /* 0x000000ffff257224 */ /* 0x000fe200078e007e */
[----:B------:R-:W-:Y:S02]  /*3890*/  MOV R38, R125 ;  /* 0x0000007d00267202 */ /* 0x000fe40000000f00 */
[----:B------:R-:W-:-:S03]  /*38a0*/  MOV R36, R127 ;  /* 0x0000007f00247202 */ /* 0x000fc60000000f00 */
[C---:B------:R-:W-:Y:S01]  /*38b0*/  HMMA.16816.F32 R124, R4.reuse, R76, R24 ;  /* 0x0000004c047c723c */ /* 0x040fe20000001818 */
[----:B------:R-:W-:Y:S01]  /*38c0*/  IMAD.MOV.U32 R26, RZ, RZ, R120 ;  /* 0x000000ffff1a7224 */ /* 0x000fe200078e0078 */
[----:B------:R-:W-:Y:S01]  /*38d0*/  MOV R25, R121 ;  /* 0x0000007900197202 */ /* 0x000fe20000000f00 */
[----:B------:R-:W-:Y:S01]  /*38e0*/  IMAD.MOV.U32 R77, RZ, RZ, R123 ;  /* 0x000000ffff4d7224 */ /* 0x000fe200078e007b */
[----:B------:R-:W-:Y:S02]  /*38f0*/  MOV R24, R122 ;  /* 0x0000007a00187202 */ /* 0x000fe40000000f00 */
[----:B------:R-:W-:Y:S02]  /*3900*/  MOV R27, R117 ;  /* 0x00000075001b7202 */ /* 0x000fe40000000f00 */
[C---:B------:R-:W-:Y:S01]  /*3910*/  HMMA.16816.F32 R120, R4.reuse, R68, R16 ;  /* 0x000000440478723c */ /* 0x040fe20000001810 */
[----:B------:R-:W-:Y:S01]  /*3920*/  MOV R19, R8 ;  /* 0x0000000800137202 */ /* 0x000fe20000000f00 */
[----:B------:R-:W-:Y:S01]  /*3930*/  FFMA.FTZ R8, R183, UR10, -R3 ;  /* 0x0000000ab7087c23 */ /* 0x000fe20008010803 */
[----:B------:R-:W-:Y:S01]  /*3940*/  MOV R17, R251 ;  /* 0x000000fb00117202 */ /* 0x000fe20000000f00 */
[----:B------:R-:W-:Y:S01]  /*3950*/  IMAD.MOV.U32 R18, RZ, RZ, R252 ;  /* 0x000000ffff127224 */ /* 0x000fe200078e00fc */
[----:B------:R-:W-:Y:S01]  /*3960*/  MOV R16, R247 ;  /* 0x000000f700107202 */ /* 0x000fe20000000f00 */
[----:B------:R1:W-:Y:S01]  /*3970*/  MUFU.EX2 R251, R8 ;  /* 0x0000000800fb7308 */ /* 0x0003e20000000800 */
[----:B------:R-:W-:Y:S01]  /*3980*/  IMAD.MOV.U32 R183, RZ, RZ, R246 ;  /* 0x000000ffffb77224 */ /* 0x000fe200078e00f6 */
[----:B------:R-:W-:Y:S01]  /*3990*/  HMMA.16816.F32 R156, R4, R66, R104 ;  /* 0x00000042049c723c */ /* 0x000fe20000001868 */
[----:B------:R-:W-:Y:S01]  /*39a0*/  MOV R68, R250 ;  /* 0x000000fa00447202 */ /* 0x000fe20000000f00 */
[----:B------:R-:W-:Y:S01]  /*39b0*/  IMAD.MOV.U32 R69, RZ, RZ, R249 ;  /* 0x000000ffff457224 */ /* 0x000fe200078e00f9 */
[----:B------:R-:W-:Y:S01]  /*39c0*/  MOV R76, R141 ;  /* 0x0000008d004c7202 */ /* 0x000fe20000000f00 */
[----:B------:R-:W-:Y:S01]  /*39d0*/  IMAD.MOV.U32 R66, RZ, RZ, R139 ;  /* 0x000000ffff427224 */ /* 0x000fe200078e008b */
[----:B------:R-:W-:-:S02]  /*39e0*/  MOV R141, R248 ;  /* 0x000000f8008d7202 */ /* 0x000fc40000000f00 */
[----:B------:R-:W-:Y:S01]  /*39f0*/  MOV R67, R138 ;  /* 0x0000008a00437202 */ /* 0x000fe20000000f00 */
[----:B------:R-:W-:Y:S01]  /*3a00*/  HMMA.16816.F32 R104, R4, R88, R48 ;  /* 0x000000580468723c */ /* 0x000fe20000001830 */
[----:B-1----:R-:W-:-:S07]  /*3a10*/  FFMA.FTZ R8, R181, UR10, -R3 ;  /* 0x0000000ab5087c23 */ /* 0x002fce0008010803 */
[C---:B------:R-:W-:Y:S01]  /*3a20*/  HMMA.16816.F32 R48, R4.reuse, R62, R52 ;  /* 0x0000003e0430723c */ /* 0x040fe20000001834 */
[----:B------:R1:W-:Y:S07]  /*3a30*/  MUFU.EX2 R252, R8 ;  /* 0x0000000800fc7308 */ /* 0x0003ee0000000800 */
[----:B------:R-:W-:Y:S01]  /*3a40*/  HMMA.16816.F32 R60, R4, R82, R96 ;  /* 0x00000052043c723c */ /* 0x000fe20000001860 */
[----:B------:R-:W-:Y:S01]  /*3a50*/  MOV R99, R183 ;  /* 0x000000b700637202 */ /* 0x000fe20000000f00 */
[----:B------:R-:W-:Y:S01]  /*3a60*/  IMAD.MOV.U32 R97, RZ, RZ, R68 ;  /* 0x000000ffff617224 */ /* 0x000fe200078e0044 */
[----:B------:R-:W-:-:S02]  /*3a70*/  MOV R183, R18 ;  /* 0x0000001200b77202 */ /* 0x000fc40000000f00 */
[----:B------:R-:W-:Y:S02]  /*3a80*/  MOV R83, R38 ;  /* 0x0000002600537202 */ /* 0x000fe40000000f00 */
[----:B------:R-:W-:Y:S01]  /*3a90*/  MOV R82, R39 ;  /* 0x0000002700527202 */ /* 0x000fe20000000f00 */
[C---:B------:R-:W-:Y:S01]  /*3aa0*/  HMMA.16816.F32 R116, R4.reuse, R84, R28 ;  /* 0x000000540474723c */ /* 0x040fe2000000181c */
[----:B------:R-:W-:Y:S01]  /*3ab0*/  MOV R85, R16 ;  /* 0x0000001000557202 */ /* 0x000fe20000000f00 */
[----:B------:R-:W-:Y:S01]  /*3ac0*/  IMAD.MOV.U32 R84, RZ, RZ, R17 ;  /* 0x000000ffff547224 */ /* 0x000fe200078e0011 */
[----:B------:R-:W-:Y:S01]  /*3ad0*/  MOV R96, R69 ;  /* 0x0000004500607202 */ /* 0x000fe20000000f00 */
[----:B-1----:R-:W-:Y:S01]  /*3ae0*/  FFMA.FTZ R8, R173, UR10, -R3 ;  /* 0x0000000aad087c23 */ /* 0x002fe20008010803 */
[----:B------:R-:W-:Y:S01]  /*3af0*/  MOV R173, R64 ;  /* 0x0000004000ad7202 */ /* 0x000fe20000000f00 */
[----:B------:R-:W-:Y:S02]  /*3b00*/  LDSM.16.MT88.4 R28, [R34+0x3000] ;  /* 0x00300000221c783b */ /* 0x000fe40000004200 */
[----:B------:R1:W2:Y:S01]  /*3b10*/  MUFU.EX2 R181, R8 ;  /* 0x0000000800b57308 */ /* 0x0002a20000000800 */
[C---:B------:R-:W-:Y:S01]  /*3b20*/  HMMA.16816.F32 R52, R4.reuse, R78, R108 ;  /* 0x0000004e0434723c */ /* 0x040fe2000000186c */
[----:B------:R-:W-:Y:S01]  /*3b30*/  MOV R109, R14 ;  /* 0x0000000e006d7202 */ /* 0x000fe20000000f00 */
[----:B------:R-:W-:Y:S01]  /*3b40*/  FFMA.FTZ R14, R209, UR10, -R12 ;  /* 0x0000000ad10e7c23 */ /* 0x000fe2000801080c */
[----:B------:R-:W-:Y:S01]  /*3b50*/  IMAD.MOV.U32 R108, RZ, RZ, R140 ;  /* 0x000000ffff6c7224 */ /* 0x000fe200078e008c */
[----:B------:R-:W-:Y:S01]  /*3b60*/  MOV R110, R11 ;  /* 0x0000000b006e7202 */ /* 0x000fe20000000f00 */
[----:B------:R-:W-:Y:S01]  /*3b70*/  IMAD.MOV.U32 R78, RZ, RZ, R37 ;  /* 0x000000ffff4e7224 */ /* 0x000fe200078e0025 */
[----:B------:R-:W-:Y:S01]  /*3b80*/  MOV R79, R27 ;  /* 0x0000001b004f7202 */ /* 0x000fe20000000f00 */
[----:B------:R-:W-:Y:S01]  /*3b90*/  IMAD.MOV.U32 R111, RZ, RZ, R9 ;  /* 0x000000ffff6f7224 */ /* 0x000fe200078e0009 */
[----:B------:R-:W-:Y:S01]  /*3ba0*/  HMMA.16816.F32 R136, R4, R58, R40 ;  /* 0x0000003a0488723c */ /* 0x000fe20000001828 */
[----:B------:R-:W3:Y:S01]  /*3bb0*/  LDSM.16.MT88.4 R40, [R33+0xf000] ;  /* 0x00f000002128783b */ /* 0x000ee20000004200 */
[----:B-1----:R-:W-:Y:S01]  /*3bc0*/  FFMA.FTZ R8, R172, UR10, -R3 ;  /* 0x0000000aac087c23 */ /* 0x002fe20008010803 */
[----:B--2---:R-:W-:-:S05]  /*3bd0*/  MOV R98, R181 ;  /* 0x000000b500627202 */ /* 0x004fca0000000f00 */
[----:B------:R-:W-:Y:S01]  /*3be0*/  HMMA.16816.F32 R148, R4, R56, R44 ;  /* 0x000000380494723c */ /* 0x000fe2000000182c */
[----:B------:R-:W-:Y:S01]  /*3bf0*/  MOV R181, R19 ;  /* 0x0000001300b57202 */ /* 0x000fe20000000f00 */
[----:B------:R1:W2:Y:S01]  /*3c00*/  MUFU.EX2 R250, R8 ;  /* 0x0000000800fa7308 */ /* 0x0002a20000000800 */
[----:B------:R-:W4:Y:S01]  /*3c10*/  LDSM.16.MT88.4 R16, [R32+0x1000] ;  /* 0x001000002010783b */ /* 0x000f220000004200 */
[----:B------:R-:W-:-:S03]  /*3c20*/  IMAD.MOV.U32 R172, RZ, RZ, R65 ;  /* 0x000000ffffac7224 */ /* 0x000fc600078e0041 */
[----:B------:R-:W-:Y:S01]  /*3c30*/  LDSM.16.MT88.4 R44, [R33+0xd000] ;  /* 0x00d00000212c783b */ /* 0x000fe20000004200 */
[----:B------:R-:W-:Y:S01]  /*3c40*/  HMMA.16816.F32 R112, R4, R80, R20 ;  /* 0x000000500470723c */ /* 0x000fe20000001814 */
[----:B------:R-:W-:Y:S02]  /*3c50*/  MOV R81, R24 ;  /* 0x0000001800517202 */ /* 0x000fe40000000f00 */
[----:B------:R-:W-:Y:S01]  /*3c60*/  LDSM.16.MT88.4 R20, [R34+0x1000] ;  /* 0x001000002214783b */ /* 0x000fe20000004200 */
[----:B------:R-:W-:-:S04]  /*3c70*/  MOV R80, R25 ;  /* 0x0000001900507202 */ /* 0x000fc80000000f00 */
[C---:B------:R-:W-:Y:S01]  /*3c80*/  HMMA.16816.F32 R56, R4.reuse, R70, R92 ;  /* 0x000000460438723c */ /* 0x040fe2000000185c */
[----:B-1----:R-:W-:Y:S01]  /*3c90*/  FFMA.FTZ R8, R182, UR10, -R2 ;  /* 0x0000000ab6087c23 */ /* 0x002fe20008010802 */
[----:B------:R-:W-:Y:S01]  /*3ca0*/  IMAD.MOV.U32 R182, RZ, RZ, R77 ;  /* 0x000000ffffb67224 */ /* 0x000fe200078e004d */
[----:B------:R-:W-:Y:S02]  /*3cb0*/  MOV R77, R36 ;  /* 0x00000024004d7202 */ /* 0x000fe40000000f00 */
[----:B------:R1:W-:Y:S01]  /*3cc0*/  MUFU.EX2 R249, R8 ;  /* 0x0000000800f97308 */ /* 0x0003e20000000800 */
[----:B------:R-:W4:Y:S02]  /*3cd0*/  LDSM.16.MT88.4 R36, [R32+0x3000] ;  /* 0x003000002024783b */ /* 0x000f240000004200 */
[----:B------:R-:W-:Y:S01]  /*3ce0*/  HMMA.16816.F32 R68, R4, R86, R100 ;  /* 0x000000560444723c */ /* 0x000fe20000001864 */
[----:B------:R-:W-:Y:S01]  /*3cf0*/  IMAD.MOV.U32 R103, RZ, RZ, R66 ;  /* 0x000000ffff677224 */ /* 0x000fe200078e0042 */
[----:B------:R-:W-:Y:S01]  /*3d00*/  MOV R102, R67 ;  /* 0x0000004300667202 */ /* 0x000fe20000000f00 */
[----:B------:R-:W-:Y:S01]  /*3d10*/  IMAD.MOV.U32 R101, RZ, RZ, R83 ;  /* 0x000000ffff657224 */ /* 0x000fe200078e0053 */
[----:B------:R-:W-:-:S02]  /*3d20*/  MOV R100, R78 ;  /* 0x0000004e00647202 */ /* 0x000fc40000000f00 */
[----:B------:R-:W-:Y:S02]  /*3d30*/  MOV R78, R182 ;  /* 0x000000b6004e7202 */ /* 0x000fe40000000f00 */
[----:B------:R-:W-:Y:S01]  /*3d40*/  HMMA.16816.F32 R64, R4, R90, R72 ;  /* 0x0000005a0440723c */ /* 0x000fe20000001848 */
[----:B------:R-:W-:Y:S02]  /*3d50*/  F2FP.F16.F32.PACK_AB R4, R252, R251 ;  /* 0x000000fbfc04723e */ /* 0x000fe400000000ff */
[----:B--2---:R-:W-:Y:S01]  /*3d60*/  F2FP.F16.F32.PACK_AB R6, R250, R98 ;  /* 0x00000062fa06723e */ /* 0x004fe200000000ff */
[----:B-1----:R-:W-:Y:S01]  /*3d70*/  FFMA.FTZ R8, R180, UR10, -R2 ;  /* 0x0000000ab4087c23 */ /* 0x002fe20008010802 */
[----:B------:R-:W-:Y:S02]  /*3d80*/  IMAD.MOV.U32 R180, RZ, RZ, R26 ;  /* 0x000000ffffb47224 */ /* 0x000fe400078e001a */
[----:B------:R-:W-:Y:S01]  /*3d90*/  LDSM.16.MT88.4 R24, [R15+0xf000] ;  /* 0x00f000000f18783b */ /* 0x000fe20000004200 */
[----:B------:R1:W2:Y:S01]  /*3da0*/  MUFU.EX2 R247, R8 ;  /* 0x0000000800f77308 */ /* 0x0002a20000000800 */
[----:B------:R-:W-:-:S02]  /*3db0*/  IMAD.MOV.U32 R83, RZ, RZ, R180 ;  /* 0x000000ffff537224 */ /* 0x000fc400078e00b4 */
[----:B-1----:R-:W-:Y:S01]  /*3dc0*/  FFMA.FTZ R8, R175, UR10, -R2 ;  /* 0x0000000aaf087c23 */ /* 0x002fe20008010802 */
[----:B------:R-:W-:-:S04]  /*3dd0*/  MOV R175, R142 ;  /* 0x0000008e00af7202 */ /* 0x000fc80000000f00 */
[----:B------:R1:W-:Y:S01]  /*3de0*/  MUFU.EX2 R142, R14 ;  /* 0x0000000e008e7308 */ /* 0x0003e20000000800 */
[----:B--2---:R-:W-:-:S07]  /*3df0*/  F2FP.F16.F32.PACK_AB R5, R247, R249 ;  /* 0x000000f9f705723e */ /* 0x004fce00000000ff */
[----:B------:R2:W-:Y:S01]  /*3e00*/  MUFU.EX2 R248, R8 ;  /* 0x0000000800f87308 */ /* 0x0005e20000000800 */
[----:B-1----:R-:W-:-:S07]  /*3e10*/  FFMA.FTZ R14, R210, UR10, -R12 ;  /* 0x0000000ad20e7c23 */ /* 0x002fce000801080c */
[----:B------:R1:W-:Y:S01]  /*3e20*/  MUFU.EX2 R209, R14 ;  /* 0x0000000e00d17308 */ /* 0x0003e20000000800 */
[----:B--2---:R-:W-:Y:S01]  /*3e30*/  FFMA.FTZ R8, R174, UR10, -R2 ;  /* 0x0000000aae087c23 */ /* 0x004fe20008010802 */
[----:B------:R-:W-:-:S06]  /*3e40*/  MOV R174, R10 ;  /* 0x0000000a00ae7202 */ /* 0x000fcc0000000f00 */
[----:B------:R2:W3:Y:S01]  /*3e50*/  MUFU.EX2 R246, R8 ;  /* 0x0000000800f67308 */ /* 0x0004e20000000800 */
[----:B-1----:R-:W-:Y:S01]  /*3e60*/  FFMA.FTZ R14, R239, UR10, -R12 ;  /* 0x0000000aef0e7c23 */ /* 0x002fe2000801080c */
[----:B------:R-:W-:Y:S02]  /*3e70*/  MOV R239, R102 ;  /* 0x0000006600ef7202 */ /* 0x000fe40000000f00 */
[----:B------:R-:W-:-:S04]  /*3e80*/  MOV R102, R82 ;  /* 0x0000005200667202 */ /* 0x000fc80000000f00 */
[----:B------:R1:W-:Y:S01]  /*3e90*/  MUFU.EX2 R210, R14 ;  /* 0x0000000e00d27308 */ /* 0x0003e20000000800 */
[----:B------:R-:W-:Y:S02]  /*3ea0*/  MOV R82, R79 ;  /* 0x0000004f00527202 */ /* 0x000fe40000000f00 */
[----:B------:R-:W-:Y:S01]  /*3eb0*/  MOV R79, R181 ;  /* 0x000000b5004f7202 */ /* 0x000fe20000000f00 */
[----:B--2---:R-:W-:Y:S01]  /*3ec0*/  FFMA.FTZ R8, R208, UR10, -R12 ;  /* 0x0000000ad0087c23 */ /* 0x004fe2000801080c */
[----:B---3--:R-:W-:-:S03]  /*3ed0*/  F2FP.F16.F32.PACK_AB R7, R246, R248 ;  /* 0x000000f8f607723e */ /* 0x008fc600000000ff */
[----:B------:R2:W3:Y:S04]  /*3ee0*/  MUFU.EX2 R140, R8 ;  /* 0x00000008008c7308 */ /* 0x0004e80000000800 */
[----:B------:R-:W-:Y:S01]  /*3ef0*/  HMMA.16816.F32 R88, R4, R40, R144 ;  /* 0x000000280458723c */ /* 0x000fe20000001890 */
[----:B-1----:R-:W-:Y:S01]  /*3f00*/  FFMA.FTZ R14, R243, UR10, -R13 ;  /* 0x0000000af30e7c23 */ /* 0x002fe2000801080d */
[----:B------:R-:W-:-:S06]  /*3f10*/  IMAD.MOV.U32 R243, RZ, RZ, R183 ;  /* 0x000000fffff37224 */ /* 0x000fcc00078e00b7 */
[C---:B----4-:R-:W-:Y:S01]  /*3f20*/  HMMA.16816.F32 R180, R4.reuse, R16, R188 ;  /* 0x0000001004b4723c */ /* 0x050fe200000018bc */
[----:B------:R-:W-:Y:S01]  /*3f30*/  MOV R189, R35 ;  /* 0x0000002300bd7202 */ /* 0x000fe20000000f00 */
[----:B------:R-:W-:Y:S01]  /*3f40*/  IMAD.MOV.U32 R191, RZ, RZ, R141 ;  /* 0x000000ffffbf7224 */ /* 0x000fe200078e008d */
[----:B------:R1:W-:Y:S01]  /*3f50*/  MUFU.EX2 R35, R14 ;  /* 0x0000000e00237308 */ /* 0x0003e20000000800 */
[----:B------:R-:W-:Y:S01]  /*3f60*/  MOV R188, R84 ;  /* 0x0000005400bc7202 */ /* 0x000fe20000000f00 */
[----:B--2---:R-:W2:Y:S01]  /*3f70*/  LDSM.16.MT88.4 R8, [R15+0xd000] ;  /* 0x00d000000f08783b */ /* 0x004ea20000004200 */
[----:B------:R-:W-:Y:S02]  /*3f80*/  MOV R190, R85 ;  /* 0x0000005500be7202 */ /* 0x000fe40000000f00 */
[C---:B------:R-:W-:Y:S08]  /*3f90*/  HMMA.16816.F32 R84, R4.reuse, R36, R200 ;  /* 0x000000240454723c */ /* 0x040ff000000018c8 */
[----:B------:R-:W-:Y:S01]  /*3fa0*/  HMMA.16816.F32 R92, R4, R42, R152 ;  /* 0x0000002a045c723c */ /* 0x000fe20000001898 */
[----:B-1----:R-:W-:Y:S01]  /*3fb0*/  FFMA.FTZ R14, R245, UR10, -R13 ;  /* 0x0000000af50e7c23 */ /* 0x002fe2000801080d */
[----:B------:R-:W-:-:S03]  /*3fc0*/  MOV R245, R132 ;  /* 0x0000008400f57202 */ /* 0x000fc60000000f00 */
[----:B------:R1:W4:Y:S03]  /*3fd0*/  MUFU.EX2 R132, R14 ;  /* 0x0000000e00847308 */ /* 0x0003260000000800 */
[----:B------:R-:W-:Y:S01]  /*3fe0*/  HMMA.16816.F32 R200, R4, R22, R220 ;  /* 0x0000001604c8723c */ /* 0x000fe200000018dc */
[----:B------:R-:W-:Y:S02]  /*3ff0*/  MOV R223, R82 ;  /* 0x0000005200df7202 */ /* 0x000fe40000000f00 */
[----:B------:R-:W-:Y:S02]  /*4000*/  MOV R222, R78 ;  /* 0x0000004e00de7202 */ /* 0x000fe40000000f00 */
[----:B------:R-:W-:-:S03]  /*4010*/  MOV R82, R77 ;  /* 0x0000004d00527202 */ /* 0x000fc60000000f00 */
[----:B------:R-:W-:Y:S01]  /*4020*/  HMMA.16816.F32 R164, R4, R44, R164 ;  /* 0x0000002c04a4723c */ /* 0x000fe200000018a4 */
[----:B-1----:R-:W-:Y:S01]  /*4030*/  FFMA.FTZ R14, R242, UR10, -R13 ;  /* 0x0000000af20e7c23 */ /* 0x002fe2000801080d */
[----:B------:R-:W-:-:S06]  /*4040*/  MOV R242, R111 ;  /* 0x0000006f00f27202 */ /* 0x000fcc0000000f00 */
[C---:B------:R-:W-:Y:S01]  /*4050*/  HMMA.16816.F32 R168, R4.reuse, R46, R168 ;  /* 0x0000002e04a8723c */ /* 0x040fe200000018a8 */
[----:B------:R1:W-:Y:S07]  /*4060*/  MUFU.EX2 R141, R14 ;  /* 0x0000000e008d7308 */ /* 0x0003ee0000000800 */
[C---:B--2---:R-:W-:Y:S08]  /*4070*/  HMMA.16816.F32 R144, R4.reuse, R8, R184 ;  /* 0x000000080490723c */ /* 0x044ff000000018b8 */
[C---:B------:R-:W-:Y:S01]  /*4080*/  HMMA.16816.F32 R184, R4.reuse, R18, R224 ;  /* 0x0000001204b8723c */ /* 0x040fe200000018e0 */
[----:B------:R-:W-:Y:S01]  /*4090*/  IMAD.MOV.U32 R224, RZ, RZ, R245 ;  /* 0x000000ffffe07224 */ /* 0x000fe200078e00f5 */
[----:B------:R-:W-:Y:S01]  /*40a0*/  MOV R226, R243 ;  /* 0x000000f300e27202 */ /* 0x000fe20000000f00 */
[----:B-1----:R-:W-:Y:S01]  /*40b0*/  FFMA.FTZ R14, R244, UR10, -R13 ;  /* 0x0000000af40e7c23 */ /* 0x002fe2000801080d */
[----:B------:R-:W-:Y:S01]  /*40c0*/  IMAD.MOV.U32 R225, RZ, RZ, R79 ;  /* 0x000000ffffe17224 */ /* 0x000fe200078e004f */
[----:B------:R-:W-:Y:S01]  /*40d0*/  MOV R243, R108 ;  /* 0x0000006c00f37202 */ /* 0x000fe20000000f00 */
[----:B------:R-:W-:Y:S01]  /*40e0*/  IMAD.MOV.U32 R227, RZ, RZ, R100 ;  /* 0x000000ffffe37224 */ /* 0x000fe200078e0064 */
[----:B------:R1:W2:Y:S01]  /*40f0*/  MUFU.EX2 R208, R14 ;  /* 0x0000000e00d07308 */ /* 0x0002a20000000800 */
        /* <DEDUP_REMOVED lines=8> */
[----:B-1----:R-:W-:-:S07]  /*4180*/  MOV R14, R76 ;  /* 0x0000004c000e7202 */ /* 0x002fce0000000f00 */
[C---:B------:R-:W-:Y:S08]  /*4190*/  HMMA.16816.F32 R72, R4.reuse, R24, R212 ;  /* 0x000000180448723c */ /* 0x040ff000000018d4 */
[C---:B------:R-:W-:Y:S08]  /*41a0*/  HMMA.16816.F32 R216, R4.reuse, R28, R216 ;  /* 0x0000001c04d8723c */ /* 0x040ff000000018d8 */
[----:B------:R-:W-:Y:S01]  /*41b0*/  HMMA.16816.F32 R76, R4, R26, R204 ;  /* 0x0000001a044c723c */ /* 0x000fe200000018cc */
[----:B------:R-:W-:Y:S01]  /*41c0*/  MOV R205, R173 ;  /* 0x000000ad00cd7202 */ /* 0x000fe20000000f00 */
[----:B------:R-:W-:Y:S01]  /*41d0*/  IMAD.MOV.U32 R207, RZ, RZ, R188 ;  /* 0x000000ffffcf7224 */ /* 0x000fe200078e00bc */
[----:B------:R-:W-:Y:S01]  /*41e0*/  MOV R206, R189 ;  /* 0x000000bd00ce7202 */ /* 0x000fe20000000f00 */
[----:B------:R-:W-:Y:S01]  /*41f0*/  IMAD.MOV.U32 R204, RZ, RZ, R223 ;  /* 0x000000ffffcc7224 */ /* 0x000fe200078e00df */
[----:B------:R-:W-:Y:S01]  /*4200*/  MOV R189, R172 ;  /* 0x000000ac00bd7202 */ /* 0x000fe20000000f00 */
[----:B------:R-:W-:-:S02]  /*4210*/  IMAD.MOV.U32 R223, RZ, RZ, R99 ;  /* 0x000000ffffdf7224 */ /* 0x000fc400078e0063 */
[C---:B------:R-:W-:Y:S01]  /*4220*/  HMMA.16816.F32 R108, R4.reuse, R38, R192 ;  /* 0x00000026046c723c */ /* 0x040fe200000018c0 */
[----:B------:R-:W-:Y:S02]  /*4230*/  IMAD.MOV.U32 R188, RZ, RZ, R175 ;  /* 0x000000ffffbc7224 */ /* 0x000fe400078e00af */
[----:B------:R-:W1:Y:S05]  /*4240*/  LDSM.16.MT88.4 R172, [R33+0xd800] ;  /* 0x00d8000021ac783b */ /* 0x000e6a0000004200 */
[----:B------:R-:W-:Y:S01]  /*4250*/  HMMA.16816.F32 R100, R4, R30, R176 ;  /* 0x0000001e0464723c */ /* 0x000fe200000018b0 */
[----:B---3--:R-:W-:Y:S02]  /*4260*/  F2FP.F16.F32.PACK_AB R4, R142, R140 ;  /* 0x0000008c8e04723e */ /* 0x008fe400000000ff */
[----:B----4-:R-:W-:-:S02]  /*4270*/  F2FP.F16.F32.PACK_AB R5, R132, R35 ;  /* 0x000000238405723e */ /* 0x010fc400000000ff */
[----:B------:R-:W-:Y:S02]  /*4280*/  F2FP.F16.F32.PACK_AB R6, R210, R209 ;  /* 0x000000d1d206723e */ /* 0x000fe400000000ff */
[----:B--2---:R-:W-:-:S07]  /*4290*/  F2FP.F16.F32.PACK_AB R7, R208, R141 ;  /* 0x0000008dd007723e */ /* 0x004fce00000000ff */
[C---:B------:R-:W-:Y:S08]  /*42a0*/  HMMA.16816.F32 R160, R4.reuse, R44, R160 ;  /* 0x0000002c04a0723c */ /* 0x040ff000000018a0 */
[C---:B------:R-:W-:Y:S01]  /*42b0*/  HMMA.16816.F32 R212, R4.reuse, R46, R156 ;  /* 0x0000002e04d4723c */ /* 0x040fe2000000189c */
[----:B------:R-:W-:Y:S07]  /*42c0*/  LDSM.16.MT88.4 R156, [R15+0xd800] ;  /* 0x00d800000f9c783b */ /* 0x000fee0000004200 */
[C---:B------:R-:W-:Y:S08]  /*42d0*/  HMMA.16816.F32 R44, R4.reuse, R40, R148 ;  /* 0x00000028042c723c */ /* 0x040ff00000001894 */
[----:B------:R-:W-:Y:S01]  /*42e0*/  HMMA.16816.F32 R148, R4, R8, R128 ;  /* 0x000000080494723c */ /* 0x000fe20000001880 */
[----:B------:R-:W-:Y:S01]  /*42f0*/  FFMA.FTZ R8, R238, UR10, -R3 ;  /* 0x0000000aee087c23 */ /* 0x000fe20008010803 */
[----:B------:R-:W-:Y:S01]  /*4300*/  IMAD.MOV.U32 R129, RZ, RZ, R206 ;  /* 0x000000ffff817224 */ /* 0x000fe200078e00ce */
[----:B------:R-:W-:Y:S01]  /*4310*/  MOV R130, R207 ;  /* 0x000000cf00827202 */ /* 0x000fe20000000f00 */
[----:B------:R-:W-:Y:S01]  /*4320*/  IMAD.MOV.U32 R207, RZ, RZ, R96 ;  /* 0x000000ffffcf7224 */ /* 0x000fe200078e0060 */
[----:B------:R2:W-:Y:S01]  /*4330*/  MUFU.EX2 R221, R8 ;  /* 0x0000000800dd7308 */ /* 0x0005e20000000800 */
[----:B------:R-:W-:-:S02]  /*4340*/  MOV R131, R222 ;  /* 0x000000de00837202 */ /* 0x000fc40000000f00 */
[C---:B------:R-:W-:Y:S01]  /*4350*/  HMMA.16816.F32 R136, R4.reuse, R42, R136 ;  /* 0x0000002a0488723c */ /* 0x040fe20000001888 */
[----:B------:R-:W-:Y:S02]  /*4360*/  MOV R206, R239 ;  /* 0x000000ef00ce7202 */ /* 0x000fe40000000f00 */
[----:B------:R-:W-:Y:S02]  /*4370*/  MOV R222, R97 ;  /* 0x0000006100de7202 */ /* 0x000fe40000000f00 */
[----:B------:R-:W-:Y:S02]  /*4380*/  MOV R239, R98 ;  /* 0x0000006200ef7202 */ /* 0x000fe40000000f00 */
[----:B------:R-:W3:Y:S01]  /*4390*/  LDSM.16.MT88.4 R96, [R33+0xf800] ;  /* 0x00f800002160783b */ /* 0x000ee20000004200 */
[----:B------:R-:W-:Y:S01]  /*43a0*/  HMMA.16816.F32 R52, R4, R18, R52 ;  /* 0x000000120434723c */ /* 0x000fe20000001834 */
[----:B--2---:R-:W-:-:S07]  /*43b0*/  FFMA.FTZ R8, R235, UR10, -R3 ;  /* 0x0000000aeb087c23 */ /* 0x004fce0008010803 */
[C---:B------:R-:W-:Y:S01]  /*43c0*/  HMMA.16816.F32 R48, R4.reuse, R10, R48 ;  /* 0x0000000a0430723c */ /* 0x040fe20000001830 */
[----:B------:R2:W4:Y:S07]  /*43d0*/  MUFU.EX2 R43, R8 ;  /* 0x00000008002b7308 */ /* 0x00052e0000000800 */
[C---:B------:R-:W-:Y:S08]  /*43e0*/  HMMA.16816.F32 R176, R4.reuse, R16, R124 ;  /* 0x0000001004b0723c */ /* 0x040ff0000000187c */
[----:B------:R-:W-:Y:S01]  /*43f0*/  HMMA.16816.F32 R192, R4, R20, R120 ;  /* 0x0000001404c0723c */ /* 0x000fe20000001878 */
[--C-:B--2---:R-:W-:Y:S01]  /*4400*/  FFMA.FTZ R8, R234, UR10, -R3.reuse ;  /* 0x0000000aea087c23 */ /* 0x104fe20008010803 */
[----:B------:R-:W-:Y:S01]  /*4410*/  FFMA.FTZ R3, R232, UR10, -R3 ;  /* 0x0000000ae8037c23 */ /* 0x000fe20008010803 */
[----:B------:R-:W-:-:S02]  /*4420*/  MOV R122, R0 ;  /* 0x00000000007a7202 */ /* 0x000fc40000000f00 */
[----:B------:R-:W-:Y:S03]  /*4430*/  MUFU.EX2 R220, R8 ;  /* 0x0000000800dc7308 */ /* 0x000fe60000000800 */
[C---:B------:R-:W-:Y:S05]  /*4440*/  HMMA.16816.F32 R56, R4.reuse, R22, R56 ;  /* 0x000000160438723c */ /* 0x040fea0000001838 */
[----:B------:R2:W-:Y:S03]  /*4450*/  MUFU.EX2 R42, R3 ;  /* 0x00000003002a7308 */ /* 0x0005e60000000800 */
[C---:B------:R-:W-:Y:S01]  /*4460*/  HMMA.16816.F32 R20, R4.reuse, R24, R112 ;  /* 0x000000180414723c */ /* 0x040fe20000001870 */
[----:B------:R-:W-:Y:S07]  /*4470*/  LDSM.16.MT88.4 R112, [R32+0x3800] ;  /* 0x003800002070783b */ /* 0x000fee0000004200 */
[----:B------:R-:W-:Y:S01]  /*4480*/  HMMA.16816.F32 R60, R4, R26, R60 ;  /* 0x0000001a043c723c */ /* 0x000fe2000000183c */
[----:B--2---:R-:W-:-:S04]  /*4490*/  FFMA.FTZ R3, R237, UR10, -R2 ;  /* 0x0000000aed037c23 */ /* 0x004fc80008010802 */
[----:B------:R2:W-:Y:S02]  /*44a0*/  MUFU.EX2 R41, R3 ;  /* 0x0000000300297308 */ /* 0x0005e40000000800 */
[----:B--2---:R-:W-:-:S06]  /*44b0*/  FFMA.FTZ R3, R236, UR10, -R2 ;  /* 0x0000000aec037c23 */ /* 0x004fcc0008010802 */
[----:B------:R2:W1:Y:S02]  /*44c0*/  MUFU.EX2 R40, R3 ;  /* 0x0000000300287308 */ /* 0x0004640000000800 */
[--C-:B--2---:R-:W-:Y:S01]  /*44d0*/  FFMA.FTZ R3, R233, UR10, -R2.reuse ;  /* 0x0000000ae9037c23 */ /* 0x104fe20008010802 */
[----:B------:R-:W-:Y:S01]  /*44e0*/  FFMA.FTZ R2, R205, UR10, -R2 ;  /* 0x0000000acd027c23 */ /* 0x000fe20008010802 */
[----:B------:R-:W-:Y:S02]  /*44f0*/  MOV R205, R224 ;  /* 0x000000e000cd7202 */ /* 0x000fe40000000f00 */
[----:B------:R-:W2:Y:S02]  /*4500*/  LDL.LU R224, [R1+0x28] ;  /* 0x0000280001e07983 */ /* 0x000ea40000300800 */
[----:B------:R4:W-:Y:S01]  /*4510*/  MUFU.EX2 R18, R2 ;  /* 0x0000000200127308 */ /* 0x0009e20000000800 */
[----:B------:R-:W-:Y:S07]  /*4520*/  HMMA.16816.F32 R116, R4, R36, R116 ;  /* 0x000000240474723c */ /* 0x000fee0000001874 */
[----:B------:R-:W3:Y:S01]  /*4530*/  MUFU.EX2 R19, R3 ;  /* 0x0000000300137308 */ /* 0x000ee20000000800 */
[----:B----4-:R-:W-:Y:S01]  /*4540*/  FFMA.FTZ R2, R129, UR10, -R12 ;  /* 0x0000000a81027c23 */ /* 0x010fe2000801080c */
        /* <DEDUP_REMOVED lines=9> */
[----:B------:R-:W-:Y:S01]  /*45e0*/  MOV R11, R131 ;  /* 0x00000083000b7202 */ /* 0x000fe20000000f00 */
[----:B------:R4:W-:Y:S03]  /*45f0*/  MUFU.EX2 R17, R2 ;  /* 0x0000000200117308 */ /* 0x0009e60000000800 */
[----:B------:R-:W-:Y:S01]  /*4600*/  MOV R123, R11 ;  /* 0x0000000b007b7202 */ /* 0x000fe20000000f00 */
[----:B----4-:R-:W-:Y:S01]  /*4610*/  FFMA.FTZ R2, R129, UR10, -R12 ;  /* 0x0000000a81027c23 */ /* 0x010fe2000801080c */
[----:B------:R-:W-:Y:S01]  /*4620*/  MOV R129, R206 ;  /* 0x000000ce00817202 */ /* 0x000fe20000000f00 */
[----:B--2---:R-:W-:Y:S01]  /*4630*/  IMAD.MOV.U32 R223, RZ, RZ, R224 ;  /* 0x000000ffffdf7224 */ /* 0x004fe200078e00e0 */
[----:B------:R-:W-:-:S02]  /*4640*/  MOV R224, R226 ;  /* 0x000000e200e07202 */ /* 0x000fc40000000f00 */
[----:B------:R-:W-:Y:S01]  /*4650*/  MOV R226, R227 ;  /* 0x000000e300e27202 */ /* 0x000fe20000000f00 */
[----:B------:R-:W-:Y:S01]  /*4660*/  IMAD.MOV.U32 R227, RZ, RZ, R228 ;  /* 0x000000ffffe37224 */ /* 0x000fe200078e00e4 */
[----:B------:R-:W-:Y:S02]  /*4670*/  MOV R228, R229 ;  /* 0x000000e500e47202 */ /* 0x000fe40000000f00 */
[----:B------:R-:W-:Y:S02]  /*4680*/  MOV R229, R230 ;  /* 0x000000e600e57202 */ /* 0x000fe40000000f00 */
[----:B------:R-:W-:Y:S02]  /*4690*/  MOV R204, R223 ;  /* 0x000000df00cc7202 */ /* 0x000fe40000000f00 */
[----:B------:R-:W-:Y:S01]  /*46a0*/  MOV R223, R229 ;  /* 0x000000e500df7202 */ /* 0x000fe20000000f00 */
[----:B------:R-:W-:Y:S01]  /*46b0*/  IMAD.MOV.U32 R230, RZ, RZ, R231 ;  /* 0x000000ffffe67224 */ /* 0x000fe200078e00e7 */
[----:B------:R-:W-:-:S02]  /*46c0*/  MOV R231, R188 ;  /* 0x000000bc00e77202 */ /* 0x000fc40000000f00 */
[----:B------:R-:W-:Y:S01]  /*46d0*/  MOV R188, R189 ;  /* 0x000000bd00bc7202 */ /* 0x000fe20000000f00 */
[----:B------:R-:W-:Y:S01]  /*46e0*/  IMAD.MOV.U32 R189, RZ, RZ, R133 ;  /* 0x000000ffffbd7224 */ /* 0x000fe200078e0085 */
[----:B------:R-:W-:Y:S01]  /*46f0*/  MOV R206, R226 ;  /* 0x000000e200ce7202 */ /* 0x000fe20000000f00 */
[----:B------:R-:W-:Y:S01]  /*4700*/  IMAD.MOV.U32 R11, RZ, RZ, R223 ;  /* 0x000000ffff0b7224 */ /* 0x000fe200078e00df */
[----:B------:R2:W5:Y:S01]  /*4710*/  LDL.LU R133, [R1+0x70] ;  /* 0x0000700001857983 */ /* 0x0005620000300800 */
[----:B------:R-:W-:Y:S01]  /*4720*/  MOV R226, R134 ;  /* 0x0000008600e27202 */ /* 0x000fe20000000f00 */
[----:B------:R-:W-:Y:S01]  /*4730*/  IMAD.MOV.U32 R223, RZ, RZ, R82 ;  /* 0x000000ffffdf7224 */ /* 0x000fe200078e0052 */
[----:B------:R-:W-:Y:S01]  /*4740*/  MOV R82, R135 ;  /* 0x0000008700527202 */ /* 0x000fe20000000f00 */
[----:B------:R2:W5:Y:S04]  /*4750*/  LDL.LU R134, [R1+0x6c] ;  /* 0x00006c0001867983 */ /* 0x0005680000300800 */
[----:B------:R-:W4:Y:S04]  /*4760*/  LDL.LU R135, [R1+0x68] ;  /* 0x0000680001877983 */ /* 0x000f280000300800 */
[----:B------:R-:W2:Y:S01]  /*4770*/  LDL.LU R0, [R1+0x64] ;  /* 0x0000640001007983 */ /* 0x000ea20000300800 */
[----:B------:R-:W-:Y:S01]  /*4780*/  MOV R10, R130 ;  /* 0x00000082000a7202 */ /* 0x000fe20000000f00 */
[----:B------:R-:W-:Y:S01]  /*4790*/  IMAD.MOV.U32 R130, RZ, RZ, R207 ;  /* 0x000000ffff827224 */ /* 0x000fe200078e00cf */
[----:B------:R-:W-:Y:S01]  /*47a0*/  MOV R131, R222 ;  /* 0x000000de00837202 */ /* 0x000fe20000000f00 */
[----:B------:R-:W-:Y:S01]  /*47b0*/  IMAD.MOV.U32 R222, RZ, RZ, R228 ;  /* 0x000000ffffde7224 */ /* 0x000fe200078e00e4 */
[----:B------:R-:W-:Y:S01]  /*47c0*/  MOV R128, R205 ;  /* 0x000000cd00807202 */ /* 0x000fe20000000f00 */
[----:B------:R-:W-:Y:S01]  /*47d0*/  IMAD.MOV.U32 R205, RZ, RZ, R224 ;  /* 0x000000ffffcd7224 */ /* 0x000fe200078e00e0 */
[----:B------:R-:W-:Y:S01]  /*47e0*/  MOV R224, R230 ;  /* 0x000000e600e07202 */ /* 0x000fe20000000f00 */
[----:B------:R1:W2:Y:S01]  /*47f0*/  MUFU.EX2 R16, R2 ;  /* 0x0000000200107308 */ /* 0x0002a20000000800 */
[----:B------:R-:W-:Y:S01]  /*4800*/  MOV R234, R130 ;  /* 0x0000008200ea7202 */ /* 0x000fe20000000f00 */
[----:B------:R-:W-:Y:S01]  /*4810*/  IMAD.MOV.U32 R235, RZ, RZ, R131 ;  /* 0x000000ffffeb7224 */ /* 0x000fe200078e0083 */
[----:B------:R-:W-:Y:S01]  /*4820*/  MOV R130, R222 ;  /* 0x000000de00827202 */ /* 0x000fe20000000f00 */
[----:B------:R-:W-:Y:S01]  /*4830*/  IMAD.MOV.U32 R238, RZ, RZ, R206 ;  /* 0x000000ffffee7224 */ /* 0x000fe200078e00ce */
[----:B------:R-:W-:-:S02]  /*4840*/  MOV R222, R224 ;  /* 0x000000e000de7202 */ /* 0x000fc40000000f00 */
[----:B------:R-:W-:Y:S01]  /*4850*/  MOV R224, R14 ;  /* 0x0000000e00e07202 */ /* 0x000fe20000000f00 */
[----:B------:R-:W-:Y:S01]  /*4860*/  IMAD.MOV.U32 R237, RZ, RZ, R235 ;  /* 0x000000ffffed7224 */ /* 0x000fe200078e00eb */
[----:B------:R-:W-:Y:S01]  /*4870*/  MOV R232, R238 ;  /* 0x000000ee00e87202 */ /* 0x000fe20000000f00 */
[----:B-1----:R-:W-:Y:S01]  /*4880*/  FFMA.FTZ R2, R10, UR10, -R12 ;  /* 0x0000000a0a027c23 */ /* 0x002fe2000801080c */
[----:B------:R-:W-:-:S03]  /*4890*/  MOV R120, R11 ;  /* 0x0000000b00787202 */ /* 0x000fc60000000f00 */
[----:B------:R1:W-:Y:S01]  /*48a0*/  MUFU.EX2 R14, R2 ;  /* 0x00000002000e7308 */ /* 0x0003e20000000800 */
[----:B------:R-:W-:Y:S01]  /*48b0*/  IMAD.MOV.U32 R121, RZ, RZ, R222 ;  /* 0x000000ffff797224 */ /* 0x000fe200078e00de */
[----:B------:R-:W-:Y:S01]  /*48c0*/  MOV R8, R129 ;  /* 0x0000008100087202 */ /* 0x000fe20000000f00 */
[----:B------:R-:W-:Y:S01]  /*48d0*/  IMAD.MOV.U32 R10, RZ, RZ, R128 ;  /* 0x000000ffff0a7224 */ /* 0x000fe200078e0080 */
[----:B------:R-:W-:Y:S01]  /*48e0*/  MOV R207, R227 ;  /* 0x000000e300cf7202 */ /* 0x000fe20000000f00 */
[----:B------:R-:W-:Y:S01]  /*48f0*/  IMAD.MOV.U32 R236, RZ, RZ, R232 ;  /* 0x000000ffffec7224 */ /* 0x000fe200078e00e8 */
[----:B------:R-:W-:Y:S01]  /*4900*/  MOV R232, R121 ;  /* 0x0000007900e87202 */ /* 0x000fe20000000f00 */
[----:B-1----:R-:W-:Y:S01]  /*4910*/  FFMA.FTZ R2, R123, UR10, -R12 ;  /* 0x0000000a7b027c23 */ /* 0x002fe2000801080c */
[----:B------:R-:W-:-:S03]  /*4920*/  MOV R123, R234 ;  /* 0x000000ea007b7202 */ /* 0x000fc60000000f00 */
[----:B------:R1:W-:Y:S01]  /*4930*/  MUFU.EX2 R11, R2 ;  /* 0x00000002000b7308 */ /* 0x0003e20000000800 */
[----:B------:R-:W-:Y:S01]  /*4940*/  MOV R121, R123 ;  /* 0x0000007b00797202 */ /* 0x000fe20000000f00 */
        /* <DEDUP_REMOVED lines=9> */
[----:B------:R-:W-:Y:S01]  /*49e0*/  MOV R128, R205 ;  /* 0x000000cd00807202 */ /* 0x000fe20000000f00 */
[----:B------:R3:W3:Y:S01]  /*49f0*/  LDSM.16.MT88.4 R188, [R32+0x1800] ;  /* 0x0018000020bc783b */ /* 0x0006e20000004200 */
[----:B-1----:R-:W-:Y:S01]  /*4a00*/  FFMA.FTZ R2, R237, UR10, -R13 ;  /* 0x0000000aed027c23 */ /* 0x002fe2000801080d */
[----:B------:R-:W-:Y:S01]  /*4a10*/  MOV R237, R120 ;  /* 0x0000007800ed7202 */ /* 0x000fe20000000f00 */
[----:B------:R-:W-:Y:S01]  /*4a20*/  IMAD.MOV.U32 R120, RZ, RZ, R122 ;  /* 0x000000ffff787224 */ /* 0x000fe200078e007a */
[----:B------:R-:W-:-:S02]  /*4a30*/  MOV R122, R8 ;  /* 0x00000008007a7202 */ /* 0x000fc40000000f00 */
[----:B------:R-:W-:Y:S01]  /*4a40*/  MOV R8, R9 ;  /* 0x0000000900087202 */ /* 0x000fe20000000f00 */
[----:B------:R-:W-:Y:S01]  /*4a50*/  HMMA.16816.F32 R64, R4, R30, R64 ;  /* 0x0000001e0440723c */ /* 0x000fe20000001840 */
[----:B------:R1:W-:Y:S01]  /*4a60*/  MUFU.EX2 R9, R2 ;  /* 0x0000000200097308 */ /* 0x0003e20000000800 */
[----:B------:R-:W-:Y:S01]  /*4a70*/  MOV R131, R207 ;  /* 0x000000cf00837202 */ /* 0x000fe20000000f00 */
[----:B------:R-:W-:Y:S01]  /*4a80*/  LDSM.16.MT88.4 R4, [R34+0x3800] ;  /* 0x003800002204783b */ /* 0x000fe20000004200 */
[----:B------:R-:W-:Y:S02]  /*4a90*/  MOV R222, R82 ;  /* 0x0000005200de7202 */ /* 0x000fe40000000f00 */
[----:B------:R-:W-:Y:S01]  /*4aa0*/  MOV R238, R83 ;  /* 0x0000005300ee7202 */ /* 0x000fe20000000f00 */
[----:B------:R-:W3:Y:S01]  /*4ab0*/  LDSM.16.MT88.4 R204, [R34+0x1800] ;  /* 0x0018000022cc783b */ /* 0x000ee20000004200 */
[----:B------:R-:W-:Y:S01]  /*4ac0*/  MOV R234, R81 ;  /* 0x0000005100ea7202 */ /* 0x000fe20000000f00 */
[----:B------:R-:W-:Y:S01]  /*4ad0*/  IMAD.MOV.U32 R233, RZ, RZ, R237 ;  /* 0x000000ffffe97224 */ /* 0x000fe200078e00ed */
[----:B------:R-:W-:Y:S01]  /*4ae0*/  MOV R10, R143 ;  /* 0x0000008f000a7202 */ /* 0x000fe20000000f00 */
[----:B------:R-:W3:Y:S01]  /*4af0*/  LDSM.16.MT88.4 R80, [R15+0xf800] ;  /* 0x00f800000f50783b */ /* 0x000ee20000004200 */
[----:B------:R-:W-:Y:S01]  /*4b00*/  IMAD.MOV.U32 R237, RZ, RZ, R121 ;  /* 0x000000ffffed7224 */ /* 0x000fe200078e0079 */
[----:B------:R-:W-:Y:S01]  /*4b10*/  MOV R121, R123 ;  /* 0x0000007b00797202 */ /* 0x000fe20000000f00 */
[----:B-1----:R-:W-:Y:S01]  /*4b20*/  FFMA.FTZ R2, R236, UR10, -R13 ;  /* 0x0000000aec027c23 */ /* 0x002fe2000801080d */
[----:B------:R-:W-:Y:S01]  /*4b30*/  MOV R236, R232 ;  /* 0x000000e800ec7202 */ /* 0x000fe20000000f00 */
[----:B------:R1:W5:Y:S01]  /*4b40*/  LDL.LU R143, [R1+0x60] ;  /* 0x00006000018f7983 */ /* 0x0003620000300800 */
[----:B------:R-:W-:-:S02]  /*4b50*/  MOV R232, R120 ;  /* 0x0000007800e87202 */ /* 0x000fc40000000f00 */
[----:B------:R-:W-:Y:S01]  /*4b60*/  MOV R120, R122 ;  /* 0x0000007a00787202 */ /* 0x000fe20000000f00 */
[----:B------:R-:W-:Y:S01]  /*4b70*/  IMAD.MOV.U32 R122, RZ, RZ, R8 ;  /* 0x000000ffff7a7224 */ /* 0x000fe200078e0008 */
[----:B------:R-:W-:Y:S01]  /*4b80*/  MOV R123, R10 ;  /* 0x0000000a007b7202 */ /* 0x000fe20000000f00 */
[----:B------:R1:W2:Y:S01]  /*4b90*/  MUFU.EX2 R8, R2 ;  /* 0x0000000200087308 */ /* 0x0002a20000000800 */
[----:B------:R-:W-:Y:S01]  /*4ba0*/  MOV R10, R128 ;  /* 0x00000080000a7202 */ /* 0x000fe20000000f00 */
[----:B------:R-:W-:Y:S02]  /*4bb0*/  IMAD.MOV.U32 R128, RZ, RZ, R129 ;  /* 0x000000ffff807224 */ /* 0x000fe400078e0081 */
[----:B-1----:R-:W-:Y:S01]  /*4bc0*/  FFMA.FTZ R2, R233, UR10, -R13 ;  /* 0x0000000ae9027c23 */ /* 0x002fe2000801080d */
[----:B------:R-:W-:Y:S01]  /*4bd0*/  MOV R233, R236 ;  /* 0x000000ec00e97202 */ /* 0x000fe20000000f00 */
[----:B------:R-:W-:Y:S01]  /*4be0*/  IMAD.MOV.U32 R236, RZ, RZ, R120 ;  /* 0x000000ffffec7224 */ /* 0x000fe200078e0078 */
[----:B------:R-:W-:-:S02]  /*4bf0*/  MOV R120, R121 ;  /* 0x0000007900787202 */ /* 0x000fc40000000f00 */
[----:B------:R-:W-:Y:S01]  /*4c00*/  MOV R121, R122 ;  /* 0x0000007a00797202 */ /* 0x000fe20000000f00 */
[----:B------:R-:W-:Y:S01]  /*4c10*/  IMAD.MOV.U32 R122, RZ, RZ, R123 ;  /* 0x000000ffff7a7224 */ /* 0x000fe200078e007b */
[----:B------:R-:W-:Y:S01]  /*4c20*/  MOV R123, R10 ;  /* 0x0000000a007b7202 */ /* 0x000fe20000000f00 */
[----:B------:R1:W-:Y:S01]  /*4c30*/  MUFU.EX2 R3, R2 ;  /* 0x0000000200037308 */ /* 0x0003e20000000800 */
[----:B------:R-:W-:-:S04]  /*4c40*/  MOV R10, R128 ;  /* 0x00000080000a7202 */ /* 0x000fc80000000f00 */
[----:B------:R-:W-:Y:S01]  /*4c50*/  MOV R31, R10 ;  /* 0x0000000a001f7202 */ /* 0x000fe20000000f00 */
[----:B-1----:R-:W-:-:S04]  /*4c60*/  FFMA.FTZ R2, R233, UR10, -R13 ;  /* 0x0000000ae9027c23 */ /* 0x002fc8000801080d */
[----:B------:R1:W1:Y:S01]  /*4c70*/  MUFU.EX2 R10, R2 ;  /* 0x00000002000a7308 */ /* 0x0002620000000800 */
[----:B---3--:R-:W-:Y:S02]  /*4c80*/  MOV R32, R240 ;  /* 0x000000f000207202 */ /* 0x008fe40000000f00 */
[----:B------:R-:W-:Y:S02]  /*4c90*/  F2FP.F16.F32.PACK_AB R124, R43, R221 ;  /* 0x000000dd2b7c723e */ /* 0x000fe400000000ff */
[----:B------:R-:W-:Y:S02]  /*4ca0*/  F2FP.F16.F32.PACK_AB R125, R40, R41 ;  /* 0x00000029287d723e */ /* 0x000fe400000000ff */
[----:B------:R-:W-:Y:S02]  /*4cb0*/  F2FP.F16.F32.PACK_AB R126, R42, R220 ;  /* 0x000000dc2a7e723e */ /* 0x000fe400000000ff */
[----:B------:R-:W-:Y:S02]  /*4cc0*/  F2FP.F16.F32.PACK_AB R127, R18, R19 ;  /* 0x00000013127f723e */ /* 0x000fe400000000ff */
[----:B------:R-:W-:Y:S01]  /*4cd0*/  MOV R28, R123 ;  /* 0x0000007b001c7202 */ /* 0x000fe20000000f00 */
[----:B------:R-:W-:Y:S01]  /*4ce0*/  IMAD.MOV.U32 R29, RZ, RZ, R122 ;  /* 0x000000ffff1d7224 */ /* 0x000fe200078e007a */
[----:B------:R-:W-:-:S02]  /*4cf0*/  MOV R33, R121 ;  /* 0x0000007900217202 */ /* 0x000fc40000000f00 */
[----:B------:R-:W-:Y:S01]  /*4d00*/  MOV R233, R120 ;  /* 0x0000007800e97202 */ /* 0x000fe20000000f00 */
        /* <DEDUP_REMOVED lines=15> */
[----:B----4-:R-:W-:-:S02]  /*4e00*/  MOV R129, R135 ;  /* 0x0000008700817202 */ /* 0x010fc40000000f00 */
[----:B--2---:R-:W-:-:S03]  /*4e10*/  MOV R15, R0 ;  /* 0x00000000000f7202 */ /* 0x004fc60000000f00 */
[----:B------:R-:W-:Y:S01]  /*4e20*/  IMAD.MOV.U32 R128, RZ, RZ, R129 ;  /* 0x000000ffff807224 */ /* 0x000fe200078e0081 */
[----:B------:R-:W-:Y:S01]  /*4e30*/  MOV R129, R130 ;  /* 0x0000008200817202 */ /* 0x000fe20000000f00 */
[----:B------:R-:W-:Y:S01]  /*4e40*/  HMMA.16816.F32 R124, R124, R6, R100 ;  /* 0x000000067c7c723c */ /* 0x000fe20000001864 */
[----:B------:R-:W-:Y:S01]  /*4e50*/  MOV R130, R131 ;  /* 0x0000008300827202 */ /* 0x000fe20000000f00 */
[----:B------:R-:W-:Y:S01]  /*4e60*/  IMAD.MOV.U32 R131, RZ, RZ, R241 ;  /* 0x000000ffff837224 */ /* 0x000fe200078e00f1 */
[----:B------:R-:W-:Y:S01]  /*4e70*/  MOV R12, R129 ;  /* 0x00000081000c7202 */ /* 0x000fe20000000f00 */
[----:B------:R2:W5:Y:S01]  /*4e80*/  LDL.LU R135, [R1+0x5c] ;  /* 0x00005c0001877983 */ /* 0x0005620000300800 */
[----:B------:R-:W-:Y:S01]  /*4e90*/  MOV R34, R130 ;  /* 0x0000008200227202 */ /* 0x000fe20000000f00 */
[----:B------:R-:W-:Y:S02]  /*4ea0*/  IMAD.MOV.U32 R13, RZ, RZ, R131 ;  /* 0x000000ffff0d7224 */ /* 0x000fe400078e0083 */
[----:B------:R-:W-:Y:S01]  /*4eb0*/  IMAD.MOV.U32 R30, RZ, RZ, R128 ;  /* 0x000000ffff1e7224 */ /* 0x000fe200078e0080 */
[----:B------:R-:W-:Y:S01]  /*4ec0*/  F2FP.F16.F32.PACK_AB R128, R16, R17 ;  /* 0x000000111080723e */ /* 0x000fe200000000ff */
[----:B-1----:R-:W-:Y:S01]  /*4ed0*/  FADD.FTZ R2, R34, R13 ;  /* 0x0000000d22027221 */ /* 0x002fe20000010000 */
[----:B------:R-:W-:Y:S01]  /*4ee0*/  F2FP.F16.F32.PACK_AB R129, R8, R9 ;  /* 0x000000090881723e */ /* 0x000fe200000000ff */
[----:B------:R-:W-:Y:S01]  /*4ef0*/  FADD.FTZ R12, R12, R32 ;  /* 0x000000200c0c7221 */ /* 0x000fe20000010000 */
[----:B------:R-:W-:Y:S01]  /*4f00*/  F2FP.F16.F32.PACK_AB R130, R11, R14 ;  /* 0x0000000e0b82723e */ /* 0x000fe200000000ff */
[----:B------:R2:W5:Y:S01]  /*4f10*/  LDL.LU R241, [R1+0x58] ;  /* 0x0000580001f17983 */ /* 0x0005620000300800 */
[----:B------:R-:W-:Y:S01]  /*4f20*/  F2FP.F16.F32.PACK_AB R131, R10, R3 ;  /* 0x000000030a83723e */ /* 0x000fe200000000ff */
        /* <DEDUP_REMOVED lines=8> */
[----:B------:R2:W5:Y:S06]  /*4fb0*/  LDL.LU R240, [R1+0x54] ;  /* 0x0000540001f07983 */ /* 0x00056c0000300800 */
[C---:B------:R-:W-:Y:S01]  /*4fc0*/  HMMA.16816.F32 R116, R128.reuse, R4, R24 ;  /* 0x000000048074723c */ /* 0x040fe20000001818 */
        /* <DEDUP_REMOVED lines=10> */
[----:B------:R-:W-:Y:S01]  /*5070*/  FADD.FTZ R2, R227, R12 ;  /* 0x0000000ce3027221 */ /* 0x000fe20000010000 */
[----:B------:R2:W5:Y:S04]  /*5080*/  LDL.LU R0, [R1+0x50] ;  /* 0x0000500001007983 */ /* 0x0005680000300800 */
        /* <DEDUP_REMOVED lines=59> */
[----:B------:R-:W3:Y:S01]  /*5440*/  LDL.LU R243, [R1+0x1c] ;  /* 0x00001c0001f37983 */ /* 0x000ee20000300800 */
[----:B------:R-:W-:Y:S01]  /*5450*/  UIMAD.WIDE.U32 UR6, UR29, UR14, URZ ;  /* 0x0000000e1d0672a5 */ /* 0x000fe2000f8e00ff */
[----:B------:R-:W-:Y:S01]  /*5460*/  S2UR UR13, SR_CgaCtaId ;  /* 0x00000000000d79c3 */ /* 0x000fe20000008800 */
[----:B------:R-:W-:Y:S01]  /*5470*/  USHF.L.U64.HI UR10, UR4, 0x5, UR5 ;  /* 0x00000005040a7899 */ /* 0x000fe20008010205 */
[----:B------:R-:W1:Y:S01]  /*5480*/  S2R R239, SR_TID.X ;  /* 0x0000000000ef7919 */ /* 0x000e620000002100 */
[----:B------:R-:W-:Y:S01]  /*5490*/  UIADD3 UR15, UPT, UPT, UR15, UR7, URZ ;  /* 0x000000070f0f7290 */ /* 0x000fe2000fffe0ff */
[----:B------:R-:W-:Y:S01]  /*54a0*/  IMAD.MOV.U32 R246, RZ, RZ, 0x20 ;  /* 0x00000020fff67424 */ /* 0x000fe200078e00ff */
[----:B------:R-:W-:Y:S01]  /*54b0*/  USHF.L.U64.HI UR11, UR4, 0x7, UR5 ;  /* 0x00000007040b7899 */ /* 0x000fe20008010205 */
[----:B--2---:R-:W-:Y:S01]  /*54c0*/  IMAD.U32 R3, RZ, RZ, UR7 ;  /* 0x00000007ff037e24 */ /* 0x004fe2000f8e00ff */
[----:B------:R-:W-:Y:S01]  /*54d0*/  USHF.L.U32 UR7, UR4, 0x5, URZ ;  /* 0x0000000504077899 */ /* 0x000fe200080006ff */
[----:B------:R-:W-:Y:S01]  /*54e0*/  IMAD.U32 R2, RZ, RZ, UR6 ;  /* 0x00000006ff027e24 */ /* 0x000fe2000f8e00ff */
[----:B------:R-:W-:Y:S01]  /*54f0*/  ULEA.HI.SX32 UR6, UR20, 0xfffffffe, 0x1a ;  /* 0xfffffffe14067891 */ /* 0x000fe2000f8fd2ff */
[----:B------:R-:W-:Y:S01]  /*5500*/  IMAD.U32 R3, RZ, RZ, UR15 ;  /* 0x0000000fff037e24 */ /* 0x000fe2000f8e00ff */
[----:B------:R-:W-:Y:S01]  /*5510*/  SEL R246, R246, 0xffffffe0, !P0 ;  /* 0xffffffe0f6f67807 */ /* 0x000fe20004000000 */
[----:B-----5:R-:W-:Y:S01]  /*5520*/  IMAD.MOV.U32 R136, RZ, RZ, R143 ;  /* 0x000000ffff887224 */ /* 0x020fe200078e008f */
[----:B------:R-:W-:Y:S01]  /*5530*/  UIMAD.WIDE.U32 UR14, UR6, UR4, URZ ;  /* 0x00000004060e72a5 */ /* 0x000fe2000f8e00ff */
[----:B------:R-:W-:Y:S01]  /*5540*/  MOV R132, R135 ;  /* 0x0000008700847202 */ /* 0x000fe20000000f00 */
[----:B------:R-:W-:Y:S01]  /*5550*/  IMAD.MOV.U32 R138, RZ, RZ, R133 ;  /* 0x000000ffff8a7224 */ /* 0x000fe200078e0085 */
[----:B------:R-:W-:Y:S01]  /*5560*/  USHF.L.U32 UR12, UR4, 0x7, URZ ;  /* 0x00000007040c7899 */ /* 0x000fe200080006ff */
[----:B------:R-:W-:Y:S01]  /*5570*/  IMAD.MOV.U32 R137, RZ, RZ, R134 ;  /* 0x000000ffff897224 */ /* 0x000fe200078e0086 */
[----:B------:R-:W-:-:S02]  /*5580*/  UIMAD UR6, UR6, UR5, UR15 ;  /* 0x00000005060672a4 */ /* 0x000fc4000f8e020f */
[----:B------:R-:W-:Y:S01]  /*5590*/  ULEA.HI.SX32 UR20, UR20, 0xfffffffd, 0x1a ;  /* 0xfffffffd14147891 */ /* 0x000fe2000f8fd2ff */
[----:B-1----:R-:W-:-:S04]  /*55a0*/  SHF.R.U32.HI R239, RZ, 0x3, R239 ;  /* 0x00000003ffef7819 */ /* 0x002fc800000116ef */
[----:B------:R-:W-:Y:S02]  /*55b0*/  IADD3 R4, P1, PT, R239, UR26, RZ ;  /* 0x0000001aef047c10 */ /* 0x000fe4000ff3e0ff */
[----:B------:R-:W1:Y:S03]  /*55c0*/  S2R R239, SR_TID.X ;  /* 0x0000000000ef7919 */ /* 0x000e660000002100 */
[----:B------:R-:W-:Y:S02]  /*55d0*/  IMAD.X R5, RZ, RZ, UR24, P1 ;  /* 0x00000018ff057e24 */ /* 0x000fe400088e06ff */
[----:B------:R-:W-:-:S04]  /*55e0*/  IMAD.WIDE.U32 R2, R4, UR4, R2 ;  /* 0x0000000404027c25 */ /* 0x000fc8000f8e0002 */
[----:B------:R-:W-:Y:S01]  /*55f0*/  IMAD R5, R5, UR4, RZ ;  /* 0x0000000405057c24 */ /* 0x000fe2000f8e02ff */
[----:B------:R-:W2:Y:S03]  /*5600*/  LDCU UR4, c[0x0][0x45c] ;  /* 0x00008b80ff0477ac */ /* 0x000ea60008000800 */
[----:B------:R-:W-:Y:S01]  /*5610*/  IMAD R5, R4, UR5, R5 ;  /* 0x0000000504057c24 */ /* 0x000fe2000f8e0205 */
[----:B------:R-:W4:Y:S04]  /*5620*/  S2UR UR5, SR_CgaCtaId ;  /* 0x00000000000579c3 */ /* 0x000f280000008800 */
[----:B------:R-:W-:Y:S02]  /*5630*/  IADD3 R3, PT, PT, R3, R5, RZ ;  /* 0x0000000503037210 */ /* 0x000fe40007ffe0ff */
[----:B------:R-:W-:Y:S01]  /*5640*/  MOV R5, UR15 ;  /* 0x0000000f00057c02 */ /* 0x000fe20008000f00 */
[C---:B-1----:R-:W-:Y:S01]  /*5650*/  IMAD.SHL.U32 R7, R239.reuse, 0x40, RZ ;  /* 0x00000040ef077824 */ /* 0x042fe200078e00ff */
[----:B------:R-:W-:Y:S01]  /*5660*/  SHF.R.U32.HI R9, RZ, 0x1, R239 ;  /* 0x00000001ff097819 */ /* 0x000fe200000116ef */
[----:B------:R-:W-:-:S03]  /*5670*/  IMAD.SHL.U32 R8, R239, 0x20, RZ ;  /* 0x00000020ef087824 */ /* 0x000fc600078e00ff */
[C---:B------:R-:W-:Y:S02]  /*5680*/  LOP3.LUT R236, R7.reuse, 0x1c0, RZ, 0xc0, !PT ;  /* 0x000001c007ec7812 */ /* 0x040fe400078ec0ff */
[----:B------:R-:W-:-:S04]  /*5690*/  LOP3.LUT R242, R7, 0x200, RZ, 0xc0, !PT ;  /* 0x0000020007f27812 */ /* 0x000fc800078ec0ff */
[----:B------:R-:W-:Y:S01]  /*56a0*/  LOP3.LUT R242, R242, 0x7c00, R8, 0xf8, !PT ;  /* 0x00007c00f2f27812 */ /* 0x000fe200078ef808 */
[----:B---3--:R-:W-:Y:S02]  /*56b0*/  IMAD.MOV.U32 R245, RZ, RZ, R243 ;  /* 0x000000fffff57224 */ /* 0x008fe400078e00f3 */
[----:B------:R-:W-:Y:S02]  /*56c0*/  IMAD.SHL.U32 R243, R239, 0x8, RZ ;  /* 0x00000008eff37824 */ /* 0x000fe400078e00ff */
[----:B------:R-:W-:-:S03]  /*56d0*/  IMAD.WIDE.U32 R2, R245, UR25, R2 ;  /* 0x00000019f5027c25 */ /* 0x000fc6000f8e0002 */
[----:B------:R-:W-:Y:S02]  /*56e0*/  LOP3.LUT R4, R243, 0x1f8, RZ, 0xc0, !PT ;  /* 0x000001f8f3047812 */ /* 0x000fe400078ec0ff */
[----:B------:R-:W-:Y:S02]  /*56f0*/  IADD3 R6, P1, PT, R240, R2, RZ ;  /* 0x00000002f0067210 */ /* 0x000fe40007f3e0ff */
[----:B------:R-:W-:Y:S02]  /*5700*/  LOP3.LUT R4, R4, 0x38, R239, 0x78, !PT ;  /* 0x0000003804047812 */ /* 0x000fe400078e78ef */
[----:B------:R-:W-:Y:S02]  /*5710*/  IADD3.X R3, PT, PT, R3, UR21, RZ, P1, !PT ;  /* 0x0000001503037c10 */ /* 0x000fe40008ffe4ff */
[----:B------:R-:W-:Y:S01]  /*5720*/  LOP3.LUT R247, R4, 0x1e00, R243, 0xf8, !PT ;  /* 0x00001e0004f77812 */ /* 0x000fe200078ef8f3 */
[----:B------:R-:W-:Y:S01]  /*5730*/  IMAD.U32 R4, RZ, RZ, UR14 ;  /* 0x0000000eff047e24 */ /* 0x000fe2000f8e00ff */
[C---:B------:R-:W-:Y:S01]  /*5740*/  SHF.L.U64.HI R5, R6.reuse, 0x1, R3 ;  /* 0x0000000106057819 */ /* 0x040fe20000010203 */
[----:B------:R-:W-:Y:S01]  /*5750*/  IMAD.SHL.U32 R6, R6, 0x2, RZ ;  /* 0x0000000206067824 */ /* 0x000fe200078e00ff */
[----:B------:R-:W-:Y:S01]  /*5760*/  LOP3.LUT R236, R236, 0x38, R243, 0xf8, !PT ;  /* 0x00000038ecec7812 */ /* 0x000fe200078ef8f3 */
[----:B------:R-:W-:Y:S01]  /*5770*/  IMAD.U32 R3, RZ, RZ, UR6 ;  /* 0x00000006ff037e24 */ /* 0x000fe2000f8e00ff */
[----:B------:R-:W-:Y:S01]  /*5780*/  LOP3.LUT R2, R7, 0x400, RZ, 0xc0, !PT ;  /* 0x0000040007027812 */ /* 0x000fe200078ec0ff */
[----:B------:R-:W-:Y:S01]  /*5790*/  UMOV UR6, 0x400 ;  /* 0x0000040000067882 */ /* 0x000fe20000000000 */
[----:B------:R-:W-:Y:S01]  /*57a0*/  LOP3.LUT R238, R236, 0x8, R239, 0x78, !PT ;  /* 0x00000008ecee7812 */ /* 0x000fe200078e78ef */
[----:B----4-:R-:W-:Y:S01]  /*57b0*/  ULEA UR5, UR5, UR6, 0x18 ;  /* 0x0000000605057291 */ /* 0x010fe2000f8ec0ff */
[----:B------:R-:W-:Y:S01]  /*57c0*/  LEA R6, P1, R4, R6, 0x7 ;  /* 0x0000000604067211 */ /* 0x000fe200078238ff */
[----:B------:R-:W-:Y:S01]  /*57d0*/  UIADD3 UR6, UP0, UPT, UR7, -0x80, URZ ;  /* 0xffffff8007067890 */ /* 0x000fe2000ff1e0ff */
[----:B------:R-:W-:Y:S01]  /*57e0*/  LOP3.LUT R236, R236, 0x8, R9, 0x78, !PT ;  /* 0x00000008ecec7812 */ /* 0x000fe200078e7809 */
[----:B------:R-:W-:Y:S01]  /*57f0*/  IMAD R238, R238, 0x2, R2 ;  /* 0x00000002eeee7824 */ /* 0x000fe200078e0202 */
[----:B------:R-:W-:-:S02]  /*5800*/  LEA.HI.X R4, R4, R5, R3, 0x7, P1 ;  /* 0x0000000504047211 */ /* 0x000fc400008f3c03 */
[----:B------:R-:W-:Y:S01]  /*5810*/  LOP3.LUT R242, R242, R236, RZ, 0xfc, !PT ;  /* 0x000000ecf2f27212 */ /* 0x000fe200078efcff */
[----:B------:R-:W-:Y:S01]  /*5820*/  VIADD R240, R238, UR5 ;  /* 0x00000005eef07c36 */ /* 0x000fe20008000000 */
[----:B------:R-:W-:Y:S01]  /*5830*/  IADD3 R2, P1, PT, R6, UR8, RZ ;  /* 0x0000000806027c10 */ /* 0x000fe2000ff3e0ff */
[----:B------:R-:W1:Y:S01]  /*5840*/  LDCU UR8, c[0x0][0x50c] ;  /* 0x0000a180ff0877ac */ /* 0x000e620008000800 */
[----:B------:R-:W-:Y:S01]  /*5850*/  LOP3.LUT R236, R236, 0x200, R7, 0xf8, !PT ;  /* 0x00000200ecec7812 */ /* 0x000fe200078ef807 */
[--C-:B------:R-:W-:Y:S01]  /*5860*/  IMAD.IADD R237, R0, 0x1, R240.reuse ;  /* 0x0000000100ed7824 */ /* 0x100fe200078e02f0 */
[----:B------:R-:W-:Y:S01]  /*5870*/  LEA R242, R242, UR5, 0x1 ;  /* 0x00000005f2f27c11 */ /* 0x000fe2000f8e08ff */
[----:B------:R3:W-:Y:S01]  /*5880*/  STL [R1+0x24], R2 ;  /* 0x0000240201007387 */ /* 0x0007e20000100800 */
[----:B------:R-:W-:Y:S01]  /*5890*/  LEA R236, R236, UR5, 0x1 ;  /* 0x00000005ecec7c11 */ /* 0x000fe2000f8e08ff */
[----:B------:R-:W-:Y:S01]  /*58a0*/  IMAD.IADD R240, R246, 0x1, R240 ;  /* 0x00000001f6f07824 */ /* 0x000fe200078e02f0 */
[----:B------:R-:W-:Y:S01]  /*58b0*/  IADD3 R243, PT, PT, R0, R242, RZ ;  /* 0x000000f200f37210 */ /* 0x000fe20007ffe0ff */
[----:B------:R-:W-:Y:S01]  /*58c0*/  IMAD.IADD R244, R246, 0x1, R242 ;  /* 0x00000001f6f47824 */ /* 0x000fe200078e02f2 */
[----:B------:R-:W-:Y:S01]  /*58d0*/  LEA R247, R247, UR5, 0x1 ;  /* 0x00000005f7f77c11 */ /* 0x000fe2000f8e08ff */
[----:B------:R-:W-:Y:S01]  /*58e0*/  VIADD R0, R236, 0xc040 ;  /* 0x0000c040ec007836 */ /* 0x000fe20000000000 */
[C---:B------:R-:W-:Y:S01]  /*58f0*/  IADD3 R239, PT, PT, R246.reuse, R236, RZ ;  /* 0x000000ecf6ef7210 */ /* 0x040fe20007ffe0ff */
[----:B------:R-:W-:-:S02]  /*5900*/  IMAD.IADD R241, R246, 0x1, R237 ;  /* 0x00000001f6f17824 */ /* 0x000fc400078e02ed */
[----:B------:R-:W-:Y:S01]  /*5910*/  IMAD.IADD R245, R246, 0x1, R243 ;  /* 0x00000001f6f57824 */ /* 0x000fe200078e02f3 */
[----:B---3--:R-:W-:Y:S01]  /*5920*/  IADD3.X R2, PT, PT, R4, UR9, RZ, P1, !PT ;  /* 0x0000000904027c10 */ /* 0x008fe20008ffe4ff */
[----:B------:R-:W-:Y:S02]  /*5930*/  UMOV UR9, 0x400 ;  /* 0x0000040000097882 */ /* 0x000fe40000000000 */
[----:B------:R-:W-:Y:S02]  /*5940*/  ULEA UR9, UR13, UR9, 0x18 ;  /* 0x000000090d097291 */ /* 0x000fe4000f8ec0ff */
[----:B------:R3:W-:Y:S01]  /*5950*/  STL [R1+0x20], R2 ;  /* 0x0000200201007387 */ /* 0x0007e20000100800 */
[----:B------:R-:W-:Y:S01]  /*5960*/  UIADD3.X UR13, UPT, UPT, UR10, -0x1, URZ, UP0, !UPT ;  /* 0xffffffff0a0d7890 */ /* 0x000fe200087fe4ff */
[----:B---3--:R-:W-:Y:S01]  /*5970*/  VIADD R2, R236, 0xc000 ;  /* 0x0000c000ec027836 */ /* 0x008fe20000000000 */
[----:B-12---:R-:W-:Y:S10]  /*5980*/  BRA `(.L_x_131) ;  /* 0x0000000000a07947 */ /* 0x006ff40003800000 */
.L_x_133:
[----:B------:R-:W2:Y:S01]  /*5990*/  LDL R27, [R1+0x30] ;  /* 0x00003000011b7983 */ /* 0x000ea20000100800 */
[----:B------:R-:W1:Y:S03]  /*59a0*/  LDC.64 R2, c[0x0][0x3b8] ;  /* 0x0000ee00ff027b82 */ /* 0x000e660000000a00 */
[----:B------:R-:W3:Y:S01]  /*59b0*/  LDL R26, [R1+0x2c] ;  /* 0x00002c00011a7983 */ /* 0x000ee20000100800 */
[----:B------:R-:W4:Y:S01]  /*59c0*/  S2R R5, SR_TID.X ;  /* 0x0000000000057919 */ /* 0x000f220000002100 */
[C---:B-1----:R-:W-:Y:S01]  /*59d0*/  IMAD.WIDE.U32 R8, R2.reuse, UR20, RZ ;  /* 0x0000001402087c25 */ /* 0x042fe2000f8e00ff */
[C---:B------:R-:W-:Y:S03]  /*59e0*/  SHF.L.U64.HI R13, R2.reuse, 0x4, R3 ;  /* 0x00000004020d7819 */ /* 0x040fe60000010203 */
[----:B------:R-:W-:Y:S02]  /*59f0*/  IMAD.SHL.U32 R11, R2, 0x10, RZ ;  /* 0x00000010020b7824 */ /* 0x000fe400078e00ff */
[----:B------:R-:W-:Y:S03]  /*5a00*/  IMAD R6, R3, UR20, R9 ;  /* 0x0000001403067c24 */ /* 0x000fe6000f8e0209 */
[----:B------:R-:W-:Y:S04]  /*5a10*/  LEA R4, P0, R8, R11, 0x6 ;  /* 0x0000000b08047211 */ /* 0x000fe800078030ff */
[----:B------:R-:W-:Y:S01]  /*5a20*/  LEA R12, P1, R2, R4, 0x5 ;  /* 0x00000004020c7211 */ /* 0x000fe200078228ff */
[----:B----4-:R-:W-:Y:S05]  /*5a30*/  IMAD.SHL.U32 R19, R5, 0x8, RZ ;  /* 0x0000000805137824 */ /* 0x010fea00078e00ff */
[----:B------:R-:W-:Y:S04]  /*5a40*/  LOP3.LUT R7, R19, 0x1f8, RZ, 0xc0, !PT ;  /* 0x000001f813077812 */ /* 0x000fe800078ec0ff */
[----:B------:R-:W-:Y:S02]  /*5a50*/  LOP3.LUT R7, R7, 0x38, R5, 0x78, !PT ;  /* 0x0000003807077812 */ /* 0x000fe400078e7805 */
[--C-:B------:R-:W-:Y:S02]  /*5a60*/  LEA.HI.X R5, R8, R13, R6.reuse, 0x6, P0 ;  /* 0x0000000d08057211 */ /* 0x100fe400000f3406 */
[----:B------:R-:W-:Y:S02]  /*5a70*/  LOP3.LUT R9, R7, 0x1e00, R19, 0xf8, !PT ;  /* 0x00001e0007097812 */ /* 0x000fe400078ef813 */
[----:B------:R-:W-:Y:S02]  /*5a80*/  IADD3 R7, P0, PT, R4, R11, RZ ;  /* 0x0000000b04077210 */ /* 0x000fe40007f1e0ff */
[----:B------:R-:W-:Y:S02]  /*5a90*/  LEA R247, R9, UR9, 0x1 ;  /* 0x0000000909f77c11 */ /* 0x000fe4000f8e08ff */
[----:B------:R-:W-:Y:S01]  /*5aa0*/  LEA.HI.X R3, R2, R5, R3, 0x5, P1 ;  /* 0x0000000502037211 */ /* 0x000fe200008f2c03 */
[----:B------:R-:W-:Y:S01]  /*5ab0*/  IMAD.X R13, R5, 0x1, R13, P0 ;  /* 0x00000001050d7824 */ /* 0x000fe200000e060d */
        /* <DEDUP_REMOVED lines=21> */
.L_x_131:
[----:B------:R-:W2:Y:S01]  /*5c10*/  LDL R134, [R1+0x24] ;  /* 0x0000240001867983 */ /* 0x000ea20000100800 */
[----:B------:R-:W-:Y:S04]  /*5c20*/  DEPBAR.LE SB0, 0x0 ;  /* 0x000080000000791a */ /* 0x000fe80000000000 */
[----:B---3--:R-:W3:Y:S01]  /*5c30*/  LDL R133, [R1+0x20] ;  /* 0x0000200001857983 */ /* 0x008ee20000100800 */
        /* <DEDUP_REMOVED lines=207> */
[----:B------:R-:W-:Y:S10]  /*6930*/  MUFU.TANH R213, R13 ;  /* 0x0000000d00d57308 */ /* 0x000ff40000002400 */
[----:B------:R3:W-:Y:S01]  /*6940*/  MUFU.TANH R216, R17 ;  /* 0x0000001100d87308 */ /* 0x0007e20000002400 */
[----:B--2---:R-:W2:Y:S09]  /*6950*/  LDSM.16.M88.4 R8, [R241+0xb000] ;  /* 0x00b00000f108783b */ /* 0x004eb20000000200 */
[----:B------:R-:W-:Y:S01]  /*6960*/  MUFU.TANH R214, R12 ;  /* 0x0000000c00d67308 */ /* 0x000fe20000002400 */
[-C--:B-1----:R-:W-:Y:S09]  /*6970*/  HMMA.16816.F32 R20, R224, R4.reuse, R20 ;  /* 0x00000004e014723c */ /* 0x082ff20000001814 */
[----:B------:R-:W-:Y:S01]  /*6980*/  MUFU.TANH R215, R14 ;  /* 0x0000000e00d77308 */ /* 0x000fe20000002400 */
[C---:B------:R-:W-:Y:S04]  /*6990*/  HMMA.16816.F32 R24, R140.reuse, R4, R24 ;  /* 0x000000048c18723c */ /* 0x040fe80000001818 */
[----:B---3--:R-:W-:Y:S05]  /*69a0*/  FMUL.FTZ R17, R19, UR8 ;  /* 0x0000000813117c20 */ /* 0x008fea0008410000 */
        /* <DEDUP_REMOVED lines=89> */
[----:B--2---:R-:W-:Y:S09]  /*6f40*/  STL [R1], R5 ;  /* 0x0000000501007387 */ /* 0x004ff20000100800 */
        /* <DEDUP_REMOVED lines=67> */
.L_x_132:
        /* <DEDUP_REMOVED lines=34> */
[----:B-1----:R-:W2:Y:S02]  /*75a0*/  LDL.LU R142, [R1+0x8] ;  /* 0x00000800018e7983 */ /* 0x002ea40000300800 */
[----:B--2---:R-:W-:Y:S02]  /*75b0*/  FMNMX3.FTZ R4, R4, R142, R20, !PT ;  /* 0x0000008e04047276 */ /* 0x004fe40007810014 */
[----:B------:R-:W-:Y:S01]  /*75c0*/  FMNMX.FTZ R135, R135, R6, !PT ;  /* 0x0000000687877209 */ /* 0x000fe20007810000 */
[----:B------:R-:W-:Y:S01]  /*75d0*/  LDSM.16.MT88.4 R20, [R236+0xc000] ;  /* 0x00c00000ec14783b */ /* 0x000fe20000004200 */
[----:B---3--:R-:W-:Y:S02]  /*75e0*/  FMNMX.FTZ R3, R0, R2, !PT ;  /* 0x0000000200037209 */ /* 0x008fe40007810000 */
[----:B----4-:R-:W-:Y:S05]  /*75f0*/  FMNMX.FTZ R5, R5, R8, !PT ;  /* 0x0000000805057209 */ /* 0x010fea0007810000 */
[----:B------:R-:W1:Y:S08]  /*7600*/  SHFL.BFLY PT, R7, R4, 0x2, 0x1f ;  /* 0x0c401f0004077f89 */ /* 0x000e7000000e0000 */
[----:B------:R-:W2:Y:S08]  /*7610*/  SHFL.BFLY PT, R6, R135, 0x1, 0x1f ;  /* 0x0c201f0087067f89 */ /* 0x000eb000000e0000 */
[----:B------:R-:W3:Y:S08]  /*7620*/  SHFL.BFLY PT, R2, R3, 0x1, 0x1f ;  /* 0x0c201f0003027f89 */ /* 0x000ef000000e0000 */
[----:B------:R-:W4:Y:S01]  /*7630*/  SHFL.BFLY PT, R134, R5, 0x1, 0x1f ;  /* 0x0c201f0005867f89 */ /* 0x000f2200000e0000 */
[----:B-1----:R-:W-:Y:S02]  /*7640*/  FMNMX.FTZ R4, R4, R7, !PT ;  /* 0x0000000704047209 */ /* 0x002fe40007810000 */
[----:B--2---:R-:W-:Y:S05]  /*7650*/  FMNMX.FTZ R135, R135, R6, !PT ;  /* 0x0000000687877209 */ /* 0x004fea0007810000 */
[----:B------:R-:W1:Y:S01]  /*7660*/  SHFL.BFLY PT, R133, R4, 0x1, 0x1f ;  /* 0x0c201f0004857f89 */ /* 0x000e6200000e0000 */
[----:B---3--:R-:W-:Y:S01]  /*7670*/  FMNMX.FTZ R143, R3, R2, !PT ;  /* 0x00000002038f7209 */ /* 0x008fe20007810000 */
[C---:B------:R-:W-:Y:S01]  /*7680*/  FADD.FTZ R0, -R135.reuse, R132 ;  /* 0x0000008487007221 */ /* 0x040fe20000010100 */
[----:B------:R-:W-:Y:S05]  /*7690*/  FSETP.NEU.FTZ.AND P0, PT, R135, -INF , PT ;  /* 0xff8000008700780b */ /* 0x000fea0003f1d000 */
[----:B------:R-:W-:Y:S01]  /*76a0*/  STL [R1+0x74], R135 ;  /* 0x0000748701007387 */ /* 0x000fe20000100800 */
[----:B----4-:R-:W-:Y:S01]  /*76b0*/  FMNMX.FTZ R134, R5, R134, !PT ;  /* 0x0000008605867209 */ /* 0x010fe20007810000 */
        /* <DEDUP_REMOVED lines=11> */
[----:B-1----:R-:W-:Y:S01]  /*7770*/  FMNMX.FTZ R133, R4, R133, !PT ;  /* 0x0000008504857209 */ /* 0x002fe20007810000 */
[--C-:B------:R-:W-:Y:S01]  /*7780*/  FFMA.FTZ R4, R208, UR4, -R136.reuse ;  /* 0x00000004d0047c23 */ /* 0x100fe20008010888 */
[----:B------:R-:W-:Y:S01]  /*7790*/  MUFU.EX2 R5, R5 ;  /* 0x0000000500057308 */ /* 0x000fe20000000800 */
[----:B------:R-:W-:Y:S01]  /*77a0*/  MOV R208, R27 ;  /* 0x0000001b00d07202 */ /* 0x000fe20000000f00 */
[----:B------:R-:W-:Y:S01]  /*77b0*/  FFMA.FTZ R141, R141, UR4, -R211 ;  /* 0x000000048d8d7c23 */ /* 0x000fe200080108d3 */
[----:B--2---:R-:W-:Y:S01]  /*77c0*/  FMUL.FTZ R2, R0, UR4 ;  /* 0x0000000400027c20 */ /* 0x004fe20008410000 */
        /* <DEDUP_REMOVED lines=348> */
[----:B------:R-:W4:Y:S01]  /*8d90*/  LDL.LU R165, [R1] ;  /* 0x0000000001a57983 */ /* 0x000f220000300800 */
        /* <DEDUP_REMOVED lines=313> */
.L_x_130:
[----:B--2---:R-:W2:Y:S01]  /*a130*/  LDL.LU R3, [R1+0x48] ;  /* 0x0000480001037983 */ /* 0x004ea20000300800 */
[----:B------:R-:W1:Y:S01]  /*a140*/  S2R R139, SR_TID.X ;  /* 0x00000000008b7919 */ /* 0x000e620000002100 */
[----:B------:R-:W4:Y:S01]  /*a150*/  S2UR UR11, SR_CgaCtaId ;  /* 0x00000000000b79c3 */ /* 0x000f220000008800 */
[----:B------:R-:W-:Y:S01]  /*a160*/  UMOV UR4, 0x400 ;  /* 0x0000040000047882 */ /* 0x000fe20000000000 */
[----:B------:R-:W1:Y:S01]  /*a170*/  LDCU.U8 UR10, c[0x0][0x548] ;  /* 0x0000a900ff0a77ac */ /* 0x000e620008000000 */
[----:B------:R-:W3:Y:S01]  /*a180*/  LDL.LU R7, [R1+0x4c] ;  /* 0x00004c0001077983 */ /* 0x000ee20000300800 */
[----:B------:R-:W1:Y:S03]  /*a190*/  LDCU UR7, c[0x0][0x434] ;  /* 0x00008680ff0777ac */ /* 0x000e660008000800 */
[----:B------:R-:W3:Y:S04]  /*a1a0*/  LDL.LU R6, [R1+0x44] ;  /* 0x0000440001067983 */ /* 0x000ee80000300800 */
[----:B------:R-:W3:Y:S01]  /*a1b0*/  LDL.LU R5, [R1+0x40] ;  /* 0x0000400001057983 */ /* 0x000ee20000300800 */
[----:B------:R-:W2:Y:S08]  /*a1c0*/  S2UR UR6, SR_CTAID.X ;  /* 0x00000000000679c3 */ /* 0x000eb00000002500 */
[----:B------:R-:W2:Y:S01]  /*a1d0*/  S2UR UR9, SR_CTAID.Y ;  /* 0x00000000000979c3 */ /* 0x000ea20000002600 */
[----:B----4-:R-:W-:Y:S01]  /*a1e0*/  ULEA UR11, UR11, UR4, 0x18 ;  /* 0x000000040b0b7291 */ /* 0x010fe2000f8ec0ff */
[----:B------:R-:W4:Y:S06]  /*a1f0*/  LDCU.U8 UR4, c[0x0][0x549] ;  /* 0x0000a920ff0477ac */ /* 0x000f2c0008000000 */
[----:B------:R-:W2:Y:S01]  /*a200*/  S2UR UR8, SR_CTAID.Z ;  /* 0x00000000000879c3 */ /* 0x000ea20000002700 */
[----:B-1----:R-:W-:Y:S01]  /*a210*/  SHF.L.U32 R8, R139, 0x5, RZ ;  /* 0x000000058b087819 */ /* 0x002fe200000006ff */
[----:B----4-:R-:W-:-:S11]  /*a220*/  UISETP.NE.AND UP1, UPT, UR4, URZ, UPT ;  /* 0x000000ff0400728c */ /* 0x010fd6000bf25270 */
[----:B------:R-:W1:Y:S01]  /*a230*/  @UP1 LDCU.64 UR4, c[0x0][0x430] ;  /* 0x00008600ff0417ac */ /* 0x000e620008000a00 */
[----:B------:R-:W4:Y:S01]  /*a240*/  @UP1 LDCU UR13, c[0x0][0x430] ;  /* 0x00008600ff0d17ac */ /* 0x000f220008000800 */
[----:B-1----:R-:W-:-:S03]  /*a250*/  @UP1 UIMAD UR5, UR5, UR4, URZ ;  /* 0x00000004050512a4 */ /* 0x002fc6000f8e02ff */
[----:B------:R-:W-:Y:S01]  /*a260*/  @UP1 UMOV UR4, 0x1 ;  /* 0x0000000100041882 */ /* 0x000fe20000000000 */
[----:B--2---:R-:W1:Y:S04]  /*a270*/  SHFL.BFLY PT, R2, R3, 0x2, 0x1f ;  /* 0x0c401f0003027f89 */ /* 0x004e6800000e0000 */
[----:B---3-5:R-:W2:Y:S04]  /*a280*/  SHFL.BFLY PT, R0, R7, 0x2, 0x1f ;  /* 0x0c401f0007007f89 */ /* 0x028ea800000e0000 */
[----:B------:R-:W3:Y:S01]  /*a290*/  SHFL.BFLY PT, R4, R6, 0x2, 0x1f ;  /* 0x0c401f0006047f89 */ /* 0x000ee200000e0000 */
[----:B-1----:R-:W-:-:S03]  /*a2a0*/  FADD.FTZ R2, R2, R3 ;  /* 0x0000000302027221 */ /* 0x002fc60000010000 */
[----:B------:R-:W1:Y:S04]  /*a2b0*/  SHFL.BFLY PT, R3, R5, 0x2, 0x1f ;  /* 0x0c401f0005037f89 */ /* 0x000e6800000e0000 */
[----:B------:R-:W4:Y:S01]  /*a2c0*/  SHFL.BFLY PT, R132, R2, 0x1, 0x1f ;  /* 0x0c201f0002847f89 */ /* 0x000f2200000e0000 */
[----:B--2---:R-:W-:Y:S01]  /*a2d0*/  FADD.FTZ R0, R0, R7 ;  /* 0x0000000700007221 */ /* 0x004fe20000010000 */
[----:B---3--:R-:W-:-:S04]  /*a2e0*/  FADD.FTZ R4, R4, R6 ;  /* 0x0000000604047221 */ /* 0x008fc80000010000 */
[----:B------:R-:W2:Y:S04]  /*a2f0*/  SHFL.BFLY PT, R136, R0, 0x1, 0x1f ;  /* 0x0c201f0000887f89 */ /* 0x000ea800000e0000 */
[----:B------:R-:W3:Y:S01]  /*a300*/  SHFL.BFLY PT, R137, R4, 0x1, 0x1f ;  /* 0x0c201f0004897f89 */ /* 0x000ee200000e0000 */
[----:B-1----:R-:W-:Y:S01]  /*a310*/  FADD.FTZ R3, R3, R5 ;  /* 0x0000000503037221 */ /* 0x002fe20000010000 */
[----:B------:R-:W-:Y:S01]  /*a320*/  SHF.L.U32 R5, R139, 0x1, RZ ;  /* 0x000000018b057819 */ /* 0x000fe200000006ff */
[----:B----4-:R-:W-:-:S03]  /*a330*/  FADD.FTZ R132, R2, R132 ;  /* 0x0000008402847221 */ /* 0x010fc60000010000 */
[----:B------:R-:W1:Y:S01]  /*a340*/  SHFL.BFLY PT, R138, R3, 0x1, 0x1f ;  /* 0x0c201f00038a7f89 */ /* 0x000e6200000e0000 */
[----:B------:R-:W-:Y:S01]  /*a350*/  LOP3.LUT R6, R5, 0x6, RZ, 0xc0, !PT ;  /* 0x0000000605067812 */ /* 0x000fe200078ec0ff */
[----:B------:R-:W4:Y:S01]  /*a360*/  MUFU.RCP R2, R132 ;  /* 0x0000008400027308 */ /* 0x000f220000001000 */
[----:B------:R-:W-:Y:S01]  /*a370*/  FSETP.NE.FTZ.AND P6, PT, R132, RZ, PT ;  /* 0x000000ff8400720b */ /* 0x000fe20003fd5000 */
[----:B--2---:R-:W-:Y:S01]  /*a380*/  FADD.FTZ R136, R0, R136 ;  /* 0x0000008800887221 */ /* 0x004fe20000010000 */
[----:B------:R-:W-:Y:S02]  /*a390*/  SHF.L.U32 R0, R139, 0x4, RZ ;  /* 0x000000048b007819 */ /* 0x000fe400000006ff */
[----:B------:R-:W-:Y:S01]  /*a3a0*/  LOP3.LUT R6, R6, 0x7c00, R8, 0xf8, !PT ;  /* 0x00007c0006067812 */ /* 0x000fe200078ef808 */
[----:B---3--:R-:W-:Y:S01]  /*a3b0*/  FADD.FTZ R137, R4, R137 ;  /* 0x0000008904897221 */ /* 0x008fe20000010000 */
[----:B------:R-:W-:Y:S01]  /*a3c0*/  LOP3.LUT R0, R0, 0x1c0, RZ, 0xc0, !PT ;  /* 0x000001c000007812 */ /* 0x000fe200078ec0ff */
[----:B------:R-:W2:Y:S01]  /*a3d0*/  MUFU.RCP R7, R136 ;  /* 0x0000008800077308 */ /* 0x000ea20000001000 */
[----:B------:R-:W-:-:S02]  /*a3e0*/  FSETP.NE.FTZ.AND P5, PT, R136, RZ, PT ;  /* 0x000000ff8800720b */ /* 0x000fc40003fb5000 */
[----:B------:R-:W-:Y:S02]  /*a3f0*/  LOP3.LUT R5, R0, 0x38, R5, 0xf8, !PT ;  /* 0x0000003800057812 */ /* 0x000fe400078ef805 */
[----:B------:R-:W-:Y:S02]  /*a400*/  FSETP.NE.FTZ.AND P1, PT, R137, RZ, PT ;  /* 0x000000ff8900720b */ /* 0x000fe40003f35000 */
[----:B------:R-:W-:Y:S02]  /*a410*/  LOP3.LUT R10, R6, R5, RZ, 0xfc, !PT ;  /* 0x00000005060a7212 */ /* 0x000fe400078efcff */
[----:B----4-:R-:W-:Y:S02]  /*a420*/  FSEL R0, R2, 1, P6 ;  /* 0x3f80000002007808 */ /* 0x010fe40003000000 */
[----:B------:R-:W3:Y:S01]  /*a430*/  MUFU.RCP R2, R137 ;  /* 0x0000008900027308 */ /* 0x000ee20000001000 */
        /* <DEDUP_REMOVED lines=36> */
[----:B--2---:R-:W-:-:S02]  /*a680*/  FSEL R3, R7, 1, P5 ;  /* 0x3f80000007037808 */ /* 0x004fc40002800000 */
[----:B------:R-:W-:Y:S02]  /*a690*/  R2P PR, R139, 0x1c ;  /* 0x0000001c8b007804 */ /* 0x000fe40000000000 */
[----:B---3--:R-:W-:Y:S01]  /*a6a0*/  FSEL R2, R2, 1, P1 ;  /* 0x3f80000002027808 */ /* 0x008fe20000800000 */
        /* <DEDUP_REMOVED lines=152> */
[----:B------:R3:W-:Y:S01]  /*b030*/  STS [R4+0x2000], R21 ;  /* 0x0020001504007388 */ /* 0x0007e20000000800 */
[----:B------:R-:W-:-:S02]  /*b040*/  IADD3 R6, PT, PT, R6, R8, RZ ;  /* 0x0000000806067210 */ /* 0x000fc40007ffe0ff */
        /* <DEDUP_REMOVED lines=112> */
.L_x_134:
        /* <DEDUP_REMOVED lines=71> */
.L_x_136:
[----:B------:R-:W-:Y:S05]  /*bbc0*/  BSYNC.RECONVERGENT B0 ;  /* 0x0000000000007941 */ /* 0x000fea0003800200 */
.L_x_135:
        /* <DEDUP_REMOVED lines=64> */
.L_x_137:
        /* <DEDUP_REMOVED lines=11> */
.L_x_2842:


//--------------------- .text._ZN5flash16flash_fwd_kernelI23Flash_fwd_kernel_traitsILi128ELi128ELi64ELi4ELb0ELb0EN7cutlass6half_tE19Flash_kernel_traitsILi128ELi128ELi64ELi4ES3_EELb0ELb0ELb0ELb0ELb0ELb0ELb0ELb0EEEvNS_16Flash_fwd_paramsE --------------------------
	.section	.text._ZN5flash16flash_fwd_kernelI23Flash_fwd_kernel_traitsILi128ELi128ELi64ELi4ELb0ELb0EN7cutlass6half_tE19Flash_kernel_traitsILi128ELi128ELi64ELi4ES3_EELb0ELb0ELb0ELb0ELb0ELb0ELb0ELb0EEEvNS_16Flash_fwd_paramsE,"ax",@progbits
	.align	128
        .global         _ZN5flash16flash_fwd_kernelI23Flash_fwd_kernel_traitsILi128ELi128ELi64ELi4ELb0ELb0EN7cutlass6half_tE19Flash_kernel_traitsILi128ELi128ELi64ELi4ES3_EELb0ELb0ELb0ELb0ELb0ELb0ELb0ELb0EEEvNS_16Flash_fwd_paramsE
        .type           _ZN5flash16flash_fwd_kernelI23Flash_fwd_kernel_traitsILi128ELi128ELi64ELi4ELb0ELb0EN7cutlass6half_tE19Flash_kernel_traitsILi128ELi128ELi64ELi4ES3_EELb0ELb0ELb0ELb0ELb0ELb0ELb0ELb0EEEvNS_16Flash_fwd_paramsE,@function
        .size           _ZN5flash16flash_fwd_kernelI23Flash_fwd_kernel_traitsILi128ELi128ELi64ELi4ELb0ELb0EN7cutlass6half_tE19Flash_kernel_traitsILi128ELi128ELi64ELi4ES3_EELb0ELb0ELb0ELb0ELb0ELb0ELb0ELb0EEEvNS_16Flash_fwd_paramsE,(.L_x_2843 - _ZN5flash16flash_fwd_kernelI23Flash_fwd_kernel_traitsILi128ELi128ELi64ELi4ELb0ELb0EN7cutlass6half_tE19Flash_kernel_traitsILi128ELi128ELi64ELi4ES3_EELb0ELb0ELb0ELb0ELb0ELb0ELb0ELb0EEEvNS_16Flash_fwd_paramsE)
        .other          _ZN5flash16flash_fwd_kernelI23Flash_fwd_kernel_traitsILi128ELi128ELi64ELi4ELb0ELb0EN7cutlass6half_tE19Flash_kernel_traitsILi128ELi128ELi64ELi4ES3_EELb0ELb0ELb0ELb0ELb0ELb0ELb0ELb0EEEvNS_16Flash_fwd_paramsE,@"STO_CUDA_ENTRY STV_DEFAULT"
_ZN5flash16flash_fwd_kernelI23Flash_fwd_kernel_traitsILi128ELi128ELi64ELi4ELb0ELb0EN7cutlass6half_tE19Flash_kernel_traitsILi128ELi128ELi64ELi4ES3_EELb0ELb0ELb0ELb0ELb0ELb0ELb0ELb0EEEvNS_16Flash_fwd_paramsE:
.text._ZN5flash16flash_fwd_kernelI23Flash_fwd_kernel_traitsILi128ELi128ELi64ELi4ELb0ELb0EN7cutlass6half_tE19Flash_kernel_traitsILi128ELi128ELi64ELi4ES3_EELb0ELb0ELb0ELb0ELb0ELb0ELb0ELb0EEEvNS_16Flash_fwd_paramsE:
[----:B------:R-:W1:Y:S01]  /*0000*/  LDC R1, c[0x0][0x37c] ;  /* 0x0000df00ff017b82 */ /* 0x000e620000000800 */
[----:B------:R-:W2:Y:S01]  /*0010*/  S2R R20, SR_CTAID.Y ;  /* 0x0000000000147919 */ /* 0x000ea20000002600 */
[----:B------:R-:W3:Y:S06]  /*0020*/  LDCU.64 UR6, c[0x0][0x470] ;  /* 0x00008e00ff0677ac */ /* 0x000eec0008000a00 */
[----:B------:R-:W4:Y:S01]  /*0030*/  LDC.64 R8, c[0x0][0x460] ;  /* 0x00011800ff087b82 */ /* 0x000f220000000a00 */
[----:B------:R-:W-:Y:S01]  /*0040*/  IMAD.MOV.U32 R29, RZ, RZ, -0x1 ;  /* 0xffffffffff1d7424 */ /* 0x000fe200078e00ff */
[----:B------:R-:W3:Y:S01]  /*0050*/  LDCU.64 UR4, c[0x0][0x478] ;  /* 0x00008f00ff0477ac */ /* 0x000ee20008000a00 */
[----:B-1----:R-:W-:Y:S01]  /*0060*/  VIADD R1, R1, 0xffffff98 ;  /* 0xffffff9801017836 */ /* 0x002fe20000000000 */
[----:B------:R-:W1:Y:S04]  /*0070*/  LDCU.64 UR8, c[0x0][0x460] ;  /* 0x00008c00ff0877ac */ /* 0x000e680008000a00 */
[----:B------:R-:W4:Y:S01]  /*0080*/  LDC.64 R6, c[0x0][0x468] ;  /* 0x00011a00ff067b82 */ /* 0x000f220000000a00 */
[----:B------:R-:W4:Y:S01]  /*0090*/  LDCU.64 UR14, c[0x0][0x358] ;  /* 0x00006b00ff0e77ac */ /* 0x000f220008000a00 */
[----:B---3--:R-:W-:-:S02]  /*00a0*/  ISETP.NE.U32.AND P3, PT, RZ, UR6, PT ;  /* 0x00000006ff007c0c */ /* 0x008fc4000bf65070 */
[----:B------:R-:W-:Y:S02]  /*00b0*/  ISETP.NE.U32.AND P2, PT, RZ, UR4, PT ;  /* 0x00000004ff007c0c */ /* 0x000fe4000bf45070 */
[----:B------:R-:W-:Y:S02]  /*00c0*/  ISETP.NE.AND.EX P3, PT, RZ, UR7, PT, P3 ;  /* 0x00000007ff007c0c */ /* 0x000fe4000bf65330 */
[----:B------:R-:W-:Y:S02]  /*00d0*/  ISETP.NE.AND.EX P2, PT, RZ, UR5, PT, P2 ;  /* 0x00000005ff007c0c */ /* 0x000fe4000bf45320 */
[----:B-1----:R-:W-:Y:S01]  /*00e0*/  ISETP.NE.U32.AND P5, PT, RZ, UR8, PT ;  /* 0x00000008ff007c0c */ /* 0x002fe2000bfa5070 */
[----:B------:R-:W-:Y:S01]  /*00f0*/  IMAD.MOV.U32 R10, RZ, RZ, RZ ;  /* 0x000000ffff0a7224 */ /* 0x000fe200078e00ff */
[----:B------:R-:W-:Y:S01]  /*0100*/  ISETP.NE.U32.AND P4, PT, RZ, UR8, PT ;  /* 0x00000008ff007c0c */ /* 0x000fe2000bf85070 */
[C---:B--2---:R-:W-:Y:S01]  /*0110*/  IMAD.SHL.U32 R12, R20.reuse, 0x4, RZ ;  /* 0x00000004140c7824 */ /* 0x044fe200078e00ff */
[----:B------:R-:W-:Y:S01]  /*0120*/  ISETP.NE.AND.EX P5, PT, RZ, UR9, PT, P5 ;  /* 0x00000009ff007c0c */ /* 0x000fe2000bfa5350 */
[----:B----4-:R-:W-:Y:S01]  /*0130*/  IMAD.WIDE.U32 R8, R20, 0x4, R8 ;  /* 0x0000000414087825 */ /* 0x010fe200078e0008 */
[----:B------:R-:W-:-:S02]  /*0140*/  SHF.R.U32.HI R11, RZ, 0x1e, R20 ;  /* 0x0000001eff0b7819 */ /* 0x000fc40000011614 */
[----:B------:R-:W-:Y:S02]  /*0150*/  ISETP.NE.AND.EX P4, PT, RZ, UR9, PT, P4 ;  /* 0x00000009ff007c0c */ /* 0x000fe4000bf85340 */
[C---:B------:R-:W-:Y:S02]  /*0160*/  @P3 IADD3 R4, P1, PT, R12.reuse, UR6, RZ ;  /* 0x000000060c043c10 */ /* 0x040fe4000ff3e0ff */
[C---:B------:R-:W-:Y:S02]  /*0170*/  @P2 IADD3 R2, P0, PT, R12.reuse, UR4, RZ ;  /* 0x000000040c022c10 */ /* 0x040fe4000ff1e0ff */
[C---:B------:R-:W-:Y:S02]  /*0180*/  @P3 IADD3.X R5, PT, PT, R11.reuse, UR7, RZ, P1, !PT ;  /* 0x000000070b053c10 */ /* 0x040fe40008ffe4ff */
[----:B------:R-:W-:Y:S01]  /*0190*/  @P2 IADD3.X R3, PT, PT, R11, UR5, RZ, P0, !PT ;  /* 0x000000050b032c10 */ /* 0x000fe200087fe4ff */
[----:B------:R-:W2:Y:S04]  /*01a0*/  @P5 LDG.E R29, desc[UR14][R8.64] ;  /* 0x0000000e081d5981 */ /* 0x000ea8000c1e1900 */
[----:B------:R-:W3:Y:S04]  /*01b0*/  @P3 LDG.E R10, desc[UR14][R4.64] ;  /* 0x0000000e040a3981 */ /* 0x000ee8000c1e1900 */
[----:B------:R1:W3:Y:S04]  /*01c0*/  @P2 LDG.E R0, desc[UR14][R2.64] ;  /* 0x0000000e02002981 */ /* 0x0002e8000c1e1900 */
[----:B------:R4:W3:Y:S01]  /*01d0*/  @P4 LDG.E R8, desc[UR14][R8.64+0x4] ;  /* 0x0000040e08084981 */ /* 0x0008e2000c1e1900 */
[----:B------:R-:W4:Y:S01]  /*01e0*/  LDCU.U8 UR4, c[0x0][0x532] ;  /* 0x0000a640ff0477ac */ /* 0x000f220008000000 */
[----:B------:R-:W4:Y:S01]  /*01f0*/  S2UR UR16, SR_CTAID.X ;  /* 0x00000000001079c3 */ /* 0x000f220000002500 */
[----:B-1----:R-:W-:-:S07]  /*0200*/  IADD3 R2, P0, PT, R12, R6, RZ ;  /* 0x000000060c027210 */ /* 0x002fce0007f1e0ff */
[----:B------:R-:W1:Y:S01]  /*0210*/  @!P2 LDC.64 R4, c[0x0][0x488] ;  /* 0x00012200ff04ab82 */ /* 0x000e620000000a00 */
[----:B------:R-:W-:Y:S01]  /*0220*/  IMAD.X R3, R11, 0x1, R7, P0 ;  /* 0x000000010b037824 */ /* 0x000fe200000e0607 */
[----:B------:R-:W-:-:S04]  /*0230*/  ISETP.NE.U32.AND P0, PT, R6, RZ, PT ;  /* 0x000000ff0600720c */ /* 0x000fc80003f05070 */
[C---:B------:R-:W-:Y:S02]  /*0240*/  ISETP.NE.AND.EX P0, PT, R7.reuse, RZ, PT, P0 ;  /* 0x000000ff0700720c */ /* 0x040fe40003f05300 */
[----:B------:R-:W3:Y:S01]  /*0250*/  @!P4 LDC R12, c[0x0][0x434] ;  /* 0x00010d00ff0ccb82 */ /* 0x000ee20000000800 */
[----:B----4-:R-:W-:Y:S02]  /*0260*/  ISETP.NE.AND P1, PT, RZ, UR4, PT ;  /* 0x00000004ff007c0c */ /* 0x010fe4000bf25270 */
[----:B------:R-:W-:Y:S01]  /*0270*/  ISETP.EQ.U32.AND P3, PT, R6, RZ, PT ;  /* 0x000000ff0600720c */ /* 0x000fe20003f62070 */
[----:B------:R-:W4:Y:S04]  /*0280*/  S2R R28, SR_CTAID.Z ;  /* 0x00000000001c7919 */ /* 0x000f280000002700 */
[----:B------:R-:W4:Y:S01]  /*0290*/  @!P2 LDC R9, c[0x0][0x43c] ;  /* 0x00010f00ff09ab82 */ /* 0x000f220000000800 */
[----:B------:R-:W-:Y:S01]  /*02a0*/  ISETP.EQ.OR.EX P3, PT, R7, RZ, !P1, P3 ;  /* 0x000000ff0700720c */ /* 0x000fe20004f62730 */
[----:B------:R-:W2:Y:S01]  /*02b0*/  S2R R234, SR_TID.X ;  /* 0x0000000000ea7919 */ /* 0x000ea20000002100 */
[----:B------:R-:W-:Y:S01]  /*02c0*/  IMAD.MOV.U32 R11, RZ, RZ, -0x1 ;  /* 0xffffffffff0b7424 */ /* 0x000fe200078e00ff */
[----:B------:R-:W-:-:S10]  /*02d0*/  USHF.L.U32 UR10, UR16, 0x7, URZ ;  /* 0x00000007100a7899 */ /* 0x000fd400080006ff */
[----:B------:R2:W5:Y:S01]  /*02e0*/  @!P3 LDG.E R11, desc[UR14][R2.64] ;  /* 0x0000000e020bb981 */ /* 0x000562000c1e1900 */
[----:B-1----:R-:W-:-:S04]  /*02f0*/  @!P2 ISETP.NE.U32.AND P3, PT, R4, RZ, PT ;  /* 0x000000ff0400a20c */ /* 0x002fc80003f65070 */
[----:B------:R-:W-:-:S04]  /*0300*/  @!P2 ISETP.NE.AND.EX P3, PT, R5, RZ, PT, P3 ;  /* 0x000000ff0500a20c */ /* 0x000fc80003f65330 */
[----:B----4-:R-:W-:Y:S01]  /*0310*/  @!P2 SEL R4, R9, RZ, P3 ;  /* 0x000000ff0904a207 */ /* 0x010fe20001800000 */
[----:B--2---:R1:W-:Y:S01]  /*0320*/  STL [R1+0x18], R29 ;  /* 0x0000181d01007387 */ /* 0x0043e20000100800 */
[----:B---3--:R-:W-:Y:S02]  /*0330*/  @P2 IMAD.IADD R48, R0, 0x1, -R10 ;  /* 0x0000000100302824 */ /* 0x008fe400078e0a0a */
[----:B------:R-:W2:Y:S01]  /*0340*/  @!P0 LDC R0, c[0x0][0x438] ;  /* 0x00010e00ff008b82 */ /* 0x000ea20000000800 */
[----:B------:R-:W-:-:S05]  /*0350*/  @P4 IMAD.IADD R12, R8, 0x1, -R29 ;  /* 0x00000001080c4824 */ /* 0x000fca00078e0a1d */
[----:B------:R-:W-:Y:S01]  /*0360*/  ISETP.GT.AND P4, PT, R12, UR10, PT ;  /* 0x0000000a0c007c0c */ /* 0x000fe2000bf84270 */
[----:B-1----:R-:W-:-:S12]  /*0370*/  @!P0 BRA `(.L_x_138) ;  /* 0x00000000000c8947 */ /* 0x002fd80003800000 */
[----:B--2---:R-:W2:Y:S02]  /*0380*/  @P1 LDG.E R0, desc[UR14][R2.64+0x4] ;  /* 0x0000040e02001981 */ /* 0x004ea4000c1e1900 */
[----:B--2--5:R-:W-:-:S06]  /*0390*/  @P1 IADD3 R0, PT, PT, R0, -R11, RZ ;  /* 0x8000000b00001210 */ /* 0x024fcc0007ffe0ff */
[----:B------:R1:W5:Y:S02]  /*03a0*/  @!P1 LDG.E R0, desc[UR14][R2.64] ;  /* 0x0000000e02009981 */ /* 0x000364000c1e1900 */
.L_x_138:
[----:B--2--5:R-:W-:Y:S01]  /*03b0*/  @!P2 IADD3 R48, PT, PT, R4, R0, -R10 ;  /* 0x000000000430a210 */ /* 0x024fe20007ffe80a */
[----:B------:R-:W-:Y:S06]  /*03c0*/  @!P4 EXIT ;  /* 0x000000000000c94d */ /* 0x000fec0003800000 */
[C---:B------:R-:W-:Y:S01]  /*03d0*/  ISETP.GT.AND P0, PT, R48.reuse, RZ, PT ;  /* 0x000000ff3000720c */ /* 0x040fe20003f04270 */
[----:B------:R-:W-:-:S05]  /*03e0*/  VIADD R0, R48, 0x3f ;  /* 0x0000003f30007836 */ /* 0x000fca0000000000 */
[----:B-1----:R-:W-:-:S04]  /*03f0*/  SHF.R.S32.HI R2, RZ, 0x1f, R0 ;  /* 0x0000001fff027819 */ /* 0x002fc80000011400 */
[----:B------:R-:W-:-:S03]  /*0400*/  LEA.HI R246, R2, R0, RZ, 0x6 ;  /* 0x0000000002f67211 */ /* 0x000fc600078f30ff */
[----:B------:R-:W-:Y:S05]  /*0410*/  @P0 BRA `(.L_x_139) ;  /* 0x0000001400080947 */ /* 0x000fea0003800000 */
[----:B------:R-:W1:Y:S01]  /*0420*/  LDC.U8 R0, c[0x0][0x549] ;  /* 0x00015240ff007b82 */ /* 0x000e620000000000 */
[----:B------:R-:W-:Y:S02]  /*0430*/  ISETP.NE.AND P1, PT, R29, -0x1, PT ;  /* 0xffffffff1d00780c */ /* 0x000fe40003f25270 */
[----:B------:R-:W-:-:S05]  /*0440*/  SHF.L.U32 R17, R234, 0x3, RZ ;  /* 0x00000003ea117819 */ /* 0x000fca00000006ff */
[----:B------:R-:W2:Y:S08]  /*0450*/  LDC.U8 R11, c[0x0][0x548] ;  /* 0x00015200ff0b7b82 */ /* 0x000eb00000000000 */
[----:B------:R-:W3:Y:S01]  /*0460*/  @!P1 LDC.64 R6, c[0x0][0x400] ;  /* 0x00010000ff069b82 */ /* 0x000ee20000000a00 */
[----:B-1----:R-:W-:-:S07]  /*0470*/  ISETP.NE.AND P6, PT, R0, RZ, PT ;  /* 0x000000ff0000720c */ /* 0x002fce0003fc5270 */
[----:B------:R-:W1:Y:S08]  /*0480*/  @P1 LDC.64 R8, c[0x0][0x408] ;  /* 0x00010200ff081b82 */ /* 0x000e700000000a00 */
[----:B------:R-:W4:Y:S01]  /*0490*/  @P6 LDC.64 R2, c[0x0][0x430] ;  /* 0x00010c00ff026b82 */ /* 0x000f220000000a00 */
[----:B------:R-:W-:Y:S01]  /*04a0*/  @P6 MOV R16, 0x1 ;  /* 0x0000000100106802 */ /* 0x000fe20000000f00 */
[----:B---3--:R-:W-:-:S06]  /*04b0*/  @!P1 IMAD.WIDE.U32 R4, R20, R6, RZ ;  /* 0x0000000614049225 */ /* 0x008fcc00078e00ff */
[----:B------:R-:W3:Y:S01]  /*04c0*/  @P6 LDC R14, c[0x0][0x430] ;  /* 0x00010c00ff0e6b82 */ /* 0x000ee20000000800 */
[----:B------:R-:W-:Y:S01]  /*04d0*/  @!P1 MOV R6, R4 ;  /* 0x0000000400069202 */ /* 0x000fe20000000f00 */
[----:B----4-:R-:W-:Y:S02]  /*04e0*/  @P6 IMAD R13, R2, R3, RZ ;  /* 0x00000003020d6224 */ /* 0x010fe400078e02ff */
[----:B-1----:R-:W-:Y:S01]  /*04f0*/  @P1 IMAD.WIDE.U32 R2, R29, R8, RZ ;  /* 0x000000081d021225 */ /* 0x002fe200078e00ff */
[----:B--2---:R-:W-:Y:S06]  /*0500*/  @P6 BRA `(.L_x_140) ;  /* 0x0000000000286947 */ /* 0x004fec0003800000 */
[----:B------:R-:W-:Y:S01]  /*0510*/  ISETP.NE.AND P0, PT, R11, RZ, PT ;  /* 0x000000ff0b00720c */ /* 0x000fe20003f05270 */
[----:B------:R-:W1:-:S12]  /*0520*/  LDC R10, c[0x0][0x3e0] ;  /* 0x0000f800ff0a7b82 */ /* 0x000e580000000800 */
[----:B------:R-:W2:Y:S01]  /*0530*/  @P0 LDC R13, c[0x0][0x454] ;  /* 0x00011500ff0d0b82 */ /* 0x000ea20000000800 */
[----:B---3--:R-:W-:Y:S02]  /*0540*/  @P0 MOV R14, 0x1 ;  /* 0x00000001000e0802 */ /* 0x008fe40000000f00 */
[----:B------:R-:W-:-:S05]  /*0550*/  @!P0 MOV R14, 0x1 ;  /* 0x00000001000e8802 */ /* 0x000fca0000000f00 */
[----:B------:R-:W1:Y:S08]  /*0560*/  @P0 LDC R8, c[0x0][0x454] ;  /* 0x00011500ff080b82 */ /* 0x000e700000000800 */
[----:B------:R-:W3:Y:S08]  /*0570*/  @!P0 LDC R0, c[0x0][0x434] ;  /* 0x00010d00ff008b82 */ /* 0x000ef00000000800 */
[----:B------:R-:W4:Y:S01]  /*0580*/  @!P0 LDC R13, c[0x0][0x434] ;  /* 0x00010d00ff0d8b82 */ /* 0x000f220000000800 */
[----:B-1----:R-:W-:-:S02]  /*0590*/  @P0 IMAD R16, R8, R10, RZ ;  /* 0x0000000a08100224 */ /* 0x002fc400078e02ff */
[----:B--23--:R-:W-:-:S07]  /*05a0*/  @!P0 IMAD R16, R0, R10, RZ ;  /* 0x0000000a00108224 */ /* 0x00cfce00078e02ff */
.L_x_140:
[----:B------:R-:W1:Y:S01]  /*05b0*/  LDCU.64 UR4, c[0x0][0x410] ;  /* 0x00008200ff0477ac */ /* 0x000e620008000a00 */
[----:B------:R-:W-:Y:S01]  /*05c0*/  @P1 IMAD.MOV.U32 R6, RZ, RZ, R2 ;  /* 0x000000ffff061224 */ /* 0x000fe200078e0002 */
[----:B------:R-:W-:Y:S01]  /*05d0*/  LOP3.LUT R17, R17, 0x38, RZ, 0xc0, !PT ;  /* 0x0000003811117812 */ /* 0x000fe200078ec0ff */
[----:B------:R-:W2:Y:S01]  /*05e0*/  LDC R15, c[0x0][0x434] ;  /* 0x00010d00ff0f7b82 */ /* 0x000ea20000000800 */
[----:B------:R-:W-:Y:S01]  /*05f0*/  VIADD R12, R12, -UR10 ;  /* 0x8000000a0c0c7c36 */ /* 0x000fe20008000000 */
[----:B------:R-:W-:Y:S01]  /*0600*/  SHF.R.U32.HI R234, RZ, 0x3, R234 ;  /* 0x00000003ffea7819 */ /* 0x000fe200000116ea */
[----:B------:R-:W-:Y:S01]  /*0610*/  @!P1 IMAD R0, R20, R7, R5 ;  /* 0x0000000714009224 */ /* 0x000fe200078e0205 */
[----:B------:R-:W-:Y:S01]  /*0620*/  IADD3 R2, P0, PT, R17, R6, RZ ;  /* 0x0000000611027210 */ /* 0x000fe20007f1e0ff */
[----:B------:R-:W-:Y:S01]  /*0630*/  @P1 IMAD R0, R29, R9, R3 ;  /* 0x000000091d001224 */ /* 0x000fe200078e0203 */
[CC--:B------:R-:W-:Y:S01]  /*0640*/  ISETP.GE.AND P3, PT, R234.reuse, R12.reuse, PT ;  /* 0x0000000cea00720c */ /* 0x0c0fe20003f66270 */
[----:B------:R-:W-:Y:S01]  /*0650*/  UIMAD.WIDE.U32 UR8, UR16, 0x80, URZ ;  /* 0x00000080100878a5 */ /* 0x000fe2000f8e00ff */
[----:B------:R-:W-:Y:S01]  /*0660*/  ISETP.NE.AND P6, PT, R11, RZ, !P6 ;  /* 0x000000ff0b00720c */ /* 0x000fe200077c5270 */
[----:B------:R-:W-:Y:S01]  /*0670*/  IMAD.X R3, RZ, RZ, R0, P0 ;  /* 0x000000ffff037224 */ /* 0x000fe200000e0600 */
[----:B------:R-:W-:Y:S01]  /*0680*/  BSSY.RECONVERGENT B0, `(.L_x_141) ;  /* 0x000001a000007945 */ /* 0x000fe20003800200 */
[----:B------:R-:W-:Y:S01]  /*0690*/  VIADD R25, R234, 0x10 ;  /* 0x00000010ea197836 */ /* 0x000fe20000000000 */
[----:B------:R-:W-:Y:S01]  /*06a0*/  ISETP.NE.AND P2, PT, R29, -0x1, PT ;  /* 0xffffffff1d00780c */ /* 0x000fe20003f45270 */
[----:B---3--:R-:W-:Y:S01]  /*06b0*/  IMAD R19, R14, UR10, RZ ;  /* 0x0000000a0e137c24 */ /* 0x008fe2000f8e02ff */
[----:B------:R-:W-:Y:S01]  /*06c0*/  ISETP.NE.AND P1, PT, R17, RZ, PT ;  /* 0x000000ff1100720c */ /* 0x000fe20003f25270 */
[----:B-1----:R-:W-:Y:S01]  /*06d0*/  IMAD.WIDE.U32 R10, R28, UR4, R2 ;  /* 0x000000041c0a7c25 */ /* 0x002fe2000f8e0002 */
[----:B------:R-:W-:-:S02]  /*06e0*/  ISETP.GE.AND P0, PT, R25, R12, PT ;  /* 0x0000000c1900720c */ /* 0x000fc40003f06270 */
[----:B------:R-:W-:Y:S01]  /*06f0*/  LOP3.LUT R18, R17, 0x40, RZ, 0xfc, !PT ;  /* 0x0000004011127812 */ /* 0x000fe200078efcff */
[----:B------:R-:W-:Y:S01]  /*0700*/  IMAD R9, R28, UR5, R11 ;  /* 0x000000051c097c24 */ /* 0x000fe2000f8e020b */
[C---:B------:R-:W-:Y:S01]  /*0710*/  LOP3.LUT R7, R234.reuse, UR8, RZ, 0xfc, !PT ;  /* 0x00000008ea077c12 */ /* 0x040fe2000f8efcff */
[----:B------:R-:W-:Y:S01]  /*0720*/  VIADD R27, R234, 0x20 ;  /* 0x00000020ea1b7836 */ /* 0x000fe20000000000 */
[----:B------:R-:W-:Y:S07]  /*0730*/  @P3 BRA `(.L_x_142) ;  /* 0x0000000000383947 */ /* 0x000fee0003800000 */
[----:B------:R-:W1:Y:S01]  /*0740*/  LDC.64 R2, c[0x0][0x408] ;  /* 0x00010200ff027b82 */ /* 0x000e620000000a00 */
[----:B------:R-:W3:Y:S01]  /*0750*/  LDCU UR6, c[0x0][0x440] ;  /* 0x00008800ff0677ac */ /* 0x000ee20008000800 */
[----:B------:R-:W-:Y:S01]  /*0760*/  IMAD.MOV.U32 R8, RZ, RZ, R10 ;  /* 0x000000ffff087224 */ /* 0x000fe200078e000a */
[----:B------:R-:W5:Y:S01]  /*0770*/  LDCU.64 UR4, c[0x0][0x3f0] ;  /* 0x00007e00ff0477ac */ /* 0x000f620008000a00 */
[----:B---3--:R-:W-:Y:S02]  /*0780*/  ISETP.GE.AND P5, PT, R17, UR6, PT ;  /* 0x0000000611007c0c */ /* 0x008fe4000bfa6270 */
[----:B------:R-:W-:Y:S01]  /*0790*/  ISETP.GE.AND P4, PT, R18, UR6, PT ;  /* 0x0000000612007c0c */ /* 0x000fe2000bf86270 */
[----:B-1----:R-:W-:Y:S02]  /*07a0*/  IMAD R0, R2, UR9, RZ ;  /* 0x0000000902007c24 */ /* 0x002fe4000f8e02ff */
[----:B------:R-:W-:-:S04]  /*07b0*/  IMAD.WIDE.U32 R4, R7, R2, R8 ;  /* 0x0000000207047225 */ /* 0x000fc800078e0008 */
[----:B------:R-:W-:Y:S01]  /*07c0*/  IMAD R3, R7, R3, R0 ;  /* 0x0000000307037224 */ /* 0x000fe200078e0200 */
[----:B-----5:R-:W-:-:S04]  /*07d0*/  LEA R2, P3, R4, UR4, 0x1 ;  /* 0x0000000404027c11 */ /* 0x020fc8000f8608ff */
[----:B------:R-:W-:-:S04]  /*07e0*/  IADD3 R3, PT, PT, R5, R3, RZ ;  /* 0x0000000305037210 */ /* 0x000fc80007ffe0ff */
[----:B------:R-:W-:-:S05]  /*07f0*/  LEA.HI.X R3, R4, UR5, R3, 0x1, P3 ;  /* 0x0000000504037c11 */ /* 0x000fca00098f0c03 */
[----:B------:R1:W-:Y:S04]  /*0800*/  @!P5 STG.E.128 desc[UR14][R2.64], RZ ;  /* 0x000000ff0200d986 */ /* 0x0003e8000c101d0e */
[----:B------:R1:W-:Y:S02]  /*0810*/  @!P4 STG.E.128 desc[UR14][R2.64+0x80], RZ ;  /* 0x000080ff0200c986 */ /* 0x0003e4000c101d0e */
.L_x_142:
[----:B------:R-:W-:Y:S05]  /*0820*/  BSYNC.RECONVERGENT B0 ;  /* 0x0000000000007941 */ /* 0x000fea0003800200 */
.L_x_141:
[----:B------:R-:W-:Y:S01]  /*0830*/  BSSY.RECONVERGENT B0, `(.L_x_143) ;  /* 0x0000015000007945 */ /* 0x000fe20003800200 */
[----:B------:R-:W-:Y:S02]  /*0840*/  ISETP.GE.AND P3, PT, R27, R12, PT ;  /* 0x0000000c1b00720c */ /* 0x000fe40003f66270 */
[----:B------:R-:W-:Y:S01]  /*0850*/  IADD3 R26, PT, PT, R234, 0x30, RZ ;  /* 0x00000030ea1a7810 */ /* 0x000fe20007ffe0ff */
[----:B------:R-:W-:Y:S05]  /*0860*/  @P0 BRA `(.L_x_144) ;  /* 0x0000000000440947 */ /* 0x000fea0003800000 */
[----:B------:R-:W3:Y:S01]  /*0870*/  LDCU.64 UR6, c[0x0][0x408] ;  /* 0x00008100ff0677ac */ /* 0x000ee20008000a00 */
[----:B------:R-:W-:Y:S01]  /*0880*/  IADD3 R6, P0, PT, R7, 0x10, RZ ;  /* 0x0000001007067810 */ /* 0x000fe20007f1e0ff */
[----:B-1----:R-:W-:Y:S01]  /*0890*/  IMAD.MOV.U32 R2, RZ, RZ, R10 ;  /* 0x000000ffff027224 */ /* 0x002fe200078e000a */
[----:B------:R-:W-:Y:S01]  /*08a0*/  MOV R3, R9 ;  /* 0x0000000900037202 */ /* 0x000fe20000000f00 */
[----:B------:R-:W1:Y:S02]  /*08b0*/  LDCU UR10, c[0x0][0x440] ;  /* 0x00008800ff0a77ac */ /* 0x000e640008000800 */
[----:B------:R-:W-:Y:S01]  /*08c0*/  IMAD.X R0, RZ, RZ, UR9, P0 ;  /* 0x00000009ff007e24 */ /* 0x000fe200080e06ff */
[----:B------:R-:W5:Y:S03]  /*08d0*/  LDCU.64 UR4, c[0x0][0x3f0] ;  /* 0x00007e00ff0477ac */ /* 0x000f660008000a00 */
[----:B---3--:R-:W-:-:S02]  /*08e0*/  IMAD R0, R0, UR6, RZ ;  /* 0x0000000600007c24 */ /* 0x008fc4000f8e02ff */
[----:B------:R-:W-:Y:S01]  /*08f0*/  IMAD.WIDE.U32 R4, R6, UR6, R2 ;  /* 0x0000000606047c25 */ /* 0x000fe2000f8e0002 */
[----:B-1----:R-:W-:-:S03]  /*0900*/  ISETP.GE.AND P4, PT, R17, UR10, PT ;  /* 0x0000000a11007c0c */ /* 0x002fc6000bf86270 */
[----:B------:R-:W-:Y:S01]  /*0910*/  IMAD R6, R6, UR7, R0 ;  /* 0x0000000706067c24 */ /* 0x000fe2000f8e0200 */
[----:B------:R-:W-:Y:S02]  /*0920*/  ISETP.GE.AND P0, PT, R18, UR10, PT ;  /* 0x0000000a12007c0c */ /* 0x000fe4000bf06270 */
[----:B-----5:R-:W-:Y:S01]  /*0930*/  LEA R2, P5, R4, UR4, 0x1 ;  /* 0x0000000404027c11 */ /* 0x020fe2000f8a08ff */
[----:B------:R-:W-:-:S05]  /*0940*/  IMAD.IADD R6, R5, 0x1, R6 ;  /* 0x0000000105067824 */ /* 0x000fca00078e0206 */
[----:B------:R-:W-:-:S05]  /*0950*/  LEA.HI.X R3, R4, UR5, R6, 0x1, P5 ;  /* 0x0000000504037c11 */ /* 0x000fca000a8f0c06 */
[----:B------:R3:W-:Y:S04]  /*0960*/  @!P4 STG.E.128 desc[UR14][R2.64], RZ ;  /* 0x000000ff0200c986 */ /* 0x0007e8000c101d0e */
[----:B------:R3:W-:Y:S02]  /*0970*/  @!P0 STG.E.128 desc[UR14][R2.64+0x80], RZ ;  /* 0x000080ff02008986 */ /* 0x0007e4000c101d0e */
.L_x_144:
[----:B------:R-:W-:Y:S05]  /*0980*/  BSYNC.RECONVERGENT B0 ;  /* 0x0000000000007941 */ /* 0x000fea0003800200 */
.L_x_143:
[----:B------:R-:W-:Y:S01]  /*0990*/  BSSY.RECONVERGENT B0, `(.L_x_145) ;  /* 0x0000015000007945 */ /* 0x000fe20003800200 */
[----:B------:R-:W-:Y:S02]  /*09a0*/  ISETP.GE.AND P0, PT, R26, R12, PT ;  /* 0x0000000c1a00720c */ /* 0x000fe40003f06270 */
[----:B------:R-:W-:Y:S01]  /*09b0*/  IADD3 R24, PT, PT, R234, 0x40, RZ ;  /* 0x00000040ea187810 */ /* 0x000fe20007ffe0ff */
[----:B------:R-:W-:Y:S05]  /*09c0*/  @P3 BRA `(.L_x_146) ;  /* 0x0000000000443947 */ /* 0x000fea0003800000 */
[----:B------:R-:W5:Y:S01]  /*09d0*/  LDCU.64 UR6, c[0x0][0x408] ;  /* 0x00008100ff0677ac */ /* 0x000f620008000a00 */
[----:B------:R-:W-:Y:S01]  /*09e0*/  IADD3 R6, P3, PT, R7, 0x20, RZ ;  /* 0x0000002007067810 */ /* 0x000fe20007f7e0ff */
[----:B-1-3--:R-:W-:Y:S01]  /*09f0*/  IMAD.MOV.U32 R2, RZ, RZ, R10 ;  /* 0x000000ffff027224 */ /* 0x00afe200078e000a */
[----:B------:R-:W-:Y:S01]  /*0a00*/  MOV R3, R9 ;  /* 0x0000000900037202 */ /* 0x000fe20000000f00 */
[----:B------:R-:W1:Y:S02]  /*0a10*/  LDCU UR10, c[0x0][0x440] ;  /* 0x00008800ff0a77ac */ /* 0x000e640008000800 */
[----:B------:R-:W-:Y:S01]  /*0a20*/  IMAD.X R0, RZ, RZ, UR9, P3 ;  /* 0x00000009ff007e24 */ /* 0x000fe200098e06ff */
[----:B------:R-:W3:Y:S03]  /*0a30*/  LDCU.64 UR4, c[0x0][0x3f0] ;  /* 0x00007e00ff0477ac */ /* 0x000ee60008000a00 */
[----:B-----5:R-:W-:-:S02]  /*0a40*/  IMAD R0, R0, UR6, RZ ;  /* 0x0000000600007c24 */ /* 0x020fc4000f8e02ff */
[----:B------:R-:W-:Y:S01]  /*0a50*/  IMAD.WIDE.U32 R4, R6, UR6, R2 ;  /* 0x0000000606047c25 */ /* 0x000fe2000f8e0002 */
[----:B-1----:R-:W-:-:S03]  /*0a60*/  ISETP.GE.AND P4, PT, R17, UR10, PT ;  /* 0x0000000a11007c0c */ /* 0x002fc6000bf86270 */
[----:B------:R-:W-:Y:S01]  /*0a70*/  IMAD R6, R6, UR7, R0 ;  /* 0x0000000706067c24 */ /* 0x000fe2000f8e0200 */
[----:B------:R-:W-:Y:S02]  /*0a80*/  ISETP.GE.AND P3, PT, R18, UR10, PT ;  /* 0x0000000a12007c0c */ /* 0x000fe4000bf66270 */
[----:B---3--:R-:W-:Y:S01]  /*0a90*/  LEA R2, P5, R4, UR4, 0x1 ;  /* 0x0000000404027c11 */ /* 0x008fe2000f8a08ff */
[----:B------:R-:W-:-:S05]  /*0aa0*/  IMAD.IADD R6, R5, 0x1, R6 ;  /* 0x0000000105067824 */ /* 0x000fca00078e0206 */
[----:B------:R-:W-:-:S05]  /*0ab0*/  LEA.HI.X R3, R4, UR5, R6, 0x1, P5 ;  /* 0x0000000504037c11 */ /* 0x000fca000a8f0c06 */
[----:B------:R1:W-:Y:S04]  /*0ac0*/  @!P4 STG.E.128 desc[UR14][R2.64], RZ ;  /* 0x000000ff0200c986 */ /* 0x0003e8000c101d0e */
[----:B------:R1:W-:Y:S02]  /*0ad0*/  @!P3 STG.E.128 desc[UR14][R2.64+0x80], RZ ;  /* 0x000080ff0200b986 */ /* 0x0003e4000c101d0e */
.L_x_146:
[----:B------:R-:W-:Y:S05]  /*0ae0*/  BSYNC.RECONVERGENT B0 ;  /* 0x0000000000007941 */ /* 0x000fea0003800200 */
.L_x_145:
        /* <DEDUP_REMOVED lines=21> */
.L_x_148:
[----:B------:R-:W-:Y:S05]  /*0c40*/  BSYNC.RECONVERGENT B0 ;  /* 0x0000000000007941 */ /* 0x000fea0003800200 */
.L_x_147:
[----:B------:R-:W-:Y:S01]  /*0c50*/  BSSY.RECONVERGENT B0, `(.L_x_149) ;  /* 0x0000017000007945 */ /* 0x000fe20003800200 */
[----:B------:R-:W-:Y:S01]  /*0c60*/  ISETP.GE.AND P0, PT, R22, R12, PT ;  /* 0x0000000c1600720c */ /* 0x000fe20003f06270 */
[----:B--2---:R-:W-:Y:S01]  /*0c70*/  IMAD R15, R20, R15, RZ ;  /* 0x0000000f140f7224 */ /* 0x004fe200078e02ff */
[C---:B------:R-:W-:Y:S02]  /*0c80*/  IADD3 R21, PT, PT, R234.reuse, 0x60, RZ ;  /* 0x00000060ea157810 */ /* 0x040fe40007ffe0ff */
[----:B------:R-:W-:Y:S01]  /*0c90*/  IADD3 R23, PT, PT, R234, 0x70, RZ ;  /* 0x00000070ea177810 */ /* 0x000fe20007ffe0ff */
[----:B------:R-:W-:Y:S05]  /*0ca0*/  @P3 BRA `(.L_x_150) ;  /* 0x0000000000443947 */ /* 0x000fea0003800000 */
[----:B------:R-:W2:Y:S01]  /*0cb0*/  LDCU.64 UR6, c[0x0][0x408] ;  /* 0x00008100ff0677ac */ /* 0x000ea20008000a00 */
[----:B------:R-:W-:Y:S01]  /*0cc0*/  IADD3 R6, P3, PT, R7, 0x40, RZ ;  /* 0x0000004007067810 */ /* 0x000fe20007f7e0ff */
[----:B-1-3--:R-:W-:Y:S01]  /*0cd0*/  IMAD.MOV.U32 R2, RZ, RZ, R10 ;  /* 0x000000ffff027224 */ /* 0x00afe200078e000a */
[----:B------:R-:W-:Y:S01]  /*0ce0*/  MOV R3, R9 ;  /* 0x0000000900037202 */ /* 0x000fe20000000f00 */
[----:B------:R-:W1:Y:S02]  /*0cf0*/  LDCU UR10, c[0x0][0x440] ;  /* 0x00008800ff0a77ac */ /* 0x000e640008000800 */
[----:B------:R-:W-:Y:S01]  /*0d00*/  IMAD.X R0, RZ, RZ, UR9, P3 ;  /* 0x00000009ff007e24 */ /* 0x000fe200098e06ff */
[----:B------:R-:W3:Y:S03]  /*0d10*/  LDCU.64 UR4, c[0x0][0x3f0] ;  /* 0x00007e00ff0477ac */ /* 0x000ee60008000a00 */
[----:B--2---:R-:W-:-:S02]  /*0d20*/  IMAD R0, R0, UR6, RZ ;  /* 0x0000000600007c24 */ /* 0x004fc4000f8e02ff */
        /* <DEDUP_REMOVED lines=9> */
.L_x_150:
[----:B------:R-:W-:Y:S05]  /*0dc0*/  BSYNC.RECONVERGENT B0 ;  /* 0x0000000000007941 */ /* 0x000fea0003800200 */
.L_x_149:
[----:B----4-:R-:W-:Y:S01]  /*0dd0*/  IMAD R13, R28, R13, RZ ;  /* 0x0000000d1c0d7224 */ /* 0x010fe200078e02ff */
[----:B------:R-:W-:Y:S01]  /*0de0*/  SEL R15, R15, R29, !P2 ;  /* 0x0000001d0f0f7207 */ /* 0x000fe20005000000 */
[----:B------:R-:W-:Y:S01]  /*0df0*/  BSSY.RECONVERGENT B0, `(.L_x_151) ;  /* 0x0000017000007945 */ /* 0x000fe20003800200 */
[----:B------:R-:W-:Y:S01]  /*0e00*/  ISETP.GE.AND P5, PT, R21, R12, PT ;  /* 0x0000000c1500720c */ /* 0x000fe20003fa6270 */
[----:B------:R-:W-:Y:S01]  /*0e10*/  @!P6 IMAD R13, R20, R16, R13 ;  /* 0x00000010140de224 */ /* 0x000fe200078e020d */
[----:B------:R-:W-:Y:S02]  /*0e20*/  ISETP.GE.AND P4, PT, R23, R12, PT ;  /* 0x0000000c1700720c */ /* 0x000fe40003f86270 */
[----:B------:R-:W-:Y:S01]  /*0e30*/  SHF.R.S32.HI R16, RZ, 0x1f, R15 ;  /* 0x0000001fff107819 */ /* 0x000fe2000001140f */
[----:B------:R-:W-:Y:S10]  /*0e40*/  @P0 BRA `(.L_x_152) ;  /* 0x0000000000440947 */ /* 0x000ff40003800000 */
[----:B------:R-:W4:Y:S01]  /*0e50*/  LDCU.64 UR6, c[0x0][0x408] ;  /* 0x00008100ff0677ac */ /* 0x000f220008000a00 */
[----:B------:R-:W-:Y:S01]  /*0e60*/  IADD3 R6, P0, PT, R7, 0x50, RZ ;  /* 0x0000005007067810 */ /* 0x000fe20007f1e0ff */
[----:B-123--:R-:W-:Y:S01]  /*0e70*/  IMAD.MOV.U32 R2, RZ, RZ, R10 ;  /* 0x000000ffff027224 */ /* 0x00efe200078e000a */
[----:B------:R-:W-:Y:S01]  /*0e80*/  MOV R3, R9 ;  /* 0x0000000900037202 */ /* 0x000fe20000000f00 */
[----:B------:R-:W1:Y:S02]  /*0e90*/  LDCU UR10, c[0x0][0x440] ;  /* 0x00008800ff0a77ac */ /* 0x000e640008000800 */
[----:B------:R-:W-:Y:S01]  /*0ea0*/  IMAD.X R0, RZ, RZ, UR9, P0 ;  /* 0x00000009ff007e24 */ /* 0x000fe200080e06ff */
[----:B------:R-:W2:Y:S03]  /*0eb0*/  LDCU.64 UR4, c[0x0][0x3f0] ;  /* 0x00007e00ff0477ac */ /* 0x000ea60008000a00 */
[----:B----4-:R-:W-:-:S02]  /*0ec0*/  IMAD R0, R0, UR6, RZ ;  /* 0x0000000600007c24 */ /* 0x010fc4000f8e02ff */
[----:B------:R-:W-:Y:S01]  /*0ed0*/  IMAD.WIDE.U32 R4, R6, UR6, R2 ;  /* 0x0000000606047c25 */ /* 0x000fe2000f8e0002 */
[----:B-1----:R-:W-:-:S03]  /*0ee0*/  ISETP.GE.AND P2, PT, R17, UR10, PT ;  /* 0x0000000a11007c0c */ /* 0x002fc6000bf46270 */
[----:B------:R-:W-:Y:S01]  /*0ef0*/  IMAD R6, R6, UR7, R0 ;  /* 0x0000000706067c24 */ /* 0x000fe2000f8e0200 */
[----:B------:R-:W-:Y:S02]  /*0f00*/  ISETP.GE.AND P0, PT, R18, UR10, PT ;  /* 0x0000000a12007c0c */ /* 0x000fe4000bf06270 */
[----:B--2---:R-:W-:Y:S01]  /*0f10*/  LEA R2, P3, R4, UR4, 0x1 ;  /* 0x0000000404027c11 */ /* 0x004fe2000f8608ff */
[----:B------:R-:W-:-:S05]  /*0f20*/  IMAD.IADD R6, R5, 0x1, R6 ;  /* 0x0000000105067824 */ /* 0x000fca00078e0206 */
[----:B------:R-:W-:-:S05]  /*0f30*/  LEA.HI.X R3, R4, UR5, R6, 0x1, P3 ;  /* 0x0000000504037c11 */ /* 0x000fca00098f0c06 */
[----:B------:R4:W-:Y:S04]  /*0f40*/  @!P2 STG.E.128 desc[UR14][R2.64], RZ ;  /* 0x000000ff0200a986 */ /* 0x0009e8000c101d0e */
[----:B------:R4:W-:Y:S02]  /*0f50*/  @!P0 STG.E.128 desc[UR14][R2.64+0x80], RZ ;  /* 0x000080ff02008986 */ /* 0x0009e4000c101d0e */
.L_x_152:
[----:B------:R-:W-:Y:S05]  /*0f60*/  BSYNC.RECONVERGENT B0 ;  /* 0x0000000000007941 */ /* 0x000fea0003800200 */
.L_x_151:
[----:B------:R-:W-:Y:S04]  /*0f70*/  BSSY.RECONVERGENT B0, `(.L_x_153) ;  /* 0x0000013000007945 */ /* 0x000fe80003800200 */
[----:B------:R-:W-:Y:S05]  /*0f80*/  @P5 BRA `(.L_x_154) ;  /* 0x0000000000445947 */ /* 0x000fea0003800000 */
[----:B------:R-:W5:Y:S01]  /*0f90*/  LDCU.64 UR6, c[0x0][0x408] ;  /* 0x00008100ff0677ac */ /* 0x000f620008000a00 */
[----:B------:R-:W-:Y:S01]  /*0fa0*/  IADD3 R6, P0, PT, R7, 0x60, RZ ;  /* 0x0000006007067810 */ /* 0x000fe20007f1e0ff */
[----:B-1234-:R-:W-:Y:S01]  /*0fb0*/  IMAD.MOV.U32 R2, RZ, RZ, R10 ;  /* 0x000000ffff027224 */ /* 0x01efe200078e000a */
[----:B------:R-:W-:Y:S01]  /*0fc0*/  MOV R3, R9 ;  /* 0x0000000900037202 */ /* 0x000fe20000000f00 */
[----:B------:R-:W1:Y:S02]  /*0fd0*/  LDCU UR10, c[0x0][0x440] ;  /* 0x00008800ff0a77ac */ /* 0x000e640008000800 */
[----:B------:R-:W-:Y:S01]  /*0fe0*/  IMAD.X R0, RZ, RZ, UR9, P0 ;  /* 0x00000009ff007e24 */ /* 0x000fe200080e06ff */
[----:B------:R-:W2:Y:S03]  /*0ff0*/  LDCU.64 UR4, c[0x0][0x3f0] ;  /* 0x00007e00ff0477ac */ /* 0x000ea60008000a00 */
[----:B-----5:R-:W-:-:S02]  /*1000*/  IMAD R0, R0, UR6, RZ ;  /* 0x0000000600007c24 */ /* 0x020fc4000f8e02ff */
        /* <DEDUP_REMOVED lines=9> */
.L_x_154:
[----:B------:R-:W-:Y:S05]  /*10a0*/  BSYNC.RECONVERGENT B0 ;  /* 0x0000000000007941 */ /* 0x000fea0003800200 */
.L_x_153:
        /* <DEDUP_REMOVED lines=19> */
.L_x_156:
[----:B------:R-:W-:Y:S05]  /*11e0*/  BSYNC.RECONVERGENT B0 ;  /* 0x0000000000007941 */ /* 0x000fea0003800200 */
.L_x_155:
[----:B------:R-:W-:Y:S01]  /*11f0*/  ISETP.GE.OR P4, PT, R234, R12, P1 ;  /* 0x0000000cea00720c */ /* 0x000fe20000f86670 */
[----:B------:R-:W-:Y:S01]  /*1200*/  BSSY.RECONVERGENT B0, `(.L_x_157) ;  /* 0x0000012000007945 */ /* 0x000fe20003800200 */
[----:B------:R-:W-:Y:S02]  /*1210*/  SEL R0, R15, RZ, P6 ;  /* 0x000000ff0f007207 */ /* 0x000fe40003000000 */
[----:B-1234-:R-:W-:Y:S02]  /*1220*/  SEL R3, R16, RZ, P6 ;  /* 0x000000ff10037207 */ /* 0x01efe40003000000 */
[----:B------:R-:W-:Y:S02]  /*1230*/  IADD3 R5, P3, P2, R19, R0, R13 ;  /* 0x0000000013057210 */ /* 0x000fe40007a7e00d */
[----:B------:R-:W-:Y:S02]  /*1240*/  SHF.R.S32.HI R0, RZ, 0x1f, R19 ;  /* 0x0000001fff007819 */ /* 0x000fe40000011413 */
[----:B------:R-:W-:-:S02]  /*1250*/  SHF.R.S32.HI R2, RZ, 0x1f, R13 ;  /* 0x0000001fff027819 */ /* 0x000fc4000001140d */
[-C--:B------:R-:W-:Y:S02]  /*1260*/  ISETP.GE.OR P0, PT, R25, R12.reuse, P1 ;  /* 0x0000000c1900720c */ /* 0x080fe40000f06670 */
[----:B------:R-:W-:Y:S02]  /*1270*/  ISETP.GE.OR P6, PT, R27, R12, P1 ;  /* 0x0000000c1b00720c */ /* 0x000fe40000fc6670 */
[----:B------:R-:W-:Y:S01]  /*1280*/  IADD3.X R4, PT, PT, R0, R3, R2, P3, P2 ;  /* 0x0000000300047210 */ /* 0x000fe20001fe4402 */
[----:B------:R-:W-:Y:S10]  /*1290*/  @P4 BRA `(.L_x_158) ;  /* 0x0000000000204947 */ /* 0x000ff40003800000 */
[----:B------:R-:W1:Y:S01]  /*12a0*/  LDCU.64 UR4, c[0x0][0x420] ;  /* 0x00008400ff0477ac */ /* 0x000e620008000a00 */
[----:B------:R-:W-:-:S05]  /*12b0*/  IMAD R0, R234, R14, RZ ;  /* 0x0000000eea007224 */ /* 0x000fca00078e02ff */
[----:B------:R-:W-:-:S04]  /*12c0*/  IADD3 R3, P2, PT, R0, R5, RZ ;  /* 0x0000000500037210 */ /* 0x000fc80007f5e0ff */
[----:B------:R-:W-:Y:S02]  /*12d0*/  LEA.HI.X.SX32 R0, R0, R4, 0x1, P2 ;  /* 0x0000000400007211 */ /* 0x000fe400010f0eff */
[----:B-1----:R-:W-:-:S04]  /*12e0*/  LEA R2, P2, R3, UR4, 0x2 ;  /* 0x0000000403027c11 */ /* 0x002fc8000f8410ff */
[----:B------:R-:W-:Y:S01]  /*12f0*/  LEA.HI.X R3, R3, UR5, R0, 0x2, P2 ;  /* 0x0000000503037c11 */ /* 0x000fe200090f1400 */
[----:B------:R-:W-:-:S05]  /*1300*/  IMAD.MOV.U32 R0, RZ, RZ, 0x7f800000 ;  /* 0x7f800000ff007424 */ /* 0x000fca00078e00ff */
[----:B------:R1:W-:Y:S03]  /*1310*/  STG.E desc[UR14][R2.64], R0 ;  /* 0x0000000002007986 */ /* 0x0003e6000c10190e */
.L_x_158:
[----:B------:R-:W-:Y:S05]  /*1320*/  BSYNC.RECONVERGENT B0 ;  /* 0x0000000000007941 */ /* 0x000fea0003800200 */
.L_x_157:
[----:B------:R-:W-:Y:S01]  /*1330*/  BSSY.RECONVERGENT B0, `(.L_x_159) ;  /* 0x000000f000007945 */ /* 0x000fe20003800200 */
[-C--:B------:R-:W-:Y:S02]  /*1340*/  ISETP.GE.OR P5, PT, R26, R12.reuse, P1 ;  /* 0x0000000c1a00720c */ /* 0x080fe40000fa6670 */
[-C--:B------:R-:W-:Y:S02]  /*1350*/  ISETP.GE.OR P4, PT, R24, R12.reuse, P1 ;  /* 0x0000000c1800720c */ /* 0x080fe40000f86670 */
[-C--:B------:R-:W-:Y:S02]  /*1360*/  ISETP.GE.OR P3, PT, R22, R12.reuse, P1 ;  /* 0x0000000c1600720c */ /* 0x080fe40000f66670 */
[-C--:B------:R-:W-:Y:S02]  /*1370*/  ISETP.GE.OR P2, PT, R21, R12.reuse, P1 ;  /* 0x0000000c1500720c */ /* 0x080fe40000f46670 */
[----:B------:R-:W-:Y:S01]  /*1380*/  ISETP.GE.OR P1, PT, R23, R12, P1 ;  /* 0x0000000c1700720c */ /* 0x000fe20000f26670 */
[----:B------:R-:W-:-:S12]  /*1390*/  @P0 BRA `(.L_x_160) ;  /* 0x0000000000200947 */ /* 0x000fd80003800000 */
[----:B------:R-:W2:Y:S01]  /*13a0*/  LDCU.64 UR4, c[0x0][0x420] ;  /* 0x00008400ff0477ac */ /* 0x000ea20008000a00 */
[----:B-1----:R-:W-:-:S05]  /*13b0*/  IMAD R0, R25, R14, RZ ;  /* 0x0000000e19007224 */ /* 0x002fca00078e02ff */
[----:B------:R-:W-:-:S04]  /*13c0*/  IADD3 R3, P0, PT, R0, R5, RZ ;  /* 0x0000000500037210 */ /* 0x000fc80007f1e0ff */
[----:B------:R-:W-:Y:S02]  /*13d0*/  LEA.HI.X.SX32 R0, R0, R4, 0x1, P0 ;  /* 0x0000000400007211 */ /* 0x000fe400000f0eff */
[----:B--2---:R-:W-:-:S04]  /*13e0*/  LEA R2, P0, R3, UR4, 0x2 ;  /* 0x0000000403027c11 */ /* 0x004fc8000f8010ff */
[----:B------:R-:W-:Y:S01]  /*13f0*/  LEA.HI.X R3, R3, UR5, R0, 0x2, P0 ;  /* 0x0000000503037c11 */ /* 0x000fe200080f1400 */
[----:B------:R-:W-:-:S05]  /*1400*/  IMAD.MOV.U32 R0, RZ, RZ, 0x7f800000 ;  /* 0x7f800000ff007424 */ /* 0x000fca00078e00ff */
[----:B------:R2:W-:Y:S03]  /*1410*/  STG.E desc[UR14][R2.64], R0 ;  /* 0x0000000002007986 */ /* 0x0005e6000c10190e */
.L_x_160:
[----:B------:R-:W-:Y:S05]  /*1420*/  BSYNC.RECONVERGENT B0 ;  /* 0x0000000000007941 */ /* 0x000fea0003800200 */
.L_x_159:
[----:B------:R-:W-:Y:S04]  /*1430*/  BSSY.RECONVERGENT B0, `(.L_x_161) ;  /* 0x000000a000007945 */ /* 0x000fe80003800200 */
[----:B------:R-:W-:Y:S05]  /*1440*/  @P6 BRA `(.L_x_162) ;  /* 0x0000000000206947 */ /* 0x000fea0003800000 */
[----:B------:R-:W3:Y:S01]  /*1450*/  LDCU.64 UR4, c[0x0][0x420] ;  /* 0x00008400ff0477ac */ /* 0x000ee20008000a00 */
[----:B-12---:R-:W-:-:S05]  /*1460*/  IMAD R0, R27, R14, RZ ;  /* 0x0000000e1b007224 */ /* 0x006fca00078e02ff */
[----:B------:R-:W-:-:S04]  /*1470*/  IADD3 R3, P0, PT, R0, R5, RZ ;  /* 0x0000000500037210 */ /* 0x000fc80007f1e0ff */
[----:B------:R-:W-:Y:S02]  /*1480*/  LEA.HI.X.SX32 R0, R0, R4, 0x1, P0 ;  /* 0x0000000400007211 */ /* 0x000fe400000f0eff */
[----:B---3--:R-:W-:-:S04]  /*1490*/  LEA R2, P0, R3, UR4, 0x2 ;  /* 0x0000000403027c11 */ /* 0x008fc8000f8010ff */
[----:B------:R-:W-:Y:S01]  /*14a0*/  LEA.HI.X R3, R3, UR5, R0, 0x2, P0 ;  /* 0x0000000503037c11 */ /* 0x000fe200080f1400 */
[----:B------:R-:W-:-:S05]  /*14b0*/  IMAD.MOV.U32 R0, RZ, RZ, 0x7f800000 ;  /* 0x7f800000ff007424 */ /* 0x000fca00078e00ff */
[----:B------:R3:W-:Y:S03]  /*14c0*/  STG.E desc[UR14][R2.64], R0 ;  /* 0x0000000002007986 */ /* 0x0007e6000c10190e */
.L_x_162:
[----:B------:R-:W-:Y:S05]  /*14d0*/  BSYNC.RECONVERGENT B0 ;  /* 0x0000000000007941 */ /* 0x000fea0003800200 */
.L_x_161:
[----:B------:R-:W-:Y:S04]  /*14e0*/  BSSY.RECONVERGENT B0, `(.L_x_163) ;  /* 0x000000a000007945 */ /* 0x000fe80003800200 */
[----:B------:R-:W-:Y:S05]  /*14f0*/  @P5 BRA `(.L_x_164) ;  /* 0x0000000000205947 */ /* 0x000fea0003800000 */
[----:B------:R-:W4:Y:S01]  /*1500*/  LDCU.64 UR4, c[0x0][0x420] ;  /* 0x00008400ff0477ac */ /* 0x000f220008000a00 */
[----:B-123--:R-:W-:-:S05]  /*1510*/  IMAD R0, R26, R14, RZ ;  /* 0x0000000e1a007224 */ /* 0x00efca00078e02ff */
[----:B------:R-:W-:-:S04]  /*1520*/  IADD3 R3, P0, PT, R0, R5, RZ ;  /* 0x0000000500037210 */ /* 0x000fc80007f1e0ff */
[----:B------:R-:W-:Y:S02]  /*1530*/  LEA.HI.X.SX32 R0, R0, R4, 0x1, P0 ;  /* 0x0000000400007211 */ /* 0x000fe400000f0eff */
[----:B----4-:R-:W-:-:S04]  /*1540*/  LEA R2, P0, R3, UR4, 0x2 ;  /* 0x0000000403027c11 */ /* 0x010fc8000f8010ff */
[----:B------:R-:W-:Y:S01]  /*1550*/  LEA.HI.X R3, R3, UR5, R0, 0x2, P0 ;  /* 0x0000000503037c11 */ /* 0x000fe200080f1400 */
[----:B------:R-:W-:-:S05]  /*1560*/  IMAD.MOV.U32 R0, RZ, RZ, 0x7f800000 ;  /* 0x7f800000ff007424 */ /* 0x000fca00078e00ff */
[----:B------:R4:W-:Y:S03]  /*1570*/  STG.E desc[UR14][R2.64], R0 ;  /* 0x0000000002007986 */ /* 0x0009e6000c10190e */
.L_x_164:
[----:B------:R-:W-:Y:S05]  /*1580*/  BSYNC.RECONVERGENT B0 ;  /* 0x0000000000007941 */ /* 0x000fea0003800200 */
.L_x_163:
[----:B------:R-:W-:Y:S04]  /*1590*/  BSSY.RECONVERGENT B0, `(.L_x_165) ;  /* 0x000000a000007945 */ /* 0x000fe80003800200 */
[----:B------:R-:W-:Y:S05]  /*15a0*/  @P4 BRA `(.L_x_166) ;  /* 0x0000000000204947 */ /* 0x000fea0003800000 */
[----:B------:R-:W5:Y:S01]  /*15b0*/  LDCU.64 UR4, c[0x0][0x420] ;  /* 0x00008400ff0477ac */ /* 0x000f620008000a00 */
[----:B-1234-:R-:W-:-:S05]  /*15c0*/  IMAD R0, R24, R14, RZ ;  /* 0x0000000e18007224 */ /* 0x01efca00078e02ff */
[----:B------:R-:W-:-:S04]  /*15d0*/  IADD3 R3, P0, PT, R0, R5, RZ ;  /* 0x0000000500037210 */ /* 0x000fc80007f1e0ff */
[----:B------:R-:W-:Y:S02]  /*15e0*/  LEA.HI.X.SX32 R0, R0, R4, 0x1, P0 ;  /* 0x0000000400007211 */ /* 0x000fe400000f0eff */
[----:B-----5:R-:W-:-:S04]  /*15f0*/  LEA R2, P0, R3, UR4, 0x2 ;  /* 0x0000000403027c11 */ /* 0x020fc8000f8010ff */
[----:B------:R-:W-:Y:S01]  /*1600*/  LEA.HI.X R3, R3, UR5, R0, 0x2, P0 ;  /* 0x0000000503037c11 */ /* 0x000fe200080f1400 */
[----:B------:R-:W-:-:S05]  /*1610*/  IMAD.MOV.U32 R0, RZ, RZ, 0x7f800000 ;  /* 0x7f800000ff007424 */ /* 0x000fca00078e00ff */
[----:B------:R1:W-:Y:S03]  /*1620*/  STG.E desc[UR14][R2.64], R0 ;  /* 0x0000000002007986 */ /* 0x0003e6000c10190e */
.L_x_166:
[----:B------:R-:W-:Y:S05]  /*1630*/  BSYNC.RECONVERGENT B0 ;  /* 0x0000000000007941 */ /* 0x000fea0003800200 */
.L_x_165:
        /* <DEDUP_REMOVED lines=10> */
.L_x_168:
[----:B------:R-:W-:Y:S05]  /*16e0*/  BSYNC.RECONVERGENT B0 ;  /* 0x0000000000007941 */ /* 0x000fea0003800200 */
.L_x_167:
        /* <DEDUP_REMOVED lines=10> */
.L_x_170:
[----:B------:R-:W-:Y:S05]  /*1790*/  BSYNC.RECONVERGENT B0 ;  /* 0x0000000000007941 */ /* 0x000fea0003800200 */
.L_x_169:
[----:B------:R-:W-:Y:S05]  /*17a0*/  @P1 EXIT ;  /* 0x000000000000194d */ /* 0x000fea0003800000 */
[----:B------:R-:W5:Y:S01]  /*17b0*/  LDCU.64 UR4, c[0x0][0x420] ;  /* 0x00008400ff0477ac */ /* 0x000f620008000a00 */
[----:B-1234-:R-:W-:-:S05]  /*17c0*/  IMAD R0, R23, R14, RZ ;  /* 0x0000000e17007224 */ /* 0x01efca00078e02ff */
[----:B------:R-:W-:-:S04]  /*17d0*/  IADD3 R3, P0, PT, R0, R5, RZ ;  /* 0x0000000500037210 */ /* 0x000fc80007f1e0ff */
[----:B------:R-:W-:Y:S02]  /*17e0*/  LEA.HI.X.SX32 R0, R0, R4, 0x1, P0 ;  /* 0x0000000400007211 */ /* 0x000fe400000f0eff */
[----:B-----5:R-:W-:-:S04]  /*17f0*/  LEA R2, P0, R3, UR4, 0x2 ;  /* 0x0000000403027c11 */ /* 0x020fc8000f8010ff */
[----:B------:R-:W-:Y:S01]  /*1800*/  LEA.HI.X R3, R3, UR5, R0, 0x2, P0 ;  /* 0x0000000503037c11 */ /* 0x000fe200080f1400 */
[----:B------:R-:W-:-:S05]  /*1810*/  IMAD.MOV.U32 R0, RZ, RZ, 0x7f800000 ;  /* 0x7f800000ff007424 */ /* 0x000fca00078e00ff */
[----:B------:R-:W-:Y:S01]  /*1820*/  STG.E desc[UR14][R2.64], R0 ;  /* 0x0000000002007986 */ /* 0x000fe2000c10190e */
[----:B------:R-:W-:Y:S05]  /*1830*/  EXIT ;  /* 0x000000000000794d */ /* 0x000fea0003800000 */
.L_x_139:
[----:B------:R-:W-:Y:S02]  /*1840*/  ISETP.NE.AND P0, PT, R29, -0x1, PT ;  /* 0xffffffff1d00780c */ /* 0x000fe40003f05270 */
[----:B------:R-:W-:-:S11]  /*1850*/  ISETP.NE.AND P2, PT, R11, -0x1, PT ;  /* 0xffffffff0b00780c */ /* 0x000fd60003f45270 */
[----:B------:R-:W1:Y:S08]  /*1860*/  @!P0 LDC.64 R6, c[0x0][0x398] ;  /* 0x0000e600ff068b82 */ /* 0x000e700000000a00 */
[----:B------:R-:W2:Y:S01]  /*1870*/  @P0 LDC.64 R8, c[0x0][0x3b0] ;  /* 0x0000ec00ff080b82 */ /* 0x000ea20000000a00 */
[----:B-1----:R-:W-:-:S04]  /*1880*/  @!P0 IMAD.WIDE.U32 R4, R20, R6, RZ ;  /* 0x0000000614048225 */ /* 0x002fc800078e00ff */
[----:B------:R-:W-:Y:S01]  /*1890*/  @!P0 IMAD R16, R20, R7, R5 ;  /* 0x0000000714108224 */ /* 0x000fe200078e0205 */
[----:B------:R-:W-:Y:S01]  /*18a0*/  @!P0 MOV R13, R4 ;  /* 0x00000004000d8202 */ /* 0x000fe20000000f00 */
[----:B--2---:R-:W-:-:S04]  /*18b0*/  @P0 IMAD.WIDE.U32 R2, R29, R8, RZ ;  /* 0x000000081d020225 */ /* 0x004fc800078e00ff */
[----:B------:R-:W-:Y:S01]  /*18c0*/  @P0 IMAD R16, R29, R9, R3 ;  /* 0x000000091d100224 */ /* 0x000fe200078e0203 */
[----:B------:R-:W-:Y:S01]  /*18d0*/  @P0 MOV R13, R2 ;  /* 0x00000002000d0202 */ /* 0x000fe20000000f00 */
[----:B------:R-:W-:Y:S06]  /*18e0*/  @P2 BRA `(.L_x_171) ;  /* 0x0000000000342947 */ /* 0x000fec0003800000 */
[----:B------:R-:W1:Y:S01]  /*18f0*/  LDCU.64 UR4, c[0x0][0x3b8] ;  /* 0x00007700ff0477ac */ /* 0x000e620008000a00 */
[----:B------:R-:W-:Y:S01]  /*1900*/  SHF.R.S32.HI R0, RZ, 0x1f, R10 ;  /* 0x0000001fff007819 */ /* 0x000fe2000001140a */
[----:B------:R-:W2:Y:S01]  /*1910*/  LDCU.64 UR6, c[0x0][0x3a0] ;  /* 0x00007400ff0677ac */ /* 0x000ea20008000a00 */
[----:B-1----:R-:W-:Y:S02]  /*1920*/  MOV R96, UR4 ;  /* 0x0000000400607c02 */ /* 0x002fe40008000f00 */
[----:B------:R-:W-:-:S03]  /*1930*/  MOV R97, UR5 ;  /* 0x0000000500617c02 */ /* 0x000fc60008000f00 */
[-C--:B------:R-:W-:Y:S02]  /*1940*/  IMAD R0, R0, R96.reuse, RZ ;  /* 0x0000006000007224 */ /* 0x080fe400078e02ff */
[----:B------:R-:W-:-:S04]  /*1950*/  IMAD.WIDE.U32 R2, R10, R96, RZ ;  /* 0x000000600a027225 */ /* 0x000fc800078e00ff */
[----:B------:R-:W-:-:S05]  /*1960*/  IMAD R0, R10, R97, R0 ;  /* 0x000000610a007224 */ /* 0x000fca00078e0200 */
[----:B------:R-:W-:-:S03]  /*1970*/  IADD3 R3, PT, PT, R3, R0, RZ ;  /* 0x0000000003037210 */ /* 0x000fc60007ffe0ff */
[----:B--2---:R-:W-:-:S04]  /*1980*/  IMAD.WIDE.U32 R2, R20, UR6, R2 ;  /* 0x0000000614027c25 */ /* 0x004fc8000f8e0002 */
[----:B------:R-:W-:Y:S01]  /*1990*/  IMAD R7, R20, UR7, R3 ;  /* 0x0000000714077c24 */ /* 0x000fe2000f8e0203 */
[----:B------:R-:W-:Y:S01]  /*19a0*/  MOV R5, R2 ;  /* 0x0000000200057202 */ /* 0x000fe20000000f00 */
[----:B------:R-:W-:Y:S06]  /*19b0*/  BRA `(.L_x_172) ;  /* 0x0000000000187947 */ /* 0x000fec0003800000 */
.L_x_171:
[----:B------:R-:W1:Y:S01]  /*19c0*/  LDC.64 R96, c[0x0][0x3b8] ;  /* 0x0000ee00ff607b82 */ /* 0x000e620000000a00 */
[----:B------:R-:W-:-:S05]  /*19d0*/  IADD3 R2, PT, PT, R10, R11, RZ ;  /* 0x0000000b0a027210 */ /* 0x000fca0007ffe0ff */
[C---:B-1----:R-:W-:Y:S02]  /*19e0*/  IMAD R0, R2.reuse, R97, RZ ;  /* 0x0000006102007224 */ /* 0x042fe400078e02ff */
[----:B------:R-:W-:-:S05]  /*19f0*/  IMAD.WIDE.U32 R2, R2, R96, RZ ;  /* 0x0000006002027225 */ /* 0x000fca00078e00ff */
[----:B------:R-:W-:Y:S02]  /*1a00*/  IADD3 R7, PT, PT, R3, R0, RZ ;  /* 0x0000000003077210 */ /* 0x000fe40007ffe0ff */
[----:B------:R-:W-:-:S07]  /*1a10*/  MOV R5, R2 ;  /* 0x0000000200057202 */ /* 0x000fce0000000f00 */
.L_x_172:
[----:B------:R-:W1:Y:S01]  /*1a20*/  LDC R6, c[0x0][0x3e8] ;  /* 0x0000fa00ff067b82 */ /* 0x000e620000000800 */
[----:B------:R-:W-:Y:S02]  /*1a30*/  IABS R8, R28 ;  /* 0x0000001c00087213 */ /* 0x000fe40000000000 */
[----:B-1----:R-:W-:-:S04]  /*1a40*/  IABS R4, R6 ;  /* 0x0000000600047213 */ /* 0x002fc80000000000 */
[----:B------:R-:W1:Y:S08]  /*1a50*/  I2F.RP R2, R4 ;  /* 0x0000000400027306 */ /* 0x000e700000209400 */
[----:B-1----:R-:W1:Y:S02]  /*1a60*/  MUFU.RCP R2, R2 ;  /* 0x0000000200027308 */ /* 0x002e640000001000 */
[----:B-1----:R-:W-:-:S06]  /*1a70*/  VIADD R2, R2, 0xffffffe ;  /* 0x0ffffffe02027836 */ /* 0x002fcc0000000000 */
[----:B------:R-:W1:Y:S02]  /*1a80*/  F2I.FTZ.U32.TRUNC.NTZ R3, R2 ;  /* 0x0000000200037305 */ /* 0x000e64000021f000 */
[----:B-1----:R-:W-:Y:S01]  /*1a90*/  IMAD.MOV R0, RZ, RZ, -R3 ;  /* 0x000000ffff007224 */ /* 0x002fe200078e0a03 */
[----:B------:R-:W-:-:S03]  /*1aa0*/  MOV R2, RZ ;  /* 0x000000ff00027202 */ /* 0x000fc60000000f00 */
[----:B------:R-:W-:-:S04]  /*1ab0*/  IMAD R0, R0, R4, RZ ;  /* 0x0000000400007224 */ /* 0x000fc800078e02ff */
[----:B------:R-:W-:-:S04]  /*1ac0*/  IMAD.HI.U32 R0, R3, R0, R2 ;  /* 0x0000000003007227 */ /* 0x000fc800078e0002 */
[----:B------:R-:W-:-:S04]  /*1ad0*/  IMAD.MOV.U32 R3, RZ, RZ, R8 ;  /* 0x000000ffff037224 */ /* 0x000fc800078e0008 */
[----:B------:R-:W-:-:S04]  /*1ae0*/  IMAD.HI.U32 R0, R0, R3, RZ ;  /* 0x0000000300007227 */ /* 0x000fc800078e00ff */
[----:B------:R-:W-:-:S04]  /*1af0*/  IMAD.MOV R2, RZ, RZ, -R0 ;  /* 0x000000ffff027224 */ /* 0x000fc800078e0a00 */
[----:B------:R-:W-:-:S05]  /*1b00*/  IMAD R2, R4, R2, R3 ;  /* 0x0000000204027224 */ /* 0x000fca00078e0203 */
[----:B------:R-:W-:-:S13]  /*1b10*/  ISETP.GT.U32.AND P1, PT, R4, R2, PT ;  /* 0x000000020400720c */ /* 0x000fda0003f24070 */
[-C--:B------:R-:W-:Y:S01]  /*1b20*/  @!P1 IADD3 R2, PT, PT, R2, -R4.reuse, RZ ;  /* 0x8000000402029210 */ /* 0x080fe20007ffe0ff */
[----:B------:R-:W-:Y:S01]  /*1b30*/  @!P1 VIADD R0, R0, 0x1 ;  /* 0x0000000100009836 */ /* 0x000fe20000000000 */
[----:B------:R-:W-:Y:S02]  /*1b40*/  ISETP.NE.AND P1, PT, R6, RZ, PT ;  /* 0x000000ff0600720c */ /* 0x000fe40003f25270 */
[----:B------:R-:W-:Y:S02]  /*1b50*/  ISETP.GE.U32.AND P3, PT, R2, R4, PT ;  /* 0x000000040200720c */ /* 0x000fe40003f66070 */
[----:B------:R-:W-:-:S04]  /*1b60*/  LOP3.LUT R2, R28, R6, RZ, 0x3c, !PT ;  /* 0x000000061c027212 */ /* 0x000fc800078e3cff */
[----:B------:R-:W-:-:S07]  /*1b70*/  ISETP.GE.AND P0, PT, R2, RZ, PT ;  /* 0x000000ff0200720c */ /* 0x000fce0003f06270 */
[----:B------:R-:W-:-:S05]  /*1b80*/  @P3 IADD3 R0, PT, PT, R0, 0x1, RZ ;  /* 0x0000000100003810 */ /* 0x000fca0007ffe0ff */
[----:B------:R-:W-:-:S05]  /*1b90*/  IMAD.MOV.U32 R8, RZ, RZ, R0 ;  /* 0x000000ffff087224 */ /* 0x000fca00078e0000 */
[----:B------:R-:W-:Y:S02]  /*1ba0*/  @!P0 IADD3 R8, PT, PT, -R8, RZ, RZ ;  /* 0x000000ff08088210 */ /* 0x000fe40007ffe1ff */
[----:B------:R-:W-:Y:S01]  /*1bb0*/  @!P1 LOP3.LUT R8, RZ, R6, RZ, 0x33, !PT ;  /* 0x00000006ff089212 */ /* 0x000fe200078e33ff */
        /* <DEDUP_REMOVED lines=14> */
.L_x_173:
[----:B------:R-:W1:Y:S01]  /*1ca0*/  LDC.64 R14, c[0x0][0x3c0] ;  /* 0x0000f000ff0e7b82 */ /* 0x000e620000000a00 */
[----:B------:R-:W-:-:S05]  /*1cb0*/  IADD3 R0, PT, PT, R10, R11, RZ ;  /* 0x0000000b0a007210 */ /* 0x000fca0007ffe0ff */
[C---:B-1----:R-:W-:Y:S02]  /*1cc0*/  IMAD R4, R0.reuse, R15, RZ ;  /* 0x0000000f00047224 */ /* 0x042fe400078e02ff */
[----:B------:R-:W-:-:S05]  /*1cd0*/  IMAD.WIDE.U32 R2, R0, R14, RZ ;  /* 0x0000000e00027225 */ /* 0x000fca00078e00ff */
[----:B------:R-:W-:Y:S02]  /*1ce0*/  IADD3 R4, PT, PT, R3, R4, RZ ;  /* 0x0000000403047210 */ /* 0x000fe40007ffe0ff */
[----:B------:R-:W-:-:S07]  /*1cf0*/  MOV R6, R2 ;  /* 0x0000000200067202 */ /* 0x000fce0000000f00 */
.L_x_174:
[----:B------:R-:W-:Y:S01]  /*1d00*/  IMAD.SHL.U32 R250, R234, 0x8, RZ ;  /* 0x00000008eafa7824 */ /* 0x000fe200078e00ff */
[----:B------:R-:W-:Y:S01]  /*1d10*/  SHF.R.U32.HI R17, RZ, 0x3, R234 ;  /* 0x00000003ff117819 */ /* 0x000fe200000116ea */
[----:B------:R-:W1:Y:S01]  /*1d20*/  LDCU.128 UR4, c[0x0][0x3d0] ;  /* 0x00007a00ff0477ac */ /* 0x000e620008000c00 */
[----:B------:R-:W-:Y:S01]  /*1d30*/  VIADD R11, R12, -UR10 ;  /* 0x8000000a0c0b7c36 */ /* 0x000fe20008000000 */
[----:B------:R-:W2:Y:S01]  /*1d40*/  S2UR UR17, SR_CgaCtaId ;  /* 0x00000000001179c3 */ /* 0x000ea20000008800 */
[----:B------:R-:W-:Y:S01]  /*1d50*/  LOP3.LUT R230, R250, 0x38, RZ, 0xc0, !PT ;  /* 0x00000038fae67812 */ /* 0x000fe200078ec0ff */
[C---:B------:R-:W-:Y:S01]  /*1d60*/  VIADD R0, R17.reuse, 0x40 ;  /* 0x0000004011007836 */ /* 0x040fe20000000000 */
[----:B------:R-:W3:Y:S01]  /*1d70*/  LDCU.64 UR12, c[0x0][0x388] ;  /* 0x00007100ff0c77ac */ /* 0x000ee20008000a00 */
[----:B------:R4:W-:Y:S01]  /*1d80*/  STL [R1+0x14], R11 ;  /* 0x0000140b01007387 */ /* 0x0009e20000100800 */
[----:B------:R-:W-:Y:S01]  /*1d90*/  IADD3 R2, P0, PT, R230, R5, RZ ;  /* 0x00000005e6027210 */ /* 0x000fe20007f1e0ff */
[----:B------:R-:W-:Y:S01]  /*1da0*/  BSSY.RECONVERGENT B0, `(.L_x_175) ;  /* 0x0000047000007945 */ /* 0x000fe20003800200 */
[-C--:B------:R-:W-:Y:S01]  /*1db0*/  ISETP.GE.AND P3, PT, R0, R11.reuse, PT ;  /* 0x0000000b0000720c */ /* 0x080fe20003f66270 */
[C---:B------:R-:W-:Y:S01]  /*1dc0*/  VIADD R0, R17.reuse, 0x60 ;  /* 0x0000006011007836 */ /* 0x040fe20000000000 */
[----:B------:R-:W5:Y:S01]  /*1dd0*/  LDCU.64 UR10, c[0x0][0x390] ;  /* 0x00007200ff0a77ac */ /* 0x000f620008000a00 */
[----:B------:R-:W-:Y:S01]  /*1de0*/  IMAD.X R3, RZ, RZ, R7, P0 ;  /* 0x000000ffff037224 */ /* 0x000fe200000e0607 */
[C---:B------:R-:W-:Y:S01]  /*1df0*/  IADD3 R7, PT, PT, R17.reuse, 0x50, RZ ;  /* 0x0000005011077810 */ /* 0x040fe20007ffe0ff */
[C---:B------:R-:W-:Y:S01]  /*1e00*/  VIADD R18, R17.reuse, 0x20 ;  /* 0x0000002011127836 */ /* 0x040fe20000000000 */
[----:B------:R-:W-:Y:S01]  /*1e10*/  IADD3 R6, P0, PT, R230, R6, RZ ;  /* 0x00000006e6067210 */ /* 0x000fe20007f1e0ff */
[----:B------:R-:W-:Y:S01]  /*1e20*/  IMAD.WIDE.U32 R2, R17, R96, R2 ;  /* 0x0000006011027225 */ /* 0x000fe200078e0002 */
[-C--:B------:R-:W-:Y:S01]  /*1e30*/  ISETP.GE.AND P2, PT, R7, R11.reuse, PT ;  /* 0x0000000b0700720c */ /* 0x080fe20003f46270 */
[----:B------:R-:W4:Y:S01]  /*1e40*/  LDCU.64 UR8, c[0x0][0x3c8] ;  /* 0x00007900ff0877ac */ /* 0x000f220008000a00 */
[----:B------:R-:W-:Y:S01]  /*1e50*/  ISETP.GE.AND P1, PT, R0, R11, PT ;  /* 0x0000000b0000720c */ /* 0x000fe20003f26270 */
[----:B------:R-:W-:Y:S01]  /*1e60*/  IMAD.X R7, RZ, RZ, R4, P0 ;  /* 0x000000ffff077224 */ /* 0x000fe200000e0604 */
[----:B------:R-:W-:Y:S01]  /*1e70*/  SHF.R.S32.HI R0, RZ, 0x1f, R8 ;  /* 0x0000001fff007819 */ /* 0x000fe20000011408 */
[C---:B------:R-:W-:Y:S01]  /*1e80*/  IMAD R5, R17.reuse, R97, R3 ;  /* 0x0000006111057224 */ /* 0x040fe200078e0203 */
[----:B------:R-:W-:Y:S01]  /*1e90*/  LOP3.LUT R238, R250, 0x1e00, RZ, 0xc0, !PT ;  /* 0x00001e00faee7812 */ /* 0x000fe200078ec0ff */
[----:B------:R-:W-:Y:S01]  /*1ea0*/  IMAD.MOV.U32 R4, RZ, RZ, R2 ;  /* 0x000000ffff047224 */ /* 0x000fe200078e0002 */
[C---:B------:R-:W-:Y:S01]  /*1eb0*/  IADD3 R19, PT, PT, R17.reuse, 0x10, RZ ;  /* 0x0000001011137810 */ /* 0x040fe20007ffe0ff */
[----:B------:R-:W-:Y:S01]  /*1ec0*/  IMAD.WIDE.U32 R2, R17, R14, R6 ;  /* 0x0000000e11027225 */ /* 0x000fe200078e0006 */
[----:B------:R-:W-:-:S03]  /*1ed0*/  LOP3.LUT R251, R230, 0x40, RZ, 0xfc, !PT ;  /* 0x00000040e6fb7812 */ /* 0x000fc600078efcff */
[C---:B-1----:R-:W-:Y:S02]  /*1ee0*/  IMAD R6, R0.reuse, UR4, RZ ;  /* 0x0000000400067c24 */ /* 0x042fe4000f8e02ff */
[----:B------:R-:W-:Y:S01]  /*1ef0*/  IMAD R9, R0, UR6, RZ ;  /* 0x0000000600097c24 */ /* 0x000fe2000f8e02ff */
[----:B------:R-:W-:Y:S01]  /*1f00*/  LOP3.LUT R0, R250, 0x1f8, RZ, 0xc0, !PT ;  /* 0x000001f8fa007812 */ /* 0x000fe200078ec0ff */
[----:B------:R-:W-:Y:S02]  /*1f10*/  IMAD R3, R17, R15, R3 ;  /* 0x0000000f11037224 */ /* 0x000fe400078e0203 */
[----:B------:R-:W-:Y:S01]  /*1f20*/  IMAD R10, R8, UR5, R6 ;  /* 0x00000005080a7c24 */ /* 0x000fe2000f8e0206 */
[----:B------:R-:W-:Y:S01]  /*1f30*/  LOP3.LUT R0, R0, 0x38, R234, 0x78, !PT ;  /* 0x0000003800007812 */ /* 0x000fe200078e78ea */
[----:B------:R-:W-:Y:S01]  /*1f40*/  IMAD.WIDE.U32 R6, R8, UR4, R4 ;  /* 0x0000000408067c25 */ /* 0x000fe2000f8e0004 */
[----:B------:R-:W-:Y:S01]  /*1f50*/  IADD3 R4, P0, PT, R230, R13, RZ ;  /* 0x0000000de6047210 */ /* 0x000fe20007f1e0ff */
[----:B------:R-:W-:Y:S01]  /*1f60*/  UMOV UR5, 0x400 ;  /* 0x0000040000057882 */ /* 0x000fe20000000000 */
[----:B------:R-:W-:Y:S01]  /*1f70*/  LOP3.LUT R238, R0, R238, RZ, 0xfc, !PT ;  /* 0x000000ee00ee7212 */ /* 0x000fe200078efcff */
[C---:B------:R-:W-:Y:S01]  /*1f80*/  IMAD R5, R8.reuse, UR7, R9 ;  /* 0x0000000708057c24 */ /* 0x040fe2000f8e0209 */
[----:B------:R-:W-:Y:S01]  /*1f90*/  IADD3 R0, PT, PT, R7, R10, RZ ;  /* 0x0000000a07007210 */ /* 0x000fe20007ffe0ff */
[----:B------:R-:W-:Y:S01]  /*1fa0*/  IMAD.WIDE.U32 R2, R8, UR6, R2 ;  /* 0x0000000608027c25 */ /* 0x000fe2000f8e0002 */
[----:B------:R-:W-:Y:S01]  /*1fb0*/  USHF.L.U32 UR6, UR16, 0x7, URZ ;  /* 0x0000000710067899 */ /* 0x000fe200080006ff */
[----:B---3--:R-:W-:Y:S01]  /*1fc0*/  LEA R241, P5, R6, UR12, 0x1 ;  /* 0x0000000c06f17c11 */ /* 0x008fe2000f8a08ff */
[----:B--2---:R-:W-:Y:S01]  /*1fd0*/  ULEA UR5, UR17, UR5, 0x18 ;  /* 0x0000000511057291 */ /* 0x004fe2000f8ec0ff */
[----:B------:R-:W-:Y:S01]  /*1fe0*/  IMAD.IADD R3, R3, 0x1, R5 ;  /* 0x0000000103037824 */ /* 0x000fe200078e0205 */
[----:B-----5:R-:W-:Y:S01]  /*1ff0*/  LEA R245, P4, R2, UR10, 0x1 ;  /* 0x0000000a02f57c11 */ /* 0x020fe2000f8808ff */
[----:B------:R-:W-:Y:S01]  /*2000*/  IMAD.X R5, RZ, RZ, R16, P0 ;  /* 0x000000ffff057224 */ /* 0x000fe200000e0610 */
[----:B------:R-:W-:Y:S01]  /*2010*/  ISETP.GE.AND P0, PT, R17, R11, PT ;  /* 0x0000000b1100720c */ /* 0x000fe20003f06270 */
[----:B------:R-:W-:Y:S01]  /*2020*/  USHF.R.U32.HI UR4, URZ, 0x19, UR16 ;  /* 0x00000019ff047899 */ /* 0x000fe20008011610 */
[----:B------:R-:W-:Y:S01]  /*2030*/  LEA.HI.X R240, R6, UR13, R0, 0x1, P5 ;  /* 0x0000000d06f07c11 */ /* 0x000fe2000a8f0c00 */
[----:B----4-:R-:W-:Y:S01]  /*2040*/  IMAD.WIDE.U32 R8, R28, UR8, R4 ;  /* 0x000000081c087c25 */ /* 0x010fe2000f8e0004 */
[----:B------:R-:W-:-:S02]  /*2050*/  LEA.HI.X R244, R2, UR11, R3, 0x1, P4 ;  /* 0x0000000b02f47c11 */ /* 0x000fc4000a0f0c03 */
[----:B------:R-:W-:Y:S01]  /*2060*/  LOP3.LUT R13, R17, UR6, RZ, 0xfc, !PT ;  /* 0x00000006110d7c12 */ /* 0x000fe2000f8efcff */
[----:B------:R-:W-:Y:S01]  /*2070*/  IMAD R7, R28, UR9, R9 ;  /* 0x000000091c077c24 */ /* 0x000fe2000f8e0209 */
[----:B------:R-:W-:Y:S02]  /*2080*/  ISETP.GE.AND P4, PT, R19, R11, PT ;  /* 0x0000000b1300720c */ /* 0x000fe40003f86270 */
[----:B------:R-:W-:-:S03]  /*2090*/  LEA R238, R238, UR5, 0x1 ;  /* 0x00000005eeee7c11 */ /* 0x000fc6000f8e08ff */
[----:B------:R-:W-:Y:S08]  /*20a0*/  @P0 BRA `(.L_x_176) ;  /* 0x0000000000580947 */ /* 0x000ff00003800000 */
[----:B------:R-:W1:Y:S01]  /*20b0*/  LDC.64 R2, c[0x0][0x3b0] ;  /* 0x0000ec00ff027b82 */ /* 0x000e620000000a00 */
[----:B------:R-:W2:Y:S01]  /*20c0*/  LDCU UR8, c[0x0][0x440] ;  /* 0x00008800ff0877ac */ /* 0x000ea20008000800 */
[----:B------:R-:W-:Y:S01]  /*20d0*/  IMAD.MOV.U32 R6, RZ, RZ, R8 ;  /* 0x000000ffff067224 */ /* 0x000fe200078e0008 */
[----:B------:R-:W3:Y:S01]  /*20e0*/  LDCU.64 UR6, c[0x0][0x380] ;  /* 0x00007000ff0677ac */ /* 0x000ee20008000a00 */
[----:B--2---:R-:W-:Y:S02]  /*20f0*/  ISETP.GE.AND P5, PT, R230, UR8, PT ;  /* 0x00000008e6007c0c */ /* 0x004fe4000bfa6270 */
[----:B------:R-:W-:Y:S01]  /*2100*/  ISETP.GE.AND P0, PT, R251, UR8, PT ;  /* 0x00000008fb007c0c */ /* 0x000fe2000bf06270 */
[----:B-1----:R-:W-:Y:S02]  /*2110*/  IMAD R0, R2, UR4, RZ ;  /* 0x0000000402007c24 */ /* 0x002fe4000f8e02ff */
[----:B------:R-:W-:-:S04]  /*2120*/  IMAD.WIDE.U32 R4, R13, R2, R6 ;  /* 0x000000020d047225 */ /* 0x000fc800078e0006 */
[----:B------:R-:W-:Y:S01]  /*2130*/  IMAD R3, R13, R3, R0 ;  /* 0x000000030d037224 */ /* 0x000fe200078e0200 */
[----:B---3--:R-:W-:-:S04]  /*2140*/  LEA R2, P6, R4, UR6, 0x1 ;  /* 0x0000000604027c11 */ /* 0x008fc8000f8c08ff */
[----:B------:R-:W-:-:S04]  /*2150*/  IADD3 R3, PT, PT, R5, R3, RZ ;  /* 0x0000000305037210 */ /* 0x000fc80007ffe0ff */
[----:B------:R-:W-:-:S05]  /*2160*/  LEA.HI.X R3, R4, UR7, R3, 0x1, P6 ;  /* 0x0000000704037c11 */ /* 0x000fca000b0f0c03 */
[----:B------:R-:W-:Y:S01]  /*2170*/  @!PT LDS RZ, [RZ] ;  /* 0x00000000fffff984 */ /* 0x000fe20000000800 */
[----:B------:R-:W-:Y:S01]  /*2180*/  @!PT LDS RZ, [RZ] ;  /* 0x00000000fffff984 */ /* 0x000fe20000000800 */
[----:B------:R-:W-:Y:S01]  /*2190*/  @!PT LDS RZ, [RZ] ;  /* 0x00000000fffff984 */ /* 0x000fe20000000800 */
[----:B------:R1:W-:Y:S04]  /*21a0*/  @!P5 LDGSTS.E.BYPASS.LTC128B.128 [R238], desc[UR14][R2.64] ;  /* 0x0000000002eedfae */ /* 0x0003e8000b981a0e */
[----:B------:R1:W-:Y:S04]  /*21b0*/  @P5 STS.128 [R238], RZ ;  /* 0x000000ffee005388 */ /* 0x0003e80000000c00 */
[----:B------:R-:W-:Y:S01]  /*21c0*/  @!PT LDS RZ, [RZ] ;  /* 0x00000000fffff984 */ /* 0x000fe20000000800 */
[----:B------:R-:W-:Y:S01]  /*21d0*/  @!PT LDS RZ, [RZ] ;  /* 0x00000000fffff984 */ /* 0x000fe20000000800 */
[----:B------:R-:W-:Y:S01]  /*21e0*/  @!PT LDS RZ, [RZ] ;  /* 0x00000000fffff984 */ /* 0x000fe20000000800 */
[----:B------:R1:W-:Y:S04]  /*21f0*/  @!P0 LDGSTS.E.BYPASS.LTC128B.128 [R238+0x4000], desc[UR14][R2.64+0x80] ;  /* 0x0400008002ee8fae */ /* 0x0003e8000b981a0e */
[----:B------:R1:W-:Y:S02]  /*2200*/  @P0 STS.128 [R238+0x4000], RZ ;  /* 0x004000ffee000388 */ /* 0x0003e40000000c00 */
.L_x_176:
[----:B------:R-:W-:Y:S05]  /*2210*/  BSYNC.RECONVERGENT B0 ;  /* 0x0000000000007941 */ /* 0x000fea0003800200 */
.L_x_175:
[----:B------:R-:W-:Y:S01]  /*2220*/  BSSY.RECONVERGENT B0, `(.L_x_177) ;  /* 0x000001d000007945 */ /* 0x000fe20003800200 */
[----:B------:R-:W-:Y:S02]  /*2230*/  ISETP.GE.AND P0, PT, R18, R11, PT ;  /* 0x0000000b1200720c */ /* 0x000fe40003f06270 */
[----:B------:R-:W-:Y:S01]  /*2240*/  IADD3 R16, PT, PT, R17, 0x30, RZ ;  /* 0x0000003011107810 */ /* 0x000fe20007ffe0ff */
[----:B------:R-:W-:Y:S05]  /*2250*/  @P4 BRA `(.L_x_178) ;  /* 0x0000000000644947 */ /* 0x000fea0003800000 */
[----:B------:R-:W2:Y:S01]  /*2260*/  LDCU.64 UR8, c[0x0][0x3b0] ;  /* 0x00007600ff0877ac */ /* 0x000ea20008000a00 */
[----:B------:R-:W-:Y:S01]  /*2270*/  IADD3 R0, P4, PT, R13, 0x10, RZ ;  /* 0x000000100d007810 */ /* 0x000fe20007f9e0ff */
[----:B------:R-:W-:Y:S01]  /*2280*/  IMAD.MOV.U32 R4, RZ, RZ, R8 ;  /* 0x000000ffff047224 */ /* 0x000fe200078e0008 */
[----:B------:R-:W-:Y:S01]  /*2290*/  MOV R5, R7 ;  /* 0x0000000700057202 */ /* 0x000fe20000000f00 */
[----:B------:R-:W3:Y:S02]  /*22a0*/  LDCU UR10, c[0x0][0x440] ;  /* 0x00008800ff0a77ac */ /* 0x000ee40008000800 */
[----:B-1----:R-:W-:Y:S01]  /*22b0*/  IMAD.X R2, RZ, RZ, UR4, P4 ;  /* 0x00000004ff027e24 */ /* 0x002fe2000a0e06ff */
[----:B------:R-:W1:Y:S03]  /*22c0*/  LDCU.64 UR6, c[0x0][0x380] ;  /* 0x00007000ff0677ac */ /* 0x000e660008000a00 */
[----:B--2---:R-:W-:-:S02]  /*22d0*/  IMAD R2, R2, UR8, RZ ;  /* 0x0000000802027c24 */ /* 0x004fc4000f8e02ff */
[----:B------:R-:W-:Y:S01]  /*22e0*/  IMAD.WIDE.U32 R4, R0, UR8, R4 ;  /* 0x0000000800047c25 */ /* 0x000fe2000f8e0004 */
[----:B---3--:R-:W-:-:S03]  /*22f0*/  ISETP.GE.AND P5, PT, R230, UR10, PT ;  /* 0x0000000ae6007c0c */ /* 0x008fc6000bfa6270 */
[----:B------:R-:W-:Y:S01]  /*2300*/  IMAD R0, R0, UR9, R2 ;  /* 0x0000000900007c24 */ /* 0x000fe2000f8e0202 */
[----:B------:R-:W-:Y:S02]  /*2310*/  ISETP.GE.AND P4, PT, R251, UR10, PT ;  /* 0x0000000afb007c0c */ /* 0x000fe4000bf86270 */
[----:B-1----:R-:W-:Y:S01]  /*2320*/  LEA R2, P6, R4, UR6, 0x1 ;  /* 0x0000000604027c11 */ /* 0x002fe2000f8c08ff */
[----:B------:R-:W-:-:S05]  /*2330*/  IMAD.IADD R0, R5, 0x1, R0 ;  /* 0x0000000105007824 */ /* 0x000fca00078e0200 */
[----:B------:R-:W-:-:S05]  /*2340*/  LEA.HI.X R3, R4, UR7, R0, 0x1, P6 ;  /* 0x0000000704037c11 */ /* 0x000fca000b0f0c00 */
[----:B------:R-:W-:Y:S01]  /*2350*/  @!PT LDS RZ, [RZ] ;  /* 0x00000000fffff984 */ /* 0x000fe20000000800 */
[----:B------:R-:W-:Y:S01]  /*2360*/  @!PT LDS RZ, [RZ] ;  /* 0x00000000fffff984 */ /* 0x000fe20000000800 */
[----:B------:R-:W-:Y:S01]  /*2370*/  @!PT LDS RZ, [RZ] ;  /* 0x00000000fffff984 */ /* 0x000fe20000000800 */
[----:B------:R2:W-:Y:S04]  /*2380*/  @!P5 LDGSTS.E.BYPASS.LTC128B.128 [R238+0x800], desc[UR14][R2.64] ;  /* 0x0080000002eedfae */ /* 0x0005e8000b981a0e */
[----:B------:R2:W-:Y:S04]  /*2390*/  @P5 STS.128 [R238+0x800], RZ ;  /* 0x000800ffee005388 */ /* 0x0005e80000000c00 */
[----:B------:R-:W-:Y:S01]  /*23a0*/  @!PT LDS RZ, [RZ] ;  /* 0x00000000fffff984 */ /* 0x000fe20000000800 */
[----:B------:R-:W-:Y:S01]  /*23b0*/  @!PT LDS RZ, [RZ] ;  /* 0x00000000fffff984 */ /* 0x000fe20000000800 */
[----:B------:R-:W-:Y:S01]  /*23c0*/  @!PT LDS RZ, [RZ] ;  /* 0x00000000fffff984 */ /* 0x000fe20000000800 */
[----:B------:R2:W-:Y:S04]  /*23d0*/  @!P4 LDGSTS.E.BYPASS.LTC128B.128 [R238+0x4800], desc[UR14][R2.64+0x80] ;  /* 0x0480008002eecfae */ /* 0x0005e8000b981a0e */
[----:B------:R2:W-:Y:S02]  /*23e0*/  @P4 STS.128 [R238+0x4800], RZ ;  /* 0x004800ffee004388 */ /* 0x0005e40000000c00 */
.L_x_178:
[----:B------:R-:W-:Y:S05]  /*23f0*/  BSYNC.RECONVERGENT B0 ;  /* 0x0000000000007941 */ /* 0x000fea0003800200 */
.L_x_177:
[----:B------:R-:W-:Y:S01]  /*2400*/  BSSY.RECONVERGENT B0, `(.L_x_179) ;  /* 0x000001d000007945 */ /* 0x000fe20003800200 */
[----:B------:R-:W-:Y:S02]  /*2410*/  ISETP.GE.AND P4, PT, R16, R11, PT ;  /* 0x0000000b1000720c */ /* 0x000fe40003f86270 */
[----:B------:R-:W-:Y:S01]  /*2420*/  IADD3 R10, PT, PT, R17, 0x70, RZ ;  /* 0x00000070110a7810 */ /* 0x000fe20007ffe0ff */
[----:B------:R-:W-:Y:S05]  /*2430*/  @P0 BRA `(.L_x_180) ;  /* 0x0000000000640947 */ /* 0x000fea0003800000 */
[----:B------:R-:W3:Y:S01]  /*2440*/  LDCU.64 UR8, c[0x0][0x3b0] ;  /* 0x00007600ff0877ac */ /* 0x000ee20008000a00 */
[----:B------:R-:W-:Y:S01]  /*2450*/  IADD3 R0, P0, PT, R13, 0x20, RZ ;  /* 0x000000200d007810 */ /* 0x000fe20007f1e0ff */
[----:B------:R-:W-:Y:S01]  /*2460*/  IMAD.MOV.U32 R4, RZ, RZ, R8 ;  /* 0x000000ffff047224 */ /* 0x000fe200078e0008 */
[----:B------:R-:W-:Y:S01]  /*2470*/  MOV R5, R7 ;  /* 0x0000000700057202 */ /* 0x000fe20000000f00 */
[----:B------:R-:W4:Y:S02]  /*2480*/  LDCU UR10, c[0x0][0x440] ;  /* 0x00008800ff0a77ac */ /* 0x000f240008000800 */
[----:B-12---:R-:W-:Y:S01]  /*2490*/  IMAD.X R2, RZ, RZ, UR4, P0 ;  /* 0x00000004ff027e24 */ /* 0x006fe200080e06ff */
[----:B------:R-:W1:Y:S03]  /*24a0*/  LDCU.64 UR6, c[0x0][0x380] ;  /* 0x00007000ff0677ac */ /* 0x000e660008000a00 */
[----:B---3--:R-:W-:-:S02]  /*24b0*/  IMAD R2, R2, UR8, RZ ;  /* 0x0000000802027c24 */ /* 0x008fc4000f8e02ff */
[----:B------:R-:W-:Y:S01]  /*24c0*/  IMAD.WIDE.U32 R4, R0, UR8, R4 ;  /* 0x0000000800047c25 */ /* 0x000fe2000f8e0004 */
[----:B----4-:R-:W-:-:S03]  /*24d0*/  ISETP.GE.AND P5, PT, R230, UR10, PT ;  /* 0x0000000ae6007c0c */ /* 0x010fc6000bfa6270 */
        /* <DEDUP_REMOVED lines=15> */
.L_x_180:
[----:B------:R-:W-:Y:S05]  /*25d0*/  BSYNC.RECONVERGENT B0 ;  /* 0x0000000000007941 */ /* 0x000fea0003800200 */
.L_x_179:
[----:B------:R-:W-:Y:S01]  /*25e0*/  LEA.HI.SX32 R50, R246, 0xffffffff, 0x1a ;  /* 0xfffffffff6327811 */ /* 0x000fe200078fd2ff */
[----:B------:R-:W-:Y:S01]  /*25f0*/  BSSY.RECONVERGENT B0, `(.L_x_181) ;  /* 0x000001d000007945 */ /* 0x000fe20003800200 */
[----:B------:R-:W-:-:S03]  /*2600*/  ISETP.GE.AND P0, PT, R10, R11, PT ;  /* 0x0000000b0a00720c */ /* 0x000fc60003f06270 */
[----:B------:R-:W-:Y:S01]  /*2610*/  IMAD R11, R50, -0x40, R48 ;  /* 0xffffffc0320b7824 */ /* 0x000fe200078e0230 */
[----:B------:R-:W-:Y:S05]  /*2620*/  @P4 BRA `(.L_x_182) ;  /* 0x0000000000644947 */ /* 0x000fea0003800000 */
[----:B------:R-:W4:Y:S01]  /*2630*/  LDCU.64 UR8, c[0x0][0x3b0] ;  /* 0x00007600ff0877ac */ /* 0x000f220008000a00 */
[----:B------:R-:W-:Y:S01]  /*2640*/  IADD3 R0, P4, PT, R13, 0x30, RZ ;  /* 0x000000300d007810 */ /* 0x000fe20007f9e0ff */
[----:B------:R-:W-:Y:S01]  /*2650*/  IMAD.MOV.U32 R4, RZ, RZ, R8 ;  /* 0x000000ffff047224 */ /* 0x000fe200078e0008 */
[----:B------:R-:W-:Y:S01]  /*2660*/  MOV R5, R7 ;  /* 0x0000000700057202 */ /* 0x000fe20000000f00 */
[----:B------:R-:W5:Y:S02]  /*2670*/  LDCU UR10, c[0x0][0x440] ;  /* 0x00008800ff0a77ac */ /* 0x000f640008000800 */
[----:B-123--:R-:W-:Y:S01]  /*2680*/  IMAD.X R2, RZ, RZ, UR4, P4 ;  /* 0x00000004ff027e24 */ /* 0x00efe2000a0e06ff */
[----:B------:R-:W1:Y:S03]  /*2690*/  LDCU.64 UR6, c[0x0][0x380] ;  /* 0x00007000ff0677ac */ /* 0x000e660008000a00 */
[----:B----4-:R-:W-:-:S02]  /*26a0*/  IMAD R2, R2, UR8, RZ ;  /* 0x0000000802027c24 */ /* 0x010fc4000f8e02ff */
[----:B------:R-:W-:Y:S01]  /*26b0*/  IMAD.WIDE.U32 R4, R0, UR8, R4 ;  /* 0x0000000800047c25 */ /* 0x000fe2000f8e0004 */
[----:B-----5:R-:W-:-:S03]  /*26c0*/  ISETP.GE.AND P5, PT, R230, UR10, PT ;  /* 0x0000000ae6007c0c */ /* 0x020fc6000bfa6270 */
        /* <DEDUP_REMOVED lines=15> */
.L_x_182:
[----:B------:R-:W-:Y:S05]  /*27c0*/  BSYNC.RECONVERGENT B0 ;  /* 0x0000000000007941 */ /* 0x000fea0003800200 */
.L_x_181:
[----:B------:R-:W-:Y:S01]  /*27d0*/  BSSY.RECONVERGENT B0, `(.L_x_183) ;  /* 0x000001c000007945 */ /* 0x000fe20003800200 */
[----:B------:R-:W-:-:S03]  /*27e0*/  ISETP.GE.AND P6, PT, R17, R11, PT ;  /* 0x0000000b1100720c */ /* 0x000fc60003fc6270 */
[----:B------:R-:W-:Y:S10]  /*27f0*/  @P3 BRA `(.L_x_184) ;  /* 0x0000000000643947 */ /* 0x000ff40003800000 */
[----:B------:R-:W5:Y:S01]  /*2800*/  LDCU.64 UR8, c[0x0][0x3b0] ;  /* 0x00007600ff0877ac */ /* 0x000f620008000a00 */
[----:B------:R-:W-:Y:S01]  /*2810*/  IADD3 R0, P3, PT, R13, 0x40, RZ ;  /* 0x000000400d007810 */ /* 0x000fe20007f7e0ff */
[----:B------:R-:W-:Y:S01]  /*2820*/  IMAD.MOV.U32 R4, RZ, RZ, R8 ;  /* 0x000000ffff047224 */ /* 0x000fe200078e0008 */
[----:B------:R-:W-:Y:S01]  /*2830*/  MOV R5, R7 ;  /* 0x0000000700057202 */ /* 0x000fe20000000f00 */
[----:B------:R-:W5:Y:S02]  /*2840*/  LDCU UR10, c[0x0][0x440] ;  /* 0x00008800ff0a77ac */ /* 0x000f640008000800 */
[----:B-1234-:R-:W-:Y:S01]  /*2850*/  IMAD.X R2, RZ, RZ, UR4, P3 ;  /* 0x00000004ff027e24 */ /* 0x01efe200098e06ff */
[----:B------:R-:W1:Y:S03]  /*2860*/  LDCU.64 UR6, c[0x0][0x380] ;  /* 0x00007000ff0677ac */ /* 0x000e660008000a00 */
[----:B-----5:R-:W-:-:S02]  /*2870*/  IMAD R2, R2, UR8, RZ ;  /* 0x0000000802027c24 */ /* 0x020fc4000f8e02ff */
[----:B------:R-:W-:Y:S01]  /*2880*/  IMAD.WIDE.U32 R4, R0, UR8, R4 ;  /* 0x0000000800047c25 */ /* 0x000fe2000f8e0004 */
[----:B------:R-:W-:-:S03]  /*2890*/  ISETP.GE.AND P4, PT, R230, UR10, PT ;  /* 0x0000000ae6007c0c */ /* 0x000fc6000bf86270 */
        /* <DEDUP_REMOVED lines=15> */
.L_x_184:
[----:B------:R-:W-:Y:S05]  /*2990*/  BSYNC.RECONVERGENT B0 ;  /* 0x0000000000007941 */ /* 0x000fea0003800200 */
.L_x_183:
        /* <DEDUP_REMOVED lines=28> */
.L_x_186:
[----:B------:R-:W-:Y:S05]  /*2b60*/  BSYNC.RECONVERGENT B0 ;  /* 0x0000000000007941 */ /* 0x000fea0003800200 */
.L_x_185:
[----:B------:R-:W-:Y:S01]  /*2b70*/  BSSY.RECONVERGENT B0, `(.L_x_187) ;  /* 0x000001e000007945 */ /* 0x000fe20003800200 */
[----:B------:R-:W-:Y:S01]  /*2b80*/  ISETP.GE.AND P4, PT, R18, R11, PT ;  /* 0x0000000b1200720c */ /* 0x000fe20003f86270 */
[C---:B------:R-:W-:Y:S01]  /*2b90*/  IMAD.SHL.U32 R162, R96.reuse, 0x40, RZ ;  /* 0x0000004060a27824 */ /* 0x040fe200078e00ff */
[----:B------:R-:W-:Y:S01]  /*2ba0*/  SHF.L.U64.HI R163, R96, 0x6, R97 ;  /* 0x0000000660a37819 */ /* 0x000fe20000010261 */
[----:B------:R-:W-:Y:S05]  /*2bb0*/  @P1 BRA `(.L_x_188) ;  /* 0x0000000000641947 */ /* 0x000fea0003800000 */
        /* <DEDUP_REMOVED lines=25> */
.L_x_188:
[----:B------:R-:W-:Y:S05]  /*2d50*/  BSYNC.RECONVERGENT B0 ;  /* 0x0000000000007941 */ /* 0x000fea0003800200 */
.L_x_187:
[----:B------:R-:W-:Y:S01]  /*2d60*/  SHF.R.S32.HI R12, RZ, 0x1f, R50 ;  /* 0x0000001fff0c7819 */ /* 0x000fe20000011432 */
[-C--:B------:R-:W-:Y:S01]  /*2d70*/  IMAD R0, R163, R50.reuse, RZ ;  /* 0x00000032a3007224 */ /* 0x080fe200078e02ff */
[----:B------:R-:W-:Y:S01]  /*2d80*/  BSSY.RECONVERGENT B0, `(.L_x_189) ;  /* 0x000001d000007945 */ /* 0x000fe20003800200 */
[----:B------:R-:W-:Y:S01]  /*2d90*/  ISETP.GE.AND P3, PT, R16, R11, PT ;  /* 0x0000000b1000720c */ /* 0x000fe20003f66270 */
[----:B-1234-:R-:W-:-:S04]  /*2da0*/  IMAD.WIDE.U32 R2, R162, R50, RZ ;  /* 0x00000032a2027225 */ /* 0x01efc800078e00ff */
[----:B------:R-:W-:Y:S01]  /*2db0*/  IMAD R10, R12, R162, R0 ;  /* 0x000000a20c0a7224 */ /* 0x000fe200078e0200 */
[----:B------:R-:W-:Y:S07]  /*2dc0*/  @P0 BRA `(.L_x_190) ;  /* 0x0000000000600947 */ /* 0x000fee0003800000 */
[----:B------:R-:W1:Y:S01]  /*2dd0*/  LDCU.64 UR8, c[0x0][0x3b0] ;  /* 0x00007600ff0877ac */ /* 0x000e620008000a00 */
[----:B------:R-:W-:Y:S02]  /*2de0*/  IADD3 R0, P0, PT, R13, 0x70, RZ ;  /* 0x000000700d007810 */ /* 0x000fe40007f1e0ff */
[----:B------:R-:W-:Y:S01]  /*2df0*/  MOV R6, R8 ;  /* 0x0000000800067202 */ /* 0x000fe20000000f00 */
[----:B------:R-:W2:Y:S02]  /*2e00*/  LDCU UR10, c[0x0][0x440] ;  /* 0x00008800ff0a77ac */ /* 0x000ea40008000800 */
[----:B------:R-:W-:Y:S01]  /*2e10*/  IMAD.X R4, RZ, RZ, UR4, P0 ;  /* 0x00000004ff047e24 */ /* 0x000fe200080e06ff */
[----:B------:R-:W3:Y:S03]  /*2e20*/  LDCU.64 UR6, c[0x0][0x380] ;  /* 0x00007000ff0677ac */ /* 0x000ee60008000a00 */
[----:B-1----:R-:W-:-:S02]  /*2e30*/  IMAD R4, R4, UR8, RZ ;  /* 0x0000000804047c24 */ /* 0x002fc4000f8e02ff */
[----:B------:R-:W-:Y:S01]  /*2e40*/  IMAD.WIDE.U32 R6, R0, UR8, R6 ;  /* 0x0000000800067c25 */ /* 0x000fe2000f8e0006 */
[----:B--2---:R-:W-:-:S03]  /*2e50*/  ISETP.GE.AND P1, PT, R230, UR10, PT ;  /* 0x0000000ae6007c0c */ /* 0x004fc6000bf26270 */
[----:B------:R-:W-:Y:S01]  /*2e60*/  IMAD R0, R0, UR9, R4 ;  /* 0x0000000900007c24 */ /* 0x000fe2000f8e0204 */
[----:B------:R-:W-:Y:S02]  /*2e70*/  ISETP.GE.AND P0, PT, R251, UR10, PT ;  /* 0x0000000afb007c0c */ /* 0x000fe4000bf06270 */
[----:B---3--:R-:W-:Y:S01]  /*2e80*/  LEA R4, P2, R6, UR6, 0x1 ;  /* 0x0000000606047c11 */ /* 0x008fe2000f8408ff */
        /* <DEDUP_REMOVED lines=12> */
.L_x_190:
[----:B------:R-:W-:Y:S05]  /*2f50*/  BSYNC.RECONVERGENT B0 ;  /* 0x0000000000007941 */ /* 0x000fea0003800200 */
.L_x_189:
[----:B------:R-:W-:Y:S01]  /*2f60*/  BSSY.RECONVERGENT B0, `(.L_x_191) ;  /* 0x0000014000007945 */ /* 0x000fe20003800200 */
[C---:B------:R-:W-:Y:S01]  /*2f70*/  SHF.L.U64.HI R161, R96.reuse, 0x4, R97 ;  /* 0x0000000460a17819 */ /* 0x040fe20000010261 */
[----:B------:R-:W-:Y:S01]  /*2f80*/  IMAD.SHL.U32 R99, R96, 0x10, RZ ;  /* 0x0000001060637824 */ /* 0x000fe200078e00ff */
[----:B-1----:R-:W-:Y:S01]  /*2f90*/  IADD3 R5, PT, PT, R3, R10, RZ ;  /* 0x0000000a03057210 */ /* 0x002fe20007ffe0ff */
[----:B------:R-:W-:Y:S06]  /*2fa0*/  @P6 BRA `(.L_x_192) ;  /* 0x00000000003c6947 */ /* 0x000fec0003800000 */
[----:B------:R-:W1:Y:S01]  /*2fb0*/  LDCU UR4, c[0x0][0x440] ;  /* 0x00008800ff0477ac */ /* 0x000e620008000800 */
[----:B------:R-:W-:-:S04]  /*2fc0*/  LEA R6, P2, R2, R241, 0x1 ;  /* 0x000000f102067211 */ /* 0x000fc800078408ff */
[----:B------:R-:W-:Y:S02]  /*2fd0*/  LEA.HI.X R7, R2, R240, R5, 0x1, P2 ;  /* 0x000000f002077211 */ /* 0x000fe400010f0c05 */
[----:B-1----:R-:W-:Y:S02]  /*2fe0*/  ISETP.GE.AND P1, PT, R230, UR4, PT ;  /* 0x00000004e6007c0c */ /* 0x002fe4000bf26270 */
[----:B------:R-:W-:-:S11]  /*2ff0*/  ISETP.GE.AND P0, PT, R251, UR4, PT ;  /* 0x00000004fb007c0c */ /* 0x000fd6000bf06270 */
        /* <DEDUP_REMOVED lines=10> */
.L_x_192:
[----:B------:R-:W-:Y:S05]  /*30a0*/  BSYNC.RECONVERGENT B0 ;  /* 0x0000000000007941 */ /* 0x000fea0003800200 */
.L_x_191:
[----:B------:R-:W-:Y:S04]  /*30b0*/  BSSY.RECONVERGENT B0, `(.L_x_193) ;  /* 0x0000013000007945 */ /* 0x000fe80003800200 */
[----:B------:R-:W-:Y:S05]  /*30c0*/  @P5 BRA `(.L_x_194) ;  /* 0x0000000000445947 */ /* 0x000fea0003800000 */
[----:B------:R-:W2:Y:S01]  /*30d0*/  LDCU UR4, c[0x0][0x440] ;  /* 0x00008800ff0477ac */ /* 0x000ea20008000800 */
[----:B------:R-:W-:-:S05]  /*30e0*/  IADD3 R0, P2, PT, R99, R2, RZ ;  /* 0x0000000263007210 */ /* 0x000fca0007f5e0ff */
[----:B-1----:R-:W-:Y:S01]  /*30f0*/  IMAD.X R7, R161, 0x1, R5, P2 ;  /* 0x00000001a1077824 */ /* 0x002fe200010e0605 */
[----:B------:R-:W-:-:S04]  /*3100*/  LEA R6, P2, R0, R241, 0x1 ;  /* 0x000000f100067211 */ /* 0x000fc800078408ff */
[----:B------:R-:W-:Y:S02]  /*3110*/  LEA.HI.X R7, R0, R240, R7, 0x1, P2 ;  /* 0x000000f000077211 */ /* 0x000fe400010f0c07 */
[----:B--2---:R-:W-:Y:S02]  /*3120*/  ISETP.GE.AND P1, PT, R230, UR4, PT ;  /* 0x00000004e6007c0c */ /* 0x004fe4000bf26270 */
        /* <DEDUP_REMOVED lines=11> */
.L_x_194:
[----:B------:R-:W-:Y:S05]  /*31e0*/  BSYNC.RECONVERGENT B0 ;  /* 0x0000000000007941 */ /* 0x000fea0003800200 */
.L_x_193:
[----:B------:R-:W-:Y:S04]  /*31f0*/  BSSY.RECONVERGENT B0, `(.L_x_195) ;  /* 0x0000015000007945 */ /* 0x000fe80003800200 */
[----:B------:R-:W-:Y:S05]  /*3200*/  @P4 BRA `(.L_x_196) ;  /* 0x00000000004c4947 */ /* 0x000fea0003800000 */
[----:B------:R-:W3:Y:S01]  /*3210*/  LDCU UR4, c[0x0][0x440] ;  /* 0x00008800ff0477ac */ /* 0x000ee20008000800 */
[----:B-12---:R-:W-:-:S04]  /*3220*/  IMAD.WIDE.U32 R6, R96, 0x20, RZ ;  /* 0x0000002060067825 */ /* 0x006fc800078e00ff */
[----:B------:R-:W-:Y:S01]  /*3230*/  IMAD.SHL.U32 R8, R97, 0x20, RZ ;  /* 0x0000002061087824 */ /* 0x000fe200078e00ff */
[----:B------:R-:W-:-:S04]  /*3240*/  IADD3 R0, P2, PT, R2, R6, RZ ;  /* 0x0000000602007210 */ /* 0x000fc80007f5e0ff */
[----:B------:R-:W-:Y:S02]  /*3250*/  IADD3.X R8, PT, PT, R5, R7, R8, P2, !PT ;  /* 0x0000000705087210 */ /* 0x000fe400017fe408 */
[----:B------:R-:W-:-:S04]  /*3260*/  LEA R6, P2, R0, R241, 0x1 ;  /* 0x000000f100067211 */ /* 0x000fc800078408ff */
[----:B------:R-:W-:Y:S02]  /*3270*/  LEA.HI.X R7, R0, R240, R8, 0x1, P2 ;  /* 0x000000f000077211 */ /* 0x000fe400010f0c08 */
[----:B---3--:R-:W-:Y:S02]  /*3280*/  ISETP.GE.AND P1, PT, R230, UR4, PT ;  /* 0x00000004e6007c0c */ /* 0x008fe4000bf26270 */
        /* <DEDUP_REMOVED lines=11> */
.L_x_196:
[----:B------:R-:W-:Y:S05]  /*3340*/  BSYNC.RECONVERGENT B0 ;  /* 0x0000000000007941 */ /* 0x000fea0003800200 */
.L_x_195:
[----:B------:R-:W-:Y:S04]  /*3350*/  BSSY.RECONVERGENT B0, `(.L_x_197) ;  /* 0x0000015000007945 */ /* 0x000fe80003800200 */
[----:B------:R-:W-:Y:S05]  /*3360*/  @P3 BRA `(.L_x_198) ;  /* 0x00000000004c3947 */ /* 0x000fea0003800000 */
[----:B------:R-:W4:Y:S01]  /*3370*/  LDCU UR4, c[0x0][0x440] ;  /* 0x00008800ff0477ac */ /* 0x000f220008000800 */
[----:B------:R-:W-:Y:S02]  /*3380*/  IMAD.MOV.U32 R4, RZ, RZ, R2 ;  /* 0x000000ffff047224 */ /* 0x000fe400078e0002 */
[----:B------:R-:W-:Y:S02]  /*3390*/  IMAD R0, R97, 0x30, RZ ;  /* 0x0000003061007824 */ /* 0x000fe400078e02ff */
[----:B------:R-:W-:-:S04]  /*33a0*/  IMAD.WIDE.U32 R4, R96, 0x30, R4 ;  /* 0x0000003060047825 */ /* 0x000fc800078e0004 */
[----:B------:R-:W-:Y:S01]  /*33b0*/  IMAD.IADD R0, R5, 0x1, R0 ;  /* 0x0000000105007824 */ /* 0x000fe200078e0200 */
[----:B------:R-:W-:-:S04]  /*33c0*/  LEA R2, P2, R4, R241, 0x1 ;  /* 0x000000f104027211 */ /* 0x000fc800078408ff */
[----:B------:R-:W-:Y:S02]  /*33d0*/  LEA.HI.X R3, R4, R240, R0, 0x1, P2 ;  /* 0x000000f004037211 */ /* 0x000fe400010f0c00 */
[----:B----4-:R-:W-:Y:S02]  /*33e0*/  ISETP.GE.AND P1, PT, R230, UR4, PT ;  /* 0x00000004e6007c0c */ /* 0x010fe4000bf26270 */
        /* <DEDUP_REMOVED lines=11> */
.L_x_198:
[----:B------:R-:W-:Y:S05]  /*34a0*/  BSYNC.RECONVERGENT B0 ;  /* 0x0000000000007941 */ /* 0x000fea0003800200 */
.L_x_197:
[----:B------:R-:W0:Y:S01]  /*34b0*/  LDGDEPBAR ;  /* 0x00000000000079af */ /* 0x000e220000000000 */
[C---:B------:R-:W-:Y:S01]  /*34c0*/  SHF.L.U64.HI R0, R14.reuse, 0x6, R15 ;  /* 0x000000060e007819 */ /* 0x040fe2000001020f */
[----:B------:R-:W-:Y:S01]  /*34d0*/  BSSY.RECONVERGENT B0, `(.L_x_199) ;  /* 0x000001d000007945 */ /* 0x000fe20003800200 */
[----:B----4-:R-:W-:Y:S02]  /*34e0*/  SHF.L.U32 R2, R14, 0x6, RZ ;  /* 0x000000060e027819 */ /* 0x010fe400000006ff */
[----:B------:R-:W-:Y:S01]  /*34f0*/  SHF.L.U32 R168, R234, 0x6, RZ ;  /* 0x00000006eaa87819 */ /* 0x000fe200000006ff */
[----:B------:R-:W-:-:S03]  /*3500*/  IMAD R0, R0, R50, RZ ;  /* 0x0000003200007224 */ /* 0x000fc600078e02ff */
[----:B------:R-:W-:Y:S01]  /*3510*/  LOP3.LUT R239, R230, 0x1c0, R168, 0xf8, !PT ;  /* 0x000001c0e6ef7812 */ /* 0x000fe200078ef8a8 */
[----:B------:R-:W-:Y:S02]  /*3520*/  IMAD R0, R12, R2, R0 ;  /* 0x000000020c007224 */ /* 0x000fe400078e0200 */
[----:B------:R-:W-:-:S05]  /*3530*/  IMAD.WIDE.U32 R2, R2, R50, RZ ;  /* 0x0000003202027225 */ /* 0x000fca00078e00ff */
[----:B------:R-:W-:Y:S01]  /*3540*/  IADD3 R5, PT, PT, R3, R0, RZ ;  /* 0x0000000003057210 */ /* 0x000fe20007ffe0ff */
[----:B------:R-:W-:-:S04]  /*3550*/  DEPBAR.LE SB0, 0x0 ;  /* 0x000080000000791a */ /* 0x000fc80000000000 */
[----:B------:R-:W-:Y:S06]  /*3560*/  BAR.SYNC.DEFER_BLOCKING 0x0 ;  /* 0x0000000000007b1d */ /* 0x000fec0000010000 */
[----:B------:R-:W-:Y:S05]  /*3570*/  @P6 BRA `(.L_x_200) ;  /* 0x0000000000406947 */ /* 0x000fea0003800000 */
[----:B------:R-:W4:Y:S01]  /*3580*/  LDCU UR4, c[0x0][0x440] ;  /* 0x00008800ff0477ac */ /* 0x000f220008000800 */
[----:B-123--:R-:W-:-:S04]  /*3590*/  LEA R6, P2, R2, R245, 0x1 ;  /* 0x000000f502067211 */ /* 0x00efc800078408ff */
        /* <DEDUP_REMOVED lines=12> */
[----:B------:R1:W-:Y:S01]  /*3660*/  @P0 STS.128 [R238+0xe000], RZ ;  /* 0x00e000ffee000388 */ /* 0x0003e20000000c00 */
[----:B------:R-:W-:Y:S05]  /*3670*/  BRA `(.L_x_201) ;  /* 0x0000000000087947 */ /* 0x000fea0003800000 */
.L_x_200:
[----:B------:R4:W-:Y:S04]  /*3680*/  STS.128 [R238+0xc000], RZ ;  /* 0x00c000ffee007388 */ /* 0x0009e80000000c00 */
[----:B------:R4:W-:Y:S02]  /*3690*/  STS.128 [R238+0xe000], RZ ;  /* 0x00e000ffee007388 */ /* 0x0009e40000000c00 */
.L_x_201:
[----:B------:R-:W-:Y:S05]  /*36a0*/  BSYNC.RECONVERGENT B0 ;  /* 0x0000000000007941 */ /* 0x000fea0003800200 */
.L_x_199:
[----:B------:R-:W-:Y:S01]  /*36b0*/  ISETP.GE.AND P0, PT, R19, R11, PT ;  /* 0x0000000b1300720c */ /* 0x000fe20003f06270 */
[C---:B------:R-:W-:Y:S01]  /*36c0*/  IMAD.SHL.U32 R232, R234.reuse, 0x20, RZ ;  /* 0x00000020eae87824 */ /* 0x040fe200078e00ff */
[----:B------:R-:W-:Y:S01]  /*36d0*/  SHF.R.U32.HI R233, RZ, 0x1, R234 ;  /* 0x00000001ffe97819 */ /* 0x000fe200000116ea */
[----:B------:R-:W-:Y:S01]  /*36e0*/  BSSY.RECONVERGENT B0, `(.L_x_202) ;  /* 0x0000020000007945 */ /* 0x000fe20003800200 */
[----:B-123--:R-:W-:Y:S02]  /*36f0*/  LOP3.LUT R6, R234, 0x8, RZ, 0xc0, !PT ;  /* 0x00000008ea067812 */ /* 0x00efe400078ec0ff */
[----:B------:R-:W-:Y:S02]  /*3700*/  LOP3.LUT R0, R233, 0x8, RZ, 0xc0, !PT ;  /* 0x00000008e9007812 */ /* 0x000fe400078ec0ff */
[----:B------:R-:W-:Y:S02]  /*3710*/  LOP3.LUT R232, R232, 0x7c00, RZ, 0xc0, !PT ;  /* 0x00007c00e8e87812 */ /* 0x000fe400078ec0ff */
[----:B------:R-:W-:-:S02]  /*3720*/  LOP3.LUT R167, R239, R0, RZ, 0x3c, !PT ;  /* 0x00000000efa77212 */ /* 0x000fc400078e3cff */
[----:B------:R-:W-:Y:S01]  /*3730*/  LOP3.LUT R20, R168, 0x400, RZ, 0xc0, !PT ;  /* 0x00000400a8147812 */ /* 0x000fe200078ec0ff */
[----:B------:R1:W-:Y:S01]  /*3740*/  @P0 STS.128 [R238+0xc800], RZ ;  /* 0x00c800ffee000388 */ /* 0x0003e20000000c00 */
[----:B------:R-:W-:Y:S02]  /*3750*/  LOP3.LUT R6, R239, R6, RZ, 0x3c, !PT ;  /* 0x00000006ef067212 */ /* 0x000fe400078e3cff */
[----:B------:R-:W-:Y:S01]  /*3760*/  LOP3.LUT R0, R232, 0x200, R168, 0xf8, !PT ;  /* 0x00000200e8007812 */ /* 0x000fe200078ef8a8 */
[----:B------:R1:W-:Y:S01]  /*3770*/  @P0 STS.128 [R238+0xe800], RZ ;  /* 0x00e800ffee000388 */ /* 0x0003e20000000c00 */
[-C--:B------:R-:W-:Y:S01]  /*3780*/  ISETP.GE.AND P4, PT, R18, R11.reuse, PT ;  /* 0x0000000b1200720c */ /* 0x080fe20003f86270 */
[----:B------:R-:W-:Y:S01]  /*3790*/  IMAD R20, R6, 0x2, R20 ;  /* 0x0000000206147824 */ /* 0x000fe200078e0214 */
[----:B------:R-:W-:Y:S01]  /*37a0*/  ISETP.GE.AND P3, PT, R16, R11, PT ;  /* 0x0000000b1000720c */ /* 0x000fe20003f66270 */
[----:B------:R-:W-:Y:S01]  /*37b0*/  IMAD.IADD R8, R167, 0x1, R0 ;  /* 0x00000001a7087824 */ /* 0x000fe200078e0200 */
[----:B------:R-:W-:Y:S11]  /*37c0*/  @P0 BRA `(.L_x_203) ;  /* 0x0000000000440947 */ /* 0x000ff60003800000 */
[----:B------:R-:W2:Y:S01]  /*37d0*/  LDCU UR4, c[0x0][0x440] ;  /* 0x00008800ff0477ac */ /* 0x000ea20008000800 */
[----:B------:R-:W-:-:S04]  /*37e0*/  LEA R0, P2, R14, R2, 0x4 ;  /* 0x000000020e007211 */ /* 0x000fc800078420ff */
[----:B------:R-:W-:Y:S02]  /*37f0*/  LEA.HI.X R7, R14, R5, R15, 0x4, P2 ;  /* 0x000000050e077211 */ /* 0x000fe400010f240f */
        /* <DEDUP_REMOVED lines=14> */
.L_x_203:
[----:B------:R-:W-:Y:S05]  /*38e0*/  BSYNC.RECONVERGENT B0 ;  /* 0x0000000000007941 */ /* 0x000fea0003800200 */
.L_x_202:
[----:B------:R3:W-:Y:S01]  /*38f0*/  @P4 STS.128 [R238+0xd000], RZ ;  /* 0x00d000ffee004388 */ /* 0x0007e20000000c00 */
[----:B------:R-:W-:Y:S01]  /*3900*/  BSSY.RECONVERGENT B0, `(.L_x_204) ;  /* 0x0000017000007945 */ /* 0x000fe20003800200 */
[----:B------:R-:W-:Y:S02]  /*3910*/  LEA R21, R8, UR5, 0x1 ;  /* 0x0000000508157c11 */ /* 0x000fe4000f8e08ff */
[----:B------:R3:W-:Y:S01]  /*3920*/  @P4 STS.128 [R238+0xf000], RZ ;  /* 0x00f000ffee004388 */ /* 0x0007e20000000c00 */
[----:B------:R-:W-:Y:S05]  /*3930*/  @P4 BRA `(.L_x_205) ;  /* 0x00000000004c4947 */ /* 0x000fea0003800000 */
[----:B------:R-:W5:Y:S01]  /*3940*/  LDCU UR4, c[0x0][0x440] ;  /* 0x00008800ff0477ac */ /* 0x000f620008000800 */
[----:B--2---:R-:W-:-:S04]  /*3950*/  IMAD.WIDE.U32 R6, R14, 0x20, RZ ;  /* 0x000000200e067825 */ /* 0x004fc800078e00ff */
[----:B------:R-:W-:Y:S01]  /*3960*/  IMAD.SHL.U32 R8, R15, 0x20, RZ ;  /* 0x000000200f087824 */ /* 0x000fe200078e00ff */
[----:B------:R-:W-:-:S04]  /*3970*/  IADD3 R0, P2, PT, R2, R6, RZ ;  /* 0x0000000602007210 */ /* 0x000fc80007f5e0ff */
[----:B------:R-:W-:Y:S02]  /*3980*/  IADD3.X R8, PT, PT, R5, R7, R8, P2, !PT ;  /* 0x0000000705087210 */ /* 0x000fe400017fe408 */
[----:B------:R-:W-:-:S04]  /*3990*/  LEA R6, P2, R0, R245, 0x1 ;  /* 0x000000f500067211 */ /* 0x000fc800078408ff */
[----:B------:R-:W-:Y:S02]  /*39a0*/  LEA.HI.X R7, R0, R244, R8, 0x1, P2 ;  /* 0x000000f400077211 */ /* 0x000fe400010f0c08 */
[----:B-----5:R-:W-:Y:S02]  /*39b0*/  ISETP.GE.AND P1, PT, R230, UR4, PT ;  /* 0x00000004e6007c0c */ /* 0x020fe4000bf26270 */
        /* <DEDUP_REMOVED lines=11> */
.L_x_205:
[----:B------:R-:W-:Y:S05]  /*3a70*/  BSYNC.RECONVERGENT B0 ;  /* 0x0000000000007941 */ /* 0x000fea0003800200 */
.L_x_204:
[----:B------:R1:W-:Y:S01]  /*3a80*/  @P3 STS.128 [R238+0xd800], RZ ;  /* 0x00d800ffee003388 */ /* 0x0003e20000000c00 */
[----:B------:R-:W-:Y:S03]  /*3a90*/  BSSY.RECONVERGENT B0, `(.L_x_206) ;  /* 0x0000016000007945 */ /* 0x000fe60003800200 */
[----:B------:R1:W-:Y:S01]  /*3aa0*/  @P3 STS.128 [R238+0xf800], RZ ;  /* 0x00f800ffee003388 */ /* 0x0003e20000000c00 */
[----:B------:R-:W-:Y:S05]  /*3ab0*/  @P3 BRA `(.L_x_207) ;  /* 0x00000000004c3947 */ /* 0x000fea0003800000 */
[----:B------:R-:W5:Y:S01]  /*3ac0*/  LDCU UR4, c[0x0][0x440] ;  /* 0x00008800ff0477ac */ /* 0x000f620008000800 */
[----:B------:R-:W-:Y:S02]  /*3ad0*/  IMAD.MOV.U32 R4, RZ, RZ, R2 ;  /* 0x000000ffff047224 */ /* 0x000fe400078e0002 */
[----:B------:R-:W-:Y:S02]  /*3ae0*/  IMAD R0, R15, 0x30, RZ ;  /* 0x000000300f007824 */ /* 0x000fe400078e02ff */
[----:B------:R-:W-:-:S04]  /*3af0*/  IMAD.WIDE.U32 R4, R14, 0x30, R4 ;  /* 0x000000300e047825 */ /* 0x000fc800078e0004 */
[----:B------:R-:W-:Y:S01]  /*3b00*/  IMAD.IADD R0, R5, 0x1, R0 ;  /* 0x0000000105007824 */ /* 0x000fe200078e0200 */
        /* <DEDUP_REMOVED lines=14> */
.L_x_207:
[----:B------:R-:W-:Y:S05]  /*3bf0*/  BSYNC.RECONVERGENT B0 ;  /* 0x0000000000007941 */ /* 0x000fea0003800200 */
.L_x_206:
[----:B------:R-:W-:Y:S01]  /*3c00*/  LDSM.16.M88.4 R12, [R21] ;  /* 0x00000000150c783b */ /* 0x000fe20000000200 */
[----:B------:R-:W-:Y:S01]  /*3c10*/  IMAD.MOV.U32 R98, RZ, RZ, 0x20 ;  /* 0x00000020ff627424 */ /* 0x000fe200078e00ff */
[----:B------:R-:W-:Y:S01]  /*3c20*/  LOP3.LUT P0, RZ, R234, 0x2, RZ, 0xc0, !PT ;  /* 0x00000002eaff7812 */ /* 0x000fe2000780c0ff */
[----:B-1----:R-:W-:Y:S01]  /*3c30*/  VIADD R3, R20, UR5 ;  /* 0x0000000514037c36 */ /* 0x002fe20008000000 */
[----:B------:R-:W1:Y:S01]  /*3c40*/  LDSM.16.M88.4 R32, [R20+UR5+0x8000] ;  /* 0x008000051420783b */ /* 0x000e620008000200 */
[----:B------:R-:W-:Y:S01]  /*3c50*/  IMAD.MOV.U32 R0, RZ, RZ, 0x40 ;  /* 0x00000040ff007424 */ /* 0x000fe200078e00ff */
[----:B------:R-:W-:Y:S02]  /*3c60*/  SEL R98, R98, 0xffffffe0, !P0 ;  /* 0xffffffe062627807 */ /* 0x000fe40004000000 */
[----:B------:R-:W5:Y:S01]  /*3c70*/  LDSM.16.M88.4 R8, [R21+0x2000] ;  /* 0x002000001508783b */ /* 0x000f620000000200 */
[----:B------:R-:W-:Y:S02]  /*3c80*/  LOP3.LUT P0, RZ, R234, 0x4, RZ, 0xc0, !PT ;  /* 0x00000004eaff7812 */ /* 0x000fe4000780c0ff */
[--C-:B------:R-:W-:Y:S01]  /*3c90*/  IMAD.IADD R2, R3, 0x1, R98.reuse ;  /* 0x0000000103027824 */ /* 0x100fe200078e0262 */
[----:B------:R-:W3:Y:S01]  /*3ca0*/  LDSM.16.M88.4 R28, [R20+UR5+0x8800] ;  /* 0x00880005141c783b */ /* 0x000ee20008000200 */
[----:B------:R-:W-:Y:S01]  /*3cb0*/  IMAD.IADD R22, R21, 0x1, R98 ;  /* 0x0000000115167824 */ /* 0x000fe200078e0262 */
[----:B------:R-:W-:-:S02]  /*3cc0*/  SEL R0, R0, 0xffffffc0, !P0 ;  /* 0xffffffc000007807 */ /* 0x000fc40004000000 */
[----:B------:R-:W4:Y:S04]  /*3cd0*/  LDSM.16.M88.4 R24, [R20+UR5+0x9000] ;  /* 0x009000051418783b */ /* 0x000f280008000200 */
[----:B------:R-:W4:Y:S04]  /*3ce0*/  LDSM.16.M88.4 R16, [R20+UR5+0x9800] ;  /* 0x009800051410783b */ /* 0x000f280008000200 */
[----:B------:R-:W-:Y:S04]  /*3cf0*/  LDSM.16.M88.4 R44, [R2+0x8000] ;  /* 0x00800000022c783b */ /* 0x000fe80000000200 */
[----:B--2---:R-:W2:Y:S04]  /*3d00*/  LDSM.16.M88.4 R4, [R22+0x2000] ;  /* 0x002000001604783b */ /* 0x004ea80000000200 */
[----:B------:R-:W2:Y:S04]  /*3d10*/  LDSM.16.M88.4 R52, [R2+0x8800] ;  /* 0x008800000234783b */ /* 0x000ea80000000200 */
[----:B------:R-:W2:Y:S04]  /*3d20*/  LDSM.16.M88.4 R60, [R2+0x9000] ;  /* 0x00900000023c783b */ /* 0x000ea80000000200 */
[----:B------:R-:W2:Y:S01]  /*3d30*/  LDSM.16.M88.4 R56, [R2+0x9800] ;  /* 0x009800000238783b */ /* 0x000ea20000000200 */
[-C--:B-1----:R-:W-:Y:S03]  /*3d40*/  HMMA.16816.F32 R92, R12, R32.reuse, RZ ;  /* 0x000000200c5c723c */ /* 0x082fe600000018ff */
[----:B------:R-:W0:Y:S05]  /*3d50*/  LDGDEPBAR ;  /* 0x00000000000079af */ /* 0x000e2a0000000000 */
[C---:B-----5:R-:W-:Y:S08]  /*3d60*/  HMMA.16816.F32 R76, R8.reuse, R32, RZ ;  /* 0x00000020084c723c */ /* 0x060ff000000018ff */
[-C--:B------:R-:W-:Y:S08]  /*3d70*/  HMMA.16816.F32 R72, R8, R34.reuse, RZ ;  /* 0x000000220848723c */ /* 0x080ff000000018ff */
[----:B------:R-:W-:Y:S08]  /*3d80*/  HMMA.16816.F32 R104, R12, R34, RZ ;  /* 0x000000220c68723c */ /* 0x000ff000000018ff */
[C---:B---3--:R-:W-:Y:S08]  /*3d90*/  HMMA.16816.F32 R64, R8.reuse, R28, RZ ;  /* 0x0000001c0840723c */ /* 0x048ff000000018ff */
[C---:B----4-:R-:W-:Y:S08]  /*3da0*/  HMMA.16816.F32 R36, R8.reuse, R24, RZ ;  /* 0x000000180824723c */ /* 0x050ff000000018ff */
[C---:B------:R-:W-:Y:S08]  /*3db0*/  HMMA.16816.F32 R32, R8.reuse, R16, RZ ;  /* 0x000000100820723c */ /* 0x040ff000000018ff */
[C---:B------:R-:W-:Y:S08]  /*3dc0*/  HMMA.16816.F32 R40, R8.reuse, R30, RZ ;  /* 0x0000001e0828723c */ /* 0x040ff000000018ff */
[C---:B------:R-:W-:Y:S08]  /*3dd0*/  HMMA.16816.F32 R68, R8.reuse, R26, RZ ;  /* 0x0000001a0844723c */ /* 0x040ff000000018ff */
[----:B------:R-:W-:Y:S08]  /*3de0*/  HMMA.16816.F32 R8, R8, R18, RZ ;  /* 0x000000120808723c */ /* 0x000ff000000018ff */
[C---:B------:R-:W-:Y:S08]  /*3df0*/  HMMA.16816.F32 R80, R12.reuse, R16, RZ ;  /* 0x000000100c50723c */ /* 0x040ff000000018ff */
[C---:B------:R-:W-:Y:S01]  /*3e00*/  HMMA.16816.F32 R152, R12.reuse, R18, RZ ;  /* 0x000000120c98723c */ /* 0x040fe200000018ff */
[----:B------:R-:W1:Y:S07]  /*3e10*/  LDSM.16.M88.4 R16, [R22] ;  /* 0x000000001610783b */ /* 0x000e6e0000000200 */
[----:B------:R-:W-:Y:S01]  /*3e20*/  HMMA.16816.F32 R84, R12, R24, RZ ;  /* 0x000000180c54723c */ /* 0x000fe200000018ff */
[----:B------:R-:W-:-:S02]  /*3e30*/  IMAD.IADD R24, R21, 0x1, R0 ;  /* 0x0000000115187824 */ /* 0x000fc400078e0200 */
[----:B------:R-:W-:Y:S02]  /*3e40*/  IMAD.IADD R0, R3, 0x1, R0 ;  /* 0x0000000103007824 */ /* 0x000fe400078e0200 */
[C---:B------:R-:W-:Y:S02]  /*3e50*/  IMAD.IADD R49, R98.reuse, 0x1, R24 ;  /* 0x0000000162317824 */ /* 0x040fe400078e0218 */
[----:B------:R-:W-:Y:S01]  /*3e60*/  IMAD.IADD R3, R98, 0x1, R0 ;  /* 0x0000000162037824 */ /* 0x000fe200078e0200 */
[C---:B------:R-:W-:Y:S08]  /*3e70*/  HMMA.16816.F32 R88, R12.reuse, R28, RZ ;  /* 0x0000001c0c58723c */ /* 0x040ff000000018ff */
[----:B------:R-:W-:Y:S01]  /*3e80*/  HMMA.16816.F32 R108, R12, R30, RZ ;  /* 0x0000001e0c6c723c */ /* 0x000fe200000018ff */
[----:B------:R-:W-:Y:S07]  /*3e90*/  LDSM.16.M88.4 R28, [R0+0x9800] ;  /* 0x00980000001c783b */ /* 0x000fee0000000200 */
[C---:B--2---:R-:W-:Y:S08]  /*3ea0*/  HMMA.16816.F32 R148, R4.reuse, R44, R76 ;  /* 0x0000002c0494723c */ /* 0x044ff0000000184c */
[C---:B------:R-:W-:Y:S08]  /*3eb0*/  HMMA.16816.F32 R64, R4.reuse, R52, R64 ;  /* 0x000000340440723c */ /* 0x040ff00000001840 */
[C---:B------:R-:W-:Y:S01]  /*3ec0*/  HMMA.16816.F32 R136, R4.reuse, R60, R36 ;  /* 0x0000003c0488723c */ /* 0x040fe20000001824 */
[----:B------:R-:W-:Y:S07]  /*3ed0*/  LDSM.16.M88.4 R36, [R0+0x8800] ;  /* 0x008800000024783b */ /* 0x000fee0000000200 */
[C---:B------:R-:W-:Y:S01]  /*3ee0*/  HMMA.16816.F32 R112, R4.reuse, R56, R32 ;  /* 0x000000380470723c */ /* 0x040fe20000001820 */
[----:B------:R-:W-:Y:S07]  /*3ef0*/  LDSM.16.M88.4 R32, [R0+0x9000] ;  /* 0x009000000020783b */ /* 0x000fee0000000200 */
[C---:B------:R-:W-:Y:S08]  /*3f00*/  HMMA.16816.F32 R144, R4.reuse, R46, R72 ;  /* 0x0000002e0490723c */ /* 0x040ff00000001848 */
[C---:B------:R-:W-:Y:S01]  /*3f10*/  HMMA.16816.F32 R140, R4.reuse, R54, R40 ;  /* 0x00000036048c723c */ /* 0x040fe20000001828 */
[----:B------:R-:W-:Y:S07]  /*3f20*/  LDSM.16.M88.4 R40, [R0+0x8000] ;  /* 0x008000000028783b */ /* 0x000fee0000000200 */
[C---:B------:R-:W-:Y:S08]  /*3f30*/  HMMA.16816.F32 R132, R4.reuse, R62, R68 ;  /* 0x0000003e0484723c */ /* 0x040ff00000001844 */
[----:B------:R-:W-:Y:S01]  /*3f40*/  HMMA.16816.F32 R124, R4, R58, R8 ;  /* 0x0000003a047c723c */ /* 0x000fe20000001808 */
[----:B------:R-:W2:Y:S04]  /*3f50*/  LDSM.16.M88.4 R4, [R24+0x2000] ;  /* 0x002000001804783b */ /* 0x000ea80000000200 */
[----:B------:R-:W3:Y:S03]  /*3f60*/  LDSM.16.M88.4 R8, [R24] ;  /* 0x000000001808783b */ /* 0x000ee60000000200 */
[----:B-1----:R-:W-:Y:S08]  /*3f70*/  HMMA.16816.F32 R116, R16, R60, R84 ;  /* 0x0000003c1074723c */ /* 0x002ff00000001854 */
[----:B------:R-:W-:Y:S01]  /*3f80*/  HMMA.16816.F32 R156, R12, R26, RZ ;  /* 0x0000001a0c9c723c */ /* 0x000fe200000018ff */
[----:B------:R-:W-:Y:S07]  /*3f90*/  LDSM.16.M88.4 R12, [R49+0x2000] ;  /* 0x00200000310c783b */ /* 0x000fee0000000200 */
[C---:B------:R-:W-:Y:S01]  /*3fa0*/  HMMA.16816.F32 R120, R16.reuse, R52, R88 ;  /* 0x000000341078723c */ /* 0x040fe20000001858 */
[----:B------:R-:W-:Y:S07]  /*3fb0*/  LDSM.16.M88.4 R88, [R3+0x8800] ;  /* 0x008800000358783b */ /* 0x000fee0000000200 */
[C---:B------:R-:W-:Y:S01]  /*3fc0*/  HMMA.16816.F32 R84, R16.reuse, R54, R108 ;  /* 0x000000361054723c */ /* 0x040fe2000000186c */
[----:B------:R-:W1:Y:S04]  /*3fd0*/  LDSM.16.M88.4 R52, [R3+0x8000] ;  /* 0x008000000334783b */ /* 0x000e680000000200 */
[----:B------:R-:W4:Y:S03]  /*3fe0*/  LDSM.16.M88.4 R108, [R3+0x9000] ;  /* 0x00900000036c783b */ /* 0x000f260000000200 */
[C---:B------:R-:W-:Y:S08]  /*3ff0*/  HMMA.16816.F32 R128, R16.reuse, R44, R92 ;  /* 0x0000002c1080723c */ /* 0x040ff0000000185c */
[C---:B------:R-:W-:Y:S01]  /*4000*/  HMMA.16816.F32 R92, R16.reuse, R46, R104 ;  /* 0x0000002e105c723c */ /* 0x040fe20000001868 */
[----:B------:R-:W5:Y:S07]  /*4010*/  LDSM.16.M88.4 R104, [R3+0x9800] ;  /* 0x009800000368783b */ /* 0x000f6e0000000200 */
[C---:B------:R-:W-:Y:S08]  /*4020*/  HMMA.16816.F32 R100, R16.reuse, R56, R80 ;  /* 0x000000381064723c */ /* 0x040ff00000001850 */
[C---:B------:R-:W-:Y:S08]  /*4030*/  HMMA.16816.F32 R80, R16.reuse, R62, R156 ;  /* 0x0000003e1050723c */ /* 0x040ff0000000189c */
[----:B------:R-:W-:Y:S01]  /*4040*/  HMMA.16816.F32 R76, R16, R58, R152 ;  /* 0x0000003a104c723c */ /* 0x000fe20000001898 */
[----:B------:R-:W5:Y:S07]  /*4050*/  LDSM.16.M88.4 R16, [R49] ;  /* 0x000000003110783b */ /* 0x000f6e0000000200 */
        /* <DEDUP_REMOVED lines=9> */
[C---:B------:R-:W-:Y:S01]  /*40f0*/  HMMA.16816.F32 R92, R8.reuse, R42, R92 ;  /* 0x0000002a085c723c */ /* 0x040fe2000000185c */
[----:B------:R-:W-:Y:S07]  /*4100*/  LDSM.16.M88.4 R40, [R20+UR5+0xa800] ;  /* 0x00a800051428783b */ /* 0x000fee0008000200 */
[C---:B------:R-:W-:Y:S08]  /*4110*/  HMMA.16816.F32 R120, R8.reuse, R36, R120 ;  /* 0x000000240878723c */ /* 0x040ff00000001878 */
[C---:B------:R-:W-:Y:S01]  /*4120*/  HMMA.16816.F32 R148, R8.reuse, R38, R84 ;  /* 0x000000260894723c */ /* 0x040fe20000001854 */
[----:B------:R-:W-:Y:S07]  /*4130*/  LDSM.16.M88.4 R36, [R20+UR5+0xb000] ;  /* 0x00b000051424783b */ /* 0x000fee0008000200 */
[C---:B------:R-:W-:Y:S08]  /*4140*/  HMMA.16816.F32 R152, R8.reuse, R32, R116 ;  /* 0x000000200898723c */ /* 0x040ff00000001874 */
[C---:B------:R-:W-:Y:S01]  /*4150*/  HMMA.16816.F32 R144, R8.reuse, R34, R80 ;  /* 0x000000220890723c */ /* 0x040fe20000001850 */
[----:B------:R-:W-:Y:S07]  /*4160*/  LDSM.16.M88.4 R32, [R20+UR5+0xb800] ;  /* 0x00b800051420783b */ /* 0x000fee0008000200 */
[C---:B------:R-:W-:Y:S08]  /*4170*/  HMMA.16816.F32 R124, R8.reuse, R28, R100 ;  /* 0x0000001c087c723c */ /* 0x040ff00000001864 */
[----:B------:R-:W-:Y:S01]  /*4180*/  HMMA.16816.F32 R140, R8, R30, R76 ;  /* 0x0000001e088c723c */ /* 0x000fe2000000184c */
[----:B------:R-:W2:Y:S04]  /*4190*/  LDSM.16.M88.4 R8, [R21+0x6000] ;  /* 0x006000001508783b */ /* 0x000ea80000000200 */
[----:B------:R-:W-:Y:S03]  /*41a0*/  LDSM.16.M88.4 R28, [R2+0xa000] ;  /* 0x00a00000021c783b */ /* 0x000fe60000000200 */
[C---:B-1----:R-:W-:Y:S08]  /*41b0*/  HMMA.16816.F32 R136, R12.reuse, R52, R72 ;  /* 0x000000340c88723c */ /* 0x042ff00000001848 */
[C---:B----4-:R-:W-:Y:S01]  /*41c0*/  HMMA.16816.F32 R72, R12.reuse, R110, R44 ;  /* 0x0000006e0c48723c */ /* 0x050fe2000000182c */
[----:B------:R-:W1:Y:S07]  /*41d0*/  LDSM.16.M88.4 R44, [R20+UR5+0xa000] ;  /* 0x00a00005142c783b */ /* 0x000e6e0008000200 */
[C---:B------:R-:W-:Y:S08]  /*41e0*/  HMMA.16816.F32 R132, R12.reuse, R54, R68 ;  /* 0x000000360c84723c */ /* 0x040ff00000001844 */
[C---:B------:R-:W-:Y:S08]  /*41f0*/  HMMA.16816.F32 R80, R12.reuse, R90, R60 ;  /* 0x0000005a0c50723c */ /* 0x040ff0000000183c */
[C---:B------:R-:W-:Y:S08]  /*4200*/  HMMA.16816.F32 R84, R12.reuse, R88, R64 ;  /* 0x000000580c54723c */ /* 0x040ff00000001840 */
[C---:B------:R-:W-:Y:S01]  /*4210*/  HMMA.16816.F32 R76, R12.reuse, R108, R56 ;  /* 0x0000006c0c4c723c */ /* 0x040fe20000001838 */
[----:B------:R-:W-:Y:S07]  /*4220*/  LDSM.16.M88.4 R56, [R2+0xb000] ;  /* 0x00b000000238783b */ /* 0x000fee0000000200 */
[C---:B-----5:R-:W-:Y:S01]  /*4230*/  HMMA.16816.F32 R68, R12.reuse, R104, R112 ;  /* 0x000000680c44723c */ /* 0x060fe20000001870 */
[----:B------:R-:W-:Y:S07]  /*4240*/  LDSM.16.M88.4 R112, [R2+0xb800] ;  /* 0x00b800000270783b */ /* 0x000fee0000000200 */
[----:B------:R-:W-:Y:S01]  /*4250*/  HMMA.16816.F32 R60, R12, R106, R4 ;  /* 0x0000006a0c3c723c */ /* 0x000fe20000001804 */
[----:B------:R-:W3:Y:S04]  /*4260*/  LDSM.16.M88.4 R12, [R21+0x4000] ;  /* 0x00400000150c783b */ /* 0x000ee80000000200 */
[----:B------:R-:W4:Y:S03]  /*4270*/  LDSM.16.M88.4 R4, [R22+0x6000] ;  /* 0x006000001604783b */ /* 0x000f260000000200 */
[C---:B------:R-:W-:Y:S01]  /*4280*/  HMMA.16816.F32 R64, R16.reuse, R52, R128 ;  /* 0x000000341040723c */ /* 0x040fe20000001880 */
[----:B------:R-:W-:Y:S07]  /*4290*/  LDSM.16.M88.4 R20, [R22+0x4000] ;  /* 0x004000001614783b */ /* 0x000fee0000000200 */
[C---:B------:R-:W-:Y:S01]  /*42a0*/  HMMA.16816.F32 R92, R16.reuse, R54, R92 ;  /* 0x00000036105c723c */ /* 0x040fe2000000185c */
[----:B------:R-:W5:Y:S07]  /*42b0*/  LDSM.16.M88.4 R52, [R2+0xa800] ;  /* 0x00a800000234783b */ /* 0x000f6e0000000200 */
[C---:B------:R-:W-:Y:S08]  /*42c0*/  HMMA.16816.F32 R100, R16.reuse, R88, R120 ;  /* 0x000000581064723c */ /* 0x040ff00000001878 */
[----:B------:R-:W-:Y:S08]  /*42d0*/  HMMA.16816.F32 R120, R16, R108, R152 ;  /* 0x0000006c1078723c */ /* 0x000ff00000001898 */
[----:B--2---:R-:W-:Y:S08]  /*42e0*/  HMMA.16816.F32 R128, R8, R40, R84 ;  /* 0x000000280880723c */ /* 0x004ff00000001854 */
[C---:B------:R-:W-:Y:S08]  /*42f0*/  HMMA.16816.F32 R108, R16.reuse, R110, R144 ;  /* 0x0000006e106c723c */ /* 0x040ff00000001890 */
[----:B------:R-:W-:Y:S08]  /*4300*/  HMMA.16816.F32 R124, R16, R104, R124 ;  /* 0x00000068107c723c */ /* 0x000ff0000000187c */
[----:B------:R-:W-:Y:S08]  /*4310*/  HMMA.16816.F32 R84, R8, R42, R80 ;  /* 0x0000002a0854723c */ /* 0x000ff00000001850 */
[C---:B------:R-:W-:Y:S08]  /*4320*/  HMMA.16816.F32 R116, R16.reuse, R90, R148 ;  /* 0x0000005a1074723c */ /* 0x040ff00000001894 */
[----:B------:R-:W-:Y:S08]  /*4330*/  HMMA.16816.F32 R104, R16, R106, R140 ;  /* 0x0000006a1068723c */ /* 0x000ff0000000188c */
[C---:B-1----:R-:W-:Y:S08]  /*4340*/  HMMA.16816.F32 R132, R8.reuse, R46, R132 ;  /* 0x0000002e0884723c */ /* 0x042ff00000001884 */
        /* <DEDUP_REMOVED lines=8> */
[----:B------:R-:W-:Y:S08]  /*43d0*/  HMMA.16816.F32 R72, R12, R38, R108 ;  /* 0x000000260c48723c */ /* 0x000ff0000000186c */
[C---:B----4-:R-:W-:Y:S08]  /*43e0*/  HMMA.16816.F32 R100, R4.reuse, R30, R132 ;  /* 0x0000001e0464723c */ /* 0x050ff00000001884 */
[----:B-----5:R-:W-:Y:S08]  /*43f0*/  HMMA.16816.F32 R108, R4, R52, R128 ;  /* 0x00000034046c723c */ /* 0x020ff00000001880 */
[C---:B------:R-:W-:Y:S08]  /*4400*/  HMMA.16816.F32 R40, R12.reuse, R42, R116 ;  /* 0x0000002a0c28723c */ /* 0x040ff00000001874 */
[----:B------:R-:W-:Y:S01]  /*4410*/  HMMA.16816.F32 R64, R12, R36, R120 ;  /* 0x000000240c40723c */ /* 0x000fe20000001878 */
[----:B------:R-:W-:Y:S07]  /*4420*/  LDSM.16.M88.4 R36, [R0+0xa000] ;  /* 0x00a000000024783b */ /* 0x000fee0000000200 */
[C---:B------:R-:W-:Y:S08]  /*4430*/  HMMA.16816.F32 R88, R4.reuse, R28, R88 ;  /* 0x0000001c0458723c */ /* 0x040ff00000001858 */
[C---:B------:R-:W-:Y:S08]  /*4440*/  HMMA.16816.F32 R84, R4.reuse, R54, R84 ;  /* 0x000000360454723c */ /* 0x040ff00000001854 */
[C---:B------:R-:W-:Y:S08]  /*4450*/  HMMA.16816.F32 R140, R4.reuse, R56, R80 ;  /* 0x00000038048c723c */ /* 0x040ff00000001850 */
[C---:B------:R-:W-:Y:S01]  /*4460*/  HMMA.16816.F32 R136, R4.reuse, R58, R76 ;  /* 0x0000003a0488723c */ /* 0x040fe2000000184c */
[----:B------:R-:W-:Y:S07]  /*4470*/  LDSM.16.M88.4 R76, [R3+0xb000] ;  /* 0x00b00000034c783b */ /* 0x000fee0000000200 */
[C---:B------:R-:W-:Y:S08]  /*4480*/  HMMA.16816.F32 R132, R4.reuse, R112, R68 ;  /* 0x000000700484723c */ /* 0x040ff00000001844 */
[----:B------:R-:W-:Y:S01]  /*4490*/  HMMA.16816.F32 R128, R4, R114, R16 ;  /* 0x000000720480723c */ /* 0x000fe20000001810 */
[----:B------:R-:W1:Y:S04]  /*44a0*/  LDSM.16.M88.4 R4, [R24+0x6000] ;  /* 0x006000001804783b */ /* 0x000e680000000200 */
[----:B------:R-:W-:Y:S03]  /*44b0*/  LDSM.16.M88.4 R16, [R49+0x4000] ;  /* 0x004000003110783b */ /* 0x000fe60000000200 */
[----:B------:R-:W-:Y:S01]  /*44c0*/  HMMA.16816.F32 R68, R20, R28, R8 ;  /* 0x0000001c1444723c */ /* 0x000fe20000001808 */
[----:B------:R-:W2:Y:S04]  /*44d0*/  LDSM.16.M88.4 R8, [R24+0x4000] ;  /* 0x004000001808783b */ /* 0x000ea80000000200 */
[----:B------:R-:W-:Y:S03]  /*44e0*/  LDSM.16.M88.4 R24, [R0+0xb800] ;  /* 0x00b800000018783b */ /* 0x000fe60000000200 */
[C---:B------:R-:W-:Y:S08]  /*44f0*/  HMMA.16816.F32 R124, R12.reuse, R32, R124 ;  /* 0x000000200c7c723c */ /* 0x040ff0000000187c */
[----:B------:R-:W-:Y:S01]  /*4500*/  HMMA.16816.F32 R104, R12, R34, R104 ;  /* 0x000000220c68723c */ /* 0x000fe20000001868 */
[----:B------:R-:W3:Y:S04]  /*4510*/  LDSM.16.M88.4 R32, [R0+0xa800] ;  /* 0x00a800000020783b */ /* 0x000ee80000000200 */
[----:B------:R-:W-:Y:S03]  /*4520*/  LDSM.16.M88.4 R12, [R49+0x6000] ;  /* 0x00600000310c783b */ /* 0x000fe60000000200 */
[C---:B------:R-:W-:Y:S01]  /*4530*/  HMMA.16816.F32 R80, R20.reuse, R30, R44 ;  /* 0x0000001e1450723c */ /* 0x040fe2000000182c */
[----:B------:R4:W5:Y:S04]  /*4540*/  LDSM.16.M88.4 R28, [R0+0xb000] ;  /* 0x00b00000001c783b */ /* 0x0009680000000200 */
[----:B------:R-:W-:Y:S03]  /*4550*/  LDSM.16.M88.4 R44, [R3+0xa800] ;  /* 0x00a80000032c783b */ /* 0x000fe60000000200 */
[C---:B------:R-:W-:Y:S01]  /*4560*/  HMMA.16816.F32 R116, R20.reuse, R54, R40 ;  /* 0x000000361474723c */ /* 0x040fe20000001828 */
[----:B------:R-:W5:Y:S07]  /*4570*/  LDSM.16.M88.4 R40, [R3+0xa000] ;  /* 0x00a000000328783b */ /* 0x000f6e0000000200 */
[C---:B------:R-:W-:Y:S08]  /*4580*/  HMMA.16816.F32 R120, R20.reuse, R52, R60 ;  /* 0x000000341478723c */ /* 0x040ff0000000183c */
[----:B------:R-:W-:Y:S01]  /*4590*/  HMMA.16816.F32 R92, R20, R56, R64 ;  /* 0x00000038145c723c */ /* 0x000fe20000001840 */
[----:B----4-:R-:W-:-:S05]  /*45a0*/  IMAD.SHL.U32 R0, R234, 0x2, RZ ;  /* 0x00000002ea007824 */ /* 0x010fca00078e00ff */
[----:B------:R-:W-:Y:S02]  /*45b0*/  LOP3.LUT R0, R0, 0x6, RZ, 0xc0, !PT ;  /* 0x0000000600007812 */ /* 0x000fe400078ec0ff */
[----:B------:R-:W-:Y:S01]  /*45c0*/  HMMA.16816.F32 R64, R20, R58, R72 ;  /* 0x0000003a1440723c */ /* 0x000fe20000001848 */
[----:B------:R4:W5:Y:S01]  /*45d0*/  LDSM.16.M88.4 R72, [R3+0xb800] ;  /* 0x00b800000348783b */ /* 0x0009620000000200 */
[----:B------:R-:W-:-:S04]  /*45e0*/  DEPBAR.LE SB0, 0x0 ;  /* 0x000080000000791a */ /* 0x000fc80000000000 */
[----:B------:R-:W-:Y:S02]  /*45f0*/  IMAD R0, R50, 0x40, R0 ;  /* 0x0000004032007824 */ /* 0x000fe400078e0200 */
[C---:B------:R-:W-:Y:S02]  /*4600*/  HMMA.16816.F32 R60, R20.reuse, R112, R124 ;  /* 0x00000070143c723c */ /* 0x040fe4000000187c */
[C---:B------:R-:W-:Y:S01]  /*4610*/  VIADD R2, R0.reuse, 0x8 ;  /* 0x0000000800027836 */ /* 0x040fe20000000000 */
[-C--:B------:R-:W-:Y:S01]  /*4620*/  ISETP.GE.AND P5, PT, R0, R48.reuse, PT ;  /* 0x000000300000720c */ /* 0x080fe20003fa6270 */
[----:B------:R-:W-:Y:S03]  /*4630*/  BAR.SYNC.DEFER_BLOCKING 0x0 ;  /* 0x0000000000007b1d */ /* 0x000fe60000010000 */
[----:B------:R-:W-:Y:S01]  /*4640*/  ISETP.GE.AND P3, PT, R2, R48, PT ;  /* 0x000000300200720c */ /* 0x000fe20003f66270 */
[----:B------:R-:W-:Y:S01]  /*4650*/  HMMA.16816.F32 R52, R20, R114, R104 ;  /* 0x000000721434723c */ /* 0x000fe20000001868 */
[----:B------:R-:W-:-:S05]  /*4660*/  VIADD R2, R0, 0x10 ;  /* 0x0000001000027836 */ /* 0x000fca0000000000 */
[----:B------:R-:W-:Y:S01]  /*4670*/  ISETP.GE.AND P1, PT, R2, R48, PT ;  /* 0x000000300200720c */ /* 0x000fe20003f26270 */
[C---:B------:R-:W-:Y:S01]  /*4680*/  VIADD R2, R0.reuse, 0x11 ;  /* 0x0000001100027836 */ /* 0x040fe20000000000 */
[----:B-1----:R-:W-:Y:S01]  /*4690*/  HMMA.16816.F32 R20, R4, R36, R88 ;  /* 0x000000240414723c */ /* 0x002fe20000001858 */
[----:B----4-:R-:W-:-:S05]  /*46a0*/  VIADD R3, R0, 0x1 ;  /* 0x0000000100037836 */ /* 0x010fca0000000000 */
[----:B------:R-:W-:Y:S02]  /*46b0*/  ISETP.GE.AND P4, PT, R3, R48, PT ;  /* 0x000000300300720c */ /* 0x000fe40003f86270 */
[----:B--2---:R-:W-:Y:S08]  /*46c0*/  HMMA.16816.F32 R56, R8, R36, R68 ;  /* 0x000000240838723c */ /* 0x004ff00000001844 */
[-C--:B------:R-:W-:Y:S08]  /*46d0*/  HMMA.16816.F32 R68, R4, R38.reuse, R100 ;  /* 0x000000260444723c */ /* 0x080ff00000001864 */
[C---:B------:R-:W-:Y:S08]  /*46e0*/  HMMA.16816.F32 R36, R8.reuse, R38, R80 ;  /* 0x000000260824723c */ /* 0x040ff00000001850 */
[C---:B---3--:R-:W-:Y:S08]  /*46f0*/  HMMA.16816.F32 R112, R8.reuse, R32, R120 ;  /* 0x000000200870723c */ /* 0x048ff00000001878 */
[C---:B-----5:R-:W-:Y:S08]  /*4700*/  HMMA.16816.F32 R120, R8.reuse, R30, R64 ;  /* 0x0000001e0878723c */ /* 0x060ff00000001840 */
[C---:B------:R-:W-:Y:S08]  /*4710*/  HMMA.16816.F32 R64, R8.reuse, R24, R60 ;  /* 0x000000180840723c */ /* 0x040ff0000000183c */
[C---:B------:R-:W-:Y:S08]  /*4720*/  HMMA.16816.F32 R116, R8.reuse, R34, R116 ;  /* 0x000000220874723c */ /* 0x040ff00000001874 */
[C---:B------:R-:W-:Y:S08]  /*4730*/  HMMA.16816.F32 R92, R8.reuse, R28, R92 ;  /* 0x0000001c085c723c */ /* 0x040ff0000000185c */
[----:B------:R-:W-:Y:S08]  /*4740*/  HMMA.16816.F32 R60, R8, R26, R52 ;  /* 0x0000001a083c723c */ /* 0x000ff00000001834 */
[-C--:B------:R-:W-:Y:S08]  /*4750*/  HMMA.16816.F32 R8, R12, R40.reuse, R20 ;  /* 0x000000280c08723c */ /* 0x080ff00000001814 */
[----:B------:R-:W-:Y:S08]  /*4760*/  HMMA.16816.F32 R20, R16, R40, R56 ;  /* 0x000000281014723c */ /* 0x000ff00000001838 */
[----:B------:R-:W-:Y:S03]  /*4770*/  HMMA.16816.F32 R80, R4, R32, R108 ;  /* 0x000000200450723c */ /* 0x000fe6000000186c */
[----:B------:R-:W-:-:S02]  /*4780*/  FSEL R51, R10, -INF , !P5 ;  /* 0xff8000000a337808 */ /* 0x000fc40006800000 */
[----:B------:R-:W-:Y:S02]  /*4790*/  FSEL R49, R8, -INF , !P5 ;  /* 0xff80000008317808 */ /* 0x000fe40006800000 */
[----:B------:R-:W-:Y:S01]  /*47a0*/  FSEL R50, R11, -INF , !P4 ;  /* 0xff8000000b327808 */ /* 0x000fe20006000000 */
[C---:B------:R-:W-:Y:S03]  /*47b0*/  HMMA.16816.F32 R84, R4.reuse, R34, R84 ;  /* 0x000000220454723c */ /* 0x040fe60000001854 */
[----:B------:R-:W-:Y:S02]  /*47c0*/  FSEL R57, R22, -INF , !P5 ;  /* 0xff80000016397808 */ /* 0x000fe40006800000 */
[----:B------:R-:W-:Y:S02]  /*47d0*/  FSEL R53, R20, -INF , !P5 ;  /* 0xff80000014357808 */ /* 0x000fe40006800000 */
[----:B------:R-:W-:Y:S01]  /*47e0*/  ISETP.GE.AND P5, PT, R2, R48, PT ;  /* 0x000000300200720c */ /* 0x000fe20003fa6270 */
[----:B------:R-:W-:Y:S01]  /*47f0*/  HMMA.16816.F32 R88, R4, R28, R140 ;  /* 0x0000001c0458723c */ /* 0x000fe2000000188c */
[----:B------:R-:W-:Y:S01]  /*4800*/  VIADD R2, R0, 0x18 ;  /* 0x0000001800027836 */ /* 0x000fe20000000000 */
[----:B------:R-:W-:-:S02]  /*4810*/  FSEL R56, R23, -INF , !P4 ;  /* 0xff80000017387808 */ /* 0x000fc40006000000 */
[----:B------:R-:W-:-:S04]  /*4820*/  FSEL R52, R21, -INF , !P4 ;  /* 0xff80000015347808 */ /* 0x000fc80006000000 */
[C---:B------:R-:W-:Y:S08]  /*4830*/  HMMA.16816.F32 R100, R4.reuse, R30, R136 ;  /* 0x0000001e0464723c */ /* 0x040ff00000001888 */
[C---:B------:R-:W-:Y:S08]  /*4840*/  HMMA.16816.F32 R108, R4.reuse, R24, R132 ;  /* 0x00000018046c723c */ /* 0x040ff00000001884 */
[----:B------:R-:W-:Y:S01]  /*4850*/  HMMA.16816.F32 R104, R4, R26, R128 ;  /* 0x0000001a0468723c */ /* 0x000fe20000001880 */
[----:B------:R-:W-:-:S05]  /*4860*/  VIADD R4, R0, 0x9 ;  /* 0x0000000900047836 */ /* 0x000fca0000000000 */
[----:B------:R-:W-:Y:S02]  /*4870*/  ISETP.GE.AND P2, PT, R4, R48, PT ;  /* 0x000000300400720c */ /* 0x000fe40003f46270 */
[-C--:B------:R-:W-:Y:S08]  /*4880*/  HMMA.16816.F32 R24, R12, R42.reuse, R68 ;  /* 0x0000002a0c18723c */ /* 0x080ff00000001844 */
[----:B------:R-:W-:Y:S08]  /*4890*/  HMMA.16816.F32 R40, R16, R42, R36 ;  /* 0x0000002a1028723c */ /* 0x000ff00000001824 */
[----:B------:R-:W-:Y:S03]  /*48a0*/  HMMA.16816.F32 R28, R12, R44, R80 ;  /* 0x0000002c0c1c723c */ /* 0x000fe60000001850 */
[----:B------:R-:W-:-:S02]  /*48b0*/  FSEL R24, R24, -INF , !P3 ;  /* 0xff80000018187808 */ /* 0x000fc40005800000 */
[----:B------:R-:W-:-:S03]  /*48c0*/  FSEL R25, R25, -INF , !P2 ;  /* 0xff80000019197808 */ /* 0x000fc60005000000 */
[C---:B------:R-:W-:Y:S03]  /*48d0*/  HMMA.16816.F32 R32, R12.reuse, R46, R84 ;  /* 0x0000002e0c20723c */ /* 0x040fe60000001854 */
[----:B------:R-:W-:Y:S02]  /*48e0*/  FSEL R55, R42, -INF , !P3 ;  /* 0xff8000002a377808 */ /* 0x000fe40005800000 */
[----:B------:R-:W-:Y:S02]  /*48f0*/  FSEL R42, R40, -INF , !P3 ;  /* 0xff800000282a7808 */ /* 0x000fe40005800000 */
[----:B------:R-:W-:Y:S01]  /*4900*/  FSEL R40, R27, -INF , !P2 ;  /* 0xff8000001b287808 */ /* 0x000fe20005000000 */
[----:B------:R-:W-:Y:S01]  /*4910*/  HMMA.16816.F32 R36, R12, R76, R88 ;  /* 0x0000004c0c24723c */ /* 0x000fe20000001858 */
[----:B------:R-:W-:Y:S02]  /*4920*/  FSEL R54, R43, -INF , !P2 ;  /* 0xff8000002b367808 */ /* 0x000fe40005000000 */
[----:B------:R-:W-:-:S02]  /*4930*/  FSEL R41, R41, -INF , !P2 ;  /* 0xff80000029297808 */ /* 0x000fc40005000000 */
[----:B------:R-:W-:Y:S02]  /*4940*/  FSEL R89, R30, -INF , !P1 ;  /* 0xff8000001e597808 */ /* 0x000fe40004800000 */
[----:B------:R-:W-:Y:S01]  /*4950*/  FSEL R43, R28, -INF , !P1 ;  /* 0xff8000001c2b7808 */ /* 0x000fe20004800000 */
[----:B------:R-:W-:Y:S01]  /*4960*/  HMMA.16816.F32 R100, R12, R78, R100 ;  /* 0x0000004e0c64723c */ /* 0x000fe20000001864 */
[----:B------:R-:W-:-:S07]  /*4970*/  FSEL R88, R31, -INF , !P5 ;  /* 0xff8000001f587808 */ /* 0x000fce0006800000 */
[C---:B------:R-:W-:Y:S08]  /*4980*/  HMMA.16816.F32 R108, R12.reuse, R72, R108 ;  /* 0x000000480c6c723c */ /* 0x040ff0000000186c */
[----:B------:R-:W-:Y:S08]  /*4990*/  HMMA.16816.F32 R104, R12, R74, R104 ;  /* 0x0000004a0c68723c */ /* 0x000ff00000001868 */
[----:B------:R-:W-:Y:S01]  /*49a0*/  HMMA.16816.F32 R12, R16, R44, R112 ;  /* 0x0000002c100c723c */ /* 0x000fe20000001870 */
[----:B------:R-:W-:-:S02]  /*49b0*/  FSEL R44, R9, -INF , !P4 ;  /* 0xff800000092c7808 */ /* 0x000fc40006000000 */
[-C--:B------:R-:W-:Y:S01]  /*49c0*/  ISETP.GE.AND P4, PT, R2, R48.reuse, PT ;  /* 0x000000300200720c */ /* 0x080fe20003f86270 */
[----:B------:R-:W-:Y:S01]  /*49d0*/  VIADD R2, R0, 0x19 ;  /* 0x0000001900027836 */ /* 0x000fe20000000000 */
[----:B------:R-:W-:Y:S02]  /*49e0*/  FSEL R45, R26, -INF , !P3 ;  /* 0xff8000001a2d7808 */ /* 0x000fe40005800000 */
[----:B------:R-:W-:Y:S01]  /*49f0*/  FSEL R112, R34, -INF , !P4 ;  /* 0xff80000022707808 */ /* 0x000fe20006000000 */
[----:B------:R-:W-:Y:S01]  /*4a00*/  HMMA.16816.F32 R8, R16, R46, R116 ;  /* 0x0000002e1008723c */ /* 0x000fe20000001874 */
[----:B------:R-:W-:Y:S01]  /*4a10*/  ISETP.GE.AND P3, PT, R2, R48, PT ;  /* 0x000000300200720c */ /* 0x000fe20003f66270 */
[----:B------:R-:W-:Y:S01]  /*4a20*/  VIADD R2, R0, 0x20 ;  /* 0x0000002000027836 */ /* 0x000fe20000000000 */
[----:B------:R-:W-:Y:S02]  /*4a30*/  FSEL R47, R29, -INF , !P5 ;  /* 0xff8000001d2f7808 */ /* 0x000fe40006800000 */
[----:B------:R-:W-:-:S02]  /*4a40*/  FSEL R113, R35, -INF , !P3 ;  /* 0xff80000023717808 */ /* 0x000fc40005800000 */
[-C--:B------:R-:W-:Y:S01]  /*4a50*/  ISETP.GE.AND P2, PT, R2, R48.reuse, PT ;  /* 0x000000300200720c */ /* 0x080fe20003f46270 */
[----:B------:R-:W-:Y:S01]  /*4a60*/  VIADD R2, R0, 0x21 ;  /* 0x0000002100027836 */ /* 0x000fe20000000000 */
[C---:B------:R-:W-:Y:S01]  /*4a70*/  HMMA.16816.F32 R4, R16.reuse, R76, R92 ;  /* 0x0000004c1004723c */ /* 0x040fe2000000185c */
[----:B------:R-:W-:Y:S02]  /*4a80*/  FSEL R46, R32, -INF , !P4 ;  /* 0xff800000202e7808 */ /* 0x000fe40006000000 */
[----:B------:R-:W-:Y:S02]  /*4a90*/  FSEL R160, R14, -INF , !P1 ;  /* 0xff8000000ea07808 */ /* 0x000fe40004800000 */
[----:B------:R-:W-:Y:S02]  /*4aa0*/  FSEL R159, R12, -INF , !P1 ;  /* 0xff8000000c9f7808 */ /* 0x000fe40004800000 */
[----:B------:R-:W-:Y:S01]  /*4ab0*/  ISETP.GE.AND P1, PT, R2, R48, PT ;  /* 0x000000300200720c */ /* 0x000fe20003f26270 */
[----:B------:R-:W-:Y:S01]  /*4ac0*/  VIADD R2, R0, 0x28 ;  /* 0x0000002800027836 */ /* 0x000fe20000000000 */
[----:B------:R-:W-:Y:S01]  /*4ad0*/  FSEL R158, R15, -INF , !P5 ;  /* 0xff8000000f9e7808 */ /* 0x000fe20006800000 */
[----:B------:R-:W-:Y:S01]  /*4ae0*/  HMMA.16816.F32 R20, R16, R78, R120 ;  /* 0x0000004e1014723c */ /* 0x000fe20000001878 */
[----:B------:R-:W-:-:S02]  /*4af0*/  FSEL R156, R13, -INF , !P5 ;  /* 0xff8000000d9c7808 */ /* 0x000fc40006800000 */
[-C--:B------:R-:W-:Y:S01]  /*4b00*/  ISETP.GE.AND P5, PT, R2, R48.reuse, PT ;  /* 0x000000300200720c */ /* 0x080fe20003fa6270 */
[----:B------:R-:W-:Y:S01]  /*4b10*/  VIADD R2, R0, 0x29 ;  /* 0x0000002900027836 */ /* 0x000fe20000000000 */
[----:B------:R-:W-:Y:S02]  /*4b20*/  FSEL R13, R33, -INF , !P3 ;  /* 0xff800000210d7808 */ /* 0x000fe40005800000 */
[----:B------:R-:W-:Y:S01]  /*4b30*/  FSEL R150, R11, -INF , !P3 ;  /* 0xff8000000b967808 */ /* 0x000fe20005800000 */
[C---:B------:R-:W-:Y:S01]  /*4b40*/  HMMA.16816.F32 R28, R16.reuse, R72, R64 ;  /* 0x00000048101c723c */ /* 0x040fe20000001840 */
[----:B------:R-:W-:Y:S02]  /*4b50*/  FSEL R149, R9, -INF , !P3 ;  /* 0xff80000009957808 */ /* 0x000fe40005800000 */
[----:B------:R-:W-:Y:S02]  /*4b60*/  ISETP.GE.U32.AND P3, PT, R48, 0x41, PT ;  /* 0x000000413000780c */ /* 0x000fe40003f66070 */
[----:B------:R-:W-:Y:S01]  /*4b70*/  ISETP.GE.AND P6, PT, R2, R48, PT ;  /* 0x000000300200720c */ /* 0x000fe20003fc6270 */
[----:B------:R-:W-:Y:S01]  /*4b80*/  VIADD R2, R0, 0x30 ;  /* 0x0000003000027836 */ /* 0x000fe20000000000 */
[----:B------:R-:W-:Y:S01]  /*4b90*/  P2R R12, PR, RZ, 0x20 ;  /* 0x00000020ff0c7803 */ /* 0x000fe20000000000 */
[----:B------:R-:W-:Y:S01]  /*4ba0*/  HMMA.16816.F32 R16, R16, R74, R60 ;  /* 0x0000004a1010723c */ /* 0x000fe2000000183c */
[----:B------:R-:W-:-:S02]  /*4bb0*/  FSEL R157, R10, -INF , !P4 ;  /* 0xff8000000a9d7808 */ /* 0x000fc40006000000 */
[----:B------:R-:W-:Y:S01]  /*4bc0*/  ISETP.GE.AND P5, PT, R2, R48, PT ;  /* 0x000000300200720c */ /* 0x000fe20003fa6270 */
[----:B------:R-:W-:Y:S01]  /*4bd0*/  VIADD R2, R0, 0x31 ;  /* 0x0000003100027836 */ /* 0x000fe20000000000 */
[----:B------:R-:W-:Y:S02]  /*4be0*/  FSEL R151, R8, -INF , !P4 ;  /* 0xff80000008977808 */ /* 0x000fe40006000000 */
[----:B------:R-:W-:Y:S02]  /*4bf0*/  FSEL R177, R6, -INF , !P2 ;  /* 0xff80000006b17808 */ /* 0x000fe40005000000 */
[----:B------:R-:W-:Y:S02]  /*4c00*/  FSEL R180, R38, -INF , !P2 ;  /* 0xff80000026b47808 */ /* 0x000fe40005000000 */
[----:B------:R-:W-:Y:S02]  /*4c10*/  FSEL R178, R36, -INF , !P2 ;  /* 0xff80000024b27808 */ /* 0x000fe40005000000 */
[----:B------:R-:W-:-:S02]  /*4c20*/  FSEL R174, R4, -INF , !P2 ;  /* 0xff80000004ae7808 */ /* 0x000fc40005000000 */
[----:B------:R-:W-:Y:S02]  /*4c30*/  FSEL R175, R7, -INF , !P1 ;  /* 0xff80000007af7808 */ /* 0x000fe40004800000 */
[----:B------:R-:W-:Y:S02]  /*4c40*/  FSEL R172, R5, -INF , !P1 ;  /* 0xff80000005ac7808 */ /* 0x000fe40004800000 */
[----:B------:R-:W-:Y:S02]  /*4c50*/  FSEL R179, R39, -INF , !P1 ;  /* 0xff80000027b37808 */ /* 0x000fe40004800000 */
[----:B------:R-:W-:Y:S02]  /*4c60*/  FSEL R176, R37, -INF , !P1 ;  /* 0xff80000025b07808 */ /* 0x000fe40004800000 */
[----:B------:R-:W-:Y:S01]  /*4c70*/  ISETP.GE.AND P4, PT, R2, R48, PT ;  /* 0x000000300200720c */ /* 0x000fe20003f86270 */
[----:B------:R-:W-:-:S12]  /*4c80*/  @!P3 BRA `(.L_x_208) ;  /* 0x0000000000f8b947 */ /* 0x000fd80003800000 */
[----:B------:R-:W-:Y:S01]  /*4c90*/  LEA.HI.SX32 R2, R246, 0xfffffffe, 0x1a ;  /* 0xfffffffef6027811 */ /* 0x000fe200078fd2ff */
[----:B------:R-:W1:Y:S04]  /*4ca0*/  LDCU UR4, c[0x0][0x440] ;  /* 0x00008800ff0477ac */ /* 0x000e680008000800 */
[-C--:B------:R-:W-:Y:S02]  /*4cb0*/  IMAD R4, R163, R2.reuse, RZ ;  /* 0x00000002a3047224 */ /* 0x080fe400078e02ff */
[----:B------:R-:W-:-:S04]  /*4cc0*/  IMAD.WIDE.U32 R2, R162, R2, RZ ;  /* 0x00000002a2027225 */ /* 0x000fc800078e00ff */
[----:B------:R-:W-:Y:S01]  /*4cd0*/  IMAD.IADD R3, R3, 0x1, R4 ;  /* 0x0000000103037824 */ /* 0x000fe200078e0204 */
[----:B------:R-:W-:-:S04]  /*4ce0*/  LEA R8, P1, R2, R241, 0x1 ;  /* 0x000000f102087211 */ /* 0x000fc800078208ff */
[----:B------:R-:W-:Y:S02]  /*4cf0*/  LEA.HI.X R9, R2, R240, R3, 0x1, P1 ;  /* 0x000000f002097211 */ /* 0x000fe400008f0c03 */
[----:B------:R-:W-:Y:S02]  /*4d00*/  IADD3 R2, P1, PT, R99, R2, RZ ;  /* 0x0000000263027210 */ /* 0x000fe40007f3e0ff */
[----:B-1----:R-:W-:-:S03]  /*4d10*/  ISETP.GE.AND P2, PT, R230, UR4, PT ;  /* 0x00000004e6007c0c */ /* 0x002fc6000bf46270 */
[----:B------:R-:W-:Y:S01]  /*4d20*/  IMAD.X R3, R161, 0x1, R3, P1 ;  /* 0x00000001a1037824 */ /* 0x000fe200008e0603 */
[----:B------:R-:W-:-:S04]  /*4d30*/  LEA R10, P1, R96, R2, 0x5 ;  /* 0x00000002600a7211 */ /* 0x000fc800078228ff */
[----:B------:R-:W-:Y:S02]  /*4d40*/  LEA.HI.X R11, R96, R3, R97, 0x5, P1 ;  /* 0x00000003600b7211 */ /* 0x000fe400008f2c61 */
[----:B------:R-:W-:-:S03]  /*4d50*/  LEA R6, P1, R2, R241, 0x1 ;  /* 0x000000f102067211 */ /* 0x000fc600078208ff */
[----:B------:R-:W-:Y:S01]  /*4d60*/  @!PT LDS RZ, [RZ] ;  /* 0x00000000fffff984 */ /* 0x000fe20000000800 */
[----:B------:R-:W-:Y:S01]  /*4d70*/  @!PT LDS RZ, [RZ] ;  /* 0x00000000fffff984 */ /* 0x000fe20000000800 */
[----:B------:R-:W-:Y:S01]  /*4d80*/  @!PT LDS RZ, [RZ] ;  /* 0x00000000fffff984 */ /* 0x000fe20000000800 */
[----:B------:R1:W-:Y:S01]  /*4d90*/  @!P2 LDGSTS.E.BYPASS.LTC128B.128 [R238+0x8000], desc[UR14][R8.64] ;  /* 0x0800000008eeafae */ /* 0x0003e2000b981a0e */
[--C-:B------:R-:W-:Y:S02]  /*4da0*/  LEA.HI.X R7, R2, R240, R3.reuse, 0x1, P1 ;  /* 0x000000f002077211 */ /* 0x100fe400008f0c03 */
[----:B------:R-:W-:Y:S01]  /*4db0*/  IADD3 R2, P1, PT, R99, R2, RZ ;  /* 0x0000000263027210 */ /* 0x000fe20007f3e0ff */
[----:B------:R1:W-:Y:S04]  /*4dc0*/  @P2 STS.128 [R238+0x8000], RZ ;  /* 0x008000ffee002388 */ /* 0x0003e80000000c00 */
[----:B------:R-:W-:Y:S01]  /*4dd0*/  IMAD.X R3, R161, 0x1, R3, P1 ;  /* 0x00000001a1037824 */ /* 0x000fe200008e0603 */
[----:B------:R-:W-:-:S04]  /*4de0*/  LEA R4, P1, R2, R241, 0x1 ;  /* 0x000000f102047211 */ /* 0x000fc800078208ff */
[----:B------:R-:W-:Y:S02]  /*4df0*/  LEA.HI.X R5, R2, R240, R3, 0x1, P1 ;  /* 0x000000f002057211 */ /* 0x000fe400008f0c03 */
[----:B------:R-:W-:-:S04]  /*4e00*/  LEA R2, P1, R10, R241, 0x1 ;  /* 0x000000f10a027211 */ /* 0x000fc800078208ff */
[----:B------:R-:W-:Y:S02]  /*4e10*/  LEA.HI.X R3, R10, R240, R11, 0x1, P1 ;  /* 0x000000f00a037211 */ /* 0x000fe400008f0c0b */
[----:B------:R-:W-:-:S13]  /*4e20*/  ISETP.GE.AND P1, PT, R251, UR4, PT ;  /* 0x00000004fb007c0c */ /* 0x000fda000bf26270 */
        /* <DEDUP_REMOVED lines=35> */
[----:B------:R-:W0:Y:S02]  /*5060*/  LDGDEPBAR ;  /* 0x00000000000079af */ /* 0x000e240000000000 */
.L_x_208:
[----:B-1----:R-:W-:Y:S01]  /*5070*/  FMNMX3.FTZ R2, R49, R44, R24, !PT ;  /* 0x0000002c31027276 */ /* 0x002fe20007810018 */
[----:B------:R-:W1:Y:S01]  /*5080*/  LDCU UR4, c[0x0][0x45c] ;  /* 0x00008b80ff0477ac */ /* 0x000e620008000800 */
[----:B------:R-:W-:Y:S01]  /*5090*/  ISETP.NE.AND P1, PT, R12, RZ, PT ;  /* 0x000000ff0c00720c */ /* 0x000fe20003f25270 */
[----:B------:R-:W-:Y:S01]  /*50a0*/  STL [R1+0x48], R251 ;  /* 0x000048fb01007387 */ /* 0x000fe20000100800 */
[----:B------:R-:W-:Y:S02]  /*50b0*/  FMNMX3.FTZ R2, R2, R25, R43, !PT ;  /* 0x0000001902027276 */ /* 0x000fe4000781002b */
[----:B------:R-:W-:Y:S01]  /*50c0*/  IADD3 R3, PT, PT, R0, 0x38, RZ ;  /* 0x0000003800037810 */ /* 0x000fe20007ffe0ff */
[----:B------:R-:W-:Y:S01]  /*50d0*/  STL [R1+0x44], R250 ;  /* 0x000044fa01007387 */ /* 0x000fe20000100800 */
[----:B------:R-:W-:Y:S02]  /*50e0*/  FMNMX3.FTZ R2, R2, R47, R46, !PT ;  /* 0x0000002f02027276 */ /* 0x000fe4000781002e */
[----:B------:R-:W-:Y:S01]  /*50f0*/  FSEL R173, R102, -INF , !P1 ;  /* 0xff80000066ad7808 */ /* 0x000fe20004800000 */
[----:B------:R-:W-:Y:S01]  /*5100*/  STL [R1+0x40], R246 ;  /* 0x000040f601007387 */ /* 0x000fe20000100800 */
[----:B------:R-:W-:-:S02]  /*5110*/  FSEL R170, R100, -INF , !P1 ;  /* 0xff80000064aa7808 */ /* 0x000fc40004800000 */
[----:B------:R-:W-:Y:S01]  /*5120*/  FSEL R165, R22, -INF , !P1 ;  /* 0xff80000016a57808 */ /* 0x000fe20004800000 */
[----:B------:R-:W-:Y:S01]  /*5130*/  STL [R1+0x3c], R245 ;  /* 0x00003cf501007387 */ /* 0x000fe20000100800 */
[----:B------:R-:W-:Y:S02]  /*5140*/  FSEL R163, R20, -INF , !P1 ;  /* 0xff80000014a37808 */ /* 0x000fe40004800000 */
[----:B------:R-:W-:Y:S01]  /*5150*/  ISETP.GE.AND P1, PT, R3, R48, PT ;  /* 0x000000300300720c */ /* 0x000fe20003f26270 */
[----:B------:R-:W-:Y:S01]  /*5160*/  VIADD R3, R0, 0x39 ;  /* 0x0000003900037836 */ /* 0x000fe20000000000 */
[----:B------:R-:W-:Y:S01]  /*5170*/  FMNMX3.FTZ R0, R2, R13, R178, !PT ;  /* 0x0000000d02007276 */ /* 0x000fe200078100b2 */
[----:B------:R-:W-:Y:S01]  /*5180*/  STL [R1+0x38], R244 ;  /* 0x000038f401007387 */ /* 0x000fe20000100800 */
[----:B------:R-:W-:Y:S02]  /*5190*/  FSEL R169, R101, -INF , !P6 ;  /* 0xff80000065a97808 */ /* 0x000fe40007000000 */
[----:B------:R-:W-:Y:S01]  /*51a0*/  FSEL R227, R108, -INF , !P5 ;  /* 0xff8000006ce37808 */ /* 0x000fe20006800000 */
[----:B------:R-:W-:Y:S01]  /*51b0*/  STL [R1+0x34], R241 ;  /* 0x000034f101007387 */ /* 0x000fe20000100800 */
[----:B------:R-:W-:-:S02]  /*51c0*/  FMNMX3.FTZ R0, R0, R176, R170, !PT ;  /* 0x000000b000007276 */ /* 0x000fc400078100aa */
[----:B------:R-:W-:Y:S01]  /*51d0*/  FSEL R171, R103, -INF , !P6 ;  /* 0xff80000067ab7808 */ /* 0x000fe20007000000 */
[----:B------:R-:W-:Y:S01]  /*51e0*/  STL [R1+0x30], R240 ;  /* 0x000030f001007387 */ /* 0x000fe20000100800 */
[----:B------:R-:W-:Y:S02]  /*51f0*/  FSEL R162, R23, -INF , !P6 ;  /* 0xff80000017a27808 */ /* 0x000fe40007000000 */
[----:B------:R-:W-:Y:S01]  /*5200*/  FSEL R161, R21, -INF , !P6 ;  /* 0xff80000015a17808 */ /* 0x000fe20007000000 */
[----:B------:R-:W-:Y:S01]  /*5210*/  STL [R1+0x2c], R239 ;  /* 0x00002cef01007387 */ /* 0x000fe20000100800 */
[----:B------:R-:W-:Y:S02]  /*5220*/  ISETP.GE.AND P6, PT, R3, R48, PT ;  /* 0x000000300300720c */ /* 0x000fe40003fc6270 */
[----:B------:R-:W-:Y:S01]  /*5230*/  FSEL R226, R109, -INF , !P4 ;  /* 0xff8000006de27808 */ /* 0x000fe20006000000 */
[----:B------:R-:W-:Y:S01]  /*5240*/  STL [R1+0x28], R238 ;  /* 0x000028ee01007387 */ /* 0x000fe20000100800 */
[----:B------:R-:W-:-:S02]  /*5250*/  FSEL R231, R104, -INF , !P1 ;  /* 0xff80000068e77808 */ /* 0x000fc40004800000 */
[----:B------:R-:W-:Y:S01]  /*5260*/  FMNMX3.FTZ R0, R0, R169, R227, !PT ;  /* 0x000000a900007276 */ /* 0x000fe200078100e3 */
[----:B------:R-:W-:Y:S01]  /*5270*/  STL [R1+0x24], R233 ;  /* 0x000024e901007387 */ /* 0x000fe20000100800 */
[----:B------:R-:W-:Y:S02]  /*5280*/  FSEL R229, R105, -INF , !P6 ;  /* 0xff80000069e57808 */ /* 0x000fe40007000000 */
[----:B------:R-:W-:Y:S01]  /*5290*/  FMNMX3.FTZ R0, R0, R226, R231, !PT ;  /* 0x000000e200007276 */ /* 0x000fe200078100e7 */
[----:B------:R-:W-:Y:S01]  /*52a0*/  STL [R1+0x20], R232 ;  /* 0x000020e801007387 */ /* 0x000fe20000100800 */
[----:B------:R-:W-:Y:S02]  /*52b0*/  FSEL R228, R110, -INF , !P5 ;  /* 0xff8000006ee47808 */ /* 0x000fe40006800000 */
[----:B------:R-:W-:Y:S01]  /*52c0*/  FMNMX.FTZ R0, R229, R0, !PT ;  /* 0x00000000e5007209 */ /* 0x000fe20007810000 */
[----:B------:R-:W-:Y:S01]  /*52d0*/  STL [R1+0x1c], R230 ;  /* 0x00001ce601007387 */ /* 0x000fe20000100800 */
[----:B------:R-:W-:-:S02]  /*52e0*/  FSEL R235, R111, -INF , !P4 ;  /* 0xff8000006feb7808 */ /* 0x000fc40006000000 */
[----:B------:R-:W-:Y:S01]  /*52f0*/  FSEL R237, R106, -INF , !P1 ;  /* 0xff8000006aed7808 */ /* 0x000fe20004800000 */
[----:B------:R-:W2:Y:S01]  /*5300*/  SHFL.BFLY PT, R2, R0, 0x2, 0x1f ;  /* 0x0c401f0000027f89 */ /* 0x000ea200000e0000 */
[----:B------:R-:W-:Y:S02]  /*5310*/  FSEL R236, R107, -INF , !P6 ;  /* 0xff8000006bec7808 */ /* 0x000fe40007000000 */
[----:B------:R-:W-:Y:S01]  /*5320*/  FSEL R197, R28, -INF , !P5 ;  /* 0xff8000001cc57808 */ /* 0x000fe20006800000 */
[----:B------:R-:W-:Y:S01]  /*5330*/  STL [R1+0x4c], R227 ;  /* 0x00004ce301007387 */ /* 0x000fe20000100800 */
[----:B------:R-:W-:Y:S02]  /*5340*/  FSEL R196, R29, -INF , !P4 ;  /* 0xff8000001dc47808 */ /* 0x000fe40006000000 */
[----:B------:R-:W-:Y:S01]  /*5350*/  FSEL R199, R16, -INF , !P1 ;  /* 0xff80000010c77808 */ /* 0x000fe20004800000 */
[----:B------:R-:W-:Y:S01]  /*5360*/  STL [R1+0x54], R226 ;  /* 0x000054e201007387 */ /* 0x000fe20000100800 */
[----:B------:R-:W-:-:S02]  /*5370*/  FSEL R198, R17, -INF , !P6 ;  /* 0xff80000011c67808 */ /* 0x000fc40007000000 */
[----:B------:R-:W-:Y:S01]  /*5380*/  FSEL R195, R30, -INF , !P5 ;  /* 0xff8000001ec37808 */ /* 0x000fe20006800000 */
[----:B------:R-:W-:Y:S01]  /*5390*/  STL [R1+0x50], R231 ;  /* 0x000050e701007387 */ /* 0x000fe20000100800 */
[----:B------:R-:W-:Y:S02]  /*53a0*/  FSEL R193, R31, -INF , !P4 ;  /* 0xff8000001fc17808 */ /* 0x000fe40006000000 */
[----:B------:R-:W-:Y:S01]  /*53b0*/  FSEL R194, R18, -INF , !P1 ;  /* 0xff80000012c27808 */ /* 0x000fe20004800000 */
[----:B------:R-:W-:Y:S01]  /*53c0*/  STL [R1+0x58], R229 ;  /* 0x000058e501007387 */ /* 0x000fe20000100800 */
[----:B------:R-:W-:Y:S02]  /*53d0*/  FSEL R192, R19, -INF , !P6 ;  /* 0xff80000013c07808 */ /* 0x000fe40007000000 */
[----:B--2---:R-:W-:-:S05]  /*53e0*/  FMNMX.FTZ R0, R0, R2, !PT ;  /* 0x0000000200007209 */ /* 0x004fca0007810000 */
[----:B------:R-:W2:Y:S02]  /*53f0*/  SHFL.BFLY PT, R2, R0, 0x1, 0x1f ;  /* 0x0c201f0000027f89 */ /* 0x000ea400000e0000 */
[----:B--2---:R-:W-:Y:S02]  /*5400*/  FMNMX.FTZ R166, R0, R2, !PT ;  /* 0x0000000200a67209 */ /* 0x004fe40007810000 */
[----:B------:R-:W-:Y:S02]  /*5410*/  FMNMX3.FTZ R0, R51, R50, R45, !PT ;  /* 0x0000003233007276 */ /* 0x000fe4000781002d */
[C---:B------:R-:W-:Y:S01]  /*5420*/  FSETP.NEU.FTZ.AND P2, PT, R166.reuse, -INF , PT ;  /* 0xff800000a600780b */ /* 0x040fe20003f5d000 */
[----:B-1----:R-:W-:Y:S01]  /*5430*/  FMUL.FTZ R2, R166, UR4 ;  /* 0x00000004a6027c20 */ /* 0x002fe20008410000 */
[----:B------:R-:W-:Y:S01]  /*5440*/  FMNMX3.FTZ R0, R0, R40, R89, !PT ;  /* 0x0000002800007276 */ /* 0x000fe20007810059 */
[----:B------:R-:W-:Y:S03]  /*5450*/  STL [R1+0x5c], R166 ;  /* 0x00005ca601007387 */ /* 0x000fe60000100800 */
[----:B------:R-:W-:Y:S01]  /*5460*/  FMNMX3.FTZ R0, R0, R88, R112, !PT ;  /* 0x0000005800007276 */ /* 0x000fe20007810070 */
[----:B------:R-:W-:Y:S01]  /*5470*/  STL [R1+0x60], R228 ;  /* 0x000060e401007387 */ /* 0x000fe20000100800 */
[----:B------:R-:W-:-:S02]  /*5480*/  FSEL R2, R2, RZ, P2 ;  /* 0x000000ff02027208 */ /* 0x000fc40001000000 */
[----:B------:R-:W-:Y:S01]  /*5490*/  FMNMX3.FTZ R0, R0, R113, R180, !PT ;  /* 0x0000007100007276 */ /* 0x000fe200078100b4 */
[----:B------:R-:W-:Y:S03]  /*54a0*/  STL [R1+0x64], R237 ;  /* 0x000064ed01007387 */ /* 0x000fe60000100800 */
[----:B------:R-:W-:-:S04]  /*54b0*/  FMNMX3.FTZ R0, R0, R179, R173, !PT ;  /* 0x000000b300007276 */ /* 0x000fc800078100ad */
[----:B------:R-:W-:-:S04]  /*54c0*/  FMNMX3.FTZ R0, R0, R171, R228, !PT ;  /* 0x000000ab00007276 */ /* 0x000fc800078100e4 */
[----:B------:R-:W-:-:S04]  /*54d0*/  FMNMX3.FTZ R0, R0, R235, R237, !PT ;  /* 0x000000eb00007276 */ /* 0x000fc800078100ed */
[----:B------:R-:W-:Y:S02]  /*54e0*/  FMNMX.FTZ R3, R236, R0, !PT ;  /* 0x00000000ec037209 */ /* 0x000fe40007810000 */
[----:B------:R-:W-:-:S03]  /*54f0*/  FMNMX3.FTZ R0, R53, R52, R42, !PT ;  /* 0x0000003435007276 */ /* 0x000fc6000781002a */
[----:B------:R-:W1:Y:S01]  /*5500*/  SHFL.BFLY PT, R4, R3, 0x2, 0x1f ;  /* 0x0c401f0003047f89 */ /* 0x000e6200000e0000 */
[----:B------:R-:W-:-:S04]  /*5510*/  FMNMX3.FTZ R0, R0, R41, R159, !PT ;  /* 0x0000002900007276 */ /* 0x000fc8000781009f */
[----:B------:R-:W-:-:S04]  /*5520*/  FMNMX3.FTZ R0, R0, R156, R151, !PT ;  /* 0x0000009c00007276 */ /* 0x000fc80007810097 */
[----:B------:R-:W-:-:S04]  /*5530*/  FMNMX3.FTZ R0, R0, R149, R174, !PT ;  /* 0x0000009500007276 */ /* 0x000fc800078100ae */
[----:B------:R-:W-:-:S04]  /*5540*/  FMNMX3.FTZ R0, R0, R172, R163, !PT ;  /* 0x000000ac00007276 */ /* 0x000fc800078100a3 */
[----:B------:R-:W-:-:S04]  /*5550*/  FMNMX3.FTZ R0, R0, R161, R197, !PT ;  /* 0x000000a100007276 */ /* 0x000fc800078100c5 */
[----:B------:R-:W-:Y:S02]  /*5560*/  FMNMX3.FTZ R0, R0, R196, R199, !PT ;  /* 0x000000c400007276 */ /* 0x000fe400078100c7 */
[----:B-1----:R-:W-:Y:S01]  /*5570*/  FMNMX.FTZ R164, R3, R4, !PT ;  /* 0x0000000403a47209 */ /* 0x002fe20007810000 */
[----:B------:R-:W-:Y:S01]  /*5580*/  FFMA.FTZ R3, R49, UR4, -R2 ;  /* 0x0000000431037c23 */ /* 0x000fe20008010802 */
[----:B------:R-:W-:Y:S02]  /*5590*/  FMNMX.FTZ R4, R198, R0, !PT ;  /* 0x00000000c6047209 */ /* 0x000fe40007810000 */
[----:B------:R-:W-:Y:S01]  /*55a0*/  FMNMX3.FTZ R0, R57, R56, R55, !PT ;  /* 0x0000003839007276 */ /* 0x000fe20007810037 */
[----:B------:R-:W1:Y:S01]  /*55b0*/  SHFL.BFLY PT, R5, R164, 0x1, 0x1f ;  /* 0x0c201f00a4057f89 */ /* 0x000e6200000e0000 */
[----:B------:R2:W-:Y:S02]  /*55c0*/  MUFU.EX2 R240, R3 ;  /* 0x0000000300f07308 */ /* 0x0005e40000000800 */
[----:B------:R-:W-:Y:S01]  /*55d0*/  FMNMX3.FTZ R0, R0, R54, R160, !PT ;  /* 0x0000003600007276 */ /* 0x000fe200078100a0 */
[----:B------:R-:W3:Y:S03]  /*55e0*/  SHFL.BFLY PT, R6, R4, 0x2, 0x1f ;  /* 0x0c401f0004067f89 */ /* 0x000ee600000e0000 */
[----:B------:R-:W-:-:S04]  /*55f0*/  FMNMX3.FTZ R0, R0, R158, R157, !PT ;  /* 0x0000009e00007276 */ /* 0x000fc8000781009d */
[----:B------:R-:W-:-:S04]  /*5600*/  FMNMX3.FTZ R0, R0, R150, R177, !PT ;  /* 0x0000009600007276 */ /* 0x000fc800078100b1 */
[----:B------:R-:W-:Y:S01]  /*5610*/  FMNMX3.FTZ R0, R0, R175, R165, !PT ;  /* 0x000000af00007276 */ /* 0x000fe200078100a5 */
[----:B--2---:R-:W-:-:S03]  /*5620*/  FFMA.FTZ R3, R44, UR4, -R2 ;  /* 0x000000042c037c23 */ /* 0x004fc60008010802 */
[----:B------:R-:W-:Y:S01]  /*5630*/  FMNMX3.FTZ R0, R0, R162, R195, !PT ;  /* 0x000000a200007276 */ /* 0x000fe200078100c3 */
[----:B------:R2:W-:Y:S01]  /*5640*/  MUFU.EX2 R239, R3 ;  /* 0x0000000300ef7308 */ /* 0x0005e20000000800 */
[----:B-1----:R-:W-:Y:S02]  /*5650*/  FMNMX.FTZ R164, R164, R5, !PT ;  /* 0x00000005a4a47209 */ /* 0x002fe40007810000 */
[----:B------:R-:W-:Y:S02]  /*5660*/  LOP3.LUT R5, R167, 0x200, R168, 0xf8, !PT ;  /* 0x00000200a7057812 */ /* 0x000fe400078ef8a8 */
[----:B---3--:R-:W-:Y:S02]  /*5670*/  FMNMX.FTZ R6, R4, R6, !PT ;  /* 0x0000000604067209 */ /* 0x008fe40007810000 */
[----:B------:R-:W-:Y:S02]  /*5680*/  FSETP.NEU.FTZ.AND P1, PT, R164, -INF , PT ;  /* 0xff800000a400780b */ /* 0x000fe40003f3d000 */
[----:B------:R-:W-:-:S02]  /*5690*/  LEA R225, R5, UR5, 0x1 ;  /* 0x0000000505e17c11 */ /* 0x000fc4000f8e08ff */
[----:B------:R-:W1:Y:S02]  /*56a0*/  SHFL.BFLY PT, R5, R6, 0x1, 0x1f ;  /* 0x0c201f0006057f89 */ /* 0x000e6400000e0000 */
[----:B------:R-:W-:Y:S02]  /*56b0*/  IADD3 R14, PT, PT, R225, 0xc040, RZ ;  /* 0x0000c040e10e7810 */ /* 0x000fe40007ffe0ff */
[----:B------:R-:W-:Y:S01]  /*56c0*/  IADD3 R15, PT, PT, R98, R225, RZ ;  /* 0x000000e1620f7210 */ /* 0x000fe20007ffe0ff */
[----:B------:R-:W-:Y:S01]  /*56d0*/  LDSM.16.MT88.4 R60, [R225+0xc000] ;  /* 0x00c00000e13c783b */ /* 0x000fe20000004200 */
[----:B--2---:R-:W-:Y:S01]  /*56e0*/  FMNMX3.FTZ R3, R0, R193, R194, !PT ;  /* 0x000000c100037276 */ /* 0x004fe200078100c2 */
[--C-:B------:R-:W-:Y:S02]  /*56f0*/  FFMA.FTZ R0, R24, UR4, -R2.reuse ;  /* 0x0000000418007c23 */ /* 0x100fe40008010802 */
[----:B------:R-:W-:Y:S01]  /*5700*/  LDSM.16.MT88.4 R32, [R15+0xe000] ;  /* 0x00e000000f20783b */ /* 0x000fe20000004200 */
[----:B------:R-:W-:Y:S01]  /*5710*/  FMNMX.FTZ R4, R192, R3, !PT ;  /* 0x00000003c0047209 */ /* 0x000fe20007810000 */
[----:B------:R2:W-:Y:S01]  /*5720*/  MUFU.EX2 R230, R0 ;  /* 0x0000000000e67308 */ /* 0x0005e20000000800 */
[----:B------:R-:W-:Y:S01]  /*5730*/  FFMA.FTZ R3, R25, UR4, -R2 ;  /* 0x0000000419037c23 */ /* 0x000fe20008010802 */
[----:B------:R-:W-:Y:S04]  /*5740*/  LDSM.16.MT88.4 R76, [R225+0xe000] ;  /* 0x00e00000e14c783b */ /* 0x000fe80000004200 */
[----:B------:R-:W3:Y:S02]  /*5750*/  SHFL.BFLY PT, R7, R4, 0x2, 0x1f ;  /* 0x0c401f0004077f89 */ /* 0x000ee400000e0000 */
[----:B------:R-:W4:Y:S02]  /*5760*/  MUFU.EX2 R246, R3 ;  /* 0x0000000300f67308 */ /* 0x000f240000000800 */
[----:B------:R-:W-:Y:S01]  /*5770*/  LDSM.16.MT88.4 R24, [R15+0xc000] ;  /* 0x00c000000f18783b */ /* 0x000fe20000004200 */
[----:B-1----:R-:W-:-:S03]  /*5780*/  FMNMX.FTZ R168, R6, R5, !PT ;  /* 0x0000000506a87209 */ /* 0x002fc60007810000 */
[----:B------:R-:W-:Y:S01]  /*5790*/  LDSM.16.MT88.4 R16, [R15+0xe800] ;  /* 0x00e800000f10783b */ /* 0x000fe20000004200 */
[----:B--2---:R-:W-:-:S03]  /*57a0*/  FMUL.FTZ R0, R164, UR4 ;  /* 0x00000004a4007c20 */ /* 0x004fc60008410000 */
[----:B------:R-:W-:Y:S02]  /*57b0*/  LDSM.16.MT88.4 R20, [R15+0xc800] ;  /* 0x00c800000f14783b */ /* 0x000fe40000004200 */
[----:B------:R-:W-:Y:S02]  /*57c0*/  FSEL R0, R0, RZ, P1 ;  /* 0x000000ff00007208 */ /* 0x000fe40000800000 */
[----:B------:R-:W-:Y:S01]  /*57d0*/  LDSM.16.MT88.4 R104, [R225+0xe800] ;  /* 0x00e80000e168783b */ /* 0x000fe20000004200 */
[----:B------:R-:W-:Y:S02]  /*57e0*/  FSETP.NEU.FTZ.AND P1, PT, R168, -INF , PT ;  /* 0xff800000a800780b */ /* 0x000fe40003f3d000 */
[----:B----4-:R-:W-:Y:S01]  /*57f0*/  F2FP.F16.F32.PACK_AB R6, R246, R230 ;  /* 0x000000e6f606723e */ /* 0x010fe200000000ff */
[----:B------:R-:W-:Y:S01]  /*5800*/  FFMA.FTZ R3, R51, UR4, -R0 ;  /* 0x0000000433037c23 */ /* 0x000fe20008010800 */
[----:B---3--:R-:W-:-:S03]  /*5810*/  FMNMX.FTZ R8, R4, R7, !PT ;  /* 0x0000000704087209 */ /* 0x008fc60007810000 */
[----:B------:R1:W-:Y:S01]  /*5820*/  MUFU.EX2 R242, R3 ;  /* 0x0000000300f27308 */ /* 0x0003e20000000800 */
[----:B------:R-:W-:Y:S01]  /*5830*/  F2FP.F16.F32.PACK_AB R4, R239, R240 ;  /* 0x000000f0ef04723e */ /* 0x000fe200000000ff */
[----:B------:R-:W2:Y:S01]  /*5840*/  SHFL.BFLY PT, R9, R8, 0x1, 0x1f ;  /* 0x0c201f0008097f89 */ /* 0x000ea200000e0000 */
[----:B-1----:R-:W-:-:S05]  /*5850*/  FFMA.FTZ R3, R50, UR4, -R0 ;  /* 0x0000000432037c23 */ /* 0x002fca0008010800 */
[----:B------:R1:W3:Y:S01]  /*5860*/  MUFU.EX2 R238, R3 ;  /* 0x0000000300ee7308 */ /* 0x0002e20000000800 */
[----:B--2---:R-:W-:Y:S01]  /*5870*/  FMNMX.FTZ R167, R8, R9, !PT ;  /* 0x0000000908a77209 */ /* 0x004fe20007810000 */
[----:B-1----:R-:W-:Y:S01]  /*5880*/  FFMA.FTZ R3, R45, UR4, -R0 ;  /* 0x000000042d037c23 */ /* 0x002fe20008010800 */
[----:B---3--:R-:W-:-:S05]  /*5890*/  F2FP.F16.F32.PACK_AB R5, R238, R242 ;  /* 0x000000f2ee05723e */ /* 0x008fca00000000ff */
[----:B------:R1:W-:Y:S02]  /*58a0*/  MUFU.EX2 R234, R3 ;  /* 0x0000000300ea7308 */ /* 0x0003e40000000800 */
[----:B-1----:R-:W-:-:S06]  /*58b0*/  FFMA.FTZ R3, R40, UR4, -R0 ;  /* 0x0000000428037c23 */ /* 0x002fcc0008010800 */
[----:B------:R1:W2:Y:S02]  /*58c0*/  MUFU.EX2 R245, R3 ;  /* 0x0000000300f57308 */ /* 0x0002a40000000800 */
[----:B-1----:R-:W-:Y:S01]  /*58d0*/  VIADD R3, R225, 0xc000 ;  /* 0x0000c000e1037836 */ /* 0x002fe20000000000 */
[----:B--2---:R-:W-:-:S03]  /*58e0*/  F2FP.F16.F32.PACK_AB R7, R245, R234 ;  /* 0x000000eaf507723e */ /* 0x004fc600000000ff */
[----:B------:R-:W-:Y:S02]  /*58f0*/  @P0 VIADD R14, R3, 0xffffffc0 ;  /* 0xffffffc0030e0836 */ /* 0x000fe40000000000 */
[----:B------:R-:W-:Y:S02]  /*5900*/  FMUL.FTZ R3, R168, UR4 ;  /* 0x00000004a8037c20 */ /* 0x000fe40008410000 */
[C---:B------:R-:W-:Y:S01]  /*5910*/  HMMA.16816.F32 R152, R4.reuse, R24, RZ ;  /* 0x000000180498723c */ /* 0x040fe200000018ff */
[----:B------:R-:W1:Y:S02]  /*5920*/  LDSM.16.MT88.4 R68, [R14] ;  /* 0x000000000e44783b */ /* 0x000e640000004200 */
[----:B------:R-:W-:Y:S02]  /*5930*/  FSEL R12, R3, RZ, P1 ;  /* 0x000000ff030c7208 */ /* 0x000fe40000800000 */
[----:B------:R-:W-:Y:S01]  /*5940*/  FSETP.NEU.FTZ.AND P1, PT, R167, -INF , PT ;  /* 0xff800000a700780b */ /* 0x000fe20003f3d000 */
[----:B------:R-:W-:Y:S01]  /*5950*/  LDSM.16.MT88.4 R80, [R14+0x2000] ;  /* 0x002000000e50783b */ /* 0x000fe20000004200 */
[----:B------:R-:W-:Y:S01]  /*5960*/  IADD3 R148, PT, PT, R98, R14, RZ ;  /* 0x0000000e62947210 */ /* 0x000fe20007ffe0ff */
[--C-:B------:R-:W-:Y:S01]  /*5970*/  FFMA.FTZ R3, R53, UR4, -R12.reuse ;  /* 0x0000000435037c23 */ /* 0x100fe2000801080c */
[--C-:B------:R-:W-:Y:S01]  /*5980*/  FFMA.FTZ R8, R42, UR4, -R12.reuse ;  /* 0x000000042a087c23 */ /* 0x100fe2000801080c */
[----:B------:R-:W-:Y:S01]  /*5990*/  LDSM.16.MT88.4 R92, [R14+0x800] ;  /* 0x000800000e5c783b */ /* 0x000fe20000004200 */
[C---:B------:R-:W-:Y:S01]  /*59a0*/  HMMA.16816.F32 R144, R4.reuse, R26, RZ ;  /* 0x0000001a0490723c */ /* 0x040fe200000018ff */
[----:B------:R2:W-:Y:S02]  /*59b0*/  MUFU.EX2 R226, R3 ;  /* 0x0000000300e27308 */ /* 0x0005e40000000800 */
[----:B------:R-:W3:Y:S04]  /*59c0*/  LDSM.16.MT88.4 R72, [R148] ;  /* 0x000000009448783b */ /* 0x000ee80000004200 */
[----:B------:R-:W4:Y:S01]  /*59d0*/  LDSM.16.MT88.4 R84, [R148+0x2000] ;  /* 0x002000009454783b */ /* 0x000f220000004200 */
[C---:B------:R-:W-:Y:S01]  /*59e0*/  HMMA.16816.F32 R140, R4.reuse, R32, RZ ;  /* 0x00000020048c723c */ /* 0x040fe200000018ff */
[----:B------:R1:W-:Y:S02]  /*59f0*/  MUFU.EX2 R233, R8 ;  /* 0x0000000800e97308 */ /* 0x0003e40000000800 */
[----:B------:R-:W4:Y:S04]  /*5a00*/  LDSM.16.MT88.4 R96, [R148+0x800] ;  /* 0x000800009460783b */ /* 0x000f280000004200 */
[----:B------:R-:W-:Y:S01]  /*5a10*/  LDSM.16.MT88.4 R108, [R14+0x2800] ;  /* 0x002800000e6c783b */ /* 0x000fe20000004200 */
[----:B------:R-:W-:Y:S01]  /*5a20*/  HMMA.16816.F32 R136, R4, R34, RZ ;  /* 0x000000220488723c */ /* 0x000fe200000018ff */
[----:B--2---:R-:W-:-:S02]  /*5a30*/  FFMA.FTZ R3, R52, UR4, -R12 ;  /* 0x0000000434037c23 */ /* 0x004fc4000801080c */
[----:B------:R-:W-:Y:S02]  /*5a40*/  LDSM.16.MT88.4 R116, [R148+0x2800] ;  /* 0x002800009474783b */ /* 0x000fe40000004200 */
[----:B------:R2:W-:Y:S03]  /*5a50*/  MUFU.EX2 R207, R3 ;  /* 0x0000000300cf7308 */ /* 0x0005e60000000800 */
[----:B------:R-:W-:Y:S01]  /*5a60*/  HMMA.16816.F32 R132, R4, R60, RZ ;  /* 0x0000003c0484723c */ /* 0x000fe200000018ff */
[----:B-1----:R-:W-:-:S04]  /*5a70*/  FFMA.FTZ R8, R41, UR4, -R12 ;  /* 0x0000000429087c23 */ /* 0x002fc8000801080c */
[----:B------:R-:W1:Y:S03]  /*5a80*/  MUFU.EX2 R227, R8 ;  /* 0x0000000800e37308 */ /* 0x000e660000000800 */
[----:B------:R-:W-:Y:S01]  /*5a90*/  HMMA.16816.F32 R128, R4, R68, RZ ;  /* 0x000000440480723c */ /* 0x000fe200000018ff */
[----:B--2---:R-:W-:-:S07]  /*5aa0*/  FMUL.FTZ R3, R167, UR4 ;  /* 0x00000004a7037c20 */ /* 0x004fce0008410000 */
[----:B------:R-:W-:Y:S01]  /*5ab0*/  HMMA.16816.F32 R48, R4, R76, RZ ;  /* 0x0000004c0430723c */ /* 0x000fe200000018ff */
[----:B------:R-:W-:Y:S02]  /*5ac0*/  FSEL R3, R3, RZ, P1 ;  /* 0x000000ff03037208 */ /* 0x000fe40000800000 */
[----:B-1----:R-:W-:-:S05]  /*5ad0*/  F2FP.F16.F32.PACK_AB R10, R227, R233 ;  /* 0x000000e9e30a723e */ /* 0x002fca00000000ff */
[----:B---3--:R-:W-:Y:S01]  /*5ae0*/  HMMA.16816.F32 R120, R4, R72, RZ ;  /* 0x000000480478723c */ /* 0x008fe200000018ff */
[----:B------:R-:W-:-:S04]  /*5af0*/  FFMA.FTZ R8, R57, UR4, -R3 ;  /* 0x0000000439087c23 */ /* 0x000fc80008010803 */
[----:B------:R1:W-:Y:S03]  /*5b00*/  MUFU.EX2 R231, R8 ;  /* 0x0000000800e77308 */ /* 0x0003e60000000800 */
[C---:B----4-:R-:W-:Y:S08]  /*5b10*/  HMMA.16816.F32 R28, R4.reuse, R84, RZ ;  /* 0x00000054041c723c */ /* 0x050ff000000018ff */
[----:B------:R-:W-:Y:S01]  /*5b20*/  HMMA.16816.F32 R64, R4, R62, RZ ;  /* 0x0000003e0440723c */ /* 0x000fe200000018ff */
[----:B-1----:R-:W-:-:S07]  /*5b30*/  FFMA.FTZ R8, R56, UR4, -R3 ;  /* 0x0000000438087c23 */ /* 0x002fce0008010803 */
[C---:B------:R-:W-:Y:S01]  /*5b40*/  HMMA.16816.F32 R56, R4.reuse, R70, RZ ;  /* 0x000000460438723c */ /* 0x040fe200000018ff */
[----:B------:R1:W2:Y:S07]  /*5b50*/  MUFU.EX2 R244, R8 ;  /* 0x0000000800f47308 */ /* 0x0002ae0000000800 */
[C---:B------:R-:W-:Y:S08]  /*5b60*/  HMMA.16816.F32 R36, R4.reuse, R82, RZ ;  /* 0x000000520424723c */ /* 0x040ff000000018ff */
[----:B------:R-:W-:Y:S01]  /*5b70*/  HMMA.16816.F32 R100, R4, R86, RZ ;  /* 0x000000560464723c */ /* 0x000fe200000018ff */
[----:B-1----:R-:W-:Y:S01]  /*5b80*/  FFMA.FTZ R8, R55, UR4, -R3 ;  /* 0x0000000437087c23 */ /* 0x002fe20008010803 */
[----:B--2---:R-:W-:-:S03]  /*5b90*/  F2FP.F16.F32.PACK_AB R9, R244, R231 ;  /* 0x000000e7f409723e */ /* 0x004fc600000000ff */
[----:B------:R1:W-:Y:S02]  /*5ba0*/  MUFU.EX2 R232, R8 ;  /* 0x0000000800e87308 */ /* 0x0003e40000000800 */
[----:B-1----:R-:W-:Y:S02]  /*5bb0*/  FFMA.FTZ R8, R54, UR4, -R3 ;  /* 0x0000000436087c23 */ /* 0x002fe40008010803 */
[C---:B------:R-:W-:Y:S04]  /*5bc0*/  HMMA.16816.F32 R52, R4.reuse, R74, RZ ;  /* 0x0000004a0434723c */ /* 0x040fe800000018ff */
[----:B------:R1:W2:Y:S02]  /*5bd0*/  MUFU.EX2 R250, R8 ;  /* 0x0000000800fa7308 */ /* 0x0002a40000000800 */
[--C-:B-1----:R-:W-:Y:S01]  /*5be0*/  FFMA.FTZ R8, R43, UR4, -R2.reuse ;  /* 0x000000042b087c23 */ /* 0x102fe20008010802 */
[----:B--2---:R-:W-:Y:S01]  /*5bf0*/  F2FP.F16.F32.PACK_AB R11, R250, R232 ;  /* 0x000000e8fa0b723e */ /* 0x004fe200000000ff */
[----:B------:R-:W-:Y:S04]  /*5c00*/  HMMA.16816.F32 R40, R4, R80, RZ ;  /* 0x000000500428723c */ /* 0x000fe800000018ff */
[----:B------:R1:W-:Y:S02]  /*5c10*/  MUFU.EX2 R224, R8 ;  /* 0x0000000800e07308 */ /* 0x0003e40000000800 */
[----:B-1----:R-:W-:-:S06]  /*5c20*/  FFMA.FTZ R8, R47, UR4, -R2 ;  /* 0x000000042f087c23 */ /* 0x002fcc0008010802 */
[----:B------:R1:W2:Y:S02]  /*5c30*/  MUFU.EX2 R243, R8 ;  /* 0x0000000800f37308 */ /* 0x0002a40000000800 */
[----:B-1----:R-:W-:Y:S02]  /*5c40*/  FFMA.FTZ R8, R46, UR4, -R2 ;  /* 0x000000042e087c23 */ /* 0x002fe40008010802 */
[----:B------:R-:W-:Y:S01]  /*5c50*/  HMMA.16816.F32 R44, R4, R78, RZ ;  /* 0x0000004e042c723c */ /* 0x000fe200000018ff */
[----:B--2---:R-:W-:-:S03]  /*5c60*/  F2FP.F16.F32.PACK_AB R4, R243, R224 ;  /* 0x000000e0f304723e */ /* 0x004fc600000000ff */
[----:B------:R1:W-:Y:S02]  /*5c70*/  MUFU.EX2 R205, R8 ;  /* 0x0000000800cd7308 */ /* 0x0003e40000000800 */
[----:B-1----:R-:W-:Y:S01]  /*5c80*/  FFMA.FTZ R8, R13, UR4, -R2 ;  /* 0x000000040d087c23 */ /* 0x002fe20008010802 */
[----:B------:R-:W-:-:S05]  /*5c90*/  FFMA.FTZ R13, R159, UR4, -R12 ;  /* 0x000000049f0d7c23 */ /* 0x000fca000801080c */
[----:B------:R1:W2:Y:S02]  /*5ca0*/  MUFU.EX2 R204, R8 ;  /* 0x0000000800cc7308 */ /* 0x0002a40000000800 */
[----:B-1----:R-:W-:Y:S01]  /*5cb0*/  FFMA.FTZ R8, R89, UR4, -R0 ;  /* 0x0000000459087c23 */ /* 0x002fe20008010800 */
[----:B--2---:R-:W-:-:S05]  /*5cc0*/  F2FP.F16.F32.PACK_AB R6, R204, R205 ;  /* 0x000000cdcc06723e */ /* 0x004fca00000000ff */
[----:B------:R1:W-:Y:S02]  /*5cd0*/  MUFU.EX2 R251, R8 ;  /* 0x0000000800fb7308 */ /* 0x0003e40000000800 */
[--C-:B-1----:R-:W-:Y:S02]  /*5ce0*/  FFMA.FTZ R8, R88, UR4, -R0.reuse ;  /* 0x0000000458087c23 */ /* 0x102fe40008010800 */
[----:B------:R-:W1:Y:S04]  /*5cf0*/  LDSM.16.MT88.4 R88, [R225+0xc800] ;  /* 0x00c80000e158783b */ /* 0x000e680000004200 */
[----:B------:R2:W3:Y:S02]  /*5d00*/  MUFU.EX2 R247, R8 ;  /* 0x0000000800f77308 */ /* 0x0004e40000000800 */
[----:B--2---:R-:W-:Y:S01]  /*5d10*/  FFMA.FTZ R8, R112, UR4, -R0 ;  /* 0x0000000470087c23 */ /* 0x004fe20008010800 */
[----:B---3--:R-:W-:-:S05]  /*5d20*/  F2FP.F16.F32.PACK_AB R5, R247, R251 ;  /* 0x000000fbf705723e */ /* 0x008fca00000000ff */
[----:B------:R2:W-:Y:S02]  /*5d30*/  MUFU.EX2 R248, R8 ;  /* 0x0000000800f87308 */ /* 0x0005e40000000800 */
[----:B--2---:R-:W-:-:S06]  /*5d40*/  FFMA.FTZ R8, R113, UR4, -R0 ;  /* 0x0000000471087c23 */ /* 0x004fcc0008010800 */
[----:B------:R2:W3:Y:S02]  /*5d50*/  MUFU.EX2 R241, R8 ;  /* 0x0000000800f17308 */ /* 0x0004e40000000800 */
[----:B--2---:R-:W-:Y:S02]  /*5d60*/  F2FP.F16.F32.PACK_AB R8, R207, R226 ;  /* 0x000000e2cf08723e */ /* 0x004fe400000000ff */
[----:B---3--:R-:W-:-:S05]  /*5d70*/  F2FP.F16.F32.PACK_AB R7, R241, R248 ;  /* 0x000000f8f107723e */ /* 0x008fca00000000ff */
[C---:B------:R-:W-:Y:S08]  /*5d80*/  HMMA.16816.F32 R124, R8.reuse, R24, RZ ;  /* 0x00000018087c723c */ /* 0x040ff000000018ff */
[----:B------:R-:W-:Y:S08]  /*5d90*/  HMMA.16816.F32 R112, R8, R26, RZ ;  /* 0x0000001a0870723c */ /* 0x000ff000000018ff */
[C---:B------:R-:W-:Y:S08]  /*5da0*/  HMMA.16816.F32 R24, R4.reuse, R92, R128 ;  /* 0x0000005c0418723c */ /* 0x040ff00000001880 */
[C---:B------:R-:W-:Y:S08]  /*5db0*/  HMMA.16816.F32 R188, R4.reuse, R16, R140 ;  /* 0x0000001004bc723c */ /* 0x040ff0000000188c */
[----:B------:R-:W-:Y:S03]  /*5dc0*/  HMMA.16816.F32 R140, R4, R18, R136 ;  /* 0x00000012048c723c */ /* 0x000fe60000001888 */
[----:B------:R-:W-:Y:S01]  /*5dd0*/  IMAD.MOV.U32 R139, RZ, RZ, R24 ;  /* 0x000000ffff8b7224 */ /* 0x000fe200078e0018 */
[----:B------:R-:W-:Y:S01]  /*5de0*/  MOV R138, R25 ;  /* 0x00000019008a7202 */ /* 0x000fe20000000f00 */
[----:B------:R-:W-:Y:S01]  /*5df0*/  IMAD.MOV.U32 R137, RZ, RZ, R26 ;  /* 0x000000ffff897224 */ /* 0x000fe200078e001a */
[----:B------:R-:W-:-:S02]  /*5e00*/  MOV R136, R27 ;  /* 0x0000001b00887202 */ /* 0x000fc40000000f00 */
        /* <DEDUP_REMOVED lines=8> */
[C---:B-1----:R-:W-:Y:S01]  /*5e90*/  HMMA.16816.F32 R200, R4.reuse, R88, R132 ;  /* 0x0000005804c8723c */ /* 0x042fe20000001884 */
[----:B------:R1:W-:Y:S07]  /*5ea0*/  MUFU.EX2 R132, R13 ;  /* 0x0000000d00847308 */ /* 0x0003ee0000000800 */
[----:B------:R-:W-:Y:S03]  /*5eb0*/  HMMA.16816.F32 R208, R4, R116, R28 ;  /* 0x0000007404d0723c */ /* 0x000fe6000000181c */
[----:B------:R-:W-:Y:S01]  /*5ec0*/  IMAD.MOV.U32 R123, RZ, RZ, R24 ;  /* 0x000000ffff7b7224 */ /* 0x000fe200078e0018 */
[----:B------:R-:W-:Y:S01]  /*5ed0*/  MOV R122, R26 ;  /* 0x0000001a007a7202 */ /* 0x000fe20000000f00 */
[----:B------:R-:W-:Y:S01]  /*5ee0*/  IMAD.MOV.U32 R121, RZ, RZ, R27 ;  /* 0x000000ffff797224 */ /* 0x000fe200078e001b */
[----:B------:R-:W-:-:S02]  /*5ef0*/  MOV R120, R25 ;  /* 0x0000001900787202 */ /* 0x000fc40000000f00 */
[C---:B------:R-:W-:Y:S01]  /*5f00*/  HMMA.16816.F32 R24, R4.reuse, R108, R40 ;  /* 0x0000006c0418723c */ /* 0x040fe20000001828 */
[----:B-1----:R-:W-:Y:S02]  /*5f10*/  FFMA.FTZ R13, R156, UR4, -R12 ;  /* 0x000000049c0d7c23 */ /* 0x002fe4000801080c */
[----:B------:R-:W-:Y:S01]  /*5f20*/  IMAD.MOV.U32 R144, RZ, RZ, R202 ;  /* 0x000000ffff907224 */ /* 0x000fe200078e00ca */
[----:B------:R-:W-:Y:S01]  /*5f30*/  MOV R135, R203 ;  /* 0x000000cb00877202 */ /* 0x000fe20000000f00 */
[----:B------:R-:W-:Y:S01]  /*5f40*/  IMAD.MOV.U32 R134, RZ, RZ, R200 ;  /* 0x000000ffff867224 */ /* 0x000fe200078e00c8 */
[----:B------:R-:W-:Y:S02]  /*5f50*/  MOV R133, R201 ;  /* 0x000000c900857202 */ /* 0x000fe40000000f00 */
[----:B------:R-:W-:Y:S08]  /*5f60*/  HMMA.16816.F32 R40, R4, R90, R64 ;  /* 0x0000005a0428723c */ /* 0x000ff00000001840 */
[----:B------:R-:W-:Y:S03]  /*5f70*/  HMMA.16816.F32 R28, R8, R32, RZ ;  /* 0x00000020081c723c */ /* 0x000fe600000018ff */
[----:B------:R-:W-:Y:S01]  /*5f80*/  MOV R229, R24 ;  /* 0x0000001800e57202 */ /* 0x000fe20000000f00 */
[----:B------:R-:W-:Y:S01]  /*5f90*/  IMAD.MOV.U32 R237, RZ, RZ, R25 ;  /* 0x000000ffffed7224 */ /* 0x000fe200078e0019 */
[----:B------:R1:W-:Y:S01]  /*5fa0*/  MUFU.EX2 R24, R13 ;  /* 0x0000000d00187308 */ /* 0x0003e20000000800 */
[----:B------:R-:W-:Y:S01]  /*5fb0*/  MOV R228, R26 ;  /* 0x0000001a00e47202 */ /* 0x000fe20000000f00 */
[----:B------:R-:W-:Y:S01]  /*5fc0*/  IMAD.MOV.U32 R166, RZ, RZ, R27 ;  /* 0x000000ffffa67224 */ /* 0x000fe200078e001b */
[----:B------:R-:W-:Y:S03]  /*5fd0*/  HMMA.16816.F32 R220, R4, R94, R56 ;  /* 0x0000005e04dc723c */ /* 0x000fe60000001838 */
[----:B------:R-:W-:Y:S01]  /*5fe0*/  IMAD.MOV.U32 R183, RZ, RZ, R40 ;  /* 0x000000ffffb77224 */ /* 0x000fe200078e0028 */
[----:B------:R-:W-:Y:S01]  /*5ff0*/  MOV R181, R41 ;  /* 0x0000002900b57202 */ /* 0x000fe20000000f00 */
[----:B------:R-:W-:-:S03]  /*6000*/  IMAD.MOV.U32 R182, RZ, RZ, R42 ;  /* 0x000000ffffb67224 */ /* 0x000fc600078e002a */
[----:B------:R-:W-:Y:S01]  /*6010*/  HMMA.16816.F32 R216, R4, R98, R52 ;  /* 0x0000006204d8723c */ /* 0x000fe20000001834 */
[----:B-1----:R-:W-:Y:S01]  /*6020*/  FFMA.FTZ R13, R151, UR4, -R12 ;  /* 0x00000004970d7c23 */ /* 0x002fe2000801080c */
[----:B------:R-:W-:-:S06]  /*6030*/  MOV R151, R43 ;  /* 0x0000002b00977202 */ /* 0x000fcc0000000f00 */
[C---:B------:R-:W-:Y:S01]  /*6040*/  HMMA.16816.F32 R212, R4.reuse, R106, R44 ;  /* 0x0000006a04d4723c */ /* 0x040fe2000000182c */
[----:B------:R1:W-:Y:S07]  /*6050*/  MUFU.EX2 R65, R13 ;  /* 0x0000000d00417308 */ /* 0x0003ee0000000800 */
[----:B------:R-:W-:Y:S08]  /*6060*/  HMMA.16816.F32 R200, R4, R110, R36 ;  /* 0x0000006e04c8723c */ /* 0x000ff00000001824 */
[----:B------:R-:W-:Y:S01]  /*6070*/  HMMA.16816.F32 R40, R8, R60, RZ ;  /* 0x0000003c0828723c */ /* 0x000fe200000018ff */
[----:B-1----:R-:W-:-:S04]  /*6080*/  FFMA.FTZ R13, R149, UR4, -R12 ;  /* 0x00000004950d7c23 */ /* 0x002fc8000801080c */
[----:B------:R1:W2:Y:S03]  /*6090*/  MUFU.EX2 R48, R13 ;  /* 0x0000000d00307308 */ /* 0x0002a60000000800 */
[C---:B------:R-:W-:Y:S08]  /*60a0*/  HMMA.16816.F32 R44, R8.reuse, R70, RZ ;  /* 0x00000046082c723c */ /* 0x040ff000000018ff */
[----:B------:R-:W-:Y:S01]  /*60b0*/  HMMA.16816.F32 R36, R8, R62, RZ ;  /* 0x0000003e0824723c */ /* 0x000fe200000018ff */
[----:B-1----:R-:W-:Y:S01]  /*60c0*/  FFMA.FTZ R13, R160, UR4, -R3 ;  /* 0x00000004a00d7c23 */ /* 0x002fe20008010803 */
[----:B--2---:R-:W-:-:S06]  /*60d0*/  MOV R70, R48 ;  /* 0x0000003000467202 */ /* 0x004fcc0000000f00 */
[----:B------:R-:W-:Y:S01]  /*60e0*/  HMMA.16816.F32 R52, R8, R78, RZ ;  /* 0x0000004e0834723c */ /* 0x000fe200000018ff */
[----:B------:R-:W-:Y:S01]  /*60f0*/  IMAD.MOV.U32 R160, RZ, RZ, R205 ;  /* 0x000000ffffa07224 */ /* 0x000fe200078e00cd */
[----:B------:R1:W-:Y:S01]  /*6100*/  MUFU.EX2 R66, R13 ;  /* 0x0000000d00427308 */ /* 0x0003e20000000800 */
[----:B------:R-:W-:Y:S01]  /*6110*/  IMAD.MOV.U32 R79, RZ, RZ, R146 ;  /* 0x000000ffff4f7224 */ /* 0x000fe200078e0092 */
[----:B------:R-:W-:-:S04]  /*6120*/  MOV R78, R145 ;  /* 0x00000091004e7202 */ /* 0x000fc80000000f00 */
[C---:B------:R-:W-:Y:S08]  /*6130*/  HMMA.16816.F32 R56, R8.reuse, R82, RZ ;  /* 0x000000520838723c */ /* 0x040ff000000018ff */
[----:B------:R-:W-:Y:S01]  /*6140*/  HMMA.16816.F32 R60, R8, R86, RZ ;  /* 0x00000056083c723c */ /* 0x000fe200000018ff */
[----:B-1----:R-:W-:-:S04]  /*6150*/  FFMA.FTZ R13, R158, UR4, -R3 ;  /* 0x000000049e0d7c23 */ /* 0x002fc80008010803 */
[----:B------:R1:W2:Y:S02]  /*6160*/  MUFU.EX2 R25, R13 ;  /* 0x0000000d00197308 */ /* 0x0002a40000000800 */
[----:B-1----:R-:W-:Y:S02]  /*6170*/  FFMA.FTZ R13, R157, UR4, -R3 ;  /* 0x000000049d0d7c23 */ /* 0x002fe40008010803 */
[----:B------:R-:W-:Y:S01]  /*6180*/  HMMA.16816.F32 R156, R4, R118, R100 ;  /* 0x00000076049c723c */ /* 0x000fe20000001864 */
[----:B------:R-:W-:-:S03]  /*6190*/  F2FP.F16.F32.PACK_AB R6, R48, R65 ;  /* 0x000000413006723e */ /* 0x000fc600000000ff */
[----:B------:R1:W-:Y:S02]  /*61a0*/  MUFU.EX2 R64, R13 ;  /* 0x0000000d00407308 */ /* 0x0003e40000000800 */
[----:B-1----:R-:W-:Y:S01]  /*61b0*/  FFMA.FTZ R13, R150, UR4, -R3 ;  /* 0x00000004960d7c23 */ /* 0x002fe20008010803 */
[----:B--2---:R-:W-:-:S05]  /*61c0*/  IMAD.MOV.U32 R150, RZ, RZ, R25 ;  /* 0x000000ffff967224 */ /* 0x004fca00078e0019 */
[----:B------:R1:W2:Y:S01]  /*61d0*/  MUFU.EX2 R49, R13 ;  /* 0x0000000d00317308 */ /* 0x0002a20000000800 */
[----:B------:R-:W-:Y:S02]  /*61e0*/  F2FP.F16.F32.PACK_AB R5, R150, R66 ;  /* 0x000000429605723e */ /* 0x000fe400000000ff */
[----:B-1----:R-:W-:Y:S01]  /*61f0*/  MOV R13, R24 ;  /* 0x00000018000d7202 */ /* 0x002fe20000000f00 */
[----:B--2---:R-:W-:Y:S01]  /*6200*/  IMAD.MOV.U32 R71, RZ, RZ, R49 ;  /* 0x000000ffff477224 */ /* 0x004fe200078e0031 */
[----:B------:R-:W-:Y:S01]  /*6210*/  HMMA.16816.F32 R24, R8, R34, RZ ;  /* 0x000000220818723c */ /* 0x000fe200000018ff */
[----:B------:R-:W-:Y:S02]  /*6220*/  F2FP.F16.F32.PACK_AB R7, R49, R64 ;  /* 0x000000403107723e */ /* 0x000fe400000000ff */
[----:B------:R-:W-:-:S05]  /*6230*/  F2FP.F16.F32.PACK_AB R4, R13, R132 ;  /* 0x000000840d04723e */ /* 0x000fca00000000ff */
[----:B------:R-:W-:Y:S01]  /*6240*/  HMMA.16816.F32 R32, R8, R68, RZ ;  /* 0x000000440820723c */ /* 0x000fe200000018ff */
[----:B------:R-:W-:Y:S01]  /*6250*/  IMAD.MOV.U32 R69, RZ, RZ, R248 ;  /* 0x000000ffff457224 */ /* 0x000fe200078e00f8 */
[----:B------:R-:W-:-:S06]  /*6260*/  MOV R68, R247 ;  /* 0x000000f700447202 */ /* 0x000fcc0000000f00 */
[----:B------:R-:W-:Y:S08]  /*6270*/  HMMA.16816.F32 R100, R4, R16, R28 ;  /* 0x000000100464723c */ /* 0x000ff0000000181c */
[----:B------:R-:W-:Y:S01]  /*6280*/  HMMA.16816.F32 R28, R8, R72, RZ ;  /* 0x00000048081c723c */ /* 0x000fe200000018ff */
[----:B------:R-:W-:Y:S01]  /*6290*/  IMAD.MOV.U32 R73, RZ, RZ, R243 ;  /* 0x000000ffff497224 */ /* 0x000fe200078e00f3 */
[----:B------:R-:W-:-:S06]  /*62a0*/  MOV R72, R242 ;  /* 0x000000f200487202 */ /* 0x000fcc0000000f00 */
[C---:B------:R-:W-:Y:S08]  /*62b0*/  HMMA.16816.F32 R128, R4.reuse, R22, R112 ;  /* 0x000000160480723c */ /* 0x040ff00000001870 */
[C---:B------:R-:W-:Y:S08]  /*62c0*/  HMMA.16816.F32 R124, R4.reuse, R20, R124 ;  /* 0x00000014047c723c */ /* 0x040ff0000000187c */
[----:B------:R-:W-:Y:S08]  /*62d0*/  HMMA.16816.F32 R112, R4, R18, R24 ;  /* 0x000000120470723c */ /* 0x000ff00000001818 */
[----:B------:R-:W-:Y:S01]  /*62e0*/  HMMA.16816.F32 R24, R8, R76, RZ ;  /* 0x0000004c0818723c */ /* 0x000fe200000018ff */
[----:B------:R-:W-:Y:S01]  /*62f0*/  MOV R76, R207 ;  /* 0x000000cf004c7202 */ /* 0x000fe20000000f00 */
[----:B------:R-:W-:-:S06]  /*6300*/  IMAD.MOV.U32 R77, RZ, RZ, R224 ;  /* 0x000000ffff4d7224 */ /* 0x000fcc00078e00e0 */
[C---:B------:R-:W-:Y:S08]  /*6310*/  HMMA.16816.F32 R20, R8.reuse, R80, RZ ;  /* 0x000000500814723c */ /* 0x040ff000000018ff */
[C---:B------:R-:W-:Y:S08]  /*6320*/  HMMA.16816.F32 R16, R8.reuse, R84, RZ ;  /* 0x000000540810723c */ /* 0x040ff000000018ff */
[----:B------:R-:W-:Y:S01]  /*6330*/  HMMA.16816.F32 R48, R8, R74, RZ ;  /* 0x0000004a0830723c */ /* 0x000fe200000018ff */
[----:B------:R-:W-:Y:S01]  /*6340*/  FFMA.FTZ R8, R174, UR4, -R12 ;  /* 0x00000004ae087c23 */ /* 0x000fe2000801080c */
[----:B------:R-:W-:Y:S01]  /*6350*/  IMAD.MOV.U32 R74, RZ, RZ, R206 ;  /* 0x000000ffff4a7224 */ /* 0x000fe200078e00ce */
[----:B------:R-:W-:Y:S01]  /*6360*/  MOV R75, R147 ;  /* 0x00000093004b7202 */ /* 0x000fe20000000f00 */
[----:B------:R-:W-:Y:S01]  /*6370*/  IMAD.MOV.U32 R9, RZ, RZ, R144 ;  /* 0x000000ffff097224 */ /* 0x000fe200078e0090 */
[----:B------:R1:W-:Y:S01]  /*6380*/  MUFU.EX2 R149, R8 ;  /* 0x0000000800957308 */ /* 0x0003e20000000800 */
[----:B------:R-:W-:Y:S01]  /*6390*/  MOV R10, R135 ;  /* 0x00000087000a7202 */ /* 0x000fe20000000f00 */
[----:B------:R-:W-:Y:S01]  /*63a0*/  IMAD.MOV.U32 R11, RZ, RZ, R134 ;  /* 0x000000ffff0b7224 */ /* 0x000fe200078e0086 */
[----:B------:R-:W-:Y:S01]  /*63b0*/  HMMA.16816.F32 R84, R4, R88, R40 ;  /* 0x000000580454723c */ /* 0x000fe20000001828 */
[----:B------:R-:W-:Y:S01]  /*63c0*/  IMAD.MOV.U32 R42, RZ, RZ, R66 ;  /* 0x000000ffff2a7224 */ /* 0x000fe200078e0042 */
[----:B------:R-:W-:-:S02]  /*63d0*/  MOV R43, R133 ;  /* 0x00000085002b7202 */ /* 0x000fc40000000f00 */
[----:B------:R-:W-:Y:S02]  /*63e0*/  MOV R41, R132 ;  /* 0x0000008400297202 */ /* 0x000fe40000000f00 */
[----:B------:R-:W-:Y:S02]  /*63f0*/  MOV R40, R123 ;  /* 0x0000007b00287202 */ /* 0x000fe40000000f00 */
[C---:B------:R-:W-:Y:S01]  /*6400*/  HMMA.16816.F32 R80, R4.reuse, R92, R32 ;  /* 0x0000005c0450723c */ /* 0x040fe20000001820 */
[----:B------:R-:W-:Y:S01]  /*6410*/  MOV R32, R65 ;  /* 0x0000004100207202 */ /* 0x000fe20000000f00 */
[----:B------:R-:W-:Y:S01]  /*6420*/  IMAD.MOV.U32 R92, RZ, RZ, R64 ;  /* 0x000000ffff5c7224 */ /* 0x000fe200078e0040 */
[----:B------:R-:W-:Y:S01]  /*6430*/  MOV R93, R204 ;  /* 0x000000cc005d7202 */ /* 0x000fe20000000f00 */
[----:B------:R-:W-:Y:S01]  /*6440*/  IMAD.MOV.U32 R34, RZ, RZ, R122 ;  /* 0x000000ffff227224 */ /* 0x000fe200078e007a */
[----:B------:R-:W-:Y:S01]  /*6450*/  MOV R35, R121 ;  /* 0x0000007900237202 */ /* 0x000fe20000000f00 */
[----:B-1----:R-:W-:Y:S01]  /*6460*/  FFMA.FTZ R8, R172, UR4, -R12 ;  /* 0x00000004ac087c23 */ /* 0x002fe2000801080c */
[----:B------:R-:W-:Y:S01]  /*6470*/  IMAD.MOV.U32 R33, RZ, RZ, R120 ;  /* 0x000000ffff217224 */ /* 0x000fe200078e0078 */
[C---:B------:R-:W-:Y:S01]  /*6480*/  HMMA.16816.F32 R64, R4.reuse, R96, R28 ;  /* 0x000000600440723c */ /* 0x040fe2000000181c */
[----:B------:R-:W-:Y:S01]  /*6490*/  MOV R30, R32 ;  /* 0x00000020001e7202 */ /* 0x000fe20000000f00 */
[----:B------:R1:W-:Y:S01]  /*64a0*/  MUFU.EX2 R31, R8 ;  /* 0x00000008001f7308 */ /* 0x0003e20000000800 */
[----:B------:R-:W-:Y:S01]  /*64b0*/  IMAD.MOV.U32 R29, RZ, RZ, R35 ;  /* 0x000000ffff1d7224 */ /* 0x000fe200078e0023 */
[----:B------:R-:W-:Y:S01]  /*64c0*/  MOV R32, R75 ;  /* 0x0000004b00207202 */ /* 0x000fe20000000f00 */
[----:B------:R-:W-:Y:S01]  /*64d0*/  IMAD.MOV.U32 R35, RZ, RZ, R74 ;  /* 0x000000ffff237224 */ /* 0x000fe200078e004a */
[----:B------:R-:W-:Y:S01]  /*64e0*/  MOV R97, R34 ;  /* 0x0000002200617202 */ /* 0x000fe20000000f00 */
[----:B------:R-:W-:Y:S01]  /*64f0*/  IMAD.MOV.U32 R96, RZ, RZ, R33 ;  /* 0x000000ffff607224 */ /* 0x000fe200078e0021 */
[----:B------:R-:W-:Y:S01]  /*6500*/  HMMA.16816.F32 R144, R4, R116, R16 ;  /* 0x000000740490723c */ /* 0x000fe20000001810 */
[----:B------:R-:W2:Y:S01]  /*6510*/  LDSM.16.MT88.4 R16, [R15+0xf000] ;  /* 0x00f000000f10783b */ /* 0x000ea20000004200 */
[----:B------:R-:W-:Y:S01]  /*6520*/  MOV R116, R77 ;  /* 0x0000004d00747202 */ /* 0x000fe20000000f00 */
[----:B------:R-:W-:Y:S01]  /*6530*/  IMAD.MOV.U32 R33, RZ, RZ, R78 ;  /* 0x000000ffff217224 */ /* 0x000fe200078e004e */
[----:B------:R-:W-:Y:S01]  /*6540*/  MOV R34, R79 ;  /* 0x0000004f00227202 */ /* 0x000fe20000000f00 */
[----:B------:R-:W-:Y:S01]  /*6550*/  IMAD.MOV.U32 R117, RZ, RZ, R76 ;  /* 0x000000ffff757224 */ /* 0x000fe200078e004c */
[----:B------:R-:W-:-:S02]  /*6560*/  MOV R28, R71 ;  /* 0x00000047001c7202 */ /* 0x000fc40000000f00 */
[----:B------:R-:W-:Y:S01]  /*6570*/  HMMA.16816.F32 R132, R4, R108, R20 ;  /* 0x0000006c0484723c */ /* 0x000fe20000001814 */
[----:B------:R-:W3:Y:S01]  /*6580*/  LDSM.16.MT88.4 R20, [R15+0xd000] ;  /* 0x00d000000f14783b */ /* 0x000ee20000004200 */
[----:B------:R-:W-:Y:S01]  /*6590*/  MOV R109, R11 ;  /* 0x0000000b006d7202 */ /* 0x000fe20000000f00 */
[----:B-1----:R-:W-:Y:S01]  /*65a0*/  FFMA.FTZ R8, R163, UR4, -R12 ;  /* 0x00000004a3087c23 */ /* 0x002fe2000801080c */
[----:B------:R-:W-:-:S03]  /*65b0*/  MOV R108, R69 ;  /* 0x00000045006c7202 */ /* 0x000fc60000000f00 */
[----:B------:R1:W-:Y:S01]  /*65c0*/  MUFU.EX2 R207, R8 ;  /* 0x0000000800cf7308 */ /* 0x0003e20000000800 */
        /* <DEDUP_REMOVED lines=9> */
[----:B------:R-:W-:Y:S01]  /*6660*/  IMAD.MOV.U32 R37, RZ, RZ, R72 ;  /* 0x000000ffff257224 */ /* 0x000fe200078e0048 */
[----:B------:R-:W-:Y:S01]  /*6670*/  MOV R38, R73 ;  /* 0x0000004900267202 */ /* 0x000fe20000000f00 */
[----:B------:R-:W-:Y:S01]  /*6680*/  IMAD.MOV.U32 R39, RZ, RZ, R68 ;  /* 0x000000ffff277224 */ /* 0x000fe200078e0044 */
[----:B------:R-:W-:Y:S01]  /*6690*/  MOV R36, R104 ;  /* 0x0000006800247202 */ /* 0x000fe20000000f00 */
[----:B------:R-:W-:Y:S01]  /*66a0*/  IMAD.MOV.U32 R174, RZ, RZ, R109 ;  /* 0x000000ffffae7224 */ /* 0x000fe200078e006d */
[----:B------:R-:W-:Y:S01]  /*66b0*/  MOV R104, R96 ;  /* 0x0000006000687202 */ /* 0x000fe20000000f00 */
[----:B------:R-:W-:-:S02]  /*66c0*/  IMAD.MOV.U32 R163, RZ, RZ, R39 ;  /* 0x000000ffffa37224 */ /* 0x000fc400078e0027 */
[----:B-1----:R-:W-:Y:S01]  /*66d0*/  FFMA.FTZ R8, R161, UR4, -R12 ;  /* 0x00000004a1087c23 */ /* 0x002fe2000801080c */
[C---:B------:R-:W-:Y:S01]  /*66e0*/  HMMA.16816.F32 R44, R4.reuse, R94, R44 ;  /* 0x0000005e042c723c */ /* 0x040fe2000000182c */
[----:B------:R-:W-:Y:S01]  /*66f0*/  MOV R161, R38 ;  /* 0x0000002600a17202 */ /* 0x000fe20000000f00 */
[----:B------:R-:W-:Y:S01]  /*6700*/  IMAD.MOV.U32 R39, RZ, RZ, R25 ;  /* 0x000000ffff277224 */ /* 0x000fe200078e0019 */
[----:B------:R1:W4:Y:S01]  /*6710*/  MUFU.EX2 R224, R8 ;  /* 0x0000000800e07308 */ /* 0x0003220000000800 */
[----:B------:R-:W-:Y:S01]  /*6720*/  MOV R38, R24 ;  /* 0x0000001800267202 */ /* 0x000fe20000000f00 */
[----:B------:R-:W-:Y:S01]  /*6730*/  IMAD.MOV.U32 R109, RZ, RZ, R27 ;  /* 0x000000ffff6d7224 */ /* 0x000fe200078e001b */
[----:B------:R-:W-:Y:S01]  /*6740*/  MOV R108, R26 ;  /* 0x0000001a006c7202 */ /* 0x000fe20000000f00 */
[----:B------:R-:W-:Y:S01]  /*6750*/  IMAD.MOV.U32 R25, RZ, RZ, R30 ;  /* 0x000000ffff197224 */ /* 0x000fe200078e001e */
        /* <DEDUP_REMOVED lines=11> */
[----:B------:R-:W-:-:S02]  /*6810*/  IMAD.MOV.U32 R95, RZ, RZ, R30 ;  /* 0x000000ffff5f7224 */ /* 0x000fc400078e001e */
[----:B-1----:R-:W-:Y:S01]  /*6820*/  FFMA.FTZ R8, R177, UR4, -R3 ;  /* 0x00000004b1087c23 */ /* 0x002fe20008010803 */
[----:B----4-:R-:W-:Y:S01]  /*6830*/  F2FP.F16.F32.PACK_AB R10, R224, R207 ;  /* 0x000000cfe00a723e */ /* 0x010fe200000000ff */
[----:B------:R-:W-:Y:S01]  /*6840*/  IMAD.MOV.U32 R177, RZ, RZ, R37 ;  /* 0x000000ffffb17224 */ /* 0x000fe200078e0025 */
[----:B------:R-:W-:Y:S01]  /*6850*/  MOV R94, R29 ;  /* 0x0000001d005e7202 */ /* 0x000fe20000000f00 */
[----:B------:R1:W-:Y:S01]  /*6860*/  MUFU.EX2 R249, R8 ;  /* 0x0000000800f97308 */ /* 0x0003e20000000800 */
[----:B------:R-:W-:Y:S01]  /*6870*/  HMMA.16816.F32 R56, R4, R110, R56 ;  /* 0x0000006e0438723c */ /* 0x000fe20000001838 */
[----:B------:R-:W-:Y:S01]  /*6880*/  IMAD.MOV.U32 R37, RZ, RZ, R105 ;  /* 0x000000ffff257224 */ /* 0x000fe200078e0069 */
[----:B------:R-:W-:Y:S01]  /*6890*/  MOV R111, R39 ;  /* 0x00000027006f7202 */ /* 0x000fe20000000f00 */
[----:B------:R-:W-:Y:S02]  /*68a0*/  IMAD.MOV.U32 R105, RZ, RZ, R97 ;  /* 0x000000ffff697224 */ /* 0x000fe400078e0061 */
[----:B------:R-:W-:Y:S01]  /*68b0*/  IMAD.MOV.U32 R110, RZ, RZ, R108 ;  /* 0x000000ffff6e7224 */ /* 0x000fe200078e006c */
[----:B------:R-:W-:-:S02]  /*68c0*/  MOV R108, R27 ;  /* 0x0000001b006c7202 */ /* 0x000fc40000000f00 */
[----:B------:R-:W-:Y:S01]  /*68d0*/  HMMA.16816.F32 R40, R4, R118, R60 ;  /* 0x000000760428723c */ /* 0x000fe2000000183c */
[----:B-1----:R-:W-:Y:S01]  /*68e0*/  FFMA.FTZ R8, R175, UR4, -R3 ;  /* 0x00000004af087c23 */ /* 0x002fe20008010803 */
[----:B------:R-:W-:Y:S01]  /*68f0*/  MOV R119, R228 ;  /* 0x000000e400777202 */ /* 0x000fe20000000f00 */
[----:B------:R-:W-:Y:S02]  /*6900*/  IMAD.MOV.U32 R118, RZ, RZ, R237 ;  /* 0x000000ffff767224 */ /* 0x000fe400078e00ed */
[----:B------:R1:W4:Y:S01]  /*6910*/  MUFU.EX2 R252, R8 ;  /* 0x0000000800fc7308 */ /* 0x0003220000000800 */
[----:B------:R-:W3:Y:S01]  /*6920*/  LDL.LU R237, [R1+0x64] ;  /* 0x0000640001ed7983 */ /* 0x000ee20000300800 */
[----:B------:R-:W-:-:S03]  /*6930*/  IMAD.MOV.U32 R175, RZ, RZ, R38 ;  /* 0x000000ffffaf7224 */ /* 0x000fc600078e0026 */
[----:B------:R-:W3:Y:S01]  /*6940*/  LDL.LU R228, [R1+0x60] ;  /* 0x0000600001e47983 */ /* 0x000ee20000300800 */
[----:B-1----:R-:W-:Y:S01]  /*6950*/  FFMA.FTZ R8, R165, UR4, -R3 ;  /* 0x00000004a5087c23 */ /* 0x002fe20008010803 */
[----:B----4-:R-:W-:-:S03]  /*6960*/  F2FP.F16.F32.PACK_AB R9, R252, R249 ;  /* 0x000000f9fc09723e */ /* 0x010fc600000000ff */
[----:B------:R1:W-:Y:S02]  /*6970*/  MUFU.EX2 R205, R8 ;  /* 0x0000000800cd7308 */ /* 0x0003e40000000800 */
[----:B-1----:R-:W-:Y:S01]  /*6980*/  FFMA.FTZ R8, R162, UR4, -R3 ;  /* 0x00000004a2087c23 */ /* 0x002fe20008010803 */
[----:B------:R-:W-:Y:S02]  /*6990*/  MOV R162, R163 ;  /* 0x000000a300a27202 */ /* 0x000fe40000000f00 */
[----:B------:R-:W-:-:S03]  /*69a0*/  MOV R163, R25 ;  /* 0x0000001900a37202 */ /* 0x000fc60000000f00 */
[----:B------:R1:W4:Y:S02]  /*69b0*/  MUFU.EX2 R206, R8 ;  /* 0x0000000800ce7308 */ /* 0x0003240000000800 */
[----:B-1----:R-:W-:Y:S01]  /*69c0*/  FFMA.FTZ R8, R178, UR4, -R2 ;  /* 0x00000004b2087c23 */ /* 0x002fe20008010802 */
[----:B----4-:R-:W-:Y:S01]  /*69d0*/  F2FP.F16.F32.PACK_AB R11, R206, R205 ;  /* 0x000000cdce0b723e */ /* 0x010fe200000000ff */
[----:B------:R-:W-:Y:S01]  /*69e0*/  IMAD.MOV.U32 R178, RZ, RZ, R172 ;  /* 0x000000ffffb27224 */ /* 0x000fe200078e00ac */
[----:B------:R-:W-:-:S03]  /*69f0*/  MOV R172, R174 ;  /* 0x000000ae00ac7202 */ /* 0x000fc60000000f00 */
[----:B------:R1:W-:Y:S01]  /*6a00*/  MUFU.EX2 R248, R8 ;  /* 0x0000000800f87308 */ /* 0x0003e20000000800 */
[----:B------:R-:W-:Y:S01]  /*6a10*/  MOV R174, R37 ;  /* 0x0000002500ae7202 */ /* 0x000fe20000000f00 */
[----:B-1----:R-:W-:Y:S01]  /*6a20*/  FFMA.FTZ R8, R176, UR4, -R2 ;  /* 0x00000004b0087c23 */ /* 0x002fe20008010802 */
[----:B------:R-:W-:-:S05]  /*6a30*/  IMAD.MOV.U32 R176, RZ, RZ, R28 ;  /* 0x000000ffffb07224 */ /* 0x000fca00078e001c */
[----:B------:R1:W4:Y:S02]  /*6a40*/  MUFU.EX2 R247, R8 ;  /* 0x0000000800f77308 */ /* 0x0003240000000800 */
[----:B-1----:R-:W-:Y:S01]  /*6a50*/  FFMA.FTZ R8, R170, UR4, -R2 ;  /* 0x00000004aa087c23 */ /* 0x002fe20008010802 */
[----:B----4-:R-:W-:-:S05]  /*6a60*/  F2FP.F16.F32.PACK_AB R4, R247, R248 ;  /* 0x000000f8f704723e */ /* 0x010fca00000000ff */
[----:B------:R1:W-:Y:S02]  /*6a70*/  MUFU.EX2 R204, R8 ;  /* 0x0000000800cc7308 */ /* 0x0003e40000000800 */
[----:B-1----:R-:W-:-:S06]  /*6a80*/  FFMA.FTZ R8, R169, UR4, -R2 ;  /* 0x00000004a9087c23 */ /* 0x002fcc0008010802 */
[----:B------:R1:W4:Y:S02]  /*6a90*/  MUFU.EX2 R170, R8 ;  /* 0x0000000800aa7308 */ /* 0x0003240000000800 */
[----:B-1----:R-:W-:Y:S01]  /*6aa0*/  FFMA.FTZ R8, R180, UR4, -R0 ;  /* 0x00000004b4087c23 */ /* 0x002fe20008010800 */
[----:B----4-:R-:W-:-:S05]  /*6ab0*/  F2FP.F16.F32.PACK_AB R6, R170, R204 ;  /* 0x000000ccaa06723e */ /* 0x010fca00000000ff */
[----:B------:R1:W-:Y:S02]  /*6ac0*/  MUFU.EX2 R243, R8 ;  /* 0x0000000800f37308 */ /* 0x0003e40000000800 */
[----:B-1----:R-:W-:-:S06]  /*6ad0*/  FFMA.FTZ R8, R179, UR4, -R0 ;  /* 0x00000004b3087c23 */ /* 0x002fcc0008010800 */
[----:B------:R1:W4:Y:S02]  /*6ae0*/  MUFU.EX2 R242, R8 ;  /* 0x0000000800f27308 */ /* 0x0003240000000800 */
[----:B-1----:R-:W-:Y:S01]  /*6af0*/  FFMA.FTZ R8, R173, UR4, -R0 ;  /* 0x00000004ad087c23 */ /* 0x002fe20008010800 */
[----:B----4-:R-:W-:Y:S01]  /*6b00*/  F2FP.F16.F32.PACK_AB R5, R242, R243 ;  /* 0x000000f3f205723e */ /* 0x010fe200000000ff */
[----:B------:R-:W-:-:S04]  /*6b10*/  IMAD.MOV.U32 R180, RZ, RZ, R166 ;  /* 0x000000ffffb47224 */ /* 0x000fc800078e00a6 */
[----:B------:R1:W-:Y:S01]  /*6b20*/  MUFU.EX2 R165, R8 ;  /* 0x0000000800a57308 */ /* 0x0003e20000000800 */
[----:B------:R4:W5:Y:S01]  /*6b30*/  LDL.LU R166, [R1+0x5c] ;  /* 0x00005c0001a67983 */ /* 0x0009620000300800 */
[----:B------:R-:W-:-:S03]  /*6b40*/  IMAD.MOV.U32 R173, RZ, RZ, R36 ;  /* 0x000000ffffad7224 */ /* 0x000fc600078e0024 */
[----:B------:R-:W-:Y:S01]  /*6b50*/  LDSM.16.MT88.4 R36, [R148+0x3000] ;  /* 0x003000009424783b */ /* 0x000fe20000004200 */
[----:B-1----:R-:W-:Y:S01]  /*6b60*/  FFMA.FTZ R8, R171, UR4, -R0 ;  /* 0x00000004ab087c23 */ /* 0x002fe20008010800 */
[----:B------:R-:W-:Y:S02]  /*6b70*/  IMAD.MOV.U32 R171, RZ, RZ, R31 ;  /* 0x000000ffffab7224 */ /* 0x000fe400078e001f */
[----:B------:R-:W-:Y:S01]  /*6b80*/  IMAD.MOV.U32 R31, RZ, RZ, R70 ;  /* 0x000000ffff1f7224 */ /* 0x000fe200078e0046 */
[----:B------:R1:W2:Y:S04]  /*6b90*/  MUFU.EX2 R169, R8 ;  /* 0x0000000800a97308 */ /* 0x0002a80000000800 */
[----:B------:R-:W-:Y:S02]  /*6ba0*/  MOV R179, R31 ;  /* 0x0000001f00b37202 */ /* 0x000fe40000000f00 */
[----:B------:R-:W-:Y:S01]  /*6bb0*/  LDSM.16.MT88.4 R28, [R225+0xf000] ;  /* 0x00f00000e11c783b */ /* 0x000fe20000004200 */
[----:B-1----:R-:W-:-:S02]  /*6bc0*/  F2FP.F16.F32.PACK_AB R8, R171, R149 ;  /* 0x00000095ab08723e */ /* 0x002fc400000000ff */
[----:B--2---:R-:W-:-:S05]  /*6bd0*/  F2FP.F16.F32.PACK_AB R7, R169, R165 ;  /* 0x000000a5a907723e */ /* 0x004fca00000000ff */
[C---:B------:R-:W-:Y:S08]  /*6be0*/  HMMA.16816.F32 R100, R8.reuse, R16, R100 ;  /* 0x000000100864723c */ /* 0x040ff00000001864 */
[----:B---3--:R-:W-:Y:S08]  /*6bf0*/  HMMA.16816.F32 R60, R8, R22, R128 ;  /* 0x00000016083c723c */ /* 0x008ff00000001880 */
[C---:B------:R-:W-:Y:S01]  /*6c00*/  HMMA.16816.F32 R72, R4.reuse, R20, R184 ;  /* 0x000000140448723c */ /* 0x040fe200000018b8 */
[----:B------:R-:W-:Y:S01]  /*6c10*/  MOV R187, R229 ;  /* 0x000000e500bb7202 */ /* 0x000fe20000000f00 */
[----:B------:R-:W-:Y:S01]  /*6c20*/  IMAD.MOV.U32 R186, RZ, RZ, R116 ;  /* 0x000000ffffba7224 */ /* 0x000fe200078e0074 */
[----:B------:R-:W2:Y:S01]  /*6c30*/  LDL.LU R229, [R1+0x58] ;  /* 0x0000580001e57983 */ /* 0x000ea20000300800 */
[----:B------:R-:W-:Y:S01]  /*6c40*/  IMAD.MOV.U32 R129, RZ, RZ, R102 ;  /* 0x000000ffff817224 */ /* 0x000fe200078e0066 */
[----:B------:R-:W-:Y:S01]  /*6c50*/  MOV R116, R13 ;  /* 0x0000000d00747202 */ /* 0x000fe20000000f00 */
[----:B------:R-:W-:Y:S01]  /*6c60*/  IMAD.MOV.U32 R102, RZ, RZ, R119 ;  /* 0x000000ffff667224 */ /* 0x000fe200078e0077 */
[----:B------:R-:W-:Y:S01]  /*6c70*/  MOV R13, R231 ;  /* 0x000000e7000d7202 */ /* 0x000fe20000000f00 */
[----:B------:R-:W-:Y:S01]  /*6c80*/  IMAD.MOV.U32 R119, RZ, RZ, R226 ;  /* 0x000000ffff777224 */ /* 0x000fe200078e00e2 */
[----:B------:R-:W-:Y:S01]  /*6c90*/  HMMA.16816.F32 R76, R4, R22, R152 ;  /* 0x00000016044c723c */ /* 0x000fe20000001898 */
[----:B------:R-:W3:Y:S01]  /*6ca0*/  LDL.LU R226, [R1+0x54] ;  /* 0x0000540001e27983 */ /* 0x000ee20000300800 */
[----:B------:R-:W-:Y:S01]  /*6cb0*/  MOV R154, R227 ;  /* 0x000000e3009a7202 */ /* 0x000fe20000000f00 */
[----:B------:R-:W-:Y:S01]  /*6cc0*/  IMAD.MOV.U32 R131, RZ, RZ, R100 ;  /* 0x000000ffff837224 */ /* 0x000fe200078e0064 */
[----:B------:R-:W-:Y:S01]  /*6cd0*/  MOV R130, R101 ;  /* 0x0000006500827202 */ /* 0x000fe20000000f00 */
[----:B------:R-:W4:Y:S01]  /*6ce0*/  LDL.LU R231, [R1+0x50] ;  /* 0x0000500001e77983 */ /* 0x000f220000300800 */
[----:B------:R-:W-:-:S02]  /*6cf0*/  MOV R128, R103 ;  /* 0x0000006700807202 */ /* 0x000fc40000000f00 */
[C---:B------:R-:W-:Y:S01]  /*6d00*/  HMMA.16816.F32 R68, R8.reuse, R20, R124 ;  /* 0x000000140844723c */ /* 0x040fe2000000187c */
[----:B------:R-:W2:Y:S01]  /*6d10*/  LDL.LU R227, [R1+0x4c] ;  /* 0x00004c0001e37983 */ /* 0x000ea20000300800 */
[----:B------:R-:W-:Y:S01]  /*6d20*/  IMAD.MOV.U32 R125, RZ, RZ, R104 ;  /* 0x000000ffff7d7224 */ /* 0x000fe200078e0068 */
[----:B------:R-:W-:Y:S01]  /*6d30*/  MOV R126, R105 ;  /* 0x00000069007e7202 */ /* 0x000fe20000000f00 */
[----:B------:R-:W-:Y:S01]  /*6d40*/  IMAD.MOV.U32 R104, RZ, RZ, R32 ;  /* 0x000000ffff687224 */ /* 0x000fe200078e0020 */
[----:B------:R-:W-:Y:S01]  /*6d50*/  MOV R105, R33 ;  /* 0x0000002100697202 */ /* 0x000fe20000000f00 */
[----:B------:R-:W-:Y:S01]  /*6d60*/  IMAD.MOV.U32 R127, RZ, RZ, R24 ;  /* 0x000000ffff7f7224 */ /* 0x000fe200078e0018 */
[----:B------:R-:W1:Y:S01]  /*6d70*/  LDSM.16.MT88.4 R32, [R14+0x3000] ;  /* 0x003000000e20783b */ /* 0x000e620000004200 */
[----:B------:R-:W-:Y:S01]  /*6d80*/  HMMA.16816.F32 R20, R8, R18, R112 ;  /* 0x000000120814723c */ /* 0x000fe20000001870 */
[----:B------:R-:W-:Y:S01]  /*6d90*/  MOV R124, R109 ;  /* 0x0000006d007c7202 */ /* 0x000fe20000000f00 */
[----:B------:R-:W-:-:S02]  /*6da0*/  IMAD.MOV.U32 R109, RZ, RZ, R26 ;  /* 0x000000ffff6d7224 */ /* 0x000fc400078e001a */
[----:B------:R-:W-:Y:S04]  /*6db0*/  LDSM.16.MT88.4 R24, [R148+0x1000] ;  /* 0x001000009418783b */ /* 0x000fe80000004200 */
[C---:B------:R-:W-:Y:S08]  /*6dc0*/  HMMA.16816.F32 R136, R4.reuse, R16, R188 ;  /* 0x000000100488723c */ /* 0x040ff000000018bc */
[----:B------:R-:W-:Y:S01]  /*6dd0*/  HMMA.16816.F32 R140, R4, R18, R140 ;  /* 0x00000012048c723c */ /* 0x000fe2000000188c */
[----:B------:R-:W1:Y:S02]  /*6de0*/  LDSM.16.MT88.4 R16, [R14+0x1000] ;  /* 0x001000000e10783b */ /* 0x000e640000004200 */
[----:B------:R-:W-:Y:S01]  /*6df0*/  MOV R99, R22 ;  /* 0x0000001600637202 */ /* 0x000fe20000000f00 */
[----:B------:R-:W-:Y:S01]  /*6e00*/  IMAD.MOV.U32 R98, RZ, RZ, R23 ;  /* 0x000000ffff627224 */ /* 0x000fe200078e0017 */
[----:B------:R-:W-:Y:S01]  /*6e10*/  MOV R97, R21 ;  /* 0x0000001500617202 */ /* 0x000fe20000000f00 */
[----:B------:R-:W-:-:S02]  /*6e20*/  IMAD.MOV.U32 R96, RZ, RZ, R20 ;  /* 0x000000ffff607224 */ /* 0x000fc400078e0014 */
[----:B------:R-:W1:Y:S01]  /*6e30*/  LDSM.16.MT88.4 R20, [R225+0xd000] ;  /* 0x00d00000e114783b */ /* 0x000e620000004200 */
[----:B------:R-:W-:Y:S01]  /*6e40*/  IMAD.MOV.U32 R100, RZ, RZ, R187 ;  /* 0x000000ffff647224 */ /* 0x000fe200078e00bb */
[----:B------:R-:W-:Y:S02]  /*6e50*/  MOV R101, R118 ;  /* 0x0000007600657202 */ /* 0x000fe40000000f00 */
[----:B------:R-:W-:Y:S01]  /*6e60*/  MOV R103, R180 ;  /* 0x000000b400677202 */ /* 0x000fe20000000f00 */
[----:B------:R-:W-:Y:S01]  /*6e70*/  IMAD.MOV.U32 R184, RZ, RZ, R246 ;  /* 0x000000ffffb87224 */ /* 0x000fe200078e00f6 */
        /* <DEDUP_REMOVED lines=8> */
[----:B-1----:R-:W-:Y:S01]  /*6f00*/  HMMA.16816.F32 R188, R4, R32, R100 ;  /* 0x0000002004bc723c */ /* 0x002fe20000001864 */
[----:B------:R-:W-:-:S02]  /*6f10*/  MOV R113, R155 ;  /* 0x0000009b00717202 */ /* 0x000fc40000000f00 */
[----:B------:R-:W-:-:S05]  /*6f20*/  MOV R185, R111 ;  /* 0x0000006f00b97202 */ /* 0x000fca0000000f00 */
[----:B------:R-:W-:Y:S01]  /*6f30*/  HMMA.16816.F32 R152, R4, R30, R212 ;  /* 0x0000001e0498723c */ /* 0x000fe200000018d4 */
[----:B------:R-:W-:-:S07]  /*6f40*/  IMAD.MOV.U32 R215, RZ, RZ, R160 ;  /* 0x000000ffffd77224 */ /* 0x000fce00078e00a0 */
[----:B------:R-:W-:Y:S01]  /*6f50*/  HMMA.16816.F32 R100, R4, R18, R220 ;  /* 0x000000120464723c */ /* 0x000fe200000018dc */
[----:B------:R-:W-:Y:S01]  /*6f60*/  IMAD.MOV.U32 R222, RZ, RZ, R108 ;  /* 0x000000ffffde7224 */ /* 0x000fe200078e006c */
[----:B------:R-:W-:Y:S01]  /*6f70*/  MOV R223, R109 ;  /* 0x0000006d00df7202 */ /* 0x000fe20000000f00 */
[----:B------:R-:W-:Y:S01]  /*6f80*/  IMAD.MOV.U32 R220, RZ, RZ, R179 ;  /* 0x000000ffffdc7224 */ /* 0x000fe200078e00b3 */
[----:B------:R-:W-:-:S04]  /*6f90*/  MOV R221, R176 ;  /* 0x000000b000dd7202 */ /* 0x000fc80000000f00 */
[----:B------:R-:W-:Y:S01]  /*6fa0*/  HMMA.16816.F32 R108, R4, R26, R216 ;  /* 0x0000001a046c723c */ /* 0x000fe200000018d8 */
[----:B------:R-:W-:Y:S01]  /*6fb0*/  MOV R217, R162 ;  /* 0x000000a200d97202 */ /* 0x000fe20000000f00 */
[----:B------:R-:W-:Y:S01]  /*6fc0*/  IMAD.MOV.U32 R218, RZ, RZ, R161 ;  /* 0x000000ffffda7224 */ /* 0x000fe200078e00a1 */
[----:B------:R-:W-:Y:S01]  /*6fd0*/  MOV R219, R163 ;  /* 0x000000a300db7202 */ /* 0x000fe20000000f00 */
[----:B------:R-:W-:-:S04]  /*6fe0*/  IMAD.MOV.U32 R216, RZ, RZ, R178 ;  /* 0x000000ffffd87224 */ /* 0x000fc800078e00b2 */
[----:B------:R-:W-:Y:S01]  /*6ff0*/  HMMA.16816.F32 R160, R4, R34, R200 ;  /* 0x0000002204a0723c */ /* 0x000fe200000018c8 */
[----:B------:R-:W-:Y:S01]  /*7000*/  MOV R203, R177 ;  /* 0x000000b100cb7202 */ /* 0x000fe20000000f00 */
[----:B------:R-:W-:Y:S01]  /*7010*/  IMAD.MOV.U32 R201, RZ, RZ, R217 ;  /* 0x000000ffffc97224 */ /* 0x000fe200078e00d9 */
[----:B------:R-:W-:Y:S02]  /*7020*/  MOV R202, R216 ;  /* 0x000000d800ca7202 */ /* 0x000fe40000000f00 */
[----:B------:R-:W-:-:S03]  /*7030*/  MOV R200, R218 ;  /* 0x000000da00c87202 */ /* 0x000fc60000000f00 */
[C---:B------:R-:W-:Y:S08]  /*7040*/  HMMA.16816.F32 R172, R4.reuse, R20, R172 ;  /* 0x0000001404ac723c */ /* 0x040ff000000018ac */
[C---:B------:R-:W-:Y:S08]  /*7050*/  HMMA.16816.F32 R92, R4.reuse, R16, R92 ;  /* 0x00000010045c723c */ /* 0x040ff0000000185c */
[C---:B------:R-:W-:Y:S08]  /*7060*/  HMMA.16816.F32 R104, R4.reuse, R24, R104 ;  /* 0x000000180468723c */ /* 0x040ff00000001868 */
[C---:B------:R-:W-:Y:S08]  /*7070*/  HMMA.16816.F32 R124, R4.reuse, R28, R124 ;  /* 0x0000001c047c723c */ /* 0x040ff0000000187c */
[C---:B------:R-:W-:Y:S08]  /*7080*/  HMMA.16816.F32 R208, R4.reuse, R36, R208 ;  /* 0x0000002404d0723c */ /* 0x040ff000000018d0 */
[C---:B------:R-:W-:Y:S08]  /*7090*/  HMMA.16816.F32 R180, R4.reuse, R22, R180 ;  /* 0x0000001604b4723c */ /* 0x040ff000000018b4 */
[----:B------:R-:W-:Y:S01]  /*70a0*/  HMMA.16816.F32 R176, R4, R38, R156 ;  /* 0x0000002604b0723c */ /* 0x000fe2000000189c */
[----:B------:R-:W-:Y:S01]  /*70b0*/  FFMA.FTZ R4, R197, UR4, -R12 ;  /* 0x00000004c5047c23 */ /* 0x000fe2000801080c */
[----:B------:R-:W-:-:S06]  /*70c0*/  IMAD.MOV.U32 R159, RZ, RZ, R219 ;  /* 0x000000ffff9f7224 */ /* 0x000fcc00078e00db */
[----:B------:R-:W-:Y:S01]  /*70d0*/  HMMA.16816.F32 R216, R8, R18, R44 ;  /* 0x0000001208d8723c */ /* 0x000fe2000000182c */
[----:B------:R1:W-:Y:S01]  /*70e0*/  MUFU.EX2 R44, R4 ;  /* 0x00000004002c7308 */ /* 0x0003e20000000800 */
[----:B------:R-:W-:Y:S02]  /*70f0*/  IMAD.MOV.U32 R6, RZ, RZ, R215 ;  /* 0x000000ffff067224 */ /* 0x000fe400078e00d7 */
[----:B-1----:R-:W-:-:S05]  /*7100*/  FFMA.FTZ R4, R196, UR4, -R12 ;  /* 0x00000004c4047c23 */ /* 0x002fca000801080c */
[----:B------:R1:W4:Y:S01]  /*7110*/  MUFU.EX2 R46, R4 ;  /* 0x00000004002e7308 */ /* 0x0003220000000800 */
[----:B------:R-:W-:Y:S01]  /*7120*/  HMMA.16816.F32 R212, R8, R20, R84 ;  /* 0x0000001408d4723c */ /* 0x000fe20000001854 */
[----:B-1----:R-:W-:-:S06]  /*7130*/  FFMA.FTZ R4, R199, UR4, -R12 ;  /* 0x00000004c7047c23 */ /* 0x002fcc000801080c */
[----:B------:R1:W-:Y:S01]  /*7140*/  MUFU.EX2 R47, R4 ;  /* 0x00000004002f7308 */ /* 0x0003e20000000800 */
[----:B------:R-:W-:Y:S01]  /*7150*/  HMMA.16816.F32 R84, R8, R22, R88 ;  /* 0x000000160854723c */ /* 0x000fe20000001858 */
[----:B-1----:R-:W-:-:S06]  /*7160*/  FFMA.FTZ R4, R198, UR4, -R12 ;  /* 0x00000004c6047c23 */ /* 0x002fcc000801080c */
[----:B------:R1:W-:Y:S01]  /*7170*/  MUFU.EX2 R45, R4 ;  /* 0x00000004002d7308 */ /* 0x0003e20000000800 */
[----:B------:R-:W-:Y:S01]  /*7180*/  HMMA.16816.F32 R64, R8, R24, R64 ;  /* 0x000000180840723c */ /* 0x000fe20000001840 */
[----:B-1----:R-:W-:-:S06]  /*7190*/  FFMA.FTZ R4, R195, UR4, -R3 ;  /* 0x00000004c3047c23 */ /* 0x002fcc0008010803 */
[----:B------:R1:W-:Y:S02]  /*71a0*/  MUFU.EX2 R22, R4 ;  /* 0x0000000400167308 */ /* 0x0003e40000000800 */
[----:B-1----:R-:W-:-:S06]  /*71b0*/  FFMA.FTZ R4, R193, UR4, -R3 ;  /* 0x00000004c1047c23 */ /* 0x002fcc0008010803 */
[----:B------:R1:W4:Y:S02]  /*71c0*/  MUFU.EX2 R24, R4 ;  /* 0x0000000400187308 */ /* 0x0003240000000800 */
[--C-:B-1----:R-:W-:Y:S01]  /*71d0*/  FFMA.FTZ R4, R194, UR4, -R3.reuse ;  /* 0x00000004c2047c23 */ /* 0x102fe20008010803 */
[----:B------:R-:W-:Y:S01]  /*71e0*/  FFMA.FTZ R3, R192, UR4, -R3 ;  /* 0x00000004c0037c23 */ /* 0x000fe20008010803 */
[----:B------:R-:W-:Y:S01]  /*71f0*/  MOV R158, R220 ;  /* 0x000000dc009e7202 */ /* 0x000fe20000000f00 */
[----:B------:R-:W-:Y:S01]  /*7200*/  IMAD.MOV.U32 R157, RZ, RZ, R221 ;  /* 0x000000ffff9d7224 */ /* 0x000fe200078e00dd */
[----:B------:R-:W-:Y:S02]  /*7210*/  MOV R7, R222 ;  /* 0x000000de00077202 */ /* 0x000fe40000000f00 */
[----:B------:R2:W-:Y:S01]  /*7220*/  MUFU.EX2 R23, R3 ;  /* 0x0000000300177308 */ /* 0x0005e20000000800 */
[----:B------:R-:W-:Y:S01]  /*7230*/  IMAD.MOV.U32 R156, RZ, RZ, R223 ;  /* 0x000000ffff9c7224 */ /* 0x000fe200078e00df */
[C---:B------:R-:W-:Y:S01]  /*7240*/  HMMA.16816.F32 R48, R8.reuse, R26, R48 ;  /* 0x0000001a0830723c */ /* 0x040fe20000001830 */
[----:B------:R-:W-:Y:S01]  /*7250*/  IMAD.MOV.U32 R118, RZ, RZ, R150 ;  /* 0x000000ffff767224 */ /* 0x000fe200078e0096 */
[----:B------:R-:W-:Y:S06]  /*7260*/  LDSM.16.MT88.4 R192, [R14+0x3800] ;  /* 0x003800000ec0783b */ /* 0x000fec0000004200 */
[----:B------:R-:W-:Y:S01]  /*7270*/  HMMA.16816.F32 R220, R8, R16, R80 ;  /* 0x0000001008dc723c */ /* 0x000fe20000001850 */
[----:B------:R-:W1:Y:S01]  /*7280*/  LDSM.16.MT88.4 R80, [R15+0xd800] ;  /* 0x00d800000f50783b */ /* 0x000e620000004200 */
[----:B--2---:R-:W-:-:S04]  /*7290*/  FFMA.FTZ R3, R227, UR4, -R2 ;  /* 0x00000004e3037c23 */ /* 0x004fc80008010802 */
[----:B------:R3:W-:Y:S02]  /*72a0*/  MUFU.EX2 R19, R3 ;  /* 0x0000000300137308 */ /* 0x0007e40000000800 */
[----:B---3--:R-:W-:-:S06]  /*72b0*/  FFMA.FTZ R3, R226, UR4, -R2 ;  /* 0x00000004e2037c23 */ /* 0x008fcc0008010802 */
[----:B------:R4:W-:Y:S02]  /*72c0*/  MUFU.EX2 R20, R3 ;  /* 0x0000000300147308 */ /* 0x0009e40000000800 */
[--C-:B----4-:R-:W-:Y:S01]  /*72d0*/  FFMA.FTZ R3, R231, UR4, -R2.reuse ;  /* 0x00000004e7037c23 */ /* 0x110fe20008010802 */
[----:B------:R-:W-:-:S05]  /*72e0*/  FFMA.FTZ R2, R229, UR4, -R2 ;  /* 0x00000004e5027c23 */ /* 0x000fca0008010802 */
[----:B------:R2:W-:Y:S02]  /*72f0*/  MUFU.EX2 R18, R2 ;  /* 0x0000000200127308 */ /* 0x0005e40000000800 */
[----:B--2---:R-:W-:-:S06]  /*7300*/  FFMA.FTZ R2, R228, UR4, -R0 ;  /* 0x00000004e4027c23 */ /* 0x004fcc0008010800 */
[----:B------:R2:W-:Y:S02]  /*7310*/  MUFU.EX2 R16, R2 ;  /* 0x0000000200107308 */ /* 0x0005e40000000800 */
[----:B--2---:R-:W-:-:S06]  /*7320*/  FFMA.FTZ R2, R235, UR4, -R0 ;  /* 0x00000004eb027c23 */ /* 0x004fcc0008010800 */
[----:B------:R2:W-:Y:S08]  /*7330*/  MUFU.EX2 R17, R2 ;  /* 0x0000000200117308 */ /* 0x0005f00000000800 */
[----:B------:R-:W3:Y:S01]  /*7340*/  MUFU.EX2 R25, R4 ;  /* 0x0000000400197308 */ /* 0x000ee20000000800 */
[--C-:B--2---:R-:W-:Y:S01]  /*7350*/  FFMA.FTZ R2, R237, UR4, -R0.reuse ;  /* 0x00000004ed027c23 */ /* 0x104fe20008010800 */
[----:B------:R-:W-:Y:S01]  /*7360*/  FFMA.FTZ R0, R236, UR4, -R0 ;  /* 0x00000004ec007c23 */ /* 0x000fe20008010800 */
[----:B------:R-:W-:-:S05]  /*7370*/  MOV R237, R13 ;  /* 0x0000000d00ed7202 */ /* 0x000fca0000000f00 */
[----:B------:R2:W4:Y:S08]  /*7380*/  MUFU.EX2 R21, R3 ;  /* 0x0000000300157308 */ /* 0x0005300000000800 */
[----:B------:R1:W-:Y:S08]  /*7390*/  MUFU.EX2 R13, R2 ;  /* 0x00000002000d7308 */ /* 0x0003f00000000800 */
[----:B------:R-:W4:Y:S01]  /*73a0*/  MUFU.EX2 R12, R0 ;  /* 0x00000000000c7308 */ /* 0x000f220000000800 */
[----:B------:R-:W-:Y:S01]  /*73b0*/  MOV R26, R157 ;  /* 0x0000009d001a7202 */ /* 0x000fe20000000f00 */
[----:B------:R-:W-:Y:S01]  /*73c0*/  IMAD.MOV.U32 R227, RZ, RZ, R158 ;  /* 0x000000ffffe37224 */ /* 0x000fe200078e009e */
[----:B------:R-:W-:Y:S01]  /*73d0*/  MOV R157, R201 ;  /* 0x000000c9009d7202 */ /* 0x000fe20000000f00 */
[----:B------:R-:W-:-:S02]  /*73e0*/  IMAD.MOV.U32 R226, RZ, RZ, R202 ;  /* 0x000000ffffe27224 */ /* 0x000fc400078e00ca */
[----:B------:R-:W-:Y:S01]  /*73f0*/  IMAD.MOV.U32 R158, RZ, RZ, R200 ;  /* 0x000000ffff9e7224 */ /* 0x000fe200078e00c8 */
[----:B------:R-:W-:Y:S01]  /*7400*/  MOV R200, R116 ;  /* 0x0000007400c87202 */ /* 0x000fe20000000f00 */
[----:B------:R-:W-:Y:S02]  /*7410*/  IMAD.MOV.U32 R202, RZ, RZ, R119 ;  /* 0x000000ffffca7224 */ /* 0x000fe400078e0077 */
[----:B------:R-:W-:Y:S01]  /*7420*/  IMAD.MOV.U32 R201, RZ, RZ, R117 ;  /* 0x000000ffffc97224 */ /* 0x000fe200078e0075 */
[----:B------:R-:W-:Y:S01]  /*7430*/  MOV R27, R7 ;  /* 0x00000007001b7202 */ /* 0x000fe20000000f00 */
[----:B------:R-:W-:Y:S01]  /*7440*/  HMMA.16816.F32 R56, R8, R34, R56 ;  /* 0x000000220838723c */ /* 0x000fe20000001838 */
[----:B------:R-:W-:Y:S01]  /*7450*/  IMAD.MOV.U32 R7, RZ, RZ, R156 ;  /* 0x000000ffff077224 */ /* 0x000fe200078e009c */
[----:B------:R-:W-:Y:S01]  /*7460*/  MOV R35, R200 ;  /* 0x000000c800237202 */ /* 0x000fe20000000f00 */
[----:B------:R-:W-:Y:S01]  /*7470*/  IMAD.MOV.U32 R34, RZ, RZ, R201 ;  /* 0x000000ffff227224 */ /* 0x000fe200078e00c9 */
[----:B--2---:R-:W-:Y:S01]  /*7480*/  MOV R3, R202 ;  /* 0x000000ca00037202 */ /* 0x004fe20000000f00 */
[----:B-1----:R-:W-:Y:S01]  /*7490*/  IMAD.MOV.U32 R2, RZ, RZ, R203 ;  /* 0x000000ffff027224 */ /* 0x002fe200078e00cb */
[----:B------:R-:W-:-:S02]  /*74a0*/  MOV R156, R159 ;  /* 0x0000009f009c7202 */ /* 0x000fc40000000f00 */
[----:B------:R-:W-:Y:S02]  /*74b0*/  F2FP.F16.F32.PACK_AB R200, R46, R44 ;  /* 0x0000002c2ec8723e */ /* 0x000fe400000000ff */
[----:B------:R-:W-:Y:S02]  /*74c0*/  F2FP.F16.F32.PACK_AB R201, R24, R22 ;  /* 0x0000001618c9723e */ /* 0x000fe400000000ff */
[----:B------:R-:W-:Y:S02]  /*74d0*/  F2FP.F16.F32.PACK_AB R202, R45, R47 ;  /* 0x0000002f2dca723e */ /* 0x000fe400000000ff */
[----:B---3--:R-:W-:Y:S02]  /*74e0*/  F2FP.F16.F32.PACK_AB R203, R23, R25 ;  /* 0x0000001917cb723e */ /* 0x008fe400000000ff */
[----:B------:R-:W-:Y:S02]  /*74f0*/  F2FP.F16.F32.PACK_AB R196, R20, R19 ;  /* 0x0000001314c4723e */ /* 0x000fe400000000ff */
[----:B------:R-:W-:-:S02]  /*7500*/  F2FP.F16.F32.PACK_AB R197, R17, R16 ;  /* 0x0000001011c5723e */ /* 0x000fc400000000ff */
[----:B----4-:R-:W-:Y:S02]  /*7510*/  F2FP.F16.F32.PACK_AB R198, R18, R21 ;  /* 0x0000001512c6723e */ /* 0x010fe400000000ff */
[----:B------:R-:W-:Y:S02]  /*7520*/  F2FP.F16.F32.PACK_AB R199, R12, R13 ;  /* 0x0000000d0cc7723e */ /* 0x000fe400000000ff */
[----:B------:R-:W-:Y:S01]  /*7530*/  MOV R159, R118 ;  /* 0x00000076009f7202 */ /* 0x000fe20000000f00 */
[----:B------:R-:W-:Y:S01]  /*7540*/  HMMA.16816.F32 R52, R8, R30, R52 ;  /* 0x0000001e0834723c */ /* 0x000fe20000001834 */
[----:B------:R-:W-:-:S03]  /*7550*/  MOV R228, R156 ;  /* 0x0000009c00e47202 */ /* 0x000fc60000000f00 */
[----:B------:R-:W-:-:S04]  /*7560*/  IMAD.MOV.U32 R235, RZ, RZ, R159 ;  /* 0x000000ffffeb7224 */ /* 0x000fc800078e009f */
[C---:B------:R-:W-:Y:S08]  /*7570*/  HMMA.16816.F32 R116, R8.reuse, R28, R120 ;  /* 0x0000001c0874723c */ /* 0x040ff00000001878 */
[----:B------:R-:W-:Y:S01]  /*7580*/  HMMA.16816.F32 R28, R8, R32, R132 ;  /* 0x00000020081c723c */ /* 0x000fe20000001884 */
[----:B------:R-:W-:Y:S01]  /*7590*/  IMAD.MOV.U32 R33, RZ, RZ, R157 ;  /* 0x000000ffff217224 */ /* 0x000fe200078e009d */
[----:B------:R-:W-:-:S06]  /*75a0*/  MOV R32, R158 ;  /* 0x0000009e00207202 */ /* 0x000fcc0000000f00 */
[----:B------:R-:W-:Y:S01]  /*75b0*/  HMMA.16816.F32 R156, R8, R36, R144 ;  /* 0x00000024089c723c */ /* 0x000fe20000001890 */
[----:B------:R1:W-:Y:S07]  /*75c0*/  LDSM.16.MT88.4 R144, [R15+0xf800] ;  /* 0x00f800000f90783b */ /* 0x0003ee0000004200 */
[-C--:B------:R-:W-:Y:S08]  /*75d0*/  HMMA.16816.F32 R68, R200, R80.reuse, R68 ;  /* 0x00000050c844723c */ /* 0x080ff00000001844 */
[C---:B------:R-:W-:Y:S08]  /*75e0*/  HMMA.16816.F32 R72, R196.reuse, R80, R72 ;  /* 0x00000050c448723c */ /* 0x040ff00000001848 */
[----:B------:R-:W-:Y:S01]  /*75f0*/  HMMA.16816.F32 R76, R196, R82, R76 ;  /* 0x00000052c44c723c */ /* 0x000fe2000000184c */
[----:B-1----:R-:W-:-:S07]  /*7600*/  IMAD.MOV.U32 R15, RZ, RZ, R97 ;  /* 0x000000ffff0f7224 */ /* 0x002fce00078e0061 */
[----:B------:R-:W-:Y:S01]  /*7610*/  HMMA.16816.F32 R40, R8, R38, R40 ;  /* 0x000000260828723c */ /* 0x000fe20000001828 */
[----:B------:R-:W-:Y:S02]  /*7620*/  MOV R8, R99 ;  /* 0x0000006300087202 */ /* 0x000fe40000000f00 */
[----:B------:R-:W-:-:S05]  /*7630*/  MOV R9, R98 ;  /* 0x0000006200097202 */ /* 0x000fca0000000f00 */
[----:B------:R-:W-:Y:S01]  /*7640*/  HMMA.16816.F32 R80, R200, R82, R60 ;  /* 0x00000052c850723c */ /* 0x000fe2000000183c */
[----:B------:R-:W-:Y:S02]  /*7650*/  MOV R63, R96 ;  /* 0x00000060003f7202 */ /* 0x000fe40000000f00 */
[----:B------:R-:W1:Y:S01]  /*7660*/  LDSM.16.MT88.4 R96, [R14+0x1800] ;  /* 0x001800000e60783b */ /* 0x000e620000004200 */
[----:B------:R-:W-:Y:S01]  /*7670*/  IMAD.MOV.U32 R132, RZ, RZ, R131 ;  /* 0x000000ffff847224 */ /* 0x000fe200078e0083 */
[----:B------:R-:W-:Y:S01]  /*7680*/  MOV R133, R130 ;  /* 0x0000008200857202 */ /* 0x000fe20000000f00 */
[----:B------:R-:W-:Y:S01]  /*7690*/  IMAD.MOV.U32 R135, RZ, RZ, R128 ;  /* 0x000000ffff877224 */ /* 0x000fe200078e0080 */
[----:B------:R-:W-:Y:S02]  /*76a0*/  MOV R134, R129 ;  /* 0x0000008100867202 */ /* 0x000fe40000000f00 */
[----:B------:R-:W2:Y:S01]  /*76b0*/  LDSM.16.MT88.4 R128, [R225+0xf800] ;  /* 0x00f80000e180783b */ /* 0x000ea20000004200 */
[----:B------:R-:W-:Y:S01]  /*76c0*/  MOV R231, R6 ;  /* 0x0000000600e77202 */ /* 0x000fe20000000f00 */
[----:B------:R-:W-:-:S02]  /*76d0*/  IMAD.MOV.U32 R229, RZ, RZ, R7 ;  /* 0x000000ffffe57224 */ /* 0x000fc400078e0007 */
[----:B------:R-:W3:Y:S01]  /*76e0*/  LDSM.16.MT88.4 R4, [R148+0x3800] ;  /* 0x003800009404783b */ /* 0x000ee20000004200 */
[----:B------:R-:W-:Y:S01]  /*76f0*/  IMAD.MOV.U32 R151, RZ, RZ, R244 ;  /* 0x000000ffff977224 */ /* 0x000fe200078e00f4 */
[----:B------:R-:W-:Y:S01]  /*7700*/  MOV R150, R241 ;  /* 0x000000f100967202 */ /* 0x000fe20000000f00 */
[----:B------:R-:W-:Y:S01]  /*7710*/  IMAD.MOV.U32 R187, RZ, RZ, R251 ;  /* 0x000000ffffbb7224 */ /* 0x000fe200078e00fb */
[----:B------:R-:W-:Y:S01]  /*7720*/  MOV R0, R112 ;  /* 0x0000007000007202 */ /* 0x000fe20000000f00 */
[----:B------:R-:W-:Y:S01]  /*7730*/  IMAD.MOV.U32 R36, RZ, RZ, R185 ;  /* 0x000000ffff247224 */ /* 0x000fe200078e00b9 */
[----:B------:R-:W-:Y:S02]  /*7740*/  MOV R39, R184 ;  /* 0x000000b800277202 */ /* 0x000fe40000000f00 */
[----:B------:R-:W-:Y:S01]  /*7750*/  MOV R37, R186 ;  /* 0x000000ba00257202 */ /* 0x000fe20000000f00 */
[----:B------:R-:W-:Y:S01]  /*7760*/  IMAD.MOV.U32 R62, RZ, RZ, R232 ;  /* 0x000000ffff3e7224 */ /* 0x000fe200078e00e8 */
[----:B------:R-:W-:-:S02]  /*7770*/  MOV R236, R187 ;  /* 0x000000bb00ec7202 */ /* 0x000fc40000000f00 */
[----:B------:R-:W-:Y:S01]  /*7780*/  MOV R10, R113 ;  /* 0x00000071000a7202 */ /* 0x000fe20000000f00 */
[----:B------:R4:W4:Y:S01]  /*7790*/  LDSM.16.MT88.4 R184, [R225+0xd800] ;  /* 0x00d80000e1b8783b */ /* 0x0009220000004200 */
[----:B------:R-:W-:Y:S01]  /*77a0*/  IMAD.MOV.U32 R11, RZ, RZ, R114 ;  /* 0x000000ffff0b7224 */ /* 0x000fe200078e0072 */
[----:B------:R-:W-:Y:S02]  /*77b0*/  MOV R38, R115 ;  /* 0x0000007300267202 */ /* 0x000fe40000000f00 */
[----:B------:R-:W4:Y:S04]  /*77c0*/  LDSM.16.MT88.4 R112, [R148+0x1800] ;  /* 0x001800009470783b */ /* 0x000f280000004200 */
[----:B------:R2:W5:Y:S04]  /*77d0*/  LDL.LU R251, [R1+0x48] ;  /* 0x0000480001fb7983 */ /* 0x0005680000300800 */
[----:B------:R2:W5:Y:S04]  /*77e0*/  LDL.LU R250, [R1+0x44] ;  /* 0x0000440001fa7983 */ /* 0x0005680000300800 */
[----:B------:R2:W5:Y:S01]  /*77f0*/  LDL.LU R246, [R1+0x40] ;  /* 0x0000400001f67983 */ /* 0x0005620000300800 */
[C---:B-1----:R-:W-:Y:S03]  /*7800*/  HMMA.16816.F32 R88, R196.reuse, R96, R92 ;  /* 0x00000060c458723c */ /* 0x042fe6000000185c */
[----:B------:R1:W5:Y:S04]  /*7810*/  LDL.LU R245, [R1+0x3c] ;  /* 0x00003c0001f57983 */ /* 0x0003680000300800 */
[----:B------:R1:W5:Y:S01]  /*7820*/  LDL.LU R244, [R1+0x38] ;  /* 0x0000380001f47983 */ /* 0x0003620000300800 */
[----:B------:R-:W-:Y:S01]  /*7830*/  HMMA.16816.F32 R92, R196, R98, R100 ;  /* 0x00000062c45c723c */ /* 0x000fe20000001864 */
[----:B------:R-:W-:-:S02]  /*7840*/  MOV R102, R8 ;  /* 0x0000000800667202 */ /* 0x000fc40000000f00 */
[----:B------:R-:W-:Y:S01]  /*7850*/  MOV R100, R63 ;  /* 0x0000003f00647202 */ /* 0x000fe20000000f00 */
[----:B------:R-:W-:Y:S01]  /*7860*/  IMAD.MOV.U32 R63, RZ, RZ, R34 ;  /* 0x000000ffff3f7224 */ /* 0x000fe200078e0022 */
[----:B------:R-:W-:Y:S01]  /*7870*/  MOV R8, R2 ;  /* 0x0000000200087202 */ /* 0x000fe20000000f00 */
[----:B------:R1:W5:Y:S01]  /*7880*/  LDL.LU R241, [R1+0x34] ;  /* 0x0000340001f17983 */ /* 0x0003620000300800 */
[----:B------:R-:W-:Y:S02]  /*7890*/  MOV R2, R237 ;  /* 0x000000ed00027202 */ /* 0x000fe40000000f00 */
[----:B------:R-:W-:Y:S01]  /*78a0*/  MOV R237, R35 ;  /* 0x0000002300ed7202 */ /* 0x000fe20000000f00 */
[----:B------:R-:W-:Y:S01]  /*78b0*/  IMAD.MOV.U32 R35, RZ, RZ, R32 ;  /* 0x000000ffff237224 */ /* 0x000fe200078e0020 */
[----:B------:R-:W-:Y:S02]  /*78c0*/  MOV R34, R235 ;  /* 0x000000eb00227202 */ /* 0x000fe40000000f00 */
[----:B------:R-:W-:Y:S01]  /*78d0*/  MOV R235, R33 ;  /* 0x0000002100eb7202 */ /* 0x000fe20000000f00 */
[----:B------:R-:W-:Y:S01]  /*78e0*/  IMAD.MOV.U32 R33, RZ, RZ, R229 ;  /* 0x000000ffff217224 */ /* 0x000fe200078e00e5 */
[----:B------:R-:W-:Y:S01]  /*78f0*/  MOV R32, R228 ;  /* 0x000000e400207202 */ /* 0x000fe20000000f00 */
[C---:B--2---:R-:W-:Y:S01]  /*7900*/  HMMA.16816.F32 R120, R196.reuse, R128, R124 ;  /* 0x00000080c478723c */ /* 0x044fe2000000187c */
        /* <DEDUP_REMOVED lines=10> */
[----:B------:R-:W-:-:S02]  /*79b0*/  MOV R27, R149 ;  /* 0x00000095001b7202 */ /* 0x000fc40000000f00 */
[----:B------:R-:W-:Y:S02]  /*79c0*/  MOV R150, R239 ;  /* 0x000000ef00967202 */ /* 0x000fe40000000f00 */
[----:B------:R-:W-:Y:S01]  /*79d0*/  MOV R149, R238 ;  /* 0x000000ee00957202 */ /* 0x000fe20000000f00 */
[----:B------:R-:W-:Y:S01]  /*79e0*/  HMMA.16816.F32 R152, R196, R194, R160 ;  /* 0x000000c2c498723c */ /* 0x000fe200000018a0 */
[----:B------:R-:W-:Y:S01]  /*79f0*/  MOV R103, R9 ;  /* 0x0000000900677202 */ /* 0x000fe20000000f00 */
[----:B------:R-:W-:Y:S01]  /*7a00*/  IMAD.MOV.U32 R9, RZ, RZ, R0 ;  /* 0x000000ffff097224 */ /* 0x000fe200078e0000 */
[----:B------:R-:W-:Y:S01]  /*7a10*/  MOV R14, R15 ;  /* 0x0000000f000e7202 */ /* 0x000fe20000000f00 */
[----:B------:R-:W-:-:S04]  /*7a20*/  IMAD.MOV.U32 R0, RZ, RZ, R240 ;  /* 0x000000ffff007224 */ /* 0x000fc800078e00f0 */
[-C--:B---3--:R-:W-:Y:S01]  /*7a30*/  HMMA.16816.F32 R160, R196, R4.reuse, R208 ;  /* 0x00000004c4a0723c */ /* 0x088fe200000018d0 */
[----:B------:R-:W-:Y:S01]  /*7a40*/  MOV R211, R63 ;  /* 0x0000003f00d37202 */ /* 0x000fe20000000f00 */
[----:B----4-:R-:W-:Y:S01]  /*7a50*/  IMAD.MOV.U32 R225, RZ, RZ, R150 ;  /* 0x000000ffffe17224 */ /* 0x010fe200078e0096 */
[----:B------:R-:W-:Y:S02]  /*7a60*/  MOV R60, R149 ;  /* 0x00000095003c7202 */ /* 0x000fe40000000f00 */
[----:B------:R-:W-:Y:S01]  /*7a70*/  MOV R61, R151 ;  /* 0x00000097003d7202 */ /* 0x000fe20000000f00 */
[----:B------:R-:W-:Y:S01]  /*7a80*/  FADD.FTZ R3, R3, R211 ;  /* 0x000000d303037221 */ /* 0x000fe20000010000 */
        /* <DEDUP_REMOVED lines=64> */
[----:B------:R-:W-:-:S03]  /*7e90*/  FADD.FTZ R2, R18, R2 ;  /* 0x0000000212027221 */ /* 0x000fc60000010000 */
[----:B------:R1:W5:Y:S04]  /*7ea0*/  LDL.LU R233, [R1+0x24] ;  /* 0x0000240001e97983 */ /* 0x0003680000300800 */
[----:B------:R1:W5:Y:S04]  /*7eb0*/  LDL.LU R232, [R1+0x20] ;  /* 0x0000200001e87983 */ /* 0x0003680000300800 */
[----:B------:R1:W5:Y:S04]  /*7ec0*/  LDL.LU R230, [R1+0x1c] ;  /* 0x00001c0001e67983 */ /* 0x0003680000300800 */
[----:B------:R1:W-:Y:S04]  /*7ed0*/  STL [R1+0x4], R4 ;  /* 0x0000040401007387 */ /* 0x0003e80000100800 */
[----:B------:R1:W-:Y:S04]  /*7ee0*/  STL [R1], R3 ;  /* 0x0000000301007387 */ /* 0x0003e80000100800 */
[----:B------:R1:W-:Y:S01]  /*7ef0*/  STL [R1+0xc], R0 ;  /* 0x00000c0001007387 */ /* 0x0003e20000100800 */
[----:B------:R-:W2:Y:S03]  /*7f00*/  S2R R234, SR_TID.X ;  /* 0x0000000000ea7919 */ /* 0x000ea60000002100 */
[----:B------:R1:W-:Y:S01]  /*7f10*/  STL [R1+0x8], R2 ;  /* 0x0000080201007387 */ /* 0x0003e20000100800 */
        /* <DEDUP_REMOVED lines=21> */
[----:B------:R-:W-:-:S04]  /*8070*/  NOP ;  /* 0x0000000000007918 */ /* 0x000fc80000000000 */
[----:B-12---:R-:W-:-:S15]  /*8080*/  @!P3 BRA `(.L_x_209) ;  /* 0x00000040007cb947 */ /* 0x006fde0003800000 */
[----:B------:R-:W-:Y:S01]  /*8090*/  SHF.R.U32.HI R228, RZ, 0x1, R234 ;  /* 0x00000001ffe47819 */ /* 0x000fe200000116ea */
[----:B------:R-:W1:Y:S01]  /*80a0*/  S2UR UR6, SR_CgaCtaId ;  /* 0x00000000000679c3 */ /* 0x000e620000008800 */
[----:B------:R-:W2:Y:S01]  /*80b0*/  S2R R234, SR_TID.X ;  /* 0x0000000000ea7919 */ /* 0x000ea20000002100 */
[----:B------:R-:W3:Y:S01]  /*80c0*/  LDCU UR4, c[0x0][0x440] ;  /* 0x00008800ff0477ac */ /* 0x000ee20008000800 */
[----:B-----5:R-:W-:Y:S01]  /*80d0*/  LOP3.LUT R228, R239, 0x8, R228, 0x78, !PT ;  /* 0x00000008efe47812 */ /* 0x020fe200078e78e4 */
[----:B------:R-:W-:Y:S01]  /*80e0*/  IMAD.MOV.U32 R229, RZ, RZ, 0x20 ;  /* 0x00000020ffe57424 */ /* 0x000fe200078e00ff */
[----:B------:R-:W-:Y:S01]  /*80f0*/  LEA.HI.SX32 R239, R246, 0xfffffffe, 0x1a ;  /* 0xfffffffef6ef7811 */ /* 0x000fe200078fd2ff */
[----:B------:R-:W-:Y:S01]  /*8100*/  IMAD.MOV.U32 R231, RZ, RZ, 0x20 ;  /* 0x00000020ffe77424 */ /* 0x000fe200078e00ff */
[----:B------:R-:W-:Y:S01]  /*8110*/  UMOV UR7, 0x400 ;  /* 0x0000040000077882 */ /* 0x000fe20000000000 */
[----:B------:R-:W4:Y:S01]  /*8120*/  LDC.64 R242, c[0x0][0x3c0] ;  /* 0x0000f000fff27b82 */ /* 0x000f220000000a00 */
[----:B------:R-:W-:Y:S01]  /*8130*/  IMAD.MOV.U32 R170, RZ, RZ, R164 ;  /* 0x000000ffffaa7224 */ /* 0x000fe200078e00a4 */
[----:B------:R-:W2:Y:S01]  /*8140*/  LDCU UR8, c[0x0][0x440] ;  /* 0x00008800ff0877ac */ /* 0x000ea20008000800 */
[----:B------:R-:W-:-:S02]  /*8150*/  IMAD.MOV.U32 R169, RZ, RZ, R166 ;  /* 0x000000ffffa97224 */ /* 0x000fc400078e00a6 */
[----:B------:R-:W-:Y:S02]  /*8160*/  IMAD.MOV.U32 R165, RZ, RZ, R167 ;  /* 0x000000ffffa57224 */ /* 0x000fe400078e00a7 */
[----:B------:R-:W-:Y:S02]  /*8170*/  IMAD.MOV.U32 R3, RZ, RZ, R168 ;  /* 0x000000ffff037224 */ /* 0x000fe400078e00a8 */
[----:B------:R-:W-:Y:S01]  /*8180*/  IMAD.MOV.U32 R237, RZ, RZ, 0x40 ;  /* 0x00000040ffed7424 */ /* 0x000fe200078e00ff */
[----:B---3--:R-:W-:Y:S01]  /*8190*/  ISETP.GE.AND P1, PT, R230, UR4, PT ;  /* 0x00000004e6007c0c */ /* 0x008fe2000bf26270 */
[----:B------:R-:W3:Y:S01]  /*81a0*/  LDCU UR4, c[0x0][0x45c] ;  /* 0x00008b80ff0477ac */ /* 0x000ee20008000800 */
[----:B-1----:R-:W-:Y:S01]  /*81b0*/  ULEA UR6, UR6, UR7, 0x18 ;  /* 0x0000000706067291 */ /* 0x002fe2000f8ec0ff */
[C---:B--2---:R-:W-:Y:S01]  /*81c0*/  IMAD.SHL.U32 R171, R234.reuse, 0x40, RZ ;  /* 0x00000040eaab7824 */ /* 0x044fe200078e00ff */
[C---:B------:R-:W-:Y:S01]  /*81d0*/  LOP3.LUT P2, RZ, R234.reuse, 0x2, RZ, 0xc0, !PT ;  /* 0x00000002eaff7812 */ /* 0x040fe2000784c0ff */
[C---:B------:R-:W-:Y:S01]  /*81e0*/  IMAD.SHL.U32 R235, R234.reuse, 0x40, RZ ;  /* 0x00000040eaeb7824 */ /* 0x040fe200078e00ff */
[----:B------:R-:W-:-:S02]  /*81f0*/  LOP3.LUT P0, RZ, R234, 0x2, RZ, 0xc0, !PT ;  /* 0x00000002eaff7812 */ /* 0x000fc4000780c0ff */
[----:B------:R-:W-:Y:S02]  /*8200*/  LOP3.LUT R228, R228, 0x200, R171, 0xf8, !PT ;  /* 0x00000200e4e47812 */ /* 0x000fe400078ef8ab */
[----:B------:R-:W-:Y:S02]  /*8210*/  SEL R229, R229, 0xffffffe0, !P2 ;  /* 0xffffffe0e5e57807 */ /* 0x000fe40005000000 */
[----:B------:R-:W-:Y:S02]  /*8220*/  LEA R228, R228, UR5, 0x1 ;  /* 0x00000005e4e47c11 */ /* 0x000fe4000f8e08ff */
[----:B------:R-:W-:Y:S02]  /*8230*/  SEL R231, R231, 0xffffffe0, !P0 ;  /* 0xffffffe0e7e77807 */ /* 0x000fe40004000000 */
[----:B------:R-:W-:Y:S01]  /*8240*/  LOP3.LUT R236, R235, 0x400, RZ, 0xc0, !PT ;  /* 0x00000400ebec7812 */ /* 0x000fe200078ec0ff */
[----:B------:R-:W-:Y:S02]  /*8250*/  VIADD R0, R228, 0xc000 ;  /* 0x0000c000e4007836 */ /* 0x000fe40000000000 */
[----:B------:R-:W-:-:S03]  /*8260*/  IMAD.IADD R229, R229, 0x1, R228 ;  /* 0x00000001e5e57824 */ /* 0x000fc600078e02e4 */
[----:B------:R1:W-:Y:S01]  /*8270*/  STL [R1+0x10], R0 ;  /* 0x0000100001007387 */ /* 0x0003e20000100800 */
[----:B---3--:R-:W-:Y:S05]  /*8280*/  BRA `(.L_x_210) ;  /* 0x0000000400587947 */ /* 0x008fea0003800000 */
.L_x_212:
[----:B------:R-:W1:Y:S01]  /*8290*/  LDC.64 R166, c[0x0][0x3b8] ;  /* 0x0000ee00ffa67b82 */ /* 0x000e620000000a00 */
[----:B------:R-:W-:Y:S01]  /*82a0*/  VIADD R0, R239, 0xffffffff ;  /* 0xffffffffef007836 */ /* 0x000fe20000000000 */
[----:B------:R-:W-:Y:S04]  /*82b0*/  LOP3.LUT R2, R250, 0x1f8, RZ, 0xc0, !PT ;  /* 0x000001f8fa027812 */ /* 0x000fe800078ec0ff */
[----:B------:R-:W-:Y:S04]  /*82c0*/  LOP3.LUT R164, R2, 0x38, R234, 0x78, !PT ;  /* 0x0000003802a47812 */ /* 0x000fe800078e78ea */
[----:B------:R-:W-:Y:S04]  /*82d0*/  LOP3.LUT R238, R164, 0x1e00, R250, 0xf8, !PT ;  /* 0x00001e00a4ee7812 */ /* 0x000fe800078ef8fa */
[----:B------:R-:W-:Y:S01]  /*82e0*/  LEA R238, R238, UR5, 0x1 ;  /* 0x00000005eeee7c11 */ /* 0x000fe2000f8e08ff */
[C---:B-1----:R-:W-:Y:S04]  /*82f0*/  IMAD.WIDE.U32 R204, R0.reuse, R166, RZ ;  /* 0x000000a600cc7225 */ /* 0x042fe800078e00ff */
[----:B------:R-:W-:Y:S01]  /*8300*/  IMAD R205, R0, R167, R205 ;  /* 0x000000a700cd7224 */ /* 0x000fe200078e02cd */
[CC--:B------:R-:W-:Y:S01]  /*8310*/  @!P4 LEA R208, P3, R204.reuse, R241.reuse, 0x7 ;  /* 0x000000f1ccd0c211 */ /* 0x0c0fe200078638ff */
[C---:B------:R-:W-:Y:S03]  /*8320*/  IMAD.SHL.U32 R2, R204.reuse, 0x40, RZ ;  /* 0x00000040cc027824 */ /* 0x040fe600078e00ff */
[--C-:B------:R-:W-:Y:S02]  /*8330*/  SHF.L.U64.HI R164, R204, 0x6, R205.reuse ;  /* 0x00000006cca47819 */ /* 0x100fe400000102cd */
[-C--:B------:R-:W-:Y:S02]  /*8340*/  @!P1 LEA R212, P5, R2, R241.reuse, 0x1 ;  /* 0x000000f102d49211 */ /* 0x080fe400078a08ff */
[----:B------:R-:W-:Y:S02]  /*8350*/  LEA R0, P2, R166, R2, 0x4 ;  /* 0x00000002a6007211 */ /* 0x000fe400078420ff */
[-C--:B------:R-:W-:Y:S02]  /*8360*/  @!P4 LEA.HI.X R209, R204, R240.reuse, R205, 0x7, P3 ;  /* 0x000000f0ccd1c211 */ /* 0x080fe400018f3ccd */
[----:B------:R-:W-:Y:S02]  /*8370*/  @!P1 LEA.HI.X R204, R2, R240, R164, 0x1, P5 ;  /* 0x000000f002cc9211 */ /* 0x000fe400028f0ca4 */
[C-C-:B------:R-:W-:Y:S02]  /*8380*/  LEA.HI.X R2, R166.reuse, R164, R167.reuse, 0x4, P2 ;  /* 0x000000a4a6027211 */ /* 0x140fe400010f24a7 */
[CC--:B------:R-:W-:Y:S02]  /*8390*/  @!P1 LEA R171, P6, R166.reuse, R0.reuse, 0x4 ;  /* 0x00000000a6ab9211 */ /* 0x0c0fe400078c20ff */
[CC--:B------:R-:W-:Y:S02]  /*83a0*/  @!P4 LEA R168, P3, R166.reuse, R0.reuse, 0x4 ;  /* 0x00000000a6a8c211 */ /* 0x0c0fe400078620ff */
[CC--:B------:R-:W-:Y:S02]  /*83b0*/  @!P1 LEA R210, P5, R166.reuse, R0.reuse, 0x5 ;  /* 0x00000000a6d29211 */ /* 0x0c0fe400078a28ff */
[C---:B------:R-:W-:Y:S02]  /*83c0*/  @!P4 LEA R164, P2, R166.reuse, R0, 0x5 ;  /* 0x00000000a6a4c211 */ /* 0x040fe400078428ff */
[CCC-:B------:R-:W-:Y:S02]  /*83d0*/  @!P1 LEA.HI.X R205, R166.reuse, R2.reuse, R167.reuse, 0x4, P6 ;  /* 0x00000002a6cd9211 */ /* 0x1c0fe400030f24a7 */
[CCC-:B------:R-:W-:Y:S02]  /*83e0*/  @!P4 LEA.HI.X R215, R166.reuse, R2.reuse, R167.reuse, 0x4, P3 ;  /* 0x00000002a6d7c211 */ /* 0x1c0fe400018f24a7 */
[CCC-:B------:R-:W-:Y:S02]  /*83f0*/  @!P1 LEA.HI.X R216, R166.reuse, R2.reuse, R167.reuse, 0x5, P5 ;  /* 0x00000002a6d89211 */ /* 0x1c0fe400028f2ca7 */
[----:B------:R-:W-:Y:S01]  /*8400*/  @!P4 LEA.HI.X R213, R166, R2, R167, 0x5, P2 ;  /* 0x00000002a6d5c211 */ /* 0x000fe200010f2ca7 */
[----:B------:R-:W-:Y:S01]  /*8410*/  @!P1 IMAD.MOV.U32 R166, RZ, RZ, R212 ;  /* 0x000000ffffa69224 */ /* 0x000fe200078e00d4 */
[CC--:B------:R-:W-:Y:S01]  /*8420*/  @!P1 LEA R217, P6, R0.reuse, R241.reuse, 0x1 ;  /* 0x000000f100d99211 */ /* 0x0c0fe200078c08ff */
[----:B------:R-:W-:Y:S01]  /*8430*/  @!P1 IMAD.MOV.U32 R167, RZ, RZ, R204 ;  /* 0x000000ffffa79224 */ /* 0x000fe200078e00cc */
[CC--:B------:R-:W-:Y:S02]  /*8440*/  @!P4 LEA R206, P3, R0.reuse, R241.reuse, 0x1 ;  /* 0x000000f100cec211 */ /* 0x0c0fe400078608ff */
[CCC-:B------:R-:W-:Y:S02]  /*8450*/  @!P1 LEA.HI.X R214, R0.reuse, R240.reuse, R2.reuse, 0x1, P6 ;  /* 0x000000f000d69211 */ /* 0x1c0fe400030f0c02 */
[----:B------:R-:W-:Y:S01]  /*8460*/  @!PT LDS RZ, [RZ] ;  /* 0x00000000fffff984 */ /* 0x000fe20000000800 */
[----:B------:R-:W-:Y:S01]  /*8470*/  @!PT LDS RZ, [RZ] ;  /* 0x00000000fffff984 */ /* 0x000fe20000000800 */
[----:B------:R-:W-:Y:S01]  /*8480*/  @!PT LDS RZ, [RZ] ;  /* 0x00000000fffff984 */ /* 0x000fe20000000800 */
[----:B------:R1:W-:Y:S01]  /*8490*/  @!P1 LDGSTS.E.BYPASS.LTC128B.128 [R238+0x8000], desc[UR14][R166.64] ;  /* 0x08000000a6ee9fae */ /* 0x0003e2000b981a0e */
[-C--:B------:R-:W-:Y:S02]  /*84a0*/  @!P4 LEA.HI.X R207, R0, R240.reuse, R2, 0x1, P3 ;  /* 0x000000f000cfc211 */ /* 0x080fe400018f0c02 */
[-C--:B------:R-:W-:Y:S01]  /*84b0*/  @!P4 LEA R204, P3, R168, R241.reuse, 0x1 ;  /* 0x000000f1a8ccc211 */ /* 0x080fe200078608ff */
[----:B------:R2:W-:Y:S01]  /*84c0*/  @P1 STS.128 [R238+0x8000], RZ ;  /* 0x008000ffee001388 */ /* 0x0005e20000000c00 */
[CC--:B------:R-:W-:Y:S02]  /*84d0*/  @!P1 LEA R0, P6, R171.reuse, R241.reuse, 0x1 ;  /* 0x000000f1ab009211 */ /* 0x0c0fe400078c08ff */
[-C--:B------:R-:W-:Y:S01]  /*84e0*/  @!P1 LEA R2, P5, R210, R241.reuse, 0x1 ;  /* 0x000000f1d2029211 */ /* 0x080fe200078a08ff */
[----:B------:R-:W-:Y:S01]  /*84f0*/  @!PT LDS RZ, [RZ] ;  /* 0x00000000fffff984 */ /* 0x000fe20000000800 */
[----:B------:R-:W-:Y:S01]  /*8500*/  @!PT LDS RZ, [RZ] ;  /* 0x00000000fffff984 */ /* 0x000fe20000000800 */
[----:B------:R-:W-:Y:S01]  /*8510*/  @!PT LDS RZ, [RZ] ;  /* 0x00000000fffff984 */ /* 0x000fe20000000800 */
[----:B------:R3:W-:Y:S01]  /*8520*/  @!P4 LDGSTS.E.BYPASS.LTC128B.128 [R238+0xa000], desc[UR14][R208.64+0x80] ;  /* 0x0a000080d0eecfae */ /* 0x0007e2000b981a0e */
[-C--:B------:R-:W-:Y:S02]  /*8530*/  @!P1 LEA.HI.X R171, R171, R240.reuse, R205, 0x1, P6 ;  /* 0x000000f0abab9211 */ /* 0x080fe400030f0ccd */
[-C--:B------:R-:W-:Y:S01]  /*8540*/  @!P4 LEA.HI.X R205, R168, R240.reuse, R215, 0x1, P3 ;  /* 0x000000f0a8cdc211 */ /* 0x080fe200018f0cd7 */
[----:B------:R2:W-:Y:S01]  /*8550*/  @P4 STS.128 [R238+0xa000], RZ ;  /* 0x00a000ffee004388 */ /* 0x0005e20000000c00 */
[-C--:B------:R-:W-:Y:S02]  /*8560*/  @!P1 LEA.HI.X R210, R210, R240.reuse, R216, 0x1, P5 ;  /* 0x000000f0d2d29211 */ /* 0x080fe400028f0cd8 */
[C---:B-1----:R-:W-:Y:S04]  /*8570*/  @!P4 LEA R166, P2, R164.reuse, R241, 0x1 ;  /* 0x000000f1a4a6c211 */ /* 0x042fe800078408ff */
[----:B------:R-:W-:Y:S01]  /*8580*/  @!P4 LEA.HI.X R167, R164, R240, R213, 0x1, P2 ;  /* 0x000000f0a4a7c211 */ /* 0x000fe200010f0cd5 */
[----:B---3--:R-:W-:Y:S02]  /*8590*/  @!P1 IMAD.MOV.U32 R208, RZ, RZ, R217 ;  /* 0x000000ffffd09224 */ /* 0x008fe400078e00d9 */
[----:B------:R-:W-:Y:S05]  /*85a0*/  @!P1 IMAD.MOV.U32 R209, RZ, RZ, R214 ;  /* 0x000000ffffd19224 */ /* 0x000fea00078e00d6 */
[----:B------:R-:W-:Y:S01]  /*85b0*/  @!PT LDS RZ, [RZ] ;  /* 0x00000000fffff984 */ /* 0x000fe20000000800 */
[----:B------:R-:W-:Y:S01]  /*85c0*/  @!PT LDS RZ, [RZ] ;  /* 0x00000000fffff984 */ /* 0x000fe20000000800 */
[----:B------:R-:W-:Y:S01]  /*85d0*/  @!PT LDS RZ, [RZ] ;  /* 0x00000000fffff984 */ /* 0x000fe20000000800 */
[----:B------:R-:W-:Y:S04]  /*85e0*/  @!P1 LDGSTS.E.BYPASS.LTC128B.128 [R238+0x8800], desc[UR14][R208.64] ;  /* 0x08800000d0ee9fae */ /* 0x000fe8000b981a0e */
[----:B------:R2:W-:Y:S04]  /*85f0*/  @P1 STS.128 [R238+0x8800], RZ ;  /* 0x008800ffee001388 */ /* 0x0005e80000000c00 */
[----:B------:R-:W-:Y:S01]  /*8600*/  @!PT LDS RZ, [RZ] ;  /* 0x00000000fffff984 */ /* 0x000fe20000000800 */
[----:B------:R-:W-:Y:S01]  /*8610*/  @!PT LDS RZ, [RZ] ;  /* 0x00000000fffff984 */ /* 0x000fe20000000800 */
[----:B------:R-:W-:Y:S01]  /*8620*/  @!PT LDS RZ, [RZ] ;  /* 0x00000000fffff984 */ /* 0x000fe20000000800 */
[----:B------:R1:W-:Y:S04]  /*8630*/  @!P4 LDGSTS.E.BYPASS.LTC128B.128 [R238+0xa800], desc[UR14][R206.64+0x80] ;  /* 0x0a800080ceeecfae */ /* 0x0003e8000b981a0e */
[----:B------:R2:W-:Y:S01]  /*8640*/  @P4 STS.128 [R238+0xa800], RZ ;  /* 0x00a800ffee004388 */ /* 0x0005e20000000c00 */
[----:B-1----:R-:W-:Y:S02]  /*8650*/  @!P1 IMAD.MOV.U32 R206, RZ, RZ, R0 ;  /* 0x000000ffffce9224 */ /* 0x002fe400078e0000 */
[----:B------:R-:W-:Y:S05]  /*8660*/  @!P1 IMAD.MOV.U32 R207, RZ, RZ, R171 ;  /* 0x000000ffffcf9224 */ /* 0x000fea00078e00ab */
        /* <DEDUP_REMOVED lines=22> */
[----:B------:R-:W0:Y:S01]  /*87d0*/  LDGDEPBAR ;  /* 0x00000000000079af */ /* 0x000e220000000000 */
[----:B------:R-:W-:Y:S05]  /*87e0*/  BRA `(.L_x_211) ;  /* 0x0000001000a07947 */ /* 0x000fea0003800000 */
.L_x_210:
[----:B------:R-:W-:Y:S04]  /*87f0*/  DEPBAR.LE SB0, 0x0 ;  /* 0x000080000000791a */ /* 0x000fe80000000000 */
[----:B------:R-:W-:Y:S01]  /*8800*/  BAR.SYNC.DEFER_BLOCKING 0x0 ;  /* 0x0000000000007b1d */ /* 0x000fe20000010000 */
[----:B----4-:R-:W-:Y:S01]  /*8810*/  IMAD.WIDE.U32 R8, R239, R242, RZ ;  /* 0x000000f2ef087225 */ /* 0x010fe200078e00ff */
[----:B-----5:R-:W-:Y:S03]  /*8820*/  SHF.R.U32.HI R233, RZ, 0x1, R234 ;  /* 0x00000001ffe97819 */ /* 0x020fe600000116ea */
[----:B------:R-:W-:Y:S01]  /*8830*/  IMAD.SHL.U32 R7, R8, 0x40, RZ ;  /* 0x0000004008077824 */ /* 0x000fe200078e00ff */
[----:B--2---:R-:W-:Y:S01]  /*8840*/  LOP3.LUT R2, R233, 0x8, RZ, 0xc0, !PT ;  /* 0x00000008e9027812 */ /* 0x004fe200078ec0ff */
[----:B------:R-:W-:Y:S02]  /*8850*/  IMAD R9, R239, R243, R9 ;  /* 0x000000f3ef097224 */ /* 0x000fe400078e0209 */
[C---:B------:R-:W-:Y:S01]  /*8860*/  IMAD.SHL.U32 R250, R234.reuse, 0x8, RZ ;  /* 0x00000008eafa7824 */ /* 0x040fe200078e00ff */
[CC--:B------:R-:W-:Y:S01]  /*8870*/  @!P1 LEA R4, P0, R7.reuse, R245.reuse, 0x1 ;  /* 0x000000f507049211 */ /* 0x0c0fe200078008ff */
[----:B-1----:R-:W-:Y:S01]  /*8880*/  IMAD.SHL.U32 R0, R234, 0x20, RZ ;  /* 0x00000020ea007824 */ /* 0x002fe200078e00ff */
[----:B------:R-:W-:Y:S02]  /*8890*/  SHF.L.U64.HI R8, R8, 0x6, R9 ;  /* 0x0000000608087819 */ /* 0x000fe40000010209 */
[----:B------:R-:W-:Y:S02]  /*88a0*/  LOP3.LUT R230, R250, 0x38, RZ, 0xc0, !PT ;  /* 0x00000038fae67812 */ /* 0x000fe400078ec0ff */
[-CC-:B------:R-:W-:Y:S02]  /*88b0*/  @!P1 LEA.HI.X R5, R7, R244.reuse, R8.reuse, 0x1, P0 ;  /* 0x000000f407059211 */ /* 0x180fe400000f0c08 */
[----:B------:R-:W-:Y:S02]  /*88c0*/  LOP3.LUT R251, R230, 0x40, RZ, 0xfc, !PT ;  /* 0x00000040e6fb7812 */ /* 0x000fe400078efcff */
[----:B------:R-:W-:Y:S02]  /*88d0*/  LOP3.LUT R232, R0, 0x7c00, RZ, 0xc0, !PT ;  /* 0x00007c0000e87812 */ /* 0x000fe400078ec0ff */
[----:B------:R-:W-:Y:S01]  /*88e0*/  ISETP.GE.AND P4, PT, R251, UR8, PT ;  /* 0x00000008fb007c0c */ /* 0x000fe2000bf86270 */
[----:B------:R-:W-:Y:S01]  /*88f0*/  @!PT LDS RZ, [RZ] ;  /* 0x00000000fffff984 */ /* 0x000fe20000000800 */
[----:B------:R-:W-:Y:S01]  /*8900*/  @!PT LDS RZ, [RZ] ;  /* 0x00000000fffff984 */ /* 0x000fe20000000800 */
[----:B------:R-:W-:Y:S01]  /*8910*/  @!PT LDS RZ, [RZ] ;  /* 0x00000000fffff984 */ /* 0x000fe20000000800 */
[----:B------:R1:W-:Y:S01]  /*8920*/  @!P1 LDGSTS.E.BYPASS.LTC128B.128 [R238+0xc000], desc[UR14][R4.64] ;  /* 0x0c00000004ee9fae */ /* 0x0003e2000b981a0e */
[C-C-:B------:R-:W-:Y:S01]  /*8930*/  LOP3.LUT R0, R230.reuse, 0x1c0, R235.reuse, 0xf8, !PT ;  /* 0x000001c0e6007812 */ /* 0x140fe200078ef8eb */
[----:B------:R-:W-:Y:S04]  /*8940*/  UMOV UR5, UR6 ;  /* 0x0000000600057c82 */ /* 0x000fe80008000000 */
[----:B------:R-:W-:Y:S01]  /*8950*/  @P1 STS.128 [R238+0xc000], RZ ;  /* 0x00c000ffee001388 */ /* 0x000fe20000000c00 */
[----:B------:R-:W-:Y:S05]  /*8960*/  ISETP.GE.AND P1, PT, R230, UR8, PT ;  /* 0x00000008e6007c0c */ /* 0x000fea000bf26270 */
[C---:B------:R-:W-:Y:S04]  /*8970*/  @!P4 LEA R12, P2, R7.reuse, R245, 0x1 ;  /* 0x000000f5070cc211 */ /* 0x040fe800078408ff */
[----:B------:R-:W-:Y:S05]  /*8980*/  @!P4 LEA.HI.X R13, R7, R244, R8, 0x1, P2 ;  /* 0x000000f4070dc211 */ /* 0x000fea00010f0c08 */
[----:B------:R-:W-:Y:S01]  /*8990*/  @!PT LDS RZ, [RZ] ;  /* 0x00000000fffff984 */ /* 0x000fe20000000800 */
[----:B------:R-:W-:Y:S01]  /*89a0*/  @!PT LDS RZ, [RZ] ;  /* 0x00000000fffff984 */ /* 0x000fe20000000800 */
[----:B------:R-:W-:Y:S01]  /*89b0*/  @!PT LDS RZ, [RZ] ;  /* 0x00000000fffff984 */ /* 0x000fe20000000800 */
[----:B------:R-:W-:Y:S06]  /*89c0*/  @!P4 LDGSTS.E.BYPASS.LTC128B.128 [R238+0xe000], desc[UR14][R12.64+0x80] ;  /* 0x0e0000800ceecfae */ /* 0x000fec000b981a0e */
[----:B------:R-:W-:Y:S01]  /*89d0*/  @P4 STS.128 [R238+0xe000], RZ ;  /* 0x00e000ffee004388 */ /* 0x000fe20000000c00 */
[----:B-1----:R-:W-:Y:S02]  /*89e0*/  LEA R5, P0, R242, R7, 0x4 ;  /* 0x00000007f2057211 */ /* 0x002fe400078020ff */
[----:B------:R-:W-:Y:S02]  /*89f0*/  LOP3.LUT R4, R232, 0x200, R235, 0xf8, !PT ;  /* 0x00000200e8047812 */ /* 0x000fe400078ef8eb */
[C-C-:B------:R-:W-:Y:S02]  /*8a00*/  LEA.HI.X R6, R242.reuse, R8, R243.reuse, 0x4, P0 ;  /* 0x00000008f2067211 */ /* 0x140fe400000f24f3 */
[CC--:B------:R-:W-:Y:S02]  /*8a10*/  LEA R9, P0, R242.reuse, R5.reuse, 0x4 ;  /* 0x00000005f2097211 */ /* 0x0c0fe400078020ff */
[C---:B------:R-:W-:Y:S02]  /*8a20*/  LEA R7, P2, R242.reuse, R5, 0x5 ;  /* 0x00000005f2077211 */ /* 0x040fe400078428ff */
[-C--:B------:R-:W-:Y:S02]  /*8a30*/  LEA R8, P3, R9, R245.reuse, 0x1 ;  /* 0x000000f509087211 */ /* 0x080fe400078608ff */
[----:B------:R-:W-:Y:S02]  /*8a40*/  LEA.HI.X R11, R242, R6, R243, 0x4, P0 ;  /* 0x00000006f20b7211 */ /* 0x000fe400000f24f3 */
[CC--:B------:R-:W-:Y:S02]  /*8a50*/  @!P4 LEA R10, P0, R5.reuse, R245.reuse, 0x1 ;  /* 0x000000f5050ac211 */ /* 0x0c0fe400078008ff */
[-C--:B------:R-:W-:Y:S02]  /*8a60*/  @!P1 LEA R14, P5, R5, R245.reuse, 0x1 ;  /* 0x000000f5050e9211 */ /* 0x080fe400078a08ff */
[-C--:B------:R-:W-:Y:S02]  /*8a70*/  LEA.HI.X R9, R9, R244.reuse, R11, 0x1, P3 ;  /* 0x000000f409097211 */ /* 0x080fe400018f0c0b */
[----:B------:R-:W-:Y:S02]  /*8a80*/  @!P4 LEA.HI.X R11, R5, R244, R6, 0x1, P0 ;  /* 0x000000f4050bc211 */ /* 0x000fe400000f0c06 */
[----:B------:R-:W-:Y:S02]  /*8a90*/  LOP3.LUT R2, R4, R0, R2, 0xf6, !PT ;  /* 0x0000000004027212 */ /* 0x000fe400078ef602 */
[----:B------:R-:W-:Y:S02]  /*8aa0*/  LEA.HI.X R15, R242, R6, R243, 0x5, P2 ;  /* 0x00000006f20f7211 */ /* 0x000fe400010f2cf3 */
[----:B------:R-:W-:Y:S02]  /*8ab0*/  LEA R4, P2, R7, R245, 0x1 ;  /* 0x000000f507047211 */ /* 0x000fe400078408ff */
[-C--:B------:R-:W-:Y:S02]  /*8ac0*/  @!P1 LEA.HI.X R6, R5, R244.reuse, R6, 0x1, P5 ;  /* 0x000000f405069211 */ /* 0x080fe400028f0c06 */
[----:B------:R-:W-:Y:S02]  /*8ad0*/  LEA.HI.X R5, R7, R244, R15, 0x1, P2 ;  /* 0x000000f407057211 */ /* 0x000fe400010f0c0f */
[----:B------:R-:W-:Y:S01]  /*8ae0*/  LOP3.LUT R0, R0, 0x8, R234, 0x78, !PT ;  /* 0x0000000800007812 */ /* 0x000fe200078e78ea */
[----:B------:R-:W-:Y:S01]  /*8af0*/  @!P1 IMAD.MOV.U32 R7, RZ, RZ, R6 ;  /* 0x000000ffff079224 */ /* 0x000fe200078e0006 */
[----:B------:R-:W-:Y:S01]  /*8b00*/  LEA R167, R2, UR5, 0x1 ;  /* 0x0000000502a77c11 */ /* 0x000fe2000f8e08ff */
[----:B------:R-:W-:Y:S01]  /*8b10*/  @!P1 IMAD.MOV.U32 R6, RZ, RZ, R14 ;  /* 0x000000ffff069224 */ /* 0x000fe200078e000e */
[----:B------:R-:W-:Y:S01]  /*8b20*/  LOP3.LUT P0, RZ, R234, 0x4, RZ, 0xc0, !PT ;  /* 0x00000004eaff7812 */ /* 0x000fe2000780c0ff */
[----:B------:R-:W-:Y:S01]  /*8b30*/  IMAD R0, R0, 0x2, R236 ;  /* 0x0000000200007824 */ /* 0x000fe200078e02ec */
[----:B------:R-:W-:Y:S01]  /*8b40*/  ISETP.NE.AND P2, PT, R239, RZ, PT ;  /* 0x000000ffef00720c */ /* 0x000fe20003f45270 */
[----:B------:R-:W-:Y:S01]  /*8b50*/  IMAD.IADD R171, R231, 0x1, R167 ;  /* 0x00000001e7ab7824 */ /* 0x000fe200078e02a7 */
[----:B------:R-:W-:Y:S01]  /*8b60*/  @!PT LDS RZ, [RZ] ;  /* 0x00000000fffff984 */ /* 0x000fe20000000800 */
[----:B------:R-:W-:Y:S01]  /*8b70*/  @!PT LDS RZ, [RZ] ;  /* 0x00000000fffff984 */ /* 0x000fe20000000800 */
[----:B------:R-:W-:Y:S01]  /*8b80*/  @!PT LDS RZ, [RZ] ;  /* 0x00000000fffff984 */ /* 0x000fe20000000800 */
[----:B------:R-:W-:Y:S01]  /*8b90*/  @!P1 LDGSTS.E.BYPASS.LTC128B.128 [R238+0xc800], desc[UR14][R6.64] ;  /* 0x0c80000006ee9fae */ /* 0x000fe2000b981a0e */
[----:B------:R-:W-:Y:S01]  /*8ba0*/  VIADD R164, R0, UR5 ;  /* 0x0000000500a47c36 */ /* 0x000fe20008000000 */
[----:B------:R-:W-:Y:S04]  /*8bb0*/  SEL R2, R237, 0xffffffc0, !P0 ;  /* 0xffffffc0ed027807 */ /* 0x000fe80004000000 */
[----:B------:R-:W-:Y:S01]  /*8bc0*/  @P1 STS.128 [R238+0xc800], RZ ;  /* 0x00c800ffee001388 */ /* 0x000fe20000000c00 */
[----:B------:R-:W-:Y:S02]  /*8bd0*/  IMAD.IADD R166, R164, 0x1, R231 ;  /* 0x00000001a4a67824 */ /* 0x000fe400078e02e7 */
[----:B------:R-:W-:Y:S03]  /*8be0*/  IMAD.IADD R224, R2, 0x1, R167 ;  /* 0x0000000102e07824 */ /* 0x000fe600078e02a7 */
[----:B------:R-:W-:Y:S01]  /*8bf0*/  @!PT LDS RZ, [RZ] ;  /* 0x00000000fffff984 */ /* 0x000fe20000000800 */
[----:B------:R-:W-:Y:S01]  /*8c00*/  @!PT LDS RZ, [RZ] ;  /* 0x00000000fffff984 */ /* 0x000fe20000000800 */
[----:B------:R-:W-:Y:S01]  /*8c10*/  @!PT LDS RZ, [RZ] ;  /* 0x00000000fffff984 */ /* 0x000fe20000000800 */
[----:B------:R-:W-:Y:S01]  /*8c20*/  @!P4 LDGSTS.E.BYPASS.LTC128B.128 [R238+0xe800], desc[UR14][R10.64+0x80] ;  /* 0x0e8000800aeecfae */ /* 0x000fe2000b981a0e */
[----:B------:R-:W-:Y:S02]  /*8c30*/  IMAD.IADD R2, R164, 0x1, R2 ;  /* 0x00000001a4027824 */ /* 0x000fe400078e0202 */
[C---:B------:R-:W-:Y:S03]  /*8c40*/  IMAD.IADD R168, R231.reuse, 0x1, R224 ;  /* 0x00000001e7a87824 */ /* 0x040fe600078e02e0 */
[----:B------:R-:W-:Y:S01]  /*8c50*/  @P4 STS.128 [R238+0xe800], RZ ;  /* 0x00e800ffee004388 */ /* 0x000fe20000000c00 */
[----:B------:R-:W-:Y:S05]  /*8c60*/  IMAD.IADD R164, R231, 0x1, R2 ;  /* 0x00000001e7a47824 */ /* 0x000fea00078e0202 */
[----:B------:R-:W-:Y:S01]  /*8c70*/  @!PT LDS RZ, [RZ] ;  /* 0x00000000fffff984 */ /* 0x000fe20000000800 */
[----:B------:R-:W-:Y:S01]  /*8c80*/  @!PT LDS RZ, [RZ] ;  /* 0x00000000fffff984 */ /* 0x000fe20000000800 */
[----:B------:R-:W-:Y:S01]  /*8c90*/  @!PT LDS RZ, [RZ] ;  /* 0x00000000fffff984 */ /* 0x000fe20000000800 */
[----:B------:R-:W-:Y:S06]  /*8ca0*/  @!P1 LDGSTS.E.BYPASS.LTC128B.128 [R238+0xd000], desc[UR14][R8.64] ;  /* 0x0d00000008ee9fae */ /* 0x000fec000b981a0e */
[----:B------:R-:W-:Y:S06]  /*8cb0*/  @P1 STS.128 [R238+0xd000], RZ ;  /* 0x00d000ffee001388 */ /* 0x000fec0000000c00 */
        /* <DEDUP_REMOVED lines=13> */
[----:B------:R1:W-:Y:S06]  /*8d90*/  @!P4 LDGSTS.E.BYPASS.LTC128B.128 [R238+0xf800], desc[UR14][R4.64+0x80] ;  /* 0x0f80008004eecfae */ /* 0x0003ec000b981a0e */
[----:B------:R-:W-:Y:S06]  /*8da0*/  @P4 STS.128 [R238+0xf800], RZ ;  /* 0x00f800ffee004388 */ /* 0x000fec0000000c00 */
[----:B------:R-:W-:Y:S06]  /*8db0*/  LDSM.16.M88.4 R64, [R167] ;  /* 0x00000000a740783b */ /* 0x000fec0000000200 */
[----:B------:R-:W1:Y:S06]  /*8dc0*/  LDSM.16.M88.4 R16, [R0+UR5+0x8000] ;  /* 0x008000050010783b */ /* 0x000e6c0008000200 */
[----:B------:R-:W2:Y:S06]  /*8dd0*/  LDSM.16.M88.4 R60, [R167+0x2000] ;  /* 0x00200000a73c783b */ /* 0x000eac0000000200 */
[----:B------:R-:W3:Y:S06]  /*8de0*/  LDSM.16.M88.4 R32, [R0+UR5+0x8800] ;  /* 0x008800050020783b */ /* 0x000eec0008000200 */
[----:B------:R-:W0:Y:S06]  /*8df0*/  LDGDEPBAR ;  /* 0x00000000000079af */ /* 0x000e2c0000000000 */
[----:B------:R-:W4:Y:S06]  /*8e00*/  LDSM.16.M88.4 R48, [R0+UR5+0x9000] ;  /* 0x009000050030783b */ /* 0x000f2c0008000200 */
[----:B------:R-:W5:Y:S06]  /*8e10*/  LDSM.16.M88.4 R204, [R0+UR5+0x9800] ;  /* 0x0098000500cc783b */ /* 0x000f6c0008000200 */
[----:B------:R-:W-:Y:S01]  /*8e20*/  LDSM.16.M88.4 R208, [R171] ;  /* 0x00000000abd0783b */ /* 0x000fe20000000200 */
[-C--:B-1----:R-:W-:Y:S05]  /*8e30*/  HMMA.16816.F32 R4, R64, R16.reuse, RZ ;  /* 0x000000104004723c */ /* 0x082fea00000018ff */
[----:B------:R-:W1:Y:S06]  /*8e40*/  LDSM.16.M88.4 R212, [R166+0x8000] ;  /* 0x00800000a6d4783b */ /* 0x000e6c0000000200 */
[----:B------:R-:W1:Y:S01]  /*8e50*/  LDSM.16.M88.4 R216, [R171+0x2000] ;  /* 0x00200000abd8783b */ /* 0x000e620000000200 */
[C---:B--2---:R-:W-:Y:S05]  /*8e60*/  HMMA.16816.F32 R8, R60.reuse, R16, RZ ;  /* 0x000000103c08723c */ /* 0x044fea00000018ff */
[----:B------:R-:W-:Y:S03]  /*8e70*/  LDSM.16.M88.4 R220, [R166+0x9000] ;  /* 0x00900000a6dc783b */ /* 0x000fe60000000200 */
[-C--:B------:R-:W-:Y:S08]  /*8e80*/  HMMA.16816.F32 R12, R60, R18.reuse, RZ ;  /* 0x000000123c0c723c */ /* 0x080ff000000018ff */
[C---:B------:R-:W-:Y:S08]  /*8e90*/  HMMA.16816.F32 R16, R64.reuse, R18, RZ ;  /* 0x000000124010723c */ /* 0x040ff000000018ff */
[-C--:B---3--:R-:W-:Y:S08]  /*8ea0*/  HMMA.16816.F32 R20, R64, R32.reuse, RZ ;  /* 0x000000204014723c */ /* 0x088ff000000018ff */
[C---:B------:R-:W-:Y:S08]  /*8eb0*/  HMMA.16816.F32 R24, R60.reuse, R32, RZ ;  /* 0x000000203c18723c */ /* 0x040ff000000018ff */
[-C--:B------:R-:W-:Y:S08]  /*8ec0*/  HMMA.16816.F32 R28, R60, R34.reuse, RZ ;  /* 0x000000223c1c723c */ /* 0x080ff000000018ff */
        /* <DEDUP_REMOVED lines=9> */
[----:B------:R-:W2:Y:S07]  /*8f60*/  LDSM.16.M88.4 R204, [R166+0x8800] ;  /* 0x00880000a6cc783b */ /* 0x000eae0000000200 */
[-C--:B-1----:R-:W-:Y:S08]  /*8f70*/  HMMA.16816.F32 R4, R208, R212.reuse, R4 ;  /* 0x000000d4d004723c */ /* 0x082ff00000001804 */
        /* <DEDUP_REMOVED lines=8> */
[----:B------:R-:W-:Y:S07]  /*9000*/  LDSM.16.M88.4 R204, [R224] ;  /* 0x00000000e0cc783b */ /* 0x000fee0000000200 */
[-C--:B------:R-:W-:Y:S08]  /*9010*/  HMMA.16816.F32 R36, R208, R220.reuse, R36 ;  /* 0x000000dcd024723c */ /* 0x080ff00000001824 */
[C---:B------:R-:W-:Y:S08]  /*9020*/  HMMA.16816.F32 R40, R216.reuse, R220, R40 ;  /* 0x000000dcd828723c */ /* 0x040ff00000001828 */
[-C--:B------:R-:W-:Y:S08]  /*9030*/  HMMA.16816.F32 R44, R216, R222.reuse, R44 ;  /* 0x000000ded82c723c */ /* 0x080ff0000000182c */
[C---:B------:R-:W-:Y:S01]  /*9040*/  HMMA.16816.F32 R48, R208.reuse, R222, R48 ;  /* 0x000000ded030723c */ /* 0x040fe20000001830 */
[----:B------:R-:W-:Y:S07]  /*9050*/  LDSM.16.M88.4 R220, [R224+0x2000] ;  /* 0x00200000e0dc783b */ /* 0x000fee0000000200 */
[-C--:B-1----:R-:W-:Y:S08]  /*9060*/  HMMA.16816.F32 R52, R208, R212.reuse, R52 ;  /* 0x000000d4d034723c */ /* 0x082ff00000001834 */
[C---:B------:R-:W-:Y:S08]  /*9070*/  HMMA.16816.F32 R56, R216.reuse, R212, R56 ;  /* 0x000000d4d838723c */ /* 0x040ff00000001838 */
[-C--:B------:R-:W-:Y:S01]  /*9080*/  HMMA.16816.F32 R60, R216, R214.reuse, R60 ;  /* 0x000000d6d83c723c */ /* 0x080fe2000000183c */
[----:B------:R-:W1:Y:S07]  /*9090*/  LDSM.16.M88.4 R216, [R2+0x8000] ;  /* 0x0080000002d8783b */ /* 0x000e6e0000000200 */
[----:B------:R-:W-:Y:S01]  /*90a0*/  HMMA.16816.F32 R64, R208, R214, R64 ;  /* 0x000000d6d040723c */ /* 0x000fe20000001840 */
[----:B------:R-:W2:Y:S06]  /*90b0*/  LDSM.16.M88.4 R208, [R2+0x8800] ;  /* 0x0088000002d0783b */ /* 0x000eac0000000200 */
[----:B------:R-:W3:Y:S01]  /*90c0*/  LDSM.16.M88.4 R212, [R2+0x9000] ;  /* 0x0090000002d4783b */ /* 0x000ee20000000200 */
        /* <DEDUP_REMOVED lines=20> */
[----:B------:R-:W1:Y:S06]  /*9210*/  LDSM.16.M88.4 R204, [R168+0x2000] ;  /* 0x00200000a8cc783b */ /* 0x000e6c0000000200 */
[----:B------:R-:W3:Y:S01]  /*9220*/  LDSM.16.M88.4 R216, [R164+0x8800] ;  /* 0x00880000a4d8783b */ /* 0x000ee20000000200 */
[-C--:B--2---:R-:W-:Y:S08]  /*9230*/  HMMA.16816.F32 R4, R208, R212.reuse, R4 ;  /* 0x000000d4d004723c */ /* 0x084ff00000001804 */
[C---:B-1----:R-:W-:Y:S08]  /*9240*/  HMMA.16816.F32 R8, R204.reuse, R212, R8 ;  /* 0x000000d4cc08723c */ /* 0x042ff00000001808 */
        /* <DEDUP_REMOVED lines=8> */
[-C--:B-1----:R-:W-:Y:S08]  /*92d0*/  HMMA.16816.F32 R36, R208, R212.reuse, R36 ;  /* 0x000000d4d024723c */ /* 0x082ff00000001824 */
[C---:B------:R-:W-:Y:S08]  /*92e0*/  HMMA.16816.F32 R40, R204.reuse, R212, R40 ;  /* 0x000000d4cc28723c */ /* 0x040ff00000001828 */
[-C--:B------:R-:W-:Y:S08]  /*92f0*/  HMMA.16816.F32 R44, R204, R214.reuse, R44 ;  /* 0x000000d6cc2c723c */ /* 0x080ff0000000182c */
[C---:B------:R-:W-:Y:S01]  /*9300*/  HMMA.16816.F32 R48, R208.reuse, R214, R48 ;  /* 0x000000d6d030723c */ /* 0x040fe20000001830 */
[----:B------:R-:W-:Y:S07]  /*9310*/  LDSM.16.M88.4 R212, [R0+UR5+0xa000] ;  /* 0x00a0000500d4783b */ /* 0x000fee0008000200 */
[-C--:B--2---:R-:W-:Y:S08]  /*9320*/  HMMA.16816.F32 R52, R208, R216.reuse, R52 ;  /* 0x000000d8d034723c */ /* 0x084ff00000001834 */
[C---:B------:R-:W-:Y:S08]  /*9330*/  HMMA.16816.F32 R56, R204.reuse, R216, R56 ;  /* 0x000000d8cc38723c */ /* 0x040ff00000001838 */
[-C--:B------:R-:W-:Y:S01]  /*9340*/  HMMA.16816.F32 R60, R204, R218.reuse, R60 ;  /* 0x000000dacc3c723c */ /* 0x080fe2000000183c */
[----:B------:R-:W1:Y:S07]  /*9350*/  LDSM.16.M88.4 R204, [R167+0x4000] ;  /* 0x00400000a7cc783b */ /* 0x000e6e0000000200 */
[----:B------:R-:W-:Y:S01]  /*9360*/  HMMA.16816.F32 R64, R208, R218, R64 ;  /* 0x000000dad040723c */ /* 0x000fe20000001840 */
[----:B------:R-:W2:Y:S06]  /*9370*/  LDSM.16.M88.4 R208, [R0+UR5+0xa800] ;  /* 0x00a8000500d0783b */ /* 0x000eac0008000200 */
[----:B------:R-:W-:Y:S01]  /*9380*/  LDSM.16.M88.4 R216, [R0+UR5+0xb800] ;  /* 0x00b8000500d8783b */ /* 0x000fe20008000200 */
[-C--:B-1----:R-:W-:Y:S08]  /*9390*/  HMMA.16816.F32 R4, R204, R212.reuse, R4 ;  /* 0x000000d4cc04723c */ /* 0x082ff00000001804 */
[C---:B------:R-:W-:Y:S08]  /*93a0*/  HMMA.16816.F32 R8, R220.reuse, R212, R8 ;  /* 0x000000d4dc08723c */ /* 0x040ff00000001808 */
[-C--:B------:R-:W-:Y:S08]  /*93b0*/  HMMA.16816.F32 R12, R220, R214.reuse, R12 ;  /* 0x000000d6dc0c723c */ /* 0x080ff0000000180c */
[C---:B------:R-:W-:Y:S01]  /*93c0*/  HMMA.16816.F32 R16, R204.reuse, R214, R16 ;  /* 0x000000d6cc10723c */ /* 0x040fe20000001810 */
[----:B------:R-:W1:Y:S07]  /*93d0*/  LDSM.16.M88.4 R212, [R0+UR5+0xb000] ;  /* 0x00b0000500d4783b */ /* 0x000e6e0008000200 */
[-C--:B--2---:R-:W-:Y:S08]  /*93e0*/  HMMA.16816.F32 R20, R204, R208.reuse, R20 ;  /* 0x000000d0cc14723c */ /* 0x084ff00000001814 */
[C---:B------:R-:W-:Y:S08]  /*93f0*/  HMMA.16816.F32 R24, R220.reuse, R208, R24 ;  /* 0x000000d0dc18723c */ /* 0x040ff00000001818 */
[-C--:B------:R-:W-:Y:S08]  /*9400*/  HMMA.16816.F32 R28, R220, R210.reuse, R28 ;  /* 0x000000d2dc1c723c */ /* 0x080ff0000000181c */
[C---:B------:R-:W-:Y:S01]  /*9410*/  HMMA.16816.F32 R32, R204.reuse, R210, R32 ;  /* 0x000000d2cc20723c */ /* 0x040fe20000001820 */
[----:B------:R-:W-:Y:S07]  /*9420*/  LDSM.16.M88.4 R208, [R171+0x4000] ;  /* 0x00400000abd0783b */ /* 0x000fee0000000200 */
[-C--:B-1----:R-:W-:Y:S08]  /*9430*/  HMMA.16816.F32 R36, R204, R212.reuse, R36 ;  /* 0x000000d4cc24723c */ /* 0x082ff00000001824 */
[C---:B------:R-:W-:Y:S08]  /*9440*/  HMMA.16816.F32 R40, R220.reuse, R212, R40 ;  /* 0x000000d4dc28723c */ /* 0x040ff00000001828 */
[-C--:B------:R-:W-:Y:S08]  /*9450*/  HMMA.16816.F32 R44, R220, R214.reuse, R44 ;  /* 0x000000d6dc2c723c */ /* 0x080ff0000000182c */
[C---:B------:R-:W-:Y:S01]  /*9460*/  HMMA.16816.F32 R48, R204.reuse, R214, R48 ;  /* 0x000000d6cc30723c */ /* 0x040fe20000001830 */
[----:B------:R-:W1:Y:S07]  /*9470*/  LDSM.16.M88.4 R212, [R166+0xa000] ;  /* 0x00a00000a6d4783b */ /* 0x000e6e0000000200 */
[-C--:B------:R-:W-:Y:S08]  /*9480*/  HMMA.16816.F32 R52, R204, R216.reuse, R52 ;  /* 0x000000d8cc34723c */ /* 0x080ff00000001834 */
[C---:B------:R-:W-:Y:S08]  /*9490*/  HMMA.16816.F32 R56, R220.reuse, R216, R56 ;  /* 0x000000d8dc38723c */ /* 0x040ff00000001838 */
[-C--:B------:R-:W-:Y:S01]  /*94a0*/  HMMA.16816.F32 R60, R220, R218.reuse, R60 ;  /* 0x000000dadc3c723c */ /* 0x080fe2000000183c */
[----:B------:R-:W2:Y:S07]  /*94b0*/  LDSM.16.M88.4 R220, [R171+0x6000] ;  /* 0x00600000abdc783b */ /* 0x000eae0000000200 */
[----:B------:R-:W-:Y:S01]  /*94c0*/  HMMA.16816.F32 R64, R204, R218, R64 ;  /* 0x000000dacc40723c */ /* 0x000fe20000001840 */
[----:B------:R-:W3:Y:S06]  /*94d0*/  LDSM.16.M88.4 R204, [R166+0xa800] ;  /* 0x00a80000a6cc783b */ /* 0x000eec0000000200 */
[----:B------:R-:W4:Y:S01]  /*94e0*/  LDSM.16.M88.4 R216, [R166+0xb000] ;  /* 0x00b00000a6d8783b */ /* 0x000f220000000200 */
[-C--:B-1----:R-:W-:Y:S08]  /*94f0*/  HMMA.16816.F32 R4, R208, R212.reuse, R4 ;  /* 0x000000d4d004723c */ /* 0x082ff00000001804 */
        /* <DEDUP_REMOVED lines=8> */
[----:B------:R-:W-:Y:S06]  /*9580*/  LDSM.16.M88.4 R204, [R224+0x4000] ;  /* 0x00400000e0cc783b */ /* 0x000fec0000000200 */
[----:B------:R-:W-:Y:S01]  /*9590*/  LDSM.16.M88.4 R224, [R224+0x6000] ;  /* 0x00600000e0e0783b */ /* 0x000fe20000000200 */
[-C--:B----4-:R-:W-:Y:S08]  /*95a0*/  HMMA.16816.F32 R36, R208, R216.reuse, R36 ;  /* 0x000000d8d024723c */ /* 0x090ff00000001824 */
        /* <DEDUP_REMOVED lines=32> */
[----:B------:R4:W5:Y:S01]  /*97b0*/  LDSM.16.M88.4 R220, [R164+0xb800] ;  /* 0x00b80000a4dc783b */ /* 0x0009620000000200 */
[----:B------:R-:W-:Y:S04]  /*97c0*/  DEPBAR.LE SB0, 0x0 ;  /* 0x000080000000791a */ /* 0x000fe80000000000 */
[-C--:B-1----:R-:W-:Y:S01]  /*97d0*/  HMMA.16816.F32 R4, R208, R212.reuse, R4 ;  /* 0x000000d4d004723c */ /* 0x082fe20000001804 */
[----:B------:R-:W-:Y:S07]  /*97e0*/  BAR.SYNC.DEFER_BLOCKING 0x0 ;  /* 0x0000000000007b1d */ /* 0x000fee0000010000 */
[C---:B------:R-:W-:Y:S08]  /*97f0*/  HMMA.16816.F32 R8, R216.reuse, R212, R8 ;  /* 0x000000d4d808723c */ /* 0x040ff00000001808 */
[-C--:B------:R-:W-:Y:S03]  /*9800*/  HMMA.16816.F32 R12, R216, R214.reuse, R12 ;  /* 0x000000d6d80c723c */ /* 0x080fe6000000180c */
[----:B------:R-:W-:Y:S02]  /*9810*/  FMNMX3.FTZ R0, R3, R4, R5, !PT ;  /* 0x0000000403007276 */ /* 0x000fe40007810005 */
[----:B------:R-:W-:Y:S03]  /*9820*/  FMNMX3.FTZ R2, R165, R6, R7, !PT ;  /* 0x00000006a5027276 */ /* 0x000fe60007810007 */
[C---:B------:R-:W-:Y:S08]  /*9830*/  HMMA.16816.F32 R16, R208.reuse, R214, R16 ;  /* 0x000000d6d010723c */ /* 0x040ff00000001810 */
[-C--:B--2---:R-:W-:Y:S08]  /*9840*/  HMMA.16816.F32 R20, R208, R224.reuse, R20 ;  /* 0x000000e0d014723c */ /* 0x084ff00000001814 */
[C---:B------:R-:W-:Y:S04]  /*9850*/  HMMA.16816.F32 R24, R216.reuse, R224, R24 ;  /* 0x000000e0d818723c */ /* 0x040fe80000001818 */
[----:B----4-:R-:W-:Y:S02]  /*9860*/  FMNMX3.FTZ R164, R0, R16, R17, !PT ;  /* 0x0000001000a47276 */ /* 0x010fe40007810011 */
        /* <DEDUP_REMOVED lines=19> */
[-C--:B-----5:R-:W-:Y:S03]  /*99a0*/  HMMA.16816.F32 R52, R208, R220.reuse, R52 ;  /* 0x000000dcd034723c */ /* 0x0a0fe60000001834 */
[----:B------:R-:W-:Y:S05]  /*99b0*/  FMNMX3.FTZ R0, R2, R28, R29, !PT ;  /* 0x0000001c02007276 */ /* 0x000fea000781001d */
[C---:B------:R-:W-:Y:S04]  /*99c0*/  HMMA.16816.F32 R56, R216.reuse, R220, R56 ;  /* 0x000000dcd838723c */ /* 0x040fe80000001838 */
[----:B------:R-:W-:Y:S02]  /*99d0*/  FMNMX3.FTZ R2, R164, R50, R51, !PT ;  /* 0x00000032a4027276 */ /* 0x000fe40007810033 */
[----:B------:R-:W-:Y:S02]  /*99e0*/  FMNMX3.FTZ R220, R166, R30, R31, !PT ;  /* 0x0000001ea6dc7276 */ /* 0x000fe4000781001f */
[-C--:B------:R-:W-:Y:S03]  /*99f0*/  HMMA.16816.F32 R60, R216, R222.reuse, R60 ;  /* 0x000000ded83c723c */ /* 0x080fe6000000183c */
[----:B------:R-:W-:Y:S02]  /*9a00*/  FMNMX3.FTZ R218, R0, R40, R41, !PT ;  /* 0x0000002800da7276 */ /* 0x000fe40007810029 */
[----:B------:R-:W-:Y:S03]  /*9a10*/  FMNMX3.FTZ R219, R2, R54, R55, !PT ;  /* 0x0000003602db7276 */ /* 0x000fe60007810037 */
[----:B------:R-:W-:Y:S04]  /*9a20*/  HMMA.16816.F32 R64, R208, R222, R64 ;  /* 0x000000ded040723c */ /* 0x000fe80000001840 */
[----:B------:R-:W-:Y:S04]  /*9a30*/  FMNMX3.FTZ R211, R167, R48, R49, !PT ;  /* 0x00000030a7d37276 */ /* 0x000fe80007810031 */
[----:B------:R-:W-:Y:S11]  /*9a40*/  FMNMX3.FTZ R211, R211, R52, R53, !PT ;  /* 0x00000034d3d37276 */ /* 0x000ff60007810035 */
[----:B------:R-:W-:Y:S01]  /*9a50*/  FMNMX3.FTZ R211, R211, R64, R65, !PT ;  /* 0x00000040d3d37276 */ /* 0x000fe20007810041 */
[----:B------:R-:W-:Y:S06]  /*9a60*/  @P2 BRA `(.L_x_212) ;  /* 0xffffffe800082947 */ /* 0x000fec000383ffff */
.L_x_211:
[----:B------:R-:W3:Y:S01]  /*9a70*/  LDL R224, [R1+0x10] ;  /* 0x0000100001e07983 */ /* 0x000ee20000100800 */
[----:B--2---:R-:W-:Y:S02]  /*9a80*/  FMNMX3.FTZ R166, R219, R66, R67, !PT ;  /* 0x00000042dba67276 */ /* 0x004fe40007810043 */
[----:B------:R-:W-:Y:S01]  /*9a90*/  FMNMX3.FTZ R2, R218, R44, R45, !PT ;  /* 0x0000002cda027276 */ /* 0x000fe2000781002d */
[----:B------:R-:W1:Y:S01]  /*9aa0*/  SHFL.BFLY PT, R168, R211, 0x2, 0x1f ;  /* 0x0c401f00d3a87f89 */ /* 0x000e6200000e0000 */
[----:B------:R-:W-:Y:S02]  /*9ab0*/  FMNMX3.FTZ R0, R220, R42, R43, !PT ;  /* 0x0000002adc007276 */ /* 0x000fe4000781002b */
[----:B------:R-:W-:Y:S05]  /*9ac0*/  FMNMX3.FTZ R2, R2, R56, R57, !PT ;  /* 0x0000003802027276 */ /* 0x000fea0007810039 */
[----:B------:R-:W2:Y:S01]  /*9ad0*/  SHFL.BFLY PT, R204, R166, 0x2, 0x1f ;  /* 0x0c401f00a6cc7f89 */ /* 0x000ea200000e0000 */
[----:B------:R-:W-:Y:S02]  /*9ae0*/  FMNMX3.FTZ R0, R0, R46, R47, !PT ;  /* 0x0000002e00007276 */ /* 0x000fe4000781002f */
[----:B------:R-:W-:Y:S05]  /*9af0*/  FMNMX3.FTZ R164, R2, R60, R61, !PT ;  /* 0x0000003c02a47276 */ /* 0x000fea000781003d */
[----:B------:R-:W-:Y:S01]  /*9b00*/  STL [R1+0x28], R238 ;  /* 0x000028ee01007387 */ /* 0x000fe20000100800 */
[----:B------:R-:W-:Y:S03]  /*9b10*/  FMNMX3.FTZ R0, R0, R58, R59, !PT ;  /* 0x0000003a00007276 */ /* 0x000fe6000781003b */
[----:B------:R-:W4:Y:S01]  /*9b20*/  SHFL.BFLY PT, R167, R164, 0x2, 0x1f ;  /* 0x0c401f00a4a77f89 */ /* 0x000f2200000e0000 */
[----:B------:R-:W-:Y:S07]  /*9b30*/  FMNMX3.FTZ R0, R0, R62, R63, !PT ;  /* 0x0000003e00007276 */ /* 0x000fee000781003f */
[----:B------:R-:W-:Y:S04]  /*9b40*/  STL [R1+0x24], R233 ;  /* 0x000024e901007387 */ /* 0x000fe80000100800 */
[----:B------:R-:W4:Y:S08]  /*9b50*/  SHFL.BFLY PT, R2, R0, 0x2, 0x1f ;  /* 0x0c401f0000027f89 */ /* 0x000f3000000e0000 */
[----:B------:R-:W-:Y:S04]  /*9b60*/  STL [R1+0x20], R232 ;  /* 0x000020e801007387 */ /* 0x000fe80000100800 */
[----:B------:R-:W-:Y:S01]  /*9b70*/  STL [R1+0x1c], R230 ;  /* 0x00001ce601007387 */ /* 0x000fe20000100800 */
[----:B-1----:R-:W-:Y:S02]  /*9b80*/  FMNMX.FTZ R168, R211, R168, !PT ;  /* 0x000000a8d3a87209 */ /* 0x002fe40007810000 */
[----:B--2---:R-:W-:Y:S01]  /*9b90*/  FMNMX.FTZ R206, R166, R204, !PT ;  /* 0x000000cca6ce7209 */ /* 0x004fe20007810000 */
[----:B------:R-:W-:Y:S01]  /*9ba0*/  LDSM.16.MT88.4 R208, [R229+0xc000] ;  /* 0x00c00000e5d0783b */ /* 0x000fe20000004200 */
[----:B----4-:R-:W-:Y:S07]  /*9bb0*/  FMNMX.FTZ R166, R164, R167, !PT ;  /* 0x000000a7a4a67209 */ /* 0x010fee0007810000 */
[----:B------:R-:W1:Y:S08]  /*9bc0*/  SHFL.BFLY PT, R171, R168, 0x1, 0x1f ;  /* 0x0c201f00a8ab7f89 */ /* 0x000e7000000e0000 */
[----:B------:R-:W2:Y:S01]  /*9bd0*/  SHFL.BFLY PT, R204, R206, 0x1, 0x1f ;  /* 0x0c201f00cecc7f89 */ /* 0x000ea200000e0000 */
[----:B------:R-:W-:Y:S07]  /*9be0*/  FMNMX.FTZ R2, R0, R2, !PT ;  /* 0x0000000200027209 */ /* 0x000fee0007810000 */
[----:B------:R-:W4:Y:S08]  /*9bf0*/  SHFL.BFLY PT, R205, R166, 0x1, 0x1f ;  /* 0x0c201f00a6cd7f89 */ /* 0x000f3000000e0000 */
        /* <DEDUP_REMOVED lines=8> */
[----:B----4-:R-:W-:Y:S01]  /*9c80*/  FMNMX.FTZ R166, R166, R205, !PT ;  /* 0x000000cda6a67209 */ /* 0x010fe20007810000 */
[C---:B------:R-:W-:Y:S01]  /*9c90*/  FMUL.FTZ R213, R167.reuse, UR4 ;  /* 0x00000004a7d57c20 */ /* 0x040fe20008410000 */
[----:B------:R1:W2:Y:S01]  /*9ca0*/  MUFU.EX2 R165, R3 ;  /* 0x0000000300a57308 */ /* 0x0002a20000000800 */
[----:B------:R-:W-:Y:S01]  /*9cb0*/  FSEL R212, R212, RZ, P2 ;  /* 0x000000ffd4d47208 */ /* 0x000fe20001000000 */
[----:B------:R-:W4:Y:S01]  /*9cc0*/  LDSM.16.MT88.4 R204, [R228+0xc000] ;  /* 0x00c00000e4cc783b */ /* 0x000f220000004200 */
[----:B------:R-:W-:Y:S01]  /*9cd0*/  FSETP.NEU.FTZ.AND P2, PT, R167, -INF , PT ;  /* 0xff800000a700780b */ /* 0x000fe20003f5d000 */
[----:B------:R-:W-:Y:S01]  /*9ce0*/  FMUL.FTZ R171, R166, UR4 ;  /* 0x00000004a6ab7c20 */ /* 0x000fe20008410000 */
[----:B------:R-:W-:Y:S01]  /*9cf0*/  FMNMX.FTZ R164, R2, R164, !PT ;  /* 0x000000a402a47209 */ /* 0x000fe20007810000 */
        /* <DEDUP_REMOVED lines=18> */
[----:B------:R-:W-:Y:S01]  /*9e20*/  MUFU.EX2 R238, R7 ;  /* 0x0000000700ee7308 */ /* 0x000fe20000000800 */
[--C-:B------:R-:W-:Y:S01]  /*9e30*/  FFMA.FTZ R9, R9, UR4, -R171.reuse ;  /* 0x0000000409097c23 */ /* 0x100fe200080108ab */
[--C-:B------:R-:W-:Y:S01]  /*9e40*/  FFMA.FTZ R11, R11, UR4, -R214.reuse ;  /* 0x000000040b0b7c23 */ /* 0x100fe200080108d6 */
[----:B------:R-:W-:Y:S01]  /*9e50*/  FMUL.FTZ R0, R0, UR4 ;  /* 0x0000000400007c20 */ /* 0x000fe20008410000 */
[--C-:B------:R-:W-:Y:S01]  /*9e60*/  FFMA.FTZ R8, R8, UR4, -R171.reuse ;  /* 0x0000000408087c23 */ /* 0x100fe200080108ab */
[--C-:B------:R-:W-:Y:S01]  /*9e70*/  FFMA.FTZ R10, R10, UR4, -R214.reuse ;  /* 0x000000040a0a7c23 */ /* 0x100fe200080108d6 */
[--C-:B------:R-:W-:Y:S01]  /*9e80*/  FFMA.FTZ R12, R12, UR4, -R171.reuse ;  /* 0x000000040c0c7c23 */ /* 0x100fe200080108ab */
[----:B------:R-:W-:Y:S03]  /*9e90*/  FFMA.FTZ R13, R13, UR4, -R171 ;  /* 0x000000040d0d7c23 */ /* 0x000fe600080108ab */
[----:B------:R-:W1:Y:S01]  /*9ea0*/  MUFU.EX2 R3, R3 ;  /* 0x0000000300037308 */ /* 0x000e620000000800 */
[--C-:B------:R-:W-:Y:S01]  /*9eb0*/  FFMA.FTZ R14, R14, UR4, -R214.reuse ;  /* 0x000000040e0e7c23 */ /* 0x100fe200080108d6 */
[----:B------:R-:W-:Y:S01]  /*9ec0*/  FFMA.FTZ R15, R15, UR4, -R214 ;  /* 0x000000040f0f7c23 */ /* 0x000fe200080108d6 */
[----:B------:R-:W-:Y:S01]  /*9ed0*/  IADD3 R169, PT, PT, R228, 0xc040, RZ ;  /* 0x0000c040e4a97810 */ /* 0x000fe20007ffe0ff */
[C---:B--2---:R-:W-:Y:S01]  /*9ee0*/  FMUL.FTZ R68, R165.reuse, R68 ;  /* 0x00000044a5447220 */ /* 0x044fe20000410000 */
[C---:B------:R-:W-:Y:S01]  /*9ef0*/  FMUL.FTZ R69, R165.reuse, R69 ;  /* 0x00000045a5457220 */ /* 0x040fe20000410000 */
[C---:B------:R-:W-:Y:S01]  /*9f00*/  FMUL.FTZ R80, R165.reuse, R80 ;  /* 0x00000050a5507220 */ /* 0x040fe20000410000 */
[C---:B------:R-:W-:Y:S03]  /*9f10*/  FMUL.FTZ R81, R165.reuse, R81 ;  /* 0x00000051a5517220 */ /* 0x040fe60000410000 */
[----:B------:R2:W-:Y:S01]  /*9f20*/  MUFU.EX2 R221, R5 ;  /* 0x0000000500dd7308 */ /* 0x0005e20000000800 */
[C---:B------:R-:W-:Y:S01]  /*9f30*/  FMUL.FTZ R84, R165.reuse, R84 ;  /* 0x00000054a5547220 */ /* 0x040fe20000410000 */
[C---:B------:R-:W-:Y:S01]  /*9f40*/  FMUL.FTZ R85, R165.reuse, R85 ;  /* 0x00000055a5557220 */ /* 0x040fe20000410000 */
[C---:B------:R-:W-:Y:S01]  /*9f50*/  FMUL.FTZ R96, R165.reuse, R96 ;  /* 0x00000060a5607220 */ /* 0x040fe20000410000 */
[C---:B------:R-:W-:Y:S01]  /*9f60*/  FMUL.FTZ R97, R165.reuse, R97 ;  /* 0x00000061a5617220 */ /* 0x040fe20000410000 */
[C---:B------:R-:W-:Y:S01]  /*9f70*/  FMUL.FTZ R100, R165.reuse, R100 ;  /* 0x00000064a5647220 */ /* 0x040fe20000410000 */
[C---:B------:R-:W-:Y:S01]  /*9f80*/  FMUL.FTZ R101, R165.reuse, R101 ;  /* 0x00000065a5657220 */ /* 0x040fe20000410000 */
[----:B------:R-:W-:Y:S03]  /*9f90*/  FMUL.FTZ R112, R165, R112 ;  /* 0x00000070a5707220 */ /* 0x000fe60000410000 */
[----:B------:R4:W4:Y:S01]  /*9fa0*/  MUFU.EX2 R249, R6 ;  /* 0x0000000600f97308 */ /* 0x0009220000000800 */
[C---:B-1----:R-:W-:Y:S01]  /*9fb0*/  FMUL.FTZ R7, R3.reuse, R179 ;  /* 0x000000b303077220 */ /* 0x042fe20000410000 */
[C---:B------:R-:W-:Y:S01]  /*9fc0*/  FMUL.FTZ R70, R3.reuse, R70 ;  /* 0x0000004603467220 */ /* 0x040fe20000410000 */
[C---:B------:R-:W-:Y:S01]  /*9fd0*/  FMUL.FTZ R71, R3.reuse, R71 ;  /* 0x0000004703477220 */ /* 0x040fe20000410000 */
[C---:B------:R-:W-:Y:S01]  /*9fe0*/  FMUL.FTZ R82, R3.reuse, R82 ;  /* 0x0000005203527220 */ /* 0x040fe20000410000 */
[C---:B------:R-:W-:Y:S01]  /*9ff0*/  FMUL.FTZ R83, R3.reuse, R83 ;  /* 0x0000005303537220 */ /* 0x040fe20000410000 */
[C---:B------:R-:W-:Y:S01]  /*a000*/  FMUL.FTZ R86, R3.reuse, R86 ;  /* 0x0000005603567220 */ /* 0x040fe20000410000 */
[----:B------:R-:W-:Y:S03]  /*a010*/  FMUL.FTZ R87, R3, R87 ;  /* 0x0000005703577220 */ /* 0x000fe60000410000 */
[----:B------:R1:W1:Y:S01]  /*a020*/  MUFU.EX2 R252, R4 ;  /* 0x0000000400fc7308 */ /* 0x0002620000000800 */
[----:B--2---:R-:W-:Y:S01]  /*a030*/  FMUL.FTZ R5, R165, R177 ;  /* 0x000000b1a5057220 */ /* 0x004fe20000410000 */
[C---:B------:R-:W-:Y:S01]  /*a040*/  FMUL.FTZ R98, R3.reuse, R98 ;  /* 0x0000006203627220 */ /* 0x040fe20000410000 */
[C---:B------:R-:W-:Y:S01]  /*a050*/  FMUL.FTZ R99, R3.reuse, R99 ;  /* 0x0000006303637220 */ /* 0x040fe20000410000 */
[C---:B------:R-:W-:Y:S01]  /*a060*/  FMUL.FTZ R102, R3.reuse, R102 ;  /* 0x0000006603667220 */ /* 0x040fe20000410000 */
[----:B------:R-:W-:Y:S01]  /*a070*/  FMUL.FTZ R103, R3, R103 ;  /* 0x0000006703677220 */ /* 0x000fe20000410000 */
[----:B------:R-:W-:Y:S01]  /*a080*/  FMUL.FTZ R113, R165, R113 ;  /* 0x00000071a5717220 */ /* 0x000fe20000410000 */
[C---:B------:R-:W-:Y:S03]  /*a090*/  FMUL.FTZ R114, R3.reuse, R114 ;  /* 0x0000007203727220 */ /* 0x040fe60000410000 */
[----:B------:R2:W-:Y:S01]  /*a0a0*/  MUFU.EX2 R230, R16 ;  /* 0x0000001000e67308 */ /* 0x0005e20000000800 */
[C---:B----4-:R-:W-:Y:S01]  /*a0b0*/  FMUL.FTZ R6, R3.reuse, R178 ;  /* 0x000000b203067220 */ /* 0x050fe20000410000 */
[----:B------:R-:W-:Y:S01]  /*a0c0*/  F2FP.F16.F32.PACK_AB R177, R238, R249 ;  /* 0x000000f9eeb1723e */ /* 0x000fe200000000ff */
[----:B------:R-:W-:Y:S01]  /*a0d0*/  FMUL.FTZ R115, R3, R115 ;  /* 0x0000007303737220 */ /* 0x000fe20000410000 */
[--C-:B------:R-:W-:Y:S01]  /*a0e0*/  FFMA.FTZ R36, R36, UR4, -R212.reuse ;  /* 0x0000000424247c23 */ /* 0x100fe200080108d4 */
[----:B------:R-:W-:Y:S01]  /*a0f0*/  FFMA.FTZ R37, R37, UR4, -R212 ;  /* 0x0000000425257c23 */ /* 0x000fe200080108d4 */
[--C-:B------:R-:W-:Y:S01]  /*a100*/  FFMA.FTZ R38, R38, UR4, -R213.reuse ;  /* 0x0000000426267c23 */ /* 0x100fe200080108d5 */
[----:B------:R-:W-:Y:S03]  /*a110*/  FFMA.FTZ R39, R39, UR4, -R213 ;  /* 0x0000000427277c23 */ /* 0x000fe600080108d5 */
[----:B------:R-:W4:Y:S01]  /*a120*/  MUFU.EX2 R234, R17 ;  /* 0x0000001100ea7308 */ /* 0x000f220000000800 */
[----:B-1----:R-:W-:Y:S01]  /*a130*/  FMUL.FTZ R4, R165, R176 ;  /* 0x000000b0a5047220 */ /* 0x002fe20000410000 */
[----:B------:R-:W-:Y:S01]  /*a140*/  F2FP.F16.F32.PACK_AB R176, R221, R252 ;  /* 0x000000fcddb0723e */ /* 0x000fe200000000ff */
[--C-:B------:R-:W-:Y:S01]  /*a150*/  FFMA.FTZ R40, R40, UR4, -R171.reuse ;  /* 0x0000000428287c23 */ /* 0x100fe200080108ab */
[----:B------:R-:W-:Y:S01]  /*a160*/  FFMA.FTZ R41, R41, UR4, -R171 ;  /* 0x0000000429297c23 */ /* 0x000fe200080108ab */
[--C-:B------:R-:W-:Y:S01]  /*a170*/  FFMA.FTZ R42, R42, UR4, -R214.reuse ;  /* 0x000000042a2a7c23 */ /* 0x100fe200080108d6 */
[----:B------:R-:W-:Y:S01]  /*a180*/  FFMA.FTZ R43, R43, UR4, -R214 ;  /* 0x000000042b2b7c23 */ /* 0x000fe200080108d6 */
[--C-:B------:R-:W-:Y:S03]  /*a190*/  FFMA.FTZ R48, R48, UR4, -R212.reuse ;  /* 0x0000000430307c23 */ /* 0x100fe600080108d4 */
[----:B------:R1:W-:Y:S01]  /*a1a0*/  MUFU.EX2 R237, R18 ;  /* 0x0000001200ed7308 */ /* 0x0003e20000000800 */
[----:B--2---:R-:W-:Y:S01]  /*a1b0*/  FMUL.FTZ R16, R165, R184 ;  /* 0x000000b8a5107220 */ /* 0x004fe20000410000 */
[--C-:B------:R-:W-:Y:S01]  /*a1c0*/  FFMA.FTZ R49, R49, UR4, -R212.reuse ;  /* 0x0000000431317c23 */ /* 0x100fe200080108d4 */
[--C-:B------:R-:W-:Y:S01]  /*a1d0*/  FFMA.FTZ R50, R50, UR4, -R213.reuse ;  /* 0x0000000432327c23 */ /* 0x100fe200080108d5 */
[--C-:B------:R-:W-:Y:S01]  /*a1e0*/  FFMA.FTZ R51, R51, UR4, -R213.reuse ;  /* 0x0000000433337c23 */ /* 0x100fe200080108d5 */
[C---:B------:R-:W-:Y:S01]  /*a1f0*/  FMUL.FTZ R116, R165.reuse, R116 ;  /* 0x00000074a5747220 */ /* 0x040fe20000410000 */
[----:B------:R-:W-:Y:S01]  /*a200*/  FMUL.FTZ R117, R165, R117 ;  /* 0x00000075a5757220 */ /* 0x000fe20000410000 */
[----:B------:R-:W-:Y:S03]  /*a210*/  FMUL.FTZ R118, R3, R118 ;  /* 0x0000007603767220 */ /* 0x000fe60000410000 */
[----:B------:R-:W2:Y:S01]  /*a220*/  MUFU.EX2 R217, R19 ;  /* 0x0000001300d97308 */ /* 0x000ea20000000800 */
[----:B----4-:R-:W-:Y:S01]  /*a230*/  F2FP.F16.F32.PACK_AB R178, R234, R230 ;  /* 0x000000e6eab2723e */ /* 0x010fe200000000ff */
[----:B------:R-:W-:Y:S01]  /*a240*/  FMUL.FTZ R17, R165, R185 ;  /* 0x000000b9a5117220 */ /* 0x000fe20000410000 */
[----:B------:R-:W-:Y:S01]  /*a250*/  FMUL.FTZ R119, R3, R119 ;  /* 0x0000007703777220 */ /* 0x000fe20000410000 */
[C---:B------:R-:W-:Y:S01]  /*a260*/  FMUL.FTZ R128, R165.reuse, R128 ;  /* 0x00000080a5807220 */ /* 0x040fe20000410000 */
[----:B------:R-:W-:Y:S01]  /*a270*/  FMUL.FTZ R129, R165, R129 ;  /* 0x00000081a5817220 */ /* 0x000fe20000410000 */
[C---:B------:R-:W-:Y:S01]  /*a280*/  FMUL.FTZ R130, R3.reuse, R130 ;  /* 0x0000008203827220 */ /* 0x040fe20000410000 */
[C---:B------:R-:W-:Y:S03]  /*a290*/  FMUL.FTZ R131, R3.reuse, R131 ;  /* 0x0000008303837220 */ /* 0x040fe60000410000 */
[----:B------:R-:W-:Y:S01]  /*a2a0*/  MUFU.EX2 R233, R9 ;  /* 0x0000000900e97308 */ /* 0x000fe20000000800 */
[----:B-1----:R-:W-:Y:S01]  /*a2b0*/  FMUL.FTZ R18, R3, R186 ;  /* 0x000000ba03127220 */ /* 0x002fe20000410000 */
[--C-:B------:R-:W-:Y:S01]  /*a2c0*/  FFMA.FTZ R20, R20, UR4, -R212.reuse ;  /* 0x0000000414147c23 */ /* 0x100fe200080108d4 */
[C---:B------:R-:W-:Y:S01]  /*a2d0*/  FMUL.FTZ R132, R165.reuse, R132 ;  /* 0x00000084a5847220 */ /* 0x040fe20000410000 */
[----:B------:R-:W-:Y:S01]  /*a2e0*/  FMUL.FTZ R133, R165, R133 ;  /* 0x00000085a5857220 */ /* 0x000fe20000410000 */
[C---:B------:R-:W-:Y:S01]  /*a2f0*/  FMUL.FTZ R134, R3.reuse, R134 ;  /* 0x0000008603867220 */ /* 0x040fe20000410000 */
[----:B------:R-:W-:Y:S01]  /*a300*/  FMUL.FTZ R135, R3, R135 ;  /* 0x0000008703877220 */ /* 0x000fe20000410000 */
[--C-:B------:R-:W-:Y:S03]  /*a310*/  FFMA.FTZ R23, R23, UR4, -R213.reuse ;  /* 0x0000000417177c23 */ /* 0x100fe600080108d5 */
[----:B------:R-:W-:Y:S01]  /*a320*/  MUFU.EX2 R232, R11 ;  /* 0x0000000b00e87308 */ /* 0x000fe20000000800 */
[----:B--2---:R-:W-:Y:S01]  /*a330*/  F2FP.F16.F32.PACK_AB R179, R217, R237 ;  /* 0x000000edd9b3723e */ /* 0x004fe200000000ff */
[----:B------:R-:W-:Y:S01]  /*a340*/  FMUL.FTZ R19, R3, R187 ;  /* 0x000000bb03137220 */ /* 0x000fe20000410000 */
[--C-:B------:R-:W-:Y:S01]  /*a350*/  FFMA.FTZ R21, R21, UR4, -R212.reuse ;  /* 0x0000000415157c23 */ /* 0x100fe200080108d4 */
[--C-:B------:R-:W-:Y:S01]  /*a360*/  FFMA.FTZ R22, R22, UR4, -R213.reuse ;  /* 0x0000000416167c23 */ /* 0x100fe200080108d5 */
[C---:B------:R-:W-:Y:S01]  /*a370*/  FMUL.FTZ R144, R165.reuse, R144 ;  /* 0x00000090a5907220 */ /* 0x040fe20000410000 */
[----:B------:R-:W-:Y:S01]  /*a380*/  FMUL.FTZ R145, R165, R145 ;  /* 0x00000091a5917220 */ /* 0x000fe20000410000 */
[C---:B------:R-:W-:Y:S01]  /*a390*/  FMUL.FTZ R146, R3.reuse, R146 ;  /* 0x0000009203927220 */ /* 0x040fe20000410000 */
[-C--:B------:R-:W-:Y:S02]  /*a3a0*/  HMMA.16816.F32 R4, R176, R204.reuse, R4 ;  /* 0x000000ccb004723c */ /* 0x080fe40000001804 */
[----:B------:R-:W1:Y:S03]  /*a3b0*/  MUFU.EX2 R2, R2 ;  /* 0x0000000200027308 */ /* 0x000e660000000800 */
[----:B------:R-:W-:Y:S01]  /*a3c0*/  FMUL.FTZ R147, R3, R147 ;  /* 0x0000009303937220 */ /* 0x000fe20000410000 */
[C---:B------:R-:W-:Y:S01]  /*a3d0*/  FMUL.FTZ R148, R165.reuse, R148 ;  /* 0x00000094a5947220 */ /* 0x040fe20000410000 */
[----:B------:R-:W-:Y:S01]  /*a3e0*/  FMUL.FTZ R149, R165, R149 ;  /* 0x00000095a5957220 */ /* 0x000fe20000410000 */
[C---:B------:R-:W-:Y:S04]  /*a3f0*/  FMUL.FTZ R150, R3.reuse, R150 ;  /* 0x0000009603967220 */ /* 0x040fe80000410000 */
[----:B------:R-:W2:Y:S01]  /*a400*/  MUFU.EX2 R0, R0 ;  /* 0x0000000000007308 */ /* 0x000ea20000000800 */
[----:B------:R-:W-:Y:S01]  /*a410*/  FMUL.FTZ R151, R3, R151 ;  /* 0x0000009703977220 */ /* 0x000fe20000410000 */
[--C-:B------:R-:W-:Y:S01]  /*a420*/  FFMA.FTZ R33, R33, UR4, -R212.reuse ;  /* 0x0000000421217c23 */ /* 0x100fe200080108d4 */
[----:B------:R-:W-:Y:S01]  /*a430*/  FFMA.FTZ R32, R32, UR4, -R212 ;  /* 0x0000000420207c23 */ /* 0x000fe200080108d4 */
[--C-:B------:R-:W-:Y:S01]  /*a440*/  FFMA.FTZ R34, R34, UR4, -R213.reuse ;  /* 0x0000000422227c23 */ /* 0x100fe200080108d5 */
[----:B------:R-:W-:Y:S01]  /*a450*/  FFMA.FTZ R35, R35, UR4, -R213 ;  /* 0x0000000423237c23 */ /* 0x000fe200080108d5 */
[--C-:B------:R-:W-:Y:S01]  /*a460*/  FFMA.FTZ R25, R25, UR4, -R171.reuse ;  /* 0x0000000419197c23 */ /* 0x100fe200080108ab */
        /* <DEDUP_REMOVED lines=10> */
[C---:B--2---:R-:W-:Y:S01]  /*a510*/  FMUL.FTZ R11, R0.reuse, R175 ;  /* 0x000000af000b7220 */ /* 0x044fe20000410000 */
[C---:B------:R-:W-:Y:S01]  /*a520*/  FMUL.FTZ R74, R0.reuse, R74 ;  /* 0x0000004a004a7220 */ /* 0x040fe20000410000 */
[C---:B------:R-:W-:Y:S01]  /*a530*/  FMUL.FTZ R75, R0.reuse, R75 ;  /* 0x0000004b004b7220 */ /* 0x040fe20000410000 */
[C---:B------:R-:W-:Y:S01]  /*a540*/  FMUL.FTZ R78, R0.reuse, R78 ;  /* 0x0000004e004e7220 */ /* 0x040fe20000410000 */
[C---:B------:R-:W-:Y:S01]  /*a550*/  FMUL.FTZ R79, R0.reuse, R79 ;  /* 0x0000004f004f7220 */ /* 0x040fe20000410000 */
[C---:B------:R-:W-:Y:S01]  /*a560*/  FMUL.FTZ R90, R0.reuse, R90 ;  /* 0x0000005a005a7220 */ /* 0x040fe20000410000 */
[----:B------:R-:W-:Y:S03]  /*a570*/  FMUL.FTZ R91, R0, R91 ;  /* 0x0000005b005b7220 */ /* 0x000fe60000410000 */
[----:B------:R2:W-:Y:S01]  /*a580*/  MUFU.EX2 R236, R12 ;  /* 0x0000000c00ec7308 */ /* 0x0005e20000000800 */
[C---:B----4-:R-:W-:Y:S01]  /*a590*/  FMUL.FTZ R8, R2.reuse, R172 ;  /* 0x000000ac02087220 */ /* 0x050fe20000410000 */
[----:B------:R-:W-:Y:S01]  /*a5a0*/  F2FP.F16.F32.PACK_AB R172, R233, R223 ;  /* 0x000000dfe9ac723e */ /* 0x000fe200000000ff */
[C---:B------:R-:W-:Y:S01]  /*a5b0*/  FMUL.FTZ R92, R2.reuse, R92 ;  /* 0x0000005c025c7220 */ /* 0x040fe20000410000 */
[----:B------:R-:W-:Y:S01]  /*a5c0*/  FMUL.FTZ R93, R2, R93 ;  /* 0x0000005d025d7220 */ /* 0x000fe20000410000 */
[C---:B------:R-:W-:Y:S01]  /*a5d0*/  FMUL.FTZ R94, R0.reuse, R94 ;  /* 0x0000005e005e7220 */ /* 0x040fe20000410000 */
[----:B------:R-:W-:Y:S01]  /*a5e0*/  FMUL.FTZ R95, R0, R95 ;  /* 0x0000005f005f7220 */ /* 0x000fe20000410000 */
[----:B------:R-:W-:Y:S03]  /*a5f0*/  FMUL.FTZ R104, R2, R104 ;  /* 0x0000006802687220 */ /* 0x000fe60000410000 */
[----:B------:R-:W4:Y:S01]  /*a600*/  MUFU.EX2 R216, R13 ;  /* 0x0000000d00d87308 */ /* 0x000f220000000800 */
[----:B-1----:R-:W-:Y:S01]  /*a610*/  FMUL.FTZ R10, R0, R174 ;  /* 0x000000ae000a7220 */ /* 0x002fe20000410000 */
[----:B------:R-:W-:Y:S01]  /*a620*/  F2FP.F16.F32.PACK_AB R173, R232, R222 ;  /* 0x000000dee8ad723e */ /* 0x000fe200000000ff */
[----:B------:R-:W-:Y:S01]  /*a630*/  FMUL.FTZ R105, R2, R105 ;  /* 0x0000006902697220 */ /* 0x000fe20000410000 */
[C---:B------:R-:W-:Y:S01]  /*a640*/  FMUL.FTZ R106, R0.reuse, R106 ;  /* 0x0000006a006a7220 */ /* 0x040fe20000410000 */
[----:B------:R-:W-:Y:S01]  /*a650*/  FMUL.FTZ R107, R0, R107 ;  /* 0x0000006b006b7220 */ /* 0x000fe20000410000 */
[C---:B------:R-:W-:Y:S01]  /*a660*/  FMUL.FTZ R108, R2.reuse, R108 ;  /* 0x0000006c026c7220 */ /* 0x040fe20000410000 */
[C---:B------:R-:W-:Y:S03]  /*a670*/  FMUL.FTZ R109, R2.reuse, R109 ;  /* 0x0000006d026d7220 */ /* 0x040fe60000410000 */
[----:B------:R1:W-:Y:S01]  /*a680*/  MUFU.EX2 R235, R14 ;  /* 0x0000000e00eb7308 */ /* 0x0003e20000000800 */
[----:B--2---:R-:W-:Y:S01]  /*a690*/  FMUL.FTZ R12, R2, R180 ;  /* 0x000000b4020c7220 */ /* 0x004fe20000410000 */
[C---:B------:R-:W-:Y:S01]  /*a6a0*/  FMUL.FTZ R110, R0.reuse, R110 ;  /* 0x0000006e006e7220 */ /* 0x040fe20000410000 */
[----:B------:R-:W-:Y:S01]  /*a6b0*/  FMUL.FTZ R111, R0, R111 ;  /* 0x0000006f006f7220 */ /* 0x000fe20000410000 */
[C---:B------:R-:W-:Y:S01]  /*a6c0*/  FMUL.FTZ R120, R2.reuse, R120 ;  /* 0x0000007802787220 */ /* 0x040fe20000410000 */
[----:B------:R-:W-:Y:S01]  /*a6d0*/  FMUL.FTZ R121, R2, R121 ;  /* 0x0000007902797220 */ /* 0x000fe20000410000 */
[C---:B------:R-:W-:Y:S01]  /*a6e0*/  FMUL.FTZ R122, R0.reuse, R122 ;  /* 0x0000007a007a7220 */ /* 0x040fe20000410000 */
[----:B------:R-:W-:Y:S03]  /*a6f0*/  FMUL.FTZ R123, R0, R123 ;  /* 0x0000007b007b7220 */ /* 0x000fe60000410000 */
[----:B------:R-:W2:Y:S01]  /*a700*/  MUFU.EX2 R215, R15 ;  /* 0x0000000f00d77308 */ /* 0x000ea20000000800 */
[----:B----4-:R-:W-:Y:S01]  /*a710*/  F2FP.F16.F32.PACK_AB R174, R216, R236 ;  /* 0x000000ecd8ae723e */ /* 0x010fe200000000ff */
[C---:B------:R-:W-:Y:S01]  /*a720*/  FMUL.FTZ R13, R2.reuse, R181 ;  /* 0x000000b5020d7220 */ /* 0x040fe20000410000 */
[C---:B------:R-:W-:Y:S01]  /*a730*/  FMUL.FTZ R124, R2.reuse, R124 ;  /* 0x0000007c027c7220 */ /* 0x040fe20000410000 */
[----:B------:R-:W-:Y:S01]  /*a740*/  FMUL.FTZ R125, R2, R125 ;  /* 0x0000007d027d7220 */ /* 0x000fe20000410000 */
[C---:B------:R-:W-:Y:S01]  /*a750*/  FMUL.FTZ R126, R0.reuse, R126 ;  /* 0x0000007e007e7220 */ /* 0x040fe20000410000 */
[----:B------:R-:W-:Y:S01]  /*a760*/  FMUL.FTZ R127, R0, R127 ;  /* 0x0000007f007f7220 */ /* 0x000fe20000410000 */
[----:B------:R-:W-:Y:S03]  /*a770*/  FMUL.FTZ R136, R2, R136 ;  /* 0x0000008802887220 */ /* 0x000fe60000410000 */
[----:B------:R-:W-:Y:S01]  /*a780*/  MUFU.EX2 R248, R36 ;  /* 0x0000002400f87308 */ /* 0x000fe20000000800 */
[----:B-1----:R-:W-:Y:S01]  /*a790*/  FMUL.FTZ R14, R0, R182 ;  /* 0x000000b6000e7220 */ /* 0x002fe20000410000 */
[----:B------:R-:W-:Y:S01]  /*a7a0*/  FMUL.FTZ R137, R2, R137 ;  /* 0x0000008902897220 */ /* 0x000fe20000410000 */
[C---:B------:R-:W-:Y:S01]  /*a7b0*/  FMUL.FTZ R138, R0.reuse, R138 ;  /* 0x0000008a008a7220 */ /* 0x040fe20000410000 */
[----:B------:R-:W-:Y:S01]  /*a7c0*/  FMUL.FTZ R139, R0, R139 ;  /* 0x0000008b008b7220 */ /* 0x000fe20000410000 */
[C---:B------:R-:W-:Y:S01]  /*a7d0*/  FMUL.FTZ R140, R2.reuse, R140 ;  /* 0x0000008c028c7220 */ /* 0x040fe20000410000 */
[----:B------:R-:W-:Y:S01]  /*a7e0*/  FMUL.FTZ R141, R2, R141 ;  /* 0x0000008d028d7220 */ /* 0x000fe20000410000 */
[C---:B------:R-:W-:Y:S03]  /*a7f0*/  FMUL.FTZ R142, R0.reuse, R142 ;  /* 0x0000008e008e7220 */ /* 0x040fe60000410000 */
[----:B------:R-:W-:Y:S01]  /*a800*/  MUFU.EX2 R247, R37 ;  /* 0x0000002500f77308 */ /* 0x000fe20000000800 */
[----:B--2---:R-:W-:Y:S01]  /*a810*/  F2FP.F16.F32.PACK_AB R175, R215, R235 ;  /* 0x000000ebd7af723e */ /* 0x004fe200000000ff */
[C---:B------:R-:W-:Y:S01]  /*a820*/  FMUL.FTZ R15, R0.reuse, R183 ;  /* 0x000000b7000f7220 */ /* 0x040fe20000410000 */
[----:B------:R-:W-:Y:S01]  /*a830*/  FMUL.FTZ R143, R0, R143 ;  /* 0x0000008f008f7220 */ /* 0x000fe20000410000 */
[C---:B------:R-:W-:Y:S01]  /*a840*/  FMUL.FTZ R152, R2.reuse, R152 ;  /* 0x0000009802987220 */ /* 0x040fe20000410000 */
[----:B------:R-:W-:Y:S01]  /*a850*/  FMUL.FTZ R153, R2, R153 ;  /* 0x0000009902997220 */ /* 0x000fe20000410000 */
[C---:B------:R-:W-:Y:S01]  /*a860*/  FMUL.FTZ R154, R0.reuse, R154 ;  /* 0x0000009a009a7220 */ /* 0x040fe20000410000 */
[----:B------:R-:W-:Y:S01]  /*a870*/  FMUL.FTZ R155, R0, R155 ;  /* 0x0000009b009b7220 */ /* 0x000fe20000410000 */
[C---:B------:R-:W-:Y:S02]  /*a880*/  HMMA.16816.F32 R8, R172.reuse, R204, R8 ;  /* 0x000000ccac08723c */ /* 0x040fe40000001808 */
[----:B------:R-:W-:Y:S02]  /*a890*/  MUFU.EX2 R225, R38 ;  /* 0x0000002600e17308 */ /* 0x000fe40000000800 */
[----:B------:R-:W-:Y:S01]  /*a8a0*/  FMUL.FTZ R157, R165, R157 ;  /* 0x0000009da59d7220 */ /* 0x000fe20000410000 */
[C---:B------:R-:W-:Y:S01]  /*a8b0*/  FMUL.FTZ R158, R3.reuse, R158 ;  /* 0x0000009e039e7220 */ /* 0x040fe20000410000 */
[----:B------:R-:W-:Y:S01]  /*a8c0*/  FMUL.FTZ R159, R3, R159 ;  /* 0x0000009f039f7220 */ /* 0x000fe20000410000 */
[C---:B------:R-:W-:Y:S01]  /*a8d0*/  FMUL.FTZ R160, R2.reuse, R160 ;  /* 0x000000a002a07220 */ /* 0x040fe20000410000 */
[-C--:B------:R-:W-:Y:S04]  /*a8e0*/  HMMA.16816.F32 R12, R172, R206.reuse, R12 ;  /* 0x000000ceac0c723c */ /* 0x080fe8000000180c */
[----:B------:R-:W-:Y:S01]  /*a8f0*/  MUFU.EX2 R219, R43 ;  /* 0x0000002b00db7308 */ /* 0x000fe20000000800 */
[----:B------:R-:W-:Y:S01]  /*a900*/  FMUL.FTZ R161, R2, R161 ;  /* 0x000000a102a17220 */ /* 0x000fe20000410000 */
[C---:B------:R-:W-:Y:S01]  /*a910*/  FMUL.FTZ R162, R0.reuse, R162 ;  /* 0x000000a200a27220 */ /* 0x040fe20000410000 */
[----:B------:R-:W-:Y:S01]  /*a920*/  FMUL.FTZ R163, R0, R163 ;  /* 0x000000a300a37220 */ /* 0x000fe20000410000 */
[--C-:B------:R-:W-:Y:S01]  /*a930*/  FFMA.FTZ R28, R28, UR4, -R171.reuse ;  /* 0x000000041c1c7c23 */ /* 0x100fe200080108ab */
[--C-:B------:R-:W-:Y:S01]  /*a940*/  FFMA.FTZ R30, R30, UR4, -R214.reuse ;  /* 0x000000041e1e7c23 */ /* 0x100fe200080108d6 */
[C---:B------:R-:W-:Y:S04]  /*a950*/  HMMA.16816.F32 R16, R176.reuse, R206, R16 ;  /* 0x000000ceb010723c */ /* 0x040fe80000001810 */
[----:B------:R-:W-:Y:S01]  /*a960*/  MUFU.EX2 R226, R48 ;  /* 0x0000003000e27308 */ /* 0x000fe20000000800 */
[--C-:B------:R-:W-:Y:S01]  /*a970*/  FFMA.FTZ R44, R44, UR4, -R171.reuse ;  /* 0x000000042c2c7c23 */ /* 0x100fe200080108ab */
[--C-:B------:R-:W-:Y:S01]  /*a980*/  FFMA.FTZ R45, R45, UR4, -R171.reuse ;  /* 0x000000042d2d7c23 */ /* 0x100fe200080108ab */
[--C-:B------:R-:W-:Y:S01]  /*a990*/  FFMA.FTZ R46, R46, UR4, -R214.reuse ;  /* 0x000000042e2e7c23 */ /* 0x100fe200080108d6 */
[--C-:B------:R-:W-:Y:S01]  /*a9a0*/  FFMA.FTZ R47, R47, UR4, -R214.reuse ;  /* 0x000000042f2f7c23 */ /* 0x100fe200080108d6 */
[-C--:B------:R-:W-:Y:S05]  /*a9b0*/  HMMA.16816.F32 R68, R176, R208.reuse, R68 ;  /* 0x000000d0b044723c */ /* 0x080fea0000001844 */
[----:B------:R-:W-:Y:S01]  /*a9c0*/  MUFU.EX2 R227, R49 ;  /* 0x0000003100e37308 */ /* 0x000fe20000000800 */
[----:B---3--:R-:W-:Y:S01]  /*a9d0*/  @P0 IADD3 R169, PT, PT, R224, -0x40, RZ ;  /* 0xffffffc0e0a90810 */ /* 0x008fe20007ffe0ff */
[--C-:B------:R-:W-:Y:S01]  /*a9e0*/  FFMA.FTZ R57, R57, UR4, -R171.reuse ;  /* 0x0000000439397c23 */ /* 0x100fe200080108ab */
[--C-:B------:R-:W-:Y:S01]  /*a9f0*/  FFMA.FTZ R24, R24, UR4, -R171.reuse ;  /* 0x0000000418187c23 */ /* 0x100fe200080108ab */
[--C-:B------:R-:W-:Y:S01]  /*aa00*/  FFMA.FTZ R27, R27, UR4, -R214.reuse ;  /* 0x000000041b1b7c23 */ /* 0x100fe200080108d6 */
[----:B------:R-:W-:Y:S01]  /*aa10*/  IADD3 R170, PT, PT, R231, R169, RZ ;  /* 0x000000a9e7aa7210 */ /* 0x000fe20007ffe0ff */
[C---:B------:R-:W-:Y:S01]  /*aa20*/  HMMA.16816.F32 R72, R172.reuse, R208, R72 ;  /* 0x000000d0ac48723c */ /* 0x040fe20000001848 */
[----:B------:R-:W1:Y:S03]  /*aa30*/  LDSM.16.MT88.4 R180, [R169] ;  /* 0x00000000a9b4783b */ /* 0x000e660000004200 */
[----:B------:R-:W-:Y:S01]  /*aa40*/  MUFU.EX2 R224, R50 ;  /* 0x0000003200e07308 */ /* 0x000fe20000000800 */
[----:B------:R-:W-:Y:S01]  /*aa50*/  MOV R209, R221 ;  /* 0x000000dd00d17202 */ /* 0x000fe20000000f00 */
[--C-:B------:R-:W-:Y:S01]  /*aa60*/  FFMA.FTZ R26, R26, UR4, -R214.reuse ;  /* 0x000000041a1a7c23 */ /* 0x100fe200080108d6 */
[--C-:B------:R-:W-:Y:S01]  /*aa70*/  FFMA.FTZ R29, R29, UR4, -R171.reuse ;  /* 0x000000041d1d7c23 */ /* 0x100fe200080108ab */
[--C-:B------:R-:W-:Y:S01]  /*aa80*/  FFMA.FTZ R56, R56, UR4, -R171.reuse ;  /* 0x0000000438387c23 */ /* 0x100fe200080108ab */
[-C--:B------:R-:W-:Y:S01]  /*aa90*/  HMMA.16816.F32 R76, R172, R210.reuse, R76 ;  /* 0x000000d2ac4c723c */ /* 0x080fe2000000184c */
[----:B------:R-:W2:Y:S04]  /*aaa0*/  LDSM.16.MT88.4 R184, [R170] ;  /* 0x00000000aab8783b */ /* 0x000ea80000004200 */
[----:B------:R-:W-:Y:S01]  /*aab0*/  MUFU.EX2 R221, R40 ;  /* 0x0000002800dd7308 */ /* 0x000fe20000000800 */
[--C-:B------:R-:W-:Y:S01]  /*aac0*/  FFMA.FTZ R58, R58, UR4, -R214.reuse ;  /* 0x000000043a3a7c23 */ /* 0x100fe200080108d6 */
[--C-:B------:R-:W-:Y:S01]  /*aad0*/  FFMA.FTZ R60, R60, UR4, -R171.reuse ;  /* 0x000000043c3c7c23 */ /* 0x100fe200080108ab */
[----:B------:R-:W-:Y:S01]  /*aae0*/  FFMA.FTZ R171, R61, UR4, -R171 ;  /* 0x000000043dab7c23 */ /* 0x000fe200080108ab */
[--C-:B------:R-:W-:Y:S01]  /*aaf0*/  FFMA.FTZ R59, R59, UR4, -R214.reuse ;  /* 0x000000043b3b7c23 */ /* 0x100fe200080108d6 */
[--C-:B------:R-:W-:Y:S01]  /*ab00*/  FFMA.FTZ R62, R62, UR4, -R214.reuse ;  /* 0x000000043e3e7c23 */ /* 0x100fe200080108d6 */
[C---:B------:R-:W-:Y:S04]  /*ab10*/  HMMA.16816.F32 R80, R176.reuse, R210, R80 ;  /* 0x000000d2b050723c */ /* 0x040fe80000001850 */
[----:B------:R3:W-:Y:S01]  /*ab20*/  MUFU.EX2 R246, R51 ;  /* 0x0000003300f67308 */ /* 0x0007e20000000800 */
[----:B------:R-:W-:Y:S02]  /*ab30*/  MOV R211, R217 ;  /* 0x000000d900d37202 */ /* 0x000fe40000000f00 */
[----:B------:R-:W-:Y:S02]  /*ab40*/  MOV R210, R216 ;  /* 0x000000d800d27202 */ /* 0x000fe40000000f00 */
[----:B------:R-:W-:Y:S05]  /*ab50*/  ISETP.GT.AND P2, PT, R239, RZ, PT ;  /* 0x000000ffef00720c */ /* 0x000fea0003f44270 */
[----:B------:R4:W-:Y:S10]  /*ab60*/  MUFU.EX2 R218, R22 ;  /* 0x0000001600da7308 */ /* 0x0009f40000000800 */
[----:B------:R2:W-:Y:S01]  /*ab70*/  MUFU.EX2 R207, R33 ;  /* 0x0000002100cf7308 */ /* 0x0005e20000000800 */
[----:B---3--:R-:W-:Y:S01]  /*ab80*/  LDSM.16.MT88.4 R48, [R229+0xd000] ;  /* 0x00d00000e530783b */ /* 0x008fe20000004200 */
[-C--:B-1----:R-:W-:Y:S08]  /*ab90*/  HMMA.16816.F32 R84, R176, R180.reuse, R84 ;  /* 0x000000b4b054723c */ /* 0x082ff00000001854 */
[----:B------:R1:W3:Y:S01]  /*aba0*/  MUFU.EX2 R208, R32 ;  /* 0x0000002000d07308 */ /* 0x0002e20000000800 */
[----:B----4-:R-:W-:Y:S01]  /*abb0*/  FMUL.FTZ R22, R0, R190 ;  /* 0x000000be00167220 */ /* 0x010fe20000410000 */
[C---:B------:R-:W-:Y:S08]  /*abc0*/  HMMA.16816.F32 R88, R172.reuse, R180, R88 ;  /* 0x000000b4ac58723c */ /* 0x040ff00000001858 */
[----:B------:R4:W-:Y:S01]  /*abd0*/  MUFU.EX2 R190, R25 ;  /* 0x0000001900be7308 */ /* 0x0009e20000000800 */
[C---:B--2---:R-:W-:Y:S01]  /*abe0*/  FMUL.FTZ R33, R165.reuse, R193 ;  /* 0x000000c1a5217220 */ /* 0x044fe20000410000 */
[-C--:B------:R-:W-:Y:S08]  /*abf0*/  HMMA.16816.F32 R92, R172, R182.reuse, R92 ;  /* 0x000000b6ac5c723c */ /* 0x080ff0000000185c */
[----:B------:R-:W2:Y:S01]  /*ac00*/  MUFU.EX2 R206, R34 ;  /* 0x0000002200ce7308 */ /* 0x000ea20000000800 */
[----:B-1----:R-:W-:Y:S01]  /*ac10*/  FMUL.FTZ R32, R165, R192 ;  /* 0x000000c0a5207220 */ /* 0x002fe20000410000 */
[----:B---3--:R-:W-:Y:S01]  /*ac20*/  MOV R192, R208 ;  /* 0x000000d000c07202 */ /* 0x008fe20000000f00 */
[C---:B------:R-:W-:Y:S01]  /*ac30*/  HMMA.16816.F32 R96, R176.reuse, R182, R96 ;  /* 0x000000b6b060723c */ /* 0x040fe20000001860 */
[----:B------:R-:W1:Y:S06]  /*ac40*/  LDSM.16.MT88.4 R180, [R228+0xe000] ;  /* 0x00e00000e4b4783b */ /* 0x000e6c0000004200 */
[----:B------:R-:W-:Y:S01]  /*ac50*/  MUFU.EX2 R217, R44 ;  /* 0x0000002c00d97308 */ /* 0x000fe20000000800 */
[----:B----4-:R-:W-:Y:S01]  /*ac60*/  FMUL.FTZ R25, R2, R197 ;  /* 0x000000c502197220 */ /* 0x010fe20000410000 */
[----:B------:R-:W-:Y:S01]  /*ac70*/  MOV R197, R207 ;  /* 0x000000cf00c57202 */ /* 0x000fe20000000f00 */
[-C--:B------:R-:W-:Y:S07]  /*ac80*/  HMMA.16816.F32 R100, R176, R184.reuse, R100 ;  /* 0x000000b8b064723c */ /* 0x080fee0000001864 */
[----:B------:R-:W3:Y:S01]  /*ac90*/  MUFU.EX2 R220, R45 ;  /* 0x0000002d00dc7308 */ /* 0x000ee20000000800 */
[----:B--2---:R-:W-:Y:S01]  /*aca0*/  MOV R193, R206 ;  /* 0x000000ce00c17202 */ /* 0x004fe20000000f00 */
[----:B------:R-:W-:Y:S01]  /*acb0*/  FMUL.FTZ R34, R3, R194 ;  /* 0x000000c203227220 */ /* 0x000fe20000410000 */
[C---:B------:R-:W-:Y:S07]  /*acc0*/  HMMA.16816.F32 R104, R172.reuse, R184, R104 ;  /* 0x000000b8ac68723c */ /* 0x040fee0000001868 */
[----:B------:R2:W-:Y:S01]  /*acd0*/  MUFU.EX2 R194, R28 ;  /* 0x0000001c00c27308 */ /* 0x0005e20000000800 */
[-C--:B------:R-:W-:Y:S09]  /*ace0*/  HMMA.16816.F32 R108, R172, R186.reuse, R108 ;  /* 0x000000baac6c723c */ /* 0x080ff2000000186c */
[----:B------:R3:W-:Y:S01]  /*acf0*/  MUFU.EX2 R216, R46 ;  /* 0x0000002e00d87308 */ /* 0x0007e20000000800 */
[C---:B------:R-:W-:Y:S01]  /*ad00*/  HMMA.16816.F32 R112, R176.reuse, R186, R112 ;  /* 0x000000bab070723c */ /* 0x040fe20000001870 */
[----:B------:R-:W4:Y:S08]  /*ad10*/  LDSM.16.MT88.4 R184, [R229+0xe000] ;  /* 0x00e00000e5b8783b */ /* 0x000f300000004200 */
[----:B------:R-:W-:Y:S01]  /*ad20*/  MUFU.EX2 R171, R171 ;  /* 0x000000ab00ab7308 */ /* 0x000fe20000000800 */
[----:B--2---:R-:W-:Y:S01]  /*ad30*/  FMUL.FTZ R28, R165, R200 ;  /* 0x000000c8a51c7220 */ /* 0x004fe20000410000 */
[-C--:B-1----:R-:W-:Y:S08]  /*ad40*/  HMMA.16816.F32 R116, R176, R180.reuse, R116 ;  /* 0x000000b4b074723c */ /* 0x082ff00000001874 */
[----:B------:R1:W2:Y:S01]  /*ad50*/  MUFU.EX2 R204, R20 ;  /* 0x0000001400cc7308 */ /* 0x0002a20000000800 */
[----:B---3--:R-:W-:Y:S01]  /*ad60*/  F2FP.F16.F32.PACK_AB R46, R220, R217 ;  /* 0x000000d9dc2e723e */ /* 0x008fe200000000ff */
[C---:B------:R-:W-:Y:S08]  /*ad70*/  HMMA.16816.F32 R120, R172.reuse, R180, R120 ;  /* 0x000000b4ac78723c */ /* 0x040ff00000001878 */
[----:B------:R3:W4:Y:S01]  /*ad80*/  MUFU.EX2 R205, R21 ;  /* 0x0000001500cd7308 */ /* 0x0007220000000800 */
[-C--:B------:R-:W-:Y:S09]  /*ad90*/  HMMA.16816.F32 R124, R172, R182.reuse, R124 ;  /* 0x000000b6ac7c723c */ /* 0x080ff2000000187c */
[----:B------:R4:W-:Y:S01]  /*ada0*/  MUFU.EX2 R206, R24 ;  /* 0x0000001800ce7308 */ /* 0x0009e20000000800 */
[C---:B-1----:R-:W-:Y:S01]  /*adb0*/  FMUL.FTZ R20, R2.reuse, R188 ;  /* 0x000000bc02147220 */ /* 0x042fe20000410000 */
[----:B--2---:R-:W-:Y:S01]  /*adc0*/  MOV R188, R204 ;  /* 0x000000cc00bc7202 */ /* 0x004fe20000000f00 */
[C---:B------:R-:W-:Y:S01]  /*add0*/  HMMA.16816.F32 R128, R176.reuse, R182, R128 ;  /* 0x000000b6b080723c */ /* 0x040fe20000001880 */
[----:B------:R-:W1:Y:S06]  /*ade0*/  LDSM.16.MT88.4 R180, [R169+0x2000] ;  /* 0x00200000a9b4783b */ /* 0x000e6c0000004200 */
[----:B------:R2:W-:Y:S01]  /*adf0*/  MUFU.EX2 R204, R23 ;  /* 0x0000001700cc7308 */ /* 0x0005e20000000800 */
[C---:B---3--:R-:W-:Y:S01]  /*ae00*/  FMUL.FTZ R21, R2.reuse, R189 ;  /* 0x000000bd02157220 */ /* 0x048fe20000410000 */
[----:B----4-:R-:W-:Y:S02]  /*ae10*/  MOV R200, R205 ;  /* 0x000000cd00c87202 */ /* 0x010fe40000000f00 */
[----:B------:R-:W-:Y:S01]  /*ae20*/  MOV R205, R223 ;  /* 0x000000df00cd7202 */ /* 0x000fe20000000f00 */
[-C--:B------:R-:W-:Y:S05]  /*ae30*/  HMMA.16816.F32 R132, R176, R184.reuse, R132 ;  /* 0x000000b8b084723c */ /* 0x080fea0000001884 */
[----:B------:R3:W-:Y:S01]  /*ae40*/  MUFU.EX2 R223, R39 ;  /* 0x0000002700df7308 */ /* 0x0007e20000000800 */
[----:B------:R-:W-:Y:S02]  /*ae50*/  FMUL.FTZ R24, R2, R196 ;  /* 0x000000c402187220 */ /* 0x000fe40000410000 */
[C---:B------:R-:W-:Y:S07]  /*ae60*/  HMMA.16816.F32 R136, R172.reuse, R184, R136 ;  /* 0x000000b8ac88723c */ /* 0x040fee0000001888 */
[----:B------:R4:W1:Y:S01]  /*ae70*/  MUFU.EX2 R208, R27 ;  /* 0x0000001b00d07308 */ /* 0x0008620000000800 */
[C---:B--2---:R-:W-:Y:S01]  /*ae80*/  FMUL.FTZ R23, R0.reuse, R191 ;  /* 0x000000bf00177220 */ /* 0x044fe20000410000 */
[-C--:B------:R-:W-:Y:S08]  /*ae90*/  HMMA.16816.F32 R140, R172, R186.reuse, R140 ;  /* 0x000000baac8c723c */ /* 0x080ff0000000188c */
[----:B------:R2:W2:Y:S01]  /*aea0*/  MUFU.EX2 R191, R35 ;  /* 0x0000002300bf7308 */ /* 0x0004a20000000800 */
[----:B---3--:R-:W-:Y:S01]  /*aeb0*/  LDSM.16.MT88.4 R36, [R170+0x2800] ;  /* 0x00280000aa24783b */ /* 0x008fe20000004200 */
[C---:B------:R-:W-:Y:S08]  /*aec0*/  HMMA.16816.F32 R144, R176.reuse, R186, R144 ;  /* 0x000000bab090723c */ /* 0x040ff00000001890 */
[----:B------:R3:W-:Y:S01]  /*aed0*/  MUFU.EX2 R189, R26 ;  /* 0x0000001a00bd7308 */ /* 0x0007e20000000800 */
[----:B------:R-:W3:Y:S01]  /*aee0*/  LDSM.16.MT88.4 R184, [R170+0x2000] ;  /* 0x00200000aab8783b */ /* 0x000ee20000004200 */
[C---:B----4-:R-:W-:Y:S01]  /*aef0*/  FMUL.FTZ R27, R0.reuse, R199 ;  /* 0x000000c7001b7220 */ /* 0x050fe20000410000 */
[----:B------:R-:W-:Y:S02]  /*af00*/  MOV R199, R218 ;  /* 0x000000da00c77202 */ /* 0x000fe40000000f00 */
[----:B-1----:R-:W-:Y:S01]  /*af10*/  MOV R196, R208 ;  /* 0x000000d000c47202 */ /* 0x002fe20000000f00 */
[-C--:B------:R-:W-:Y:S04]  /*af20*/  HMMA.16816.F32 R148, R176, R180.reuse, R148 ;  /* 0x000000b4b094723c */ /* 0x080fe80000001894 */
[----:B------:R-:W1:Y:S01]  /*af30*/  MUFU.EX2 R218, R42 ;  /* 0x0000002a00da7308 */ /* 0x000e620000000800 */
[----:B--2---:R-:W-:Y:S03]  /*af40*/  FMUL.FTZ R35, R3, R195 ;  /* 0x000000c303237220 */ /* 0x004fe60000410000 */
[C---:B------:R-:W-:Y:S06]  /*af50*/  HMMA.16816.F32 R20, R172.reuse, R180, R20 ;  /* 0x000000b4ac14723c */ /* 0x040fec0000001814 */
[----:B------:R2:W-:Y:S01]  /*af60*/  MUFU.EX2 R195, R30 ;  /* 0x0000001e00c37308 */ /* 0x0005e20000000800 */
[----:B---3--:R-:W-:Y:S01]  /*af70*/  FMUL.FTZ R26, R0, R198 ;  /* 0x000000c6001a7220 */ /* 0x008fe20000410000 */
[----:B------:R-:W-:Y:S02]  /*af80*/  MOV R198, R191 ;  /* 0x000000bf00c67202 */ /* 0x000fe40000000f00 */
[----:B------:R-:W3:Y:S01]  /*af90*/  LDL.LU R191, [R1+0x4] ;  /* 0x0000040001bf7983 */ /* 0x000ee20000300800 */
[-C--:B------:R-:W-:Y:S05]  /*afa0*/  HMMA.16816.F32 R152, R172, R182.reuse, R152 ;  /* 0x000000b6ac98723c */ /* 0x080fea0000001898 */
[----:B------:R4:W4:Y:S01]  /*afb0*/  MUFU.EX2 R208, R29 ;  /* 0x0000001d00d07308 */ /* 0x0009220000000800 */
[----:B-1----:R-:W-:Y:S02]  /*afc0*/  F2FP.F16.F32.PACK_AB R45, R219, R218 ;  /* 0x000000dadb2d723e */ /* 0x002fe400000000ff */
[C---:B------:R-:W-:Y:S01]  /*afd0*/  HMMA.16816.F32 R32, R176.reuse, R182, R32 ;  /* 0x000000b6b020723c */ /* 0x040fe20000001820 */
[----:B------:R-:W1:Y:S06]  /*afe0*/  LDSM.16.MT88.4 R180, [R228+0xc800] ;  /* 0x00c80000e4b4783b */ /* 0x000e6c0000004200 */
[----:B------:R-:W-:Y:S01]  /*aff0*/  MUFU.EX2 R59, R59 ;  /* 0x0000003b003b7308 */ /* 0x000fe20000000800 */
[----:B--2---:R-:W-:Y:S01]  /*b000*/  FMUL.FTZ R30, R3, R202 ;  /* 0x000000ca031e7220 */ /* 0x004fe20000410000 */
[----:B------:R-:W-:Y:S02]  /*b010*/  MOV R202, R190 ;  /* 0x000000be00ca7202 */ /* 0x000fe40000000f00 */
[----:B------:R-:W2:Y:S01]  /*b020*/  LDL.LU R190, [R1] ;  /* 0x0000000001be7983 */ /* 0x000ea20000300800 */
[-C--:B------:R-:W-:Y:S05]  /*b030*/  HMMA.16816.F32 R156, R176, R184.reuse, R156 ;  /* 0x000000b8b09c723c */ /* 0x080fea000000189c */
[----:B------:R-:W-:Y:S01]  /*b040*/  MUFU.EX2 R60, R60 ;  /* 0x0000003c003c7308 */ /* 0x000fe20000000800 */
[----:B----4-:R-:W-:Y:S01]  /*b050*/  FMUL.FTZ R29, R165, R201 ;  /* 0x000000c9a51d7220 */ /* 0x010fe20000410000 */
[----:B------:R-:W-:Y:S02]  /*b060*/  MOV R201, R204 ;  /* 0x000000cc00c97202 */ /* 0x000fe40000000f00 */
[----:B------:R-:W-:Y:S01]  /*b070*/  MOV R204, R222 ;  /* 0x000000de00cc7202 */ /* 0x000fe20000000f00 */
[C---:B------:R-:W-:Y:S05]  /*b080*/  HMMA.16816.F32 R160, R172.reuse, R184, R160 ;  /* 0x000000b8aca0723c */ /* 0x040fea00000018a0 */
[----:B------:R4:W1:Y:S01]  /*b090*/  MUFU.EX2 R222, R41 ;  /* 0x0000002900de7308 */ /* 0x0008620000000800 */
[--C-:B------:R-:W-:Y:S01]  /*b0a0*/  FFMA.FTZ R184, R31, UR4, -R214.reuse ;  /* 0x000000041fb87c23 */ /* 0x100fe200080108d6 */
[----:B------:R-:W-:Y:S01]  /*b0b0*/  FMUL.FTZ R31, R3, R203 ;  /* 0x000000cb031f7220 */ /* 0x000fe20000410000 */
[----:B------:R-:W-:Y:S01]  /*b0c0*/  MOV R203, R189 ;  /* 0x000000bd00cb7202 */ /* 0x000fe20000000f00 */
[----:B------:R-:W-:Y:S01]  /*b0d0*/  FFMA.FTZ R214, R63, UR4, -R214 ;  /* 0x000000043fd67c23 */ /* 0x000fe200080108d6 */
[-C--:B------:R-:W-:Y:S05]  /*b0e0*/  HMMA.16816.F32 R24, R172, R186.reuse, R24 ;  /* 0x000000baac18723c */ /* 0x080fea0000001818 */
[----:B------:R1:W1:Y:S01]  /*b0f0*/  MUFU.EX2 R207, R184 ;  /* 0x000000b800cf7308 */ /* 0x0002620000000800 */
[----:B------:R-:W-:Y:S02]  /*b100*/  F2FP.F16.F32.PACK_AB R172, R200, R188 ;  /* 0x000000bcc8ac723e */ /* 0x000fe400000000ff */
[----:B------:R-:W-:Y:S02]  /*b110*/  F2FP.F16.F32.PACK_AB R173, R201, R199 ;  /* 0x000000c7c9ad723e */ /* 0x000fe400000000ff */
[----:B------:R-:W-:Y:S01]  /*b120*/  F2FP.F16.F32.PACK_AB R174, R197, R192 ;  /* 0x000000c0c5ae723e */ /* 0x000fe200000000ff */
[----:B------:R-:W-:Y:S04]  /*b130*/  HMMA.16816.F32 R28, R176, R186, R28 ;  /* 0x000000bab01c723c */ /* 0x000fe8000000181c */
[----:B------:R-:W-:Y:S01]  /*b140*/  MUFU.EX2 R214, R214 ;  /* 0x000000d600d67308 */ /* 0x000fe20000000800 */
[----:B----4-:R-:W-:Y:S01]  /*b150*/  LDSM.16.MT88.4 R40, [R228+0xd000] ;  /* 0x00d00000e428783b */ /* 0x010fe20000004200 */
[----:B------:R-:W-:Y:S02]  /*b160*/  F2FP.F16.F32.PACK_AB R175, R198, R193 ;  /* 0x000000c1c6af723e */ /* 0x000fe400000000ff */
[----:B------:R-:W-:Y:S02]  /*b170*/  F2FP.F16.F32.PACK_AB R178, R208, R194 ;  /* 0x000000c2d0b2723e */ /* 0x000fe400000000ff */
[----:B-1----:R-:W-:Y:S04]  /*b180*/  F2FP.F16.F32.PACK_AB R44, R222, R221 ;  /* 0x000000ddde2c723e */ /* 0x002fe800000000ff */
[----:B------:R-:W-:Y:S01]  /*b190*/  MUFU.EX2 R62, R62 ;  /* 0x0000003e003e7308 */ /* 0x000fe20000000800 */
[----:B------:R-:W1:Y:S01]  /*b1a0*/  LDSM.16.MT88.4 R184, [R229+0xc800] ;  /* 0x00c80000e5b8783b */ /* 0x000e620000004200 */
[-C--:B------:R-:W-:Y:S05]  /*b1b0*/  HMMA.16816.F32 R4, R172, R180.reuse, R4 ;  /* 0x000000b4ac04723c */ /* 0x080fea0000001804 */
[----:B------:R-:W-:Y:S03]  /*b1c0*/  F2FP.F16.F32.PACK_AB R179, R207, R195 ;  /* 0x000000c3cfb3723e */ /* 0x000fe600000000ff */
[----:B------:R-:W-:Y:S01]  /*b1d0*/  MUFU.EX2 R61, R58 ;  /* 0x0000003a003d7308 */ /* 0x000fe20000000800 */
[----:B------:R-:W-:Y:S02]  /*b1e0*/  F2FP.F16.F32.PACK_AB R176, R202, R206 ;  /* 0x000000cecab0723e */ /* 0x000fe400000000ff */
[----:B------:R-:W-:Y:S02]  /*b1f0*/  F2FP.F16.F32.PACK_AB R177, R196, R203 ;  /* 0x000000cbc4b1723e */ /* 0x000fe400000000ff */
[----:B------:R-:W-:Y:S02]  /*b200*/  MOV R189, R215 ;  /* 0x000000d700bd7202 */ /* 0x000fe40000000f00 */
[----:B------:R-:W-:Y:S03]  /*b210*/  MOV R63, R198 ;  /* 0x000000c6003f7202 */ /* 0x000fe60000000f00 */
[----:B------:R-:W4:Y:S01]  /*b220*/  MUFU.EX2 R215, R47 ;  /* 0x0000002f00d77308 */ /* 0x000f220000000800 */
[----:B------:R-:W-:Y:S01]  /*b230*/  F2FP.F16.F32.PACK_AB R198, R171, R60 ;  /* 0x0000003cabc6723e */ /* 0x000fe200000000ff */
[C---:B------:R-:W-:Y:S08]  /*b240*/  HMMA.16816.F32 R8, R176.reuse, R180, R8 ;  /* 0x000000b4b008723c */ /* 0x040ff00000001808 */
[-C--:B------:R-:W-:Y:S03]  /*b250*/  HMMA.16816.F32 R12, R176, R182.reuse, R12 ;  /* 0x000000b6b00c723c */ /* 0x080fe6000000180c */
[----:B----4-:R-:W-:Y:S05]  /*b260*/  F2FP.F16.F32.PACK_AB R47, R215, R216 ;  /* 0x000000d8d72f723e */ /* 0x010fea00000000ff */
[C---:B------:R-:W-:Y:S01]  /*b270*/  HMMA.16816.F32 R16, R172.reuse, R182, R16 ;  /* 0x000000b6ac10723c */ /* 0x040fe20000001810 */
[----:B------:R-:W4:Y:S07]  /*b280*/  LDSM.16.MT88.4 R180, [R169+0x800] ;  /* 0x00080000a9b4783b */ /* 0x000f2e0000004200 */
[-C--:B-1----:R-:W-:Y:S08]  /*b290*/  HMMA.16816.F32 R68, R172, R184.reuse, R68 ;  /* 0x000000b8ac44723c */ /* 0x082ff00000001844 */
[C---:B------:R-:W-:Y:S08]  /*b2a0*/  HMMA.16816.F32 R72, R176.reuse, R184, R72 ;  /* 0x000000b8b048723c */ /* 0x040ff00000001848 */
[-C--:B------:R-:W-:Y:S08]  /*b2b0*/  HMMA.16816.F32 R76, R176, R186.reuse, R76 ;  /* 0x000000bab04c723c */ /* 0x080ff0000000184c */
[C---:B------:R-:W-:Y:S01]  /*b2c0*/  HMMA.16816.F32 R80, R172.reuse, R186, R80 ;  /* 0x000000baac50723c */ /* 0x040fe20000001850 */
[----:B------:R-:W1:Y:S07]  /*b2d0*/  LDSM.16.MT88.4 R184, [R170+0x800] ;  /* 0x00080000aab8783b */ /* 0x000e6e0000004200 */
[-C--:B----4-:R-:W-:Y:S08]  /*b2e0*/  HMMA.16816.F32 R84, R172, R180.reuse, R84 ;  /* 0x000000b4ac54723c */ /* 0x090ff00000001854 */
[C---:B------:R-:W-:Y:S08]  /*b2f0*/  HMMA.16816.F32 R88, R176.reuse, R180, R88 ;  /* 0x000000b4b058723c */ /* 0x040ff00000001858 */
[-C--:B------:R-:W-:Y:S08]  /*b300*/  HMMA.16816.F32 R92, R176, R182.reuse, R92 ;  /* 0x000000b6b05c723c */ /* 0x080ff0000000185c */
        /* <DEDUP_REMOVED lines=13> */
[C---:B------:R-:W-:Y:S04]  /*b3e0*/  HMMA.16816.F32 R136, R176.reuse, R184, R136 ;  /* 0x000000b8b088723c */ /* 0x040fe80000001888 */
[--C-:B------:R-:W-:Y:S04]  /*b3f0*/  FFMA.FTZ R184, R64, UR4, -R212.reuse ;  /* 0x0000000440b87c23 */ /* 0x100fe800080108d4 */
[-C--:B------:R-:W-:Y:S08]  /*b400*/  HMMA.16816.F32 R140, R176, R186.reuse, R140 ;  /* 0x000000bab08c723c */ /* 0x080ff0000000188c */
[C---:B------:R-:W-:Y:S08]  /*b410*/  HMMA.16816.F32 R144, R172.reuse, R186, R144 ;  /* 0x000000baac90723c */ /* 0x040ff00000001890 */
[-C--:B----4-:R-:W-:Y:S08]  /*b420*/  HMMA.16816.F32 R148, R172, R180.reuse, R148 ;  /* 0x000000b4ac94723c */ /* 0x090ff00000001894 */
[C---:B------:R-:W-:Y:S04]  /*b430*/  HMMA.16816.F32 R20, R176.reuse, R180, R20 ;  /* 0x000000b4b014723c */ /* 0x040fe80000001814 */
[--C-:B------:R-:W-:Y:S01]  /*b440*/  FFMA.FTZ R180, R52, UR4, -R212.reuse ;  /* 0x0000000434b47c23 */ /* 0x100fe200080108d4 */
[--C-:B------:R-:W-:Y:S03]  /*b450*/  FFMA.FTZ R181, R54, UR4, -R213.reuse ;  /* 0x0000000436b57c23 */ /* 0x100fe600080108d5 */
[-C--:B------:R-:W-:Y:S08]  /*b460*/  HMMA.16816.F32 R152, R176, R182.reuse, R152 ;  /* 0x000000b6b098723c */ /* 0x080ff00000001898 */
[C---:B------:R-:W-:Y:S04]  /*b470*/  HMMA.16816.F32 R32, R172.reuse, R182, R32 ;  /* 0x000000b6ac20723c */ /* 0x040fe80000001820 */
[--C-:B------:R-:W-:Y:S01]  /*b480*/  FFMA.FTZ R182, R53, UR4, -R212.reuse ;  /* 0x0000000435b67c23 */ /* 0x100fe200080108d4 */
[--C-:B------:R-:W-:Y:S01]  /*b490*/  FFMA.FTZ R183, R55, UR4, -R213.reuse ;  /* 0x0000000437b77c23 */ /* 0x100fe200080108d5 */
[----:B------:R-:W-:Y:S01]  /*b4a0*/  FFMA.FTZ R212, R65, UR4, -R212 ;  /* 0x0000000441d47c23 */ /* 0x000fe200080108d4 */
[----:B------:R-:W1:Y:S01]  /*b4b0*/  LDSM.16.MT88.4 R52, [R169+0x1000] ;  /* 0x00100000a934783b */ /* 0x000e620000004200 */
[-C--:B------:R-:W-:Y:S04]  /*b4c0*/  HMMA.16816.F32 R156, R172, R36.reuse, R156 ;  /* 0x00000024ac9c723c */ /* 0x080fe8000000189c */
[----:B------:R-:W-:Y:S04]  /*b4d0*/  MUFU.EX2 R212, R212 ;  /* 0x000000d400d47308 */ /* 0x000fe80000000800 */
[C---:B------:R-:W-:Y:S04]  /*b4e0*/  HMMA.16816.F32 R160, R176.reuse, R36, R160 ;  /* 0x00000024b0a0723c */ /* 0x040fe800000018a0 */
[----:B------:R-:W-:Y:S01]  /*b4f0*/  F2FP.F16.F32.PACK_AB R36, R247, R248 ;  /* 0x000000f8f724723e */ /* 0x000fe200000000ff */
[----:B---3--:R-:W-:Y:S01]  /*b500*/  FFMA.FTZ R165, R165, R191, R252 ;  /* 0x000000bfa5a57223 */ /* 0x008fe200000100fc */
[----:B------:R-:W-:Y:S02]  /*b510*/  F2FP.F16.F32.PACK_AB R37, R223, R225 ;  /* 0x000000e1df25723e */ /* 0x000fe400000000ff */
[-C--:B------:R-:W-:Y:S03]  /*b520*/  HMMA.16816.F32 R24, R176, R38.reuse, R24 ;  /* 0x00000026b018723c */ /* 0x080fe60000001818 */
[--C-:B------:R-:W-:Y:S01]  /*b530*/  FFMA.FTZ R176, R66, UR4, -R213.reuse ;  /* 0x0000000442b07c23 */ /* 0x100fe200080108d5 */
[----:B------:R-:W-:Y:S01]  /*b540*/  FFMA.FTZ R213, R67, UR4, -R213 ;  /* 0x0000000443d57c23 */ /* 0x000fe200080108d5 */
[----:B------:R-:W-:Y:S01]  /*b550*/  MOV R178, R207 ;  /* 0x000000cf00b27202 */ /* 0x000fe20000000f00 */
[----:B------:R-:W3:Y:S01]  /*b560*/  LDSM.16.MT88.4 R64, [R170+0x1000] ;  /* 0x00100000aa40783b */ /* 0x000ee20000004200 */
[----:B------:R4:W-:Y:S01]  /*b570*/  MUFU.EX2 R207, R184 ;  /* 0x000000b800cf7308 */ /* 0x0009e20000000800 */
[----:B------:R-:W-:Y:S04]  /*b580*/  HMMA.16816.F32 R28, R172, R38, R28 ;  /* 0x00000026ac1c723c */ /* 0x000fe8000000181c */
[----:B------:R-:W-:Y:S01]  /*b590*/  F2FP.F16.F32.PACK_AB R38, R227, R226 ;  /* 0x000000e2e326723e */ /* 0x000fe200000000ff */
[----:B--2---:R-:W-:Y:S01]  /*b5a0*/  FFMA.FTZ R3, R3, R190, R249 ;  /* 0x000000be03037223 */ /* 0x004fe200000100f9 */
[----:B------:R-:W2:Y:S01]  /*b5b0*/  LDL.LU R173, [R1+0x8] ;  /* 0x0000080001ad7983 */ /* 0x000ea20000300800 */
[----:B------:R-:W-:Y:S02]  /*b5c0*/  F2FP.F16.F32.PACK_AB R39, R246, R224 ;  /* 0x000000e0f627723e */ /* 0x000fe400000000ff */
[----:B------:R-:W-:Y:S01]  /*b5d0*/  MUFU.EX2 R213, R213 ;  /* 0x000000d500d57308 */ /* 0x000fe20000000800 */
[----:B------:R-:W-:Y:S01]  /*b5e0*/  MOV R179, R208 ;  /* 0x000000d000b37202 */ /* 0x000fe20000000f00 */
[----:B------:R-:W2:Y:S01]  /*b5f0*/  LDL.LU R172, [R1+0xc] ;  /* 0x00000c0001ac7983 */ /* 0x000ea20000300800 */
[----:B------:R-:W-:Y:S02]  /*b600*/  MOV R177, R206 ;  /* 0x000000ce00b17202 */ /* 0x000fe40000000f00 */
[----:B------:R-:W-:Y:S01]  /*b610*/  MOV R249, R179 ;  /* 0x000000b300f97202 */ /* 0x000fe20000000f00 */
[-C--:B------:R-:W-:Y:S01]  /*b620*/  HMMA.16816.F32 R4, R36, R40.reuse, R4 ;  /* 0x000000282404723c */ /* 0x080fe20000001804 */
[----:B----4-:R-:W-:Y:S03]  /*b630*/  LDSM.16.MT88.4 R184, [R228+0xd800] ;  /* 0x00d80000e4b8783b */ /* 0x010fe60000004200 */
[----:B------:R-:W-:Y:S01]  /*b640*/  MUFU.EX2 R206, R176 ;  /* 0x000000b000ce7308 */ /* 0x000fe20000000800 */
[----:B------:R-:W-:Y:S02]  /*b650*/  MOV R174, R204 ;  /* 0x000000cc00ae7202 */ /* 0x000fe40000000f00 */
[----:B------:R-:W-:Y:S01]  /*b660*/  MOV R252, R205 ;  /* 0x000000cd00fc7202 */ /* 0x000fe20000000f00 */
[C---:B------:R-:W-:Y:S06]  /*b670*/  HMMA.16816.F32 R8, R44.reuse, R40, R8 ;  /* 0x000000282c08723c */ /* 0x040fec0000001808 */
[----:B------:R4:W-:Y:S01]  /*b680*/  MUFU.EX2 R205, R57 ;  /* 0x0000003900cd7308 */ /* 0x0009e20000000800 */
[----:B------:R-:W-:Y:S02]  /*b690*/  MOV R175, R209 ;  /* 0x000000d100af7202 */ /* 0x000fe40000000f00 */
[----:B------:R-:W-:Y:S01]  /*b6a0*/  MOV R190, R210 ;  /* 0x000000d200be7202 */ /* 0x000fe20000000f00 */
[-C--:B------:R-:W-:Y:S06]  /*b6b0*/  HMMA.16816.F32 R12, R44, R42.reuse, R12 ;  /* 0x0000002a2c0c723c */ /* 0x080fec000000180c */
[----:B------:R1:W-:Y:S01]  /*b6c0*/  MUFU.EX2 R204, R56 ;  /* 0x0000003800cc7308 */ /* 0x0003e20000000800 */
[----:B------:R-:W-:Y:S01]  /*b6d0*/  MOV R191, R211 ;  /* 0x000000d300bf7202 */ /* 0x000fe20000000f00 */
[C---:B------:R-:W-:Y:S01]  /*b6e0*/  HMMA.16816.F32 R16, R36.reuse, R42, R16 ;  /* 0x0000002a2410723c */ /* 0x040fe20000001810 */
[----:B------:R-:W3:Y:S07]  /*b6f0*/  LDSM.16.MT88.4 R40, [R228+0xf000] ;  /* 0x00f00000e428783b */ /* 0x000eee0000004200 */
[----:B------:R1:W-:Y:S01]  /*b700*/  MUFU.EX2 R210, R180 ;  /* 0x000000b400d27308 */ /* 0x0003e20000000800 */
[----:B----4-:R-:W-:Y:S01]  /*b710*/  FADD.FTZ R57, R238, R3 ;  /* 0x00000003ee397221 */ /* 0x010fe20000010000 */
[-C--:B------:R-:W-:Y:S01]  /*b720*/  HMMA.16816.F32 R68, R36, R48.reuse, R68 ;  /* 0x000000302444723c */ /* 0x080fe20000001844 */
[----:B------:R4:W5:Y:S07]  /*b730*/  LDL.LU R238, [R1+0x28] ;  /* 0x0000280001ee7983 */ /* 0x00096e0000300800 */
[----:B------:R-:W4:Y:S01]  /*b740*/  MUFU.EX2 R211, R182 ;  /* 0x000000b600d37308 */ /* 0x000f220000000800 */
[----:B-1----:R-:W-:Y:S01]  /*b750*/  FADD.FTZ R56, R175, R165 ;  /* 0x000000a5af387221 */ /* 0x002fe20000010000 */
[----:B------:R-:W-:Y:S01]  /*b760*/  MOV R165, R194 ;  /* 0x000000c200a57202 */ /* 0x000fe20000000f00 */
[----:B------:R-:W-:Y:S01]  /*b770*/  FADD.FTZ R58, R237, R57 ;  /* 0x00000039ed3a7221 */ /* 0x000fe20000010000 */
[----:B------:R-:W-:Y:S01]  /*b780*/  MOV R237, 0x40 ;  /* 0x0000004000ed7802 */ /* 0x000fe20000000f00 */
[C---:B------:R-:W-:Y:S05]  /*b790*/  HMMA.16816.F32 R72, R44.reuse, R48, R72 ;  /* 0x000000302c48723c */ /* 0x040fea0000001848 */
[----:B------:R1:W-:Y:S01]  /*b7a0*/  MUFU.EX2 R208, R181 ;  /* 0x000000b500d07308 */ /* 0x0003e20000000800 */
[----:B------:R-:W-:Y:S02]  /*b7b0*/  MOV R180, R200 ;  /* 0x000000c800b47202 */ /* 0x000fe40000000f00 */
[-C--:B------:R-:W-:Y:S07]  /*b7c0*/  HMMA.16816.F32 R76, R44, R50.reuse, R76 ;  /* 0x000000322c4c723c */ /* 0x080fee000000184c */
[----:B------:R-:W3:Y:S01]  /*b7d0*/  MUFU.EX2 R209, R183 ;  /* 0x000000b700d17308 */ /* 0x000ee20000000800 */
[----:B----4-:R-:W-:Y:S02]  /*b7e0*/  F2FP.F16.F32.PACK_AB R200, R211, R210 ;  /* 0x000000d2d3c8723e */ /* 0x010fe400000000ff */
[----:B------:R-:W-:Y:S01]  /*b7f0*/  MOV R182, R201 ;  /* 0x000000c900b67202 */ /* 0x000fe20000000f00 */
[C---:B------:R-:W-:Y:S01]  /*b800*/  HMMA.16816.F32 R80, R36.reuse, R50, R80 ;  /* 0x000000322450723c */ /* 0x040fe20000001850 */
[----:B------:R-:W4:Y:S03]  /*b810*/  LDSM.16.MT88.4 R48, [R229+0xf000] ;  /* 0x00f00000e530783b */ /* 0x000f260000004200 */
[----:B-1----:R-:W-:Y:S02]  /*b820*/  MOV R181, R202 ;  /* 0x000000ca00b57202 */ /* 0x002fe40000000f00 */
[----:B------:R-:W-:Y:S02]  /*b830*/  F2FP.F16.F32.PACK_AB R202, R212, R207 ;  /* 0x000000cfd4ca723e */ /* 0x000fe400000000ff */
[-C--:B------:R-:W-:Y:S03]  /*b840*/  HMMA.16816.F32 R84, R36, R52.reuse, R84 ;  /* 0x000000342454723c */ /* 0x080fe60000001854 */
[----:B---3--:R-:W-:Y:S05]  /*b850*/  F2FP.F16.F32.PACK_AB R201, R209, R208 ;  /* 0x000000d0d1c9723e */ /* 0x008fea00000000ff */
        /* <DEDUP_REMOVED lines=8> */
[----:B------:R-:W3:Y:S07]  /*b8e0*/  LDSM.16.MT88.4 R64, [R170+0x3000] ;  /* 0x00300000aa40783b */ /* 0x000eee0000004200 */
[-C--:B------:R-:W-:Y:S08]  /*b8f0*/  HMMA.16816.F32 R116, R36, R40.reuse, R116 ;  /* 0x000000282474723c */ /* 0x080ff00000001874 */
[C---:B------:R-:W-:Y:S08]  /*b900*/  HMMA.16816.F32 R120, R44.reuse, R40, R120 ;  /* 0x000000282c78723c */ /* 0x040ff00000001878 */
[-C--:B------:R-:W-:Y:S08]  /*b910*/  HMMA.16816.F32 R124, R44, R42.reuse, R124 ;  /* 0x0000002a2c7c723c */ /* 0x080ff0000000187c */
[C---:B------:R-:W-:Y:S01]  /*b920*/  HMMA.16816.F32 R128, R36.reuse, R42, R128 ;  /* 0x0000002a2480723c */ /* 0x040fe20000001880 */
[----:B------:R-:W2:Y:S07]  /*b930*/  LDSM.16.MT88.4 R40, [R229+0xd800] ;  /* 0x00d80000e528783b */ /* 0x000eae0000004200 */
        /* <DEDUP_REMOVED lines=10> */
[-C--:B---3--:R-:W-:Y:S08]  /*b9e0*/  HMMA.16816.F32 R156, R36, R64.reuse, R156 ;  /* 0x00000040249c723c */ /* 0x088ff0000000189c */
[C---:B------:R-:W-:Y:S04]  /*b9f0*/  HMMA.16816.F32 R160, R44.reuse, R64, R160 ;  /* 0x000000402ca0723c */ /* 0x040fe800000018a0 */
[----:B------:R-:W-:Y:S02]  /*ba00*/  MOV R64, R195 ;  /* 0x000000c300407202 */ /* 0x000fe40000000f00 */
[----:B------:R-:W-:Y:S02]  /*ba10*/  MOV R65, R197 ;  /* 0x000000c500417202 */ /* 0x000fe40000000f00 */
[-C--:B------:R-:W-:Y:S01]  /*ba20*/  HMMA.16816.F32 R24, R44, R66.reuse, R24 ;  /* 0x000000422c18723c */ /* 0x080fe20000001818 */
[----:B------:R-:W3:Y:S02]  /*ba30*/  LDSM.16.MT88.4 R44, [R228+0xf800] ;  /* 0x00f80000e42c783b */ /* 0x000ee40000004200 */
[----:B------:R-:W-:Y:S05]  /*ba40*/  F2FP.F16.F32.PACK_AB R197, R59, R61 ;  /* 0x0000003d3bc5723e */ /* 0x000fea00000000ff */
[----:B------:R-:W-:Y:S01]  /*ba50*/  HMMA.16816.F32 R28, R36, R66, R28 ;  /* 0x00000042241c723c */ /* 0x000fe2000000181c */
[----:B------:R-:W3:Y:S03]  /*ba60*/  LDSM.16.MT88.4 R36, [R229+0xf800] ;  /* 0x00f80000e524783b */ /* 0x000ee60000004200 */
[----:B------:R-:W-:Y:S02]  /*ba70*/  MOV R67, R193 ;  /* 0x000000c100437202 */ /* 0x000fe40000000f00 */
[----:B------:R-:W-:Y:S03]  /*ba80*/  MOV R66, R192 ;  /* 0x000000c000427202 */ /* 0x000fe60000000f00 */
[----:B------:R4:W3:Y:S02]  /*ba90*/  LDSM.16.MT88.4 R192, [R169+0x3800] ;  /* 0x00380000a9c0783b */ /* 0x0008e40000004200 */
[----:B----4-:R-:W-:Y:S02]  /*baa0*/  MOV R169, R196 ;  /* 0x000000c400a97202 */ /* 0x010fe40000000f00 */
[----:B------:R-:W-:Y:S01]  /*bab0*/  F2FP.F16.F32.PACK_AB R196, R205, R204 ;  /* 0x000000cccdc4723e */ /* 0x000fe200000000ff */
[----:B--2---:R-:W-:Y:S01]  /*bac0*/  FFMA.FTZ R2, R2, R173, R252 ;  /* 0x000000ad02027223 */ /* 0x004fe200000100fc */
[----:B------:R-:W-:Y:S03]  /*bad0*/  MOV R252, R178 ;  /* 0x000000b200fc7202 */ /* 0x000fe60000000f00 */
[----:B------:R-:W-:Y:S01]  /*bae0*/  FADD.FTZ R3, R233, R2 ;  /* 0x00000002e9037221 */ /* 0x000fe20000010000 */
[----:B------:R-:W-:Y:S01]  /*baf0*/  FADD.FTZ R2, R230, R56 ;  /* 0x00000038e6027221 */ /* 0x000fe20000010000 */
[----:B------:R-:W-:Y:S01]  /*bb00*/  FFMA.FTZ R0, R0, R172, R174 ;  /* 0x000000ac00007223 */ /* 0x000fe200000100ae */
[----:B------:R2:W5:Y:S01]  /*bb10*/  LDL.LU R233, [R1+0x24] ;  /* 0x0000240001e97983 */ /* 0x0005620000300800 */
[----:B------:R-:W-:Y:S01]  /*bb20*/  FADD.FTZ R57, R236, R3 ;  /* 0x00000003ec397221 */ /* 0x000fe20000010000 */
[----:B------:R-:W-:Y:S01]  /*bb30*/  MOV R3, R203 ;  /* 0x000000cb00037202 */ /* 0x000fe20000000f00 */
[----:B------:R-:W-:Y:S01]  /*bb40*/  FADD.FTZ R56, R234, R2 ;  /* 0x00000002ea387221 */ /* 0x000fe20000010000 */
[----:B------:R-:W-:Y:S01]  /*bb50*/  F2FP.F16.F32.PACK_AB R203, R213, R206 ;  /* 0x000000ced5cb723e */ /* 0x000fe200000000ff */
[----:B------:R-:W-:Y:S01]  /*bb60*/  FADD.FTZ R0, R232, R0 ;  /* 0x00000000e8007221 */ /* 0x000fe20000010000 */
[----:B------:R-:W-:Y:S01]  /*bb70*/  MOV R2, R177 ;  /* 0x000000b100027202 */ /* 0x000fe20000000f00 */
[----:B------:R2:W5:Y:S02]  /*bb80*/  LDL.LU R232, [R1+0x20] ;  /* 0x0000200001e87983 */ /* 0x0005640000300800 */
[----:B------:R-:W-:Y:S02]  /*bb90*/  FADD.FTZ R0, R235, R0 ;  /* 0x00000000eb007221 */ /* 0x000fe40000010000 */
[-C--:B------:R-:W-:Y:S01]  /*bba0*/  HMMA.16816.F32 R176, R200, R184.reuse, R4 ;  /* 0x000000b8c8b0723c */ /* 0x080fe20000001804 */
[----:B------:R2:W5:Y:S04]  /*bbb0*/  LDL.LU R230, [R1+0x1c] ;  /* 0x00001c0001e67983 */ /* 0x0005680000300800 */
[----:B------:R-:W-:Y:S01]  /*bbc0*/  MOV R7, R199 ;  /* 0x000000c700077202 */ /* 0x000fe20000000f00 */
[----:B------:R-:W-:Y:S01]  /*bbd0*/  FADD.FTZ R0, R189, R0 ;  /* 0x00000000bd007221 */ /* 0x000fe20000010000 */
[----:B------:R-:W-:Y:S01]  /*bbe0*/  F2FP.F16.F32.PACK_AB R199, R214, R62 ;  /* 0x0000003ed6c7723e */ /* 0x000fe200000000ff */
[----:B------:R-:W4:Y:S01]  /*bbf0*/  S2R R236, SR_TID.X ;  /* 0x0000000000ec7919 */ /* 0x000f220000002100 */
[----:B------:R-:W1:Y:S05]  /*bc00*/  S2R R235, SR_TID.X ;  /* 0x0000000000eb7919 */ /* 0x000e6a0000002100 */
[C---:B------:R-:W-:Y:S01]  /*bc10*/  HMMA.16816.F32 R172, R196.reuse, R184, R8 ;  /* 0x000000b8c4ac723c */ /* 0x040fe20000001808 */
[----:B------:R-:W1:Y:S03]  /*bc20*/  S2R R234, SR_TID.X ;  /* 0x0000000000ea7919 */ /* 0x000e660000002100 */
[----:B------:R-:W-:Y:S01]  /*bc30*/  MOV R9, R181 ;  /* 0x000000b500097202 */ /* 0x000fe20000000f00 */
[----:B------:R-:W-:Y:S01]  /*bc40*/  FADD.FTZ R11, R188, R56 ;  /* 0x00000038bc0b7221 */ /* 0x000fe20000010000 */
[----:B------:R-:W-:Y:S02]  /*bc50*/  MOV R10, R182 ;  /* 0x000000b6000a7202 */ /* 0x000fe40000000f00 */
[----:B------:R-:W-:Y:S02]  /*bc60*/  MOV R8, R180 ;  /* 0x000000b400087202 */ /* 0x000fe40000000f00 */
[-C--:B------:R-:W-:Y:S03]  /*bc70*/  HMMA.16816.F32 R180, R196, R186.reuse, R12 ;  /* 0x000000bac4b4723c */ /* 0x080fe6000000180c */
[----:B------:R-:W-:Y:S01]  /*bc80*/  MOV R13, R7 ;  /* 0x00000007000d7202 */ /* 0x000fe20000000f00 */
[----:B------:R-:W-:Y:S01]  /*bc90*/  FADD.FTZ R11, R8, R11 ;  /* 0x0000000b080b7221 */ /* 0x000fe20000010000 */
[----:B------:R3:W2:Y:S01]  /*bca0*/  LDSM.16.MT88.4 R4, [R170+0x3800] ;  /* 0x00380000aa04783b */ /* 0x0006a20000004200 */
[----:B------:R-:W-:Y:S01]  /*bcb0*/  MOV R14, R2 ;  /* 0x00000002000e7202 */ /* 0x000fe20000000f00 */
[----:B------:R-:W-:Y:S01]  /*bcc0*/  FADD.FTZ R2, R190, R57 ;  /* 0x00000039be027221 */ /* 0x000fe20000010000 */
[C---:B------:R-:W-:Y:S04]  /*bcd0*/  HMMA.16816.F32 R184, R200.reuse, R186, R16 ;  /* 0x000000bac8b8723c */ /* 0x040fe80000001810 */
[----:B------:R-:W-:Y:S01]  /*bce0*/  MOV R15, R3 ;  /* 0x00000003000f7202 */ /* 0x000fe20000000f00 */
[----:B------:R-:W-:Y:S01]  /*bcf0*/  FADD.FTZ R3, R191, R58 ;  /* 0x0000003abf037221 */ /* 0x000fe20000010000 */
[----:B------:R-:W-:Y:S02]  /*bd00*/  FADD.FTZ R2, R14, R2 ;  /* 0x000000020e027221 */ /* 0x000fe40000010000 */
[-C--:B------:R-:W-:Y:S03]  /*bd10*/  HMMA.16816.F32 R68, R200, R40.reuse, R68 ;  /* 0x00000028c844723c */ /* 0x080fe60000001844 */
[----:B------:R-:W-:Y:S01]  /*bd20*/  FADD.FTZ R9, R9, R2 ;  /* 0x0000000209097221 */ /* 0x000fe20000010000 */
[----:B------:R-:W-:Y:S01]  /*bd30*/  FADD.FTZ R0, R15, R0 ;  /* 0x000000000f007221 */ /* 0x000fe20000010000 */
[----:B------:R-:W-:Y:S01]  /*bd40*/  FADD.FTZ R3, R13, R3 ;  /* 0x000000030d037221 */ /* 0x000fe20000010000 */
[----:B----4-:R-:W-:Y:S02]  /*bd50*/  SHF.L.U32 R236, R236, 0x6, RZ ;  /* 0x00000006ecec7819 */ /* 0x010fe400000006ff */
        /* <DEDUP_REMOVED lines=20> */
[----:B------:R-:W-:Y:S01]  /*bea0*/  LOP3.LUT R236, R236, 0x400, RZ, 0xc0, !PT ;  /* 0x00000400ecec7812 */ /* 0x000fe200078ec0ff */
        /* <DEDUP_REMOVED lines=11> */
[----:B-1----:R-:W-:Y:S01]  /*bf60*/  SHF.L.U32 R235, R235, 0x6, RZ ;  /* 0x00000006ebeb7819 */ /* 0x002fe200000006ff */
[C---:B------:R-:W-:Y:S04]  /*bf70*/  HMMA.16816.F32 R96, R200.reuse, R50, R96 ;  /* 0x00000032c860723c */ /* 0x040fe80000001860 */
[----:B------:R-:W-:Y:S01]  /*bf80*/  FADD.FTZ R8, R208, R3 ;  /* 0x00000003d0087221 */ /* 0x000fe20000010000 */
[----:B------:R-:W-:Y:S01]  /*bf90*/  FADD.FTZ R9, R210, R9 ;  /* 0x00000009d2097221 */ /* 0x000fe20000010000 */
[----:B------:R-:W-:Y:S01]  /*bfa0*/  FADD.FTZ R2, R220, R2 ;  /* 0x00000002dc027221 */ /* 0x000fe20000010000 */
[----:B---3--:R-:W-:Y:S01]  /*bfb0*/  MOV R170, R164 ;  /* 0x000000a400aa7202 */ /* 0x008fe20000000f00 */
[-C--:B------:R-:W-:Y:S03]  /*bfc0*/  HMMA.16816.F32 R100, R200, R52.reuse, R100 ;  /* 0x00000034c864723c */ /* 0x080fe60000001864 */
[----:B------:R-:W-:Y:S01]  /*bfd0*/  FADD.FTZ R3, R211, R9 ;  /* 0x00000009d3037221 */ /* 0x000fe20000010000 */
[----:B------:R-:W-:Y:S02]  /*bfe0*/  MOV R169, R166 ;  /* 0x000000a600a97202 */ /* 0x000fe40000000f00 */
[----:B------:R-:W-:Y:S02]  /*bff0*/  MOV R165, R167 ;  /* 0x000000a700a57202 */ /* 0x000fe40000000f00 */
[C---:B------:R-:W-:Y:S08]  /*c000*/  HMMA.16816.F32 R104, R196.reuse, R52, R104 ;  /* 0x00000034c468723c */ /* 0x040ff00000001868 */
[-C--:B------:R-:W-:Y:S08]  /*c010*/  HMMA.16816.F32 R108, R196, R54.reuse, R108 ;  /* 0x00000036c46c723c */ /* 0x080ff0000000186c */
        /* <DEDUP_REMOVED lines=13> */
[-C--:B--2---:R-:W-:Y:S08]  /*c0f0*/  HMMA.16816.F32 R156, R200, R4.reuse, R156 ;  /* 0x00000004c89c723c */ /* 0x084ff0000000189c */
        /* <DEDUP_REMOVED lines=8> */
[----:B------:R-:W-:Y:S02]  /*c180*/  FADD.FTZ R5, R206, R2 ;  /* 0x00000002ce057221 */ /* 0x000fe40000010000 */
[----:B------:R-:W-:Y:S01]  /*c190*/  FADD.FTZ R2, R62, R4 ;  /* 0x000000043e027221 */ /* 0x000fe20000010000 */
[----:B------:R-:W-:Y:S01]  /*c1a0*/  FADD.FTZ R4, R212, R8 ;  /* 0x00000008d4047221 */ /* 0x000fe20000010000 */
[----:B------:R-:W-:Y:S01]  /*c1b0*/  FADD.FTZ R3, R60, R0 ;  /* 0x000000003c037221 */ /* 0x000fe20000010000 */
[----:B------:R-:W-:Y:S03]  /*c1c0*/  HMMA.16816.F32 R200, R200, R6, R28 ;  /* 0x00000006c8c8723c */ /* 0x000fe6000000181c */
[----:B------:R1:W-:Y:S01]  /*c1d0*/  STL [R1+0x4], R4 ;  /* 0x0000040401007387 */ /* 0x0003e20000100800 */
[----:B------:R-:W-:Y:S01]  /*c1e0*/  FADD.FTZ R3, R171, R3 ;  /* 0x00000003ab037221 */ /* 0x000fe20000010000 */
[----:B------:R-:W-:Y:S01]  /*c1f0*/  FADD.FTZ R2, R214, R2 ;  /* 0x00000002d6027221 */ /* 0x000fe20000010000 */
[----:B------:R-:W-:Y:S04]  /*c200*/  IADD3 R0, PT, PT, R239, -0x1, RZ ;  /* 0xffffffffef007810 */ /* 0x000fe80007ffe0ff */
[----:B------:R-:W-:Y:S01]  /*c210*/  MOV R239, R0 ;  /* 0x0000000000ef7202 */ /* 0x000fe20000000f00 */
[----:B-1----:R-:W-:Y:S05]  /*c220*/  FADD.FTZ R4, R213, R5 ;  /* 0x00000005d5047221 */ /* 0x002fea0000010000 */
[----:B------:R-:W-:Y:S04]  /*c230*/  STL [R1], R4 ;  /* 0x0000000401007387 */ /* 0x000fe80000100800 */
[----:B------:R1:W-:Y:S04]  /*c240*/  STL [R1+0x8], R3 ;  /* 0x0000080301007387 */ /* 0x0003e80000100800 */
[----:B------:R2:W-:Y:S01]  /*c250*/  STL [R1+0xc], R2 ;  /* 0x00000c0201007387 */ /* 0x0005e20000100800 */
[----:B-1----:R-:W-:Y:S01]  /*c260*/  MOV R3, R168 ;  /* 0x000000a800037202 */ /* 0x002fe20000000f00 */
[----:B------:R-:W-:Y:S06]  /*c270*/  @P2 BRA `(.L_x_210) ;  /* 0xffffffc4005c2947 */ /* 0x000fec000383ffff */
.L_x_209:
[----:B--2---:R-:W2:Y:S04]  /*c280*/  LDL.LU R2, [R1+0x4] ;  /* 0x0000040001027983 */ /* 0x004ea80000300800 */
[----:B------:R-:W3:Y:S04]  /*c290*/  LDL.LU R7, [R1] ;  /* 0x0000000001077983 */ /* 0x000ee80000300800 */
[----:B------:R-:W4:Y:S04]  /*c2a0*/  LDL.LU R6, [R1+0x8] ;  /* 0x0000080001067983 */ /* 0x000f280000300800 */
[----:B------:R-:W4:Y:S04]  /*c2b0*/  LDL.LU R5, [R1+0xc] ;  /* 0x00000c0001057983 */ /* 0x000f280000300800 */
[----:B------:R-:W4:Y:S01]  /*c2c0*/  LDL R204, [R1+0x18] ;  /* 0x0000180001cc7983 */ /* 0x000f220000100800 */
[----:B------:R-:W-:-:S04]  /*c2d0*/  MOV R64, 0x10 ;  /* 0x0000001000407802 */ /* 0x000fc80000000f00 */
[----:B------:R-:W-:Y:S02]  /*c2e0*/  SEL R64, R64, 0xfffffff0, !P0 ;  /* 0xfffffff040407807 */ /* 0x000fe40004000000 */
[----:B------:R-:W-:Y:S01]  /*c2f0*/  LOP3.LUT P0, RZ, R234, 0x8, RZ, 0xc0, !PT ;  /* 0x00000008eaff7812 */ /* 0x000fe2000780c0ff */
[----:B--2---:R-:W1:Y:S04]  /*c300*/  SHFL.BFLY PT, R4, R2, 0x2, 0x1f ;  /* 0x0c401f0002047f89 */ /* 0x004e6800000e0000 */
[----:B---3--:R-:W2:Y:S04]  /*c310*/  SHFL.BFLY PT, R0, R7, 0x2, 0x1f ;  /* 0x0c401f0007007f89 */ /* 0x008ea800000e0000 */
[----:B----4-:R-:W3:Y:S01]  /*c320*/  SHFL.BFLY PT, R3, R6, 0x2, 0x1f ;  /* 0x0c401f0006037f89 */ /* 0x010ee200000e0000 */
[----:B-1----:R-:W-:-:S03]  /*c330*/  FADD.FTZ R4, R4, R2 ;  /* 0x0000000204047221 */ /* 0x002fc60000010000 */
[----:B------:R-:W1:Y:S01]  /*c340*/  SHFL.BFLY PT, R2, R5, 0x2, 0x1f ;  /* 0x0c401f0005027f89 */ /* 0x000e6200000e0000 */
[----:B--2---:R-:W-:-:S03]  /*c350*/  FADD.FTZ R0, R0, R7 ;  /* 0x0000000700007221 */ /* 0x004fc60000010000 */
[----:B------:R-:W2:Y:S01]  /*c360*/  SHFL.BFLY PT, R165, R4, 0x1, 0x1f ;  /* 0x0c201f0004a57f89 */ /* 0x000ea200000e0000 */
[----:B---3--:R-:W-:-:S03]  /*c370*/  FADD.FTZ R3, R3, R6 ;  /* 0x0000000603037221 */ /* 0x008fc60000010000 */
[----:B------:R-:W3:Y:S04]  /*c380*/  SHFL.BFLY PT, R169, R0, 0x1, 0x1f ;  /* 0x0c201f0000a97f89 */ /* 0x000ee800000e0000 */
[----:B------:R-:W4:Y:S01]  /*c390*/  SHFL.BFLY PT, R170, R3, 0x1, 0x1f ;  /* 0x0c201f0003aa7f89 */ /* 0x000f2200000e0000 */
[----:B-1----:R-:W-:Y:S01]  /*c3a0*/  FADD.FTZ R2, R2, R5 ;  /* 0x0000000502027221 */ /* 0x002fe20000010000 */
[----:B--2---:R-:W-:-:S04]  /*c3b0*/  FADD.FTZ R165, R4, R165 ;  /* 0x000000a504a57221 */ /* 0x004fc80000010000 */
[----:B------:R-:W1:Y:S01]  /*c3c0*/  SHFL.BFLY PT, R171, R2, 0x1, 0x1f ;  /* 0x0c201f0002ab7f89 */ /* 0x000e6200000e0000 */
[----:B------:R-:W2:Y:S01]  /*c3d0*/  MUFU.RCP R5, R165 ;  /* 0x000000a500057308 */ /* 0x000ea20000001000 */
[----:B---3--:R-:W-:Y:S01]  /*c3e0*/  FADD.FTZ R169, R0, R169 ;  /* 0x000000a900a97221 */ /* 0x008fe20000010000 */
[----:B------:R-:W-:-:S06]  /*c3f0*/  SHF.L.U32 R0, R234, 0x4, RZ ;  /* 0x00000004ea007819 */ /* 0x000fcc00000006ff */
[----:B------:R-:W3:Y:S01]  /*c400*/  MUFU.RCP R6, R169 ;  /* 0x000000a900067308 */ /* 0x000ee20000001000 */
[----:B------:R-:W-:Y:S02]  /*c410*/  SHF.L.U32 R4, R234, 0x1, RZ ;  /* 0x00000001ea047819 */ /* 0x000fe400000006ff */
[----:B------:R-:W-:Y:S02]  /*c420*/  LOP3.LUT R0, R0, 0x1c0, RZ, 0xc0, !PT ;  /* 0x000001c000007812 */ /* 0x000fe400078ec0ff */
[----:B------:R-:W-:Y:S02]  /*c430*/  FSETP.NE.FTZ.AND P4, PT, R165, RZ, PT ;  /* 0x000000ffa500720b */ /* 0x000fe40003f95000 */
[--C-:B-----5:R-:W-:Y:S02]  /*c440*/  LOP3.LUT R232, R232, 0x6, R4.reuse, 0xf8, !PT ;  /* 0x00000006e8e87812 */ /* 0x120fe400078ef804 */
[----:B------:R-:W-:Y:S02]  /*c450*/  LOP3.LUT R4, R0, 0x38, R4, 0xf8, !PT ;  /* 0x0000003800047812 */ /* 0x000fe400078ef804 */
[----:B------:R-:W-:-:S02]  /*c460*/  FSETP.NE.FTZ.AND P3, PT, R169, RZ, PT ;  /* 0x000000ffa900720b */ /* 0x000fc40003f75000 */
[----:B--2---:R-:W-:Y:S01]  /*c470*/  FSEL R0, R5, 1, P4 ;  /* 0x3f80000005007808 */ /* 0x004fe20002000000 */
[----:B----4-:R-:W-:Y:S01]  /*c480*/  FADD.FTZ R170, R3, R170 ;  /* 0x000000aa03aa7221 */ /* 0x010fe20000010000 */
[----:B-1----:R-:W-:Y:S01]  /*c490*/  FADD.FTZ R171, R2, R171 ;  /* 0x000000ab02ab7221 */ /* 0x002fe20000010000 */
[----:B---3--:R-:W-:Y:S02]  /*c4a0*/  FSEL R3, R6, 1, P3 ;  /* 0x3f80000006037808 */ /* 0x008fe40001800000 */
        /* <DEDUP_REMOVED lines=32> */
[----:B------:R-:W1:Y:S08]  /*c6b0*/  MUFU.RCP R2, R170 ;  /* 0x000000aa00027308 */ /* 0x000e700000001000 */
[----:B------:R-:W2:Y:S01]  /*c6c0*/  MUFU.RCP R0, R171 ;  /* 0x000000ab00007308 */ /* 0x000ea20000001000 */
[----:B------:R-:W-:-:S02]  /*c6d0*/  FSETP.NE.FTZ.AND P2, PT, R170, RZ, PT ;  /* 0x000000ffaa00720b */ /* 0x000fc40003f55000 */
[----:B------:R-:W-:Y:S02]  /*c6e0*/  FSETP.NE.FTZ.AND P1, PT, R171, RZ, PT ;  /* 0x000000ffab00720b */ /* 0x000fe40003f35000 */
[----:B------:R-:W-:Y:S01]  /*c6f0*/  LOP3.LUT R4, R232, R4, RZ, 0xfc, !PT ;  /* 0x00000004e8047212 */ /* 0x000fe200078efcff */
[C---:B------:R-:W-:Y:S01]  /*c700*/  FMUL.FTZ R178, R3.reuse, R178 ;  /* 0x000000b203b27220 */ /* 0x040fe20000410000 */
[----:B-1----:R-:W-:Y:S01]  /*c710*/  FSEL R2, R2, 1, P2 ;  /* 0x3f80000002027808 */ /* 0x002fe20001000000 */
[C---:B------:R-:W-:Y:S01]  /*c720*/  FMUL.FTZ R179, R3.reuse, R179 ;  /* 0x000000b303b37220 */ /* 0x040fe20000410000 */
[C---:B------:R-:W-:Y:S01]  /*c730*/  FMUL.FTZ R186, R3.reuse, R186 ;  /* 0x000000ba03ba7220 */ /* 0x040fe20000410000 */
[----:B------:R-:W-:Y:S01]  /*c740*/  FMUL.FTZ R187, R3, R187 ;  /* 0x000000bb03bb7220 */ /* 0x000fe20000410000 */
[----:B--2---:R-:W-:Y:S01]  /*c750*/  FSEL R0, R0, 1, P1 ;  /* 0x3f80000000007808 */ /* 0x004fe20000800000 */
[C---:B------:R-:W-:Y:S01]  /*c760*/  FMUL.FTZ R172, R2.reuse, R172 ;  /* 0x000000ac02ac7220 */ /* 0x040fe20000410000 */
[----:B------:R-:W-:Y:S01]  /*c770*/  FMUL.FTZ R63, R2, R173 ;  /* 0x000000ad023f7220 */ /* 0x000fe20000410000 */
[----:B------:R-:W-:-:S02]  /*c780*/  LEA R5, R4, UR5, 0x1 ;  /* 0x0000000504057c11 */ /* 0x000fc4000f8e08ff */
[C---:B------:R-:W-:Y:S01]  /*c790*/  FMUL.FTZ R174, R0.reuse, R174 ;  /* 0x000000ae00ae7220 */ /* 0x040fe20000410000 */
[C---:B------:R-:W-:Y:S01]  /*c7a0*/  FMUL.FTZ R8, R0.reuse, R175 ;  /* 0x000000af00087220 */ /* 0x040fe20000410000 */
[C---:B------:R-:W-:Y:S01]  /*c7b0*/  FMUL.FTZ R182, R0.reuse, R182 ;  /* 0x000000b600b67220 */ /* 0x040fe20000410000 */
[----:B------:R-:W-:Y:S01]  /*c7c0*/  FMUL.FTZ R9, R0, R183 ;  /* 0x000000b700097220 */ /* 0x000fe20000410000 */
        /* <DEDUP_REMOVED lines=87> */
[----:B------:R-:W-:-:S02]  /*cd40*/  F2FP.F16.F32.PACK_AB R3, R179, R178 ;  /* 0x000000b2b303723e */ /* 0x000fc400000000ff */
[----:B------:R-:W-:Y:S02]  /*cd50*/  F2FP.F16.F32.PACK_AB R15, R15, R68 ;  /* 0x000000440f0f723e */ /* 0x000fe400000000ff */
[----:B------:R-:W-:Y:S02]  /*cd60*/  F2FP.F16.F32.PACK_AB R2, R185, R184 ;  /* 0x000000b8b902723e */ /* 0x000fe400000000ff */
[----:B------:R-:W-:Y:S02]  /*cd70*/  F2FP.F16.F32.PACK_AB R0, R187, R186 ;  /* 0x000000babb00723e */ /* 0x000fe400000000ff */
[----:B------:R-:W-:Y:S02]  /*cd80*/  MOV R68, 0x20 ;  /* 0x0000002000447802 */ /* 0x000fe40000000f00 */
[----:B------:R-:W-:Y:S02]  /*cd90*/  IADD3 R4, PT, PT, R5, R64, RZ ;  /* 0x0000004005047210 */ /* 0x000fe40007ffe0ff */
[----:B------:R-:W-:-:S02]  /*cda0*/  F2FP.F16.F32.PACK_AB R63, R63, R172 ;  /* 0x000000ac3f3f723e */ /* 0x000fc400000000ff */
[----:B------:R-:W-:Y:S01]  /*cdb0*/  F2FP.F16.F32.PACK_AB R8, R8, R174 ;  /* 0x000000ae0808723e */ /* 0x000fe200000000ff */
[----:B------:R1:W-:Y:S01]  /*cdc0*/  STS [R5], R6 ;  /* 0x0000000605007388 */ /* 0x0003e20000000800 */
[----:B------:R-:W-:-:S03]  /*cdd0*/  F2FP.F16.F32.PACK_AB R9, R9, R182 ;  /* 0x000000b60909723e */ /* 0x000fc600000000ff */
[----:B------:R-:W-:Y:S04]  /*cde0*/  STS [R5+0x400], R3 ;  /* 0x0004000305007388 */ /* 0x000fe80000000800 */
[----:B------:R2:W-:Y:S04]  /*cdf0*/  STS [R4], R2 ;  /* 0x0000000204007388 */ /* 0x0005e80000000800 */
[----:B------:R3:W-:Y:S04]  /*ce00*/  STS [R4+0x400], R0 ;  /* 0x0004000004007388 */ /* 0x0007e80000000800 */
[----:B------:R-:W-:Y:S04]  /*ce10*/  STS [R5+0x2000], R63 ;  /* 0x0020003f05007388 */ /* 0x000fe80000000800 */
[----:B------:R-:W-:Y:S01]  /*ce20*/  STS [R5+0x2400], R8 ;  /* 0x0024000805007388 */ /* 0x000fe20000000800 */
[----:B-1----:R-:W-:-:S02]  /*ce30*/  SEL R6, R68, 0xffffffe0, !P0 ;  /* 0xffffffe044067807 */ /* 0x002fc40004000000 */
[----:B------:R-:W-:Y:S01]  /*ce40*/  LOP3.LUT P0, RZ, R234, 0x10, RZ, 0xc0, !PT ;  /* 0x00000010eaff7812 */ /* 0x000fe2000780c0ff */
[----:B------:R1:W-:Y:S01]  /*ce50*/  STS [R4+0x2400], R9 ;  /* 0x0024000904007388 */ /* 0x0003e20000000800 */
[----:B------:R-:W-:Y:S02]  /*ce60*/  F2FP.F16.F32.PACK_AB R7, R7, R180 ;  /* 0x000000b40707723e */ /* 0x000fe400000000ff */
[C---:B--2---:R-:W-:Y:S02]  /*ce70*/  IADD3 R2, PT, PT, R5.reuse, R6, RZ ;  /* 0x0000000605027210 */ /* 0x044fe40007ffe0ff */
[----:B------:R-:W-:Y:S02]  /*ce80*/  F2FP.F16.F32.PACK_AB R14, R14, R70 ;  /* 0x000000460e0e723e */ /* 0x000fe400000000ff */
[----:B---3--:R-:W-:Y:S02]  /*ce90*/  IADD3 R0, PT, PT, R5, 0x40, RZ ;  /* 0x0000004005007810 */ /* 0x008fe40007ffe0ff */
[----:B------:R-:W-:-:S02]  /*cea0*/  F2FP.F16.F32.PACK_AB R11, R11, R80 ;  /* 0x000000500b0b723e */ /* 0x000fc400000000ff */
[----:B------:R-:W-:Y:S02]  /*ceb0*/  F2FP.F16.F32.PACK_AB R10, R10, R82 ;  /* 0x000000520a0a723e */ /* 0x000fe400000000ff */
[----:B------:R-:W-:Y:S01]  /*cec0*/  IADD3 R3, PT, PT, R64, R2, RZ ;  /* 0x0000000240037210 */ /* 0x000fe20007ffe0ff */
[----:B-1----:R-:W1:Y:S01]  /*ced0*/  LDC.U8 R9, c[0x0][0x549] ;  /* 0x00015240ff097b82 */ /* 0x002e620000000000 */
[----:B------:R-:W-:Y:S02]  /*cee0*/  @P0 IADD3 R0, PT, PT, R5, -0x40, RZ ;  /* 0xffffffc005000810 */ /* 0x000fe40007ffe0ff */
[----:B------:R-:W-:Y:S02]  /*cef0*/  F2FP.F16.F32.PACK_AB R13, R13, R72 ;  /* 0x000000480d0d723e */ /* 0x000fe400000000ff */
[----:B------:R-:W-:Y:S01]  /*cf00*/  F2FP.F16.F32.PACK_AB R12, R12, R74 ;  /* 0x0000004a0c0c723e */ /* 0x000fe200000000ff */
[----:B------:R2:W-:Y:S01]  /*cf10*/  STS [R4+0x2000], R7 ;  /* 0x0020000704007388 */ /* 0x0005e20000000800 */
        /* <DEDUP_REMOVED lines=8> */
[----:B------:R3:W-:Y:S01]  /*cfa0*/  STS [R3], R11 ;  /* 0x0000000b03007388 */ /* 0x0007e20000000800 */
[----:B------:R-:W-:-:S02]  /*cfb0*/  IADD3 R8, PT, PT, R6, R0, RZ ;  /* 0x0000000006087210 */ /* 0x000fc40007ffe0ff */
[----:B------:R-:W-:Y:S01]  /*cfc0*/  F2FP.F16.F32.PACK_AB R23, R23, R88 ;  /* 0x000000581717723e */ /* 0x000fe200000000ff */
[----:B------:R-:W-:Y:S01]  /*cfd0*/  STS [R3+0x400], R10 ;  /* 0x0004000a03007388 */ /* 0x000fe20000000800 */
[----:B------:R-:W-:Y:S02]  /*cfe0*/  F2FP.F16.F32.PACK_AB R22, R22, R90 ;  /* 0x0000005a1616723e */ /* 0x000fe400000000ff */
[----:B------:R-:W-:Y:S01]  /*cff0*/  F2FP.F16.F32.PACK_AB R62, R62, R92 ;  /* 0x0000005c3e3e723e */ /* 0x000fe200000000ff */
[----:B------:R4:W-:Y:S01]  /*d000*/  STS [R2+0x2000], R13 ;  /* 0x0020000d02007388 */ /* 0x0009e20000000800 */
[----:B------:R-:W-:Y:S02]  /*d010*/  F2FP.F16.F32.PACK_AB R61, R61, R94 ;  /* 0x0000005e3d3d723e */ /* 0x000fe400000000ff */
[----:B--2---:R-:W-:Y:S01]  /*d020*/  IADD3 R7, PT, PT, R64, R0, RZ ;  /* 0x0000000040077210 */ /* 0x004fe20007ffe0ff */
[----:B------:R-:W-:Y:S01]  /*d030*/  STS [R2+0x2400], R12 ;  /* 0x0024000c02007388 */ /* 0x000fe20000000800 */
[----:B------:R-:W-:-:S02]  /*d040*/  F2FP.F16.F32.PACK_AB R60, R60, R100 ;  /* 0x000000643c3c723e */ /* 0x000fc400000000ff */
[----:B------:R-:W-:Y:S01]  /*d050*/  F2FP.F16.F32.PACK_AB R59, R59, R102 ;  /* 0x000000663b3b723e */ /* 0x000fe200000000ff */
[----:B------:R2:W-:Y:S01]  /*d060*/  STS [R3+0x2000], R20 ;  /* 0x0020001403007388 */ /* 0x0005e20000000800 */
[----:B------:R-:W-:Y:S02]  /*d070*/  F2FP.F16.F32.PACK_AB R56, R56, R112 ;  /* 0x000000703838723e */ /* 0x000fe400000000ff */
[----:B------:R-:W-:Y:S01]  /*d080*/  F2FP.F16.F32.PACK_AB R55, R55, R114 ;  /* 0x000000723737723e */ /* 0x000fe200000000ff */
[----:B------:R-:W-:Y:S01]  /*d090*/  STS [R3+0x2400], R19 ;  /* 0x0024001303007388 */ /* 0x000fe20000000800 */
[----:B------:R-:W-:Y:S02]  /*d0a0*/  IADD3 R6, PT, PT, R64, R8, RZ ;  /* 0x0000000840067210 */ /* 0x000fe40007ffe0ff */
[----:B------:R-:W-:Y:S01]  /*d0b0*/  F2FP.F16.F32.PACK_AB R58, R58, R104 ;  /* 0x000000683a3a723e */ /* 0x000fe200000000ff */
[----:B------:R-:W-:Y:S01]  /*d0c0*/  STS [R0], R18 ;  /* 0x0000001200007388 */ /* 0x000fe20000000800 */
[----:B------:R-:W-:Y:S01]  /*d0d0*/  F2FP.F16.F32.PACK_AB R57, R57, R106 ;  /* 0x0000006a3939723e */ /* 0x000fe200000000ff */
[----:B---3--:R-:W3:Y:S02]  /*d0e0*/  @P3 LDC R11, c[0x0][0x458] ;  /* 0x00011600ff0b3b82 */ /* 0x008ee40000000800 */
[----:B------:R-:W-:Y:S01]  /*d0f0*/  STS [R0+0x400], R17 ;  /* 0x0004001100007388 */ /* 0x000fe20000000800 */
[----:B------:R-:W-:-:S02]  /*d100*/  F2FP.F16.F32.PACK_AB R54, R54, R108 ;  /* 0x0000006c3636723e */ /* 0x000fc400000000ff */
[----:B------:R-:W-:Y:S01]  /*d110*/  F2FP.F16.F32.PACK_AB R53, R53, R110 ;  /* 0x0000006e3535723e */ /* 0x000fe200000000ff */
[----:B------:R-:W-:Y:S01]  /*d120*/  STS [R7], R16 ;  /* 0x0000001007007388 */ /* 0x000fe20000000800 */
[----:B------:R-:W-:Y:S01]  /*d130*/  F2FP.F16.F32.PACK_AB R52, R52, R116 ;  /* 0x000000743434723e */ /* 0x000fe200000000ff */
[----:B----4-:R-:W4:Y:S02]  /*d140*/  @P2 LDC R13, c[0x0][0x458] ;  /* 0x00011600ff0d2b82 */ /* 0x010f240000000800 */
[----:B------:R-:W-:Y:S01]  /*d150*/  STS [R7+0x400], R21 ;  /* 0x0004001507007388 */ /* 0x000fe20000000800 */
[----:B------:R-:W-:-:S03]  /*d160*/  F2FP.F16.F32.PACK_AB R51, R51, R118 ;  /* 0x000000763333723e */ /* 0x000fc600000000ff */
[----:B------:R-:W-:Y:S01]  /*d170*/  STS [R0+0x2000], R23 ;  /* 0x0020001700007388 */ /* 0x000fe20000000800 */
[----:B------:R-:W-:Y:S01]  /*d180*/  F2FP.F16.F32.PACK_AB R48, R48, R128 ;  /* 0x000000803030723e */ /* 0x000fe200000000ff */
[----:B--2---:R-:W2:Y:S02]  /*d190*/  LDC R20, c[0x0][0x434] ;  /* 0x00010d00ff147b82 */ /* 0x004ea40000000800 */
[----:B------:R-:W-:Y:S01]  /*d1a0*/  STS [R0+0x2400], R22 ;  /* 0x0024001600007388 */ /* 0x000fe20000000800 */
[----:B------:R-:W-:-:S03]  /*d1b0*/  F2FP.F16.F32.PACK_AB R47, R47, R130 ;  /* 0x000000822f2f723e */ /* 0x000fc600000000ff */
[----:B------:R-:W-:Y:S01]  /*d1c0*/  STS [R7+0x2000], R62 ;  /* 0x0020003e07007388 */ /* 0x000fe20000000800 */
[----:B------:R-:W-:-:S03]  /*d1d0*/  F2FP.F16.F32.PACK_AB R50, R50, R120 ;  /* 0x000000783232723e */ /* 0x000fc600000000ff */
[----:B------:R-:W-:Y:S01]  /*d1e0*/  STS [R7+0x2400], R61 ;  /* 0x0024003d07007388 */ /* 0x000fe20000000800 */
[----:B------:R-:W-:-:S03]  /*d1f0*/  F2FP.F16.F32.PACK_AB R49, R49, R122 ;  /* 0x0000007a3131723e */ /* 0x000fc600000000ff */
[----:B------:R-:W-:Y:S01]  /*d200*/  STS [R8], R60 ;  /* 0x0000003c08007388 */ /* 0x000fe20000000800 */
[----:B------:R-:W-:-:S03]  /*d210*/  F2FP.F16.F32.PACK_AB R46, R46, R124 ;  /* 0x0000007c2e2e723e */ /* 0x000fc600000000ff */
[----:B------:R-:W-:Y:S01]  /*d220*/  STS [R8+0x400], R59 ;  /* 0x0004003b08007388 */ /* 0x000fe20000000800 */
[----:B------:R-:W-:Y:S02]  /*d230*/  F2FP.F16.F32.PACK_AB R45, R45, R126 ;  /* 0x0000007e2d2d723e */ /* 0x000fe400000000ff */
[----:B-1----:R-:W-:Y:S01]  /*d240*/  ISETP.NE.AND P5, PT, R9, RZ, PT ;  /* 0x000000ff0900720c */ /* 0x002fe20003fa5270 */
[----:B------:R-:W-:Y:S01]  /*d250*/  STS [R6], R56 ;  /* 0x0000003806007388 */ /* 0x000fe20000000800 */
[----:B------:R-:W-:-:S03]  /*d260*/  F2FP.F16.F32.PACK_AB R44, R44, R132 ;  /* 0x000000842c2c723e */ /* 0x000fc600000000ff */
[----:B------:R-:W-:Y:S01]  /*d270*/  STS [R6+0x400], R55 ;  /* 0x0004003706007388 */ /* 0x000fe20000000800 */
        /* <DEDUP_REMOVED lines=19> */
[----:B------:R1:W-:Y:S01]  /*d3b0*/  STS [R5+0x6400], R49 ;  /* 0x0064003105007388 */ /* 0x0003e20000000800 */
[----:B------:R-:W-:-:S03]  /*d3c0*/  F2FP.F16.F32.PACK_AB R31, R31, R194 ;  /* 0x000000c21f1f723e */ /* 0x000fc600000000ff */
[----:B------:R-:W-:Y:S01]  /*d3d0*/  STS [R4+0x6000], R46 ;  /* 0x0060002e04007388 */ /* 0x000fe20000000800 */
[----:B------:R-:W-:-:S03]  /*d3e0*/  F2FP.F16.F32.PACK_AB R34, R34, R188 ;  /* 0x000000bc2222723e */ /* 0x000fc600000000ff */
[----:B------:R-:W-:Y:S01]  /*d3f0*/  STS [R4+0x6400], R45 ;  /* 0x0064002d04007388 */ /* 0x000fe20000000800 */
[----:B------:R-:W-:-:S03]  /*d400*/  F2FP.F16.F32.PACK_AB R33, R33, R190 ;  /* 0x000000be2121723e */ /* 0x000fc600000000ff */
[----:B------:R-:W-:Y:S04]  /*d410*/  STS [R2+0x4000], R44 ;  /* 0x0040002c02007388 */ /* 0x000fe80000000800 */
[----:B------:R-:W-:Y:S04]  /*d420*/  STS [R2+0x4400], R43 ;  /* 0x0044002b02007388 */ /* 0x000fe80000000800 */
[----:B------:R-:W-:Y:S04]  /*d430*/  STS [R3+0x4000], R40 ;  /* 0x0040002803007388 */ /* 0x000fe80000000800 */
[----:B------:R-:W-:Y:S01]  /*d440*/  STS [R3+0x4400], R39 ;  /* 0x0044002703007388 */ /* 0x000fe20000000800 */
[----:B------:R-:W-:Y:S01]  /*d450*/  ISETP.NE.AND P6, PT, R204, -0x1, PT ;  /* 0xffffffffcc00780c */ /* 0x000fe20003fc5270 */
[----:B-1----:R-:W1:Y:S02]  /*d460*/  @P4 LDC R5, c[0x0][0x458] ;  /* 0x00011600ff054b82 */ /* 0x002e640000000800 */
[----:B------:R-:W-:Y:S04]  /*d470*/  STS [R2+0x6000], R42 ;  /* 0x0060002a02007388 */ /* 0x000fe80000000800 */
[----:B------:R-:W-:Y:S04]  /*d480*/  STS [R2+0x6400], R41 ;  /* 0x0064002902007388 */ /* 0x000fe80000000800 */
[----:B------:R-:W-:Y:S01]  /*d490*/  STS [R3+0x6000], R38 ;  /* 0x0060002603007388 */ /* 0x000fe20000000800 */
[----:B------:R-:W-:Y:S01]  /*d4a0*/  F2FP.F16.F32.PACK_AB R30, R30, R152 ;  /* 0x000000981e1e723e */ /* 0x000fe200000000ff */
[----:B------:R-:W1:Y:S02]  /*d4b0*/  @P6 LDC.64 R14, c[0x0][0x408] ;  /* 0x00010200ff0e6b82 */ /* 0x000e640000000a00 */
[----:B------:R3:W-:Y:S04]  /*d4c0*/  STS [R3+0x6400], R37 ;  /* 0x0064002503007388 */ /* 0x0007e80000000800 */
[----:B------:R-:W-:Y:S04]  /*d4d0*/  STS [R0+0x4000], R36 ;  /* 0x0040002400007388 */ /* 0x000fe80000000800 */
[----:B------:R-:W-:Y:S04]  /*d4e0*/  STS [R0+0x4400], R35 ;  /* 0x0044002300007388 */ /* 0x000fe80000000800 */
[----:B------:R-:W-:Y:S04]  /*d4f0*/  STS [R7+0x4000], R32 ;  /* 0x0040002007007388 */ /* 0x000fe80000000800 */
[----:B------:R-:W-:Y:S04]  /*d500*/  STS [R7+0x4400], R31 ;  /* 0x0044001f07007388 */ /* 0x000fe80000000800 */
[----:B------:R-:W-:Y:S04]  /*d510*/  STS [R0+0x6000], R34 ;  /* 0x0060002200007388 */ /* 0x000fe80000000800 */
[----:B------:R4:W-:Y:S01]  /*d520*/  STS [R0+0x6400], R33 ;  /* 0x0064002100007388 */ /* 0x0009e20000000800 */
[----:B---3--:R-:W2:Y:S01]  /*d530*/  @P5 LDC R3, c[0x0][0x430] ;  /* 0x00010c00ff035b82 */ /* 0x008ea20000000800 */
[----:B------:R-:W-:-:S02]  /*d540*/  F2FP.F16.F32.PACK_AB R29, R29, R154 ;  /* 0x0000009a1d1d723e */ /* 0x000fc400000000ff */
[----:B------:R-:W-:Y:S02]  /*d550*/  F2FP.F16.F32.PACK_AB R28, R28, R156 ;  /* 0x0000009c1c1c723e */ /* 0x000fe400000000ff */
[----:B------:R-:W-:Y:S02]  /*d560*/  F2FP.F16.F32.PACK_AB R27, R27, R158 ;  /* 0x0000009e1b1b723e */ /* 0x000fe400000000ff */
[----:B------:R-:W-:Y:S01]  /*d570*/  F2FP.F16.F32.PACK_AB R25, R25, R200 ;  /* 0x000000c81919723e */ /* 0x000fe200000000ff */
[----:B----4-:R-:W2:Y:S01]  /*d580*/  LDC R0, c[0x0][0x434] ;  /* 0x00010d00ff007b82 */ /* 0x010ea20000000800 */
[----:B------:R-:W-:Y:S02]  /*d590*/  F2FP.F16.F32.PACK_AB R24, R24, R202 ;  /* 0x000000ca1818723e */ /* 0x000fe400000000ff */
[----:B------:R-:W-:Y:S02]  /*d5a0*/  F2FP.F16.F32.PACK_AB R26, R26, R160 ;  /* 0x000000a01a1a723e */ /* 0x000fe400000000ff */
[----:B------:R-:W-:Y:S01]  /*d5b0*/  F2FP.F16.F32.PACK_AB R67, R67, R162 ;  /* 0x000000a24343723e */ /* 0x000fe200000000ff */
[----:B------:R3:W-:Y:S01]  /*d5c0*/  STS [R7+0x6000], R30 ;  /* 0x0060001e07007388 */ /* 0x0007e20000000800 */
[----:B------:R-:W-:-:S02]  /*d5d0*/  F2FP.F16.F32.PACK_AB R66, R66, R196 ;  /* 0x000000c44242723e */ /* 0x000fc400000000ff */
[----:B------:R-:W-:Y:S01]  /*d5e0*/  F2FP.F16.F32.PACK_AB R65, R65, R198 ;  /* 0x000000c64141723e */ /* 0x000fe200000000ff */
[----:B------:R-:W-:Y:S04]  /*d5f0*/  STS [R7+0x6400], R29 ;  /* 0x0064001d07007388 */ /* 0x000fe80000000800 */
[----:B------:R-:W-:Y:S04]  /*d600*/  STS [R8+0x4000], R28 ;  /* 0x0040001c08007388 */ /* 0x000fe80000000800 */
[----:B------:R-:W-:Y:S04]  /*d610*/  STS [R8+0x4400], R27 ;  /* 0x0044001b08007388 */ /* 0x000fe80000000800 */
[----:B------:R-:W-:Y:S01]  /*d620*/  STS [R6+0x4000], R25 ;  /* 0x0040001906007388 */ /* 0x000fe20000000800 */
[----:B--2---:R-:W-:-:S03]  /*d630*/  @P5 IMAD R0, R3, R20, RZ ;  /* 0x0000001403005224 */ /* 0x004fc600078e02ff */
[----:B------:R-:W-:Y:S01]  /*d640*/  STS [R6+0x4400], R24 ;  /* 0x0044001806007388 */ /* 0x000fe20000000800 */
[----:B------:R-:W2:Y:S03]  /*d650*/  @P5 LDC R3, c[0x0][0x430] ;  /* 0x00010c00ff035b82 */ /* 0x000ea60000000800 */
[----:B------:R-:W-:Y:S04]  /*d660*/  STS [R8+0x6000], R26 ;  /* 0x0060001a08007388 */ /* 0x000fe80000000800 */
[----:B------:R4:W-:Y:S04]  /*d670*/  STS [R8+0x6400], R67 ;  /* 0x0064004308007388 */ /* 0x0009e80000000800 */
[----:B------:R-:W-:Y:S04]  /*d680*/  STS [R6+0x6000], R66 ;  /* 0x0060004206007388 */ /* 0x000fe80000000800 */
[----:B------:R1:W-:Y:S01]  /*d690*/  STS [R6+0x6400], R65 ;  /* 0x0064004106007388 */ /* 0x0003e20000000800 */
[----:B------:R-:W2:Y:S01]  /*d6a0*/  S2R R31, SR_CTAID.X ;  /* 0x00000000001f7919 */ /* 0x000ea20000002500 */
[----:B------:R-:W2:Y:S01]  /*d6b0*/  S2R R17, SR_CTAID.Y ;  /* 0x0000000000117919 */ /* 0x000ea20000002600 */
[----:B---3--:R-:W3:Y:S01]  /*d6c0*/  S2R R30, SR_CTAID.Z ;  /* 0x00000000001e7919 */ /* 0x008ee20000002700 */
[----:B----4-:R-:W4:Y:S01]  /*d6d0*/  LDC.U8 R8, c[0x0][0x548] ;  /* 0x00015200ff087b82 */ /* 0x010f220000000000 */
[----:B------:R-:W-:-:S07]  /*d6e0*/  LOP3.LUT R2, R250, 0x1f8, RZ, 0xc0, !PT ;  /* 0x000001f8fa027812 */ /* 0x000fce00078ec0ff */
[----:B-1----:R-:W1:Y:S01]  /*d6f0*/  @!P6 LDC.64 R6, c[0x0][0x400] ;  /* 0x00010000ff06eb82 */ /* 0x002e620000000a00 */
[----:B------:R1:W1:Y:S01]  /*d700*/  @P4 MUFU.LG2 R4, R165 ;  /* 0x000000a500044308 */ /* 0x0002620000000c00 */
[----:B------:R-:W-:-:S07]  /*d710*/  LOP3.LUT R2, R2, 0x38, R234, 0x78, !PT ;  /* 0x0000003802027812 */ /* 0x000fce00078e78ea */
[----:B------:R1:W1:Y:S01]  /*d720*/  @P3 MUFU.LG2 R10, R169 ;  /* 0x000000a9000a3308 */ /* 0x0002620000000c00 */
[----:B------:R-:W-:-:S07]  /*d730*/  LOP3.LUT R2, R2, 0x1e00, R250, 0xf8, !PT ;  /* 0x00001e0002027812 */ /* 0x000fce00078ef8fa */
[----:B------:R1:W1:Y:S01]  /*d740*/  @P2 MUFU.LG2 R12, R170 ;  /* 0x000000aa000c2308 */ /* 0x0002620000000c00 */
[----:B------:R-:W-:Y:S02]  /*d750*/  LEA R19, R2, UR5, 0x1 ;  /* 0x0000000502137c11 */ /* 0x000fe4000f8e08ff */
[----:B------:R-:W-:Y:S02]  /*d760*/  MOV R28, 0x7f800000 ;  /* 0x7f800000001c7802 */ /* 0x000fe40000000f00 */
[----:B------:R-:W-:Y:S01]  /*d770*/  @P5 MOV R2, 0x1 ;  /* 0x0000000100025802 */ /* 0x000fe20000000f00 */
[----:B--23--:R-:W-:Y:S06]  /*d780*/  @P5 BRA `(.L_x_213) ;  /* 0x0000000000205947 */ /* 0x00cfec0003800000 */
[----:B----4-:R-:W-:Y:S01]  /*d790*/  ISETP.NE.AND P0, PT, R8, RZ, PT ;  /* 0x000000ff0800720c */ /* 0x010fe20003f05270 */
[----:B------:R-:W2:-:S12]  /*d7a0*/  LDC R9, c[0x0][0x3e0] ;  /* 0x0000f800ff097b82 */ /* 0x000e980000000800 */
[----:B------:R-:W2:Y:S01]  /*d7b0*/  @P0 LDC R2, c[0x0][0x454] ;  /* 0x00011500ff020b82 */ /* 0x000ea20000000800 */
[----:B------:R-:W-:Y:S02]  /*d7c0*/  @P0 MOV R3, 0x1 ;  /* 0x0000000100030802 */ /* 0x000fe40000000f00 */
[----:B------:R-:W-:-:S05]  /*d7d0*/  @!P0 MOV R3, 0x1 ;  /* 0x0000000100038802 */ /* 0x000fca0000000f00 */
[----:B------:R-:W3:Y:S01]  /*d7e0*/  @P0 LDC R0, c[0x0][0x454] ;  /* 0x00011500ff000b82 */ /* 0x000ee20000000800 */
[-C--:B--2---:R-:W-:Y:S02]  /*d7f0*/  @P0 IMAD R2, R2, R9.reuse, RZ ;  /* 0x0000000902020224 */ /* 0x084fe400078e02ff */
[----:B------:R-:W-:-:S07]  /*d800*/  @!P0 IMAD R2, R20, R9, RZ ;  /* 0x0000000914028224 */ /* 0x000fce00078e02ff */
.L_x_213:
[----:B------:R-:W-:Y:S01]  /*d810*/  BAR.SYNC.DEFER_BLOCKING 0x0 ;  /* 0x0000000000007b1d */ /* 0x000fe20000010000 */
[----:B------:R-:W-:Y:S01]  /*d820*/  ISETP.NE.AND P0, PT, R204, -0x1, PT ;  /* 0xffffffffcc00780c */ /* 0x000fe20003f05270 */
[----:B-1----:R-:W-:Y:S01]  /*d830*/  @P4 FMUL.FTZ R4, R4, 0.69314718246459960938 ;  /* 0x3f31721804044820 */ /* 0x002fe20000410000 */
[----:B----4-:R-:W-:Y:S01]  /*d840*/  ISETP.NE.AND P5, PT, R8, RZ, !P5 ;  /* 0x000000ff0800720c */ /* 0x010fe20006fa5270 */
[----:B------:R-:W-:-:S04]  /*d850*/  @!P6 IMAD.WIDE.U32 R8, R17, R6, RZ ;  /* 0x000000061108e225 */ /* 0x000fc800078e00ff */
[----:B------:R-:W1:Y:S01]  /*d860*/  @P1 LDC R16, c[0x0][0x458] ;  /* 0x00011600ff101b82 */ /* 0x000e620000000800 */
[----:B------:R-:W-:Y:S01]  /*d870*/  @P4 FFMA.FTZ R28, R168, R5, R4 ;  /* 0x00000005a81c4223 */ /* 0x000fe20000010004 */
[----:B------:R-:W-:-:S04]  /*d880*/  @P6 IMAD.WIDE.U32 R24, R204, R14, RZ ;  /* 0x0000000ecc186225 */ /* 0x000fc800078e00ff */
[----:B------:R-:W-:Y:S01]  /*d890*/  @P3 FMUL.FTZ R4, R10, 0.69314718246459960938 ;  /* 0x3f3172180a043820 */ /* 0x000fe20000410000 */
[----:B------:R2:W5:Y:S01]  /*d8a0*/  LDL R36, [R1+0x14] ;  /* 0x0000140001247983 */ /* 0x0005620000100800 */
[----:B------:R-:W4:Y:S01]  /*d8b0*/  @P1 MUFU.LG2 R10, R171 ;  /* 0x000000ab000a1308 */ /* 0x000f220000000c00 */
[----:B------:R-:W-:Y:S01]  /*d8c0*/  @!P6 IMAD R26, R17, R7, R9 ;  /* 0x00000007111ae224 */ /* 0x000fe200078e0209 */
[----:B------:R-:W-:Y:S01]  /*d8d0*/  MOV R27, 0x7f800000 ;  /* 0x7f800000001b7802 */ /* 0x000fe20000000f00 */
[----:B------:R-:W-:Y:S02]  /*d8e0*/  @P6 IMAD R26, R204, R15, R25 ;  /* 0x0000000fcc1a6224 */ /* 0x000fe400078e0219 */
[----:B------:R-:W-:Y:S01]  /*d8f0*/  @P3 FFMA.FTZ R27, R167, R11, R4 ;  /* 0x0000000ba71b3223 */ /* 0x000fe20000010004 */
[----:B------:R-:W-:Y:S02]  /*d900*/  @!P0 IMAD R204, R17, R20, RZ ;  /* 0x0000001411cc8224 */ /* 0x000fe400078e02ff */
[----:B------:R-:W-:Y:S01]  /*d910*/  @P2 FMUL.FTZ R4, R12, 0.69314718246459960938 ;  /* 0x3f3172180c042820 */ /* 0x000fe20000410000 */
[----:B---3--:R-:W-:Y:S01]  /*d920*/  IMAD R0, R30, R0, RZ ;  /* 0x000000001e007224 */ /* 0x008fe200078e02ff */
[----:B------:R-:W-:Y:S01]  /*d930*/  MOV R18, 0x7f800000 ;  /* 0x7f80000000127802 */ /* 0x000fe20000000f00 */
[----:B------:R-:W-:Y:S01]  /*d940*/  IMAD R6, R31, R3, RZ ;  /* 0x000000031f067224 */ /* 0x000fe200078e02ff */
[----:B------:R2:W-:Y:S01]  /*d950*/  @!P0 STL [R1+0x18], R204 ;  /* 0x000018cc01008387 */ /* 0x0005e20000100800 */
[----:B------:R-:W-:Y:S01]  /*d960*/  LOP3.LUT P0, RZ, R234, 0x3, RZ, 0xc0, !PT ;  /* 0x00000003eaff7812 */ /* 0x000fe2000780c0ff */
[----:B------:R-:W-:-:S02]  /*d970*/  @!P5 IMAD R0, R17, R2, R0 ;  /* 0x000000021100d224 */ /* 0x000fc400078e0200 */
[----:B------:R-:W-:Y:S01]  /*d980*/  @P2 FFMA.FTZ R18, R166, R13, R4 ;  /* 0x0000000da6122223 */ /* 0x000fe20000010004 */
[----:B------:R2:W3:Y:S01]  /*d990*/  LDS.128 R32, [R19+0x3800] ;  /* 0x0038000013207984 */ /* 0x0004e20000000c00 */
[----:B------:R-:W-:Y:S01]  /*d9a0*/  SEL R5, R204, RZ, P5 ;  /* 0x000000ffcc057207 */ /* 0x000fe20002800000 */
[----:B------:R-:W-:Y:S01]  /*d9b0*/  BSSY.RECONVERGENT B0, `(.L_x_214) ;  /* 0x0000034000007945 */ /* 0x000fe20003800200 */
[----:B------:R-:W-:Y:S01]  /*d9c0*/  SHF.L.U32 R2, R6, 0x7, RZ ;  /* 0x0000000706027819 */ /* 0x000fe200000006ff */
[----:B----4-:R-:W-:Y:S01]  /*d9d0*/  @P1 FMUL.FTZ R6, R10, 0.69314718246459960938 ;  /* 0x3f3172180a061820 */ /* 0x010fe20000410000 */
[----:B------:R-:W-:Y:S02]  /*d9e0*/  SHF.R.S32.HI R4, RZ, 0x1f, R204 ;  /* 0x0000001fff047819 */ /* 0x000fe400000114cc */
[----:B------:R-:W-:Y:S02]  /*d9f0*/  IADD3 R9, P3, P2, R2, R5, R0 ;  /* 0x0000000502097210 */ /* 0x000fe40007a7e000 */
[----:B------:R-:W-:-:S02]  /*da00*/  SEL R4, R4, RZ, P5 ;  /* 0x000000ff04047207 */ /* 0x000fc40002800000 */
[----:B------:R-:W-:Y:S02]  /*da10*/  SHF.R.S32.HI R0, RZ, 0x1f, R0 ;  /* 0x0000001fff007819 */ /* 0x000fe40000011400 */
[----:B------:R-:W-:Y:S02]  /*da20*/  SHF.R.S32.HI R2, RZ, 0x1f, R2 ;  /* 0x0000001fff027819 */ /* 0x000fe40000011402 */
[----:B------:R-:W-:Y:S01]  /*da30*/  MOV R17, 0x7f800000 ;  /* 0x7f80000000117802 */ /* 0x000fe20000000f00 */
[----:B-1----:R-:W-:Y:S01]  /*da40*/  @P1 FFMA.FTZ R17, R164, R16, R6 ;  /* 0x00000010a4111223 */ /* 0x002fe20000010006 */
[----:B------:R-:W-:Y:S02]  /*da50*/  @!P6 MOV R16, R8 ;  /* 0x000000080010e202 */ /* 0x000fe40000000f00 */
[----:B------:R-:W-:Y:S02]  /*da60*/  SHF.R.U32.HI R29, RZ, 0x3, R234 ;  /* 0x00000003ff1d7819 */ /* 0x000fe400000116ea */
[----:B------:R-:W-:Y:S01]  /*da70*/  IADD3.X R8, PT, PT, R2, R4, R0, P3, P2 ;  /* 0x0000000402087210 */ /* 0x000fe20001fe4400 */
[----:B--2---:R-:W-:Y:S06]  /*da80*/  @P0 BRA `(.L_x_215) ;  /* 0x0000000000980947 */ /* 0x004fec0003800000 */
[----:B------:R-:W-:Y:S02]  /*da90*/  LOP3.LUT R0, R233, 0x30, RZ, 0xc0, !PT ;  /* 0x00000030e9007812 */ /* 0x000fe400078ec0ff */
[----:B------:R-:W-:-:S04]  /*daa0*/  SHF.R.U32.HI R234, RZ, 0x2, R234 ;  /* 0x00000002ffea7819 */ /* 0x000fc800000116ea */
[----:B------:R-:W-:-:S04]  /*dab0*/  LOP3.LUT R0, R0, 0x7, R234, 0xf8, !PT ;  /* 0x0000000700007812 */ /* 0x000fc800078ef8ea */
[C---:B-----5:R-:W-:Y:S01]  /*dac0*/  ISETP.GE.AND P5, PT, R0.reuse, R36, PT ;  /* 0x000000240000720c */ /* 0x060fe20003fa6270 */
[C---:B------:R-:W-:Y:S01]  /*dad0*/  VIADD R2, R0.reuse, 0x8 ;  /* 0x0000000800027836 */ /* 0x040fe20000000000 */
[C---:B------:R-:W-:Y:S01]  /*dae0*/  LOP3.LUT R10, R0.reuse, 0x40, RZ, 0xfc, !PT ;  /* 0x00000040000a7812 */ /* 0x040fe200078efcff */
[----:B------:R-:W-:-:S03]  /*daf0*/  VIADD R11, R0, 0x48 ;  /* 0x00000048000b7836 */ /* 0x000fc60000000000 */
[-C--:B------:R-:W-:Y:S02]  /*db00*/  ISETP.GE.AND P4, PT, R2, R36.reuse, PT ;  /* 0x000000240200720c */ /* 0x080fe40003f86270 */
[-C--:B------:R-:W-:Y:S02]  /*db10*/  ISETP.GE.AND P3, PT, R10, R36.reuse, PT ;  /* 0x000000240a00720c */ /* 0x080fe40003f66270 */
[----:B------:R-:W-:-:S03]  /*db20*/  ISETP.GE.AND P2, PT, R11, R36, PT ;  /* 0x000000240b00720c */ /* 0x000fc60003f46270 */
[----:B------:R-:W1:Y:S01]  /*db30*/  @!P5 LDC.64 R6, c[0x0][0x420] ;  /* 0x00010800ff06db82 */ /* 0x000e620000000a00 */
[----:B------:R-:W-:-:S05]  /*db40*/  @!P5 IMAD R4, R0, R3, RZ ;  /* 0x000000030004d224 */ /* 0x000fca00078e02ff */
[----:B------:R-:W-:Y:S01]  /*db50*/  @!P5 IADD3 R0, P0, PT, R4, R9, RZ ;  /* 0x000000090400d210 */ /* 0x000fe20007f1e0ff */
[-C--:B------:R-:W-:Y:S01]  /*db60*/  @!P4 IMAD R2, R2, R3.reuse, RZ ;  /* 0x000000030202c224 */ /* 0x080fe200078e02ff */
[----:B------:R-:W2:Y:S01]  /*db70*/  @!P4 LDC.64 R14, c[0x0][0x420] ;  /* 0x00010800ff0ecb82 */ /* 0x000ea20000000a00 */
[-C--:B------:R-:W-:Y:S01]  /*db80*/  @!P3 IMAD R10, R10, R3.reuse, RZ ;  /* 0x000000030a0ab224 */ /* 0x080fe200078e02ff */
[----:B------:R-:W-:Y:S01]  /*db90*/  @!P5 LEA.HI.X.SX32 R4, R4, R8, 0x1, P0 ;  /* 0x000000080404d211 */ /* 0x000fe200000f0eff */
[----:B------:R-:W-:Y:S01]  /*dba0*/  @!P2 IMAD R11, R11, R3, RZ ;  /* 0x000000030b0ba224 */ /* 0x000fe200078e02ff */
[----:B------:R-:W-:-:S04]  /*dbb0*/  @!P4 IADD3 R5, P0, PT, R2, R9, RZ ;  /* 0x000000090205c210 */ /* 0x000fc80007f1e0ff */
[----:B------:R-:W4:Y:S01]  /*dbc0*/  @!P3 LDC.64 R20, c[0x0][0x420] ;  /* 0x00010800ff14bb82 */ /* 0x000f220000000a00 */
[----:B------:R-:W-:-:S07]  /*dbd0*/  @!P4 LEA.HI.X.SX32 R2, R2, R8, 0x1, P0 ;  /* 0x000000080202c211 */ /* 0x000fce00000f0eff */
[----:B------:R-:W3:Y:S01]  /*dbe0*/  @!P2 LDC.64 R22, c[0x0][0x420] ;  /* 0x00010800ff16ab82 */ /* 0x000ee20000000a00 */
[----:B-1----:R-:W-:-:S04]  /*dbf0*/  @!P5 LEA R12, P1, R0, R6, 0x2 ;  /* 0x00000006000cd211 */ /* 0x002fc800078210ff */
[----:B------:R-:W-:Y:S02]  /*dc00*/  @!P5 LEA.HI.X R13, R0, R7, R4, 0x2, P1 ;  /* 0x00000007000dd211 */ /* 0x000fe400008f1404 */
[C---:B------:R-:W-:Y:S02]  /*dc10*/  @!P3 IADD3 R0, P1, PT, R10.reuse, R9, RZ ;  /* 0x000000090a00b210 */ /* 0x040fe40007f3e0ff */
[C---:B--2---:R-:W-:Y:S01]  /*dc20*/  @!P4 LEA R6, P0, R5.reuse, R14, 0x2 ;  /* 0x0000000e0506c211 */ /* 0x044fe200078010ff */
[----:B------:R1:W-:Y:S03]  /*dc30*/  @!P5 STG.E desc[UR14][R12.64], R28 ;  /* 0x0000001c0c00d986 */ /* 0x0003e6000c10190e */
[----:B------:R-:W-:Y:S02]  /*dc40*/  @!P4 LEA.HI.X R7, R5, R15, R2, 0x2, P0 ;  /* 0x0000000f0507c211 */ /* 0x000fe400000f1402 */
[----:B------:R-:W-:-:S02]  /*dc50*/  @!P3 LEA.HI.X.SX32 R2, R10, R8, 0x1, P1 ;  /* 0x000000080a02b211 */ /* 0x000fc400008f0eff */
[C---:B------:R-:W-:Y:S01]  /*dc60*/  @!P2 IADD3 R3, P0, PT, R11.reuse, R9, RZ ;  /* 0x000000090b03a210 */ /* 0x040fe20007f1e0ff */
[----:B------:R1:W-:Y:S01]  /*dc70*/  @!P4 STG.E desc[UR14][R6.64], R27 ;  /* 0x0000001b0600c986 */ /* 0x0003e2000c10190e */
[C---:B----4-:R-:W-:Y:S02]  /*dc80*/  @!P3 LEA R4, P1, R0.reuse, R20, 0x2 ;  /* 0x000000140004b211 */ /* 0x050fe400078210ff */
[----:B------:R-:W-:Y:S02]  /*dc90*/  @!P2 LEA.HI.X.SX32 R8, R11, R8, 0x1, P0 ;  /* 0x000000080b08a211 */ /* 0x000fe400000f0eff */
[----:B------:R-:W-:Y:S02]  /*dca0*/  @!P3 LEA.HI.X R5, R0, R21, R2, 0x2, P1 ;  /* 0x000000150005b211 */ /* 0x000fe400008f1402 */
[----:B---3--:R-:W-:-:S03]  /*dcb0*/  @!P2 LEA R2, P0, R3, R22, 0x2 ;  /* 0x000000160302a211 */ /* 0x008fc600078010ff */
[----:B------:R1:W-:Y:S01]  /*dcc0*/  @!P3 STG.E desc[UR14][R4.64], R18 ;  /* 0x000000120400b986 */ /* 0x0003e2000c10190e */
[----:B------:R-:W-:-:S05]  /*dcd0*/  @!P2 LEA.HI.X R3, R3, R23, R8, 0x2, P0 ;  /* 0x000000170303a211 */ /* 0x000fca00000f1408 */
[----:B------:R1:W-:Y:S04]  /*dce0*/  @!P2 STG.E desc[UR14][R2.64], R17 ;  /* 0x000000110200a986 */ /* 0x0003e8000c10190e */
.L_x_215:
[----:B------:R-:W-:Y:S05]  /*dcf0*/  BSYNC.RECONVERGENT B0 ;  /* 0x0000000000007941 */ /* 0x000fea0003800200 */
.L_x_214:
[----:B-1----:R1:W2:Y:S01]  /*dd00*/  LDS.128 R12, [R19] ;  /* 0x00000000130c7984 */ /* 0x0022a20000000c00 */
[C---:B------:R-:W-:Y:S01]  /*dd10*/  VIADD R2, R29.reuse, 0x10 ;  /* 0x000000101d027836 */ /* 0x040fe20000000000 */
[----:B------:R-:W4:Y:S01]  /*dd20*/  LDCU.64 UR4, c[0x0][0x410] ;  /* 0x00008200ff0477ac */ /* 0x000f220008000a00 */
[----:B------:R-:W-:Y:S01]  /*dd30*/  @P6 MOV R16, R24 ;  /* 0x0000001800106202 */ /* 0x000fe20000000f00 */
[----:B------:R1:W1:Y:S01]  /*dd40*/  LDS.128 R8, [R19+0x4000] ;  /* 0x0040000013087984 */ /* 0x0002620000000c00 */
[C---:B------:R-:W-:Y:S01]  /*dd50*/  VIADD R0, R29.reuse, 0x20 ;  /* 0x000000201d007836 */ /* 0x040fe20000000000 */
[----:B-----5:R-:W-:Y:S01]  /*dd60*/  ISETP.GE.AND P0, PT, R2, R36, PT ;  /* 0x000000240200720c */ /* 0x020fe20003f06270 */
[C---:B------:R-:W-:Y:S01]  /*dd70*/  VIADD R5, R29.reuse, 0x30 ;  /* 0x000000301d057836 */ /* 0x040fe20000000000 */
[----:B------:R-:W-:Y:S01]  /*dd80*/  IADD3 R2, P1, PT, R230, R16, RZ ;  /* 0x00000010e6027210 */ /* 0x000fe20007f3e0ff */
[----:B------:R-:W-:Y:S01]  /*dd90*/  VIADD R4, R29, 0x40 ;  /* 0x000000401d047836 */ /* 0x000fe20000000000 */
[-C--:B------:R-:W-:Y:S01]  /*dda0*/  ISETP.GE.AND P5, PT, R0, R36.reuse, PT ;  /* 0x000000240000720c */ /* 0x080fe20003fa6270 */
[----:B------:R-:W-:Y:S01]  /*ddb0*/  IMAD.WIDE.U32 R20, R31, 0x80, RZ ;  /* 0x000000801f147825 */ /* 0x000fe200078e00ff */
[----:B------:R-:W-:Y:S01]  /*ddc0*/  IADD3 R0, PT, PT, R29, 0x50, RZ ;  /* 0x000000501d007810 */ /* 0x000fe20007ffe0ff */
[----:B------:R-:W-:Y:S01]  /*ddd0*/  BSSY.RECONVERGENT B0, `(.L_x_216) ;  /* 0x0000019000007945 */ /* 0x000fe20003800200 */
[-C--:B------:R-:W-:Y:S01]  /*dde0*/  ISETP.GE.AND P4, PT, R5, R36.reuse, PT ;  /* 0x000000240500720c */ /* 0x080fe20003f86270 */
[----:B------:R-:W-:Y:S01]  /*ddf0*/  IMAD.X R3, RZ, RZ, R26, P1 ;  /* 0x000000ffff037224 */ /* 0x000fe200008e061a */
[----:B------:R-:W-:-:S02]  /*de00*/  ISETP.GE.AND P1, PT, R29, R36, PT ;  /* 0x000000241d00720c */ /* 0x000fc40003f26270 */
[-C--:B------:R-:W-:Y:S01]  /*de10*/  ISETP.GE.AND P3, PT, R4, R36.reuse, PT ;  /* 0x000000240400720c */ /* 0x080fe20003f66270 */
[----:B----4-:R-:W-:Y:S01]  /*de20*/  IMAD.WIDE.U32 R16, R30, UR4, R2 ;  /* 0x000000041e107c25 */ /* 0x010fe2000f8e0002 */
[----:B------:R-:W-:Y:S02]  /*de30*/  ISETP.GE.AND P2, PT, R0, R36, PT ;  /* 0x000000240000720c */ /* 0x000fe40003f46270 */
[----:B------:R-:W-:Y:S01]  /*de40*/  IADD3 R18, PT, PT, R29, 0x60, RZ ;  /* 0x000000601d127810 */ /* 0x000fe20007ffe0ff */
[----:B------:R-:W-:Y:S01]  /*de50*/  IMAD R7, R30, UR5, R17 ;  /* 0x000000051e077c24 */ /* 0x000fe2000f8e0211 */
[----:B------:R-:W-:-:S05]  /*de60*/  LOP3.LUT R22, R20, R29, RZ, 0xfc, !PT ;  /* 0x0000001d14167212 */ /* 0x000fca00078efcff */
[----:B------:R-:W-:Y:S05]  /*de70*/  @P1 BRA `(.L_x_217) ;  /* 0x0000000000381947 */ /* 0x000fea0003800000 */
[----:B------:R-:W4:Y:S01]  /*de80*/  LDCU.64 UR6, c[0x0][0x408] ;  /* 0x00008100ff0677ac */ /* 0x000f220008000a00 */
[----:B------:R-:W-:Y:S01]  /*de90*/  IMAD.MOV.U32 R6, RZ, RZ, R16 ;  /* 0x000000ffff067224 */ /* 0x000fe200078e0010 */
[----:B------:R-:W5:Y:S01]  /*dea0*/  LDCU.64 UR4, c[0x0][0x3f0] ;  /* 0x00007e00ff0477ac */ /* 0x000f620008000a00 */
[----:B------:R-:W3:Y:S01]  /*deb0*/  LDCU UR8, c[0x0][0x440] ;  /* 0x00008800ff0877ac */ /* 0x000ee20008000800 */
[----:B----4-:R-:W-:Y:S02]  /*dec0*/  IMAD R0, R21, UR6, RZ ;  /* 0x0000000615007c24 */ /* 0x010fe4000f8e02ff */
[----:B------:R-:W-:-:S04]  /*ded0*/  IMAD.WIDE.U32 R4, R22, UR6, R6 ;  /* 0x0000000616047c25 */ /* 0x000fc8000f8e0006 */
[----:B------:R-:W-:Y:S01]  /*dee0*/  IMAD R0, R22, UR7, R0 ;  /* 0x0000000716007c24 */ /* 0x000fe2000f8e0200 */
[----:B-----5:R-:W-:Y:S02]  /*def0*/  LEA R2, P1, R4, UR4, 0x1 ;  /* 0x0000000404027c11 */ /* 0x020fe4000f8208ff */
[----:B---3--:R-:W-:Y:S02]  /*df00*/  ISETP.GE.AND P6, PT, R230, UR8, PT ;  /* 0x00000008e6007c0c */ /* 0x008fe4000bfc6270 */
[----:B------:R-:W-:-:S04]  /*df10*/  IADD3 R0, PT, PT, R0, R5, RZ ;  /* 0x0000000500007210 */ /* 0x000fc80007ffe0ff */
[----:B------:R-:W-:Y:S02]  /*df20*/  LEA.HI.X R3, R4, UR5, R0, 0x1, P1 ;  /* 0x0000000504037c11 */ /* 0x000fe400088f0c00 */
[----:B------:R-:W-:-:S05]  /*df30*/  ISETP.GE.AND P1, PT, R251, UR8, PT ;  /* 0x00000008fb007c0c */ /* 0x000fca000bf26270 */
[----:B--2---:R4:W-:Y:S08]  /*df40*/  @!P6 STG.E.128 desc[UR14][R2.64], R12 ;  /* 0x0000000c0200e986 */ /* 0x0049f0000c101d0e */
[----:B-1----:R4:W-:Y:S02]  /*df50*/  @!P1 STG.E.128 desc[UR14][R2.64+0x80], R8 ;  /* 0x0000800802009986 */ /* 0x0029e4000c101d0e */
.L_x_217:
[----:B------:R-:W-:Y:S05]  /*df60*/  BSYNC.RECONVERGENT B0 ;  /* 0x0000000000007941 */ /* 0x000fea0003800200 */
.L_x_216:
[----:B--2-4-:R2:W4:Y:S01]  /*df70*/  LDS.128 R12, [R19+0x800] ;  /* 0x00080000130c7984 */ /* 0x0145220000000c00 */
[----:B------:R-:W-:Y:S01]  /*df80*/  BSSY.RECONVERGENT B0, `(.L_x_218) ;  /* 0x0000016000007945 */ /* 0x000fe20003800200 */
[----:B------:R-:W-:Y:S02]  /*df90*/  ISETP.GE.AND P1, PT, R18, R36, PT ;  /* 0x000000241200720c */ /* 0x000fe40003f26270 */
[----:B-1----:R2:W1:Y:S01]  /*dfa0*/  LDS.128 R8, [R19+0x4800] ;  /* 0x0048000013087984 */ /* 0x0024620000000c00 */
[----:B------:R-:W-:Y:S01]  /*dfb0*/  IADD3 R29, PT, PT, R29, 0x70, RZ ;  /* 0x000000701d1d7810 */ /* 0x000fe20007ffe0ff */
[----:B------:R-:W-:Y:S09]  /*dfc0*/  @P0 BRA `(.L_x_219) ;  /* 0x0000000000440947 */ /* 0x000ff20003800000 */
[----:B------:R-:W5:Y:S01]  /*dfd0*/  LDCU.64 UR6, c[0x0][0x408] ;  /* 0x00008100ff0677ac */ /* 0x000f620008000a00 */
[----:B------:R-:W-:Y:S02]  /*dfe0*/  IADD3 R0, P0, PT, R22, 0x10, RZ ;  /* 0x0000001016007810 */ /* 0x000fe40007f1e0ff */
[----:B------:R-:W-:Y:S01]  /*dff0*/  MOV R3, R7 ;  /* 0x0000000700037202 */ /* 0x000fe20000000f00 */
[----:B------:R-:W3:Y:S02]  /*e000*/  LDCU.64 UR4, c[0x0][0x3f0] ;  /* 0x00007e00ff0477ac */ /* 0x000ee40008000a00 */
[----:B------:R-:W-:Y:S01]  /*e010*/  IMAD.X R2, RZ, RZ, R21, P0 ;  /* 0x000000ffff027224 */ /* 0x000fe200000e0615 */
[----:B------:R-:W2:Y:S03]  /*e020*/  LDCU UR8, c[0x0][0x440] ;  /* 0x00008800ff0877ac */ /* 0x000ea60008000800 */
[----:B-----5:R-:W-:-:S02]  /*e030*/  IMAD R18, R2, UR6, RZ ;  /* 0x0000000602127c24 */ /* 0x020fc4000f8e02ff */
[----:B------:R-:W-:-:S04]  /*e040*/  IMAD.MOV.U32 R2, RZ, RZ, R16 ;  /* 0x000000ffff027224 */ /* 0x000fc800078e0010 */
[----:B------:R-:W-:Y:S01]  /*e050*/  IMAD.WIDE.U32 R4, R0, UR6, R2 ;  /* 0x0000000600047c25 */ /* 0x000fe2000f8e0002 */
[----:B--2---:R-:W-:-:S03]  /*e060*/  ISETP.GE.AND P6, PT, R230, UR8, PT ;  /* 0x00000008e6007c0c */ /* 0x004fc6000bfc6270 */
[----:B------:R-:W-:Y:S01]  /*e070*/  IMAD R0, R0, UR7, R18 ;  /* 0x0000000700007c24 */ /* 0x000fe2000f8e0212 */
[----:B---3--:R-:W-:-:S03]  /*e080*/  LEA R2, P0, R4, UR4, 0x1 ;  /* 0x0000000404027c11 */ /* 0x008fc6000f8008ff */
[----:B------:R-:W-:-:S05]  /*e090*/  IMAD.IADD R0, R0, 0x1, R5 ;  /* 0x0000000100007824 */ /* 0x000fca00078e0205 */
[----:B------:R-:W-:Y:S02]  /*e0a0*/  LEA.HI.X R3, R4, UR5, R0, 0x1, P0 ;  /* 0x0000000504037c11 */ /* 0x000fe400080f0c00 */
[----:B------:R-:W-:-:S03]  /*e0b0*/  ISETP.GE.AND P0, PT, R251, UR8, PT ;  /* 0x00000008fb007c0c */ /* 0x000fc6000bf06270 */
[----:B----4-:R2:W-:Y:S10]  /*e0c0*/  @!P6 STG.E.128 desc[UR14][R2.64], R12 ;  /* 0x0000000c0200e986 */ /* 0x0105f4000c101d0e */
[----:B-1----:R2:W-:Y:S02]  /*e0d0*/  @!P0 STG.E.128 desc[UR14][R2.64+0x80], R8 ;  /* 0x0000800802008986 */ /* 0x0025e4000c101d0e */
.L_x_219:
[----:B------:R-:W-:Y:S05]  /*e0e0*/  BSYNC.RECONVERGENT B0 ;  /* 0x0000000000007941 */ /* 0x000fea0003800200 */
.L_x_218:
[----:B--2-4-:R2:W4:Y:S01]  /*e0f0*/  LDS.128 R12, [R19+0x1000] ;  /* 0x00100000130c7984 */ /* 0x0145220000000c00 */
[----:B------:R-:W-:Y:S01]  /*e100*/  BSSY.RECONVERGENT B0, `(.L_x_220) ;  /* 0x0000015000007945 */ /* 0x000fe20003800200 */
[----:B------:R-:W-:Y:S02]  /*e110*/  ISETP.GE.AND P0, PT, R29, R36, PT ;  /* 0x000000241d00720c */ /* 0x000fe40003f06270 */
[----:B-1----:R2:W1:Y:S01]  /*e120*/  LDS.128 R8, [R19+0x5000] ;  /* 0x0050000013087984 */ /* 0x0024620000000c00 */
[----:B------:R-:W-:Y:S05]  /*e130*/  @P5 BRA `(.L_x_221) ;  /* 0x0000000000445947 */ /* 0x000fea0003800000 */
        /* <DEDUP_REMOVED lines=17> */
.L_x_221:
[----:B------:R-:W-:Y:S05]  /*e250*/  BSYNC.RECONVERGENT B0 ;  /* 0x0000000000007941 */ /* 0x000fea0003800200 */
.L_x_220:
[----:B--2-4-:R2:W4:Y:S01]  /*e260*/  LDS.128 R12, [R19+0x1800] ;  /* 0x00180000130c7984 */ /* 0x0145220000000c00 */
[----:B------:R-:W-:Y:S03]  /*e270*/  BSSY.RECONVERGENT B0, `(.L_x_222) ;  /* 0x0000014000007945 */ /* 0x000fe60003800200 */
[----:B-1----:R2:W1:Y:S01]  /*e280*/  LDS.128 R8, [R19+0x5800] ;  /* 0x0058000013087984 */ /* 0x0024620000000c00 */
[----:B------:R-:W-:Y:S05]  /*e290*/  @P4 BRA `(.L_x_223) ;  /* 0x0000000000444947 */ /* 0x000fea0003800000 */
[----:B------:R-:W5:Y:S01]  /*e2a0*/  LDCU.64 UR6, c[0x0][0x408] ;  /* 0x00008100ff0677ac */ /* 0x000f620008000a00 */
[----:B------:R-:W-:Y:S02]  /*e2b0*/  IADD3 R0, P4, PT, R22, 0x30, RZ ;  /* 0x0000003016007810 */ /* 0x000fe40007f9e0ff */
[----:B------:R-:W-:Y:S01]  /*e2c0*/  MOV R3, R7 ;  /* 0x0000000700037202 */ /* 0x000fe20000000f00 */
[----:B------:R-:W3:Y:S02]  /*e2d0*/  LDCU UR8, c[0x0][0x440] ;  /* 0x00008800ff0877ac */ /* 0x000ee40008000800 */
[----:B------:R-:W-:Y:S01]  /*e2e0*/  IMAD.X R2, RZ, RZ, R21, P4 ;  /* 0x000000ffff027224 */ /* 0x000fe200020e0615 */
[----:B------:R-:W2:Y:S03]  /*e2f0*/  LDCU.64 UR4, c[0x0][0x3f0] ;  /* 0x00007e00ff0477ac */ /* 0x000ea60008000a00 */
[----:B-----5:R-:W-:-:S02]  /*e300*/  IMAD R18, R2, UR6, RZ ;  /* 0x0000000602127c24 */ /* 0x020fc4000f8e02ff */
[----:B------:R-:W-:Y:S01]  /*e310*/  IMAD.MOV.U32 R2, RZ, RZ, R16 ;  /* 0x000000ffff027224 */ /* 0x000fe200078e0010 */
[----:B---3--:R-:W-:-:S03]  /*e320*/  ISETP.GE.AND P5, PT, R230, UR8, PT ;  /* 0x00000008e6007c0c */ /* 0x008fc6000bfa6270 */
[----:B------:R-:W-:Y:S01]  /*e330*/  IMAD.WIDE.U32 R4, R0, UR6, R2 ;  /* 0x0000000600047c25 */ /* 0x000fe2000f8e0002 */
[----:B------:R-:W-:-:S03]  /*e340*/  ISETP.GE.AND P4, PT, R251, UR8, PT ;  /* 0x00000008fb007c0c */ /* 0x000fc6000bf86270 */
[----:B------:R-:W-:Y:S01]  /*e350*/  IMAD R0, R0, UR7, R18 ;  /* 0x0000000700007c24 */ /* 0x000fe2000f8e0212 */
[----:B--2---:R-:W-:-:S03]  /*e360*/  LEA R2, P6, R4, UR4, 0x1 ;  /* 0x0000000404027c11 */ /* 0x004fc6000f8c08ff */
[----:B------:R-:W-:-:S05]  /*e370*/  IMAD.IADD R0, R0, 0x1, R5 ;  /* 0x0000000100007824 */ /* 0x000fca00078e0205 */
[----:B------:R-:W-:-:S05]  /*e380*/  LEA.HI.X R3, R4, UR5, R0, 0x1, P6 ;  /* 0x0000000504037c11 */ /* 0x000fca000b0f0c00 */
[----:B----4-:R2:W-:Y:S04]  /*e390*/  @!P5 STG.E.128 desc[UR14][R2.64], R12 ;  /* 0x0000000c0200d986 */ /* 0x0105e8000c101d0e */
[----:B-1----:R2:W-:Y:S02]  /*e3a0*/  @!P4 STG.E.128 desc[UR14][R2.64+0x80], R8 ;  /* 0x000080080200c986 */ /* 0x0025e4000c101d0e */
.L_x_223:
[----:B------:R-:W-:Y:S05]  /*e3b0*/  BSYNC.RECONVERGENT B0 ;  /* 0x0000000000007941 */ /* 0x000fea0003800200 */
.L_x_222:
        /* <DEDUP_REMOVED lines=21> */
.L_x_225:
[----:B------:R-:W-:Y:S05]  /*e510*/  BSYNC.RECONVERGENT B0 ;  /* 0x0000000000007941 */ /* 0x000fea0003800200 */
.L_x_224:
        /* <DEDUP_REMOVED lines=21> */
.L_x_227:
[----:B------:R-:W-:Y:S05]  /*e670*/  BSYNC.RECONVERGENT B0 ;  /* 0x0000000000007941 */ /* 0x000fea0003800200 */
.L_x_226:
        /* <DEDUP_REMOVED lines=21> */
.L_x_229:
[----:B------:R-:W-:Y:S05]  /*e7d0*/  BSYNC.RECONVERGENT B0 ;  /* 0x0000000000007941 */ /* 0x000fea0003800200 */
.L_x_228:
[----:B------:R-:W-:Y:S05]  /*e7e0*/  @P0 EXIT ;  /* 0x000000000000094d */ /* 0x000fea0003800000 */
[----:B------:R-:W5:Y:S01]  /*e7f0*/  LDCU.64 UR6, c[0x0][0x408] ;  /* 0x00008100ff0677ac */ /* 0x000f620008000a00 */
[----:B-12---:R1:W2:Y:S01]  /*e800*/  LDS.128 R8, [R19+0x7800] ;  /* 0x0078000013087984 */ /* 0x0062a20000000c00 */
[----:B------:R-:W-:Y:S01]  /*e810*/  IADD3 R4, P0, PT, R22, 0x70, RZ ;  /* 0x0000007016047810 */ /* 0x000fe20007f1e0ff */
[----:B------:R-:W-:Y:S01]  /*e820*/  IMAD.MOV.U32 R2, RZ, RZ, R16 ;  /* 0x000000ffff027224 */ /* 0x000fe200078e0010 */
[----:B------:R-:W3:Y:S01]  /*e830*/  LDCU UR8, c[0x0][0x440] ;  /* 0x00008800ff0877ac */ /* 0x000ee20008000800 */
[----:B------:R-:W-:Y:S02]  /*e840*/  MOV R3, R7 ;  /* 0x0000000700037202 */ /* 0x000fe40000000f00 */
[----:B------:R-:W-:Y:S01]  /*e850*/  IMAD.X R0, RZ, RZ, R21, P0 ;  /* 0x000000ffff007224 */ /* 0x000fe200000e0615 */
[----:B------:R-:W4:Y:S03]  /*e860*/  LDCU.64 UR4, c[0x0][0x3f0] ;  /* 0x00007e00ff0477ac */ /* 0x000f260008000a00 */
[----:B-----5:R-:W-:-:S02]  /*e870*/  IMAD R0, R0, UR6, RZ ;  /* 0x0000000600007c24 */ /* 0x020fc4000f8e02ff */
[----:B------:R-:W-:Y:S01]  /*e880*/  IMAD.WIDE.U32 R6, R4, UR6, R2 ;  /* 0x0000000604067c25 */ /* 0x000fe2000f8e0002 */
[----:B---3--:R-:W-:-:S03]  /*e890*/  ISETP.GE.AND P1, PT, R230, UR8, PT ;  /* 0x00000008e6007c0c */ /* 0x008fc6000bf26270 */
[----:B------:R-:W-:Y:S01]  /*e8a0*/  IMAD R0, R4, UR7, R0 ;  /* 0x0000000704007c24 */ /* 0x000fe2000f8e0200 */
[----:B------:R-:W-:Y:S02]  /*e8b0*/  ISETP.GE.AND P0, PT, R251, UR8, PT ;  /* 0x00000008fb007c0c */ /* 0x000fe4000bf06270 */
[----:B----4-:R-:W-:Y:S01]  /*e8c0*/  LEA R2, P2, R6, UR4, 0x1 ;  /* 0x0000000406027c11 */ /* 0x010fe2000f8408ff */
[----:B------:R-:W-:-:S05]  /*e8d0*/  IMAD.IADD R0, R0, 0x1, R7 ;  /* 0x0000000100007824 */ /* 0x000fca00078e0207 */
[----:B------:R-:W-:-:S05]  /*e8e0*/  LEA.HI.X R3, R6, UR5, R0, 0x1, P2 ;  /* 0x0000000506037c11 */ /* 0x000fca00090f0c00 */
[----:B------:R1:W-:Y:S01]  /*e8f0*/  @!P1 STG.E.128 desc[UR14][R2.64], R32 ;  /* 0x0000002002009986 */ /* 0x0003e2000c101d0e */
[----:B------:R-:W-:Y:S05]  /*e900*/  @P0 EXIT ;  /* 0x000000000000094d */ /* 0x000fea0003800000 */
[----:B--2---:R-:W-:Y:S01]  /*e910*/  STG.E.128 desc[UR14][R2.64+0x80], R8 ;  /* 0x0000800802007986 */ /* 0x004fe2000c101d0e */
[----:B------:R-:W-:Y:S05]  /*e920*/  EXIT ;  /* 0x000000000000794d */ /* 0x000fea0003800000 */
.L_x_230:
        /* <DEDUP_REMOVED lines=13> */
.L_x_2843:


//--------------------- .text._ZN5flash16flash_fwd_kernelI23Flash_fwd_kernel_traitsILi128ELi128ELi64ELi4ELb0ELb0EN7cutlass6half_tE19Flash_kernel_traitsILi128ELi128ELi64ELi4ES3_EELb0ELb0ELb0ELb0ELb0ELb0ELb1ELb0EEEvNS_16Flash_fwd_paramsE --------------------------
	.section	.text._ZN5flash16flash_fwd_kernelI23Flash_fwd_kernel_traitsILi128ELi128ELi64ELi4ELb0ELb0EN7cutlass6half_tE19Flash_kernel_traitsILi128ELi128ELi64ELi4ES3_EELb0ELb0ELb0ELb0ELb0ELb0ELb1ELb0EEEvNS_16Flash_fwd_paramsE,"ax",@progbits
	.align	128
        .global         _ZN5flash16flash_fwd_kernelI23Flash_fwd_kernel_traitsILi128ELi128ELi64ELi4ELb0ELb0EN7cutlass6half_tE19Flash_kernel_traitsILi128ELi128ELi64ELi4ES3_EELb0ELb0ELb0ELb0ELb0ELb0ELb1ELb0EEEvNS_16Flash_fwd_paramsE
        .type           _ZN5flash16flash_fwd_kernelI23Flash_fwd_kernel_traitsILi128ELi128ELi64ELi4ELb0ELb0EN7cutlass6half_tE19Flash_kernel_traitsILi128ELi128ELi64ELi4ES3_EELb0ELb0ELb0ELb0ELb0ELb0ELb1ELb0EEEvNS_16Flash_fwd_paramsE,@function
        .size           _ZN5flash16flash_fwd_kernelI23Flash_fwd_kernel_traitsILi128ELi128ELi64ELi4ELb0ELb0EN7cutlass6half_tE19Flash_kernel_traitsILi128ELi128ELi64ELi4ES3_EELb0ELb0ELb0ELb0ELb0ELb0ELb1ELb0EEEvNS_16Flash_fwd_paramsE,(.L_x_2844 - _ZN5flash16flash_fwd_kernelI23Flash_fwd_kernel_traitsILi128ELi128ELi64ELi4ELb0ELb0EN7cutlass6half_tE19Flash_kernel_traitsILi128ELi128ELi64ELi4ES3_EELb0ELb0ELb0ELb0ELb0ELb0ELb1ELb0EEEvNS_16Flash_fwd_paramsE)
        .other          _ZN5flash16flash_fwd_kernelI23Flash_fwd_kernel_traitsILi128ELi128ELi64ELi4ELb0ELb0EN7cutlass6half_tE19Flash_kernel_traitsILi128ELi128ELi64ELi4ES3_EELb0ELb0ELb0ELb0ELb0ELb0ELb1ELb0EEEvNS_16Flash_fwd_paramsE,@"STO_CUDA_ENTRY STV_DEFAULT"
_ZN5flash16flash_fwd_kernelI23Flash_fwd_kernel_traitsILi128ELi128ELi64ELi4ELb0ELb0EN7cutlass6half_tE19Flash_kernel_traitsILi128ELi128ELi64ELi4ES3_EELb0ELb0ELb0ELb0ELb0ELb0ELb1ELb0EEEvNS_16Flash_fwd_paramsE:
.text._ZN5flash16flash_fwd_kernelI23Flash_fwd_kernel_traitsILi128ELi128ELi64ELi4ELb0ELb0EN7cutlass6half_tE19Flash_kernel_traitsILi128ELi128ELi64ELi4ES3_EELb0ELb0ELb0ELb0ELb0ELb0ELb1ELb0EEEvNS_16Flash_fwd_paramsE:
        /* <DEDUP_REMOVED lines=59> */
.L_x_231:
[----:B--2--5:R-:W-:Y:S01]  /*03b0*/  @!P2 IADD3 R52, PT, PT, R4, R0, -R10 ;  /* 0x000000000434a210 */ /* 0x024fe20007ffe80a */
[----:B------:R-:W-:Y:S06]  /*03c0*/  @!P4 EXIT ;  /* 0x000000000000c94d */ /* 0x000fec0003800000 */
[C---:B------:R-:W-:Y:S01]  /*03d0*/  VIADD R0, R52.reuse, 0x3f ;  /* 0x0000003f34007836 */ /* 0x040fe20000000000 */
[----:B------:R-:W-:-:S04]  /*03e0*/  ISETP.GT.AND P0, PT, R52, RZ, PT ;  /* 0x000000ff3400720c */ /* 0x000fc80003f04270 */
[----:B-1----:R-:W-:-:S04]  /*03f0*/  SHF.R.S32.HI R2, RZ, 0x1f, R0 ;  /* 0x0000001fff027819 */ /* 0x002fc80000011400 */
[----:B------:R-:W-:-:S05]  /*0400*/  LEA.HI R176, R2, R0, RZ, 0x6 ;  /* 0x0000000002b07211 */ /* 0x000fca00078f30ff */
[----:B------:R1:W-:Y:S01]  /*0410*/  STL [R1+0x14], R176 ;  /* 0x000014b001007387 */ /* 0x0003e20000100800 */
[----:B------:R-:W-:Y:S05]  /*0420*/  @P0 BRA `(.L_x_232) ;  /* 0x0000001400080947 */ /* 0x000fea0003800000 */
[----:B------:R-:W2:Y:S01]  /*0430*/  LDC.U8 R0, c[0x0][0x549] ;  /* 0x00015240ff007b82 */ /* 0x000ea20000000000 */
[----:B------:R-:W-:Y:S02]  /*0440*/  ISETP.NE.AND P1, PT, R29, -0x1, PT ;  /* 0xffffffff1d00780c */ /* 0x000fe40003f25270 */
[----:B------:R-:W-:-:S05]  /*0450*/  SHF.L.U32 R17, R234, 0x3, RZ ;  /* 0x00000003ea117819 */ /* 0x000fca00000006ff */
[----:B------:R-:W3:Y:S08]  /*0460*/  LDC.U8 R11, c[0x0][0x548] ;  /* 0x00015200ff0b7b82 */ /* 0x000ef00000000000 */
[----:B------:R-:W4:Y:S01]  /*0470*/  @!P1 LDC.64 R6, c[0x0][0x400] ;  /* 0x00010000ff069b82 */ /* 0x000f220000000a00 */
[----:B--2---:R-:W-:-:S07]  /*0480*/  ISETP.NE.AND P6, PT, R0, RZ, PT ;  /* 0x000000ff0000720c */ /* 0x004fce0003fc5270 */
[----:B------:R-:W2:Y:S08]  /*0490*/  @P1 LDC.64 R8, c[0x0][0x408] ;  /* 0x00010200ff081b82 */ /* 0x000eb00000000a00 */
[----:B------:R-:W5:Y:S01]  /*04a0*/  @P6 LDC.64 R2, c[0x0][0x430] ;  /* 0x00010c00ff026b82 */ /* 0x000f620000000a00 */
[----:B------:R-:W-:Y:S01]  /*04b0*/  @P6 MOV R16, 0x1 ;  /* 0x0000000100106802 */ /* 0x000fe20000000f00 */
[----:B----4-:R-:W-:-:S06]  /*04c0*/  @!P1 IMAD.WIDE.U32 R4, R20, R6, RZ ;  /* 0x0000000614049225 */ /* 0x010fcc00078e00ff */
[----:B------:R-:W4:Y:S01]  /*04d0*/  @P6 LDC R14, c[0x0][0x430] ;  /* 0x00010c00ff0e6b82 */ /* 0x000f220000000800 */
[----:B------:R-:W-:Y:S01]  /*04e0*/  @!P1 MOV R6, R4 ;  /* 0x0000000400069202 */ /* 0x000fe20000000f00 */
[----:B-----5:R-:W-:Y:S02]  /*04f0*/  @P6 IMAD R13, R2, R3, RZ ;  /* 0x00000003020d6224 */ /* 0x020fe400078e02ff */
[----:B--2---:R-:W-:Y:S01]  /*0500*/  @P1 IMAD.WIDE.U32 R2, R29, R8, RZ ;  /* 0x000000081d021225 */ /* 0x004fe200078e00ff */
[----:B---3--:R-:W-:Y:S06]  /*0510*/  @P6 BRA `(.L_x_233) ;  /* 0x0000000000286947 */ /* 0x008fec0003800000 */
[----:B------:R-:W-:Y:S01]  /*0520*/  ISETP.NE.AND P0, PT, R11, RZ, PT ;  /* 0x000000ff0b00720c */ /* 0x000fe20003f05270 */
[----:B------:R-:W2:-:S12]  /*0530*/  LDC R10, c[0x0][0x3e0] ;  /* 0x0000f800ff0a7b82 */ /* 0x000e980000000800 */
[----:B------:R-:W3:Y:S01]  /*0540*/  @P0 LDC R13, c[0x0][0x454] ;  /* 0x00011500ff0d0b82 */ /* 0x000ee20000000800 */
[----:B----4-:R-:W-:Y:S02]  /*0550*/  @P0 MOV R14, 0x1 ;  /* 0x00000001000e0802 */ /* 0x010fe40000000f00 */
[----:B------:R-:W-:-:S05]  /*0560*/  @!P0 MOV R14, 0x1 ;  /* 0x00000001000e8802 */ /* 0x000fca0000000f00 */
[----:B------:R-:W2:Y:S08]  /*0570*/  @P0 LDC R8, c[0x0][0x454] ;  /* 0x00011500ff080b82 */ /* 0x000eb00000000800 */
[----:B------:R-:W4:Y:S08]  /*0580*/  @!P0 LDC R0, c[0x0][0x434] ;  /* 0x00010d00ff008b82 */ /* 0x000f300000000800 */
[----:B------:R-:W1:Y:S01]  /*0590*/  @!P0 LDC R13, c[0x0][0x434] ;  /* 0x00010d00ff0d8b82 */ /* 0x000e620000000800 */
[----:B--2---:R-:W-:-:S02]  /*05a0*/  @P0 IMAD R16, R8, R10, RZ ;  /* 0x0000000a08100224 */ /* 0x004fc400078e02ff */
[----:B---34-:R-:W-:-:S07]  /*05b0*/  @!P0 IMAD R16, R0, R10, RZ ;  /* 0x0000000a00108224 */ /* 0x018fce00078e02ff */
.L_x_233:
[----:B------:R-:W2:Y:S01]  /*05c0*/  LDCU.64 UR4, c[0x0][0x410] ;  /* 0x00008200ff0477ac */ /* 0x000ea20008000a00 */
[----:B------:R-:W-:Y:S01]  /*05d0*/  @P1 IMAD.MOV.U32 R6, RZ, RZ, R2 ;  /* 0x000000ffff061224 */ /* 0x000fe200078e0002 */
[----:B------:R-:W-:Y:S01]  /*05e0*/  LOP3.LUT R17, R17, 0x38, RZ, 0xc0, !PT ;  /* 0x0000003811117812 */ /* 0x000fe200078ec0ff */
[----:B------:R-:W3:Y:S01]  /*05f0*/  LDC R15, c[0x0][0x434] ;  /* 0x00010d00ff0f7b82 */ /* 0x000ee20000000800 */
        /* <DEDUP_REMOVED lines=12> */
[----:B----4-:R-:W-:Y:S01]  /*06c0*/  IMAD R19, R14, UR10, RZ ;  /* 0x0000000a0e137c24 */ /* 0x010fe2000f8e02ff */
[----:B------:R-:W-:Y:S01]  /*06d0*/  ISETP.NE.AND P1, PT, R17, RZ, PT ;  /* 0x000000ff1100720c */ /* 0x000fe20003f25270 */
[----:B--2---:R-:W-:Y:S01]  /*06e0*/  IMAD.WIDE.U32 R10, R28, UR4, R2 ;  /* 0x000000041c0a7c25 */ /* 0x004fe2000f8e0002 */
[----:B------:R-:W-:-:S02]  /*06f0*/  ISETP.GE.AND P0, PT, R25, R12, PT ;  /* 0x0000000c1900720c */ /* 0x000fc40003f06270 */
[----:B------:R-:W-:Y:S01]  /*0700*/  LOP3.LUT R18, R17, 0x40, RZ, 0xfc, !PT ;  /* 0x0000004011127812 */ /* 0x000fe200078efcff */
[----:B------:R-:W-:Y:S01]  /*0710*/  IMAD R9, R28, UR5, R11 ;  /* 0x000000051c097c24 */ /* 0x000fe2000f8e020b */
[C---:B------:R-:W-:Y:S01]  /*0720*/  LOP3.LUT R7, R234.reuse, UR8, RZ, 0xfc, !PT ;  /* 0x00000008ea077c12 */ /* 0x040fe2000f8efcff */
[----:B------:R-:W-:Y:S01]  /*0730*/  VIADD R27, R234, 0x20 ;  /* 0x00000020ea1b7836 */ /* 0x000fe20000000000 */
[----:B------:R-:W-:Y:S07]  /*0740*/  @P3 BRA `(.L_x_235) ;  /* 0x0000000000383947 */ /* 0x000fee0003800000 */
[----:B------:R-:W2:Y:S01]  /*0750*/  LDC.64 R2, c[0x0][0x408] ;  /* 0x00010200ff027b82 */ /* 0x000ea20000000a00 */
[----:B------:R-:W4:Y:S01]  /*0760*/  LDCU UR6, c[0x0][0x440] ;  /* 0x00008800ff0677ac */ /* 0x000f220008000800 */
[----:B------:R-:W-:Y:S01]  /*0770*/  IMAD.MOV.U32 R8, RZ, RZ, R10 ;  /* 0x000000ffff087224 */ /* 0x000fe200078e000a */
[----:B------:R-:W5:Y:S01]  /*0780*/  LDCU.64 UR4, c[0x0][0x3f0] ;  /* 0x00007e00ff0477ac */ /* 0x000f620008000a00 */
[----:B----4-:R-:W-:Y:S02]  /*0790*/  ISETP.GE.AND P5, PT, R17, UR6, PT ;  /* 0x0000000611007c0c */ /* 0x010fe4000bfa6270 */
[----:B------:R-:W-:Y:S01]  /*07a0*/  ISETP.GE.AND P4, PT, R18, UR6, PT ;  /* 0x0000000612007c0c */ /* 0x000fe2000bf86270 */
[----:B--2---:R-:W-:Y:S02]  /*07b0*/  IMAD R0, R2, UR9, RZ ;  /* 0x0000000902007c24 */ /* 0x004fe4000f8e02ff */
[----:B------:R-:W-:-:S04]  /*07c0*/  IMAD.WIDE.U32 R4, R7, R2, R8 ;  /* 0x0000000207047225 */ /* 0x000fc800078e0008 */
[----:B------:R-:W-:Y:S01]  /*07d0*/  IMAD R3, R7, R3, R0 ;  /* 0x0000000307037224 */ /* 0x000fe200078e0200 */
[----:B-----5:R-:W-:-:S04]  /*07e0*/  LEA R2, P3, R4, UR4, 0x1 ;  /* 0x0000000404027c11 */ /* 0x020fc8000f8608ff */
[----:B------:R-:W-:-:S04]  /*07f0*/  IADD3 R3, PT, PT, R5, R3, RZ ;  /* 0x0000000305037210 */ /* 0x000fc80007ffe0ff */
[----:B------:R-:W-:-:S05]  /*0800*/  LEA.HI.X R3, R4, UR5, R3, 0x1, P3 ;  /* 0x0000000504037c11 */ /* 0x000fca00098f0c03 */
[----:B------:R2:W-:Y:S04]  /*0810*/  @!P5 STG.E.128 desc[UR14][R2.64], RZ ;  /* 0x000000ff0200d986 */ /* 0x0005e8000c101d0e */
[----:B------:R2:W-:Y:S02]  /*0820*/  @!P4 STG.E.128 desc[UR14][R2.64+0x80], RZ ;  /* 0x000080ff0200c986 */ /* 0x0005e4000c101d0e */
.L_x_235:
[----:B------:R-:W-:Y:S05]  /*0830*/  BSYNC.RECONVERGENT B0 ;  /* 0x0000000000007941 */ /* 0x000fea0003800200 */
.L_x_234:
[----:B------:R-:W-:Y:S01]  /*0840*/  BSSY.RECONVERGENT B0, `(.L_x_236) ;  /* 0x0000015000007945 */ /* 0x000fe20003800200 */
[----:B------:R-:W-:Y:S02]  /*0850*/  ISETP.GE.AND P3, PT, R27, R12, PT ;  /* 0x0000000c1b00720c */ /* 0x000fe40003f66270 */
[----:B------:R-:W-:Y:S01]  /*0860*/  IADD3 R26, PT, PT, R234, 0x30, RZ ;  /* 0x00000030ea1a7810 */ /* 0x000fe20007ffe0ff */
[----:B------:R-:W-:Y:S05]  /*0870*/  @P0 BRA `(.L_x_237) ;  /* 0x0000000000440947 */ /* 0x000fea0003800000 */
[----:B------:R-:W4:Y:S01]  /*0880*/  LDCU.64 UR6, c[0x0][0x408] ;  /* 0x00008100ff0677ac */ /* 0x000f220008000a00 */
[----:B------:R-:W-:Y:S01]  /*0890*/  IADD3 R6, P0, PT, R7, 0x10, RZ ;  /* 0x0000001007067810 */ /* 0x000fe20007f1e0ff */
[----:B--2---:R-:W-:Y:S01]  /*08a0*/  IMAD.MOV.U32 R2, RZ, RZ, R10 ;  /* 0x000000ffff027224 */ /* 0x004fe200078e000a */
[----:B------:R-:W-:Y:S01]  /*08b0*/  MOV R3, R9 ;  /* 0x0000000900037202 */ /* 0x000fe20000000f00 */
[----:B------:R-:W2:Y:S02]  /*08c0*/  LDCU UR10, c[0x0][0x440] ;  /* 0x00008800ff0a77ac */ /* 0x000ea40008000800 */
[----:B------:R-:W-:Y:S01]  /*08d0*/  IMAD.X R0, RZ, RZ, UR9, P0 ;  /* 0x00000009ff007e24 */ /* 0x000fe200080e06ff */
[----:B------:R-:W5:Y:S03]  /*08e0*/  LDCU.64 UR4, c[0x0][0x3f0] ;  /* 0x00007e00ff0477ac */ /* 0x000f660008000a00 */
[----:B----4-:R-:W-:-:S02]  /*08f0*/  IMAD R0, R0, UR6, RZ ;  /* 0x0000000600007c24 */ /* 0x010fc4000f8e02ff */
[----:B------:R-:W-:Y:S01]  /*0900*/  IMAD.WIDE.U32 R4, R6, UR6, R2 ;  /* 0x0000000606047c25 */ /* 0x000fe2000f8e0002 */
[----:B--2---:R-:W-:-:S03]  /*0910*/  ISETP.GE.AND P4, PT, R17, UR10, PT ;  /* 0x0000000a11007c0c */ /* 0x004fc6000bf86270 */
[----:B------:R-:W-:Y:S01]  /*0920*/  IMAD R6, R6, UR7, R0 ;  /* 0x0000000706067c24 */ /* 0x000fe2000f8e0200 */
[----:B------:R-:W-:Y:S02]  /*0930*/  ISETP.GE.AND P0, PT, R18, UR10, PT ;  /* 0x0000000a12007c0c */ /* 0x000fe4000bf06270 */
[----:B-----5:R-:W-:Y:S01]  /*0940*/  LEA R2, P5, R4, UR4, 0x1 ;  /* 0x0000000404027c11 */ /* 0x020fe2000f8a08ff */
[----:B------:R-:W-:-:S05]  /*0950*/  IMAD.IADD R6, R5, 0x1, R6 ;  /* 0x0000000105067824 */ /* 0x000fca00078e0206 */
[----:B------:R-:W-:-:S05]  /*0960*/  LEA.HI.X R3, R4, UR5, R6, 0x1, P5 ;  /* 0x0000000504037c11 */ /* 0x000fca000a8f0c06 */
[----:B------:R4:W-:Y:S04]  /*0970*/  @!P4 STG.E.128 desc[UR14][R2.64], RZ ;  /* 0x000000ff0200c986 */ /* 0x0009e8000c101d0e */
[----:B------:R4:W-:Y:S02]  /*0980*/  @!P0 STG.E.128 desc[UR14][R2.64+0x80], RZ ;  /* 0x000080ff02008986 */ /* 0x0009e4000c101d0e */
.L_x_237:
[----:B------:R-:W-:Y:S05]  /*0990*/  BSYNC.RECONVERGENT B0 ;  /* 0x0000000000007941 */ /* 0x000fea0003800200 */
.L_x_236:
[----:B------:R-:W-:Y:S01]  /*09a0*/  BSSY.RECONVERGENT B0, `(.L_x_238) ;  /* 0x0000015000007945 */ /* 0x000fe20003800200 */
[----:B------:R-:W-:Y:S02]  /*09b0*/  ISETP.GE.AND P0, PT, R26, R12, PT ;  /* 0x0000000c1a00720c */ /* 0x000fe40003f06270 */
[----:B------:R-:W-:Y:S01]  /*09c0*/  IADD3 R24, PT, PT, R234, 0x40, RZ ;  /* 0x00000040ea187810 */ /* 0x000fe20007ffe0ff */
[----:B------:R-:W-:Y:S05]  /*09d0*/  @P3 BRA `(.L_x_239) ;  /* 0x0000000000443947 */ /* 0x000fea0003800000 */
[----:B------:R-:W5:Y:S01]  /*09e0*/  LDCU.64 UR6, c[0x0][0x408] ;  /* 0x00008100ff0677ac */ /* 0x000f620008000a00 */
[----:B------:R-:W-:Y:S01]  /*09f0*/  IADD3 R6, P3, PT, R7, 0x20, RZ ;  /* 0x0000002007067810 */ /* 0x000fe20007f7e0ff */
[----:B--2-4-:R-:W-:Y:S01]  /*0a00*/  IMAD.MOV.U32 R2, RZ, RZ, R10 ;  /* 0x000000ffff027224 */ /* 0x014fe200078e000a */
[----:B------:R-:W-:Y:S01]  /*0a10*/  MOV R3, R9 ;  /* 0x0000000900037202 */ /* 0x000fe20000000f00 */
[----:B------:R-:W2:Y:S02]  /*0a20*/  LDCU UR10, c[0x0][0x440] ;  /* 0x00008800ff0a77ac */ /* 0x000ea40008000800 */
[----:B------:R-:W-:Y:S01]  /*0a30*/  IMAD.X R0, RZ, RZ, UR9, P3 ;  /* 0x00000009ff007e24 */ /* 0x000fe200098e06ff */
[----:B------:R-:W4:Y:S03]  /*0a40*/  LDCU.64 UR4, c[0x0][0x3f0] ;  /* 0x00007e00ff0477ac */ /* 0x000f260008000a00 */
[----:B-----5:R-:W-:-:S02]  /*0a50*/  IMAD R0, R0, UR6, RZ ;  /* 0x0000000600007c24 */ /* 0x020fc4000f8e02ff */
[----:B------:R-:W-:Y:S01]  /*0a60*/  IMAD.WIDE.U32 R4, R6, UR6, R2 ;  /* 0x0000000606047c25 */ /* 0x000fe2000f8e0002 */
[----:B--2---:R-:W-:-:S03]  /*0a70*/  ISETP.GE.AND P4, PT, R17, UR10, PT ;  /* 0x0000000a11007c0c */ /* 0x004fc6000bf86270 */
[----:B------:R-:W-:Y:S01]  /*0a80*/  IMAD R6, R6, UR7, R0 ;  /* 0x0000000706067c24 */ /* 0x000fe2000f8e0200 */
[----:B------:R-:W-:Y:S02]  /*0a90*/  ISETP.GE.AND P3, PT, R18, UR10, PT ;  /* 0x0000000a12007c0c */ /* 0x000fe4000bf66270 */
[----:B----4-:R-:W-:Y:S01]  /*0aa0*/  LEA R2, P5, R4, UR4, 0x1 ;  /* 0x0000000404027c11 */ /* 0x010fe2000f8a08ff */
[----:B------:R-:W-:-:S05]  /*0ab0*/  IMAD.IADD R6, R5, 0x1, R6 ;  /* 0x0000000105067824 */ /* 0x000fca00078e0206 */
[----:B------:R-:W-:-:S05]  /*0ac0*/  LEA.HI.X R3, R4, UR5, R6, 0x1, P5 ;  /* 0x0000000504037c11 */ /* 0x000fca000a8f0c06 */
[----:B------:R2:W-:Y:S04]  /*0ad0*/  @!P4 STG.E.128 desc[UR14][R2.64], RZ ;  /* 0x000000ff0200c986 */ /* 0x0005e8000c101d0e */
[----:B------:R2:W-:Y:S02]  /*0ae0*/  @!P3 STG.E.128 desc[UR14][R2.64+0x80], RZ ;  /* 0x000080ff0200b986 */ /* 0x0005e4000c101d0e */
.L_x_239:
[----:B------:R-:W-:Y:S05]  /*0af0*/  BSYNC.RECONVERGENT B0 ;  /* 0x0000000000007941 */ /* 0x000fea0003800200 */
.L_x_238:
        /* <DEDUP_REMOVED lines=21> */
.L_x_241:
[----:B------:R-:W-:Y:S05]  /*0c50*/  BSYNC.RECONVERGENT B0 ;  /* 0x0000000000007941 */ /* 0x000fea0003800200 */
.L_x_240:
[----:B------:R-:W-:Y:S01]  /*0c60*/  BSSY.RECONVERGENT B0, `(.L_x_242) ;  /* 0x0000017000007945 */ /* 0x000fe20003800200 */
[----:B------:R-:W-:Y:S01]  /*0c70*/  ISETP.GE.AND P0, PT, R22, R12, PT ;  /* 0x0000000c1600720c */ /* 0x000fe20003f06270 */
[----:B---3--:R-:W-:Y:S01]  /*0c80*/  IMAD R15, R20, R15, RZ ;  /* 0x0000000f140f7224 */ /* 0x008fe200078e02ff */
[C---:B------:R-:W-:Y:S02]  /*0c90*/  IADD3 R21, PT, PT, R234.reuse, 0x60, RZ ;  /* 0x00000060ea157810 */ /* 0x040fe40007ffe0ff */
[----:B------:R-:W-:Y:S01]  /*0ca0*/  IADD3 R23, PT, PT, R234, 0x70, RZ ;  /* 0x00000070ea177810 */ /* 0x000fe20007ffe0ff */
[----:B------:R-:W-:Y:S05]  /*0cb0*/  @P3 BRA `(.L_x_243) ;  /* 0x0000000000443947 */ /* 0x000fea0003800000 */
[----:B------:R-:W3:Y:S01]  /*0cc0*/  LDCU.64 UR6, c[0x0][0x408] ;  /* 0x00008100ff0677ac */ /* 0x000ee20008000a00 */
[----:B------:R-:W-:Y:S01]  /*0cd0*/  IADD3 R6, P3, PT, R7, 0x40, RZ ;  /* 0x0000004007067810 */ /* 0x000fe20007f7e0ff */
[----:B--2-4-:R-:W-:Y:S01]  /*0ce0*/  IMAD.MOV.U32 R2, RZ, RZ, R10 ;  /* 0x000000ffff027224 */ /* 0x014fe200078e000a */
[----:B------:R-:W-:Y:S01]  /*0cf0*/  MOV R3, R9 ;  /* 0x0000000900037202 */ /* 0x000fe20000000f00 */
[----:B------:R-:W2:Y:S02]  /*0d00*/  LDCU UR10, c[0x0][0x440] ;  /* 0x00008800ff0a77ac */ /* 0x000ea40008000800 */
[----:B------:R-:W-:Y:S01]  /*0d10*/  IMAD.X R0, RZ, RZ, UR9, P3 ;  /* 0x00000009ff007e24 */ /* 0x000fe200098e06ff */
[----:B------:R-:W4:Y:S03]  /*0d20*/  LDCU.64 UR4, c[0x0][0x3f0] ;  /* 0x00007e00ff0477ac */ /* 0x000f260008000a00 */
[----:B---3--:R-:W-:-:S02]  /*0d30*/  IMAD R0, R0, UR6, RZ ;  /* 0x0000000600007c24 */ /* 0x008fc4000f8e02ff */
        /* <DEDUP_REMOVED lines=9> */
.L_x_243:
[----:B------:R-:W-:Y:S05]  /*0dd0*/  BSYNC.RECONVERGENT B0 ;  /* 0x0000000000007941 */ /* 0x000fea0003800200 */
.L_x_242:
[----:B-1----:R-:W-:Y:S01]  /*0de0*/  IMAD R13, R28, R13, RZ ;  /* 0x0000000d1c0d7224 */ /* 0x002fe200078e02ff */
[----:B------:R-:W-:Y:S01]  /*0df0*/  SEL R15, R15, R29, !P2 ;  /* 0x0000001d0f0f7207 */ /* 0x000fe20005000000 */
[----:B------:R-:W-:Y:S01]  /*0e00*/  BSSY.RECONVERGENT B0, `(.L_x_244) ;  /* 0x0000017000007945 */ /* 0x000fe20003800200 */
[----:B------:R-:W-:Y:S01]  /*0e10*/  ISETP.GE.AND P5, PT, R21, R12, PT ;  /* 0x0000000c1500720c */ /* 0x000fe20003fa6270 */
[----:B------:R-:W-:Y:S01]  /*0e20*/  @!P6 IMAD R13, R20, R16, R13 ;  /* 0x00000010140de224 */ /* 0x000fe200078e020d */
[----:B------:R-:W-:Y:S02]  /*0e30*/  ISETP.GE.AND P4, PT, R23, R12, PT ;  /* 0x0000000c1700720c */ /* 0x000fe40003f86270 */
[----:B------:R-:W-:Y:S01]  /*0e40*/  SHF.R.S32.HI R16, RZ, 0x1f, R15 ;  /* 0x0000001fff107819 */ /* 0x000fe2000001140f */
[----:B------:R-:W-:Y:S10]  /*0e50*/  @P0 BRA `(.L_x_245) ;  /* 0x0000000000440947 */ /* 0x000ff40003800000 */
[----:B------:R-:W1:Y:S01]  /*0e60*/  LDCU.64 UR6, c[0x0][0x408] ;  /* 0x00008100ff0677ac */ /* 0x000e620008000a00 */
[----:B------:R-:W-:Y:S01]  /*0e70*/  IADD3 R6, P0, PT, R7, 0x50, RZ ;  /* 0x0000005007067810 */ /* 0x000fe20007f1e0ff */
[----:B--234-:R-:W-:Y:S01]  /*0e80*/  IMAD.MOV.U32 R2, RZ, RZ, R10 ;  /* 0x000000ffff027224 */ /* 0x01cfe200078e000a */
        /* <DEDUP_REMOVED lines=12> */
[----:B------:R1:W-:Y:S04]  /*0f50*/  @!P2 STG.E.128 desc[UR14][R2.64], RZ ;  /* 0x000000ff0200a986 */ /* 0x0003e8000c101d0e */
[----:B------:R1:W-:Y:S02]  /*0f60*/  @!P0 STG.E.128 desc[UR14][R2.64+0x80], RZ ;  /* 0x000080ff02008986 */ /* 0x0003e4000c101d0e */
.L_x_245:
[----:B------:R-:W-:Y:S05]  /*0f70*/  BSYNC.RECONVERGENT B0 ;  /* 0x0000000000007941 */ /* 0x000fea0003800200 */
.L_x_244:
        /* <DEDUP_REMOVED lines=19> */
.L_x_247:
[----:B------:R-:W-:Y:S05]  /*10b0*/  BSYNC.RECONVERGENT B0 ;  /* 0x0000000000007941 */ /* 0x000fea0003800200 */
.L_x_246:
        /* <DEDUP_REMOVED lines=19> */
.L_x_249:
[----:B------:R-:W-:Y:S05]  /*11f0*/  BSYNC.RECONVERGENT B0 ;  /* 0x0000000000007941 */ /* 0x000fea0003800200 */
.L_x_248:
        /* <DEDUP_REMOVED lines=19> */
.L_x_251:
[----:B------:R-:W-:Y:S05]  /*1330*/  BSYNC.RECONVERGENT B0 ;  /* 0x0000000000007941 */ /* 0x000fea0003800200 */
.L_x_250:
        /* <DEDUP_REMOVED lines=15> */
.L_x_253:
[----:B------:R-:W-:Y:S05]  /*1430*/  BSYNC.RECONVERGENT B0 ;  /* 0x0000000000007941 */ /* 0x000fea0003800200 */
.L_x_252:
        /* <DEDUP_REMOVED lines=10> */
.L_x_255:
[----:B------:R-:W-:Y:S05]  /*14e0*/  BSYNC.RECONVERGENT B0 ;  /* 0x0000000000007941 */ /* 0x000fea0003800200 */
.L_x_254:
        /* <DEDUP_REMOVED lines=10> */
.L_x_257:
[----:B------:R-:W-:Y:S05]  /*1590*/  BSYNC.RECONVERGENT B0 ;  /* 0x0000000000007941 */ /* 0x000fea0003800200 */
.L_x_256:
        /* <DEDUP_REMOVED lines=10> */
.L_x_259:
[----:B------:R-:W-:Y:S05]  /*1640*/  BSYNC.RECONVERGENT B0 ;  /* 0x0000000000007941 */ /* 0x000fea0003800200 */
.L_x_258:
        /* <DEDUP_REMOVED lines=10> */
.L_x_261:
[----:B------:R-:W-:Y:S05]  /*16f0*/  BSYNC.RECONVERGENT B0 ;  /* 0x0000000000007941 */ /* 0x000fea0003800200 */
.L_x_260:
        /* <DEDUP_REMOVED lines=10> */
.L_x_263:
[----:B------:R-:W-:Y:S05]  /*17a0*/  BSYNC.RECONVERGENT B0 ;  /* 0x0000000000007941 */ /* 0x000fea0003800200 */
.L_x_262:
        /* <DEDUP_REMOVED lines=10> */
.L_x_232:
[----:B------:R-:W-:Y:S02]  /*1850*/  ISETP.NE.AND P0, PT, R29, -0x1, PT ;  /* 0xffffffff1d00780c */ /* 0x000fe40003f05270 */
[----:B------:R-:W-:-:S11]  /*1860*/  ISETP.NE.AND P2, PT, R11, -0x1, PT ;  /* 0xffffffff0b00780c */ /* 0x000fd60003f45270 */
[----:B------:R-:W2:Y:S08]  /*1870*/  @!P0 LDC.64 R6, c[0x0][0x398] ;  /* 0x0000e600ff068b82 */ /* 0x000eb00000000a00 */
[----:B------:R-:W3:Y:S01]  /*1880*/  @P0 LDC.64 R8, c[0x0][0x3b0] ;  /* 0x0000ec00ff080b82 */ /* 0x000ee20000000a00 */
[----:B--2---:R-:W-:-:S04]  /*1890*/  @!P0 IMAD.WIDE.U32 R4, R20, R6, RZ ;  /* 0x0000000614048225 */ /* 0x004fc800078e00ff */
[----:B------:R-:W-:Y:S01]  /*18a0*/  @!P0 IMAD R16, R20, R7, R5 ;  /* 0x0000000714108224 */ /* 0x000fe200078e0205 */
[----:B------:R-:W-:Y:S01]  /*18b0*/  @!P0 MOV R13, R4 ;  /* 0x00000004000d8202 */ /* 0x000fe20000000f00 */
[----:B---3--:R-:W-:-:S04]  /*18c0*/  @P0 IMAD.WIDE.U32 R2, R29, R8, RZ ;  /* 0x000000081d020225 */ /* 0x008fc800078e00ff */
[----:B------:R-:W-:Y:S01]  /*18d0*/  @P0 IMAD R16, R29, R9, R3 ;  /* 0x000000091d100224 */ /* 0x000fe200078e0203 */
[----:B------:R-:W-:Y:S01]  /*18e0*/  @P0 MOV R13, R2 ;  /* 0x00000002000d0202 */ /* 0x000fe20000000f00 */
[----:B------:R-:W-:Y:S06]  /*18f0*/  @P2 BRA `(.L_x_264) ;  /* 0x0000000000342947 */ /* 0x000fec0003800000 */
[----:B------:R-:W2:Y:S01]  /*1900*/  LDCU.64 UR4, c[0x0][0x3b8] ;  /* 0x00007700ff0477ac */ /* 0x000ea20008000a00 */
[----:B------:R-:W-:Y:S01]  /*1910*/  SHF.R.S32.HI R0, RZ, 0x1f, R10 ;  /* 0x0000001fff007819 */ /* 0x000fe2000001140a */
[----:B------:R-:W3:Y:S01]  /*1920*/  LDCU.64 UR6, c[0x0][0x3a0] ;  /* 0x00007400ff0677ac */ /* 0x000ee20008000a00 */
[----:B--2---:R-:W-:Y:S02]  /*1930*/  MOV R54, UR4 ;  /* 0x0000000400367c02 */ /* 0x004fe40008000f00 */
[----:B------:R-:W-:-:S03]  /*1940*/  MOV R55, UR5 ;  /* 0x0000000500377c02 */ /* 0x000fc60008000f00 */
[-C--:B------:R-:W-:Y:S02]  /*1950*/  IMAD R0, R0, R54.reuse, RZ ;  /* 0x0000003600007224 */ /* 0x080fe400078e02ff */
[----:B------:R-:W-:-:S04]  /*1960*/  IMAD.WIDE.U32 R2, R10, R54, RZ ;  /* 0x000000360a027225 */ /* 0x000fc800078e00ff */
[----:B------:R-:W-:-:S05]  /*1970*/  IMAD R0, R10, R55, R0 ;  /* 0x000000370a007224 */ /* 0x000fca00078e0200 */
[----:B------:R-:W-:-:S03]  /*1980*/  IADD3 R3, PT, PT, R3, R0, RZ ;  /* 0x0000000003037210 */ /* 0x000fc60007ffe0ff */
[----:B---3--:R-:W-:-:S04]  /*1990*/  IMAD.WIDE.U32 R2, R20, UR6, R2 ;  /* 0x0000000614027c25 */ /* 0x008fc8000f8e0002 */
[----:B------:R-:W-:Y:S01]  /*19a0*/  IMAD R7, R20, UR7, R3 ;  /* 0x0000000714077c24 */ /* 0x000fe2000f8e0203 */
[----:B------:R-:W-:Y:S01]  /*19b0*/  MOV R5, R2 ;  /* 0x0000000200057202 */ /* 0x000fe20000000f00 */
[----:B------:R-:W-:Y:S06]  /*19c0*/  BRA `(.L_x_265) ;  /* 0x0000000000187947 */ /* 0x000fec0003800000 */
.L_x_264:
[----:B------:R-:W2:Y:S01]  /*19d0*/  LDC.64 R54, c[0x0][0x3b8] ;  /* 0x0000ee00ff367b82 */ /* 0x000ea20000000a00 */
[----:B------:R-:W-:-:S05]  /*19e0*/  IADD3 R2, PT, PT, R10, R11, RZ ;  /* 0x0000000b0a027210 */ /* 0x000fca0007ffe0ff */
[C---:B--2---:R-:W-:Y:S02]  /*19f0*/  IMAD R0, R2.reuse, R55, RZ ;  /* 0x0000003702007224 */ /* 0x044fe400078e02ff */
[----:B------:R-:W-:-:S05]  /*1a00*/  IMAD.WIDE.U32 R2, R2, R54, RZ ;  /* 0x0000003602027225 */ /* 0x000fca00078e00ff */
[----:B------:R-:W-:Y:S02]  /*1a10*/  IADD3 R7, PT, PT, R3, R0, RZ ;  /* 0x0000000003077210 */ /* 0x000fe40007ffe0ff */
[----:B------:R-:W-:-:S07]  /*1a20*/  MOV R5, R2 ;  /* 0x0000000200057202 */ /* 0x000fce0000000f00 */
.L_x_265:
[----:B------:R-:W2:Y:S01]  /*1a30*/  LDC R6, c[0x0][0x3e8] ;  /* 0x0000fa00ff067b82 */ /* 0x000ea20000000800 */
[----:B------:R-:W-:Y:S02]  /*1a40*/  IABS R8, R28 ;  /* 0x0000001c00087213 */ /* 0x000fe40000000000 */
[----:B--2---:R-:W-:-:S04]  /*1a50*/  IABS R4, R6 ;  /* 0x0000000600047213 */ /* 0x004fc80000000000 */
[----:B------:R-:W2:Y:S08]  /*1a60*/  I2F.RP R2, R4 ;  /* 0x0000000400027306 */ /* 0x000eb00000209400 */
[----:B--2---:R-:W2:Y:S02]  /*1a70*/  MUFU.RCP R2, R2 ;  /* 0x0000000200027308 */ /* 0x004ea40000001000 */
[----:B--2---:R-:W-:-:S06]  /*1a80*/  VIADD R2, R2, 0xffffffe ;  /* 0x0ffffffe02027836 */ /* 0x004fcc0000000000 */
[----:B------:R-:W2:Y:S02]  /*1a90*/  F2I.FTZ.U32.TRUNC.NTZ R3, R2 ;  /* 0x0000000200037305 */ /* 0x000ea4000021f000 */
[----:B--2---:R-:W-:Y:S01]  /*1aa0*/  IMAD.MOV R0, RZ, RZ, -R3 ;  /* 0x000000ffff007224 */ /* 0x004fe200078e0a03 */
        /* <DEDUP_REMOVED lines=32> */
.L_x_266:
[----:B------:R-:W2:Y:S01]  /*1cb0*/  LDC.64 R14, c[0x0][0x3c0] ;  /* 0x0000f000ff0e7b82 */ /* 0x000ea20000000a00 */
[----:B------:R-:W-:-:S05]  /*1cc0*/  IADD3 R0, PT, PT, R10, R11, RZ ;  /* 0x0000000b0a007210 */ /* 0x000fca0007ffe0ff */
[C---:B--2---:R-:W-:Y:S02]  /*1cd0*/  IMAD R4, R0.reuse, R15, RZ ;  /* 0x0000000f00047224 */ /* 0x044fe400078e02ff */
[----:B------:R-:W-:-:S05]  /*1ce0*/  IMAD.WIDE.U32 R2, R0, R14, RZ ;  /* 0x0000000e00027225 */ /* 0x000fca00078e00ff */
[----:B------:R-:W-:Y:S02]  /*1cf0*/  IADD3 R4, PT, PT, R3, R4, RZ ;  /* 0x0000000403047210 */ /* 0x000fe40007ffe0ff */
[----:B------:R-:W-:-:S07]  /*1d00*/  MOV R6, R2 ;  /* 0x0000000200067202 */ /* 0x000fce0000000f00 */
.L_x_267:
[----:B------:R-:W-:Y:S01]  /*1d10*/  IMAD.SHL.U32 R10, R234, 0x8, RZ ;  /* 0x00000008ea0a7824 */ /* 0x000fe200078e00ff */
[----:B------:R-:W-:Y:S01]  /*1d20*/  SHF.R.U32.HI R17, RZ, 0x3, R234 ;  /* 0x00000003ff117819 */ /* 0x000fe200000116ea */
[----:B------:R-:W2:Y:S01]  /*1d30*/  LDCU.128 UR4, c[0x0][0x3d0] ;  /* 0x00007a00ff0477ac */ /* 0x000ea20008000c00 */
[----:B------:R-:W-:Y:S01]  /*1d40*/  VIADD R11, R12, -UR10 ;  /* 0x8000000a0c0b7c36 */ /* 0x000fe20008000000 */
[----:B------:R-:W3:Y:S01]  /*1d50*/  S2UR UR17, SR_CgaCtaId ;  /* 0x00000000001179c3 */ /* 0x000ee20000008800 */
[----:B------:R-:W-:Y:S01]  /*1d60*/  LOP3.LUT R230, R10, 0x38, RZ, 0xc0, !PT ;  /* 0x000000380ae67812 */ /* 0x000fe200078ec0ff */
[C---:B------:R-:W-:Y:S01]  /*1d70*/  VIADD R0, R17.reuse, 0x40 ;  /* 0x0000004011007836 */ /* 0x040fe20000000000 */
[----:B------:R-:W4:Y:S01]  /*1d80*/  LDCU.64 UR12, c[0x0][0x388] ;  /* 0x00007100ff0c77ac */ /* 0x000f220008000a00 */
[----:B------:R5:W-:Y:S01]  /*1d90*/  STL [R1+0x30], R10 ;  /* 0x0000300a01007387 */ /* 0x000be20000100800 */
[----:B------:R-:W-:Y:S01]  /*1da0*/  IADD3 R2, P0, PT, R230, R5, RZ ;  /* 0x00000005e6027210 */ /* 0x000fe20007f1e0ff */
[----:B------:R-:W-:Y:S01]  /*1db0*/  BSSY.RECONVERGENT B0, `(.L_x_268) ;  /* 0x000004d000007945 */ /* 0x000fe20003800200 */
[-C--:B------:R-:W-:Y:S01]  /*1dc0*/  ISETP.GE.AND P3, PT, R0, R11.reuse, PT ;  /* 0x0000000b0000720c */ /* 0x080fe20003f66270 */
[C---:B------:R-:W-:Y:S01]  /*1dd0*/  VIADD R0, R17.reuse, 0x60 ;  /* 0x0000006011007836 */ /* 0x040fe20000000000 */
[----:B------:R-:W1:Y:S01]  /*1de0*/  LDCU.64 UR10, c[0x0][0x390] ;  /* 0x00007200ff0a77ac */ /* 0x000e620008000a00 */
[----:B------:R-:W-:Y:S01]  /*1df0*/  IMAD.X R3, RZ, RZ, R7, P0 ;  /* 0x000000ffff037224 */ /* 0x000fe200000e0607 */
[C---:B------:R-:W-:Y:S01]  /*1e00*/  IADD3 R7, PT, PT, R17.reuse, 0x50, RZ ;  /* 0x0000005011077810 */ /* 0x040fe20007ffe0ff */
[----:B------:R1:W-:Y:S01]  /*1e10*/  STL [R1+0x48], R11 ;  /* 0x0000480b01007387 */ /* 0x0003e20000100800 */
[----:B------:R-:W-:Y:S01]  /*1e20*/  IADD3 R6, P0, PT, R230, R6, RZ ;  /* 0x00000006e6067210 */ /* 0x000fe20007f1e0ff */
[----:B------:R-:W-:Y:S01]  /*1e30*/  IMAD.WIDE.U32 R2, R17, R54, R2 ;  /* 0x0000003611027225 */ /* 0x000fe200078e0002 */
[-C--:B------:R-:W-:Y:S01]  /*1e40*/  ISETP.GE.AND P2, PT, R7, R11.reuse, PT ;  /* 0x0000000b0700720c */ /* 0x080fe20003f46270 */
[----:B------:R-:W3:Y:S01]  /*1e50*/  LDCU.64 UR8, c[0x0][0x3c8] ;  /* 0x00007900ff0877ac */ /* 0x000ee20008000a00 */
[----:B------:R-:W-:Y:S01]  /*1e60*/  ISETP.GE.AND P1, PT, R0, R11, PT ;  /* 0x0000000b0000720c */ /* 0x000fe20003f26270 */
[----:B------:R-:W-:Y:S01]  /*1e70*/  IMAD.X R7, RZ, RZ, R4, P0 ;  /* 0x000000ffff077224 */ /* 0x000fe200000e0604 */
[----:B------:R-:W-:Y:S01]  /*1e80*/  SHF.R.S32.HI R0, RZ, 0x1f, R8 ;  /* 0x0000001fff007819 */ /* 0x000fe20000011408 */
[C---:B------:R-:W-:Y:S01]  /*1e90*/  IMAD R5, R17.reuse, R55, R3 ;  /* 0x0000003711057224 */ /* 0x040fe200078e0203 */
[----:B------:R-:W-:Y:S01]  /*1ea0*/  LOP3.LUT R238, R10, 0x1e00, RZ, 0xc0, !PT ;  /* 0x00001e000aee7812 */ /* 0x000fe200078ec0ff */
[----:B------:R-:W-:Y:S01]  /*1eb0*/  IMAD.MOV.U32 R4, RZ, RZ, R2 ;  /* 0x000000ffff047224 */ /* 0x000fe200078e0002 */
[----:B------:R-:W-:Y:S01]  /*1ec0*/  LOP3.LUT R170, R230, 0x40, RZ, 0xfc, !PT ;  /* 0x00000040e6aa7812 */ /* 0x000fe200078efcff */
[C---:B------:R-:W-:Y:S01]  /*1ed0*/  IMAD.WIDE.U32 R2, R17.reuse, R14, R6 ;  /* 0x0000000e11027225 */ /* 0x040fe200078e0006 */
[----:B------:R-:W-:-:S03]  /*1ee0*/  IADD3 R19, PT, PT, R17, 0x10, RZ ;  /* 0x0000001011137810 */ /* 0x000fc60007ffe0ff */
[C---:B--2---:R-:W-:Y:S02]  /*1ef0*/  IMAD R6, R0.reuse, UR4, RZ ;  /* 0x0000000400067c24 */ /* 0x044fe4000f8e02ff */
[----:B------:R-:W-:Y:S01]  /*1f00*/  IMAD R9, R0, UR6, RZ ;  /* 0x0000000600097c24 */ /* 0x000fe2000f8e02ff */
[----:B------:R-:W-:Y:S01]  /*1f10*/  LOP3.LUT R0, R10, 0x1f8, RZ, 0xc0, !PT ;  /* 0x000001f80a007812 */ /* 0x000fe200078ec0ff */
[----:B------:R-:W-:Y:S02]  /*1f20*/  IMAD R3, R17, R15, R3 ;  /* 0x0000000f11037224 */ /* 0x000fe400078e0203 */
[----:B-----5:R-:W-:Y:S01]  /*1f30*/  IMAD R10, R8, UR5, R6 ;  /* 0x00000005080a7c24 */ /* 0x020fe2000f8e0206 */
        /* <DEDUP_REMOVED lines=8> */
[----:B----4-:R-:W-:Y:S01]  /*1fc0*/  LEA R173, P5, R6, UR12, 0x1 ;  /* 0x0000000c06ad7c11 */ /* 0x010fe2000f8a08ff */
[----:B------:R-:W-:-:S02]  /*1fd0*/  USHF.L.U32 UR6, UR16, 0x7, URZ ;  /* 0x0000000710067899 */ /* 0x000fc400080006ff */
[----:B------:R-:W-:Y:S01]  /*1fe0*/  IMAD.IADD R3, R3, 0x1, R5 ;  /* 0x0000000103037824 */ /* 0x000fe200078e0205 */
[----:B-1----:R-:W-:Y:S01]  /*1ff0*/  LEA R21, P4, R2, UR10, 0x1 ;  /* 0x0000000a02157c11 */ /* 0x002fe2000f8808ff */
[----:B------:R1:W-:Y:S01]  /*2000*/  STL [R1+0x8], R173 ;  /* 0x000008ad01007387 */ /* 0x0003e20000100800 */
[----:B------:R-:W-:Y:S01]  /*2010*/  LEA.HI.X R171, R6, UR13, R0, 0x1, P5 ;  /* 0x0000000d06ab7c11 */ /* 0x000fe2000a8f0c00 */
[----:B------:R-:W-:Y:S01]  /*2020*/  IMAD.X R5, RZ, RZ, R16, P0 ;  /* 0x000000ffff057224 */ /* 0x000fe200000e0610 */
[----:B------:R-:W-:Y:S01]  /*2030*/  LEA.HI.X R20, R2, UR11, R3, 0x1, P4 ;  /* 0x0000000b02147c11 */ /* 0x000fe2000a0f0c03 */
[----:B------:R1:W-:Y:S01]  /*2040*/  STL [R1+0x28], R21 ;  /* 0x0000281501007387 */ /* 0x0003e20000100800 */
[CC--:B------:R-:W-:Y:S01]  /*2050*/  ISETP.GE.AND P0, PT, R17.reuse, R11.reuse, PT ;  /* 0x0000000b1100720c */ /* 0x0c0fe20003f06270 */
[C---:B---3--:R-:W-:Y:S01]  /*2060*/  IMAD.WIDE.U32 R8, R28.reuse, UR8, R4 ;  /* 0x000000081c087c25 */ /* 0x048fe2000f8e0004 */
[----:B------:R-:W-:Y:S01]  /*2070*/  ULEA UR5, UR17, UR5, 0x18 ;  /* 0x0000000511057291 */ /* 0x000fe2000f8ec0ff */
[----:B------:R1:W-:Y:S01]  /*2080*/  STL [R1+0x4], R171 ;  /* 0x000004ab01007387 */ /* 0x0003e20000100800 */
[----:B------:R-:W-:Y:S01]  /*2090*/  USHF.R.U32.HI UR4, URZ, 0x19, UR16 ;  /* 0x00000019ff047899 */ /* 0x000fe20008011610 */
[----:B------:R-:W-:Y:S01]  /*20a0*/  IMAD R7, R28, UR9, R9 ;  /* 0x000000091c077c24 */ /* 0x000fe2000f8e0209 */
[----:B------:R-:W-:Y:S01]  /*20b0*/  LOP3.LUT R13, R17, UR6, RZ, 0xfc, !PT ;  /* 0x00000006110d7c12 */ /* 0x000fe2000f8efcff */
[----:B------:R1:W-:Y:S01]  /*20c0*/  STL [R1+0x18], R20 ;  /* 0x0000181401007387 */ /* 0x0003e20000100800 */
[----:B------:R-:W-:Y:S01]  /*20d0*/  ISETP.GE.AND P4, PT, R19, R11, PT ;  /* 0x0000000b1300720c */ /* 0x000fe20003f86270 */
[----:B------:R-:W-:Y:S01]  /*20e0*/  VIADD R18, R17, 0x20 ;  /* 0x0000002011127836 */ /* 0x000fe20000000000 */
[----:B------:R-:W-:Y:S01]  /*20f0*/  LEA R238, R238, UR5, 0x1 ;  /* 0x00000005eeee7c11 */ /* 0x000fe2000f8e08ff */
[----:B------:R1:W-:Y:S02]  /*2100*/  STL [R1+0x2c], R170 ;  /* 0x00002caa01007387 */ /* 0x0003e40000100800 */
[----:B------:R-:W-:Y:S08]  /*2110*/  @P0 BRA `(.L_x_269) ;  /* 0x0000000000580947 */ /* 0x000ff00003800000 */
[----:B------:R-:W2:Y:S01]  /*2120*/  LDC.64 R2, c[0x0][0x3b0] ;  /* 0x0000ec00ff027b82 */ /* 0x000ea20000000a00 */
[----:B------:R-:W3:Y:S01]  /*2130*/  LDCU UR8, c[0x0][0x440] ;  /* 0x00008800ff0877ac */ /* 0x000ee20008000800 */
[----:B------:R-:W-:Y:S01]  /*2140*/  IMAD.MOV.U32 R6, RZ, RZ, R8 ;  /* 0x000000ffff067224 */ /* 0x000fe200078e0008 */
[----:B------:R-:W4:Y:S01]  /*2150*/  LDCU.64 UR6, c[0x0][0x380] ;  /* 0x00007000ff0677ac */ /* 0x000f220008000a00 */
[----:B---3--:R-:W-:Y:S02]  /*2160*/  ISETP.GE.AND P5, PT, R230, UR8, PT ;  /* 0x00000008e6007c0c */ /* 0x008fe4000bfa6270 */
[----:B------:R-:W-:Y:S01]  /*2170*/  ISETP.GE.AND P0, PT, R170, UR8, PT ;  /* 0x00000008aa007c0c */ /* 0x000fe2000bf06270 */
[----:B--2---:R-:W-:Y:S02]  /*2180*/  IMAD R0, R2, UR4, RZ ;  /* 0x0000000402007c24 */ /* 0x004fe4000f8e02ff */
[----:B------:R-:W-:-:S04]  /*2190*/  IMAD.WIDE.U32 R4, R13, R2, R6 ;  /* 0x000000020d047225 */ /* 0x000fc800078e0006 */
[----:B------:R-:W-:Y:S01]  /*21a0*/  IMAD R3, R13, R3, R0 ;  /* 0x000000030d037224 */ /* 0x000fe200078e0200 */
[----:B----4-:R-:W-:-:S04]  /*21b0*/  LEA R2, P6, R4, UR6, 0x1 ;  /* 0x0000000604027c11 */ /* 0x010fc8000f8c08ff */
        /* <DEDUP_REMOVED lines=12> */
.L_x_269:
[----:B------:R-:W-:Y:S05]  /*2280*/  BSYNC.RECONVERGENT B0 ;  /* 0x0000000000007941 */ /* 0x000fea0003800200 */
.L_x_268:
        /* <DEDUP_REMOVED lines=9> */
[----:B--2---:R-:W-:Y:S01]  /*2320*/  IMAD.X R2, RZ, RZ, UR4, P4 ;  /* 0x00000004ff027e24 */ /* 0x004fe2000a0e06ff */
[----:B------:R-:W2:Y:S03]  /*2330*/  LDCU.64 UR6, c[0x0][0x380] ;  /* 0x00007000ff0677ac */ /* 0x000ea60008000a00 */
[----:B---3--:R-:W-:-:S02]  /*2340*/  IMAD R2, R2, UR8, RZ ;  /* 0x0000000802027c24 */ /* 0x008fc4000f8e02ff */
[----:B------:R-:W-:Y:S01]  /*2350*/  IMAD.WIDE.U32 R4, R0, UR8, R4 ;  /* 0x0000000800047c25 */ /* 0x000fe2000f8e0004 */
[----:B----4-:R-:W-:-:S03]  /*2360*/  ISETP.GE.AND P5, PT, R230, UR10, PT ;  /* 0x0000000ae6007c0c */ /* 0x010fc6000bfa6270 */
[----:B------:R-:W-:Y:S01]  /*2370*/  IMAD R0, R0, UR9, R2 ;  /* 0x0000000900007c24 */ /* 0x000fe2000f8e0202 */
[----:B------:R-:W-:Y:S02]  /*2380*/  ISETP.GE.AND P4, PT, R170, UR10, PT ;  /* 0x0000000aaa007c0c */ /* 0x000fe4000bf86270 */
[----:B--2---:R-:W-:Y:S01]  /*2390*/  LEA R2, P6, R4, UR6, 0x1 ;  /* 0x0000000604027c11 */ /* 0x004fe2000f8c08ff */
        /* <DEDUP_REMOVED lines=12> */
.L_x_271:
[----:B------:R-:W-:Y:S05]  /*2460*/  BSYNC.RECONVERGENT B0 ;  /* 0x0000000000007941 */ /* 0x000fea0003800200 */
.L_x_270:
[----:B------:R-:W-:Y:S01]  /*2470*/  BSSY.RECONVERGENT B0, `(.L_x_272) ;  /* 0x000001d000007945 */ /* 0x000fe20003800200 */
[----:B------:R-:W-:Y:S02]  /*2480*/  ISETP.GE.AND P4, PT, R16, R11, PT ;  /* 0x0000000b1000720c */ /* 0x000fe40003f86270 */
[----:B------:R-:W-:Y:S01]  /*2490*/  IADD3 R10, PT, PT, R17, 0x70, RZ ;  /* 0x00000070110a7810 */ /* 0x000fe20007ffe0ff */
[----:B------:R-:W-:Y:S05]  /*24a0*/  @P0 BRA `(.L_x_273) ;  /* 0x0000000000640947 */ /* 0x000fea0003800000 */
[----:B------:R-:W4:Y:S01]  /*24b0*/  LDCU.64 UR8, c[0x0][0x3b0] ;  /* 0x00007600ff0877ac */ /* 0x000f220008000a00 */
[----:B------:R-:W-:Y:S01]  /*24c0*/  IADD3 R0, P0, PT, R13, 0x20, RZ ;  /* 0x000000200d007810 */ /* 0x000fe20007f1e0ff */
[----:B------:R-:W-:Y:S01]  /*24d0*/  IMAD.MOV.U32 R4, RZ, RZ, R8 ;  /* 0x000000ffff047224 */ /* 0x000fe200078e0008 */
[----:B------:R-:W-:Y:S01]  /*24e0*/  MOV R5, R7 ;  /* 0x0000000700057202 */ /* 0x000fe20000000f00 */
[----:B------:R-:W5:Y:S02]  /*24f0*/  LDCU UR10, c[0x0][0x440] ;  /* 0x00008800ff0a77ac */ /* 0x000f640008000800 */
[----:B--23--:R-:W-:Y:S01]  /*2500*/  IMAD.X R2, RZ, RZ, UR4, P0 ;  /* 0x00000004ff027e24 */ /* 0x00cfe200080e06ff */
[----:B------:R-:W2:Y:S03]  /*2510*/  LDCU.64 UR6, c[0x0][0x380] ;  /* 0x00007000ff0677ac */ /* 0x000ea60008000a00 */
[----:B----4-:R-:W-:-:S02]  /*2520*/  IMAD R2, R2, UR8, RZ ;  /* 0x0000000802027c24 */ /* 0x010fc4000f8e02ff */
[----:B------:R-:W-:Y:S01]  /*2530*/  IMAD.WIDE.U32 R4, R0, UR8, R4 ;  /* 0x0000000800047c25 */ /* 0x000fe2000f8e0004 */
[----:B-----5:R-:W-:-:S03]  /*2540*/  ISETP.GE.AND P5, PT, R230, UR10, PT ;  /* 0x0000000ae6007c0c */ /* 0x020fc6000bfa6270 */
        /* <DEDUP_REMOVED lines=15> */
.L_x_273:
[----:B------:R-:W-:Y:S05]  /*2640*/  BSYNC.RECONVERGENT B0 ;  /* 0x0000000000007941 */ /* 0x000fea0003800200 */
.L_x_272:
[----:B------:R-:W-:Y:S01]  /*2650*/  LEA.HI.SX32 R53, R176, 0xffffffff, 0x1a ;  /* 0xffffffffb0357811 */ /* 0x000fe200078fd2ff */
[----:B------:R-:W-:Y:S01]  /*2660*/  BSSY.RECONVERGENT B0, `(.L_x_274) ;  /* 0x000001d000007945 */ /* 0x000fe20003800200 */
[----:B------:R-:W-:-:S03]  /*2670*/  ISETP.GE.AND P0, PT, R10, R11, PT ;  /* 0x0000000b0a00720c */ /* 0x000fc60003f06270 */
[----:B------:R-:W-:Y:S01]  /*2680*/  IMAD R11, R53, -0x40, R52 ;  /* 0xffffffc0350b7824 */ /* 0x000fe200078e0234 */
[----:B------:R-:W-:Y:S05]  /*2690*/  @P4 BRA `(.L_x_275) ;  /* 0x0000000000644947 */ /* 0x000fea0003800000 */
[----:B------:R-:W5:Y:S01]  /*26a0*/  LDCU.64 UR8, c[0x0][0x3b0] ;  /* 0x00007600ff0877ac */ /* 0x000f620008000a00 */
[----:B------:R-:W-:Y:S01]  /*26b0*/  IADD3 R0, P4, PT, R13, 0x30, RZ ;  /* 0x000000300d007810 */ /* 0x000fe20007f9e0ff */
[----:B------:R-:W-:Y:S01]  /*26c0*/  IMAD.MOV.U32 R4, RZ, RZ, R8 ;  /* 0x000000ffff047224 */ /* 0x000fe200078e0008 */
[----:B------:R-:W-:Y:S01]  /*26d0*/  MOV R5, R7 ;  /* 0x0000000700057202 */ /* 0x000fe20000000f00 */
[----:B------:R-:W1:Y:S02]  /*26e0*/  LDCU UR10, c[0x0][0x440] ;  /* 0x00008800ff0a77ac */ /* 0x000e640008000800 */
[----:B--234-:R-:W-:Y:S01]  /*26f0*/  IMAD.X R2, RZ, RZ, UR4, P4 ;  /* 0x00000004ff027e24 */ /* 0x01cfe2000a0e06ff */
        /* <DEDUP_REMOVED lines=19> */
.L_x_275:
[----:B------:R-:W-:Y:S05]  /*2830*/  BSYNC.RECONVERGENT B0 ;  /* 0x0000000000007941 */ /* 0x000fea0003800200 */
.L_x_274:
        /* <DEDUP_REMOVED lines=28> */
.L_x_277:
[----:B------:R-:W-:Y:S05]  /*2a00*/  BSYNC.RECONVERGENT B0 ;  /* 0x0000000000007941 */ /* 0x000fea0003800200 */
.L_x_276:
        /* <DEDUP_REMOVED lines=28> */
.L_x_279:
[----:B------:R-:W-:Y:S05]  /*2bd0*/  BSYNC.RECONVERGENT B0 ;  /* 0x0000000000007941 */ /* 0x000fea0003800200 */
.L_x_278:
        /* <DEDUP_REMOVED lines=30> */
.L_x_281:
[----:B------:R-:W-:Y:S05]  /*2dc0*/  BSYNC.RECONVERGENT B0 ;  /* 0x0000000000007941 */ /* 0x000fea0003800200 */
.L_x_280:
[----:B------:R-:W-:Y:S01]  /*2dd0*/  SHF.R.S32.HI R12, RZ, 0x1f, R53 ;  /* 0x0000001fff0c7819 */ /* 0x000fe20000011435 */
[----:B------:R-:W-:Y:S01]  /*2de0*/  IMAD R0, R169, R53, RZ ;  /* 0x00000035a9007224 */ /* 0x000fe200078e02ff */
        /* <DEDUP_REMOVED lines=29> */
.L_x_283:
[----:B------:R-:W-:Y:S05]  /*2fc0*/  BSYNC.RECONVERGENT B0 ;  /* 0x0000000000007941 */ /* 0x000fea0003800200 */
.L_x_282:
        /* <DEDUP_REMOVED lines=20> */
.L_x_285:
[----:B------:R-:W-:Y:S05]  /*3110*/  BSYNC.RECONVERGENT B0 ;  /* 0x0000000000007941 */ /* 0x000fea0003800200 */
.L_x_284:
        /* <DEDUP_REMOVED lines=19> */
.L_x_287:
[----:B------:R-:W-:Y:S05]  /*3250*/  BSYNC.RECONVERGENT B0 ;  /* 0x0000000000007941 */ /* 0x000fea0003800200 */
.L_x_286:
        /* <DEDUP_REMOVED lines=21> */
.L_x_289:
[----:B------:R-:W-:Y:S05]  /*33b0*/  BSYNC.RECONVERGENT B0 ;  /* 0x0000000000007941 */ /* 0x000fea0003800200 */
.L_x_288:
        /* <DEDUP_REMOVED lines=21> */
.L_x_291:
[----:B------:R-:W-:Y:S05]  /*3510*/  BSYNC.RECONVERGENT B0 ;  /* 0x0000000000007941 */ /* 0x000fea0003800200 */
.L_x_290:
[----:B------:R-:W-:Y:S01]  /*3520*/  SHF.L.U32 R183, R234, 0x6, RZ ;  /* 0x00000006eab77819 */ /* 0x000fe200000006ff */
[----:B------:R-:W0:Y:S01]  /*3530*/  LDGDEPBAR ;  /* 0x00000000000079af */ /* 0x000e220000000000 */
[----:B------:R-:W-:Y:S01]  /*3540*/  SHF.L.U64.HI R0, R14, 0x6, R15 ;  /* 0x000000060e007819 */ /* 0x000fe2000001020f */
[----:B------:R-:W-:Y:S01]  /*3550*/  BSSY.RECONVERGENT B0, `(.L_x_292) ;  /* 0x000001d000007945 */ /* 0x000fe20003800200 */
[----:B------:R-:W-:Y:S02]  /*3560*/  LOP3.LUT R8, R230, 0x1c0, R183, 0xf8, !PT ;  /* 0x000001c0e6087812 */ /* 0x000fe400078ef8b7 */
[----:B----4-:R-:W-:Y:S01]  /*3570*/  SHF.L.U32 R2, R14, 0x6, RZ ;  /* 0x000000060e027819 */ /* 0x010fe200000006ff */
[----:B------:R-:W-:Y:S02]  /*3580*/  IMAD R0, R0, R53, RZ ;  /* 0x0000003500007224 */ /* 0x000fe400078e02ff */
[----:B------:R4:W-:Y:S02]  /*3590*/  STL [R1+0x10], R8 ;  /* 0x0000100801007387 */ /* 0x0009e40000100800 */
[----:B------:R-:W-:-:S02]  /*35a0*/  IMAD R0, R12, R2, R0 ;  /* 0x000000020c007224 */ /* 0x000fc400078e0200 */
[----:B------:R-:W-:-:S05]  /*35b0*/  IMAD.WIDE.U32 R2, R2, R53, RZ ;  /* 0x0000003502027225 */ /* 0x000fca00078e00ff */
[----:B------:R-:W-:Y:S01]  /*35c0*/  IADD3 R5, PT, PT, R3, R0, RZ ;  /* 0x0000000003057210 */ /* 0x000fe20007ffe0ff */
[----:B------:R-:W-:-:S04]  /*35d0*/  DEPBAR.LE SB0, 0x0 ;  /* 0x000080000000791a */ /* 0x000fc80000000000 */
[----:B------:R-:W-:Y:S06]  /*35e0*/  BAR.SYNC.DEFER_BLOCKING 0x0 ;  /* 0x0000000000007b1d */ /* 0x000fec0000010000 */
[----:B------:R-:W-:Y:S05]  /*35f0*/  @P6 BRA `(.L_x_293) ;  /* 0x0000000000406947 */ /* 0x000fea0003800000 */
[----:B------:R-:W5:Y:S01]  /*3600*/  LDCU UR4, c[0x0][0x440] ;  /* 0x00008800ff0477ac */ /* 0x000f620008000800 */
[----:B-123--:R-:W-:-:S04]  /*3610*/  LEA R6, P2, R2, R21, 0x1 ;  /* 0x0000001502067211 */ /* 0x00efc800078408ff */
        /* <DEDUP_REMOVED lines=14> */
.L_x_293:
[----:B------:R1:W-:Y:S04]  /*3700*/  STS.128 [R238+0xc000], RZ ;  /* 0x00c000ffee007388 */ /* 0x0003e80000000c00 */
[----:B------:R1:W-:Y:S02]  /*3710*/  STS.128 [R238+0xe000], RZ ;  /* 0x00e000ffee007388 */ /* 0x0003e40000000c00 */
.L_x_294:
[----:B------:R-:W-:Y:S05]  /*3720*/  BSYNC.RECONVERGENT B0 ;  /* 0x0000000000007941 */ /* 0x000fea0003800200 */
.L_x_292:
        /* <DEDUP_REMOVED lines=16> */
[----:B----4-:R-:W-:Y:S01]  /*3830*/  IMAD.IADD R8, R182, 0x1, R0 ;  /* 0x00000001b6087824 */ /* 0x010fe200078e0200 */
        /* <DEDUP_REMOVED lines=18> */
.L_x_296:
[----:B------:R-:W-:Y:S05]  /*3960*/  BSYNC.RECONVERGENT B0 ;  /* 0x0000000000007941 */ /* 0x000fea0003800200 */
.L_x_295:
[----:B------:R3:W-:Y:S01]  /*3970*/  @P4 STS.128 [R238+0xd000], RZ ;  /* 0x00d000ffee004388 */ /* 0x0007e20000000c00 */
[----:B------:R-:W-:Y:S01]  /*3980*/  BSSY.RECONVERGENT B0, `(.L_x_297) ;  /* 0x0000017000007945 */ /* 0x000fe20003800200 */
[----:B------:R-:W-:Y:S02]  /*3990*/  LEA R28, R8, UR5, 0x1 ;  /* 0x00000005081c7c11 */ /* 0x000fe4000f8e08ff */
[----:B------:R3:W-:Y:S01]  /*39a0*/  @P4 STS.128 [R238+0xf000], RZ ;  /* 0x00f000ffee004388 */ /* 0x0007e20000000c00 */
[----:B------:R-:W-:Y:S05]  /*39b0*/  @P4 BRA `(.L_x_298) ;  /* 0x00000000004c4947 */ /* 0x000fea0003800000 */
[----:B------:R-:W4:Y:S01]  /*39c0*/  LDCU UR4, c[0x0][0x440] ;  /* 0x00008800ff0477ac */ /* 0x000f220008000800 */
[----:B--2---:R-:W-:-:S04]  /*39d0*/  IMAD.WIDE.U32 R6, R14, 0x20, RZ ;  /* 0x000000200e067825 */ /* 0x004fc800078e00ff */
[----:B------:R-:W-:Y:S01]  /*39e0*/  IMAD.SHL.U32 R8, R15, 0x20, RZ ;  /* 0x000000200f087824 */ /* 0x000fe200078e00ff */
[----:B------:R-:W-:-:S04]  /*39f0*/  IADD3 R0, P2, PT, R2, R6, RZ ;  /* 0x0000000602007210 */ /* 0x000fc80007f5e0ff */
[----:B------:R-:W-:Y:S02]  /*3a00*/  IADD3.X R8, PT, PT, R5, R7, R8, P2, !PT ;  /* 0x0000000705087210 */ /* 0x000fe400017fe408 */
        /* <DEDUP_REMOVED lines=14> */
.L_x_298:
[----:B------:R-:W-:Y:S05]  /*3af0*/  BSYNC.RECONVERGENT B0 ;  /* 0x0000000000007941 */ /* 0x000fea0003800200 */
.L_x_297:
        /* <DEDUP_REMOVED lines=23> */
.L_x_300:
[----:B------:R-:W-:Y:S05]  /*3c70*/  BSYNC.RECONVERGENT B0 ;  /* 0x0000000000007941 */ /* 0x000fea0003800200 */
.L_x_299:
[----:B------:R-:W-:Y:S01]  /*3c80*/  LDSM.16.M88.4 R8, [R28] ;  /* 0x000000001c08783b */ /* 0x000fe20000000200 */
[----:B------:R-:W-:Y:S01]  /*3c90*/  LOP3.LUT P0, RZ, R234, 0x2, RZ, 0xc0, !PT ;  /* 0x00000002eaff7812 */ /* 0x000fe2000780c0ff */
[----:B-1----:R-:W-:Y:S01]  /*3ca0*/  VIADD R2, R41, UR5 ;  /* 0x0000000529027c36 */ /* 0x002fe20008000000 */
[----:B------:R-:W-:Y:S01]  /*3cb0*/  MOV R164, 0x20 ;  /* 0x0000002000a47802 */ /* 0x000fe20000000f00 */
[----:B------:R-:W1:Y:S01]  /*3cc0*/  LDSM.16.M88.4 R12, [R41+UR5+0x8000] ;  /* 0x00800005290c783b */ /* 0x000e620008000200 */
[----:B------:R-:W-:Y:S01]  /*3cd0*/  MOV R0, 0x40 ;  /* 0x0000004000007802 */ /* 0x000fe20000000f00 */
[----:B------:R-:W5:Y:S01]  /*3ce0*/  LDCU UR4, c[0x0][0x50c] ;  /* 0x0000a180ff0477ac */ /* 0x000f620008000800 */
[----:B------:R-:W-:Y:S01]  /*3cf0*/  SEL R164, R164, 0xffffffe0, !P0 ;  /* 0xffffffe0a4a47807 */ /* 0x000fe20004000000 */
[----:B--2-4-:R-:W2:Y:S01]  /*3d00*/  LDSM.16.M88.4 R4, [R28+0x2000] ;  /* 0x002000001c04783b */ /* 0x014ea20000000200 */
[----:B------:R-:W-:Y:S02]  /*3d10*/  LOP3.LUT P0, RZ, R234, 0x4, RZ, 0xc0, !PT ;  /* 0x00000004eaff7812 */ /* 0x000fe4000780c0ff */
[----:B------:R-:W-:Y:S01]  /*3d20*/  IADD3 R3, PT, PT, R2, R164, RZ ;  /* 0x000000a402037210 */ /* 0x000fe20007ffe0ff */
[----:B------:R-:W4:Y:S01]  /*3d30*/  LDSM.16.M88.4 R32, [R41+UR5+0x8800] ;  /* 0x008800052920783b */ /* 0x000f220008000200 */
[----:B------:R-:W-:Y:S01]  /*3d40*/  IMAD.IADD R43, R28, 0x1, R164 ;  /* 0x000000011c2b7824 */ /* 0x000fe200078e02a4 */
[----:B------:R-:W-:-:S02]  /*3d50*/  SEL R0, R0, 0xffffffc0, !P0 ;  /* 0xffffffc000007807 */ /* 0x000fc40004000000 */
[----:B------:R-:W3:Y:S03]  /*3d60*/  LDSM.16.M88.4 R24, [R41+UR5+0x9000] ;  /* 0x009000052918783b */ /* 0x000ee60008000200 */
[----:B------:R-:W-:Y:S01]  /*3d70*/  IMAD.IADD R40, R28, 0x1, R0 ;  /* 0x000000011c287824 */ /* 0x000fe200078e0200 */
[----:B------:R-:W5:Y:S01]  /*3d80*/  LDSM.16.M88.4 R20, [R41+UR5+0x9800] ;  /* 0x009800052914783b */ /* 0x000f620008000200 */
[----:B------:R-:W-:-:S03]  /*3d90*/  IADD3 R0, PT, PT, R2, R0, RZ ;  /* 0x0000000002007210 */ /* 0x000fc60007ffe0ff */
[----:B------:R-:W-:Y:S01]  /*3da0*/  LDSM.16.M88.4 R16, [R43+0x2000] ;  /* 0x002000002b10783b */ /* 0x000fe20000000200 */
[C---:B------:R-:W-:Y:S01]  /*3db0*/  IADD3 R42, PT, PT, R164.reuse, R40, RZ ;  /* 0x00000028a42a7210 */ /* 0x040fe20007ffe0ff */
[----:B------:R-:W-:Y:S02]  /*3dc0*/  IMAD.IADD R2, R164, 0x1, R0 ;  /* 0x00000001a4027824 */ /* 0x000fe400078e0200 */
[----:B------:R-:W5:Y:S04]  /*3dd0*/  LDSM.16.M88.4 R68, [R3+0x8800] ;  /* 0x008800000344783b */ /* 0x000f680000000200 */
[----:B------:R-:W5:Y:S04]  /*3de0*/  LDSM.16.M88.4 R36, [R3+0x8000] ;  /* 0x008000000324783b */ /* 0x000f680000000200 */
[----:B------:R-:W5:Y:S04]  /*3df0*/  LDSM.16.M88.4 R48, [R3+0x9000] ;  /* 0x009000000330783b */ /* 0x000f680000000200 */
[----:B------:R-:W5:Y:S01]  /*3e00*/  LDSM.16.M88.4 R44, [R3+0x9800] ;  /* 0x00980000032c783b */ /* 0x000f620000000200 */
[-C--:B-1----:R-:W-:Y:S03]  /*3e10*/  HMMA.16816.F32 R116, R8, R12.reuse, RZ ;  /* 0x0000000c0874723c */ /* 0x082fe600000018ff */
[----:B------:R-:W-:Y:S04]  /*3e20*/  LDSM.16.M88.4 R64, [R0+0x8800] ;  /* 0x008800000040783b */ /* 0x000fe80000000200 */
[----:B------:R-:W0:Y:S01]  /*3e30*/  LDGDEPBAR ;  /* 0x00000000000079af */ /* 0x000e220000000000 */
[C---:B--2---:R-:W-:Y:S08]  /*3e40*/  HMMA.16816.F32 R56, R4.reuse, R12, RZ ;  /* 0x0000000c0438723c */ /* 0x044ff000000018ff */
[-C--:B------:R-:W-:Y:S08]  /*3e50*/  HMMA.16816.F32 R112, R4, R14.reuse, RZ ;  /* 0x0000000e0470723c */ /* 0x080ff000000018ff */
[----:B------:R-:W-:Y:S08]  /*3e60*/  HMMA.16816.F32 R124, R8, R14, RZ ;  /* 0x0000000e087c723c */ /* 0x000ff000000018ff */
[C---:B----4-:R-:W-:Y:S08]  /*3e70*/  HMMA.16816.F32 R12, R4.reuse, R32, RZ ;  /* 0x00000020040c723c */ /* 0x050ff000000018ff */
[C---:B---3--:R-:W-:Y:S08]  /*3e80*/  HMMA.16816.F32 R60, R4.reuse, R24, RZ ;  /* 0x00000018043c723c */ /* 0x048ff000000018ff */
[C---:B-----5:R-:W-:Y:S08]  /*3e90*/  HMMA.16816.F32 R88, R4.reuse, R20, RZ ;  /* 0x000000140458723c */ /* 0x060ff000000018ff */
[C---:B------:R-:W-:Y:S08]  /*3ea0*/  HMMA.16816.F32 R104, R4.reuse, R34, RZ ;  /* 0x000000220468723c */ /* 0x040ff000000018ff */
[C---:B------:R-:W-:Y:S08]  /*3eb0*/  HMMA.16816.F32 R100, R4.reuse, R26, RZ ;  /* 0x0000001a0464723c */ /* 0x040ff000000018ff */
[----:B------:R-:W-:Y:S01]  /*3ec0*/  HMMA.16816.F32 R84, R4, R22, RZ ;  /* 0x000000160454723c */ /* 0x000fe200000018ff */
[----:B------:R-:W1:Y:S07]  /*3ed0*/  LDSM.16.M88.4 R4, [R43] ;  /* 0x000000002b04783b */ /* 0x000e6e0000000200 */
[C---:B------:R-:W-:Y:S08]  /*3ee0*/  HMMA.16816.F32 R96, R8.reuse, R32, RZ ;  /* 0x000000200860723c */ /* 0x040ff000000018ff */
[C---:B------:R-:W-:Y:S08]  /*3ef0*/  HMMA.16816.F32 R120, R8.reuse, R34, RZ ;  /* 0x000000220878723c */ /* 0x040ff000000018ff */
[C---:B------:R-:W-:Y:S08]  /*3f00*/  HMMA.16816.F32 R80, R8.reuse, R24, RZ ;  /* 0x000000180850723c */ /* 0x040ff000000018ff */
[C---:B------:R-:W-:Y:S08]  /*3f10*/  HMMA.16816.F32 R108, R8.reuse, R26, RZ ;  /* 0x0000001a086c723c */ /* 0x040ff000000018ff */
[C---:B------:R-:W-:Y:S08]  /*3f20*/  HMMA.16816.F32 R72, R8.reuse, R20, RZ ;  /* 0x000000140848723c */ /* 0x040ff000000018ff */
[----:B------:R-:W-:Y:S01]  /*3f30*/  HMMA.16816.F32 R76, R8, R22, RZ ;  /* 0x00000016084c723c */ /* 0x000fe200000018ff */
[----:B------:R-:W-:Y:S04]  /*3f40*/  LDSM.16.M88.4 R8, [R40+0x2000] ;  /* 0x002000002808783b */ /* 0x000fe80000000200 */
[----:B------:R-:W2:Y:S03]  /*3f50*/  LDSM.16.M88.4 R20, [R0+0x8000] ;  /* 0x008000000014783b */ /* 0x000ea60000000200 */
[C---:B------:R-:W-:Y:S01]  /*3f60*/  HMMA.16816.F32 R92, R16.reuse, R68, R12 ;  /* 0x00000044105c723c */ /* 0x040fe2000000180c */
[----:B------:R-:W3:Y:S07]  /*3f70*/  LDSM.16.M88.4 R12, [R40] ;  /* 0x00000000280c783b */ /* 0x000eee0000000200 */
[C---:B------:R-:W-:Y:S01]  /*3f80*/  HMMA.16816.F32 R32, R16.reuse, R36, R56 ;  /* 0x000000241020723c */ /* 0x040fe20000001838 */
[----:B------:R-:W4:Y:S07]  /*3f90*/  LDSM.16.M88.4 R56, [R0+0x9800] ;  /* 0x009800000038783b */ /* 0x000f2e0000000200 */
[C---:B------:R-:W-:Y:S01]  /*3fa0*/  HMMA.16816.F32 R24, R16.reuse, R48, R60 ;  /* 0x000000301018723c */ /* 0x040fe2000000183c */
[----:B------:R-:W5:Y:S07]  /*3fb0*/  LDSM.16.M88.4 R60, [R0+0x9000] ;  /* 0x00900000003c783b */ /* 0x000f6e0000000200 */
[C---:B------:R-:W-:Y:S08]  /*3fc0*/  HMMA.16816.F32 R88, R16.reuse, R44, R88 ;  /* 0x0000002c1058723c */ /* 0x040ff00000001858 */
[C---:B------:R-:W-:Y:S08]  /*3fd0*/  HMMA.16816.F32 R112, R16.reuse, R38, R112 ;  /* 0x000000261070723c */ /* 0x040ff00000001870 */
[C---:B------:R-:W-:Y:S08]  /*3fe0*/  HMMA.16816.F32 R132, R16.reuse, R70, R104 ;  /* 0x000000461084723c */ /* 0x040ff00000001868 */
[C---:B------:R-:W-:Y:S08]  /*3ff0*/  HMMA.16816.F32 R100, R16.reuse, R50, R100 ;  /* 0x000000321064723c */ /* 0x040ff00000001864 */
[----:B------:R-:W-:Y:S08]  /*4000*/  HMMA.16816.F32 R84, R16, R46, R84 ;  /* 0x0000002e1054723c */ /* 0x000ff00000001854 */
[C---:B-1----:R-:W-:Y:S08]  /*4010*/  HMMA.16816.F32 R16, R4.reuse, R36, R116 ;  /* 0x000000240410723c */ /* 0x042ff00000001874 */
[C---:B------:R-:W-:Y:S01]  /*4020*/  HMMA.16816.F32 R140, R4.reuse, R44, R72 ;  /* 0x0000002c048c723c */ /* 0x040fe20000001848 */
[----:B------:R-:W-:Y:S07]  /*4030*/  LDSM.16.M88.4 R72, [R2+0x8000] ;  /* 0x008000000248783b */ /* 0x000fee0000000200 */
[C---:B------:R-:W-:Y:S01]  /*4040*/  HMMA.16816.F32 R128, R4.reuse, R38, R124 ;  /* 0x000000260480723c */ /* 0x040fe2000000187c */
[----:B------:R-:W1:Y:S07]  /*4050*/  LDSM.16.M88.4 R36, [R42] ;  /* 0x000000002a24783b */ /* 0x000e6e0000000200 */
[C---:B------:R-:W-:Y:S08]  /*4060*/  HMMA.16816.F32 R136, R4.reuse, R68, R96 ;  /* 0x000000440488723c */ /* 0x040ff00000001860 */
[C---:B------:R-:W-:Y:S08]  /*4070*/  HMMA.16816.F32 R124, R4.reuse, R70, R120 ;  /* 0x00000046047c723c */ /* 0x040ff00000001878 */
[C---:B------:R-:W-:Y:S01]  /*4080*/  HMMA.16816.F32 R144, R4.reuse, R48, R80 ;  /* 0x000000300490723c */ /* 0x040fe20000001850 */
[----:B------:R-:W-:Y:S07]  /*4090*/  LDSM.16.M88.4 R80, [R2+0x9800] ;  /* 0x009800000250783b */ /* 0x000fee0000000200 */
[C---:B------:R-:W-:Y:S08]  /*40a0*/  HMMA.16816.F32 R120, R4.reuse, R50, R108 ;  /* 0x000000320478723c */ /* 0x040ff0000000186c */
[----:B------:R-:W-:Y:S01]  /*40b0*/  HMMA.16816.F32 R68, R4, R46, R76 ;  /* 0x0000002e0444723c */ /* 0x000fe2000000184c */
[----:B------:R-:W1:Y:S04]  /*40c0*/  LDSM.16.M88.4 R4, [R42+0x2000] ;  /* 0x002000002a04783b */ /* 0x000e680000000200 */
[----:B------:R-:W-:Y:S03]  /*40d0*/  LDSM.16.M88.4 R44, [R41+UR5+0xa000] ;  /* 0x00a00005292c783b */ /* 0x000fe60008000200 */
[-C--:B--2---:R-:W-:Y:S01]  /*40e0*/  HMMA.16816.F32 R48, R8, R20.reuse, R32 ;  /* 0x000000140830723c */ /* 0x084fe20000001820 */
[----:B------:R-:W2:Y:S04]  /*40f0*/  LDSM.16.M88.4 R32, [R28+0x4000] ;  /* 0x004000001c20783b */ /* 0x000ea80000000200 */
[----:B------:R-:W2:Y:S03]  /*4100*/  LDSM.16.M88.4 R76, [R2+0x8800] ;  /* 0x00880000024c783b */ /* 0x000ea60000000200 */
[----:B---3--:R-:W-:Y:S08]  /*4110*/  HMMA.16816.F32 R16, R12, R20, R16 ;  /* 0x000000140c10723c */ /* 0x008ff00000001810 */
[C---:B------:R-:W-:Y:S08]  /*4120*/  HMMA.16816.F32 R116, R8.reuse, R64, R92 ;  /* 0x000000400874723c */ /* 0x040ff0000000185c */
[C---:B----4-:R-:W-:Y:S01]  /*4130*/  HMMA.16816.F32 R92, R8.reuse, R58, R84 ;  /* 0x0000003a085c723c */ /* 0x050fe20000001854 */
[----:B------:R-:W3:Y:S07]  /*4140*/  LDSM.16.M88.4 R84, [R2+0x9000] ;  /* 0x009000000254783b */ /* 0x000eee0000000200 */
[C---:B-----5:R-:W-:Y:S01]  /*4150*/  HMMA.16816.F32 R104, R8.reuse, R60, R24 ;  /* 0x0000003c0868723c */ /* 0x060fe20000001818 */
[----:B------:R-:W4:Y:S04]  /*4160*/  LDSM.16.M88.4 R24, [R28+0x6000] ;  /* 0x006000001c18783b */ /* 0x000f280000000200 */
[----:B------:R-:W-:Y:S03]  /*4170*/  LDSM.16.M88.4 R28, [R43+0x4000] ;  /* 0x004000002b1c783b */ /* 0x000fe60000000200 */
[C---:B------:R-:W-:Y:S01]  /*4180*/  HMMA.16816.F32 R96, R8.reuse, R56, R88 ;  /* 0x000000380860723c */ /* 0x040fe20000001858 */
[----:B------:R-:W5:Y:S07]  /*4190*/  LDSM.16.M88.4 R88, [R3+0xa000] ;  /* 0x00a000000358783b */ /* 0x000f6e0000000200 */
[C---:B------:R-:W-:Y:S08]  /*41a0*/  HMMA.16816.F32 R112, R8.reuse, R22, R112 ;  /* 0x000000160870723c */ /* 0x040ff00000001870 */
[C---:B------:R-:W-:Y:S08]  /*41b0*/  HMMA.16816.F32 R108, R8.reuse, R66, R132 ;  /* 0x00000042086c723c */ /* 0x040ff00000001884 */
[----:B------:R-:W-:Y:S08]  /*41c0*/  HMMA.16816.F32 R100, R8, R62, R100 ;  /* 0x0000003e0864723c */ /* 0x000ff00000001864 */
[----:B-1----:R-:W-:Y:S01]  /*41d0*/  HMMA.16816.F32 R8, R36, R72, R16 ;  /* 0x000000482408723c */ /* 0x002fe20000001810 */
[----:B------:R-:W1:Y:S07]  /*41e0*/  LDSM.16.M88.4 R16, [R43+0x6000] ;  /* 0x006000002b10783b */ /* 0x000e6e0000000200 */
[C---:B------:R-:W-:Y:S08]  /*41f0*/  HMMA.16816.F32 R156, R12.reuse, R60, R144 ;  /* 0x0000003c0c9c723c */ /* 0x040ff00000001890 */
[C---:B------:R-:W-:Y:S01]  /*4200*/  HMMA.16816.F32 R128, R12.reuse, R22, R128 ;  /* 0x000000160c80723c */ /* 0x040fe20000001880 */
[----:B------:R-:W-:Y:S07]  /*4210*/  LDSM.16.M88.4 R20, [R40+0x4000] ;  /* 0x004000002814783b */ /* 0x000fee0000000200 */
[C---:B------:R-:W-:Y:S08]  /*4220*/  HMMA.16816.F32 R136, R12.reuse, R64, R136 ;  /* 0x000000400c88723c */ /* 0x040ff00000001888 */
[C---:B------:R-:W-:Y:S01]  /*4230*/  HMMA.16816.F32 R160, R12.reuse, R66, R124 ;  /* 0x000000420ca0723c */ /* 0x040fe2000000187c */
[----:B------:R-:W-:Y:S07]  /*4240*/  LDSM.16.M88.4 R124, [R41+UR5+0xb800] ;  /* 0x00b80005297c783b */ /* 0x000fee0008000200 */
[C---:B------:R-:W-:Y:S01]  /*4250*/  HMMA.16816.F32 R152, R12.reuse, R62, R120 ;  /* 0x0000003e0c98723c */ /* 0x040fe20000001878 */
[----:B------:R-:W1:Y:S07]  /*4260*/  LDSM.16.M88.4 R60, [R0+0xa000] ;  /* 0x00a00000003c783b */ /* 0x000e6e0000000200 */
[C---:B------:R-:W-:Y:S08]  /*4270*/  HMMA.16816.F32 R148, R12.reuse, R56, R140 ;  /* 0x000000380c94723c */ /* 0x040ff0000000188c */
[----:B------:R-:W-:Y:S01]  /*4280*/  HMMA.16816.F32 R144, R12, R58, R68 ;  /* 0x0000003a0c90723c */ /* 0x000fe20000001844 */
[----:B------:R-:W-:Y:S07]  /*4290*/  LDSM.16.M88.4 R56, [R2+0xa000] ;  /* 0x00a000000238783b */ /* 0x000fee0000000200 */
[----:B------:R-:W-:Y:S01]  /*42a0*/  HMMA.16816.F32 R12, R4, R72, R48 ;  /* 0x00000048040c723c */ /* 0x000fe20000001830 */
[----:B------:R-:W-:Y:S07]  /*42b0*/  LDSM.16.M88.4 R48, [R41+UR5+0xa800] ;  /* 0x00a800052930783b */ /* 0x000fee0008000200 */
[----:B--2---:R-:W-:Y:S08]  /*42c0*/  HMMA.16816.F32 R8, R32, R44, R8 ;  /* 0x0000002c2008723c */ /* 0x004ff00000001808 */
[C---:B------:R-:W-:Y:S08]  /*42d0*/  HMMA.16816.F32 R120, R4.reuse, R76, R116 ;  /* 0x0000004c0478723c */ /* 0x040ff00000001874 */
[C---:B------:R-:W-:Y:S08]  /*42e0*/  HMMA.16816.F32 R140, R4.reuse, R78, R108 ;  /* 0x0000004e048c723c */ /* 0x040ff0000000186c */
[C---:B---3--:R-:W-:Y:S08]  /*42f0*/  HMMA.16816.F32 R132, R4.reuse, R84, R104 ;  /* 0x000000540484723c */ /* 0x048ff00000001868 */
[C---:B------:R-:W-:Y:S08]  /*4300*/  HMMA.16816.F32 R112, R4.reuse, R74, R112 ;  /* 0x0000004a0470723c */ /* 0x040ff00000001870 */
[C---:B------:R-:W-:Y:S08]  /*4310*/  HMMA.16816.F32 R116, R4.reuse, R86, R100 ;  /* 0x000000560474723c */ /* 0x040ff00000001864 */
[C---:B------:R-:W-:Y:S01]  /*4320*/  HMMA.16816.F32 R108, R4.reuse, R80, R96 ;  /* 0x00000050046c723c */ /* 0x040fe20000001860 */
[----:B------:R-:W-:Y:S07]  /*4330*/  LDSM.16.M88.4 R96, [R41+UR5+0xb000] ;  /* 0x00b000052960783b */ /* 0x000fee0008000200 */
[----:B------:R-:W-:Y:S08]  /*4340*/  HMMA.16816.F32 R104, R4, R82, R92 ;  /* 0x000000520468723c */ /* 0x000ff0000000185c */
[----:B----4-:R-:W-:Y:S01]  /*4350*/  HMMA.16816.F32 R64, R24, R44, R12 ;  /* 0x0000002c1840723c */ /* 0x010fe2000000180c */
[----:B------:R-:W2:Y:S07]  /*4360*/  LDSM.16.M88.4 R12, [R40+0x6000] ;  /* 0x00600000280c783b */ /* 0x000eae0000000200 */
[----:B-----5:R-:W-:Y:S01]  /*4370*/  HMMA.16816.F32 R4, R28, R88, R8 ;  /* 0x000000581c04723c */ /* 0x020fe20000001808 */
[----:B------:R-:W3:Y:S07]  /*4380*/  LDSM.16.M88.4 R8, [R42+0x4000] ;  /* 0x004000002a08783b */ /* 0x000eee0000000200 */
[----:B------:R-:W-:Y:S08]  /*4390*/  HMMA.16816.F32 R72, R36, R74, R128 ;  /* 0x0000004a2448723c */ /* 0x000ff00000001880 */
[----:B-1----:R-:W-:Y:S08]  /*43a0*/  HMMA.16816.F32 R68, R16, R88, R64 ;  /* 0x000000581044723c */ /* 0x002ff00000001840 */
[----:B------:R-:W-:Y:S01]  /*43b0*/  HMMA.16816.F32 R64, R20, R60, R4 ;  /* 0x0000003c1440723c */ /* 0x000fe20000001804 */
[----:B------:R1:W4:Y:S07]  /*43c0*/  LDSM.16.M88.4 R4, [R42+0x6000] ;  /* 0x006000002a04783b */ /* 0x00032e0000000200 */
[C---:B------:R-:W-:Y:S08]  /*43d0*/  HMMA.16816.F32 R92, R36.reuse, R76, R136 ;  /* 0x0000004c245c723c */ /* 0x040ff00000001888 */
[----:B------:R-:W-:Y:S08]  /*43e0*/  HMMA.16816.F32 R100, R36, R78, R160 ;  /* 0x0000004e2464723c */ /* 0x000ff000000018a0 */
[----:B-1----:R-:W-:Y:S08]  /*43f0*/  HMMA.16816.F32 R40, R32, R46, R72 ;  /* 0x0000002e2028723c */ /* 0x002ff00000001848 */
[C---:B------:R-:W-:Y:S08]  /*4400*/  HMMA.16816.F32 R128, R36.reuse, R84, R156 ;  /* 0x000000542480723c */ /* 0x040ff0000000189c */
[C---:B------:R-:W-:Y:S08]  /*4410*/  HMMA.16816.F32 R152, R36.reuse, R86, R152 ;  /* 0x000000562498723c */ /* 0x040ff00000001898 */
[C---:B------:R-:W-:Y:S08]  /*4420*/  HMMA.16816.F32 R148, R36.reuse, R80, R148 ;  /* 0x000000502494723c */ /* 0x040ff00000001894 */
[----:B------:R-:W-:Y:S08]  /*4430*/  HMMA.16816.F32 R144, R36, R82, R144 ;  /* 0x000000522490723c */ /* 0x000ff00000001890 */
[----:B--2---:R-:W-:Y:S08]  /*4440*/  HMMA.16816.F32 R36, R12, R60, R68 ;  /* 0x0000003c0c24723c */ /* 0x004ff00000001844 */
[----:B---3--:R-:W-:Y:S08]  /*4450*/  HMMA.16816.F32 R68, R8, R56, R64 ;  /* 0x000000380844723c */ /* 0x008ff00000001840 */
[----:B------:R-:W-:Y:S08]  /*4460*/  HMMA.16816.F32 R40, R28, R90, R40 ;  /* 0x0000005a1c28723c */ /* 0x000ff00000001828 */
[----:B------:R-:W-:Y:S01]  /*4470*/  HMMA.16816.F32 R76, R24, R46, R112 ;  /* 0x0000002e184c723c */ /* 0x000fe20000001870 */
[----:B------:R-:W1:Y:S07]  /*4480*/  LDSM.16.M88.4 R44, [R3+0xa800] ;  /* 0x00a80000032c783b */ /* 0x000e6e0000000200 */
[----:B----4-:R-:W-:Y:S01]  /*4490*/  HMMA.16816.F32 R64, R4, R56, R36 ;  /* 0x000000380440723c */ /* 0x010fe20000001824 */
[----:B------:R-:W-:-:S04]  /*44a0*/  FMUL.FTZ R36, R69, UR4 ;  /* 0x0000000445247c20 */ /* 0x000fc80008410000 */
[----:B------:R2:W-:Y:S03]  /*44b0*/  MUFU.TANH R115, R36 ;  /* 0x0000002400737308 */ /* 0x0005e60000002400 */
[C---:B------:R-:W-:Y:S08]  /*44c0*/  HMMA.16816.F32 R80, R24.reuse, R48, R120 ;  /* 0x000000301850723c */ /* 0x040ff00000001878 */
[----:B------:R-:W-:Y:S01]  /*44d0*/  HMMA.16816.F32 R140, R24, R50, R140 ;  /* 0x00000032188c723c */ /* 0x000fe2000000188c */
[----:B--2---:R-:W-:-:S07]  /*44e0*/  FMUL.FTZ R36, R70, UR4 ;  /* 0x0000000446247c20 */ /* 0x004fce0008410000 */
[C---:B------:R-:W-:Y:S01]  /*44f0*/  HMMA.16816.F32 R132, R24.reuse, R96, R132 ;  /* 0x000000601884723c */ /* 0x040fe20000001884 */
[----:B------:R2:W-:Y:S07]  /*4500*/  MUFU.TANH R112, R36 ;  /* 0x0000002400707308 */ /* 0x0005ee0000002400 */
[C---:B------:R-:W-:Y:S08]  /*4510*/  HMMA.16816.F32 R116, R24.reuse, R98, R116 ;  /* 0x000000621874723c */ /* 0x040ff00000001874 */
[----:B------:R-:W-:Y:S01]  /*4520*/  HMMA.16816.F32 R108, R24, R124, R108 ;  /* 0x0000007c186c723c */ /* 0x000fe2000000186c */
[----:B--2---:R-:W-:-:S04]  /*4530*/  FMUL.FTZ R36, R71, UR4 ;  /* 0x0000000447247c20 */ /* 0x004fc80008410000 */
[----:B------:R2:W-:Y:S03]  /*4540*/  MUFU.TANH R113, R36 ;  /* 0x0000002400717308 */ /* 0x0005e60000002400 */
[----:B------:R-:W-:Y:S01]  /*4550*/  HMMA.16816.F32 R104, R24, R126, R104 ;  /* 0x0000007e1868723c */ /* 0x000fe20000001868 */
[----:B------:R-:W-:-:S04]  /*4560*/  FMUL.FTZ R24, R68, UR4 ;  /* 0x0000000444187c20 */ /* 0x000fc80008410000 */
[----:B------:R3:W-:Y:S03]  /*4570*/  MUFU.TANH R114, R24 ;  /* 0x0000001800727308 */ /* 0x0007e60000002400 */
[----:B------:R-:W-:Y:S01]  /*4580*/  HMMA.16816.F32 R72, R32, R48, R92 ;  /* 0x000000302048723c */ /* 0x000fe2000000185c */
[----:B------:R-:W-:-:S04]  /*4590*/  FMUL.FTZ R48, R64, UR4 ;  /* 0x0000000440307c20 */ /* 0x000fc80008410000 */
[----:B------:R1:W4:Y:S01]  /*45a0*/  MUFU.TANH R89, R48 ;  /* 0x0000003000597308 */ /* 0x0003220000002400 */
[----:B--2---:R-:W2:Y:S02]  /*45b0*/  LDSM.16.M88.4 R36, [R0+0xa800] ;  /* 0x00a800000024783b */ /* 0x004ea40000000200 */
[----:B---3--:R-:W-:Y:S08]  /*45c0*/  HMMA.16816.F32 R24, R20, R62, R40 ;  /* 0x0000003e1418723c */ /* 0x008ff00000001828 */
[----:B------:R-:W-:Y:S08]  /*45d0*/  HMMA.16816.F32 R40, R16, R90, R76 ;  /* 0x0000005a1028723c */ /* 0x000ff0000000184c */
[----:B------:R-:W-:Y:S08]  /*45e0*/  HMMA.16816.F32 R76, R32, R50, R100 ;  /* 0x00000032204c723c */ /* 0x000ff00000001864 */
[----:B------:R-:W-:Y:S01]  /*45f0*/  HMMA.16816.F32 R68, R8, R58, R24 ;  /* 0x0000003a0844723c */ /* 0x000fe20000001818 */
[----:B------:R-:W-:-:S04]  /*4600*/  FMUL.FTZ R24, R65, UR4 ;  /* 0x0000000441187c20 */ /* 0x000fc80008410000 */
[----:B------:R3:W-:Y:S03]  /*4610*/  MUFU.TANH R103, R24 ;  /* 0x0000001800677308 */ /* 0x0007e60000002400 */
[----:B------:R-:W-:Y:S01]  /*4620*/  HMMA.16816.F32 R60, R12, R62, R40 ;  /* 0x0000003e0c3c723c */ /* 0x000fe20000001828 */
[----:B------:R-:W-:-:S04]  /*4630*/  FMUL.FTZ R40, R66, UR4 ;  /* 0x0000000442287c20 */ /* 0x000fc80008410000 */
[----:B------:R5:W-:Y:S03]  /*4640*/  MUFU.TANH R88, R40 ;  /* 0x0000002800587308 */ /* 0x000be60000002400 */
[----:B-1----:R-:W-:Y:S01]  /*4650*/  HMMA.16816.F32 R48, R28, R44, R72 ;  /* 0x0000002c1c30723c */ /* 0x002fe20000001848 */
[----:B---3--:R-:W1:Y:S07]  /*4660*/  LDSM.16.M88.4 R24, [R2+0xa800] ;  /* 0x00a800000218783b */ /* 0x008e6e0000000200 */
[----:B------:R-:W-:Y:S01]  /*4670*/  HMMA.16816.F32 R72, R32, R96, R128 ;  /* 0x000000602048723c */ /* 0x000fe20000001880 */
[----:B-----5:R-:W-:-:S07]  /*4680*/  FMUL.FTZ R40, R67, UR4 ;  /* 0x0000000443287c20 */ /* 0x020fce0008410000 */
[----:B------:R-:W-:Y:S01]  /*4690*/  HMMA.16816.F32 R56, R4, R58, R60 ;  /* 0x0000003a0438723c */ /* 0x000fe2000000183c */
[----:B------:R3:W-:Y:S07]  /*46a0*/  MUFU.TANH R100, R40 ;  /* 0x0000002800647308 */ /* 0x0007ee0000002400 */
[----:B--2---:R-:W-:Y:S08]  /*46b0*/  HMMA.16816.F32 R48, R20, R36, R48 ;  /* 0x000000241430723c */ /* 0x004ff00000001830 */
[----:B------:R-:W-:Y:S08]  /*46c0*/  HMMA.16816.F32 R96, R32, R98, R152 ;  /* 0x000000622060723c */ /* 0x000ff00000001898 */
[----:B---3--:R-:W-:Y:S01]  /*46d0*/  HMMA.16816.F32 R40, R16, R44, R80 ;  /* 0x0000002c1028723c */ /* 0x008fe20000001850 */
[----:B------:R-:W-:-:S04]  /*46e0*/  FMUL.FTZ R44, R68, UR4 ;  /* 0x00000004442c7c20 */ /* 0x000fc80008410000 */
[----:B------:R2:W-:Y:S03]  /*46f0*/  MUFU.TANH R101, R44 ;  /* 0x0000002c00657308 */ /* 0x0005e60000002400 */
[----:B-1----:R-:W-:Y:S08]  /*4700*/  HMMA.16816.F32 R60, R8, R24, R48 ;  /* 0x00000018083c723c */ /* 0x002ff00000001830 */
[----:B------:R-:W-:Y:S01]  /*4710*/  HMMA.16816.F32 R48, R28, R46, R76 ;  /* 0x0000002e1c30723c */ /* 0x000fe2000000184c */
[----:B--2---:R-:W-:-:S07]  /*4720*/  FMUL.FTZ R44, R69, UR4 ;  /* 0x00000004452c7c20 */ /* 0x004fce0008410000 */
[----:B------:R-:W-:Y:S01]  /*4730*/  HMMA.16816.F32 R40, R12, R36, R40 ;  /* 0x000000240c28723c */ /* 0x000fe20000001828 */
[----:B------:R-:W-:Y:S01]  /*4740*/  FMUL.FTZ R36, R56, UR4 ;  /* 0x0000000438247c20 */ /* 0x000fe20008410000 */
[----:B------:R1:W-:Y:S06]  /*4750*/  MUFU.TANH R102, R44 ;  /* 0x0000002c00667308 */ /* 0x0003ec0000002400 */
[----:B------:R-:W-:Y:S02]  /*4760*/  HMMA.16816.F32 R76, R32, R124, R148 ;  /* 0x0000007c204c723c */ /* 0x000fe40000001894 */
[----:B------:R2:W3:Y:S01]  /*4770*/  MUFU.TANH R87, R36 ;  /* 0x0000002400577308 */ /* 0x0004e20000002400 */
[----:B-1----:R-:W-:-:S09]  /*4780*/  FMUL.FTZ R44, R70, UR4 ;  /* 0x00000004462c7c20 */ /* 0x002fd20008410000 */
[----:B------:R-:W-:Y:S01]  /*4790*/  HMMA.16816.F32 R64, R4, R24, R40 ;  /* 0x000000180440723c */ /* 0x000fe20000001828 */
[----:B------:R-:W1:Y:S01]  /*47a0*/  LDSM.16.M88.4 R40, [R3+0xb000] ;  /* 0x00b000000328783b */ /* 0x000e620000000200 */
[----:B------:R-:W-:Y:S01]  /*47b0*/  FMUL.FTZ R24, R60, UR4 ;  /* 0x000000043c187c20 */ /* 0x000fe20008410000 */
[----:B------:R5:W3:Y:S01]  /*47c0*/  MUFU.TANH R91, R44 ;  /* 0x0000002c005b7308 */ /* 0x000ae20000002400 */
[----:B--2---:R-:W-:-:S07]  /*47d0*/  FMUL.FTZ R36, R57, UR4 ;  /* 0x0000000439247c20 */ /* 0x004fce0008410000 */
[----:B------:R2:W-:Y:S08]  /*47e0*/  MUFU.TANH R90, R36 ;  /* 0x00000024005a7308 */ /* 0x0005f00000002400 */
[----:B------:R4:W-:Y:S01]  /*47f0*/  MUFU.TANH R163, R24 ;  /* 0x0000001800a37308 */ /* 0x0009e20000002400 */
[----:B-----5:R-:W-:-:S07]  /*4800*/  FMUL.FTZ R44, R71, UR4 ;  /* 0x00000004472c7c20 */ /* 0x020fce0008410000 */
[----:B------:R-:W-:Y:S01]  /*4810*/  MUFU.TANH R93, R44 ;  /* 0x0000002c005d7308 */ /* 0x000fe20000002400 */
[----:B--2---:R-:W-:-:S07]  /*4820*/  FMUL.FTZ R36, R58, UR4 ;  /* 0x000000043a247c20 */ /* 0x004fce0008410000 */
[----:B------:R2:W-:Y:S01]  /*4830*/  MUFU.TANH R85, R36 ;  /* 0x0000002400557308 */ /* 0x0005e20000002400 */
[----:B----4-:R-:W-:-:S07]  /*4840*/  FMUL.FTZ R24, R61, UR4 ;  /* 0x000000043d187c20 */ /* 0x010fce0008410000 */
[----:B------:R4:W-:Y:S01]  /*4850*/  MUFU.TANH R161, R24 ;  /* 0x0000001800a17308 */ /* 0x0009e20000002400 */
[----:B--2---:R-:W-:Y:S02]  /*4860*/  FMUL.FTZ R36, R59, UR4 ;  /* 0x000000043b247c20 */ /* 0x004fe40008410000 */
[----:B------:R-:W-:Y:S05]  /*4870*/  HMMA.16816.F32 R56, R20, R38, R48 ;  /* 0x000000261438723c */ /* 0x000fea0000001830 */
[----:B------:R-:W2:Y:S01]  /*4880*/  MUFU.TANH R86, R36 ;  /* 0x0000002400567308 */ /* 0x000ea20000002400 */
[----:B----4-:R-:W-:Y:S02]  /*4890*/  FMUL.FTZ R24, R62, UR4 ;  /* 0x000000043e187c20 */ /* 0x010fe40008410000 */
[----:B------:R-:W-:Y:S01]  /*48a0*/  HMMA.16816.F32 R48, R16, R46, R140 ;  /* 0x0000002e1030723c */ /* 0x000fe2000000188c */
[----:B------:R-:W4:Y:S04]  /*48b0*/  LDSM.16.M88.4 R44, [R0+0xb000] ;  /* 0x00b00000002c783b */ /* 0x000f280000000200 */
[----:B------:R5:W-:Y:S07]  /*48c0*/  MUFU.TANH R165, R24 ;  /* 0x0000001800a57308 */ /* 0x000bee0000002400 */
[----:B------:R-:W-:Y:S01]  /*48d0*/  HMMA.16816.F32 R68, R8, R26, R56 ;  /* 0x0000001a0844723c */ /* 0x000fe20000001838 */
[----:B-----5:R-:W-:-:S07]  /*48e0*/  FMUL.FTZ R24, R63, UR4 ;  /* 0x000000043f187c20 */ /* 0x020fce0008410000 */
[----:B------:R-:W-:Y:S01]  /*48f0*/  HMMA.16816.F32 R48, R12, R38, R48 ;  /* 0x000000260c30723c */ /* 0x000fe20000001830 */
[----:B------:R-:W5:Y:S01]  /*4900*/  LDSM.16.M88.4 R36, [R2+0xb000] ;  /* 0x00b000000224783b */ /* 0x000f620000000200 */
[----:B------:R3:W-:Y:S06]  /*4910*/  MUFU.TANH R162, R24 ;  /* 0x0000001800a27308 */ /* 0x0007ec0000002400 */
[-C--:B-1----:R-:W-:Y:S08]  /*4920*/  HMMA.16816.F32 R56, R28, R40.reuse, R72 ;  /* 0x000000281c38723c */ /* 0x082ff00000001848 */
[----:B------:R-:W-:Y:S01]  /*4930*/  HMMA.16816.F32 R60, R16, R40, R132 ;  /* 0x00000028103c723c */ /* 0x000fe20000001884 */
[----:B------:R-:W-:Y:S01]  /*4940*/  FMUL.FTZ R40, R70, UR4 ;  /* 0x0000000446287c20 */ /* 0x000fe20008410000 */
[----:B---3--:R-:W-:-:S03]  /*4950*/  FMUL.FTZ R24, R64, UR4 ;  /* 0x0000000440187c20 */ /* 0x008fc60008410000 */
[----:B------:R-:W-:Y:S03]  /*4960*/  MUFU.TANH R160, R40 ;  /* 0x0000002800a07308 */ /* 0x000fe60000002400 */
[----:B------:R-:W-:Y:S05]  /*4970*/  HMMA.16816.F32 R72, R32, R126, R144 ;  /* 0x0000007e2048723c */ /* 0x000fea0000001890 */
[----:B------:R1:W-:Y:S02]  /*4980*/  MUFU.TANH R83, R24 ;  /* 0x0000001800537308 */ /* 0x0003e40000002400 */
[----:B-1----:R-:W-:-:S06]  /*4990*/  FMUL.FTZ R24, R65, UR4 ;  /* 0x0000000441187c20 */ /* 0x002fcc0008410000 */
[----:B------:R1:W-:Y:S02]  /*49a0*/  MUFU.TANH R84, R24 ;  /* 0x0000001800547308 */ /* 0x0003e40000002400 */
[----:B-1----:R-:W-:-:S06]  /*49b0*/  FMUL.FTZ R24, R66, UR4 ;  /* 0x0000000442187c20 */ /* 0x002fcc0008410000 */
[----:B------:R1:W3:Y:S02]  /*49c0*/  MUFU.TANH R95, R24 ;  /* 0x00000018005f7308 */ /* 0x0002e40000002400 */
[----:B-1----:R-:W-:Y:S02]  /*49d0*/  FMUL.FTZ R24, R67, UR4 ;  /* 0x0000000443187c20 */ /* 0x002fe40008410000 */
[----:B------:R-:W-:Y:S04]  /*49e0*/  HMMA.16816.F32 R64, R4, R26, R48 ;  /* 0x0000001a0440723c */ /* 0x000fe80000001830 */
[----:B------:R1:W3:Y:S04]  /*49f0*/  MUFU.TANH R94, R24 ;  /* 0x00000018005e7308 */ /* 0x0002e80000002400 */
[-C--:B----4-:R-:W-:Y:S08]  /*4a00*/  HMMA.16816.F32 R48, R20, R44.reuse, R56 ;  /* 0x0000002c1430723c */ /* 0x090ff00000001838 */
[----:B------:R-:W-:Y:S01]  /*4a10*/  HMMA.16816.F32 R56, R12, R44, R60 ;  /* 0x0000002c0c38723c */ /* 0x000fe2000000183c */
[----:B-1----:R-:W-:-:S04]  /*4a20*/  FMUL.FTZ R24, R68, UR4 ;  /* 0x0000000444187c20 */ /* 0x002fc80008410000 */
[----:B------:R1:W-:Y:S07]  /*4a30*/  MUFU.TANH R139, R24 ;  /* 0x00000018008b7308 */ /* 0x0003ee0000002400 */
[----:B-----5:R-:W-:Y:S08]  /*4a40*/  HMMA.16816.F32 R32, R8, R36, R48 ;  /* 0x000000240820723c */ /* 0x020ff00000001830 */
[----:B------:R-:W-:Y:S01]  /*4a50*/  HMMA.16816.F32 R48, R16, R42, R116 ;  /* 0x0000002a1030723c */ /* 0x000fe20000001874 */
[----:B-1----:R-:W-:-:S04]  /*4a60*/  FMUL.FTZ R24, R69, UR4 ;  /* 0x0000000445187c20 */ /* 0x002fc80008410000 */
[----:B------:R1:W-:Y:S03]  /*4a70*/  MUFU.TANH R137, R24 ;  /* 0x0000001800897308 */ /* 0x0003e60000002400 */
[----:B------:R-:W-:Y:S08]  /*4a80*/  HMMA.16816.F32 R40, R28, R42, R96 ;  /* 0x0000002a1c28723c */ /* 0x000ff00000001860 */
[----:B------:R-:W-:Y:S01]  /*4a90*/  HMMA.16816.F32 R56, R4, R36, R56 ;  /* 0x000000240438723c */ /* 0x000fe20000001838 */
[----:B-1----:R1:W4:Y:S11]  /*4aa0*/  LDSM.16.M88.4 R24, [R3+0xb800] ;  /* 0x00b800000318783b */ /* 0x0023360000000200 */
[-C--:B------:R-:W-:Y:S08]  /*4ab0*/  HMMA.16816.F32 R40, R20, R46.reuse, R40 ;  /* 0x0000002e1428723c */ /* 0x080ff00000001828 */
[----:B------:R-:W-:Y:S01]  /*4ac0*/  HMMA.16816.F32 R44, R12, R46, R48 ;  /* 0x0000002e0c2c723c */ /* 0x000fe20000001830 */
[----:B-1----:R-:W-:-:S11]  /*4ad0*/  FMUL.FTZ R3, R71, UR4 ;  /* 0x0000000447037c20 */ /* 0x002fd60008410000 */
[-C--:B------:R-:W-:Y:S01]  /*4ae0*/  HMMA.16816.F32 R40, R8, R38.reuse, R40 ;  /* 0x000000260828723c */ /* 0x080fe20000001828 */
[----:B------:R1:W-:Y:S07]  /*4af0*/  MUFU.TANH R138, R3 ;  /* 0x00000003008a7308 */ /* 0x0003ee0000002400 */
[----:B------:R-:W-:Y:S08]  /*4b00*/  HMMA.16816.F32 R44, R4, R38, R44 ;  /* 0x00000026042c723c */ /* 0x000ff0000000182c */
[----:B----4-:R-:W-:Y:S01]  /*4b10*/  HMMA.16816.F32 R68, R16, R24, R108 ;  /* 0x000000181044723c */ /* 0x010fe2000000186c */
[----:B-1----:R-:W-:-:S04]  /*4b20*/  FMUL.FTZ R3, R64, UR4 ;  /* 0x0000000440037c20 */ /* 0x002fc80008410000 */
[----:B------:R1:W-:Y:S03]  /*4b30*/  MUFU.TANH R82, R3 ;  /* 0x0000000300527308 */ /* 0x0003e60000002400 */
[C---:B------:R-:W-:Y:S01]  /*4b40*/  HMMA.16816.F32 R60, R28.reuse, R24, R76 ;  /* 0x000000181c3c723c */ /* 0x040fe2000000184c */
[----:B------:R-:W-:Y:S02]  /*4b50*/  IMAD.SHL.U32 R24, R234, 0x2, RZ ;  /* 0x00000002ea187824 */ /* 0x000fe400078e00ff */
[----:B------:R-:W-:Y:S01]  /*4b60*/  FMUL.FTZ R44, R44, UR4 ;  /* 0x000000042c2c7c20 */ /* 0x000fe20008410000 */
[----:B------:R-:W-:Y:S01]  /*4b70*/  FMUL.FTZ R45, R45, UR4 ;  /* 0x000000042d2d7c20 */ /* 0x000fe20008410000 */
[----:B------:R-:W-:Y:S01]  /*4b80*/  FMUL.FTZ R46, R46, UR4 ;  /* 0x000000042e2e7c20 */ /* 0x000fe20008410000 */
[----:B------:R-:W-:Y:S02]  /*4b90*/  FMUL.FTZ R47, R47, UR4 ;  /* 0x000000042f2f7c20 */ /* 0x000fe40008410000 */
[----:B------:R-:W-:Y:S01]  /*4ba0*/  HMMA.16816.F32 R48, R28, R26, R72 ;  /* 0x0000001a1c30723c */ /* 0x000fe20000001848 */
[----:B------:R-:W-:Y:S01]  /*4bb0*/  FMUL.FTZ R28, R40, UR4 ;  /* 0x00000004281c7c20 */ /* 0x000fe20008410000 */
[----:B------:R-:W-:Y:S01]  /*4bc0*/  MUFU.TANH R44, R44 ;  /* 0x0000002c002c7308 */ /* 0x000fe20000002400 */
[----:B-1----:R-:W-:-:S07]  /*4bd0*/  FMUL.FTZ R3, R65, UR4 ;  /* 0x0000000441037c20 */ /* 0x002fce0008410000 */
[----:B------:R-:W-:Y:S08]  /*4be0*/  MUFU.TANH R45, R45 ;  /* 0x0000002d002d7308 */ /* 0x000ff00000002400 */
[----:B------:R1:W-:Y:S08]  /*4bf0*/  MUFU.TANH R92, R3 ;  /* 0x00000003005c7308 */ /* 0x0003f00000002400 */
[----:B------:R-:W-:Y:S08]  /*4c00*/  MUFU.TANH R46, R46 ;  /* 0x0000002e002e7308 */ /* 0x000ff00000002400 */
[----:B------:R-:W-:Y:S01]  /*4c10*/  MUFU.TANH R47, R47 ;  /* 0x0000002f002f7308 */ /* 0x000fe20000002400 */
[----:B-1----:R-:W-:-:S07]  /*4c20*/  FMUL.FTZ R3, R66, UR4 ;  /* 0x0000000442037c20 */ /* 0x002fce0008410000 */
[----:B------:R1:W4:Y:S02]  /*4c30*/  MUFU.TANH R81, R3 ;  /* 0x0000000300517308 */ /* 0x0003240000002400 */
[----:B-1----:R-:W-:Y:S02]  /*4c40*/  FMUL.FTZ R3, R67, UR4 ;  /* 0x0000000443037c20 */ /* 0x002fe40008410000 */
[----:B------:R-:W-:Y:S01]  /*4c50*/  HMMA.16816.F32 R64, R16, R26, R104 ;  /* 0x0000001a1040723c */ /* 0x000fe20000001868 */
[----:B------:R1:W5:Y:S03]  /*4c60*/  LDSM.16.M88.4 R16, [R0+0xb800] ;  /* 0x00b800000010783b */ /* 0x0003660000000200 */
[----:B------:R2:W4:Y:S01]  /*4c70*/  MUFU.TANH R120, R3 ;  /* 0x0000000300787308 */ /* 0x0005220000002400 */
[----:B------:R-:W-:-:S07]  /*4c80*/  FMUL.FTZ R26, R59, UR4 ;  /* 0x000000043b1a7c20 */ /* 0x000fce0008410000 */
[----:B------:R-:W-:Y:S08]  /*4c90*/  MUFU.TANH R73, R26 ;  /* 0x0000001a00497308 */ /* 0x000ff00000002400 */
[----:B------:R5:W-:Y:S01]  /*4ca0*/  MUFU.TANH R59, R28 ;  /* 0x0000001c003b7308 */ /* 0x000be20000002400 */
[----:B--2---:R-:W-:Y:S01]  /*4cb0*/  FMUL.FTZ R3, R32, UR4 ;  /* 0x0000000420037c20 */ /* 0x004fe20008410000 */
[----:B------:R-:W-:Y:S01]  /*4cc0*/  FMUL.FTZ R32, R41, UR4 ;  /* 0x0000000429207c20 */ /* 0x000fe20008410000 */
[----:B-1----:R-:W-:Y:S01]  /*4cd0*/  LOP3.LUT R0, R24, 0x6, RZ, 0xc0, !PT ;  /* 0x0000000618007812 */ /* 0x002fe200078ec0ff */
[----:B------:R-:W-:-:S04]  /*4ce0*/  FMUL.FTZ R24, R58, UR4 ;  /* 0x000000043a187c20 */ /* 0x000fc80008410000 */
[----:B------:R1:W-:Y:S01]  /*4cf0*/  MUFU.TANH R177, R3 ;  /* 0x0000000300b17308 */ /* 0x0003e20000002400 */
[----:B------:R-:W-:-:S04]  /*4d00*/  LEA R0, R53, R0, 0x6 ;  /* 0x0000000035007211 */ /* 0x000fc800078e30ff */
[----:B------:R-:W-:-:S03]  /*4d10*/  IADD3 R25, PT, PT, R0, 0x8, RZ ;  /* 0x0000000800197810 */ /* 0x000fc60007ffe0ff */
[----:B------:R2:W4:Y:S01]  /*4d20*/  MUFU.TANH R77, R24 ;  /* 0x00000018004d7308 */ /* 0x0005220000002400 */
[-C--:B------:R-:W-:Y:S02]  /*4d30*/  ISETP.GE.AND P5, PT, R0, R52.reuse, PT ;  /* 0x000000340000720c */ /* 0x080fe40003fa6270 */
[----:B------:R-:W-:Y:S02]  /*4d40*/  ISETP.GE.AND P3, PT, R25, R52, PT ;  /* 0x000000341900720c */ /* 0x000fe40003f66270 */
[----:B------:R-:W-:Y:S01]  /*4d50*/  FSEL R39, R89, -INF , !P5 ;  /* 0xff80000059277808 */ /* 0x000fe20006800000 */
[C---:B-----5:R-:W-:Y:S01]  /*4d60*/  HMMA.16816.F32 R28, R12.reuse, R16, R68 ;  /* 0x000000100c1c723c */ /* 0x060fe20000001844 */
[----:B------:R-:W-:Y:S01]  /*4d70*/  FSEL R36, R87, -INF , !P3 ;  /* 0xff80000057247808 */ /* 0x000fe20005800000 */
[----:B-1----:R-:W-:Y:S01]  /*4d80*/  FMUL.FTZ R3, R33, UR4 ;  /* 0x0000000421037c20 */ /* 0x002fe20008410000 */
[----:B------:R-:W-:Y:S02]  /*4d90*/  FSEL R58, R101, -INF , !P3 ;  /* 0xff800000653a7808 */ /* 0x000fe40005800000 */
[----:B------:R-:W-:Y:S01]  /*4da0*/  FSEL R89, R112, -INF , !P5 ;  /* 0xff80000070597808 */ /* 0x000fe20006800000 */
[----:B------:R1:W-:Y:S01]  /*4db0*/  MUFU.TANH R172, R3 ;  /* 0x0000000300ac7308 */ /* 0x0003e20000002400 */
[----:B------:R-:W-:Y:S01]  /*4dc0*/  FSEL R72, R114, -INF , !P5 ;  /* 0xff80000072487808 */ /* 0x000fe20006800000 */
[----:B------:R-:W-:Y:S01]  /*4dd0*/  HMMA.16816.F32 R12, R12, R18, R64 ;  /* 0x000000120c0c723c */ /* 0x000fe20000001840 */
[----:B------:R-:W-:Y:S01]  /*4de0*/  FSEL R67, R91, -INF , !P3 ;  /* 0xff8000005b437808 */ /* 0x000fe20005800000 */
[----:B--2---:R-:W-:-:S05]  /*4df0*/  VIADD R24, R0, 0x9 ;  /* 0x0000000900187836 */ /* 0x004fca0000000000 */
[----:B------:R-:W-:Y:S02]  /*4e00*/  ISETP.GE.AND P2, PT, R24, R52, PT ;  /* 0x000000341800720c */ /* 0x000fe40003f46270 */
[----:B------:R2:W5:Y:S01]  /*4e10*/  LDSM.16.M88.4 R24, [R2+0xb800] ;  /* 0x00b800000218783b */ /* 0x0005620000000200 */
[----:B------:R-:W-:-:S04]  /*4e20*/  DEPBAR.LE SB0, 0x0 ;  /* 0x000080000000791a */ /* 0x000fc80000000000 */
[----:B------:R-:W-:Y:S01]  /*4e30*/  FSEL R41, R86, -INF , !P2 ;  /* 0xff80000056297808 */ /* 0x000fe20005000000 */
[----:B-1----:R-:W-:Y:S01]  /*4e40*/  FMUL.FTZ R3, R34, UR4 ;  /* 0x0000000422037c20 */ /* 0x002fe20008410000 */
[----:B------:R-:W-:Y:S02]  /*4e50*/  FSEL R37, R90, -INF , !P2 ;  /* 0xff8000005a257808 */ /* 0x000fe40005000000 */
[----:B------:R-:W-:Y:S01]  /*4e60*/  FSEL R93, R93, -INF , !P2 ;  /* 0xff8000005d5d7808 */ /* 0x000fe20005000000 */
[----:B------:R1:W-:Y:S01]  /*4e70*/  MUFU.TANH R80, R3 ;  /* 0x0000000300507308 */ /* 0x0003e20000002400 */
[----:B------:R-:W-:Y:S02]  /*4e80*/  FSEL R64, R102, -INF , !P2 ;  /* 0xff80000066407808 */ /* 0x000fe40005000000 */
[----:B--2---:R-:W-:Y:S01]  /*4e90*/  IADD3 R2, PT, PT, R0, 0x18, RZ ;  /* 0x0000001800027810 */ /* 0x004fe20007ffe0ff */
[----:B-1----:R-:W-:-:S04]  /*4ea0*/  FMUL.FTZ R3, R35, UR4 ;  /* 0x0000000423037c20 */ /* 0x002fc80008410000 */
[----:B------:R1:W-:Y:S01]  /*4eb0*/  MUFU.TANH R174, R3 ;  /* 0x0000000300ae7308 */ /* 0x0003e20000002400 */
[----:B-----5:R-:W-:Y:S01]  /*4ec0*/  HMMA.16816.F32 R12, R4, R26, R12 ;  /* 0x0000001a040c723c */ /* 0x020fe2000000180c */
[----:B-1----:R-:W-:Y:S01]  /*4ed0*/  FMUL.FTZ R3, R56, UR4 ;  /* 0x0000000438037c20 */ /* 0x002fe20008410000 */
[----:B------:R-:W-:-:S05]  /*4ee0*/  FSEL R56, R88, -INF , !P5 ;  /* 0xff80000058387808 */ /* 0x000fca0006800000 */
[----:B------:R1:W2:-:S12]  /*4ef0*/  MUFU.TANH R78, R3 ;  /* 0x00000003004e7308 */ /* 0x0002980000002400 */
[----:B------:R-:W-:Y:S01]  /*4f00*/  FMUL.FTZ R13, R13, UR4 ;  /* 0x000000040d0d7c20 */ /* 0x000fe20008410000 */
[----:B------:R-:W-:Y:S01]  /*4f10*/  FMUL.FTZ R14, R14, UR4 ;  /* 0x000000040e0e7c20 */ /* 0x000fe20008410000 */
[----:B------:R-:W-:Y:S01]  /*4f20*/  FMUL.FTZ R15, R15, UR4 ;  /* 0x000000040f0f7c20 */ /* 0x000fe20008410000 */
[----:B-1----:R-:W-:Y:S02]  /*4f30*/  FMUL.FTZ R3, R57, UR4 ;  /* 0x0000000439037c20 */ /* 0x002fe40008410000 */
[----:B------:R1:W-:Y:S08]  /*4f40*/  MUFU.TANH R57, R32 ;  /* 0x0000002000397308 */ /* 0x0003f00000002400 */
[----:B------:R5:W2:Y:S01]  /*4f50*/  MUFU.TANH R175, R3 ;  /* 0x0000000300af7308 */ /* 0x000aa20000002400 */
[----:B-1----:R-:W-:Y:S01]  /*4f60*/  FMUL.FTZ R32, R42, UR4 ;  /* 0x000000042a207c20 */ /* 0x002fe20008410000 */
[----:B------:R-:W-:Y:S01]  /*4f70*/  FSEL R42, R85, -INF , !P3 ;  /* 0xff800000552a7808 */ /* 0x000fe20005800000 */
[----:B-----5:R-:W-:Y:S01]  /*4f80*/  VIADD R3, R0, 0x1 ;  /* 0x0000000100037836 */ /* 0x020fe20000000000 */
[----:B------:R-:W-:Y:S04]  /*4f90*/  BAR.SYNC.DEFER_BLOCKING 0x0 ;  /* 0x0000000000007b1d */ /* 0x000fe80000010000 */
[----:B------:R-:W-:-:S02]  /*4fa0*/  ISETP.GE.AND P4, PT, R3, R52, PT ;  /* 0x000000340300720c */ /* 0x000fc40003f86270 */
[----:B------:R-:W-:Y:S02]  /*4fb0*/  IADD3 R3, PT, PT, R0, 0x10, RZ ;  /* 0x0000001000037810 */ /* 0x000fe40007ffe0ff */
[----:B------:R-:W-:Y:S02]  /*4fc0*/  FSEL R53, R100, -INF , !P4 ;  /* 0xff80000064357808 */ /* 0x000fe40006000000 */
[----:B------:R-:W-:Y:S02]  /*4fd0*/  FSEL R38, R103, -INF , !P4 ;  /* 0xff80000067267808 */ /* 0x000fe40006000000 */
[----:B------:R-:W-:Y:S02]  /*4fe0*/  FSEL R88, R113, -INF , !P4 ;  /* 0xff80000071587808 */ /* 0x000fe40006000000 */
[----:B------:R-:W-:Y:S02]  /*4ff0*/  FSEL R76, R115, -INF , !P4 ;  /* 0xff800000734c7808 */ /* 0x000fe40006000000 */
[----:B------:R-:W-:-:S02]  /*5000*/  ISETP.GE.AND P4, PT, R2, R52, PT ;  /* 0x000000340200720c */ /* 0x000fc40003f86270 */
[C---:B------:R-:W-:Y:S02]  /*5010*/  IADD3 R2, PT, PT, R0.reuse, 0x19, RZ ;  /* 0x0000001900027810 */ /* 0x040fe40007ffe0ff */
[-C--:B------:R-:W-:Y:S01]  /*5020*/  ISETP.GE.AND P1, PT, R3, R52.reuse, PT ;  /* 0x000000340300720c */ /* 0x080fe20003f26270 */
[----:B------:R-:W-:Y:S01]  /*5030*/  VIADD R3, R0, 0x11 ;  /* 0x0000001100037836 */ /* 0x000fe20000000000 */
[-C--:B------:R-:W-:Y:S01]  /*5040*/  ISETP.GE.AND P3, PT, R2, R52.reuse, PT ;  /* 0x000000340200720c */ /* 0x080fe20003f66270 */
[----:B------:R-:W-:Y:S01]  /*5050*/  VIADD R2, R0, 0x20 ;  /* 0x0000002000027836 */ /* 0x000fe20000000000 */
[----:B---3--:R-:W-:Y:S02]  /*5060*/  FSEL R95, R95, -INF , !P1 ;  /* 0xff8000005f5f7808 */ /* 0x008fe40004800000 */
[-C--:B------:R-:W-:Y:S01]  /*5070*/  ISETP.GE.AND P5, PT, R3, R52.reuse, PT ;  /* 0x000000340300720c */ /* 0x080fe20003fa6270 */
[----:B------:R-:W-:Y:S01]  /*5080*/  FMUL.FTZ R3, R43, UR4 ;  /* 0x000000042b037c20 */ /* 0x000fe20008410000 */
[----:B------:R-:W-:Y:S01]  /*5090*/  ISETP.GE.AND P2, PT, R2, R52, PT ;  /* 0x000000340200720c */ /* 0x000fe20003f46270 */
[----:B------:R1:W3:Y:S01]  /*50a0*/  MUFU.TANH R43, R32 ;  /* 0x00000020002b7308 */ /* 0x0002e20000002400 */
[----:B------:R-:W-:-:S02]  /*50b0*/  IADD3 R2, PT, PT, R0, 0x21, RZ ;  /* 0x0000002100027810 */ /* 0x000fc40007ffe0ff */
[----:B------:R-:W-:Y:S02]  /*50c0*/  FSEL R66, R83, -INF , !P1 ;  /* 0xff80000053427808 */ /* 0x000fe40004800000 */
[----:B------:R-:W-:Y:S02]  /*50d0*/  FSEL R165, R165, -INF , !P1 ;  /* 0xff800000a5a57808 */ /* 0x000fe40004800000 */
[----:B------:R-:W-:Y:S01]  /*50e0*/  FSEL R163, R163, -INF , !P1 ;  /* 0xff800000a3a37808 */ /* 0x000fe20004800000 */
[----:B------:R-:W2:Y:S01]  /*50f0*/  MUFU.TANH R40, R3 ;  /* 0x0000000300287308 */ /* 0x000ea20000002400 */
[----:B------:R-:W-:Y:S02]  /*5100*/  ISETP.GE.AND P1, PT, R2, R52, PT ;  /* 0x000000340200720c */ /* 0x000fe40003f26270 */
[----:B------:R-:W-:Y:S02]  /*5110*/  IADD3 R2, PT, PT, R0, 0x28, RZ ;  /* 0x0000002800027810 */ /* 0x000fe40007ffe0ff */
[----:B------:R-:W-:-:S02]  /*5120*/  FSEL R94, R94, -INF , !P5 ;  /* 0xff8000005e5e7808 */ /* 0x000fc40006800000 */
[----:B------:R-:W-:Y:S01]  /*5130*/  FSEL R162, R162, -INF , !P5 ;  /* 0xff800000a2a27808 */ /* 0x000fe20006800000 */
[C---:B-1----:R-:W-:Y:S01]  /*5140*/  HMMA.16816.F32 R32, R20.reuse, R16, R60 ;  /* 0x000000101420723c */ /* 0x042fe2000000183c */
[----:B------:R-:W-:Y:S02]  /*5150*/  FSEL R161, R161, -INF , !P5 ;  /* 0xff800000a1a17808 */ /* 0x000fe40006800000 */
[----:B----4-:R-:W-:Y:S02]  /*5160*/  FSEL R108, R81, -INF , !P4 ;  /* 0xff800000516c7808 */ /* 0x010fe40006000000 */
[----:B------:R-:W-:Y:S02]  /*5170*/  FSEL R65, R82, -INF , !P4 ;  /* 0xff80000052417808 */ /* 0x000fe40006000000 */
[----:B------:R-:W-:Y:S01]  /*5180*/  FSEL R160, R160, -INF , !P4 ;  /* 0xff800000a0a07808 */ /* 0x000fe20006000000 */
[----:B------:R-:W-:Y:S01]  /*5190*/  HMMA.16816.F32 R20, R20, R18, R48 ;  /* 0x000000121414723c */ /* 0x000fe20000001830 */
[----:B------:R-:W-:-:S02]  /*51a0*/  FSEL R139, R139, -INF , !P4 ;  /* 0xff8000008b8b7808 */ /* 0x000fc40006000000 */
[----:B------:R-:W-:Y:S02]  /*51b0*/  FSEL R120, R120, -INF , !P3 ;  /* 0xff80000078787808 */ /* 0x000fe40005800000 */
[----:B------:R-:W-:Y:S02]  /*51c0*/  FSEL R92, R92, -INF , !P3 ;  /* 0xff8000005c5c7808 */ /* 0x000fe40005800000 */
[----:B------:R-:W-:Y:S01]  /*51d0*/  FSEL R138, R138, -INF , !P3 ;  /* 0xff8000008a8a7808 */ /* 0x000fe20005800000 */
[----:B------:R-:W-:Y:S01]  /*51e0*/  HMMA.16816.F32 R16, R4, R24, R28 ;  /* 0x000000180410723c */ /* 0x000fe2000000181c */
[----:B------:R-:W-:Y:S02]  /*51f0*/  FSEL R29, R84, -INF , !P5 ;  /* 0xff800000541d7808 */ /* 0x000fe40006800000 */
[----:B------:R-:W-:Y:S01]  /*5200*/  ISETP.GE.AND P5, PT, R2, R52, PT ;  /* 0x000000340200720c */ /* 0x000fe20003fa6270 */
[----:B------:R-:W-:Y:S01]  /*5210*/  VIADD R2, R0, 0x29 ;  /* 0x0000002900027836 */ /* 0x000fe20000000000 */
[----:B------:R-:W-:-:S02]  /*5220*/  FSEL R137, R137, -INF , !P3 ;  /* 0xff80000089897808 */ /* 0x000fc40005800000 */
[----:B------:R-:W-:Y:S01]  /*5230*/  P2R R28, PR, RZ, 0x20 ;  /* 0x00000020ff1c7803 */ /* 0x000fe20000000000 */
[C---:B------:R-:W-:Y:S01]  /*5240*/  HMMA.16816.F32 R4, R8.reuse, R24, R32 ;  /* 0x000000180804723c */ /* 0x040fe20000001820 */
[-C--:B------:R-:W-:Y:S02]  /*5250*/  ISETP.GE.AND P6, PT, R2, R52.reuse, PT ;  /* 0x000000340200720c */ /* 0x080fe40003fc6270 */
[----:B------:R-:W-:Y:S02]  /*5260*/  IADD3 R2, PT, PT, R0, 0x30, RZ ;  /* 0x0000003000027810 */ /* 0x000fe40007ffe0ff */
[----:B------:R-:W-:Y:S02]  /*5270*/  ISETP.GE.U32.AND P3, PT, R52, 0x41, PT ;  /* 0x000000413400780c */ /* 0x000fe40003f66070 */
[----:B------:R-:W-:Y:S01]  /*5280*/  ISETP.GE.AND P5, PT, R2, R52, PT ;  /* 0x000000340200720c */ /* 0x000fe20003fa6270 */
[----:B------:R-:W-:Y:S01]  /*5290*/  HMMA.16816.F32 R8, R8, R26, R20 ;  /* 0x0000001a0808723c */ /* 0x000fe20000001814 */
[----:B------:R-:W-:-:S02]  /*52a0*/  IADD3 R2, PT, PT, R0, 0x31, RZ ;  /* 0x0000003100027810 */ /* 0x000fc40007ffe0ff */
[----:B------:R-:W-:Y:S01]  /*52b0*/  FMUL.FTZ R16, R16, UR4 ;  /* 0x0000000410107c20 */ /* 0x000fe20008410000 */
[----:B------:R-:W-:Y:S01]  /*52c0*/  FMUL.FTZ R18, R18, UR4 ;  /* 0x0000000412127c20 */ /* 0x000fe20008410000 */
[----:B------:R-:W-:Y:S01]  /*52d0*/  ISETP.GE.AND P4, PT, R2, R52, PT ;  /* 0x000000340200720c */ /* 0x000fe20003f86270 */
[----:B------:R-:W-:Y:S01]  /*52e0*/  FMUL.FTZ R2, R17, UR4 ;  /* 0x0000000411027c20 */ /* 0x000fe20008410000 */
[----:B------:R-:W1:Y:S01]  /*52f0*/  MUFU.TANH R24, R16 ;  /* 0x0000001000187308 */ /* 0x000e620000002400 */
[----:B------:R-:W-:Y:S01]  /*5300*/  FMUL.FTZ R19, R19, UR4 ;  /* 0x0000000413137c20 */ /* 0x000fe20008410000 */
[----:B------:R-:W-:Y:S02]  /*5310*/  FSEL R181, R77, -INF , !P2 ;  /* 0xff8000004db57808 */ /* 0x000fe40005000000 */
[----:B------:R-:W-:Y:S01]  /*5320*/  FMUL.FTZ R21, R4, UR4 ;  /* 0x0000000404157c20 */ /* 0x000fe20008410000 */
[----:B------:R-:W-:Y:S01]  /*5330*/  FMUL.FTZ R22, R5, UR4 ;  /* 0x0000000405167c20 */ /* 0x000fe20008410000 */
[----:B------:R-:W-:Y:S01]  /*5340*/  FMUL.FTZ R26, R6, UR4 ;  /* 0x00000004061a7c20 */ /* 0x000fe20008410000 */
[----:B------:R-:W-:Y:S01]  /*5350*/  FMUL.FTZ R27, R7, UR4 ;  /* 0x00000004071b7c20 */ /* 0x000fe20008410000 */
[----:B------:R4:W1:Y:S01]  /*5360*/  MUFU.TANH R16, R2 ;  /* 0x0000000200107308 */ /* 0x0008620000002400 */
[----:B--2---:R-:W-:-:S02]  /*5370*/  FSEL R180, R78, -INF , !P2 ;  /* 0xff8000004eb47808 */ /* 0x004fc40005000000 */
[----:B------:R-:W-:Y:S01]  /*5380*/  FSEL R178, R80, -INF , !P2 ;  /* 0xff80000050b27808 */ /* 0x000fe20005000000 */
[----:B------:R-:W-:Y:S01]  /*5390*/  FMUL.FTZ R17, R8, UR4 ;  /* 0x0000000408117c20 */ /* 0x000fe20008410000 */
[----:B------:R-:W-:Y:S01]  /*53a0*/  FMUL.FTZ R20, R9, UR4 ;  /* 0x0000000409147c20 */ /* 0x000fe20008410000 */
[----:B------:R-:W-:Y:S01]  /*53b0*/  FMUL.FTZ R23, R10, UR4 ;  /* 0x000000040a177c20 */ /* 0x000fe20008410000 */
[----:B------:R-:W-:Y:S01]  /*53c0*/  FMUL.FTZ R25, R11, UR4 ;  /* 0x000000040b197c20 */ /* 0x000fe20008410000 */
[----:B------:R-:W-:Y:S02]  /*53d0*/  FSEL R177, R177, -INF , !P2 ;  /* 0xff800000b1b17808 */ /* 0x000fe40005000000 */
[----:B------:R-:W-:Y:S02]  /*53e0*/  FSEL R179, R73, -INF , !P1 ;  /* 0xff80000049b37808 */ /* 0x000fe40004800000 */
[----:B------:R-:W-:Y:S02]  /*53f0*/  FSEL R175, R175, -INF , !P1 ;  /* 0xff800000afaf7808 */ /* 0x000fe40004800000 */
[----:B------:R-:W-:-:S02]  /*5400*/  FSEL R174, R174, -INF , !P1 ;  /* 0xff800000aeae7808 */ /* 0x000fc40004800000 */
[----:B------:R-:W-:Y:S01]  /*5410*/  FSEL R172, R172, -INF , !P1 ;  /* 0xff800000acac7808 */ /* 0x000fe20004800000 */
[----:B----4-:R-:W-:-:S04]  /*5420*/  FMUL.FTZ R2, R12, UR4 ;  /* 0x000000040c027c20 */ /* 0x010fc80008410000 */
[----:B------:R2:W4:Y:S01]  /*5430*/  MUFU.TANH R12, R2 ;  /* 0x00000002000c7308 */ /* 0x0005220000002400 */
[----:B-1-3--:R-:W-:Y:S05]  /*5440*/  @!P3 BRA `(.L_x_301) ;  /* 0x0000000000f8b947 */ /* 0x00afea0003800000 */
[----:B--2---:R-:W-:Y:S01]  /*5450*/  LEA.HI.SX32 R2, R176, 0xfffffffe, 0x1a ;  /* 0xfffffffeb0027811 */ /* 0x004fe200078fd2ff */
        /* <DEDUP_REMOVED lines=61> */
.L_x_301:
[----:B------:R-:W-:Y:S01]  /*5830*/  FMNMX3.FTZ R134, R39, R38, R36, !PT ;  /* 0x0000002627867276 */ /* 0x000fe20007810024 */
[----:B-1----:R-:W1:Y:S01]  /*5840*/  MUFU.TANH R3, R13 ;  /* 0x0000000d00037308 */ /* 0x002e620000002400 */
[----:B------:R-:W-:Y:S01]  /*5850*/  ISETP.NE.AND P1, PT, R28, RZ, PT ;  /* 0x000000ff1c00720c */ /* 0x000fe20003f25270 */
[----:B------:R-:W3:Y:S01]  /*5860*/  LDCU UR4, c[0x0][0x45c] ;  /* 0x00008b80ff0477ac */ /* 0x000ee20008000800 */
[----:B------:R-:W-:Y:S01]  /*5870*/  FMNMX3.FTZ R134, R134, R37, R66, !PT ;  /* 0x0000002586867276 */ /* 0x000fe20007810042 */
[----:B------:R-:W-:Y:S01]  /*5880*/  STL [R1+0x5c], R238 ;  /* 0x00005cee01007387 */ /* 0x000fe20000100800 */
[C---:B--2---:R-:W-:Y:S01]  /*5890*/  IADD3 R2, PT, PT, R0.reuse, 0x38, RZ ;  /* 0x0000003800027810 */ /* 0x044fe20007ffe0ff */
[----:B------:R-:W-:Y:S01]  /*58a0*/  VIADD R0, R0, 0x39 ;  /* 0x0000003900007836 */ /* 0x000fe20000000000 */
[----:B------:R-:W-:Y:S01]  /*58b0*/  FMNMX3.FTZ R134, R134, R29, R65, !PT ;  /* 0x0000001d86867276 */ /* 0x000fe20007810041 */
[----:B------:R-:W2:Y:S01]  /*58c0*/  MUFU.TANH R6, R19 ;  /* 0x0000001300067308 */ /* 0x000ea20000002400 */
[----:B------:R-:W-:Y:S01]  /*58d0*/  FSEL R171, R44, -INF , !P1 ;  /* 0xff8000002cab7808 */ /* 0x000fe20004800000 */
[----:B------:R-:W-:Y:S01]  /*58e0*/  STL [R1+0x58], R233 ;  /* 0x000058e901007387 */ /* 0x000fe20000100800 */
[----:B------:R-:W-:-:S02]  /*58f0*/  FMNMX3.FTZ R134, R134, R92, R180, !PT ;  /* 0x0000005c86867276 */ /* 0x000fc400078100b4 */
[----:B------:R-:W-:Y:S01]  /*5900*/  FSEL R176, R46, -INF , !P1 ;  /* 0xff8000002eb07808 */ /* 0x000fe20004800000 */
[----:B------:R-:W-:Y:S01]  /*5910*/  STL [R1+0x54], R232 ;  /* 0x000054e801007387 */ /* 0x000fe20000100800 */
[----:B------:R-:W-:Y:S01]  /*5920*/  FSEL R169, R43, -INF , !P1 ;  /* 0xff8000002ba97808 */ /* 0x000fe20004800000 */
[----:B------:R-:W3:Y:S01]  /*5930*/  MUFU.TANH R5, R14 ;  /* 0x0000000e00057308 */ /* 0x000ee20000002400 */
[----:B------:R-:W-:Y:S01]  /*5940*/  FSEL R168, R59, -INF , !P1 ;  /* 0xff8000003ba87808 */ /* 0x000fe20004800000 */
[----:B------:R-:W-:Y:S01]  /*5950*/  STL [R1+0x50], R230 ;  /* 0x000050e601007387 */ /* 0x000fe20000100800 */
[----:B------:R-:W-:Y:S02]  /*5960*/  ISETP.GE.AND P1, PT, R2, R52, PT ;  /* 0x000000340200720c */ /* 0x000fe40003f26270 */
[----:B------:R-:W-:Y:S02]  /*5970*/  FSEL R170, R45, -INF , !P6 ;  /* 0xff8000002daa7808 */ /* 0x000fe40007000000 */
[----:B------:R-:W-:Y:S01]  /*5980*/  FSEL R236, R24, -INF , !P5 ;  /* 0xff80000018ec7808 */ /* 0x000fe20006800000 */
[----:B------:R-:W3:Y:S01]  /*5990*/  MUFU.TANH R4, R15 ;  /* 0x0000000f00047308 */ /* 0x000ee20000002400 */
[----:B------:R-:W-:-:S02]  /*59a0*/  FMNMX3.FTZ R134, R134, R175, R171, !PT ;  /* 0x000000af86867276 */ /* 0x000fc400078100ab */
[----:B------:R-:W-:Y:S02]  /*59b0*/  FSEL R173, R47, -INF , !P6 ;  /* 0xff8000002fad7808 */ /* 0x000fe40007000000 */
[----:B------:R-:W-:Y:S02]  /*59c0*/  FSEL R167, R40, -INF , !P6 ;  /* 0xff80000028a77808 */ /* 0x000fe40007000000 */
[----:B------:R-:W-:Y:S01]  /*59d0*/  FSEL R166, R57, -INF , !P6 ;  /* 0xff80000039a67808 */ /* 0x000fe20007000000 */
[----:B------:R-:W3:Y:S01]  /*59e0*/  MUFU.TANH R7, R21 ;  /* 0x0000001500077308 */ /* 0x000ee20000002400 */
[----:B------:R-:W-:Y:S02]  /*59f0*/  ISETP.GE.AND P6, PT, R0, R52, PT ;  /* 0x000000340000720c */ /* 0x000fe40003fc6270 */
[----:B------:R-:W-:Y:S02]  /*5a00*/  FSEL R235, R16, -INF , !P4 ;  /* 0xff80000010eb7808 */ /* 0x000fe40006000000 */
[----:B----4-:R-:W-:-:S02]  /*5a10*/  FSEL R239, R12, -INF , !P1 ;  /* 0xff8000000cef7808 */ /* 0x010fc40004800000 */
[----:B------:R-:W-:Y:S01]  /*5a20*/  FMNMX3.FTZ R134, R134, R170, R236, !PT ;  /* 0x000000aa86867276 */ /* 0x000fe200078100ec */
[----:B------:R-:W4:Y:S01]  /*5a30*/  MUFU.TANH R10, R26 ;  /* 0x0000001a000a7308 */ /* 0x000f220000002400 */
[----:B-1----:R-:W-:Y:S02]  /*5a40*/  FSEL R211, R3, -INF , !P6 ;  /* 0xff80000003d37808 */ /* 0x002fe40007000000 */
[----:B------:R-:W-:Y:S02]  /*5a50*/  FMNMX3.FTZ R134, R134, R235, R239, !PT ;  /* 0x000000eb86867276 */ /* 0x000fe400078100ef */
[----:B--2---:R-:W-:Y:S02]  /*5a60*/  FSEL R237, R6, -INF , !P4 ;  /* 0xff80000006ed7808 */ /* 0x004fe40006000000 */
[----:B------:R-:W-:Y:S01]  /*5a70*/  FMNMX.FTZ R134, R211, R134, !PT ;  /* 0x00000086d3867209 */ /* 0x000fe20007810000 */
[----:B------:R-:W1:Y:S01]  /*5a80*/  MUFU.TANH R3, R18 ;  /* 0x0000001200037308 */ /* 0x000e620000002400 */
[----:B---3--:R-:W-:-:S02]  /*5a90*/  FSEL R252, R5, -INF , !P1 ;  /* 0xff80000005fc7808 */ /* 0x008fc40004800000 */
[----:B------:R-:W-:Y:S01]  /*5aa0*/  FSEL R244, R4, -INF , !P6 ;  /* 0xff80000004f47808 */ /* 0x000fe20007000000 */
[----:B------:R-:W2:Y:S01]  /*5ab0*/  SHFL.BFLY PT, R0, R134, 0x2, 0x1f ;  /* 0x0c401f0086007f89 */ /* 0x000ea200000e0000 */
[----:B------:R-:W-:-:S03]  /*5ac0*/  FSEL R221, R7, -INF , !P5 ;  /* 0xff80000007dd7808 */ /* 0x000fc60006800000 */
[----:B------:R-:W3:Y:S01]  /*5ad0*/  MUFU.TANH R6, R22 ;  /* 0x0000001600067308 */ /* 0x000ee20000002400 */
[----:B----4-:R-:W-:-:S07]  /*5ae0*/  FSEL R206, R10, -INF , !P5 ;  /* 0xff8000000ace7808 */ /* 0x010fce0006800000 */
[----:B------:R-:W4:Y:S01]  /*5af0*/  MUFU.TANH R4, R17 ;  /* 0x0000001100047308 */ /* 0x000f220000002400 */
[----:B-1----:R-:W-:-:S07]  /*5b00*/  FSEL R231, R3, -INF , !P5 ;  /* 0xff80000003e77808 */ /* 0x002fce0006800000 */
[----:B------:R-:W1:Y:S01]  /*5b10*/  MUFU.TANH R5, R20 ;  /* 0x0000001400057308 */ /* 0x000e620000002400 */
[----:B---3--:R-:W-:Y:S02]  /*5b20*/  FSEL R207, R6, -INF , !P4 ;  /* 0xff80000006cf7808 */ /* 0x008fe40006000000 */
[----:B--2---:R-:W-:-:S05]  /*5b30*/  FMNMX.FTZ R134, R134, R0, !PT ;  /* 0x0000000086867209 */ /* 0x004fca0007810000 */
[----:B------:R-:W2:Y:S01]  /*5b40*/  MUFU.TANH R9, R27 ;  /* 0x0000001b00097308 */ /* 0x000ea20000002400 */
[----:B------:R-:W3:Y:S01]  /*5b50*/  SHFL.BFLY PT, R0, R134, 0x1, 0x1f ;  /* 0x0c201f0086007f89 */ /* 0x000ee200000e0000 */
[----:B----4-:R-:W-:-:S06]  /*5b60*/  FSEL R220, R4, -INF , !P1 ;  /* 0xff80000004dc7808 */ /* 0x010fcc0004800000 */
[----:B------:R-:W4:Y:S01]  /*5b70*/  MUFU.TANH R7, R23 ;  /* 0x0000001700077308 */ /* 0x000f220000002400 */
[----:B-1----:R-:W-:-:S07]  /*5b80*/  FSEL R222, R5, -INF , !P6 ;  /* 0xff80000005de7808 */ /* 0x002fce0007000000 */
[----:B------:R-:W1:Y:S01]  /*5b90*/  MUFU.TANH R5, R25 ;  /* 0x0000001900057308 */ /* 0x000e620000002400 */
[----:B--2---:R-:W-:Y:S02]  /*5ba0*/  FSEL R204, R9, -INF , !P4 ;  /* 0xff80000009cc7808 */ /* 0x004fe40006000000 */
[----:B---3--:R-:W-:Y:S02]  /*5bb0*/  FMNMX.FTZ R134, R134, R0, !PT ;  /* 0x0000000086867209 */ /* 0x008fe40007810000 */
[----:B------:R-:W-:Y:S02]  /*5bc0*/  FMNMX3.FTZ R0, R56, R53, R42, !PT ;  /* 0x0000003538007276 */ /* 0x000fe4000781002a */
[C---:B------:R-:W-:Y:S01]  /*5bd0*/  FSETP.NEU.FTZ.AND P2, PT, R134.reuse, -INF , PT ;  /* 0xff8000008600780b */ /* 0x040fe20003f5d000 */
[----:B------:R-:W-:Y:S01]  /*5be0*/  FMUL.FTZ R2, R134, UR4 ;  /* 0x0000000486027c20 */ /* 0x000fe20008410000 */
[----:B------:R-:W-:Y:S01]  /*5bf0*/  FMNMX3.FTZ R0, R0, R41, R95, !PT ;  /* 0x0000002900007276 */ /* 0x000fe2000781005f */
[----:B------:R-:W-:Y:S01]  /*5c00*/  STL [R1+0x60], R134 ;  /* 0x0000608601007387 */ /* 0x000fe20000100800 */
[----:B----4-:R-:W-:-:S02]  /*5c10*/  FSEL R205, R7, -INF , !P1 ;  /* 0xff80000007cd7808 */ /* 0x010fc40004800000 */
[----:B------:R-:W-:Y:S02]  /*5c20*/  FMNMX3.FTZ R0, R0, R94, R108, !PT ;  /* 0x0000005e00007276 */ /* 0x000fe4000781006c */
[----:B------:R-:W-:Y:S02]  /*5c30*/  FSEL R2, R2, RZ, P2 ;  /* 0x000000ff02027208 */ /* 0x000fe40001000000 */
[----:B------:R-:W-:Y:S02]  /*5c40*/  FMNMX3.FTZ R0, R0, R120, R181, !PT ;  /* 0x0000007800007276 */ /* 0x000fe400078100b5 */
[----:B-1----:R-:W-:Y:S02]  /*5c50*/  FSEL R210, R5, -INF , !P6 ;  /* 0xff80000005d27808 */ /* 0x002fe40007000000 */
[----:B------:R-:W-:Y:S02]  /*5c60*/  FMNMX3.FTZ R0, R0, R179, R176, !PT ;  /* 0x000000b300007276 */ /* 0x000fe400078100b0 */
[----:B------:R-:W-:-:S02]  /*5c70*/  LOP3.LUT R5, R182, 0x200, R183, 0xf8, !PT ;  /* 0x00000200b6057812 */ /* 0x000fc400078ef8b7 */
[----:B------:R-:W-:Y:S02]  /*5c80*/  FMNMX3.FTZ R0, R0, R173, R231, !PT ;  /* 0x000000ad00007276 */ /* 0x000fe400078100e7 */
[----:B------:R-:W-:Y:S02]  /*5c90*/  LEA R229, R5, UR5, 0x1 ;  /* 0x0000000505e57c11 */ /* 0x000fe4000f8e08ff */
[----:B------:R-:W-:Y:S02]  /*5ca0*/  FMNMX3.FTZ R0, R0, R237, R252, !PT ;  /* 0x000000ed00007276 */ /* 0x000fe400078100fc */
[----:B------:R-:W-:Y:S01]  /*5cb0*/  IADD3 R14, PT, PT, R229, 0xc040, RZ ;  /* 0x0000c040e50e7810 */ /* 0x000fe20007ffe0ff */
[----:B------:R-:W-:Y:S01]  /*5cc0*/  LDSM.16.MT88.4 R60, [R229+0xc000] ;  /* 0x00c00000e53c783b */ /* 0x000fe20000004200 */
[----:B------:R-:W-:Y:S02]  /*5cd0*/  FMNMX.FTZ R3, R244, R0, !PT ;  /* 0x00000000f4037209 */ /* 0x000fe40007810000 */
[----:B------:R-:W-:-:S02]  /*5ce0*/  FMNMX3.FTZ R0, R72, R76, R58, !PT ;  /* 0x0000004c48007276 */ /* 0x000fc4000781003a */
[----:B------:R-:W-:Y:S01]  /*5cf0*/  IADD3 R15, PT, PT, R164, R229, RZ ;  /* 0x000000e5a40f7210 */ /* 0x000fe20007ffe0ff */
[----:B------:R-:W1:Y:S01]  /*5d00*/  SHFL.BFLY PT, R133, R3, 0x2, 0x1f ;  /* 0x0c401f0003857f89 */ /* 0x000e6200000e0000 */
[----:B------:R-:W-:-:S03]  /*5d10*/  FMNMX3.FTZ R0, R0, R64, R163, !PT ;  /* 0x0000004000007276 */ /* 0x000fc600078100a3 */
[----:B------:R-:W-:Y:S01]  /*5d20*/  LDSM.16.MT88.4 R24, [R15+0xc000] ;  /* 0x00c000000f18783b */ /* 0x000fe20000004200 */
[----:B------:R-:W-:-:S03]  /*5d30*/  FMNMX3.FTZ R0, R0, R161, R139, !PT ;  /* 0x000000a100007276 */ /* 0x000fc6000781008b */
[----:B------:R-:W-:Y:S01]  /*5d40*/  LDSM.16.MT88.4 R32, [R15+0xe000] ;  /* 0x00e000000f20783b */ /* 0x000fe20000004200 */
[----:B------:R-:W-:-:S03]  /*5d50*/  FMNMX3.FTZ R0, R0, R137, R177, !PT ;  /* 0x0000008900007276 */ /* 0x000fc600078100b1 */
[----:B------:R-:W-:Y:S01]  /*5d60*/  LDSM.16.MT88.4 R20, [R15+0xc800] ;  /* 0x00c800000f14783b */ /* 0x000fe20000004200 */
[----:B------:R-:W-:-:S03]  /*5d70*/  FMNMX3.FTZ R0, R0, R172, R168, !PT ;  /* 0x000000ac00007276 */ /* 0x000fc600078100a8 */
[----:B------:R-:W-:Y:S01]  /*5d80*/  LDSM.16.MT88.4 R16, [R15+0xe800] ;  /* 0x00e800000f10783b */ /* 0x000fe20000004200 */
        /* <DEDUP_REMOVED lines=17> */
[----:B---3--:R-:W-:-:S03]  /*5ea0*/  FMNMX.FTZ R6, R4, R8, !PT ;  /* 0x0000000804067209 */ /* 0x008fc60007810000 */
[----:B------:R-:W-:Y:S01]  /*5eb0*/  STL [R1+0x64], R133 ;  /* 0x0000648501007387 */ /* 0x000fe20000100800 */
[----:B------:R-:W-:-:S03]  /*5ec0*/  FSETP.NEU.FTZ.AND P1, PT, R133, -INF , PT ;  /* 0xff8000008500780b */ /* 0x000fc60003f3d000 */
[----:B------:R-:W1:Y:S01]  /*5ed0*/  SHFL.BFLY PT, R5, R6, 0x1, 0x1f ;  /* 0x0c201f0006057f89 */ /* 0x000e6200000e0000 */
[----:B--2---:R-:W-:Y:S01]  /*5ee0*/  FMNMX3.FTZ R3, R0, R204, R205, !PT ;  /* 0x000000cc00037276 */ /* 0x004fe200078100cd */
[----:B------:R-:W-:-:S03]  /*5ef0*/  FFMA.FTZ R0, R36, UR4, -R2 ;  /* 0x0000000424007c23 */ /* 0x000fc60008010802 */
[----:B------:R-:W-:Y:S01]  /*5f00*/  FMNMX.FTZ R4, R210, R3, !PT ;  /* 0x00000003d2047209 */ /* 0x000fe20007810000 */
[----:B------:R2:W3:Y:S01]  /*5f10*/  MUFU.EX2 R10, R0 ;  /* 0x00000000000a7308 */ /* 0x0004e20000000800 */
[----:B------:R-:W-:-:S03]  /*5f20*/  FFMA.FTZ R3, R37, UR4, -R2 ;  /* 0x0000000425037c23 */ /* 0x000fc60008010802 */
[----:B------:R-:W4:Y:S04]  /*5f30*/  SHFL.BFLY PT, R7, R4, 0x2, 0x1f ;  /* 0x0c401f0004077f89 */ /* 0x000f2800000e0000 */
[----:B------:R-:W4:Y:S01]  /*5f40*/  MUFU.EX2 R247, R3 ;  /* 0x0000000300f77308 */ /* 0x000f220000000800 */
[----:B-1----:R-:W-:Y:S01]  /*5f50*/  FMNMX.FTZ R136, R6, R5, !PT ;  /* 0x0000000506887209 */ /* 0x002fe20007810000 */
[----:B--2---:R-:W-:Y:S01]  /*5f60*/  FMUL.FTZ R0, R133, UR4 ;  /* 0x0000000485007c20 */ /* 0x004fe20008410000 */
[----:B---3--:R-:W-:Y:S04]  /*5f70*/  STL [R1+0x38], R10 ;  /* 0x0000380a01007387 */ /* 0x008fe80000100800 */
[----:B------:R-:W-:Y:S01]  /*5f80*/  FSEL R0, R0, RZ, P1 ;  /* 0x000000ff00007208 */ /* 0x000fe20000800000 */
[----:B------:R-:W-:Y:S01]  /*5f90*/  STL [R1+0x68], R136 ;  /* 0x0000688801007387 */ /* 0x000fe20000100800 */
[----:B------:R-:W-:-:S02]  /*5fa0*/  FSETP.NEU.FTZ.AND P1, PT, R136, -INF , PT ;  /* 0xff8000008800780b */ /* 0x000fc40003f3d000 */
[----:B----4-:R-:W-:Y:S01]  /*5fb0*/  F2FP.F16.F32.PACK_AB R6, R247, R10 ;  /* 0x0000000af706723e */ /* 0x010fe200000000ff */
[--C-:B------:R-:W-:Y:S01]  /*5fc0*/  FFMA.FTZ R3, R56, UR4, -R0.reuse ;  /* 0x0000000438037c23 */ /* 0x100fe20008010800 */
[----:B------:R-:W-:Y:S02]  /*5fd0*/  FMNMX.FTZ R8, R4, R7, !PT ;  /* 0x0000000704087209 */ /* 0x000fe40007810000 */
[----:B------:R-:W-:Y:S01]  /*5fe0*/  F2FP.F16.F32.PACK_AB R4, R184, R223 ;  /* 0x000000dfb804723e */ /* 0x000fe200000000ff */
[----:B------:R1:W2:Y:S02]  /*5ff0*/  MUFU.EX2 R232, R3 ;  /* 0x0000000300e87308 */ /* 0x0002a40000000800 */
[----:B------:R-:W3:Y:S01]  /*6000*/  SHFL.BFLY PT, R9, R8, 0x1, 0x1f ;  /* 0x0c201f0008097f89 */ /* 0x000ee200000e0000 */
[----:B-1----:R-:W-:-:S03]  /*6010*/  FFMA.FTZ R3, R53, UR4, -R0 ;  /* 0x0000000435037c23 */ /* 0x002fc60008010800 */
[----:B--2---:R-:W-:Y:S02]  /*6020*/  STL [R1+0x70], R232 ;  /* 0x000070e801007387 */ /* 0x004fe40000100800 */
[----:B------:R1:W2:Y:S01]  /*6030*/  MUFU.EX2 R233, R3 ;  /* 0x0000000300e97308 */ /* 0x0002a20000000800 */
[----:B---3--:R-:W-:Y:S01]  /*6040*/  FMNMX.FTZ R135, R8, R9, !PT ;  /* 0x0000000908877209 */ /* 0x008fe20007810000 */
[--C-:B-1----:R-:W-:Y:S01]  /*6050*/  FFMA.FTZ R3, R42, UR4, -R0.reuse ;  /* 0x000000042a037c23 */ /* 0x102fe20008010800 */
[----:B--2---:R-:W-:Y:S01]  /*6060*/  F2FP.F16.F32.PACK_AB R5, R233, R232 ;  /* 0x000000e8e905723e */ /* 0x004fe200000000ff */
[----:B------:R-:W-:Y:S04]  /*6070*/  STL [R1+0x6c], R233 ;  /* 0x00006ce901007387 */ /* 0x000fe80000100800 */
        /* <DEDUP_REMOVED lines=8> */
[----:B------:R-:W-:Y:S01]  /*6100*/  IADD3 R132, PT, PT, R164, R14, RZ ;  /* 0x0000000ea4847210 */ /* 0x000fe20007ffe0ff */
[----:B------:R-:W1:Y:S01]  /*6110*/  LDSM.16.MT88.4 R68, [R14] ;  /* 0x000000000e44783b */ /* 0x000e620000004200 */
[----:B------:R-:W-:Y:S02]  /*6120*/  FSEL R12, R3, RZ, P1 ;  /* 0x000000ff030c7208 */ /* 0x000fe40000800000 */
[----:B------:R-:W-:Y:S01]  /*6130*/  FSETP.NEU.FTZ.AND P1, PT, R135, -INF , PT ;  /* 0xff8000008700780b */ /* 0x000fe20003f3d000 */
[----:B------:R-:W2:Y:S02]  /*6140*/  LDSM.16.MT88.4 R80, [R14+0x2000] ;  /* 0x002000000e50783b */ /* 0x000ea40000004200 */
[--C-:B------:R-:W-:Y:S01]  /*6150*/  FFMA.FTZ R3, R72, UR4, -R12.reuse ;  /* 0x0000000448037c23 */ /* 0x100fe2000801080c */
[--C-:B------:R-:W-:Y:S01]  /*6160*/  FFMA.FTZ R8, R58, UR4, -R12.reuse ;  /* 0x000000043a087c23 */ /* 0x100fe2000801080c */
[----:B------:R-:W3:Y:S01]  /*6170*/  LDSM.16.MT88.4 R72, [R132] ;  /* 0x000000008448783b */ /* 0x000ee20000004200 */
[C---:B------:R-:W-:Y:S01]  /*6180*/  HMMA.16816.F32 R152, R4.reuse, R26, RZ ;  /* 0x0000001a0498723c */ /* 0x040fe200000018ff */
[----:B------:R4:W-:Y:S01]  /*6190*/  MUFU.EX2 R208, R3 ;  /* 0x0000000300d07308 */ /* 0x0009e20000000800 */
[--C-:B------:R-:W-:Y:S01]  /*61a0*/  FFMA.FTZ R13, R163, UR4, -R12.reuse ;  /* 0x00000004a30d7c23 */ /* 0x100fe2000801080c */
[----:B------:R-:W-:Y:S04]  /*61b0*/  LDSM.16.MT88.4 R84, [R132+0x2000] ;  /* 0x002000008454783b */ /* 0x000fe80000004200 */
[----:B------:R-:W-:Y:S01]  /*61c0*/  LDSM.16.MT88.4 R100, [R14+0x800] ;  /* 0x000800000e64783b */ /* 0x000fe20000004200 */
[C---:B------:R-:W-:Y:S01]  /*61d0*/  HMMA.16816.F32 R144, R4.reuse, R32, RZ ;  /* 0x000000200490723c */ /* 0x040fe200000018ff */
[----:B------:R1:W-:Y:S02]  /*61e0*/  MUFU.EX2 R230, R8 ;  /* 0x0000000800e67308 */ /* 0x0003e40000000800 */
[----:B------:R-:W-:Y:S04]  /*61f0*/  LDSM.16.MT88.4 R112, [R14+0x2800] ;  /* 0x002800000e70783b */ /* 0x000fe80000004200 */
[----:B------:R-:W-:Y:S01]  /*6200*/  LDSM.16.MT88.4 R124, [R132+0x2800] ;  /* 0x00280000847c783b */ /* 0x000fe20000004200 */
[----:B------:R-:W-:Y:S01]  /*6210*/  HMMA.16816.F32 R128, R4, R34, RZ ;  /* 0x000000220480723c */ /* 0x000fe200000018ff */
[----:B----4-:R-:W-:-:S02]  /*6220*/  FFMA.FTZ R3, R76, UR4, -R12 ;  /* 0x000000044c037c23 */ /* 0x010fc4000801080c */
[----:B------:R-:W-:Y:S02]  /*6230*/  LDSM.16.MT88.4 R104, [R132+0x800] ;  /* 0x000800008468783b */ /* 0x000fe40000004200 */
[----:B------:R4:W-:Y:S02]  /*6240*/  MUFU.EX2 R190, R3 ;  /* 0x0000000300be7308 */ /* 0x0009e40000000800 */
[----:B------:R-:W3:Y:S01]  /*6250*/  LDSM.16.MT88.4 R76, [R229+0xe000] ;  /* 0x00e00000e54c783b */ /* 0x000ee20000004200 */
[----:B------:R-:W-:Y:S01]  /*6260*/  HMMA.16816.F32 R116, R4, R60, RZ ;  /* 0x0000003c0474723c */ /* 0x000fe200000018ff */
[----:B-1----:R-:W-:-:S04]  /*6270*/  FFMA.FTZ R8, R64, UR4, -R12 ;  /* 0x0000000440087c23 */ /* 0x002fc8000801080c */
[----:B------:R-:W1:Y:S03]  /*6280*/  MUFU.EX2 R134, R8 ;  /* 0x0000000800867308 */ /* 0x000e660000000800 */
[----:B------:R-:W-:Y:S01]  /*6290*/  HMMA.16816.F32 R96, R4, R68, RZ ;  /* 0x000000440460723c */ /* 0x000fe200000018ff */
[----:B----4-:R-:W-:-:S07]  /*62a0*/  FMUL.FTZ R3, R135, UR4 ;  /* 0x0000000487037c20 */ /* 0x010fce0008410000 */
[----:B--2---:R-:W-:Y:S01]  /*62b0*/  HMMA.16816.F32 R40, R4, R80, RZ ;  /* 0x000000500428723c */ /* 0x004fe200000018ff */
[----:B------:R-:W-:Y:S02]  /*62c0*/  FSEL R3, R3, RZ, P1 ;  /* 0x000000ff03037208 */ /* 0x000fe40000800000 */
[----:B-1----:R-:W-:-:S05]  /*62d0*/  F2FP.F16.F32.PACK_AB R10, R134, R230 ;  /* 0x000000e6860a723e */ /* 0x002fca00000000ff */
[----:B------:R-:W-:Y:S01]  /*62e0*/  HMMA.16816.F32 R56, R4, R70, RZ ;  /* 0x000000460438723c */ /* 0x000fe200000018ff */
[----:B------:R-:W-:-:S04]  /*62f0*/  FFMA.FTZ R8, R89, UR4, -R3 ;  /* 0x0000000459087c23 */ /* 0x000fc80008010803 */
[----:B------:R1:W-:Y:S03]  /*6300*/  MUFU.EX2 R133, R8 ;  /* 0x0000000800857308 */ /* 0x0003e60000000800 */
[C---:B---3--:R-:W-:Y:S08]  /*6310*/  HMMA.16816.F32 R52, R4.reuse, R74, RZ ;  /* 0x0000004a0434723c */ /* 0x048ff000000018ff */
        /* <DEDUP_REMOVED lines=9> */
[----:B-1----:R-:W-:-:S06]  /*63b0*/  FFMA.FTZ R8, R93, UR4, -R3 ;  /* 0x000000045d087c23 */ /* 0x002fcc0008010803 */
[----:B------:R1:W2:Y:S02]  /*63c0*/  MUFU.EX2 R191, R8 ;  /* 0x0000000800bf7308 */ /* 0x0002a40000000800 */
[----:B-1----:R-:W-:Y:S01]  /*63d0*/  FFMA.FTZ R8, R66, UR4, -R2 ;  /* 0x0000000442087c23 */ /* 0x002fe20008010802 */
[----:B--2---:R-:W-:-:S05]  /*63e0*/  F2FP.F16.F32.PACK_AB R11, R191, R234 ;  /* 0x000000eabf0b723e */ /* 0x004fca00000000ff */
[----:B------:R1:W-:Y:S02]  /*63f0*/  MUFU.EX2 R164, R8 ;  /* 0x0000000800a47308 */ /* 0x0003e40000000800 */
[--C-:B-1----:R-:W-:Y:S02]  /*6400*/  FFMA.FTZ R8, R29, UR4, -R2.reuse ;  /* 0x000000041d087c23 */ /* 0x102fe40008010802 */
[----:B------:R-:W-:Y:S04]  /*6410*/  HMMA.16816.F32 R28, R4, R84, RZ ;  /* 0x00000054041c723c */ /* 0x000fe800000018ff */
[----:B------:R1:W2:Y:S02]  /*6420*/  MUFU.EX2 R228, R8 ;  /* 0x0000000800e47308 */ /* 0x0002a40000000800 */
[----:B-1----:R-:W-:-:S02]  /*6430*/  FFMA.FTZ R8, R65, UR4, -R2 ;  /* 0x0000000441087c23 */ /* 0x002fc40008010802 */
[----:B------:R-:W-:Y:S04]  /*6440*/  HMMA.16816.F32 R64, R4, R62, RZ ;  /* 0x0000003e0440723c */ /* 0x000fe800000018ff */
[----:B------:R1:W-:Y:S02]  /*6450*/  MUFU.EX2 R188, R8 ;  /* 0x0000000800bc7308 */ /* 0x0003e40000000800 */
[----:B-1----:R-:W-:-:S06]  /*6460*/  FFMA.FTZ R8, R92, UR4, -R2 ;  /* 0x000000045c087c23 */ /* 0x002fcc0008010802 */
[----:B------:R1:W-:Y:S02]  /*6470*/  MUFU.EX2 R232, R8 ;  /* 0x0000000800e87308 */ /* 0x0003e40000000800 */
[----:B-1----:R-:W-:-:S06]  /*6480*/  FFMA.FTZ R8, R95, UR4, -R0 ;  /* 0x000000045f087c23 */ /* 0x002fcc0008010800 */
[----:B------:R1:W-:Y:S02]  /*6490*/  MUFU.EX2 R233, R8 ;  /* 0x0000000800e97308 */ /* 0x0003e40000000800 */
[--C-:B-1----:R-:W-:Y:S02]  /*64a0*/  FFMA.FTZ R8, R94, UR4, -R0.reuse ;  /* 0x000000045e087c23 */ /* 0x102fe40008010800 */
[----:B------:R-:W1:Y:S04]  /*64b0*/  LDSM.16.MT88.4 R92, [R229+0xc800] ;  /* 0x00c80000e55c783b */ /* 0x000e680000004200 */
[----:B------:R3:W4:Y:S02]  /*64c0*/  MUFU.EX2 R189, R8 ;  /* 0x0000000800bd7308 */ /* 0x0007240000000800 */
[----:B---3--:R-:W-:-:S02]  /*64d0*/  FFMA.FTZ R8, R108, UR4, -R0 ;  /* 0x000000046c087c23 */ /* 0x008fc40008010800 */
[----:B------:R-:W3:Y:S04]  /*64e0*/  LDSM.16.MT88.4 R108, [R229+0xe800] ;  /* 0x00e80000e56c783b */ /* 0x000ee80000004200 */
[----:B------:R2:W-:Y:S02]  /*64f0*/  MUFU.EX2 R246, R8 ;  /* 0x0000000800f67308 */ /* 0x0005e40000000800 */
[----:B--2---:R-:W-:Y:S02]  /*6500*/  FFMA.FTZ R8, R120, UR4, -R0 ;  /* 0x0000000478087c23 */ /* 0x004fe40008010800 */
[----:B------:R-:W-:Y:S01]  /*6510*/  HMMA.16816.F32 R120, R4, R86, RZ ;  /* 0x000000560478723c */ /* 0x000fe200000018ff */
[----:B------:R-:W-:-:S03]  /*6520*/  F2FP.F16.F32.PACK_AB R4, R228, R164 ;  /* 0x000000a4e404723e */ /* 0x000fc600000000ff */
[----:B------:R-:W2:Y:S01]  /*6530*/  MUFU.EX2 R209, R8 ;  /* 0x0000000800d17308 */ /* 0x000ea20000000800 */
[----:B----4-:R-:W-:Y:S02]  /*6540*/  F2FP.F16.F32.PACK_AB R5, R189, R233 ;  /* 0x000000e9bd05723e */ /* 0x010fe400000000ff */
[----:B------:R-:W-:Y:S02]  /*6550*/  F2FP.F16.F32.PACK_AB R6, R232, R188 ;  /* 0x000000bce806723e */ /* 0x000fe400000000ff */
[----:B--2---:R-:W-:Y:S02]  /*6560*/  F2FP.F16.F32.PACK_AB R7, R209, R246 ;  /* 0x000000f6d107723e */ /* 0x004fe400000000ff */
[----:B------:R-:W-:-:S05]  /*6570*/  F2FP.F16.F32.PACK_AB R8, R190, R208 ;  /* 0x000000d0be08723e */ /* 0x000fca00000000ff */
[----:B------:R-:W-:Y:S08]  /*6580*/  HMMA.16816.F32 R96, R4, R100, R96 ;  /* 0x000000640460723c */ /* 0x000ff00000001860 */
[----:B------:R-:W-:Y:S08]  /*6590*/  HMMA.16816.F32 R148, R8, R24, RZ ;  /* 0x000000180894723c */ /* 0x000ff000000018ff */
[C---:B-1----:R-:W-:Y:S01]  /*65a0*/  HMMA.16816.F32 R196, R4.reuse, R92, R116 ;  /* 0x0000005c04c4723c */ /* 0x042fe20000001874 */
        /* <DEDUP_REMOVED lines=9> */
[----:B------:R-:W-:-:S06]  /*6640*/  IMAD.MOV.U32 R99, RZ, RZ, R184 ;  /* 0x000000ffff637224 */ /* 0x000fcc00078e00b8 */
[----:B------:R-:W-:Y:S03]  /*6650*/  HMMA.16816.F32 R224, R4, R124, R28 ;  /* 0x0000007c04e0723c */ /* 0x000fe6000000181c */
[----:B------:R-:W-:Y:S01]  /*6660*/  IMAD.MOV.U32 R243, RZ, RZ, R196 ;  /* 0x000000fffff37224 */ /* 0x000fe200078e00c4 */
[----:B------:R-:W-:Y:S01]  /*6670*/  MOV R242, R197 ;  /* 0x000000c500f27202 */ /* 0x000fe20000000f00 */
[----:B------:R-:W-:Y:S01]  /*6680*/  IMAD.MOV.U32 R241, RZ, RZ, R198 ;  /* 0x000000fffff17224 */ /* 0x000fe200078e00c6 */
[----:B------:R-:W-:Y:S02]  /*6690*/  MOV R240, R199 ;  /* 0x000000c700f07202 */ /* 0x000fe40000000f00 */
[----:B------:R-:W-:Y:S01]  /*66a0*/  HMMA.16816.F32 R28, R8, R32, RZ ;  /* 0x00000020081c723c */ /* 0x000fe200000018ff */
[----:B-1----:R-:W-:Y:S01]  /*66b0*/  FFMA.FTZ R13, R161, UR4, -R12 ;  /* 0x00000004a10d7c23 */ /* 0x002fe2000801080c */
[----:B------:R-:W-:-:S03]  /*66c0*/  MOV R161, R25 ;  /* 0x0000001900a17202 */ /* 0x000fc60000000f00 */
[----:B------:R1:W-:Y:S03]  /*66d0*/  MUFU.EX2 R116, R13 ;  /* 0x0000000d00747308 */ /* 0x0003e60000000800 */
[----:B------:R-:W-:Y:S08]  /*66e0*/  HMMA.16816.F32 R140, R8, R26, RZ ;  /* 0x0000001a088c723c */ /* 0x000ff000000018ff */
[----:B------:R-:W-:Y:S01]  /*66f0*/  HMMA.16816.F32 R156, R4, R20, R156 ;  /* 0x00000014049c723c */ /* 0x000fe2000000189c */
[----:B-1----:R-:W-:-:S07]  /*6700*/  FFMA.FTZ R13, R139, UR4, -R12 ;  /* 0x000000048b0d7c23 */ /* 0x002fce000801080c */
[C---:B------:R-:W-:Y:S01]  /*6710*/  HMMA.16816.F32 R152, R4.reuse, R22, R152 ;  /* 0x000000160498723c */ /* 0x040fe20000001898 */
[----:B------:R1:W-:Y:S07]  /*6720*/  MUFU.EX2 R139, R13 ;  /* 0x0000000d008b7308 */ /* 0x0003ee0000000800 */
[C---:B------:R-:W-:Y:S08]  /*6730*/  HMMA.16816.F32 R144, R4.reuse, R16, R144 ;  /* 0x000000100490723c */ /* 0x040ff00000001890 */
[----:B------:R-:W-:Y:S01]  /*6740*/  HMMA.16816.F32 R128, R4, R18, R128 ;  /* 0x000000120480723c */ /* 0x000fe20000001880 */
[----:B-1----:R-:W-:-:S04]  /*6750*/  FFMA.FTZ R13, R137, UR4, -R12 ;  /* 0x00000004890d7c23 */ /* 0x002fc8000801080c */
[----:B------:R1:W-:Y:S03]  /*6760*/  MUFU.EX2 R245, R13 ;  /* 0x0000000d00f57308 */ /* 0x0003e60000000800 */
[C---:B------:R-:W-:Y:S08]  /*6770*/  HMMA.16816.F32 R196, R4.reuse, R104, R88 ;  /* 0x0000006804c4723c */ /* 0x040ff00000001858 */
[----:B---3--:R-:W-:Y:S01]  /*6780*/  HMMA.16816.F32 R48, R4, R108, R48 ;  /* 0x0000006c0430723c */ /* 0x008fe20000001830 */
[----:B-1----:R-:W-:Y:S01]  /*6790*/  FFMA.FTZ R13, R165, UR4, -R3 ;  /* 0x00000004a50d7c23 */ /* 0x002fe20008010803 */
[----:B------:R-:W-:-:S06]  /*67a0*/  MOV R165, R192 ;  /* 0x000000c000a57202 */ /* 0x000fcc0000000f00 */
[C---:B------:R-:W-:Y:S01]  /*67b0*/  HMMA.16816.F32 R216, R4.reuse, R94, R64 ;  /* 0x0000005e04d8723c */ /* 0x040fe20000001840 */
[----:B------:R1:W3:Y:S07]  /*67c0*/  MUFU.EX2 R40, R13 ;  /* 0x0000000d00287308 */ /* 0x0002ee0000000800 */
[----:B------:R-:W-:Y:S03]  /*67d0*/  HMMA.16816.F32 R184, R4, R102, R56 ;  /* 0x0000006604b8723c */ /* 0x000fe60000001838 */
[----:B------:R-:W-:Y:S01]  /*67e0*/  IMAD.MOV.U32 R91, RZ, RZ, R48 ;  /* 0x000000ffff5b7224 */ /* 0x000fe200078e0030 */
[----:B------:R-:W-:Y:S01]  /*67f0*/  MOV R90, R49 ;  /* 0x00000031005a7202 */ /* 0x000fe20000000f00 */
[----:B------:R-:W-:Y:S01]  /*6800*/  IMAD.MOV.U32 R89, RZ, RZ, R50 ;  /* 0x000000ffff597224 */ /* 0x000fe200078e0032 */
[----:B------:R-:W-:-:S02]  /*6810*/  MOV R88, R51 ;  /* 0x0000003300587202 */ /* 0x000fc40000000f00 */
[----:B------:R-:W-:Y:S01]  /*6820*/  HMMA.16816.F32 R200, R4, R106, R52 ;  /* 0x0000006a04c8723c */ /* 0x000fe20000001834 */
[----:B-1----:R-:W-:Y:S01]  /*6830*/  FFMA.FTZ R13, R162, UR4, -R3 ;  /* 0x00000004a20d7c23 */ /* 0x002fe20008010803 */
[----:B--2---:R-:W-:-:S03]  /*6840*/  IMAD.MOV.U32 R162, RZ, RZ, R24 ;  /* 0x000000ffffa27224 */ /* 0x004fc600078e0018 */
[----:B------:R1:W2:Y:S03]  /*6850*/  MUFU.EX2 R117, R13 ;  /* 0x0000000d00757308 */ /* 0x0002a60000000800 */
[----:B------:R-:W-:Y:S08]  /*6860*/  HMMA.16816.F32 R24, R8, R34, RZ ;  /* 0x000000220818723c */ /* 0x000ff000000018ff */
[----:B------:R-:W-:Y:S01]  /*6870*/  HMMA.16816.F32 R212, R4, R110, R44 ;  /* 0x0000006e04d4723c */ /* 0x000fe2000000182c */
[----:B-1----:R-:W-:Y:S01]  /*6880*/  FFMA.FTZ R13, R160, UR4, -R3 ;  /* 0x00000004a00d7c23 */ /* 0x002fe20008010803 */
[----:B------:R-:W-:-:S06]  /*6890*/  MOV R160, R191 ;  /* 0x000000bf00a07202 */ /* 0x000fcc0000000f00 */
[----:B------:R-:W-:Y:S01]  /*68a0*/  HMMA.16816.F32 R192, R4, R114, R36 ;  /* 0x0000007204c0723c */ /* 0x000fe20000001824 */
[----:B------:R1:W-:Y:S07]  /*68b0*/  MUFU.EX2 R137, R13 ;  /* 0x0000000d00897308 */ /* 0x0003ee0000000800 */
[C---:B------:R-:W-:Y:S08]  /*68c0*/  HMMA.16816.F32 R32, R8.reuse, R68, RZ ;  /* 0x000000440820723c */ /* 0x040ff000000018ff */
[----:B------:R-:W-:Y:S01]  /*68d0*/  HMMA.16816.F32 R36, R8, R62, RZ ;  /* 0x0000003e0824723c */ /* 0x000fe200000018ff */
[----:B-1----:R-:W-:Y:S01]  /*68e0*/  FFMA.FTZ R13, R138, UR4, -R3 ;  /* 0x000000048a0d7c23 */ /* 0x002fe20008010803 */
[----:B------:R-:W-:-:S03]  /*68f0*/  IMAD.MOV.U32 R138, RZ, RZ, R164 ;  /* 0x000000ffff8a7224 */ /* 0x000fc600078e00a4 */
[----:B------:R1:W4:Y:S03]  /*6900*/  MUFU.EX2 R164, R13 ;  /* 0x0000000d00a47308 */ /* 0x0003260000000800 */
[C---:B------:R-:W-:Y:S08]  /*6910*/  HMMA.16816.F32 R44, R8.reuse, R70, RZ ;  /* 0x00000046082c723c */ /* 0x040ff000000018ff */
[----:B------:R-:W-:Y:S01]  /*6920*/  HMMA.16816.F32 R48, R8, R74, RZ ;  /* 0x0000004a0830723c */ /* 0x000fe200000018ff */
[----:B-1----:R-:W-:-:S07]  /*6930*/  MOV R13, R188 ;  /* 0x000000bc000d7202 */ /* 0x002fce0000000f00 */
[----:B------:R-:W-:Y:S08]  /*6940*/  HMMA.16816.F32 R52, R8, R78, RZ ;  /* 0x0000004e0834723c */ /* 0x000ff000000018ff */
[----:B------:R-:W-:Y:S01]  /*6950*/  HMMA.16816.F32 R188, R4, R126, R120 ;  /* 0x0000007e04bc723c */ /* 0x000fe20000001878 */
[----:B---3--:R-:W-:Y:S01]  /*6960*/  IMAD.MOV.U32 R122, RZ, RZ, R40 ;  /* 0x000000ffff7a7224 */ /* 0x008fe200078e0028 */
[----:B------:R-:W-:-:S02]  /*6970*/  F2FP.F16.F32.PACK_AB R4, R116, R162 ;  /* 0x000000a27404723e */ /* 0x000fc400000000ff */
[----:B------:R-:W-:Y:S02]  /*6980*/  F2FP.F16.F32.PACK_AB R6, R245, R139 ;  /* 0x0000008bf506723e */ /* 0x000fe400000000ff */
[----:B--2---:R-:W-:Y:S02]  /*6990*/  F2FP.F16.F32.PACK_AB R5, R117, R122 ;  /* 0x0000007a7505723e */ /* 0x004fe400000000ff */
[----:B----4-:R-:W-:Y:S01]  /*69a0*/  F2FP.F16.F32.PACK_AB R7, R164, R137 ;  /* 0x00000089a407723e */ /* 0x010fe200000000ff */
[----:B------:R-:W-:Y:S01]  /*69b0*/  HMMA.16816.F32 R40, R8, R60, RZ ;  /* 0x0000003c0828723c */ /* 0x000fe200000018ff */
[----:B------:R-:W-:Y:S02]  /*69c0*/  MOV R123, R99 ;  /* 0x00000063007b7202 */ /* 0x000fe40000000f00 */
[----:B------:R-:W-:Y:S02]  /*69d0*/  MOV R120, R13 ;  /* 0x0000000d00787202 */ /* 0x000fe40000000f00 */
[----:B------:R-:W-:-:S03]  /*69e0*/  MOV R13, R209 ;  /* 0x000000d1000d7202 */ /* 0x000fc60000000f00 */
[----:B------:R-:W-:Y:S08]  /*69f0*/  HMMA.16816.F32 R64, R4, R16, R28 ;  /* 0x000000100440723c */ /* 0x000ff0000000181c */
[----:B------:R-:W-:Y:S08]  /*6a00*/  HMMA.16816.F32 R28, R8, R72, RZ ;  /* 0x00000048081c723c */ /* 0x000ff000000018ff */
[C---:B------:R-:W-:Y:S08]  /*6a10*/  HMMA.16816.F32 R148, R4.reuse, R20, R148 ;  /* 0x000000140494723c */ /* 0x040ff00000001894 */
[C---:B------:R-:W-:Y:S08]  /*6a20*/  HMMA.16816.F32 R140, R4.reuse, R22, R140 ;  /* 0x00000016048c723c */ /* 0x040ff0000000188c */
[----:B------:R-:W-:Y:S08]  /*6a30*/  HMMA.16816.F32 R96, R4, R18, R24 ;  /* 0x000000120460723c */ /* 0x000ff00000001818 */
[C---:B------:R-:W-:Y:S08]  /*6a40*/  HMMA.16816.F32 R24, R8.reuse, R76, RZ ;  /* 0x0000004c0818723c */ /* 0x040ff000000018ff */
[C---:B------:R-:W-:Y:S08]  /*6a50*/  HMMA.16816.F32 R20, R8.reuse, R80, RZ ;  /* 0x000000500814723c */ /* 0x040ff000000018ff */
[C---:B------:R-:W-:Y:S08]  /*6a60*/  HMMA.16816.F32 R16, R8.reuse, R84, RZ ;  /* 0x000000540810723c */ /* 0x040ff000000018ff */
[C---:B------:R-:W-:Y:S08]  /*6a70*/  HMMA.16816.F32 R56, R8.reuse, R82, RZ ;  /* 0x000000520838723c */ /* 0x040ff000000018ff */
[----:B------:R-:W-:Y:S01]  /*6a80*/  HMMA.16816.F32 R60, R8, R86, RZ ;  /* 0x00000056083c723c */ /* 0x000fe200000018ff */
[----:B------:R-:W-:Y:S01]  /*6a90*/  FFMA.FTZ R8, R177, UR4, -R12 ;  /* 0x00000004b1087c23 */ /* 0x000fe2000801080c */
[----:B------:R-:W-:Y:S01]  /*6aa0*/  IMAD.MOV.U32 R11, RZ, RZ, R122 ;  /* 0x000000ffff0b7224 */ /* 0x000fe200078e007a */
[----:B------:R-:W-:Y:S01]  /*6ab0*/  MOV R9, R139 ;  /* 0x0000008b00097202 */ /* 0x000fe20000000f00 */
[----:B------:R-:W-:-:S04]  /*6ac0*/  IMAD.MOV.U32 R10, RZ, RZ, R137 ;  /* 0x000000ffff0a7224 */ /* 0x000fc800078e0089 */
[C---:B------:R-:W-:Y:S01]  /*6ad0*/  HMMA.16816.F32 R72, R4.reuse, R100, R32 ;  /* 0x000000640448723c */ /* 0x040fe20000001820 */
[----:B------:R1:W-:Y:S01]  /*6ae0*/  MUFU.EX2 R101, R8 ;  /* 0x0000000800657308 */ /* 0x0003e20000000800 */
[----:B------:R-:W-:Y:S01]  /*6af0*/  MOV R34, R211 ;  /* 0x000000d300227202 */ /* 0x000fe20000000f00 */
[----:B------:R-:W-:Y:S02]  /*6b00*/  IMAD.MOV.U32 R33, RZ, RZ, R210 ;  /* 0x000000ffff217224 */ /* 0x000fe400078e00d2 */
[----:B------:R-:W-:Y:S02]  /*6b10*/  IMAD.MOV.U32 R32, RZ, RZ, R208 ;  /* 0x000000ffff207224 */ /* 0x000fe400078e00d0 */
[----:B------:R-:W-:Y:S01]  /*6b20*/  IMAD.MOV.U32 R35, RZ, RZ, R116 ;  /* 0x000000ffff237224 */ /* 0x000fe200078e0074 */
[----:B------:R-:W-:Y:S01]  /*6b30*/  HMMA.16816.F32 R68, R4, R104, R28 ;  /* 0x000000680444723c */ /* 0x000fe2000000181c */
[----:B------:R-:W-:Y:S01]  /*6b40*/  MOV R31, R134 ;  /* 0x00000086001f7202 */ /* 0x000fe20000000f00 */
[----:B------:R-:W-:Y:S01]  /*6b50*/  IMAD.MOV.U32 R104, RZ, RZ, R91 ;  /* 0x000000ffff687224 */ /* 0x000fe200078e005b */
[----:B------:R-:W-:-:S05]  /*6b60*/  MOV R105, R90 ;  /* 0x0000005a00697202 */ /* 0x000fca0000000f00 */
[C---:B------:R-:W-:Y:S01]  /*6b70*/  HMMA.16816.F32 R76, R4.reuse, R92, R40 ;  /* 0x0000005c044c723c */ /* 0x040fe20000001828 */
[----:B------:R-:W-:Y:S02]  /*6b80*/  IMAD.MOV.U32 R41, RZ, RZ, R228 ;  /* 0x000000ffff297224 */ /* 0x000fe400078e00e4 */
[----:B-1----:R-:W-:Y:S01]  /*6b90*/  FFMA.FTZ R8, R172, UR4, -R12 ;  /* 0x00000004ac087c23 */ /* 0x002fe2000801080c */
[----:B------:R-:W-:Y:S01]  /*6ba0*/  IMAD.MOV.U32 R43, RZ, RZ, R118 ;  /* 0x000000ffff2b7224 */ /* 0x000fe200078e0076 */
[----:B------:R-:W-:Y:S02]  /*6bb0*/  MOV R42, R119 ;  /* 0x00000077002a7202 */ /* 0x000fe40000000f00 */
[----:B------:R1:W-:Y:S01]  /*6bc0*/  MUFU.EX2 R28, R8 ;  /* 0x00000008001c7308 */ /* 0x0003e20000000800 */
[----:B------:R-:W-:Y:S01]  /*6bd0*/  MOV R40, R117 ;  /* 0x0000007500287202 */ /* 0x000fe20000000f00 */
[----:B------:R-:W-:Y:S01]  /*6be0*/  HMMA.16816.F32 R84, R4, R112, R20 ;  /* 0x000000700454723c */ /* 0x000fe20000001814 */
[----:B------:R-:W2:Y:S01]  /*6bf0*/  LDSM.16.MT88.4 R20, [R15+0xd000] ;  /* 0x00d000000f14783b */ /* 0x000ea20000004200 */
[----:B------:R-:W-:Y:S01]  /*6c00*/  MOV R113, R42 ;  /* 0x0000002a00717202 */ /* 0x000fe20000000f00 */
[----:B------:R-:W-:Y:S01]  /*6c10*/  IMAD.MOV.U32 R112, RZ, RZ, R33 ;  /* 0x000000ffff707224 */ /* 0x000fe200078e0021 */
[----:B------:R-:W-:-:S04]  /*6c20*/  MOV R177, R40 ;  /* 0x0000002800b17202 */ /* 0x000fc80000000f00 */
[----:B------:R-:W-:Y:S01]  /*6c30*/  HMMA.16816.F32 R116, R4, R124, R16 ;  /* 0x0000007c0474723c */ /* 0x000fe20000001810 */
[----:B------:R-:W3:Y:S01]  /*6c40*/  LDSM.16.MT88.4 R16, [R15+0xf000] ;  /* 0x00f000000f10783b */ /* 0x000ee20000004200 */
[----:B------:R-:W-:Y:S01]  /*6c50*/  MOV R125, R34 ;  /* 0x00000022007d7202 */ /* 0x000fe20000000f00 */
[----:B------:R-:W-:Y:S02]  /*6c60*/  IMAD.MOV.U32 R124, RZ, RZ, R35 ;  /* 0x000000ffff7c7224 */ /* 0x000fe400078e0023 */
[----:B-1----:R-:W-:-:S03]  /*6c70*/  FFMA.FTZ R8, R168, UR4, -R12 ;  /* 0x00000004a8087c23 */ /* 0x002fc6000801080c */
[C---:B------:R-:W-:Y:S01]  /*6c80*/  HMMA.16816.F32 R52, R4.reuse, R110, R52 ;  /* 0x0000006e0434723c */ /* 0x040fe20000001834 */
[----:B------:R-:W-:Y:S01]  /*6c90*/  IMAD.MOV.U32 R111, RZ, RZ, R43 ;  /* 0x000000ffff6f7224 */ /* 0x000fe200078e002b */
[----:B------:R-:W-:Y:S01]  /*6ca0*/  MOV R110, R9 ;  /* 0x00000009006e7202 */ /* 0x000fe20000000f00 */
[----:B------:R1:W-:Y:S05]  /*6cb0*/  MUFU.EX2 R211, R8 ;  /* 0x0000000800d37308 */ /* 0x0003ea0000000800 */
[----:B------:R-:W-:Y:S01]  /*6cc0*/  HMMA.16816.F32 R56, R4, R114, R56 ;  /* 0x000000720438723c */ /* 0x000fe20000001838 */
[----:B------:R-:W-:-:S07]  /*6cd0*/  IMAD.MOV.U32 R115, RZ, RZ, R162 ;  /* 0x000000ffff737224 */ /* 0x000fce00078e00a2 */
[----:B------:R-:W-:Y:S01]  /*6ce0*/  HMMA.16816.F32 R80, R4, R108, R24 ;  /* 0x0000006c0450723c */ /* 0x000fe20000001818 */
[----:B------:R-:W-:Y:S01]  /*6cf0*/  MOV R108, R32 ;  /* 0x00000020006c7202 */ /* 0x000fe20000000f00 */
[----:B------:R-:W-:Y:S01]  /*6d00*/  IMAD.MOV.U32 R109, RZ, RZ, R31 ;  /* 0x000000ffff6d7224 */ /* 0x000fe200078e001f */
[----:B------:R-:W-:Y:S01]  /*6d10*/  LDSM.16.MT88.4 R32, [R14+0x3000] ;  /* 0x003000000e20783b */ /* 0x000fe20000004200 */
[----:B-1----:R-:W-:-:S03]  /*6d20*/  FFMA.FTZ R8, R166, UR4, -R12 ;  /* 0x00000004a6087c23 */ /* 0x002fc6000801080c */
[----:B------:R-:W1:Y:S01]  /*6d30*/  LDSM.16.MT88.4 R24, [R132+0x1000] ;  /* 0x001000008418783b */ /* 0x000e620000004200 */
[----:B------:R4:W-:Y:S01]  /*6d40*/  MUFU.EX2 R228, R8 ;  /* 0x0000000800e47308 */ /* 0x0009e20000000800 */
[C---:B------:R-:W-:Y:S02]  /*6d50*/  HMMA.16816.F32 R92, R4.reuse, R94, R36 ;  /* 0x0000005e045c723c */ /* 0x040fe40000001824 */
[----:B------:R-:W-:Y:S06]  /*6d60*/  LDSM.16.MT88.4 R36, [R132+0x3000] ;  /* 0x003000008424783b */ /* 0x000fec0000004200 */
[----:B------:R-:W-:Y:S01]  /*6d70*/  HMMA.16816.F32 R44, R4, R102, R44 ;  /* 0x00000066042c723c */ /* 0x000fe2000000182c */
[----:B------:R-:W-:Y:S01]  /*6d80*/  MOV R102, R165 ;  /* 0x000000a500667202 */ /* 0x000fe20000000f00 */
[----:B------:R-:W-:-:S02]  /*6d90*/  IMAD.MOV.U32 R103, RZ, RZ, R247 ;  /* 0x000000ffff677224 */ /* 0x000fc400078e00f7 */
[----:B----4-:R-:W-:Y:S01]  /*6da0*/  FFMA.FTZ R8, R178, UR4, -R3 ;  /* 0x00000004b2087c23 */ /* 0x010fe20008010803 */
[----:B------:R-:W-:-:S03]  /*6db0*/  IMAD.MOV.U32 R178, RZ, RZ, R41 ;  /* 0x000000ffffb27224 */ /* 0x000fc600078e0029 */
[----:B------:R-:W-:Y:S01]  /*6dc0*/  HMMA.16816.F32 R48, R4, R106, R48 ;  /* 0x0000006a0430723c */ /* 0x000fe20000001830 */
[----:B------:R-:W-:Y:S01]  /*6dd0*/  IMAD.MOV.U32 R106, RZ, RZ, R89 ;  /* 0x000000ffff6a7224 */ /* 0x000fe200078e0059 */
[----:B------:R4:W-:Y:S01]  /*6de0*/  MUFU.EX2 R100, R8 ;  /* 0x0000000800647308 */ /* 0x0009e20000000800 */
[----:B------:R-:W-:-:S05]  /*6df0*/  MOV R107, R88 ;  /* 0x00000058006b7202 */ /* 0x000fca0000000f00 */
[----:B------:R-:W-:Y:S01]  /*6e00*/  HMMA.16816.F32 R40, R4, R126, R60 ;  /* 0x0000007e0428723c */ /* 0x000fe2000000183c */
[----:B------:R-:W-:Y:S01]  /*6e10*/  MOV R127, R11 ;  /* 0x0000000b007f7202 */ /* 0x000fe20000000f00 */
[----:B----4-:R-:W-:Y:S01]  /*6e20*/  FFMA.FTZ R8, R174, UR4, -R3 ;  /* 0x00000004ae087c23 */ /* 0x010fe20008010803 */
[----:B------:R-:W-:Y:S01]  /*6e30*/  IMAD.MOV.U32 R174, RZ, RZ, R123 ;  /* 0x000000ffffae7224 */ /* 0x000fe200078e007b */
[----:B------:R-:W-:Y:S02]  /*6e40*/  MOV R123, R244 ;  /* 0x000000f4007b7202 */ /* 0x000fe40000000f00 */
[----:B------:R4:W2:Y:S02]  /*6e50*/  MUFU.EX2 R121, R8 ;  /* 0x0000000800797308 */ /* 0x0008a40000000800 */
[----:B----4-:R-:W-:Y:S01]  /*6e60*/  FFMA.FTZ R8, R169, UR4, -R3 ;  /* 0x00000004a9087c23 */ /* 0x010fe20008010803 */
[----:B--2---:R-:W-:-:S05]  /*6e70*/  F2FP.F16.F32.PACK_AB R9, R121, R100 ;  /* 0x000000647909723e */ /* 0x004fca00000000ff */
[----:B------:R2:W-:Y:S02]  /*6e80*/  MUFU.EX2 R209, R8 ;  /* 0x0000000800d17308 */ /* 0x0005e40000000800 */
[----:B--2---:R-:W-:-:S06]  /*6e90*/  FFMA.FTZ R8, R167, UR4, -R3 ;  /* 0x00000004a7087c23 */ /* 0x004fcc0008010803 */
[----:B------:R2:W4:Y:S02]  /*6ea0*/  MUFU.EX2 R210, R8 ;  /* 0x0000000800d27308 */ /* 0x0005240000000800 */
[----:B--2---:R-:W-:Y:S01]  /*6eb0*/  FFMA.FTZ R8, R180, UR4, -R2 ;  /* 0x00000004b4087c23 */ /* 0x004fe20008010802 */
[----:B----4-:R-:W-:Y:S01]  /*6ec0*/  F2FP.F16.F32.PACK_AB R11, R210, R209 ;  /* 0x000000d1d20b723e */ /* 0x010fe200000000ff */
[----:B------:R-:W-:-:S04]  /*6ed0*/  IMAD.MOV.U32 R180, RZ, RZ, R161 ;  /* 0x000000ffffb47224 */ /* 0x000fc800078e00a1 */
[----:B------:R2:W-:Y:S02]  /*6ee0*/  MUFU.EX2 R172, R8 ;  /* 0x0000000800ac7308 */ /* 0x0005e40000000800 */
[----:B--2---:R-:W-:Y:S01]  /*6ef0*/  FFMA.FTZ R8, R175, UR4, -R2 ;  /* 0x00000004af087c23 */ /* 0x004fe20008010802 */
[----:B------:R-:W-:-:S05]  /*6f00*/  MOV R175, R160 ;  /* 0x000000a000af7202 */ /* 0x000fca0000000f00 */
[----:B------:R2:W4:Y:S02]  /*6f10*/  MUFU.EX2 R122, R8 ;  /* 0x00000008007a7308 */ /* 0x0005240000000800 */
[----:B--2---:R-:W-:Y:S01]  /*6f20*/  FFMA.FTZ R8, R171, UR4, -R2 ;  /* 0x00000004ab087c23 */ /* 0x004fe20008010802 */
[----:B----4-:R-:W-:-:S05]  /*6f30*/  F2FP.F16.F32.PACK_AB R4, R122, R172 ;  /* 0x000000ac7a04723e */ /* 0x010fca00000000ff */
[----:B------:R2:W-:Y:S02]  /*6f40*/  MUFU.EX2 R208, R8 ;  /* 0x0000000800d07308 */ /* 0x0005e40000000800 */
[----:B--2---:R-:W-:-:S06]  /*6f50*/  FFMA.FTZ R8, R170, UR4, -R2 ;  /* 0x00000004aa087c23 */ /* 0x004fcc0008010802 */
[----:B------:R2:W4:Y:S02]  /*6f60*/  MUFU.EX2 R139, R8 ;  /* 0x00000008008b7308 */ /* 0x0005240000000800 */
[----:B--2---:R-:W-:Y:S01]  /*6f70*/  FFMA.FTZ R8, R181, UR4, -R0 ;  /* 0x00000004b5087c23 */ /* 0x004fe20008010800 */
[----:B----4-:R-:W-:Y:S02]  /*6f80*/  F2FP.F16.F32.PACK_AB R6, R139, R208 ;  /* 0x000000d08b06723e */ /* 0x010fe400000000ff */
[----:B------:R-:W-:-:S03]  /*6f90*/  MOV R181, R163 ;  /* 0x000000a300b57202 */ /* 0x000fc60000000f00 */
[----:B------:R2:W4:Y:S02]  /*6fa0*/  MUFU.EX2 R29, R8 ;  /* 0x00000008001d7308 */ /* 0x0005240000000800 */
[----:B--2---:R-:W-:Y:S01]  /*6fb0*/  FFMA.FTZ R8, R179, UR4, -R0 ;  /* 0x00000004b3087c23 */ /* 0x004fe20008010800 */
[----:B----4-:R-:W-:Y:S02]  /*6fc0*/  IMAD.MOV.U32 R114, RZ, RZ, R29 ;  /* 0x000000ffff727224 */ /* 0x010fe400078e001d */
[----:B------:R-:W-:-:S03]  /*6fd0*/  IMAD.MOV.U32 R179, RZ, RZ, R10 ;  /* 0x000000ffffb37224 */ /* 0x000fc600078e000a */
[----:B------:R2:W4:Y:S01]  /*6fe0*/  MUFU.EX2 R134, R8 ;  /* 0x0000000800867308 */ /* 0x0005220000000800 */
[----:B------:R-:W-:Y:S01]  /*6ff0*/  F2FP.F16.F32.PACK_AB R10, R228, R211 ;  /* 0x000000d3e40a723e */ /* 0x000fe200000000ff */
[----:B--2---:R-:W-:Y:S01]  /*7000*/  FFMA.FTZ R8, R176, UR4, -R0 ;  /* 0x00000004b0087c23 */ /* 0x004fe20008010800 */
[----:B------:R-:W-:Y:S01]  /*7010*/  MOV R176, R120 ;  /* 0x0000007800b07202 */ /* 0x000fe20000000f00 */
[----:B------:R-:W-:Y:S01]  /*7020*/  IMAD.MOV.U32 R120, RZ, RZ, R138 ;  /* 0x000000ffff787224 */ /* 0x000fe200078e008a */
[----:B----4-:R-:W-:-:S03]  /*7030*/  F2FP.F16.F32.PACK_AB R5, R134, R114 ;  /* 0x000000728605723e */ /* 0x010fc600000000ff */
[----:B------:R2:W-:Y:S01]  /*7040*/  MUFU.EX2 R137, R8 ;  /* 0x0000000800897308 */ /* 0x0005e20000000800 */
[----:B------:R-:W-:Y:S01]  /*7050*/  MOV R126, R120 ;  /* 0x00000078007e7202 */ /* 0x000fe20000000f00 */
[----:B--2---:R-:W-:Y:S01]  /*7060*/  FFMA.FTZ R8, R173, UR4, -R0 ;  /* 0x00000004ad087c23 */ /* 0x004fe20008010800 */
[----:B------:R-:W-:Y:S02]  /*7070*/  MOV R173, R28 ;  /* 0x0000001c00ad7202 */ /* 0x000fe40000000f00 */
[----:B------:R-:W-:Y:S03]  /*7080*/  LDSM.16.MT88.4 R28, [R229+0xf000] ;  /* 0x00f00000e51c783b */ /* 0x000fe60000004200 */
[----:B------:R2:W4:Y:S02]  /*7090*/  MUFU.EX2 R138, R8 ;  /* 0x00000008008a7308 */ /* 0x0005240000000800 */
[----:B--2---:R-:W-:-:S02]  /*70a0*/  F2FP.F16.F32.PACK_AB R8, R173, R101 ;  /* 0x00000065ad08723e */ /* 0x004fc400000000ff */
[----:B----4-:R-:W-:-:S05]  /*70b0*/  F2FP.F16.F32.PACK_AB R7, R138, R137 ;  /* 0x000000898a07723e */ /* 0x010fca00000000ff */
[----:B------:R-:W-:Y:S01]  /*70c0*/  HMMA.16816.F32 R160, R8, R20, R148 ;  /* 0x0000001408a0723c */ /* 0x000fe20000001894 */
[----:B------:R-:W-:Y:S01]  /*70d0*/  IMAD.MOV.U32 R149, RZ, RZ, R164 ;  /* 0x000000ffff957224 */ /* 0x000fe200078e00a4 */
[----:B------:R-:W-:Y:S01]  /*70e0*/  MOV R151, R246 ;  /* 0x000000f600977202 */ /* 0x000fe20000000f00 */
[----:B------:R-:W-:-:S05]  /*70f0*/  IMAD.MOV.U32 R150, RZ, RZ, R245 ;  /* 0x000000ffff967224 */ /* 0x000fca00078e00f5 */
[----:B------:R-:W-:Y:S01]  /*7100*/  HMMA.16816.F32 R164, R4, R20, R156 ;  /* 0x0000001404a4723c */ /* 0x000fe2000000189c */
[----:B------:R-:W-:Y:S01]  /*7110*/  MOV R156, R243 ;  /* 0x000000f3009c7202 */ /* 0x000fe20000000f00 */
[----:B------:R-:W-:Y:S01]  /*7120*/  IMAD.MOV.U32 R157, RZ, RZ, R242 ;  /* 0x000000ffff9d7224 */ /* 0x000fe200078e00f2 */
[----:B------:R-:W-:Y:S01]  /*7130*/  MOV R158, R241 ;  /* 0x000000f1009e7202 */ /* 0x000fe20000000f00 */
[----:B------:R-:W-:-:S04]  /*7140*/  IMAD.MOV.U32 R159, RZ, RZ, R240 ;  /* 0x000000ffff9f7224 */ /* 0x000fc800078e00f0 */
[-C--:B------:R-:W-:Y:S08]  /*7150*/  HMMA.16816.F32 R168, R4, R22.reuse, R152 ;  /* 0x0000001604a8723c */ /* 0x080ff00000001898 */
[C---:B------:R-:W-:Y:S01]  /*7160*/  HMMA.16816.F32 R60, R8.reuse, R22, R140 ;  /* 0x00000016083c723c */ /* 0x040fe2000000188c */
[----:B------:R-:W2:Y:S07]  /*7170*/  LDSM.16.MT88.4 R20, [R229+0xd000] ;  /* 0x00d00000e514783b */ /* 0x000eae0000004200 */
[-C--:B---3--:R-:W-:Y:S08]  /*7180*/  HMMA.16816.F32 R244, R8, R16.reuse, R64 ;  /* 0x0000001008f4723c */ /* 0x088ff00000001840 */
[C---:B------:R-:W-:Y:S08]  /*7190*/  HMMA.16816.F32 R88, R4.reuse, R16, R144 ;  /* 0x000000100458723c */ /* 0x040ff00000001890 */
[----:B------:R-:W-:Y:S01]  /*71a0*/  HMMA.16816.F32 R64, R4, R18, R128 ;  /* 0x000000120440723c */ /* 0x000fe20000001880 */
[----:B------:R-:W-:Y:S01]  /*71b0*/  IMAD.MOV.U32 R128, RZ, RZ, R110 ;  /* 0x000000ffff807224 */ /* 0x000fe200078e006e */
[----:B------:R-:W-:Y:S01]  /*71c0*/  MOV R129, R111 ;  /* 0x0000006f00817202 */ /* 0x000fe20000000f00 */
[----:B------:R-:W-:Y:S01]  /*71d0*/  IMAD.MOV.U32 R130, RZ, RZ, R178 ;  /* 0x000000ffff827224 */ /* 0x000fe200078e00b2 */
[----:B------:R-:W-:-:S04]  /*71e0*/  MOV R131, R177 ;  /* 0x000000b100837202 */ /* 0x000fc80000000f00 */
[----:B------:R-:W-:Y:S01]  /*71f0*/  HMMA.16816.F32 R240, R8, R18, R96 ;  /* 0x0000001208f0723c */ /* 0x000fe20000001860 */
[----:B------:R-:W3:Y:S01]  /*7200*/  LDSM.16.MT88.4 R16, [R14+0x1000] ;  /* 0x001000000e10783b */ /* 0x000ee20000004200 */
[----:B------:R-:W-:Y:S01]  /*7210*/  IMAD.MOV.U32 R96, RZ, RZ, R150 ;  /* 0x000000ffff607224 */ /* 0x000fe200078e0096 */
[----:B------:R-:W-:Y:S01]  /*7220*/  MOV R97, R151 ;  /* 0x0000009700617202 */ /* 0x000fe20000000f00 */
[----:B------:R-:W-:Y:S01]  /*7230*/  IMAD.MOV.U32 R98, RZ, RZ, R176 ;  /* 0x000000ffff627224 */ /* 0x000fe200078e00b0 */
[----:B------:R-:W-:-:S03]  /*7240*/  MOV R99, R179 ;  /* 0x000000b300637202 */ /* 0x000fc60000000f00 */
[C---:B-1----:R-:W-:Y:S08]  /*7250*/  HMMA.16816.F32 R196, R4.reuse, R24, R196 ;  /* 0x0000001804c4723c */ /* 0x042ff000000018c4 */
[----:B--2---:R-:W-:Y:S01]  /*7260*/  HMMA.16816.F32 R144, R4, R20, R156 ;  /* 0x000000140490723c */ /* 0x004fe2000000189c */
[----:B------:R-:W-:Y:S01]  /*7270*/  IMAD.MOV.U32 R159, RZ, RZ, R121 ;  /* 0x000000ffff9f7224 */ /* 0x000fe200078e0079 */
[----:B------:R-:W-:Y:S01]  /*7280*/  MOV R158, R122 ;  /* 0x0000007a009e7202 */ /* 0x000fe20000000f00 */
[----:B------:R-:W-:-:S02]  /*7290*/  IMAD.MOV.U32 R157, RZ, RZ, R123 ;  /* 0x000000ffff9d7224 */ /* 0x000fc400078e007b */
[----:B------:R-:W-:Y:S01]  /*72a0*/  IMAD.MOV.U32 R156, RZ, RZ, R124 ;  /* 0x000000ffff9c7224 */ /* 0x000fe200078e007c */
        /* <DEDUP_REMOVED lines=8> */
[----:B------:R-:W-:Y:S01]  /*7330*/  HMMA.16816.F32 R104, R4, R28, R104 ;  /* 0x0000001c0468723c */ /* 0x000fe20000001868 */
[----:B------:R-:W-:-:S07]  /*7340*/  MOV R114, R175 ;  /* 0x000000af00727202 */ /* 0x000fce0000000f00 */
[C---:B------:R-:W-:Y:S08]  /*7350*/  HMMA.16816.F32 R176, R4.reuse, R36, R224 ;  /* 0x0000002404b0723c */ /* 0x040ff000000018e0 */
[C---:B---3--:R-:W-:Y:S08]  /*7360*/  HMMA.16816.F32 R180, R4.reuse, R16, R180 ;  /* 0x0000001004b4723c */ /* 0x048ff000000018b4 */
[C---:B------:R-:W-:Y:S08]  /*7370*/  HMMA.16816.F32 R152, R4.reuse, R22, R216 ;  /* 0x000000160498723c */ /* 0x040ff000000018d8 */
[C---:B------:R-:W-:Y:S08]  /*7380*/  HMMA.16816.F32 R184, R4.reuse, R18, R184 ;  /* 0x0000001204b8723c */ /* 0x040ff000000018b8 */
[C---:B------:R-:W-:Y:S08]  /*7390*/  HMMA.16816.F32 R200, R4.reuse, R26, R200 ;  /* 0x0000001a04c8723c */ /* 0x040ff000000018c8 */
[C---:B------:R-:W-:Y:S08]  /*73a0*/  HMMA.16816.F32 R108, R4.reuse, R30, R212 ;  /* 0x0000001e046c723c */ /* 0x040ff000000018d4 */
[C---:B------:R-:W-:Y:S08]  /*73b0*/  HMMA.16816.F32 R140, R4.reuse, R34, R192 ;  /* 0x00000022048c723c */ /* 0x040ff000000018c0 */
[----:B------:R-:W-:Y:S01]  /*73c0*/  HMMA.16816.F32 R148, R4, R38, R188 ;  /* 0x000000260494723c */ /* 0x000fe200000018bc */
[----:B------:R-:W-:Y:S01]  /*73d0*/  FFMA.FTZ R4, R221, UR4, -R12 ;  /* 0x00000004dd047c23 */ /* 0x000fe2000801080c */
[----:B------:R-:W-:Y:S01]  /*73e0*/  MOV R190, R232 ;  /* 0x000000e800be7202 */ /* 0x000fe20000000f00 */
[----:B------:R-:W-:Y:S01]  /*73f0*/  IMAD.MOV.U32 R189, RZ, RZ, R13 ;  /* 0x000000ffffbd7224 */ /* 0x000fe200078e000d */
[----:B------:R-:W2:Y:S01]  /*7400*/  LDL.LU R232, [R1+0x70] ;  /* 0x0000700001e87983 */ /* 0x000ea20000300800 */
[----:B------:R-:W-:Y:S01]  /*7410*/  MOV R6, R172 ;  /* 0x000000ac00067202 */ /* 0x000fe20000000f00 */
[----:B------:R-:W-:Y:S01]  /*7420*/  IMAD.MOV.U32 R191, RZ, RZ, R251 ;  /* 0x000000ffffbf7224 */ /* 0x000fe200078e00fb */
[----:B------:R-:W-:Y:S01]  /*7430*/  MOV R5, R157 ;  /* 0x0000009d00057202 */ /* 0x000fe20000000f00 */
[C---:B------:R-:W-:Y:S01]  /*7440*/  HMMA.16816.F32 R216, R8.reuse, R18, R44 ;  /* 0x0000001208d8723c */ /* 0x040fe2000000182c */
[----:B------:R1:W-:Y:S01]  /*7450*/  MUFU.EX2 R44, R4 ;  /* 0x00000004002c7308 */ /* 0x0003e20000000800 */
[----:B------:R-:W-:Y:S01]  /*7460*/  IMAD.MOV.U32 R251, RZ, RZ, R158 ;  /* 0x000000fffffb7224 */ /* 0x000fe200078e009e */
[----:B------:R-:W-:Y:S01]  /*7470*/  MOV R158, R127 ;  /* 0x0000007f009e7202 */ /* 0x000fe20000000f00 */
[----:B------:R-:W-:Y:S01]  /*7480*/  IMAD.MOV.U32 R7, RZ, RZ, R100 ;  /* 0x000000ffff077224 */ /* 0x000fe200078e0064 */
[----:B------:R-:W-:Y:S01]  /*7490*/  MOV R188, R101 ;  /* 0x0000006500bc7202 */ /* 0x000fe20000000f00 */
[----:B------:R-:W-:Y:S01]  /*74a0*/  IMAD.MOV.U32 R157, RZ, RZ, R126 ;  /* 0x000000ffff9d7224 */ /* 0x000fe200078e007e */
[----:B------:R-:W-:Y:S01]  /*74b0*/  MOV R126, R102 ;  /* 0x00000066007e7202 */ /* 0x000fe20000000f00 */
[----:B------:R-:W-:Y:S01]  /*74c0*/  HMMA.16816.F32 R192, R8, R22, R92 ;  /* 0x0000001608c0723c */ /* 0x000fe2000000185c */
[----:B------:R-:W-:-:S07]  /*74d0*/  IMAD.MOV.U32 R127, RZ, RZ, R103 ;  /* 0x000000ffff7f7224 */ /* 0x000fce00078e0067 */
[----:B------:R-:W-:Y:S01]  /*74e0*/  HMMA.16816.F32 R212, R8, R20, R76 ;  /* 0x0000001408d4723c */ /* 0x000fe2000000184c */
[----:B-1----:R-:W-:-:S04]  /*74f0*/  FFMA.FTZ R4, R207, UR4, -R12 ;  /* 0x00000004cf047c23 */ /* 0x002fc8000801080c */
[----:B------:R1:W3:Y:S03]  /*7500*/  MUFU.EX2 R46, R4 ;  /* 0x00000004002e7308 */ /* 0x0002e60000000800 */
[C---:B------:R-:W-:Y:S08]  /*7510*/  HMMA.16816.F32 R224, R8.reuse, R16, R72 ;  /* 0x0000001008e0723c */ /* 0x040ff00000001848 */
[----:B------:R-:W-:Y:S01]  /*7520*/  HMMA.16816.F32 R52, R8, R30, R52 ;  /* 0x0000001e0834723c */ /* 0x000fe20000001834 */
[----:B-1----:R-:W-:-:S07]  /*7530*/  FFMA.FTZ R4, R220, UR4, -R12 ;  /* 0x00000004dc047c23 */ /* 0x002fce000801080c */
[----:B------:R-:W-:Y:S01]  /*7540*/  HMMA.16816.F32 R48, R8, R26, R48 ;  /* 0x0000001a0830723c */ /* 0x000fe20000001830 */
[----:B------:R1:W-:Y:S02]  /*7550*/  MUFU.EX2 R47, R4 ;  /* 0x00000004002f7308 */ /* 0x0003e40000000800 */
[----:B-1----:R-:W-:-:S05]  /*7560*/  FFMA.FTZ R4, R222, UR4, -R12 ;  /* 0x00000004de047c23 */ /* 0x002fca000801080c */
[----:B------:R-:W-:Y:S01]  /*7570*/  HMMA.16816.F32 R220, R8, R24, R68 ;  /* 0x0000001808dc723c */ /* 0x000fe20000001844 */
[----:B------:R1:W-:Y:S01]  /*7580*/  MUFU.EX2 R45, R4 ;  /* 0x00000004002d7308 */ /* 0x0003e20000000800 */
[----:B------:R-:W-:Y:S01]  /*7590*/  IMAD.MOV.U32 R31, RZ, RZ, R97 ;  /* 0x000000ffff1f7224 */ /* 0x000fe200078e0061 */
[----:B------:R-:W-:Y:S01]  /*75a0*/  MOV R30, R98 ;  /* 0x00000062001e7202 */ /* 0x000fe20000000f00 */
[----:B------:R-:W-:Y:S01]  /*75b0*/  IMAD.MOV.U32 R27, RZ, RZ, R6 ;  /* 0x000000ffff1b7224 */ /* 0x000fe200078e0006 */
[----:B------:R-:W-:-:S03]  /*75c0*/  MOV R26, R7 ;  /* 0x00000007001a7202 */ /* 0x000fc60000000f00 */
[----:B------:R-:W-:Y:S01]  /*75d0*/  HMMA.16816.F32 R68, R8, R28, R80 ;  /* 0x0000001c0844723c */ /* 0x000fe20000001850 */
[----:B------:R-:W-:Y:S01]  /*75e0*/  LDSM.16.MT88.4 R80, [R229+0xf800] ;  /* 0x00f80000e550783b */ /* 0x000fe20000004200 */
[----:B-1----:R-:W-:-:S04]  /*75f0*/  FFMA.FTZ R4, R206, UR4, -R3 ;  /* 0x00000004ce047c23 */ /* 0x002fc80008010803 */
[----:B------:R1:W-:Y:S02]  /*7600*/  MUFU.EX2 R22, R4 ;  /* 0x0000000400167308 */ /* 0x0003e40000000800 */
[----:B-1----:R-:W-:-:S06]  /*7610*/  FFMA.FTZ R4, R204, UR4, -R3 ;  /* 0x00000004cc047c23 */ /* 0x002fcc0008010803 */
[----:B------:R1:W4:Y:S02]  /*7620*/  MUFU.EX2 R24, R4 ;  /* 0x0000000400187308 */ /* 0x0003240000000800 */
[--C-:B-1----:R-:W-:Y:S01]  /*7630*/  FFMA.FTZ R4, R205, UR4, -R3.reuse ;  /* 0x00000004cd047c23 */ /* 0x102fe20008010803 */
[----:B------:R-:W-:Y:S01]  /*7640*/  FFMA.FTZ R3, R249, UR4, -R3 ;  /* 0x00000004f9037c23 */ /* 0x000fe20008010803 */
[----:B------:R-:W-:Y:S01]  /*7650*/  IMAD.MOV.U32 R249, RZ, RZ, R173 ;  /* 0x000000fffff97224 */ /* 0x000fe200078e00ad */
[C---:B------:R-:W-:Y:S03]  /*7660*/  HMMA.16816.F32 R100, R8.reuse, R32, R84 ;  /* 0x000000200864723c */ /* 0x040fe60000001854 */
[----:B------:R-:W-:Y:S05]  /*7670*/  MUFU.EX2 R25, R4 ;  /* 0x0000000400197308 */ /* 0x000fea0000000800 */
[C---:B------:R-:W-:Y:S03]  /*7680*/  HMMA.16816.F32 R56, R8.reuse, R34, R56 ;  /* 0x000000220838723c */ /* 0x040fe60000001838 */
[----:B------:R1:W4:Y:S05]  /*7690*/  MUFU.EX2 R23, R3 ;  /* 0x0000000300177308 */ /* 0x00032a0000000800 */
[C---:B------:R-:W-:Y:S08]  /*76a0*/  HMMA.16816.F32 R116, R8.reuse, R36, R116 ;  /* 0x000000240874723c */ /* 0x040ff00000001874 */
[----:B------:R-:W-:Y:S01]  /*76b0*/  HMMA.16816.F32 R40, R8, R38, R40 ;  /* 0x000000260828723c */ /* 0x000fe20000001828 */
[----:B------:R-:W-:Y:S01]  /*76c0*/  MOV R28, R191 ;  /* 0x000000bf001c7202 */ /* 0x000fe20000000f00 */
[----:B-1----:R-:W-:Y:S01]  /*76d0*/  FFMA.FTZ R3, R236, UR4, -R2 ;  /* 0x00000004ec037c23 */ /* 0x002fe20008010802 */
[----:B------:R-:W-:Y:S01]  /*76e0*/  IMAD.MOV.U32 R29, RZ, RZ, R190 ;  /* 0x000000ffff1d7224 */ /* 0x000fe200078e00be */
[----:B------:R-:W-:Y:S02]  /*76f0*/  LDSM.16.MT88.4 R204, [R132+0x1800] ;  /* 0x0018000084cc783b */ /* 0x000fe40000004200 */
        /* <DEDUP_REMOVED lines=9> */
[----:B------:R-:W-:Y:S02]  /*7790*/  IMAD.MOV.U32 R115, RZ, RZ, R174 ;  /* 0x000000ffff737224 */ /* 0x000fe400078e00ae */
[----:B------:R-:W4:Y:S01]  /*77a0*/  LDSM.16.MT88.4 R172, [R15+0xd800] ;  /* 0x00d800000fac783b */ /* 0x000f220000004200 */
[----:B------:R-:W-:-:S04]  /*77b0*/  MOV R10, R114 ;  /* 0x00000072000a7202 */ /* 0x000fc80000000f00 */
[----:B------:R-:W-:Y:S01]  /*77c0*/  MUFU.EX2 R21, R3 ;  /* 0x0000000300157308 */ /* 0x000fe20000000800 */
[----:B-1----:R-:W-:-:S07]  /*77d0*/  FFMA.FTZ R2, R231, UR4, -R0 ;  /* 0x00000004e7027c23 */ /* 0x002fce0008010800 */
[----:B------:R1:W-:Y:S02]  /*77e0*/  MUFU.EX2 R16, R2 ;  /* 0x0000000200107308 */ /* 0x0003e40000000800 */
[----:B-1----:R-:W-:-:S06]  /*77f0*/  FFMA.FTZ R2, R237, UR4, -R0 ;  /* 0x00000004ed027c23 */ /* 0x002fcc0008010800 */
[----:B------:R1:W4:Y:S02]  /*7800*/  MUFU.EX2 R17, R2 ;  /* 0x0000000200117308 */ /* 0x0003240000000800 */
[----:B-1----:R-:W-:Y:S02]  /*7810*/  FFMA.FTZ R2, R252, UR4, -R0 ;  /* 0x00000004fc027c23 */ /* 0x002fe40008010800 */
[----:B------:R-:W2:Y:S04]  /*7820*/  LDL.LU R252, [R1+0x38] ;  /* 0x0000380001fc7983 */ /* 0x000ea80000300800 */
[----:B------:R1:W-:Y:S02]  /*7830*/  MUFU.EX2 R13, R2 ;  /* 0x00000002000d7308 */ /* 0x0003e40000000800 */
[----:B-1----:R-:W-:-:S02]  /*7840*/  MOV R2, R233 ;  /* 0x000000e900027202 */ /* 0x002fc40000000f00 */
[----:B------:R-:W2:Y:S01]  /*7850*/  LDL.LU R233, [R1+0x6c] ;  /* 0x00006c0001e97983 */ /* 0x000ea20000300800 */
[----:B------:R-:W-:Y:S01]  /*7860*/  FFMA.FTZ R0, R5, UR4, -R0 ;  /* 0x0000000405007c23 */ /* 0x000fe20008010800 */
[----:B------:R-:W-:Y:S01]  /*7870*/  MOV R231, R99 ;  /* 0x0000006300e77202 */ /* 0x000fe20000000f00 */
[----:B------:R-:W-:Y:S01]  /*7880*/  IMAD.MOV.U32 R9, RZ, RZ, R115 ;  /* 0x000000ffff097224 */ /* 0x000fe200078e0073 */
[----:B------:R1:W-:Y:S01]  /*7890*/  LDSM.16.MT88.4 R96, [R15+0xf800] ;  /* 0x00f800000f60783b */ /* 0x0003e20000004200 */
[----:B------:R3:W4:Y:S01]  /*78a0*/  MUFU.EX2 R12, R0 ;  /* 0x00000000000c7308 */ /* 0x0007220000000800 */
[----:B------:R-:W-:Y:S02]  /*78b0*/  IMAD.MOV.U32 R3, RZ, RZ, R112 ;  /* 0x000000ffff037224 */ /* 0x000fe400078e0070 */
[----:B------:R-:W-:Y:S01]  /*78c0*/  LDSM.16.MT88.4 R4, [R132+0x3800] ;  /* 0x003800008404783b */ /* 0x000fe20000004200 */
[----:B------:R-:W-:Y:S01]  /*78d0*/  IMAD.MOV.U32 R33, RZ, RZ, R128 ;  /* 0x000000ffff217224 */ /* 0x000fe200078e0080 */
[----:B------:R-:W-:Y:S01]  /*78e0*/  MOV R32, R129 ;  /* 0x0000008100207202 */ /* 0x000fe20000000f00 */
[----:B------:R-:W-:Y:S01]  /*78f0*/  IMAD.MOV.U32 R35, RZ, RZ, R131 ;  /* 0x000000ffff237224 */ /* 0x000fe200078e0083 */
[----:B-1----:R-:W-:-:S02]  /*7900*/  MOV R15, R113 ;  /* 0x00000071000f7202 */ /* 0x002fc40000000f00 */
[----:B------:R-:W1:Y:S01]  /*7910*/  LDSM.16.MT88.4 R112, [R14+0x3800] ;  /* 0x003800000e70783b */ /* 0x000e620000004200 */
[----:B------:R-:W-:Y:S01]  /*7920*/  MOV R237, R130 ;  /* 0x0000008200ed7202 */ /* 0x000fe20000000f00 */
[----:B------:R-:W-:Y:S01]  /*7930*/  IMAD.MOV.U32 R38, RZ, RZ, R126 ;  /* 0x000000ffff267224 */ /* 0x000fe200078e007e */
[----:B------:R-:W-:Y:S02]  /*7940*/  MOV R11, R127 ;  /* 0x0000007f000b7202 */ /* 0x000fe40000000f00 */
[----:B---3--:R-:W-:Y:S02]  /*7950*/  MOV R0, R124 ;  /* 0x0000007c00007202 */ /* 0x008fe40000000f00 */
[----:B------:R-:W-:Y:S02]  /*7960*/  MOV R8, R125 ;  /* 0x0000007d00087202 */ /* 0x000fe40000000f00 */
[----:B------:R-:W-:Y:S02]  /*7970*/  F2FP.F16.F32.PACK_AB R128, R46, R44 ;  /* 0x0000002c2e80723e */ /* 0x000fe400000000ff */
[----:B----4-:R-:W-:-:S02]  /*7980*/  F2FP.F16.F32.PACK_AB R129, R24, R22 ;  /* 0x000000161881723e */ /* 0x010fc400000000ff */
[----:B------:R-:W-:Y:S02]  /*7990*/  F2FP.F16.F32.PACK_AB R130, R45, R47 ;  /* 0x0000002f2d82723e */ /* 0x000fe400000000ff */
[----:B------:R-:W-:Y:S02]  /*79a0*/  F2FP.F16.F32.PACK_AB R131, R23, R25 ;  /* 0x000000191783723e */ /* 0x000fe400000000ff */
[----:B------:R-:W-:Y:S02]  /*79b0*/  F2FP.F16.F32.PACK_AB R124, R20, R19 ;  /* 0x00000013147c723e */ /* 0x000fe400000000ff */
[----:B------:R-:W-:Y:S02]  /*79c0*/  F2FP.F16.F32.PACK_AB R125, R17, R16 ;  /* 0x00000010117d723e */ /* 0x000fe400000000ff */
[----:B------:R-:W-:Y:S02]  /*79d0*/  F2FP.F16.F32.PACK_AB R126, R18, R21 ;  /* 0x00000015127e723e */ /* 0x000fe400000000ff */
[----:B------:R-:W-:Y:S01]  /*79e0*/  F2FP.F16.F32.PACK_AB R127, R12, R13 ;  /* 0x0000000d0c7f723e */ /* 0x000fe200000000ff */
[----:B------:R-:W-:Y:S01]  /*79f0*/  FADD.FTZ R3, R3, R15 ;  /* 0x0000000f03037221 */ /* 0x000fe20000010000 */
[----:B------:R-:W-:Y:S01]  /*7a00*/  MOV R15, R9 ;  /* 0x00000009000f7202 */ /* 0x000fe20000000f00 */
[----:B------:R-:W-:Y:S01]  /*7a10*/  HMMA.16816.F32 R160, R128, R172, R160 ;  /* 0x000000ac80a0723c */ /* 0x000fe200000018a0 */
[----:B------:R-:W-:Y:S01]  /*7a20*/  MOV R39, R159 ;  /* 0x0000009f00277202 */ /* 0x000fe20000000f00 */
[----:B------:R-:W-:Y:S01]  /*7a30*/  IMAD.MOV.U32 R37, RZ, RZ, R157 ;  /* 0x000000ffff257224 */ /* 0x000fe200078e009d */
[----:B------:R-:W-:Y:S01]  /*7a40*/  MOV R36, R158 ;  /* 0x0000009e00247202 */ /* 0x000fe20000000f00 */
[----:B------:R-:W-:Y:S01]  /*7a50*/  IMAD.MOV.U32 R9, RZ, RZ, R10 ;  /* 0x000000ffff097224 */ /* 0x000fe200078e000a */
[----:B------:R-:W-:-:S03]  /*7a60*/  MOV R10, R11 ;  /* 0x0000000b000a7202 */ /* 0x000fc60000000f00 */
[----:B------:R-:W-:Y:S01]  /*7a70*/  HMMA.16816.F32 R164, R124, R172, R164 ;  /* 0x000000ac7ca4723c */ /* 0x000fe200000018a4 */
[----:B------:R-:W-:Y:S01]  /*7a80*/  MOV R11, R38 ;  /* 0x00000026000b7202 */ /* 0x000fe20000000f00 */
[----:B------:R-:W-:-:S06]  /*7a90*/  IMAD.MOV.U32 R38, RZ, RZ, R39 ;  /* 0x000000ffff267224 */ /* 0x000fcc00078e0027 */
[----:B------:R-:W-:Y:S01]  /*7aa0*/  HMMA.16816.F32 R168, R124, R174, R168 ;  /* 0x000000ae7ca8723c */ /* 0x000fe200000018a8 */
[----:B------:R-:W-:-:S07]  /*7ab0*/  MOV R39, R36 ;  /* 0x0000002400277202 */ /* 0x000fce0000000f00 */
[----:B------:R-:W-:Y:S01]  /*7ac0*/  HMMA.16816.F32 R172, R128, R174, R60 ;  /* 0x000000ae80ac723c */ /* 0x000fe2000000183c */
[----:B------:R-:W-:Y:S02]  /*7ad0*/  MOV R62, R15 ;  /* 0x0000000f003e7202 */ /* 0x000fe40000000f00 */
[----:B------:R-:W-:Y:S02]  /*7ae0*/  MOV R15, R238 ;  /* 0x000000ee000f7202 */ /* 0x000fe40000000f00 */
[----:B------:R-:W-:Y:S01]  /*7af0*/  MOV R36, R37 ;  /* 0x0000002500247202 */ /* 0x000fe20000000f00 */
[----:B------:R-:W-:Y:S01]  /*7b00*/  FADD.FTZ R0, R0, R62 ;  /* 0x0000003e00007221 */ /* 0x000fe20000010000 */
[----:B------:R-:W-:Y:S02]  /*7b10*/  IMAD.MOV.U32 R37, RZ, RZ, R2 ;  /* 0x000000ffff257224 */ /* 0x000fe400078e0002 */
[----:B------:R-:W-:Y:S01]  /*7b20*/  FADD.FTZ R2, R133, R136 ;  /* 0x0000008885027221 */ /* 0x000fe20000010000 */
[----:B------:R-:W-:Y:S01]  /*7b30*/  FADD.FTZ R3, R230, R3 ;  /* 0x00000003e6037221 */ /* 0x000fe20000010000 */
[----:B------:R-:W-:Y:S01]  /*7b40*/  MOV R34, R156 ;  /* 0x0000009c00227202 */ /* 0x000fe20000000f00 */
[----:B------:R-:W-:Y:S01]  /*7b50*/  HMMA.16816.F32 R72, R124, R80, R104 ;  /* 0x000000507c48723c */ /* 0x000fe20000001868 */
[----:B------:R-:W-:Y:S01]  /*7b60*/  FADD.FTZ R2, R234, R2 ;  /* 0x00000002ea027221 */ /* 0x000fe20000010000 */
[----:B------:R-:W-:Y:S01]  /*7b70*/  MOV R235, R189 ;  /* 0x000000bd00eb7202 */ /* 0x000fe20000000f00 */
[----:B------:R-:W-:Y:S01]  /*7b80*/  IMAD.MOV.U32 R236, RZ, RZ, R188 ;  /* 0x000000ffffec7224 */ /* 0x000fe200078e00bc */
[----:B------:R-:W3:Y:S01]  /*7b90*/  LDSM.16.MT88.4 R156, [R229+0xd800] ;  /* 0x00d80000e59c783b */ /* 0x000ee20000004200 */
[----:B------:R-:W-:-:S03]  /*7ba0*/  FADD.FTZ R2, R9, R2 ;  /* 0x0000000209027221 */ /* 0x000fc60000010000 */
[C---:B-1----:R-:W-:Y:S01]  /*7bb0*/  HMMA.16816.F32 R104, R124.reuse, R112, R120 ;  /* 0x000000707c68723c */ /* 0x042fe20000001878 */
[----:B------:R-:W-:Y:S01]  /*7bc0*/  FADD.FTZ R2, R39, R2 ;  /* 0x0000000227027221 */ /* 0x000fe20000010000 */
[----:B------:R-:W1:Y:S04]  /*7bd0*/  LDSM.16.MT88.4 R188, [R14+0x1800] ;  /* 0x001800000ebc783b */ /* 0x000e680000004200 */
[----:B------:R4:W5:Y:S02]  /*7be0*/  LDL.LU R136, [R1+0x68] ;  /* 0x0000680001887983 */ /* 0x0009640000300800 */
[-C--:B------:R-:W-:Y:S02]  /*7bf0*/  HMMA.16816.F32 R120, R124, R4.reuse, R176 ;  /* 0x000000047c78723c */ /* 0x080fe400000018b0 */
[----:B------:R4:W5:Y:S06]  /*7c00*/  LDL.LU R133, [R1+0x64] ;  /* 0x0000640001857983 */ /* 0x00096c0000300800 */
[----:B------:R-:W-:Y:S01]  /*7c10*/  HMMA.16816.F32 R116, R128, R4, R116 ;  /* 0x000000048074723c */ /* 0x000fe20000001874 */
[----:B------:R-:W1:Y:S07]  /*7c20*/  S2R R234, SR_TID.X ;  /* 0x0000000000ea7919 */ /* 0x000e6e0000002100 */
[C---:B------:R-:W-:Y:S08]  /*7c30*/  HMMA.16816.F32 R76, R124.reuse, R82, R108 ;  /* 0x000000527c4c723c */ /* 0x040ff0000000186c */
[C---:B------:R-:W-:Y:S08]  /*7c40*/  HMMA.16816.F32 R88, R124.reuse, R96, R88 ;  /* 0x000000607c58723c */ /* 0x040ff00000001858 */
[C---:B------:R-:W-:Y:S08]  /*7c50*/  HMMA.16816.F32 R92, R124.reuse, R98, R64 ;  /* 0x000000627c5c723c */ /* 0x040ff00000001840 */
[C---:B---3--:R-:W-:Y:S08]  /*7c60*/  HMMA.16816.F32 R144, R124.reuse, R156, R144 ;  /* 0x0000009c7c90723c */ /* 0x048ff00000001890 */
[C---:B------:R-:W-:Y:S08]  /*7c70*/  HMMA.16816.F32 R152, R124.reuse, R158, R152 ;  /* 0x0000009e7c98723c */ /* 0x040ff00000001898 */
[C---:B-1----:R-:W-:Y:S08]  /*7c80*/  HMMA.16816.F32 R180, R124.reuse, R188, R180 ;  /* 0x000000bc7cb4723c */ /* 0x042ff000000018b4 */
[C---:B------:R-:W-:Y:S08]  /*7c90*/  HMMA.16816.F32 R184, R124.reuse, R190, R184 ;  /* 0x000000be7cb8723c */ /* 0x040ff000000018b8 */
[C---:B------:R-:W-:Y:S08]  /*7ca0*/  HMMA.16816.F32 R196, R124.reuse, R204, R196 ;  /* 0x000000cc7cc4723c */ /* 0x040ff000000018c4 */
[C---:B------:R-:W-:Y:S08]  /*7cb0*/  HMMA.16816.F32 R200, R124.reuse, R206, R200 ;  /* 0x000000ce7cc8723c */ /* 0x040ff000000018c8 */
[----:B------:R-:W-:Y:S01]  /*7cc0*/  HMMA.16816.F32 R108, R124, R114, R140 ;  /* 0x000000727c6c723c */ /* 0x000fe2000000188c */
[----:B--2---:R-:W-:-:S05]  /*7cd0*/  MOV R63, R252 ;  /* 0x000000fc003f7202 */ /* 0x004fca0000000f00 */
[----:B------:R-:W-:Y:S01]  /*7ce0*/  IMAD.MOV.U32 R62, RZ, RZ, R63 ;  /* 0x000000ffff3e7224 */ /* 0x000fe200078e003f */
[----:B------:R-:W-:Y:S02]  /*7cf0*/  MOV R63, R15 ;  /* 0x0000000f003f7202 */ /* 0x000fe40000000f00 */
[----:B------:R-:W-:Y:S01]  /*7d00*/  MOV R15, R8 ;  /* 0x00000008000f7202 */ /* 0x000fe20000000f00 */
[----:B------:R-:W-:Y:S01]  /*7d10*/  FADD.FTZ R0, R62, R0 ;  /* 0x000000003e007221 */ /* 0x000fe20000010000 */
[----:B------:R-:W-:-:S03]  /*7d20*/  IMAD.MOV.U32 R252, RZ, RZ, R34 ;  /* 0x000000fffffc7224 */ /* 0x000fc600078e0022 */
[----:B------:R-:W-:Y:S01]  /*7d30*/  FADD.FTZ R3, R15, R3 ;  /* 0x000000030f037221 */ /* 0x000fe20000010000 */
[----:B------:R-:W-:Y:S01]  /*7d40*/  FADD.FTZ R0, R10, R0 ;  /* 0x000000000a007221 */ /* 0x000fe20000010000 */
[----:B------:R-:W-:-:S04]  /*7d50*/  FADD.FTZ R8, R232, R233 ;  /* 0x000000e9e8087221 */ /* 0x000fc80000010000 */
[----:B------:R-:W-:Y:S01]  /*7d60*/  FADD.FTZ R8, R63, R8 ;  /* 0x000000083f087221 */ /* 0x000fe20000010000 */
[----:B------:R-:W-:Y:S01]  /*7d70*/  MOV R34, R35 ;  /* 0x0000002300227202 */ /* 0x000fe20000000f00 */
[----:B------:R-:W-:Y:S02]  /*7d80*/  FADD.FTZ R3, R38, R3 ;  /* 0x0000000326037221 */ /* 0x000fe40000010000 */
[----:B------:R-:W-:Y:S01]  /*7d90*/  FADD.FTZ R4, R11, R8 ;  /* 0x000000080b047221 */ /* 0x000fe20000010000 */
[----:B------:R-:W-:Y:S01]  /*7da0*/  MOV R35, R237 ;  /* 0x000000ed00237202 */ /* 0x000fe20000000f00 */
[----:B------:R-:W-:Y:S02]  /*7db0*/  IMAD.MOV.U32 R237, RZ, RZ, R32 ;  /* 0x000000ffffed7224 */ /* 0x000fe400078e0020 */
[----:B------:R-:W-:Y:S01]  /*7dc0*/  FADD.FTZ R0, R36, R0 ;  /* 0x0000000024007221 */ /* 0x000fe20000010000 */
[----:B------:R-:W-:Y:S01]  /*7dd0*/  MOV R32, R33 ;  /* 0x0000002100207202 */ /* 0x000fe20000000f00 */
[----:B------:R-:W-:Y:S01]  /*7de0*/  FADD.FTZ R4, R37, R4 ;  /* 0x0000000425047221 */ /* 0x000fe20000010000 */
[----:B------:R-:W-:Y:S01]  /*7df0*/  MOV R33, R231 ;  /* 0x000000e700217202 */ /* 0x000fe20000000f00 */
[----:B------:R-:W-:Y:S01]  /*7e00*/  FADD.FTZ R3, R252, R3 ;  /* 0x00000003fc037221 */ /* 0x000fe20000010000 */
[----:B------:R-:W-:-:S02]  /*7e10*/  IMAD.MOV.U32 R231, RZ, RZ, R30 ;  /* 0x000000ffffe77224 */ /* 0x000fc400078e001e */
[----:B------:R-:W-:Y:S01]  /*7e20*/  FADD.FTZ R2, R34, R2 ;  /* 0x0000000222027221 */ /* 0x000fe20000010000 */
[----:B------:R-:W-:Y:S01]  /*7e30*/  MOV R30, R31 ;  /* 0x0000001f001e7202 */ /* 0x000fe20000000f00 */
[----:B------:R-:W-:Y:S01]  /*7e40*/  FADD.FTZ R0, R35, R0 ;  /* 0x0000000023007221 */ /* 0x000fe20000010000 */
[----:B------:R-:W-:Y:S01]  /*7e50*/  MOV R31, R239 ;  /* 0x000000ef001f7202 */ /* 0x000fe20000000f00 */
[----:B------:R-:W-:Y:S01]  /*7e60*/  FADD.FTZ R4, R237, R4 ;  /* 0x00000004ed047221 */ /* 0x000fe20000010000 */
        /* <DEDUP_REMOVED lines=52> */
[----:B------:R-:W-:-:S03]  /*81b0*/  FADD.FTZ R2, R18, R2 ;  /* 0x0000000212027221 */ /* 0x000fc60000010000 */
[----:B------:R4:W5:Y:S04]  /*81c0*/  LDL.LU R233, [R1+0x58] ;  /* 0x0000580001e97983 */ /* 0x0009680000300800 */
[----:B------:R4:W5:Y:S04]  /*81d0*/  LDL.LU R232, [R1+0x54] ;  /* 0x0000540001e87983 */ /* 0x0009680000300800 */
[----:B------:R4:W5:Y:S04]  /*81e0*/  LDL.LU R230, [R1+0x50] ;  /* 0x0000500001e67983 */ /* 0x0009680000300800 */
[----:B------:R4:W-:Y:S04]  /*81f0*/  STL [R1+0x38], R4 ;  /* 0x0000380401007387 */ /* 0x0009e80000100800 */
[----:B------:R4:W-:Y:S04]  /*8200*/  STL [R1+0x34], R3 ;  /* 0x0000340301007387 */ /* 0x0009e80000100800 */
[----:B------:R4:W-:Y:S04]  /*8210*/  STL [R1+0x40], R0 ;  /* 0x0000400001007387 */ /* 0x0009e80000100800 */
[----:B------:R4:W-:Y:S01]  /*8220*/  STL [R1+0x3c], R2 ;  /* 0x00003c0201007387 */ /* 0x0009e20000100800 */
        /* <DEDUP_REMOVED lines=15> */
[----:B----4-:R-:W-:-:S15]  /*8320*/  @!P3 BRA `(.L_x_302) ;  /* 0x000000500028b947 */ /* 0x010fde0003800000 */
[----:B------:R-:W2:Y:S01]  /*8330*/  LDL.LU R249, [R1+0x10] ;  /* 0x0000100001f97983 */ /* 0x000ea20000300800 */
[----:B------:R-:W-:Y:S01]  /*8340*/  SHF.R.U32.HI R228, RZ, 0x1, R234 ;  /* 0x00000001ffe47819 */ /* 0x000fe200000116ea */
[----:B------:R-:W1:Y:S01]  /*8350*/  LDC.64 R4, c[0x0][0x3c0] ;  /* 0x0000f000ff047b82 */ /* 0x000e620000000a00 */
[----:B------:R-:W3:Y:S01]  /*8360*/  LDCU UR4, c[0x0][0x440] ;  /* 0x00008800ff0477ac */ /* 0x000ee20008000800 */
[----:B------:R-:W4:Y:S01]  /*8370*/  LDL.LU R251, [R1+0x14] ;  /* 0x0000140001fb7983 */ /* 0x000f220000300800 */
[----:B------:R-:W-:Y:S02]  /*8380*/  IMAD.MOV.U32 R229, RZ, RZ, 0x20 ;  /* 0x00000020ffe57424 */ /* 0x000fe400078e00ff */
[----:B------:R-:W-:Y:S01]  /*8390*/  IMAD.MOV.U32 R231, RZ, RZ, 0x20 ;  /* 0x00000020ffe77424 */ /* 0x000fe200078e00ff */
[----:B------:R-:W1:Y:S01]  /*83a0*/  S2R R234, SR_TID.X ;  /* 0x0000000000ea7919 */ /* 0x000e620000002100 */
[----:B-----5:R-:W-:Y:S01]  /*83b0*/  IMAD.MOV.U32 R138, RZ, RZ, R133 ;  /* 0x000000ffff8a7224 */ /* 0x020fe200078e0085 */
[----:B------:R-:W1:Y:S01]  /*83c0*/  S2UR UR7, SR_CgaCtaId ;  /* 0x00000000000779c3 */ /* 0x000e620000008800 */
[----:B------:R-:W-:Y:S01]  /*83d0*/  IMAD.MOV.U32 R137, RZ, RZ, R134 ;  /* 0x000000ffff897224 */ /* 0x000fe200078e0086 */
[----:B------:R-:W-:Y:S01]  /*83e0*/  UMOV UR8, 0x400 ;  /* 0x0000040000087882 */ /* 0x000fe20000000000 */
[----:B------:R-:W-:Y:S01]  /*83f0*/  IMAD.MOV.U32 R132, RZ, RZ, R135 ;  /* 0x000000ffff847224 */ /* 0x000fe200078e0087 */
[----:B------:R-:W1:Y:S01]  /*8400*/  LDCU UR9, c[0x0][0x440] ;  /* 0x00008800ff0977ac */ /* 0x000e620008000800 */
[----:B------:R-:W-:-:S02]  /*8410*/  IMAD.MOV.U32 R3, RZ, RZ, R136 ;  /* 0x000000ffff037224 */ /* 0x000fc400078e0088 */
[----:B------:R-:W-:Y:S01]  /*8420*/  IMAD.MOV.U32 R237, RZ, RZ, 0x40 ;  /* 0x00000040ffed7424 */ /* 0x000fe200078e00ff */
[----:B------:R-:W2:Y:S01]  /*8430*/  LDCU UR6, c[0x0][0x50c] ;  /* 0x0000a180ff0677ac */ /* 0x000ea20008000800 */
[----:B---3--:R-:W-:Y:S01]  /*8440*/  ISETP.GE.AND P1, PT, R230, UR4, PT ;  /* 0x00000004e6007c0c */ /* 0x008fe2000bf26270 */
[----:B------:R-:W3:Y:S01]  /*8450*/  LDCU UR4, c[0x0][0x45c] ;  /* 0x00008b80ff0477ac */ /* 0x000ee20008000800 */
[----:B-1----:R-:W-:Y:S01]  /*8460*/  ULEA UR7, UR7, UR8, 0x18 ;  /* 0x0000000807077291 */ /* 0x002fe2000f8ec0ff */
[C---:B------:R-:W-:Y:S01]  /*8470*/  IMAD.SHL.U32 R250, R234.reuse, 0x40, RZ ;  /* 0x00000040eafa7824 */ /* 0x040fe200078e00ff */
[C---:B------:R-:W-:Y:S01]  /*8480*/  LOP3.LUT P2, RZ, R234.reuse, 0x2, RZ, 0xc0, !PT ;  /* 0x00000002eaff7812 */ /* 0x040fe2000784c0ff */
[C---:B------:R-:W-:Y:S01]  /*8490*/  IMAD.SHL.U32 R235, R234.reuse, 0x40, RZ ;  /* 0x00000040eaeb7824 */ /* 0x040fe200078e00ff */
[----:B------:R-:W-:Y:S02]  /*84a0*/  LOP3.LUT P0, RZ, R234, 0x2, RZ, 0xc0, !PT ;  /* 0x00000002eaff7812 */ /* 0x000fe4000780c0ff */
[----:B------:R-:W-:-:S02]  /*84b0*/  SEL R229, R229, 0xffffffe0, !P2 ;  /* 0xffffffe0e5e57807 */ /* 0x000fc40005000000 */
[----:B------:R-:W-:Y:S02]  /*84c0*/  SEL R231, R231, 0xffffffe0, !P0 ;  /* 0xffffffe0e7e77807 */ /* 0x000fe40004000000 */
[----:B------:R-:W-:Y:S02]  /*84d0*/  LOP3.LUT R236, R235, 0x400, RZ, 0xc0, !PT ;  /* 0x00000400ebec7812 */ /* 0x000fe400078ec0ff */
[----:B--2---:R-:W-:-:S04]  /*84e0*/  LOP3.LUT R228, R249, 0x8, R228, 0x78, !PT ;  /* 0x00000008f9e47812 */ /* 0x004fc800078e78e4 */
[----:B------:R-:W-:Y:S02]  /*84f0*/  LOP3.LUT R228, R228, 0x200, R250, 0xf8, !PT ;  /* 0x00000200e4e47812 */ /* 0x000fe400078ef8fa */
[----:B----4-:R-:W-:Y:S02]  /*8500*/  LEA.HI.SX32 R0, R251, 0xfffffffe, 0x1a ;  /* 0xfffffffefb007811 */ /* 0x010fe400078fd2ff */
[----:B------:R-:W-:-:S03]  /*8510*/  LEA R228, R228, UR5, 0x1 ;  /* 0x00000005e4e47c11 */ /* 0x000fc6000f8e08ff */
[----:B------:R1:W-:Y:S02]  /*8520*/  STL [R1], R0 ;  /* 0x0000000001007387 */ /* 0x0003e40000100800 */
[----:B------:R-:W-:Y:S02]  /*8530*/  IMAD.IADD R229, R229, 0x1, R228 ;  /* 0x00000001e5e57824 */ /* 0x000fe400078e02e4 */
[----:B------:R2:W-:Y:S01]  /*8540*/  STL.64 [R1+0x20], R4 ;  /* 0x0000200401007387 */ /* 0x0005e20000100a00 */
[----:B-1----:R-:W-:-:S05]  /*8550*/  VIADD R0, R228, 0xc000 ;  /* 0x0000c000e4007836 */ /* 0x002fca0000000000 */
[----:B------:R2:W-:Y:S01]  /*8560*/  STL [R1+0x44], R0 ;  /* 0x0000440001007387 */ /* 0x0005e20000100800 */
[----:B---3--:R-:W-:Y:S05]  /*8570*/  BRA `(.L_x_303) ;  /* 0x0000000400647947 */ /* 0x008fea0003800000 */
.L_x_305:
[----:B------:R-:W3:Y:S01]  /*8580*/  LDL R12, [R1+0x30] ;  /* 0x00003000010c7983 */ /* 0x000ee20000100800 */
[----:B------:R-:W4:Y:S01]  /*8590*/  LDC.64 R4, c[0x0][0x3b8] ;  /* 0x0000ee00ff047b82 */ /* 0x000f220000000a00 */
[----:B------:R-:W-:Y:S02]  /*85a0*/  VIADD R0, R27, 0xffffffff ;  /* 0xffffffff1b007836 */ /* 0x000fe40000000000 */
[----:B------:R-:W5:Y:S04]  /*85b0*/  LDL R38, [R1+0x8] ;  /* 0x0000080001267983 */ /* 0x000f680000100800 */
[----:B------:R-:W2:Y:S01]  /*85c0*/  LDL R37, [R1+0x4] ;  /* 0x0000040001257983 */ /* 0x000ea20000100800 */
[C---:B----4-:R-:W-:Y:S04]  /*85d0*/  IMAD.WIDE.U32 R6, R0.reuse, R4, RZ ;  /* 0x0000000400067225 */ /* 0x050fe800078e00ff */
[----:B------:R-:W-:Y:S01]  /*85e0*/  IMAD R7, R0, R5, R7 ;  /* 0x0000000500077224 */ /* 0x000fe200078e0207 */
[----:B---3--:R-:W-:Y:S04]  /*85f0*/  LOP3.LUT R2, R12, 0x1f8, RZ, 0xc0, !PT ;  /* 0x000001f80c027812 */ /* 0x008fe800078ec0ff */
[----:B-1----:R-:W-:Y:S01]  /*8600*/  LOP3.LUT R8, R2, 0x38, R234, 0x78, !PT ;  /* 0x0000003802087812 */ /* 0x002fe200078e78ea */
[----:B------:R-:W-:Y:S03]  /*8610*/  IMAD.SHL.U32 R2, R6, 0x40, RZ ;  /* 0x0000004006027824 */ /* 0x000fe600078e00ff */
[----:B------:R-:W-:Y:S02]  /*8620*/  LOP3.LUT R238, R8, 0x1e00, R12, 0xf8, !PT ;  /* 0x00001e0008ee7812 */ /* 0x000fe400078ef80c */
[CC--:B-----5:R-:W-:Y:S02]  /*8630*/  @!P4 LEA R12, P3, R6.reuse, R38.reuse, 0x7 ;  /* 0x00000026060cc211 */ /* 0x0e0fe400078638ff */
[--C-:B------:R-:W-:Y:S02]  /*8640*/  SHF.L.U64.HI R8, R6, 0x6, R7.reuse ;  /* 0x0000000606087819 */ /* 0x100fe40000010207 */
[----:B------:R-:W-:Y:S02]  /*8650*/  @!P1 LEA R15, P5, R2, R38, 0x1 ;  /* 0x00000026020f9211 */ /* 0x000fe400078a08ff */
[----:B------:R-:W-:Y:S02]  /*8660*/  LEA R0, P2, R4, R2, 0x4 ;  /* 0x0000000204007211 */ /* 0x000fe400078420ff */
[-C--:B--2---:R-:W-:Y:S02]  /*8670*/  @!P4 LEA.HI.X R13, R6, R37.reuse, R7, 0x7, P3 ;  /* 0x00000025060dc211 */ /* 0x084fe400018f3c07 */
[-C--:B------:R-:W-:Y:S02]  /*8680*/  @!P1 LEA.HI.X R6, R2, R37.reuse, R8, 0x1, P5 ;  /* 0x0000002502069211 */ /* 0x080fe400028f0c08 */
        /* <DEDUP_REMOVED lines=10> */
[----:B------:R-:W-:Y:S01]  /*8730*/  LEA R238, R238, UR5, 0x1 ;  /* 0x00000005eeee7c11 */ /* 0x000fe2000f8e08ff */
[----:B------:R-:W-:Y:S01]  /*8740*/  @!P1 IMAD.MOV.U32 R5, RZ, RZ, R6 ;  /* 0x000000ffff059224 */ /* 0x000fe200078e0006 */
[CC--:B------:R-:W-:Y:S02]  /*8750*/  @!P4 LEA R8, P3, R0.reuse, R38.reuse, 0x1 ;  /* 0x000000260008c211 */ /* 0x0c0fe400078608ff */
[CC--:B------:R-:W-:Y:S02]  /*8760*/  @!P1 LEA R21, P6, R0.reuse, R38.reuse, 0x1 ;  /* 0x0000002600159211 */ /* 0x0c0fe400078c08ff */
[----:B------:R-:W-:Y:S01]  /*8770*/  @!PT LDS RZ, [RZ] ;  /* 0x00000000fffff984 */ /* 0x000fe20000000800 */
[----:B------:R-:W-:Y:S01]  /*8780*/  @!PT LDS RZ, [RZ] ;  /* 0x00000000fffff984 */ /* 0x000fe20000000800 */
[----:B------:R-:W-:Y:S01]  /*8790*/  @!PT LDS RZ, [RZ] ;  /* 0x00000000fffff984 */ /* 0x000fe20000000800 */
[----:B------:R1:W-:Y:S01]  /*87a0*/  @!P1 LDGSTS.E.BYPASS.LTC128B.128 [R238+0x8000], desc[UR14][R4.64] ;  /* 0x0800000004ee9fae */ /* 0x0003e2000b981a0e */
[CCC-:B------:R-:W-:Y:S02]  /*87b0*/  @!P4 LEA.HI.X R9, R0.reuse, R37.reuse, R2.reuse, 0x1, P3 ;  /* 0x000000250009c211 */ /* 0x1c0fe400018f0c02 */
[-C--:B------:R-:W-:Y:S01]  /*87c0*/  @!P4 LEA R6, P3, R7, R38.reuse, 0x1 ;  /* 0x000000260706c211 */ /* 0x080fe200078608ff */
[----:B------:R3:W-:Y:S01]  /*87d0*/  @P1 STS.128 [R238+0x8000], RZ ;  /* 0x008000ffee001388 */ /* 0x0007e20000000c00 */
[-C--:B------:R-:W-:Y:S02]  /*87e0*/  @!P1 LEA.HI.X R17, R0, R37.reuse, R2, 0x1, P6 ;  /* 0x0000002500119211 */ /* 0x080fe400030f0c02 */
[-C--:B------:R-:W-:Y:S01]  /*87f0*/  @!P1 LEA R2, P6, R11, R38.reuse, 0x1 ;  /* 0x000000260b029211 */ /* 0x080fe200078c08ff */
[----:B------:R-:W-:Y:S01]  /*8800*/  @!PT LDS RZ, [RZ] ;  /* 0x00000000fffff984 */ /* 0x000fe20000000800 */
[----:B------:R-:W-:Y:S01]  /*8810*/  @!PT LDS RZ, [RZ] ;  /* 0x00000000fffff984 */ /* 0x000fe20000000800 */
[----:B------:R-:W-:Y:S01]  /*8820*/  @!PT LDS RZ, [RZ] ;  /* 0x00000000fffff984 */ /* 0x000fe20000000800 */
[----:B------:R-:W-:Y:S01]  /*8830*/  @!P4 LDGSTS.E.BYPASS.LTC128B.128 [R238+0xa000], desc[UR14][R12.64+0x80] ;  /* 0x0a0000800ceecfae */ /* 0x000fe2000b981a0e */
[-C--:B------:R-:W-:Y:S02]  /*8840*/  @!P4 LEA.HI.X R7, R7, R37.reuse, R19, 0x1, P3 ;  /* 0x000000250707c211 */ /* 0x080fe400018f0c13 */
[-C--:B------:R-:W-:Y:S01]  /*8850*/  @!P1 LEA.HI.X R0, R11, R37.reuse, R18, 0x1, P6 ;  /* 0x000000250b009211 */ /* 0x080fe200030f0c12 */
[----:B------:R3:W-:Y:S01]  /*8860*/  @P4 STS.128 [R238+0xa000], RZ ;  /* 0x00a000ffee004388 */ /* 0x0007e20000000c00 */
[----:B------:R-:W-:Y:S01]  /*8870*/  @!P1 IMAD.MOV.U32 R11, RZ, RZ, R17 ;  /* 0x000000ffff0b9224 */ /* 0x000fe200078e0011 */
[CC--:B------:R-:W-:Y:S04]  /*8880*/  @!P1 LEA R15, P5, R14.reuse, R38.reuse, 0x1 ;  /* 0x000000260e0f9211 */ /* 0x0c0fe800078a08ff */
[-C--:B------:R-:W-:Y:S02]  /*8890*/  @!P1 LEA.HI.X R14, R14, R37.reuse, R20, 0x1, P5 ;  /* 0x000000250e0e9211 */ /* 0x080fe400028f0c14 */
[C---:B-1----:R-:W-:Y:S04]  /*88a0*/  @!P4 LEA R4, P2, R10.reuse, R38, 0x1 ;  /* 0x000000260a04c211 */ /* 0x042fe800078408ff */
[----:B------:R-:W-:Y:S01]  /*88b0*/  @!P4 LEA.HI.X R5, R10, R37, R16, 0x1, P2 ;  /* 0x000000250a05c211 */ /* 0x000fe200010f0c10 */
        /* <DEDUP_REMOVED lines=37> */
.L_x_303:
[----:B---3--:R-:W3:Y:S01]  /*8b10*/  LDL R14, [R1+0x20] ;  /* 0x00002000010e7983 */ /* 0x008ee20000100800 */
[----:B------:R-:W-:Y:S04]  /*8b20*/  DEPBAR.LE SB0, 0x0 ;  /* 0x000080000000791a */ /* 0x000fe80000000000 */
[----:B------:R-:W3:Y:S01]  /*8b30*/  LDL R239, [R1] ;  /* 0x0000000001ef7983 */ /* 0x000ee20000100800 */
[----:B--2---:R-:W-:Y:S01]  /*8b40*/  SHF.L.U32 R0, R234, 0x3, RZ ;  /* 0x00000003ea007819 */ /* 0x004fe200000006ff */
[----:B------:R-:W-:Y:S01]  /*8b50*/  UMOV UR5, UR7 ;  /* 0x0000000700057c82 */ /* 0x000fe20008000000 */
[----:B-----5:R-:W-:Y:S01]  /*8b60*/  SHF.R.U32.HI R233, RZ, 0x1, R234 ;  /* 0x00000001ffe97819 */ /* 0x020fe200000116ea */
[----:B------:R-:W2:Y:S01]  /*8b70*/  LDL R15, [R1+0x24] ;  /* 0x00002400010f7983 */ /* 0x000ea20000100800 */
[----:B------:R-:W-:Y:S03]  /*8b80*/  LOP3.LUT R230, R0, 0x38, RZ, 0xc0, !PT ;  /* 0x0000003800e67812 */ /* 0x000fe600078ec0ff */
[----:B------:R-:W4:Y:S01]  /*8b90*/  LDL R17, [R1+0x28] ;  /* 0x0000280001117983 */ /* 0x000f220000100800 */
[----:B------:R-:W-:Y:S03]  /*8ba0*/  LOP3.LUT R2, R230, 0x40, RZ, 0xfc, !PT ;  /* 0x00000040e6027812 */ /* 0x000fe600078efcff */
[----:B------:R-:W5:Y:S01]  /*8bb0*/  LDL R16, [R1+0x18] ;  /* 0x0000180001107983 */ /* 0x000f620000100800 */
[----:B------:R-:W-:Y:S01]  /*8bc0*/  BAR.SYNC.DEFER_BLOCKING 0x0 ;  /* 0x0000000000007b1d */ /* 0x000fe20000010000 */
[----:B------:R-:W-:Y:S05]  /*8bd0*/  ISETP.GE.AND P4, PT, R2, UR9, PT ;  /* 0x0000000902007c0c */ /* 0x000fea000bf86270 */
[----:B------:R1:W-:Y:S04]  /*8be0*/  STL [R1+0x30], R0 ;  /* 0x0000300001007387 */ /* 0x0003e80000100800 */
[----:B------:R1:W-:Y:S02]  /*8bf0*/  STL [R1+0x2c], R2 ;  /* 0x00002c0201007387 */ /* 0x0003e40000100800 */
[----:B-1----:R-:W-:Y:S04]  /*8c00*/  SHF.L.U32 R0, R234, 0x5, RZ ;  /* 0x00000005ea007819 */ /* 0x002fe800000006ff */
[----:B------:R-:W-:Y:S02]  /*8c10*/  LOP3.LUT R232, R0, 0x7c00, RZ, 0xc0, !PT ;  /* 0x00007c0000e87812 */ /* 0x000fe400078ec0ff */
[----:B------:R-:W-:Y:S02]  /*8c20*/  LOP3.LUT R2, R233, 0x8, RZ, 0xc0, !PT ;  /* 0x00000008e9027812 */ /* 0x000fe400078ec0ff */
[----:B------:R-:W-:Y:S01]  /*8c30*/  LOP3.LUT R0, R230, 0x1c0, R235, 0xf8, !PT ;  /* 0x000001c0e6007812 */ /* 0x000fe200078ef8eb */
[C---:B---3--:R-:W-:Y:S04]  /*8c40*/  IMAD.WIDE.U32 R8, R239.reuse, R14, RZ ;  /* 0x0000000eef087225 */ /* 0x048fe800078e00ff */
[C---:B------:R-:W-:Y:S02]  /*8c50*/  IMAD.SHL.U32 R7, R8.reuse, 0x40, RZ ;  /* 0x0000004008077824 */ /* 0x040fe400078e00ff */
[----:B--2---:R-:W-:Y:S03]  /*8c60*/  IMAD R9, R239, R15, R9 ;  /* 0x0000000fef097224 */ /* 0x004fe600078e0209 */
[CC--:B----4-:R-:W-:Y:S02]  /*8c70*/  @!P1 LEA R4, P0, R7.reuse, R17.reuse, 0x1 ;  /* 0x0000001107049211 */ /* 0x0d0fe400078008ff */
[----:B------:R-:W-:Y:S02]  /*8c80*/  SHF.L.U64.HI R8, R8, 0x6, R9 ;  /* 0x0000000608087819 */ /* 0x000fe40000010209 */
[C---:B------:R-:W-:Y:S02]  /*8c90*/  @!P4 LEA R12, P2, R7.reuse, R17, 0x1 ;  /* 0x00000011070cc211 */ /* 0x040fe400078408ff */
[CCC-:B-----5:R-:W-:Y:S02]  /*8ca0*/  @!P1 LEA.HI.X R5, R7.reuse, R16.reuse, R8.reuse, 0x1, P0 ;  /* 0x0000001007059211 */ /* 0x1e0fe400000f0c08 */
[----:B------:R-:W-:Y:S03]  /*8cb0*/  @!P4 LEA.HI.X R13, R7, R16, R8, 0x1, P2 ;  /* 0x00000010070dc211 */ /* 0x000fe600010f0c08 */
[----:B------:R-:W-:Y:S01]  /*8cc0*/  @!PT LDS RZ, [RZ] ;  /* 0x00000000fffff984 */ /* 0x000fe20000000800 */
[----:B------:R-:W-:Y:S01]  /*8cd0*/  @!PT LDS RZ, [RZ] ;  /* 0x00000000fffff984 */ /* 0x000fe20000000800 */
[----:B------:R-:W-:Y:S01]  /*8ce0*/  @!PT LDS RZ, [RZ] ;  /* 0x00000000fffff984 */ /* 0x000fe20000000800 */
[----:B------:R1:W-:Y:S08]  /*8cf0*/  @!P1 LDGSTS.E.BYPASS.LTC128B.128 [R238+0xc000], desc[UR14][R4.64] ;  /* 0x0c00000004ee9fae */ /* 0x0003f0000b981a0e */
[----:B------:R-:W-:Y:S01]  /*8d00*/  @P1 STS.128 [R238+0xc000], RZ ;  /* 0x00c000ffee001388 */ /* 0x000fe20000000c00 */
[----:B------:R-:W-:Y:S07]  /*8d10*/  ISETP.GE.AND P1, PT, R230, UR9, PT ;  /* 0x00000009e6007c0c */ /* 0x000fee000bf26270 */
[----:B------:R-:W-:Y:S01]  /*8d20*/  @!PT LDS RZ, [RZ] ;  /* 0x00000000fffff984 */ /* 0x000fe20000000800 */
[----:B------:R-:W-:Y:S01]  /*8d30*/  @!PT LDS RZ, [RZ] ;  /* 0x00000000fffff984 */ /* 0x000fe20000000800 */
[----:B------:R-:W-:Y:S01]  /*8d40*/  @!PT LDS RZ, [RZ] ;  /* 0x00000000fffff984 */ /* 0x000fe20000000800 */
[----:B------:R-:W-:Y:S08]  /*8d50*/  @!P4 LDGSTS.E.BYPASS.LTC128B.128 [R238+0xe000], desc[UR14][R12.64+0x80] ;  /* 0x0e0000800ceecfae */ /* 0x000ff0000b981a0e */
[----:B------:R-:W-:Y:S01]  /*8d60*/  @P4 STS.128 [R238+0xe000], RZ ;  /* 0x00e000ffee004388 */ /* 0x000fe20000000c00 */
[----:B-1----:R-:W-:Y:S02]  /*8d70*/  LEA R5, P0, R14, R7, 0x4 ;  /* 0x000000070e057211 */ /* 0x002fe400078020ff */
[----:B------:R-:W-:Y:S02]  /*8d80*/  LOP3.LUT R4, R232, 0x200, R235, 0xf8, !PT ;  /* 0x00000200e8047812 */ /* 0x000fe400078ef8eb */
[C-C-:B------:R-:W-:Y:S02]  /*8d90*/  LEA.HI.X R6, R14.reuse, R8, R15.reuse, 0x4, P0 ;  /* 0x000000080e067211 */ /* 0x140fe400000f240f */
[CC--:B------:R-:W-:Y:S02]  /*8da0*/  LEA R9, P0, R14.reuse, R5.reuse, 0x4 ;  /* 0x000000050e097211 */ /* 0x0c0fe400078020ff */
[C---:B------:R-:W-:Y:S02]  /*8db0*/  LEA R7, P2, R14.reuse, R5, 0x5 ;  /* 0x000000050e077211 */ /* 0x040fe400078428ff */
[-C--:B------:R-:W-:Y:S02]  /*8dc0*/  LEA R8, P3, R9, R17.reuse, 0x1 ;  /* 0x0000001109087211 */ /* 0x080fe400078608ff */
[CCC-:B------:R-:W-:Y:S02]  /*8dd0*/  LEA.HI.X R11, R14.reuse, R6.reuse, R15.reuse, 0x4, P0 ;  /* 0x000000060e0b7211 */ /* 0x1c0fe400000f240f */
[CC--:B------:R-:W-:Y:S02]  /*8de0*/  @!P4 LEA R10, P0, R5.reuse, R17.reuse, 0x1 ;  /* 0x00000011050ac211 */ /* 0x0c0fe400078008ff */
[----:B------:R-:W-:Y:S02]  /*8df0*/  LEA.HI.X R15, R14, R6, R15, 0x5, P2 ;  /* 0x000000060e0f7211 */ /* 0x000fe400010f2c0f */
[-C--:B------:R-:W-:Y:S02]  /*8e00*/  @!P1 LEA R14, P5, R5, R17.reuse, 0x1 ;  /* 0x00000011050e9211 */ /* 0x080fe400078a08ff */
[-C--:B------:R-:W-:Y:S02]  /*8e10*/  LEA.HI.X R9, R9, R16.reuse, R11, 0x1, P3 ;  /* 0x0000001009097211 */ /* 0x080fe400018f0c0b */
[C---:B------:R-:W-:Y:S02]  /*8e20*/  @!P4 LEA.HI.X R11, R5.reuse, R16, R6, 0x1, P0 ;  /* 0x00000010050bc211 */ /* 0x040fe400000f0c06 */
[----:B------:R-:W-:Y:S02]  /*8e30*/  LOP3.LUT R2, R4, R0, R2, 0xf6, !PT ;  /* 0x0000000004027212 */ /* 0x000fe400078ef602 */
[-C--:B------:R-:W-:Y:S02]  /*8e40*/  @!P1 LEA.HI.X R6, R5, R16.reuse, R6, 0x1, P5 ;  /* 0x0000001005069211 */ /* 0x080fe400028f0c06 */
[C---:B------:R-:W-:Y:S02]  /*8e50*/  LEA R4, P2, R7.reuse, R17, 0x1 ;  /* 0x0000001107047211 */ /* 0x040fe400078408ff */
[----:B------:R-:W-:Y:S02]  /*8e60*/  LOP3.LUT R0, R0, 0x8, R234, 0x78, !PT ;  /* 0x0000000800007812 */ /* 0x000fe400078e78ea */
[----:B------:R-:W-:Y:S01]  /*8e70*/  LEA.HI.X R5, R7, R16, R15, 0x1, P2 ;  /* 0x0000001007057211 */ /* 0x000fe200010f0c0f */
[----:B------:R-:W-:Y:S01]  /*8e80*/  @!P1 IMAD.MOV.U32 R7, RZ, RZ, R6 ;  /* 0x000000ffff079224 */ /* 0x000fe200078e0006 */
[----:B------:R-:W-:Y:S01]  /*8e90*/  @!P1 MOV R6, R14 ;  /* 0x0000000e00069202 */ /* 0x000fe20000000f00 */
[----:B------:R-:W-:Y:S01]  /*8ea0*/  IMAD R0, R0, 0x2, R236 ;  /* 0x0000000200007824 */ /* 0x000fe200078e02ec */
[----:B------:R-:W-:Y:S02]  /*8eb0*/  LEA R135, R2, UR5, 0x1 ;  /* 0x0000000502877c11 */ /* 0x000fe4000f8e08ff */
[----:B------:R-:W-:Y:S01]  /*8ec0*/  LOP3.LUT P0, RZ, R234, 0x4, RZ, 0xc0, !PT ;  /* 0x00000004eaff7812 */ /* 0x000fe2000780c0ff */
[----:B------:R-:W-:Y:S01]  /*8ed0*/  @!PT LDS RZ, [RZ] ;  /* 0x00000000fffff984 */ /* 0x000fe20000000800 */
[----:B------:R-:W-:Y:S01]  /*8ee0*/  @!PT LDS RZ, [RZ] ;  /* 0x00000000fffff984 */ /* 0x000fe20000000800 */
[----:B------:R-:W-:Y:S01]  /*8ef0*/  @!PT LDS RZ, [RZ] ;  /* 0x00000000fffff984 */ /* 0x000fe20000000800 */
[----:B------:R-:W-:Y:S01]  /*8f00*/  @!P1 LDGSTS.E.BYPASS.LTC128B.128 [R238+0xc800], desc[UR14][R6.64] ;  /* 0x0c80000006ee9fae */ /* 0x000fe2000b981a0e */
[----:B------:R-:W-:Y:S01]  /*8f10*/  IADD3 R134, PT, PT, R0, UR5, RZ ;  /* 0x0000000500867c10 */ /* 0x000fe2000fffe0ff */
[----:B------:R-:W-:Y:S01]  /*8f20*/  IMAD.IADD R224, R231, 0x1, R135 ;  /* 0x00000001e7e07824 */ /* 0x000fe200078e0287 */
[----:B------:R-:W-:Y:S02]  /*8f30*/  SEL R2, R237, 0xffffffc0, !P0 ;  /* 0xffffffc0ed027807 */ /* 0x000fe40004000000 */
[----:B------:R-:W-:Y:S02]  /*8f40*/  IADD3 R133, PT, PT, R134, R231, RZ ;  /* 0x000000e786857210 */ /* 0x000fe40007ffe0ff */
[----:B------:R-:W-:Y:S01]  /*8f50*/  IADD3 R136, PT, PT, R2, R135, RZ ;  /* 0x0000008702887210 */ /* 0x000fe20007ffe0ff */
[----:B------:R-:W-:Y:S01]  /*8f60*/  @P1 STS.128 [R238+0xc800], RZ ;  /* 0x00c800ffee001388 */ /* 0x000fe20000000c00 */
[----:B------:R-:W-:Y:S02]  /*8f70*/  IMAD.IADD R2, R134, 0x1, R2 ;  /* 0x0000000186027824 */ /* 0x000fe400078e0202 */
[C---:B------:R-:W-:Y:S03]  /*8f80*/  IADD3 R139, PT, PT, R231.reuse, R136, RZ ;  /* 0x00000088e78b7210 */ /* 0x040fe60007ffe0ff */
[----:B------:R-:W-:Y:S02]  /*8f90*/  IADD3 R134, PT, PT, R231, R2, RZ ;  /* 0x00000002e7867210 */ /* 0x000fe40007ffe0ff */
[----:B------:R-:W-:Y:S01]  /*8fa0*/  @!PT LDS RZ, [RZ] ;  /* 0x00000000fffff984 */ /* 0x000fe20000000800 */
[----:B------:R-:W-:Y:S01]  /*8fb0*/  @!PT LDS RZ, [RZ] ;  /* 0x00000000fffff984 */ /* 0x000fe20000000800 */
[----:B------:R-:W-:Y:S01]  /*8fc0*/  @!PT LDS RZ, [RZ] ;  /* 0x00000000fffff984 */ /* 0x000fe20000000800 */
[----:B------:R-:W-:Y:S08]  /*8fd0*/  @!P4 LDGSTS.E.BYPASS.LTC128B.128 [R238+0xe800], desc[UR14][R10.64+0x80] ;  /* 0x0e8000800aeecfae */ /* 0x000ff0000b981a0e */
[----:B------:R-:W-:Y:S08]  /*8fe0*/  @P4 STS.128 [R238+0xe800], RZ ;  /* 0x00e800ffee004388 */ /* 0x000ff00000000c00 */
        /* <DEDUP_REMOVED lines=18> */
[----:B------:R1:W-:Y:S08]  /*9110*/  @!P4 LDGSTS.E.BYPASS.LTC128B.128 [R238+0xf800], desc[UR14][R4.64+0x80] ;  /* 0x0f80008004eecfae */ /* 0x0003f0000b981a0e */
[----:B------:R-:W-:Y:S08]  /*9120*/  @P4 STS.128 [R238+0xf800], RZ ;  /* 0x00f800ffee004388 */ /* 0x000ff00000000c00 */
        /* <DEDUP_REMOVED lines=14> */
[----:B------:R-:W-:Y:S01]  /*9210*/  LDSM.16.M88.4 R220, [R133+0x9000] ;  /* 0x0090000085dc783b */ /* 0x000fe20000000200 */
        /* <DEDUP_REMOVED lines=12> */
[----:B------:R-:W3:Y:S07]  /*92e0*/  LDSM.16.M88.4 R140, [R133+0x8800] ;  /* 0x00880000858c783b */ /* 0x000eee0000000200 */
        /* <DEDUP_REMOVED lines=20> */
[----:B------:R-:W2:Y:S08]  /*9430*/  LDSM.16.M88.4 R208, [R2+0x8800] ;  /* 0x0088000002d0783b */ /* 0x000eb00000000200 */
        /* <DEDUP_REMOVED lines=22> */
[-C--:B--2---:R-:W-:Y:S01]  /*95a0*/  HMMA.16816.F32 R4, R208, R212.reuse, R4 ;  /* 0x000000d4d004723c */ /* 0x084fe20000001804 */
[----:B------:R-:W2:Y:S07]  /*95b0*/  LDSM.16.M88.4 R216, [R134+0x8800] ;  /* 0x0088000086d8783b */ /* 0x000eae0000000200 */
[C---:B-1----:R-:W-:Y:S08]  /*95c0*/  HMMA.16816.F32 R8, R140.reuse, R212, R8 ;  /* 0x000000d48c08723c */ /* 0x042ff00000001808 */
        /* <DEDUP_REMOVED lines=18> */
[----:B------:R-:W2:Y:S08]  /*96f0*/  LDSM.16.M88.4 R208, [R0+UR5+0xa800] ;  /* 0x00a8000500d0783b */ /* 0x000eb00008000200 */
        /* <DEDUP_REMOVED lines=21> */
[----:B------:R-:W3:Y:S07]  /*9850*/  LDSM.16.M88.4 R140, [R133+0xa800] ;  /* 0x00a80000858c783b */ /* 0x000eee0000000200 */
[-C--:B-1----:R-:W-:Y:S01]  /*9860*/  HMMA.16816.F32 R4, R208, R212.reuse, R4 ;  /* 0x000000d4d004723c */ /* 0x082fe20000001804 */
[----:B------:R-:W1:Y:S08]  /*9870*/  LDSM.16.M88.4 R216, [R133+0xb000] ;  /* 0x00b0000085d8783b */ /* 0x000e700000000200 */
[----:B------:R-:W-:Y:S01]  /*9880*/  LDSM.16.M88.4 R224, [R2+0xa800] ;  /* 0x00a8000002e0783b */ /* 0x000fe20000000200 */
[C---:B--2---:R-:W-:Y:S08]  /*9890*/  HMMA.16816.F32 R8, R220.reuse, R212, R8 ;  /* 0x000000d4dc08723c */ /* 0x044ff00000001808 */
        /* <DEDUP_REMOVED lines=13> */
[-C--:B--2---:R-:W-:Y:S08]  /*9970*/  HMMA.16816.F32 R52, R208, R212.reuse, R52 ;  /* 0x000000d4d034723c */ /* 0x084ff00000001834 */
[C---:B------:R-:W-:Y:S08]  /*9980*/  HMMA.16816.F32 R56, R220.reuse, R212, R56 ;  /* 0x000000d4dc38723c */ /* 0x040ff00000001838 */
[-C--:B------:R-:W-:Y:S01]  /*9990*/  HMMA.16816.F32 R60, R220, R214.reuse, R60 ;  /* 0x000000d6dc3c723c */ /* 0x080fe2000000183c */
[----:B------:R-:W2:Y:S07]  /*99a0*/  LDSM.16.M88.4 R220, [R136+0x6000] ;  /* 0x0060000088dc783b */ /* 0x000eae0000000200 */
[----:B------:R-:W-:Y:S01]  /*99b0*/  HMMA.16816.F32 R64, R208, R214, R64 ;  /* 0x000000d6d040723c */ /* 0x000fe20000001840 */
[----:B------:R-:W3:Y:S08]  /*99c0*/  LDSM.16.M88.4 R208, [R2+0xb000] ;  /* 0x00b0000002d0783b */ /* 0x000ef00000000200 */
[----:B------:R-:W4:Y:S01]  /*99d0*/  LDSM.16.M88.4 R212, [R2+0xb800] ;  /* 0x00b8000002d4783b */ /* 0x000f220000000200 */
[-C--:B-1----:R-:W-:Y:S08]  /*99e0*/  HMMA.16816.F32 R4, R140, R216.reuse, R4 ;  /* 0x000000d88c04723c */ /* 0x082ff00000001804 */
[C---:B--2---:R-:W-:Y:S08]  /*99f0*/  HMMA.16816.F32 R8, R220.reuse, R216, R8 ;  /* 0x000000d8dc08723c */ /* 0x044ff00000001808 */
[-C--:B------:R-:W-:Y:S08]  /*9a00*/  HMMA.16816.F32 R12, R220, R218.reuse, R12 ;  /* 0x000000dadc0c723c */ /* 0x080ff0000000180c */
[C---:B------:R-:W-:Y:S01]  /*9a10*/  HMMA.16816.F32 R16, R140.reuse, R218, R16 ;  /* 0x000000da8c10723c */ /* 0x040fe20000001810 */
[----:B------:R-:W-:Y:S07]  /*9a20*/  LDSM.16.M88.4 R216, [R139+0x4000] ;  /* 0x004000008bd8783b */ /* 0x000fee0000000200 */
[-C--:B------:R-:W-:Y:S08]  /*9a30*/  HMMA.16816.F32 R20, R140, R224.reuse, R20 ;  /* 0x000000e08c14723c */ /* 0x080ff00000001814 */
[C---:B------:R-:W-:Y:S08]  /*9a40*/  HMMA.16816.F32 R24, R220.reuse, R224, R24 ;  /* 0x000000e0dc18723c */ /* 0x040ff00000001818 */
        /* <DEDUP_REMOVED lines=8> */
[-C--:B----4-:R-:W-:Y:S08]  /*9ad0*/  HMMA.16816.F32 R52, R140, R212.reuse, R52 ;  /* 0x000000d48c34723c */ /* 0x090ff00000001834 */
[C---:B------:R-:W-:Y:S08]  /*9ae0*/  HMMA.16816.F32 R56, R220.reuse, R212, R56 ;  /* 0x000000d4dc38723c */ /* 0x040ff00000001838 */
[-C--:B------:R-:W-:Y:S08]  /*9af0*/  HMMA.16816.F32 R60, R220, R214.reuse, R60 ;  /* 0x000000d6dc3c723c */ /* 0x080ff0000000183c */
[----:B------:R-:W-:Y:S04]  /*9b00*/  HMMA.16816.F32 R64, R140, R214, R64 ;  /* 0x000000d68c40723c */ /* 0x000fe80000001840 */
[----:B------:R-:W-:Y:S04]  /*9b10*/  IMAD.MOV.U32 R141, RZ, RZ, R239 ;  /* 0x000000ffff8d7224 */ /* 0x000fe800078e00ef */
[-C--:B-1----:R-:W-:Y:S08]  /*9b20*/  HMMA.16816.F32 R4, R216, R224.reuse, R4 ;  /* 0x000000e0d804723c */ /* 0x082ff00000001804 */
        /* <DEDUP_REMOVED lines=20> */
[----:B------:R-:W-:Y:S01]  /*9c70*/  FMUL.FTZ R18, R18, UR6 ;  /* 0x0000000612127c20 */ /* 0x000fe20008410000 */
[----:B------:R-:W-:Y:S06]  /*9c80*/  FMUL.FTZ R19, R19, UR6 ;  /* 0x0000000613137c20 */ /* 0x000fec0008410000 */
[----:B------:R1:W-:Y:S10]  /*9c90*/  MUFU.TANH R215, R7 ;  /* 0x0000000700d77308 */ /* 0x0003f40000002400 */
[----:B------:R-:W-:Y:S10]  /*9ca0*/  MUFU.TANH R222, R8 ;  /* 0x0000000800de7308 */ /* 0x000ff40000002400 */
[----:B------:R-:W-:Y:S01]  /*9cb0*/  MUFU.TANH R224, R9 ;  /* 0x0000000900e07308 */ /* 0x000fe20000002400 */
[----:B-1----:R-:W1:Y:S09]  /*9cc0*/  LDSM.16.M88.4 R4, [R134+0xa800] ;  /* 0x00a800008604783b */ /* 0x002e720000000200 */
[----:B------:R-:W-:Y:S10]  /*9cd0*/  MUFU.TANH R223, R10 ;  /* 0x0000000a00df7308 */ /* 0x000ff40000002400 */
[----:B------:R2:W3:Y:S10]  /*9ce0*/  MUFU.TANH R225, R11 ;  /* 0x0000000b00e17308 */ /* 0x0004f40000002400 */
[----:B------:R-:W-:Y:S10]  /*9cf0*/  MUFU.TANH R226, R15 ;  /* 0x0000000f00e27308 */ /* 0x000ff40000002400 */
[----:B------:R-:W-:Y:S01]  /*9d00*/  MUFU.TANH R213, R16 ;  /* 0x0000001000d57308 */ /* 0x000fe20000002400 */
[----:B--2---:R-:W2:Y:S09]  /*9d10*/  LDSM.16.M88.4 R8, [R134+0xb000] ;  /* 0x00b000008608783b */ /* 0x004eb20000000200 */
[----:B------:R-:W-:Y:S01]  /*9d20*/  MUFU.TANH R212, R17 ;  /* 0x0000001100d47308 */ /* 0x000fe20000002400 */
[-C--:B-1----:R-:W-:Y:S09]  /*9d30*/  HMMA.16816.F32 R20, R216, R4.reuse, R20 ;  /* 0x00000004d814723c */ /* 0x082ff20000001814 */
        /* <DEDUP_REMOVED lines=22> */
[----:B------:R-:W2:Y:S01]  /*9ea0*/  MUFU.TANH R140, R31 ;  /* 0x0000001f008c7308 */ /* 0x000ea20000002400 */
[----:B------:R-:W-:Y:S01]  /*9eb0*/  FMUL.FTZ R30, R30, UR6 ;  /* 0x000000061e1e7c20 */ /* 0x000fe20008410000 */
[-C--:B------:R-:W-:Y:S03]  /*9ec0*/  HMMA.16816.F32 R44, R208, R10.reuse, R44 ;  /* 0x0000000ad02c723c */ /* 0x080fe6000000182c */
[----:B------:R-:W-:Y:S01]  /*9ed0*/  FMUL.FTZ R38, R38, UR6 ;  /* 0x0000000626267c20 */ /* 0x000fe20008410000 */
[----:B------:R-:W-:Y:S01]  /*9ee0*/  FMUL.FTZ R33, R33, UR6 ;  /* 0x0000000621217c20 */ /* 0x000fe20008410000 */
[----:B------:R-:W-:Y:S03]  /*9ef0*/  FMUL.FTZ R39, R39, UR6 ;  /* 0x0000000627277c20 */ /* 0x000fe60008410000 */
[----:B------:R4:W-:Y:S01]  /*9f00*/  MUFU.TANH R15, R27 ;  /* 0x0000001b000f7308 */ /* 0x0009e20000002400 */
        /* <DEDUP_REMOVED lines=11> */
[----:B----4-:R-:W-:Y:S01]  /*9fc0*/  IMAD.MOV.U32 R27, RZ, RZ, R141 ;  /* 0x000000ffff1b7224 */ /* 0x010fe200078e008d */
[C---:B------:R-:W-:Y:S04]  /*9fd0*/  HMMA.16816.F32 R56, R208.reuse, R4, R56 ;  /* 0x00000004d038723c */ /* 0x040fe80000001838 */
[----:B------:R-:W-:Y:S01]  /*9fe0*/  FMUL.FTZ R48, R48, UR6 ;  /* 0x0000000630307c20 */ /* 0x000fe20008410000 */
[----:B------:R-:W-:Y:S03]  /*9ff0*/  FMUL.FTZ R49, R49, UR6 ;  /* 0x0000000631317c20 */ /* 0x000fe60008410000 */
[----:B------:R-:W-:Y:S01]  /*a000*/  MUFU.TANH R250, R25 ;  /* 0x0000001900fa7308 */ /* 0x000fe20000002400 */
[----:B---3--:R-:W-:Y:S01]  /*a010*/  FMNMX3.FTZ R4, R138, R223, R225, !PT ;  /* 0x000000df8a047276 */ /* 0x008fe200078100e1 */
[-C--:B------:R-:W-:Y:S03]  /*a020*/  HMMA.16816.F32 R60, R208, R6.reuse, R60 ;  /* 0x00000006d03c723c */ /* 0x080fe6000000183c */
[----:B------:R-:W-:Y:S01]  /*a030*/  FMUL.FTZ R55, R55, UR6 ;  /* 0x0000000637377c20 */ /* 0x000fe20008410000 */
[----:B------:R-:W-:Y:S01]  /*a040*/  FMUL.FTZ R34, R34, UR6 ;  /* 0x0000000622227c20 */ /* 0x000fe20008410000 */
[----:B------:R-:W-:Y:S03]  /*a050*/  FMUL.FTZ R24, R24, UR6 ;  /* 0x0000000618187c20 */ /* 0x000fe60008410000 */
[----:B------:R2:W1:Y:S01]  /*a060*/  MUFU.TANH R8, R48 ;  /* 0x0000003000087308 */ /* 0x0004620000002400 */
[----:B------:R-:W-:Y:S01]  /*a070*/  FMUL.FTZ R29, R29, UR6 ;  /* 0x000000061d1d7c20 */ /* 0x000fe20008410000 */
[----:B------:R-:W-:Y:S04]  /*a080*/  HMMA.16816.F32 R64, R216, R6, R64 ;  /* 0x00000006d840723c */ /* 0x000fe80000001840 */
[----:B------:R-:W-:Y:S01]  /*a090*/  FMUL.FTZ R59, R59, UR6 ;  /* 0x000000063b3b7c20 */ /* 0x000fe20008410000 */
[----:B------:R-:W-:Y:S03]  /*a0a0*/  FMUL.FTZ R56, R56, UR6 ;  /* 0x0000000638387c20 */ /* 0x000fe60008410000 */
[----:B------:R1:W-:Y:S01]  /*a0b0*/  MUFU.TANH R26, R49 ;  /* 0x00000031001a7308 */ /* 0x0003e20000002400 */
[----:B------:R-:W-:Y:S01]  /*a0c0*/  FMUL.FTZ R45, R45, UR6 ;  /* 0x000000062d2d7c20 */ /* 0x000fe20008410000 */
[----:B------:R-:W-:Y:S01]  /*a0d0*/  FMUL.FTZ R46, R46, UR6 ;  /* 0x000000062e2e7c20 */ /* 0x000fe20008410000 */
[----:B------:R-:W-:Y:S01]  /*a0e0*/  FMUL.FTZ R52, R52, UR6 ;  /* 0x0000000634347c20 */ /* 0x000fe20008410000 */
[----:B------:R-:W-:Y:S01]  /*a0f0*/  FMUL.FTZ R58, R58, UR6 ;  /* 0x000000063a3a7c20 */ /* 0x000fe20008410000 */
[----:B------:R-:W-:Y:S01]  /*a100*/  FMUL.FTZ R61, R61, UR6 ;  /* 0x000000063d3d7c20 */ /* 0x000fe20008410000 */
[----:B------:R-:W-:Y:S01]  /*a110*/  FMUL.FTZ R40, R40, UR6 ;  /* 0x0000000628287c20 */ /* 0x000fe20008410000 */
[----:B------:R-:W-:Y:S03]  /*a120*/  FMUL.FTZ R50, R50, UR6 ;  /* 0x0000000632327c20 */ /* 0x000fe60008410000 */
[----:B------:R-:W-:Y:S01]  /*a130*/  MUFU.TANH R25, R28 ;  /* 0x0000001c00197308 */ /* 0x000fe20000002400 */
[----:B--2---:R-:W-:Y:S01]  /*a140*/  MOV R48, R140 ;  /* 0x0000008c00307202 */ /* 0x004fe20000000f00 */
[----:B------:R-:W-:Y:S01]  /*a150*/  FMUL.FTZ R51, R51, UR6 ;  /* 0x0000000633337c20 */ /* 0x000fe20008410000 */
[----:B------:R-:W-:Y:S01]  /*a160*/  FMUL.FTZ R53, R53, UR6 ;  /* 0x0000000635357c20 */ /* 0x000fe20008410000 */
[----:B------:R-:W-:Y:S01]  /*a170*/  FMUL.FTZ R54, R54, UR6 ;  /* 0x0000000636367c20 */ /* 0x000fe20008410000 */
[----:B------:R-:W-:Y:S01]  /*a180*/  FMUL.FTZ R65, R65, UR6 ;  /* 0x0000000641417c20 */ /* 0x000fe20008410000 */
[----:B------:R-:W-:Y:S01]  /*a190*/  FMUL.FTZ R66, R66, UR6 ;  /* 0x0000000642427c20 */ /* 0x000fe20008410000 */
[----:B------:R-:W-:Y:S03]  /*a1a0*/  FMUL.FTZ R64, R64, UR6 ;  /* 0x0000000640407c20 */ /* 0x000fe60008410000 */
[----:B------:R2:W-:Y:S01]  /*a1b0*/  MUFU.TANH R218, R61 ;  /* 0x0000003d00da7308 */ /* 0x0005e20000002400 */
[----:B-1----:R-:W-:Y:S01]  /*a1c0*/  MOV R49, R8 ;  /* 0x0000000800317202 */ /* 0x002fe20000000f00 */
[----:B------:R-:W-:Y:S01]  /*a1d0*/  FMUL.FTZ R42, R42, UR6 ;  /* 0x000000062a2a7c20 */ /* 0x000fe20008410000 */
[----:B------:R-:W-:Y:S01]  /*a1e0*/  FMUL.FTZ R43, R43, UR6 ;  /* 0x000000062b2b7c20 */ /* 0x000fe20008410000 */
[----:B------:R-:W-:Y:S01]  /*a1f0*/  FMUL.FTZ R57, R57, UR6 ;  /* 0x0000000639397c20 */ /* 0x000fe20008410000 */
[----:B------:R-:W-:Y:S01]  /*a200*/  FMUL.FTZ R60, R60, UR6 ;  /* 0x000000063c3c7c20 */ /* 0x000fe20008410000 */
[----:B------:R-:W-:Y:S01]  /*a210*/  FMUL.FTZ R67, R67, UR6 ;  /* 0x0000000643437c20 */ /* 0x000fe20008410000 */
[----:B------:R-:W-:Y:S03]  /*a220*/  FMNMX3.FTZ R5, R137, R222, R224, !PT ;  /* 0x000000de89057276 */ /* 0x000fe600078100e0 */
[----:B------:R1:W-:Y:S01]  /*a230*/  MUFU.TANH R140, R59 ;  /* 0x0000003b008c7308 */ /* 0x0003e20000002400 */
[----:B------:R-:W-:Y:S09]  /*a240*/  ISETP.NE.AND P2, PT, R27, RZ, PT ;  /* 0x000000ff1b00720c */ /* 0x000ff20003f45270 */
[----:B------:R-:W3:Y:S01]  /*a250*/  MUFU.TANH R2, R30 ;  /* 0x0000001e00027308 */ /* 0x000ee20000002400 */
[----:B--2---:R-:W-:Y:S02]  /*a260*/  IMAD.MOV.U32 R61, RZ, RZ, R0 ;  /* 0x000000ffff3d7224 */ /* 0x004fe400078e0000 */
[----:B------:R-:W-:Y:S07]  /*a270*/  FMUL.FTZ R0, R62, UR6 ;  /* 0x000000063e007c20 */ /* 0x000fee0008410000 */
[----:B------:R3:W-:Y:S01]  /*a280*/  MUFU.TANH R28, R44 ;  /* 0x0000002c001c7308 */ /* 0x0007e20000002400 */
[----:B-1----:R-:W-:Y:S09]  /*a290*/  MOV R59, R142 ;  /* 0x0000008e003b7202 */ /* 0x002ff20000000f00 */
[----:B------:R1:W-:Y:S10]  /*a2a0*/  MUFU.TANH R142, R0 ;  /* 0x00000000008e7308 */ /* 0x0003f40000002400 */
[----:B------:R-:W-:Y:S01]  /*a2b0*/  MUFU.TANH R244, R33 ;  /* 0x0000002100f47308 */ /* 0x000fe20000002400 */
[----:B---3--:R-:W-:Y:S01]  /*a2c0*/  IMAD.MOV.U32 R44, RZ, RZ, R2 ;  /* 0x000000ffff2c7224 */ /* 0x008fe200078e0002 */
[----:B------:R-:W-:Y:S04]  /*a2d0*/  FMNMX3.FTZ R2, R3, R239, R221, !PT ;  /* 0x000000ef03027276 */ /* 0x000fe800078100dd */
[----:B------:R-:W-:Y:S04]  /*a2e0*/  FMNMX3.FTZ R2, R2, R213, R212, !PT ;  /* 0x000000d502027276 */ /* 0x000fe800078100d4 */
[----:B------:R-:W2:Y:S01]  /*a2f0*/  MUFU.TANH R139, R39 ;  /* 0x00000027008b7308 */ /* 0x000ea20000002400 */
[----:B-1----:R-:W-:Y:S01]  /*a300*/  FMUL.FTZ R0, R63, UR6 ;  /* 0x000000063f007c20 */ /* 0x002fe20008410000 */
[----:B------:R-:W-:Y:S08]  /*a310*/  FMNMX3.FTZ R2, R2, R247, R248, !PT ;  /* 0x000000f702027276 */ /* 0x000ff000078100f8 */
[----:B------:R1:W-:Y:S10]  /*a320*/  MUFU.TANH R141, R0 ;  /* 0x00000000008d7308 */ /* 0x0003f40000002400 */
[----:B------:R2:W-:Y:S10]  /*a330*/  MUFU.TANH R33, R56 ;  /* 0x0000003800217308 */ /* 0x0005f40000002400 */
[----:B------:R-:W3:Y:S01]  /*a340*/  MUFU.TANH R8, R55 ;  /* 0x0000003700087308 */ /* 0x000ee20000002400 */
[----:B-1----:R-:W-:Y:S04]  /*a350*/  FMNMX3.FTZ R0, R132, R220, R215, !PT ;  /* 0x000000dc84007276 */ /* 0x002fe800078100d7 */
[----:B------:R-:W-:Y:S05]  /*a360*/  FMNMX3.FTZ R0, R0, R143, R214, !PT ;  /* 0x0000008f00007276 */ /* 0x000fea00078100d6 */
[----:B------:R-:W-:Y:S01]  /*a370*/  MUFU.TANH R240, R13 ;  /* 0x0000000d00f07308 */ /* 0x000fe20000002400 */
[----:B--2---:R-:W-:Y:S09]  /*a380*/  MOV R56, R139 ;  /* 0x0000008b00387202 */ /* 0x004ff20000000f00 */
[----:B------:R-:W-:Y:S01]  /*a390*/  MUFU.TANH R245, R35 ;  /* 0x0000002300f57308 */ /* 0x000fe20000002400 */
[----:B---3--:R1:W-:Y:S09]  /*a3a0*/  STL [R1+0xc], R8 ;  /* 0x00000c0801007387 */ /* 0x0083f20000100800 */
[----:B------:R-:W2:Y:S10]  /*a3b0*/  MUFU.TANH R13, R36 ;  /* 0x00000024000d7308 */ /* 0x000eb40000002400 */
[----:B------:R2:W-:Y:S10]  /*a3c0*/  MUFU.TANH R35, R47 ;  /* 0x0000002f00237308 */ /* 0x0005f40000002400 */
[----:B------:R-:W-:Y:S10]  /*a3d0*/  MUFU.TANH R246, R22 ;  /* 0x0000001600f67308 */ /* 0x000ff40000002400 */
[----:B------:R-:W3:Y:S01]  /*a3e0*/  MUFU.TANH R249, R23 ;  /* 0x0000001700f97308 */ /* 0x000ee20000002400 */
[----:B--2---:R-:W-:Y:S09]  /*a3f0*/  IMAD.MOV.U32 R47, RZ, RZ, R13 ;  /* 0x000000ffff2f7224 */ /* 0x004ff200078e000d */
[----:B------:R-:W2:Y:S10]  /*a400*/  MUFU.TANH R242, R32 ;  /* 0x0000002000f27308 */ /* 0x000eb40000002400 */
[----:B------:R-:W4:Y:S01]  /*a410*/  MUFU.TANH R136, R37 ;  /* 0x0000002500887308 */ /* 0x000f220000002400 */
[----:B---3--:R-:W-:Y:S09]  /*a420*/  FMNMX3.FTZ R0, R0, R246, R249, !PT ;  /* 0x000000f600007276 */ /* 0x008ff200078100f9 */
[----:B------:R4:W-:Y:S01]  /*a430*/  MUFU.TANH R211, R65 ;  /* 0x0000004100d37308 */ /* 0x0009e20000002400 */
[----:B--2---:R-:W-:Y:S09]  /*a440*/  FMNMX3.FTZ R2, R2, R242, R244, !PT ;  /* 0x000000f202027276 */ /* 0x004ff200078100f4 */
[----:B------:R-:W2:Y:S10]  /*a450*/  MUFU.TANH R227, R14 ;  /* 0x0000000e00e37308 */ /* 0x000eb40000002400 */
[----:B------:R-:W3:Y:S01]  /*a460*/  MUFU.TANH R241, R12 ;  /* 0x0000000c00f17308 */ /* 0x000ee20000002400 */
[----:B----4-:R-:W-:Y:S09]  /*a470*/  MOV R65, R136 ;  /* 0x0000008800417202 */ /* 0x010ff20000000f00 */
[----:B------:R-:W4:Y:S01]  /*a480*/  MUFU.TANH R243, R34 ;  /* 0x0000002200f37308 */ /* 0x000f220000002400 */
[----:B--2---:R-:W-:Y:S02]  /*a490*/  FMNMX3.FTZ R6, R4, R227, R226, !PT ;  /* 0x000000e304067276 */ /* 0x004fe400078100e2 */
[----:B------:R-:W-:Y:S04]  /*a4a0*/  FMNMX3.FTZ R4, R2, R47, R65, !PT ;  /* 0x0000002f02047276 */ /* 0x000fe80007810041 */
[----:B------:R-:W-:Y:S03]  /*a4b0*/  FMNMX3.FTZ R4, R4, R49, R26, !PT ;  /* 0x0000003104047276 */ /* 0x000fe6000781001a */
[----:B------:R-:W2:Y:S01]  /*a4c0*/  MUFU.TANH R251, R24 ;  /* 0x0000001800fb7308 */ /* 0x000ea20000002400 */
[----:B---3--:R-:W-:Y:S09]  /*a4d0*/  FMNMX3.FTZ R5, R5, R241, R240, !PT ;  /* 0x000000f105057276 */ /* 0x008ff200078100f0 */
[----:B------:R-:W3:Y:S01]  /*a4e0*/  MUFU.TANH R14, R29 ;  /* 0x0000001d000e7308 */ /* 0x000ee20000002400 */
[----:B----4-:R-:W-:Y:S04]  /*a4f0*/  FMNMX3.FTZ R0, R0, R243, R245, !PT ;  /* 0x000000f300007276 */ /* 0x010fe800078100f5 */
[----:B------:R-:W-:Y:S05]  /*a500*/  FMNMX3.FTZ R0, R0, R61, R56, !PT ;  /* 0x0000003d00007276 */ /* 0x000fea0007810038 */
[----:B------:R4:W-:Y:S01]  /*a510*/  MUFU.TANH R31, R45 ;  /* 0x0000002d001f7308 */ /* 0x0009e20000002400 */
[----:B--2---:R-:W-:Y:S09]  /*a520*/  FMNMX3.FTZ R2, R5, R251, R250, !PT ;  /* 0x000000fb05027276 */ /* 0x004ff200078100fa */
[----:B------:R3:W-:Y:S10]  /*a530*/  MUFU.TANH R36, R46 ;  /* 0x0000002e00247308 */ /* 0x0007f40000002400 */
[----:B------:R-:W2:Y:S01]  /*a540*/  MUFU.TANH R9, R52 ;  /* 0x0000003400097308 */ /* 0x000ea20000002400 */
[----:B----4-:R-:W-:Y:S04]  /*a550*/  MOV R45, R15 ;  /* 0x0000000f002d7202 */ /* 0x010fe80000000f00 */
[----:B------:R-:W-:Y:S05]  /*a560*/  FMNMX3.FTZ R5, R6, R252, R45, !PT ;  /* 0x000000fc06057276 */ /* 0x000fea000781002d */
[----:B------:R2:W-:Y:S01]  /*a570*/  MUFU.TANH R217, R66 ;  /* 0x0000004200d97308 */ /* 0x0005e20000002400 */
[----:B---3--:R-:W-:Y:S02]  /*a580*/  MOV R46, R14 ;  /* 0x0000000e002e7202 */ /* 0x008fe40000000f00 */
[----:B------:R-:W-:Y:S02]  /*a590*/  FMNMX3.FTZ R24, R5, R44, R48, !PT ;  /* 0x0000002c05187276 */ /* 0x000fe40007810030 */
[----:B------:R-:W-:Y:S05]  /*a5a0*/  FMNMX3.FTZ R2, R2, R25, R46, !PT ;  /* 0x0000001902027276 */ /* 0x000fea000781002e */
[----:B------:R-:W-:Y:S10]  /*a5b0*/  MUFU.TANH R12, R40 ;  /* 0x00000028000c7308 */ /* 0x000ff40000002400 */
[----:B------:R-:W-:Y:S01]  /*a5c0*/  MUFU.TANH R30, R50 ;  /* 0x00000032001e7308 */ /* 0x000fe20000002400 */
[----:B--2---:R-:W-:Y:S09]  /*a5d0*/  MOV R66, R9 ;  /* 0x0000000900427202 */ /* 0x004ff20000000f00 */
[----:B------:R-:W2:Y:S10]  /*a5e0*/  MUFU.TANH R29, R51 ;  /* 0x00000033001d7308 */ /* 0x000eb40000002400 */
[----:B------:R-:W3:Y:S10]  /*a5f0*/  MUFU.TANH R32, R53 ;  /* 0x0000003500207308 */ /* 0x000ef40000002400 */
[----:B------:R-:W4:Y:S01]  /*a600*/  MUFU.TANH R10, R54 ;  /* 0x00000036000a7308 */ /* 0x000f220000002400 */
[----:B--2---:R-:W-:Y:S09]  /*a610*/  FMNMX3.FTZ R0, R0, R30, R29, !PT ;  /* 0x0000001e00007276 */ /* 0x004ff2000781001d */
[----:B------:R-:W-:Y:S01]  /*a620*/  MUFU.TANH R139, R58 ;  /* 0x0000003a008b7308 */ /* 0x000fe20000002400 */
[----:B---3--:R-:W-:Y:S09]  /*a630*/  FMNMX3.FTZ R136, R4, R66, R32, !PT ;  /* 0x0000004204887276 */ /* 0x008ff20007810020 */
[----:B------:R2:W3:Y:S01]  /*a640*/  MUFU.TANH R216, R64 ;  /* 0x0000004000d87308 */ /* 0x0004e20000002400 */
[----:B----4-:R-:W-:Y:S04]  /*a650*/  MOV R63, R10 ;  /* 0x0000000a003f7202 */ /* 0x010fe80000000f00 */
[----:B------:R-:W-:Y:S05]  /*a660*/  FMNMX3.FTZ R23, R0, R63, R8, !PT ;  /* 0x0000003f00177276 */ /* 0x000fea0007810008 */
[----:B------:R1:W4:Y:S10]  /*a670*/  MUFU.TANH R133, R42 ;  /* 0x0000002a00857308 */ /* 0x0003340000002400 */
[----:B------:R1:W1:Y:S01]  /*a680*/  MUFU.TANH R135, R43 ;  /* 0x0000002b00877308 */ /* 0x0002620000002400 */
[----:B--2---:R-:W-:Y:S02]  /*a690*/  MOV R64, R12 ;  /* 0x0000000c00407202 */ /* 0x004fe40000000f00 */
[----:B---3--:R-:W-:Y:S02]  /*a6a0*/  FMNMX3.FTZ R136, R136, R216, R211, !PT ;  /* 0x000000d888887276 */ /* 0x008fe400078100d3 */
[----:B------:R-:W-:Y:S05]  /*a6b0*/  FMNMX3.FTZ R22, R2, R64, R59, !PT ;  /* 0x0000004002167276 */ /* 0x000fea000781003b */
[----:B------:R2:W3:Y:S10]  /*a6c0*/  MUFU.TANH R34, R57 ;  /* 0x0000003900227308 */ /* 0x0004f40000002400 */
[----:B------:R2:W1:Y:S10]  /*a6d0*/  MUFU.TANH R58, R60 ;  /* 0x0000003c003a7308 */ /* 0x0004740000002400 */
[----:B------:R2:W1:Y:S01]  /*a6e0*/  MUFU.TANH R210, R67 ;  /* 0x0000004300d27308 */ /* 0x0004620000002400 */
[----:B---34-:R-:W-:Y:S05]  /*a6f0*/  @P2 BRA `(.L_x_305) ;  /* 0xffffffdc00a02947 */ /* 0x018fea000383ffff */
.L_x_304:
[----:B---3--:R-:W3:Y:S01]  /*a700*/  SHFL.BFLY PT, R6, R136, 0x2, 0x1f ;  /* 0x0c401f0088067f89 */ /* 0x008ee200000e0000 */
[----:B-1----:R-:W-:Y:S02]  /*a710*/  FMNMX3.FTZ R5, R23, R217, R210, !PT ;  /* 0x000000d917057276 */ /* 0x002fe400078100d2 */
[----:B------:R-:W-:Y:S05]  /*a720*/  MOV R51, R133 ;  /* 0x0000008500337202 */ /* 0x000fea0000000f00 */
[----:B------:R-:W-:Y:S01]  /*a730*/  STL [R1+0x5c], R238 ;  /* 0x00005cee01007387 */ /* 0x000fe20000100800 */
[----:B------:R-:W-:Y:S02]  /*a740*/  MOV R50, R135 ;  /* 0x0000008700327202 */ /* 0x000fe40000000f00 */
[----:B------:R-:W-:Y:S01]  /*a750*/  FMNMX3.FTZ R2, R22, R28, R31, !PT ;  /* 0x0000001c16027276 */ /* 0x000fe2000781001f */
[----:B------:R-:W1:Y:S01]  /*a760*/  SHFL.BFLY PT, R7, R5, 0x2, 0x1f ;  /* 0x0c401f0005077f89 */ /* 0x000e6200000e0000 */
[----:B--2---:R-:W-:Y:S02]  /*a770*/  MOV R60, R34 ;  /* 0x00000022003c7202 */ /* 0x004fe40000000f00 */
[----:B------:R-:W-:Y:S05]  /*a780*/  MOV R57, R33 ;  /* 0x0000002100397202 */ /* 0x000fea0000000f00 */
[----:B------:R-:W-:Y:S01]  /*a790*/  STL [R1+0x58], R233 ;  /* 0x000058e901007387 */ /* 0x000fe20000100800 */
[----:B------:R-:W-:Y:S02]  /*a7a0*/  MOV R67, R36 ;  /* 0x0000002400437202 */ /* 0x000fe40000000f00 */
[----:B------:R-:W-:Y:S01]  /*a7b0*/  FMNMX3.FTZ R0, R24, R51, R50, !PT ;  /* 0x0000003318007276 */ /* 0x000fe20007810032 */
[----:B------:R-:W-:Y:S01]  /*a7c0*/  STL [R1+0x54], R232 ;  /* 0x000054e801007387 */ /* 0x000fe20000100800 */
[----:B------:R-:W-:Y:S02]  /*a7d0*/  MOV R62, R35 ;  /* 0x00000023003e7202 */ /* 0x000fe40000000f00 */
[----:B------:R-:W-:Y:S01]  /*a7e0*/  FMNMX3.FTZ R2, R2, R57, R60, !PT ;  /* 0x0000003902027276 */ /* 0x000fe2000781003c */
[----:B------:R-:W-:Y:S01]  /*a7f0*/  STL [R1+0x50], R230 ;  /* 0x000050e601007387 */ /* 0x000fe20000100800 */
[----:B------:R-:W-:Y:S02]  /*a800*/  FMNMX3.FTZ R0, R0, R67, R62, !PT ;  /* 0x0000004300007276 */ /* 0x000fe4000781003e */
[----:B------:R-:W-:Y:S01]  /*a810*/  FMNMX3.FTZ R4, R2, R58, R218, !PT ;  /* 0x0000003a02047276 */ /* 0x000fe200078100da */
[----:B------:R-:W2:Y:S01]  /*a820*/  LDL R24, [R1+0x44] ;  /* 0x0000440001187983 */ /* 0x000ea20000100800 */
[----:B------:R-:W-:Y:S02]  /*a830*/  FMNMX3.FTZ R0, R0, R139, R140, !PT ;  /* 0x0000008b00007276 */ /* 0x000fe4000781008c */
[----:B------:R-:W-:Y:S01]  /*a840*/  MOV R234, R32 ;  /* 0x0000002000ea7202 */ /* 0x000fe20000000f00 */
[----:B------:R-:W4:Y:S01]  /*a850*/  SHFL.BFLY PT, R134, R4, 0x2, 0x1f ;  /* 0x0c401f0004867f89 */ /* 0x000f2200000e0000 */
[----:B------:R-:W-:Y:S07]  /*a860*/  FMNMX3.FTZ R0, R0, R142, R141, !PT ;  /* 0x0000008e00007276 */ /* 0x000fee000781008d */
[----:B------:R-:W-:Y:S08]  /*a870*/  LDSM.16.MT88.4 R20, [R228+0xc000] ;  /* 0x00c00000e414783b */ /* 0x000ff00000004200 */
[----:B------:R-:W4:Y:S08]  /*a880*/  SHFL.BFLY PT, R2, R0, 0x2, 0x1f ;  /* 0x0c401f0000027f89 */ /* 0x000f3000000e0000 */
[----:B------:R-:W-:Y:S01]  /*a890*/  LDSM.16.MT88.4 R36, [R229+0xc000] ;  /* 0x00c00000e524783b */ /* 0x000fe20000004200 */
[----:B---3--:R-:W-:Y:S02]  /*a8a0*/  FMNMX.FTZ R136, R136, R6, !PT ;  /* 0x0000000688887209 */ /* 0x008fe40007810000 */
[----:B-1----:R-:W-:Y:S05]  /*a8b0*/  FMNMX.FTZ R7, R5, R7, !PT ;  /* 0x0000000705077209 */ /* 0x002fea0007810000 */
[----:B------:R-:W1:Y:S01]  /*a8c0*/  SHFL.BFLY PT, R6, R136, 0x1, 0x1f ;  /* 0x0c201f0088067f89 */ /* 0x000e6200000e0000 */
[----:B----4-:R-:W-:Y:S07]  /*a8d0*/  FMNMX.FTZ R134, R4, R134, !PT ;  /* 0x0000008604867209 */ /* 0x010fee0007810000 */
[----:B------:R-:W3:Y:S08]  /*a8e0*/  SHFL.BFLY PT, R135, R7, 0x1, 0x1f ;  /* 0x0c201f0007877f89 */ /* 0x000ef000000e0000 */
[----:B------:R-:W4:Y:S01]  /*a8f0*/  SHFL.BFLY PT, R5, R134, 0x1, 0x1f ;  /* 0x0c201f0086057f89 */ /* 0x000f2200000e0000 */
[----:B------:R-:W-:Y:S07]  /*a900*/  FMNMX.FTZ R2, R0, R2, !PT ;  /* 0x0000000200027209 */ /* 0x000fee0007810000 */
[----:B------:R-:W4:Y:S01]  /*a910*/  SHFL.BFLY PT, R4, R2, 0x1, 0x1f ;  /* 0x0c201f0002047f89 */ /* 0x000f2200000e0000 */
[----:B-1----:R-:W-:Y:S02]  /*a920*/  FMNMX.FTZ R136, R136, R6, !PT ;  /* 0x0000000688887209 */ /* 0x002fe40007810000 */
[----:B---3--:R-:W-:Y:S03]  /*a930*/  FMNMX.FTZ R135, R7, R135, !PT ;  /* 0x0000008707877209 */ /* 0x008fe60007810000 */
[C---:B------:R-:W-:Y:S01]  /*a940*/  FADD.FTZ R0, -R136.reuse, R3 ;  /* 0x0000000388007221 */ /* 0x040fe20000010100 */
[----:B------:R-:W-:Y:S02]  /*a950*/  FSETP.NEU.FTZ.AND P2, PT, R136, -INF , PT ;  /* 0xff8000008800780b */ /* 0x000fe40003f5d000 */
[----:B----4-:R-:W-:Y:S01]  /*a960*/  FMNMX.FTZ R134, R134, R5, !PT ;  /* 0x0000000586867209 */ /* 0x010fe20007810000 */
[----:B------:R-:W-:Y:S01]  /*a970*/  FMUL.FTZ R3, R0, UR4 ;  /* 0x0000000400037c20 */ /* 0x000fe20008410000 */
[C---:B------:R-:W-:Y:S01]  /*a980*/  FADD.FTZ R0, -R135.reuse, R132 ;  /* 0x0000008487007221 */ /* 0x040fe20000010100 */
[----:B------:R-:W-:Y:S02]  /*a990*/  FMUL.FTZ R208, R135, UR4 ;  /* 0x0000000487d07c20 */ /* 0x000fe40008410000 */
[----:B------:R1:W3:Y:S01]  /*a9a0*/  MUFU.EX2 R132, R3 ;  /* 0x0000000300847308 */ /* 0x0002e20000000800 */
[----:B------:R-:W-:Y:S05]  /*a9b0*/  FMNMX.FTZ R133, R2, R4, !PT ;  /* 0x0000000402857209 */ /* 0x000fea0007810000 */
[C---:B------:R-:W-:Y:S01]  /*a9c0*/  FMUL.FTZ R209, R133.reuse, UR4 ;  /* 0x0000000485d17c20 */ /* 0x040fe20008410000 */
[----:B-1----:R-:W-:Y:S01]  /*a9d0*/  FMUL.FTZ R3, R0, UR4 ;  /* 0x0000000400037c20 */ /* 0x002fe20008410000 */
[----:B------:R-:W-:Y:S01]  /*a9e0*/  FADD.FTZ R0, -R134, R137 ;  /* 0x0000008986007221 */ /* 0x000fe20000010100 */
[C---:B---3--:R-:W-:Y:S01]  /*a9f0*/  FMUL.FTZ R17, R132.reuse, R157 ;  /* 0x0000009d84117220 */ /* 0x048fe20000410000 */
[----:B------:R-:W-:Y:S01]  /*aa00*/  FMUL.FTZ R16, R132, R156 ;  /* 0x0000009c84107220 */ /* 0x000fe20000410000 */
[----:B------:R-:W-:Y:S01]  /*aa10*/  MOV R156, R25 ;  /* 0x00000019009c7202 */ /* 0x000fe20000000f00 */
[----:B------:R-:W-:Y:S01]  /*aa20*/  FMUL.FTZ R2, R0, UR4 ;  /* 0x0000000400027c20 */ /* 0x000fe20008410000 */
[----:B------:R-:W-:Y:S01]  /*aa30*/  FADD.FTZ R0, -R133, R138 ;  /* 0x0000008a85007221 */ /* 0x000fe20000010100 */
[----:B------:R-:W-:Y:S01]  /*aa40*/  FMUL.FTZ R138, R136, UR4 ;  /* 0x00000004888a7c20 */ /* 0x000fe20008410000 */
[----:B------:R-:W1:Y:S01]  /*aa50*/  MUFU.EX2 R3, R3 ;  /* 0x0000000300037308 */ /* 0x000e620000000800 */
[----:B------:R-:W-:Y:S01]  /*aa60*/  FMUL.FTZ R32, R132, R172 ;  /* 0x000000ac84207220 */ /* 0x000fe20000410000 */
[----:B------:R-:W-:Y:S01]  /*aa70*/  FMUL.FTZ R0, R0, UR4 ;  /* 0x0000000400007c20 */ /* 0x000fe20008410000 */
[----:B------:R-:W-:Y:S01]  /*aa80*/  FMUL.FTZ R33, R132, R173 ;  /* 0x000000ad84217220 */ /* 0x000fe20000410000 */
[----:B------:R-:W-:Y:S01]  /*aa90*/  FSEL R138, R138, RZ, P2 ;  /* 0x000000ff8a8a7208 */ /* 0x000fe20001000000 */
[C---:B------:R-:W-:Y:S01]  /*aaa0*/  FMUL.FTZ R68, R132.reuse, R68 ;  /* 0x0000004484447220 */ /* 0x040fe20000410000 */
[----:B------:R-:W-:Y:S01]  /*aab0*/  FSETP.NEU.FTZ.AND P2, PT, R135, -INF , PT ;  /* 0xff8000008700780b */ /* 0x000fe20003f5d000 */
[----:B------:R-:W-:Y:S03]  /*aac0*/  FMUL.FTZ R69, R132, R69 ;  /* 0x0000004584457220 */ /* 0x000fe60000410000 */
[----:B------:R-:W3:Y:S01]  /*aad0*/  MUFU.EX2 R2, R2 ;  /* 0x0000000200027308 */ /* 0x000ee20000000800 */
[----:B------:R-:W-:Y:S01]  /*aae0*/  FFMA.FTZ R4, R239, UR4, -R138 ;  /* 0x00000004ef047c23 */ /* 0x000fe2000801088a */
[----:B------:R-:W-:Y:S01]  /*aaf0*/  FSEL R208, R208, RZ, P2 ;  /* 0x000000ffd0d07208 */ /* 0x000fe20001000000 */
[----:B------:R-:W-:Y:S01]  /*ab00*/  FMUL.FTZ R80, R132, R80 ;  /* 0x0000005084507220 */ /* 0x000fe20000410000 */
[----:B------:R-:W-:Y:S01]  /*ab10*/  FSETP.NEU.FTZ.AND P2, PT, R134, -INF , PT ;  /* 0xff8000008600780b */ /* 0x000fe20003f5d000 */
[----:B------:R-:W-:Y:S01]  /*ab20*/  FMUL.FTZ R81, R132, R81 ;  /* 0x0000005184517220 */ /* 0x000fe20000410000 */
[----:B------:R-:W-:Y:S01]  /*ab30*/  MOV R173, R65 ;  /* 0x0000004100ad7202 */ /* 0x000fe20000000f00 */
[----:B------:R-:W-:Y:S03]  /*ab40*/  FFMA.FTZ R5, R214, UR4, -R208 ;  /* 0x00000004d6057c23 */ /* 0x000fe600080108d0 */
[----:B------:R4:W-:Y:S01]  /*ab50*/  MUFU.EX2 R239, R4 ;  /* 0x0000000400ef7308 */ /* 0x0009e20000000800 */
[C---:B-1----:R-:W-:Y:S01]  /*ab60*/  FMUL.FTZ R6, R3.reuse, R150 ;  /* 0x0000009603067220 */ /* 0x042fe20000410000 */
[C---:B------:R-:W-:Y:S01]  /*ab70*/  FMUL.FTZ R18, R3.reuse, R158 ;  /* 0x0000009e03127220 */ /* 0x040fe20000410000 */
[C---:B------:R-:W-:Y:S01]  /*ab80*/  FMUL.FTZ R19, R3.reuse, R159 ;  /* 0x0000009f03137220 */ /* 0x040fe20000410000 */
[C---:B------:R-:W-:Y:S01]  /*ab90*/  FMUL.FTZ R34, R3.reuse, R174 ;  /* 0x000000ae03227220 */ /* 0x040fe20000410000 */
[----:B------:R-:W-:Y:S01]  /*aba0*/  FMUL.FTZ R35, R3, R175 ;  /* 0x000000af03237220 */ /* 0x000fe20000410000 */
[----:B------:R-:W-:Y:S01]  /*abb0*/  MOV R175, R49 ;  /* 0x0000003100af7202 */ /* 0x000fe20000000f00 */
[----:B------:R-:W-:Y:S03]  /*abc0*/  FMUL.FTZ R49, R132, R189 ;  /* 0x000000bd84317220 */ /* 0x000fe60000410000 */
[----:B------:R1:W-:Y:S01]  /*abd0*/  MUFU.EX2 R8, R5 ;  /* 0x0000000500087308 */ /* 0x0003e20000000800 */
[C---:B---3--:R-:W-:Y:S01]  /*abe0*/  FMUL.FTZ R9, R2.reuse, R145 ;  /* 0x0000009102097220 */ /* 0x048fe20000410000 */
[C---:B------:R-:W-:Y:S01]  /*abf0*/  FMUL.FTZ R12, R2.reuse, R152 ;  /* 0x00000098020c7220 */ /* 0x040fe20000410000 */
[C---:B------:R-:W-:Y:S01]  /*ac00*/  FMUL.FTZ R13, R2.reuse, R153 ;  /* 0x00000099020d7220 */ /* 0x040fe20000410000 */
[C---:B------:R-:W-:Y:S01]  /*ac10*/  FMUL.FTZ R25, R2.reuse, R165 ;  /* 0x000000a502197220 */ /* 0x040fe20000410000 */
[C---:B------:R-:W-:Y:S01]  /*ac20*/  FMUL.FTZ R40, R2.reuse, R180 ;  /* 0x000000b402287220 */ /* 0x040fe20000410000 */
[C---:B------:R-:W-:Y:S01]  /*ac30*/  FMUL.FTZ R41, R2.reuse, R181 ;  /* 0x000000b502297220 */ /* 0x040fe20000410000 */
[----:B------:R-:W-:Y:S03]  /*ac40*/  MOV R181, R46 ;  /* 0x0000002e00b57202 */ /* 0x000fe60000000f00 */
[----:B------:R-:W3:Y:S01]  /*ac50*/  MUFU.EX2 R0, R0 ;  /* 0x0000000000007308 */ /* 0x000ee20000000800 */
[----:B----4-:R-:W-:Y:S01]  /*ac60*/  FFMA.FTZ R4, R221, UR4, -R138 ;  /* 0x00000004dd047c23 */ /* 0x010fe2000801088a */
[----:B------:R-:W-:Y:S01]  /*ac70*/  MOV R174, R61 ;  /* 0x0000003d00ae7202 */ /* 0x000fe20000000f00 */
[----:B------:R-:W-:Y:S01]  /*ac80*/  FMUL.FTZ R61, R2, R201 ;  /* 0x000000c9023d7220 */ /* 0x000fe20000410000 */
[----:B------:R-:W-:Y:S01]  /*ac90*/  MOV R165, R64 ;  /* 0x0000004000a57202 */ /* 0x000fe20000000f00 */
[C---:B------:R-:W-:Y:S01]  /*aca0*/  FMUL.FTZ R64, R132.reuse, R204 ;  /* 0x000000cc84407220 */ /* 0x040fe20000410000 */
[C---:B------:R-:W-:Y:S01]  /*acb0*/  FMUL.FTZ R65, R132.reuse, R205 ;  /* 0x000000cd84417220 */ /* 0x040fe20000410000 */
[C---:B------:R-:W-:Y:S03]  /*acc0*/  FMUL.FTZ R70, R3.reuse, R70 ;  /* 0x0000004603467220 */ /* 0x040fe60000410000 */
[----:B------:R4:W-:Y:S01]  /*acd0*/  MUFU.EX2 R238, R4 ;  /* 0x0000000400ee7308 */ /* 0x0009e20000000800 */
[----:B-1----:R-:W-:Y:S01]  /*ace0*/  FMUL.FTZ R5, R132, R149 ;  /* 0x0000009584057220 */ /* 0x002fe20000410000 */
[C---:B------:R-:W-:Y:S01]  /*acf0*/  FMUL.FTZ R71, R3.reuse, R71 ;  /* 0x0000004703477220 */ /* 0x040fe20000410000 */
[C---:B------:R-:W-:Y:S01]  /*ad00*/  FMUL.FTZ R72, R2.reuse, R72 ;  /* 0x0000004802487220 */ /* 0x040fe20000410000 */
[C---:B------:R-:W-:Y:S01]  /*ad10*/  FMUL.FTZ R73, R2.reuse, R73 ;  /* 0x0000004902497220 */ /* 0x040fe20000410000 */
[C---:B------:R-:W-:Y:S01]  /*ad20*/  FMUL.FTZ R76, R2.reuse, R76 ;  /* 0x0000004c024c7220 */ /* 0x040fe20000410000 */
[----:B------:R-:W-:Y:S01]  /*ad30*/  FMUL.FTZ R77, R2, R77 ;  /* 0x0000004d024d7220 */ /* 0x000fe20000410000 */
[C---:B------:R-:W-:Y:S01]  /*ad40*/  FMUL.FTZ R82, R3.reuse, R82 ;  /* 0x0000005203527220 */ /* 0x040fe20000410000 */
[C---:B------:R-:W-:Y:S01]  /*ad50*/  FMUL.FTZ R83, R3.reuse, R83 ;  /* 0x0000005303537220 */ /* 0x040fe20000410000 */
[C---:B---3--:R-:W-:Y:S01]  /*ad60*/  FMUL.FTZ R10, R0.reuse, R146 ;  /* 0x00000092000a7220 */ /* 0x048fe20000410000 */
[C---:B------:R-:W-:Y:S01]  /*ad70*/  FMUL.FTZ R11, R0.reuse, R147 ;  /* 0x00000093000b7220 */ /* 0x040fe20000410000 */
[C---:B------:R-:W-:Y:S01]  /*ad80*/  FMUL.FTZ R14, R0.reuse, R154 ;  /* 0x0000009a000e7220 */ /* 0x040fe20000410000 */
[C---:B------:R-:W-:Y:S01]  /*ad90*/  FMUL.FTZ R15, R0.reuse, R155 ;  /* 0x0000009b000f7220 */ /* 0x040fe20000410000 */
[C---:B------:R-:W-:Y:S01]  /*ada0*/  FMUL.FTZ R42, R0.reuse, R182 ;  /* 0x000000b6002a7220 */ /* 0x040fe20000410000 */
[----:B------:R-:W-:Y:S01]  /*adb0*/  FMUL.FTZ R43, R0, R183 ;  /* 0x000000b7002b7220 */ /* 0x000fe20000410000 */
[----:B------:R-:W-:Y:S01]  /*adc0*/  MOV R183, R44 ;  /* 0x0000002c00b77202 */ /* 0x000fe20000000f00 */
[----:B------:R-:W-:Y:S01]  /*add0*/  FMUL.FTZ R44, R2, R184 ;  /* 0x000000b8022c7220 */ /* 0x000fe20000410000 */
[--C-:B----4-:R-:W-:Y:S01]  /*ade0*/  FFMA.FTZ R4, R220, UR4, -R208.reuse ;  /* 0x00000004dc047c23 */ /* 0x110fe200080108d0 */
[----:B------:R-:W-:Y:S01]  /*adf0*/  IADD3 R220, PT, PT, R228, 0xc040, RZ ;  /* 0x0000c040e4dc7810 */ /* 0x000fe20007ffe0ff */
[----:B------:R-:W-:Y:S01]  /*ae00*/  FMUL.FTZ R46, R0, R186 ;  /* 0x000000ba002e7220 */ /* 0x000fe20000410000 */
[----:B------:R-:W-:Y:S01]  /*ae10*/  MOV R182, R45 ;  /* 0x0000002d00b67202 */ /* 0x000fe20000000f00 */
[----:B------:R1:W-:Y:S01]  /*ae20*/  MUFU.EX2 R219, R4 ;  /* 0x0000000400db7308 */ /* 0x0003e20000000800 */
[----:B------:R-:W-:Y:S01]  /*ae30*/  FMUL.FTZ R45, R2, R185 ;  /* 0x000000b9022d7220 */ /* 0x000fe20000410000 */
[----:B------:R-:W-:Y:S01]  /*ae40*/  MOV R184, R156 ;  /* 0x0000009c00b87202 */ /* 0x000fe20000000f00 */
[C---:B------:R-:W-:Y:S01]  /*ae50*/  FMUL.FTZ R74, R0.reuse, R74 ;  /* 0x0000004a004a7220 */ /* 0x040fe20000410000 */
[----:B------:R-:W-:Y:S01]  /*ae60*/  LDSM.16.MT88.4 R156, [R228+0xe000] ;  /* 0x00e00000e49c783b */ /* 0x000fe20000004200 */
        /* <DEDUP_REMOVED lines=12> */
[----:B-1----:R-:W-:Y:S01]  /*af30*/  FFMA.FTZ R4, R215, UR4, -R208 ;  /* 0x00000004d7047c23 */ /* 0x002fe200080108d0 */
[----:B------:R-:W-:Y:S01]  /*af40*/  FMUL.FTZ R93, R2, R93 ;  /* 0x0000005d025d7220 */ /* 0x000fe20000410000 */
[C---:B------:R-:W-:Y:S01]  /*af50*/  FMUL.FTZ R94, R0.reuse, R94 ;  /* 0x0000005e005e7220 */ /* 0x040fe20000410000 */
[----:B------:R-:W-:Y:S01]  /*af60*/  FMUL.FTZ R95, R0, R95 ;  /* 0x0000005f005f7220 */ /* 0x000fe20000410000 */
[----:B------:R1:W3:Y:S01]  /*af70*/  MUFU.EX2 R233, R4 ;  /* 0x0000000400e97308 */ /* 0x0002e20000000800 */
[C---:B------:R-:W-:Y:S01]  /*af80*/  FMUL.FTZ R96, R132.reuse, R96 ;  /* 0x0000006084607220 */ /* 0x040fe20000410000 */
[C---:B------:R-:W-:Y:S01]  /*af90*/  FMUL.FTZ R97, R132.reuse, R97 ;  /* 0x0000006184617220 */ /* 0x040fe20000410000 */
        /* <DEDUP_REMOVED lines=14> */
[--C-:B-1----:R-:W-:Y:S01]  /*b080*/  FFMA.FTZ R4, R213, UR4, -R138.reuse ;  /* 0x00000004d5047c23 */ /* 0x102fe2000801088a */
[----:B---3--:R-:W-:Y:S01]  /*b090*/  F2FP.F16.F32.PACK_AB R149, R233, R219 ;  /* 0x000000dbe995723e */ /* 0x008fe200000000ff */
[C---:B------:R-:W-:Y:S01]  /*b0a0*/  FMUL.FTZ R112, R132.reuse, R112 ;  /* 0x0000007084707220 */ /* 0x040fe20000410000 */
[C---:B------:R-:W-:Y:S01]  /*b0b0*/  FMUL.FTZ R113, R132.reuse, R113 ;  /* 0x0000007184717220 */ /* 0x040fe20000410000 */
[----:B------:R1:W-:Y:S01]  /*b0c0*/  MUFU.EX2 R232, R4 ;  /* 0x0000000400e87308 */ /* 0x0003e20000000800 */
[C---:B------:R-:W-:Y:S01]  /*b0d0*/  FMUL.FTZ R114, R3.reuse, R114 ;  /* 0x0000007203727220 */ /* 0x040fe20000410000 */
[C---:B------:R-:W-:Y:S01]  /*b0e0*/  FMUL.FTZ R115, R3.reuse, R115 ;  /* 0x0000007303737220 */ /* 0x040fe20000410000 */
[C---:B------:R-:W-:Y:S01]  /*b0f0*/  FMUL.FTZ R116, R132.reuse, R116 ;  /* 0x0000007484747220 */ /* 0x040fe20000410000 */
[----:B------:R-:W-:Y:S01]  /*b100*/  FMUL.FTZ R117, R132, R117 ;  /* 0x0000007584757220 */ /* 0x000fe20000410000 */
        /* <DEDUP_REMOVED lines=12> */
[----:B-1----:R-:W-:Y:S01]  /*b1d0*/  FFMA.FTZ R4, R212, UR4, -R138 ;  /* 0x00000004d4047c23 */ /* 0x002fe2000801088a */
[C---:B------:R-:W-:Y:S01]  /*b1e0*/  FMUL.FTZ R130, R3.reuse, R130 ;  /* 0x0000008203827220 */ /* 0x040fe20000410000 */
[----:B------:R-:W-:Y:S02]  /*b1f0*/  FMUL.FTZ R131, R3, R131 ;  /* 0x0000008303837220 */ /* 0x000fe40000410000 */
[----:B------:R1:W3:Y:S02]  /*b200*/  MUFU.EX2 R237, R4 ;  /* 0x0000000400ed7308 */ /* 0x0002e40000000800 */
[----:B-1----:R-:W-:Y:S01]  /*b210*/  FFMA.FTZ R4, R143, UR4, -R208 ;  /* 0x000000048f047c23 */ /* 0x002fe200080108d0 */
[----:B------:R-:W-:Y:S01]  /*b220*/  FMUL.FTZ R143, R134, UR4 ;  /* 0x00000004868f7c20 */ /* 0x000fe20008410000 */
[----:B---3--:R-:W-:Y:S06]  /*b230*/  F2FP.F16.F32.PACK_AB R150, R237, R232 ;  /* 0x000000e8ed96723e */ /* 0x008fec00000000ff */
[----:B------:R1:W-:Y:S01]  /*b240*/  MUFU.EX2 R230, R4 ;  /* 0x0000000400e67308 */ /* 0x0003e20000000800 */
[----:B------:R-:W-:Y:S02]  /*b250*/  FSEL R143, R143, RZ, P2 ;  /* 0x000000ff8f8f7208 */ /* 0x000fe40001000000 */
[----:B------:R-:W-:Y:S03]  /*b260*/  FSETP.NEU.FTZ.AND P2, PT, R133, -INF , PT ;  /* 0xff8000008500780b */ /* 0x000fe60003f5d000 */
[----:B------:R-:W-:Y:S01]  /*b270*/  FFMA.FTZ R7, R241, UR4, -R143 ;  /* 0x00000004f1077c23 */ /* 0x000fe2000801088f */
[----:B------:R-:W-:Y:S02]  /*b280*/  FSEL R209, R209, RZ, P2 ;  /* 0x000000ffd1d17208 */ /* 0x000fe40001000000 */
[----:B------:R-:W-:Y:S01]  /*b290*/  MOV R241, R30 ;  /* 0x0000001e00f17202 */ /* 0x000fe20000000f00 */
[----:B------:R-:W-:Y:S02]  /*b2a0*/  FMUL.FTZ R30, R0, R170 ;  /* 0x000000aa001e7220 */ /* 0x000fe40000410000 */
[--C-:B------:R-:W-:Y:S01]  /*b2b0*/  FFMA.FTZ R139, R139, UR4, -R209.reuse ;  /* 0x000000048b8b7c23 */ /* 0x100fe200080108d1 */
[----:B------:R-:W-:Y:S01]  /*b2c0*/  MOV R172, R241 ;  /* 0x000000f100ac7202 */ /* 0x000fe20000000f00 */
[----:B------:R-:W-:Y:S01]  /*b2d0*/  FFMA.FTZ R140, R140, UR4, -R209 ;  /* 0x000000048c8c7c23 */ /* 0x000fe200080108d1 */
[----:B------:R-:W-:Y:S01]  /*b2e0*/  MOV R241, R58 ;  /* 0x0000003a00f17202 */ /* 0x000fe20000000f00 */
[----:B-1----:R-:W-:Y:S01]  /*b2f0*/  FFMA.FTZ R4, R222, UR4, -R143 ;  /* 0x00000004de047c23 */ /* 0x002fe2000801088f */
[----:B------:R-:W-:Y:S01]  /*b300*/  FMUL.FTZ R58, R0, R198 ;  /* 0x000000c6003a7220 */ /* 0x000fe20000410000 */
[----:B------:R1:W-:Y:S01]  /*b310*/  MUFU.EX2 R222, R7 ;  /* 0x0000000700de7308 */ /* 0x0003e20000000800 */
[----:B------:R-:W-:Y:S09]  /*b320*/  FFMA.FTZ R142, R142, UR4, -R209 ;  /* 0x000000048e8e7c23 */ /* 0x000ff200080108d1 */
[----:B------:R3:W-:Y:S01]  /*b330*/  MUFU.EX2 R213, R4 ;  /* 0x0000000400d57308 */ /* 0x0007e20000000800 */
[----:B-1----:R-:W-:Y:S01]  /*b340*/  FMUL.FTZ R7, R3, R151 ;  /* 0x0000009703077220 */ /* 0x002fe20000410000 */
[----:B---3--:R-:W-:Y:S01]  /*b350*/  FFMA.FTZ R4, R224, UR4, -R143 ;  /* 0x00000004e0047c23 */ /* 0x008fe2000801088f */
[----:B------:R-:W-:Y:S01]  /*b360*/  MOV R224, R31 ;  /* 0x0000001f00e07202 */ /* 0x000fe20000000f00 */
[C---:B------:R-:W-:Y:S01]  /*b370*/  FMUL.FTZ R31, R0.reuse, R171 ;  /* 0x000000ab001f7220 */ /* 0x040fe20000410000 */
[----:B------:R-:W-:Y:S05]  /*b380*/  MOV R171, R59 ;  /* 0x0000003b00ab7202 */ /* 0x000fea0000000f00 */
[----:B------:R1:W3:Y:S01]  /*b390*/  MUFU.EX2 R214, R4 ;  /* 0x0000000400d67308 */ /* 0x0002e20000000800 */
[----:B------:R-:W-:Y:S01]  /*b3a0*/  FMUL.FTZ R59, R0, R199 ;  /* 0x000000c7003b7220 */ /* 0x000fe20000410000 */
[--C-:B-1----:R-:W-:Y:S01]  /*b3b0*/  FFMA.FTZ R4, R223, UR4, -R209.reuse ;  /* 0x00000004df047c23 */ /* 0x102fe200080108d1 */
[----:B------:R-:W-:Y:S01]  /*b3c0*/  MOV R223, R8 ;  /* 0x0000000800df7202 */ /* 0x000fe20000000f00 */
[----:B------:R-:W-:Y:S01]  /*b3d0*/  FMUL.FTZ R8, R2, R144 ;  /* 0x0000009002087220 */ /* 0x000fe20000410000 */
[----:B---3--:R-:W-:Y:S05]  /*b3e0*/  F2FP.F16.F32.PACK_AB R144, R214, R213 ;  /* 0x000000d5d690723e */ /* 0x008fea00000000ff */
[----:B------:R1:W-:Y:S01]  /*b3f0*/  MUFU.EX2 R212, R4 ;  /* 0x0000000400d47308 */ /* 0x0003e20000000800 */
[----:B------:R-:W-:Y:S02]  /*b400*/  F2FP.F16.F32.PACK_AB R151, R223, R230 ;  /* 0x000000e6df97723e */ /* 0x000fe400000000ff */
[----:B--2---:R-:W-:Y:S01]  /*b410*/  @P0 IADD3 R220, PT, PT, R24, -0x40, RZ ;  /* 0xffffffc018dc0810 */ /* 0x004fe20007ffe0ff */
[----:B------:R-:W-:Y:S01]  /*b420*/  FMUL.FTZ R24, R2, R164 ;  /* 0x000000a402187220 */ /* 0x000fe20000410000 */
[----:B------:R-:W-:Y:S01]  /*b430*/  MOV R164, R63 ;  /* 0x0000003f00a47202 */ /* 0x000fe20000000f00 */
[C---:B------:R-:W-:Y:S01]  /*b440*/  FMUL.FTZ R63, R0.reuse, R203 ;  /* 0x000000cb003f7220 */ /* 0x040fe20000410000 */
[----:B------:R-:W-:Y:S01]  /*b450*/  IADD3 R137, PT, PT, R231, R220, RZ ;  /* 0x000000dce7897210 */ /* 0x000fe20007ffe0ff */
[----:B------:R-:W2:Y:S08]  /*b460*/  LDSM.16.MT88.4 R52, [R220] ;  /* 0x00000000dc34783b */ /* 0x000eb00000004200 */
[----:B------:R-:W3:Y:S01]  /*b470*/  LDSM.16.MT88.4 R152, [R137] ;  /* 0x000000008998783b */ /* 0x000ee20000004200 */
[----:B-1----:R-:W-:Y:S01]  /*b480*/  FFMA.FTZ R4, R225, UR4, -R209 ;  /* 0x00000004e1047c23 */ /* 0x002fe200080108d1 */
[----:B------:R-:W-:Y:S01]  /*b490*/  MOV R225, R27 ;  /* 0x0000001b00e17202 */ /* 0x000fe20000000f00 */
[----:B------:R-:W-:Y:S01]  /*b4a0*/  FMUL.FTZ R27, R0, R167 ;  /* 0x000000a7001b7220 */ /* 0x000fe20000410000 */
[----:B------:R-:W-:Y:S01]  /*b4b0*/  MOV R167, R66 ;  /* 0x0000004200a77202 */ /* 0x000fe20000000f00 */
[----:B------:R1:W4:Y:S01]  /*b4c0*/  MUFU.EX2 R215, R4 ;  /* 0x0000000400d77308 */ /* 0x0003220000000800 */
[----:B------:R-:W-:Y:S01]  /*b4d0*/  FMUL.FTZ R66, R3, R206 ;  /* 0x000000ce03427220 */ /* 0x000fe20000410000 */
[----:B-1----:R-:W-:Y:S01]  /*b4e0*/  FFMA.FTZ R4, R240, UR4, -R143 ;  /* 0x00000004f0047c23 */ /* 0x002fe2000801088f */
[----:B----4-:R-:W-:Y:S02]  /*b4f0*/  F2FP.F16.F32.PACK_AB R145, R215, R212 ;  /* 0x000000d4d791723e */ /* 0x010fe400000000ff */
[----:B------:R-:W-:Y:S05]  /*b500*/  MOV R240, R29 ;  /* 0x0000001d00f07202 */ /* 0x000fea0000000f00 */
[----:B------:R1:W4:Y:S01]  /*b510*/  MUFU.EX2 R236, R4 ;  /* 0x0000000400ec7308 */ /* 0x0003220000000800 */
[C---:B------:R-:W-:Y:S01]  /*b520*/  FMUL.FTZ R29, R2.reuse, R169 ;  /* 0x000000a9021d7220 */ /* 0x040fe20000410000 */
[----:B------:R-:W-:Y:S02]  /*b530*/  MOV R169, R224 ;  /* 0x000000e000a97202 */ /* 0x000fe40000000f00 */
[----:B------:R-:W-:Y:S02]  /*b540*/  MOV R170, R240 ;  /* 0x000000f000aa7202 */ /* 0x000fe40000000f00 */
[----:B------:R-:W-:Y:S01]  /*b550*/  MOV R240, R60 ;  /* 0x0000003c00f07202 */ /* 0x000fe20000000f00 */
[----:B------:R-:W-:Y:S01]  /*b560*/  FMUL.FTZ R60, R2, R200 ;  /* 0x000000c8023c7220 */ /* 0x000fe20000410000 */
[--C-:B-1----:R-:W-:Y:S01]  /*b570*/  FFMA.FTZ R4, R227, UR4, -R209.reuse ;  /* 0x00000004e3047c23 */ /* 0x102fe200080108d1 */
[----:B----4-:R-:W-:Y:S02]  /*b580*/  F2FP.F16.F32.PACK_AB R146, R236, R222 ;  /* 0x000000deec92723e */ /* 0x010fe400000000ff */
[----:B------:R-:W-:Y:S01]  /*b590*/  MOV R227, R28 ;  /* 0x0000001c00e37202 */ /* 0x000fe20000000f00 */
[----:B------:R1:W-:Y:S01]  /*b5a0*/  MUFU.EX2 R221, R4 ;  /* 0x0000000400dd7308 */ /* 0x0003e20000000800 */
[----:B------:R-:W-:Y:S01]  /*b5b0*/  FMUL.FTZ R28, R2, R168 ;  /* 0x000000a8021c7220 */ /* 0x000fe20000410000 */
[----:B------:R-:W-:Y:S01]  /*b5c0*/  MOV R168, R67 ;  /* 0x0000004300a87202 */ /* 0x000fe20000000f00 */
[----:B------:R-:W-:Y:S01]  /*b5d0*/  FMUL.FTZ R67, R3, R207 ;  /* 0x000000cf03437220 */ /* 0x000fe20000410000 */
[----:B-1----:R-:W-:Y:S01]  /*b5e0*/  FFMA.FTZ R4, R226, UR4, -R209 ;  /* 0x00000004e2047c23 */ /* 0x002fe200080108d1 */
[----:B------:R-:W-:Y:S01]  /*b5f0*/  MOV R226, R26 ;  /* 0x0000001a00e27202 */ /* 0x000fe20000000f00 */
[----:B------:R-:W-:Y:S01]  /*b600*/  FMUL.FTZ R26, R0, R166 ;  /* 0x000000a6001a7220 */ /* 0x000fe20000410000 */
[----:B------:R-:W-:Y:S03]  /*b610*/  MOV R166, R234 ;  /* 0x000000ea00a67202 */ /* 0x000fe60000000f00 */
[----:B------:R1:W4:Y:S02]  /*b620*/  MUFU.EX2 R235, R4 ;  /* 0x0000000400eb7308 */ /* 0x0003240000000800 */
[----:B-1----:R-:W-:Y:S01]  /*b630*/  FMUL.FTZ R4, R132, R148 ;  /* 0x0000009484047220 */ /* 0x002fe20000410000 */
[----:B------:R-:W-:Y:S02]  /*b640*/  F2FP.F16.F32.PACK_AB R148, R238, R239 ;  /* 0x000000efee94723e */ /* 0x000fe400000000ff */
[----:B----4-:R-:W-:Y:S05]  /*b650*/  F2FP.F16.F32.PACK_AB R147, R235, R221 ;  /* 0x000000ddeb93723e */ /* 0x010fea00000000ff */
[-C--:B------:R-:W-:Y:S08]  /*b660*/  HMMA.16816.F32 R4, R148, R20.reuse, R4 ;  /* 0x000000149404723c */ /* 0x080ff00000001804 */
[C---:B------:R-:W-:Y:S04]  /*b670*/  HMMA.16816.F32 R8, R144.reuse, R20, R8 ;  /* 0x000000149008723c */ /* 0x040fe80000001808 */
[C---:B------:R-:W-:Y:S01]  /*b680*/  FMUL.FTZ R20, R132.reuse, R160 ;  /* 0x000000a084147220 */ /* 0x040fe20000410000 */
[----:B------:R-:W-:Y:S01]  /*b690*/  FMUL.FTZ R21, R132, R161 ;  /* 0x000000a184157220 */ /* 0x000fe20000410000 */
[----:B------:R-:W-:Y:S02]  /*b6a0*/  MOV R160, R226 ;  /* 0x000000e200a07202 */ /* 0x000fe40000000f00 */
[-C--:B------:R-:W-:Y:S03]  /*b6b0*/  HMMA.16816.F32 R12, R144, R22.reuse, R12 ;  /* 0x00000016900c723c */ /* 0x080fe6000000180c */
[----:B------:R-:W-:Y:S01]  /*b6c0*/  MOV R226, R62 ;  /* 0x0000003e00e27202 */ /* 0x000fe20000000f00 */
[----:B------:R-:W-:Y:S01]  /*b6d0*/  FMUL.FTZ R62, R0, R202 ;  /* 0x000000ca003e7220 */ /* 0x000fe20000410000 */
[----:B------:R-:W-:Y:S02]  /*b6e0*/  MOV R161, R227 ;  /* 0x000000e300a17202 */ /* 0x000fe40000000f00 */
[----:B------:R-:W-:Y:S01]  /*b6f0*/  MOV R227, R57 ;  /* 0x0000003900e37202 */ /* 0x000fe20000000f00 */
[C---:B------:R-:W-:Y:S04]  /*b700*/  HMMA.16816.F32 R16, R148.reuse, R22, R16 ;  /* 0x000000169410723c */ /* 0x040fe80000001810 */
[C---:B------:R-:W-:Y:S01]  /*b710*/  FMUL.FTZ R22, R3.reuse, R162 ;  /* 0x000000a203167220 */ /* 0x040fe20000410000 */
[C---:B------:R-:W-:Y:S01]  /*b720*/  FMUL.FTZ R23, R3.reuse, R163 ;  /* 0x000000a303177220 */ /* 0x040fe20000410000 */
[----:B------:R-:W-:Y:S01]  /*b730*/  MOV R163, R51 ;  /* 0x0000003300a37202 */ /* 0x000fe20000000f00 */
[C---:B------:R-:W-:Y:S01]  /*b740*/  FMUL.FTZ R51, R3.reuse, R191 ;  /* 0x000000bf03337220 */ /* 0x040fe20000410000 */
[----:B------:R-:W-:Y:S01]  /*b750*/  MOV R162, R50 ;  /* 0x0000003200a27202 */ /* 0x000fe20000000f00 */
[C---:B------:R-:W-:Y:S01]  /*b760*/  FMUL.FTZ R50, R3.reuse, R190 ;  /* 0x000000be03327220 */ /* 0x040fe20000410000 */
[----:B------:R-:W-:Y:S02]  /*b770*/  FMUL.FTZ R57, R2, R197 ;  /* 0x000000c502397220 */ /* 0x000fe40000410000 */
[-C--:B------:R-:W-:Y:S08]  /*b780*/  HMMA.16816.F32 R20, R148, R36.reuse, R20 ;  /* 0x000000249414723c */ /* 0x080ff00000001814 */
[C---:B------:R-:W-:Y:S04]  /*b790*/  HMMA.16816.F32 R24, R144.reuse, R36, R24 ;  /* 0x000000249018723c */ /* 0x040fe80000001818 */
[C---:B------:R-:W-:Y:S01]  /*b7a0*/  FMUL.FTZ R36, R132.reuse, R176 ;  /* 0x000000b084247220 */ /* 0x040fe20000410000 */
[C---:B------:R-:W-:Y:S01]  /*b7b0*/  FMUL.FTZ R37, R132.reuse, R177 ;  /* 0x000000b184257220 */ /* 0x040fe20000410000 */
[----:B------:R-:W-:Y:S01]  /*b7c0*/  MOV R177, R48 ;  /* 0x0000003000b17202 */ /* 0x000fe20000000f00 */
[----:B------:R-:W-:Y:S01]  /*b7d0*/  FMUL.FTZ R48, R132, R188 ;  /* 0x000000bc84307220 */ /* 0x000fe20000410000 */
[-C--:B------:R-:W-:Y:S03]  /*b7e0*/  HMMA.16816.F32 R28, R144, R38.reuse, R28 ;  /* 0x00000026901c723c */ /* 0x080fe6000000181c */
[----:B------:R-:W-:Y:S01]  /*b7f0*/  MOV R176, R56 ;  /* 0x0000003800b07202 */ /* 0x000fe20000000f00 */
[----:B------:R-:W-:Y:S04]  /*b800*/  FMUL.FTZ R56, R2, R196 ;  /* 0x000000c402387220 */ /* 0x000fe80000410000 */
[C---:B------:R-:W-:Y:S04]  /*b810*/  HMMA.16816.F32 R32, R148.reuse, R38, R32 ;  /* 0x000000269420723c */ /* 0x040fe80000001820 */
[C---:B------:R-:W-:Y:S01]  /*b820*/  FMUL.FTZ R38, R3.reuse, R178 ;  /* 0x000000b203267220 */ /* 0x040fe20000410000 */
[C---:B------:R-:W-:Y:S01]  /*b830*/  FMUL.FTZ R39, R3.reuse, R179 ;  /* 0x000000b303277220 */ /* 0x040fe20000410000 */
[----:B------:R-:W-:Y:S01]  /*b840*/  MOV R178, R47 ;  /* 0x0000002f00b27202 */ /* 0x000fe20000000f00 */
[----:B------:R-:W-:Y:S05]  /*b850*/  FMUL.FTZ R47, R0, R187 ;  /* 0x000000bb002f7220 */ /* 0x000fea0000410000 */
[-C--:B--2---:R-:W-:Y:S08]  /*b860*/  HMMA.16816.F32 R36, R148, R52.reuse, R36 ;  /* 0x000000349424723c */ /* 0x084ff00000001824 */
[C---:B------:R-:W-:Y:S04]  /*b870*/  HMMA.16816.F32 R40, R144.reuse, R52, R40 ;  /* 0x000000349028723c */ /* 0x040fe80000001828 */
[C---:B------:R-:W-:Y:S01]  /*b880*/  FMUL.FTZ R52, R132.reuse, R192 ;  /* 0x000000c084347220 */ /* 0x040fe20000410000 */
[----:B------:R-:W-:Y:S03]  /*b890*/  FMUL.FTZ R53, R132, R193 ;  /* 0x000000c184357220 */ /* 0x000fe60000410000 */
[-C--:B------:R-:W-:Y:S08]  /*b8a0*/  HMMA.16816.F32 R44, R144, R54.reuse, R44 ;  /* 0x00000036902c723c */ /* 0x080ff0000000182c */
[C---:B------:R-:W-:Y:S04]  /*b8b0*/  HMMA.16816.F32 R48, R148.reuse, R54, R48 ;  /* 0x000000369430723c */ /* 0x040fe80000001830 */
[C---:B------:R-:W-:Y:S01]  /*b8c0*/  FMUL.FTZ R54, R3.reuse, R194 ;  /* 0x000000c203367220 */ /* 0x040fe20000410000 */
[----:B------:R-:W-:Y:S07]  /*b8d0*/  FMUL.FTZ R55, R3, R195 ;  /* 0x000000c303377220 */ /* 0x000fee0000410000 */
[-C--:B---3--:R-:W-:Y:S08]  /*b8e0*/  HMMA.16816.F32 R52, R148, R152.reuse, R52 ;  /* 0x000000989434723c */ /* 0x088ff00000001834 */
        /* <DEDUP_REMOVED lines=8> */
[----:B------:R-:W2:Y:S07]  /*b970*/  LDSM.16.MT88.4 R156, [R220+0x2000] ;  /* 0x00200000dc9c783b */ /* 0x000eae0000004200 */
[-C--:B-1----:R-:W-:Y:S08]  /*b980*/  HMMA.16816.F32 R84, R148, R152.reuse, R84 ;  /* 0x000000989454723c */ /* 0x082ff00000001854 */
[C---:B------:R-:W-:Y:S04]  /*b990*/  HMMA.16816.F32 R88, R144.reuse, R152, R88 ;  /* 0x000000989058723c */ /* 0x040fe80000001858 */
[--C-:B------:R-:W-:Y:S04]  /*b9a0*/  FFMA.FTZ R152, R247, UR4, -R138.reuse ;  /* 0x00000004f7987c23 */ /* 0x100fe8000801088a */
[-C--:B------:R-:W-:Y:S01]  /*b9b0*/  HMMA.16816.F32 R92, R144, R154.reuse, R92 ;  /* 0x0000009a905c723c */ /* 0x080fe2000000185c */
[----:B------:R1:W-:Y:S07]  /*b9c0*/  MUFU.EX2 R234, R152 ;  /* 0x0000009800ea7308 */ /* 0x0003ee0000000800 */
[C---:B------:R-:W-:Y:S08]  /*b9d0*/  HMMA.16816.F32 R96, R148.reuse, R154, R96 ;  /* 0x0000009a9460723c */ /* 0x040ff00000001860 */
[-C--:B--2---:R-:W-:Y:S03]  /*b9e0*/  HMMA.16816.F32 R100, R148, R156.reuse, R100 ;  /* 0x0000009c9464723c */ /* 0x084fe60000001864 */
[--C-:B-1----:R-:W-:Y:S04]  /*b9f0*/  FFMA.FTZ R152, R248, UR4, -R138.reuse ;  /* 0x00000004f8987c23 */ /* 0x102fe8000801088a */
[----:B------:R1:W-:Y:S01]  /*ba00*/  MUFU.EX2 R199, R152 ;  /* 0x0000009800c77308 */ /* 0x0003e20000000800 */
[C---:B------:R-:W-:Y:S04]  /*ba10*/  HMMA.16816.F32 R104, R144.reuse, R156, R104 ;  /* 0x0000009c9068723c */ /* 0x040fe80000001868 */
[----:B------:R-:W-:Y:S04]  /*ba20*/  FFMA.FTZ R156, R244, UR4, -R138 ;  /* 0x00000004f49c7c23 */ /* 0x000fe8000801088a */
[-C--:B------:R-:W-:Y:S01]  /*ba30*/  HMMA.16816.F32 R108, R144, R158.reuse, R108 ;  /* 0x0000009e906c723c */ /* 0x080fe2000000186c */
[----:B------:R2:W-:Y:S07]  /*ba40*/  MUFU.EX2 R207, R156 ;  /* 0x0000009c00cf7308 */ /* 0x0005ee0000000800 */
[C---:B------:R-:W-:Y:S04]  /*ba50*/  HMMA.16816.F32 R112, R148.reuse, R158, R112 ;  /* 0x0000009e9470723c */ /* 0x040fe80000001870 */
[--C-:B-1----:R-:W-:Y:S04]  /*ba60*/  FFMA.FTZ R152, R246, UR4, -R208.reuse ;  /* 0x00000004f6987c23 */ /* 0x102fe800080108d0 */
[----:B------:R1:W-:Y:S01]  /*ba70*/  MUFU.EX2 R180, R152 ;  /* 0x0000009800b47308 */ /* 0x0003e20000000800 */
[--C-:B--2---:R-:W-:Y:S09]  /*ba80*/  FFMA.FTZ R156, R243, UR4, -R208.reuse ;  /* 0x00000004f39c7c23 */ /* 0x104ff200080108d0 */
[----:B------:R2:W-:Y:S01]  /*ba90*/  MUFU.EX2 R204, R156 ;  /* 0x0000009c00cc7308 */ /* 0x0005e20000000800 */
[--C-:B-1----:R-:W-:Y:S09]  /*baa0*/  FFMA.FTZ R152, R249, UR4, -R208.reuse ;  /* 0x00000004f9987c23 */ /* 0x102ff200080108d0 */
[----:B------:R1:W-:Y:S01]  /*bab0*/  MUFU.EX2 R202, R152 ;  /* 0x0000009800ca7308 */ /* 0x0003e20000000800 */
[----:B--2---:R-:W-:Y:S09]  /*bac0*/  FFMA.FTZ R156, R245, UR4, -R208 ;  /* 0x00000004f59c7c23 */ /* 0x004ff200080108d0 */
[----:B------:R2:W-:Y:S01]  /*bad0*/  MUFU.EX2 R193, R156 ;  /* 0x0000009c00c17308 */ /* 0x0005e20000000800 */
[--C-:B-1----:R-:W-:Y:S09]  /*bae0*/  FFMA.FTZ R152, R242, UR4, -R138.reuse ;  /* 0x00000004f2987c23 */ /* 0x102ff2000801088a */
[----:B------:R1:W3:Y:S01]  /*baf0*/  MUFU.EX2 R224, R152 ;  /* 0x0000009800e07308 */ /* 0x0002e20000000800 */
[--C-:B--2---:R-:W-:Y:S09]  /*bb00*/  FFMA.FTZ R156, R251, UR4, -R143.reuse ;  /* 0x00000004fb9c7c23 */ /* 0x104ff2000801088f */
[----:B------:R2:W-:Y:S01]  /*bb10*/  MUFU.EX2 R179, R156 ;  /* 0x0000009c00b37308 */ /* 0x0005e20000000800 */
[----:B-1----:R-:W1:Y:S01]  /*bb20*/  LDSM.16.MT88.4 R152, [R137+0x2000] ;  /* 0x002000008998783b */ /* 0x002e620000004200 */
[----:B--2---:R-:W-:Y:S08]  /*bb30*/  FFMA.FTZ R156, R250, UR4, -R143 ;  /* 0x00000004fa9c7c23 */ /* 0x004ff0000801088f */
[----:B------:R2:W4:Y:S02]  /*bb40*/  MUFU.EX2 R203, R156 ;  /* 0x0000009c00cb7308 */ /* 0x0005240000000800 */
[----:B--2---:R-:W-:Y:S08]  /*bb50*/  FFMA.FTZ R156, R252, UR4, -R209 ;  /* 0x00000004fc9c7c23 */ /* 0x004ff000080108d1 */
[----:B------:R2:W-:Y:S01]  /*bb60*/  MUFU.EX2 R197, R156 ;  /* 0x0000009c00c57308 */ /* 0x0005e20000000800 */
[-C--:B-1----:R-:W-:Y:S08]  /*bb70*/  HMMA.16816.F32 R116, R148, R152.reuse, R116 ;  /* 0x000000989474723c */ /* 0x082ff00000001874 */
[C---:B------:R-:W-:Y:S04]  /*bb80*/  HMMA.16816.F32 R120, R144.reuse, R152, R120 ;  /* 0x000000989078723c */ /* 0x040fe80000001878 */
[----:B------:R-:W-:Y:S01]  /*bb90*/  FFMA.FTZ R152, R184, UR4, -R143 ;  /* 0x00000004b8987c23 */ /* 0x000fe2000801088f */
[----:B--2---:R-:W-:Y:S01]  /*bba0*/  FFMA.FTZ R156, R182, UR4, -R209 ;  /* 0x00000004b69c7c23 */ /* 0x004fe200080108d1 */
[----:B------:R-:W-:Y:S02]  /*bbb0*/  MOV R182, R181 ;  /* 0x000000b500b67202 */ /* 0x000fe40000000f00 */
[-C--:B------:R-:W-:Y:S01]  /*bbc0*/  HMMA.16816.F32 R124, R144, R154.reuse, R124 ;  /* 0x0000009a907c723c */ /* 0x080fe2000000187c */
[----:B------:R1:W-:Y:S02]  /*bbd0*/  MUFU.EX2 R205, R152 ;  /* 0x0000009800cd7308 */ /* 0x0003e40000000800 */
[----:B------:R-:W-:Y:S02]  /*bbe0*/  MOV R181, R178 ;  /* 0x000000b200b57202 */ /* 0x000fe40000000f00 */
[----:B------:R-:W-:Y:S02]  /*bbf0*/  MOV R178, R177 ;  /* 0x000000b100b27202 */ /* 0x000fe40000000f00 */
[----:B------:R-:W-:Y:S01]  /*bc00*/  MOV R177, R174 ;  /* 0x000000ae00b17202 */ /* 0x000fe20000000f00 */
[----:B------:R-:W-:Y:S04]  /*bc10*/  HMMA.16816.F32 R128, R148, R154, R128 ;  /* 0x0000009a9480723c */ /* 0x000fe80000001880 */
[----:B------:R-:W-:Y:S02]  /*bc20*/  MOV R174, R173 ;  /* 0x000000ad00ae7202 */ /* 0x000fe40000000f00 */
[----:B------:R-:W-:Y:S02]  /*bc30*/  MOV R173, R172 ;  /* 0x000000ac00ad7202 */ /* 0x000fe40000000f00 */
[----:B------:R-:W-:Y:S02]  /*bc40*/  MOV R172, R170 ;  /* 0x000000aa00ac7202 */ /* 0x000fe40000000f00 */
[----:B------:R-:W-:Y:S01]  /*bc50*/  MOV R170, R161 ;  /* 0x000000a100aa7202 */ /* 0x000fe20000000f00 */
[----:B-1----:R-:W-:Y:S01]  /*bc60*/  FFMA.FTZ R152, R182, UR4, -R143 ;  /* 0x00000004b6987c23 */ /* 0x002fe2000801088f */
[----:B------:R-:W-:Y:S02]  /*bc70*/  MOV R161, R160 ;  /* 0x000000a000a17202 */ /* 0x000fe40000000f00 */
[----:B------:R1:W2:Y:S01]  /*bc80*/  MUFU.EX2 R160, R156 ;  /* 0x0000009c00a07308 */ /* 0x0002a20000000800 */
[----:B------:R-:W-:Y:S02]  /*bc90*/  MOV R182, R178 ;  /* 0x000000b200b67202 */ /* 0x000fe40000000f00 */
[----:B------:R-:W-:Y:S02]  /*bca0*/  MOV R178, R174 ;  /* 0x000000ae00b27202 */ /* 0x000fe40000000f00 */
[----:B------:R-:W-:Y:S01]  /*bcb0*/  MOV R174, R161 ;  /* 0x000000a100ae7202 */ /* 0x000fe20000000f00 */
[--C-:B------:R-:W-:Y:S01]  /*bcc0*/  FFMA.FTZ R144, R182, UR4, -R209.reuse ;  /* 0x00000004b6907c23 */ /* 0x100fe200080108d1 */
[----:B---3--:R-:W-:Y:S03]  /*bcd0*/  F2FP.F16.F32.PACK_AB R146, R207, R224 ;  /* 0x000000e0cf92723e */ /* 0x008fe600000000ff */
[----:B------:R3:W3:Y:S01]  /*bce0*/  MUFU.EX2 R161, R152 ;  /* 0x0000009800a17308 */ /* 0x0006e20000000800 */
[----:B------:R-:W-:Y:S02]  /*bcf0*/  F2FP.F16.F32.PACK_AB R147, R193, R204 ;  /* 0x000000ccc193723e */ /* 0x000fe400000000ff */
[----:B------:R-:W-:Y:S02]  /*bd00*/  F2FP.F16.F32.PACK_AB R145, R202, R180 ;  /* 0x000000b4ca91723e */ /* 0x000fe400000000ff */
[----:B----4-:R-:W-:Y:S05]  /*bd10*/  F2FP.F16.F32.PACK_AB R148, R203, R179 ;  /* 0x000000b3cb94723e */ /* 0x010fea00000000ff */
[----:B------:R4:W-:Y:S01]  /*bd20*/  MUFU.EX2 R192, R144 ;  /* 0x0000009000c07308 */ /* 0x0009e20000000800 */
[----:B-1----:R-:W1:Y:S01]  /*bd30*/  LDSM.16.MT88.4 R156, [R228+0xc800] ;  /* 0x00c80000e49c783b */ /* 0x002e620000004200 */
[----:B--2---:R-:W-:Y:S01]  /*bd40*/  F2FP.F16.F32.PACK_AB R149, R160, R197 ;  /* 0x000000c5a095723e */ /* 0x004fe200000000ff */
[----:B---3--:R-:W-:Y:S01]  /*bd50*/  FFMA.FTZ R152, R183, UR4, -R209 ;  /* 0x00000004b7987c23 */ /* 0x008fe200080108d1 */
[----:B------:R-:W-:Y:S06]  /*bd60*/  F2FP.F16.F32.PACK_AB R150, R161, R205 ;  /* 0x000000cda196723e */ /* 0x000fec00000000ff */
[----:B------:R2:W3:Y:S01]  /*bd70*/  MUFU.EX2 R206, R152 ;  /* 0x0000009800ce7308 */ /* 0x0004e20000000800 */
[----:B----4-:R-:W-:Y:S01]  /*bd80*/  F2FP.F16.F32.PACK_AB R144, R199, R234 ;  /* 0x000000eac790723e */ /* 0x010fe200000000ff */
[----:B--2---:R-:W2:Y:S01]  /*bd90*/  LDSM.16.MT88.4 R152, [R229+0xc800] ;  /* 0x00c80000e598783b */ /* 0x004ea20000004200 */
[----:B---3--:R-:W-:Y:S05]  /*bda0*/  F2FP.F16.F32.PACK_AB R151, R192, R206 ;  /* 0x000000cec097723e */ /* 0x008fea00000000ff */
        /* <DEDUP_REMOVED lines=26> */
[C---:B------:R-:W-:Y:S04]  /*bf50*/  HMMA.16816.F32 R88, R148.reuse, R152, R88 ;  /* 0x000000989458723c */ /* 0x040fe80000001858 */
[--C-:B------:R-:W-:Y:S04]  /*bf60*/  FFMA.FTZ R152, R181, UR4, -R138.reuse ;  /* 0x00000004b5987c23 */ /* 0x100fe8000801088a */
[-C--:B------:R-:W-:Y:S01]  /*bf70*/  HMMA.16816.F32 R92, R148, R154.reuse, R92 ;  /* 0x0000009a945c723c */ /* 0x080fe2000000185c */
[----:B------:R2:W-:Y:S07]  /*bf80*/  MUFU.EX2 R187, R152 ;  /* 0x0000009800bb7308 */ /* 0x0005ee0000000800 */
[C---:B------:R-:W-:Y:S08]  /*bf90*/  HMMA.16816.F32 R96, R144.reuse, R154, R96 ;  /* 0x0000009a9060723c */ /* 0x040ff00000001860 */
[-C--:B-1----:R-:W-:Y:S03]  /*bfa0*/  HMMA.16816.F32 R100, R144, R156.reuse, R100 ;  /* 0x0000009c9064723c */ /* 0x082fe60000001864 */
[--C-:B--2---:R-:W-:Y:S04]  /*bfb0*/  FFMA.FTZ R152, R178, UR4, -R138.reuse ;  /* 0x00000004b2987c23 */ /* 0x104fe8000801088a */
[----:B------:R1:W2:Y:S01]  /*bfc0*/  MUFU.EX2 R182, R152 ;  /* 0x0000009800b67308 */ /* 0x0002a20000000800 */
[C---:B------:R-:W-:Y:S04]  /*bfd0*/  HMMA.16816.F32 R104, R148.reuse, R156, R104 ;  /* 0x0000009c9468723c */ /* 0x040fe80000001868 */
[----:B------:R-:W-:Y:S01]  /*bfe0*/  FFMA.FTZ R156, R175, UR4, -R138 ;  /* 0x00000004af9c7c23 */ /* 0x000fe2000801088a */
[--C-:B------:R-:W-:Y:S04]  /*bff0*/  FFMA.FTZ R175, R240, UR4, -R143.reuse ;  /* 0x00000004f0af7c23 */ /* 0x100fe8000801088f */
[----:B------:R-:W-:Y:S01]  /*c000*/  MUFU.EX2 R240, R140 ;  /* 0x0000008c00f07308 */ /* 0x000fe20000000800 */
[-C--:B------:R-:W-:Y:S09]  /*c010*/  HMMA.16816.F32 R108, R148, R158.reuse, R108 ;  /* 0x0000009e946c723c */ /* 0x080ff2000000186c */
[----:B------:R3:W-:Y:S01]  /*c020*/  MUFU.EX2 R194, R156 ;  /* 0x0000009c00c27308 */ /* 0x0007e20000000800 */
[C---:B------:R-:W-:Y:S04]  /*c030*/  HMMA.16816.F32 R112, R144.reuse, R158, R112 ;  /* 0x0000009e9070723c */ /* 0x040fe80000001870 */
[----:B-1----:R-:W-:Y:S05]  /*c040*/  FFMA.FTZ R152, R177, UR4, -R208 ;  /* 0x00000004b1987c23 */ /* 0x002fea00080108d0 */
[----:B------:R-:W-:Y:S10]  /*c050*/  MUFU.EX2 R242, R175 ;  /* 0x000000af00f27308 */ /* 0x000ff40000000800 */
[----:B------:R1:W-:Y:S01]  /*c060*/  MUFU.EX2 R186, R152 ;  /* 0x0000009800ba7308 */ /* 0x0003e20000000800 */
[----:B---3--:R-:W-:Y:S01]  /*c070*/  FFMA.FTZ R156, R174, UR4, -R138 ;  /* 0x00000004ae9c7c23 */ /* 0x008fe2000801088a */
[--C-:B------:R-:W-:Y:S08]  /*c080*/  FFMA.FTZ R174, R227, UR4, -R143.reuse ;  /* 0x00000004e3ae7c23 */ /* 0x100ff0000801088f */
[----:B------:R3:W-:Y:S10]  /*c090*/  MUFU.EX2 R198, R156 ;  /* 0x0000009c00c67308 */ /* 0x0007f40000000800 */
[----:B------:R-:W-:Y:S01]  /*c0a0*/  MUFU.EX2 R227, R139 ;  /* 0x0000008b00e37308 */ /* 0x000fe20000000800 */
[--C-:B-1----:R-:W-:Y:S01]  /*c0b0*/  FFMA.FTZ R152, R176, UR4, -R208.reuse ;  /* 0x00000004b0987c23 */ /* 0x102fe200080108d0 */
[--C-:B------:R-:W-:Y:S08]  /*c0c0*/  FFMA.FTZ R176, R241, UR4, -R143.reuse ;  /* 0x00000004f1b07c23 */ /* 0x100ff0000801088f */
[----:B------:R1:W4:Y:S01]  /*c0d0*/  MUFU.EX2 R181, R152 ;  /* 0x0000009800b57308 */ /* 0x0003220000000800 */
[----:B---3--:R-:W-:Y:S01]  /*c0e0*/  FFMA.FTZ R156, R173, UR4, -R208 ;  /* 0x00000004ad9c7c23 */ /* 0x008fe200080108d0 */
[----:B------:R-:W-:Y:S01]  /*c0f0*/  FFMA.FTZ R173, R216, UR4, -R138 ;  /* 0x00000004d8ad7c23 */ /* 0x000fe2000801088a */
[----:B------:R-:W-:Y:S07]  /*c100*/  MOV R216, R161 ;  /* 0x000000a100d87202 */ /* 0x000fee0000000f00 */
[----:B------:R3:W-:Y:S10]  /*c110*/  MUFU.EX2 R195, R156 ;  /* 0x0000009c00c37308 */ /* 0x0007f40000000800 */
[----:B------:R-:W-:Y:S01]  /*c120*/  MUFU.EX2 R245, R173 ;  /* 0x000000ad00f57308 */ /* 0x000fe20000000800 */
[----:B-1----:R-:W1:Y:S09]  /*c130*/  LDSM.16.MT88.4 R152, [R137+0x2800] ;  /* 0x002800008998783b */ /* 0x002e720000004200 */
[----:B------:R-:W-:Y:S01]  /*c140*/  MUFU.EX2 R241, R174 ;  /* 0x000000ae00f17308 */ /* 0x000fe20000000800 */
[--C-:B---3--:R-:W-:Y:S01]  /*c150*/  FFMA.FTZ R156, R172, UR4, -R208.reuse ;  /* 0x00000004ac9c7c23 */ /* 0x108fe200080108d0 */
[----:B------:R-:W-:Y:S01]  /*c160*/  FFMA.FTZ R172, R217, UR4, -R208 ;  /* 0x00000004d9ac7c23 */ /* 0x000fe200080108d0 */
[----:B------:R-:W-:Y:S07]  /*c170*/  MOV R217, R160 ;  /* 0x000000a000d97202 */ /* 0x000fee0000000f00 */
[----:B------:R3:W4:Y:S10]  /*c180*/  MUFU.EX2 R200, R156 ;  /* 0x0000009c00c87308 */ /* 0x0007340000000800 */
[----:B------:R2:W-:Y:S01]  /*c190*/  MUFU.EX2 R243, R172 ;  /* 0x000000ac00f37308 */ /* 0x0005e20000000800 */
[--C-:B---3--:R-:W-:Y:S01]  /*c1a0*/  FFMA.FTZ R156, R165, UR4, -R143.reuse ;  /* 0x00000004a59c7c23 */ /* 0x108fe2000801088f */
[----:B------:R-:W-:Y:S02]  /*c1b0*/  MOV R165, R226 ;  /* 0x000000e200a57202 */ /* 0x000fe40000000f00 */
[----:B------:R-:W3:Y:S06]  /*c1c0*/  LDL.LU R226, [R1+0xc] ;  /* 0x00000c0001e27983 */ /* 0x000eec0000300800 */
[----:B------:R4:W-:Y:S01]  /*c1d0*/  MUFU.EX2 R185, R156 ;  /* 0x0000009c00b97308 */ /* 0x0009e20000000800 */
[-C--:B-1----:R-:W-:Y:S01]  /*c1e0*/  HMMA.16816.F32 R116, R144, R152.reuse, R116 ;  /* 0x000000989074723c */ /* 0x082fe20000001874 */
[----:B--2---:R-:W-:Y:S07]  /*c1f0*/  LDSM.16.MT88.4 R172, [R229+0xd800] ;  /* 0x00d80000e5ac783b */ /* 0x004fee0000004200 */
[C---:B------:R-:W-:Y:S04]  /*c200*/  HMMA.16816.F32 R120, R148.reuse, R152, R120 ;  /* 0x000000989478723c */ /* 0x040fe80000001878 */
[--C-:B------:R-:W-:Y:S01]  /*c210*/  FFMA.FTZ R152, R170, UR4, -R143.reuse ;  /* 0x00000004aa987c23 */ /* 0x100fe2000801088f */
[----:B----4-:R-:W-:Y:S01]  /*c220*/  FFMA.FTZ R156, R171, UR4, -R143 ;  /* 0x00000004ab9c7c23 */ /* 0x010fe2000801088f */
[--C-:B------:R-:W-:Y:S02]  /*c230*/  FFMA.FTZ R170, R166, UR4, -R138.reuse ;  /* 0x00000004a6aa7c23 */ /* 0x100fe4000801088a */
[-C--:B------:R-:W-:Y:S01]  /*c240*/  HMMA.16816.F32 R124, R148, R154.reuse, R124 ;  /* 0x0000009a947c723c */ /* 0x080fe2000000187c */
[----:B------:R1:W2:Y:S02]  /*c250*/  MUFU.EX2 R178, R156 ;  /* 0x0000009c00b27308 */ /* 0x0002a40000000800 */
[--C-:B------:R-:W-:Y:S05]  /*c260*/  FFMA.FTZ R148, R165, UR4, -R209.reuse ;  /* 0x00000004a5947c23 */ /* 0x100fea00080108d1 */
[----:B------:R-:W-:Y:S03]  /*c270*/  HMMA.16816.F32 R128, R144, R154, R128 ;  /* 0x0000009a9080723c */ /* 0x000fe60000001880 */
[----:B------:R4:W-:Y:S01]  /*c280*/  MUFU.EX2 R196, R152 ;  /* 0x0000009800c47308 */ /* 0x0009e20000000800 */
[----:B------:R-:W-:Y:S02]  /*c290*/  F2FP.F16.F32.PACK_AB R144, R182, R187 ;  /* 0x000000bbb690723e */ /* 0x000fe400000000ff */
[----:B------:R-:W-:Y:S02]  /*c2a0*/  F2FP.F16.F32.PACK_AB R145, R181, R186 ;  /* 0x000000bab591723e */ /* 0x000fe400000000ff */
[----:B------:R-:W-:Y:S05]  /*c2b0*/  F2FP.F16.F32.PACK_AB R146, R198, R194 ;  /* 0x000000c2c692723e */ /* 0x000fea00000000ff */
[----:B------:R2:W-:Y:S01]  /*c2c0*/  MUFU.EX2 R251, R148 ;  /* 0x0000009400fb7308 */ /* 0x0005e20000000800 */
[----:B-1----:R-:W-:Y:S01]  /*c2d0*/  FFMA.FTZ R156, R163, UR4, -R209 ;  /* 0x00000004a39c7c23 */ /* 0x002fe200080108d1 */
[----:B------:R-:W-:Y:S01]  /*c2e0*/  F2FP.F16.F32.PACK_AB R147, R200, R195 ;  /* 0x000000c3c893723e */ /* 0x000fe200000000ff */
[----:B------:R-:W3:Y:S07]  /*c2f0*/  LDL.LU R163, [R1+0x38] ;  /* 0x0000380001a37983 */ /* 0x000eee0000300800 */
[----:B------:R1:W-:Y:S01]  /*c300*/  MUFU.EX2 R183, R156 ;  /* 0x0000009c00b77308 */ /* 0x0003e20000000800 */
[--C-:B----4-:R-:W-:Y:S01]  /*c310*/  FFMA.FTZ R152, R169, UR4, -R143.reuse ;  /* 0x00000004a9987c23 */ /* 0x110fe2000801088f */
[--C-:B------:R-:W-:Y:S01]  /*c320*/  FFMA.FTZ R169, R167, UR4, -R138.reuse ;  /* 0x00000004a7a97c23 */ /* 0x100fe2000801088a */
[----:B------:R-:W-:Y:S01]  /*c330*/  FFMA.FTZ R143, R218, UR4, -R143 ;  /* 0x00000004da8f7c23 */ /* 0x000fe2000801088f */
[----:B------:R-:W-:Y:S01]  /*c340*/  FFMA.FTZ R138, R211, UR4, -R138 ;  /* 0x00000004d38a7c23 */ /* 0x000fe2000801088a */
[----:B------:R-:W-:Y:S05]  /*c350*/  MOV R211, R224 ;  /* 0x000000e000d37202 */ /* 0x000fea0000000f00 */
[----:B------:R4:W4:Y:S01]  /*c360*/  MUFU.EX2 R201, R152 ;  /* 0x0000009800c97308 */ /* 0x0009220000000800 */
[----:B--2---:R-:W-:Y:S09]  /*c370*/  F2FP.F16.F32.PACK_AB R148, R178, R185 ;  /* 0x000000b9b294723e */ /* 0x004ff200000000ff */
[----:B------:R2:W-:Y:S01]  /*c380*/  MUFU.EX2 R249, R169 ;  /* 0x000000a900f97308 */ /* 0x0005e20000000800 */
[--C-:B-1----:R-:W-:Y:S02]  /*c390*/  FFMA.FTZ R156, R162, UR4, -R209.reuse ;  /* 0x00000004a29c7c23 */ /* 0x102fe400080108d1 */
[----:B------:R-:W3:Y:S04]  /*c3a0*/  LDL.LU R162, [R1+0x34] ;  /* 0x0000340001a27983 */ /* 0x000ee80000300800 */
[----:B------:R-:W3:Y:S03]  /*c3b0*/  LDL.LU R184, [R1+0x3c] ;  /* 0x00003c0001b87983 */ /* 0x000ee60000300800 */
[----:B------:R1:W1:Y:S01]  /*c3c0*/  MUFU.EX2 R177, R156 ;  /* 0x0000009c00b17308 */ /* 0x0002620000000800 */
[--C-:B----4-:R-:W-:Y:S01]  /*c3d0*/  FFMA.FTZ R152, R168, UR4, -R209.reuse ;  /* 0x00000004a8987c23 */ /* 0x110fe200080108d1 */
[----:B------:R-:W-:Y:S01]  /*c3e0*/  F2FP.F16.F32.PACK_AB R150, R201, R196 ;  /* 0x000000c4c996723e */ /* 0x000fe200000000ff */
[----:B------:R-:W4:Y:S01]  /*c3f0*/  LDL.LU R188, [R1+0x40] ;  /* 0x0000400001bc7983 */ /* 0x000f220000300800 */
[--C-:B------:R-:W-:Y:S01]  /*c400*/  FFMA.FTZ R168, R164, UR4, -R208.reuse ;  /* 0x00000004a4a87c23 */ /* 0x100fe200080108d0 */
[----:B------:R-:W-:Y:S02]  /*c410*/  FFMA.FTZ R209, R141, UR4, -R209 ;  /* 0x000000048dd17c23 */ /* 0x000fe400080108d1 */
[----:B------:R-:W-:Y:S03]  /*c420*/  LDSM.16.MT88.4 R164, [R137+0x1000] ;  /* 0x0010000089a4783b */ /* 0x000fe60000004200 */
[----:B------:R1:W1:Y:S01]  /*c430*/  MUFU.EX2 R252, R152 ;  /* 0x0000009800fc7308 */ /* 0x0002620000000800 */
[----:B--2---:R-:W-:Y:S09]  /*c440*/  MOV R169, R207 ;  /* 0x000000cf00a97202 */ /* 0x004ff20000000f00 */
[----:B------:R2:W2:Y:S01]  /*c450*/  MUFU.EX2 R250, R170 ;  /* 0x000000aa00fa7308 */ /* 0x0004a20000000800 */
[----:B-1----:R-:W1:Y:S01]  /*c460*/  LDSM.16.MT88.4 R156, [R228+0xd000] ;  /* 0x00d00000e49c783b */ /* 0x002e620000004200 */
[----:B------:R-:W-:Y:S08]  /*c470*/  F2FP.F16.F32.PACK_AB R149, R177, R183 ;  /* 0x000000b7b195723e */ /* 0x000ff000000000ff */
[----:B------:R2:W-:Y:S01]  /*c480*/  MUFU.EX2 R246, R168 ;  /* 0x000000a800f67308 */ /* 0x0005e20000000800 */
[----:B------:R-:W1:Y:S01]  /*c490*/  LDSM.16.MT88.4 R152, [R229+0xd000] ;  /* 0x00d00000e598783b */ /* 0x000e620000004200 */
[----:B------:R-:W-:Y:S08]  /*c4a0*/  F2FP.F16.F32.PACK_AB R151, R251, R252 ;  /* 0x000000fcfb97723e */ /* 0x000ff000000000ff */
[----:B------:R-:W-:Y:S01]  /*c4b0*/  MUFU.EX2 R247, R138 ;  /* 0x0000008a00f77308 */ /* 0x000fe20000000800 */
[----:B--2---:R-:W-:Y:S02]  /*c4c0*/  MOV R170, R204 ;  /* 0x000000cc00aa7202 */ /* 0x004fe40000000f00 */
[----:B------:R-:W-:Y:S07]  /*c4d0*/  F2FP.F16.F32.PACK_AB R140, R250, R249 ;  /* 0x000000f9fa8c723e */ /* 0x000fee00000000ff */
[----:B------:R2:W-:Y:S01]  /*c4e0*/  MUFU.EX2 R224, R209 ;  /* 0x000000d100e07308 */ /* 0x0005e20000000800 */
[----:B------:R-:W-:Y:S01]  /*c4f0*/  MOV R168, R205 ;  /* 0x000000cd00a87202 */ /* 0x000fe20000000f00 */
[-C--:B-1----:R-:W-:Y:S03]  /*c500*/  HMMA.16816.F32 R4, R144, R156.reuse, R4 ;  /* 0x0000009c9004723c */ /* 0x082fe60000001804 */
[----:B--2---:R-:W-:Y:S05]  /*c510*/  F2FP.F16.F32.PACK_AB R209, R240, R227 ;  /* 0x000000e3f0d1723e */ /* 0x004fea00000000ff */
[C---:B------:R-:W-:Y:S08]  /*c520*/  HMMA.16816.F32 R8, R148.reuse, R156, R8 ;  /* 0x0000009c9408723c */ /* 0x040ff00000001808 */
[-C--:B------:R-:W-:Y:S08]  /*c530*/  HMMA.16816.F32 R12, R148, R158.reuse, R12 ;  /* 0x0000009e940c723c */ /* 0x080ff0000000180c */
[C---:B------:R-:W-:Y:S01]  /*c540*/  HMMA.16816.F32 R16, R144.reuse, R158, R16 ;  /* 0x0000009e9010723c */ /* 0x040fe20000001810 */
[----:B------:R-:W-:Y:S07]  /*c550*/  LDSM.16.MT88.4 R156, [R228+0xf000] ;  /* 0x00f00000e49c783b */ /* 0x000fee0000004200 */
[-C--:B------:R-:W-:Y:S08]  /*c560*/  HMMA.16816.F32 R20, R144, R152.reuse, R20 ;  /* 0x000000989014723c */ /* 0x080ff00000001814 */
[C---:B------:R-:W-:Y:S08]  /*c570*/  HMMA.16816.F32 R24, R148.reuse, R152, R24 ;  /* 0x000000989418723c */ /* 0x040ff00000001818 */
[-C--:B------:R-:W-:Y:S08]  /*c580*/  HMMA.16816.F32 R28, R148, R154.reuse, R28 ;  /* 0x0000009a941c723c */ /* 0x080ff0000000181c */
[C---:B------:R-:W-:Y:S01]  /*c590*/  HMMA.16816.F32 R32, R144.reuse, R154, R32 ;  /* 0x0000009a9020723c */ /* 0x040fe20000001820 */
[----:B------:R-:W-:Y:S03]  /*c5a0*/  LDSM.16.MT88.4 R152, [R229+0xf000] ;  /* 0x00f00000e598783b */ /* 0x000fe60000004200 */
[--C-:B---3--:R-:W-:Y:S01]  /*c5b0*/  FFMA.FTZ R171, R226, UR4, -R208.reuse ;  /* 0x00000004e2ab7c23 */ /* 0x108fe200080108d0 */
[----:B------:R-:W-:Y:S01]  /*c5c0*/  FFMA.FTZ R208, R210, UR4, -R208 ;  /* 0x00000004d2d07c23 */ /* 0x000fe200080108d0 */
[----:B------:R1:W-:Y:S10]  /*c5d0*/  MUFU.EX2 R226, R176 ;  /* 0x000000b000e27308 */ /* 0x0003f40000000800 */
[----:B------:R2:W3:Y:S10]  /*c5e0*/  MUFU.EX2 R248, R171 ;  /* 0x000000ab00f87308 */ /* 0x0004f40000000800 */
[----:B------:R3:W3:Y:S01]  /*c5f0*/  MUFU.EX2 R244, R208 ;  /* 0x000000d000f47308 */ /* 0x0006e20000000800 */
[----:B-1----:R-:W-:Y:S02]  /*c600*/  MOV R176, R217 ;  /* 0x000000d900b07202 */ /* 0x002fe40000000f00 */
[----:B--2---:R-:W-:Y:S02]  /*c610*/  MOV R171, R206 ;  /* 0x000000ce00ab7202 */ /* 0x004fe40000000f00 */
[----:B------:R-:W-:Y:S01]  /*c620*/  LDSM.16.MT88.4 R204, [R137+0x1800] ;  /* 0x0018000089cc783b */ /* 0x000fe20000004200 */
[----:B---3--:R-:W-:Y:S02]  /*c630*/  F2FP.F16.F32.PACK_AB R141, R248, R246 ;  /* 0x000000f6f88d723e */ /* 0x008fe400000000ff */
[----:B------:R-:W-:Y:S01]  /*c640*/  F2FP.F16.F32.PACK_AB R208, R242, R241 ;  /* 0x000000f1f2d0723e */ /* 0x000fe200000000ff */
[----:B------:R-:W-:Y:S02]  /*c650*/  FFMA.FTZ R132, R132, R163, R239 ;  /* 0x000000a384847223 */ /* 0x000fe400000100ef */
[----:B------:R1:W2:Y:S02]  /*c660*/  MUFU.EX2 R239, R143 ;  /* 0x0000008f00ef7308 */ /* 0x0002a40000000800 */
[----:B------:R-:W-:Y:S02]  /*c670*/  FADD.FTZ R132, R238, R132 ;  /* 0x00000084ee847221 */ /* 0x000fe40000010000 */
[----:B------:R3:W5:Y:S01]  /*c680*/  LDL.LU R238, [R1+0x5c] ;  /* 0x00005c0001ee7983 */ /* 0x0007620000300800 */
[----:B-1----:R-:W-:Y:S02]  /*c690*/  F2FP.F16.F32.PACK_AB R143, R244, R243 ;  /* 0x000000f3f48f723e */ /* 0x002fe400000000ff */
[----:B--2---:R-:W-:Y:S01]  /*c6a0*/  F2FP.F16.F32.PACK_AB R210, R239, R226 ;  /* 0x000000e2efd2723e */ /* 0x004fe200000000ff */
[----:B------:R-:W-:Y:S02]  /*c6b0*/  FFMA.FTZ R3, R3, R162, R219 ;  /* 0x000000a203037223 */ /* 0x000fe400000100db */
[----:B------:R-:W1:Y:S01]  /*c6c0*/  LDSM.16.MT88.4 R160, [R220+0x1000] ;  /* 0x00100000dca0783b */ /* 0x000e620000004200 */
[----:B------:R-:W-:Y:S01]  /*c6d0*/  FFMA.FTZ R2, R2, R184, R213 ;  /* 0x000000b802027223 */ /* 0x000fe200000100d5 */
[----:B------:R-:W-:Y:S01]  /*c6e0*/  FADD.FTZ R138, R233, R3 ;  /* 0x00000003e98a7221 */ /* 0x000fe20000010000 */
[----:B------:R-:W-:Y:S02]  /*c6f0*/  MOV R184, R225 ;  /* 0x000000e100b87202 */ /* 0x000fe40000000f00 */
[----:B------:R-:W-:Y:S01]  /*c700*/  FADD.FTZ R3, R214, R2 ;  /* 0x00000002d6037221 */ /* 0x000fe20000010000 */
[----:B------:R-:W-:Y:S02]  /*c710*/  FADD.FTZ R2, R232, R132 ;  /* 0x00000084e8027221 */ /* 0x000fe40000010000 */
[----:B------:R3:W5:Y:S01]  /*c720*/  LDL.LU R233, [R1+0x58] ;  /* 0x0000580001e97983 */ /* 0x0007620000300800 */
[----:B------:R-:W-:Y:S01]  /*c730*/  FADD.FTZ R139, R230, R138 ;  /* 0x0000008ae68b7221 */ /* 0x000fe20000010000 */
[----:B----4-:R-:W-:Y:S01]  /*c740*/  FFMA.FTZ R0, R0, R188, R212 ;  /* 0x000000bc00007223 */ /* 0x010fe200000100d4 */
[----:B------:R-:W-:Y:S01]  /*c750*/  FADD.FTZ R138, R222, R3 ;  /* 0x00000003de8a7221 */ /* 0x000fe20000010000 */
[----:B------:R-:W-:Y:S01]  /*c760*/  LDSM.16.MT88.4 R188, [R220+0x1800] ;  /* 0x00180000dcbc783b */ /* 0x000fe20000004200 */
[----:B------:R-:W-:Y:S01]  /*c770*/  MOV R3, R216 ;  /* 0x000000d800037202 */ /* 0x000fe20000000f00 */
[----:B------:R-:W-:Y:S01]  /*c780*/  FADD.FTZ R0, R215, R0 ;  /* 0x00000000d7007221 */ /* 0x000fe20000010000 */
[----:B------:R2:W4:Y:S01]  /*c790*/  MUFU.EX2 R225, R142 ;  /* 0x0000008e00e17308 */ /* 0x0005220000000800 */
[----:B------:R-:W-:Y:S01]  /*c7a0*/  FADD.FTZ R132, R237, R2 ;  /* 0x00000002ed847221 */ /* 0x000fe20000010000 */
[----:B------:R-:W-:Y:S01]  /*c7b0*/  MOV R2, R193 ;  /* 0x000000c100027202 */ /* 0x000fe20000000f00 */
[----:B------:R-:W-:Y:S01]  /*c7c0*/  FADD.FTZ R0, R221, R0 ;  /* 0x00000000dd007221 */ /* 0x000fe20000010000 */
[----:B------:R-:W-:Y:S01]  /*c7d0*/  MOV R193, R223 ;  /* 0x000000df00c17202 */ /* 0x000fe20000000f00 */
[----:B------:R-:W-:Y:S01]  /*c7e0*/  LDSM.16.MT88.4 R212, [R228+0xf800] ;  /* 0x00f80000e4d4783b */ /* 0x000fe20000004200 */
[----:B------:R-:W-:Y:S01]  /*c7f0*/  MOV R237, 0x40 ;  /* 0x0000004000ed7802 */ /* 0x000fe20000000f00 */
[----:B------:R-:W-:Y:S06]  /*c800*/  FADD.FTZ R0, R235, R0 ;  /* 0x00000000eb007221 */ /* 0x000fec0000010000 */
[----:B------:R-:W-:Y:S01]  /*c810*/  LDSM.16.MT88.4 R216, [R229+0xf800] ;  /* 0x00f80000e5d8783b */ /* 0x000fe20000004200 */
[----:B--2---:R-:W-:Y:S07]  /*c820*/  F2FP.F16.F32.PACK_AB R142, R247, R245 ;  /* 0x000000f5f78e723e */ /* 0x004fee00000000ff */
[----:B------:R3:W5:Y:S01]  /*c830*/  LDL.LU R232, [R1+0x54] ;  /* 0x0000540001e87983 */ /* 0x0007620000300800 */
[-C--:B-1----:R-:W-:Y:S03]  /*c840*/  HMMA.16816.F32 R36, R144, R160.reuse, R36 ;  /* 0x000000a09024723c */ /* 0x082fe60000001824 */
[----:B------:R3:W5:Y:S01]  /*c850*/  LDL.LU R230, [R1+0x50] ;  /* 0x0000500001e67983 */ /* 0x0007620000300800 */
[----:B------:R-:W1:Y:S04]  /*c860*/  S2R R235, SR_TID.X ;  /* 0x0000000000eb7919 */ /* 0x000e680000002100 */
[C---:B------:R-:W-:Y:S08]  /*c870*/  HMMA.16816.F32 R40, R148.reuse, R160, R40 ;  /* 0x000000a09428723c */ /* 0x040ff00000001828 */
[-C--:B------:R-:W-:Y:S08]  /*c880*/  HMMA.16816.F32 R44, R148, R162.reuse, R44 ;  /* 0x000000a2942c723c */ /* 0x080ff0000000182c */
[C---:B------:R-:W-:Y:S01]  /*c890*/  HMMA.16816.F32 R48, R144.reuse, R162, R48 ;  /* 0x000000a29030723c */ /* 0x040fe20000001830 */
[----:B------:R-:W2:Y:S07]  /*c8a0*/  LDSM.16.MT88.4 R160, [R220+0x3000] ;  /* 0x00300000dca0783b */ /* 0x000eae0000004200 */
[-C--:B------:R-:W-:Y:S01]  /*c8b0*/  HMMA.16816.F32 R52, R144, R164.reuse, R52 ;  /* 0x000000a49034723c */ /* 0x080fe20000001834 */
[----:B------:R-:W-:Y:S02]  /*c8c0*/  LDSM.16.MT88.4 R220, [R220+0x3800] ;  /* 0x00380000dcdc783b */ /* 0x000fe40000004200 */
[----:B-1----:R-:W-:Y:S05]  /*c8d0*/  SHF.L.U32 R235, R235, 0x6, RZ ;  /* 0x00000006ebeb7819 */ /* 0x002fea00000006ff */
        /* <DEDUP_REMOVED lines=8> */
[----:B------:R-:W4:Y:S07]  /*c960*/  LDSM.16.MT88.4 R156, [R228+0xd800] ;  /* 0x00d80000e49c783b */ /* 0x000f2e0000004200 */
[-C--:B------:R-:W-:Y:S08]  /*c970*/  HMMA.16816.F32 R84, R144, R152.reuse, R84 ;  /* 0x000000989054723c */ /* 0x080ff00000001854 */
[C---:B------:R-:W-:Y:S08]  /*c980*/  HMMA.16816.F32 R88, R148.reuse, R152, R88 ;  /* 0x000000989458723c */ /* 0x040ff00000001858 */
[-C--:B------:R-:W-:Y:S08]  /*c990*/  HMMA.16816.F32 R92, R148, R154.reuse, R92 ;  /* 0x0000009a945c723c */ /* 0x080ff0000000185c */
[C---:B------:R-:W-:Y:S08]  /*c9a0*/  HMMA.16816.F32 R96, R144.reuse, R154, R96 ;  /* 0x0000009a9060723c */ /* 0x040ff00000001860 */
[-C--:B--2---:R-:W-:Y:S08]  /*c9b0*/  HMMA.16816.F32 R100, R144, R160.reuse, R100 ;  /* 0x000000a09064723c */ /* 0x084ff00000001864 */
[C---:B------:R-:W-:Y:S08]  /*c9c0*/  HMMA.16816.F32 R104, R148.reuse, R160, R104 ;  /* 0x000000a09468723c */ /* 0x040ff00000001868 */
[-C--:B------:R-:W-:Y:S08]  /*c9d0*/  HMMA.16816.F32 R108, R148, R162.reuse, R108 ;  /* 0x000000a2946c723c */ /* 0x080ff0000000186c */
[C---:B------:R-:W-:Y:S08]  /*c9e0*/  HMMA.16816.F32 R112, R144.reuse, R162, R112 ;  /* 0x000000a29070723c */ /* 0x040ff00000001870 */
[-C--:B-1----:R-:W-:Y:S08]  /*c9f0*/  HMMA.16816.F32 R116, R144, R164.reuse, R116 ;  /* 0x000000a49074723c */ /* 0x082ff00000001874 */
[C---:B------:R-:W-:Y:S08]  /*ca00*/  HMMA.16816.F32 R120, R148.reuse, R164, R120 ;  /* 0x000000a49478723c */ /* 0x040ff00000001878 */
[-C--:B------:R-:W-:Y:S08]  /*ca10*/  HMMA.16816.F32 R124, R148, R166.reuse, R124 ;  /* 0x000000a6947c723c */ /* 0x080ff0000000187c */
[----:B------:R-:W-:Y:S08]  /*ca20*/  HMMA.16816.F32 R128, R144, R166, R128 ;  /* 0x000000a69080723c */ /* 0x000ff00000001880 */
[-C--:B----4-:R-:W-:Y:S05]  /*ca30*/  HMMA.16816.F32 R148, R140, R156.reuse, R4 ;  /* 0x0000009c8c94723c */ /* 0x090fea0000001804 */
[----:B------:R-:W-:Y:S02]  /*ca40*/  MOV R7, R211 ;  /* 0x000000d300077202 */ /* 0x000fe40000000f00 */
[----:B------:R-:W-:Y:S02]  /*ca50*/  F2FP.F16.F32.PACK_AB R211, R224, R225 ;  /* 0x000000e1e0d3723e */ /* 0x000fe400000000ff */
[----:B------:R-:W-:Y:S02]  /*ca60*/  MOV R4, R171 ;  /* 0x000000ab00047202 */ /* 0x000fe40000000f00 */
[----:B------:R-:W-:Y:S02]  /*ca70*/  MOV R5, R168 ;  /* 0x000000a800057202 */ /* 0x000fe40000000f00 */
[----:B------:R-:W-:Y:S01]  /*ca80*/  MOV R6, R170 ;  /* 0x000000aa00067202 */ /* 0x000fe20000000f00 */
[C---:B------:R-:W-:Y:S04]  /*ca90*/  HMMA.16816.F32 R144, R208.reuse, R156, R8 ;  /* 0x0000009cd090723c */ /* 0x040fe80000001808 */
[----:B------:R-:W-:Y:S02]  /*caa0*/  MOV R11, R169 ;  /* 0x000000a9000b7202 */ /* 0x000fe40000000f00 */
[----:B------:R-:W-:Y:S02]  /*cab0*/  MOV R8, R176 ;  /* 0x000000b000087202 */ /* 0x000fe40000000f00 */
[-C--:B------:R-:W-:Y:S03]  /*cac0*/  HMMA.16816.F32 R152, R208, R158.reuse, R12 ;  /* 0x0000009ed098723c */ /* 0x080fe6000000180c */
        /* <DEDUP_REMOVED lines=20> */
[-C--:B------:R-:W-:Y:S01]  /*cc10*/  HMMA.16816.F32 R176, R140, R188.reuse, R36 ;  /* 0x000000bc8cb0723c */ /* 0x080fe20000001824 */
[----:B------:R-:W1:Y:S02]  /*cc20*/  LDSM.16.MT88.4 R4, [R137+0x3800] ;  /* 0x003800008904783b */ /* 0x000e640000004200 */
[----:B------:R-:W-:Y:S02]  /*cc30*/  MOV R20, R183 ;  /* 0x000000b700147202 */ /* 0x000fe40000000f00 */
[----:B------:R-:W-:Y:S02]  /*cc40*/  MOV R21, R182 ;  /* 0x000000b600157202 */ /* 0x000fe40000000f00 */
[----:B------:R-:W-:Y:S02]  /*cc50*/  MOV R39, R180 ;  /* 0x000000b400277202 */ /* 0x000fe40000000f00 */
        /* <DEDUP_REMOVED lines=11> */
[----:B------:R-:W-:Y:S01]  /*cd10*/  MOV R34, R199 ;  /* 0x000000c700227202 */ /* 0x000fe20000000f00 */
[----:B------:R-:W-:Y:S01]  /*cd20*/  FADD.FTZ R3, R3, R139 ;  /* 0x0000008b03037221 */ /* 0x000fe20000010000 */
        /* <DEDUP_REMOVED lines=10> */
[----:B------:R-:W-:Y:S01]  /*cdd0*/  MOV R39, R32 ;  /* 0x0000002000277202 */ /* 0x000fe20000000f00 */
[----:B------:R-:W-:Y:S01]  /*cde0*/  FADD.FTZ R3, R37, R3 ;  /* 0x0000000325037221 */ /* 0x000fe20000010000 */
[----:B------:R-:W-:Y:S02]  /*cdf0*/  MOV R33, R34 ;  /* 0x0000002200217202 */ /* 0x000fe40000000f00 */
[-C--:B------:R-:W-:Y:S03]  /*ce00*/  HMMA.16816.F32 R68, R140, R212.reuse, R68 ;  /* 0x000000d48c44723c */ /* 0x080fe60000001844 */
[----:B------:R-:W-:Y:S01]  /*ce10*/  FADD.FTZ R0, R39, R0 ;  /* 0x0000000027007221 */ /* 0x000fe20000010000 */
[----:B------:R-:W-:Y:S01]  /*ce20*/  FADD.FTZ R10, R10, R3 ;  /* 0x000000030a0a7221 */ /* 0x000fe20000010000 */
[----:B------:R-:W-:Y:S02]  /*ce30*/  MOV R34, R35 ;  /* 0x0000002300227202 */ /* 0x000fe40000000f00 */
[----:B------:R-:W-:Y:S01]  /*ce40*/  FADD.FTZ R8, R8, R0 ;  /* 0x0000000008087221 */ /* 0x000fe20000010000 */
        /* <DEDUP_REMOVED lines=8> */
[----:B------:R-:W-:Y:S01]  /*ced0*/  FADD.FTZ R2, R236, R138 ;  /* 0x0000008aec027221 */ /* 0x000fe20000010000 */
[----:B------:R-:W-:Y:S01]  /*cee0*/  MOV R32, R33 ;  /* 0x0000002100207202 */ /* 0x000fe20000000f00 */
[----:B------:R-:W2:Y:S01]  /*cef0*/  S2R R236, SR_TID.X ;  /* 0x0000000000ec7919 */ /* 0x000ea20000002100 */
[----:B------:R-:W-:Y:S01]  /*cf00*/  MOV R33, R34 ;  /* 0x0000002200217202 */ /* 0x000fe20000000f00 */
[-C--:B------:R-:W-:Y:S03]  /*cf10*/  HMMA.16816.F32 R84, R140, R216.reuse, R84 ;  /* 0x000000d88c54723c */ /* 0x080fe60000001854 */
[----:B------:R-:W-:Y:S01]  /*cf20*/  FADD.FTZ R2, R38, R2 ;  /* 0x0000000226027221 */ /* 0x000fe20000010000 */
[----:B------:R-:W-:Y:S02]  /*cf30*/  MOV R34, R35 ;  /* 0x0000002300227202 */ /* 0x000fe40000000f00 */
[----:B------:R-:W-:Y:S01]  /*cf40*/  MOV R35, R28 ;  /* 0x0000001c00237202 */ /* 0x000fe20000000f00 */
[----:B------:R-:W-:Y:S01]  /*cf50*/  FADD.FTZ R9, R9, R2 ;  /* 0x0000000209097221 */ /* 0x000fe20000010000 */
[C---:B------:R-:W-:Y:S04]  /*cf60*/  HMMA.16816.F32 R88, R208.reuse, R216, R88 ;  /* 0x000000d8d058723c */ /* 0x040fe80000001858 */
[----:B------:R-:W-:Y:S01]  /*cf70*/  MOV R28, R29 ;  /* 0x0000001d001c7202 */ /* 0x000fe20000000f00 */
[----:B------:R-:W-:Y:S01]  /*cf80*/  FADD.FTZ R0, R35, R9 ;  /* 0x0000000923007221 */ /* 0x000fe20000010000 */
[----:B------:R-:W-:Y:S01]  /*cf90*/  FADD.FTZ R2, R34, R10 ;  /* 0x0000000a22027221 */ /* 0x000fe20000010000 */
[----:B------:R-:W-:Y:S01]  /*cfa0*/  MOV R29, R30 ;  /* 0x0000001e001d7202 */ /* 0x000fe20000000f00 */
[-C--:B------:R-:W-:Y:S03]  /*cfb0*/  HMMA.16816.F32 R92, R208, R218.reuse, R92 ;  /* 0x000000dad05c723c */ /* 0x080fe6000000185c */
[----:B------:R-:W-:Y:S01]  /*cfc0*/  FADD.FTZ R8, R28, R8 ;  /* 0x000000081c087221 */ /* 0x000fe20000010000 */
[----:B------:R-:W-:Y:S01]  /*cfd0*/  FADD.FTZ R9, R31, R0 ;  /* 0x000000001f097221 */ /* 0x000fe20000010000 */
[----:B------:R-:W-:Y:S01]  /*cfe0*/  MOV R30, R11 ;  /* 0x0000000b001e7202 */ /* 0x000fe20000000f00 */
[----:B------:R-:W-:Y:S01]  /*cff0*/  FADD.FTZ R11, R234, R132 ;  /* 0x00000084ea0b7221 */ /* 0x000fe20000010000 */
[----:B------:R-:W-:Y:S01]  /*d000*/  FADD.FTZ R0, R24, R8 ;  /* 0x0000000818007221 */ /* 0x000fe20000010000 */
[C---:B------:R-:W-:Y:S01]  /*d010*/  HMMA.16816.F32 R96, R140.reuse, R218, R96 ;  /* 0x000000da8c60723c */ /* 0x040fe20000001860 */
[----:B------:R-:W4:Y:S03]  /*d020*/  S2R R234, SR_TID.X ;  /* 0x0000000000ea7919 */ /* 0x000f260000002100 */
        /* <DEDUP_REMOVED lines=8> */
[----:B------:R-:W-:Y:S01]  /*d0b0*/  ISETP.GT.AND P2, PT, R15, RZ, PT ;  /* 0x000000ff0f00720c */ /* 0x000fe20003f44270 */
        /* <DEDUP_REMOVED lines=10> */
[----:B--2---:R-:W-:Y:S01]  /*d160*/  SHF.L.U32 R236, R236, 0x6, RZ ;  /* 0x00000006ecec7819 */ /* 0x004fe200000006ff */
[----:B------:R-:W-:Y:S01]  /*d170*/  FADD.FTZ R3, R21, R3 ;  /* 0x0000000315037221 */ /* 0x000fe20000010000 */
[C---:B------:R-:W-:Y:S04]  /*d180*/  HMMA.16816.F32 R112, R140.reuse, R222, R112 ;  /* 0x000000de8c70723c */ /* 0x040fe80000001870 */
[----:B------:R-:W-:Y:S01]  /*d190*/  FADD.FTZ R3, R17, R3 ;  /* 0x0000000311037221 */ /* 0x000fe20000010000 */
[----:B------:R-:W-:Y:S01]  /*d1a0*/  FADD.FTZ R2, R14, R2 ;  /* 0x000000020e027221 */ /* 0x000fe20000010000 */
[----:B------:R-:W-:Y:S02]  /*d1b0*/  LOP3.LUT R236, R236, 0x400, RZ, 0xc0, !PT ;  /* 0x00000400ecec7812 */ /* 0x000fe400078ec0ff */
[-C--:B-1----:R-:W-:Y:S03]  /*d1c0*/  HMMA.16816.F32 R116, R140, R4.reuse, R116 ;  /* 0x000000048c74723c */ /* 0x082fe60000001874 */
[----:B------:R-:W-:Y:S01]  /*d1d0*/  FADD.FTZ R9, R12, R3 ;  /* 0x000000030c097221 */ /* 0x000fe20000010000 */
[----:B------:R-:W-:Y:S01]  /*d1e0*/  FADD.FTZ R3, R13, R8 ;  /* 0x000000080d037221 */ /* 0x000fe20000010000 */
[----:B------:R-:W-:Y:S02]  /*d1f0*/  MOV R138, R133 ;  /* 0x00000085008a7202 */ /* 0x000fe40000000f00 */
[----:B------:R-:W-:Y:S01]  /*d200*/  FADD.FTZ R9, R249, R9 ;  /* 0x00000009f9097221 */ /* 0x000fe20000010000 */
[C---:B------:R-:W-:Y:S04]  /*d210*/  HMMA.16816.F32 R120, R208.reuse, R4, R120 ;  /* 0x00000004d078723c */ /* 0x040fe80000001878 */
        /* <DEDUP_REMOVED lines=12> */
[----:B------:R-:W-:Y:S01]  /*d2e0*/  IADD3 R0, PT, PT, R15, -0x1, RZ ;  /* 0xffffffff0f007810 */ /* 0x000fe20007ffe0ff */
[----:B------:R-:W-:Y:S01]  /*d2f0*/  FADD.FTZ R2, R224, R2 ;  /* 0x00000002e0027221 */ /* 0x000fe20000010000 */
[-C--:B------:R-:W-:Y:S01]  /*d300*/  HMMA.16816.F32 R124, R208, R6.reuse, R124 ;  /* 0x00000006d07c723c */ /* 0x080fe2000000187c */
[----:B------:R1:W-:Y:S02]  /*d310*/  STL [R1+0x38], R4 ;  /* 0x0000380401007387 */ /* 0x0003e40000100800 */
[----:B------:R-:W-:Y:S01]  /*d320*/  FADD.FTZ R3, R239, R3 ;  /* 0x00000003ef037221 */ /* 0x000fe20000010000 */
[----:B------:R-:W-:Y:S02]  /*d330*/  MOV R137, R134 ;  /* 0x0000008600897202 */ /* 0x000fe40000000f00 */
[----:B------:R-:W-:Y:S02]  /*d340*/  MOV R132, R135 ;  /* 0x0000008700847202 */ /* 0x000fe40000000f00 */
[----:B------:R-:W-:Y:S04]  /*d350*/  HMMA.16816.F32 R128, R140, R6, R128 ;  /* 0x000000068c80723c */ /* 0x000fe80000001880 */
[----:B-1----:R-:W-:Y:S05]  /*d360*/  FADD.FTZ R4, R244, R5 ;  /* 0x00000005f4047221 */ /* 0x002fea0000010000 */
[----:B------:R-:W-:Y:S04]  /*d370*/  STL [R1+0x34], R4 ;  /* 0x0000340401007387 */ /* 0x000fe80000100800 */
[----:B------:R1:W-:Y:S04]  /*d380*/  STL [R1+0x3c], R3 ;  /* 0x00003c0301007387 */ /* 0x0003e80000100800 */
[----:B------:R3:W-:Y:S04]  /*d390*/  STL [R1], R0 ;  /* 0x0000000001007387 */ /* 0x0007e80000100800 */
[----:B------:R3:W-:Y:S01]  /*d3a0*/  STL [R1+0x40], R2 ;  /* 0x0000400201007387 */ /* 0x0007e20000100800 */
[----:B-1----:R-:W-:Y:S01]  /*d3b0*/  MOV R3, R136 ;  /* 0x0000008800037202 */ /* 0x002fe20000000f00 */
[----:B----4-:R-:W-:Y:S06]  /*d3c0*/  @P2 BRA `(.L_x_303) ;  /* 0xffffffb400d02947 */ /* 0x010fec000383ffff */
.L_x_302:
[----:B------:R-:W3:Y:S04]  /*d3d0*/  LDL.LU R4, [R1+0x38] ;  /* 0x0000380001047983 */ /* 0x000ee80000300800 */
[----:B------:R-:W2:Y:S04]  /*d3e0*/  LDL.LU R8, [R1+0x34] ;  /* 0x0000340001087983 */ /* 0x000ea80000300800 */
[----:B------:R-:W4:Y:S04]  /*d3f0*/  LDL.LU R7, [R1+0x3c] ;  /* 0x00003c0001077983 */ /* 0x000f280000300800 */
[----:B------:R-:W4:Y:S04]  /*d400*/  LDL.LU R6, [R1+0x40] ;  /* 0x0000400001067983 */ /* 0x000f280000300800 */
[----:B------:R-:W4:Y:S04]  /*d410*/  LDL.LU R5, [R1+0x30] ;  /* 0x0000300001057983 */ /* 0x000f280000300800 */
[----:B------:R-:W4:Y:S01]  /*d420*/  LDL R140, [R1+0x4c] ;  /* 0x00004c00018c7983 */ /* 0x000f220000100800 */
[----:B------:R-:W-:-:S04]  /*d430*/  MOV R64, 0x10 ;  /* 0x0000001000407802 */ /* 0x000fc80000000f00 */
[----:B------:R-:W-:Y:S02]  /*d440*/  SEL R64, R64, 0xfffffff0, !P0 ;  /* 0xfffffff040407807 */ /* 0x000fe40004000000 */
[----:B------:R-:W-:Y:S01]  /*d450*/  LOP3.LUT P0, RZ, R234, 0x8, RZ, 0xc0, !PT ;  /* 0x00000008eaff7812 */ /* 0x000fe2000780c0ff */
[----:B---3--:R-:W1:Y:S04]  /*d460*/  SHFL.BFLY PT, R2, R4, 0x2, 0x1f ;  /* 0x0c401f0004027f89 */ /* 0x008e6800000e0000 */
[----:B--2---:R-:W2:Y:S04]  /*d470*/  SHFL.BFLY PT, R0, R8, 0x2, 0x1f ;  /* 0x0c401f0008007f89 */ /* 0x004ea800000e0000 */
[----:B----4-:R-:W3:Y:S01]  /*d480*/  SHFL.BFLY PT, R3, R6, 0x2, 0x1f ;  /* 0x0c401f0006037f89 */ /* 0x010ee200000e0000 */
[----:B------:R-:W-:Y:S01]  /*d490*/  MOV R141, R5 ;  /* 0x00000005008d7202 */ /* 0x000fe20000000f00 */
[----:B-1----:R-:W-:-:S02]  /*d4a0*/  FADD.FTZ R2, R2, R4 ;  /* 0x0000000402027221 */ /* 0x002fc40000010000 */
[----:B------:R-:W1:Y:S01]  /*d4b0*/  SHFL.BFLY PT, R4, R7, 0x2, 0x1f ;  /* 0x0c401f0007047f89 */ /* 0x000e6200000e0000 */
[----:B--2---:R-:W-:-:S03]  /*d4c0*/  FADD.FTZ R0, R0, R8 ;  /* 0x0000000800007221 */ /* 0x004fc60000010000 */
[----:B------:R-:W2:Y:S04]  /*d4d0*/  SHFL.BFLY PT, R132, R2, 0x1, 0x1f ;  /* 0x0c201f0002847f89 */ /* 0x000ea800000e0000 */
[----:B------:R-:W4:Y:S01]  /*d4e0*/  SHFL.BFLY PT, R137, R0, 0x1, 0x1f ;  /* 0x0c201f0000897f89 */ /* 0x000f2200000e0000 */
[----:B---3--:R-:W-:-:S05]  /*d4f0*/  FADD.FTZ R3, R3, R6 ;  /* 0x0000000603037221 */ /* 0x008fca0000010000 */
[----:B------:R-:W-:Y:S01]  /*d500*/  SHFL.BFLY PT, R139, R3, 0x1, 0x1f ;  /* 0x0c201f00038b7f89 */ /* 0x000fe200000e0000 */
[----:B-1----:R-:W-:Y:S01]  /*d510*/  FADD.FTZ R4, R4, R7 ;  /* 0x0000000704047221 */ /* 0x002fe20000010000 */
[----:B--2---:R-:W-:-:S04]  /*d520*/  FADD.FTZ R132, R2, R132 ;  /* 0x0000008402847221 */ /* 0x004fc80000010000 */
[----:B------:R-:W1:Y:S01]  /*d530*/  SHFL.BFLY PT, R138, R4, 0x1, 0x1f ;  /* 0x0c201f00048a7f89 */ /* 0x000e6200000e0000 */
[----:B------:R-:W2:Y:S01]  /*d540*/  MUFU.RCP R5, R132 ;  /* 0x0000008400057308 */ /* 0x000ea20000001000 */
[----:B----4-:R-:W-:Y:S01]  /*d550*/  FADD.FTZ R137, R0, R137 ;  /* 0x0000008900897221 */ /* 0x010fe20000010000 */
        /* <DEDUP_REMOVED lines=9> */
[----:B-1----:R-:W-:Y:S01]  /*d5f0*/  FADD.FTZ R138, R4, R138 ;  /* 0x0000008a048a7221 */ /* 0x002fe20000010000 */
[----:B------:R-:W-:Y:S01]  /*d600*/  FADD.FTZ R139, R3, R139 ;  /* 0x0000008b038b7221 */ /* 0x000fe20000010000 */
[----:B------:R-:W-:Y:S02]  /*d610*/  LOP3.LUT R5, R232, R2, RZ, 0xfc, !PT ;  /* 0x00000002e8057212 */ /* 0x000fe400078efcff */
[----:B---3--:R-:W-:Y:S01]  /*d620*/  FSEL R3, R6, 1, P3 ;  /* 0x3f80000006037808 */ /* 0x008fe20001800000 */
        /* <DEDUP_REMOVED lines=35> */
[----:B------:R-:W-:Y:S01]  /*d860*/  FSETP.NE.FTZ.AND P1, PT, R139, RZ, PT ;  /* 0x000000ff8b00720b */ /* 0x000fe20003f35000 */
[C---:B------:R-:W-:Y:S01]  /*d870*/  FMUL.FTZ R150, R3.reuse, R150 ;  /* 0x0000009603967220 */ /* 0x040fe20000410000 */
[C---:B------:R-:W-:Y:S01]  /*d880*/  FMUL.FTZ R151, R3.reuse, R151 ;  /* 0x0000009703977220 */ /* 0x040fe20000410000 */
[----:B-1----:R-:W-:Y:S01]  /*d890*/  FSEL R2, R2, 1, P2 ;  /* 0x3f80000002027808 */ /* 0x002fe20001000000 */
[C---:B------:R-:W-:Y:S01]  /*d8a0*/  FMUL.FTZ R158, R3.reuse, R158 ;  /* 0x0000009e039e7220 */ /* 0x040fe20000410000 */
[----:B------:R-:W-:Y:S01]  /*d8b0*/  FMUL.FTZ R159, R3, R159 ;  /* 0x0000009f039f7220 */ /* 0x000fe20000410000 */
[----:B------:R-:W-:Y:S02]  /*d8c0*/  LEA R5, R5, UR5, 0x1 ;  /* 0x0000000505057c11 */ /* 0x000fe4000f8e08ff */
[----:B--2---:R-:W-:Y:S01]  /*d8d0*/  FSEL R0, R0, 1, P1 ;  /* 0x3f80000000007808 */ /* 0x004fe20000800000 */
[C---:B------:R-:W-:Y:S01]  /*d8e0*/  FMUL.FTZ R144, R2.reuse, R144 ;  /* 0x0000009002907220 */ /* 0x040fe20000410000 */
[----:B------:R-:W-:Y:S01]  /*d8f0*/  FMUL.FTZ R63, R2, R145 ;  /* 0x00000091023f7220 */ /* 0x000fe20000410000 */
[----:B------:R-:W-:-:S02]  /*d900*/  FMUL.FTZ R162, R3, R162 ;  /* 0x000000a203a27220 */ /* 0x000fc40000410000 */
        /* <DEDUP_REMOVED lines=109> */
[----:B--2---:R-:W-:Y:S02]  /*dfe0*/  IADD3 R2, PT, PT, R5, R6, RZ ;  /* 0x0000000605027210 */ /* 0x004fe40007ffe0ff */
[----:B------:R-:W-:Y:S02]  /*dff0*/  F2FP.F16.F32.PACK_AB R15, R15, R160 ;  /* 0x000000a00f0f723e */ /* 0x000fe400000000ff */
[----:B------:R-:W-:Y:S02]  /*e000*/  F2FP.F16.F32.PACK_AB R14, R14, R162 ;  /* 0x000000a20e0e723e */ /* 0x000fe400000000ff */
[----:B---3--:R-:W-:-:S02]  /*e010*/  IADD3 R0, PT, PT, R5, 0x40, RZ ;  /* 0x0000004005007810 */ /* 0x008fc40007ffe0ff */
[----:B------:R-:W-:Y:S02]  /*e020*/  F2FP.F16.F32.PACK_AB R11, R11, R172 ;  /* 0x000000ac0b0b723e */ /* 0x000fe400000000ff */
[----:B------:R-:W-:Y:S01]  /*e030*/  F2FP.F16.F32.PACK_AB R10, R10, R174 ;  /* 0x000000ae0a0a723e */ /* 0x000fe200000000ff */
[----:B-1----:R-:W1:Y:S01]  /*e040*/  LDC.U8 R9, c[0x0][0x549] ;  /* 0x00015240ff097b82 */ /* 0x002e620000000000 */
[----:B------:R-:W-:Y:S02]  /*e050*/  IADD3 R3, PT, PT, R64, R2, RZ ;  /* 0x0000000240037210 */ /* 0x000fe40007ffe0ff */
        /* <DEDUP_REMOVED lines=53> */
[----:B-1----:R-:W-:-:S03]  /*e3b0*/  ISETP.NE.AND P5, PT, R9, RZ, PT ;  /* 0x000000ff0900720c */ /* 0x002fc60003fa5270 */
        /* <DEDUP_REMOVED lines=92> */
.L_x_306:
        /* <DEDUP_REMOVED lines=78> */
.L_x_308:
[----:B------:R-:W-:Y:S05]  /*ee60*/  BSYNC.RECONVERGENT B0 ;  /* 0x0000000000007941 */ /* 0x000fea0003800200 */
.L_x_307:
[----:B------:R2:W5:Y:S01]  /*ee70*/  LDL R23, [R1+0x2c] ;  /* 0x00002c0001177983 */ /* 0x0005620000100800 */
[C---:B-1----:R-:W-:Y:S01]  /*ee80*/  VIADD R2, R29.reuse, 0x10 ;  /* 0x000000101d027836 */ /* 0x042fe20000000000 */
[----:B------:R-:W1:Y:S01]  /*ee90*/  LDCU.64 UR4, c[0x0][0x410] ;  /* 0x00008200ff0477ac */ /* 0x000e620008000a00 */
[----:B------:R-:W-:Y:S01]  /*eea0*/  @P6 MOV R16, R24 ;  /* 0x0000001800106202 */ /* 0x000fe20000000f00 */
[----:B------:R2:W4:Y:S01]  /*eeb0*/  LDS.128 R12, [R19] ;  /* 0x00000000130c7984 */ /* 0x0005220000000c00 */
[C---:B------:R-:W-:Y:S01]  /*eec0*/  VIADD R0, R29.reuse, 0x20 ;  /* 0x000000201d007836 */ /* 0x040fe20000000000 */
[----:B-----5:R-:W-:Y:S01]  /*eed0*/  ISETP.GE.AND P0, PT, R2, R36, PT ;  /* 0x000000240200720c */ /* 0x020fe20003f06270 */
[C---:B------:R-:W-:Y:S01]  /*eee0*/  VIADD R5, R29.reuse, 0x30 ;  /* 0x000000301d057836 */ /* 0x040fe20000000000 */
[----:B------:R2:W2:Y:S01]  /*eef0*/  LDS.128 R8, [R19+0x4000] ;  /* 0x0040000013087984 */ /* 0x0004a20000000c00 */
        /* <DEDUP_REMOVED lines=10> */
[----:B-1----:R-:W-:Y:S01]  /*efa0*/  IMAD.WIDE.U32 R16, R30, UR4, R2 ;  /* 0x000000041e107c25 */ /* 0x002fe2000f8e0002 */
[----:B------:R-:W-:Y:S02]  /*efb0*/  ISETP.GE.AND P2, PT, R0, R36, PT ;  /* 0x000000240000720c */ /* 0x000fe40003f46270 */
[----:B------:R-:W-:Y:S01]  /*efc0*/  IADD3 R18, PT, PT, R29, 0x60, RZ ;  /* 0x000000601d127810 */ /* 0x000fe20007ffe0ff */
[----:B------:R-:W-:Y:S01]  /*efd0*/  IMAD R7, R30, UR5, R17 ;  /* 0x000000051e077c24 */ /* 0x000fe2000f8e0211 */
[----:B------:R-:W-:-:S05]  /*efe0*/  LOP3.LUT R22, R20, R29, RZ, 0xfc, !PT ;  /* 0x0000001d14167212 */ /* 0x000fca00078efcff */
[----:B------:R-:W-:Y:S05]  /*eff0*/  @P1 BRA `(.L_x_310) ;  /* 0x0000000000381947 */ /* 0x000fea0003800000 */
[----:B------:R-:W1:Y:S01]  /*f000*/  LDCU.64 UR6, c[0x0][0x408] ;  /* 0x00008100ff0677ac */ /* 0x000e620008000a00 */
[----:B------:R-:W-:Y:S01]  /*f010*/  IMAD.MOV.U32 R6, RZ, RZ, R16 ;  /* 0x000000ffff067224 */ /* 0x000fe200078e0010 */
[----:B------:R-:W5:Y:S01]  /*f020*/  LDCU.64 UR4, c[0x0][0x3f0] ;  /* 0x00007e00ff0477ac */ /* 0x000f620008000a00 */
[----:B------:R-:W3:Y:S01]  /*f030*/  LDCU UR8, c[0x0][0x440] ;  /* 0x00008800ff0877ac */ /* 0x000ee20008000800 */
[----:B-1----:R-:W-:Y:S02]  /*f040*/  IMAD R0, R21, UR6, RZ ;  /* 0x0000000615007c24 */ /* 0x002fe4000f8e02ff */
[----:B------:R-:W-:-:S04]  /*f050*/  IMAD.WIDE.U32 R4, R22, UR6, R6 ;  /* 0x0000000616047c25 */ /* 0x000fc8000f8e0006 */
[----:B------:R-:W-:Y:S01]  /*f060*/  IMAD R0, R22, UR7, R0 ;  /* 0x0000000716007c24 */ /* 0x000fe2000f8e0200 */
[----:B-----5:R-:W-:Y:S02]  /*f070*/  LEA R2, P1, R4, UR4, 0x1 ;  /* 0x0000000404027c11 */ /* 0x020fe4000f8208ff */
[----:B---3--:R-:W-:Y:S02]  /*f080*/  ISETP.GE.AND P6, PT, R230, UR8, PT ;  /* 0x00000008e6007c0c */ /* 0x008fe4000bfc6270 */
[----:B------:R-:W-:-:S04]  /*f090*/  IADD3 R0, PT, PT, R0, R5, RZ ;  /* 0x0000000500007210 */ /* 0x000fc80007ffe0ff */
[----:B------:R-:W-:Y:S02]  /*f0a0*/  LEA.HI.X R3, R4, UR5, R0, 0x1, P1 ;  /* 0x0000000504037c11 */ /* 0x000fe400088f0c00 */
[----:B------:R-:W-:-:S05]  /*f0b0*/  ISETP.GE.AND P1, PT, R23, UR8, PT ;  /* 0x0000000817007c0c */ /* 0x000fca000bf26270 */
[----:B----4-:R1:W-:Y:S08]  /*f0c0*/  @!P6 STG.E.128 desc[UR14][R2.64], R12 ;  /* 0x0000000c0200e986 */ /* 0x0103f0000c101d0e */
[----:B--2---:R1:W-:Y:S02]  /*f0d0*/  @!P1 STG.E.128 desc[UR14][R2.64+0x80], R8 ;  /* 0x0000800802009986 */ /* 0x0043e4000c101d0e */
.L_x_310:
[----:B------:R-:W-:Y:S05]  /*f0e0*/  BSYNC.RECONVERGENT B0 ;  /* 0x0000000000007941 */ /* 0x000fea0003800200 */
.L_x_309:
[----:B-1--4-:R1:W4:Y:S01]  /*f0f0*/  LDS.128 R12, [R19+0x800] ;  /* 0x00080000130c7984 */ /* 0x0123220000000c00 */
[----:B------:R-:W-:Y:S01]  /*f100*/  BSSY.RECONVERGENT B0, `(.L_x_311) ;  /* 0x0000016000007945 */ /* 0x000fe20003800200 */
[----:B------:R-:W-:Y:S02]  /*f110*/  ISETP.GE.AND P1, PT, R18, R36, PT ;  /* 0x000000241200720c */ /* 0x000fe40003f26270 */
[----:B--2---:R1:W2:Y:S01]  /*f120*/  LDS.128 R8, [R19+0x4800] ;  /* 0x0048000013087984 */ /* 0x0042a20000000c00 */
[----:B------:R-:W-:Y:S01]  /*f130*/  IADD3 R29, PT, PT, R29, 0x70, RZ ;  /* 0x000000701d1d7810 */ /* 0x000fe20007ffe0ff */
[----:B------:R-:W-:Y:S09]  /*f140*/  @P0 BRA `(.L_x_312) ;  /* 0x0000000000440947 */ /* 0x000ff20003800000 */
[----:B------:R-:W5:Y:S01]  /*f150*/  LDCU.64 UR6, c[0x0][0x408] ;  /* 0x00008100ff0677ac */ /* 0x000f620008000a00 */
[----:B------:R-:W-:Y:S02]  /*f160*/  IADD3 R0, P0, PT, R22, 0x10, RZ ;  /* 0x0000001016007810 */ /* 0x000fe40007f1e0ff */
[----:B------:R-:W-:Y:S01]  /*f170*/  MOV R3, R7 ;  /* 0x0000000700037202 */ /* 0x000fe20000000f00 */
[----:B------:R-:W3:Y:S02]  /*f180*/  LDCU.64 UR4, c[0x0][0x3f0] ;  /* 0x00007e00ff0477ac */ /* 0x000ee40008000a00 */
[----:B------:R-:W-:Y:S01]  /*f190*/  IMAD.X R2, RZ, RZ, R21, P0 ;  /* 0x000000ffff027224 */ /* 0x000fe200000e0615 */
[----:B------:R-:W1:Y:S03]  /*f1a0*/  LDCU UR8, c[0x0][0x440] ;  /* 0x00008800ff0877ac */ /* 0x000e660008000800 */
[----:B-----5:R-:W-:-:S02]  /*f1b0*/  IMAD R18, R2, UR6, RZ ;  /* 0x0000000602127c24 */ /* 0x020fc4000f8e02ff */
[----:B------:R-:W-:-:S04]  /*f1c0*/  IMAD.MOV.U32 R2, RZ, RZ, R16 ;  /* 0x000000ffff027224 */ /* 0x000fc800078e0010 */
[----:B------:R-:W-:Y:S01]  /*f1d0*/  IMAD.WIDE.U32 R4, R0, UR6, R2 ;  /* 0x0000000600047c25 */ /* 0x000fe2000f8e0002 */
[----:B-1----:R-:W-:-:S03]  /*f1e0*/  ISETP.GE.AND P6, PT, R230, UR8, PT ;  /* 0x00000008e6007c0c */ /* 0x002fc6000bfc6270 */
[----:B------:R-:W-:Y:S01]  /*f1f0*/  IMAD R0, R0, UR7, R18 ;  /* 0x0000000700007c24 */ /* 0x000fe2000f8e0212 */
[----:B---3--:R-:W-:-:S03]  /*f200*/  LEA R2, P0, R4, UR4, 0x1 ;  /* 0x0000000404027c11 */ /* 0x008fc6000f8008ff */
[----:B------:R-:W-:-:S05]  /*f210*/  IMAD.IADD R0, R0, 0x1, R5 ;  /* 0x0000000100007824 */ /* 0x000fca00078e0205 */
[----:B------:R-:W-:Y:S02]  /*f220*/  LEA.HI.X R3, R4, UR5, R0, 0x1, P0 ;  /* 0x0000000504037c11 */ /* 0x000fe400080f0c00 */
[----:B------:R-:W-:-:S03]  /*f230*/  ISETP.GE.AND P0, PT, R23, UR8, PT ;  /* 0x0000000817007c0c */ /* 0x000fc6000bf06270 */
[----:B----4-:R1:W-:Y:S10]  /*f240*/  @!P6 STG.E.128 desc[UR14][R2.64], R12 ;  /* 0x0000000c0200e986 */ /* 0x0103f4000c101d0e */
[----:B--2---:R1:W-:Y:S02]  /*f250*/  @!P0 STG.E.128 desc[UR14][R2.64+0x80], R8 ;  /* 0x0000800802008986 */ /* 0x0043e4000c101d0e */
.L_x_312:
[----:B------:R-:W-:Y:S05]  /*f260*/  BSYNC.RECONVERGENT B0 ;  /* 0x0000000000007941 */ /* 0x000fea0003800200 */
.L_x_311:
[----:B-1--4-:R1:W4:Y:S01]  /*f270*/  LDS.128 R12, [R19+0x1000] ;  /* 0x00100000130c7984 */ /* 0x0123220000000c00 */
[----:B------:R-:W-:Y:S01]  /*f280*/  BSSY.RECONVERGENT B0, `(.L_x_313) ;  /* 0x0000015000007945 */ /* 0x000fe20003800200 */
[----:B------:R-:W-:Y:S02]  /*f290*/  ISETP.GE.AND P0, PT, R29, R36, PT ;  /* 0x000000241d00720c */ /* 0x000fe40003f06270 */
[----:B--2---:R1:W2:Y:S01]  /*f2a0*/  LDS.128 R8, [R19+0x5000] ;  /* 0x0050000013087984 */ /* 0x0042a20000000c00 */
[----:B------:R-:W-:Y:S05]  /*f2b0*/  @P5 BRA `(.L_x_314) ;  /* 0x0000000000445947 */ /* 0x000fea0003800000 */
        /* <DEDUP_REMOVED lines=17> */
.L_x_314:
[----:B------:R-:W-:Y:S05]  /*f3d0*/  BSYNC.RECONVERGENT B0 ;  /* 0x0000000000007941 */ /* 0x000fea0003800200 */
.L_x_313:
[----:B-1--4-:R1:W4:Y:S01]  /*f3e0*/  LDS.128 R12, [R19+0x1800] ;  /* 0x00180000130c7984 */ /* 0x0123220000000c00 */
[----:B------:R-:W-:Y:S03]  /*f3f0*/  BSSY.RECONVERGENT B0, `(.L_x_315) ;  /* 0x0000014000007945 */ /* 0x000fe60003800200 */
[----:B--2---:R1:W2:Y:S01]  /*f400*/  LDS.128 R8, [R19+0x5800] ;  /* 0x0058000013087984 */ /* 0x0042a20000000c00 */
[----:B------:R-:W-:Y:S05]  /*f410*/  @P4 BRA `(.L_x_316) ;  /* 0x0000000000444947 */ /* 0x000fea0003800000 */
[----:B------:R-:W5:Y:S01]  /*f420*/  LDCU.64 UR6, c[0x0][0x408] ;  /* 0x00008100ff0677ac */ /* 0x000f620008000a00 */
[----:B------:R-:W-:Y:S02]  /*f430*/  IADD3 R0, P4, PT, R22, 0x30, RZ ;  /* 0x0000003016007810 */ /* 0x000fe40007f9e0ff */
[----:B------:R-:W-:Y:S01]  /*f440*/  MOV R3, R7 ;  /* 0x0000000700037202 */ /* 0x000fe20000000f00 */
[----:B------:R-:W3:Y:S02]  /*f450*/  LDCU UR8, c[0x0][0x440] ;  /* 0x00008800ff0877ac */ /* 0x000ee40008000800 */
[----:B------:R-:W-:Y:S01]  /*f460*/  IMAD.X R2, RZ, RZ, R21, P4 ;  /* 0x000000ffff027224 */ /* 0x000fe200020e0615 */
[----:B------:R-:W1:Y:S03]  /*f470*/  LDCU.64 UR4, c[0x0][0x3f0] ;  /* 0x00007e00ff0477ac */ /* 0x000e660008000a00 */
[----:B-----5:R-:W-:-:S02]  /*f480*/  IMAD R18, R2, UR6, RZ ;  /* 0x0000000602127c24 */ /* 0x020fc4000f8e02ff */
[----:B------:R-:W-:Y:S01]  /*f490*/  IMAD.MOV.U32 R2, RZ, RZ, R16 ;  /* 0x000000ffff027224 */ /* 0x000fe200078e0010 */
[----:B---3--:R-:W-:-:S03]  /*f4a0*/  ISETP.GE.AND P5, PT, R230, UR8, PT ;  /* 0x00000008e6007c0c */ /* 0x008fc6000bfa6270 */
[----:B------:R-:W-:Y:S01]  /*f4b0*/  IMAD.WIDE.U32 R4, R0, UR6, R2 ;  /* 0x0000000600047c25 */ /* 0x000fe2000f8e0002 */
[----:B------:R-:W-:-:S03]  /*f4c0*/  ISETP.GE.AND P4, PT, R23, UR8, PT ;  /* 0x0000000817007c0c */ /* 0x000fc6000bf86270 */
[----:B------:R-:W-:Y:S01]  /*f4d0*/  IMAD R0, R0, UR7, R18 ;  /* 0x0000000700007c24 */ /* 0x000fe2000f8e0212 */
[----:B-1----:R-:W-:-:S03]  /*f4e0*/  LEA R2, P6, R4, UR4, 0x1 ;  /* 0x0000000404027c11 */ /* 0x002fc6000f8c08ff */
[----:B------:R-:W-:-:S05]  /*f4f0*/  IMAD.IADD R0, R0, 0x1, R5 ;  /* 0x0000000100007824 */ /* 0x000fca00078e0205 */
[----:B------:R-:W-:-:S05]  /*f500*/  LEA.HI.X R3, R4, UR5, R0, 0x1, P6 ;  /* 0x0000000504037c11 */ /* 0x000fca000b0f0c00 */
[----:B----4-:R1:W-:Y:S04]  /*f510*/  @!P5 STG.E.128 desc[UR14][R2.64], R12 ;  /* 0x0000000c0200d986 */ /* 0x0103e8000c101d0e */
[----:B--2---:R1:W-:Y:S02]  /*f520*/  @!P4 STG.E.128 desc[UR14][R2.64+0x80], R8 ;  /* 0x000080080200c986 */ /* 0x0043e4000c101d0e */
.L_x_316:
[----:B------:R-:W-:Y:S05]  /*f530*/  BSYNC.RECONVERGENT B0 ;  /* 0x0000000000007941 */ /* 0x000fea0003800200 */
.L_x_315:
        /* <DEDUP_REMOVED lines=21> */
.L_x_318:
[----:B------:R-:W-:Y:S05]  /*f690*/  BSYNC.RECONVERGENT B0 ;  /* 0x0000000000007941 */ /* 0x000fea0003800200 */
.L_x_317:
        /* <DEDUP_REMOVED lines=21> */
.L_x_320:
[----:B------:R-:W-:Y:S05]  /*f7f0*/  BSYNC.RECONVERGENT B0 ;  /* 0x0000000000007941 */ /* 0x000fea0003800200 */
.L_x_319:
        /* <DEDUP_REMOVED lines=21> */
.L_x_322:
[----:B------:R-:W-:Y:S05]  /*f950*/  BSYNC.RECONVERGENT B0 ;  /* 0x0000000000007941 */ /* 0x000fea0003800200 */
.L_x_321:
        /* <DEDUP_REMOVED lines=21> */
.L_x_323:
        /* <DEDUP_REMOVED lines=13> */
.L_x_2844:


//--------------------- .text._ZN5flash16flash_fwd_kernelI23Flash_fwd_kernel_traitsILi128ELi128ELi64ELi4ELb0ELb0EN7cutlass6half_tE19Flash_kernel_traitsILi128ELi128ELi64ELi4ES3_EELb0ELb0ELb0ELb1ELb0ELb0ELb0ELb0EEEvNS_16Flash_fwd_paramsE --------------------------
	.section	.text._ZN5flash16flash_fwd_kernelI23Flash_fwd_kernel_traitsILi128ELi128ELi64ELi4ELb0ELb0EN7cutlass6half_tE19Flash_kernel_traitsILi128ELi128ELi64ELi4ES3_EELb0ELb0ELb0ELb1ELb0ELb0ELb0ELb0EEEvNS_16Flash_fwd_paramsE,"ax",@progbits
	.align	128
        .global         _ZN5flash16flash_fwd_kernelI23Flash_fwd_kernel_traitsILi128ELi128ELi64ELi4ELb0ELb0EN7cutlass6half_tE19Flash_kernel_traitsILi128ELi128ELi64ELi4ES3_EELb0ELb0ELb0ELb1ELb0ELb0ELb0ELb0EEEvNS_16Flash_fwd_paramsE
        .type           _ZN5flash16flash_fwd_kernelI23Flash_fwd_kernel_traitsILi128ELi128ELi64ELi4ELb0ELb0EN7cutlass6half_tE19Flash_kernel_traitsILi128ELi128ELi64ELi4ES3_EELb0ELb0ELb0ELb1ELb0ELb0ELb0ELb0EEEvNS_16Flash_fwd_paramsE,@function
        .size           _ZN5flash16flash_fwd_kernelI23Flash_fwd_kernel_traitsILi128ELi128ELi64ELi4ELb0ELb0EN7cutlass6half_tE19Flash_kernel_traitsILi128ELi128ELi64ELi4ES3_EELb0ELb0ELb0ELb1ELb0ELb0ELb0ELb0EEEvNS_16Flash_fwd_paramsE,(.L_x_2845 - _ZN5flash16flash_fwd_kernelI23Flash_fwd_kernel_traitsILi128ELi128ELi64ELi4ELb0ELb0EN7cutlass6half_tE19Flash_kernel_traitsILi128ELi128ELi64ELi4ES3_EELb0ELb0ELb0ELb1ELb0ELb0ELb0ELb0EEEvNS_16Flash_fwd_paramsE)
        .other          _ZN5flash16flash_fwd_kernelI23Flash_fwd_kernel_traitsILi128ELi128ELi64ELi4ELb0ELb0EN7cutlass6half_tE19Flash_kernel_traitsILi128ELi128ELi64ELi4ES3_EELb0ELb0ELb0ELb1ELb0ELb0ELb0ELb0EEEvNS_16Flash_fwd_paramsE,@"STO_CUDA_ENTRY STV_DEFAULT"
_ZN5flash16flash_fwd_kernelI23Flash_fwd_kernel_traitsILi128ELi128ELi64ELi4ELb0ELb0EN7cutlass6half_tE19Flash_kernel_traitsILi128ELi128ELi64ELi4ES3_EELb0ELb0ELb0ELb1ELb0ELb0ELb0ELb0EEEvNS_16Flash_fwd_paramsE:
.text._ZN5flash16flash_fwd_kernelI23Flash_fwd_kernel_traitsILi128ELi128ELi64ELi4ELb0ELb0EN7cutlass6half_tE19Flash_kernel_traitsILi128ELi128ELi64ELi4ES3_EELb0ELb0ELb0ELb1ELb0ELb0ELb0ELb0EEEvNS_16Flash_fwd_paramsE:
[----:B------:R-:W1:Y:S01]  /*0000*/  LDC R1, c[0x0][0x37c] ;  /* 0x0000df00ff017b82 */ /* 0x000e620000000800 */
[----:B------:R-:W2:Y:S01]  /*0010*/  S2R R31, SR_CTAID.Y ;  /* 0x00000000001f7919 */ /* 0x000ea20000002600 */
[----:B------:R-:W3:Y:S06]  /*0020*/  LDCU.64 UR8, c[0x0][0x460] ;  /* 0x00008c00ff0877ac */ /* 0x000eec0008000a00 */
[----:B------:R-:W2:Y:S01]  /*0030*/  LDC.64 R2, c[0x0][0x460] ;  /* 0x00011800ff027b82 */ /* 0x000ea20000000a00 */
[----:B------:R-:W-:Y:S01]  /*0040*/  IMAD.MOV.U32 R33, RZ, RZ, -0x1 ;  /* 0xffffffffff217424 */ /* 0x000fe200078e00ff */
[----:B------:R-:W4:Y:S01]  /*0050*/  LDCU.64 UR6, c[0x0][0x470] ;  /* 0x00008e00ff0677ac */ /* 0x000f220008000a00 */
[----:B-1----:R-:W-:Y:S01]  /*0060*/  VIADD R1, R1, 0xffffff90 ;  /* 0xffffff9001017836 */ /* 0x002fe20000000000 */
[----:B------:R-:W1:Y:S04]  /*0070*/  LDCU.64 UR4, c[0x0][0x478] ;  /* 0x00008f00ff0477ac */ /* 0x000e680008000a00 */
[----:B------:R-:W2:Y:S01]  /*0080*/  LDC.64 R6, c[0x0][0x468] ;  /* 0x00011a00ff067b82 */ /* 0x000ea20000000a00 */
[----:B------:R-:W2:Y:S01]  /*0090*/  LDCU.64 UR16, c[0x0][0x358] ;  /* 0x00006b00ff1077ac */ /* 0x000ea20008000a00 */
[----:B---3--:R-:W-:-:S02]  /*00a0*/  ISETP.NE.U32.AND P1, PT, RZ, UR8, PT ;  /* 0x00000008ff007c0c */ /* 0x008fc4000bf25070 */
[----:B------:R-:W-:Y:S02]  /*00b0*/  ISETP.NE.U32.AND P0, PT, RZ, UR8, PT ;  /* 0x00000008ff007c0c */ /* 0x000fe4000bf05070 */
[----:B----4-:R-:W-:Y:S02]  /*00c0*/  ISETP.NE.U32.AND P4, PT, RZ, UR6, PT ;  /* 0x00000006ff007c0c */ /* 0x010fe4000bf85070 */
[----:B------:R-:W-:Y:S02]  /*00d0*/  ISETP.NE.AND.EX P1, PT, RZ, UR9, PT, P1 ;  /* 0x00000009ff007c0c */ /* 0x000fe4000bf25310 */
[----:B-1----:R-:W-:Y:S02]  /*00e0*/  ISETP.NE.U32.AND P2, PT, RZ, UR4, PT ;  /* 0x00000004ff007c0c */ /* 0x002fe4000bf45070 */
[----:B------:R-:W-:Y:S02]  /*00f0*/  ISETP.NE.AND.EX P0, PT, RZ, UR9, PT, P0 ;  /* 0x00000009ff007c0c */ /* 0x000fe4000bf05300 */
[----:B------:R-:W-:Y:S01]  /*0100*/  ISETP.NE.AND.EX P4, PT, RZ, UR7, PT, P4 ;  /* 0x00000007ff007c0c */ /* 0x000fe2000bf85340 */
[----:B--2---:R-:W-:Y:S01]  /*0110*/  IMAD.WIDE.U32 R2, R31, 0x4, R2 ;  /* 0x000000041f027825 */ /* 0x004fe200078e0002 */
[----:B------:R-:W-:-:S02]  /*0120*/  ISETP.NE.AND.EX P2, PT, RZ, UR5, PT, P2 ;  /* 0x00000005ff007c0c */ /* 0x000fc4000bf45320 */
[----:B------:R-:W-:Y:S01]  /*0130*/  SHF.R.U32.HI R9, RZ, 0x1e, R31 ;  /* 0x0000001eff097819 */ /* 0x000fe2000001161f */
[----:B------:R-:W-:Y:S02]  /*0140*/  IMAD.SHL.U32 R11, R31, 0x4, RZ ;  /* 0x000000041f0b7824 */ /* 0x000fe400078e00ff */
[----:B------:R-:W2:Y:S04]  /*0150*/  @P1 LDG.E R33, desc[UR16][R2.64] ;  /* 0x0000001002211981 */ /* 0x000ea8000c1e1900 */
[----:B------:R1:W3:Y:S02]  /*0160*/  @P0 LDG.E R8, desc[UR16][R2.64+0x4] ;  /* 0x0000041002080981 */ /* 0x0002e4000c1e1900 */
[----:B------:R-:W-:Y:S01]  /*0170*/  @P4 IADD3 R4, P3, PT, R11, UR6, RZ ;  /* 0x000000060b044c10 */ /* 0x000fe2000ff7e0ff */
[----:B------:R-:W-:-:S03]  /*0180*/  IMAD.MOV.U32 R10, RZ, RZ, RZ ;  /* 0x000000ffff0a7224 */ /* 0x000fc600078e00ff */
[----:B------:R-:W-:-:S05]  /*0190*/  @P4 IADD3.X R5, PT, PT, R9, UR7, RZ, P3, !PT ;  /* 0x0000000709054c10 */ /* 0x000fca0009ffe4ff */
[----:B------:R4:W3:Y:S01]  /*01a0*/  @P4 LDG.E R10, desc[UR16][R4.64] ;  /* 0x00000010040a4981 */ /* 0x0008e2000c1e1900 */
[----:B-1----:R-:W-:-:S04]  /*01b0*/  @P2 IADD3 R2, P1, PT, R11, UR4, RZ ;  /* 0x000000040b022c10 */ /* 0x002fc8000ff3e0ff */
[----:B------:R-:W-:-:S05]  /*01c0*/  @P2 IADD3.X R3, PT, PT, R9, UR5, RZ, P1, !PT ;  /* 0x0000000509032c10 */ /* 0x000fca0008ffe4ff */
[----:B------:R1:W3:Y:S01]  /*01d0*/  @P2 LDG.E R0, desc[UR16][R2.64] ;  /* 0x0000001002002981 */ /* 0x0002e2000c1e1900 */
[----:B------:R-:W1:Y:S01]  /*01e0*/  LDCU.U8 UR4, c[0x0][0x532] ;  /* 0x0000a640ff0477ac */ /* 0x000e620008000000 */
[----:B------:R-:W-:Y:S01]  /*01f0*/  ISETP.EQ.U32.AND P3, PT, R6, RZ, PT ;  /* 0x000000ff0600720c */ /* 0x000fe20003f62070 */
[----:B------:R-:W3:Y:S01]  /*0200*/  @!P0 LDC R164, c[0x0][0x434] ;  /* 0x00010d00ffa48b82 */ /* 0x000ee20000000800 */
[----:B------:R-:W1:Y:S07]  /*0210*/  S2R R32, SR_CTAID.X ;  /* 0x0000000000207919 */ /* 0x000e6e0000002500 */
[----:B----4-:R-:W4:Y:S01]  /*0220*/  @!P2 LDC.64 R4, c[0x0][0x488] ;  /* 0x00012200ff04ab82 */ /* 0x010f220000000a00 */
[----:B-1----:R-:W-:-:S04]  /*0230*/  ISETP.NE.AND P4, PT, RZ, UR4, PT ;  /* 0x00000004ff007c0c */ /* 0x002fc8000bf85270 */
[----:B------:R-:W-:Y:S02]  /*0240*/  ISETP.EQ.OR.EX P3, PT, R7, RZ, !P4, P3 ;  /* 0x000000ff0700720c */ /* 0x000fe40006762730 */
[----:B------:R-:W-:Y:S01]  /*0250*/  IADD3 R2, P1, PT, R11, R6, RZ ;  /* 0x000000060b027210 */ /* 0x000fe20007f3e0ff */
[----:B------:R-:W-:-:S04]  /*0260*/  IMAD.MOV.U32 R11, RZ, RZ, -0x1 ;  /* 0xffffffffff0b7424 */ /* 0x000fc800078e00ff */
[----:B------:R-:W-:Y:S02]  /*0270*/  IMAD.X R3, R9, 0x1, R7, P1 ;  /* 0x0000000109037824 */ /* 0x000fe400008e0607 */
[----:B------:R-:W1:Y:S04]  /*0280*/  @!P2 LDC R9, c[0x0][0x43c] ;  /* 0x00010f00ff09ab82 */ /* 0x000e680000000800 */
[----:B------:R1:W5:Y:S01]  /*0290*/  @!P3 LDG.E R11, desc[UR16][R2.64] ;  /* 0x00000010020bb981 */ /* 0x000362000c1e1900 */
[----:B------:R-:W-:-:S04]  /*02a0*/  ISETP.NE.U32.AND P3, PT, R6, RZ, PT ;  /* 0x000000ff0600720c */ /* 0x000fc80003f65070 */
[----:B------:R-:W-:Y:S01]  /*02b0*/  ISETP.NE.AND.EX P3, PT, R7, RZ, PT, P3 ;  /* 0x000000ff0700720c */ /* 0x000fe20003f65330 */
[----:B------:R-:W1:Y:S01]  /*02c0*/  S2R R16, SR_CTAID.Z ;  /* 0x0000000000107919 */ /* 0x000e620000002700 */
[----:B------:R-:W1:Y:S01]  /*02d0*/  S2R R169, SR_TID.X ;  /* 0x0000000000a97919 */ /* 0x000e620000002100 */
[----:B------:R-:W-:Y:S01]  /*02e0*/  IMAD.SHL.U32 R162, R32, 0x80, RZ ;  /* 0x0000008020a27824 */ /* 0x000fe200078e00ff */
[----:B--2---:R2:W-:Y:S01]  /*02f0*/  STL [R1+0x2c], R33 ;  /* 0x00002c2101007387 */ /* 0x0045e20000100800 */
[----:B---3--:R-:W-:-:S05]  /*0300*/  @P0 IMAD.IADD R164, R8, 0x1, -R33 ;  /* 0x0000000108a40824 */ /* 0x008fca00078e0a21 */
[----:B------:R2:W-:Y:S01]  /*0310*/  STL [R1+0x38], R164 ;  /* 0x000038a401007387 */ /* 0x0005e20000100800 */
[----:B----4-:R-:W-:-:S04]  /*0320*/  @!P2 ISETP.NE.U32.AND P0, PT, R4, RZ, PT ;  /* 0x000000ff0400a20c */ /* 0x010fc80003f05070 */
[----:B------:R-:W-:Y:S02]  /*0330*/  @!P2 ISETP.NE.AND.EX P0, PT, R5, RZ, PT, P0 ;  /* 0x000000ff0500a20c */ /* 0x000fe40003f05300 */
[----:B------:R-:W-:Y:S01]  /*0340*/  ISETP.GT.AND P1, PT, R164, R162, PT ;  /* 0x000000a2a400720c */ /* 0x000fe20003f24270 */
[----:B------:R-:W-:Y:S02]  /*0350*/  @P2 IMAD.IADD R62, R0, 0x1, -R10 ;  /* 0x00000001003e2824 */ /* 0x000fe400078e0a0a */
[----:B------:R-:W3:Y:S01]  /*0360*/  @!P3 LDC R0, c[0x0][0x438] ;  /* 0x00010e00ff00bb82 */ /* 0x000ee20000000800 */
[----:B-1----:R-:W-:Y:S01]  /*0370*/  @!P2 SEL R4, R9, RZ, P0 ;  /* 0x000000ff0904a207 */ /* 0x002fe20000000000 */
[----:B--2---:R-:W-:Y:S08]  /*0380*/  @!P3 BRA `(.L_x_324) ;  /* 0x00000000000cb947 */ /* 0x004ff00003800000 */
[----:B---3--:R-:W2:Y:S02]  /*0390*/  @P4 LDG.E R0, desc[UR16][R2.64+0x4] ;  /* 0x0000041002004981 */ /* 0x008ea4000c1e1900 */
[----:B--2--5:R-:W-:-:S06]  /*03a0*/  @P4 IADD3 R0, PT, PT, R0, -R11, RZ ;  /* 0x8000000b00004210 */ /* 0x024fcc0007ffe0ff */
[----:B------:R1:W5:Y:S02]  /*03b0*/  @!P4 LDG.E R0, desc[UR16][R2.64] ;  /* 0x000000100200c981 */ /* 0x000364000c1e1900 */
.L_x_324:
[----:B---3-5:R-:W-:Y:S01]  /*03c0*/  @!P2 IADD3 R62, PT, PT, R4, R0, -R10 ;  /* 0x00000000043ea210 */ /* 0x028fe20007ffe80a */
[----:B------:R-:W-:Y:S06]  /*03d0*/  @!P1 EXIT ;  /* 0x000000000000994d */ /* 0x000fec0003800000 */
[----:B------:R-:W-:-:S13]  /*03e0*/  ISETP.GT.AND P0, PT, R62, RZ, PT ;  /* 0x000000ff3e00720c */ /* 0x000fda0003f04270 */
[----:B------:R-:W-:Y:S05]  /*03f0*/  @P0 BRA `(.L_x_325) ;  /* 0x0000001400040947 */ /* 0x000fea0003800000 */
[----:B------:R-:W2:Y:S01]  /*0400*/  LDC.U8 R0, c[0x0][0x549] ;  /* 0x00015240ff007b82 */ /* 0x000ea20000000000 */
[----:B------:R-:W-:Y:S02]  /*0410*/  ISETP.NE.AND P1, PT, R33, -0x1, PT ;  /* 0xffffffff2100780c */ /* 0x000fe40003f25270 */
[----:B------:R-:W-:-:S05]  /*0420*/  SHF.L.U32 R18, R169, 0x3, RZ ;  /* 0x00000003a9127819 */ /* 0x000fca00000006ff */
[----:B------:R-:W3:Y:S08]  /*0430*/  LDC.U8 R10, c[0x0][0x548] ;  /* 0x00015200ff0a7b82 */ /* 0x000ef00000000000 */
[----:B-1----:R-:W1:Y:S01]  /*0440*/  @!P1 LDC.64 R2, c[0x0][0x400] ;  /* 0x00010000ff029b82 */ /* 0x002e620000000a00 */
[----:B--2---:R-:W-:-:S07]  /*0450*/  ISETP.NE.AND P2, PT, R0, RZ, PT ;  /* 0x000000ff0000720c */ /* 0x004fce0003f45270 */
[----:B------:R-:W2:Y:S08]  /*0460*/  @P1 LDC.64 R6, c[0x0][0x408] ;  /* 0x00010200ff061b82 */ /* 0x000eb00000000a00 */
[----:B------:R-:W4:Y:S01]  /*0470*/  @P2 LDC.64 R8, c[0x0][0x430] ;  /* 0x00010c00ff082b82 */ /* 0x000f220000000a00 */
[----:B-1----:R-:W-:-:S04]  /*0480*/  @!P1 IMAD.WIDE.U32 R4, R31, R2, RZ ;  /* 0x000000021f049225 */ /* 0x002fc800078e00ff */
[----:B------:R-:W-:-:S03]  /*0490*/  @!P1 IMAD R0, R31, R3, R5 ;  /* 0x000000031f009224 */ /* 0x000fc600078e0205 */
[----:B------:R-:W1:Y:S01]  /*04a0*/  @P2 LDC R14, c[0x0][0x430] ;  /* 0x00010c00ff0e2b82 */ /* 0x000e620000000800 */
[----:B--2---:R-:W-:-:S04]  /*04b0*/  @P1 IMAD.WIDE.U32 R2, R33, R6, RZ ;  /* 0x0000000621021225 */ /* 0x004fc800078e00ff */
[----:B------:R-:W-:Y:S01]  /*04c0*/  @P1 IMAD R0, R33, R7, R3 ;  /* 0x0000000721001224 */ /* 0x000fe200078e0203 */
[----:B------:R-:W-:Y:S01]  /*04d0*/  @P2 MOV R7, 0x1 ;  /* 0x0000000100072802 */ /* 0x000fe20000000f00 */
[----:B----4-:R-:W-:Y:S01]  /*04e0*/  @P2 IMAD R13, R8, R9, RZ ;  /* 0x00000009080d2224 */ /* 0x010fe200078e02ff */
[----:B---3--:R-:W-:Y:S06]  /*04f0*/  @P2 BRA `(.L_x_326) ;  /* 0x0000000000282947 */ /* 0x008fec0003800000 */
[----:B------:R-:W-:Y:S01]  /*0500*/  ISETP.NE.AND P0, PT, R10, RZ, PT ;  /* 0x000000ff0a00720c */ /* 0x000fe20003f05270 */
[----:B------:R-:W2:-:S12]  /*0510*/  LDC R8, c[0x0][0x3e0] ;  /* 0x0000f800ff087b82 */ /* 0x000e980000000800 */
[----:B------:R-:W3:Y:S01]  /*0520*/  @P0 LDC R13, c[0x0][0x454] ;  /* 0x00011500ff0d0b82 */ /* 0x000ee20000000800 */
[----:B-1----:R-:W-:Y:S02]  /*0530*/  @P0 MOV R14, 0x1 ;  /* 0x00000001000e0802 */ /* 0x002fe40000000f00 */
[----:B------:R-:W-:-:S05]  /*0540*/  @!P0 MOV R14, 0x1 ;  /* 0x00000001000e8802 */ /* 0x000fca0000000f00 */
[----:B------:R-:W2:Y:S08]  /*0550*/  @P0 LDC R6, c[0x0][0x454] ;  /* 0x00011500ff060b82 */ /* 0x000eb00000000800 */
[----:B------:R-:W1:Y:S08]  /*0560*/  @!P0 LDC R5, c[0x0][0x434] ;  /* 0x00010d00ff058b82 */ /* 0x000e700000000800 */
[----:B------:R-:W4:Y:S01]  /*0570*/  @!P0 LDC R13, c[0x0][0x434] ;  /* 0x00010d00ff0d8b82 */ /* 0x000f220000000800 */
[----:B--2---:R-:W-:-:S02]  /*0580*/  @P0 IMAD R7, R6, R8, RZ ;  /* 0x0000000806070224 */ /* 0x004fc400078e02ff */
[----:B-1-3--:R-:W-:-:S07]  /*0590*/  @!P0 IMAD R7, R5, R8, RZ ;  /* 0x0000000805078224 */ /* 0x00afce00078e02ff */
.L_x_326:
[----:B------:R-:W2:Y:S01]  /*05a0*/  LDCU.64 UR4, c[0x0][0x410] ;  /* 0x00008200ff0477ac */ /* 0x000ea20008000a00 */
[----:B------:R-:W-:Y:S01]  /*05b0*/  @P1 IMAD.MOV.U32 R4, RZ, RZ, R2 ;  /* 0x000000ffff041224 */ /* 0x000fe200078e0002 */
[----:B------:R-:W-:Y:S01]  /*05c0*/  LOP3.LUT R18, R18, 0x38, RZ, 0xc0, !PT ;  /* 0x0000003812127812 */ /* 0x000fe200078ec0ff */
[----:B------:R-:W-:Y:S01]  /*05d0*/  IMAD.IADD R12, R164, 0x1, -R162 ;  /* 0x00000001a40c7824 */ /* 0x000fe200078e0aa2 */
[----:B------:R-:W3:Y:S01]  /*05e0*/  LDC R15, c[0x0][0x434] ;  /* 0x00010d00ff0f7b82 */ /* 0x000ee20000000800 */
[----:B------:R-:W-:Y:S01]  /*05f0*/  SHF.R.U32.HI R22, RZ, 0x3, R169 ;  /* 0x00000003ff167819 */ /* 0x000fe200000116a9 */
[----:B------:R-:W-:Y:S01]  /*0600*/  IMAD.WIDE.U32 R20, R32, 0x80, RZ ;  /* 0x0000008020147825 */ /* 0x000fe200078e00ff */
[----:B------:R-:W-:Y:S01]  /*0610*/  IADD3 R2, P0, PT, R18, R4, RZ ;  /* 0x0000000412027210 */ /* 0x000fe20007f1e0ff */
[----:B------:R-:W-:Y:S01]  /*0620*/  BSSY.RECONVERGENT B0, `(.L_x_327) ;  /* 0x000001e000007945 */ /* 0x000fe20003800200 */
[C---:B------:R-:W-:Y:S01]  /*0630*/  ISETP.GE.AND P1, PT, R22.reuse, R12, PT ;  /* 0x0000000c1600720c */ /* 0x040fe20003f26270 */
[----:B------:R-:W-:Y:S01]  /*0640*/  VIADD R24, R22, 0x10 ;  /* 0x0000001016187836 */ /* 0x000fe20000000000 */
[----:B------:R-:W-:Y:S01]  /*0650*/  ISETP.NE.AND P2, PT, R10, RZ, !P2 ;  /* 0x000000ff0a00720c */ /* 0x000fe20005745270 */
[----:B------:R-:W-:Y:S01]  /*0660*/  IMAD.X R3, RZ, RZ, R0, P0 ;  /* 0x000000ffff037224 */ /* 0x000fe200000e0600 */
[----:B------:R-:W-:Y:S01]  /*0670*/  LOP3.LUT R23, R20, R22, RZ, 0xfc, !PT ;  /* 0x0000001614177212 */ /* 0x000fe200078efcff */
[----:B------:R-:W-:Y:S01]  /*0680*/  VIADD R26, R22, 0x20 ;  /* 0x00000020161a7836 */ /* 0x000fe20000000000 */
[-C--:B------:R-:W-:Y:S01]  /*0690*/  ISETP.GE.AND P0, PT, R24, R12.reuse, PT ;  /* 0x0000000c1800720c */ /* 0x080fe20003f06270 */
[----:B------:R-:W-:Y:S01]  /*06a0*/  VIADD R28, R22, 0x30 ;  /* 0x00000030161c7836 */ /* 0x000fe20000000000 */
[----:B------:R-:W-:Y:S01]  /*06b0*/  LOP3.LUT R19, R18, 0x40, RZ, 0xfc, !PT ;  /* 0x0000004012137812 */ /* 0x000fe200078efcff */
[----:B--2---:R-:W-:Y:S01]  /*06c0*/  IMAD.WIDE.U32 R10, R16, UR4, R2 ;  /* 0x00000004100a7c25 */ /* 0x004fe2000f8e0002 */
[----:B------:R-:W-:-:S02]  /*06d0*/  ISETP.GE.AND P4, PT, R26, R12, PT ;  /* 0x0000000c1a00720c */ /* 0x000fc40003f86270 */
[----:B------:R-:W-:Y:S01]  /*06e0*/  ISETP.GE.AND P3, PT, R28, R12, PT ;  /* 0x0000000c1c00720c */ /* 0x000fe20003f66270 */
[----:B------:R-:W-:Y:S02]  /*06f0*/  IMAD R9, R16, UR5, R11 ;  /* 0x0000000510097c24 */ /* 0x000fe4000f8e020b */
[----:B------:R-:W-:Y:S01]  /*0700*/  VIADD R30, R22, 0x40 ;  /* 0x00000040161e7836 */ /* 0x000fe20000000000 */
[----:B------:R-:W-:Y:S09]  /*0710*/  @P1 BRA `(.L_x_328) ;  /* 0x0000000000381947 */ /* 0x000ff20003800000 */
[----:B------:R-:W2:Y:S01]  /*0720*/  LDCU.64 UR4, c[0x0][0x408] ;  /* 0x00008100ff0477ac */ /* 0x000ea20008000a00 */
[----:B------:R-:W-:Y:S01]  /*0730*/  IMAD.MOV.U32 R8, RZ, RZ, R10 ;  /* 0x000000ffff087224 */ /* 0x000fe200078e000a */
[----:B------:R-:W5:Y:S01]  /*0740*/  LDCU UR8, c[0x0][0x440] ;  /* 0x00008800ff0877ac */ /* 0x000f620008000800 */
[----:B------:R-:W1:Y:S01]  /*0750*/  LDCU.64 UR6, c[0x0][0x3f0] ;  /* 0x00007e00ff0677ac */ /* 0x000e620008000a00 */
[----:B--2---:R-:W-:Y:S02]  /*0760*/  IMAD R0, R21, UR4, RZ ;  /* 0x0000000415007c24 */ /* 0x004fe4000f8e02ff */
[----:B------:R-:W-:Y:S01]  /*0770*/  IMAD.WIDE.U32 R4, R23, UR4, R8 ;  /* 0x0000000417047c25 */ /* 0x000fe2000f8e0008 */
[----:B-----5:R-:W-:-:S03]  /*0780*/  ISETP.GE.AND P6, PT, R18, UR8, PT ;  /* 0x0000000812007c0c */ /* 0x020fc6000bfc6270 */
[----:B------:R-:W-:Y:S01]  /*0790*/  IMAD R0, R23, UR5, R0 ;  /* 0x0000000517007c24 */ /* 0x000fe2000f8e0200 */
[----:B------:R-:W-:Y:S02]  /*07a0*/  ISETP.GE.AND P5, PT, R19, UR8, PT ;  /* 0x0000000813007c0c */ /* 0x000fe4000bfa6270 */
[----:B-1----:R-:W-:Y:S02]  /*07b0*/  LEA R2, P1, R4, UR6, 0x1 ;  /* 0x0000000604027c11 */ /* 0x002fe4000f8208ff */
[----:B------:R-:W-:-:S04]  /*07c0*/  IADD3 R0, PT, PT, R5, R0, RZ ;  /* 0x0000000005007210 */ /* 0x000fc80007ffe0ff */
[----:B------:R-:W-:-:S05]  /*07d0*/  LEA.HI.X R3, R4, UR7, R0, 0x1, P1 ;  /* 0x0000000704037c11 */ /* 0x000fca00088f0c00 */
[----:B------:R2:W-:Y:S04]  /*07e0*/  @!P6 STG.E.128 desc[UR16][R2.64], RZ ;  /* 0x000000ff0200e986 */ /* 0x0005e8000c101d10 */
[----:B------:R2:W-:Y:S02]  /*07f0*/  @!P5 STG.E.128 desc[UR16][R2.64+0x80], RZ ;  /* 0x000080ff0200d986 */ /* 0x0005e4000c101d10 */
.L_x_328:
[----:B------:R-:W-:Y:S05]  /*0800*/  BSYNC.RECONVERGENT B0 ;  /* 0x0000000000007941 */ /* 0x000fea0003800200 */
.L_x_327:
[----:B------:R-:W-:Y:S01]  /*0810*/  BSSY.RECONVERGENT B0, `(.L_x_329) ;  /* 0x0000015000007945 */ /* 0x000fe20003800200 */
[----:B------:R-:W-:Y:S02]  /*0820*/  ISETP.GE.AND P1, PT, R30, R12, PT ;  /* 0x0000000c1e00720c */ /* 0x000fe40003f26270 */
[----:B------:R-:W-:Y:S01]  /*0830*/  IADD3 R29, PT, PT, R22, 0x50, RZ ;  /* 0x00000050161d7810 */ /* 0x000fe20007ffe0ff */
[----:B------:R-:W-:Y:S05]  /*0840*/  @P0 BRA `(.L_x_330) ;  /* 0x0000000000440947 */ /* 0x000fea0003800000 */
[----:B------:R-:W5:Y:S01]  /*0850*/  LDCU.64 UR6, c[0x0][0x408] ;  /* 0x00008100ff0677ac */ /* 0x000f620008000a00 */
[----:B------:R-:W-:Y:S01]  /*0860*/  IADD3 R6, P0, PT, R23, 0x10, RZ ;  /* 0x0000001017067810 */ /* 0x000fe20007f1e0ff */
[----:B--2---:R-:W-:Y:S01]  /*0870*/  IMAD.MOV.U32 R2, RZ, RZ, R10 ;  /* 0x000000ffff027224 */ /* 0x004fe200078e000a */
[----:B------:R-:W-:Y:S01]  /*0880*/  MOV R3, R9 ;  /* 0x0000000900037202 */ /* 0x000fe20000000f00 */
[----:B------:R-:W2:Y:S02]  /*0890*/  LDCU UR8, c[0x0][0x440] ;  /* 0x00008800ff0877ac */ /* 0x000ea40008000800 */
[----:B------:R-:W-:Y:S01]  /*08a0*/  IMAD.X R0, RZ, RZ, R21, P0 ;  /* 0x000000ffff007224 */ /* 0x000fe200000e0615 */
[----:B------:R-:W1:Y:S03]  /*08b0*/  LDCU.64 UR4, c[0x0][0x3f0] ;  /* 0x00007e00ff0477ac */ /* 0x000e660008000a00 */
[----:B-----5:R-:W-:-:S02]  /*08c0*/  IMAD R0, R0, UR6, RZ ;  /* 0x0000000600007c24 */ /* 0x020fc4000f8e02ff */
[----:B------:R-:W-:Y:S01]  /*08d0*/  IMAD.WIDE.U32 R4, R6, UR6, R2 ;  /* 0x0000000606047c25 */ /* 0x000fe2000f8e0002 */
[----:B--2---:R-:W-:-:S03]  /*08e0*/  ISETP.GE.AND P5, PT, R18, UR8, PT ;  /* 0x0000000812007c0c */ /* 0x004fc6000bfa6270 */
[----:B------:R-:W-:Y:S01]  /*08f0*/  IMAD R6, R6, UR7, R0 ;  /* 0x0000000706067c24 */ /* 0x000fe2000f8e0200 */
[----:B------:R-:W-:Y:S02]  /*0900*/  ISETP.GE.AND P0, PT, R19, UR8, PT ;  /* 0x0000000813007c0c */ /* 0x000fe4000bf06270 */
[----:B-1----:R-:W-:Y:S01]  /*0910*/  LEA R2, P6, R4, UR4, 0x1 ;  /* 0x0000000404027c11 */ /* 0x002fe2000f8c08ff */
[----:B------:R-:W-:-:S05]  /*0920*/  IMAD.IADD R6, R5, 0x1, R6 ;  /* 0x0000000105067824 */ /* 0x000fca00078e0206 */
[----:B------:R-:W-:-:S05]  /*0930*/  LEA.HI.X R3, R4, UR5, R6, 0x1, P6 ;  /* 0x0000000504037c11 */ /* 0x000fca000b0f0c06 */
[----:B------:R1:W-:Y:S04]  /*0940*/  @!P5 STG.E.128 desc[UR16][R2.64], RZ ;  /* 0x000000ff0200d986 */ /* 0x0003e8000c101d10 */
[----:B------:R1:W-:Y:S02]  /*0950*/  @!P0 STG.E.128 desc[UR16][R2.64+0x80], RZ ;  /* 0x000080ff02008986 */ /* 0x0003e4000c101d10 */
.L_x_330:
[----:B------:R-:W-:Y:S05]  /*0960*/  BSYNC.RECONVERGENT B0 ;  /* 0x0000000000007941 */ /* 0x000fea0003800200 */
.L_x_329:
[----:B------:R-:W-:Y:S01]  /*0970*/  BSSY.RECONVERGENT B0, `(.L_x_331) ;  /* 0x0000015000007945 */ /* 0x000fe20003800200 */
[----:B------:R-:W-:Y:S02]  /*0980*/  ISETP.GE.AND P0, PT, R29, R12, PT ;  /* 0x0000000c1d00720c */ /* 0x000fe40003f06270 */
[----:B------:R-:W-:Y:S01]  /*0990*/  IADD3 R27, PT, PT, R22, 0x60, RZ ;  /* 0x00000060161b7810 */ /* 0x000fe20007ffe0ff */
[----:B------:R-:W-:Y:S05]  /*09a0*/  @P4 BRA `(.L_x_332) ;  /* 0x0000000000444947 */ /* 0x000fea0003800000 */
[----:B------:R-:W5:Y:S01]  /*09b0*/  LDCU.64 UR6, c[0x0][0x408] ;  /* 0x00008100ff0677ac */ /* 0x000f620008000a00 */
[----:B------:R-:W-:Y:S01]  /*09c0*/  IADD3 R6, P4, PT, R23, 0x20, RZ ;  /* 0x0000002017067810 */ /* 0x000fe20007f9e0ff */
[----:B-12---:R-:W-:Y:S01]  /*09d0*/  IMAD.MOV.U32 R2, RZ, RZ, R10 ;  /* 0x000000ffff027224 */ /* 0x006fe200078e000a */
[----:B------:R-:W-:Y:S01]  /*09e0*/  MOV R3, R9 ;  /* 0x0000000900037202 */ /* 0x000fe20000000f00 */
[----:B------:R-:W1:Y:S02]  /*09f0*/  LDCU UR8, c[0x0][0x440] ;  /* 0x00008800ff0877ac */ /* 0x000e640008000800 */
[----:B------:R-:W-:Y:S01]  /*0a00*/  IMAD.X R0, RZ, RZ, R21, P4 ;  /* 0x000000ffff007224 */ /* 0x000fe200020e0615 */
        /* <DEDUP_REMOVED lines=11> */
.L_x_332:
[----:B------:R-:W-:Y:S05]  /*0ac0*/  BSYNC.RECONVERGENT B0 ;  /* 0x0000000000007941 */ /* 0x000fea0003800200 */
.L_x_331:
        /* <DEDUP_REMOVED lines=21> */
.L_x_334:
[----:B------:R-:W-:Y:S05]  /*0c20*/  BSYNC.RECONVERGENT B0 ;  /* 0x0000000000007941 */ /* 0x000fea0003800200 */
.L_x_333:
[----:B------:R-:W-:Y:S01]  /*0c30*/  BSSY.RECONVERGENT B0, `(.L_x_335) ;  /* 0x0000015000007945 */ /* 0x000fe20003800200 */
[----:B------:R-:W-:Y:S01]  /*0c40*/  ISETP.GE.AND P5, PT, R25, R12, PT ;  /* 0x0000000c1900720c */ /* 0x000fe20003fa6270 */
[----:B----4-:R-:W-:Y:S02]  /*0c50*/  IMAD R13, R16, R13, RZ ;  /* 0x0000000d100d7224 */ /* 0x010fe400078e02ff */
[----:B------:R-:W-:Y:S10]  /*0c60*/  @P1 BRA `(.L_x_336) ;  /* 0x0000000000441947 */ /* 0x000ff40003800000 */
[----:B------:R-:W4:Y:S01]  /*0c70*/  LDCU.64 UR6, c[0x0][0x408] ;  /* 0x00008100ff0677ac */ /* 0x000f220008000a00 */
[----:B------:R-:W-:Y:S01]  /*0c80*/  IADD3 R6, P1, PT, R23, 0x40, RZ ;  /* 0x0000004017067810 */ /* 0x000fe20007f3e0ff */
[----:B-12---:R-:W-:Y:S01]  /*0c90*/  IMAD.MOV.U32 R2, RZ, RZ, R10 ;  /* 0x000000ffff027224 */ /* 0x006fe200078e000a */
[----:B------:R-:W-:Y:S01]  /*0ca0*/  MOV R3, R9 ;  /* 0x0000000900037202 */ /* 0x000fe20000000f00 */
[----:B------:R-:W1:Y:S02]  /*0cb0*/  LDCU UR8, c[0x0][0x440] ;  /* 0x00008800ff0877ac */ /* 0x000e640008000800 */
[----:B------:R-:W-:Y:S01]  /*0cc0*/  IMAD.X R0, RZ, RZ, R21, P1 ;  /* 0x000000ffff007224 */ /* 0x000fe200008e0615 */
        /* <DEDUP_REMOVED lines=11> */
.L_x_336:
[----:B------:R-:W-:Y:S05]  /*0d80*/  BSYNC.RECONVERGENT B0 ;  /* 0x0000000000007941 */ /* 0x000fea0003800200 */
.L_x_335:
[----:B---3--:R-:W-:Y:S01]  /*0d90*/  IMAD R0, R31, R15, RZ ;  /* 0x0000000f1f007224 */ /* 0x008fe200078e02ff */
[----:B------:R-:W-:Y:S01]  /*0da0*/  ISETP.NE.AND P3, PT, R33, -0x1, PT ;  /* 0xffffffff2100780c */ /* 0x000fe20003f65270 */
[----:B------:R-:W-:Y:S01]  /*0db0*/  BSSY.RECONVERGENT B0, `(.L_x_337) ;  /* 0x0000016000007945 */ /* 0x000fe20003800200 */
[----:B------:R-:W-:Y:S01]  /*0dc0*/  ISETP.NE.AND P1, PT, R18, RZ, PT ;  /* 0x000000ff1200720c */ /* 0x000fe20003f25270 */
[----:B------:R-:W-:Y:S01]  /*0dd0*/  @!P2 IMAD R13, R31, R7, R13 ;  /* 0x000000071f0da224 */ /* 0x000fe200078e020d */
[----:B------:R-:W-:Y:S01]  /*0de0*/  SEL R15, R0, R33, !P3 ;  /* 0x00000021000f7207 */ /* 0x000fe20005800000 */
[----:B------:R-:W-:Y:S10]  /*0df0*/  @P0 BRA `(.L_x_338) ;  /* 0x0000000000440947 */ /* 0x000ff40003800000 */
[----:B------:R-:W3:Y:S01]  /*0e00*/  LDCU.64 UR6, c[0x0][0x408] ;  /* 0x00008100ff0677ac */ /* 0x000ee20008000a00 */
[----:B------:R-:W-:Y:S01]  /*0e10*/  IADD3 R6, P0, PT, R23, 0x50, RZ ;  /* 0x0000005017067810 */ /* 0x000fe20007f1e0ff */
[----:B-12-4-:R-:W-:Y:S01]  /*0e20*/  IMAD.MOV.U32 R2, RZ, RZ, R10 ;  /* 0x000000ffff027224 */ /* 0x016fe200078e000a */
[----:B------:R-:W-:Y:S01]  /*0e30*/  MOV R3, R9 ;  /* 0x0000000900037202 */ /* 0x000fe20000000f00 */
[----:B------:R-:W1:Y:S02]  /*0e40*/  LDCU UR8, c[0x0][0x440] ;  /* 0x00008800ff0877ac */ /* 0x000e640008000800 */
[----:B------:R-:W-:Y:S01]  /*0e50*/  IMAD.X R0, RZ, RZ, R21, P0 ;  /* 0x000000ffff007224 */ /* 0x000fe200000e0615 */
[----:B------:R-:W2:Y:S03]  /*0e60*/  LDCU.64 UR4, c[0x0][0x3f0] ;  /* 0x00007e00ff0477ac */ /* 0x000ea60008000a00 */
[----:B---3--:R-:W-:-:S02]  /*0e70*/  IMAD R0, R0, UR6, RZ ;  /* 0x0000000600007c24 */ /* 0x008fc4000f8e02ff */
        /* <DEDUP_REMOVED lines=9> */
.L_x_338:
[----:B------:R-:W-:Y:S05]  /*0f10*/  BSYNC.RECONVERGENT B0 ;  /* 0x0000000000007941 */ /* 0x000fea0003800200 */
.L_x_337:
[----:B------:R-:W-:Y:S04]  /*0f20*/  BSSY.RECONVERGENT B0, `(.L_x_339) ;  /* 0x0000013000007945 */ /* 0x000fe80003800200 */
[----:B------:R-:W-:Y:S05]  /*0f30*/  @P6 BRA `(.L_x_340) ;  /* 0x0000000000446947 */ /* 0x000fea0003800000 */
[----:B------:R-:W5:Y:S01]  /*0f40*/  LDCU.64 UR6, c[0x0][0x408] ;  /* 0x00008100ff0677ac */ /* 0x000f620008000a00 */
[----:B------:R-:W-:Y:S01]  /*0f50*/  IADD3 R6, P0, PT, R23, 0x60, RZ ;  /* 0x0000006017067810 */ /* 0x000fe20007f1e0ff */
[----:B-1234-:R-:W-:Y:S01]  /*0f60*/  IMAD.MOV.U32 R2, RZ, RZ, R10 ;  /* 0x000000ffff027224 */ /* 0x01efe200078e000a */
        /* <DEDUP_REMOVED lines=14> */
.L_x_340:
[----:B------:R-:W-:Y:S05]  /*1050*/  BSYNC.RECONVERGENT B0 ;  /* 0x0000000000007941 */ /* 0x000fea0003800200 */
.L_x_339:
        /* <DEDUP_REMOVED lines=19> */
.L_x_342:
[----:B------:R-:W-:Y:S05]  /*1190*/  BSYNC.RECONVERGENT B0 ;  /* 0x0000000000007941 */ /* 0x000fea0003800200 */
.L_x_341:
[----:B------:R-:W-:Y:S01]  /*11a0*/  ISETP.GE.OR P3, PT, R22, R12, P1 ;  /* 0x0000000c1600720c */ /* 0x000fe20000f66670 */
[----:B-1----:R-:W-:Y:S01]  /*11b0*/  IMAD R0, R162, R14, RZ ;  /* 0x0000000ea2007224 */ /* 0x002fe200078e02ff */
[----:B--234-:R-:W-:Y:S01]  /*11c0*/  SHF.R.S32.HI R3, RZ, 0x1f, R15 ;  /* 0x0000001fff037819 */ /* 0x01cfe2000001140f */
[----:B------:R-:W-:Y:S01]  /*11d0*/  BSSY.RECONVERGENT B0, `(.L_x_343) ;  /* 0x0000012000007945 */ /* 0x000fe20003800200 */
[----:B------:R-:W-:Y:S02]  /*11e0*/  SEL R2, R15, RZ, P2 ;  /* 0x000000ff0f027207 */ /* 0x000fe40001000000 */
[----:B------:R-:W-:Y:S02]  /*11f0*/  SEL R3, R3, RZ, P2 ;  /* 0x000000ff03037207 */ /* 0x000fe40001000000 */
[----:B------:R-:W-:Y:S02]  /*1200*/  IADD3 R5, P4, P2, R0, R2, R13 ;  /* 0x0000000200057210 */ /* 0x000fe40007a9e00d */
[----:B------:R-:W-:-:S02]  /*1210*/  SHF.R.S32.HI R0, RZ, 0x1f, R0 ;  /* 0x0000001fff007819 */ /* 0x000fc40000011400 */
[----:B------:R-:W-:Y:S02]  /*1220*/  SHF.R.S32.HI R2, RZ, 0x1f, R13 ;  /* 0x0000001fff027819 */ /* 0x000fe4000001140d */
        /* <DEDUP_REMOVED lines=12> */
.L_x_344:
[----:B------:R-:W-:Y:S05]  /*12f0*/  BSYNC.RECONVERGENT B0 ;  /* 0x0000000000007941 */ /* 0x000fea0003800200 */
.L_x_343:
        /* <DEDUP_REMOVED lines=15> */
.L_x_346:
[----:B------:R-:W-:Y:S05]  /*13f0*/  BSYNC.RECONVERGENT B0 ;  /* 0x0000000000007941 */ /* 0x000fea0003800200 */
.L_x_345:
        /* <DEDUP_REMOVED lines=10> */
.L_x_348:
[----:B------:R-:W-:Y:S05]  /*14a0*/  BSYNC.RECONVERGENT B0 ;  /* 0x0000000000007941 */ /* 0x000fea0003800200 */
.L_x_347:
        /* <DEDUP_REMOVED lines=10> */
.L_x_350:
[----:B------:R-:W-:Y:S05]  /*1550*/  BSYNC.RECONVERGENT B0 ;  /* 0x0000000000007941 */ /* 0x000fea0003800200 */
.L_x_349:
        /* <DEDUP_REMOVED lines=10> */
.L_x_352:
[----:B------:R-:W-:Y:S05]  /*1600*/  BSYNC.RECONVERGENT B0 ;  /* 0x0000000000007941 */ /* 0x000fea0003800200 */
.L_x_351:
        /* <DEDUP_REMOVED lines=10> */
.L_x_354:
[----:B------:R-:W-:Y:S05]  /*16b0*/  BSYNC.RECONVERGENT B0 ;  /* 0x0000000000007941 */ /* 0x000fea0003800200 */
.L_x_353:
        /* <DEDUP_REMOVED lines=10> */
.L_x_356:
[----:B------:R-:W-:Y:S05]  /*1760*/  BSYNC.RECONVERGENT B0 ;  /* 0x0000000000007941 */ /* 0x000fea0003800200 */
.L_x_355:
        /* <DEDUP_REMOVED lines=10> */
.L_x_325:
[----:B------:R-:W-:Y:S02]  /*1810*/  ISETP.NE.AND P0, PT, R33, -0x1, PT ;  /* 0xffffffff2100780c */ /* 0x000fe40003f05270 */
[----:B------:R-:W-:-:S11]  /*1820*/  ISETP.NE.AND P2, PT, R11, -0x1, PT ;  /* 0xffffffff0b00780c */ /* 0x000fd60003f45270 */
[----:B------:R-:W2:Y:S08]  /*1830*/  @!P0 LDC.64 R6, c[0x0][0x398] ;  /* 0x0000e600ff068b82 */ /* 0x000eb00000000a00 */
[----:B------:R-:W1:Y:S01]  /*1840*/  @P0 LDC.64 R8, c[0x0][0x3b0] ;  /* 0x0000ec00ff080b82 */ /* 0x000e620000000a00 */
[----:B--2---:R-:W-:-:S04]  /*1850*/  @!P0 IMAD.WIDE.U32 R4, R31, R6, RZ ;  /* 0x000000061f048225 */ /* 0x004fc800078e00ff */
[----:B------:R-:W-:Y:S01]  /*1860*/  @!P0 IMAD R14, R31, R7, R5 ;  /* 0x000000071f0e8224 */ /* 0x000fe200078e0205 */
[----:B------:R-:W-:Y:S01]  /*1870*/  @!P0 MOV R13, R4 ;  /* 0x00000004000d8202 */ /* 0x000fe20000000f00 */
[----:B-1----:R-:W-:-:S04]  /*1880*/  @P0 IMAD.WIDE.U32 R2, R33, R8, RZ ;  /* 0x0000000821020225 */ /* 0x002fc800078e00ff */
        /* <DEDUP_REMOVED lines=16> */
.L_x_357:
[----:B------:R-:W1:Y:S01]  /*1990*/  LDC.64 R136, c[0x0][0x3b8] ;  /* 0x0000ee00ff887b82 */ /* 0x000e620000000a00 */
[----:B------:R-:W-:-:S05]  /*19a0*/  IADD3 R2, PT, PT, R10, R11, RZ ;  /* 0x0000000b0a027210 */ /* 0x000fca0007ffe0ff */
[C---:B-1----:R-:W-:Y:S02]  /*19b0*/  IMAD R0, R2.reuse, R137, RZ ;  /* 0x0000008902007224 */ /* 0x042fe400078e02ff */
[----:B------:R-:W-:-:S05]  /*19c0*/  IMAD.WIDE.U32 R2, R2, R136, RZ ;  /* 0x0000008802027225 */ /* 0x000fca00078e00ff */
[----:B------:R-:W-:Y:S02]  /*19d0*/  IADD3 R6, PT, PT, R3, R0, RZ ;  /* 0x0000000003067210 */ /* 0x000fe40007ffe0ff */
[----:B------:R-:W-:-:S07]  /*19e0*/  MOV R5, R2 ;  /* 0x0000000200057202 */ /* 0x000fce0000000f00 */
.L_x_358:
        /* <DEDUP_REMOVED lines=38> */
[----:B------:R-:W-:Y:S06]  /*1c50*/  BRA `(.L_x_360) ;  /* 0x0000000000147947 */ /* 0x000fec0003800000 */
.L_x_359:
[----:B------:R-:W1:Y:S01]  /*1c60*/  LDC.64 R18, c[0x0][0x3c0] ;  /* 0x0000f000ff127b82 */ /* 0x000e620000000a00 */
[----:B------:R-:W-:-:S05]  /*1c70*/  IADD3 R0, PT, PT, R10, R11, RZ ;  /* 0x0000000b0a007210 */ /* 0x000fca0007ffe0ff */
[C---:B-1----:R-:W-:Y:S02]  /*1c80*/  IMAD R4, R0.reuse, R19, RZ ;  /* 0x0000001300047224 */ /* 0x042fe400078e02ff */
[----:B------:R-:W-:-:S05]  /*1c90*/  IMAD.WIDE.U32 R2, R0, R18, RZ ;  /* 0x0000001200027225 */ /* 0x000fca00078e00ff */
[----:B------:R-:W-:-:S07]  /*1ca0*/  IADD3 R0, PT, PT, R3, R4, RZ ;  /* 0x0000000403007210 */ /* 0x000fce0007ffe0ff */
.L_x_360:
[----:B------:R-:W-:Y:S01]  /*1cb0*/  IMAD.SHL.U32 R24, R169, 0x8, RZ ;  /* 0x00000008a9187824 */ /* 0x000fe200078e00ff */
[----:B------:R-:W1:Y:S01]  /*1cc0*/  LDCU.128 UR8, c[0x0][0x3d0] ;  /* 0x00007a00ff0877ac */ /* 0x000e620008000c00 */
[----:B------:R-:W-:Y:S01]  /*1cd0*/  SHF.R.U32.HI R15, RZ, 0x3, R169 ;  /* 0x00000003ff0f7819 */ /* 0x000fe200000116a9 */
[----:B------:R-:W-:Y:S01]  /*1ce0*/  IMAD.IADD R12, R164, 0x1, -R162 ;  /* 0x00000001a40c7824 */ /* 0x000fe200078e0aa2 */
[----:B------:R-:W2:Y:S01]  /*1cf0*/  S2UR UR5, SR_CgaCtaId ;  /* 0x00000000000579c3 */ /* 0x000ea20000008800 */
[----:B------:R-:W-:Y:S01]  /*1d00*/  LOP3.LUT R138, R24, 0x38, RZ, 0xc0, !PT ;  /* 0x00000038188a7812 */ /* 0x000fe200078ec0ff */
[----:B------:R-:W3:Y:S01]  /*1d10*/  LDCU.64 UR12, c[0x0][0x390] ;  /* 0x00007200ff0c77ac */ /* 0x000ee20008000a00 */
[C---:B------:R-:W-:Y:S01]  /*1d20*/  VIADD R11, R15.reuse, 0x50 ;  /* 0x000000500f0b7836 */ /* 0x040fe20000000000 */
[----:B------:R-:W-:Y:S01]  /*1d30*/  BSSY.RECONVERGENT B0, `(.L_x_361) ;  /* 0x0000047000007945 */ /* 0x000fe20003800200 */
[C---:B------:R-:W-:Y:S01]  /*1d40*/  IADD3 R2, P0, PT, R138.reuse, R2, RZ ;  /* 0x000000028a027210 */ /* 0x040fe20007f1e0ff */
[----:B------:R-:W4:Y:S01]  /*1d50*/  LDCU.64 UR14, c[0x0][0x388] ;  /* 0x00007100ff0e77ac */ /* 0x000f220008000a00 */
[C---:B------:R-:W-:Y:S01]  /*1d60*/  IADD3 R4, P1, PT, R138.reuse, R5, RZ ;  /* 0x000000058a047210 */ /* 0x040fe20007f3e0ff */
[C---:B------:R-:W-:Y:S01]  /*1d70*/  VIADD R23, R15.reuse, 0x10 ;  /* 0x000000100f177836 */ /* 0x040fe20000000000 */
[C---:B------:R-:W-:Y:S01]  /*1d80*/  LOP3.LUT R167, R138.reuse, 0x40, RZ, 0xfc, !PT ;  /* 0x000000408aa77812 */ /* 0x040fe200078efcff */
[----:B------:R-:W-:Y:S01]  /*1d90*/  IMAD.X R3, RZ, RZ, R0, P0 ;  /* 0x000000ffff037224 */ /* 0x000fe200000e0600 */
[C---:B------:R-:W-:Y:S01]  /*1da0*/  IADD3 R0, PT, PT, R15.reuse, 0x40, RZ ;  /* 0x000000400f007810 */ /* 0x040fe20007ffe0ff */
[----:B------:R-:W-:Y:S01]  /*1db0*/  IMAD.X R5, RZ, RZ, R6, P1 ;  /* 0x000000ffff057224 */ /* 0x000fe200008e0606 */
[----:B------:R-:W-:Y:S01]  /*1dc0*/  IADD3 R6, P0, PT, R138, R13, RZ ;  /* 0x0000000d8a067210 */ /* 0x000fe20007f1e0ff */
[C---:B------:R-:W-:Y:S01]  /*1dd0*/  IMAD.WIDE.U32 R2, R15.reuse, R18, R2 ;  /* 0x000000120f027225 */ /* 0x040fe200078e0002 */
[----:B------:R-:W-:Y:S01]  /*1de0*/  ISETP.GE.AND P3, PT, R0, R12, PT ;  /* 0x0000000c0000720c */ /* 0x000fe20003f66270 */
[----:B------:R-:W5:Y:S01]  /*1df0*/  LDCU.64 UR6, c[0x0][0x3c8] ;  /* 0x00007900ff0677ac */ /* 0x000f620008000a00 */
[----:B------:R-:W-:Y:S01]  /*1e00*/  SHF.R.S32.HI R0, RZ, 0x1f, R8 ;  /* 0x0000001fff007819 */ /* 0x000fe20000011408 */
[----:B------:R-:W-:Y:S01]  /*1e10*/  IMAD.WIDE.U32 R4, R15, R136, R4 ;  /* 0x000000880f047225 */ /* 0x000fe200078e0004 */
[----:B------:R4:W-:Y:S01]  /*1e20*/  STL [R1+0xc], R167 ;  /* 0x00000ca701007387 */ /* 0x0009e20000100800 */
[----:B------:R-:W-:Y:S01]  /*1e30*/  ISETP.GE.AND P2, PT, R11, R12, PT ;  /* 0x0000000c0b00720c */ /* 0x000fe20003f46270 */
[----:B------:R-:W-:Y:S01]  /*1e40*/  UMOV UR4, 0x400 ;  /* 0x0000040000047882 */ /* 0x000fe20000000000 */
[----:B-1----:R-:W-:Y:S01]  /*1e50*/  IMAD R7, R0, UR8, RZ ;  /* 0x0000000800077c24 */ /* 0x002fe2000f8e02ff */
[----:B------:R-:W-:Y:S01]  /*1e60*/  SHF.R.U32.HI R20, RZ, 0x19, R32 ;  /* 0x00000019ff147819 */ /* 0x000fe20000011620 */
[----:B------:R-:W-:-:S02]  /*1e70*/  IMAD R3, R15, R19, R3 ;  /* 0x000000130f037224 */ /* 0x000fc400078e0203 */
[----:B------:R-:W-:Y:S02]  /*1e80*/  IMAD R0, R0, UR10, RZ ;  /* 0x0000000a00007c24 */ /* 0x000fe4000f8e02ff */
[----:B------:R-:W-:Y:S02]  /*1e90*/  IMAD R5, R15, R137, R5 ;  /* 0x000000890f057224 */ /* 0x000fe400078e0205 */
[C---:B------:R-:W-:Y:S02]  /*1ea0*/  IMAD R9, R8.reuse, UR11, R0 ;  /* 0x0000000b08097c24 */ /* 0x040fe4000f8e0200 */
[----:B------:R-:W-:Y:S01]  /*1eb0*/  IMAD.WIDE.U32 R2, R8, UR10, R2 ;  /* 0x0000000a08027c25 */ /* 0x000fe2000f8e0002 */
[----:B--2---:R-:W-:-:S03]  /*1ec0*/  ULEA UR10, UR5, UR4, 0x18 ;  /* 0x00000004050a7291 */ /* 0x004fc6000f8ec0ff */
[C---:B------:R-:W-:Y:S02]  /*1ed0*/  IMAD R10, R8.reuse, UR9, R7 ;  /* 0x00000009080a7c24 */ /* 0x040fe4000f8e0207 */
[----:B------:R-:W-:-:S04]  /*1ee0*/  IMAD.WIDE.U32 R4, R8, UR8, R4 ;  /* 0x0000000808047c25 */ /* 0x000fc8000f8e0004 */
[----:B------:R-:W-:Y:S01]  /*1ef0*/  IMAD.X R7, RZ, RZ, R14, P0 ;  /* 0x000000ffff077224 */ /* 0x000fe200000e060e */
[----:B---3--:R-:W-:Y:S01]  /*1f00*/  LEA R243, P0, R2, UR12, 0x1 ;  /* 0x0000000c02f37c11 */ /* 0x008fe2000f8008ff */
[----:B------:R-:W-:Y:S01]  /*1f10*/  IMAD.IADD R3, R3, 0x1, R9 ;  /* 0x0000000103037824 */ /* 0x000fe200078e0209 */
[----:B------:R-:W-:Y:S01]  /*1f20*/  IADD3 R0, PT, PT, R5, R10, RZ ;  /* 0x0000000a05007210 */ /* 0x000fe20007ffe0ff */
[----:B-----5:R-:W-:Y:S01]  /*1f30*/  IMAD.WIDE.U32 R10, R16, UR6, R6 ;  /* 0x00000006100a7c25 */ /* 0x020fe2000f8e0006 */
[----:B----4-:R-:W-:Y:S02]  /*1f40*/  LEA R241, P4, R4, UR14, 0x1 ;  /* 0x0000000e04f17c11 */ /* 0x010fe4000f8808ff */
[----:B------:R-:W-:Y:S01]  /*1f50*/  LEA.HI.X R242, R2, UR13, R3, 0x1, P0 ;  /* 0x0000000d02f27c11 */ /* 0x000fe200080f0c03 */
[C---:B------:R-:W-:Y:S01]  /*1f60*/  VIADD R8, R15.reuse, 0x60 ;  /* 0x000000600f087836 */ /* 0x040fe20000000000 */
[C---:B------:R-:W-:Y:S01]  /*1f70*/  ISETP.GE.AND P0, PT, R15.reuse, R12, PT ;  /* 0x0000000c0f00720c */ /* 0x040fe20003f06270 */
[----:B------:R-:W-:Y:S01]  /*1f80*/  IMAD R9, R16, UR7, R11 ;  /* 0x0000000710097c24 */ /* 0x000fe2000f8e020b */
[----:B------:R-:W-:Y:S01]  /*1f90*/  LEA.HI.X R240, R4, UR15, R0, 0x1, P4 ;  /* 0x0000000f04f07c11 */ /* 0x000fe2000a0f0c00 */
[----:B------:R-:W-:Y:S01]  /*1fa0*/  VIADD R22, R15, 0x20 ;  /* 0x000000200f167836 */ /* 0x000fe20000000000 */
[----:B------:R-:W-:-:S02]  /*1fb0*/  LOP3.LUT R0, R24, 0x1f8, RZ, 0xc0, !PT ;  /* 0x000001f818007812 */ /* 0x000fc400078ec0ff */
[----:B------:R-:W-:Y:S02]  /*1fc0*/  SHF.L.U32 R14, R32, 0x7, RZ ;  /* 0x00000007200e7819 */ /* 0x000fe400000006ff */
[----:B------:R-:W-:Y:S02]  /*1fd0*/  LOP3.LUT R0, R0, 0x38, R169, 0x78, !PT ;  /* 0x0000003800007812 */ /* 0x000fe400078e78a9 */
[-C--:B------:R-:W-:Y:S02]  /*1fe0*/  ISETP.GE.AND P1, PT, R8, R12.reuse, PT ;  /* 0x0000000c0800720c */ /* 0x080fe40003f26270 */
[----:B------:R-:W-:Y:S02]  /*1ff0*/  LOP3.LUT R60, R0, 0x1e00, R24, 0xf8, !PT ;  /* 0x00001e00003c7812 */ /* 0x000fe400078ef818 */
[----:B------:R-:W-:Y:S02]  /*2000*/  ISETP.GE.AND P4, PT, R23, R12, PT ;  /* 0x0000000c1700720c */ /* 0x000fe40003f86270 */
[----:B------:R-:W-:-:S02]  /*2010*/  LOP3.LUT R14, R14, R15, RZ, 0xfc, !PT ;  /* 0x0000000f0e0e7212 */ /* 0x000fc400078efcff */
[----:B------:R-:W-:Y:S01]  /*2020*/  LEA R165, R60, UR10, 0x1 ;  /* 0x0000000a3ca57c11 */ /* 0x000fe2000f8e08ff */
[----:B------:R-:W-:Y:S08]  /*2030*/  @P0 BRA `(.L_x_362) ;  /* 0x0000000000580947 */ /* 0x000ff00003800000 */
[----:B------:R-:W1:Y:S01]  /*2040*/  LDCU.64 UR6, c[0x0][0x3b0] ;  /* 0x00007600ff0677ac */ /* 0x000e620008000a00 */
[----:B------:R-:W-:Y:S01]  /*2050*/  IMAD.MOV.U32 R8, RZ, RZ, R10 ;  /* 0x000000ffff087224 */ /* 0x000fe200078e000a */
[----:B------:R-:W2:Y:S01]  /*2060*/  LDCU UR11, c[0x0][0x440] ;  /* 0x00008800ff0b77ac */ /* 0x000ea20008000800 */
[----:B------:R-:W3:Y:S01]  /*2070*/  LDCU.64 UR8, c[0x0][0x380] ;  /* 0x00007000ff0877ac */ /* 0x000ee20008000a00 */
[----:B-1----:R-:W-:Y:S02]  /*2080*/  IMAD R0, R20, UR6, RZ ;  /* 0x0000000614007c24 */ /* 0x002fe4000f8e02ff */
[----:B------:R-:W-:Y:S01]  /*2090*/  IMAD.WIDE.U32 R4, R14, UR6, R8 ;  /* 0x000000060e047c25 */ /* 0x000fe2000f8e0008 */
[----:B--2---:R-:W-:-:S03]  /*20a0*/  ISETP.GE.AND P5, PT, R138, UR11, PT ;  /* 0x0000000b8a007c0c */ /* 0x004fc6000bfa6270 */
[----:B------:R-:W-:Y:S01]  /*20b0*/  IMAD R0, R14, UR7, R0 ;  /* 0x000000070e007c24 */ /* 0x000fe2000f8e0200 */
[----:B------:R-:W-:Y:S02]  /*20c0*/  ISETP.GE.AND P0, PT, R167, UR11, PT ;  /* 0x0000000ba7007c0c */ /* 0x000fe4000bf06270 */
[----:B---3--:R-:W-:Y:S02]  /*20d0*/  LEA R2, P6, R4, UR8, 0x1 ;  /* 0x0000000804027c11 */ /* 0x008fe4000f8c08ff */
        /* <DEDUP_REMOVED lines=12> */
.L_x_362:
[----:B------:R-:W-:Y:S05]  /*21a0*/  BSYNC.RECONVERGENT B0 ;  /* 0x0000000000007941 */ /* 0x000fea0003800200 */
.L_x_361:
[----:B------:R-:W-:Y:S01]  /*21b0*/  BSSY.RECONVERGENT B0, `(.L_x_363) ;  /* 0x000001e000007945 */ /* 0x000fe20003800200 */
[----:B------:R-:W-:Y:S01]  /*21c0*/  ISETP.GE.AND P0, PT, R22, R12, PT ;  /* 0x0000000c1600720c */ /* 0x000fe20003f06270 */
[----:B------:R-:W-:Y:S01]  /*21d0*/  VIADD R7, R62, 0x3f ;  /* 0x0000003f3e077836 */ /* 0x000fe20000000000 */
[----:B------:R-:W-:Y:S01]  /*21e0*/  IADD3 R21, PT, PT, R15, 0x30, RZ ;  /* 0x000000300f157810 */ /* 0x000fe20007ffe0ff */
[----:B------:R-:W-:Y:S05]  /*21f0*/  @P4 BRA `(.L_x_364) ;  /* 0x0000000000644947 */ /* 0x000fea0003800000 */
[----:B------:R-:W2:Y:S01]  /*2200*/  LDCU.64 UR8, c[0x0][0x3b0] ;  /* 0x00007600ff0877ac */ /* 0x000ea20008000a00 */
[----:B------:R-:W-:Y:S01]  /*2210*/  IADD3 R6, P4, PT, R14, 0x10, RZ ;  /* 0x000000100e067810 */ /* 0x000fe20007f9e0ff */
[----:B-1----:R-:W-:Y:S01]  /*2220*/  IMAD.MOV.U32 R2, RZ, RZ, R10 ;  /* 0x000000ffff027224 */ /* 0x002fe200078e000a */
[----:B------:R-:W-:Y:S01]  /*2230*/  MOV R3, R9 ;  /* 0x0000000900037202 */ /* 0x000fe20000000f00 */
[----:B------:R-:W1:Y:S02]  /*2240*/  LDCU UR11, c[0x0][0x440] ;  /* 0x00008800ff0b77ac */ /* 0x000e640008000800 */
[----:B------:R-:W-:Y:S01]  /*2250*/  IMAD.X R0, RZ, RZ, R20, P4 ;  /* 0x000000ffff007224 */ /* 0x000fe200020e0614 */
        /* <DEDUP_REMOVED lines=19> */
.L_x_364:
[----:B------:R-:W-:Y:S05]  /*2390*/  BSYNC.RECONVERGENT B0 ;  /* 0x0000000000007941 */ /* 0x000fea0003800200 */
.L_x_363:
[----:B------:R-:W-:Y:S01]  /*23a0*/  SHF.R.S32.HI R0, RZ, 0x1f, R7 ;  /* 0x0000001fff007819 */ /* 0x000fe20000011407 */
[----:B------:R-:W-:Y:S01]  /*23b0*/  BSSY.RECONVERGENT B0, `(.L_x_365) ;  /* 0x000001f000007945 */ /* 0x000fe20003800200 */
[----:B------:R-:W-:Y:S02]  /*23c0*/  ISETP.GE.AND P4, PT, R21, R12, PT ;  /* 0x0000000c1500720c */ /* 0x000fe40003f86270 */
[----:B------:R-:W-:Y:S01]  /*23d0*/  LEA.HI R168, R0, R7, RZ, 0x6 ;  /* 0x0000000700a87211 */ /* 0x000fe200078f30ff */
[----:B------:R-:W-:-:S04]  /*23e0*/  VIADD R7, R15, 0x70 ;  /* 0x000000700f077836 */ /* 0x000fc80000000000 */
[----:B------:R3:W-:Y:S01]  /*23f0*/  STL [R1+0x34], R168 ;  /* 0x000034a801007387 */ /* 0x0007e20000100800 */
[----:B------:R-:W-:Y:S05]  /*2400*/  @P0 BRA `(.L_x_366) ;  /* 0x0000000000640947 */ /* 0x000fea0003800000 */
        /* <DEDUP_REMOVED lines=25> */
.L_x_366:
[----:B------:R-:W-:Y:S05]  /*25a0*/  BSYNC.RECONVERGENT B0 ;  /* 0x0000000000007941 */ /* 0x000fea0003800200 */
.L_x_365:
[----:B------:R-:W-:Y:S01]  /*25b0*/  LEA.HI.SX32 R63, R168, 0xffffffff, 0x1a ;  /* 0xffffffffa83f7811 */ /* 0x000fe200078fd2ff */
[----:B------:R-:W-:Y:S01]  /*25c0*/  BSSY.RECONVERGENT B0, `(.L_x_367) ;  /* 0x000001d000007945 */ /* 0x000fe20003800200 */
[----:B------:R-:W-:-:S03]  /*25d0*/  ISETP.GE.AND P0, PT, R7, R12, PT ;  /* 0x0000000c0700720c */ /* 0x000fc60003f06270 */
[----:B------:R-:W-:Y:S01]  /*25e0*/  IMAD R13, R63, -0x40, R62 ;  /* 0xffffffc03f0d7824 */ /* 0x000fe200078e023e */
[----:B------:R-:W-:Y:S05]  /*25f0*/  @P4 BRA `(.L_x_368) ;  /* 0x0000000000644947 */ /* 0x000fea0003800000 */
[----:B------:R-:W5:Y:S01]  /*2600*/  LDCU.64 UR8, c[0x0][0x3b0] ;  /* 0x00007600ff0877ac */ /* 0x000f620008000a00 */
[----:B------:R-:W-:Y:S01]  /*2610*/  IADD3 R6, P4, PT, R14, 0x30, RZ ;  /* 0x000000300e067810 */ /* 0x000fe20007f9e0ff */
[----:B-12-4-:R-:W-:Y:S01]  /*2620*/  IMAD.MOV.U32 R2, RZ, RZ, R10 ;  /* 0x000000ffff027224 */ /* 0x016fe200078e000a */
        /* <DEDUP_REMOVED lines=22> */
.L_x_368:
[----:B------:R-:W-:Y:S05]  /*2790*/  BSYNC.RECONVERGENT B0 ;  /* 0x0000000000007941 */ /* 0x000fea0003800200 */
.L_x_367:
[----:B------:R-:W-:Y:S01]  /*27a0*/  BSSY.RECONVERGENT B0, `(.L_x_369) ;  /* 0x000001c000007945 */ /* 0x000fe20003800200 */
[----:B------:R-:W-:-:S03]  /*27b0*/  ISETP.GE.AND P6, PT, R15, R13, PT ;  /* 0x0000000d0f00720c */ /* 0x000fc60003fc6270 */
[----:B------:R-:W-:Y:S10]  /*27c0*/  @P3 BRA `(.L_x_370) ;  /* 0x0000000000643947 */ /* 0x000ff40003800000 */
        /* <DEDUP_REMOVED lines=25> */
.L_x_370:
[----:B------:R-:W-:Y:S05]  /*2960*/  BSYNC.RECONVERGENT B0 ;  /* 0x0000000000007941 */ /* 0x000fea0003800200 */
.L_x_369:
        /* <DEDUP_REMOVED lines=28> */
.L_x_372:
[----:B------:R-:W-:Y:S05]  /*2b30*/  BSYNC.RECONVERGENT B0 ;  /* 0x0000000000007941 */ /* 0x000fea0003800200 */
.L_x_371:
[----:B------:R-:W-:Y:S01]  /*2b40*/  BSSY.RECONVERGENT B0, `(.L_x_373) ;  /* 0x000001e000007945 */ /* 0x000fe20003800200 */
[----:B------:R-:W-:Y:S01]  /*2b50*/  ISETP.GE.AND P4, PT, R22, R13, PT ;  /* 0x0000000d1600720c */ /* 0x000fe20003f86270 */
[C---:B------:R-:W-:Y:S01]  /*2b60*/  IMAD.SHL.U32 R163, R136.reuse, 0x40, RZ ;  /* 0x0000004088a37824 */ /* 0x040fe200078e00ff */
[----:B------:R-:W-:Y:S01]  /*2b70*/  SHF.L.U64.HI R166, R136, 0x6, R137 ;  /* 0x0000000688a67819 */ /* 0x000fe20000010289 */
        /* <DEDUP_REMOVED lines=26> */
.L_x_374:
[----:B------:R-:W-:Y:S05]  /*2d20*/  BSYNC.RECONVERGENT B0 ;  /* 0x0000000000007941 */ /* 0x000fea0003800200 */
.L_x_373:
[----:B------:R-:W-:Y:S01]  /*2d30*/  SHF.R.S32.HI R15, RZ, 0x1f, R63 ;  /* 0x0000001fff0f7819 */ /* 0x000fe2000001143f */
[----:B------:R-:W-:Y:S01]  /*2d40*/  IMAD R0, R166, R63, RZ ;  /* 0x0000003fa6007224 */ /* 0x000fe200078e02ff */
[----:B------:R-:W-:Y:S01]  /*2d50*/  BSSY.RECONVERGENT B0, `(.L_x_375) ;  /* 0x000001e000007945 */ /* 0x000fe20003800200 */
[----:B------:R-:W-:Y:S01]  /*2d60*/  ISETP.GE.AND P3, PT, R21, R13, PT ;  /* 0x0000000d1500720c */ /* 0x000fe20003f66270 */
[----:B------:R-:W-:-:S04]  /*2d70*/  IMAD.WIDE.U32 R6, R163, R63, RZ ;  /* 0x0000003fa3067225 */ /* 0x000fc800078e00ff */
[----:B------:R-:W-:Y:S01]  /*2d80*/  IMAD R12, R15, R163, R0 ;  /* 0x000000a30f0c7224 */ /* 0x000fe200078e0200 */
[----:B------:R-:W-:Y:S07]  /*2d90*/  @P0 BRA `(.L_x_376) ;  /* 0x0000000000640947 */ /* 0x000fee0003800000 */
        /* <DEDUP_REMOVED lines=25> */
.L_x_376:
[----:B------:R-:W-:Y:S05]  /*2f30*/  BSYNC.RECONVERGENT B0 ;  /* 0x0000000000007941 */ /* 0x000fea0003800200 */
.L_x_375:
[----:B------:R-:W-:Y:S01]  /*2f40*/  BSSY.RECONVERGENT B0, `(.L_x_377) ;  /* 0x0000014000007945 */ /* 0x000fe20003800200 */
[C---:B------:R-:W-:Y:S01]  /*2f50*/  SHF.L.U64.HI R161, R136.reuse, 0x4, R137 ;  /* 0x0000000488a17819 */ /* 0x040fe20000010289 */
[----:B------:R-:W-:Y:S01]  /*2f60*/  IMAD.SHL.U32 R160, R136, 0x10, RZ ;  /* 0x0000001088a07824 */ /* 0x000fe200078e00ff */
[----:B------:R-:W-:Y:S01]  /*2f70*/  IADD3 R5, PT, PT, R7, R12, RZ ;  /* 0x0000000c07057210 */ /* 0x000fe20007ffe0ff */
[----:B------:R-:W-:Y:S06]  /*2f80*/  @P6 BRA `(.L_x_378) ;  /* 0x00000000003c6947 */ /* 0x000fec0003800000 */
[----:B------:R-:W5:Y:S01]  /*2f90*/  LDCU UR6, c[0x0][0x440] ;  /* 0x00008800ff0677ac */ /* 0x000f620008000800 */
[----:B-12-4-:R-:W-:-:S04]  /*2fa0*/  LEA R2, P2, R6, R241, 0x1 ;  /* 0x000000f106027211 */ /* 0x016fc800078408ff */
        /* <DEDUP_REMOVED lines=13> */
.L_x_378:
[----:B------:R-:W-:Y:S05]  /*3080*/  BSYNC.RECONVERGENT B0 ;  /* 0x0000000000007941 */ /* 0x000fea0003800200 */
.L_x_377:
[----:B------:R-:W-:Y:S04]  /*3090*/  BSSY.RECONVERGENT B0, `(.L_x_379) ;  /* 0x0000013000007945 */ /* 0x000fe80003800200 */
[----:B------:R-:W-:Y:S05]  /*30a0*/  @P5 BRA `(.L_x_380) ;  /* 0x0000000000445947 */ /* 0x000fea0003800000 */
[----:B------:R-:W5:Y:S01]  /*30b0*/  LDCU UR6, c[0x0][0x440] ;  /* 0x00008800ff0677ac */ /* 0x000f620008000800 */
[----:B------:R-:W-:-:S05]  /*30c0*/  IADD3 R0, P2, PT, R160, R6, RZ ;  /* 0x00000006a0007210 */ /* 0x000fca0007f5e0ff */
[----:B-12-4-:R-:W-:Y:S01]  /*30d0*/  IMAD.X R3, R161, 0x1, R5, P2 ;  /* 0x00000001a1037824 */ /* 0x016fe200010e0605 */
        /* <DEDUP_REMOVED lines=14> */
.L_x_380:
[----:B------:R-:W-:Y:S05]  /*31c0*/  BSYNC.RECONVERGENT B0 ;  /* 0x0000000000007941 */ /* 0x000fea0003800200 */
.L_x_379:
[----:B------:R-:W-:Y:S04]  /*31d0*/  BSSY.RECONVERGENT B0, `(.L_x_381) ;  /* 0x0000015000007945 */ /* 0x000fe80003800200 */
[----:B------:R-:W-:Y:S05]  /*31e0*/  @P4 BRA `(.L_x_382) ;  /* 0x00000000004c4947 */ /* 0x000fea0003800000 */
[----:B------:R-:W5:Y:S01]  /*31f0*/  LDCU UR6, c[0x0][0x440] ;  /* 0x00008800ff0677ac */ /* 0x000f620008000800 */
[----:B-12-4-:R-:W-:-:S04]  /*3200*/  IMAD.WIDE.U32 R2, R136, 0x20, RZ ;  /* 0x0000002088027825 */ /* 0x016fc800078e00ff */
        /* <DEDUP_REMOVED lines=17> */
.L_x_382:
[----:B------:R-:W-:Y:S05]  /*3320*/  BSYNC.RECONVERGENT B0 ;  /* 0x0000000000007941 */ /* 0x000fea0003800200 */
.L_x_381:
[----:B------:R-:W-:Y:S04]  /*3330*/  BSSY.RECONVERGENT B0, `(.L_x_383) ;  /* 0x0000015000007945 */ /* 0x000fe80003800200 */
[----:B------:R-:W-:Y:S05]  /*3340*/  @P3 BRA `(.L_x_384) ;  /* 0x00000000004c3947 */ /* 0x000fea0003800000 */
[----:B------:R-:W5:Y:S01]  /*3350*/  LDCU UR6, c[0x0][0x440] ;  /* 0x00008800ff0677ac */ /* 0x000f620008000800 */
[----:B------:R-:W-:Y:S02]  /*3360*/  IMAD.MOV.U32 R4, RZ, RZ, R6 ;  /* 0x000000ffff047224 */ /* 0x000fe400078e0006 */
[----:B------:R-:W-:Y:S02]  /*3370*/  IMAD R0, R137, 0x30, RZ ;  /* 0x0000003089007824 */ /* 0x000fe400078e02ff */
[----:B------:R-:W-:-:S04]  /*3380*/  IMAD.WIDE.U32 R4, R136, 0x30, R4 ;  /* 0x0000003088047825 */ /* 0x000fc800078e0004 */
[----:B------:R-:W-:Y:S01]  /*3390*/  IMAD.IADD R0, R5, 0x1, R0 ;  /* 0x0000000105007824 */ /* 0x000fe200078e0200 */
        /* <DEDUP_REMOVED lines=14> */
.L_x_384:
[----:B------:R-:W-:Y:S05]  /*3480*/  BSYNC.RECONVERGENT B0 ;  /* 0x0000000000007941 */ /* 0x000fea0003800200 */
.L_x_383:
[----:B------:R-:W5:Y:S01]  /*3490*/  LDCU.64 UR6, c[0x0][0x538] ;  /* 0x0000a700ff0677ac */ /* 0x000f620008000a00 */
[----:B------:R-:W0:Y:S01]  /*34a0*/  LDGDEPBAR ;  /* 0x00000000000079af */ /* 0x000e220000000000 */
[----:B-----5:R-:W-:-:S04]  /*34b0*/  ISETP.NE.U32.AND P1, PT, RZ, UR6, PT ;  /* 0x00000006ff007c0c */ /* 0x020fc8000bf25070 */
[----:B------:R-:W-:Y:S02]  /*34c0*/  ISETP.NE.AND.EX P1, PT, RZ, UR7, PT, P1 ;  /* 0x00000007ff007c0c */ /* 0x000fe4000bf25310 */
[----:B------:R-:W-:Y:S01]  /*34d0*/  SHF.L.U32 R182, R169, 0x6, RZ ;  /* 0x00000006a9b67819 */ /* 0x000fe200000006ff */
[----:B------:R-:W-:-:S10]  /*34e0*/  DEPBAR.LE SB0, 0x0 ;  /* 0x000080000000791a */ /* 0x000fd40000000000 */
[----:B------:R-:W1:Y:S01]  /*34f0*/  @P1 LDC.64 R4, c[0x0][0x540] ;  /* 0x00015000ff041b82 */ /* 0x000e620000000a00 */
[----:B------:R-:W-:-:S07]  /*3500*/  @P1 IMAD.MOV.U32 R17, RZ, RZ, RZ ;  /* 0x000000ffff111224 */ /* 0x000fce00078e00ff */
[----:B------:R-:W5:Y:S01]  /*3510*/  @P1 LDC R0, c[0x0][0x458] ;  /* 0x00011600ff001b82 */ /* 0x000f620000000800 */
[----:B-12-4-:R-:W-:-:S04]  /*3520*/  @P1 IMAD.WIDE.U32 R2, R31, R4, R16 ;  /* 0x000000041f021225 */ /* 0x016fc800078e0010 */
[----:B------:R-:W-:Y:S01]  /*3530*/  @P1 IMAD R5, R31, R5, R3 ;  /* 0x000000051f051224 */ /* 0x000fe200078e0203 */
[----:B------:R-:W-:-:S04]  /*3540*/  @P1 LEA R4, P0, R2, UR6, 0x2 ;  /* 0x0000000602041c11 */ /* 0x000fc8000f8010ff */
[----:B------:R-:W-:-:S05]  /*3550*/  @P1 LEA.HI.X R5, R2, UR7, R5, 0x2, P0 ;  /* 0x0000000702051c11 */ /* 0x000fca00080f1405 */
[----:B------:R5:W2:Y:S01]  /*3560*/  @P1 LDG.E R6, desc[UR16][R4.64] ;  /* 0x0000001004061981 */ /* 0x000aa2000c1e1900 */
[----:B------:R-:W-:Y:S01]  /*3570*/  IMAD.SHL.U32 R2, R18, 0x40, RZ ;  /* 0x0000004012027824 */ /* 0x000fe200078e00ff */
[----:B------:R-:W-:Y:S01]  /*3580*/  LOP3.LUT R7, R182, 0x1c0, RZ, 0xc0, !PT ;  /* 0x000001c0b6077812 */ /* 0x000fe200078ec0ff */
[----:B------:R-:W-:Y:S01]  /*3590*/  BSSY.RECONVERGENT B0, `(.L_x_385) ;  /* 0x000001f000007945 */ /* 0x000fe20003800200 */
[----:B------:R-:W-:Y:S02]  /*35a0*/  MOV R173, RZ ;  /* 0x000000ff00ad7202 */ /* 0x000fe40000000f00 */
[----:B------:R-:W-:Y:S01]  /*35b0*/  SHF.R.U32.HI R232, RZ, 0x1, R169 ;  /* 0x00000001ffe87819 */ /* 0x000fe200000116a9 */
[----:B-----5:R1:W2:Y:S02]  /*35c0*/  @P1 MUFU.RCP R5, R0 ;  /* 0x0000000000051308 */ /* 0x0202a40000001000 */
[----:B-1----:R-:W-:-:S05]  /*35d0*/  SHF.L.U64.HI R0, R18, 0x6, R19 ;  /* 0x0000000612007819 */ /* 0x002fca0000010213 */
[----:B------:R-:W-:-:S04]  /*35e0*/  IMAD R0, R0, R63, RZ ;  /* 0x0000003f00007224 */ /* 0x000fc800078e02ff */
[----:B------:R-:W-:Y:S01]  /*35f0*/  IMAD R4, R15, R2, R0 ;  /* 0x000000020f047224 */ /* 0x000fe200078e0200 */
[----:B------:R-:W-:Y:S01]  /*3600*/  LOP3.LUT R0, R7, 0x38, R24, 0xf8, !PT ;  /* 0x0000003807007812 */ /* 0x000fe200078ef818 */
[----:B------:R-:W-:Y:S01]  /*3610*/  IMAD.WIDE.U32 R2, R2, R63, RZ ;  /* 0x0000003f02027225 */ /* 0x000fe200078e00ff */
[----:B------:R-:W-:Y:S03]  /*3620*/  BAR.SYNC.DEFER_BLOCKING 0x0 ;  /* 0x0000000000007b1d */ /* 0x000fe60000010000 */
[----:B--2---:R-:W-:Y:S01]  /*3630*/  @P1 FMUL.FTZ R173, R6, R5 ;  /* 0x0000000506ad1220 */ /* 0x004fe20000410000 */
[----:B------:R-:W-:Y:S02]  /*3640*/  IMAD.IADD R5, R3, 0x1, R4 ;  /* 0x0000000103057824 */ /* 0x000fe400078e0204 */
[----:B------:R-:W-:Y:S05]  /*3650*/  @P6 BRA `(.L_x_386) ;  /* 0x0000000000406947 */ /* 0x000fea0003800000 */
        /* <DEDUP_REMOVED lines=16> */
.L_x_386:
[----:B------:R2:W-:Y:S04]  /*3760*/  STS.128 [R165+0xc000], RZ ;  /* 0x00c000ffa5007388 */ /* 0x0005e80000000c00 */
[----:B------:R2:W-:Y:S02]  /*3770*/  STS.128 [R165+0xe000], RZ ;  /* 0x00e000ffa5007388 */ /* 0x0005e40000000c00 */
.L_x_387:
[----:B------:R-:W-:Y:S05]  /*3780*/  BSYNC.RECONVERGENT B0 ;  /* 0x0000000000007941 */ /* 0x000fea0003800200 */
.L_x_385:
[----:B------:R-:W-:Y:S01]  /*3790*/  ISETP.GE.AND P0, PT, R23, R13, PT ;  /* 0x0000000d1700720c */ /* 0x000fe20003f06270 */
[----:B------:R-:W-:Y:S01]  /*37a0*/  IMAD.SHL.U32 R233, R169, 0x20, RZ ;  /* 0x00000020a9e97824 */ /* 0x000fe200078e00ff */
[C---:B------:R-:W-:Y:S01]  /*37b0*/  LOP3.LUT R24, R0.reuse, 0x8, R169, 0x78, !PT ;  /* 0x0000000800187812 */ /* 0x040fe200078e78a9 */
[----:B------:R-:W-:Y:S01]  /*37c0*/  BSSY.RECONVERGENT B0, `(.L_x_388) ;  /* 0x000001d000007945 */ /* 0x000fe20003800200 */
[----:B------:R-:W-:Y:S02]  /*37d0*/  LOP3.LUT R177, R0, 0x8, R232, 0x78, !PT ;  /* 0x0000000800b17812 */ /* 0x000fe400078e78e8 */
[----:B------:R-:W-:Y:S02]  /*37e0*/  LOP3.LUT R233, R233, 0x7c00, RZ, 0xc0, !PT ;  /* 0x00007c00e9e97812 */ /* 0x000fe400078ec0ff */
[----:B-1----:R-:W-:Y:S02]  /*37f0*/  LOP3.LUT R6, R182, 0x400, RZ, 0xc0, !PT ;  /* 0x00000400b6067812 */ /* 0x002fe400078ec0ff */
[----:B------:R-:W-:-:S02]  /*3800*/  LOP3.LUT R0, R233, 0x200, R182, 0xf8, !PT ;  /* 0x00000200e9007812 */ /* 0x000fc400078ef8b6 */
[-C--:B------:R-:W-:Y:S01]  /*3810*/  ISETP.GE.AND P4, PT, R22, R13.reuse, PT ;  /* 0x0000000d1600720c */ /* 0x080fe20003f86270 */
[----:B------:R1:W-:Y:S01]  /*3820*/  @P0 STS.128 [R165+0xc800], RZ ;  /* 0x00c800ffa5000388 */ /* 0x0003e20000000c00 */
[----:B------:R-:W-:Y:S01]  /*3830*/  ISETP.GE.AND P3, PT, R21, R13, PT ;  /* 0x0000000d1500720c */ /* 0x000fe20003f66270 */
[----:B------:R-:W-:Y:S02]  /*3840*/  IMAD R24, R24, 0x2, R6 ;  /* 0x0000000218187824 */ /* 0x000fe400078e0206 */
[----:B------:R1:W-:Y:S01]  /*3850*/  @P0 STS.128 [R165+0xe800], RZ ;  /* 0x00e800ffa5000388 */ /* 0x0003e20000000c00 */
[----:B------:R-:W-:Y:S01]  /*3860*/  IMAD.IADD R8, R177, 0x1, R0 ;  /* 0x00000001b1087824 */ /* 0x000fe200078e0200 */
[----:B------:R-:W-:Y:S08]  /*3870*/  @P0 BRA `(.L_x_389) ;  /* 0x0000000000440947 */ /* 0x000ff00003800000 */
[----:B------:R-:W4:Y:S01]  /*3880*/  LDCU UR6, c[0x0][0x440] ;  /* 0x00008800ff0677ac */ /* 0x000f220008000800 */
[----:B------:R-:W-:-:S04]  /*3890*/  LEA R0, P2, R18, R2, 0x4 ;  /* 0x0000000212007211 */ /* 0x000fc800078420ff */
[----:B------:R-:W-:Y:S02]  /*38a0*/  LEA.HI.X R7, R18, R5, R19, 0x4, P2 ;  /* 0x0000000512077211 */ /* 0x000fe400010f2413 */
        /* <DEDUP_REMOVED lines=14> */
.L_x_389:
[----:B------:R-:W-:Y:S05]  /*3990*/  BSYNC.RECONVERGENT B0 ;  /* 0x0000000000007941 */ /* 0x000fea0003800200 */
.L_x_388:
[----:B------:R1:W-:Y:S01]  /*39a0*/  @P4 STS.128 [R165+0xd000], RZ ;  /* 0x00d000ffa5004388 */ /* 0x0003e20000000c00 */
[----:B------:R-:W-:Y:S01]  /*39b0*/  BSSY.RECONVERGENT B0, `(.L_x_390) ;  /* 0x0000017000007945 */ /* 0x000fe20003800200 */
[----:B------:R-:W-:Y:S02]  /*39c0*/  LEA R26, R8, UR10, 0x1 ;  /* 0x0000000a081a7c11 */ /* 0x000fe4000f8e08ff */
[----:B------:R1:W-:Y:S01]  /*39d0*/  @P4 STS.128 [R165+0xf000], RZ ;  /* 0x00f000ffa5004388 */ /* 0x0003e20000000c00 */
[----:B------:R-:W-:Y:S05]  /*39e0*/  @P4 BRA `(.L_x_391) ;  /* 0x00000000004c4947 */ /* 0x000fea0003800000 */
[----:B------:R-:W5:Y:S01]  /*39f0*/  LDCU UR6, c[0x0][0x440] ;  /* 0x00008800ff0677ac */ /* 0x000f620008000800 */
[----:B----4-:R-:W-:-:S04]  /*3a00*/  IMAD.WIDE.U32 R6, R18, 0x20, RZ ;  /* 0x0000002012067825 */ /* 0x010fc800078e00ff */
        /* <DEDUP_REMOVED lines=17> */
.L_x_391:
[----:B------:R-:W-:Y:S05]  /*3b20*/  BSYNC.RECONVERGENT B0 ;  /* 0x0000000000007941 */ /* 0x000fea0003800200 */
.L_x_390:
        /* <DEDUP_REMOVED lines=23> */
.L_x_393:
[----:B------:R-:W-:Y:S05]  /*3ca0*/  BSYNC.RECONVERGENT B0 ;  /* 0x0000000000007941 */ /* 0x000fea0003800200 */
.L_x_392:
[----:B------:R-:W-:Y:S01]  /*3cb0*/  LDSM.16.M88.4 R36, [R24+UR10+0x8000] ;  /* 0x0080000a1824783b */ /* 0x000fe20008000200 */
[----:B------:R-:W-:Y:S01]  /*3cc0*/  IMAD.MOV.U32 R139, RZ, RZ, 0x20 ;  /* 0x00000020ff8b7424 */ /* 0x000fe200078e00ff */
[----:B------:R-:W-:Y:S01]  /*3cd0*/  LOP3.LUT P0, RZ, R169, 0x2, RZ, 0xc0, !PT ;  /* 0x00000002a9ff7812 */ /* 0x000fe2000780c0ff */
[----:B-1----:R-:W-:Y:S01]  /*3ce0*/  VIADD R3, R24, UR10 ;  /* 0x0000000a18037c36 */ /* 0x002fe20008000000 */
[----:B------:R-:W1:Y:S01]  /*3cf0*/  LDSM.16.M88.4 R8, [R26+0x2000] ;  /* 0x002000001a08783b */ /* 0x000e620000000200 */
[----:B------:R-:W-:Y:S01]  /*3d00*/  IMAD.MOV.U32 R0, RZ, RZ, 0x40 ;  /* 0x00000040ff007424 */ /* 0x000fe200078e00ff */
[----:B------:R-:W-:Y:S02]  /*3d10*/  SEL R139, R139, 0xffffffe0, !P0 ;  /* 0xffffffe08b8b7807 */ /* 0x000fe40004000000 */
[----:B------:R-:W5:Y:S01]  /*3d20*/  LDSM.16.M88.4 R32, [R24+UR10+0x8800] ;  /* 0x0088000a1820783b */ /* 0x000f620008000200 */
[----:B------:R-:W-:Y:S02]  /*3d30*/  LOP3.LUT P0, RZ, R169, 0x4, RZ, 0xc0, !PT ;  /* 0x00000004a9ff7812 */ /* 0x000fe4000780c0ff */
[--C-:B------:R-:W-:Y:S01]  /*3d40*/  IMAD.IADD R2, R3, 0x1, R139.reuse ;  /* 0x0000000103027824 */ /* 0x100fe200078e028b */
[----:B------:R-:W2:Y:S01]  /*3d50*/  LDSM.16.M88.4 R28, [R24+UR10+0x9000] ;  /* 0x0090000a181c783b */ /* 0x000ea20008000200 */
[----:B------:R-:W-:Y:S01]  /*3d60*/  IMAD.IADD R27, R26, 0x1, R139 ;  /* 0x000000011a1b7824 */ /* 0x000fe200078e028b */
[----:B------:R-:W-:-:S02]  /*3d70*/  SEL R0, R0, 0xffffffc0, !P0 ;  /* 0xffffffc000007807 */ /* 0x000fc40004000000 */
[----:B------:R-:W3:Y:S03]  /*3d80*/  LDSM.16.M88.4 R16, [R24+UR10+0x9800] ;  /* 0x0098000a1810783b */ /* 0x000ee60008000200 */
[--C-:B------:R-:W-:Y:S01]  /*3d90*/  IMAD.IADD R25, R26, 0x1, R0.reuse ;  /* 0x000000011a197824 */ /* 0x100fe200078e0200 */
[----:B------:R-:W3:Y:S01]  /*3da0*/  LDSM.16.M88.4 R12, [R26] ;  /* 0x000000001a0c783b */ /* 0x000ee20000000200 */
[----:B------:R-:W-:Y:S02]  /*3db0*/  IMAD.IADD R0, R3, 0x1, R0 ;  /* 0x0000000103007824 */ /* 0x000fe400078e0200 */
[C---:B------:R-:W-:Y:S01]  /*3dc0*/  IMAD.IADD R61, R139.reuse, 0x1, R25 ;  /* 0x000000018b3d7824 */ /* 0x040fe200078e0219 */
[----:B----4-:R-:W-:Y:S01]  /*3dd0*/  LDSM.16.M88.4 R4, [R27+0x2000] ;  /* 0x002000001b04783b */ /* 0x010fe20000000200 */
[----:B------:R-:W-:-:S03]  /*3de0*/  IMAD.IADD R3, R139, 0x1, R0 ;  /* 0x000000018b037824 */ /* 0x000fc600078e0200 */
[----:B------:R-:W4:Y:S04]  /*3df0*/  LDSM.16.M88.4 R56, [R2+0x9000] ;  /* 0x009000000238783b */ /* 0x000f280000000200 */
[----:B------:R-:W4:Y:S04]  /*3e00*/  LDSM.16.M88.4 R20, [R27] ;  /* 0x000000001b14783b */ /* 0x000f280000000200 */
[----:B------:R-:W-:Y:S04]  /*3e10*/  LDSM.16.M88.4 R52, [R2+0x8800] ;  /* 0x008800000234783b */ /* 0x000fe80000000200 */
[----:B------:R-:W4:Y:S01]  /*3e20*/  LDSM.16.M88.4 R72, [R2+0x9800] ;  /* 0x009800000248783b */ /* 0x000f220000000200 */
[C---:B-1----:R-:W-:Y:S03]  /*3e30*/  HMMA.16816.F32 R88, R8.reuse, R36, RZ ;  /* 0x000000240858723c */ /* 0x042fe600000018ff */
[----:B------:R-:W1:Y:S04]  /*3e40*/  LDSM.16.M88.4 R48, [R2+0x8000] ;  /* 0x008000000230783b */ /* 0x000e680000000200 */
[----:B------:R-:W0:Y:S01]  /*3e50*/  LDGDEPBAR ;  /* 0x00000000000079af */ /* 0x000e220000000000 */
[C---:B------:R-:W-:Y:S08]  /*3e60*/  HMMA.16816.F32 R84, R8.reuse, R38, RZ ;  /* 0x000000260854723c */ /* 0x040ff000000018ff */
[C---:B-----5:R-:W-:Y:S08]  /*3e70*/  HMMA.16816.F32 R80, R8.reuse, R32, RZ ;  /* 0x000000200850723c */ /* 0x060ff000000018ff */
[C---:B--2---:R-:W-:Y:S08]  /*3e80*/  HMMA.16816.F32 R68, R8.reuse, R28, RZ ;  /* 0x0000001c0844723c */ /* 0x044ff000000018ff */
[C---:B---3--:R-:W-:Y:S08]  /*3e90*/  HMMA.16816.F32 R44, R8.reuse, R16, RZ ;  /* 0x00000010082c723c */ /* 0x048ff000000018ff */
[C---:B------:R-:W-:Y:S08]  /*3ea0*/  HMMA.16816.F32 R76, R8.reuse, R34, RZ ;  /* 0x00000022084c723c */ /* 0x040ff000000018ff */
[C---:B------:R-:W-:Y:S08]  /*3eb0*/  HMMA.16816.F32 R64, R8.reuse, R30, RZ ;  /* 0x0000001e0840723c */ /* 0x040ff000000018ff */
[----:B------:R-:W-:Y:S08]  /*3ec0*/  HMMA.16816.F32 R40, R8, R18, RZ ;  /* 0x000000120828723c */ /* 0x000ff000000018ff */
[C---:B------:R-:W-:Y:S08]  /*3ed0*/  HMMA.16816.F32 R92, R12.reuse, R36, RZ ;  /* 0x000000240c5c723c */ /* 0x040ff000000018ff */
[C---:B------:R-:W-:Y:S08]  /*3ee0*/  HMMA.16816.F32 R96, R12.reuse, R38, RZ ;  /* 0x000000260c60723c */ /* 0x040ff000000018ff */
[C---:B------:R-:W-:Y:S08]  /*3ef0*/  HMMA.16816.F32 R8, R12.reuse, R28, RZ ;  /* 0x0000001c0c08723c */ /* 0x040ff000000018ff */
[C---:B------:R-:W-:Y:S08]  /*3f00*/  HMMA.16816.F32 R36, R12.reuse, R32, RZ ;  /* 0x000000200c24723c */ /* 0x040ff000000018ff */
[----:B------:R-:W-:Y:S01]  /*3f10*/  HMMA.16816.F32 R100, R12, R34, RZ ;  /* 0x000000220c64723c */ /* 0x000fe200000018ff */
[----:B------:R-:W-:Y:S07]  /*3f20*/  LDSM.16.M88.4 R32, [R0+0x9800] ;  /* 0x009800000020783b */ /* 0x000fee0000000200 */
[-C--:B----4-:R-:W-:Y:S08]  /*3f30*/  HMMA.16816.F32 R132, R4, R56.reuse, R68 ;  /* 0x000000380484723c */ /* 0x090ff00000001844 */
[----:B------:R-:W-:Y:S01]  /*3f40*/  HMMA.16816.F32 R116, R20, R56, R8 ;  /* 0x000000381474723c */ /* 0x000fe20000001808 */
[----:B------:R-:W2:Y:S07]  /*3f50*/  LDSM.16.M88.4 R8, [R25+0x2000] ;  /* 0x002000001908783b */ /* 0x000eae0000000200 */
[----:B------:R-:W-:Y:S08]  /*3f60*/  HMMA.16816.F32 R108, R12, R30, RZ ;  /* 0x0000001e0c6c723c */ /* 0x000ff000000018ff */
[C---:B------:R-:W-:Y:S01]  /*3f70*/  HMMA.16816.F32 R68, R4.reuse, R72, R44 ;  /* 0x000000480444723c */ /* 0x040fe2000000182c */
[----:B------:R-:W3:Y:S07]  /*3f80*/  LDSM.16.M88.4 R44, [R0+0x8000] ;  /* 0x00800000002c783b */ /* 0x000eee0000000200 */
[----:B------:R-:W-:Y:S01]  /*3f90*/  HMMA.16816.F32 R112, R4, R74, R40 ;  /* 0x0000004a0470723c */ /* 0x000fe20000001828 */
[----:B------:R-:W4:Y:S07]  /*3fa0*/  LDSM.16.M88.4 R40, [R0+0x8800] ;  /* 0x008800000028783b */ /* 0x000f2e0000000200 */
[----:B------:R-:W-:Y:S01]  /*3fb0*/  HMMA.16816.F32 R120, R20, R52, R36 ;  /* 0x000000341478723c */ /* 0x000fe20000001824 */
[----:B------:R-:W5:Y:S07]  /*3fc0*/  LDSM.16.M88.4 R36, [R0+0x9000] ;  /* 0x009000000024783b */ /* 0x000f6e0000000200 */
[C---:B------:R-:W-:Y:S08]  /*3fd0*/  HMMA.16816.F32 R28, R12.reuse, R16, RZ ;  /* 0x000000100c1c723c */ /* 0x040ff000000018ff */
[----:B------:R-:W-:Y:S01]  /*3fe0*/  HMMA.16816.F32 R140, R12, R18, RZ ;  /* 0x000000120c8c723c */ /* 0x000fe200000018ff */
[----:B------:R-:W5:Y:S04]  /*3ff0*/  LDSM.16.M88.4 R12, [R25] ;  /* 0x00000000190c783b */ /* 0x000f680000000200 */
[----:B------:R-:W-:Y:S03]  /*4000*/  LDSM.16.M88.4 R16, [R61] ;  /* 0x000000003d10783b */ /* 0x000fe60000000200 */
[C---:B-1----:R-:W-:Y:S08]  /*4010*/  HMMA.16816.F32 R88, R4.reuse, R48, R88 ;  /* 0x000000300458723c */ /* 0x042ff00000001858 */
[C---:B------:R-:W-:Y:S08]  /*4020*/  HMMA.16816.F32 R80, R4.reuse, R52, R80 ;  /* 0x000000340450723c */ /* 0x040ff00000001850 */
[C---:B------:R-:W-:Y:S08]  /*4030*/  HMMA.16816.F32 R84, R4.reuse, R50, R84 ;  /* 0x000000320454723c */ /* 0x040ff00000001854 */
[C---:B------:R-:W-:Y:S08]  /*4040*/  HMMA.16816.F32 R76, R4.reuse, R54, R76 ;  /* 0x00000036044c723c */ /* 0x040ff0000000184c */
[----:B------:R-:W-:Y:S01]  /*4050*/  HMMA.16816.F32 R128, R4, R58, R64 ;  /* 0x0000003a0480723c */ /* 0x000fe20000001840 */
[----:B------:R-:W-:Y:S04]  /*4060*/  LDSM.16.M88.4 R4, [R61+0x2000] ;  /* 0x002000003d04783b */ /* 0x000fe80000000200 */
[----:B------:R-:W-:Y:S03]  /*4070*/  LDSM.16.M88.4 R64, [R3+0x9800] ;  /* 0x009800000340783b */ /* 0x000fe60000000200 */
[C---:B------:R-:W-:Y:S08]  /*4080*/  HMMA.16816.F32 R104, R20.reuse, R48, R92 ;  /* 0x000000301468723c */ /* 0x040ff0000000185c */
[C---:B------:R-:W-:Y:S01]  /*4090*/  HMMA.16816.F32 R124, R20.reuse, R72, R28 ;  /* 0x00000048147c723c */ /* 0x040fe2000000181c */
[----:B------:R-:W1:Y:S07]  /*40a0*/  LDSM.16.M88.4 R28, [R3+0x8000] ;  /* 0x00800000031c783b */ /* 0x000e6e0000000200 */
[C---:B------:R-:W-:Y:S01]  /*40b0*/  HMMA.16816.F32 R96, R20.reuse, R50, R96 ;  /* 0x000000321460723c */ /* 0x040fe20000001860 */
[----:B------:R-:W1:Y:S07]  /*40c0*/  LDSM.16.M88.4 R48, [R3+0x8800] ;  /* 0x008800000330783b */ /* 0x000e6e0000000200 */
[C---:B------:R-:W-:Y:S08]  /*40d0*/  HMMA.16816.F32 R108, R20.reuse, R58, R108 ;  /* 0x0000003a146c723c */ /* 0x040ff0000000186c */
[C---:B------:R-:W-:Y:S01]  /*40e0*/  HMMA.16816.F32 R100, R20.reuse, R54, R100 ;  /* 0x000000361464723c */ /* 0x040fe20000001864 */
[----:B------:R-:W1:Y:S07]  /*40f0*/  LDSM.16.M88.4 R52, [R3+0x9000] ;  /* 0x009000000334783b */ /* 0x000e6e0000000200 */
[----:B------:R-:W-:Y:S08]  /*4100*/  HMMA.16816.F32 R92, R20, R74, R140 ;  /* 0x0000004a145c723c */ /* 0x000ff0000000188c */
[C---:B--2---:R-:W-:Y:S08]  /*4110*/  HMMA.16816.F32 R56, R8.reuse, R32, R68 ;  /* 0x000000200838723c */ /* 0x044ff00000001844 */
[C---:B---3--:R-:W-:Y:S08]  /*4120*/  HMMA.16816.F32 R88, R8.reuse, R44, R88 ;  /* 0x0000002c0858723c */ /* 0x048ff00000001858 */
[C---:B----4-:R-:W-:Y:S08]  /*4130*/  HMMA.16816.F32 R80, R8.reuse, R40, R80 ;  /* 0x000000280850723c */ /* 0x050ff00000001850 */
[C---:B-----5:R-:W-:Y:S08]  /*4140*/  HMMA.16816.F32 R72, R8.reuse, R36, R132 ;  /* 0x000000240848723c */ /* 0x060ff00000001884 */
[C---:B------:R-:W-:Y:S08]  /*4150*/  HMMA.16816.F32 R84, R8.reuse, R46, R84 ;  /* 0x0000002e0854723c */ /* 0x040ff00000001854 */
[C---:B------:R-:W-:Y:S08]  /*4160*/  HMMA.16816.F32 R76, R8.reuse, R42, R76 ;  /* 0x0000002a084c723c */ /* 0x040ff0000000184c */
[C---:B------:R-:W-:Y:S08]  /*4170*/  HMMA.16816.F32 R68, R8.reuse, R38, R128 ;  /* 0x000000260844723c */ /* 0x040ff00000001880 */
[----:B------:R-:W-:Y:S08]  /*4180*/  HMMA.16816.F32 R20, R8, R34, R112 ;  /* 0x000000220814723c */ /* 0x000ff00000001870 */
[C---:B------:R-:W-:Y:S08]  /*4190*/  HMMA.16816.F32 R8, R12.reuse, R44, R104 ;  /* 0x0000002c0c08723c */ /* 0x040ff00000001868 */
[C---:B------:R-:W-:Y:S08]  /*41a0*/  HMMA.16816.F32 R44, R12.reuse, R46, R96 ;  /* 0x0000002e0c2c723c */ /* 0x040ff00000001860 */
        /* <DEDUP_REMOVED lines=8> */
[----:B------:R-:W-:Y:S04]  /*4230*/  LDSM.16.M88.4 R32, [R24+UR10+0xb000] ;  /* 0x00b0000a1820783b */ /* 0x000fe80008000200 */
[----:B------:R-:W-:Y:S03]  /*4240*/  LDSM.16.M88.4 R12, [R26+0x4000] ;  /* 0x004000001a0c783b */ /* 0x000fe60000000200 */
[C---:B-1----:R-:W-:Y:S08]  /*4250*/  HMMA.16816.F32 R148, R4.reuse, R28, R88 ;  /* 0x0000001c0494723c */ /* 0x042ff00000001858 */
[----:B------:R-:W-:Y:S01]  /*4260*/  HMMA.16816.F32 R144, R4, R30, R84 ;  /* 0x0000001e0490723c */ /* 0x000fe20000001854 */
[----:B------:R-:W-:Y:S07]  /*4270*/  LDSM.16.M88.4 R84, [R2+0xa800] ;  /* 0x00a800000254783b */ /* 0x000fee0000000200 */
[C---:B------:R-:W-:Y:S01]  /*4280*/  HMMA.16816.F32 R120, R16.reuse, R28, R8 ;  /* 0x0000001c1078723c */ /* 0x040fe20000001808 */
[----:B------:R-:W1:Y:S07]  /*4290*/  LDSM.16.M88.4 R8, [R26+0x6000] ;  /* 0x006000001a08783b */ /* 0x000e6e0000000200 */
[----:B------:R-:W-:Y:S01]  /*42a0*/  HMMA.16816.F32 R112, R16, R30, R44 ;  /* 0x0000001e1070723c */ /* 0x000fe2000000182c */
[----:B------:R-:W2:Y:S07]  /*42b0*/  LDSM.16.M88.4 R28, [R24+UR10+0xb800] ;  /* 0x00b8000a181c783b */ /* 0x000eae0008000200 */
[C---:B------:R-:W-:Y:S08]  /*42c0*/  HMMA.16816.F32 R132, R4.reuse, R50, R76 ;  /* 0x000000320484723c */ /* 0x040ff0000000184c */
[C---:B------:R-:W-:Y:S08]  /*42d0*/  HMMA.16816.F32 R140, R4.reuse, R48, R80 ;  /* 0x00000030048c723c */ /* 0x040ff00000001850 */
[C---:B------:R-:W-:Y:S08]  /*42e0*/  HMMA.16816.F32 R128, R4.reuse, R52, R72 ;  /* 0x000000340480723c */ /* 0x040ff00000001848 */
[C---:B------:R-:W-:Y:S08]  /*42f0*/  HMMA.16816.F32 R124, R4.reuse, R54, R68 ;  /* 0x00000036047c723c */ /* 0x040ff00000001844 */
[C---:B------:R-:W-:Y:S08]  /*4300*/  HMMA.16816.F32 R76, R4.reuse, R64, R56 ;  /* 0x00000040044c723c */ /* 0x040ff00000001838 */
[----:B------:R-:W-:Y:S01]  /*4310*/  HMMA.16816.F32 R20, R4, R66, R20 ;  /* 0x000000420414723c */ /* 0x000fe20000001814 */
[----:B------:R-:W3:Y:S07]  /*4320*/  LDSM.16.M88.4 R4, [R27+0x6000] ;  /* 0x006000001b04783b */ /* 0x000eee0000000200 */
[C---:B------:R-:W-:Y:S01]  /*4330*/  HMMA.16816.F32 R92, R16.reuse, R52, R96 ;  /* 0x00000034105c723c */ /* 0x040fe20000001860 */
[----:B------:R-:W4:Y:S07]  /*4340*/  LDSM.16.M88.4 R96, [R2+0xb000] ;  /* 0x00b000000260783b */ /* 0x000f2e0000000200 */
[C---:B------:R-:W-:Y:S08]  /*4350*/  HMMA.16816.F32 R116, R16.reuse, R48, R104 ;  /* 0x000000301074723c */ /* 0x040ff00000001868 */
[C---:B------:R-:W-:Y:S01]  /*4360*/  HMMA.16816.F32 R104, R16.reuse, R50, R100 ;  /* 0x000000321068723c */ /* 0x040fe20000001864 */
[----:B------:R-:W-:Y:S07]  /*4370*/  LDSM.16.M88.4 R100, [R2+0xb800] ;  /* 0x00b800000264783b */ /* 0x000fee0000000200 */
[C---:B------:R-:W-:Y:S01]  /*4380*/  HMMA.16816.F32 R88, R16.reuse, R54, R108 ;  /* 0x000000361058723c */ /* 0x040fe2000000186c */
[----:B------:R5:W4:Y:S07]  /*4390*/  LDSM.16.M88.4 R52, [R2+0xa000] ;  /* 0x00a000000234783b */ /* 0x000b2e0000000200 */
[C---:B------:R-:W-:Y:S08]  /*43a0*/  HMMA.16816.F32 R80, R16.reuse, R64, R156 ;  /* 0x000000401050723c */ /* 0x040ff0000000189c */
[----:B------:R-:W-:Y:S08]  /*43b0*/  HMMA.16816.F32 R72, R16, R66, R152 ;  /* 0x000000421048723c */ /* 0x000ff00000001898 */
[----:B-1----:R-:W-:Y:S01]  /*43c0*/  HMMA.16816.F32 R68, R8, R40, R148 ;  /* 0x000000280844723c */ /* 0x002fe20000001894 */
[----:B-----5:R-:W-:-:S07]  /*43d0*/  IMAD.SHL.U32 R2, R169, 0x2, RZ ;  /* 0x00000002a9027824 */ /* 0x020fce00078e00ff */
[C---:B------:R-:W-:Y:S08]  /*43e0*/  HMMA.16816.F32 R64, R8.reuse, R42, R144 ;  /* 0x0000002a0840723c */ /* 0x040ff00000001890 */
[C---:B------:R-:W-:Y:S08]  /*43f0*/  HMMA.16816.F32 R56, R8.reuse, R36, R140 ;  /* 0x000000240838723c */ /* 0x040ff0000000188c */
[C---:B------:R-:W-:Y:S08]  /*4400*/  HMMA.16816.F32 R48, R8.reuse, R38, R132 ;  /* 0x000000260830723c */ /* 0x040ff00000001884 */
[C---:B------:R-:W-:Y:S08]  /*4410*/  HMMA.16816.F32 R44, R8.reuse, R32, R128 ;  /* 0x00000020082c723c */ /* 0x040ff00000001880 */
[C---:B------:R-:W-:Y:S08]  /*4420*/  HMMA.16816.F32 R16, R8.reuse, R34, R124 ;  /* 0x000000220810723c */ /* 0x040ff0000000187c */
[C---:B--2---:R-:W-:Y:S08]  /*4430*/  HMMA.16816.F32 R76, R8.reuse, R28, R76 ;  /* 0x0000001c084c723c */ /* 0x044ff0000000184c */
[----:B------:R-:W-:Y:S01]  /*4440*/  HMMA.16816.F32 R8, R8, R30, R20 ;  /* 0x0000001e0808723c */ /* 0x000fe20000001814 */
[----:B------:R-:W1:Y:S07]  /*4450*/  LDSM.16.M88.4 R20, [R27+0x4000] ;  /* 0x004000001b14783b */ /* 0x000e6e0000000200 */
[C---:B------:R-:W-:Y:S08]  /*4460*/  HMMA.16816.F32 R152, R12.reuse, R38, R104 ;  /* 0x000000260c98723c */ /* 0x040ff00000001868 */
[C---:B------:R-:W-:Y:S08]  /*4470*/  HMMA.16816.F32 R108, R12.reuse, R40, R120 ;  /* 0x000000280c6c723c */ /* 0x040ff00000001878 */
[C---:B------:R-:W-:Y:S01]  /*4480*/  HMMA.16816.F32 R112, R12.reuse, R42, R112 ;  /* 0x0000002a0c70723c */ /* 0x040fe20000001870 */
[----:B------:R-:W-:Y:S07]  /*4490*/  LDSM.16.M88.4 R40, [R0+0xb000] ;  /* 0x00b000000028783b */ /* 0x000fee0000000200 */
[----:B------:R-:W-:Y:S01]  /*44a0*/  HMMA.16816.F32 R116, R12, R36, R116 ;  /* 0x000000240c74723c */ /* 0x000fe20000001874 */
[----:B------:R-:W-:Y:S07]  /*44b0*/  LDSM.16.M88.4 R36, [R0+0xb800] ;  /* 0x00b800000024783b */ /* 0x000fee0000000200 */
[C---:B---3--:R-:W-:Y:S01]  /*44c0*/  HMMA.16816.F32 R132, R4.reuse, R86, R48 ;  /* 0x000000560484723c */ /* 0x048fe20000001830 */
[----:B------:R-:W-:Y:S07]  /*44d0*/  LDSM.16.M88.4 R48, [R0+0xa000] ;  /* 0x00a000000030783b */ /* 0x000fee0000000200 */
[C---:B----4-:R-:W-:Y:S01]  /*44e0*/  HMMA.16816.F32 R104, R4.reuse, R96, R44 ;  /* 0x000000600468723c */ /* 0x050fe2000000182c */
[----:B------:R2:W-:Y:S07]  /*44f0*/  LDSM.16.M88.4 R44, [R0+0xa800] ;  /* 0x00a80000002c783b */ /* 0x0005ee0000000200 */
[----:B------:R-:W-:Y:S01]  /*4500*/  HMMA.16816.F32 R128, R4, R98, R16 ;  /* 0x000000620480723c */ /* 0x000fe20000001810 */
[----:B------:R-:W3:Y:S07]  /*4510*/  LDSM.16.M88.4 R16, [R25+0x6000] ;  /* 0x006000001910783b */ /* 0x000eee0000000200 */
[C---:B------:R-:W-:Y:S08]  /*4520*/  HMMA.16816.F32 R156, R12.reuse, R32, R92 ;  /* 0x000000200c9c723c */ /* 0x040ff0000000185c */
[----:B------:R-:W-:Y:S01]  /*4530*/  HMMA.16816.F32 R148, R12, R34, R88 ;  /* 0x000000220c94723c */ /* 0x000fe20000001858 */
[----:B------:R-:W-:Y:S01]  /*4540*/  LDSM.16.M88.4 R32, [R3+0xb000] ;  /* 0x00b000000320783b */ /* 0x000fe20000000200 */
[----:B--2---:R-:W-:-:S04]  /*4550*/  SHF.R.U32.HI R0, RZ, 0x2, R169 ;  /* 0x00000002ff007819 */ /* 0x004fc800000116a9 */
[----:B------:R-:W-:Y:S02]  /*4560*/  LOP3.LUT R0, R0, 0x7, RZ, 0xc0, !PT ;  /* 0x0000000700007812 */ /* 0x000fe400078ec0ff */
[C---:B------:R-:W-:Y:S08]  /*4570*/  HMMA.16816.F32 R92, R12.reuse, R28, R80 ;  /* 0x0000001c0c5c723c */ /* 0x040ff00000001850 */
[----:B------:R-:W-:Y:S01]  /*4580*/  HMMA.16816.F32 R88, R12, R30, R72 ;  /* 0x0000001e0c58723c */ /* 0x000fe20000001848 */
[----:B------:R-:W2:Y:S04]  /*4590*/  LDSM.16.M88.4 R12, [R25+0x4000] ;  /* 0x00400000190c783b */ /* 0x000ea80000000200 */
[----:B------:R-:W-:Y:S03]  /*45a0*/  LDSM.16.M88.4 R28, [R3+0xa000] ;  /* 0x00a00000031c783b */ /* 0x000fe60000000200 */
[C---:B------:R-:W-:Y:S01]  /*45b0*/  HMMA.16816.F32 R120, R4.reuse, R52, R68 ;  /* 0x000000340478723c */ /* 0x040fe20000001844 */
[----:B------:R-:W-:Y:S07]  /*45c0*/  LDSM.16.M88.4 R24, [R3+0xa800] ;  /* 0x00a800000318783b */ /* 0x000fee0000000200 */
[C---:B------:R-:W-:Y:S08]  /*45d0*/  HMMA.16816.F32 R144, R4.reuse, R54, R64 ;  /* 0x000000360490723c */ /* 0x040ff00000001840 */
[C---:B------:R-:W-:Y:S08]  /*45e0*/  HMMA.16816.F32 R140, R4.reuse, R84, R56 ;  /* 0x00000054048c723c */ /* 0x040ff00000001838 */
[C---:B------:R-:W-:Y:S08]  /*45f0*/  HMMA.16816.F32 R124, R4.reuse, R100, R76 ;  /* 0x00000064047c723c */ /* 0x040ff0000000184c */
[----:B------:R-:W-:Y:S01]  /*4600*/  HMMA.16816.F32 R72, R4, R102, R8 ;  /* 0x000000660448723c */ /* 0x000fe20000001808 */
[----:B------:R-:W4:Y:S04]  /*4610*/  LDSM.16.M88.4 R4, [R61+0x6000] ;  /* 0x006000003d04783b */ /* 0x000f280000000200 */
[----:B------:R-:W-:Y:S03]  /*4620*/  LDSM.16.M88.4 R8, [R61+0x4000] ;  /* 0x004000003d08783b */ /* 0x000fe60000000200 */
[C---:B-1----:R-:W-:Y:S08]  /*4630*/  HMMA.16816.F32 R68, R20.reuse, R52, R108 ;  /* 0x000000341444723c */ /* 0x042ff0000000186c */
[----:B------:R-:W-:Y:S01]  /*4640*/  HMMA.16816.F32 R64, R20, R54, R112 ;  /* 0x000000361440723c */ /* 0x000fe20000001870 */
[----:B------:R1:W5:Y:S01]  /*4650*/  LDSM.16.M88.4 R52, [R3+0xb800] ;  /* 0x00b800000334783b */ /* 0x0003620000000200 */
[----:B------:R-:W-:-:S06]  /*4660*/  DEPBAR.LE SB0, 0x0 ;  /* 0x000080000000791a */ /* 0x000fcc0000000000 */
[C---:B------:R-:W-:Y:S08]  /*4670*/  HMMA.16816.F32 R80, R20.reuse, R96, R156 ;  /* 0x000000601450723c */ /* 0x040ff0000000189c */
[C---:B------:R-:W-:Y:S08]  /*4680*/  HMMA.16816.F32 R56, R20.reuse, R84, R116 ;  /* 0x000000541438723c */ /* 0x040ff00000001874 */
[----:B------:R-:W-:Y:S01]  /*4690*/  HMMA.16816.F32 R76, R20, R86, R152 ;  /* 0x00000056144c723c */ /* 0x000fe20000001898 */
[----:B-1----:R-:W-:-:S07]  /*46a0*/  LOP3.LUT R3, R2, 0x6, RZ, 0xc0, !PT ;  /* 0x0000000602037812 */ /* 0x002fce00078ec0ff */
        /* <DEDUP_REMOVED lines=13> */
[C---:B------:R-:W-:Y:S08]  /*4780*/  HMMA.16816.F32 R20, R12.reuse, R40, R80 ;  /* 0x000000280c14723c */ /* 0x040ff00000001850 */
[----:B------:R-:W-:Y:S08]  /*4790*/  HMMA.16816.F32 R40, R12, R42, R84 ;  /* 0x0000002a0c28723c */ /* 0x000ff00000001854 */
[C---:B----4-:R-:W-:Y:S08]  /*47a0*/  HMMA.16816.F32 R120, R4.reuse, R28, R120 ;  /* 0x0000001c0478723c */ /* 0x050ff00000001878 */
[C---:B------:R-:W-:Y:S08]  /*47b0*/  HMMA.16816.F32 R116, R4.reuse, R30, R116 ;  /* 0x0000001e0474723c */ /* 0x040ff00000001874 */
[C---:B------:R-:W-:Y:S08]  /*47c0*/  HMMA.16816.F32 R112, R4.reuse, R24, R112 ;  /* 0x000000180470723c */ /* 0x040ff00000001870 */
[C---:B------:R-:W-:Y:S08]  /*47d0*/  HMMA.16816.F32 R108, R4.reuse, R26, R108 ;  /* 0x0000001a046c723c */ /* 0x040ff0000000186c */
[C---:B------:R-:W-:Y:S08]  /*47e0*/  HMMA.16816.F32 R104, R4.reuse, R32, R104 ;  /* 0x000000200468723c */ /* 0x040ff00000001868 */
[C---:B------:R-:W-:Y:S08]  /*47f0*/  HMMA.16816.F32 R100, R4.reuse, R34, R100 ;  /* 0x000000220464723c */ /* 0x040ff00000001864 */
[C---:B-----5:R-:W-:Y:S08]  /*4800*/  HMMA.16816.F32 R96, R4.reuse, R52, R96 ;  /* 0x000000340460723c */ /* 0x060ff00000001860 */
[----:B------:R-:W-:Y:S01]  /*4810*/  HMMA.16816.F32 R84, R4, R54, R72 ;  /* 0x000000360454723c */ /* 0x000fe20000001848 */
[----:B------:R-:W-:-:S04]  /*4820*/  LOP3.LUT R4, R232, 0x1f0, RZ, 0xc0, !PT ;  /* 0x000001f0e8047812 */ /* 0x000fc800078ec0ff */
[----:B------:R-:W-:Y:S01]  /*4830*/  IADD3 R0, PT, PT, R0, R4, R162 ;  /* 0x0000000400007210 */ /* 0x000fe20007ffe0a2 */
[----:B------:R1:W-:Y:S02]  /*4840*/  STL [R1+0x30], R4 ;  /* 0x0000300401007387 */ /* 0x0003e40000100800 */
[C---:B------:R-:W-:Y:S08]  /*4850*/  HMMA.16816.F32 R56, R12.reuse, R44, R56 ;  /* 0x0000002c0c38723c */ /* 0x040ff00000001838 */
[C---:B------:R-:W-:Y:S08]  /*4860*/  HMMA.16816.F32 R16, R12.reuse, R36, R92 ;  /* 0x000000240c10723c */ /* 0x040ff0000000185c */
[C---:B------:R-:W-:Y:S08]  /*4870*/  HMMA.16816.F32 R44, R12.reuse, R46, R76 ;  /* 0x0000002e0c2c723c */ /* 0x040ff0000000184c */
[----:B------:R-:W-:Y:S01]  /*4880*/  HMMA.16816.F32 R36, R12, R38, R88 ;  /* 0x000000260c24723c */ /* 0x000fe20000001858 */
[----:B------:R-:W-:-:S05]  /*4890*/  IADD3 R12, PT, PT, R62, R0, -R164 ;  /* 0x000000003e0c7210 */ /* 0x000fca0007ffe8a4 */
[----:B------:R-:W-:Y:S02]  /*48a0*/  VIADD R15, R12, 0x8 ;  /* 0x000000080c0f7836 */ /* 0x000fe40000000000 */
[C---:B------:R-:W-:Y:S08]  /*48b0*/  HMMA.16816.F32 R68, R8.reuse, R28, R68 ;  /* 0x0000001c0844723c */ /* 0x040ff00000001844 */
[C---:B------:R-:W-:Y:S08]  /*48c0*/  HMMA.16816.F32 R64, R8.reuse, R30, R64 ;  /* 0x0000001e0840723c */ /* 0x040ff00000001840 */
[----:B------:R-:W-:Y:S01]  /*48d0*/  HMMA.16816.F32 R76, R8, R32, R20 ;  /* 0x00000020084c723c */ /* 0x000fe20000001814 */
[----:B------:R-:W-:-:S04]  /*48e0*/  IMAD R22, R63, 0x40, R3 ;  /* 0x000000403f167824 */ /* 0x000fc800078e0203 */
[----:B------:R-:W-:Y:S01]  /*48f0*/  IMAD.IADD R0, R12, 0x1, -R22 ;  /* 0x000000010c007824 */ /* 0x000fe200078e0a16 */
[C---:B------:R-:W-:Y:S01]  /*4900*/  ISETP.GE.AND P3, PT, R22.reuse, R62, PT ;  /* 0x0000003e1600720c */ /* 0x040fe20003f66270 */
[C---:B------:R-:W-:Y:S01]  /*4910*/  VIADD R13, R22.reuse, 0x9 ;  /* 0x00000009160d7836 */ /* 0x040fe20000000000 */
[C---:B------:R-:W-:Y:S01]  /*4920*/  HMMA.16816.F32 R56, R8.reuse, R24, R56 ;  /* 0x000000180838723c */ /* 0x040fe20000001838 */
[----:B------:R-:W-:Y:S01]  /*4930*/  VIADD R24, R22, 0x11 ;  /* 0x0000001116187836 */ /* 0x000fe20000000000 */
[----:B------:R-:W-:Y:S01]  /*4940*/  IABS R0, R0 ;  /* 0x0000000000007213 */ /* 0x000fe20000000000 */
[C---:B-1----:R-:W-:Y:S01]  /*4950*/  IMAD.IADD R4, R12.reuse, 0x1, -R13 ;  /* 0x000000010c047824 */ /* 0x042fe200078e0a0d */
[----:B------:R-:W-:Y:S01]  /*4960*/  ISETP.GE.AND P5, PT, R13, R62, PT ;  /* 0x0000003e0d00720c */ /* 0x000fe20003fa6270 */
[----:B------:R-:W-:Y:S01]  /*4970*/  IMAD.IADD R7, R12, 0x1, -R24 ;  /* 0x000000010c077824 */ /* 0x000fe200078e0a18 */
[----:B------:R-:W-:Y:S01]  /*4980*/  I2FP.F32.S32 R0, R0 ;  /* 0x0000000000007245 */ /* 0x000fe20000201400 */
[C---:B------:R-:W-:Y:S01]  /*4990*/  VIADD R25, R22.reuse, 0x18 ;  /* 0x0000001816197836 */ /* 0x040fe20000000000 */
[----:B------:R-:W-:Y:S01]  /*49a0*/  HMMA.16816.F32 R72, R8, R26, R44 ;  /* 0x0000001a0848723c */ /* 0x000fe2000000182c */
[C---:B------:R-:W-:Y:S01]  /*49b0*/  VIADD R29, R22.reuse, 0x20 ;  /* 0x00000020161d7836 */ /* 0x040fe20000000000 */
[----:B------:R-:W-:Y:S01]  /*49c0*/  IADD3 R45, PT, PT, R22, 0x29, RZ ;  /* 0x00000029162d7810 */ /* 0x000fe20007ffe0ff */
[----:B------:R-:W-:Y:S01]  /*49d0*/  FFMA.FTZ R31, R0, -R173, R68 ;  /* 0x800000ad001f7223 */ /* 0x000fe20000010044 */
[----:B------:R-:W-:-:S02]  /*49e0*/  VIADD R26, R22, 0x19 ;  /* 0x00000019161a7836 */ /* 0x000fc40000000000 */
[----:B------:R-:W-:Y:S02]  /*49f0*/  VIADD R30, R22, 0x21 ;  /* 0x00000021161e7836 */ /* 0x000fe40000000000 */
[C---:B------:R-:W-:Y:S01]  /*4a00*/  HMMA.16816.F32 R80, R8.reuse, R34, R40 ;  /* 0x000000220850723c */ /* 0x040fe20000001828 */
[----:B------:R-:W-:Y:S01]  /*4a10*/  FFMA.FTZ R35, R0, -R173, R66 ;  /* 0x800000ad00237223 */ /* 0x000fe20000010042 */
[----:B------:R-:W-:Y:S01]  /*4a20*/  VIADD R40, R22, 0x28 ;  /* 0x0000002816287836 */ /* 0x000fe20000000000 */
[----:B------:R-:W-:Y:S01]  /*4a30*/  FSEL R176, R31, -INF , !P3 ;  /* 0xff8000001fb07808 */ /* 0x000fe20005800000 */
[----:B------:R-:W-:Y:S01]  /*4a40*/  VIADD R44, R12, 0x40 ;  /* 0x000000400c2c7836 */ /* 0x000fe20000000000 */
[----:B------:R-:W-:Y:S01]  /*4a50*/  BAR.SYNC.DEFER_BLOCKING 0x0 ;  /* 0x0000000000007b1d */ /* 0x000fe20000010000 */
[----:B------:R-:W-:Y:S02]  /*4a60*/  ISETP.GE.AND P6, PT, R30, R62, PT ;  /* 0x0000003e1e00720c */ /* 0x000fe40003fc6270 */
[----:B------:R-:W-:Y:S01]  /*4a70*/  HMMA.16816.F32 R88, R8, R52, R16 ;  /* 0x000000340858723c */ /* 0x000fe20000001810 */
[----:B------:R-:W-:-:S04]  /*4a80*/  VIADD R18, R22, 0x10 ;  /* 0x0000001016127836 */ /* 0x000fc80000000000 */
[----:B------:R-:W-:Y:S01]  /*4a90*/  IMAD.IADD R5, R12, 0x1, -R18 ;  /* 0x000000010c057824 */ /* 0x000fe200078e0a12 */
[-C--:B------:R-:W-:Y:S02]  /*4aa0*/  ISETP.GE.AND P4, PT, R18, R62.reuse, PT ;  /* 0x0000003e1200720c */ /* 0x080fe40003f86270 */
[----:B------:R-:W-:Y:S01]  /*4ab0*/  HMMA.16816.F32 R192, R8, R54, R36 ;  /* 0x0000003608c0723c */ /* 0x000fe20000001824 */
[C---:B------:R-:W-:Y:S02]  /*4ac0*/  VIADD R8, R22.reuse, 0x1 ;  /* 0x0000000116087836 */ /* 0x040fe40000000000 */
[----:B------:R-:W-:Y:S02]  /*4ad0*/  VIADD R9, R22, 0x8 ;  /* 0x0000000816097836 */ /* 0x000fe40000000000 */
[----:B------:R-:W-:Y:S01]  /*4ae0*/  IMAD.IADD R2, R12, 0x1, -R8 ;  /* 0x000000010c027824 */ /* 0x000fe200078e0a08 */
[-C--:B------:R-:W-:Y:S01]  /*4af0*/  ISETP.GE.AND P2, PT, R8, R62.reuse, PT ;  /* 0x0000003e0800720c */ /* 0x080fe20003f46270 */
[C---:B------:R-:W-:Y:S01]  /*4b00*/  IMAD.IADD R0, R12.reuse, 0x1, -R9 ;  /* 0x000000010c007824 */ /* 0x040fe200078e0a09 */
[----:B------:R-:W-:Y:S01]  /*4b10*/  ISETP.GE.AND P1, PT, R9, R62, PT ;  /* 0x0000003e0900720c */ /* 0x000fe20003f26270 */
[----:B------:R-:W-:Y:S01]  /*4b20*/  VIADD R11, R12, 0x48 ;  /* 0x000000480c0b7836 */ /* 0x000fe20000000000 */
[----:B------:R-:W-:-:S02]  /*4b30*/  IABS R6, R2 ;  /* 0x0000000200067213 */ /* 0x000fc40000000000 */
[----:B------:R-:W-:Y:S02]  /*4b40*/  IABS R3, R0 ;  /* 0x0000000000037213 */ /* 0x000fe40000000000 */
[----:B------:R-:W-:Y:S02]  /*4b50*/  IABS R2, R4 ;  /* 0x0000000400027213 */ /* 0x000fe40000000000 */
[----:B------:R-:W-:Y:S02]  /*4b60*/  IABS R0, R5 ;  /* 0x0000000500007213 */ /* 0x000fe40000000000 */
[----:B------:R-:W-:Y:S02]  /*4b70*/  IABS R4, R7 ;  /* 0x0000000700047213 */ /* 0x000fe40000000000 */
[----:B------:R-:W-:Y:S01]  /*4b80*/  MOV R5, R3 ;  /* 0x0000000300057202 */ /* 0x000fe20000000f00 */
[----:B------:R-:W-:Y:S01]  /*4b90*/  IMAD.MOV.U32 R3, RZ, RZ, R2 ;  /* 0x000000ffff037224 */ /* 0x000fe200078e0002 */
[----:B------:R-:W-:Y:S01]  /*4ba0*/  I2FP.F32.S32 R6, R6 ;  /* 0x0000000600067245 */ /* 0x000fe20000201400 */
[----:B------:R-:W-:Y:S01]  /*4bb0*/  IMAD.MOV.U32 R2, RZ, RZ, R0 ;  /* 0x000000ffff027224 */ /* 0x000fe200078e0000 */
[----:B------:R-:W-:Y:S01]  /*4bc0*/  I2FP.F32.S32 R5, R5 ;  /* 0x0000000500057245 */ /* 0x000fe20000201400 */
[----:B------:R-:W-:Y:S01]  /*4bd0*/  IMAD.MOV.U32 R0, RZ, RZ, R4 ;  /* 0x000000ffff007224 */ /* 0x000fe200078e0004 */
[----:B------:R-:W-:Y:S01]  /*4be0*/  I2FP.F32.S32 R3, R3 ;  /* 0x0000000300037245 */ /* 0x000fe20000201400 */
[-C--:B------:R-:W-:Y:S01]  /*4bf0*/  FFMA.FTZ R33, R6, -R173.reuse, R69 ;  /* 0x800000ad06217223 */ /* 0x080fe20000010045 */
[----:B------:R-:W-:Y:S01]  /*4c00*/  I2FP.F32.S32 R2, R2 ;  /* 0x0000000200027245 */ /* 0x000fe20000201400 */
[-C--:B------:R-:W-:Y:S01]  /*4c10*/  FFMA.FTZ R32, R5, -R173.reuse, R64 ;  /* 0x800000ad05207223 */ /* 0x080fe20000010040 */
[----:B------:R-:W-:Y:S01]  /*4c20*/  I2FP.F32.S32 R0, R0 ;  /* 0x0000000000007245 */ /* 0x000fe20000201400 */
[----:B------:R-:W-:Y:S01]  /*4c30*/  FFMA.FTZ R37, R3, -R173, R65 ;  /* 0x800000ad03257223 */ /* 0x000fe20000010041 */
[----:B------:R-:W-:-:S02]  /*4c40*/  IMAD.IADD R3, R12, 0x1, -R26 ;  /* 0x000000010c037824 */ /* 0x000fc400078e0a1a */
[-C--:B------:R-:W-:Y:S01]  /*4c50*/  FFMA.FTZ R39, R2, -R173.reuse, R56 ;  /* 0x800000ad02277223 */ /* 0x080fe20000010038 */
[----:B------:R-:W-:Y:S02]  /*4c60*/  IMAD.IADD R2, R12, 0x1, -R29 ;  /* 0x000000010c027824 */ /* 0x000fe400078e0a1d */
[----:B------:R-:W-:Y:S01]  /*4c70*/  FFMA.FTZ R46, R0, -R173, R57 ;  /* 0x800000ad002e7223 */ /* 0x000fe20000010039 */
[C---:B------:R-:W-:Y:S01]  /*4c80*/  IMAD.IADD R0, R12.reuse, 0x1, -R25 ;  /* 0x000000010c007824 */ /* 0x040fe200078e0a19 */
[----:B------:R-:W-:Y:S01]  /*4c90*/  IABS R4, R3 ;  /* 0x0000000300047213 */ /* 0x000fe20000000000 */
[C---:B------:R-:W-:Y:S01]  /*4ca0*/  IMAD.IADD R6, R12.reuse, 0x1, -R30 ;  /* 0x000000010c067824 */ /* 0x040fe200078e0a1e */
[----:B------:R-:W-:Y:S01]  /*4cb0*/  IABS R7, R2 ;  /* 0x0000000200077213 */ /* 0x000fe20000000000 */
[----:B------:R-:W-:Y:S01]  /*4cc0*/  IMAD.IADD R5, R12, 0x1, -R40 ;  /* 0x000000010c057824 */ /* 0x000fe200078e0a28 */
[----:B------:R-:W-:Y:S02]  /*4cd0*/  IABS R0, R0 ;  /* 0x0000000000007213 */ /* 0x000fe40000000000 */
[----:B------:R-:W-:-:S02]  /*4ce0*/  FSEL R174, R35, -INF , !P1 ;  /* 0xff80000023ae7808 */ /* 0x000fc40004800000 */
[----:B------:R-:W-:Y:S01]  /*4cf0*/  IABS R3, R5 ;  /* 0x0000000500037213 */ /* 0x000fe20000000000 */
[----:B------:R-:W-:Y:S01]  /*4d00*/  IMAD.MOV.U32 R2, RZ, RZ, R0 ;  /* 0x000000ffff027224 */ /* 0x000fe200078e0000 */
[----:B------:R-:W-:Y:S01]  /*4d10*/  IABS R0, R6 ;  /* 0x0000000600007213 */ /* 0x000fe20000000000 */
[----:B------:R-:W-:Y:S01]  /*4d20*/  IMAD.MOV.U32 R5, RZ, RZ, R4 ;  /* 0x000000ffff057224 */ /* 0x000fe200078e0004 */
[----:B------:R-:W-:Y:S01]  /*4d30*/  FSEL R164, R33, -INF , !P2 ;  /* 0xff80000021a47808 */ /* 0x000fe20005000000 */
        /* <DEDUP_REMOVED lines=8> */
[----:B------:R-:W-:Y:S01]  /*4dc0*/  IMAD.IADD R6, R44, 0x1, -R22 ;  /* 0x000000012c067824 */ /* 0x000fe200078e0a16 */
[----:B------:R-:W-:Y:S01]  /*4dd0*/  I2FP.F32.S32 R0, R0 ;  /* 0x0000000000007245 */ /* 0x000fe20000201400 */
[-C--:B------:R-:W-:Y:S01]  /*4de0*/  FFMA.FTZ R57, R3, -R173.reuse, R76 ;  /* 0x800000ad03397223 */ /* 0x080fe2000001004c */
[-C--:B------:R-:W-:Y:S01]  /*4df0*/  FFMA.FTZ R54, R5, -R173.reuse, R73 ;  /* 0x800000ad05367223 */ /* 0x080fe20000010049 */
[----:B------:R-:W-:Y:S01]  /*4e00*/  FFMA.FTZ R56, R2, -R173, R77 ;  /* 0x800000ad02387223 */ /* 0x000fe2000001004d */
[----:B------:R-:W-:-:S02]  /*4e10*/  IMAD.IADD R2, R15, 0x1, -R22 ;  /* 0x000000010f027824 */ /* 0x000fc400078e0a16 */
[----:B------:R-:W-:Y:S01]  /*4e20*/  FFMA.FTZ R64, R0, -R173, R80 ;  /* 0x800000ad00407223 */ /* 0x000fe20000010050 */
[----:B------:R-:W-:Y:S01]  /*4e30*/  IMAD.IADD R0, R12, 0x1, -R45 ;  /* 0x000000010c007824 */ /* 0x000fe200078e0a2d */
[----:B------:R-:W-:Y:S01]  /*4e40*/  IABS R6, R6 ;  /* 0x0000000600067213 */ /* 0x000fe20000000000 */
[----:B------:R-:W-:Y:S01]  /*4e50*/  IMAD.IADD R3, R11, 0x1, -R22 ;  /* 0x000000010b037824 */ /* 0x000fe200078e0a16 */
[----:B------:R-:W-:Y:S01]  /*4e60*/  IABS R2, R2 ;  /* 0x0000000200027213 */ /* 0x000fe20000000000 */
[----:B------:R-:W-:Y:S01]  /*4e70*/  IMAD.IADD R5, R15, 0x1, -R8 ;  /* 0x000000010f057824 */ /* 0x000fe200078e0a08 */
[----:B------:R-:W-:Y:S02]  /*4e80*/  IABS R0, R0 ;  /* 0x0000000000007213 */ /* 0x000fe40000000000 */
[----:B------:R-:W-:Y:S02]  /*4e90*/  FSEL R156, R37, -INF , !P5 ;  /* 0xff800000259c7808 */ /* 0x000fe40006800000 */
[----:B------:R-:W-:Y:S01]  /*4ea0*/  FSEL R162, R32, -INF , !P1 ;  /* 0xff80000020a27808 */ /* 0x000fe20004800000 */
[----:B------:R-:W-:Y:S01]  /*4eb0*/  IMAD.MOV.U32 R4, RZ, RZ, R0 ;  /* 0x000000ffff047224 */ /* 0x000fe200078e0000 */
[----:B------:R-:W-:-:S02]  /*4ec0*/  IABS R0, R3 ;  /* 0x0000000300007213 */ /* 0x000fc40000000000 */
[----:B------:R-:W-:Y:S01]  /*4ed0*/  IABS R3, R5 ;  /* 0x0000000500037213 */ /* 0x000fe20000000000 */
[----:B------:R-:W-:Y:S01]  /*4ee0*/  IMAD.MOV.U32 R5, RZ, RZ, R6 ;  /* 0x000000ffff057224 */ /* 0x000fe200078e0006 */
[----:B------:R-:W-:Y:S01]  /*4ef0*/  I2FP.F32.S32 R7, R4 ;  /* 0x0000000400077245 */ /* 0x000fe20000201400 */
[----:B------:R-:W-:Y:S01]  /*4f00*/  IMAD.MOV.U32 R4, RZ, RZ, R2 ;  /* 0x000000ffff047224 */ /* 0x000fe200078e0002 */
[----:B------:R-:W-:Y:S01]  /*4f10*/  FSEL R155, R39, -INF , !P4 ;  /* 0xff800000279b7808 */ /* 0x000fe20006000000 */
[----:B------:R-:W-:Y:S01]  /*4f20*/  IMAD.MOV.U32 R2, RZ, RZ, R3 ;  /* 0x000000ffff027224 */ /* 0x000fe200078e0003 */
[----:B------:R-:W-:Y:S01]  /*4f30*/  I2FP.F32.S32 R5, R5 ;  /* 0x0000000500057245 */ /* 0x000fe20000201400 */
[-C--:B------:R-:W-:Y:S01]  /*4f40*/  FFMA.FTZ R55, R7, -R173.reuse, R81 ;  /* 0x800000ad07377223 */ /* 0x080fe20000010051 */
[----:B------:R-:W-:Y:S02]  /*4f50*/  I2FP.F32.S32 R4, R4 ;  /* 0x0000000400047245 */ /* 0x000fe40000201400 */
[----:B------:R-:W-:Y:S01]  /*4f60*/  I2FP.F32.S32 R3, R0 ;  /* 0x0000000000037245 */ /* 0x000fe20000201400 */
[-C--:B------:R-:W-:Y:S01]  /*4f70*/  FFMA.FTZ R16, R5, -R173.reuse, R120 ;  /* 0x800000ad05107223 */ /* 0x080fe20000010078 */
[----:B------:R-:W-:Y:S01]  /*4f80*/  I2FP.F32.S32 R0, R2 ;  /* 0x0000000200007245 */ /* 0x000fe20000201400 */
[----:B------:R-:W-:Y:S01]  /*4f90*/  FFMA.FTZ R17, R4, -R173, R70 ;  /* 0x800000ad04117223 */ /* 0x000fe20000010046 */
[----:B------:R-:W-:-:S02]  /*4fa0*/  IMAD.IADD R5, R44, 0x1, -R8 ;  /* 0x000000012c057824 */ /* 0x000fc400078e0a08 */
[-C--:B------:R-:W-:Y:S01]  /*4fb0*/  FFMA.FTZ R10, R3, -R173.reuse, R122 ;  /* 0x800000ad030a7223 */ /* 0x080fe2000001007a */
[C---:B------:R-:W-:Y:S02]  /*4fc0*/  IMAD.IADD R2, R11.reuse, 0x1, -R8 ;  /* 0x000000010b027824 */ /* 0x040fe400078e0a08 */
[----:B------:R-:W-:Y:S01]  /*4fd0*/  FFMA.FTZ R28, R0, -R173, R71 ;  /* 0x800000ad001c7223 */ /* 0x000fe20000010047 */
[--C-:B------:R-:W-:Y:S01]  /*4fe0*/  IMAD.IADD R4, R44, 0x1, -R9.reuse ;  /* 0x000000012c047824 */ /* 0x100fe200078e0a09 */
[----:B------:R-:W-:Y:S01]  /*4ff0*/  IABS R5, R5 ;  /* 0x0000000500057213 */ /* 0x000fe20000000000 */
[----:B------:R-:W-:Y:S01]  /*5000*/  IMAD.IADD R0, R11, 0x1, -R9 ;  /* 0x000000010b007824 */ /* 0x000fe200078e0a09 */
[----:B------:R-:W-:Y:S01]  /*5010*/  IABS R6, R2 ;  /* 0x0000000200067213 */ /* 0x000fe20000000000 */
[----:B------:R-:W-:Y:S01]  /*5020*/  IMAD.IADD R3, R15, 0x1, -R13 ;  /* 0x000000010f037824 */ /* 0x000fe200078e0a0d */
[----:B------:R-:W-:Y:S02]  /*5030*/  IABS R2, R4 ;  /* 0x0000000400027213 */ /* 0x000fe40000000000 */
[----:B------:R-:W-:-:S02]  /*5040*/  IABS R4, R0 ;  /* 0x0000000000047213 */ /* 0x000fc40000000000 */
[----:B------:R-:W-:Y:S01]  /*5050*/  IABS R0, R3 ;  /* 0x0000000300007213 */ /* 0x000fe20000000000 */
[----:B------:R-:W-:Y:S01]  /*5060*/  IMAD.MOV.U32 R3, RZ, RZ, R5 ;  /* 0x000000ffff037224 */ /* 0x000fe200078e0005 */
[----:B------:R-:W-:Y:S01]  /*5070*/  MOV R5, R6 ;  /* 0x0000000600057202 */ /* 0x000fe20000000f00 */
[----:B------:R-:W-:Y:S01]  /*5080*/  IMAD.MOV.U32 R6, RZ, RZ, R4 ;  /* 0x000000ffff067224 */ /* 0x000fe200078e0004 */
[----:B------:R-:W-:Y:S02]  /*5090*/  I2FP.F32.S32 R0, R0 ;  /* 0x0000000000007245 */ /* 0x000fe40000201400 */
[----:B------:R-:W-:Y:S02]  /*50a0*/  I2FP.F32.S32 R4, R3 ;  /* 0x0000000300047245 */ /* 0x000fe40000201400 */
[----:B------:R-:W-:Y:S01]  /*50b0*/  I2FP.F32.S32 R3, R6 ;  /* 0x0000000600037245 */ /* 0x000fe20000201400 */
[----:B------:R-:W-:Y:S01]  /*50c0*/  FFMA.FTZ R27, R0, -R173, R67 ;  /* 0x800000ad001b7223 */ /* 0x000fe20000010043 */
[----:B------:R-:W-:Y:S01]  /*50d0*/  I2FP.F32.S32 R2, R2 ;  /* 0x0000000200027245 */ /* 0x000fe20000201400 */
[--C-:B------:R-:W-:Y:S01]  /*50e0*/  IMAD.IADD R0, R11, 0x1, -R13.reuse ;  /* 0x000000010b007824 */ /* 0x100fe200078e0a0d */
[----:B------:R-:W-:Y:S01]  /*50f0*/  I2FP.F32.S32 R5, R5 ;  /* 0x0000000500057245 */ /* 0x000fe20000201400 */
[----:B------:R-:W-:Y:S01]  /*5100*/  FFMA.FTZ R9, R3, -R173, R118 ;  /* 0x800000ad03097223 */ /* 0x000fe20000010076 */
[----:B------:R-:W-:-:S02]  /*5110*/  IMAD.IADD R3, R44, 0x1, -R13 ;  /* 0x000000012c037824 */ /* 0x000fc400078e0a0d */
[-C--:B------:R-:W-:Y:S01]  /*5120*/  FFMA.FTZ R14, R2, -R173.reuse, R116 ;  /* 0x800000ad020e7223 */ /* 0x080fe20000010074 */
[--C-:B------:R-:W-:Y:S02]  /*5130*/  IMAD.IADD R2, R15, 0x1, -R18.reuse ;  /* 0x000000010f027824 */ /* 0x100fe400078e0a12 */
[-C--:B------:R-:W-:Y:S01]  /*5140*/  FFMA.FTZ R21, R4, -R173.reuse, R121 ;  /* 0x800000ad04157223 */ /* 0x080fe20000010079 */
[----:B------:R-:W-:Y:S01]  /*5150*/  FFMA.FTZ R20, R5, -R173, R123 ;  /* 0x800000ad05147223 */ /* 0x000fe2000001007b */
[----:B------:R-:W-:Y:S01]  /*5160*/  IABS R3, R3 ;  /* 0x0000000300037213 */ /* 0x000fe20000000000 */
[--C-:B------:R-:W-:Y:S01]  /*5170*/  IMAD.IADD R5, R44, 0x1, -R18.reuse ;  /* 0x000000012c057824 */ /* 0x100fe200078e0a12 */
[----:B------:R-:W-:Y:S01]  /*5180*/  IABS R6, R0 ;  /* 0x0000000000067213 */ /* 0x000fe20000000000 */
[----:B------:R-:W-:Y:S01]  /*5190*/  IMAD.IADD R4, R11, 0x1, -R18 ;  /* 0x000000010b047824 */ /* 0x000fe200078e0a12 */
[----:B------:R-:W-:Y:S01]  /*51a0*/  IABS R7, R2 ;  /* 0x0000000200077213 */ /* 0x000fe20000000000 */
[----:B------:R-:W-:Y:S01]  /*51b0*/  IMAD.MOV.U32 R0, RZ, RZ, R3 ;  /* 0x000000ffff007224 */ /* 0x000fe200078e0003 */
[----:B------:R-:W-:Y:S01]  /*51c0*/  IABS R2, R5 ;  /* 0x0000000500027213 */ /* 0x000fe20000000000 */
[----:B------:R-:W-:Y:S01]  /*51d0*/  IMAD.MOV.U32 R5, RZ, RZ, R6 ;  /* 0x000000ffff057224 */ /* 0x000fe200078e0006 */
[----:B------:R-:W-:Y:S01]  /*51e0*/  IABS R3, R4 ;  /* 0x0000000400037213 */ /* 0x000fe20000000000 */
[----:B------:R-:W-:Y:S01]  /*51f0*/  IMAD.MOV.U32 R6, RZ, RZ, R7 ;  /* 0x000000ffff067224 */ /* 0x000fe200078e0007 */
[----:B------:R-:W-:-:S02]  /*5200*/  I2FP.F32.S32 R0, R0 ;  /* 0x0000000000007245 */ /* 0x000fc40000201400 */
[----:B------:R-:W-:Y:S01]  /*5210*/  I2FP.F32.S32 R5, R5 ;  /* 0x0000000500057245 */ /* 0x000fe20000201400 */
[----:B------:R-:W-:Y:S01]  /*5220*/  IMAD.MOV.U32 R4, RZ, RZ, R3 ;  /* 0x000000ffff047224 */ /* 0x000fe200078e0003 */
[----:B------:R-:W-:Y:S01]  /*5230*/  I2FP.F32.S32 R3, R6 ;  /* 0x0000000600037245 */ /* 0x000fe20000201400 */
[-C--:B------:R-:W-:Y:S01]  /*5240*/  FFMA.FTZ R23, R0, -R173.reuse, R117 ;  /* 0x800000ad00177223 */ /* 0x080fe20000010075 */
[----:B------:R-:W-:Y:S01]  /*5250*/  I2FP.F32.S32 R0, R2 ;  /* 0x0000000200007245 */ /* 0x000fe20000201400 */
[-C--:B------:R-:W-:Y:S01]  /*5260*/  FFMA.FTZ R19, R5, -R173.reuse, R119 ;  /* 0x800000ad05137223 */ /* 0x080fe20000010077 */
[----:B------:R-:W-:Y:S01]  /*5270*/  I2FP.F32.S32 R2, R4 ;  /* 0x0000000400027245 */ /* 0x000fe20000201400 */
[-C--:B------:R-:W-:Y:S01]  /*5280*/  FFMA.FTZ R18, R3, -R173.reuse, R58 ;  /* 0x800000ad03127223 */ /* 0x080fe2000001003a */
[----:B------:R-:W-:Y:S02]  /*5290*/  IMAD.IADD R3, R15, 0x1, -R24 ;  /* 0x000000010f037824 */ /* 0x000fe400078e0a18 */
[----:B------:R-:W-:Y:S01]  /*52a0*/  FFMA.FTZ R13, R0, -R173, R112 ;  /* 0x800000ad000d7223 */ /* 0x000fe20000010070 */
[----:B------:R-:W-:-:S02]  /*52b0*/  IMAD.IADD R4, R44, 0x1, -R24 ;  /* 0x000000012c047824 */ /* 0x000fc400078e0a18 */
[----:B------:R-:W-:Y:S01]  /*52c0*/  FFMA.FTZ R8, R2, -R173, R114 ;  /* 0x800000ad02087223 */ /* 0x000fe20000010072 */
[----:B------:R-:W-:Y:S01]  /*52d0*/  IMAD.IADD R0, R11, 0x1, -R24 ;  /* 0x000000010b007824 */ /* 0x000fe200078e0a18 */
[----:B------:R-:W-:Y:S01]  /*52e0*/  IABS R6, R3 ;  /* 0x0000000300067213 */ /* 0x000fe20000000000 */
[--C-:B------:R-:W-:Y:S01]  /*52f0*/  IMAD.IADD R2, R15, 0x1, -R25.reuse ;  /* 0x000000010f027824 */ /* 0x100fe200078e0a19 */
[----:B------:R-:W-:Y:S01]  /*5300*/  IABS R3, R4 ;  /* 0x0000000400037213 */ /* 0x000fe20000000000 */
[----:B------:R-:W-:Y:S01]  /*5310*/  IMAD.IADD R5, R44, 0x1, -R25 ;  /* 0x000000012c057824 */ /* 0x000fe200078e0a19 */
[----:B------:R-:W-:Y:S02]  /*5320*/  IABS R4, R0 ;  /* 0x0000000000047213 */ /* 0x000fe40000000000 */
[----:B------:R-:W-:Y:S02]  /*5330*/  IABS R0, R2 ;  /* 0x0000000200007213 */ /* 0x000fe40000000000 */
[----:B------:R-:W-:Y:S01]  /*5340*/  IABS R2, R5 ;  /* 0x0000000500027213 */ /* 0x000fe20000000000 */
[----:B------:R-:W-:Y:S01]  /*5350*/  IMAD.MOV.U32 R5, RZ, RZ, R6 ;  /* 0x000000ffff057224 */ /* 0x000fe200078e0006 */
[----:B------:R-:W-:-:S02]  /*5360*/  I2FP.F32.S32 R4, R4 ;  /* 0x0000000400047245 */ /* 0x000fc40000201400 */
[----:B------:R-:W-:Y:S02]  /*5370*/  I2FP.F32.S32 R2, R2 ;  /* 0x0000000200027245 */ /* 0x000fe40000201400 */
[----:B------:R-:W-:Y:S02]  /*5380*/  I2FP.F32.S32 R0, R0 ;  /* 0x0000000000007245 */ /* 0x000fe40000201400 */
[----:B------:R-:W-:Y:S01]  /*5390*/  I2FP.F32.S32 R3, R3 ;  /* 0x0000000300037245 */ /* 0x000fe20000201400 */
[-C--:B------:R-:W-:Y:S01]  /*53a0*/  FFMA.FTZ R34, R2, -R173.reuse, R108 ;  /* 0x800000ad02227223 */ /* 0x080fe2000001006c */
[----:B------:R-:W-:Y:S01]  /*53b0*/  FSEL R50, R10, -INF , !P3 ;  /* 0xff8000000a327808 */ /* 0x000fe20005800000 */
[----:B------:R-:W-:Y:S01]  /*53c0*/  FFMA.FTZ R10, R4, -R173, R115 ;  /* 0x800000ad040a7223 */ /* 0x000fe20000010073 */
[----:B------:R-:W-:Y:S01]  /*53d0*/  I2FP.F32.S32 R5, R5 ;  /* 0x0000000500057245 */ /* 0x000fe20000201400 */
[----:B------:R-:W-:Y:S01]  /*53e0*/  FFMA.FTZ R36, R0, -R173, R74 ;  /* 0x800000ad00247223 */ /* 0x000fe2000001004a */
[C---:B------:R-:W-:Y:S01]  /*53f0*/  IMAD.IADD R2, R11.reuse, 0x1, -R25 ;  /* 0x000000010b027824 */ /* 0x040fe200078e0a19 */
[----:B------:R-:W-:Y:S01]  /*5400*/  IADD3 R4, PT, PT, -R26, R15, RZ ;  /* 0x0000000f1a047210 */ /* 0x000fe20007ffe1ff */
[----:B------:R-:W-:Y:S01]  /*5410*/  IMAD.IADD R0, R11, 0x1, -R26 ;  /* 0x000000010b007824 */ /* 0x000fe200078e0a1a */
[----:B------:R-:W-:Y:S01]  /*5420*/  FSEL R49, R16, -INF , !P3 ;  /* 0xff80000010317808 */ /* 0x000fe20005800000 */
[----:B------:R-:W-:Y:S01]  /*5430*/  FFMA.FTZ R16, R3, -R173, R113 ;  /* 0x800000ad03107223 */ /* 0x000fe20000010071 */
[----:B------:R-:W-:Y:S01]  /*5440*/  FSEL R181, R17, -INF , !P3 ;  /* 0xff80000011b57808 */ /* 0x000fe20005800000 */
[----:B------:R-:W-:-:S02]  /*5450*/  IMAD.IADD R3, R15, 0x1, -R29 ;  /* 0x000000010f037824 */ /* 0x000fc400078e0a1d */
[----:B------:R-:W-:Y:S01]  /*5460*/  FFMA.FTZ R17, R5, -R173, R59 ;  /* 0x800000ad05117223 */ /* 0x000fe2000001003b */
[----:B------:R-:W-:Y:S01]  /*5470*/  IABS R6, R2 ;  /* 0x0000000200067213 */ /* 0x000fe20000000000 */
[----:B------:R-:W-:Y:S01]  /*5480*/  IMAD.IADD R5, R44, 0x1, -R26 ;  /* 0x000000012c057824 */ /* 0x000fe200078e0a1a */
[----:B------:R-:W-:Y:S02]  /*5490*/  IABS R7, R4 ;  /* 0x0000000400077213 */ /* 0x000fe40000000000 */
[----:B------:R-:W-:Y:S02]  /*54a0*/  IABS R4, R0 ;  /* 0x0000000000047213 */ /* 0x000fe40000000000 */
[----:B------:R-:W-:Y:S01]  /*54b0*/  IABS R0, R3 ;  /* 0x0000000300007213 */ /* 0x000fe20000000000 */
[----:B------:R-:W-:Y:S01]  /*54c0*/  IMAD.MOV.U32 R3, RZ, RZ, R6 ;  /* 0x000000ffff037224 */ /* 0x000fe200078e0006 */
[----:B------:R-:W-:Y:S01]  /*54d0*/  IABS R2, R5 ;  /* 0x0000000500027213 */ /* 0x000fe20000000000 */
[----:B------:R-:W-:Y:S01]  /*54e0*/  IMAD.MOV.U32 R6, RZ, RZ, R4 ;  /* 0x000000ffff067224 */ /* 0x000fe200078e0004 */
[----:B------:R-:W-:Y:S01]  /*54f0*/  I2FP.F32.S32 R0, R0 ;  /* 0x0000000000007245 */ /* 0x000fe20000201400 */
[----:B------:R-:W-:Y:S01]  /*5500*/  IMAD.MOV.U32 R5, RZ, RZ, R7 ;  /* 0x000000ffff057224 */ /* 0x000fe200078e0007 */
[----:B------:R-:W-:-:S02]  /*5510*/  I2FP.F32.S32 R4, R3 ;  /* 0x0000000300047245 */ /* 0x000fc40000201400 */
[----:B------:R-:W-:Y:S01]  /*5520*/  I2FP.F32.S32 R3, R6 ;  /* 0x0000000600037245 */ /* 0x000fe20000201400 */
[----:B------:R-:W-:Y:S01]  /*5530*/  FFMA.FTZ R42, R0, -R173, R78 ;  /* 0x800000ad002a7223 */ /* 0x000fe2000001004e */
[----:B------:R-:W-:Y:S01]  /*5540*/  I2FP.F32.S32 R5, R5 ;  /* 0x0000000500057245 */ /* 0x000fe20000201400 */
[--C-:B------:R-:W-:Y:S01]  /*5550*/  IMAD.IADD R0, R11, 0x1, -R30.reuse ;  /* 0x000000010b007824 */ /* 0x100fe200078e0a1e */
[----:B------:R-:W-:Y:S01]  /*5560*/  FSEL R41, R14, -INF , !P1 ;  /* 0xff8000000e297808 */ /* 0x000fe20004800000 */
[-C--:B------:R-:W-:Y:S01]  /*5570*/  FFMA.FTZ R14, R3, -R173.reuse, R111 ;  /* 0x800000ad030e7223 */ /* 0x080fe2000001006f */
[----:B------:R-:W-:Y:S01]  /*5580*/  I2FP.F32.S32 R2, R2 ;  /* 0x0000000200027245 */ /* 0x000fe20000201400 */
[-C--:B------:R-:W-:Y:S01]  /*5590*/  FFMA.FTZ R35, R5, -R173.reuse, R75 ;  /* 0x800000ad05237223 */ /* 0x080fe2000001004b */
[----:B------:R-:W-:Y:S01]  /*55a0*/  FSEL R47, R9, -INF , !P1 ;  /* 0xff800000092f7808 */ /* 0x000fe20004800000 */
[----:B------:R-:W-:Y:S02]  /*55b0*/  IMAD.IADD R3, R15, 0x1, -R30 ;  /* 0x000000010f037824 */ /* 0x000fe400078e0a1e */
[----:B------:R-:W-:Y:S01]  /*55c0*/  FFMA.FTZ R9, R4, -R173, R110 ;  /* 0x800000ad04097223 */ /* 0x000fe2000001006e */
[----:B------:R-:W-:-:S02]  /*55d0*/  IMAD.IADD R5, R44, 0x1, -R29 ;  /* 0x000000012c057824 */ /* 0x000fc400078e0a1d */
[----:B------:R-:W-:Y:S01]  /*55e0*/  FFMA.FTZ R33, R2, -R173, R109 ;  /* 0x800000ad02217223 */ /* 0x000fe2000001006d */
[----:B------:R-:W-:Y:S01]  /*55f0*/  IMAD.IADD R4, R44, 0x1, -R30 ;  /* 0x000000012c047824 */ /* 0x000fe200078e0a1e */
[----:B------:R-:W-:Y:S01]  /*5600*/  IABS R6, R3 ;  /* 0x0000000300067213 */ /* 0x000fe20000000000 */
[----:B------:R-:W-:Y:S01]  /*5610*/  IMAD.IADD R2, R11, 0x1, -R29 ;  /* 0x000000010b027824 */ /* 0x000fe200078e0a1d */
[----:B------:R-:W-:Y:S02]  /*5620*/  IABS R5, R5 ;  /* 0x0000000500057213 */ /* 0x000fe40000000000 */
[----:B------:R-:W-:Y:S02]  /*5630*/  IABS R4, R4 ;  /* 0x0000000400047213 */ /* 0x000fe40000000000 */
[----:B------:R-:W-:Y:S01]  /*5640*/  IABS R3, R0 ;  /* 0x0000000000037213 */ /* 0x000fe20000000000 */
[----:B------:R-:W-:Y:S01]  /*5650*/  IMAD.MOV.U32 R0, RZ, RZ, R5 ;  /* 0x000000ffff007224 */ /* 0x000fe200078e0005 */
[----:B------:R-:W-:Y:S01]  /*5660*/  FSEL R52, R8, -INF , !P4 ;  /* 0xff80000008347808 */ /* 0x000fe20006000000 */
[----:B------:R-:W-:Y:S01]  /*5670*/  IMAD.MOV.U32 R8, RZ, RZ, R6 ;  /* 0x000000ffff087224 */ /* 0x000fe200078e0006 */
[----:B------:R-:W-:Y:S01]  /*5680*/  IABS R2, R2 ;  /* 0x0000000200027213 */ /* 0x000fe20000000000 */
[----:B------:R-:W-:Y:S01]  /*5690*/  IMAD.MOV.U32 R6, RZ, RZ, R4 ;  /* 0x000000ffff067224 */ /* 0x000fe200078e0004 */
[----:B------:R-:W-:Y:S01]  /*56a0*/  I2FP.F32.S32 R5, R0 ;  /* 0x0000000000057245 */ /* 0x000fe20000201400 */
[----:B------:R-:W-:Y:S01]  /*56b0*/  IMAD.MOV.U32 R7, RZ, RZ, R3 ;  /* 0x000000ffff077224 */ /* 0x000fe200078e0003 */
[----:B------:R-:W-:-:S02]  /*56c0*/  I2FP.F32.S32 R3, R2 ;  /* 0x0000000200037245 */ /* 0x000fc40000201400 */
[----:B------:R-:W-:Y:S01]  /*56d0*/  I2FP.F32.S32 R4, R8 ;  /* 0x0000000800047245 */ /* 0x000fe20000201400 */
[-C--:B------:R-:W-:Y:S01]  /*56e0*/  FFMA.FTZ R32, R5, -R173.reuse, R104 ;  /* 0x800000ad05207223 */ /* 0x080fe20000010068 */
[----:B------:R-:W-:Y:S01]  /*56f0*/  I2FP.F32.S32 R0, R6 ;  /* 0x0000000600007245 */ /* 0x000fe20000201400 */
[----:B------:R-:W-:Y:S01]  /*5700*/  FFMA.FTZ R31, R3, -R173, R106 ;  /* 0x800000ad031f7223 */ /* 0x000fe2000001006a */
[----:B------:R-:W-:Y:S01]  /*5710*/  I2FP.F32.S32 R2, R7 ;  /* 0x0000000700027245 */ /* 0x000fe20000201400 */
[-C--:B------:R-:W-:Y:S01]  /*5720*/  FFMA.FTZ R30, R4, -R173.reuse, R79 ;  /* 0x800000ad041e7223 */ /* 0x080fe2000001004f */
[----:B------:R-:W-:Y:S01]  /*5730*/  FSEL R158, R27, -INF , !P5 ;  /* 0xff8000001b9e7808 */ /* 0x000fe20006800000 */
[--C-:B------:R-:W-:Y:S01]  /*5740*/  IMAD.IADD R3, R15, 0x1, -R40.reuse ;  /* 0x000000010f037824 */ /* 0x100fe200078e0a28 */
[----:B------:R-:W-:Y:S01]  /*5750*/  FSEL R37, R23, -INF , !P5 ;  /* 0xff80000017257808 */ /* 0x000fe20006800000 */
[C---:B------:R-:W-:Y:S01]  /*5760*/  IMAD.IADD R4, R44.reuse, 0x1, -R40 ;  /* 0x000000012c047824 */ /* 0x040fe200078e0a28 */
[----:B------:R-:W-:Y:S01]  /*5770*/  FSEL R38, R19, -INF , !P5 ;  /* 0xff80000013267808 */ /* 0x000fe20006800000 */
[----:B------:R-:W-:Y:S01]  /*5780*/  IMAD.IADD R5, R44, 0x1, -R45 ;  /* 0x000000012c057824 */ /* 0x000fe200078e0a2d */
[----:B------:R-:W-:Y:S01]  /*5790*/  FSEL R179, R28, -INF , !P2 ;  /* 0xff8000001cb37808 */ /* 0x000fe20005000000 */
[-C--:B------:R-:W-:Y:S01]  /*57a0*/  FFMA.FTZ R28, R2, -R173.reuse, R107 ;  /* 0x800000ad021c7223 */ /* 0x080fe2000001006b */
[----:B------:R-:W-:Y:S01]  /*57b0*/  ISETP.GE.AND P5, PT, R29, R62, PT ;  /* 0x0000003e1d00720c */ /* 0x000fe20003fa6270 */
[----:B------:R-:W-:Y:S01]  /*57c0*/  FFMA.FTZ R29, R0, -R173, R105 ;  /* 0x800000ad001d7223 */ /* 0x000fe20000010069 */
[----:B------:R-:W-:Y:S01]  /*57d0*/  IADD3 R0, PT, PT, -R40, R11, RZ ;  /* 0x0000000b28007210 */ /* 0x000fe20007ffe1ff */
[----:B------:R-:W-:Y:S01]  /*57e0*/  IMAD.IADD R2, R15, 0x1, -R45 ;  /* 0x000000010f027824 */ /* 0x000fe200078e0a2d */
[----:B------:R-:W-:Y:S01]  /*57f0*/  IABS R6, R3 ;  /* 0x0000000300067213 */ /* 0x000fe20000000000 */
[----:B------:R-:W-:Y:S01]  /*5800*/  VIADD R19, R22, 0x31 ;  /* 0x0000003116137836 */ /* 0x000fe20000000000 */
[----:B------:R-:W-:-:S02]  /*5810*/  IABS R3, R4 ;  /* 0x0000000400037213 */ /* 0x000fc40000000000 */
[----:B------:R-:W-:Y:S02]  /*5820*/  IABS R4, R0 ;  /* 0x0000000000047213 */ /* 0x000fe40000000000 */
[----:B------:R-:W-:Y:S02]  /*5830*/  IABS R0, R2 ;  /* 0x0000000200007213 */ /* 0x000fe40000000000 */
[----:B------:R-:W-:Y:S01]  /*5840*/  IABS R2, R5 ;  /* 0x0000000500027213 */ /* 0x000fe20000000000 */
[----:B------:R-:W-:Y:S01]  /*5850*/  IMAD.MOV.U32 R5, RZ, RZ, R6 ;  /* 0x000000ffff057224 */ /* 0x000fe200078e0006 */
[----:B------:R-:W-:Y:S02]  /*5860*/  I2FP.F32.S32 R0, R0 ;  /* 0x0000000000007245 */ /* 0x000fe40000201400 */
[----:B------:R-:W-:Y:S02]  /*5870*/  FSEL R43, R21, -INF , !P2 ;  /* 0xff800000152b7808 */ /* 0x000fe40005000000 */
[----:B------:R-:W-:Y:S01]  /*5880*/  FSEL R48, R20, -INF , !P2 ;  /* 0xff80000014307808 */ /* 0x000fe20005000000 */
[----:B------:R-:W-:Y:S01]  /*5890*/  VIADD R20, R22, 0x38 ;  /* 0x0000003816147836 */ /* 0x000fe20000000000 */
[----:B------:R-:W-:Y:S01]  /*58a0*/  ISETP.GE.AND P2, PT, R25, R62, PT ;  /* 0x0000003e1900720c */ /* 0x000fe20003f46270 */
[----:B------:R-:W-:Y:S01]  /*58b0*/  FFMA.FTZ R25, R0, -R173, R83 ;  /* 0x800000ad00197223 */ /* 0x000fe20000010053 */
[----:B------:R-:W-:Y:S01]  /*58c0*/  I2FP.F32.S32 R3, R3 ;  /* 0x0000000300037245 */ /* 0x000fe20000201400 */
[----:B------:R-:W-:Y:S01]  /*58d0*/  IMAD.IADD R0, R11, 0x1, -R45 ;  /* 0x000000010b007824 */ /* 0x000fe200078e0a2d */
[----:B------:R-:W-:-:S02]  /*58e0*/  I2FP.F32.S32 R2, R2 ;  /* 0x0000000200027245 */ /* 0x000fc40000201400 */
[----:B------:R-:W-:Y:S01]  /*58f0*/  FSEL R157, R18, -INF , !P4 ;  /* 0xff800000129d7808 */ /* 0x000fe20006000000 */
[----:B------:R-:W-:Y:S01]  /*5900*/  VIADD R18, R22, 0x30 ;  /* 0x0000003016127836 */ /* 0x000fe20000000000 */
[-C--:B------:R-:W-:Y:S01]  /*5910*/  ISETP.GE.AND P1, PT, R26, R62.reuse, PT ;  /* 0x0000003e1a00720c */ /* 0x080fe20003f26270 */
[-C--:B------:R-:W-:Y:S01]  /*5920*/  FFMA.FTZ R26, R3, -R173.reuse, R100 ;  /* 0x800000ad031a7223 */ /* 0x080fe20000010064 */
[----:B------:R-:W-:Y:S01]  /*5930*/  ISETP.GE.AND P3, PT, R24, R62, PT ;  /* 0x0000003e1800720c */ /* 0x000fe20003f66270 */
[----:B------:R-:W-:Y:S01]  /*5940*/  FFMA.FTZ R24, R2, -R173, R101 ;  /* 0x800000ad02187223 */ /* 0x000fe20000010065 */
[----:B------:R-:W-:Y:S01]  /*5950*/  I2FP.F32.S32 R5, R5 ;  /* 0x0000000500057245 */ /* 0x000fe20000201400 */
[----:B------:R-:W-:Y:S01]  /*5960*/  IMAD.IADD R2, R44, 0x1, -R18 ;  /* 0x000000012c027824 */ /* 0x000fe200078e0a12 */
[----:B------:R-:W-:Y:S01]  /*5970*/  I2FP.F32.S32 R4, R4 ;  /* 0x0000000400047245 */ /* 0x000fe20000201400 */
[----:B------:R-:W-:Y:S01]  /*5980*/  VIADD R22, R22, 0x39 ;  /* 0x0000003916167836 */ /* 0x000fe20000000000 */
[----:B------:R-:W-:Y:S01]  /*5990*/  IABS R3, R0 ;  /* 0x0000000000037213 */ /* 0x000fe20000000000 */
[----:B------:R-:W-:Y:S01]  /*59a0*/  FFMA.FTZ R27, R5, -R173, R82 ;  /* 0x800000ad051b7223 */ /* 0x000fe20000010052 */
[----:B------:R-:W-:-:S02]  /*59b0*/  IMAD.IADD R5, R44, 0x1, -R19 ;  /* 0x000000012c057824 */ /* 0x000fc400078e0a13 */
[----:B------:R-:W-:Y:S01]  /*59c0*/  FFMA.FTZ R23, R4, -R173, R102 ;  /* 0x800000ad04177223 */ /* 0x000fe20000010066 */
[----:B------:R-:W-:Y:S01]  /*59d0*/  IABS R0, R2 ;  /* 0x0000000200007213 */ /* 0x000fe20000000000 */
[----:B------:R-:W-:Y:S01]  /*59e0*/  IMAD.MOV.U32 R4, RZ, RZ, R3 ;  /* 0x000000ffff047224 */ /* 0x000fe200078e0003 */
[----:B------:R-:W-:Y:S01]  /*59f0*/  FSEL R153, R46, -INF , !P3 ;  /* 0xff8000002e997808 */ /* 0x000fe20005800000 */
[C---:B------:R-:W-:Y:S01]  /*5a00*/  IMAD.IADD R3, R44.reuse, 0x1, -R20 ;  /* 0x000000012c037824 */ /* 0x040fe200078e0a14 */
[----:B------:R-:W-:Y:S01]  /*5a10*/  IABS R6, R5 ;  /* 0x0000000500067213 */ /* 0x000fe20000000000 */
[----:B------:R-:W-:Y:S01]  /*5a20*/  IMAD.IADD R2, R44, 0x1, -R22 ;  /* 0x000000012c027824 */ /* 0x000fe200078e0a16 */
[----:B------:R-:W-:Y:S02]  /*5a30*/  I2FP.F32.S32 R4, R4 ;  /* 0x0000000400047245 */ /* 0x000fe40000201400 */
[----:B------:R-:W-:Y:S02]  /*5a40*/  FSEL R154, R17, -INF , !P3 ;  /* 0xff800000119a7808 */ /* 0x000fe40005800000 */
[----:B------:R-:W-:Y:S01]  /*5a50*/  FSEL R46, R16, -INF , !P3 ;  /* 0xff800000102e7808 */ /* 0x000fe20005800000 */
[----:B------:R-:W-:Y:S01]  /*5a60*/  FFMA.FTZ R21, R4, -R173, R103 ;  /* 0x800000ad04157223 */ /* 0x000fe20000010067 */
[----:B------:R-:W-:-:S02]  /*5a70*/  FSEL R61, R10, -INF , !P3 ;  /* 0xff8000000a3d7808 */ /* 0x000fc40005800000 */
[----:B------:R-:W-:Y:S02]  /*5a80*/  IABS R5, R3 ;  /* 0x0000000300057213 */ /* 0x000fe40000000000 */
[----:B------:R-:W-:Y:S01]  /*5a90*/  IABS R3, R2 ;  /* 0x0000000200037213 */ /* 0x000fe20000000000 */
[----:B------:R-:W-:Y:S01]  /*5aa0*/  IMAD.MOV.U32 R2, RZ, RZ, R6 ;  /* 0x000000ffff027224 */ /* 0x000fe200078e0006 */
[----:B------:R-:W-:Y:S01]  /*5ab0*/  ISETP.GE.U32.AND P3, PT, R62, 0x41, PT ;  /* 0x000000413e00780c */ /* 0x000fe20003f66070 */
[----:B------:R-:W-:Y:S01]  /*5ac0*/  IMAD.MOV.U32 R4, RZ, RZ, R5 ;  /* 0x000000ffff047224 */ /* 0x000fe200078e0005 */
[----:B------:R-:W-:Y:S01]  /*5ad0*/  I2FP.F32.S32 R0, R0 ;  /* 0x0000000000007245 */ /* 0x000fe20000201400 */
[----:B------:R-:W-:Y:S01]  /*5ae0*/  IMAD.MOV.U32 R5, RZ, RZ, R3 ;  /* 0x000000ffff057224 */ /* 0x000fe200078e0003 */
[----:B------:R-:W-:Y:S02]  /*5af0*/  I2FP.F32.S32 R3, R2 ;  /* 0x0000000200037245 */ /* 0x000fe40000201400 */
[----:B------:R-:W-:Y:S01]  /*5b00*/  I2FP.F32.S32 R2, R4 ;  /* 0x0000000400027245 */ /* 0x000fe20000201400 */
[----:B------:R-:W-:Y:S01]  /*5b10*/  FFMA.FTZ R17, R0, -R173, R96 ;  /* 0x800000ad00117223 */ /* 0x000fe20000010060 */
[----:B------:R-:W-:Y:S01]  /*5b20*/  I2FP.F32.S32 R0, R5 ;  /* 0x0000000500007245 */ /* 0x000fe20000201400 */
[----:B------:R-:W-:Y:S01]  /*5b30*/  FFMA.FTZ R16, R3, -R173, R97 ;  /* 0x800000ad03107223 */ /* 0x000fe20000010061 */
[----:B------:R-:W-:-:S02]  /*5b40*/  FSEL R150, R35, -INF , !P1 ;  /* 0xff80000023967808 */ /* 0x000fc40004800000 */
[----:B------:R-:W-:Y:S02]  /*5b50*/  P2R R39, PR, RZ, 0x20 ;  /* 0x00000020ff277803 */ /* 0x000fe40000000000 */
[----:B------:R-:W-:Y:S01]  /*5b60*/  FSEL R51, R13, -INF , !P4 ;  /* 0xff8000000d337808 */ /* 0x000fe20006000000 */
[-C--:B------:R-:W-:Y:S01]  /*5b70*/  FFMA.FTZ R13, R0, -R173.reuse, R85 ;  /* 0x800000ad000d7223 */ /* 0x080fe20000010055 */
[----:B------:R-:W-:Y:S02]  /*5b80*/  FSEL R152, R36, -INF , !P2 ;  /* 0xff80000024987808 */ /* 0x000fe40005000000 */
[----:B------:R-:W-:Y:S01]  /*5b90*/  FSEL R35, R14, -INF , !P1 ;  /* 0xff8000000e237808 */ /* 0x000fe20004800000 */
[----:B------:R-:W-:Y:S01]  /*5ba0*/  FFMA.FTZ R14, R2, -R173, R84 ;  /* 0x800000ad020e7223 */ /* 0x000fe20000010054 */
[----:B------:R-:W-:Y:S02]  /*5bb0*/  ISETP.GE.AND P5, PT, R40, R62, PT ;  /* 0x0000003e2800720c */ /* 0x000fe40003fa6270 */
[----:B------:R-:W-:-:S02]  /*5bc0*/  FSEL R151, R53, -INF , !P2 ;  /* 0xff80000035977808 */ /* 0x000fc40005000000 */
[----:B------:R-:W-:Y:S02]  /*5bd0*/  FSEL R34, R34, -INF , !P2 ;  /* 0xff80000022227808 */ /* 0x000fe40005000000 */
[----:B------:R-:W-:Y:S02]  /*5be0*/  FSEL R36, R9, -INF , !P2 ;  /* 0xff80000009247808 */ /* 0x000fe40005000000 */
[----:B------:R-:W-:Y:S02]  /*5bf0*/  ISETP.GE.AND P4, PT, R45, R62, PT ;  /* 0x0000003e2d00720c */ /* 0x000fe40003f86270 */
[----:B------:R-:W-:Y:S02]  /*5c00*/  FSEL R63, R54, -INF , !P1 ;  /* 0xff800000363f7808 */ /* 0x000fe40004800000 */
[----:B------:R-:W-:Y:S01]  /*5c10*/  FSEL R33, R33, -INF , !P1 ;  /* 0xff80000021217808 */ /* 0x000fe20004800000 */
[----:B------:R-:W-:Y:S08]  /*5c20*/  @!P3 BRA `(.L_x_394) ;  /* 0x0000000000f8b947 */ /* 0x000ff00003800000 */
        /* <DEDUP_REMOVED lines=62> */
.L_x_394:
[----:B------:R-:W-:Y:S01]  /*6010*/  FMNMX3.FTZ R0, R49, R43, R41, !PT ;  /* 0x0000002b31007276 */ /* 0x000fe20007810029 */
[----:B------:R-:W-:Y:S01]  /*6020*/  STL [R1+0x54], R243 ;  /* 0x000054f301007387 */ /* 0x000fe20000100800 */
[----:B------:R-:W-:Y:S01]  /*6030*/  ISETP.NE.AND P1, PT, R39, RZ, PT ;  /* 0x000000ff2700720c */ /* 0x000fe20003f25270 */
[----:B------:R-:W2:Y:S01]  /*6040*/  LDCU UR6, c[0x0][0x45c] ;  /* 0x00008b80ff0677ac */ /* 0x000ea20008000800 */
[----:B------:R-:W-:Y:S01]  /*6050*/  FMNMX3.FTZ R0, R0, R37, R51, !PT ;  /* 0x0000002500007276 */ /* 0x000fe20007810033 */
[----:B------:R-:W-:Y:S01]  /*6060*/  STL [R1+0x50], R242 ;  /* 0x000050f201007387 */ /* 0x000fe20000100800 */
[----:B------:R-:W-:Y:S01]  /*6070*/  FSEL R169, R57, -INF , !P1 ;  /* 0xff80000039a97808 */ /* 0x000fe20004800000 */
[----:B-1----:R-:W-:Y:S01]  /*6080*/  IMAD.IADD R4, R11, 0x1, -R18 ;  /* 0x000000010b047824 */ /* 0x002fe200078e0a12 */
[----:B------:R-:W-:Y:S01]  /*6090*/  FSEL R170, R42, -INF , !P1 ;  /* 0xff8000002aaa7808 */ /* 0x000fe20004800000 */
[----:B------:R-:W-:Y:S01]  /*60a0*/  STL [R1+0x4c], R241 ;  /* 0x00004cf101007387 */ /* 0x000fe20000100800 */
[----:B------:R-:W-:Y:S01]  /*60b0*/  FSEL R180, R32, -INF , !P1 ;  /* 0xff80000020b47808 */ /* 0x000fe20004800000 */
[----:B------:R-:W-:Y:S01]  /*60c0*/  IMAD.IADD R8, R12, 0x1, -R19 ;  /* 0x000000010c087824 */ /* 0x000fe200078e0a13 */
[----:B------:R-:W-:Y:S01]  /*60d0*/  FSEL R186, R31, -INF , !P1 ;  /* 0xff8000001fba7808 */ /* 0x000fe20004800000 */
[----:B------:R-:W-:Y:S01]  /*60e0*/  STL [R1+0x48], R240 ;  /* 0x000048f001007387 */ /* 0x000fe20000100800 */
[----:B------:R-:W-:-:S02]  /*60f0*/  ISETP.GE.AND P1, PT, R18, R62, PT ;  /* 0x0000003e1200720c */ /* 0x000fc40003f26270 */
[----:B------:R-:W-:Y:S01]  /*6100*/  FMNMX3.FTZ R0, R0, R46, R34, !PT ;  /* 0x0000002e00007276 */ /* 0x000fe20007810022 */
[----:B------:R-:W-:Y:S01]  /*6110*/  STL [R1+0x44], R233 ;  /* 0x000044e901007387 */ /* 0x000fe20000100800 */
[----:B------:R-:W-:Y:S02]  /*6120*/  FSEL R165, R64, -INF , !P5 ;  /* 0xff80000040a57808 */ /* 0x000fe40006800000 */
[----:B------:R-:W-:Y:S01]  /*6130*/  FSEL R166, R27, -INF , !P5 ;  /* 0xff8000001ba67808 */ /* 0x000fe20006800000 */
[----:B------:R-:W-:Y:S01]  /*6140*/  STL [R1+0x40], R232 ;  /* 0x000040e801007387 */ /* 0x000fe20000100800 */
[----:B------:R-:W-:Y:S02]  /*6150*/  FSEL R178, R26, -INF , !P5 ;  /* 0xff8000001ab27808 */ /* 0x000fe40006800000 */
[----:B------:R-:W-:Y:S01]  /*6160*/  FSEL R188, R23, -INF , !P5 ;  /* 0xff80000017bc7808 */ /* 0x000fe20006800000 */
[----:B------:R-:W-:Y:S01]  /*6170*/  STL [R1+0x3c], R60 ;  /* 0x00003c3c01007387 */ /* 0x000fe20000100800 */
[----:B------:R-:W-:-:S02]  /*6180*/  ISETP.GE.AND P5, PT, R20, R62, PT ;  /* 0x0000003e1400720c */ /* 0x000fc40003fa6270 */
[----:B------:R-:W-:Y:S01]  /*6190*/  FSEL R3, R17, -INF , !P1 ;  /* 0xff80000011037808 */ /* 0x000fe20004800000 */
[----:B------:R-:W-:Y:S01]  /*61a0*/  STL [R1+0x58], R62 ;  /* 0x0000583e01007387 */ /* 0x000fe20000100800 */
[----:B------:R-:W-:Y:S02]  /*61b0*/  FSEL R171, R29, -INF , !P6 ;  /* 0xff8000001dab7808 */ /* 0x000fe40007000000 */
[----:B------:R-:W-:Y:S02]  /*61c0*/  FMNMX3.FTZ R0, R0, R33, R180, !PT ;  /* 0x0000002100007276 */ /* 0x000fe400078100b4 */
[----:B------:R-:W-:Y:S01]  /*61d0*/  FSEL R2, R14, -INF , !P5 ;  /* 0xff8000000e027808 */ /* 0x000fe20006800000 */
[----:B------:R-:W-:Y:S01]  /*61e0*/  IMAD.MOV.U32 R14, RZ, RZ, R3 ;  /* 0x000000ffff0e7224 */ /* 0x000fe200078e0003 */
[----:B------:R-:W-:Y:S02]  /*61f0*/  ISETP.GE.AND P2, PT, R19, R62, PT ;  /* 0x0000003e1300720c */ /* 0x000fe40003f46270 */
[----:B------:R-:W-:Y:S01]  /*6200*/  FSEL R184, R24, -INF , !P4 ;  /* 0xff80000018b87808 */ /* 0x000fe20006000000 */
[----:B------:R-:W-:Y:S01]  /*6210*/  STL [R1+0x8], R2 ;  /* 0x0000080201007387 */ /* 0x000fe20000100800 */
[----:B------:R-:W-:-:S02]  /*6220*/  FMNMX3.FTZ R0, R0, R171, R178, !PT ;  /* 0x000000ab00007276 */ /* 0x000fc400078100b2 */
[----:B------:R-:W-:Y:S02]  /*6230*/  FSEL R167, R56, -INF , !P6 ;  /* 0xff80000038a77808 */ /* 0x000fe40007000000 */
[----:B------:R-:W-:Y:S02]  /*6240*/  FSEL R168, R30, -INF , !P6 ;  /* 0xff8000001ea87808 */ /* 0x000fe40007000000 */
[----:B------:R-:W-:Y:S02]  /*6250*/  FSEL R187, R28, -INF , !P6 ;  /* 0xff8000001cbb7808 */ /* 0x000fe40007000000 */
[----:B------:R-:W-:Y:S02]  /*6260*/  ISETP.GE.AND P6, PT, R22, R62, PT ;  /* 0x0000003e1600720c */ /* 0x000fe40003fc6270 */
[----:B------:R-:W-:Y:S02]  /*6270*/  FSEL R252, R16, -INF , !P2 ;  /* 0xff80000010fc7808 */ /* 0x000fe40005000000 */
[----:B------:R-:W-:-:S02]  /*6280*/  FMNMX3.FTZ R0, R0, R184, R14, !PT ;  /* 0x000000b800007276 */ /* 0x000fc4000781000e */
[----:B------:R-:W-:Y:S01]  /*6290*/  FSEL R189, R13, -INF , !P6 ;  /* 0xff8000000dbd7808 */ /* 0x000fe20007000000 */
[----:B------:R-:W-:Y:S01]  /*62a0*/  STL [R1+0x5c], R252 ;  /* 0x00005cfc01007387 */ /* 0x000fe20000100800 */
[----:B------:R-:W-:Y:S02]  /*62b0*/  FMNMX3.FTZ R0, R0, R252, R2, !PT ;  /* 0x000000fc00007276 */ /* 0x000fe40007810002 */
[----:B------:R-:W-:Y:S02]  /*62c0*/  FSEL R159, R55, -INF , !P4 ;  /* 0xff800000379f7808 */ /* 0x000fe40006000000 */
[----:B------:R-:W-:Y:S02]  /*62d0*/  FMNMX.FTZ R0, R189, R0, !PT ;  /* 0x00000000bd007209 */ /* 0x000fe40007810000 */
[----:B------:R-:W-:Y:S02]  /*62e0*/  FSEL R163, R25, -INF , !P4 ;  /* 0xff80000019a37808 */ /* 0x000fe40006000000 */
[----:B------:R-:W-:Y:S01]  /*62f0*/  FSEL R185, R21, -INF , !P4 ;  /* 0xff80000015b97808 */ /* 0x000fe20006000000 */
[----:B------:R-:W1:Y:S01]  /*6300*/  SHFL.BFLY PT, R2, R0, 0x2, 0x1f ;  /* 0x0c401f0000027f89 */ /* 0x000e6200000e0000 */
[----:B------:R-:W-:-:S02]  /*6310*/  IADD3 R3, PT, PT, -R19, R11, RZ ;  /* 0x0000000b13037210 */ /* 0x000fc40007ffe1ff */
[----:B------:R-:W-:Y:S02]  /*6320*/  IABS R5, R4 ;  /* 0x0000000400057213 */ /* 0x000fe40000000000 */
[----:B------:R-:W-:Y:S02]  /*6330*/  IABS R4, R3 ;  /* 0x0000000300047213 */ /* 0x000fe40000000000 */
[----:B------:R-:W-:-:S04]  /*6340*/  IABS R8, R8 ;  /* 0x0000000800087213 */ /* 0x000fc80000000000 */
[----:B------:R-:W-:Y:S02]  /*6350*/  MOV R9, R8 ;  /* 0x0000000800097202 */ /* 0x000fe40000000f00 */
[----:B-1----:R-:W-:-:S05]  /*6360*/  FMNMX.FTZ R0, R0, R2, !PT ;  /* 0x0000000200007209 */ /* 0x002fca0007810000 */
[----:B------:R-:W1:Y:S02]  /*6370*/  SHFL.BFLY PT, R2, R0, 0x1, 0x1f ;  /* 0x0c201f0000027f89 */ /* 0x000e6400000e0000 */
[----:B-1----:R-:W-:Y:S01]  /*6380*/  FMNMX.FTZ R175, R0, R2, !PT ;  /* 0x0000000200af7209 */ /* 0x002fe20007810000 */
[----:B------:R-:W-:-:S03]  /*6390*/  IMAD.IADD R2, R11, 0x1, -R20 ;  /* 0x000000010b027824 */ /* 0x000fc600078e0a14 */
[C---:B------:R-:W-:Y:S01]  /*63a0*/  FSETP.NEU.FTZ.AND P4, PT, R175.reuse, -INF , PT ;  /* 0xff800000af00780b */ /* 0x040fe20003f9d000 */
[----:B--2---:R-:W-:Y:S01]  /*63b0*/  FMUL.FTZ R0, R175, UR6 ;  /* 0x00000006af007c20 */ /* 0x004fe20008410000 */
[----:B------:R-:W-:Y:S01]  /*63c0*/  IABS R3, R2 ;  /* 0x0000000200037213 */ /* 0x000fe20000000000 */
[----:B------:R-:W-:Y:S01]  /*63d0*/  IMAD.MOV.U32 R2, RZ, RZ, R5 ;  /* 0x000000ffff027224 */ /* 0x000fe200078e0005 */
[----:B------:R-:W-:Y:S01]  /*63e0*/  MOV R5, R4 ;  /* 0x0000000400057202 */ /* 0x000fe20000000f00 */
[----:B------:R-:W-:Y:S01]  /*63f0*/  STL [R1+0x60], R175 ;  /* 0x000060af01007387 */ /* 0x000fe20000100800 */
[----:B------:R-:W-:Y:S01]  /*6400*/  FSEL R17, R0, RZ, P4 ;  /* 0x000000ff00117208 */ /* 0x000fe20002000000 */
[----:B------:R-:W-:Y:S01]  /*6410*/  IMAD.MOV.U32 R4, RZ, RZ, R3 ;  /* 0x000000ffff047224 */ /* 0x000fe200078e0003 */
[----:B------:R-:W-:Y:S01]  /*6420*/  IADD3 R0, PT, PT, -R22, R11, RZ ;  /* 0x0000000b16007210 */ /* 0x000fe20007ffe1ff */
[----:B------:R-:W-:Y:S01]  /*6430*/  IMAD.IADD R11, R15, 0x1, -R19 ;  /* 0x000000010f0b7824 */ /* 0x000fe200078e0a13 */
[----:B------:R-:W-:-:S02]  /*6440*/  I2FP.F32.S32 R2, R2 ;  /* 0x0000000200027245 */ /* 0x000fc40000201400 */
[----:B------:R-:W-:Y:S02]  /*6450*/  IABS R6, R0 ;  /* 0x0000000000067213 */ /* 0x000fe40000000000 */
[----:B------:R-:W-:Y:S01]  /*6460*/  FMNMX3.FTZ R0, R50, R48, R47, !PT ;  /* 0x0000003032007276 */ /* 0x000fe2000781002f */
[----:B------:R-:W-:Y:S01]  /*6470*/  FFMA.FTZ R2, R2, -R173, R98 ;  /* 0x800000ad02027223 */ /* 0x000fe20000010062 */
[----:B------:R-:W-:Y:S02]  /*6480*/  MOV R3, R6 ;  /* 0x0000000600037202 */ /* 0x000fe40000000f00 */
[----:B------:R-:W-:Y:S02]  /*6490*/  FMNMX3.FTZ R0, R0, R38, R52, !PT ;  /* 0x0000002600007276 */ /* 0x000fe40007810034 */
[----:B------:R-:W-:Y:S02]  /*64a0*/  I2FP.F32.S32 R7, R5 ;  /* 0x0000000500077245 */ /* 0x000fe40000201400 */
[----:B------:R-:W-:-:S02]  /*64b0*/  FMNMX3.FTZ R0, R0, R61, R36, !PT ;  /* 0x0000003d00007276 */ /* 0x000fc40007810024 */
[----:B------:R-:W-:Y:S01]  /*64c0*/  I2FP.F32.S32 R6, R4 ;  /* 0x0000000400067245 */ /* 0x000fe20000201400 */
[----:B------:R-:W-:Y:S01]  /*64d0*/  FFMA.FTZ R4, R7, -R173, R99 ;  /* 0x800000ad07047223 */ /* 0x000fe20000010063 */
[----:B------:R-:W-:Y:S02]  /*64e0*/  FMNMX3.FTZ R0, R0, R35, R186, !PT ;  /* 0x0000002300007276 */ /* 0x000fe400078100ba */
[----:B------:R-:W-:Y:S01]  /*64f0*/  I2FP.F32.S32 R5, R3 ;  /* 0x0000000300057245 */ /* 0x000fe20000201400 */
[----:B------:R-:W-:Y:S01]  /*6500*/  FFMA.FTZ R3, R6, -R173, R86 ;  /* 0x800000ad06037223 */ /* 0x000fe20000010056 */
[----:B------:R-:W-:Y:S02]  /*6510*/  FSEL R199, R2, -INF , !P1 ;  /* 0xff80000002c77808 */ /* 0x000fe40004800000 */
[----:B------:R-:W-:Y:S01]  /*6520*/  FMNMX3.FTZ R0, R0, R187, R188, !PT ;  /* 0x000000bb00007276 */ /* 0x000fe200078100bc */
[----:B------:R-:W-:Y:S01]  /*6530*/  FFMA.FTZ R2, R5, -R173, R87 ;  /* 0x800000ad05027223 */ /* 0x000fe20000010057 */
[----:B------:R-:W-:Y:S01]  /*6540*/  FSEL R219, R4, -INF , !P2 ;  /* 0xff80000004db7808 */ /* 0x000fe20005000000 */
[----:B------:R-:W-:Y:S01]  /*6550*/  STL [R1+0x64], R199 ;  /* 0x000064c701007387 */ /* 0x000fe20000100800 */
[----:B------:R-:W-:-:S02]  /*6560*/  FSEL R235, R3, -INF , !P5 ;  /* 0xff80000003eb7808 */ /* 0x000fc40006800000 */
[----:B------:R-:W-:Y:S02]  /*6570*/  FMNMX3.FTZ R0, R0, R185, R199, !PT ;  /* 0x000000b900007276 */ /* 0x000fe400078100c7 */
[----:B------:R-:W-:Y:S01]  /*6580*/  FSEL R234, R2, -INF , !P6 ;  /* 0xff80000002ea7808 */ /* 0x000fe20007000000 */
[----:B------:R-:W-:Y:S01]  /*6590*/  STL [R1+0x68], R235 ;  /* 0x000068eb01007387 */ /* 0x000fe20000100800 */
[----:B------:R-:W-:Y:S02]  /*65a0*/  FMNMX3.FTZ R0, R0, R219, R235, !PT ;  /* 0x000000db00007276 */ /* 0x000fe400078100eb */
[----:B------:R-:W-:Y:S02]  /*65b0*/  IADD3 R3, PT, PT, R12, -R20, RZ ;  /* 0x800000140c037210 */ /* 0x000fe40007ffe0ff */
[----:B------:R-:W-:Y:S02]  /*65c0*/  FMNMX.FTZ R0, R234, R0, !PT ;  /* 0x00000000ea007209 */ /* 0x000fe40007810000 */
[----:B------:R-:W-:-:S02]  /*65d0*/  IABS R3, R3 ;  /* 0x0000000300037213 */ /* 0x000fc40000000000 */
[----:B------:R-:W-:Y:S01]  /*65e0*/  IABS R11, R11 ;  /* 0x0000000b000b7213 */ /* 0x000fe20000000000 */
[----:B------:R-:W1:Y:S02]  /*65f0*/  SHFL.BFLY PT, R2, R0, 0x2, 0x1f ;  /* 0x0c401f0000027f89 */ /* 0x000e6400000e0000 */
[----:B------:R-:W-:Y:S01]  /*6600*/  IMAD.MOV.U32 R8, RZ, RZ, R3 ;  /* 0x000000ffff087224 */ /* 0x000fe200078e0003 */
[----:B------:R-:W-:-:S05]  /*6610*/  I2FP.F32.S32 R3, R9 ;  /* 0x0000000900037245 */ /* 0x000fca0000201400 */
[----:B------:R-:W-:-:S05]  /*6620*/  FFMA.FTZ R3, R3, -R173, R89 ;  /* 0x800000ad03037223 */ /* 0x000fca0000010059 */
[----:B------:R-:W-:Y:S02]  /*6630*/  FSEL R198, R3, -INF , !P2 ;  /* 0xff80000003c67808 */ /* 0x000fe40005000000 */
[----:B-1----:R-:W-:-:S05]  /*6640*/  FMNMX.FTZ R0, R0, R2, !PT ;  /* 0x0000000200007209 */ /* 0x002fca0007810000 */
[----:B------:R-:W1:Y:S02]  /*6650*/  SHFL.BFLY PT, R2, R0, 0x1, 0x1f ;  /* 0x0c201f0000027f89 */ /* 0x000e6400000e0000 */
[----:B-1----:R-:W-:Y:S01]  /*6660*/  FMNMX.FTZ R172, R0, R2, !PT ;  /* 0x0000000200ac7209 */ /* 0x002fe20007810000 */
[----:B------:R-:W-:-:S03]  /*6670*/  FFMA.FTZ R2, R37, UR6, -R17 ;  /* 0x0000000625027c23 */ /* 0x000fc60008010811 */
[C---:B------:R-:W-:Y:S01]  /*6680*/  FSETP.NEU.FTZ.AND P4, PT, R172.reuse, -INF , PT ;  /* 0xff800000ac00780b */ /* 0x040fe20003f9d000 */
[----:B------:R-:W-:Y:S01]  /*6690*/  FMUL.FTZ R0, R172, UR6 ;  /* 0x00000006ac007c20 */ /* 0x000fe20008410000 */
[----:B------:R1:W-:Y:S04]  /*66a0*/  MUFU.EX2 R200, R2 ;  /* 0x0000000200c87308 */ /* 0x0003e80000000800 */
[----:B------:R-:W-:Y:S01]  /*66b0*/  FSEL R16, R0, RZ, P4 ;  /* 0x000000ff00107208 */ /* 0x000fe20002000000 */
[----:B------:R-:W-:-:S04]  /*66c0*/  FFMA.FTZ R0, R49, UR6, -R17 ;  /* 0x0000000631007c23 */ /* 0x000fc80008010811 */
[----:B------:R2:W-:Y:S01]  /*66d0*/  MUFU.EX2 R216, R0 ;  /* 0x0000000000d87308 */ /* 0x0005e20000000800 */
[----:B-1----:R-:W-:-:S05]  /*66e0*/  IMAD.IADD R2, R12, 0x1, -R22 ;  /* 0x000000010c027824 */ /* 0x002fca00078e0a16 */
[----:B------:R-:W-:Y:S02]  /*66f0*/  IABS R10, R2 ;  /* 0x00000002000a7213 */ /* 0x000fe40000000000 */
[----:B------:R-:W-:Y:S01]  /*6700*/  I2FP.F32.S32 R2, R8 ;  /* 0x0000000800027245 */ /* 0x000fe20000201400 */
[----:B--2---:R-:W-:Y:S01]  /*6710*/  FFMA.FTZ R0, R43, UR6, -R17 ;  /* 0x000000062b007c23 */ /* 0x004fe20008010811 */
[----:B------:R-:W-:-:S03]  /*6720*/  I2FP.F32.S32 R10, R10 ;  /* 0x0000000a000a7245 */ /* 0x000fc60000201400 */
[----:B------:R-:W-:Y:S01]  /*6730*/  FFMA.FTZ R8, R2, -R173, R192 ;  /* 0x800000ad02087223 */ /* 0x000fe200000100c0 */
[----:B------:R1:W2:Y:S01]  /*6740*/  MUFU.EX2 R190, R0 ;  /* 0x0000000000be7308 */ /* 0x0002a20000000800 */
[----:B------:R-:W-:Y:S01]  /*6750*/  IADD3 R2, PT, PT, -R18, R15, RZ ;  /* 0x0000000f12027210 */ /* 0x000fe20007ffe1ff */
[----:B------:R-:W-:-:S03]  /*6760*/  FFMA.FTZ R10, R10, -R173, R193 ;  /* 0x800000ad0a0a7223 */ /* 0x000fc600000100c1 */
[----:B------:R-:W-:Y:S02]  /*6770*/  IABS R2, R2 ;  /* 0x0000000200027213 */ /* 0x000fe40000000000 */
[----:B------:R-:W-:-:S03]  /*6780*/  FSEL R196, R10, -INF , !P6 ;  /* 0xff8000000ac47808 */ /* 0x000fc60007000000 */
[----:B------:R-:W-:Y:S02]  /*6790*/  IMAD.MOV.U32 R13, RZ, RZ, R2 ;  /* 0x000000ffff0d7224 */ /* 0x000fe400078e0002 */
[----:B------:R-:W-:-:S04]  /*67a0*/  FFMA.FTZ R2, R51, UR6, -R17 ;  /* 0x0000000633027c23 */ /* 0x000fc80008010811 */
[----:B------:R-:W-:Y:S01]  /*67b0*/  MUFU.EX2 R214, R2 ;  /* 0x0000000200d67308 */ /* 0x000fe20000000800 */
[----:B-1----:R-:W-:Y:S01]  /*67c0*/  FFMA.FTZ R0, R41, UR6, -R17 ;  /* 0x0000000629007c23 */ /* 0x002fe20008010811 */
[----:B--2---:R-:W-:-:S06]  /*67d0*/  F2FP.F16.F32.PACK_AB R4, R190, R216 ;  /* 0x000000d8be04723e */ /* 0x004fcc00000000ff */
[----:B------:R1:W2:Y:S02]  /*67e0*/  MUFU.EX2 R215, R0 ;  /* 0x0000000000d77308 */ /* 0x0002a40000000800 */
[----:B-1----:R-:W-:Y:S02]  /*67f0*/  LOP3.LUT R0, R177, 0x200, R182, 0xf8, !PT ;  /* 0x00000200b1007812 */ /* 0x002fe400078ef8b6 */
[----:B--2---:R-:W-:Y:S02]  /*6800*/  F2FP.F16.F32.PACK_AB R6, R200, R215 ;  /* 0x000000d7c806723e */ /* 0x004fe400000000ff */
[----:B------:R-:W-:Y:S01]  /*6810*/  LEA R149, R0, UR10, 0x1 ;  /* 0x0000000a00957c11 */ /* 0x000fe2000f8e08ff */
[----:B------:R-:W-:-:S04]  /*6820*/  FFMA.FTZ R0, R50, UR6, -R16 ;  /* 0x0000000632007c23 */ /* 0x000fc80008010810 */
[----:B------:R1:W-:Y:S01]  /*6830*/  MUFU.EX2 R252, R0 ;  /* 0x0000000000fc7308 */ /* 0x0003e20000000800 */
[----:B------:R-:W-:Y:S01]  /*6840*/  VIADD R44, R149, 0xc040 ;  /* 0x0000c040952c7836 */ /* 0x000fe20000000000 */
[----:B------:R-:W-:Y:S01]  /*6850*/  LDSM.16.MT88.4 R120, [R149+0xe000] ;  /* 0x00e000009578783b */ /* 0x000fe20000004200 */
[----:B------:R-:W-:-:S03]  /*6860*/  IMAD.IADD R45, R139, 0x1, R149 ;  /* 0x000000018b2d7824 */ /* 0x000fc600078e0295 */
[----:B------:R-:W-:Y:S04]  /*6870*/  LDSM.16.MT88.4 R100, [R149+0xc000] ;  /* 0x00c000009564783b */ /* 0x000fe80000004200 */
[----:B------:R-:W2:Y:S04]  /*6880*/  LDSM.16.MT88.4 R64, [R45+0xc000] ;  /* 0x00c000002d40783b */ /* 0x000ea80000004200 */
[----:B------:R-:W-:Y:S01]  /*6890*/  LDSM.16.MT88.4 R40, [R45+0xc800] ;  /* 0x00c800002d28783b */ /* 0x000fe20000004200 */
[----:B-1----:R-:W-:-:S03]  /*68a0*/  FFMA.FTZ R0, R48, UR6, -R16 ;  /* 0x0000000630007c23 */ /* 0x002fc60008010810 */
[----:B------:R-:W1:Y:S01]  /*68b0*/  LDSM.16.MT88.4 R92, [R45+0xe000] ;  /* 0x00e000002d5c783b */ /* 0x000e620000004200 */
[----:B------:R3:W4:Y:S03]  /*68c0*/  MUFU.EX2 R213, R0 ;  /* 0x0000000000d57308 */ /* 0x0007260000000800 */
[----:B------:R-:W-:Y:S01]  /*68d0*/  LDSM.16.MT88.4 R72, [R149+0xc800] ;  /* 0x00c800009548783b */ /* 0x000fe20000004200 */
[----:B---3--:R-:W-:Y:S01]  /*68e0*/  FFMA.FTZ R0, R47, UR6, -R16 ;  /* 0x000000062f007c23 */ /* 0x008fe20008010810 */
[----:B------:R-:W-:Y:S02]  /*68f0*/  FSEL R47, R8, -INF , !P5 ;  /* 0xff800000082f7808 */ /* 0x000fe40006800000 */
[----:B------:R-:W-:Y:S01]  /*6900*/  IADD3 R8, PT, PT, -R22, R15, RZ ;  /* 0x0000000f16087210 */ /* 0x000fe20007ffe1ff */
[----:B------:R3:W-:Y:S01]  /*6910*/  MUFU.EX2 R191, R0 ;  /* 0x0000000000bf7308 */ /* 0x0007e20000000800 */
[----:B----4-:R-:W-:-:S02]  /*6920*/  F2FP.F16.F32.PACK_AB R5, R213, R252 ;  /* 0x000000fcd505723e */ /* 0x010fc400000000ff */
[----:B------:R-:W-:Y:S01]  /*6930*/  IABS R8, R8 ;  /* 0x0000000800087213 */ /* 0x000fe20000000000 */
[----:B---3--:R-:W-:-:S04]  /*6940*/  FFMA.FTZ R0, R38, UR6, -R16 ;  /* 0x0000000626007c23 */ /* 0x008fc80008010810 */
[----:B------:R3:W4:Y:S02]  /*6950*/  MUFU.EX2 R220, R0 ;  /* 0x0000000000dc7308 */ /* 0x0007240000000800 */
[----:B---3--:R-:W-:Y:S02]  /*6960*/  IADD3 R0, PT, PT, R149, 0xc000, RZ ;  /* 0x0000c00095007810 */ /* 0x008fe40007ffe0ff */
[----:B----4-:R-:W-:Y:S02]  /*6970*/  F2FP.F16.F32.PACK_AB R7, R220, R191 ;  /* 0x000000bfdc07723e */ /* 0x010fe400000000ff */
[----:B------:R-:W-:Y:S02]  /*6980*/  @P0 IADD3 R44, PT, PT, R0, -0x40, RZ ;  /* 0xffffffc0002c0810 */ /* 0x000fe40007ffe0ff */
[----:B------:R-:W-:Y:S02]  /*6990*/  IADD3 R0, PT, PT, R12, -R18, RZ ;  /* 0x800000120c007210 */ /* 0x000fe40007ffe0ff */
[----:B------:R-:W-:Y:S01]  /*69a0*/  IADD3 R12, PT, PT, -R20, R15, RZ ;  /* 0x0000000f140c7210 */ /* 0x000fe20007ffe1ff */
[----:B--2---:R-:W-:Y:S01]  /*69b0*/  HMMA.16816.F32 R80, R4, R64, RZ ;  /* 0x000000400450723c */ /* 0x004fe200000018ff */
[----:B------:R-:W-:Y:S01]  /*69c0*/  IABS R0, R0 ;  /* 0x0000000000007213 */ /* 0x000fe20000000000 */
[----:B------:R-:W-:Y:S01]  /*69d0*/  IMAD.IADD R148, R139, 0x1, R44 ;  /* 0x000000018b947824 */ /* 0x000fe200078e022c */
[----:B------:R-:W-:Y:S01]  /*69e0*/  IABS R10, R12 ;  /* 0x0000000c000a7213 */ /* 0x000fe20000000000 */
[----:B------:R-:W2:Y:S01]  /*69f0*/  LDSM.16.MT88.4 R112, [R44] ;  /* 0x000000002c70783b */ /* 0x000ea20000004200 */
[----:B------:R-:W-:-:S02]  /*6a00*/  I2FP.F32.S32 R0, R0 ;  /* 0x0000000000007245 */ /* 0x000fc40000201400 */
[----:B------:R-:W-:Y:S01]  /*6a10*/  MOV R12, R10 ;  /* 0x0000000a000c7202 */ /* 0x000fe20000000f00 */
[----:B------:R-:W3:Y:S01]  /*6a20*/  LDSM.16.MT88.4 R124, [R148] ;  /* 0x00000000947c783b */ /* 0x000ee20000004200 */
[C---:B------:R-:W-:Y:S01]  /*6a30*/  HMMA.16816.F32 R104, R4.reuse, R120, RZ ;  /* 0x000000780468723c */ /* 0x040fe200000018ff */
[----:B------:R-:W-:Y:S01]  /*6a40*/  FFMA.FTZ R9, R0, -R173, R88 ;  /* 0x800000ad00097223 */ /* 0x000fe20000010058 */
[----:B------:R-:W-:Y:S01]  /*6a50*/  FMNMX3.FTZ R0, R176, R164, R162, !PT ;  /* 0x000000a4b0007276 */ /* 0x000fe200078100a2 */
[----:B------:R-:W4:Y:S03]  /*6a60*/  LDSM.16.MT88.4 R116, [R44+0x2000] ;  /* 0x002000002c74783b */ /* 0x000f260000004200 */
[----:B------:R-:W-:Y:S01]  /*6a70*/  FMNMX3.FTZ R0, R0, R156, R155, !PT ;  /* 0x0000009c00007276 */ /* 0x000fe2000781009b */
[----:B------:R-:W4:Y:S01]  /*6a80*/  LDSM.16.MT88.4 R108, [R148+0x2000] ;  /* 0x00200000946c783b */ /* 0x000f220000004200 */
[----:B------:R-:W-:Y:S01]  /*6a90*/  FSEL R197, R9, -INF , !P1 ;  /* 0xff80000009c57808 */ /* 0x000fe20004800000 */
[----:B------:R-:W-:Y:S01]  /*6aa0*/  HMMA.16816.F32 R84, R4, R66, RZ ;  /* 0x000000420454723c */ /* 0x000fe200000018ff */
[----:B------:R-:W-:Y:S01]  /*6ab0*/  FMNMX3.FTZ R0, R0, R153, R151, !PT ;  /* 0x0000009900007276 */ /* 0x000fe20007810097 */
[----:B------:R-:W-:Y:S01]  /*6ac0*/  LDSM.16.MT88.4 R68, [R44+0x800] ;  /* 0x000800002c44783b */ /* 0x000fe20000004200 */
[----:B------:R-:W-:-:S02]  /*6ad0*/  I2FP.F32.S32 R9, R13 ;  /* 0x0000000d00097245 */ /* 0x000fc40000201400 */
[----:B------:R-:W-:Y:S01]  /*6ae0*/  FMNMX3.FTZ R0, R0, R63, R169, !PT ;  /* 0x0000003f00007276 */ /* 0x000fe200078100a9 */
[----:B------:R-:W-:Y:S02]  /*6af0*/  LDSM.16.MT88.4 R76, [R148+0x800] ;  /* 0x00080000944c783b */ /* 0x000fe40000004200 */
[----:B------:R-:W-:Y:S01]  /*6b00*/  FFMA.FTZ R13, R9, -R173, R90 ;  /* 0x800000ad090d7223 */ /* 0x000fe2000001005a */
[----:B------:R-:W-:Y:S01]  /*6b10*/  FMNMX3.FTZ R0, R0, R167, R165, !PT ;  /* 0x000000a700007276 */ /* 0x000fe200078100a5 */
[----:B-1----:R-:W-:Y:S03]  /*6b20*/  HMMA.16816.F32 R144, R4, R92, RZ ;  /* 0x0000005c0490723c */ /* 0x002fe600000018ff */
[----:B------:R-:W-:Y:S01]  /*6b30*/  FMNMX3.FTZ R2, R0, R159, R197, !PT ;  /* 0x0000009f00027276 */ /* 0x000fe200078100c5 */
[----:B------:R-:W-:Y:S01]  /*6b40*/  FFMA.FTZ R0, R46, UR6, -R17 ;  /* 0x000000062e007c23 */ /* 0x000fe20008010811 */
[----:B------:R-:W-:-:S02]  /*6b50*/  FSEL R160, R13, -INF , !P1 ;  /* 0xff8000000da07808 */ /* 0x000fc40004800000 */
[----:B------:R-:W-:Y:S01]  /*6b60*/  FMNMX3.FTZ R3, R2, R198, R47, !PT ;  /* 0x000000c602037276 */ /* 0x000fe2000781002f */
[----:B------:R1:W3:Y:S01]  /*6b70*/  MUFU.EX2 R60, R0 ;  /* 0x00000000003c7308 */ /* 0x0002e20000000800 */
[----:B------:R-:W-:Y:S01]  /*6b80*/  FFMA.FTZ R2, R34, UR6, -R17 ;  /* 0x0000000622027c23 */ /* 0x000fe20008010811 */
[C---:B------:R-:W-:Y:S06]  /*6b90*/  HMMA.16816.F32 R140, R4.reuse, R94, RZ ;  /* 0x0000005e048c723c */ /* 0x040fec00000018ff */
[----:B------:R3:W-:Y:S02]  /*6ba0*/  MUFU.EX2 R199, R2 ;  /* 0x0000000200c77308 */ /* 0x0007e40000000800 */
[----:B------:R-:W-:Y:S01]  /*6bb0*/  HMMA.16816.F32 R136, R4, R100, RZ ;  /* 0x000000640488723c */ /* 0x000fe200000018ff */
[----:B-1----:R-:W-:Y:S01]  /*6bc0*/  FMNMX.FTZ R0, R196, R3, !PT ;  /* 0x00000003c4007209 */ /* 0x002fe20007810000 */
[----:B------:R-:W-:-:S06]  /*6bd0*/  IMAD.MOV.U32 R3, RZ, RZ, R11 ;  /* 0x000000ffff037224 */ /* 0x000fcc00078e000b */
[C---:B--2---:R-:W-:Y:S01]  /*6be0*/  HMMA.16816.F32 R132, R4.reuse, R112, RZ ;  /* 0x000000700484723c */ /* 0x044fe200000018ff */
[----:B------:R-:W-:Y:S01]  /*6bf0*/  IMAD.MOV.U32 R11, RZ, RZ, R8 ;  /* 0x000000ffff0b7224 */ /* 0x000fe200078e0008 */
[----:B------:R-:W-:Y:S01]  /*6c00*/  I2FP.F32.S32 R8, R12 ;  /* 0x0000000c00087245 */ /* 0x000fe20000201400 */
[----:B------:R-:W1:Y:S01]  /*6c10*/  SHFL.BFLY PT, R9, R0, 0x2, 0x1f ;  /* 0x0c401f0000097f89 */ /* 0x000e6200000e0000 */
[----:B------:R-:W-:Y:S01]  /*6c20*/  I2FP.F32.S32 R3, R3 ;  /* 0x0000000300037245 */ /* 0x000fe20000201400 */
[----:B---3--:R-:W-:Y:S01]  /*6c30*/  FFMA.FTZ R2, R33, UR6, -R17 ;  /* 0x0000000621027c23 */ /* 0x008fe20008010811 */
[----:B------:R-:W-:Y:S01]  /*6c40*/  I2FP.F32.S32 R11, R11 ;  /* 0x0000000b000b7245 */ /* 0x000fe20000201400 */
[-C--:B------:R-:W-:Y:S02]  /*6c50*/  FFMA.FTZ R8, R8, -R173.reuse, R194 ;  /* 0x800000ad08087223 */ /* 0x080fe400000100c2 */
[----:B------:R-:W-:Y:S01]  /*6c60*/  FFMA.FTZ R10, R3, -R173, R91 ;  /* 0x800000ad030a7223 */ /* 0x000fe2000001005b */
[----:B------:R2:W3:Y:S01]  /*6c70*/  MUFU.EX2 R240, R2 ;  /* 0x0000000200f07308 */ /* 0x0004e20000000800 */
[----:B------:R-:W-:Y:S01]  /*6c80*/  FMNMX3.FTZ R3, R181, R179, R174, !PT ;  /* 0x000000b3b5037276 */ /* 0x000fe200078100ae */
[----:B------:R-:W-:Y:S01]  /*6c90*/  FFMA.FTZ R11, R11, -R173, R195 ;  /* 0x800000ad0b0b7223 */ /* 0x000fe200000100c3 */
[----:B------:R-:W-:Y:S01]  /*6ca0*/  FSEL R19, R8, -INF , !P5 ;  /* 0xff80000008137808 */ /* 0x000fe20006800000 */
[----:B------:R-:W-:Y:S01]  /*6cb0*/  LDSM.16.MT88.4 R88, [R148+0x2800] ;  /* 0x002800009458783b */ /* 0x000fe20000004200 */
[----:B------:R-:W-:Y:S01]  /*6cc0*/  FSEL R161, R10, -INF , !P2 ;  /* 0xff8000000aa17808 */ /* 0x000fe20005000000 */
[----:B------:R-:W-:Y:S01]  /*6cd0*/  HMMA.16816.F32 R128, R4, R124, RZ ;  /* 0x0000007c0480723c */ /* 0x000fe200000018ff */
[----:B------:R-:W-:-:S02]  /*6ce0*/  FSEL R18, R11, -INF , !P6 ;  /* 0xff8000000b127808 */ /* 0x000fc40007000000 */
[----:B------:R-:W-:-:S05]  /*6cf0*/  F2FP.F16.F32.PACK_AB R8, R60, R214 ;  /* 0x000000d63c08723e */ /* 0x000fca00000000ff */
[----:B----4-:R-:W-:Y:S01]  /*6d00*/  HMMA.16816.F32 R96, R4, R116, RZ ;  /* 0x000000740460723c */ /* 0x010fe200000018ff */
[----:B--2---:R-:W-:Y:S01]  /*6d10*/  FFMA.FTZ R2, R52, UR6, -R16 ;  /* 0x0000000634027c23 */ /* 0x004fe20008010810 */
[----:B---3--:R-:W-:-:S03]  /*6d20*/  F2FP.F16.F32.PACK_AB R10, R240, R199 ;  /* 0x000000c7f00a723e */ /* 0x008fc600000000ff */
[----:B------:R2:W-:Y:S03]  /*6d30*/  MUFU.EX2 R212, R2 ;  /* 0x0000000200d47308 */ /* 0x0005e60000000800 */
[C---:B------:R-:W-:Y:S08]  /*6d40*/  HMMA.16816.F32 R56, R4.reuse, R108, RZ ;  /* 0x0000006c0438723c */ /* 0x040ff000000018ff */
[----:B------:R-:W-:Y:S01]  /*6d50*/  HMMA.16816.F32 R52, R4, R102, RZ ;  /* 0x000000660434723c */ /* 0x000fe200000018ff */
[----:B--2---:R-:W-:Y:S01]  /*6d60*/  FMNMX3.FTZ R2, R3, R158, R157, !PT ;  /* 0x0000009e03027276 */ /* 0x004fe2000781009d */
[----:B------:R-:W-:-:S06]  /*6d70*/  FFMA.FTZ R3, R61, UR6, -R16 ;  /* 0x000000063d037c23 */ /* 0x000fcc0008010810 */
[C---:B------:R-:W-:Y:S01]  /*6d80*/  HMMA.16816.F32 R48, R4.reuse, R114, RZ ;  /* 0x000000720430723c */ /* 0x040fe200000018ff */
[----:B------:R-:W-:Y:S01]  /*6d90*/  FMNMX3.FTZ R2, R2, R154, R152, !PT ;  /* 0x0000009a02027276 */ /* 0x000fe20007810098 */
[----:B------:R1:W2:Y:S06]  /*6da0*/  MUFU.EX2 R183, R3 ;  /* 0x0000000300b77308 */ /* 0x0002ac0000000800 */
[C---:B------:R-:W-:Y:S08]  /*6db0*/  HMMA.16816.F32 R28, R4.reuse, R122, RZ ;  /* 0x0000007a041c723c */ /* 0x040ff000000018ff */
[----:B------:R-:W-:Y:S01]  /*6dc0*/  HMMA.16816.F32 R24, R4, R118, RZ ;  /* 0x000000760418723c */ /* 0x000fe200000018ff */
[----:B-1----:R-:W-:-:S02]  /*6dd0*/  FMNMX.FTZ R3, R0, R9, !PT ;  /* 0x0000000900037209 */ /* 0x002fc40007810000 */
[----:B------:R-:W-:Y:S01]  /*6de0*/  FMNMX3.FTZ R0, R2, R150, R170, !PT ;  /* 0x0000009602007276 */ /* 0x000fe200078100aa */
[----:B------:R-:W-:Y:S01]  /*6df0*/  FFMA.FTZ R2, R36, UR6, -R16 ;  /* 0x0000000624027c23 */ /* 0x000fe20008010810 */
[----:B--2---:R-:W-:-:S03]  /*6e00*/  F2FP.F16.F32.PACK_AB R9, R183, R212 ;  /* 0x000000d4b709723e */ /* 0x004fc600000000ff */
[----:B------:R-:W-:Y:S01]  /*6e10*/  HMMA.16816.F32 R36, R4, R126, RZ ;  /* 0x0000007e0424723c */ /* 0x000fe200000018ff */
[----:B------:R-:W-:Y:S01]  /*6e20*/  FMNMX3.FTZ R0, R0, R168, R166, !PT ;  /* 0x000000a800007276 */ /* 0x000fe200078100a6 */
[----:B------:R1:W-:Y:S03]  /*6e30*/  MUFU.EX2 R235, R2 ;  /* 0x0000000200eb7308 */ /* 0x0003e60000000800 */
[----:B------:R-:W-:-:S03]  /*6e40*/  FMNMX3.FTZ R0, R0, R163, R160, !PT ;  /* 0x000000a300007276 */ /* 0x000fc600078100a0 */
[----:B------:R-:W-:Y:S01]  /*6e50*/  HMMA.16816.F32 R20, R4, R110, RZ ;  /* 0x0000006e0414723c */ /* 0x000fe200000018ff */
[----:B------:R-:W-:-:S04]  /*6e60*/  FMNMX3.FTZ R0, R0, R161, R19, !PT ;  /* 0x000000a100007276 */ /* 0x000fc80007810013 */
[----:B------:R-:W-:-:S05]  /*6e70*/  FMNMX.FTZ R0, R18, R0, !PT ;  /* 0x0000000012007209 */ /* 0x000fca0007810000 */
[----:B------:R-:W2:Y:S01]  /*6e80*/  SHFL.BFLY PT, R12, R0, 0x2, 0x1f ;  /* 0x0c401f00000c7f89 */ /* 0x000ea200000e0000 */
[----:B-1----:R-:W-:-:S03]  /*6e90*/  FFMA.FTZ R2, R35, UR6, -R16 ;  /* 0x0000000623027c23 */ /* 0x002fc60008010810 */
[----:B------:R-:W1:Y:S01]  /*6ea0*/  LDSM.16.MT88.4 R32, [R45+0xe800] ;  /* 0x00e800002d20783b */ /* 0x000e620000004200 */
[----:B------:R-:W3:Y:S02]  /*6eb0*/  MUFU.EX2 R62, R2 ;  /* 0x00000002003e7308 */ /* 0x000ee40000000800 */
[----:B---3--:R-:W-:Y:S01]  /*6ec0*/  F2FP.F16.F32.PACK_AB R11, R62, R235 ;  /* 0x000000eb3e0b723e */ /* 0x008fe200000000ff */
[----:B------:R-:W3:Y:S01]  /*6ed0*/  SHFL.BFLY PT, R2, R3, 0x1, 0x1f ;  /* 0x0c201f0003027f89 */ /* 0x000ee200000e0000 */
[----:B--2---:R-:W-:-:S05]  /*6ee0*/  FMNMX.FTZ R0, R0, R12, !PT ;  /* 0x0000000c00007209 */ /* 0x004fca0007810000 */
[C---:B------:R-:W-:Y:S01]  /*6ef0*/  HMMA.16816.F32 R204, R8.reuse, R40, R80 ;  /* 0x0000002808cc723c */ /* 0x040fe20000001850 */
[----:B------:R-:W-:Y:S04]  /*6f00*/  LDSM.16.MT88.4 R80, [R149+0xe800] ;  /* 0x00e800009550783b */ /* 0x000fe80000004200 */
[----:B------:R-:W2:Y:S03]  /*6f10*/  SHFL.BFLY PT, R4, R0, 0x1, 0x1f ;  /* 0x0c201f0000047f89 */ /* 0x000ea600000e0000 */
[C---:B------:R-:W-:Y:S08]  /*6f20*/  HMMA.16816.F32 R56, R8.reuse, R88, R56 ;  /* 0x000000580838723c */ /* 0x040ff00000001838 */
[----:B-1----:R-:W-:Y:S01]  /*6f30*/  HMMA.16816.F32 R228, R8, R32, R144 ;  /* 0x0000002008e4723c */ /* 0x002fe20000001890 */
[----:B---3--:R-:W-:-:S04]  /*6f40*/  FMNMX.FTZ R177, R3, R2, !PT ;  /* 0x0000000203b17209 */ /* 0x008fc80007810000 */
[C---:B------:R-:W-:Y:S01]  /*6f50*/  FSETP.NEU.FTZ.AND P1, PT, R177.reuse, -INF , PT ;  /* 0xff800000b100780b */ /* 0x040fe20003f3d000 */
[----:B------:R-:W-:Y:S02]  /*6f60*/  FMUL.FTZ R2, R177, UR6 ;  /* 0x00000006b1027c20 */ /* 0x000fe40008410000 */
[----:B------:R-:W-:Y:S01]  /*6f70*/  HMMA.16816.F32 R192, R8, R42, R84 ;  /* 0x0000002a08c0723c */ /* 0x000fe20000001854 */
[----:B------:R-:W1:Y:S02]  /*6f80*/  LDSM.16.MT88.4 R84, [R44+0x2800] ;  /* 0x002800002c54783b */ /* 0x000e640000004200 */
[----:B------:R-:W-:-:S05]  /*6f90*/  FSEL R2, R2, RZ, P1 ;  /* 0x000000ff02027208 */ /* 0x000fca0000800000 */
[C---:B------:R-:W-:Y:S01]  /*6fa0*/  HMMA.16816.F32 R144, R8.reuse, R68, R132 ;  /* 0x000000440890723c */ /* 0x040fe20000001884 */
[--C-:B------:R-:W-:Y:S01]  /*6fb0*/  FFMA.FTZ R3, R176, UR6, -R2.reuse ;  /* 0x00000006b0037c23 */ /* 0x100fe20008010802 */
[----:B--2---:R-:W-:Y:S01]  /*6fc0*/  FMNMX.FTZ R176, R0, R4, !PT ;  /* 0x0000000400b07209 */ /* 0x004fe20007810000 */
[----:B------:R-:W-:Y:S01]  /*6fd0*/  FFMA.FTZ R0, R155, UR6, -R2 ;  /* 0x000000069b007c23 */ /* 0x000fe20008010802 */
[----:B------:R-:W-:Y:S01]  /*6fe0*/  MOV R4, R56 ;  /* 0x0000003800047202 */ /* 0x000fe20000000f00 */
[----:B------:R2:W-:Y:S01]  /*6ff0*/  MUFU.EX2 R217, R3 ;  /* 0x0000000300d97308 */ /* 0x0005e20000000800 */
[----:B------:R-:W-:Y:S02]  /*7000*/  FSETP.NEU.FTZ.AND P1, PT, R176, -INF , PT ;  /* 0xff800000b000780b */ /* 0x000fe40003f3d000 */
[----:B------:R-:W-:Y:S01]  /*7010*/  HMMA.16816.F32 R208, R8, R72, R136 ;  /* 0x0000004808d0723c */ /* 0x000fe20000001888 */
[----:B------:R-:W-:-:S04]  /*7020*/  MOV R155, R58 ;  /* 0x0000003a009b7202 */ /* 0x000fc80000000f00 */
[----:B------:R3:W-:Y:S03]  /*7030*/  MUFU.EX2 R5, R0 ;  /* 0x0000000000057308 */ /* 0x0007e60000000800 */
[C---:B------:R-:W-:Y:S03]  /*7040*/  HMMA.16816.F32 R104, R8.reuse, R80, R104 ;  /* 0x000000500868723c */ /* 0x040fe60000001868 */
[----:B------:R-:W-:Y:S01]  /*7050*/  MOV R133, R146 ;  /* 0x0000009200857202 */ /* 0x000fe20000000f00 */
[----:B------:R-:W-:Y:S01]  /*7060*/  IMAD.MOV.U32 R132, RZ, RZ, R147 ;  /* 0x000000ffff847224 */ /* 0x000fe200078e0093 */
[----:B------:R-:W-:Y:S01]  /*7070*/  MOV R15, R145 ;  /* 0x00000091000f7202 */ /* 0x000fe20000000f00 */
[----:B--2---:R-:W-:Y:S01]  /*7080*/  FFMA.FTZ R3, R164, UR6, -R2 ;  /* 0x00000006a4037c23 */ /* 0x004fe20008010802 */
[----:B------:R-:W-:Y:S01]  /*7090*/  IMAD.MOV.U32 R6, RZ, RZ, R144 ;  /* 0x000000ffff067224 */ /* 0x000fe200078e0090 */
[C---:B------:R-:W-:Y:S01]  /*70a0*/  HMMA.16816.F32 R140, R8.reuse, R34, R140 ;  /* 0x00000022088c723c */ /* 0x040fe2000000188c */
[----:B------:R-:W-:Y:S01]  /*70b0*/  IMAD.MOV.U32 R164, RZ, RZ, R57 ;  /* 0x000000ffffa47224 */ /* 0x000fe200078e0039 */
[----:B------:R2:W-:Y:S01]  /*70c0*/  MUFU.EX2 R233, R3 ;  /* 0x0000000300e97308 */ /* 0x0005e20000000800 */
[----:B------:R-:W-:Y:S01]  /*70d0*/  MOV R138, R210 ;  /* 0x000000d2008a7202 */ /* 0x000fe20000000f00 */
[----:B------:R-:W-:Y:S01]  /*70e0*/  IMAD.MOV.U32 R137, RZ, RZ, R211 ;  /* 0x000000ffff897224 */ /* 0x000fe200078e00d3 */
[----:B------:R-:W-:Y:S01]  /*70f0*/  MOV R136, R209 ;  /* 0x000000d100887202 */ /* 0x000fe20000000f00 */
[----:B---3--:R-:W-:Y:S01]  /*7100*/  FMUL.FTZ R0, R176, UR6 ;  /* 0x00000006b0007c20 */ /* 0x008fe20008410000 */
[----:B------:R-:W-:Y:S01]  /*7110*/  IMAD.MOV.U32 R218, RZ, RZ, R208 ;  /* 0x000000ffffda7224 */ /* 0x000fe200078e00d0 */
[----:B------:R-:W-:Y:S03]  /*7120*/  HMMA.16816.F32 R144, R8, R76, R128 ;  /* 0x0000004c0890723c */ /* 0x000fe60000001880 */
[----:B------:R-:W-:Y:S01]  /*7130*/  IMAD.MOV.U32 R243, RZ, RZ, R105 ;  /* 0x000000fffff37224 */ /* 0x000fe200078e0069 */
[----:B------:R-:W-:Y:S01]  /*7140*/  FSEL R0, R0, RZ, P1 ;  /* 0x000000ff00007208 */ /* 0x000fe20000800000 */
[----:B------:R-:W-:Y:S01]  /*7150*/  IMAD.MOV.U32 R241, RZ, RZ, R107 ;  /* 0x000000fffff17224 */ /* 0x000fe200078e006b */
[----:B------:R-:W-:-:S02]  /*7160*/  MOV R107, R14 ;  /* 0x0000000e006b7202 */ /* 0x000fc40000000f00 */
[C---:B-1----:R-:W-:Y:S01]  /*7170*/  HMMA.16816.F32 R248, R8.reuse, R84, R96 ;  /* 0x0000005408f8723c */ /* 0x042fe20000001860 */
[----:B------:R-:W-:Y:S01]  /*7180*/  IMAD.MOV.U32 R99, RZ, RZ, R15 ;  /* 0x000000ffff637224 */ /* 0x000fe200078e000f */
[----:B------:R-:W-:Y:S01]  /*7190*/  MOV R242, R106 ;  /* 0x0000006a00f27202 */ /* 0x000fe20000000f00 */
[----:B--2---:R-:W-:Y:S01]  /*71a0*/  FFMA.FTZ R3, R162, UR6, -R2 ;  /* 0x00000006a2037c23 */ /* 0x004fe20008010802 */
[----:B------:R-:W-:Y:S01]  /*71b0*/  IMAD.MOV.U32 R106, RZ, RZ, R133 ;  /* 0x000000ffff6a7224 */ /* 0x000fe200078e0085 */
[----:B------:R-:W-:Y:S02]  /*71c0*/  MOV R98, R132 ;  /* 0x0000008400627202 */ /* 0x000fe40000000f00 */
[----:B------:R1:W-:Y:S01]  /*71d0*/  MUFU.EX2 R232, R3 ;  /* 0x0000000300e87308 */ /* 0x0003e20000000800 */
[C---:B------:R-:W-:Y:S03]  /*71e0*/  HMMA.16816.F32 R244, R8.reuse, R74, R52 ;  /* 0x0000004a08f4723c */ /* 0x040fe60000001834 */
[----:B------:R-:W-:Y:S01]  /*71f0*/  MOV R129, R147 ;  /* 0x0000009300817202 */ /* 0x000fe20000000f00 */
[----:B------:R-:W-:Y:S01]  /*7200*/  IMAD.MOV.U32 R12, RZ, RZ, R145 ;  /* 0x000000ffff0c7224 */ /* 0x000fe200078e0091 */
[----:B------:R-:W-:Y:S01]  /*7210*/  MOV R147, R200 ;  /* 0x000000c800937202 */ /* 0x000fe20000000f00 */
[----:B------:R-:W-:Y:S01]  /*7220*/  IMAD.MOV.U32 R128, RZ, RZ, R144 ;  /* 0x000000ffff807224 */ /* 0x000fe200078e0090 */
[----:B------:R-:W-:Y:S01]  /*7230*/  MOV R13, R146 ;  /* 0x00000092000d7202 */ /* 0x000fe20000000f00 */
[----:B------:R-:W-:Y:S01]  /*7240*/  HMMA.16816.F32 R236, R8, R70, R48 ;  /* 0x0000004608ec723c */ /* 0x000fe20000001830 */
[----:B------:R-:W-:Y:S01]  /*7250*/  MOV R96, R129 ;  /* 0x0000008100607202 */ /* 0x000fe20000000f00 */
[----:B------:R-:W-:-:S02]  /*7260*/  IMAD.MOV.U32 R97, RZ, RZ, R128 ;  /* 0x000000ffff617224 */ /* 0x000fc400078e0080 */
[----:B-1----:R-:W-:Y:S01]  /*7270*/  FFMA.FTZ R3, R156, UR6, -R2 ;  /* 0x000000069c037c23 */ /* 0x002fe20008010802 */
[----:B------:R-:W-:-:S03]  /*7280*/  MOV R156, R104 ;  /* 0x00000068009c7202 */ /* 0x000fc60000000f00 */
[C---:B------:R-:W-:Y:S01]  /*7290*/  HMMA.16816.F32 R224, R8.reuse, R78, R36 ;  /* 0x0000004e08e0723c */ /* 0x040fe20000001824 */
[----:B------:R1:W2:Y:S07]  /*72a0*/  MUFU.EX2 R46, R3 ;  /* 0x00000003002e7308 */ /* 0x0002ae0000000800 */
[C---:B------:R-:W-:Y:S08]  /*72b0*/  HMMA.16816.F32 R200, R8.reuse, R82, R28 ;  /* 0x0000005208c8723c */ /* 0x040ff0000000181c */
[----:B------:R-:W-:Y:S01]  /*72c0*/  HMMA.16816.F32 R208, R8, R86, R24 ;  /* 0x0000005608d0723c */ /* 0x000fe20000001818 */
[----:B-1----:R-:W-:Y:S01]  /*72d0*/  FFMA.FTZ R3, R153, UR6, -R2 ;  /* 0x0000000699037c23 */ /* 0x002fe20008010802 */
[----:B------:R-:W-:-:S03]  /*72e0*/  IMAD.MOV.U32 R153, RZ, RZ, R59 ;  /* 0x000000ffff997224 */ /* 0x000fc600078e003b */
[----:B------:R1:W-:Y:S02]  /*72f0*/  MUFU.EX2 R105, R3 ;  /* 0x0000000300697308 */ /* 0x0003e40000000800 */
[----:B-1----:R-:W-:-:S06]  /*7300*/  FFMA.FTZ R3, R151, UR6, -R2 ;  /* 0x0000000697037c23 */ /* 0x002fcc0008010802 */
[----:B------:R1:W-:Y:S02]  /*7310*/  MUFU.EX2 R56, R3 ;  /* 0x0000000300387308 */ /* 0x0003e40000000800 */
[----:B-1----:R-:W-:Y:S01]  /*7320*/  FFMA.FTZ R3, R181, UR6, -R0 ;  /* 0x00000006b5037c23 */ /* 0x002fe20008010800 */
[----:B------:R-:W-:-:S05]  /*7330*/  IMAD.MOV.U32 R181, RZ, RZ, R137 ;  /* 0x000000ffffb57224 */ /* 0x000fca00078e0089 */
[----:B------:R1:W-:Y:S02]  /*7340*/  MUFU.EX2 R162, R3 ;  /* 0x0000000300a27308 */ /* 0x0003e40000000800 */
[----:B-1----:R-:W-:Y:S01]  /*7350*/  FFMA.FTZ R3, R179, UR6, -R0 ;  /* 0x00000006b3037c23 */ /* 0x002fe20008010800 */
[----:B------:R-:W-:-:S05]  /*7360*/  MOV R179, R138 ;  /* 0x0000008a00b37202 */ /* 0x000fca0000000f00 */
[----:B------:R1:W-:Y:S02]  /*7370*/  MUFU.EX2 R182, R3 ;  /* 0x0000000300b67308 */ /* 0x0003e40000000800 */
[----:B-1----:R-:W-:Y:S01]  /*7380*/  FFMA.FTZ R3, R174, UR6, -R0 ;  /* 0x00000006ae037c23 */ /* 0x002fe20008010800 */
[----:B------:R-:W-:-:S05]  /*7390*/  MOV R174, R136 ;  /* 0x0000008800ae7202 */ /* 0x000fca0000000f00 */
[----:B------:R1:W3:Y:S02]  /*73a0*/  MUFU.EX2 R7, R3 ;  /* 0x0000000300077308 */ /* 0x0002e40000000800 */
[----:B-1----:R-:W-:Y:S01]  /*73b0*/  FFMA.FTZ R3, R158, UR6, -R0 ;  /* 0x000000069e037c23 */ /* 0x002fe20008010800 */
[----:B--2---:R-:W-:Y:S01]  /*73c0*/  IMAD.MOV.U32 R158, RZ, RZ, R46 ;  /* 0x000000ffff9e7224 */ /* 0x004fe200078e002e */
[----:B------:R-:W-:-:S04]  /*73d0*/  MOV R46, R189 ;  /* 0x000000bd002e7202 */ /* 0x000fc80000000f00 */
[----:B------:R1:W2:Y:S02]  /*73e0*/  MUFU.EX2 R189, R3 ;  /* 0x0000000300bd7308 */ /* 0x0002a40000000800 */
[----:B-1----:R-:W-:-:S06]  /*73f0*/  FFMA.FTZ R3, R63, UR6, -R2 ;  /* 0x000000063f037c23 */ /* 0x002fcc0008010802 */
[----:B------:R1:W-:Y:S02]  /*7400*/  MUFU.EX2 R61, R3 ;  /* 0x00000003003d7308 */ /* 0x0003e40000000800 */
[----:B-1----:R-:W-:Y:S01]  /*7410*/  FFMA.FTZ R3, R157, UR6, -R0 ;  /* 0x000000069d037c23 */ /* 0x002fe20008010800 */
[----:B---3--:R-:W-:Y:S01]  /*7420*/  IMAD.MOV.U32 R157, RZ, RZ, R7 ;  /* 0x000000ffff9d7224 */ /* 0x008fe200078e0007 */
[----:B------:R-:W-:-:S04]  /*7430*/  MOV R7, R220 ;  /* 0x000000dc00077202 */ /* 0x000fc80000000f00 */
[----:B------:R1:W-:Y:S01]  /*7440*/  MUFU.EX2 R104, R3 ;  /* 0x0000000300687308 */ /* 0x0003e20000000800 */
[----:B------:R-:W-:Y:S01]  /*7450*/  HMMA.16816.F32 R220, R8, R90, R20 ;  /* 0x0000005a08dc723c */ /* 0x000fe20000001814 */
[----:B------:R-:W-:Y:S02]  /*7460*/  F2FP.F16.F32.PACK_AB R8, R233, R217 ;  /* 0x000000d9e908723e */ /* 0x000fe400000000ff */
[----:B------:R-:W-:Y:S02]  /*7470*/  F2FP.F16.F32.PACK_AB R10, R158, R232 ;  /* 0x000000e89e0a723e */ /* 0x000fe400000000ff */
[----:B------:R-:W-:Y:S02]  /*7480*/  F2FP.F16.F32.PACK_AB R9, R182, R162 ;  /* 0x000000a2b609723e */ /* 0x000fe400000000ff */
[----:B--2---:R-:W-:-:S07]  /*7490*/  F2FP.F16.F32.PACK_AB R11, R189, R157 ;  /* 0x0000009dbd0b723e */ /* 0x004fce00000000ff */
[----:B------:R-:W-:Y:S01]  /*74a0*/  HMMA.16816.F32 R28, R8, R64, RZ ;  /* 0x00000040081c723c */ /* 0x000fe200000018ff */
[----:B-1----:R-:W-:Y:S01]  /*74b0*/  FFMA.FTZ R3, R154, UR6, -R0 ;  /* 0x000000069a037c23 */ /* 0x002fe20008010800 */
[----:B------:R-:W-:-:S03]  /*74c0*/  MOV R154, R4 ;  /* 0x00000004009a7202 */ /* 0x000fc60000000f00 */
[----:B------:R1:W2:Y:S03]  /*74d0*/  MUFU.EX2 R151, R3 ;  /* 0x0000000300977308 */ /* 0x0002a60000000800 */
[C---:B------:R-:W-:Y:S08]  /*74e0*/  HMMA.16816.F32 R24, R8.reuse, R66, RZ ;  /* 0x000000420818723c */ /* 0x040ff000000018ff */
[----:B------:R-:W-:Y:S01]  /*74f0*/  HMMA.16816.F32 R20, R8, R92, RZ ;  /* 0x0000005c0814723c */ /* 0x000fe200000018ff */
[----:B------:R-:W-:Y:S01]  /*7500*/  MOV R93, R13 ;  /* 0x0000000d005d7202 */ /* 0x000fe20000000f00 */
[----:B------:R-:W-:-:S02]  /*7510*/  IMAD.MOV.U32 R92, RZ, RZ, R12 ;  /* 0x000000ffff5c7224 */ /* 0x000fc400078e000c */
[----:B-1----:R-:W-:-:S04]  /*7520*/  FFMA.FTZ R3, R152, UR6, -R0 ;  /* 0x0000000698037c23 */ /* 0x002fc80008010800 */
[----:B------:R-:W-:Y:S01]  /*7530*/  HMMA.16816.F32 R12, R8, R94, RZ ;  /* 0x0000005e080c723c */ /* 0x000fe200000018ff */
[----:B------:R-:W-:Y:S01]  /*7540*/  IMAD.MOV.U32 R152, RZ, RZ, R56 ;  /* 0x000000ffff987224 */ /* 0x000fe200078e0038 */
[----:B------:R-:W-:Y:S01]  /*7550*/  MOV R95, R5 ;  /* 0x00000005005f7202 */ /* 0x000fe20000000f00 */
[----:B------:R1:W-:Y:S01]  /*7560*/  MUFU.EX2 R175, R3 ;  /* 0x0000000300af7308 */ /* 0x0003e20000000800 */
[----:B------:R-:W-:Y:S01]  /*7570*/  IMAD.MOV.U32 R94, RZ, RZ, R7 ;  /* 0x000000ffff5e7224 */ /* 0x000fe200078e0007 */
[----:B--2---:R-:W-:-:S03]  /*7580*/  F2FP.F16.F32.PACK_AB R5, R151, R104 ;  /* 0x000000689705723e */ /* 0x004fc600000000ff */
[C---:B------:R-:W-:Y:S08]  /*7590*/  HMMA.16816.F32 R36, R8.reuse, R112, RZ ;  /* 0x000000700824723c */ /* 0x040ff000000018ff */
[----:B------:R-:W-:Y:S01]  /*75a0*/  HMMA.16816.F32 R48, R8, R100, RZ ;  /* 0x000000640830723c */ /* 0x000fe200000018ff */
[----:B-1----:R-:W-:Y:S01]  /*75b0*/  FFMA.FTZ R3, R150, UR6, -R0 ;  /* 0x0000000696037c23 */ /* 0x002fe20008010800 */
[----:B------:R-:W-:Y:S01]  /*75c0*/  MOV R150, R105 ;  /* 0x0000006900967202 */ /* 0x000fe20000000f00 */
[----:B------:R-:W-:-:S02]  /*75d0*/  IMAD.MOV.U32 R105, RZ, RZ, R147 ;  /* 0x000000ffff697224 */ /* 0x000fc400078e0093 */
[----:B------:R1:W2:Y:S01]  /*75e0*/  MUFU.EX2 R63, R3 ;  /* 0x00000003003f7308 */ /* 0x0002a20000000800 */
[----:B------:R-:W-:Y:S02]  /*75f0*/  F2FP.F16.F32.PACK_AB R4, R150, R95 ;  /* 0x0000005f9604723e */ /* 0x000fe400000000ff */
[C---:B------:R-:W-:Y:S08]  /*7600*/  HMMA.16816.F32 R52, R8.reuse, R126, RZ ;  /* 0x0000007e0834723c */ /* 0x040ff000000018ff */
[----:B------:R-:W-:Y:S01]  /*7610*/  HMMA.16816.F32 R64, R8, R118, RZ ;  /* 0x000000760840723c */ /* 0x000fe200000018ff */
[----:B------:R-:W-:-:S02]  /*7620*/  IMAD.MOV.U32 R119, RZ, RZ, R215 ;  /* 0x000000ffff777224 */ /* 0x000fc400078e00d7 */
[----:B------:R-:W-:Y:S02]  /*7630*/  IMAD.MOV.U32 R118, RZ, RZ, R217 ;  /* 0x000000ffff767224 */ /* 0x000fe400078e00d9 */
[----:B-1----:R-:W-:Y:S01]  /*7640*/  IMAD.MOV.U32 R3, RZ, RZ, R6 ;  /* 0x000000ffff037224 */ /* 0x002fe200078e0006 */
[----:B------:R-:W-:Y:S02]  /*7650*/  F2FP.F16.F32.PACK_AB R6, R61, R152 ;  /* 0x000000983d06723e */ /* 0x000fe400000000ff */
[----:B------:R-:W-:Y:S01]  /*7660*/  HMMA.16816.F32 R56, R8, R122, RZ ;  /* 0x0000007a0838723c */ /* 0x000fe200000018ff */
[----:B--2---:R-:W-:-:S07]  /*7670*/  F2FP.F16.F32.PACK_AB R7, R63, R175 ;  /* 0x000000af3f07723e */ /* 0x004fce00000000ff */
[----:B------:R-:W-:Y:S08]  /*7680*/  HMMA.16816.F32 R128, R4, R40, R28 ;  /* 0x000000280480723c */ /* 0x000ff0000000181c */
[----:B------:R-:W-:Y:S01]  /*7690*/  HMMA.16816.F32 R28, R8, R124, RZ ;  /* 0x0000007c081c723c */ /* 0x000fe200000018ff */
[----:B------:R-:W-:-:S07]  /*76a0*/  IMAD.MOV.U32 R125, RZ, RZ, R105 ;  /* 0x000000ffff7d7224 */ /* 0x000fce00078e0069 */
[----:B------:R-:W-:Y:S08]  /*76b0*/  HMMA.16816.F32 R136, R4, R42, R24 ;  /* 0x0000002a0488723c */ /* 0x000ff00000001818 */
[----:B------:R-:W-:Y:S08]  /*76c0*/  HMMA.16816.F32 R24, R8, R120, RZ ;  /* 0x000000780818723c */ /* 0x000ff000000018ff */
[----:B------:R-:W-:Y:S08]  /*76d0*/  HMMA.16816.F32 R144, R4, R34, R12 ;  /* 0x000000220490723c */ /* 0x000ff0000000180c */
[----:B------:R-:W-:Y:S08]  /*76e0*/  HMMA.16816.F32 R12, R8, R108, RZ ;  /* 0x0000006c080c723c */ /* 0x000ff000000018ff */
[----:B------:R-:W-:Y:S08]  /*76f0*/  HMMA.16816.F32 R132, R4, R32, R20 ;  /* 0x000000200484723c */ /* 0x000ff00000001814 */
[C---:B------:R-:W-:Y:S08]  /*7700*/  HMMA.16816.F32 R40, R8.reuse, R102, RZ ;  /* 0x000000660828723c */ /* 0x040ff000000018ff */
[----:B------:R-:W-:Y:S01]  /*7710*/  HMMA.16816.F32 R20, R8, R116, RZ ;  /* 0x000000740814723c */ /* 0x000fe200000018ff */
[----:B------:R-:W-:-:S02]  /*7720*/  MOV R116, R106 ;  /* 0x0000006a00747202 */ /* 0x000fc40000000f00 */
[----:B------:R-:W-:-:S05]  /*7730*/  MOV R117, R107 ;  /* 0x0000006b00757202 */ /* 0x000fca0000000f00 */
[----:B------:R-:W-:Y:S01]  /*7740*/  HMMA.16816.F32 R100, R4, R76, R28 ;  /* 0x0000004c0464723c */ /* 0x000fe2000000181c */
[----:B------:R-:W-:Y:S01]  /*7750*/  IMAD.MOV.U32 R28, RZ, RZ, R104 ;  /* 0x000000ffff1c7224 */ /* 0x000fe200078e0068 */
[----:B------:R-:W-:Y:S01]  /*7760*/  MOV R30, R213 ;  /* 0x000000d5001e7202 */ /* 0x000fe20000000f00 */
[----:B------:R-:W-:Y:S02]  /*7770*/  IMAD.MOV.U32 R31, RZ, RZ, R212 ;  /* 0x000000ffff1f7224 */ /* 0x000fe400078e00d4 */
[----:B------:R-:W-:-:S03]  /*7780*/  IMAD.MOV.U32 R29, RZ, RZ, R214 ;  /* 0x000000ffff1d7224 */ /* 0x000fc600078e00d6 */
        /* <DEDUP_REMOVED lines=8> */
[----:B------:R-:W-:Y:S02]  /*7810*/  IMAD.MOV.U32 R88, RZ, RZ, R3 ;  /* 0x000000ffff587224 */ /* 0x000fe400078e0003 */
[----:B------:R-:W-:Y:S01]  /*7820*/  FFMA.FTZ R3, R169, UR6, -R2 ;  /* 0x00000006a9037c23 */ /* 0x000fe20008010802 */
[----:B------:R-:W-:Y:S01]  /*7830*/  IMAD.MOV.U32 R169, RZ, RZ, R218 ;  /* 0x000000ffffa97224 */ /* 0x000fe200078e00da */
[----:B------:R-:W1:Y:S01]  /*7840*/  LDSM.16.MT88.4 R12, [R45+0xf000] ;  /* 0x00f000002d0c783b */ /* 0x000e620000004200 */
[----:B------:R-:W-:Y:S01]  /*7850*/  IMAD.MOV.U32 R89, RZ, RZ, R99 ;  /* 0x000000ffff597224 */ /* 0x000fe200078e0063 */
[----:B------:R2:W-:Y:S01]  /*7860*/  MUFU.EX2 R215, R3 ;  /* 0x0000000300d77308 */ /* 0x0005e20000000800 */
[C---:B------:R-:W-:Y:S08]  /*7870*/  HMMA.16816.F32 R32, R8.reuse, R114, RZ ;  /* 0x000000720820723c */ /* 0x040ff000000018ff */
[----:B------:R-:W-:Y:S01]  /*7880*/  HMMA.16816.F32 R8, R8, R110, RZ ;  /* 0x0000006e0808723c */ /* 0x000fe200000018ff */
[----:B--2---:R-:W-:-:S07]  /*7890*/  FFMA.FTZ R3, R167, UR6, -R2 ;  /* 0x00000006a7037c23 */ /* 0x004fce0008010802 */
[C---:B------:R-:W-:Y:S01]  /*78a0*/  HMMA.16816.F32 R108, R4.reuse, R68, R36 ;  /* 0x00000044046c723c */ /* 0x040fe20000001824 */
[----:B------:R-:W-:Y:S01]  /*78b0*/  MOV R39, R162 ;  /* 0x000000a200277202 */ /* 0x000fe20000000f00 */
[----:B------:R-:W-:Y:S01]  /*78c0*/  IMAD.MOV.U32 R37, RZ, RZ, R63 ;  /* 0x000000ffff257224 */ /* 0x000fe200078e003f */
[----:B------:R-:W-:Y:S01]  /*78d0*/  MOV R162, R216 ;  /* 0x000000d800a27202 */ /* 0x000fe20000000f00 */
[----:B------:R-:W-:Y:S01]  /*78e0*/  IMAD.MOV.U32 R167, RZ, RZ, R31 ;  /* 0x000000ffffa77224 */ /* 0x000fe200078e001f */
[----:B------:R2:W3:Y:S01]  /*78f0*/  MUFU.EX2 R216, R3 ;  /* 0x0000000300d87308 */ /* 0x0004e20000000800 */
[----:B------:R-:W-:Y:S02]  /*7900*/  MOV R36, R183 ;  /* 0x000000b700247202 */ /* 0x000fe40000000f00 */
[----:B------:R-:W-:Y:S01]  /*7910*/  HMMA.16816.F32 R92, R4, R70, R32 ;  /* 0x00000046045c723c */ /* 0x000fe20000001820 */
        /* <DEDUP_REMOVED lines=8> */
[----:B------:R-:W4:Y:S01]  /*79a0*/  LDSM.16.MT88.4 R20, [R45+0xd000] ;  /* 0x00d000002d14783b */ /* 0x000f220000004200 */
[----:B------:R-:W-:Y:S01]  /*79b0*/  MOV R32, R174 ;  /* 0x000000ae00207202 */ /* 0x000fe20000000f00 */
[----:B--2---:R-:W-:Y:S01]  /*79c0*/  FFMA.FTZ R3, R165, UR6, -R2 ;  /* 0x00000006a5037c23 */ /* 0x004fe20008010802 */
[----:B------:R-:W-:Y:S02]  /*79d0*/  IMAD.MOV.U32 R165, RZ, RZ, R29 ;  /* 0x000000ffffa57224 */ /* 0x000fe400078e001d */
[----:B------:R-:W-:Y:S01]  /*79e0*/  HMMA.16816.F32 R64, R4, R86, R64 ;  /* 0x000000560440723c */ /* 0x000fe20000001840 */
[----:B------:R-:W-:Y:S01]  /*79f0*/  MOV R87, R80 ;  /* 0x0000005000577202 */ /* 0x000fe20000000f00 */
[----:B------:R2:W-:Y:S01]  /*7a00*/  MUFU.EX2 R217, R3 ;  /* 0x0000000300d97308 */ /* 0x0005e20000000800 */
[----:B------:R-:W-:Y:S01]  /*7a10*/  IMAD.MOV.U32 R86, RZ, RZ, R85 ;  /* 0x000000ffff567224 */ /* 0x000fe200078e0055 */
[----:B------:R-:W-:Y:S01]  /*7a20*/  MOV R80, R38 ;  /* 0x0000002600507202 */ /* 0x000fe20000000f00 */
[----:B------:R-:W-:-:S03]  /*7a30*/  IMAD.MOV.U32 R85, RZ, RZ, R37 ;  /* 0x000000ffff557224 */ /* 0x000fc600078e0025 */
[C---:B------:R-:W-:Y:S08]  /*7a40*/  HMMA.16816.F32 R96, R4.reuse, R74, R40 ;  /* 0x0000004a0460723c */ /* 0x040ff00000001828 */
[----:B------:R-:W-:Y:S01]  /*7a50*/  HMMA.16816.F32 R112, R4, R72, R48 ;  /* 0x000000480470723c */ /* 0x000fe20000001830 */
[----:B--2---:R-:W-:Y:S01]  /*7a60*/  FFMA.FTZ R3, R159, UR6, -R2 ;  /* 0x000000069f037c23 */ /* 0x004fe20008010802 */
[----:B------:R-:W-:-:S03]  /*7a70*/  MOV R159, R28 ;  /* 0x0000001c009f7202 */ /* 0x000fc60000000f00 */
[----:B------:R2:W1:Y:S01]  /*7a80*/  MUFU.EX2 R218, R3 ;  /* 0x0000000300da7308 */ /* 0x0004620000000800 */
[----:B------:R-:W-:Y:S02]  /*7a90*/  IMAD.MOV.U32 R37, RZ, RZ, R175 ;  /* 0x000000ffff257224 */ /* 0x000fe400078e00af */
[----:B------:R-:W-:Y:S01]  /*7aa0*/  HMMA.16816.F32 R40, R4, R90, R8 ;  /* 0x0000005a0428723c */ /* 0x000fe20000001808 */
[----:B------:R-:W-:Y:S01]  /*7ab0*/  MOV R91, R84 ;  /* 0x00000054005b7202 */ /* 0x000fe20000000f00 */
[----:B------:R-:W-:Y:S01]  /*7ac0*/  IMAD.MOV.U32 R90, RZ, RZ, R35 ;  /* 0x000000ffff5a7224 */ /* 0x000fe200078e0023 */
[----:B------:R-:W-:-:S05]  /*7ad0*/  MOV R84, R36 ;  /* 0x0000002400547202 */ /* 0x000fca0000000f00 */
[C---:B------:R-:W-:Y:S01]  /*7ae0*/  HMMA.16816.F32 R52, R4.reuse, R78, R52 ;  /* 0x0000004e0434723c */ /* 0x040fe20000001834 */
[--C-:B--2---:R-:W-:Y:S01]  /*7af0*/  FFMA.FTZ R3, R170, UR6, -R0.reuse ;  /* 0x00000006aa037c23 */ /* 0x104fe20008010800 */
[----:B------:R-:W-:Y:S01]  /*7b00*/  MOV R36, R199 ;  /* 0x000000c700247202 */ /* 0x000fe20000000f00 */
[----:B------:R-:W-:Y:S01]  /*7b10*/  IMAD.MOV.U32 R170, RZ, RZ, R27 ;  /* 0x000000ffffaa7224 */ /* 0x000fe200078e001b */
[----:B------:R-:W-:Y:S01]  /*7b20*/  MOV R38, R252 ;  /* 0x000000fc00267202 */ /* 0x000fe20000000f00 */
[----:B------:R2:W-:Y:S01]  /*7b30*/  MUFU.EX2 R183, R3 ;  /* 0x0000000300b77308 */ /* 0x0005e20000000800 */
[----:B---3--:R-:W-:Y:S02]  /*7b40*/  F2FP.F16.F32.PACK_AB R8, R216, R215 ;  /* 0x000000d7d808723e */ /* 0x008fe400000000ff */
[----:B------:R-:W-:Y:S01]  /*7b50*/  HMMA.16816.F32 R56, R4, R82, R56 ;  /* 0x000000520438723c */ /* 0x000fe20000001838 */
[----:B-1----:R-:W-:Y:S01]  /*7b60*/  F2FP.F16.F32.PACK_AB R10, R218, R217 ;  /* 0x000000d9da0a723e */ /* 0x002fe200000000ff */
[----:B--2---:R-:W-:Y:S01]  /*7b70*/  FFMA.FTZ R3, R168, UR6, -R0 ;  /* 0x00000006a8037c23 */ /* 0x004fe20008010800 */
[----:B------:R-:W-:-:S03]  /*7b80*/  MOV R168, R26 ;  /* 0x0000001a00a87202 */ /* 0x000fc60000000f00 */
[----:B------:R1:W2:Y:S02]  /*7b90*/  MUFU.EX2 R212, R3 ;  /* 0x0000000300d47308 */ /* 0x0002a40000000800 */
[----:B-1----:R-:W-:Y:S01]  /*7ba0*/  FFMA.FTZ R3, R166, UR6, -R0 ;  /* 0x00000006a6037c23 */ /* 0x002fe20008010800 */
[----:B------:R-:W-:Y:S01]  /*7bb0*/  IMAD.MOV.U32 R166, RZ, RZ, R25 ;  /* 0x000000ffffa67224 */ /* 0x000fe200078e0019 */
[----:B--2---:R-:W-:-:S04]  /*7bc0*/  F2FP.F16.F32.PACK_AB R9, R212, R183 ;  /* 0x000000b7d409723e */ /* 0x004fc800000000ff */
[----:B------:R1:W-:Y:S02]  /*7bd0*/  MUFU.EX2 R213, R3 ;  /* 0x0000000300d57308 */ /* 0x0003e40000000800 */
[----:B-1----:R-:W-:Y:S01]  /*7be0*/  FFMA.FTZ R3, R163, UR6, -R0 ;  /* 0x00000006a3037c23 */ /* 0x002fe20008010800 */
[----:B------:R-:W-:Y:S02]  /*7bf0*/  MOV R163, R24 ;  /* 0x0000001800a37202 */ /* 0x000fe40000000f00 */
[----:B------:R-:W1:Y:S03]  /*7c00*/  LDSM.16.MT88.4 R24, [R148+0x1000] ;  /* 0x001000009418783b */ /* 0x000e660000004200 */
[----:B------:R2:W3:Y:S02]  /*7c10*/  MUFU.EX2 R214, R3 ;  /* 0x0000000300d67308 */ /* 0x0004e40000000800 */
[----:B--2---:R-:W-:Y:S01]  /*7c20*/  FFMA.FTZ R3, R180, UR6, -R17 ;  /* 0x00000006b4037c23 */ /* 0x004fe20008010811 */
[----:B---3--:R-:W-:-:S05]  /*7c30*/  F2FP.F16.F32.PACK_AB R11, R214, R213 ;  /* 0x000000d5d60b723e */ /* 0x008fca00000000ff */
[----:B------:R2:W-:Y:S02]  /*7c40*/  MUFU.EX2 R181, R3 ;  /* 0x0000000300b57308 */ /* 0x0005e40000000800 */
[C---:B------:R-:W-:Y:S08]  /*7c50*/  HMMA.16816.F32 R132, R8.reuse, R12, R132 ;  /* 0x0000000c0884723c */ /* 0x040ff00000001884 */
[----:B----4-:R-:W-:Y:S01]  /*7c60*/  HMMA.16816.F32 R68, R8, R20, R128 ;  /* 0x000000140844723c */ /* 0x010fe20000001880 */
[----:B--2---:R-:W-:Y:S01]  /*7c70*/  FFMA.FTZ R3, R171, UR6, -R17 ;  /* 0x00000006ab037c23 */ /* 0x004fe20008010811 */
[----:B------:R-:W-:-:S02]  /*7c80*/  IMAD.MOV.U32 R171, RZ, RZ, R81 ;  /* 0x000000ffffab7224 */ /* 0x000fc400078e0051 */
[----:B------:R-:W-:Y:S01]  /*7c90*/  IMAD.MOV.U32 R81, RZ, RZ, R235 ;  /* 0x000000ffff517224 */ /* 0x000fe200078e00eb */
[----:B------:R2:W3:Y:S01]  /*7ca0*/  MUFU.EX2 R182, R3 ;  /* 0x0000000300b67308 */ /* 0x0004e20000000800 */
[----:B------:R-:W4:Y:S02]  /*7cb0*/  LDL.LU R235, [R1+0x68] ;  /* 0x0000680001eb7983 */ /* 0x000f240000300800 */
[----:B------:R-:W-:Y:S03]  /*7cc0*/  HMMA.16816.F32 R48, R8, R22, R136 ;  /* 0x000000160830723c */ /* 0x000fe60000001888 */
[----:B------:R-:W-:Y:S01]  /*7cd0*/  IMAD.MOV.U32 R131, RZ, RZ, R133 ;  /* 0x000000ffff837224 */ /* 0x000fe200078e0085 */
[----:B------:R-:W-:Y:S01]  /*7ce0*/  MOV R130, R134 ;  /* 0x0000008600827202 */ /* 0x000fe20000000f00 */
[----:B------:R-:W4:Y:S01]  /*7cf0*/  LDL.LU R199, [R1+0x64] ;  /* 0x0000640001c77983 */ /* 0x000f220000300800 */
[----:B------:R-:W-:Y:S01]  /*7d00*/  IMAD.MOV.U32 R129, RZ, RZ, R135 ;  /* 0x000000ffff817224 */ /* 0x000fe200078e0087 */
[----:B------:R-:W-:-:S02]  /*7d10*/  MOV R128, R132 ;  /* 0x0000008400807202 */ /* 0x000fc40000000f00 */
[----:B------:R1:W5:Y:S04]  /*7d20*/  LDL.LU R175, [R1+0x60] ;  /* 0x0000600001af7983 */ /* 0x0003680000300800 */
[----:B------:R-:W4:Y:S01]  /*7d30*/  LDL.LU R252, [R1+0x5c] ;  /* 0x00005c0001fc7983 */ /* 0x000f220000300800 */
[----:B--2---:R-:W-:Y:S01]  /*7d40*/  FFMA.FTZ R3, R178, UR6, -R17 ;  /* 0x00000006b2037c23 */ /* 0x004fe20008010811 */
[----:B---3--:R-:W-:-:S03]  /*7d50*/  F2FP.F16.F32.PACK_AB R4, R182, R181 ;  /* 0x000000b5b604723e */ /* 0x008fc600000000ff */
[----:B------:R2:W-:Y:S02]  /*7d60*/  MUFU.EX2 R180, R3 ;  /* 0x0000000300b47308 */ /* 0x0005e40000000800 */
[----:B--2---:R-:W-:Y:S01]  /*7d70*/  FFMA.FTZ R3, R184, UR6, -R17 ;  /* 0x00000006b8037c23 */ /* 0x004fe20008010811 */
[----:B------:R-:W-:Y:S01]  /*7d80*/  IMAD.MOV.U32 R184, RZ, RZ, R169 ;  /* 0x000000ffffb87224 */ /* 0x000fe200078e00a9 */
[----:B------:R-:W-:-:S04]  /*7d90*/  MOV R169, R30 ;  /* 0x0000001e00a97202 */ /* 0x000fc80000000f00 */
[----:B------:R2:W3:Y:S01]  /*7da0*/  MUFU.EX2 R179, R3 ;  /* 0x0000000300b37308 */ /* 0x0004e20000000800 */
[----:B------:R-:W-:Y:S01]  /*7db0*/  LDSM.16.MT88.4 R28, [R149+0xf000] ;  /* 0x00f00000951c783b */ /* 0x000fe20000004200 */
[----:B--2---:R-:W-:Y:S01]  /*7dc0*/  FFMA.FTZ R3, R186, UR6, -R16 ;  /* 0x00000006ba037c23 */ /* 0x004fe20008010810 */
[----:B------:R-:W-:Y:S01]  /*7dd0*/  IMAD.MOV.U32 R186, RZ, RZ, R33 ;  /* 0x000000ffffba7224 */ /* 0x000fe200078e0021 */
[----:B---3--:R-:W-:-:S04]  /*7de0*/  F2FP.F16.F32.PACK_AB R6, R179, R180 ;  /* 0x000000b4b306723e */ /* 0x008fc800000000ff */
[----:B------:R2:W-:Y:S02]  /*7df0*/  MUFU.EX2 R178, R3 ;  /* 0x0000000300b27308 */ /* 0x0005e40000000800 */
[----:B--2---:R-:W-:Y:S01]  /*7e00*/  FFMA.FTZ R3, R187, UR6, -R16 ;  /* 0x00000006bb037c23 */ /* 0x004fe20008010810 */
[----:B------:R-:W-:-:S05]  /*7e10*/  MOV R187, R34 ;  /* 0x0000002200bb7202 */ /* 0x000fca0000000f00 */
[----:B------:R2:W3:Y:S02]  /*7e20*/  MUFU.EX2 R61, R3 ;  /* 0x00000003003d7308 */ /* 0x0004e40000000800 */
[----:B--2---:R-:W-:Y:S01]  /*7e30*/  FFMA.FTZ R3, R188, UR6, -R16 ;  /* 0x00000006bc037c23 */ /* 0x004fe20008010810 */
[----:B------:R-:W-:Y:S02]  /*7e40*/  MOV R188, R87 ;  /* 0x0000005700bc7202 */ /* 0x000fe40000000f00 */
[----:B------:R-:W-:-:S03]  /*7e50*/  MOV R87, R163 ;  /* 0x000000a300577202 */ /* 0x000fc60000000f00 */
[----:B------:R2:W-:Y:S01]  /*7e60*/  MUFU.EX2 R63, R3 ;  /* 0x00000003003f7308 */ /* 0x0005e20000000800 */
[----:B------:R-:W-:Y:S02]  /*7e70*/  MOV R163, R168 ;  /* 0x000000a800a37202 */ /* 0x000fe40000000f00 */
[----:B------:R-:W-:Y:S02]  /*7e80*/  MOV R168, R159 ;  /* 0x0000009f00a87202 */ /* 0x000fe40000000f00 */
[----:B------:R-:W-:Y:S02]  /*7e90*/  MOV R159, R167 ;  /* 0x000000a7009f7202 */ /* 0x000fe40000000f00 */
[----:B------:R-:W-:Y:S02]  /*7ea0*/  MOV R167, R85 ;  /* 0x0000005500a77202 */ /* 0x000fe40000000f00 */
[----:B------:R-:W-:Y:S02]  /*7eb0*/  MOV R85, R81 ;  /* 0x0000005100557202 */ /* 0x000fe40000000f00 */
[----:B------:R-:W-:-:S02]  /*7ec0*/  MOV R81, R37 ;  /* 0x0000002500517202 */ /* 0x000fc40000000f00 */
[----:B------:R-:W-:Y:S02]  /*7ed0*/  MOV R37, R39 ;  /* 0x0000002700257202 */ /* 0x000fe40000000f00 */
[----:B------:R-:W-:Y:S02]  /*7ee0*/  MOV R39, R119 ;  /* 0x0000007700277202 */ /* 0x000fe40000000f00 */
[----:B------:R-:W-:Y:S01]  /*7ef0*/  MOV R119, R157 ;  /* 0x0000009d00777202 */ /* 0x000fe20000000f00 */
[----:B--2---:R-:W-:Y:S01]  /*7f00*/  FFMA.FTZ R3, R185, UR6, -R16 ;  /* 0x00000006b9037c23 */ /* 0x004fe20008010810 */
[----:B------:R-:W2:Y:S01]  /*7f10*/  LDL.LU R157, [R1+0x8] ;  /* 0x00000800019d7983 */ /* 0x000ea20000300800 */
[----:B------:R-:W-:Y:S02]  /*7f20*/  MOV R185, R32 ;  /* 0x0000002000b97202 */ /* 0x000fe40000000f00 */
[----:B------:R-:W1:Y:S01]  /*7f30*/  MUFU.EX2 R174, R3 ;  /* 0x0000000300ae7308 */ /* 0x000e620000000800 */
[----:B------:R-:W-:Y:S01]  /*7f40*/  LDSM.16.MT88.4 R32, [R44+0x3000] ;  /* 0x003000002c20783b */ /* 0x000fe20000004200 */
[----:B---3--:R-:W-:-:S02]  /*7f50*/  F2FP.F16.F32.PACK_AB R5, R61, R178 ;  /* 0x000000b23d05723e */ /* 0x008fc400000000ff */
[----:B-1----:R-:W-:-:S07]  /*7f60*/  F2FP.F16.F32.PACK_AB R7, R174, R63 ;  /* 0x0000003fae07723e */ /* 0x002fce00000000ff */
[C---:B------:R-:W-:Y:S01]  /*7f70*/  HMMA.16816.F32 R72, R4.reuse, R20, R204 ;  /* 0x000000140448723c */ /* 0x040fe200000018cc */
[----:B------:R-:W-:Y:S02]  /*7f80*/  IMAD.MOV.U32 R207, RZ, RZ, R86 ;  /* 0x000000ffffcf7224 */ /* 0x000fe400078e0056 */
[----:B------:R-:W-:Y:S02]  /*7f90*/  IMAD.MOV.U32 R86, RZ, RZ, R171 ;  /* 0x000000ffff567224 */ /* 0x000fe400078e00ab */
[----:B------:R-:W-:Y:S02]  /*7fa0*/  IMAD.MOV.U32 R171, RZ, RZ, R166 ;  /* 0x000000ffffab7224 */ /* 0x000fe400078e00a6 */
[----:B------:R-:W-:Y:S01]  /*7fb0*/  IMAD.MOV.U32 R166, RZ, RZ, R170 ;  /* 0x000000ffffa67224 */ /* 0x000fe200078e00aa */
[----:B------:R-:W-:Y:S01]  /*7fc0*/  HMMA.16816.F32 R76, R4, R22, R192 ;  /* 0x00000016044c723c */ /* 0x000fe200000018c0 */
[----:B------:R-:W-:Y:S02]  /*7fd0*/  IMAD.MOV.U32 R170, RZ, RZ, R165 ;  /* 0x000000ffffaa7224 */ /* 0x000fe400078e00a5 */
[----:B------:R-:W-:Y:S01]  /*7fe0*/  IMAD.MOV.U32 R165, RZ, RZ, R84 ;  /* 0x000000ffffa57224 */ /* 0x000fe200078e0054 */
[----:B------:R-:W-:Y:S01]  /*7ff0*/  MOV R205, R188 ;  /* 0x000000bc00cd7202 */ /* 0x000fe20000000f00 */
[----:B------:R-:W-:-:S03]  /*8000*/  IMAD.MOV.U32 R84, RZ, RZ, R80 ;  /* 0x000000ffff547224 */ /* 0x000fc600078e0050 */
[----:B------:R-:W-:Y:S01]  /*8010*/  HMMA.16816.F32 R20, R8, R14, R144 ;  /* 0x0000000e0814723c */ /* 0x000fe20000001890 */
[----:B------:R-:W-:Y:S01]  /*8020*/  IMAD.MOV.U32 R204, RZ, RZ, R207 ;  /* 0x000000ffffcc7224 */ /* 0x000fe200078e00cf */
[----:B------:R-:W-:Y:S01]  /*8030*/  MOV R207, R87 ;  /* 0x0000005700cf7202 */ /* 0x000fe20000000f00 */
[----:B------:R-:W-:Y:S02]  /*8040*/  IMAD.MOV.U32 R80, RZ, RZ, R36 ;  /* 0x000000ffff507224 */ /* 0x000fe400078e0024 */
[----:B------:R-:W-:Y:S01]  /*8050*/  IMAD.MOV.U32 R206, RZ, RZ, R86 ;  /* 0x000000ffffce7224 */ /* 0x000fe200078e0056 */
[----:B------:R-:W-:Y:S01]  /*8060*/  MOV R86, R163 ;  /* 0x000000a300567202 */ /* 0x000fe20000000f00 */
[----:B------:R-:W-:Y:S01]  /*8070*/  IMAD.MOV.U32 R36, RZ, RZ, R38 ;  /* 0x000000ffff247224 */ /* 0x000fe200078e0026 */
[----:B------:R-:W-:Y:S01]  /*8080*/  HMMA.16816.F32 R136, R4, R12, R228 ;  /* 0x0000000c0488723c */ /* 0x000fe200000018e4 */
[----:B------:R-:W-:Y:S01]  /*8090*/  IMAD.MOV.U32 R188, RZ, RZ, R171 ;  /* 0x000000ffffbc7224 */ /* 0x000fe200078e00ab */
[----:B------:R-:W-:Y:S01]  /*80a0*/  MOV R171, R168 ;  /* 0x000000a800ab7202 */ /* 0x000fe20000000f00 */
[----:B------:R-:W-:-:S02]  /*80b0*/  IMAD.MOV.U32 R38, RZ, RZ, R118 ;  /* 0x000000ffff267224 */ /* 0x000fc400078e0076 */
        /* <DEDUP_REMOVED lines=32> */
[----:B------:R-:W1:Y:S01]  /*82c0*/  LDSM.16.MT88.4 R12, [R44+0x1000] ;  /* 0x001000002c0c783b */ /* 0x000e620000004200 */
        /* <DEDUP_REMOVED lines=15> */
[----:B------:R-:W3:Y:S01]  /*83c0*/  LDSM.16.MT88.4 R20, [R149+0xd000] ;  /* 0x00d000009514783b */ /* 0x000ee20000004200 */
        /* <DEDUP_REMOVED lines=9> */
[----:B------:R-:W-:-:S05]  /*8460*/  MOV R147, R87 ;  /* 0x0000005700937202 */ /* 0x000fca0000000f00 */
[----:B------:R-:W-:Y:S01]  /*8470*/  HMMA.16816.F32 R52, R8, R26, R52 ;  /* 0x0000001a0834723c */ /* 0x000fe20000001834 */
[----:B------:R-:W-:Y:S01]  /*8480*/  MOV R207, R84 ;  /* 0x0000005400cf7202 */ /* 0x000fe20000000f00 */
[----:B------:R-:W-:Y:S01]  /*8490*/  IMAD.MOV.U32 R230, RZ, RZ, R166 ;  /* 0x000000ffffe67224 */ /* 0x000fe200078e00a6 */
[----:B------:R2:W5:Y:S05]  /*84a0*/  LDL.LU R62, [R1+0x58] ;  /* 0x00005800013e7983 */ /* 0x00056a0000300800 */
[----:B-1----:R-:W-:Y:S01]  /*84b0*/  HMMA.16816.F32 R84, R4, R14, R236 ;  /* 0x0000000e0454723c */ /* 0x002fe200000018ec */
[----:B------:R-:W-:Y:S01]  /*84c0*/  IMAD.MOV.U32 R236, RZ, RZ, R154 ;  /* 0x000000ffffec7224 */ /* 0x000fe200078e009a */
[----:B------:R-:W-:Y:S01]  /*84d0*/  MOV R237, R164 ;  /* 0x000000a400ed7202 */ /* 0x000fe20000000f00 */
[----:B------:R-:W-:Y:S01]  /*84e0*/  IMAD.MOV.U32 R238, RZ, RZ, R155 ;  /* 0x000000ffffee7224 */ /* 0x000fe200078e009b */
[----:B------:R-:W-:-:S04]  /*84f0*/  MOV R239, R153 ;  /* 0x0000009900ef7202 */ /* 0x000fc80000000f00 */
[----:B---3--:R-:W-:Y:S01]  /*8500*/  HMMA.16816.F32 R192, R4, R22, R244 ;  /* 0x0000001604c0723c */ /* 0x008fe200000018f4 */
[----:B------:R-:W-:-:S07]  /*8510*/  MOV R247, R152 ;  /* 0x0000009800f77202 */ /* 0x000fce0000000f00 */
[C---:B------:R-:W-:Y:S08]  /*8520*/  HMMA.16816.F32 R152, R4.reuse, R26, R224 ;  /* 0x0000001a0498723c */ /* 0x040ff000000018e0 */
[----:B------:R-:W-:Y:S01]  /*8530*/  HMMA.16816.F32 R184, R4, R20, R184 ;  /* 0x0000001404b8723c */ /* 0x000fe200000018b8 */
[----:B------:R-:W-:Y:S01]  /*8540*/  MOV R158, R242 ;  /* 0x000000f2009e7202 */ /* 0x000fe20000000f00 */
[----:B------:R-:W-:-:S06]  /*8550*/  IMAD.MOV.U32 R159, RZ, RZ, R241 ;  /* 0x000000ffff9f7224 */ /* 0x000fcc00078e00f1 */
[C---:B------:R-:W-:Y:S08]  /*8560*/  HMMA.16816.F32 R88, R4.reuse, R12, R88 ;  /* 0x0000000c0458723c */ /* 0x040ff00000001858 */
[----:B------:R-:W-:Y:S01]  /*8570*/  HMMA.16816.F32 R208, R4, R34, R208 ;  /* 0x0000002204d0723c */ /* 0x000fe200000018d0 */
[----:B--2---:R-:W-:-:S05]  /*8580*/  IMAD.MOV.U32 R118, RZ, RZ, R157 ;  /* 0x000000ffff767224 */ /* 0x004fca00078e009d */
[----:B------:R-:W-:Y:S02]  /*8590*/  MOV R37, R118 ;  /* 0x0000007600257202 */ /* 0x000fe40000000f00 */
[----:B------:R-:W-:Y:S02]  /*85a0*/  MOV R118, R191 ;  /* 0x000000bf00767202 */ /* 0x000fe40000000f00 */
[----:B------:R-:W-:Y:S01]  /*85b0*/  HMMA.16816.F32 R188, R4, R32, R248 ;  /* 0x0000002004bc723c */ /* 0x000fe200000018f8 */
[----:B------:R-:W-:Y:S02]  /*85c0*/  IMAD.MOV.U32 R251, RZ, RZ, R204 ;  /* 0x000000fffffb7224 */ /* 0x000fe400078e00cc */
[----:B------:R-:W-:Y:S01]  /*85d0*/  IMAD.MOV.U32 R204, RZ, RZ, R170 ;  /* 0x000000ffffcc7224 */ /* 0x000fe200078e00aa */
[----:B------:R-:W-:Y:S01]  /*85e0*/  MOV R170, R36 ;  /* 0x0000002400aa7202 */ /* 0x000fe20000000f00 */
[----:B------:R-:W-:Y:S02]  /*85f0*/  IMAD.MOV.U32 R80, RZ, RZ, R37 ;  /* 0x000000ffff507224 */ /* 0x000fe400078e0025 */
[----:B------:R-:W-:-:S02]  /*8600*/  IMAD.MOV.U32 R248, RZ, RZ, R39 ;  /* 0x000000fffff87224 */ /* 0x000fc400078e0027 */
[----:B------:R-:W1:Y:S01]  /*8610*/  LDSM.16.MT88.4 R36, [R148+0x3000] ;  /* 0x003000009424783b */ /* 0x000e620000004200 */
[----:B------:R-:W-:Y:S01]  /*8620*/  MOV R250, R205 ;  /* 0x000000cd00fa7202 */ /* 0x000fe20000000f00 */
[----:B------:R-:W-:Y:S01]  /*8630*/  IMAD.MOV.U32 R249, RZ, RZ, R206 ;  /* 0x000000fffff97224 */ /* 0x000fe200078e00ce */
[----:B------:R-:W-:Y:S01]  /*8640*/  MOV R205, R165 ;  /* 0x000000a500cd7202 */ /* 0x000fe20000000f00 */
[----:B------:R-:W-:Y:S02]  /*8650*/  IMAD.MOV.U32 R206, RZ, RZ, R167 ;  /* 0x000000ffffce7224 */ /* 0x000fe400078e00a7 */
[----:B------:R-:W-:Y:S01]  /*8660*/  HMMA.16816.F32 R164, R4, R30, R200 ;  /* 0x0000001e04a4723c */ /* 0x000fe200000018c8 */
[----:B------:R-:W-:Y:S01]  /*8670*/  MOV R202, R3 ;  /* 0x0000000300ca7202 */ /* 0x000fe20000000f00 */
[----:B------:R-:W-:-:S04]  /*8680*/  FFMA.FTZ R3, R197, UR6, -R2 ;  /* 0x00000006c5037c23 */ /* 0x000fc80008010802 */
[----:B------:R2:W-:Y:S02]  /*8690*/  MUFU.EX2 R25, R3 ;  /* 0x0000000300197308 */ /* 0x0005e40000000800 */
[----:B--2---:R-:W-:Y:S01]  /*86a0*/  FFMA.FTZ R3, R198, UR6, -R2 ;  /* 0x00000006c6037c23 */ /* 0x004fe20008010802 */
[----:B-1----:R-:W-:Y:S08]  /*86b0*/  HMMA.16816.F32 R224, R4, R36, R236 ;  /* 0x0000002404e0723c */ /* 0x002ff000000018ec */
[----:B------:R-:W-:Y:S01]  /*86c0*/  HMMA.16816.F32 R236, R8, R20, R112 ;  /* 0x0000001408ec723c */ /* 0x000fe20000001870 */
[----:B------:R-:W-:Y:S01]  /*86d0*/  MOV R115, R145 ;  /* 0x0000009100737202 */ /* 0x000fe20000000f00 */
[----:B------:R-:W-:Y:S01]  /*86e0*/  IMAD.MOV.U32 R114, RZ, RZ, R146 ;  /* 0x000000ffff727224 */ /* 0x000fe200078e0092 */
[----:B------:R-:W-:Y:S01]  /*86f0*/  MOV R113, R147 ;  /* 0x0000009300717202 */ /* 0x000fe20000000f00 */
[----:B------:R-:W-:Y:S01]  /*8700*/  IMAD.MOV.U32 R112, RZ, RZ, R228 ;  /* 0x000000ffff707224 */ /* 0x000fe200078e00e4 */
[----:B------:R-:W-:Y:S01]  /*8710*/  MOV R145, R229 ;  /* 0x000000e500917202 */ /* 0x000fe20000000f00 */
[----:B------:R-:W-:Y:S01]  /*8720*/  IMAD.MOV.U32 R146, RZ, RZ, R230 ;  /* 0x000000ffff927224 */ /* 0x000fe200078e00e6 */
[----:B------:R-:W-:-:S02]  /*8730*/  MOV R147, R231 ;  /* 0x000000e700937202 */ /* 0x000fc40000000f00 */
[----:B------:R-:W-:Y:S01]  /*8740*/  HMMA.16816.F32 R228, R8, R22, R96 ;  /* 0x0000001608e4723c */ /* 0x000fe20000001860 */
[----:B------:R-:W-:Y:S02]  /*8750*/  MOV R99, R46 ;  /* 0x0000002e00637202 */ /* 0x000fe40000000f00 */
[----:B------:R1:W2:Y:S02]  /*8760*/  MUFU.EX2 R46, R3 ;  /* 0x00000003002e7308 */ /* 0x0002a40000000800 */
[--C-:B-1----:R-:W-:Y:S01]  /*8770*/  FFMA.FTZ R3, R47, UR6, -R2.reuse ;  /* 0x000000062f037c23 */ /* 0x102fe20008010802 */
[----:B------:R-:W-:-:S05]  /*8780*/  FFMA.FTZ R2, R196, UR6, -R2 ;  /* 0x00000006c4027c23 */ /* 0x000fca0008010802 */
[----:B------:R1:W-:Y:S01]  /*8790*/  MUFU.EX2 R26, R2 ;  /* 0x00000002001a7308 */ /* 0x0003e20000000800 */
[----:B------:R-:W-:Y:S02]  /*87a0*/  IMAD.MOV.U32 R98, RZ, RZ, R117 ;  /* 0x000000ffff627224 */ /* 0x000fe400078e0075 */
[----:B-1----:R-:W-:-:S05]  /*87b0*/  FFMA.FTZ R2, R160, UR6, -R0 ;  /* 0x00000006a0027c23 */ /* 0x002fca0008010800 */
[----:B------:R1:W-:Y:S02]  /*87c0*/  MUFU.EX2 R21, R2 ;  /* 0x0000000200157308 */ /* 0x0003e40000000800 */
[----:B-1----:R-:W-:-:S06]  /*87d0*/  FFMA.FTZ R2, R161, UR6, -R0 ;  /* 0x00000006a1027c23 */ /* 0x002fcc0008010800 */
[----:B------:R1:W3:Y:S01]  /*87e0*/  MUFU.EX2 R23, R2 ;  /* 0x0000000200177308 */ /* 0x0002e20000000800 */
[----:B------:R-:W-:Y:S02]  /*87f0*/  IMAD.MOV.U32 R20, RZ, RZ, R80 ;  /* 0x000000ffff147224 */ /* 0x000fe400078e0050 */
[--C-:B-1----:R-:W-:Y:S01]  /*8800*/  FFMA.FTZ R2, R19, UR6, -R0.reuse ;  /* 0x0000000613027c23 */ /* 0x102fe20008010800 */
[----:B------:R-:W-:-:S04]  /*8810*/  FFMA.FTZ R0, R18, UR6, -R0 ;  /* 0x0000000612007c23 */ /* 0x000fc80008010800 */
[----:B------:R1:W-:Y:S01]  /*8820*/  MUFU.EX2 R22, R0 ;  /* 0x0000000000167308 */ /* 0x0003e20000000800 */
[----:B------:R-:W-:Y:S01]  /*8830*/  IMAD.MOV.U32 R157, RZ, RZ, R243 ;  /* 0x000000ffff9d7224 */ /* 0x000fe200078e00f3 */
[C---:B------:R-:W-:Y:S01]  /*8840*/  HMMA.16816.F32 R220, R4.reuse, R38, R220 ;  /* 0x0000002604dc723c */ /* 0x040fe200000018dc */
[----:B------:R-:W-:Y:S02]  /*8850*/  IMAD.MOV.U32 R203, RZ, RZ, R83 ;  /* 0x000000ffffcb7224 */ /* 0x000fe400078e0053 */
[----:B-1----:R-:W-:Y:S01]  /*8860*/  FFMA.FTZ R0, R98, UR6, -R17 ;  /* 0x0000000662007c23 */ /* 0x002fe20008010811 */
[----:B------:R-:W-:Y:S01]  /*8870*/  IMAD.MOV.U32 R200, RZ, RZ, R247 ;  /* 0x000000ffffc87224 */ /* 0x000fe200078e00f7 */
[----:B------:R-:W-:Y:S01]  /*8880*/  MOV R201, R116 ;  /* 0x0000007400c97202 */ /* 0x000fe20000000f00 */
[----:B------:R-:W-:Y:S01]  /*8890*/  IMAD.MOV.U32 R80, RZ, RZ, R119 ;  /* 0x000000ffff507224 */ /* 0x000fe200078e0077 */
[----:B------:R4:W-:Y:S01]  /*88a0*/  MUFU.EX2 R18, R0 ;  /* 0x0000000000127308 */ /* 0x0009e20000000800 */
[----:B------:R-:W-:Y:S01]  /*88b0*/  HMMA.16816.F32 R156, R4, R28, R156 ;  /* 0x0000001c049c723c */ /* 0x000fe2000000189c */
[----:B------:R-:W-:Y:S01]  /*88c0*/  IMAD.MOV.U32 R6, RZ, RZ, R249 ;  /* 0x000000ffff067224 */ /* 0x000fe200078e00f9 */
[----:B------:R-:W-:-:S02]  /*88d0*/  MOV R5, R250 ;  /* 0x000000fa00057202 */ /* 0x000fc40000000f00 */
[----:B------:R-:W-:Y:S01]  /*88e0*/  MOV R96, R113 ;  /* 0x0000007100607202 */ /* 0x000fe20000000f00 */
[----:B------:R-:W-:Y:S01]  /*88f0*/  IMAD.MOV.U32 R97, RZ, RZ, R114 ;  /* 0x000000ffff617224 */ /* 0x000fe200078e0072 */
[----:B------:R1:W5:Y:S01]  /*8900*/  LDL.LU R243, [R1+0x54] ;  /* 0x0000540001f37983 */ /* 0x0003620000300800 */
[----:B----4-:R-:W-:Y:S01]  /*8910*/  FFMA.FTZ R0, R252, UR6, -R17 ;  /* 0x00000006fc007c23 */ /* 0x010fe20008010811 */
[----:B------:R-:W-:Y:S01]  /*8920*/  IMAD.MOV.U32 R4, RZ, RZ, R251 ;  /* 0x000000ffff047224 */ /* 0x000fe200078e00fb */
[----:B------:R-:W-:Y:S02]  /*8930*/  MOV R7, R248 ;  /* 0x000000f800077202 */ /* 0x000fe40000000f00 */
[----:B------:R-:W-:Y:S01]  /*8940*/  MOV R83, R118 ;  /* 0x0000007600537202 */ /* 0x000fe20000000f00 */
[----:B------:R4:W1:Y:S01]  /*8950*/  MUFU.EX2 R19, R0 ;  /* 0x0000000000137308 */ /* 0x0008620000000800 */
[----:B------:R-:W-:Y:S01]  /*8960*/  HMMA.16816.F32 R248, R8, R12, R108 ;  /* 0x0000000c08f8723c */ /* 0x000fe2000000186c */
[----:B------:R-:W-:Y:S01]  /*8970*/  IMAD.MOV.U32 R111, RZ, RZ, R112 ;  /* 0x000000ffff6f7224 */ /* 0x000fe200078e0070 */
[----:B------:R-:W-:Y:S01]  /*8980*/  MOV R98, R115 ;  /* 0x0000007300627202 */ /* 0x000fe20000000f00 */
[----:B------:R-:W-:Y:S01]  /*8990*/  IMAD.MOV.U32 R113, RZ, RZ, R6 ;  /* 0x000000ffff717224 */ /* 0x000fe200078e0006 */
[----:B------:R1:W5:Y:S01]  /*89a0*/  LDL.LU R242, [R1+0x50] ;  /* 0x0000500001f27983 */ /* 0x0003620000300800 */
[----:B----4-:R-:W-:-:S03]  /*89b0*/  FFMA.FTZ R0, R20, UR6, -R17 ;  /* 0x0000000614007c23 */ /* 0x010fc60008010811 */
[----:B------:R-:W-:Y:S01]  /*89c0*/  HMMA.16816.F32 R244, R8, R14, R92 ;  /* 0x0000000e08f4723c */ /* 0x000fe2000000185c */
[----:B------:R-:W-:Y:S01]  /*89d0*/  MOV R112, R5 ;  /* 0x0000000500707202 */ /* 0x000fe20000000f00 */
[----:B------:R-:W-:Y:S01]  /*89e0*/  IMAD.MOV.U32 R115, RZ, RZ, R200 ;  /* 0x000000ffff737224 */ /* 0x000fe200078e00c8 */
[----:B------:R4:W-:Y:S01]  /*89f0*/  MUFU.EX2 R20, R0 ;  /* 0x0000000000147308 */ /* 0x0009e20000000800 */
[----:B------:R-:W-:Y:S01]  /*8a00*/  IMAD.MOV.U32 R5, RZ, RZ, R202 ;  /* 0x000000ffff057224 */ /* 0x000fe200078e00ca */
[----:B------:R-:W-:Y:S01]  /*8a10*/  MOV R6, R203 ;  /* 0x000000cb00067202 */ /* 0x000fe20000000f00 */
[----:B------:R-:W-:Y:S01]  /*8a20*/  IMAD.MOV.U32 R203, RZ, RZ, R81 ;  /* 0x000000ffffcb7224 */ /* 0x000fe200078e0051 */
[----:B------:R-:W-:Y:S01]  /*8a30*/  MOV R200, R82 ;  /* 0x0000005200c87202 */ /* 0x000fe20000000f00 */
[----:B------:R-:W-:Y:S01]  /*8a40*/  IMAD.MOV.U32 R12, RZ, RZ, R97 ;  /* 0x000000ffff0c7224 */ /* 0x000fe200078e0061 */
[----:B------:R-:W-:Y:S02]  /*8a50*/  MOV R202, R80 ;  /* 0x0000005000ca7202 */ /* 0x000fe40000000f00 */
[----:B------:R-:W-:Y:S01]  /*8a60*/  MUFU.EX2 R47, R3 ;  /* 0x00000003002f7308 */ /* 0x000fe20000000800 */
[----:B------:R-:W-:-:S02]  /*8a70*/  MOV R108, R98 ;  /* 0x00000062006c7202 */ /* 0x000fc40000000f00 */
[----:B------:R-:W-:-:S05]  /*8a80*/  MOV R114, R7 ;  /* 0x0000000700727202 */ /* 0x000fca0000000f00 */
[----:B------:R-:W-:Y:S01]  /*8a90*/  MUFU.EX2 R24, R2 ;  /* 0x0000000200187308 */ /* 0x000fe20000000800 */
[----:B----4-:R-:W-:Y:S01]  /*8aa0*/  FFMA.FTZ R0, R99, UR6, -R17 ;  /* 0x0000000663007c23 */ /* 0x010fe20008010811 */
[----:B------:R-:W-:Y:S01]  /*8ab0*/  IMAD.MOV.U32 R99, RZ, RZ, R4 ;  /* 0x000000ffff637224 */ /* 0x000fe200078e0004 */
[----:B------:R-:W-:Y:S01]  /*8ac0*/  MOV R4, R201 ;  /* 0x000000c900047202 */ /* 0x000fe20000000f00 */
[C---:B------:R-:W-:Y:S01]  /*8ad0*/  HMMA.16816.F32 R116, R8.reuse, R28, R104 ;  /* 0x0000001c0874723c */ /* 0x040fe20000001868 */
[----:B------:R4:W5:Y:S03]  /*8ae0*/  LDL.LU R241, [R1+0x4c] ;  /* 0x00004c0001f17983 */ /* 0x0009660000300800 */
[----:B------:R2:W-:Y:S01]  /*8af0*/  MUFU.EX2 R17, R0 ;  /* 0x0000000000117308 */ /* 0x0005e20000000800 */
[----:B------:R-:W-:Y:S02]  /*8b00*/  IMAD.MOV.U32 R201, RZ, RZ, R83 ;  /* 0x000000ffffc97224 */ /* 0x000fe400078e0053 */
[----:B------:R-:W4:Y:S01]  /*8b10*/  LDSM.16.MT88.4 R80, [R45+0xd800] ;  /* 0x00d800002d50783b */ /* 0x000f220000004200 */
[----:B--2---:R-:W-:Y:S01]  /*8b20*/  FFMA.FTZ R0, R199, UR6, -R16 ;  /* 0x00000006c7007c23 */ /* 0x004fe20008010810 */
[----:B------:R-:W-:Y:S01]  /*8b30*/  IMAD.MOV.U32 R109, RZ, RZ, R99 ;  /* 0x000000ffff6d7224 */ /* 0x000fe200078e0063 */
[----:B------:R-:W-:Y:S01]  /*8b40*/  MOV R110, R112 ;  /* 0x00000070006e7202 */ /* 0x000fe20000000f00 */
[----:B------:R-:W-:Y:S01]  /*8b50*/  IMAD.MOV.U32 R7, RZ, RZ, R144 ;  /* 0x000000ffff077224 */ /* 0x000fe200078e0090 */
[----:B------:R2:W-:Y:S01]  /*8b60*/  MUFU.EX2 R14, R0 ;  /* 0x00000000000e7308 */ /* 0x0005e20000000800 */
[----:B------:R-:W-:Y:S01]  /*8b70*/  MOV R98, R4 ;  /* 0x0000000400627202 */ /* 0x000fe20000000f00 */
[----:B------:R-:W-:Y:S01]  /*8b80*/  IMAD.MOV.U32 R99, RZ, RZ, R201 ;  /* 0x000000ffff637224 */ /* 0x000fe200078e00c9 */
[----:B------:R-:W-:Y:S01]  /*8b90*/  MOV R112, R200 ;  /* 0x000000c800707202 */ /* 0x000fe20000000f00 */
[----:B------:R-:W-:Y:S01]  /*8ba0*/  IMAD.MOV.U32 R97, RZ, RZ, R115 ;  /* 0x000000ffff617224 */ /* 0x000fe200078e0073 */
[----:B------:R-:W-:Y:S01]  /*8bb0*/  HMMA.16816.F32 R56, R8, R30, R56 ;  /* 0x0000001e0838723c */ /* 0x000fe20000001838 */
[----:B------:R-:W-:Y:S01]  /*8bc0*/  LDSM.16.MT88.4 R196, [R149+0xd800] ;  /* 0x00d8000095c4783b */ /* 0x000fe20000004200 */
[----:B--2---:R-:W-:-:S04]  /*8bd0*/  FFMA.FTZ R0, R219, UR6, -R16 ;  /* 0x00000006db007c23 */ /* 0x004fc80008010810 */
[----:B------:R2:W4:Y:S01]  /*8be0*/  MUFU.EX2 R15, R0 ;  /* 0x00000000000f7308 */ /* 0x0005220000000800 */
[----:B------:R-:W-:Y:S02]  /*8bf0*/  MOV R4, R202 ;  /* 0x000000ca00047202 */ /* 0x000fe40000000f00 */
[----:B------:R-:W-:Y:S01]  /*8c00*/  MOV R144, R240 ;  /* 0x000000f000907202 */ /* 0x000fe20000000f00 */
[----:B------:R-:W-:Y:S01]  /*8c10*/  IMAD.MOV.U32 R115, RZ, RZ, R7 ;  /* 0x000000ffff737224 */ /* 0x000fe200078e0007 */
[----:B------:R-:W-:Y:S01]  /*8c20*/  HMMA.16816.F32 R28, R8, R32, R120 ;  /* 0x00000020081c723c */ /* 0x000fe20000001878 */
[----:B--2---:R-:W-:-:S07]  /*8c30*/  FFMA.FTZ R0, R235, UR6, -R16 ;  /* 0x00000006eb007c23 */ /* 0x004fce0008010810 */
[----:B------:R-:W-:Y:S01]  /*8c40*/  HMMA.16816.F32 R64, R8, R34, R64 ;  /* 0x000000220840723c */ /* 0x000fe20000001840 */
[----:B------:R-:W-:-:S07]  /*8c50*/  IMAD.MOV.U32 R95, RZ, RZ, R99 ;  /* 0x000000ffff5f7224 */ /* 0x000fce00078e0063 */
[----:B------:R-:W-:Y:S01]  /*8c60*/  HMMA.16816.F32 R40, R8, R38, R40 ;  /* 0x000000260828723c */ /* 0x000fe20000001828 */
[----:B------:R2:W-:Y:S01]  /*8c70*/  MUFU.EX2 R13, R0 ;  /* 0x00000000000d7308 */ /* 0x0005e20000000800 */
[----:B------:R-:W-:Y:S01]  /*8c80*/  IMAD.MOV.U32 R7, RZ, RZ, R145 ;  /* 0x000000ffff077224 */ /* 0x000fe200078e0091 */
[----:B------:R-:W-:Y:S01]  /*8c90*/  MOV R105, R112 ;  /* 0x0000007000697202 */ /* 0x000fe20000000f00 */
[----:B------:R1:W5:Y:S01]  /*8ca0*/  LDL.LU R240, [R1+0x48] ;  /* 0x0000480001f07983 */ /* 0x0003620000300800 */
[----:B--2---:R-:W-:Y:S01]  /*8cb0*/  FFMA.FTZ R0, R234, UR6, -R16 ;  /* 0x00000006ea007c23 */ /* 0x004fe20008010810 */
[----:B------:R-:W-:Y:S02]  /*8cc0*/  IMAD.MOV.U32 R16, RZ, RZ, R111 ;  /* 0x000000ffff107224 */ /* 0x000fe400078e006f */
[----:B------:R-:W-:Y:S02]  /*8cd0*/  IMAD.MOV.U32 R111, RZ, RZ, R113 ;  /* 0x000000ffff6f7224 */ /* 0x000fe400078e0071 */
[----:B------:R-:W-:-:S02]  /*8ce0*/  IMAD.MOV.U32 R113, RZ, RZ, R5 ;  /* 0x000000ffff717224 */ /* 0x000fc400078e0005 */
[----:B------:R-:W-:Y:S02]  /*8cf0*/  IMAD.MOV.U32 R5, RZ, RZ, R203 ;  /* 0x000000ffff057224 */ /* 0x000fe400078e00cb */
[----:B------:R-:W-:Y:S01]  /*8d00*/  HMMA.16816.F32 R200, R8, R36, R124 ;  /* 0x0000002408c8723c */ /* 0x000fe2000000187c */
[----:B------:R-:W-:Y:S02]  /*8d10*/  IMAD.MOV.U32 R37, RZ, RZ, R12 ;  /* 0x000000ffff257224 */ /* 0x000fe400078e000c */
[----:B------:R-:W2:Y:S01]  /*8d20*/  MUFU.EX2 R12, R0 ;  /* 0x00000000000c7308 */ /* 0x000ea20000000800 */
[----:B------:R-:W-:Y:S02]  /*8d30*/  MOV R234, R96 ;  /* 0x0000006000ea7202 */ /* 0x000fe40000000f00 */
[----:B------:R-:W-:Y:S02]  /*8d40*/  MOV R96, R114 ;  /* 0x0000007200607202 */ /* 0x000fe40000000f00 */
[----:B------:R-:W-:-:S02]  /*8d50*/  MOV R114, R6 ;  /* 0x0000000600727202 */ /* 0x000fc40000000f00 */
        /* <DEDUP_REMOVED lines=37> */
[----:B------:R2:W5:Y:S01]  /*8fb0*/  LDL.LU R233, [R1+0x44] ;  /* 0x0000440001e97983 */ /* 0x0005620000300800 */
[----:B------:R-:W-:-:S02]  /*8fc0*/  F2FP.F16.F32.PACK_AB R168, R46, R25 ;  /* 0x000000192ea8723e */ /* 0x000fc400000000ff */
[----:B---3--:R-:W-:Y:S02]  /*8fd0*/  F2FP.F16.F32.PACK_AB R169, R23, R21 ;  /* 0x0000001517a9723e */ /* 0x008fe400000000ff */
[----:B-1----:R-:W-:Y:S02]  /*8fe0*/  F2FP.F16.F32.PACK_AB R204, R19, R18 ;  /* 0x0000001213cc723e */ /* 0x002fe400000000ff */
[----:B----4-:R-:W-:Y:S02]  /*8ff0*/  F2FP.F16.F32.PACK_AB R205, R15, R14 ;  /* 0x0000000e0fcd723e */ /* 0x010fe400000000ff */
[----:B--2---:R-:W-:Y:S01]  /*9000*/  F2FP.F16.F32.PACK_AB R207, R12, R13 ;  /* 0x0000000d0ccf723e */ /* 0x004fe200000000ff */
[----:B------:R-:W-:Y:S01]  /*9010*/  IMAD.MOV.U32 R161, RZ, RZ, R108 ;  /* 0x000000ffffa17224 */ /* 0x000fe200078e006c */
[----:B------:R-:W-:Y:S02]  /*9020*/  F2FP.F16.F32.PACK_AB R170, R26, R47 ;  /* 0x0000002f1aaa723e */ /* 0x000fe400000000ff */
[----:B------:R-:W-:-:S02]  /*9030*/  F2FP.F16.F32.PACK_AB R171, R22, R24 ;  /* 0x0000001816ab723e */ /* 0x000fc400000000ff */
[----:B------:R-:W-:Y:S01]  /*9040*/  F2FP.F16.F32.PACK_AB R206, R17, R20 ;  /* 0x0000001411ce723e */ /* 0x000fe200000000ff */
[----:B------:R-:W-:Y:S01]  /*9050*/  IMAD.MOV.U32 R160, RZ, RZ, R110 ;  /* 0x000000ffffa07224 */ /* 0x000fe200078e006e */
[----:B------:R-:W-:Y:S02]  /*9060*/  MOV R3, R111 ;  /* 0x0000006f00037202 */ /* 0x000fe40000000f00 */
[----:B------:R-:W-:Y:S01]  /*9070*/  MOV R27, R109 ;  /* 0x0000006d001b7202 */ /* 0x000fe20000000f00 */
[-C--:B------:R-:W-:Y:S01]  /*9080*/  HMMA.16816.F32 R68, R168, R80.reuse, R68 ;  /* 0x00000050a844723c */ /* 0x080fe20000001844 */
[----:B------:R-:W-:Y:S01]  /*9090*/  MOV R109, R131 ;  /* 0x00000083006d7202 */ /* 0x000fe20000000f00 */
[----:B------:R-:W-:Y:S01]  /*90a0*/  IMAD.MOV.U32 R110, RZ, RZ, R130 ;  /* 0x000000ffff6e7224 */ /* 0x000fe200078e0082 */
[----:B------:R-:W-:Y:S01]  /*90b0*/  MOV R111, R129 ;  /* 0x00000081006f7202 */ /* 0x000fe20000000f00 */
[----:B------:R-:W-:Y:S01]  /*90c0*/  IMAD.MOV.U32 R108, RZ, RZ, R128 ;  /* 0x000000ffff6c7224 */ /* 0x000fe200078e0080 */
[----:B------:R-:W-:Y:S01]  /*90d0*/  MOV R93, R97 ;  /* 0x00000061005d7202 */ /* 0x000fe20000000f00 */
[----:B------:R1:W2:Y:S02]  /*90e0*/  LDSM.16.MT88.4 R128, [R149+0xf800] ;  /* 0x00f800009580783b */ /* 0x0002a40000004200 */
        /* <DEDUP_REMOVED lines=8> */
[-C--:B------:R-:W-:Y:S01]  /*9170*/  HMMA.16816.F32 R76, R204, R82.reuse, R76 ;  /* 0x00000052cc4c723c */ /* 0x080fe2000000184c */
[----:B------:R-:W-:Y:S01]  /*9180*/  IMAD.MOV.U32 R252, RZ, RZ, R160 ;  /* 0x000000fffffc7224 */ /* 0x000fe200078e00a0 */
[----:B------:R-:W-:Y:S01]  /*9190*/  MOV R107, R114 ;  /* 0x00000072006b7202 */ /* 0x000fe20000000f00 */
[----:B------:R-:W-:Y:S01]  /*91a0*/  IMAD.MOV.U32 R3, RZ, RZ, R163 ;  /* 0x000000ffff037224 */ /* 0x000fe200078e00a3 */
[----:B------:R-:W-:Y:S04]  /*91b0*/  LDSM.16.MT88.4 R112, [R148+0x1800] ;  /* 0x001800009470783b */ /* 0x000fe80000004200 */
[----:B------:R-:W-:Y:S01]  /*91c0*/  HMMA.16816.F32 R80, R168, R82, R48 ;  /* 0x00000052a850723c */ /* 0x000fe20000001830 */
[----:B------:R-:W-:Y:S01]  /*91d0*/  MOV R50, R7 ;  /* 0x0000000700327202 */ /* 0x000fe20000000f00 */
[----:B------:R-:W-:Y:S01]  /*91e0*/  IMAD.MOV.U32 R7, RZ, RZ, R144 ;  /* 0x000000ffff077224 */ /* 0x000fe200078e0090 */
[----:B------:R-:W-:Y:S01]  /*91f0*/  MOV R51, R95 ;  /* 0x0000005f00337202 */ /* 0x000fe20000000f00 */
[----:B------:R-:W-:Y:S01]  /*9200*/  IMAD.MOV.U32 R95, RZ, RZ, R146 ;  /* 0x000000ffff5f7224 */ /* 0x000fe200078e0092 */
[----:B------:R-:W-:Y:S01]  /*9210*/  MOV R49, R145 ;  /* 0x0000009100317202 */ /* 0x000fe20000000f00 */
[----:B------:R3:W5:Y:S01]  /*9220*/  LDL.LU R232, [R1+0x40] ;  /* 0x0000400001e87983 */ /* 0x0007620000300800 */
[----:B------:R-:W-:-:S02]  /*9230*/  MOV R48, R147 ;  /* 0x0000009300307202 */ /* 0x000fc40000000f00 */
[----:B-1----:R-:W-:Y:S01]  /*9240*/  MOV R149, R161 ;  /* 0x000000a100957202 */ /* 0x002fe20000000f00 */
[----:B------:R1:W-:Y:S04]  /*9250*/  LDSM.16.MT88.4 R144, [R45+0xf800] ;  /* 0x00f800002d90783b */ /* 0x0003e80000004200 */
[----:B------:R-:W4:Y:S01]  /*9260*/  LDSM.16.MT88.4 R160, [R44+0x3800] ;  /* 0x003800002ca0783b */ /* 0x000f220000004200 */
[----:B-1----:R-:W-:-:S03]  /*9270*/  IMAD.MOV.U32 R45, RZ, RZ, R99 ;  /* 0x000000ffff2d7224 */ /* 0x002fc600078e0063 */
[----:B------:R1:W-:Y:S02]  /*9280*/  LDSM.16.MT88.4 R96, [R44+0x1800] ;  /* 0x001800002c60783b */ /* 0x0003e40000004200 */
[----:B-1----:R-:W-:Y:S02]  /*9290*/  IMAD.MOV.U32 R44, RZ, RZ, R7 ;  /* 0x000000ffff2c7224 */ /* 0x002fe400078e0007 */
[----:B------:R1:W3:Y:S01]  /*92a0*/  LDSM.16.MT88.4 R4, [R148+0x3800] ;  /* 0x003800009404783b */ /* 0x0002e20000004200 */
[C---:B--2---:R-:W-:Y:S08]  /*92b0*/  HMMA.16816.F32 R120, R204.reuse, R128, R156 ;  /* 0x00000080cc78723c */ /* 0x044ff0000000189c */
[C---:B------:R-:W-:Y:S08]  /*92c0*/  HMMA.16816.F32 R124, R204.reuse, R130, R164 ;  /* 0x00000082cc7c723c */ /* 0x040ff000000018a4 */
[----:B----4-:R-:W-:Y:S01]  /*92d0*/  HMMA.16816.F32 R156, R204, R162, R208 ;  /* 0x000000a2cc9c723c */ /* 0x010fe200000018d0 */
[----:B------:R-:W-:-:S02]  /*92e0*/  MOV R208, R44 ;  /* 0x0000002c00d07202 */ /* 0x000fc40000000f00 */
[----:B-1----:R-:W-:Y:S01]  /*92f0*/  MOV R148, R95 ;  /* 0x0000005f00947202 */ /* 0x002fe20000000f00 */
[----:B------:R-:W-:Y:S01]  /*9300*/  IMAD.MOV.U32 R209, RZ, RZ, R149 ;  /* 0x000000ffffd17224 */ /* 0x000fe200078e0095 */
[----:B------:R-:W-:Y:S01]  /*9310*/  MOV R210, R45 ;  /* 0x0000002d00d27202 */ /* 0x000fe20000000f00 */
[----:B------:R-:W-:Y:S01]  /*9320*/  IMAD.MOV.U32 R211, RZ, RZ, R48 ;  /* 0x000000ffffd37224 */ /* 0x000fe200078e0030 */
[----:B------:R-:W-:Y:S01]  /*9330*/  MOV R44, R49 ;  /* 0x00000031002c7202 */ /* 0x000fe20000000f00 */
[----:B------:R-:W-:Y:S01]  /*9340*/  FADD.FTZ R2, R2, R208 ;  /* 0x000000d002027221 */ /* 0x000fe20000010000 */
[----:B------:R-:W-:Y:S01]  /*9350*/  IMAD.MOV.U32 R45, RZ, RZ, R50 ;  /* 0x000000ffff2d7224 */ /* 0x000fe200078e0032 */
[----:B------:R-:W-:Y:S01]  /*9360*/  MOV R48, R51 ;  /* 0x0000003300307202 */ /* 0x000fe20000000f00 */
[----:B------:R-:W-:Y:S01]  /*9370*/  FADD.FTZ R0, R0, R209 ;  /* 0x000000d100007221 */ /* 0x000fe20000010000 */
[----:B------:R-:W-:Y:S01]  /*9380*/  FADD.FTZ R8, R8, R210 ;  /* 0x000000d208087221 */ /* 0x000fe20000010000 */
[----:B---3--:R-:W-:Y:S01]  /*9390*/  HMMA.16816.F32 R164, R204, R4, R224 ;  /* 0x00000004cca4723c */ /* 0x008fe200000018e0 */
[----:B------:R-:W-:-:S04]  /*93a0*/  IMAD.MOV.U32 R227, RZ, RZ, R148 ;  /* 0x000000ffffe37224 */ /* 0x000fc800078e0094 */
[----:B------:R-:W-:Y:S01]  /*93b0*/  FADD.FTZ R3, R3, R227 ;  /* 0x000000e303037221 */ /* 0x000fe20000010000 */
[----:B------:R-:W-:Y:S01]  /*93c0*/  IMAD.MOV.U32 R49, RZ, RZ, R9 ;  /* 0x000000ffff317224 */ /* 0x000fe200078e0009 */
[----:B------:R-:W-:Y:S01]  /*93d0*/  MOV R50, R10 ;  /* 0x0000000a00327202 */ /* 0x000fe20000000f00 */
[----:B------:R-:W-:Y:S01]  /*93e0*/  FADD.FTZ R2, R44, R2 ;  /* 0x000000022c027221 */ /* 0x000fe20000010000 */
        /* <DEDUP_REMOVED lines=11> */
[----:B------:R-:W-:Y:S01]  /*94a0*/  HMMA.16816.F32 R200, R168, R4, R200 ;  /* 0x00000004a8c8723c */ /* 0x000fe200000018c8 */
[----:B------:R-:W-:Y:S01]  /*94b0*/  FADD.FTZ R0, R51, R0 ;  /* 0x0000000033007221 */ /* 0x000fe20000010000 */
[----:B------:R-:W-:Y:S01]  /*94c0*/  FADD.FTZ R4, R9, R8 ;  /* 0x0000000809047221 */ /* 0x000fe20000010000 */
[----:B------:R-:W-:Y:S01]  /*94d0*/  IMAD.MOV.U32 R36, RZ, RZ, R150 ;  /* 0x000000ffff247224 */ /* 0x000fe200078e0096 */
[----:B------:R-:W-:Y:S01]  /*94e0*/  MOV R37, R151 ;  /* 0x0000009700257202 */ /* 0x000fe20000000f00 */
[----:B------:R-:W-:Y:S01]  /*94f0*/  FADD.FTZ R3, R10, R3 ;  /* 0x000000030a037221 */ /* 0x000fe20000010000 */
[----:B------:R-:W-:Y:S01]  /*9500*/  FADD.FTZ R2, R11, R2 ;  /* 0x000000020b027221 */ /* 0x000fe20000010000 */
[----:B------:R-:W-:-:S02]  /*9510*/  IMAD.MOV.U32 R234, RZ, RZ, R60 ;  /* 0x000000ffffea7224 */ /* 0x000fc400078e003c */
[----:B------:R-:W-:Y:S01]  /*9520*/  FADD.FTZ R0, R38, R0 ;  /* 0x0000000026007221 */ /* 0x000fe20000010000 */
[----:B------:R-:W-:Y:S01]  /*9530*/  FADD.FTZ R4, R39, R4 ;  /* 0x0000000427047221 */ /* 0x000fe20000010000 */
[----:B------:R-:W-:Y:S01]  /*9540*/  FADD.FTZ R3, R36, R3 ;  /* 0x0000000324037221 */ /* 0x000fe20000010000 */
[----:B------:R-:W-:Y:S01]  /*9550*/  FADD.FTZ R2, R37, R2 ;  /* 0x0000000225027221 */ /* 0x000fe20000010000 */
[----:B------:R-:W-:Y:S01]  /*9560*/  MOV R219, R93 ;  /* 0x0000005d00db7202 */ /* 0x000fe20000000f00 */
[----:B------:R-:W-:Y:S02]  /*9570*/  IMAD.MOV.U32 R35, RZ, RZ, R94 ;  /* 0x000000ffff237224 */ /* 0x000fe400078e005e */
[----:B------:R-:W-:Y:S01]  /*9580*/  FADD.FTZ R0, R234, R0 ;  /* 0x00000000ea007221 */ /* 0x000fe20000010000 */
[----:B------:R-:W-:Y:S01]  /*9590*/  FADD.FTZ R4, R16, R4 ;  /* 0x0000000410047221 */ /* 0x000fe20000010000 */
[----:B------:R-:W-:Y:S01]  /*95a0*/  FADD.FTZ R5, R235, R3 ;  /* 0x00000003eb057221 */ /* 0x000fe20000010000 */
[----:B------:R-:W-:-:S02]  /*95b0*/  IMAD.MOV.U32 R32, RZ, RZ, R92 ;  /* 0x000000ffff207224 */ /* 0x000fc400078e005c */
        /* <DEDUP_REMOVED lines=39> */
[----:B------:R1:W5:Y:S04]  /*9830*/  LDL.LU R60, [R1+0x3c] ;  /* 0x00003c00013c7983 */ /* 0x0003680000300800 */
[----:B------:R1:W-:Y:S04]  /*9840*/  STL [R1+0x10], R4 ;  /* 0x0000100401007387 */ /* 0x0003e80000100800 */
[----:B------:R1:W-:Y:S04]  /*9850*/  STL [R1+0x1c], R3 ;  /* 0x00001c0301007387 */ /* 0x0003e80000100800 */
[----:B------:R1:W-:Y:S01]  /*9860*/  STL [R1+0x14], R0 ;  /* 0x0000140001007387 */ /* 0x0003e20000100800 */
[----:B------:R-:W-:Y:S03]  /*9870*/  HMMA.16816.F32 R92, R204, R98, R84 ;  /* 0x00000062cc5c723c */ /* 0x000fe60000001854 */
[----:B------:R1:W-:Y:S01]  /*9880*/  STL [R1+0x18], R2 ;  /* 0x0000180201007387 */ /* 0x0003e20000100800 */
[----:B------:R-:W-:Y:S01]  /*9890*/  IMAD.MOV.U32 R84, RZ, RZ, R104 ;  /* 0x000000ffff547224 */ /* 0x000fe200078e0068 */
[----:B------:R-:W-:Y:S01]  /*98a0*/  MOV R85, R105 ;  /* 0x0000006900557202 */ /* 0x000fe20000000f00 */
[----:B------:R-:W-:Y:S01]  /*98b0*/  IMAD.MOV.U32 R86, RZ, RZ, R106 ;  /* 0x000000ffff567224 */ /* 0x000fe200078e006a */
[----:B------:R-:W-:-:S02]  /*98c0*/  MOV R87, R107 ;  /* 0x0000006b00577202 */ /* 0x000fc40000000f00 */
[----:B------:R-:W-:Y:S01]  /*98d0*/  HMMA.16816.F32 R104, R204, R112, R132 ;  /* 0x00000070cc68723c */ /* 0x000fe20000001884 */
[----:B------:R-:W-:Y:S01]  /*98e0*/  IMAD.MOV.U32 R132, RZ, RZ, R108 ;  /* 0x000000ffff847224 */ /* 0x000fe200078e006c */
[----:B------:R-:W-:Y:S01]  /*98f0*/  MOV R133, R109 ;  /* 0x0000006d00857202 */ /* 0x000fe20000000f00 */
[----:B------:R-:W-:Y:S01]  /*9900*/  IMAD.MOV.U32 R134, RZ, RZ, R110 ;  /* 0x000000ffff867224 */ /* 0x000fe200078e006e */
[----:B------:R-:W-:-:S04]  /*9910*/  MOV R135, R111 ;  /* 0x0000006f00877202 */ /* 0x000fc80000000f00 */
[C---:B------:R-:W-:Y:S08]  /*9920*/  HMMA.16816.F32 R136, R204.reuse, R144, R136 ;  /* 0x00000090cc88723c */ /* 0x040ff00000001888 */
[C---:B------:R-:W-:Y:S08]  /*9930*/  HMMA.16816.F32 R140, R204.reuse, R146, R140 ;  /* 0x00000092cc8c723c */ /* 0x040ff0000000188c */
[----:B------:R-:W-:Y:S08]  /*9940*/  HMMA.16816.F32 R108, R204, R114, R152 ;  /* 0x00000072cc6c723c */ /* 0x000ff00000001898 */
[----:B------:R-:W-:Y:S08]  /*9950*/  HMMA.16816.F32 R132, R168, R144, R132 ;  /* 0x00000090a884723c */ /* 0x000ff00000001884 */
[----:B------:R-:W-:Y:S08]  /*9960*/  HMMA.16816.F32 R152, R204, R160, R188 ;  /* 0x000000a0cc98723c */ /* 0x000ff000000018bc */
[----:B------:R-:W-:Y:S08]  /*9970*/  HMMA.16816.F32 R144, R168, R146, R84 ;  /* 0x00000092a890723c */ /* 0x000ff00000001854 */
        /* <DEDUP_REMOVED lines=13> */
[-C--:B------:R-:W-:Y:S08]  /*9a50*/  HMMA.16816.F32 R204, R204, R6.reuse, R220 ;  /* 0x00000006cccc723c */ /* 0x080ff000000018dc */
[----:B------:R-:W-:Y:S01]  /*9a60*/  HMMA.16816.F32 R168, R168, R6, R40 ;  /* 0x00000006a8a8723c */ /* 0x000fe20000001828 */
[----:B------:R-:W-:-:S04]  /*9a70*/  NOP ;  /* 0x0000000000007918 */ /* 0x000fc80000000000 */
[----:B-1----:R-:W-:-:S15]  /*9a80*/  @!P3 BRA `(.L_x_395) ;  /* 0x0000004800d8b947 */ /* 0x002fde0003800000 */
[----:B------:R-:W2:Y:S01]  /*9a90*/  LDL.LU R32, [R1+0x30] ;  /* 0x0000300001207983 */ /* 0x000ea20000300800 */
[----:B------:R-:W1:Y:S01]  /*9aa0*/  LDC.64 R8, c[0x0][0x3c0] ;  /* 0x0000f000ff087b82 */ /* 0x000e620000000a00 */
[----:B------:R-:W3:Y:S02]  /*9ab0*/  LDCU UR6, c[0x0][0x440] ;  /* 0x00008800ff0677ac */ /* 0x000ee40008000800 */
[----:B------:R-:W4:Y:S04]  /*9ac0*/  LDL.LU R33, [R1+0x34] ;  /* 0x0000340001217983 */ /* 0x000f280000300800 */
[----:B------:R-:W4:Y:S01]  /*9ad0*/  LDL R252, [R1+0x38] ;  /* 0x0000380001fc7983 */ /* 0x000f220000100800 */
[----:B------:R-:W-:Y:S01]  /*9ae0*/  ULEA UR5, UR5, UR4, 0x18 ;  /* 0x0000000405057291 */ /* 0x000fe2000f8ec0ff */
[----:B------:R-:W-:Y:S01]  /*9af0*/  IMAD.MOV.U32 R230, RZ, RZ, 0x20 ;  /* 0x00000020ffe67424 */ /* 0x000fe200078e00ff */
[----:B------:R-:W1:Y:S01]  /*9b00*/  LDCU UR4, c[0x0][0x45c] ;  /* 0x00008b80ff0477ac */ /* 0x000e620008000800 */
[----:B------:R-:W2:Y:S01]  /*9b10*/  S2R R27, SR_CTAID.X ;  /* 0x00000000001b7919 */ /* 0x000ea20000002500 */
[----:B------:R-:W-:-:S02]  /*9b20*/  IMAD.MOV.U32 R231, RZ, RZ, 0x20 ;  /* 0x00000020ffe77424 */ /* 0x000fc400078e00ff */
[----:B------:R-:W-:Y:S01]  /*9b30*/  IMAD.MOV.U32 R180, RZ, RZ, R172 ;  /* 0x000000ffffb47224 */ /* 0x000fe200078e00ac */
[----:B------:R-:W3:Y:S01]  /*9b40*/  S2R R235, SR_TID.X ;  /* 0x0000000000eb7919 */ /* 0x000ee20000002100 */
[----:B-----5:R-:W-:Y:S01]  /*9b50*/  IMAD.MOV.U32 R179, RZ, RZ, R175 ;  /* 0x000000ffffb37224 */ /* 0x020fe200078e00af */
[----:B------:R-:W-:Y:S01]  /*9b60*/  LEA R238, R60, UR5, 0x1 ;  /* 0x000000053cee7c11 */ /* 0x000fe2000f8e08ff */
[----:B------:R-:W-:Y:S02]  /*9b70*/  IMAD.MOV.U32 R178, RZ, RZ, R176 ;  /* 0x000000ffffb27224 */ /* 0x000fe400078e00b0 */
[----:B------:R-:W-:Y:S02]  /*9b80*/  IMAD.MOV.U32 R174, RZ, RZ, R177 ;  /* 0x000000ffffae7224 */ /* 0x000fe400078e00b1 */
[----:B------:R-:W-:Y:S02]  /*9b90*/  IMAD.MOV.U32 R237, RZ, RZ, 0x40 ;  /* 0x00000040ffed7424 */ /* 0x000fe400078e00ff */
[----:B-1----:R-:W-:Y:S01]  /*9ba0*/  IMAD.MOV.U32 R7, RZ, RZ, R9 ;  /* 0x000000ffff077224 */ /* 0x002fe200078e0009 */
[----:B------:R-:W-:Y:S01]  /*9bb0*/  STL.64 [R1], R8 ;  /* 0x0000000801007387 */ /* 0x000fe20000100a00 */
[----:B------:R-:W-:-:S02]  /*9bc0*/  IMAD.MOV.U32 R6, RZ, RZ, R8 ;  /* 0x000000ffff067224 */ /* 0x000fc400078e0008 */
[C---:B---3--:R-:W-:Y:S01]  /*9bd0*/  IMAD.SHL.U32 R4, R235.reuse, 0x40, RZ ;  /* 0x00000040eb047824 */ /* 0x048fe200078e00ff */
[----:B------:R-:W-:Y:S01]  /*9be0*/  SHF.R.U32.HI R228, RZ, 0x1, R235 ;  /* 0x00000001ffe47819 */ /* 0x000fe200000116eb */
[C---:B------:R-:W-:Y:S01]  /*9bf0*/  IMAD.SHL.U32 R236, R235.reuse, 0x40, RZ ;  /* 0x00000040ebec7824 */ /* 0x040fe200078e00ff */
[C---:B------:R-:W-:Y:S01]  /*9c00*/  LOP3.LUT P0, RZ, R235.reuse, 0x2, RZ, 0xc0, !PT ;  /* 0x00000002ebff7812 */ /* 0x040fe2000780c0ff */
[----:B------:R-:W-:Y:S01]  /*9c10*/  IMAD.SHL.U32 R0, R235, 0x8, RZ ;  /* 0x00000008eb007824 */ /* 0x000fe200078e00ff */
[----:B------:R-:W-:Y:S02]  /*9c20*/  LOP3.LUT R2, R4, 0x1c0, RZ, 0xc0, !PT ;  /* 0x000001c004027812 */ /* 0x000fe400078ec0ff */
[----:B------:R-:W-:Y:S02]  /*9c30*/  LOP3.LUT R234, R236, 0x1c0, RZ, 0xc0, !PT ;  /* 0x000001c0ecea7812 */ /* 0x000fe400078ec0ff */
[--C-:B------:R-:W-:Y:S02]  /*9c40*/  LOP3.LUT R2, R2, 0x38, R0.reuse, 0xf8, !PT ;  /* 0x0000003802027812 */ /* 0x100fe400078ef800 */
[----:B------:R-:W-:-:S02]  /*9c50*/  LOP3.LUT R234, R234, 0x38, R0, 0xf8, !PT ;  /* 0x00000038eaea7812 */ /* 0x000fc400078ef800 */
[----:B------:R-:W-:Y:S02]  /*9c60*/  LOP3.LUT R228, R2, 0x8, R228, 0x78, !PT ;  /* 0x0000000802e47812 */ /* 0x000fe400078e78e4 */
[----:B------:R-:W-:Y:S02]  /*9c70*/  LOP3.LUT R2, R236, 0x400, RZ, 0xc0, !PT ;  /* 0x00000400ec027812 */ /* 0x000fe400078ec0ff */
[----:B------:R-:W-:Y:S02]  /*9c80*/  LOP3.LUT R229, R234, 0x8, R235, 0x78, !PT ;  /* 0x00000008eae57812 */ /* 0x000fe400078e78eb */
[----:B------:R-:W-:Y:S02]  /*9c90*/  LOP3.LUT R228, R228, 0x200, R4, 0xf8, !PT ;  /* 0x00000200e4e47812 */ /* 0x000fe400078ef804 */
[----:B------:R-:W-:Y:S01]  /*9ca0*/  LOP3.LUT R5, R0, 0x38, RZ, 0xc0, !PT ;  /* 0x0000003800057812 */ /* 0x000fe200078ec0ff */
[----:B------:R-:W-:Y:S01]  /*9cb0*/  IMAD R229, R229, 0x2, R2 ;  /* 0x00000002e5e57824 */ /* 0x000fe200078e0202 */
[----:B------:R-:W-:-:S02]  /*9cc0*/  LEA R228, R228, UR5, 0x1 ;  /* 0x00000005e4e47c11 */ /* 0x000fc4000f8e08ff */
[----:B------:R-:W-:Y:S02]  /*9cd0*/  SEL R231, R231, 0xffffffe0, !P0 ;  /* 0xffffffe0e7e77807 */ /* 0x000fe40004000000 */
[----:B------:R-:W-:Y:S01]  /*9ce0*/  ISETP.GE.AND P1, PT, R5, UR6, PT ;  /* 0x0000000605007c0c */ /* 0x000fe2000bf26270 */
[----:B------:R-:W-:Y:S01]  /*9cf0*/  VIADD R0, R228, 0xc000 ;  /* 0x0000c000e4007836 */ /* 0x000fe20000000000 */
[----:B------:R-:W1:Y:S01]  /*9d00*/  LDCU UR6, c[0x0][0x440] ;  /* 0x00008800ff0677ac */ /* 0x000e620008000800 */
[----:B--2---:R-:W-:Y:S02]  /*9d10*/  IMAD R3, R27, 0x80, R32 ;  /* 0x000000801b037824 */ /* 0x004fe400078e0220 */
[----:B------:R-:W2:Y:S01]  /*9d20*/  S2R R27, SR_TID.X ;  /* 0x00000000001b7919 */ /* 0x000ea20000002100 */
[----:B----4-:R-:W-:Y:S02]  /*9d30*/  LEA.HI.SX32 R239, R33, 0xfffffffe, 0x1a ;  /* 0xfffffffe21ef7811 */ /* 0x010fe400078fd2ff */
[----:B--2---:R-:W-:Y:S01]  /*9d40*/  SHF.R.U32.HI R32, RZ, 0x2, R27 ;  /* 0x00000002ff207819 */ /* 0x004fe2000001161b */
[----:B------:R-:W-:-:S03]  /*9d50*/  IMAD.SHL.U32 R27, R27, 0x2, RZ ;  /* 0x000000021b1b7824 */ /* 0x000fc600078e00ff */
[----:B------:R-:W-:Y:S02]  /*9d60*/  LOP3.LUT R32, R32, 0x7, RZ, 0xc0, !PT ;  /* 0x0000000720207812 */ /* 0x000fe400078ec0ff */
[----:B------:R-:W-:Y:S02]  /*9d70*/  LOP3.LUT R27, R27, 0x6, RZ, 0xc0, !PT ;  /* 0x000000061b1b7812 */ /* 0x000fe400078ec0ff */
[----:B------:R-:W-:-:S03]  /*9d80*/  IADD3 R3, PT, PT, R62, R3, R32 ;  /* 0x000000033e037210 */ /* 0x000fc60007ffe020 */
[----:B------:R-:W-:Y:S02]  /*9d90*/  IMAD.IADD R2, R27, 0x1, R252 ;  /* 0x000000011b027824 */ /* 0x000fe400078e02fc */
[----:B------:R-:W2:Y:S01]  /*9da0*/  S2R R27, SR_TID.X ;  /* 0x00000000001b7919 */ /* 0x000ea20000002100 */
[----:B------:R3:W-:Y:S04]  /*9db0*/  STL [R1+0x24], R3 ;  /* 0x0000240301007387 */ /* 0x0007e80000100800 */
[----:B------:R4:W-:Y:S01]  /*9dc0*/  STL [R1+0x20], R2 ;  /* 0x0000200201007387 */ /* 0x0009e20000100800 */
[C---:B---3--:R-:W-:Y:S02]  /*9dd0*/  SHF.L.U64.HI R3, R6.reuse, 0x4, R7 ;  /* 0x0000000406037819 */ /* 0x048fe40000010207 */
[----:B--2---:R-:W-:Y:S01]  /*9de0*/  LOP3.LUT P4, RZ, R27, 0x2, RZ, 0xc0, !PT ;  /* 0x000000021bff7812 */ /* 0x004fe2000788c0ff */
[----:B----4-:R-:W-:-:S02]  /*9df0*/  IMAD.SHL.U32 R2, R6, 0x10, RZ ;  /* 0x0000001006027824 */ /* 0x010fc400078e00ff */
[----:B------:R2:W-:Y:S01]  /*9e00*/  STL [R1+0x28], R3 ;  /* 0x0000280301007387 */ /* 0x0005e20000100800 */
[----:B------:R-:W-:-:S03]  /*9e10*/  SEL R230, R230, 0xffffffe0, !P4 ;  /* 0xffffffe0e6e67807 */ /* 0x000fc60006000000 */
[----:B------:R2:W-:Y:S02]  /*9e20*/  STL [R1+0x30], R2 ;  /* 0x0000300201007387 */ /* 0x0005e40000100800 */
[----:B------:R-:W-:Y:S01]  /*9e30*/  IMAD.IADD R230, R230, 0x1, R228 ;  /* 0x00000001e6e67824 */ /* 0x000fe200078e02e4 */
[----:B-1----:R-:W-:Y:S06]  /*9e40*/  BRA `(.L_x_396) ;  /* 0x0000000400307947 */ /* 0x002fec0003800000 */
.L_x_398:
[----:B------:R-:W1:Y:S01]  /*9e50*/  LDC.64 R182, c[0x0][0x3b8] ;  /* 0x0000ee00ffb67b82 */ /* 0x000e620000000a00 */
[----:B------:R-:W-:Y:S04]  /*9e60*/  VIADD R3, R239, 0xffffffff ;  /* 0xffffffffef037836 */ /* 0x000fe80000000000 */
[C---:B-1----:R-:W-:Y:S01]  /*9e70*/  IMAD.WIDE.U32 R176, R3.reuse, R182, RZ ;  /* 0x000000b603b07225 */ /* 0x042fe200078e00ff */
[----:B------:R-:W-:Y:S03]  /*9e80*/  SHF.L.U64.HI R218, R182, 0x4, R183 ;  /* 0x00000004b6da7819 */ /* 0x000fe600000102b7 */
[----:B------:R-:W-:Y:S01]  /*9e90*/  IMAD R177, R3, R183, R177 ;  /* 0x000000b703b17224 */ /* 0x000fe200078e02b1 */
[-C--:B------:R-:W-:Y:S01]  /*9ea0*/  @!P1 LEA R208, P2, R176, R241.reuse, 0x7 ;  /* 0x000000f1b0d09211 */ /* 0x080fe200078438ff */
[----:B------:R-:W-:Y:S03]  /*9eb0*/  IMAD.SHL.U32 R181, R182, 0x10, RZ ;  /* 0x00000010b6b57824 */ /* 0x000fe600078e00ff */
[CCC-:B------:R-:W-:Y:S02]  /*9ec0*/  @!P1 LEA.HI.X R209, R176.reuse, R240.reuse, R177.reuse, 0x7, P2 ;  /* 0x000000f0b0d19211 */ /* 0x1c0fe400010f3cb1 */
[C---:B------:R-:W-:Y:S02]  /*9ed0*/  @!P4 LEA R210, P2, R176.reuse, R241, 0x7 ;  /* 0x000000f1b0d2c211 */ /* 0x040fe400078438ff */
[C---:B------:R-:W-:Y:S01]  /*9ee0*/  LEA R3, P3, R176.reuse, R181, 0x6 ;  /* 0x000000b5b0037211 */ /* 0x040fe200078630ff */
[----:B------:R-:W-:Y:S01]  /*9ef0*/  @!PT LDS RZ, [RZ] ;  /* 0x00000000fffff984 */ /* 0x000fe20000000800 */
[----:B------:R-:W-:Y:S01]  /*9f00*/  @!PT LDS RZ, [RZ] ;  /* 0x00000000fffff984 */ /* 0x000fe20000000800 */
[----:B------:R-:W-:Y:S01]  /*9f10*/  @!PT LDS RZ, [RZ] ;  /* 0x00000000fffff984 */ /* 0x000fe20000000800 */
[----:B------:R1:W-:Y:S01]  /*9f20*/  @!P1 LDGSTS.E.BYPASS.LTC128B.128 [R238+0x8000], desc[UR16][R208.64] ;  /* 0x08000000d0ee9fae */ /* 0x0003e2000b981a10 */
[C-C-:B------:R-:W-:Y:S02]  /*9f30*/  @!P4 LEA.HI.X R211, R176.reuse, R240, R177.reuse, 0x7, P2 ;  /* 0x000000f0b0d3c211 */ /* 0x140fe400010f3cb1 */
[----:B------:R-:W-:Y:S01]  /*9f40*/  LEA.HI.X R177, R176, R218, R177, 0x6, P3 ;  /* 0x000000dab0b17211 */ /* 0x000fe200018f34b1 */
[----:B------:R2:W-:Y:S01]  /*9f50*/  @P1 STS.128 [R238+0x8000], RZ ;  /* 0x008000ffee001388 */ /* 0x0005e20000000c00 */
[C---:B------:R-:W-:Y:S03]  /*9f60*/  @!P1 LEA R176, P2, R3.reuse, R241, 0x1 ;  /* 0x000000f103b09211 */ /* 0x040fe600078408ff */
[----:B------:R-:W-:Y:S01]  /*9f70*/  @!PT LDS RZ, [RZ] ;  /* 0x00000000fffff984 */ /* 0x000fe20000000800 */
[----:B------:R-:W-:Y:S01]  /*9f80*/  @!PT LDS RZ, [RZ] ;  /* 0x00000000fffff984 */ /* 0x000fe20000000800 */
[----:B------:R-:W-:Y:S01]  /*9f90*/  @!PT LDS RZ, [RZ] ;  /* 0x00000000fffff984 */ /* 0x000fe20000000800 */
[----:B------:R3:W-:Y:S01]  /*9fa0*/  @!P4 LDGSTS.E.BYPASS.LTC128B.128 [R238+0xa000], desc[UR16][R210.64+0x80] ;  /* 0x0a000080d2eecfae */ /* 0x0007e2000b981a10 */
[-CC-:B------:R-:W-:Y:S02]  /*9fb0*/  @!P1 LEA.HI.X R172, R3, R240.reuse, R177.reuse, 0x1, P2 ;  /* 0x000000f003ac9211 */ /* 0x180fe400010f0cb1 */
[----:B------:R-:W-:Y:S01]  /*9fc0*/  @!P1 IADD3 R175, P2, PT, R181, R3, RZ ;  /* 0x00000003b5af9210 */ /* 0x000fe20007f5e0ff */
[----:B------:R2:W-:Y:S01]  /*9fd0*/  @P4 STS.128 [R238+0xa000], RZ ;  /* 0x00a000ffee004388 */ /* 0x0005e20000000c00 */
[C---:B-1----:R-:W-:Y:S04]  /*9fe0*/  @!P4 LEA R208, P3, R3.reuse, R241, 0x1 ;  /* 0x000000f103d0c211 */ /* 0x042fe800078608ff */
[-CC-:B------:R-:W-:Y:S01]  /*9ff0*/  @!P4 LEA.HI.X R209, R3, R240.reuse, R177.reuse, 0x1, P3 ;  /* 0x000000f003d1c211 */ /* 0x180fe200018f0cb1 */
[----:B---3--:R-:W-:Y:S02]  /*a000*/  @!P1 IMAD.MOV.U32 R210, RZ, RZ, R176 ;  /* 0x000000ffffd29224 */ /* 0x008fe400078e00b0 */
[----:B------:R-:W-:Y:S01]  /*a010*/  @!P1 IMAD.MOV.U32 R211, RZ, RZ, R172 ;  /* 0x000000ffffd39224 */ /* 0x000fe200078e00ac */
[-C--:B------:R-:W-:Y:S02]  /*a020*/  @!P4 IADD3 R172, P3, PT, R181, R3.reuse, RZ ;  /* 0x00000003b5acc210 */ /* 0x080fe40007f7e0ff */
[----:B------:R-:W-:Y:S02]  /*a030*/  @!P1 LEA R181, P5, R182, R3, 0x5 ;  /* 0x00000003b6b59211 */ /* 0x000fe400078a28ff */
[----:B------:R-:W-:Y:S01]  /*a040*/  @!PT LDS RZ, [RZ] ;  /* 0x00000000fffff984 */ /* 0x000fe20000000800 */
[----:B------:R-:W-:Y:S01]  /*a050*/  @!PT LDS RZ, [RZ] ;  /* 0x00000000fffff984 */ /* 0x000fe20000000800 */
[----:B------:R-:W-:Y:S01]  /*a060*/  @!PT LDS RZ, [RZ] ;  /* 0x00000000fffff984 */ /* 0x000fe20000000800 */
[----:B------:R1:W-:Y:S01]  /*a070*/  @!P1 LDGSTS.E.BYPASS.LTC128B.128 [R238+0x8800], desc[UR16][R210.64] ;  /* 0x08800000d2ee9fae */ /* 0x0003e2000b981a10 */
[C-C-:B------:R-:W-:Y:S03]  /*a080*/  @!P4 IMAD.X R176, R218.reuse, 0x1, R177.reuse, P3 ;  /* 0x00000001dab0c824 */ /* 0x140fe600018e06b1 */
[----:B------:R2:W-:Y:S04]  /*a090*/  @P1 STS.128 [R238+0x8800], RZ ;  /* 0x008800ffee001388 */ /* 0x0005e80000000c00 */
[----:B------:R-:W-:Y:S01]  /*a0a0*/  @!PT LDS RZ, [RZ] ;  /* 0x00000000fffff984 */ /* 0x000fe20000000800 */
[----:B------:R-:W-:Y:S01]  /*a0b0*/  @!PT LDS RZ, [RZ] ;  /* 0x00000000fffff984 */ /* 0x000fe20000000800 */
[----:B------:R-:W-:Y:S01]  /*a0c0*/  @!PT LDS RZ, [RZ] ;  /* 0x00000000fffff984 */ /* 0x000fe20000000800 */
[----:B------:R3:W-:Y:S04]  /*a0d0*/  @!P4 LDGSTS.E.BYPASS.LTC128B.128 [R238+0xa800], desc[UR16][R208.64+0x80] ;  /* 0x0a800080d0eecfae */ /* 0x0007e8000b981a10 */
[----:B------:R2:W-:Y:S01]  /*a0e0*/  @P4 STS.128 [R238+0xa800], RZ ;  /* 0x00a800ffee004388 */ /* 0x0005e20000000c00 */
[----:B-1----:R-:W-:Y:S01]  /*a0f0*/  @!P1 IMAD.X R211, R218, 0x1, R177, P2 ;  /* 0x00000001dad39824 */ /* 0x002fe200010e06b1 */
[C---:B------:R-:W-:Y:S02]  /*a100*/  @!P1 LEA R210, P6, R175.reuse, R241, 0x1 ;  /* 0x000000f1afd29211 */ /* 0x040fe400078c08ff */
[C---:B------:R-:W-:Y:S02]  /*a110*/  @!P4 LEA R3, P2, R182.reuse, R3, 0x5 ;  /* 0x00000003b603c211 */ /* 0x040fe400078428ff */
[-C--:B------:R-:W-:Y:S02]  /*a120*/  @!P1 LEA.HI.X R211, R175, R240.reuse, R211, 0x1, P6 ;  /* 0x000000f0afd39211 */ /* 0x080fe400030f0cd3 */
[--C-:B------:R-:W-:Y:S02]  /*a130*/  @!P1 LEA.HI.X R175, R182, R177, R183.reuse, 0x5, P5 ;  /* 0x000000b1b6af9211 */ /* 0x100fe400028f2cb7 */
[----:B---3--:R-:W-:Y:S01]  /*a140*/  @!P4 LEA R208, P3, R172, R241, 0x1 ;  /* 0x000000f1acd0c211 */ /* 0x008fe200078608ff */
[----:B------:R-:W-:Y:S01]  /*a150*/  @!PT LDS RZ, [RZ] ;  /* 0x00000000fffff984 */ /* 0x000fe20000000800 */
[----:B------:R-:W-:Y:S01]  /*a160*/  @!PT LDS RZ, [RZ] ;  /* 0x00000000fffff984 */ /* 0x000fe20000000800 */
[----:B------:R-:W-:Y:S01]  /*a170*/  @!PT LDS RZ, [RZ] ;  /* 0x00000000fffff984 */ /* 0x000fe20000000800 */
[----:B------:R2:W-:Y:S01]  /*a180*/  @!P1 LDGSTS.E.BYPASS.LTC128B.128 [R238+0x9000], desc[UR16][R210.64] ;  /* 0x09000000d2ee9fae */ /* 0x0005e2000b981a10 */
[----:B------:R-:W-:Y:S02]  /*a190*/  @!P4 LEA.HI.X R177, R182, R177, R183, 0x5, P2 ;  /* 0x000000b1b6b1c211 */ /* 0x000fe400010f2cb7 */
[-C--:B------:R-:W-:Y:S01]  /*a1a0*/  @!P4 LEA.HI.X R209, R172, R240.reuse, R176, 0x1, P3 ;  /* 0x000000f0acd1c211 */ /* 0x080fe200018f0cb0 */
[----:B------:R2:W-:Y:S01]  /*a1b0*/  @P1 STS.128 [R238+0x9000], RZ ;  /* 0x009000ffee001388 */ /* 0x0005e20000000c00 */
[-C--:B------:R-:W-:Y:S02]  /*a1c0*/  @!P1 LEA R182, P3, R181, R241.reuse, 0x1 ;  /* 0x000000f1b5b69211 */ /* 0x080fe400078608ff */
[----:B------:R-:W-:Y:S01]  /*a1d0*/  @!P4 LEA R176, P2, R3, R241, 0x1 ;  /* 0x000000f103b0c211 */ /* 0x000fe200078408ff */
[----:B------:R-:W-:Y:S01]  /*a1e0*/  @!PT LDS RZ, [RZ] ;  /* 0x00000000fffff984 */ /* 0x000fe20000000800 */
[----:B------:R-:W-:Y:S01]  /*a1f0*/  @!PT LDS RZ, [RZ] ;  /* 0x00000000fffff984 */ /* 0x000fe20000000800 */
[----:B------:R-:W-:Y:S01]  /*a200*/  @!PT LDS RZ, [RZ] ;  /* 0x00000000fffff984 */ /* 0x000fe20000000800 */
[----:B------:R2:W-:Y:S01]  /*a210*/  @!P4 LDGSTS.E.BYPASS.LTC128B.128 [R238+0xb000], desc[UR16][R208.64+0x80] ;  /* 0x0b000080d0eecfae */ /* 0x0005e2000b981a10 */
[-C--:B------:R-:W-:Y:S02]  /*a220*/  @!P1 LEA.HI.X R183, R181, R240.reuse, R175, 0x1, P3 ;  /* 0x000000f0b5b79211 */ /* 0x080fe400018f0caf */
[----:B------:R-:W-:Y:S01]  /*a230*/  @!P4 LEA.HI.X R177, R3, R240, R177, 0x1, P2 ;  /* 0x000000f003b1c211 */ /* 0x000fe200010f0cb1 */
        /* <DEDUP_REMOVED lines=13> */
.L_x_396:
[----:B------:R-:W2:Y:S01]  /*a310*/  LDL R12, [R1] ;  /* 0x00000000010c7983 */ /* 0x000ea20000100800 */
[----:B------:R-:W-:Y:S04]  /*a320*/  DEPBAR.LE SB0, 0x0 ;  /* 0x000080000000791a */ /* 0x000fe80000000000 */
[----:B------:R-:W3:Y:S01]  /*a330*/  LDL R13, [R1+0x4] ;  /* 0x00000400010d7983 */ /* 0x000ee20000100800 */
[C---:B------:R-:W-:Y:S01]  /*a340*/  IMAD.SHL.U32 R8, R235.reuse, 0x8, RZ ;  /* 0x00000008eb087824 */ /* 0x040fe200078e00ff */
[----:B------:R-:W-:Y:S01]  /*a350*/  SHF.R.U32.HI R232, RZ, 0x1, R235 ;  /* 0x00000001ffe87819 */ /* 0x000fe200000116eb */
[----:B------:R-:W-:Y:S01]  /*a360*/  IMAD.SHL.U32 R0, R235, 0x20, RZ ;  /* 0x00000020eb007824 */ /* 0x000fe200078e00ff */
[----:B------:R-:W4:Y:S02]  /*a370*/  LDL R7, [R1+0x30] ;  /* 0x0000300001077983 */ /* 0x000f240000100800 */
[----:B------:R-:W-:Y:S02]  /*a380*/  LOP3.LUT R8, R8, 0x38, RZ, 0xc0, !PT ;  /* 0x0000003808087812 */ /* 0x000fe400078ec0ff */
[----:B------:R-:W5:Y:S01]  /*a390*/  LDL R6, [R1+0x28] ;  /* 0x0000280001067983 */ /* 0x000f620000100800 */
[----:B------:R-:W-:Y:S02]  /*a3a0*/  LOP3.LUT R233, R0, 0x7c00, RZ, 0xc0, !PT ;  /* 0x00007c0000e97812 */ /* 0x000fe400078ec0ff */
[----:B------:R-:W-:Y:S01]  /*a3b0*/  LOP3.LUT R9, R8, 0x40, RZ, 0xfc, !PT ;  /* 0x0000004008097812 */ /* 0x000fe200078efcff */
[----:B------:R-:W-:Y:S01]  /*a3c0*/  BAR.SYNC.DEFER_BLOCKING 0x0 ;  /* 0x0000000000007b1d */ /* 0x000fe20000010000 */
[----:B------:R-:W-:Y:S02]  /*a3d0*/  LOP3.LUT R0, R232, 0x8, RZ, 0xc0, !PT ;  /* 0x00000008e8007812 */ /* 0x000fe400078ec0ff */
[----:B------:R-:W-:Y:S03]  /*a3e0*/  ISETP.GE.AND P4, PT, R9, UR6, PT ;  /* 0x0000000609007c0c */ /* 0x000fe6000bf86270 */
[----:B-1----:R1:W-:Y:S04]  /*a3f0*/  STL [R1+0xc], R9 ;  /* 0x00000c0901007387 */ /* 0x0023e80000100800 */
[----:B------:R-:W5:Y:S04]  /*a400*/  LDL R181, [R1+0x20] ;  /* 0x0000200001b57983 */ /* 0x000f680000100800 */
[----:B------:R-:W5:Y:S01]  /*a410*/  LDL R177, [R1+0x24] ;  /* 0x0000240001b17983 */ /* 0x000f620000100800 */
[C---:B--2---:R-:W-:Y:S04]  /*a420*/  IMAD.WIDE.U32 R2, R239.reuse, R12, RZ ;  /* 0x0000000cef027225 */ /* 0x044fe800078e00ff */
[C---:B------:R-:W-:Y:S02]  /*a430*/  IMAD.SHL.U32 R4, R2.reuse, 0x40, RZ ;  /* 0x0000004002047824 */ /* 0x040fe400078e00ff */
[----:B---3--:R-:W-:Y:S05]  /*a440*/  IMAD R3, R239, R13, R3 ;  /* 0x0000000def037224 */ /* 0x008fea00078e0203 */
[----:B------:R-:W-:Y:S02]  /*a450*/  SHF.L.U64.HI R5, R2, 0x6, R3 ;  /* 0x0000000602057819 */ /* 0x000fe40000010203 */
[CC--:B------:R-:W-:Y:S04]  /*a460*/  @!P1 LEA R2, P0, R4.reuse, R243.reuse, 0x1 ;  /* 0x000000f304029211 */ /* 0x0c0fe800078008ff */
[CCC-:B------:R-:W-:Y:S02]  /*a470*/  @!P1 LEA.HI.X R3, R4.reuse, R242.reuse, R5.reuse, 0x1, P0 ;  /* 0x000000f204039211 */ /* 0x1c0fe400000f0c05 */
[C---:B------:R-:W-:Y:S03]  /*a480*/  @!P4 LEA R10, P0, R4.reuse, R243, 0x1 ;  /* 0x000000f3040ac211 */ /* 0x040fe600078008ff */
[----:B------:R-:W-:Y:S01]  /*a490*/  @!PT LDS RZ, [RZ] ;  /* 0x00000000fffff984 */ /* 0x000fe20000000800 */
[----:B------:R-:W-:Y:S01]  /*a4a0*/  @!PT LDS RZ, [RZ] ;  /* 0x00000000fffff984 */ /* 0x000fe20000000800 */
[----:B------:R-:W-:Y:S01]  /*a4b0*/  @!PT LDS RZ, [RZ] ;  /* 0x00000000fffff984 */ /* 0x000fe20000000800 */
[----:B------:R4:W-:Y:S01]  /*a4c0*/  @!P1 LDGSTS.E.BYPASS.LTC128B.128 [R238+0xc000], desc[UR16][R2.64] ;  /* 0x0c00000002ee9fae */ /* 0x0009e2000b981a10 */
[--C-:B------:R-:W-:Y:S07]  /*a4d0*/  @!P4 LEA.HI.X R11, R4, R242, R5.reuse, 0x1, P0 ;  /* 0x000000f2040bc211 */ /* 0x100fee00000f0c05 */
[----:B------:R-:W-:Y:S01]  /*a4e0*/  @P1 STS.128 [R238+0xc000], RZ ;  /* 0x00c000ffee001388 */ /* 0x000fe20000000c00 */
[----:B------:R-:W-:Y:S07]  /*a4f0*/  ISETP.GE.AND P1, PT, R8, UR6, PT ;  /* 0x0000000608007c0c */ /* 0x000fee000bf26270 */
[----:B------:R-:W-:Y:S01]  /*a500*/  @!PT LDS RZ, [RZ] ;  /* 0x00000000fffff984 */ /* 0x000fe20000000800 */
[----:B------:R-:W-:Y:S01]  /*a510*/  @!PT LDS RZ, [RZ] ;  /* 0x00000000fffff984 */ /* 0x000fe20000000800 */
[----:B------:R-:W-:Y:S01]  /*a520*/  @!PT LDS RZ, [RZ] ;  /* 0x00000000fffff984 */ /* 0x000fe20000000800 */
[----:B------:R-:W-:Y:S08]  /*a530*/  @!P4 LDGSTS.E.BYPASS.LTC128B.128 [R238+0xe000], desc[UR16][R10.64+0x80] ;  /* 0x0e0000800aeecfae */ /* 0x000ff0000b981a10 */
[----:B------:R-:W-:Y:S01]  /*a540*/  @P4 STS.128 [R238+0xe000], RZ ;  /* 0x00e000ffee004388 */ /* 0x000fe20000000c00 */
[----:B----4-:R-:W-:Y:S02]  /*a550*/  IADD3 R3, P2, PT, R7, R4, RZ ;  /* 0x0000000407037210 */ /* 0x010fe40007f5e0ff */
[----:B------:R-:W-:Y:S02]  /*a560*/  LOP3.LUT R2, R233, 0x200, R236, 0xf8, !PT ;  /* 0x00000200e9027812 */ /* 0x000fe400078ef8ec */
[C---:B------:R-:W-:Y:S02]  /*a570*/  IADD3 R7, P3, PT, R3.reuse, R7, RZ ;  /* 0x0000000703077210 */ /* 0x040fe40007f7e0ff */
[----:B------:R-:W-:Y:S01]  /*a580*/  LOP3.LUT R0, R2, R234, R0, 0xf6, !PT ;  /* 0x000000ea02007212 */ /* 0x000fe200078ef600 */
[----:B-----5:R-:W-:Y:S01]  /*a590*/  IMAD.X R2, R6, 0x1, R5, P2 ;  /* 0x0000000106027824 */ /* 0x020fe200010e0605 */
[----:B------:R-:W-:Y:S02]  /*a5a0*/  LEA R5, P2, R12, R3, 0x5 ;  /* 0x000000030c057211 */ /* 0x000fe400078428ff */
[-C--:B------:R-:W-:Y:S01]  /*a5b0*/  @!P4 LEA R8, P0, R3, R243.reuse, 0x1 ;  /* 0x000000f30308c211 */ /* 0x080fe200078008ff */
[----:B-1----:R-:W-:Y:S01]  /*a5c0*/  IMAD.X R9, R2, 0x1, R6, P3 ;  /* 0x0000000102097824 */ /* 0x002fe200018e0606 */
[-C--:B------:R-:W-:Y:S02]  /*a5d0*/  LEA R6, P3, R7, R243.reuse, 0x1 ;  /* 0x000000f307067211 */ /* 0x080fe400078608ff */
[----:B------:R-:W-:Y:S02]  /*a5e0*/  LEA.HI.X R13, R12, R2, R13, 0x5, P2 ;  /* 0x000000020c0d7211 */ /* 0x000fe400010f2c0d */
[-C--:B------:R-:W-:Y:S02]  /*a5f0*/  @!P1 LEA R12, P5, R3, R243.reuse, 0x1 ;  /* 0x000000f3030c9211 */ /* 0x080fe400078a08ff */
[-C--:B------:R-:W-:Y:S02]  /*a600*/  LEA.HI.X R7, R7, R242.reuse, R9, 0x1, P3 ;  /* 0x000000f207077211 */ /* 0x080fe400018f0c09 */
[CCC-:B------:R-:W-:Y:S02]  /*a610*/  @!P4 LEA.HI.X R9, R3.reuse, R242.reuse, R2.reuse, 0x1, P0 ;  /* 0x000000f20309c211 */ /* 0x1c0fe400000f0c02 */
[-C--:B------:R-:W-:Y:S01]  /*a620*/  @!P1 LEA.HI.X R3, R3, R242.reuse, R2, 0x1, P5 ;  /* 0x000000f203039211 */ /* 0x080fe200028f0c02 */
[----:B------:R-:W-:Y:S01]  /*a630*/  @!P1 IMAD.MOV.U32 R2, RZ, RZ, R12 ;  /* 0x000000ffff029224 */ /* 0x000fe200078e000c */
[C---:B------:R-:W-:Y:S02]  /*a640*/  LEA R4, P2, R5.reuse, R243, 0x1 ;  /* 0x000000f305047211 */ /* 0x040fe400078408ff */
[----:B------:R-:W-:Y:S02]  /*a650*/  LEA R172, R0, UR5, 0x1 ;  /* 0x0000000500ac7c11 */ /* 0x000fe4000f8e08ff */
[----:B------:R-:W-:Y:S01]  /*a660*/  @!PT LDS RZ, [RZ] ;  /* 0x00000000fffff984 */ /* 0x000fe20000000800 */
[----:B------:R-:W-:Y:S01]  /*a670*/  @!PT LDS RZ, [RZ] ;  /* 0x00000000fffff984 */ /* 0x000fe20000000800 */
[----:B------:R-:W-:Y:S01]  /*a680*/  @!PT LDS RZ, [RZ] ;  /* 0x00000000fffff984 */ /* 0x000fe20000000800 */
[----:B------:R1:W-:Y:S01]  /*a690*/  @!P1 LDGSTS.E.BYPASS.LTC128B.128 [R238+0xc800], desc[UR16][R2.64] ;  /* 0x0c80000002ee9fae */ /* 0x0003e2000b981a10 */
[----:B------:R-:W-:Y:S02]  /*a6a0*/  LEA.HI.X R5, R5, R242, R13, 0x1, P2 ;  /* 0x000000f205057211 */ /* 0x000fe400010f0c0d */
[--C-:B------:R-:W-:Y:S01]  /*a6b0*/  IMAD.IADD R176, R231, 0x1, R172.reuse ;  /* 0x00000001e7b07824 */ /* 0x100fe200078e02ac */
[----:B------:R-:W-:Y:S02]  /*a6c0*/  LOP3.LUT P0, RZ, R235, 0x4, RZ, 0xc0, !PT ;  /* 0x00000004ebff7812 */ /* 0x000fe4000780c0ff */
[----:B------:R-:W-:Y:S02]  /*a6d0*/  ISETP.NE.AND P2, PT, R239, RZ, PT ;  /* 0x000000ffef00720c */ /* 0x000fe40003f45270 */
[----:B------:R-:W-:Y:S01]  /*a6e0*/  @P1 STS.128 [R238+0xc800], RZ ;  /* 0x00c800ffee001388 */ /* 0x000fe20000000c00 */
[----:B------:R-:W-:Y:S05]  /*a6f0*/  SEL R0, R237, 0xffffffc0, !P0 ;  /* 0xffffffc0ed007807 */ /* 0x000fea0004000000 */
[----:B------:R-:W-:Y:S02]  /*a700*/  IMAD.IADD R175, R0, 0x1, R172 ;  /* 0x0000000100af7824 */ /* 0x000fe400078e02ac */
[----:B------:R-:W-:Y:S01]  /*a710*/  @!PT LDS RZ, [RZ] ;  /* 0x00000000fffff984 */ /* 0x000fe20000000800 */
[----:B------:R-:W-:Y:S01]  /*a720*/  @!PT LDS RZ, [RZ] ;  /* 0x00000000fffff984 */ /* 0x000fe20000000800 */
[----:B------:R-:W-:Y:S01]  /*a730*/  @!PT LDS RZ, [RZ] ;  /* 0x00000000fffff984 */ /* 0x000fe20000000800 */
[----:B------:R-:W-:Y:S02]  /*a740*/  @!P4 LDGSTS.E.BYPASS.LTC128B.128 [R238+0xe800], desc[UR16][R8.64+0x80] ;  /* 0x0e80008008eecfae */ /* 0x000fe4000b981a10 */
[----:B------:R-:W-:Y:S06]  /*a750*/  IMAD.IADD R224, R231, 0x1, R175 ;  /* 0x00000001e7e07824 */ /* 0x000fec00078e02af */
[----:B------:R-:W-:Y:S01]  /*a760*/  @P4 STS.128 [R238+0xe800], RZ ;  /* 0x00e800ffee004388 */ /* 0x000fe20000000c00 */
[----:B-1----:R-:W-:Y:S04]  /*a770*/  VIADD R2, R229, UR5 ;  /* 0x00000005e5027c36 */ /* 0x002fe80008000000 */
[C---:B------:R-:W-:Y:S03]  /*a780*/  IMAD.IADD R3, R2.reuse, 0x1, R231 ;  /* 0x0000000102037824 */ /* 0x040fe600078e02e7 */
[----:B------:R-:W-:Y:S01]  /*a790*/  @!PT LDS RZ, [RZ] ;  /* 0x00000000fffff984 */ /* 0x000fe20000000800 */
[----:B------:R-:W-:Y:S01]  /*a7a0*/  @!PT LDS RZ, [RZ] ;  /* 0x00000000fffff984 */ /* 0x000fe20000000800 */
[----:B------:R-:W-:Y:S01]  /*a7b0*/  @!PT LDS RZ, [RZ] ;  /* 0x00000000fffff984 */ /* 0x000fe20000000800 */
[----:B------:R-:W-:Y:S01]  /*a7c0*/  @!P1 LDGSTS.E.BYPASS.LTC128B.128 [R238+0xd000], desc[UR16][R6.64] ;  /* 0x0d00000006ee9fae */ /* 0x000fe2000b981a10 */
[----:B------:R-:W-:Y:S04]  /*a7d0*/  IMAD.IADD R0, R2, 0x1, R0 ;  /* 0x0000000102007824 */ /* 0x000fe800078e0200 */
[----:B------:R-:W-:Y:S03]  /*a7e0*/  IMAD.IADD R2, R231, 0x1, R0 ;  /* 0x00000001e7027824 */ /* 0x000fe600078e0200 */
        /* <DEDUP_REMOVED lines=57> */
[----:B------:R-:W-:Y:S07]  /*ab80*/  LDSM.16.M88.4 R216, [R175] ;  /* 0x00000000afd8783b */ /* 0x000fee0000000200 */
[-C--:B--2---:R-:W-:Y:S08]  /*ab90*/  HMMA.16816.F32 R52, R212, R208.reuse, R52 ;  /* 0x000000d0d434723c */ /* 0x084ff00000001834 */
[C---:B------:R-:W-:Y:S08]  /*aba0*/  HMMA.16816.F32 R56, R220.reuse, R208, R56 ;  /* 0x000000d0dc38723c */ /* 0x040ff00000001838 */
[-C--:B------:R-:W-:Y:S01]  /*abb0*/  HMMA.16816.F32 R60, R220, R210.reuse, R60 ;  /* 0x000000d2dc3c723c */ /* 0x080fe2000000183c */
[----:B------:R-:W1:Y:S07]  /*abc0*/  LDSM.16.M88.4 R220, [R0+0x8000] ;  /* 0x0080000000dc783b */ /* 0x000e6e0000000200 */
[----:B------:R-:W-:Y:S01]  /*abd0*/  HMMA.16816.F32 R64, R212, R210, R64 ;  /* 0x000000d2d440723c */ /* 0x000fe20000001840 */
[----:B------:R-:W2:Y:S08]  /*abe0*/  LDSM.16.M88.4 R208, [R175+0x2000] ;  /* 0x00200000afd0783b */ /* 0x000eb00000000200 */
[----:B------:R-:W3:Y:S01]  /*abf0*/  LDSM.16.M88.4 R212, [R0+0x8800] ;  /* 0x0088000000d4783b */ /* 0x000ee20000000200 */
        /* <DEDUP_REMOVED lines=14> */
[----:B------:R-:W-:Y:S07]  /*ace0*/  LDSM.16.M88.4 R220, [R3+0xa800] ;  /* 0x00a8000003dc783b */ /* 0x000fee0000000200 */
[-C--:B--2---:R-:W-:Y:S08]  /*acf0*/  HMMA.16816.F32 R52, R216, R212.reuse, R52 ;  /* 0x000000d4d834723c */ /* 0x084ff00000001834 */
[C---:B------:R-:W-:Y:S08]  /*ad00*/  HMMA.16816.F32 R56, R208.reuse, R212, R56 ;  /* 0x000000d4d038723c */ /* 0x040ff00000001838 */
[-C--:B------:R-:W-:Y:S01]  /*ad10*/  HMMA.16816.F32 R60, R208, R214.reuse, R60 ;  /* 0x000000d6d03c723c */ /* 0x080fe2000000183c */
[----:B------:R-:W-:Y:S07]  /*ad20*/  LDSM.16.M88.4 R208, [R224] ;  /* 0x00000000e0d0783b */ /* 0x000fee0000000200 */
[----:B------:R-:W-:Y:S01]  /*ad30*/  HMMA.16816.F32 R64, R216, R214, R64 ;  /* 0x000000d6d840723c */ /* 0x000fe20000001840 */
[----:B------:R-:W1:Y:S08]  /*ad40*/  LDSM.16.M88.4 R212, [R2+0x8000] ;  /* 0x0080000002d4783b */ /* 0x000e700000000200 */
[----:B------:R-:W2:Y:S01]  /*ad50*/  LDSM.16.M88.4 R216, [R224+0x2000] ;  /* 0x00200000e0d8783b */ /* 0x000ea20000000200 */
[-C--:B-1----:R-:W-:Y:S08]  /*ad60*/  HMMA.16816.F32 R4, R208, R212.reuse, R4 ;  /* 0x000000d4d004723c */ /* 0x082ff00000001804 */
[C---:B--2---:R-:W-:Y:S08]  /*ad70*/  HMMA.16816.F32 R8, R216.reuse, R212, R8 ;  /* 0x000000d4d808723c */ /* 0x044ff00000001808 */
[-C--:B------:R-:W-:Y:S08]  /*ad80*/  HMMA.16816.F32 R12, R216, R214.reuse, R12 ;  /* 0x000000d6d80c723c */ /* 0x080ff0000000180c */
[C---:B------:R-:W-:Y:S01]  /*ad90*/  HMMA.16816.F32 R16, R208.reuse, R214, R16 ;  /* 0x000000d6d010723c */ /* 0x040fe20000001810 */
[----:B------:R-:W1:Y:S07]  /*ada0*/  LDSM.16.M88.4 R212, [R2+0x8800] ;  /* 0x0088000002d4783b */ /* 0x000e6e0000000200 */
[-C--:B-1----:R-:W-:Y:S08]  /*adb0*/  HMMA.16816.F32 R20, R208, R212.reuse, R20 ;  /* 0x000000d4d014723c */ /* 0x082ff00000001814 */
[C---:B------:R-:W-:Y:S08]  /*adc0*/  HMMA.16816.F32 R24, R216.reuse, R212, R24 ;  /* 0x000000d4d818723c */ /* 0x040ff00000001818 */
        /* <DEDUP_REMOVED lines=10> */
[-C--:B------:R-:W-:Y:S01]  /*ae70*/  HMMA.16816.F32 R60, R216, R214.reuse, R60 ;  /* 0x000000d6d83c723c */ /* 0x080fe2000000183c */
[----:B------:R-:W-:Y:S07]  /*ae80*/  LDSM.16.M88.4 R216, [R172+0x4000] ;  /* 0x00400000acd8783b */ /* 0x000fee0000000200 */
[----:B------:R-:W-:Y:S01]  /*ae90*/  HMMA.16816.F32 R64, R208, R214, R64 ;  /* 0x000000d6d040723c */ /* 0x000fe20000001840 */
[----:B------:R-:W1:Y:S08]  /*aea0*/  LDSM.16.M88.4 R208, [R229+UR5+0xa000] ;  /* 0x00a00005e5d0783b */ /* 0x000e700008000200 */
[----:B------:R-:W2:Y:S01]  /*aeb0*/  LDSM.16.M88.4 R212, [R172+0x6000] ;  /* 0x00600000acd4783b */ /* 0x000ea20000000200 */
[-C--:B-1----:R-:W-:Y:S08]  /*aec0*/  HMMA.16816.F32 R4, R216, R208.reuse, R4 ;  /* 0x000000d0d804723c */ /* 0x082ff00000001804 */
[C---:B--2---:R-:W-:Y:S08]  /*aed0*/  HMMA.16816.F32 R8, R212.reuse, R208, R8 ;  /* 0x000000d0d408723c */ /* 0x044ff00000001808 */
[-C--:B------:R-:W-:Y:S08]  /*aee0*/  HMMA.16816.F32 R12, R212, R210.reuse, R12 ;  /* 0x000000d2d40c723c */ /* 0x080ff0000000180c */
[C---:B------:R-:W-:Y:S01]  /*aef0*/  HMMA.16816.F32 R16, R216.reuse, R210, R16 ;  /* 0x000000d2d810723c */ /* 0x040fe20000001810 */
[----:B------:R-:W1:Y:S07]  /*af00*/  LDSM.16.M88.4 R208, [R229+UR5+0xa800] ;  /* 0x00a80005e5d0783b */ /* 0x000e6e0008000200 */
[-C--:B-1----:R-:W-:Y:S08]  /*af10*/  HMMA.16816.F32 R20, R216, R208.reuse, R20 ;  /* 0x000000d0d814723c */ /* 0x082ff00000001814 */
[C---:B------:R-:W-:Y:S08]  /*af20*/  HMMA.16816.F32 R24, R212.reuse, R208, R24 ;  /* 0x000000d0d418723c */ /* 0x040ff00000001818 */
        /* <DEDUP_REMOVED lines=10> */
[-C--:B------:R-:W-:Y:S01]  /*afd0*/  HMMA.16816.F32 R60, R212, R210.reuse, R60 ;  /* 0x000000d2d43c723c */ /* 0x080fe2000000183c */
[----:B------:R-:W-:Y:S07]  /*afe0*/  LDSM.16.M88.4 R212, [R176+0x4000] ;  /* 0x00400000b0d4783b */ /* 0x000fee0000000200 */
        /* <DEDUP_REMOVED lines=34> */
[----:B------:R2:W3:Y:S07]  /*b210*/  LDSM.16.M88.4 R220, [R0+0xb800] ;  /* 0x00b8000000dc783b */ /* 0x0004ee0000000200 */
[-C--:B-1----:R-:W-:Y:S08]  /*b220*/  HMMA.16816.F32 R36, R208, R216.reuse, R36 ;  /* 0x000000d8d024723c */ /* 0x082ff00000001824 */
[C---:B------:R-:W-:Y:S04]  /*b230*/  HMMA.16816.F32 R40, R212.reuse, R216, R40 ;  /* 0x000000d8d428723c */ /* 0x040fe80000001828 */
[----:B--2---:R-:W-:Y:S04]  /*b240*/  IMAD R0, R239, 0x40, R181 ;  /* 0x00000040ef007824 */ /* 0x004fe800078e02b5 */
[-C--:B------:R-:W-:Y:S03]  /*b250*/  HMMA.16816.F32 R44, R212, R218.reuse, R44 ;  /* 0x000000dad42c723c */ /* 0x080fe6000000182c */
[----:B------:R-:W-:Y:S04]  /*b260*/  IMAD.IADD R0, R177, 0x1, -R0 ;  /* 0x00000001b1007824 */ /* 0x000fe800078e0a00 */
[C---:B------:R-:W-:Y:S01]  /*b270*/  VIADD R3, R0.reuse, 0x3f ;  /* 0x0000003f00037836 */ /* 0x040fe20000000000 */
[----:B------:R-:W-:Y:S01]  /*b280*/  IABS R177, R0 ;  /* 0x0000000000b17213 */ /* 0x000fe20000000000 */
[C---:B------:R-:W-:Y:S01]  /*b290*/  HMMA.16816.F32 R48, R208.reuse, R218, R48 ;  /* 0x000000dad030723c */ /* 0x040fe20000001830 */
[----:B------:R-:W-:Y:S03]  /*b2a0*/  LDSM.16.M88.4 R216, [R224+0x4000] ;  /* 0x00400000e0d8783b */ /* 0x000fe60000000200 */
[----:B------:R-:W-:Y:S01]  /*b2b0*/  IABS R3, R3 ;  /* 0x0000000300037213 */ /* 0x000fe20000000000 */
[C---:B------:R-:W-:Y:S02]  /*b2c0*/  VIADD R176, R0.reuse, 0xfffffff8 ;  /* 0xfffffff800b07836 */ /* 0x040fe40000000000 */
[C---:B------:R-:W-:Y:S01]  /*b2d0*/  VIADD R172, R0.reuse, 0x40 ;  /* 0x0000004000ac7836 */ /* 0x040fe20000000000 */
[----:B------:R-:W-:Y:S01]  /*b2e0*/  I2FP.F32.S32 R3, R3 ;  /* 0x0000000300037245 */ /* 0x000fe20000201400 */
[-C--:B---3--:R-:W-:Y:S01]  /*b2f0*/  HMMA.16816.F32 R52, R208, R220.reuse, R52 ;  /* 0x000000dcd034723c */ /* 0x088fe20000001834 */
[----:B------:R-:W-:Y:S02]  /*b300*/  LDSM.16.M88.4 R224, [R224+0x6000] ;  /* 0x00600000e0e0783b */ /* 0x000fe40000000200 */
[----:B------:R-:W-:Y:S01]  /*b310*/  IABS R176, R176 ;  /* 0x000000b000b07213 */ /* 0x000fe20000000000 */
[C---:B------:R-:W-:Y:S01]  /*b320*/  VIADD R175, R0.reuse, 0xffffffff ;  /* 0xffffffff00af7836 */ /* 0x040fe20000000000 */
[----:B------:R-:W-:Y:S01]  /*b330*/  IABS R172, R172 ;  /* 0x000000ac00ac7213 */ /* 0x000fe20000000000 */
[----:B------:R-:W-:Y:S02]  /*b340*/  VIADD R181, R0, 0xffffffc7 ;  /* 0xffffffc700b57836 */ /* 0x000fe40000000000 */
[C---:B------:R-:W-:Y:S04]  /*b350*/  HMMA.16816.F32 R56, R212.reuse, R220, R56 ;  /* 0x000000dcd438723c */ /* 0x040fe80000001838 */
[----:B------:R-:W-:Y:S02]  /*b360*/  I2FP.F32.S32 R172, R172 ;  /* 0x000000ac00ac7245 */ /* 0x000fe40000201400 */
[----:B------:R-:W-:Y:S02]  /*b370*/  IABS R175, R175 ;  /* 0x000000af00af7213 */ /* 0x000fe40000000000 */
[-C--:B------:R-:W-:Y:S01]  /*b380*/  HMMA.16816.F32 R60, R212, R222.reuse, R60 ;  /* 0x000000ded43c723c */ /* 0x080fe2000000183c */
[----:B------:R-:W1:Y:S07]  /*b390*/  LDSM.16.M88.4 R212, [R2+0xa000] ;  /* 0x00a0000002d4783b */ /* 0x000e6e0000000200 */
[----:B------:R-:W-:Y:S01]  /*b3a0*/  HMMA.16816.F32 R64, R208, R222, R64 ;  /* 0x000000ded040723c */ /* 0x000fe20000001840 */
[----:B------:R-:W2:Y:S07]  /*b3b0*/  LDSM.16.M88.4 R208, [R2+0xa800] ;  /* 0x00a8000002d0783b */ /* 0x000eae0000000200 */
[-C--:B-1----:R-:W-:Y:S08]  /*b3c0*/  HMMA.16816.F32 R4, R216, R212.reuse, R4 ;  /* 0x000000d4d804723c */ /* 0x082ff00000001804 */
[C---:B------:R-:W-:Y:S08]  /*b3d0*/  HMMA.16816.F32 R8, R224.reuse, R212, R8 ;  /* 0x000000d4e008723c */ /* 0x040ff00000001808 */
[-C--:B------:R-:W-:Y:S08]  /*b3e0*/  HMMA.16816.F32 R12, R224, R214.reuse, R12 ;  /* 0x000000d6e00c723c */ /* 0x080ff0000000180c */
[C---:B------:R-:W-:Y:S01]  /*b3f0*/  HMMA.16816.F32 R16, R216.reuse, R214, R16 ;  /* 0x000000d6d810723c */ /* 0x040fe20000001810 */
[----:B------:R-:W1:Y:S03]  /*b400*/  LDSM.16.M88.4 R212, [R2+0xb000] ;  /* 0x00b0000002d4783b */ /* 0x000e660000000200 */
[CC--:B------:R-:W-:Y:S01]  /*b410*/  FFMA.FTZ R9, R3.reuse, -R173.reuse, R9 ;  /* 0x800000ad03097223 */ /* 0x0c0fe20000010009 */
[CC--:B------:R-:W-:Y:S03]  /*b420*/  FFMA.FTZ R8, R172.reuse, -R173.reuse, R8 ;  /* 0x800000adac087223 */ /* 0x0c0fe60000010008 */
[-C--:B--2---:R-:W-:Y:S03]  /*b430*/  HMMA.16816.F32 R20, R216, R208.reuse, R20 ;  /* 0x000000d0d814723c */ /* 0x084fe60000001814 */
[-C--:B------:R-:W-:Y:S01]  /*b440*/  FFMA.FTZ R15, R3, -R173.reuse, R15 ;  /* 0x800000ad030f7223 */ /* 0x080fe2000001000f */
[----:B------:R-:W-:Y:S02]  /*b450*/  IMAD.MOV.U32 R3, RZ, RZ, R176 ;  /* 0x000000ffff037224 */ /* 0x000fe400078e00b0 */
[----:B------:R-:W-:Y:S01]  /*b460*/  FFMA.FTZ R14, R172, -R173, R14 ;  /* 0x800000adac0e7223 */ /* 0x000fe2000001000e */
[----:B------:R-:W-:Y:S01]  /*b470*/  IMAD.MOV.U32 R172, RZ, RZ, R175 ;  /* 0x000000ffffac7224 */ /* 0x000fe200078e00af */
[----:B------:R-:W-:Y:S01]  /*b480*/  I2FP.F32.S32 R175, R177 ;  /* 0x000000b100af7245 */ /* 0x000fe20000201400 */
[C---:B------:R-:W-:Y:S04]  /*b490*/  HMMA.16816.F32 R24, R224.reuse, R208, R24 ;  /* 0x000000d0e018723c */ /* 0x040fe80000001818 */
[----:B------:R-:W-:Y:S01]  /*b4a0*/  I2FP.F32.S32 R3, R3 ;  /* 0x0000000300037245 */ /* 0x000fe20000201400 */
[CC--:B------:R-:W-:Y:S01]  /*b4b0*/  FFMA.FTZ R4, R175.reuse, -R173.reuse, R4 ;  /* 0x800000adaf047223 */ /* 0x0c0fe20000010004 */
[----:B------:R-:W-:Y:S01]  /*b4c0*/  I2FP.F32.S32 R172, R172 ;  /* 0x000000ac00ac7245 */ /* 0x000fe20000201400 */
[-C--:B------:R-:W-:Y:S01]  /*b4d0*/  FFMA.FTZ R18, R175, -R173.reuse, R18 ;  /* 0x800000adaf127223 */ /* 0x080fe20000010012 */
[-C--:B------:R-:W-:Y:S03]  /*b4e0*/  HMMA.16816.F32 R28, R224, R210.reuse, R28 ;  /* 0x000000d2e01c723c */ /* 0x080fe6000000181c */
[CC--:B------:R-:W-:Y:S01]  /*b4f0*/  FFMA.FTZ R16, R3.reuse, -R173.reuse, R16 ;  /* 0x800000ad03107223 */ /* 0x0c0fe20000010010 */
[-C--:B------:R-:W-:Y:S01]  /*b500*/  FFMA.FTZ R22, R3, -R173.reuse, R22 ;  /* 0x800000ad03167223 */ /* 0x080fe20000010016 */
[----:B------:R-:W-:Y:S02]  /*b510*/  VIADD R3, R0, 0x37 ;  /* 0x0000003700037836 */ /* 0x000fe40000000000 */
[CC--:B------:R-:W-:Y:S01]  /*b520*/  FFMA.FTZ R5, R172.reuse, -R173.reuse, R5 ;  /* 0x800000adac057223 */ /* 0x0c0fe20000010005 */
[----:B------:R-:W-:Y:S01]  /*b530*/  FFMA.FTZ R19, R172, -R173, R19 ;  /* 0x800000adac137223 */ /* 0x000fe20000010013 */
[C---:B------:R-:W-:Y:S01]  /*b540*/  HMMA.16816.F32 R32, R216.reuse, R210, R32 ;  /* 0x000000d2d820723c */ /* 0x040fe20000001820 */
[----:B------:R2:W3:Y:S01]  /*b550*/  LDSM.16.M88.4 R208, [R2+0xb800] ;  /* 0x00b8000002d0783b */ /* 0x0004e20000000200 */
[----:B------:R-:W-:Y:S04]  /*b560*/  DEPBAR.LE SB0, 0x0 ;  /* 0x000080000000791a */ /* 0x000fe80000000000 */
[----:B------:R-:W-:Y:S01]  /*b570*/  IABS R3, R3 ;  /* 0x0000000300037213 */ /* 0x000fe20000000000 */
[C---:B------:R-:W-:Y:S01]  /*b580*/  VIADD R172, R0.reuse, 0x38 ;  /* 0x0000003800ac7836 */ /* 0x040fe20000000000 */
[----:B------:R-:W-:Y:S02]  /*b590*/  BAR.SYNC.DEFER_BLOCKING 0x0 ;  /* 0x0000000000007b1d */ /* 0x000fe40000010000 */
[----:B------:R-:W-:Y:S01]  /*b5a0*/  I2FP.F32.S32 R3, R3 ;  /* 0x0000000300037245 */ /* 0x000fe20000201400 */
[-C--:B-1----:R-:W-:Y:S05]  /*b5b0*/  HMMA.16816.F32 R36, R216, R212.reuse, R36 ;  /* 0x000000d4d824723c */ /* 0x082fea0000001824 */
[----:B------:R-:W-:Y:S01]  /*b5c0*/  IABS R172, R172 ;  /* 0x000000ac00ac7213 */ /* 0x000fe20000000000 */
[CC--:B------:R-:W-:Y:S01]  /*b5d0*/  FFMA.FTZ R13, R3.reuse, -R173.reuse, R13 ;  /* 0x800000ad030d7223 */ /* 0x0c0fe2000001000d */
[----:B------:R-:W-:Y:S01]  /*b5e0*/  FFMA.FTZ R27, R3, -R173, R27 ;  /* 0x800000ad031b7223 */ /* 0x000fe2000001001b */
[C---:B------:R-:W-:Y:S01]  /*b5f0*/  VIADD R175, R0.reuse, 0xfffffff7 ;  /* 0xfffffff700af7836 */ /* 0x040fe20000000000 */
[----:B------:R-:W-:Y:S01]  /*b600*/  I2FP.F32.S32 R172, R172 ;  /* 0x000000ac00ac7245 */ /* 0x000fe20000201400 */
[C---:B------:R-:W-:Y:S01]  /*b610*/  VIADD R176, R0.reuse, 0xfffffff0 ;  /* 0xfffffff000b07836 */ /* 0x040fe20000000000 */
[C---:B------:R-:W-:Y:S04]  /*b620*/  HMMA.16816.F32 R40, R224.reuse, R212, R40 ;  /* 0x000000d4e028723c */ /* 0x040fe80000001828 */
[----:B------:R-:W-:Y:S01]  /*b630*/  IABS R175, R175 ;  /* 0x000000af00af7213 */ /* 0x000fe20000000000 */
[C---:B------:R-:W-:Y:S01]  /*b640*/  VIADD R3, R0.reuse, 0x30 ;  /* 0x0000003000037836 */ /* 0x040fe20000000000 */
[----:B------:R-:W-:Y:S01]  /*b650*/  IABS R176, R176 ;  /* 0x000000b000b07213 */ /* 0x000fe20000000000 */
[----:B------:R-:W-:Y:S01]  /*b660*/  VIADD R177, R0, 0xffffffe8 ;  /* 0xffffffe800b17836 */ /* 0x000fe20000000000 */
[----:B------:R-:W-:Y:S01]  /*b670*/  I2FP.F32.S32 R175, R175 ;  /* 0x000000af00af7245 */ /* 0x000fe20000201400 */
[C---:B------:R-:W-:Y:S01]  /*b680*/  FFMA.FTZ R12, R172.reuse, -R173, R12 ;  /* 0x800000adac0c7223 */ /* 0x040fe2000001000c */
[----:B------:R-:W-:Y:S01]  /*b690*/  IABS R3, R3 ;  /* 0x0000000300037213 */ /* 0x000fe20000000000 */
[----:B------:R-:W-:Y:S01]  /*b6a0*/  FFMA.FTZ R26, R172, -R173, R26 ;  /* 0x800000adac1a7223 */ /* 0x000fe2000001001a */
[----:B------:R-:W-:Y:S01]  /*b6b0*/  I2FP.F32.S32 R176, R176 ;  /* 0x000000b000b07245 */ /* 0x000fe20000201400 */
[----:B------:R-:W-:Y:S01]  /*b6c0*/  VIADD R172, R0, 0x2f ;  /* 0x0000002f00ac7836 */ /* 0x000fe20000000000 */
[----:B------:R-:W-:Y:S01]  /*b6d0*/  I2FP.F32.S32 R3, R3 ;  /* 0x0000000300037245 */ /* 0x000fe20000201400 */
[C---:B------:R-:W-:Y:S01]  /*b6e0*/  FFMA.FTZ R17, R175.reuse, -R173, R17 ;  /* 0x800000adaf117223 */ /* 0x040fe20000010011 */
[----:B------:R-:W-:Y:S01]  /*b6f0*/  IABS R177, R177 ;  /* 0x000000b100b17213 */ /* 0x000fe20000000000 */
[-C--:B------:R-:W-:Y:S01]  /*b700*/  FFMA.FTZ R23, R175, -R173.reuse, R23 ;  /* 0x800000adaf177223 */ /* 0x080fe20000010017 */
[----:B------:R-:W-:Y:S01]  /*b710*/  IABS R172, R172 ;  /* 0x000000ac00ac7213 */ /* 0x000fe20000000000 */
[CC--:B------:R-:W-:Y:S01]  /*b720*/  FFMA.FTZ R20, R176.reuse, -R173.reuse, R20 ;  /* 0x800000adb0147223 */ /* 0x0c0fe20000010014 */
[CC--:B------:R-:W-:Y:S01]  /*b730*/  FFMA.FTZ R24, R3.reuse, -R173.reuse, R24 ;  /* 0x800000ad03187223 */ /* 0x0c0fe20000010018 */
[----:B------:R-:W-:Y:S01]  /*b740*/  FFMA.FTZ R30, R3, -R173, R30 ;  /* 0x800000ad031e7223 */ /* 0x000fe2000001001e */
[----:B------:R-:W-:Y:S01]  /*b750*/  I2FP.F32.S32 R3, R177 ;  /* 0x000000b100037245 */ /* 0x000fe20000201400 */
[----:B------:R-:W-:Y:S01]  /*b760*/  FFMA.FTZ R34, R176, -R173, R34 ;  /* 0x800000adb0227223 */ /* 0x000fe20000010022 */
[----:B------:R-:W-:Y:S01]  /*b770*/  I2FP.F32.S32 R172, R172 ;  /* 0x000000ac00ac7245 */ /* 0x000fe20000201400 */
[C---:B------:R-:W-:Y:S01]  /*b780*/  VIADD R175, R0.reuse, 0xffffffef ;  /* 0xffffffef00af7836 */ /* 0x040fe20000000000 */
[-C--:B------:R-:W-:Y:S03]  /*b790*/  HMMA.16816.F32 R44, R224, R214.reuse, R44 ;  /* 0x000000d6e02c723c */ /* 0x080fe6000000182c */
[C---:B------:R-:W-:Y:S01]  /*b7a0*/  VIADD R176, R0.reuse, 0x27 ;  /* 0x0000002700b07836 */ /* 0x040fe20000000000 */
[----:B------:R-:W-:Y:S01]  /*b7b0*/  IABS R175, R175 ;  /* 0x000000af00af7213 */ /* 0x000fe20000000000 */
[CC--:B------:R-:W-:Y:S01]  /*b7c0*/  FFMA.FTZ R32, R3.reuse, -R173.reuse, R32 ;  /* 0x800000ad03207223 */ /* 0x0c0fe20000010020 */
[-C--:B------:R-:W-:Y:S01]  /*b7d0*/  FFMA.FTZ R38, R3, -R173.reuse, R38 ;  /* 0x800000ad03267223 */ /* 0x080fe20000010026 */
[----:B------:R-:W-:Y:S01]  /*b7e0*/  VIADD R3, R0, 0x48 ;  /* 0x0000004800037836 */ /* 0x000fe20000000000 */
[----:B------:R-:W-:Y:S01]  /*b7f0*/  IABS R176, R176 ;  /* 0x000000b000b07213 */ /* 0x000fe20000000000 */
[C---:B------:R-:W-:Y:S01]  /*b800*/  FFMA.FTZ R25, R172.reuse, -R173, R25 ;  /* 0x800000adac197223 */ /* 0x040fe20000010019 */
[----:B------:R-:W-:Y:S01]  /*b810*/  I2FP.F32.S32 R175, R175 ;  /* 0x000000af00af7245 */ /* 0x000fe20000201400 */
[----:B------:R-:W-:Y:S01]  /*b820*/  FFMA.FTZ R31, R172, -R173, R31 ;  /* 0x800000adac1f7223 */ /* 0x000fe2000001001f */
[----:B--2---:R-:W-:Y:S01]  /*b830*/  I2FP.F32.S32 R2, R176 ;  /* 0x000000b000027245 */ /* 0x004fe20000201400 */
[C---:B------:R-:W-:Y:S01]  /*b840*/  VIADD R172, R0.reuse, 0x28 ;  /* 0x0000002800ac7836 */ /* 0x040fe20000000000 */
[----:B------:R-:W-:Y:S01]  /*b850*/  IABS R3, R3 ;  /* 0x0000000300037213 */ /* 0x000fe20000000000 */
[CC--:B------:R-:W-:Y:S01]  /*b860*/  FFMA.FTZ R21, R175.reuse, -R173.reuse, R21 ;  /* 0x800000adaf157223 */ /* 0x0c0fe20000010015 */
[----:B------:R-:W-:Y:S01]  /*b870*/  FFMA.FTZ R35, R175, -R173, R35 ;  /* 0x800000adaf237223 */ /* 0x000fe20000010023 */
[----:B------:R-:W-:Y:S01]  /*b880*/  VIADD R177, R0, 0xffffffe7 ;  /* 0xffffffe700b17836 */ /* 0x000fe20000000000 */
[----:B------:R-:W-:Y:S01]  /*b890*/  I2FP.F32.S32 R175, R3 ;  /* 0x0000000300af7245 */ /* 0x000fe20000201400 */
[CC--:B------:R-:W-:Y:S01]  /*b8a0*/  FFMA.FTZ R29, R2.reuse, -R173.reuse, R29 ;  /* 0x800000ad021d7223 */ /* 0x0c0fe2000001001d */
[----:B------:R-:W-:Y:S01]  /*b8b0*/  IABS R172, R172 ;  /* 0x000000ac00ac7213 */ /* 0x000fe20000000000 */
[----:B------:R-:W-:Y:S01]  /*b8c0*/  FFMA.FTZ R43, R2, -R173, R43 ;  /* 0x800000ad022b7223 */ /* 0x000fe2000001002b */
[----:B------:R-:W-:Y:S01]  /*b8d0*/  IABS R177, R177 ;  /* 0x000000b100b17213 */ /* 0x000fe20000000000 */
[C---:B------:R-:W-:Y:S04]  /*b8e0*/  HMMA.16816.F32 R48, R216.reuse, R214, R48 ;  /* 0x000000d6d830723c */ /* 0x040fe80000001830 */
[----:B------:R-:W-:Y:S01]  /*b8f0*/  I2FP.F32.S32 R3, R172 ;  /* 0x000000ac00037245 */ /* 0x000fe20000201400 */
[C---:B------:R-:W-:Y:S01]  /*b900*/  VIADD R2, R0.reuse, 0x47 ;  /* 0x0000004700027836 */ /* 0x040fe20000000000 */
[----:B------:R-:W-:Y:S01]  /*b910*/  I2FP.F32.S32 R172, R177 ;  /* 0x000000b100ac7245 */ /* 0x000fe20000201400 */
[-C--:B------:R-:W-:Y:S01]  /*b920*/  FFMA.FTZ R10, R175, -R173.reuse, R10 ;  /* 0x800000adaf0a7223 */ /* 0x080fe2000001000a */
[C---:B------:R-:W-:Y:S01]  /*b930*/  VIADD R175, R0.reuse, 0xffffffe0 ;  /* 0xffffffe000af7836 */ /* 0x040fe20000000000 */
[-C--:B---3--:R-:W-:Y:S03]  /*b940*/  HMMA.16816.F32 R52, R216, R208.reuse, R52 ;  /* 0x000000d0d834723c */ /* 0x088fe60000001834 */
[----:B------:R-:W-:Y:S01]  /*b950*/  IABS R2, R2 ;  /* 0x0000000200027213 */ /* 0x000fe20000000000 */
[C---:B------:R-:W-:Y:S01]  /*b960*/  FFMA.FTZ R28, R3.reuse, -R173, R28 ;  /* 0x800000ad031c7223 */ /* 0x040fe2000001001c */
[----:B------:R-:W-:Y:S01]  /*b970*/  IABS R175, R175 ;  /* 0x000000af00af7213 */ /* 0x000fe20000000000 */
[-C--:B------:R-:W-:Y:S01]  /*b980*/  FFMA.FTZ R42, R3, -R173.reuse, R42 ;  /* 0x800000ad032a7223 */ /* 0x080fe2000001002a */
[----:B------:R-:W-:Y:S01]  /*b990*/  I2FP.F32.S32 R2, R2 ;  /* 0x0000000200027245 */ /* 0x000fe20000201400 */
[----:B------:R-:W-:Y:S02]  /*b9a0*/  VIADD R3, R0, 0x1f ;  /* 0x0000001f00037836 */ /* 0x000fe40000000000 */
[CC--:B------:R-:W-:Y:S01]  /*b9b0*/  FFMA.FTZ R33, R172.reuse, -R173.reuse, R33 ;  /* 0x800000adac217223 */ /* 0x0c0fe20000010021 */
[-C--:B------:R-:W-:Y:S01]  /*b9c0*/  FFMA.FTZ R39, R172, -R173.reuse, R39 ;  /* 0x800000adac277223 */ /* 0x080fe20000010027 */
[----:B------:R-:W-:Y:S02]  /*b9d0*/  VIADD R172, R0, 0x20 ;  /* 0x0000002000ac7836 */ /* 0x000fe40000000000 */
[----:B------:R-:W-:Y:S01]  /*b9e0*/  FFMA.FTZ R11, R2, -R173, R11 ;  /* 0x800000ad020b7223 */ /* 0x000fe2000001000b */
[----:B------:R-:W-:Y:S01]  /*b9f0*/  I2FP.F32.S32 R2, R175 ;  /* 0x000000af00027245 */ /* 0x000fe20000201400 */
[C---:B------:R-:W-:Y:S04]  /*ba00*/  HMMA.16816.F32 R56, R224.reuse, R208, R56 ;  /* 0x000000d0e038723c */ /* 0x040fe80000001838 */
[----:B------:R-:W-:Y:S01]  /*ba10*/  IABS R3, R3 ;  /* 0x0000000300037213 */ /* 0x000fe20000000000 */
[CC--:B------:R-:W-:Y:S01]  /*ba20*/  FFMA.FTZ R36, R2.reuse, -R173.reuse, R36 ;  /* 0x800000ad02247223 */ /* 0x0c0fe20000010024 */
[----:B------:R-:W-:Y:S01]  /*ba30*/  IABS R172, R172 ;  /* 0x000000ac00ac7213 */ /* 0x000fe20000000000 */
[----:B------:R-:W-:Y:S01]  /*ba40*/  FFMA.FTZ R50, R2, -R173, R50 ;  /* 0x800000ad02327223 */ /* 0x000fe20000010032 */
[----:B------:R-:W-:Y:S01]  /*ba50*/  I2FP.F32.S32 R3, R3 ;  /* 0x0000000300037245 */ /* 0x000fe20000201400 */
[C---:B------:R-:W-:Y:S01]  /*ba60*/  VIADD R2, R0.reuse, 0xffffffdf ;  /* 0xffffffdf00027836 */ /* 0x040fe20000000000 */
[----:B------:R-:W-:Y:S01]  /*ba70*/  I2FP.F32.S32 R172, R172 ;  /* 0x000000ac00ac7245 */ /* 0x000fe20000201400 */
[-C--:B------:R-:W-:Y:S03]  /*ba80*/  HMMA.16816.F32 R60, R224, R210.reuse, R60 ;  /* 0x000000d2e03c723c */ /* 0x080fe6000000183c */
[----:B------:R-:W-:Y:S01]  /*ba90*/  IABS R2, R2 ;  /* 0x0000000200027213 */ /* 0x000fe20000000000 */
[CC--:B------:R-:W-:Y:S01]  /*baa0*/  FFMA.FTZ R41, R3.reuse, -R173.reuse, R41 ;  /* 0x800000ad03297223 */ /* 0x0c0fe20000010029 */
[-C--:B------:R-:W-:Y:S01]  /*bab0*/  FFMA.FTZ R47, R3, -R173.reuse, R47 ;  /* 0x800000ad032f7223 */ /* 0x080fe2000001002f */
[----:B------:R-:W-:Y:S01]  /*bac0*/  VIADD R3, R0, 0xffffffd8 ;  /* 0xffffffd800037836 */ /* 0x000fe20000000000 */
[----:B------:R-:W-:Y:S01]  /*bad0*/  I2FP.F32.S32 R2, R2 ;  /* 0x0000000200027245 */ /* 0x000fe20000201400 */
[CC--:B------:R-:W-:Y:S01]  /*bae0*/  FFMA.FTZ R40, R172.reuse, -R173.reuse, R40 ;  /* 0x800000adac287223 */ /* 0x0c0fe20000010028 */
[----:B------:R-:W-:Y:S01]  /*baf0*/  FFMA.FTZ R46, R172, -R173, R46 ;  /* 0x800000adac2e7223 */ /* 0x000fe2000001002e */
[C---:B------:R-:W-:Y:S01]  /*bb00*/  VIADD R172, R0.reuse, 0xffffffd7 ;  /* 0xffffffd700ac7836 */ /* 0x040fe20000000000 */
[----:B------:R-:W-:Y:S01]  /*bb10*/  IABS R3, R3 ;  /* 0x0000000300037213 */ /* 0x000fe20000000000 */
[----:B------:R-:W-:Y:S01]  /*bb20*/  VIADD R175, R0, 0x18 ;  /* 0x0000001800af7836 */ /* 0x000fe20000000000 */
[----:B------:R-:W-:Y:S04]  /*bb30*/  HMMA.16816.F32 R64, R216, R210, R64 ;  /* 0x000000d2d840723c */ /* 0x000fe80000001840 */
[----:B------:R-:W-:Y:S01]  /*bb40*/  IABS R172, R172 ;  /* 0x000000ac00ac7213 */ /* 0x000fe20000000000 */
[C---:B------:R-:W-:Y:S01]  /*bb50*/  FFMA.FTZ R37, R2.reuse, -R173, R37 ;  /* 0x800000ad02257223 */ /* 0x040fe20000010025 */
[----:B------:R-:W-:Y:S01]  /*bb60*/  IABS R175, R175 ;  /* 0x000000af00af7213 */ /* 0x000fe20000000000 */
[----:B------:R-:W-:Y:S01]  /*bb70*/  FFMA.FTZ R51, R2, -R173, R51 ;  /* 0x800000ad02337223 */ /* 0x000fe20000010033 */
[----:B------:R-:W-:Y:S01]  /*bb80*/  I2FP.F32.S32 R2, R3 ;  /* 0x0000000300027245 */ /* 0x000fe20000201400 */
[C---:B------:R-:W-:Y:S01]  /*bb90*/  VIADD R3, R0.reuse, 0xffffffd0 ;  /* 0xffffffd000037836 */ /* 0x040fe20000000000 */
[----:B------:R-:W-:Y:S01]  /*bba0*/  I2FP.F32.S32 R172, R172 ;  /* 0x000000ac00ac7245 */ /* 0x000fe20000201400 */
[C---:B------:R-:W-:Y:S01]  /*bbb0*/  VIADD R177, R0.reuse, 0x8 ;  /* 0x0000000800b17836 */ /* 0x040fe20000000000 */
[----:B------:R-:W-:Y:S01]  /*bbc0*/  I2FP.F32.S32 R175, R175 ;  /* 0x000000af00af7245 */ /* 0x000fe20000201400 */
[C---:B------:R-:W-:Y:S01]  /*bbd0*/  VIADD R214, R0.reuse, 0x7 ;  /* 0x0000000700d67836 */ /* 0x040fe20000000000 */
[----:B------:R-:W-:Y:S01]  /*bbe0*/  IABS R3, R3 ;  /* 0x0000000300037213 */ /* 0x000fe20000000000 */
[----:B------:R-:W-:Y:S01]  /*bbf0*/  VIADD R176, R0, 0xffffffcf ;  /* 0xffffffcf00b07836 */ /* 0x000fe20000000000 */
[----:B------:R-:W-:Y:S01]  /*bc00*/  IABS R177, R177 ;  /* 0x000000b100b17213 */ /* 0x000fe20000000000 */
[CC--:B------:R-:W-:Y:S01]  /*bc10*/  FFMA.FTZ R49, R172.reuse, -R173.reuse, R49 ;  /* 0x800000adac317223 */ /* 0x0c0fe20000010031 */
[----:B------:R-:W-:Y:S01]  /*bc20*/  IABS R214, R214 ;  /* 0x000000d600d67213 */ /* 0x000fe20000000000 */
[----:B------:R-:W-:Y:S01]  /*bc30*/  FFMA.FTZ R55, R172, -R173, R55 ;  /* 0x800000adac377223 */ /* 0x000fe20000010037 */
[----:B------:R-:W-:Y:S01]  /*bc40*/  IABS R172, R181 ;  /* 0x000000b500ac7213 */ /* 0x000fe20000000000 */
[C---:B------:R-:W-:Y:S01]  /*bc50*/  FFMA.FTZ R48, R2.reuse, -R173, R48 ;  /* 0x800000ad02307223 */ /* 0x040fe20000010030 */
[----:B------:R-:W-:Y:S01]  /*bc60*/  I2FP.F32.S32 R3, R3 ;  /* 0x0000000300037245 */ /* 0x000fe20000201400 */
[-C--:B------:R-:W-:Y:S01]  /*bc70*/  FFMA.FTZ R54, R2, -R173.reuse, R54 ;  /* 0x800000ad02367223 */ /* 0x080fe20000010036 */
[----:B------:R-:W-:Y:S01]  /*bc80*/  IABS R2, R176 ;  /* 0x000000b000027213 */ /* 0x000fe20000000000 */
[C---:B------:R-:W-:Y:S01]  /*bc90*/  FFMA.FTZ R44, R175.reuse, -R173, R44 ;  /* 0x800000adaf2c7223 */ /* 0x040fe2000001002c */
[----:B------:R-:W-:Y:S01]  /*bca0*/  I2FP.F32.S32 R177, R177 ;  /* 0x000000b100b17245 */ /* 0x000fe20000201400 */
[-C--:B------:R-:W-:Y:S01]  /*bcb0*/  FFMA.FTZ R58, R175, -R173.reuse, R58 ;  /* 0x800000adaf3a7223 */ /* 0x080fe2000001003a */
[----:B------:R-:W-:Y:S01]  /*bcc0*/  I2FP.F32.S32 R214, R214 ;  /* 0x000000d600d67245 */ /* 0x000fe20000201400 */
[C---:B------:R-:W-:Y:S01]  /*bcd0*/  VIADD R176, R0.reuse, 0xffffffc8 ;  /* 0xffffffc800b07836 */ /* 0x040fe20000000000 */
[----:B------:R-:W-:Y:S01]  /*bce0*/  I2FP.F32.S32 R172, R172 ;  /* 0x000000ac00ac7245 */ /* 0x000fe20000201400 */
[----:B------:R-:W-:Y:S01]  /*bcf0*/  VIADD R175, R0, 0x10 ;  /* 0x0000001000af7836 */ /* 0x000fe20000000000 */
[----:B------:R-:W-:Y:S01]  /*bd00*/  I2FP.F32.S32 R2, R2 ;  /* 0x0000000200027245 */ /* 0x000fe20000201400 */
[CC--:B------:R-:W-:Y:S01]  /*bd10*/  FFMA.FTZ R52, R3.reuse, -R173.reuse, R52 ;  /* 0x800000ad03347223 */ /* 0x0c0fe20000010034 */
[----:B------:R-:W-:Y:S01]  /*bd20*/  IABS R176, R176 ;  /* 0x000000b000b07213 */ /* 0x000fe20000000000 */
[----:B------:R-:W-:Y:S01]  /*bd30*/  FFMA.FTZ R66, R3, -R173, R66 ;  /* 0x800000ad03427223 */ /* 0x000fe20000010042 */
[----:B------:R-:W-:Y:S01]  /*bd40*/  IABS R3, R175 ;  /* 0x000000af00037213 */ /* 0x000fe20000000000 */
[-C--:B------:R-:W-:Y:S01]  /*bd50*/  FFMA.FTZ R6, R177, -R173.reuse, R6 ;  /* 0x800000adb1067223 */ /* 0x080fe20000010006 */
[----:B------:R-:W-:Y:S01]  /*bd60*/  I2FP.F32.S32 R176, R176 ;  /* 0x000000b000b07245 */ /* 0x000fe20000201400 */
[-C--:B------:R-:W-:Y:S01]  /*bd70*/  FFMA.FTZ R7, R214, -R173.reuse, R7 ;  /* 0x800000add6077223 */ /* 0x080fe20000010007 */
[----:B------:R-:W-:Y:S01]  /*bd80*/  FMNMX3.FTZ R175, R179, R8, R9, !PT ;  /* 0x00000008b3af7276 */ /* 0x000fe20007810009 */
[-C--:B------:R-:W-:Y:S01]  /*bd90*/  FFMA.FTZ R65, R172, -R173.reuse, R65 ;  /* 0x800000adac417223 */ /* 0x080fe20000010041 */
[----:B------:R-:W-:Y:S01]  /*bda0*/  FMNMX3.FTZ R172, R174, R4, R5, !PT ;  /* 0x00000004aeac7276 */ /* 0x000fe20007810005 */
[CC--:B------:R-:W-:Y:S01]  /*bdb0*/  FFMA.FTZ R53, R2.reuse, -R173.reuse, R53 ;  /* 0x800000ad02357223 */ /* 0x0c0fe20000010035 */
[----:B------:R-:W-:Y:S01]  /*bdc0*/  FMNMX3.FTZ R175, R175, R12, R13, !PT ;  /* 0x0000000cafaf7276 */ /* 0x000fe2000781000d */
[-C--:B------:R-:W-:Y:S01]  /*bdd0*/  FFMA.FTZ R67, R2, -R173.reuse, R67 ;  /* 0x800000ad02437223 */ /* 0x080fe20000010043 */
[----:B------:R-:W-:Y:S01]  /*bde0*/  FMNMX3.FTZ R172, R172, R16, R17, !PT ;  /* 0x00000010acac7276 */ /* 0x000fe20007810011 */
[----:B------:R-:W-:Y:S01]  /*bdf0*/  IMAD.MOV.U32 R2, RZ, RZ, R3 ;  /* 0x000000ffff027224 */ /* 0x000fe200078e0003 */
[----:B------:R-:W-:Y:S01]  /*be00*/  FMNMX3.FTZ R3, R178, R6, R7, !PT ;  /* 0x00000006b2037276 */ /* 0x000fe20007810007 */
[-C--:B------:R-:W-:Y:S01]  /*be10*/  FFMA.FTZ R64, R176, -R173.reuse, R64 ;  /* 0x800000adb0407223 */ /* 0x080fe20000010040 */
[----:B------:R-:W-:Y:S01]  /*be20*/  FMNMX3.FTZ R176, R172, R20, R21, !PT ;  /* 0x00000014acb07276 */ /* 0x000fe20007810015 */
[C---:B------:R-:W-:Y:S01]  /*be30*/  VIADD R213, R0.reuse, 0x17 ;  /* 0x0000001700d57836 */ /* 0x040fe20000000000 */
[----:B------:R-:W-:Y:S01]  /*be40*/  FMNMX3.FTZ R3, R3, R18, R19, !PT ;  /* 0x0000001203037276 */ /* 0x000fe20007810013 */
[----:B------:R-:W-:Y:S01]  /*be50*/  VIADD R0, R0, 0xf ;  /* 0x0000000f00007836 */ /* 0x000fe20000000000 */
[----:B------:R-:W-:Y:S01]  /*be60*/  FMNMX3.FTZ R212, R176, R32, R33, !PT ;  /* 0x00000020b0d47276 */ /* 0x000fe20007810021 */
[----:B------:R-:W-:Y:S01]  /*be70*/  FFMA.FTZ R60, R177, -R173, R60 ;  /* 0x800000adb13c7223 */ /* 0x000fe2000001003c */
[----:B------:R-:W-:Y:S02]  /*be80*/  FMNMX3.FTZ R172, R3, R22, R23, !PT ;  /* 0x0000001603ac7276 */ /* 0x000fe40007810017 */
[----:B------:R-:W-:Y:S02]  /*be90*/  FMNMX3.FTZ R3, R180, R10, R11, !PT ;  /* 0x0000000ab4037276 */ /* 0x000fe4000781000b */
[----:B------:R-:W-:Y:S02]  /*bea0*/  FMNMX3.FTZ R176, R172, R34, R35, !PT ;  /* 0x00000022acb07276 */ /* 0x000fe40007810023 */
[----:B------:R-:W-:Y:S02]  /*beb0*/  FMNMX3.FTZ R212, R212, R36, R37, !PT ;  /* 0x00000024d4d47276 */ /* 0x000fe40007810025 */
[----:B------:R-:W-:Y:S02]  /*bec0*/  FMNMX3.FTZ R3, R3, R14, R15, !PT ;  /* 0x0000000e03037276 */ /* 0x000fe4000781000f */
[----:B------:R-:W-:Y:S02]  /*bed0*/  IABS R213, R213 ;  /* 0x000000d500d57213 */ /* 0x000fe40000000000 */
[----:B------:R-:W-:Y:S02]  /*bee0*/  IABS R0, R0 ;  /* 0x0000000000007213 */ /* 0x000fe40000000000 */
[----:B------:R-:W-:Y:S02]  /*bef0*/  FMNMX3.FTZ R172, R175, R24, R25, !PT ;  /* 0x00000018afac7276 */ /* 0x000fe40007810019 */
[----:B------:R-:W-:Y:S02]  /*bf00*/  FMNMX3.FTZ R176, R176, R38, R39, !PT ;  /* 0x00000026b0b07276 */ /* 0x000fe40007810027 */
[----:B------:R-:W-:Y:S02]  /*bf10*/  FMNMX3.FTZ R212, R212, R48, R49, !PT ;  /* 0x00000030d4d47276 */ /* 0x000fe40007810031 */
[----:B------:R-:W-:Y:S02]  /*bf20*/  FMNMX3.FTZ R175, R3, R26, R27, !PT ;  /* 0x0000001a03af7276 */ /* 0x000fe4000781001b */
[----:B------:R-:W-:Y:S02]  /*bf30*/  I2FP.F32.S32 R213, R213 ;  /* 0x000000d500d57245 */ /* 0x000fe40000201400 */
[----:B------:R-:W-:Y:S02]  /*bf40*/  I2FP.F32.S32 R2, R2 ;  /* 0x0000000200027245 */ /* 0x000fe40000201400 */
[----:B------:R-:W-:Y:S01]  /*bf50*/  I2FP.F32.S32 R0, R0 ;  /* 0x0000000000007245 */ /* 0x000fe20000201400 */
[-C--:B------:R-:W-:Y:S01]  /*bf60*/  FFMA.FTZ R45, R213, -R173.reuse, R45 ;  /* 0x800000add52d7223 */ /* 0x080fe2000001002d */
[----:B------:R-:W-:Y:S01]  /*bf70*/  FMNMX3.FTZ R3, R172, R28, R29, !PT ;  /* 0x0000001cac037276 */ /* 0x000fe2000781001d */
[-C--:B------:R-:W-:Y:S01]  /*bf80*/  FFMA.FTZ R56, R2, -R173.reuse, R56 ;  /* 0x800000ad02387223 */ /* 0x080fe20000010038 */
[----:B------:R-:W-:Y:S01]  /*bf90*/  FMNMX3.FTZ R172, R176, R50, R51, !PT ;  /* 0x00000032b0ac7276 */ /* 0x000fe20007810033 */
[----:B------:R-:W-:Y:S01]  /*bfa0*/  FFMA.FTZ R57, R0, -R173, R57 ;  /* 0x800000ad00397223 */ /* 0x000fe20000010039 */
[----:B------:R-:W-:Y:S02]  /*bfb0*/  FMNMX3.FTZ R212, R212, R52, R53, !PT ;  /* 0x00000034d4d47276 */ /* 0x000fe40007810035 */
[----:B------:R-:W-:Y:S02]  /*bfc0*/  FMNMX3.FTZ R217, R175, R30, R31, !PT ;  /* 0x0000001eafd97276 */ /* 0x000fe4000781001f */
[----:B------:R-:W-:Y:S02]  /*bfd0*/  FMNMX3.FTZ R216, R3, R40, R41, !PT ;  /* 0x0000002803d87276 */ /* 0x000fe40007810029 */
[----:B------:R-:W-:Y:S02]  /*bfe0*/  FMNMX3.FTZ R215, R172, R54, R55, !PT ;  /* 0x00000036acd77276 */ /* 0x000fe40007810037 */
[----:B------:R-:W-:Y:S01]  /*bff0*/  FMNMX3.FTZ R212, R212, R64, R65, !PT ;  /* 0x00000040d4d47276 */ /* 0x000fe20007810041 */
[----:B------:R-:W-:Y:S06]  /*c000*/  @P2 BRA `(.L_x_398) ;  /* 0xffffffdc00902947 */ /* 0x000fec000383ffff */
.L_x_397:
[----:B--2---:R-:W1:Y:S01]  /*c010*/  SHFL.BFLY PT, R177, R212, 0x2, 0x1f ;  /* 0x0c401f00d4b17f89 */ /* 0x004e6200000e0000 */
[----:B------:R-:W-:Y:S01]  /*c020*/  FMNMX3.FTZ R172, R216, R44, R45, !PT ;  /* 0x0000002cd8ac7276 */ /* 0x000fe2000781002d */
[-C--:B------:R-:W-:Y:S01]  /*c030*/  FFMA.FTZ R61, R214, -R173.reuse, R61 ;  /* 0x800000add63d7223 */ /* 0x080fe2000001003d */
[----:B------:R-:W-:Y:S01]  /*c040*/  FMNMX3.FTZ R3, R217, R42, R43, !PT ;  /* 0x0000002ad9037276 */ /* 0x000fe2000781002b */
[-C--:B------:R-:W-:Y:S01]  /*c050*/  FFMA.FTZ R59, R213, -R173.reuse, R59 ;  /* 0x800000add53b7223 */ /* 0x080fe2000001003b */
[----:B------:R-:W-:Y:S01]  /*c060*/  FMNMX3.FTZ R175, R215, R66, R67, !PT ;  /* 0x00000042d7af7276 */ /* 0x000fe20007810043 */
[-C--:B------:R-:W-:Y:S01]  /*c070*/  FFMA.FTZ R63, R0, -R173.reuse, R63 ;  /* 0x800000ad003f7223 */ /* 0x080fe2000001003f */
[----:B------:R-:W-:Y:S01]  /*c080*/  FMNMX3.FTZ R172, R172, R56, R57, !PT ;  /* 0x00000038acac7276 */ /* 0x000fe20007810039 */
[----:B------:R-:W-:Y:S01]  /*c090*/  FFMA.FTZ R62, R2, -R173, R62 ;  /* 0x800000ad023e7223 */ /* 0x000fe2000001003e */
[----:B------:R-:W-:Y:S01]  /*c0a0*/  FMNMX3.FTZ R3, R3, R46, R47, !PT ;  /* 0x0000002e03037276 */ /* 0x000fe2000781002f */
[----:B------:R-:W2:Y:S01]  /*c0b0*/  SHFL.BFLY PT, R181, R175, 0x2, 0x1f ;  /* 0x0c401f00afb57f89 */ /* 0x000ea200000e0000 */
[----:B------:R-:W-:Y:S02]  /*c0c0*/  FMNMX3.FTZ R172, R172, R60, R61, !PT ;  /* 0x0000003cacac7276 */ /* 0x000fe4000781003d */
[----:B------:R-:W-:Y:S05]  /*c0d0*/  FMNMX3.FTZ R0, R3, R58, R59, !PT ;  /* 0x0000003a03007276 */ /* 0x000fea000781003b */
[----:B------:R-:W-:Y:S01]  /*c0e0*/  LDSM.16.MT88.4 R208, [R228+0xc000] ;  /* 0x00c00000e4d0783b */ /* 0x000fe20000004200 */
[----:B------:R-:W-:Y:S02]  /*c0f0*/  IADD3 R250, PT, PT, R228, 0xc000, RZ ;  /* 0x0000c000e4fa7810 */ /* 0x000fe40007ffe0ff */
[----:B------:R-:W-:Y:S05]  /*c100*/  FMNMX3.FTZ R0, R0, R62, R63, !PT ;  /* 0x0000003e00007276 */ /* 0x000fea000781003f */
[----:B------:R-:W3:Y:S08]  /*c110*/  SHFL.BFLY PT, R3, R172, 0x2, 0x1f ;  /* 0x0c401f00ac037f89 */ /* 0x000ef000000e0000 */
[----:B------:R-:W4:Y:S01]  /*c120*/  SHFL.BFLY PT, R2, R0, 0x2, 0x1f ;  /* 0x0c401f0000027f89 */ /* 0x000f2200000e0000 */
[----:B-1----:R-:W-:Y:S07]  /*c130*/  FMNMX.FTZ R177, R212, R177, !PT ;  /* 0x000000b1d4b17209 */ /* 0x002fee0007810000 */
[----:B------:R-:W1:Y:S01]  /*c140*/  SHFL.BFLY PT, R176, R177, 0x1, 0x1f ;  /* 0x0c201f00b1b07f89 */ /* 0x000e6200000e0000 */
[----:B--2---:R-:W-:Y:S07]  /*c150*/  FMNMX.FTZ R183, R175, R181, !PT ;  /* 0x000000b5afb77209 */ /* 0x004fee0007810000 */
[----:B------:R-:W2:Y:S01]  /*c160*/  SHFL.BFLY PT, R181, R183, 0x1, 0x1f ;  /* 0x0c201f00b7b57f89 */ /* 0x000ea200000e0000 */
[----:B---3--:R-:W-:Y:S02]  /*c170*/  FMNMX.FTZ R175, R172, R3, !PT ;  /* 0x00000003acaf7209 */ /* 0x008fe40007810000 */
[----:B----4-:R-:W-:Y:S05]  /*c180*/  FMNMX.FTZ R2, R0, R2, !PT ;  /* 0x0000000200027209 */ /* 0x010fea0007810000 */
[----:B------:R-:W3:Y:S08]  /*c190*/  SHFL.BFLY PT, R182, R175, 0x1, 0x1f ;  /* 0x0c201f00afb67f89 */ /* 0x000ef000000e0000 */
[----:B------:R-:W4:Y:S01]  /*c1a0*/  SHFL.BFLY PT, R172, R2, 0x1, 0x1f ;  /* 0x0c201f0002ac7f89 */ /* 0x000f2200000e0000 */
[----:B-1----:R-:W-:Y:S04]  /*c1b0*/  FMNMX.FTZ R177, R177, R176, !PT ;  /* 0x000000b0b1b17209 */ /* 0x002fe80007810000 */
[C---:B------:R-:W-:Y:S01]  /*c1c0*/  FSETP.NEU.FTZ.AND P2, PT, R177.reuse, -INF , PT ;  /* 0xff800000b100780b */ /* 0x040fe20003f5d000 */
[C---:B------:R-:W-:Y:S01]  /*c1d0*/  FADD.FTZ R0, -R177.reuse, R174 ;  /* 0x000000aeb1007221 */ /* 0x040fe20000010100 */
[----:B------:R-:W-:Y:S01]  /*c1e0*/  FMUL.FTZ R212, R177, UR4 ;  /* 0x00000004b1d47c20 */ /* 0x000fe20008410000 */
[----:B--2---:R-:W-:Y:S02]  /*c1f0*/  FMNMX.FTZ R176, R183, R181, !PT ;  /* 0x000000b5b7b07209 */ /* 0x004fe40007810000 */
[----:B------:R-:W-:Y:S02]  /*c200*/  FMUL.FTZ R3, R0, UR4 ;  /* 0x0000000400037c20 */ /* 0x000fe40008410000 */
[----:B------:R-:W-:Y:S01]  /*c210*/  FSEL R212, R212, RZ, P2 ;  /* 0x000000ffd4d47208 */ /* 0x000fe20001000000 */
[C---:B------:R-:W-:Y:S01]  /*c220*/  FMUL.FTZ R214, R176.reuse, UR4 ;  /* 0x00000004b0d67c20 */ /* 0x040fe20008410000 */
[----:B------:R1:W2:Y:S01]  /*c230*/  MUFU.EX2 R174, R3 ;  /* 0x0000000300ae7308 */ /* 0x0002a20000000800 */
[C---:B------:R-:W-:Y:S01]  /*c240*/  FSETP.NEU.FTZ.AND P2, PT, R176.reuse, -INF , PT ;  /* 0xff800000b000780b */ /* 0x040fe20003f5d000 */
[----:B------:R-:W-:Y:S01]  /*c250*/  FADD.FTZ R0, -R176, R178 ;  /* 0x000000b2b0007221 */ /* 0x000fe20000010100 */
[--C-:B------:R-:W-:Y:S01]  /*c260*/  FFMA.FTZ R4, R4, UR4, -R212.reuse ;  /* 0x0000000404047c23 */ /* 0x100fe200080108d4 */
[--C-:B------:R-:W-:Y:S01]  /*c270*/  FFMA.FTZ R5, R5, UR4, -R212.reuse ;  /* 0x0000000405057c23 */ /* 0x100fe200080108d4 */
[----:B------:R-:W-:Y:S01]  /*c280*/  FSEL R214, R214, RZ, P2 ;  /* 0x000000ffd6d67208 */ /* 0x000fe20001000000 */
[--C-:B------:R-:W-:Y:S01]  /*c290*/  FFMA.FTZ R16, R16, UR4, -R212.reuse ;  /* 0x0000000410107c23 */ /* 0x100fe200080108d4 */
[----:B---3--:R-:W-:Y:S01]  /*c2a0*/  FMNMX.FTZ R175, R175, R182, !PT ;  /* 0x000000b6afaf7209 */ /* 0x008fe20007810000 */
[----:B------:R-:W-:Y:S02]  /*c2b0*/  FFMA.FTZ R17, R17, UR4, -R212 ;  /* 0x0000000411117c23 */ /* 0x000fe400080108d4 */
[----:B------:R2:W-:Y:S01]  /*c2c0*/  MUFU.EX2 R244, R4 ;  /* 0x0000000400f47308 */ /* 0x0005e20000000800 */
[----:B----4-:R-:W-:Y:S01]  /*c2d0*/  FMNMX.FTZ R172, R2, R172, !PT ;  /* 0x000000ac02ac7209 */ /* 0x010fe20007810000 */
[--C-:B------:R-:W-:Y:S01]  /*c2e0*/  FFMA.FTZ R6, R6, UR4, -R214.reuse ;  /* 0x0000000406067c23 */ /* 0x100fe200080108d6 */
[C---:B------:R-:W-:Y:S01]  /*c2f0*/  FMUL.FTZ R213, R175.reuse, UR4 ;  /* 0x00000004afd57c20 */ /* 0x040fe20008410000 */
[----:B------:R-:W-:Y:S01]  /*c300*/  FSETP.NEU.FTZ.AND P2, PT, R175, -INF , PT ;  /* 0xff800000af00780b */ /* 0x000fe20003f5d000 */
[--C-:B------:R-:W-:Y:S01]  /*c310*/  FFMA.FTZ R7, R7, UR4, -R214.reuse ;  /* 0x0000000407077c23 */ /* 0x100fe200080108d6 */
[----:B------:R-:W-:Y:S01]  /*c320*/  FMUL.FTZ R215, R172, UR4 ;  /* 0x00000004acd77c20 */ /* 0x000fe20008410000 */
[--C-:B------:R-:W-:Y:S01]  /*c330*/  FFMA.FTZ R18, R18, UR4, -R214.reuse ;  /* 0x0000000412127c23 */ /* 0x100fe200080108d6 */
[----:B-1----:R-:W-:Y:S01]  /*c340*/  FMUL.FTZ R3, R0, UR4 ;  /* 0x0000000400037c20 */ /* 0x002fe20008410000 */
[----:B------:R-:W-:Y:S01]  /*c350*/  FADD.FTZ R0, -R175, R179 ;  /* 0x000000b3af007221 */ /* 0x000fe20000010100 */
[----:B------:R-:W-:Y:S01]  /*c360*/  FSEL R213, R213, RZ, P2 ;  /* 0x000000ffd5d57208 */ /* 0x000fe20001000000 */
[----:B------:R-:W-:Y:S01]  /*c370*/  FFMA.FTZ R19, R19, UR4, -R214 ;  /* 0x0000000413137c23 */ /* 0x000fe200080108d6 */
[----:B------:R-:W-:Y:S01]  /*c380*/  FSETP.NEU.FTZ.AND P2, PT, R172, -INF , PT ;  /* 0xff800000ac00780b */ /* 0x000fe20003f5d000 */
[----:B------:R-:W-:Y:S01]  /*c390*/  FMUL.FTZ R2, R0, UR4 ;  /* 0x0000000400027c20 */ /* 0x000fe20008410000 */
[----:B------:R-:W1:Y:S01]  /*c3a0*/  MUFU.EX2 R3, R3 ;  /* 0x0000000300037308 */ /* 0x000e620000000800 */
[----:B------:R-:W-:Y:S01]  /*c3b0*/  FADD.FTZ R0, -R172, R180 ;  /* 0x000000b4ac007221 */ /* 0x000fe20000010100 */
[----:B------:R-:W-:Y:S01]  /*c3c0*/  FSEL R215, R215, RZ, P2 ;  /* 0x000000ffd7d77208 */ /* 0x000fe20001000000 */
[--C-:B------:R-:W-:Y:S01]  /*c3d0*/  FFMA.FTZ R8, R8, UR4, -R213.reuse ;  /* 0x0000000408087c23 */ /* 0x100fe200080108d5 */
[--C-:B------:R-:W-:Y:S01]  /*c3e0*/  FFMA.FTZ R9, R9, UR4, -R213.reuse ;  /* 0x0000000409097c23 */ /* 0x100fe200080108d5 */
[----:B------:R-:W-:Y:S01]  /*c3f0*/  FMUL.FTZ R0, R0, UR4 ;  /* 0x0000000400007c20 */ /* 0x000fe20008410000 */
[----:B------:R-:W-:Y:S01]  /*c400*/  FFMA.FTZ R12, R12, UR4, -R213 ;  /* 0x000000040c0c7c23 */ /* 0x000fe200080108d5 */
[--C-:B------:R-:W-:Y:S03]  /*c410*/  FFMA.FTZ R11, R11, UR4, -R215.reuse ;  /* 0x000000040b0b7c23 */ /* 0x100fe600080108d7 */
[----:B------:R3:W4:Y:S01]  /*c420*/  MUFU.EX2 R249, R5 ;  /* 0x0000000500f97308 */ /* 0x0007220000000800 */
[----:B------:R-:W-:Y:S01]  /*c430*/  FFMA.FTZ R10, R10, UR4, -R215 ;  /* 0x000000040a0a7c23 */ /* 0x000fe200080108d7 */
[----:B------:R-:W-:Y:S01]  /*c440*/  FFMA.FTZ R13, R13, UR4, -R213 ;  /* 0x000000040d0d7c23 */ /* 0x000fe200080108d5 */
[--C-:B------:R-:W-:Y:S01]  /*c450*/  FFMA.FTZ R15, R15, UR4, -R215.reuse ;  /* 0x000000040f0f7c23 */ /* 0x100fe200080108d7 */
[----:B------:R-:W-:Y:S01]  /*c460*/  FFMA.FTZ R14, R14, UR4, -R215 ;  /* 0x000000040e0e7c23 */ /* 0x000fe200080108d7 */
[C---:B--2---:R-:W-:Y:S01]  /*c470*/  FMUL.FTZ R4, R174.reuse, R188 ;  /* 0x000000bcae047220 */ /* 0x044fe20000410000 */
[C---:B------:R-:W-:Y:S01]  /*c480*/  FMUL.FTZ R68, R174.reuse, R68 ;  /* 0x00000044ae447220 */ /* 0x040fe20000410000 */
[C---:B------:R-:W-:Y:S03]  /*c490*/  FMUL.FTZ R69, R174.reuse, R69 ;  /* 0x00000045ae457220 */ /* 0x040fe60000410000 */
[----:B------:R2:W-:Y:S01]  /*c4a0*/  MUFU.EX2 R246, R6 ;  /* 0x0000000600f67308 */ /* 0x0005e20000000800 */
[C---:B-1----:R-:W-:Y:S01]  /*c4b0*/  FMUL.FTZ R70, R3.reuse, R70 ;  /* 0x0000004603467220 */ /* 0x042fe20000410000 */
[C---:B------:R-:W-:Y:S01]  /*c4c0*/  FMUL.FTZ R71, R3.reuse, R71 ;  /* 0x0000004703477220 */ /* 0x040fe20000410000 */
[C---:B------:R-:W-:Y:S01]  /*c4d0*/  FMUL.FTZ R80, R174.reuse, R80 ;  /* 0x00000050ae507220 */ /* 0x040fe20000410000 */
[----:B------:R-:W-:Y:S01]  /*c4e0*/  FMUL.FTZ R81, R174, R81 ;  /* 0x00000051ae517220 */ /* 0x000fe20000410000 */
[C---:B------:R-:W-:Y:S01]  /*c4f0*/  FMUL.FTZ R82, R3.reuse, R82 ;  /* 0x0000005203527220 */ /* 0x040fe20000410000 */
[----:B------:R-:W-:Y:S01]  /*c500*/  FMUL.FTZ R83, R3, R83 ;  /* 0x0000005303537220 */ /* 0x000fe20000410000 */
[----:B------:R-:W-:Y:S03]  /*c510*/  IADD3 R178, PT, PT, R228, 0xc040, RZ ;  /* 0x0000c040e4b27810 */ /* 0x000fe60007ffe0ff */
[----:B------:R1:W5:Y:S01]  /*c520*/  MUFU.EX2 R248, R7 ;  /* 0x0000000700f87308 */ /* 0x0003620000000800 */
[C---:B---3--:R-:W-:Y:S01]  /*c530*/  FMUL.FTZ R5, R174.reuse, R189 ;  /* 0x000000bdae057220 */ /* 0x048fe20000410000 */
[----:B----4-:R-:W-:Y:S01]  /*c540*/  F2FP.F16.F32.PACK_AB R180, R249, R244 ;  /* 0x000000f4f9b4723e */ /* 0x010fe200000000ff */
[----:B------:R-:W-:Y:S01]  /*c550*/  FMUL.FTZ R84, R174, R84 ;  /* 0x00000054ae547220 */ /* 0x000fe20000410000 */
[----:B------:R-:W-:Y:S01]  /*c560*/  @P0 IADD3 R178, PT, PT, R250, -0x40, RZ ;  /* 0xffffffc0fab20810 */ /* 0x000fe20007ffe0ff */
[C---:B------:R-:W-:Y:S01]  /*c570*/  FMUL.FTZ R85, R174.reuse, R85 ;  /* 0x00000055ae557220 */ /* 0x040fe20000410000 */
[C---:B------:R-:W-:Y:S01]  /*c580*/  FMUL.FTZ R86, R3.reuse, R86 ;  /* 0x0000005603567220 */ /* 0x040fe20000410000 */
[C---:B------:R-:W-:Y:S03]  /*c590*/  FMUL.FTZ R87, R3.reuse, R87 ;  /* 0x0000005703577220 */ /* 0x040fe60000410000 */
[----:B------:R3:W-:Y:S01]  /*c5a0*/  MUFU.EX2 R227, R16 ;  /* 0x0000001000e37308 */ /* 0x0007e20000000800 */
[C---:B--2---:R-:W-:Y:S01]  /*c5b0*/  FMUL.FTZ R6, R3.reuse, R190 ;  /* 0x000000be03067220 */ /* 0x044fe20000410000 */
[C---:B------:R-:W-:Y:S01]  /*c5c0*/  FMUL.FTZ R96, R174.reuse, R96 ;  /* 0x00000060ae607220 */ /* 0x040fe20000410000 */
[C---:B------:R-:W-:Y:S01]  /*c5d0*/  FMUL.FTZ R97, R174.reuse, R97 ;  /* 0x00000061ae617220 */ /* 0x040fe20000410000 */
[C---:B------:R-:W-:Y:S01]  /*c5e0*/  FMUL.FTZ R98, R3.reuse, R98 ;  /* 0x0000006203627220 */ /* 0x040fe20000410000 */
[----:B------:R-:W-:Y:S01]  /*c5f0*/  FMUL.FTZ R99, R3, R99 ;  /* 0x0000006303637220 */ /* 0x000fe20000410000 */
[----:B------:R-:W-:Y:S01]  /*c600*/  IADD3 R179, PT, PT, R231, R178, RZ ;  /* 0x000000b2e7b37210 */ /* 0x000fe20007ffe0ff */
[----:B------:R-:W-:Y:S03]  /*c610*/  FMUL.FTZ R100, R174, R100 ;  /* 0x00000064ae647220 */ /* 0x000fe60000410000 */
[----:B------:R-:W2:Y:S01]  /*c620*/  MUFU.EX2 R221, R17 ;  /* 0x0000001100dd7308 */ /* 0x000ea20000000800 */
[C---:B-1----:R-:W-:Y:S01]  /*c630*/  FMUL.FTZ R7, R3.reuse, R191 ;  /* 0x000000bf03077220 */ /* 0x042fe20000410000 */
[----:B-----5:R-:W-:Y:S01]  /*c640*/  F2FP.F16.F32.PACK_AB R181, R248, R246 ;  /* 0x000000f6f8b5723e */ /* 0x020fe200000000ff */
[----:B------:R-:W1:Y:S01]  /*c650*/  LDSM.16.MT88.4 R188, [R230+0xc000] ;  /* 0x00c00000e6bc783b */ /* 0x000e620000004200 */
[C---:B------:R-:W-:Y:S01]  /*c660*/  FMUL.FTZ R101, R174.reuse, R101 ;  /* 0x00000065ae657220 */ /* 0x040fe20000410000 */
[C---:B------:R-:W-:Y:S01]  /*c670*/  FMUL.FTZ R102, R3.reuse, R102 ;  /* 0x0000006603667220 */ /* 0x040fe20000410000 */
[C---:B------:R-:W-:Y:S01]  /*c680*/  FMUL.FTZ R103, R3.reuse, R103 ;  /* 0x0000006703677220 */ /* 0x040fe20000410000 */
[C---:B------:R-:W-:Y:S03]  /*c690*/  FMUL.FTZ R112, R174.reuse, R112 ;  /* 0x00000070ae707220 */ /* 0x040fe60000410000 */
[----:B------:R4:W-:Y:S01]  /*c6a0*/  MUFU.EX2 R225, R18 ;  /* 0x0000001200e17308 */ /* 0x0009e20000000800 */
[C---:B---3--:R-:W-:Y:S01]  /*c6b0*/  FMUL.FTZ R16, R174.reuse, R196 ;  /* 0x000000c4ae107220 */ /* 0x048fe20000410000 */
[C---:B------:R-:W-:Y:S01]  /*c6c0*/  FMUL.FTZ R113, R174.reuse, R113 ;  /* 0x00000071ae717220 */ /* 0x040fe20000410000 */
[C---:B------:R-:W-:Y:S01]  /*c6d0*/  FMUL.FTZ R114, R3.reuse, R114 ;  /* 0x0000007203727220 */ /* 0x040fe20000410000 */
[C---:B------:R-:W-:Y:S01]  /*c6e0*/  FMUL.FTZ R115, R3.reuse, R115 ;  /* 0x0000007303737220 */ /* 0x040fe20000410000 */
[C---:B------:R-:W-:Y:S01]  /*c6f0*/  FMUL.FTZ R116, R174.reuse, R116 ;  /* 0x00000074ae747220 */ /* 0x040fe20000410000 */
[C---:B------:R-:W-:Y:S01]  /*c700*/  FMUL.FTZ R117, R174.reuse, R117 ;  /* 0x00000075ae757220 */ /* 0x040fe20000410000 */
[----:B------:R-:W-:Y:S03]  /*c710*/  FMUL.FTZ R118, R3, R118 ;  /* 0x0000007603767220 */ /* 0x000fe60000410000 */
[----:B------:R-:W3:Y:S01]  /*c720*/  MUFU.EX2 R220, R19 ;  /* 0x0000001300dc7308 */ /* 0x000ee20000000800 */
[----:B--2---:R-:W-:Y:S01]  /*c730*/  F2FP.F16.F32.PACK_AB R182, R221, R227 ;  /* 0x000000e3ddb6723e */ /* 0x004fe200000000ff */
[C---:B------:R-:W-:Y:S01]  /*c740*/  FMUL.FTZ R17, R174.reuse, R197 ;  /* 0x000000c5ae117220 */ /* 0x040fe20000410000 */
[C---:B------:R-:W-:Y:S01]  /*c750*/  FMUL.FTZ R119, R3.reuse, R119 ;  /* 0x0000007703777220 */ /* 0x040fe20000410000 */
[C---:B------:R-:W-:Y:S01]  /*c760*/  FMUL.FTZ R128, R174.reuse, R128 ;  /* 0x00000080ae807220 */ /* 0x040fe20000410000 */
[C---:B------:R-:W-:Y:S01]  /*c770*/  FMUL.FTZ R129, R174.reuse, R129 ;  /* 0x00000081ae817220 */ /* 0x040fe20000410000 */
[C---:B------:R-:W-:Y:S01]  /*c780*/  FMUL.FTZ R130, R3.reuse, R130 ;  /* 0x0000008203827220 */ /* 0x040fe20000410000 */
[C---:B------:R-:W-:Y:S03]  /*c790*/  FMUL.FTZ R131, R3.reuse, R131 ;  /* 0x0000008303837220 */ /* 0x040fe60000410000 */
[----:B------:R-:W2:Y:S01]  /*c7a0*/  MUFU.EX2 R2, R2 ;  /* 0x0000000200027308 */ /* 0x000ea20000000800 */
[C---:B----4-:R-:W-:Y:S01]  /*c7b0*/  FMUL.FTZ R18, R3.reuse, R198 ;  /* 0x000000c603127220 */ /* 0x050fe20000410000 */
[C---:B------:R-:W-:Y:S01]  /*c7c0*/  FMUL.FTZ R132, R174.reuse, R132 ;  /* 0x00000084ae847220 */ /* 0x040fe20000410000 */
[C---:B------:R-:W-:Y:S01]  /*c7d0*/  FMUL.FTZ R133, R174.reuse, R133 ;  /* 0x00000085ae857220 */ /* 0x040fe20000410000 */
[C---:B------:R-:W-:Y:S01]  /*c7e0*/  FMUL.FTZ R134, R3.reuse, R134 ;  /* 0x0000008603867220 */ /* 0x040fe20000410000 */
[----:B------:R-:W-:Y:S01]  /*c7f0*/  FMUL.FTZ R135, R3, R135 ;  /* 0x0000008703877220 */ /* 0x000fe20000410000 */
[C---:B------:R-:W-:Y:S01]  /*c800*/  FMUL.FTZ R144, R174.reuse, R144 ;  /* 0x00000090ae907220 */ /* 0x040fe20000410000 */
[----:B------:R-:W-:Y:S03]  /*c810*/  FMUL.FTZ R145, R174, R145 ;  /* 0x00000091ae917220 */ /* 0x000fe60000410000 */
[----:B------:R4:W-:Y:S01]  /*c820*/  MUFU.EX2 R247, R9 ;  /* 0x0000000900f77308 */ /* 0x0009e20000000800 */
[----:B---3--:R-:W-:Y:S01]  /*c830*/  F2FP.F16.F32.PACK_AB R183, R220, R225 ;  /* 0x000000e1dcb7723e */ /* 0x008fe200000000ff */
[--C-:B------:R-:W-:Y:S01]  /*c840*/  FFMA.FTZ R36, R36, UR4, -R212.reuse ;  /* 0x0000000424247c23 */ /* 0x100fe200080108d4 */
[--C-:B------:R-:W-:Y:S01]  /*c850*/  FFMA.FTZ R37, R37, UR4, -R212.reuse ;  /* 0x0000000425257c23 */ /* 0x100fe200080108d4 */
[----:B------:R-:W-:Y:S01]  /*c860*/  FFMA.FTZ R53, R53, UR4, -R212 ;  /* 0x0000000435357c23 */ /* 0x000fe200080108d4 */
[--C-:B------:R-:W-:Y:S01]  /*c870*/  FFMA.FTZ R40, R40, UR4, -R213.reuse ;  /* 0x0000000428287c23 */ /* 0x100fe200080108d5 */
[----:B------:R-:W-:Y:S01]  /*c880*/  FFMA.FTZ R41, R41, UR4, -R213 ;  /* 0x0000000429297c23 */ /* 0x000fe200080108d5 */
[--C-:B------:R-:W-:Y:S01]  /*c890*/  FFMA.FTZ R42, R42, UR4, -R215.reuse ;  /* 0x000000042a2a7c23 */ /* 0x100fe200080108d7 */
[-C--:B------:R-:W-:Y:S02]  /*c8a0*/  HMMA.16816.F32 R4, R180, R208.reuse, R4 ;  /* 0x000000d0b404723c */ /* 0x080fe40000001804 */
[----:B------:R-:W-:Y:S03]  /*c8b0*/  MUFU.EX2 R245, R11 ;  /* 0x0000000b00f57308 */ /* 0x000fe60000000800 */
[----:B------:R-:W-:Y:S01]  /*c8c0*/  FMUL.FTZ R19, R3, R199 ;  /* 0x000000c703137220 */ /* 0x000fe20000410000 */
[C---:B--2---:R-:W-:Y:S01]  /*c8d0*/  FMUL.FTZ R72, R2.reuse, R72 ;  /* 0x0000004802487220 */ /* 0x044fe20000410000 */
[C---:B------:R-:W-:Y:S01]  /*c8e0*/  FMUL.FTZ R73, R2.reuse, R73 ;  /* 0x0000004902497220 */ /* 0x040fe20000410000 */
[C---:B------:R-:W-:Y:S04]  /*c8f0*/  FMUL.FTZ R76, R2.reuse, R76 ;  /* 0x0000004c024c7220 */ /* 0x040fe80000410000 */
[----:B------:R-:W2:Y:S01]  /*c900*/  MUFU.EX2 R0, R0 ;  /* 0x0000000000007308 */ /* 0x000ea20000000800 */
[C---:B----4-:R-:W-:Y:S01]  /*c910*/  FMUL.FTZ R9, R2.reuse, R185 ;  /* 0x000000b902097220 */ /* 0x050fe20000410000 */
[C---:B------:R-:W-:Y:S01]  /*c920*/  FMUL.FTZ R77, R2.reuse, R77 ;  /* 0x0000004d024d7220 */ /* 0x040fe20000410000 */
[C---:B------:R-:W-:Y:S01]  /*c930*/  FMUL.FTZ R88, R2.reuse, R88 ;  /* 0x0000005802587220 */ /* 0x040fe20000410000 */
[C---:B------:R-:W-:Y:S01]  /*c940*/  FMUL.FTZ R89, R2.reuse, R89 ;  /* 0x0000005902597220 */ /* 0x040fe20000410000 */
[C---:B------:R-:W-:Y:S01]  /*c950*/  FMUL.FTZ R92, R2.reuse, R92 ;  /* 0x0000005c025c7220 */ /* 0x040fe20000410000 */
[C---:B------:R-:W-:Y:S01]  /*c960*/  FMUL.FTZ R93, R2.reuse, R93 ;  /* 0x0000005d025d7220 */ /* 0x040fe20000410000 */
[C---:B------:R-:W-:Y:S03]  /*c970*/  FMUL.FTZ R104, R2.reuse, R104 ;  /* 0x0000006802687220 */ /* 0x040fe60000410000 */
[----:B------:R3:W4:Y:S01]  /*c980*/  MUFU.EX2 R226, R8 ;  /* 0x0000000800e27308 */ /* 0x0007220000000800 */
[C---:B------:R-:W-:Y:S01]  /*c990*/  FMUL.FTZ R105, R2.reuse, R105 ;  /* 0x0000006902697220 */ /* 0x040fe20000410000 */
        /* <DEDUP_REMOVED lines=15> */
[----:B---3--:R-:W-:Y:S01]  /*ca90*/  FMUL.FTZ R8, R2, R184 ;  /* 0x000000b802087220 */ /* 0x008fe20000410000 */
[----:B----4-:R-:W-:Y:S01]  /*caa0*/  F2FP.F16.F32.PACK_AB R184, R247, R226 ;  /* 0x000000e2f7b8723e */ /* 0x010fe200000000ff */
[C---:B------:R-:W-:Y:S01]  /*cab0*/  FMUL.FTZ R94, R0.reuse, R94 ;  /* 0x0000005e005e7220 */ /* 0x040fe20000410000 */
[C---:B------:R-:W-:Y:S01]  /*cac0*/  FMUL.FTZ R95, R0.reuse, R95 ;  /* 0x0000005f005f7220 */ /* 0x040fe20000410000 */
[C---:B------:R-:W-:Y:S01]  /*cad0*/  FMUL.FTZ R106, R0.reuse, R106 ;  /* 0x0000006a006a7220 */ /* 0x040fe20000410000 */
[C---:B------:R-:W-:Y:S01]  /*cae0*/  FMUL.FTZ R107, R0.reuse, R107 ;  /* 0x0000006b006b7220 */ /* 0x040fe20000410000 */
[C---:B------:R-:W-:Y:S03]  /*caf0*/  FMUL.FTZ R110, R0.reuse, R110 ;  /* 0x0000006e006e7220 */ /* 0x040fe60000410000 */
[----:B------:R3:W-:Y:S01]  /*cb00*/  MUFU.EX2 R218, R15 ;  /* 0x0000000f00da7308 */ /* 0x0007e20000000800 */
[C---:B-----5:R-:W-:Y:S01]  /*cb10*/  FMUL.FTZ R10, R0.reuse, R186 ;  /* 0x000000ba000a7220 */ /* 0x060fe20000410000 */
[----:B-1----:R-:W-:Y:S01]  /*cb20*/  F2FP.F16.F32.PACK_AB R185, R245, R224 ;  /* 0x000000e0f5b9723e */ /* 0x002fe200000000ff */
[C---:B------:R-:W-:Y:S01]  /*cb30*/  FMUL.FTZ R111, R0.reuse, R111 ;  /* 0x0000006f006f7220 */ /* 0x040fe20000410000 */
[C---:B------:R-:W-:Y:S01]  /*cb40*/  FMUL.FTZ R122, R0.reuse, R122 ;  /* 0x0000007a007a7220 */ /* 0x040fe20000410000 */
[C---:B------:R-:W-:Y:S01]  /*cb50*/  FMUL.FTZ R123, R0.reuse, R123 ;  /* 0x0000007b007b7220 */ /* 0x040fe20000410000 */
[C---:B------:R-:W-:Y:S01]  /*cb60*/  FMUL.FTZ R126, R0.reuse, R126 ;  /* 0x0000007e007e7220 */ /* 0x040fe20000410000 */
[----:B------:R-:W-:Y:S03]  /*cb70*/  FMUL.FTZ R127, R0, R127 ;  /* 0x0000007f007f7220 */ /* 0x000fe60000410000 */
[----:B------:R-:W1:Y:S01]  /*cb80*/  MUFU.EX2 R223, R12 ;  /* 0x0000000c00df7308 */ /* 0x000e620000000800 */
[C---:B--2---:R-:W-:Y:S01]  /*cb90*/  FMUL.FTZ R13, R2.reuse, R193 ;  /* 0x000000c1020d7220 */ /* 0x044fe20000410000 */
[C---:B------:R-:W-:Y:S01]  /*cba0*/  FMUL.FTZ R136, R2.reuse, R136 ;  /* 0x0000008802887220 */ /* 0x040fe20000410000 */
[----:B------:R-:W-:Y:S01]  /*cbb0*/  FMUL.FTZ R137, R2, R137 ;  /* 0x0000008902897220 */ /* 0x000fe20000410000 */
[C---:B------:R-:W-:Y:S01]  /*cbc0*/  FMUL.FTZ R138, R0.reuse, R138 ;  /* 0x0000008a008a7220 */ /* 0x040fe20000410000 */
[----:B------:R-:W-:Y:S01]  /*cbd0*/  FMUL.FTZ R139, R0, R139 ;  /* 0x0000008b008b7220 */ /* 0x000fe20000410000 */
[C---:B------:R-:W-:Y:S01]  /*cbe0*/  FMUL.FTZ R140, R2.reuse, R140 ;  /* 0x0000008c028c7220 */ /* 0x040fe20000410000 */
[----:B------:R-:W-:Y:S03]  /*cbf0*/  FMUL.FTZ R141, R2, R141 ;  /* 0x0000008d028d7220 */ /* 0x000fe60000410000 */
[----:B------:R-:W2:Y:S01]  /*cc00*/  MUFU.EX2 R222, R14 ;  /* 0x0000000e00de7308 */ /* 0x000ea20000000800 */
[C---:B---3--:R-:W-:Y:S01]  /*cc10*/  FMUL.FTZ R15, R0.reuse, R195 ;  /* 0x000000c3000f7220 */ /* 0x048fe20000410000 */
[C---:B------:R-:W-:Y:S01]  /*cc20*/  FMUL.FTZ R142, R0.reuse, R142 ;  /* 0x0000008e008e7220 */ /* 0x040fe20000410000 */
[----:B------:R-:W-:Y:S01]  /*cc30*/  FMUL.FTZ R143, R0, R143 ;  /* 0x0000008f008f7220 */ /* 0x000fe20000410000 */
[C---:B------:R-:W-:Y:S01]  /*cc40*/  FMUL.FTZ R146, R3.reuse, R146 ;  /* 0x0000009203927220 */ /* 0x040fe20000410000 */
[C---:B------:R-:W-:Y:S01]  /*cc50*/  FMUL.FTZ R147, R3.reuse, R147 ;  /* 0x0000009303937220 */ /* 0x040fe20000410000 */
[C---:B------:R-:W-:Y:S01]  /*cc60*/  FMUL.FTZ R148, R174.reuse, R148 ;  /* 0x00000094ae947220 */ /* 0x040fe20000410000 */
[----:B------:R-:W-:Y:S01]  /*cc70*/  FMUL.FTZ R149, R174, R149 ;  /* 0x00000095ae957220 */ /* 0x000fe20000410000 */
[----:B------:R-:W-:Y:S01]  /*cc80*/  FMUL.FTZ R150, R3, R150 ;  /* 0x0000009603967220 */ /* 0x000fe20000410000 */
[----:B-1----:R-:W-:Y:S01]  /*cc90*/  F2FP.F16.F32.PACK_AB R186, R219, R223 ;  /* 0x000000dfdbba723e */ /* 0x002fe200000000ff */
[C---:B------:R-:W-:Y:S01]  /*cca0*/  FMUL.FTZ R12, R2.reuse, R192 ;  /* 0x000000c0020c7220 */ /* 0x040fe20000410000 */
[----:B------:R-:W-:Y:S01]  /*ccb0*/  FMUL.FTZ R151, R3, R151 ;  /* 0x0000009703977220 */ /* 0x000fe20000410000 */
[C---:B------:R-:W-:Y:S01]  /*ccc0*/  FMUL.FTZ R152, R2.reuse, R152 ;  /* 0x0000009802987220 */ /* 0x040fe20000410000 */
[----:B------:R-:W-:Y:S01]  /*ccd0*/  FMUL.FTZ R153, R2, R153 ;  /* 0x0000009902997220 */ /* 0x000fe20000410000 */
[C---:B------:R-:W-:Y:S01]  /*cce0*/  FMUL.FTZ R154, R0.reuse, R154 ;  /* 0x0000009a009a7220 */ /* 0x040fe20000410000 */
[----:B------:R-:W-:Y:S01]  /*ccf0*/  FMUL.FTZ R155, R0, R155 ;  /* 0x0000009b009b7220 */ /* 0x000fe20000410000 */
[----:B------:R-:W-:Y:S01]  /*cd00*/  FMUL.FTZ R156, R2, R156 ;  /* 0x0000009c029c7220 */ /* 0x000fe20000410000 */
[----:B--2---:R-:W-:Y:S01]  /*cd10*/  F2FP.F16.F32.PACK_AB R187, R218, R222 ;  /* 0x000000dedabb723e */ /* 0x004fe200000000ff */
[----:B------:R-:W-:Y:S01]  /*cd20*/  FFMA.FTZ R43, R43, UR4, -R215 ;  /* 0x000000042b2b7c23 */ /* 0x000fe200080108d7 */
[----:B------:R-:W-:Y:S01]  /*cd30*/  MOV R198, R247 ;  /* 0x000000f700c67202 */ /* 0x000fe20000000f00 */
[----:B------:R-:W-:Y:S01]  /*cd40*/  MUFU.EX2 R217, R41 ;  /* 0x0000002900d97308 */ /* 0x000fe20000000800 */
[----:B------:R-:W-:Y:S01]  /*cd50*/  MOV R199, R245 ;  /* 0x000000f500c77202 */ /* 0x000fe20000000f00 */
[--C-:B------:R-:W-:Y:S01]  /*cd60*/  FFMA.FTZ R44, R44, UR4, -R213.reuse ;  /* 0x000000042c2c7c23 */ /* 0x100fe200080108d5 */
[----:B------:R-:W-:Y:S01]  /*cd70*/  FFMA.FTZ R45, R45, UR4, -R213 ;  /* 0x000000042d2d7c23 */ /* 0x000fe200080108d5 */
[C---:B------:R-:W-:Y:S04]  /*cd80*/  HMMA.16816.F32 R8, R184.reuse, R208, R8 ;  /* 0x000000d0b808723c */ /* 0x040fe80000001808 */
[----:B------:R-:W-:Y:S02]  /*cd90*/  FMUL.FTZ R14, R0, R194 ;  /* 0x000000c2000e7220 */ /* 0x000fe40000410000 */
[----:B------:R-:W-:Y:S01]  /*cda0*/  MUFU.EX2 R208, R43 ;  /* 0x0000002b00d07308 */ /* 0x000fe20000000800 */
[--C-:B------:R-:W-:Y:S01]  /*cdb0*/  FFMA.FTZ R46, R46, UR4, -R215.reuse ;  /* 0x000000042e2e7c23 */ /* 0x100fe200080108d7 */
[----:B------:R-:W-:Y:S01]  /*cdc0*/  FFMA.FTZ R47, R47, UR4, -R215 ;  /* 0x000000042f2f7c23 */ /* 0x000fe200080108d7 */
[--C-:B------:R-:W-:Y:S01]  /*cdd0*/  FFMA.FTZ R54, R54, UR4, -R214.reuse ;  /* 0x0000000436367c23 */ /* 0x100fe200080108d6 */
[----:B------:R-:W-:Y:S01]  /*cde0*/  FFMA.FTZ R55, R55, UR4, -R214 ;  /* 0x0000000437377c23 */ /* 0x000fe200080108d6 */
[----:B------:R-:W-:Y:S01]  /*cdf0*/  FMUL.FTZ R157, R2, R157 ;  /* 0x0000009d029d7220 */ /* 0x000fe20000410000 */
[-C--:B------:R-:W-:Y:S04]  /*ce00*/  HMMA.16816.F32 R12, R184, R210.reuse, R12 ;  /* 0x000000d2b80c723c */ /* 0x080fe8000000180c */
[----:B------:R-:W-:Y:S01]  /*ce10*/  MUFU.EX2 R216, R44 ;  /* 0x0000002c00d87308 */ /* 0x000fe20000000800 */
[C---:B------:R-:W-:Y:S01]  /*ce20*/  FMUL.FTZ R158, R0.reuse, R158 ;  /* 0x0000009e009e7220 */ /* 0x040fe20000410000 */
[----:B------:R-:W-:Y:S01]  /*ce30*/  FMUL.FTZ R159, R0, R159 ;  /* 0x0000009f009f7220 */ /* 0x000fe20000410000 */
[C---:B------:R-:W-:Y:S01]  /*ce40*/  FMUL.FTZ R160, R174.reuse, R160 ;  /* 0x000000a0aea07220 */ /* 0x040fe20000410000 */
[----:B------:R-:W-:Y:S01]  /*ce50*/  FMUL.FTZ R161, R174, R161 ;  /* 0x000000a1aea17220 */ /* 0x000fe20000410000 */
[C---:B------:R-:W-:Y:S01]  /*ce60*/  FMUL.FTZ R162, R3.reuse, R162 ;  /* 0x000000a203a27220 */ /* 0x040fe20000410000 */
[C---:B------:R-:W-:Y:S04]  /*ce70*/  HMMA.16816.F32 R16, R180.reuse, R210, R16 ;  /* 0x000000d2b410723c */ /* 0x040fe80000001810 */
[----:B------:R-:W-:Y:S01]  /*ce80*/  MUFU.EX2 R211, R45 ;  /* 0x0000002d00d37308 */ /* 0x000fe20000000800 */
[----:B------:R-:W-:Y:S01]  /*ce90*/  FMUL.FTZ R163, R3, R163 ;  /* 0x000000a303a37220 */ /* 0x000fe20000410000 */
[--C-:B------:R-:W-:Y:S01]  /*cea0*/  FFMA.FTZ R20, R20, UR4, -R212.reuse ;  /* 0x0000000414147c23 */ /* 0x100fe200080108d4 */
[--C-:B------:R-:W-:Y:S01]  /*ceb0*/  FFMA.FTZ R21, R21, UR4, -R212.reuse ;  /* 0x0000000415157c23 */ /* 0x100fe200080108d4 */
[--C-:B------:R-:W-:Y:S01]  /*cec0*/  FFMA.FTZ R32, R32, UR4, -R212.reuse ;  /* 0x0000000420207c23 */ /* 0x100fe200080108d4 */
[-C--:B------:R-:W-:Y:S05]  /*ced0*/  HMMA.16816.F32 R68, R180, R188.reuse, R68 ;  /* 0x000000bcb444723c */ /* 0x080fea0000001844 */
[----:B------:R-:W-:Y:S01]  /*cee0*/  MUFU.EX2 R210, R46 ;  /* 0x0000002e00d27308 */ /* 0x000fe20000000800 */
[--C-:B------:R-:W-:Y:S01]  /*cef0*/  FFMA.FTZ R33, R33, UR4, -R212.reuse ;  /* 0x0000000421217c23 */ /* 0x100fe200080108d4 */
[C---:B------:R-:W-:Y:S01]  /*cf00*/  FMUL.FTZ R164, R2.reuse, R164 ;  /* 0x000000a402a47220 */ /* 0x040fe20000410000 */
[----:B------:R-:W-:Y:S01]  /*cf10*/  FMUL.FTZ R165, R2, R165 ;  /* 0x000000a502a57220 */ /* 0x000fe20000410000 */
[C---:B------:R-:W-:Y:S01]  /*cf20*/  FMUL.FTZ R168, R174.reuse, R168 ;  /* 0x000000a8aea87220 */ /* 0x040fe20000410000 */
[----:B------:R-:W-:Y:S01]  /*cf30*/  FMUL.FTZ R169, R174, R169 ;  /* 0x000000a9aea97220 */ /* 0x000fe20000410000 */
[C---:B------:R-:W-:Y:S04]  /*cf40*/  HMMA.16816.F32 R72, R184.reuse, R188, R72 ;  /* 0x000000bcb848723c */ /* 0x040fe80000001848 */
[----:B------:R1:W-:Y:S01]  /*cf50*/  MUFU.EX2 R209, R47 ;  /* 0x0000002f00d17308 */ /* 0x0003e20000000800 */
[C---:B------:R-:W-:Y:S01]  /*cf60*/  FMUL.FTZ R170, R3.reuse, R170 ;  /* 0x000000aa03aa7220 */ /* 0x040fe20000410000 */
[----:B------:R-:W-:Y:S01]  /*cf70*/  FMUL.FTZ R171, R3, R171 ;  /* 0x000000ab03ab7220 */ /* 0x000fe20000410000 */
[--C-:B------:R-:W-:Y:S01]  /*cf80*/  FFMA.FTZ R28, R28, UR4, -R213.reuse ;  /* 0x000000041c1c7c23 */ /* 0x100fe200080108d5 */
[----:B------:R-:W-:Y:S01]  /*cf90*/  FFMA.FTZ R29, R29, UR4, -R213 ;  /* 0x000000041d1d7c23 */ /* 0x000fe200080108d5 */
[-C--:B------:R-:W-:Y:S05]  /*cfa0*/  HMMA.16816.F32 R76, R184, R190.reuse, R76 ;  /* 0x000000beb84c723c */ /* 0x080fea000000184c */
[----:B------:R2:W-:Y:S01]  /*cfb0*/  MUFU.EX2 R197, R32 ;  /* 0x0000002000c57308 */ /* 0x0005e20000000800 */
[--C-:B------:R-:W-:Y:S01]  /*cfc0*/  FFMA.FTZ R30, R30, UR4, -R215.reuse ;  /* 0x000000041e1e7c23 */ /* 0x100fe200080108d7 */
[----:B------:R-:W-:Y:S01]  /*cfd0*/  FFMA.FTZ R31, R31, UR4, -R215 ;  /* 0x000000041f1f7c23 */ /* 0x000fe200080108d7 */
[--C-:B------:R-:W-:Y:S01]  /*cfe0*/  FFMA.FTZ R48, R48, UR4, -R212.reuse ;  /* 0x0000000430307c23 */ /* 0x100fe200080108d4 */
[--C-:B------:R-:W-:Y:S01]  /*cff0*/  FFMA.FTZ R49, R49, UR4, -R212.reuse ;  /* 0x0000000431317c23 */ /* 0x100fe200080108d4 */
[----:B------:R-:W-:Y:S01]  /*d000*/  FFMA.FTZ R64, R64, UR4, -R212 ;  /* 0x0000000440407c23 */ /* 0x000fe200080108d4 */
[C---:B------:R-:W-:Y:S01]  /*d010*/  HMMA.16816.F32 R80, R180.reuse, R190, R80 ;  /* 0x000000beb450723c */ /* 0x040fe20000001850 */
[----:B------:R-:W3:Y:S03]  /*d020*/  LDSM.16.MT88.4 R188, [R178] ;  /* 0x00000000b2bc783b */ /* 0x000ee60000004200 */
[----:B------:R4:W5:Y:S01]  /*d030*/  MUFU.EX2 R196, R33 ;  /* 0x0000002100c47308 */ /* 0x0009620000000800 */
[--C-:B------:R-:W-:Y:S01]  /*d040*/  FFMA.FTZ R38, R38, UR4, -R214.reuse ;  /* 0x0000000426267c23 */ /* 0x100fe200080108d6 */
[--C-:B------:R-:W-:Y:S01]  /*d050*/  FFMA.FTZ R39, R39, UR4, -R214.reuse ;  /* 0x0000000427277c23 */ /* 0x100fe200080108d6 */
[--C-:B------:R-:W-:Y:S01]  /*d060*/  FFMA.FTZ R50, R50, UR4, -R214.reuse ;  /* 0x0000000432327c23 */ /* 0x100fe200080108d6 */
[--C-:B------:R-:W-:Y:S01]  /*d070*/  FFMA.FTZ R51, R51, UR4, -R214.reuse ;  /* 0x0000000433337c23 */ /* 0x100fe200080108d6 */
[--C-:B------:R-:W-:Y:S01]  /*d080*/  FFMA.FTZ R56, R56, UR4, -R213.reuse ;  /* 0x0000000438387c23 */ /* 0x100fe200080108d5 */
[----:B-1----:R-:W-:Y:S04]  /*d090*/  LDSM.16.MT88.4 R44, [R178+0x1000] ;  /* 0x00100000b22c783b */ /* 0x002fe80000004200 */
[----:B------:R-:W-:Y:S01]  /*d0a0*/  MUFU.EX2 R250, R28 ;  /* 0x0000001c00fa7308 */ /* 0x000fe20000000800 */
[----:B--2---:R-:W-:Y:S01]  /*d0b0*/  FMUL.FTZ R32, R2, R204 ;  /* 0x000000cc02207220 */ /* 0x004fe20000410000 */
[--C-:B------:R-:W-:Y:S01]  /*d0c0*/  FFMA.FTZ R22, R22, UR4, -R214.reuse ;  /* 0x0000000416167c23 */ /* 0x100fe200080108d6 */
[--C-:B------:R-:W-:Y:S01]  /*d0d0*/  FFMA.FTZ R23, R23, UR4, -R214.reuse ;  /* 0x0000000417177c23 */ /* 0x100fe200080108d6 */
[C---:B------:R-:W-:Y:S01]  /*d0e0*/  FMUL.FTZ R166, R0.reuse, R166 ;  /* 0x000000a600a67220 */ /* 0x040fe20000410000 */
[----:B------:R-:W-:Y:S01]  /*d0f0*/  FMUL.FTZ R167, R0, R167 ;  /* 0x000000a700a77220 */ /* 0x000fe20000410000 */
[--C-:B------:R-:W-:Y:S01]  /*d100*/  FFMA.FTZ R24, R24, UR4, -R213.reuse ;  /* 0x0000000418187c23 */ /* 0x100fe200080108d5 */
[----:B------:R-:W-:Y:S03]  /*d110*/  FFMA.FTZ R25, R25, UR4, -R213 ;  /* 0x0000000419197c23 */ /* 0x000fe600080108d5 */
[----:B------:R-:W-:Y:S01]  /*d120*/  MUFU.EX2 R245, R30 ;  /* 0x0000001e00f57308 */ /* 0x000fe20000000800 */
[----:B----4-:R-:W-:Y:S01]  /*d130*/  FMUL.FTZ R33, R2, R205 ;  /* 0x000000cd02217220 */ /* 0x010fe20000410000 */
[----:B-----5:R-:W-:Y:S01]  /*d140*/  MOV R204, R196 ;  /* 0x000000c400cc7202 */ /* 0x020fe20000000f00 */
[--C-:B------:R-:W-:Y:S01]  /*d150*/  FFMA.FTZ R26, R26, UR4, -R215.reuse ;  /* 0x000000041a1a7c23 */ /* 0x100fe200080108d7 */
[----:B------:R-:W-:Y:S01]  /*d160*/  MOV R196, R249 ;  /* 0x000000f900c47202 */ /* 0x000fe20000000f00 */
[----:B------:R-:W-:Y:S01]  /*d170*/  FFMA.FTZ R27, R27, UR4, -R215 ;  /* 0x000000041b1b7c23 */ /* 0x000fe200080108d7 */
[----:B------:R-:W-:Y:S01]  /*d180*/  MOV R205, R218 ;  /* 0x000000da00cd7202 */ /* 0x000fe20000000f00 */
[--C-:B------:R-:W-:Y:S03]  /*d190*/  FFMA.FTZ R34, R34, UR4, -R214.reuse ;  /* 0x0000000422227c23 */ /* 0x100fe600080108d6 */
[----:B------:R-:W-:Y:S01]  /*d1a0*/  MUFU.EX2 R218, R36 ;  /* 0x0000002400da7308 */ /* 0x000fe20000000800 */
[--C-:B------:R-:W-:Y:S01]  /*d1b0*/  FFMA.FTZ R35, R35, UR4, -R214.reuse ;  /* 0x0000000423237c23 */ /* 0x100fe200080108d6 */
[--C-:B------:R-:W-:Y:S01]  /*d1c0*/  FFMA.FTZ R66, R66, UR4, -R214.reuse ;  /* 0x0000000442427c23 */ /* 0x100fe200080108d6 */
[----:B------:R-:W-:Y:S01]  /*d1d0*/  FFMA.FTZ R214, R67, UR4, -R214 ;  /* 0x0000000443d67c23 */ /* 0x000fe200080108d6 */
[--C-:B------:R-:W-:Y:S01]  /*d1e0*/  FFMA.FTZ R57, R57, UR4, -R213.reuse ;  /* 0x0000000439397c23 */ /* 0x100fe200080108d5 */
[--C-:B------:R-:W-:Y:S01]  /*d1f0*/  FFMA.FTZ R60, R60, UR4, -R213.reuse ;  /* 0x000000043c3c7c23 */ /* 0x100fe200080108d5 */
[----:B------:R-:W-:Y:S01]  /*d200*/  FFMA.FTZ R213, R61, UR4, -R213 ;  /* 0x000000043dd57c23 */ /* 0x000fe200080108d5 */
[--C-:B------:R-:W-:Y:S03]  /*d210*/  FFMA.FTZ R58, R58, UR4, -R215.reuse ;  /* 0x000000043a3a7c23 */ /* 0x100fe600080108d7 */
[----:B------:R-:W-:Y:S01]  /*d220*/  MUFU.EX2 R249, R25 ;  /* 0x0000001900f97308 */ /* 0x000fe20000000800 */
[--C-:B------:R-:W-:Y:S01]  /*d230*/  FFMA.FTZ R59, R59, UR4, -R215.reuse ;  /* 0x000000043b3b7c23 */ /* 0x100fe200080108d7 */
[--C-:B------:R-:W-:Y:S01]  /*d240*/  FFMA.FTZ R62, R62, UR4, -R215.reuse ;  /* 0x000000043e3e7c23 */ /* 0x100fe200080108d7 */
[----:B------:R-:W-:Y:S01]  /*d250*/  FFMA.FTZ R215, R63, UR4, -R215 ;  /* 0x000000043fd77c23 */ /* 0x000fe200080108d7 */
[----:B------:R-:W-:Y:S01]  /*d260*/  ISETP.GT.AND P2, PT, R239, RZ, PT ;  /* 0x000000ffef00720c */ /* 0x000fe20003f44270 */
[-C--:B---3--:R-:W-:Y:S05]  /*d270*/  HMMA.16816.F32 R84, R180, R188.reuse, R84 ;  /* 0x000000bcb454723c */ /* 0x088fea0000001854 */
[----:B------:R-:W1:Y:S03]  /*d280*/  MUFU.EX2 R247, R31 ;  /* 0x0000001f00f77308 */ /* 0x000e660000000800 */
[C---:B------:R-:W-:Y:S07]  /*d290*/  HMMA.16816.F32 R88, R184.reuse, R188, R88 ;  /* 0x000000bcb858723c */ /* 0x040fee0000001858 */
[----:B------:R-:W-:Y:S01]  /*d2a0*/  MUFU.EX2 R214, R214 ;  /* 0x000000d600d67308 */ /* 0x000fe20000000800 */
[-C--:B------:R-:W-:Y:S09]  /*d2b0*/  HMMA.16816.F32 R92, R184, R190.reuse, R92 ;  /* 0x000000beb85c723c */ /* 0x080ff2000000185c */
[----:B------:R-:W-:Y:S01]  /*d2c0*/  MUFU.EX2 R61, R56 ;  /* 0x00000038003d7308 */ /* 0x000fe20000000800 */
[----:B-1----:R-:W-:Y:S01]  /*d2d0*/  F2FP.F16.F32.PACK_AB R31, R247, R245 ;  /* 0x000000f5f71f723e */ /* 0x002fe200000000ff */
[C---:B------:R-:W-:Y:S01]  /*d2e0*/  HMMA.16816.F32 R96, R180.reuse, R190, R96 ;  /* 0x000000beb460723c */ /* 0x040fe20000001860 */
[----:B------:R-:W1:Y:S07]  /*d2f0*/  LDSM.16.MT88.4 R188, [R179] ;  /* 0x00000000b3bc783b */ /* 0x000e6e0000004200 */
[----:B------:R-:W-:Y:S10]  /*d300*/  MUFU.EX2 R213, R213 ;  /* 0x000000d500d57308 */ /* 0x000ff40000000800 */
[----:B------:R-:W-:Y:S10]  /*d310*/  MUFU.EX2 R215, R215 ;  /* 0x000000d700d77308 */ /* 0x000ff40000000800 */
[----:B------:R2:W-:Y:S10]  /*d320*/  MUFU.EX2 R193, R20 ;  /* 0x0000001400c17308 */ /* 0x0005f40000000800 */
[----:B------:R3:W-:Y:S10]  /*d330*/  MUFU.EX2 R194, R21 ;  /* 0x0000001500c27308 */ /* 0x0007f40000000800 */
[----:B------:R4:W-:Y:S01]  /*d340*/  MUFU.EX2 R192, R22 ;  /* 0x0000001600c07308 */ /* 0x0009e20000000800 */
[C---:B--2---:R-:W-:Y:S01]  /*d350*/  FMUL.FTZ R20, R174.reuse, R200 ;  /* 0x000000c8ae147220 */ /* 0x044fe20000410000 */
[-C--:B-1----:R-:W-:Y:S08]  /*d360*/  HMMA.16816.F32 R100, R180, R188.reuse, R100 ;  /* 0x000000bcb464723c */ /* 0x082ff00000001864 */
[----:B------:R-:W-:Y:S01]  /*d370*/  MUFU.EX2 R200, R42 ;  /* 0x0000002a00c87308 */ /* 0x000fe20000000800 */
[----:B---3--:R-:W-:Y:S01]  /*d380*/  FMUL.FTZ R21, R174, R201 ;  /* 0x000000c9ae157220 */ /* 0x008fe20000410000 */
[C---:B------:R-:W-:Y:S08]  /*d390*/  HMMA.16816.F32 R104, R184.reuse, R188, R104 ;  /* 0x000000bcb868723c */ /* 0x040ff00000001868 */
[----:B------:R1:W-:Y:S01]  /*d3a0*/  MUFU.EX2 R201, R40 ;  /* 0x0000002800c97308 */ /* 0x0003e20000000800 */
[----:B----4-:R-:W-:Y:S01]  /*d3b0*/  FMUL.FTZ R22, R3, R202 ;  /* 0x000000ca03167220 */ /* 0x010fe20000410000 */
[-C--:B------:R-:W-:Y:S08]  /*d3c0*/  HMMA.16816.F32 R108, R184, R190.reuse, R108 ;  /* 0x000000beb86c723c */ /* 0x080ff0000000186c */
[----:B------:R2:W-:Y:S01]  /*d3d0*/  MUFU.EX2 R202, R38 ;  /* 0x0000002600ca7308 */ /* 0x0005e20000000800 */
[C---:B------:R-:W-:Y:S01]  /*d3e0*/  HMMA.16816.F32 R112, R180.reuse, R190, R112 ;  /* 0x000000beb470723c */ /* 0x040fe20000001870 */
[----:B------:R-:W3:Y:S08]  /*d3f0*/  LDSM.16.MT88.4 R188, [R228+0xe000] ;  /* 0x00e00000e4bc783b */ /* 0x000ef00000004200 */
[----:B------:R4:W5:Y:S01]  /*d400*/  MUFU.EX2 R195, R23 ;  /* 0x0000001700c37308 */ /* 0x0009620000000800 */
[----:B-1----:R-:W-:Y:S01]  /*d410*/  LDSM.16.MT88.4 R40, [R230+0xd000] ;  /* 0x00d00000e628783b */ /* 0x002fe20000004200 */
[----:B--2---:R-:W-:Y:S08]  /*d420*/  F2FP.F16.F32.PACK_AB R38, R211, R216 ;  /* 0x000000d8d326723e */ /* 0x004ff000000000ff */
[----:B------:R1:W-:Y:S01]  /*d430*/  MUFU.EX2 R252, R34 ;  /* 0x0000002200fc7308 */ /* 0x0003e20000000800 */
[----:B----4-:R-:W-:Y:S01]  /*d440*/  FMUL.FTZ R23, R3, R203 ;  /* 0x000000cb03177220 */ /* 0x010fe20000410000 */
[----:B-----5:R-:W-:Y:S08]  /*d450*/  F2FP.F16.F32.PACK_AB R25, R195, R192 ;  /* 0x000000c0c319723e */ /* 0x020ff000000000ff */
[----:B------:R2:W-:Y:S01]  /*d460*/  MUFU.EX2 R203, R39 ;  /* 0x0000002700cb7308 */ /* 0x0005e20000000800 */
[C---:B-1----:R-:W-:Y:S01]  /*d470*/  FMUL.FTZ R34, R0.reuse, R206 ;  /* 0x000000ce00227220 */ /* 0x042fe20000410000 */
[----:B------:R-:W-:Y:S08]  /*d480*/  MOV R206, R219 ;  /* 0x000000db00ce7202 */ /* 0x000ff00000000f00 */
[----:B------:R1:W-:Y:S10]  /*d490*/  MUFU.EX2 R251, R35 ;  /* 0x0000002300fb7308 */ /* 0x0003f40000000800 */
[----:B------:R-:W-:Y:S01]  /*d4a0*/  MUFU.EX2 R219, R37 ;  /* 0x0000002500db7308 */ /* 0x000fe20000000800 */
[----:B--2---:R-:W-:Y:S01]  /*d4b0*/  F2FP.F16.F32.PACK_AB R39, R209, R210 ;  /* 0x000000d2d127723e */ /* 0x004fe200000000ff */
[-C--:B---3--:R-:W-:Y:S08]  /*d4c0*/  HMMA.16816.F32 R116, R180, R188.reuse, R116 ;  /* 0x000000bcb474723c */ /* 0x088ff00000001874 */
[----:B------:R-:W-:Y:S01]  /*d4d0*/  MUFU.EX2 R66, R66 ;  /* 0x0000004200427308 */ /* 0x000fe20000000800 */
[----:B-1----:R-:W-:Y:S01]  /*d4e0*/  FMUL.FTZ R35, R0, R207 ;  /* 0x000000cf00237220 */ /* 0x002fe20000410000 */
[----:B------:R-:W-:Y:S01]  /*d4f0*/  MOV R207, R220 ;  /* 0x000000dc00cf7202 */ /* 0x000fe20000000f00 */
[C---:B------:R-:W-:Y:S07]  /*d500*/  HMMA.16816.F32 R120, R184.reuse, R188, R120 ;  /* 0x000000bcb878723c */ /* 0x040fee0000001878 */
[----:B------:R1:W-:Y:S01]  /*d510*/  MUFU.EX2 R220, R50 ;  /* 0x0000003200dc7308 */ /* 0x0003e20000000800 */
[-C--:B------:R-:W-:Y:S09]  /*d520*/  HMMA.16816.F32 R124, R184, R190.reuse, R124 ;  /* 0x000000beb87c723c */ /* 0x080ff2000000187c */
[----:B------:R-:W-:Y:S01]  /*d530*/  MUFU.EX2 R60, R60 ;  /* 0x0000003c003c7308 */ /* 0x000fe20000000800 */
[C---:B------:R-:W-:Y:S01]  /*d540*/  HMMA.16816.F32 R128, R180.reuse, R190, R128 ;  /* 0x000000beb480723c */ /* 0x040fe20000001880 */
[----:B------:R-:W2:Y:S08]  /*d550*/  LDSM.16.MT88.4 R188, [R230+0xe000] ;  /* 0x00e00000e6bc783b */ /* 0x000eb00000004200 */
[----:B------:R-:W-:Y:S10]  /*d560*/  MUFU.EX2 R59, R59 ;  /* 0x0000003b003b7308 */ /* 0x000ff40000000800 */
[----:B------:R-:W-:Y:S10]  /*d570*/  MUFU.EX2 R62, R62 ;  /* 0x0000003e003e7308 */ /* 0x000ff40000000800 */
[----:B------:R-:W-:Y:S01]  /*d580*/  MUFU.EX2 R58, R58 ;  /* 0x0000003a003a7308 */ /* 0x000fe20000000800 */
[-C--:B--2---:R-:W-:Y:S08]  /*d590*/  HMMA.16816.F32 R132, R180, R188.reuse, R132 ;  /* 0x000000bcb484723c */ /* 0x084ff00000001884 */
[C---:B------:R-:W-:Y:S08]  /*d5a0*/  HMMA.16816.F32 R136, R184.reuse, R188, R136 ;  /* 0x000000bcb888723c */ /* 0x040ff00000001888 */
[-C--:B------:R-:W-:Y:S08]  /*d5b0*/  HMMA.16816.F32 R140, R184, R190.reuse, R140 ;  /* 0x000000beb88c723c */ /* 0x080ff0000000188c */
[C---:B------:R-:W-:Y:S01]  /*d5c0*/  HMMA.16816.F32 R144, R180.reuse, R190, R144 ;  /* 0x000000beb490723c */ /* 0x040fe20000001890 */
[----:B------:R-:W2:Y:S07]  /*d5d0*/  LDSM.16.MT88.4 R188, [R178+0x2000] ;  /* 0x00200000b2bc783b */ /* 0x000eae0000004200 */
[-C--:B--2---:R-:W-:Y:S08]  /*d5e0*/  HMMA.16816.F32 R148, R180, R188.reuse, R148 ;  /* 0x000000bcb494723c */ /* 0x084ff00000001894 */
[C---:B------:R-:W-:Y:S08]  /*d5f0*/  HMMA.16816.F32 R152, R184.reuse, R188, R152 ;  /* 0x000000bcb898723c */ /* 0x040ff00000001898 */
[-C--:B------:R-:W-:Y:S08]  /*d600*/  HMMA.16816.F32 R156, R184, R190.reuse, R156 ;  /* 0x000000beb89c723c */ /* 0x080ff0000000189c */
[C---:B------:R-:W-:Y:S01]  /*d610*/  HMMA.16816.F32 R160, R180.reuse, R190, R160 ;  /* 0x000000beb4a0723c */ /* 0x040fe200000018a0 */
[----:B------:R-:W2:Y:S07]  /*d620*/  LDSM.16.MT88.4 R188, [R179+0x2000] ;  /* 0x00200000b3bc783b */ /* 0x000eae0000004200 */
[-C--:B--2---:R-:W-:Y:S08]  /*d630*/  HMMA.16816.F32 R20, R180, R188.reuse, R20 ;  /* 0x000000bcb414723c */ /* 0x084ff00000001814 */
[C---:B------:R-:W-:Y:S01]  /*d640*/  HMMA.16816.F32 R164, R184.reuse, R188, R164 ;  /* 0x000000bcb8a4723c */ /* 0x040fe200000018a4 */
[----:B------:R2:W3:Y:S03]  /*d650*/  MUFU.EX2 R188, R24 ;  /* 0x0000001800bc7308 */ /* 0x0004e60000000800 */
[----:B------:R-:W-:Y:S02]  /*d660*/  MOV R189, R197 ;  /* 0x000000c500bd7202 */ /* 0x000fe40000000f00 */
[----:B------:R-:W-:Y:S02]  /*d670*/  MOV R197, R248 ;  /* 0x000000f800c57202 */ /* 0x000fe40000000f00 */
[-C--:B------:R-:W-:Y:S03]  /*d680*/  HMMA.16816.F32 R32, R184, R190.reuse, R32 ;  /* 0x000000beb820723c */ /* 0x080fe60000001820 */
[----:B------:R-:W4:Y:S01]  /*d690*/  MUFU.EX2 R248, R29 ;  /* 0x0000001d00f87308 */ /* 0x000f220000000800 */
[--C-:B------:R-:W-:Y:S01]  /*d6a0*/  FFMA.FTZ R184, R52, UR4, -R212.reuse ;  /* 0x0000000434b87c23 */ /* 0x100fe200080108d4 */
[----:B------:R-:W-:Y:S01]  /*d6b0*/  FFMA.FTZ R212, R65, UR4, -R212 ;  /* 0x0000000441d47c23 */ /* 0x000fe200080108d4 */
[----:B------:R-:W5:Y:S01]  /*d6c0*/  LDL.LU R52, [R1+0x18] ;  /* 0x0000180001347983 */ /* 0x000f620000300800 */
[----:B-1----:R-:W-:Y:S01]  /*d6d0*/  MOV R50, R197 ;  /* 0x000000c500327202 */ /* 0x002fe20000000f00 */
[----:B------:R-:W-:Y:S02]  /*d6e0*/  HMMA.16816.F32 R168, R180, R190, R168 ;  /* 0x000000beb4a8723c */ /* 0x000fe400000018a8 */
[----:B------:R-:W1:Y:S03]  /*d6f0*/  LDSM.16.MT88.4 R180, [R228+0xc800] ;  /* 0x00c80000e4b4783b */ /* 0x000e660000004200 */
[----:B------:R-:W-:Y:S01]  /*d700*/  MUFU.EX2 R212, R212 ;  /* 0x000000d400d47308 */ /* 0x000fe20000000800 */
[----:B------:R-:W-:Y:S02]  /*d710*/  MOV R190, R227 ;  /* 0x000000e300be7202 */ /* 0x000fe40000000f00 */
[----:B------:R-:W-:Y:S02]  /*d720*/  MOV R191, R225 ;  /* 0x000000e100bf7202 */ /* 0x000fe40000000f00 */
[----:B--2---:R-:W-:Y:S01]  /*d730*/  F2FP.F16.F32.PACK_AB R24, R194, R193 ;  /* 0x000000c1c218723e */ /* 0x004fe200000000ff */
[----:B------:R-:W2:Y:S04]  /*d740*/  LDL.LU R65, [R1+0x14] ;  /* 0x0000140001417983 */ /* 0x000ea80000300800 */
[----:B------:R1:W-:Y:S01]  /*d750*/  MUFU.EX2 R225, R26 ;  /* 0x0000001a00e17308 */ /* 0x0003e20000000800 */
[----:B---3--:R-:W-:Y:S02]  /*d760*/  F2FP.F16.F32.PACK_AB R28, R249, R188 ;  /* 0x000000bcf91c723e */ /* 0x008fe400000000ff */
[----:B----4-:R-:W-:Y:S01]  /*d770*/  F2FP.F16.F32.PACK_AB R30, R248, R250 ;  /* 0x000000faf81e723e */ /* 0x010fe200000000ff */
[----:B------:R-:W3:Y:S01]  /*d780*/  LDL.LU R36, [R1+0x1c] ;  /* 0x00001c0001247983 */ /* 0x000ee20000300800 */
[----:B------:R-:W-:Y:S02]  /*d790*/  MOV R185, R223 ;  /* 0x000000df00b97202 */ /* 0x000fe40000000f00 */
[----:B------:R-:W-:Y:S03]  /*d7a0*/  MOV R186, R222 ;  /* 0x000000de00ba7202 */ /* 0x000fe60000000f00 */
[----:B------:R4:W4:Y:S01]  /*d7b0*/  MUFU.EX2 R227, R27 ;  /* 0x0000001b00e37308 */ /* 0x0009220000000800 */
[----:B------:R-:W3:Y:S01]  /*d7c0*/  LDL.LU R37, [R1+0x10] ;  /* 0x0000100001257983 */ /* 0x000ee20000300800 */
[----:B------:R-:W-:Y:S08]  /*d7d0*/  MOV R187, R221 ;  /* 0x000000dd00bb7202 */ /* 0x000ff00000000f00 */
[----:B------:R4:W-:Y:S01]  /*d7e0*/  MUFU.EX2 R221, R48 ;  /* 0x0000003000dd7308 */ /* 0x0009e20000000800 */
[----:B-1----:R-:W-:Y:S09]  /*d7f0*/  F2FP.F16.F32.PACK_AB R26, R204, R189 ;  /* 0x000000bdcc1a723e */ /* 0x002ff200000000ff */
[----:B------:R1:W3:Y:S01]  /*d800*/  MUFU.EX2 R222, R49 ;  /* 0x0000003100de7308 */ /* 0x0002e20000000800 */
[----:B----4-:R-:W-:Y:S02]  /*d810*/  F2FP.F16.F32.PACK_AB R27, R251, R252 ;  /* 0x000000fcfb1b723e */ /* 0x010fe400000000ff */
[----:B------:R-:W-:Y:S05]  /*d820*/  F2FP.F16.F32.PACK_AB R29, R227, R225 ;  /* 0x000000e1e31d723e */ /* 0x000fea00000000ff */
[-C--:B------:R-:W-:Y:S02]  /*d830*/  HMMA.16816.F32 R4, R24, R180.reuse, R4 ;  /* 0x000000b41804723c */ /* 0x080fe40000001804 */
[----:B------:R4:W3:Y:S03]  /*d840*/  MUFU.EX2 R223, R51 ;  /* 0x0000003300df7308 */ /* 0x0008e60000000800 */
[----:B------:R-:W-:Y:S03]  /*d850*/  MOV R48, R199 ;  /* 0x000000c700307202 */ /* 0x000fe60000000f00 */
[C---:B------:R-:W-:Y:S04]  /*d860*/  HMMA.16816.F32 R8, R28.reuse, R180, R8 ;  /* 0x000000b41c08723c */ /* 0x040fe80000001808 */
[----:B------:R-:W-:Y:S01]  /*d870*/  MUFU.EX2 R67, R184 ;  /* 0x000000b800437308 */ /* 0x000fe20000000800 */
[----:B-1----:R-:W-:Y:S03]  /*d880*/  MOV R49, R198 ;  /* 0x000000c600317202 */ /* 0x002fe60000000f00 */
[-C--:B------:R-:W-:Y:S03]  /*d890*/  HMMA.16816.F32 R12, R28, R182.reuse, R12 ;  /* 0x000000b61c0c723c */ /* 0x080fe6000000180c */
[----:B----4-:R-:W-:Y:S02]  /*d8a0*/  MOV R51, R196 ;  /* 0x000000c400337202 */ /* 0x010fe40000000f00 */
[----:B------:R-:W-:Y:S03]  /*d8b0*/  LDSM.16.MT88.4 R196, [R228+0xd800] ;  /* 0x00d80000e4c4783b */ /* 0x000fe60000004200 */
[C---:B------:R-:W-:Y:S05]  /*d8c0*/  HMMA.16816.F32 R16, R24.reuse, R182, R16 ;  /* 0x000000b61810723c */ /* 0x040fea0000001810 */
[----:B------:R-:W1:Y:S03]  /*d8d0*/  LDSM.16.MT88.4 R180, [R230+0xc800] ;  /* 0x00c80000e6b4783b */ /* 0x000e660000004200 */
[-C--:B-1----:R-:W-:Y:S08]  /*d8e0*/  HMMA.16816.F32 R68, R24, R180.reuse, R68 ;  /* 0x000000b41844723c */ /* 0x082ff00000001844 */
[C---:B------:R-:W-:Y:S08]  /*d8f0*/  HMMA.16816.F32 R72, R28.reuse, R180, R72 ;  /* 0x000000b41c48723c */ /* 0x040ff00000001848 */
[-C--:B------:R-:W-:Y:S08]  /*d900*/  HMMA.16816.F32 R76, R28, R182.reuse, R76 ;  /* 0x000000b61c4c723c */ /* 0x080ff0000000184c */
[C---:B------:R-:W-:Y:S01]  /*d910*/  HMMA.16816.F32 R80, R24.reuse, R182, R80 ;  /* 0x000000b61850723c */ /* 0x040fe20000001850 */
[----:B------:R-:W1:Y:S07]  /*d920*/  LDSM.16.MT88.4 R180, [R178+0x800] ;  /* 0x00080000b2b4783b */ /* 0x000e6e0000004200 */
        /* <DEDUP_REMOVED lines=9> */
[----:B------:R-:W1:Y:S03]  /*d9c0*/  LDSM.16.MT88.4 R180, [R228+0xe800] ;  /* 0x00e80000e4b4783b */ /* 0x000e660000004200 */
[----:B-----5:R-:W-:Y:S01]  /*d9d0*/  FFMA.FTZ R52, R2, R52, R226 ;  /* 0x0000003402347223 */ /* 0x020fe200000100e2 */
[----:B------:R-:W-:Y:S03]  /*d9e0*/  MOV R226, R194 ;  /* 0x000000c200e27202 */ /* 0x000fe60000000f00 */
[----:B------:R-:W-:Y:S04]  /*d9f0*/  FADD.FTZ R52, R49, R52 ;  /* 0x0000003431347221 */ /* 0x000fe80000010000 */
[----:B------:R-:W-:Y:S01]  /*da00*/  FADD.FTZ R52, R185, R52 ;  /* 0x00000034b9347221 */ /* 0x000fe20000010000 */
[-C--:B-1----:R-:W-:Y:S03]  /*da10*/  HMMA.16816.F32 R116, R24, R180.reuse, R116 ;  /* 0x000000b41874723c */ /* 0x082fe60000001874 */
[----:B------:R-:W-:Y:S01]  /*da20*/  FADD.FTZ R52, R206, R52 ;  /* 0x00000034ce347221 */ /* 0x000fe20000010000 */
[----:B--2---:R-:W-:Y:S01]  /*da30*/  FFMA.FTZ R0, R0, R65, R224 ;  /* 0x0000004100007223 */ /* 0x004fe200000100e0 */
[----:B------:R-:W-:Y:S01]  /*da40*/  F2FP.F16.F32.PACK_AB R206, R213, R60 ;  /* 0x0000003cd5ce723e */ /* 0x000fe200000000ff */
[----:B------:R-:W-:Y:S01]  /*da50*/  MUFU.EX2 R65, R54 ;  /* 0x0000003600417308 */ /* 0x000fe20000000800 */
[----:B------:R-:W-:Y:S01]  /*da60*/  FADD.FTZ R56, R188, R52 ;  /* 0x00000034bc387221 */ /* 0x000fe20000010000 */
[C---:B------:R-:W-:Y:S04]  /*da70*/  HMMA.16816.F32 R120, R28.reuse, R180, R120 ;  /* 0x000000b41c78723c */ /* 0x040fe80000001878 */
[----:B------:R-:W-:Y:S01]  /*da80*/  FADD.FTZ R0, R48, R0 ;  /* 0x0000000030007221 */ /* 0x000fe20000010000 */
[----:B---3--:R-:W-:Y:S01]  /*da90*/  FFMA.FTZ R174, R174, R37, R244 ;  /* 0x00000025aeae7223 */ /* 0x008fe200000100f4 */
[----:B------:R-:W-:Y:S01]  /*daa0*/  F2FP.F16.F32.PACK_AB R37, R208, R200 ;  /* 0x000000c8d025723e */ /* 0x000fe200000000ff */
[----:B------:R-:W-:Y:S01]  /*dab0*/  FFMA.FTZ R3, R3, R36, R246 ;  /* 0x0000002403037223 */ /* 0x000fe200000100f6 */
[-C--:B------:R-:W-:Y:S03]  /*dac0*/  HMMA.16816.F32 R124, R28, R182.reuse, R124 ;  /* 0x000000b61c7c723c */ /* 0x080fe6000000187c */
[----:B------:R-:W-:Y:S01]  /*dad0*/  F2FP.F16.F32.PACK_AB R36, R217, R201 ;  /* 0x000000c9d924723e */ /* 0x000fe200000000ff */
[----:B------:R-:W-:Y:S01]  /*dae0*/  FADD.FTZ R3, R50, R3 ;  /* 0x0000000332037221 */ /* 0x000fe20000010000 */
[----:B------:R-:W-:Y:S01]  /*daf0*/  FADD.FTZ R2, R51, R174 ;  /* 0x000000ae33027221 */ /* 0x000fe20000010000 */
[----:B------:R-:W-:Y:S01]  /*db00*/  MOV R244, R204 ;  /* 0x000000cc00f47202 */ /* 0x000fe20000000f00 */
[----:B------:R-:W-:Y:S01]  /*db10*/  LDSM.16.MT88.4 R48, [R179+0x1800] ;  /* 0x00180000b330783b */ /* 0x000fe20000004200 */
[C---:B------:R-:W-:Y:S04]  /*db20*/  HMMA.16816.F32 R128, R24.reuse, R182, R128 ;  /* 0x000000b61880723c */ /* 0x040fe80000001880 */
[----:B------:R-:W-:Y:S01]  /*db30*/  FADD.FTZ R2, R190, R2 ;  /* 0x00000002be027221 */ /* 0x000fe20000010000 */
[----:B------:R-:W-:Y:S02]  /*db40*/  MOV R246, R195 ;  /* 0x000000c300f67202 */ /* 0x000fe40000000f00 */
[----:B------:R-:W1:Y:S01]  /*db50*/  LDSM.16.MT88.4 R180, [R230+0xe800] ;  /* 0x00e80000e6b4783b */ /* 0x000e620000004200 */
[----:B------:R-:W-:Y:S01]  /*db60*/  FADD.FTZ R2, R187, R2 ;  /* 0x00000002bb027221 */ /* 0x000fe20000010000 */
[----:B------:R-:W-:Y:S01]  /*db70*/  MOV R174, R177 ;  /* 0x000000b100ae7202 */ /* 0x000fe20000000f00 */
        /* <DEDUP_REMOVED lines=11> */
[C---:B------:R-:W-:Y:S01]  /*dc30*/  HMMA.16816.F32 R164, R28.reuse, R180, R164 ;  /* 0x000000b41ca4723c */ /* 0x040fe200000018a4 */
[----:B------:R-:W-:Y:S07]  /*dc40*/  MUFU.EX2 R181, R53 ;  /* 0x0000003500b57308 */ /* 0x000fee0000000800 */
[-C--:B------:R-:W-:Y:S01]  /*dc50*/  HMMA.16816.F32 R32, R28, R182.reuse, R32 ;  /* 0x000000b61c20723c */ /* 0x080fe20000001820 */
[----:B------:R-:W1:Y:S02]  /*dc60*/  LDSM.16.MT88.4 R28, [R228+0xd000] ;  /* 0x00d00000e41c783b */ /* 0x000e640000004200 */
[----:B------:R2:W-:Y:S05]  /*dc70*/  MUFU.EX2 R180, R55 ;  /* 0x0000003700b47308 */ /* 0x0005ea0000000800 */
[----:B------:R-:W-:Y:S05]  /*dc80*/  HMMA.16816.F32 R168, R24, R182, R168 ;  /* 0x000000b618a8723c */ /* 0x000fea00000018a8 */
[----:B------:R-:W-:Y:S01]  /*dc90*/  MUFU.EX2 R182, R64 ;  /* 0x0000004000b67308 */ /* 0x000fe20000000800 */
[----:B------:R-:W-:Y:S02]  /*dca0*/  F2FP.F16.F32.PACK_AB R24, R219, R218 ;  /* 0x000000dadb18723e */ /* 0x000fe400000000ff */
[----:B------:R-:W-:Y:S02]  /*dcb0*/  F2FP.F16.F32.PACK_AB R25, R203, R202 ;  /* 0x000000cacb19723e */ /* 0x000fe400000000ff */
[----:B------:R-:W-:Y:S02]  /*dcc0*/  F2FP.F16.F32.PACK_AB R26, R222, R221 ;  /* 0x000000ddde1a723e */ /* 0x000fe400000000ff */
[----:B------:R-:W-:Y:S01]  /*dcd0*/  F2FP.F16.F32.PACK_AB R27, R223, R220 ;  /* 0x000000dcdf1b723e */ /* 0x000fe200000000ff */
[----:B--2---:R-:W-:Y:S01]  /*dce0*/  LDSM.16.MT88.4 R52, [R178+0x3800] ;  /* 0x00380000b234783b */ /* 0x004fe20000004200 */
[----:B------:R-:W-:Y:S01]  /*dcf0*/  MOV R183, R189 ;  /* 0x000000bd00b77202 */ /* 0x000fe20000000f00 */
[----:B------:R-:W2:Y:S02]  /*dd00*/  MUFU.EX2 R64, R57 ;  /* 0x0000003900407308 */ /* 0x000ea40000000800 */
[----:B--2---:R-:W-:Y:S01]  /*dd10*/  F2FP.F16.F32.PACK_AB R204, R64, R61 ;  /* 0x0000003d40cc723e */ /* 0x004fe200000000ff */
[----:B------:R-:W-:Y:S01]  /*dd20*/  FADD.FTZ R57, R193, R2 ;  /* 0x00000002c1397221 */ /* 0x000fe20000010000 */
[-C--:B-1----:R-:W-:Y:S08]  /*dd30*/  HMMA.16816.F32 R4, R24, R28.reuse, R4 ;  /* 0x0000001c1804723c */ /* 0x082ff00000001804 */
        /* <DEDUP_REMOVED lines=25> */
[C---:B------:R-:W-:Y:S08]  /*ded0*/  HMMA.16816.F32 R136, R36.reuse, R44, R136 ;  /* 0x0000002c2488723c */ /* 0x040ff00000001888 */
[-C--:B------:R-:W-:Y:S08]  /*dee0*/  HMMA.16816.F32 R140, R36, R46.reuse, R140 ;  /* 0x0000002e248c723c */ /* 0x080ff0000000188c */
[C---:B------:R-:W-:Y:S01]  /*def0*/  HMMA.16816.F32 R144, R24.reuse, R46, R144 ;  /* 0x0000002e1890723c */ /* 0x040fe20000001890 */
[----:B------:R3:W-:Y:S07]  /*df00*/  LDSM.16.MT88.4 R44, [R178+0x1800] ;  /* 0x00180000b22c783b */ /* 0x0007ee0000004200 */
[-C--:B-1----:R-:W-:Y:S08]  /*df10*/  HMMA.16816.F32 R148, R24, R28.reuse, R148 ;  /* 0x0000001c1894723c */ /* 0x082ff00000001894 */
[C---:B------:R-:W-:Y:S08]  /*df20*/  HMMA.16816.F32 R152, R36.reuse, R28, R152 ;  /* 0x0000001c2498723c */ /* 0x040ff00000001898 */
[-C--:B------:R-:W-:Y:S03]  /*df30*/  HMMA.16816.F32 R156, R36, R30.reuse, R156 ;  /* 0x0000001e249c723c */ /* 0x080fe6000000189c */
[----:B---3--:R-:W-:Y:S05]  /*df40*/  MOV R178, R176 ;  /* 0x000000b000b27202 */ /* 0x008fea0000000f00 */
[C---:B------:R-:W-:Y:S01]  /*df50*/  HMMA.16816.F32 R160, R24.reuse, R30, R160 ;  /* 0x0000001e18a0723c */ /* 0x040fe200000018a0 */
[----:B------:R-:W1:Y:S07]  /*df60*/  LDSM.16.MT88.4 R28, [R230+0xd800] ;  /* 0x00d80000e61c783b */ /* 0x000e6e0000004200 */
[-C--:B--2---:R-:W-:Y:S08]  /*df70*/  HMMA.16816.F32 R20, R24, R40.reuse, R20 ;  /* 0x000000281814723c */ /* 0x084ff00000001814 */
[C---:B------:R-:W-:Y:S04]  /*df80*/  HMMA.16816.F32 R164, R36.reuse, R40, R164 ;  /* 0x0000002824a4723c */ /* 0x040fe800000018a4 */
[----:B------:R-:W-:Y:S01]  /*df90*/  FADD.FTZ R40, R191, R3 ;  /* 0x00000003bf287221 */ /* 0x000fe20000010000 */
[----:B------:R-:W-:Y:S03]  /*dfa0*/  FADD.FTZ R3, R186, R0 ;  /* 0x00000000ba037221 */ /* 0x000fe60000010000 */
[-C--:B------:R-:W-:Y:S01]  /*dfb0*/  HMMA.16816.F32 R32, R36, R42.reuse, R32 ;  /* 0x0000002a2420723c */ /* 0x080fe20000001820 */
[----:B------:R-:W2:Y:S02]  /*dfc0*/  LDSM.16.MT88.4 R36, [R228+0xf800] ;  /* 0x00f80000e424783b */ /* 0x000ea40000004200 */
[----:B------:R-:W-:Y:S01]  /*dfd0*/  FADD.FTZ R0, R207, R40 ;  /* 0x00000028cf007221 */ /* 0x000fe20000010000 */
[----:B------:R-:W-:Y:S01]  /*dfe0*/  F2FP.F16.F32.PACK_AB R207, R215, R62 ;  /* 0x0000003ed7cf723e */ /* 0x000fe200000000ff */
[----:B------:R-:W-:Y:S01]  /*dff0*/  FADD.FTZ R3, R205, R3 ;  /* 0x00000003cd037221 */ /* 0x000fe20000010000 */
[----:B------:R-:W-:Y:S01]  /*e000*/  F2FP.F16.F32.PACK_AB R205, R59, R58 ;  /* 0x0000003a3bcd723e */ /* 0x000fe200000000ff */
[----:B------:R-:W-:Y:S01]  /*e010*/  FADD.FTZ R2, R192, R0 ;  /* 0x00000000c0027221 */ /* 0x000fe20000010000 */
[----:B------:R-:W-:Y:S01]  /*e020*/  HMMA.16816.F32 R168, R24, R42, R168 ;  /* 0x0000002a18a8723c */ /* 0x000fe200000018a8 */
[----:B------:R-:W3:Y:S03]  /*e030*/  LDSM.16.MT88.4 R40, [R230+0xf800] ;  /* 0x00f80000e628783b */ /* 0x000ee60000004200 */
[----:B------:R-:W-:Y:S01]  /*e040*/  F2FP.F16.F32.PACK_AB R24, R181, R67 ;  /* 0x00000043b518723e */ /* 0x000fe200000000ff */
[----:B------:R-:W-:Y:S01]  /*e050*/  FADD.FTZ R0, R225, R3 ;  /* 0x00000003e1007221 */ /* 0x000fe20000010000 */
[----:B------:R-:W-:Y:S01]  /*e060*/  F2FP.F16.F32.PACK_AB R25, R180, R65 ;  /* 0x00000041b419723e */ /* 0x000fe200000000ff */
[----:B------:R-:W-:Y:S01]  /*e070*/  FADD.FTZ R2, R246, R2 ;  /* 0x00000002f6027221 */ /* 0x000fe20000010000 */
[----:B------:R-:W-:Y:S01]  /*e080*/  F2FP.F16.F32.PACK_AB R26, R212, R182 ;  /* 0x000000b6d41a723e */ /* 0x000fe200000000ff */
[----:B------:R-:W-:Y:S01]  /*e090*/  FADD.FTZ R3, R226, R57 ;  /* 0x00000039e2037221 */ /* 0x000fe20000010000 */
[----:B------:R-:W-:Y:S01]  /*e0a0*/  F2FP.F16.F32.PACK_AB R27, R214, R66 ;  /* 0x00000042d61b723e */ /* 0x000fe200000000ff */
[----:B------:R-:W-:Y:S02]  /*e0b0*/  FADD.FTZ R2, R252, R2 ;  /* 0x00000002fc027221 */ /* 0x000fe40000010000 */
[----:B------:R-:W-:Y:S02]  /*e0c0*/  FADD.FTZ R3, R183, R3 ;  /* 0x00000003b7037221 */ /* 0x000fe40000010000 */
[----:B------:R-:W-:Y:S02]  /*e0d0*/  FADD.FTZ R2, R251, R2 ;  /* 0x00000002fb027221 */ /* 0x000fe40000010000 */
[-C--:B------:R-:W-:Y:S01]  /*e0e0*/  HMMA.16816.F32 R188, R24, R196.reuse, R4 ;  /* 0x000000c418bc723c */ /* 0x080fe20000001804 */
[----:B------:R4:W5:Y:S02]  /*e0f0*/  LDSM.16.MT88.4 R4, [R179+0x3800] ;  /* 0x00380000b304783b */ /* 0x0009640000004200 */
[----:B------:R-:W-:Y:S01]  /*e100*/  FADD.FTZ R2, R202, R2 ;  /* 0x00000002ca027221 */ /* 0x000fe20000010000 */
[----:B------:R-:W-:Y:S04]  /*e110*/  FADD.FTZ R3, R244, R3 ;  /* 0x00000003f4037221 */ /* 0x000fe80000010000 */
        /* <DEDUP_REMOVED lines=9> */
[----:B------:R-:W-:Y:S01]  /*e1b0*/  FADD.FTZ R3, R221, R3 ;  /* 0x00000003dd037221 */ /* 0x000fe20000010000 */
[----:B------:R-:W-:Y:S01]  /*e1c0*/  FADD.FTZ R9, R248, R0 ;  /* 0x00000000f8097221 */ /* 0x000fe20000010000 */
[----:B------:R-:W-:Y:S01]  /*e1d0*/  FADD.FTZ R0, R247, R8 ;  /* 0x00000008f7007221 */ /* 0x000fe20000010000 */
[----:B----4-:R-:W-:Y:S01]  /*e1e0*/  MOV R179, R175 ;  /* 0x000000af00b37202 */ /* 0x010fe20000000f00 */
[-C--:B-1----:R-:W-:Y:S03]  /*e1f0*/  HMMA.16816.F32 R68, R24, R28.reuse, R68 ;  /* 0x0000001c1844723c */ /* 0x082fe60000001844 */
[----:B------:R-:W-:Y:S01]  /*e200*/  FADD.FTZ R0, R200, R0 ;  /* 0x00000000c8007221 */ /* 0x000fe20000010000 */
[----:B------:R-:W-:Y:S01]  /*e210*/  FADD.FTZ R8, R201, R9 ;  /* 0x00000009c9087221 */ /* 0x000fe20000010000 */
[----:B------:R-:W-:Y:S02]  /*e220*/  FADD.FTZ R9, R203, R2 ;  /* 0x00000002cb097221 */ /* 0x000fe40000010000 */
        /* <DEDUP_REMOVED lines=14> */
[----:B------:R-:W-:Y:S03]  /*e310*/  FADD.FTZ R2, R211, R2 ;  /* 0x00000002d3027221 */ /* 0x000fe60000010000 */
        /* <DEDUP_REMOVED lines=12> */
[-C--:B---3--:R-:W-:Y:S08]  /*e3e0*/  HMMA.16816.F32 R132, R24, R40.reuse, R132 ;  /* 0x000000281884723c */ /* 0x088ff00000001884 */
        /* <DEDUP_REMOVED lines=17> */
[----:B------:R-:W-:Y:S01]  /*e500*/  MOV R180, R172 ;  /* 0x000000ac00b47202 */ /* 0x000fe20000000f00 */
        /* <DEDUP_REMOVED lines=10> */
[----:B------:R1:W-:Y:S04]  /*e5b0*/  STL [R1+0x1c], R4 ;  /* 0x00001c0401007387 */ /* 0x0003e80000100800 */
[----:B------:R1:W-:Y:S04]  /*e5c0*/  STL [R1+0x18], R3 ;  /* 0x0000180301007387 */ /* 0x0003e80000100800 */
[----:B------:R1:W-:Y:S01]  /*e5d0*/  STL [R1+0x14], R2 ;  /* 0x0000140201007387 */ /* 0x0003e20000100800 */
[----:B------:R-:W-:Y:S05]  /*e5e0*/  @P2 BRA `(.L_x_396) ;  /* 0xffffffbc00482947 */ /* 0x000fea000383ffff */
.L_x_395:
[----:B-1----:R-:W2:Y:S04]  /*e5f0*/  LDL.LU R3, [R1+0x10] ;  /* 0x0000100001037983 */ /* 0x002ea80000300800 */
[----:B------:R-:W3:Y:S04]  /*e600*/  LDL.LU R7, [R1+0x1c] ;  /* 0x00001c0001077983 */ /* 0x000ee80000300800 */
[----:B------:R-:W4:Y:S04]  /*e610*/  LDL.LU R6, [R1+0x18] ;  /* 0x0000180001067983 */ /* 0x000f280000300800 */
[----:B------:R-:W4:Y:S04]  /*e620*/  LDL.LU R5, [R1+0x14] ;  /* 0x0000140001057983 */ /* 0x000f280000300800 */
[----:B------:R-:W4:Y:S01]  /*e630*/  LDL R181, [R1+0x2c] ;  /* 0x00002c0001b57983 */ /* 0x000f220000100800 */
[----:B------:R-:W1:Y:S01]  /*e640*/  S2R R180, SR_TID.X ;  /* 0x0000000000b47919 */ /* 0x000e620000002100 */
[----:B------:R-:W1:Y:S01]  /*e650*/  S2UR UR4, SR_CgaCtaId ;  /* 0x00000000000479c3 */ /* 0x000e620000008800 */
[----:B------:R-:W-:Y:S01]  /*e660*/  UMOV UR5, 0x400 ;  /* 0x0000040000057882 */ /* 0x000fe20000000000 */
[----:B------:R-:W-:-:S04]  /*e670*/  MOV R66, 0x10 ;  /* 0x0000001000427802 */ /* 0x000fc80000000f00 */
[----:B------:R-:W-:Y:S01]  /*e680*/  SEL R66, R66, 0xfffffff0, !P0 ;  /* 0xfffffff042427807 */ /* 0x000fe20004000000 */
[----:B-1----:R-:W-:Y:S01]  /*e690*/  ULEA UR4, UR4, UR5, 0x18 ;  /* 0x0000000504047291 */ /* 0x002fe2000f8ec0ff */
[----:B------:R-:W-:Y:S01]  /*e6a0*/  LOP3.LUT P0, RZ, R180, 0x8, RZ, 0xc0, !PT ;  /* 0x00000008b4ff7812 */ /* 0x000fe2000780c0ff */
[----:B------:R-:W1:Y:S01]  /*e6b0*/  S2R R182, SR_CTAID.X ;  /* 0x0000000000b67919 */ /* 0x000e620000002500 */
[----:B--2---:R-:W2:Y:S04]  /*e6c0*/  SHFL.BFLY PT, R2, R3, 0x2, 0x1f ;  /* 0x0c401f0003027f89 */ /* 0x004ea800000e0000 */
[----:B---3--:R-:W3:Y:S04]  /*e6d0*/  SHFL.BFLY PT, R0, R7, 0x2, 0x1f ;  /* 0x0c401f0007007f89 */ /* 0x008ee800000e0000 */
[----:B----4-:R-:W4:Y:S01]  /*e6e0*/  SHFL.BFLY PT, R4, R6, 0x2, 0x1f ;  /* 0x0c401f0006047f89 */ /* 0x010f2200000e0000 */
[----:B--2---:R-:W-:-:S03]  /*e6f0*/  FADD.FTZ R2, R2, R3 ;  /* 0x0000000302027221 */ /* 0x004fc60000010000 */
[----:B------:R-:W2:Y:S01]  /*e700*/  SHFL.BFLY PT, R3, R5, 0x2, 0x1f ;  /* 0x0c401f0005037f89 */ /* 0x000ea200000e0000 */
[----:B---3--:R-:W-:-:S03]  /*e710*/  FADD.FTZ R0, R0, R7 ;  /* 0x0000000700007221 */ /* 0x008fc60000010000 */
[----:B------:R-:W3:Y:S01]  /*e720*/  SHFL.BFLY PT, R173, R2, 0x1, 0x1f ;  /* 0x0c201f0002ad7f89 */ /* 0x000ee200000e0000 */
[----:B----4-:R-:W-:-:S03]  /*e730*/  FADD.FTZ R4, R4, R6 ;  /* 0x0000000604047221 */ /* 0x010fc60000010000 */
[----:B------:R-:W4:Y:S04]  /*e740*/  SHFL.BFLY PT, R174, R0, 0x1, 0x1f ;  /* 0x0c201f0000ae7f89 */ /* 0x000f2800000e0000 */
[----:B------:R-:W1:Y:S01]  /*e750*/  SHFL.BFLY PT, R178, R4, 0x1, 0x1f ;  /* 0x0c201f0004b27f89 */ /* 0x000e6200000e0000 */
[----:B--2---:R-:W-:Y:S01]  /*e760*/  FADD.FTZ R3, R3, R5 ;  /* 0x0000000503037221 */ /* 0x004fe20000010000 */
[----:B---3--:R-:W-:-:S04]  /*e770*/  FADD.FTZ R173, R2, R173 ;  /* 0x000000ad02ad7221 */ /* 0x008fc80000010000 */
[----:B------:R-:W2:Y:S01]  /*e780*/  SHFL.BFLY PT, R179, R3, 0x1, 0x1f ;  /* 0x0c201f0003b37f89 */ /* 0x000ea200000e0000 */
[----:B------:R-:W3:Y:S01]  /*e790*/  MUFU.RCP R5, R173 ;  /* 0x000000ad00057308 */ /* 0x000ee20000001000 */
[----:B----4-:R-:W-:Y:S01]  /*e7a0*/  FADD.FTZ R174, R0, R174 ;  /* 0x000000ae00ae7221 */ /* 0x010fe20000010000 */
[----:B------:R-:W-:-:S06]  /*e7b0*/  SHF.L.U32 R0, R180, 0x4, RZ ;  /* 0x00000004b4007819 */ /* 0x000fcc00000006ff */
[----:B------:R-:W4:Y:S01]  /*e7c0*/  MUFU.RCP R6, R174 ;  /* 0x000000ae00067308 */ /* 0x000f220000001000 */
[----:B------:R-:W-:Y:S02]  /*e7d0*/  SHF.L.U32 R2, R180, 0x1, RZ ;  /* 0x00000001b4027819 */ /* 0x000fe400000006ff */
[----:B------:R-:W-:Y:S02]  /*e7e0*/  LOP3.LUT R0, R0, 0x1c0, RZ, 0xc0, !PT ;  /* 0x000001c000007812 */ /* 0x000fe400078ec0ff */
[----:B------:R-:W-:Y:S02]  /*e7f0*/  FSETP.NE.FTZ.AND P4, PT, R173, RZ, PT ;  /* 0x000000ffad00720b */ /* 0x000fe40003f95000 */
[--C-:B-----5:R-:W-:Y:S02]  /*e800*/  LOP3.LUT R233, R233, 0x6, R2.reuse, 0xf8, !PT ;  /* 0x00000006e9e97812 */ /* 0x120fe400078ef802 */
[----:B------:R-:W-:Y:S01]  /*e810*/  LOP3.LUT R2, R0, 0x38, R2, 0xf8, !PT ;  /* 0x0000003800027812 */ /* 0x000fe200078ef802 */
[----:B-1----:R-:W-:Y:S01]  /*e820*/  FADD.FTZ R178, R4, R178 ;  /* 0x000000b204b27221 */ /* 0x002fe20000010000 */
[----:B------:R-:W-:-:S02]  /*e830*/  FSETP.NE.FTZ.AND P3, PT, R174, RZ, PT ;  /* 0x000000ffae00720b */ /* 0x000fc40003f75000 */
[----:B---3--:R-:W-:Y:S01]  /*e840*/  FSEL R0, R5, 1, P4 ;  /* 0x3f80000005007808 */ /* 0x008fe20002000000 */
[----:B--2---:R-:W-:Y:S01]  /*e850*/  FADD.FTZ R179, R3, R179 ;  /* 0x000000b303b37221 */ /* 0x004fe20000010000 */
[----:B------:R-:W-:Y:S02]  /*e860*/  LOP3.LUT R233, R233, R2, RZ, 0xfc, !PT ;  /* 0x00000002e9e97212 */ /* 0x000fe400078efcff */
        /* <DEDUP_REMOVED lines=42> */
[----:B--2---:R-:W-:Y:S02]  /*eb10*/  FSEL R0, R0, 1, P1 ;  /* 0x3f80000000007808 */ /* 0x004fe40000800000 */
        /* <DEDUP_REMOVED lines=34> */
[----:B------:R-:W-:Y:S01]  /*ed40*/  LEA R2, R233, UR4, 0x1 ;  /* 0x00000004e9027c11 */ /* 0x000fe2000f8e08ff */
        /* <DEDUP_REMOVED lines=109> */
[----:B------:R-:W-:Y:S01]  /*f420*/  STS [R4+0x2000], R20 ;  /* 0x0020001404007388 */ /* 0x000fe20000000800 */
[----:B------:R-:W-:Y:S02]  /*f430*/  F2FP.F16.F32.PACK_AB R54, R54, R112 ;  /* 0x000000703636723e */ /* 0x000fe400000000ff */
[----:B------:R-:W-:Y:S01]  /*f440*/  F2FP.F16.F32.PACK_AB R53, R53, R114 ;  /* 0x000000723535723e */ /* 0x000fe200000000ff */
[----:B------:R-:W-:Y:S01]  /*f450*/  STS [R4+0x2400], R19 ;  /* 0x0024001304007388 */ /* 0x000fe20000000800 */
[----:B------:R-:W-:Y:S02]  /*f460*/  IADD3 R6, PT, PT, R66, R8, RZ ;  /* 0x0000000842067210 */ /* 0x000fe40007ffe0ff */
[----:B------:R-:W-:Y:S01]  /*f470*/  F2FP.F16.F32.PACK_AB R56, R56, R104 ;  /* 0x000000683838723e */ /* 0x000fe200000000ff */
[----:B------:R-:W-:Y:S01]  /*f480*/  STS [R0], R18 ;  /* 0x0000001200007388 */ /* 0x000fe20000000800 */
[----:B------:R-:W-:-:S03]  /*f490*/  F2FP.F16.F32.PACK_AB R55, R55, R106 ;  /* 0x0000006a3737723e */ /* 0x000fc600000000ff */
[----:B------:R2:W-:Y:S01]  /*f4a0*/  STS [R0+0x400], R17 ;  /* 0x0004001100007388 */ /* 0x0005e20000000800 */
[----:B------:R-:W-:Y:S02]  /*f4b0*/  F2FP.F16.F32.PACK_AB R52, R52, R108 ;  /* 0x0000006c3434723e */ /* 0x000fe400000000ff */
[----:B------:R-:W-:Y:S01]  /*f4c0*/  F2FP.F16.F32.PACK_AB R51, R51, R110 ;  /* 0x0000006e3333723e */ /* 0x000fe200000000ff */
[----:B------:R-:W-:Y:S01]  /*f4d0*/  STS [R7], R16 ;  /* 0x0000001007007388 */ /* 0x000fe20000000800 */
[----:B------:R-:W-:Y:S01]  /*f4e0*/  F2FP.F16.F32.PACK_AB R50, R50, R116 ;  /* 0x000000743232723e */ /* 0x000fe200000000ff */
[----:B---3--:R-:W3:Y:S02]  /*f4f0*/  @P3 LDC R13, c[0x0][0x458] ;  /* 0x00011600ff0d3b82 */ /* 0x008ee40000000800 */
[----:B------:R4:W-:Y:S01]  /*f500*/  STS [R7+0x400], R21 ;  /* 0x0004001507007388 */ /* 0x0009e20000000800 */
        /* <DEDUP_REMOVED lines=8> */
[----:B------:R-:W-:Y:S01]  /*f590*/  F2FP.F16.F32.PACK_AB R47, R47, R122 ;  /* 0x0000007a2f2f723e */ /* 0x000fe200000000ff */
[----:B--2---:R-:W2:Y:S02]  /*f5a0*/  @P2 LDC R17, c[0x0][0x458] ;  /* 0x00011600ff112b82 */ /* 0x004ea40000000800 */
[----:B------:R-:W-:Y:S01]  /*f5b0*/  STS [R8], R58 ;  /* 0x0000003a08007388 */ /* 0x000fe20000000800 */
[----:B------:R-:W-:-:S03]  /*f5c0*/  F2FP.F16.F32.PACK_AB R44, R44, R124 ;  /* 0x0000007c2c2c723e */ /* 0x000fc600000000ff */
[----:B------:R-:W-:Y:S01]  /*f5d0*/  STS [R8+0x400], R57 ;  /* 0x0004003908007388 */ /* 0x000fe20000000800 */
[----:B------:R-:W-:Y:S01]  /*f5e0*/  F2FP.F16.F32.PACK_AB R43, R43, R126 ;  /* 0x0000007e2b2b723e */ /* 0x000fe200000000ff */
[----:B----4-:R-:W4:Y:S01]  /*f5f0*/  LDC R21, c[0x0][0x434] ;  /* 0x00010d00ff157b82 */ /* 0x010f220000000800 */
        /* <DEDUP_REMOVED lines=20> */
[----:B------:R-:W-:Y:S02]  /*f740*/  F2FP.F16.F32.PACK_AB R33, R33, R150 ;  /* 0x000000962121723e */ /* 0x000fe400000000ff */
[----:B------:R-:W-:Y:S01]  /*f750*/  ISETP.NE.AND P6, PT, R181, -0x1, PT ;  /* 0xffffffffb500780c */ /* 0x000fe20003fc5270 */
[----:B------:R-:W-:Y:S01]  /*f760*/  STS [R2+0x6000], R48 ;  /* 0x0060003002007388 */ /* 0x000fe20000000800 */
[----:B------:R-:W-:-:S03]  /*f770*/  F2FP.F16.F32.PACK_AB R30, R30, R160 ;  /* 0x000000a01e1e723e */ /* 0x000fc600000000ff */
[----:B------:R1:W-:Y:S01]  /*f780*/  STS [R2+0x6400], R47 ;  /* 0x0064002f02007388 */ /* 0x0003e20000000800 */
[----:B------:R-:W-:-:S03]  /*f790*/  F2FP.F16.F32.PACK_AB R29, R29, R162 ;  /* 0x000000a21d1d723e */ /* 0x000fc600000000ff */
[----:B------:R-:W-:Y:S01]  /*f7a0*/  STS [R5+0x6000], R44 ;  /* 0x0060002c05007388 */ /* 0x000fe20000000800 */
[----:B------:R-:W-:-:S03]  /*f7b0*/  F2FP.F16.F32.PACK_AB R32, R32, R152 ;  /* 0x000000982020723e */ /* 0x000fc600000000ff */
[----:B------:R-:W-:Y:S01]  /*f7c0*/  STS [R5+0x6400], R43 ;  /* 0x0064002b05007388 */ /* 0x000fe20000000800 */
[----:B------:R-:W-:Y:S01]  /*f7d0*/  F2FP.F16.F32.PACK_AB R31, R31, R154 ;  /* 0x0000009a1f1f723e */ /* 0x000fe200000000ff */
[----:B------:R-:W2:Y:S02]  /*f7e0*/  @!P6 LDC.64 R10, c[0x0][0x400] ;  /* 0x00010000ff0aeb82 */ /* 0x000ea40000000a00 */
[----:B------:R-:W-:Y:S01]  /*f7f0*/  STS [R3+0x4000], R42 ;  /* 0x0040002a03007388 */ /* 0x000fe20000000800 */
[----:B------:R-:W-:-:S03]  /*f800*/  F2FP.F16.F32.PACK_AB R28, R28, R156 ;  /* 0x0000009c1c1c723e */ /* 0x000fc600000000ff */
[----:B------:R-:W-:Y:S01]  /*f810*/  STS [R3+0x4400], R41 ;  /* 0x0044002903007388 */ /* 0x000fe20000000800 */
[----:B------:R-:W-:Y:S01]  /*f820*/  F2FP.F16.F32.PACK_AB R27, R27, R158 ;  /* 0x0000009e1b1b723e */ /* 0x000fe200000000ff */
[----:B------:R-:W2:Y:S02]  /*f830*/  @P6 LDC.64 R14, c[0x0][0x408] ;  /* 0x00010200ff0e6b82 */ /* 0x000ea40000000a00 */
[----:B------:R-:W-:Y:S01]  /*f840*/  STS [R4+0x4000], R38 ;  /* 0x0040002604007388 */ /* 0x000fe20000000800 */
[----:B------:R-:W-:-:S03]  /*f850*/  F2FP.F16.F32.PACK_AB R26, R26, R200 ;  /* 0x000000c81a1a723e */ /* 0x000fc600000000ff */
[----:B------:R-:W-:Y:S01]  /*f860*/  STS [R4+0x4400], R37 ;  /* 0x0044002504007388 */ /* 0x000fe20000000800 */
[----:B------:R-:W-:Y:S01]  /*f870*/  F2FP.F16.F32.PACK_AB R25, R25, R202 ;  /* 0x000000ca1919723e */ /* 0x000fe200000000ff */
[----:B-1----:R-:W4:Y:S02]  /*f880*/  @P5 LDC R2, c[0x0][0x430] ;  /* 0x00010c00ff025b82 */ /* 0x002f240000000800 */
        /* <DEDUP_REMOVED lines=15> */
[----:B------:R3:W-:Y:S04]  /*f980*/  STS [R0+0x6400], R31 ;  /* 0x0064001f00007388 */ /* 0x0007e80000000800 */
[----:B------:R-:W-:Y:S04]  /*f990*/  STS [R7+0x6000], R28 ;  /* 0x0060001c07007388 */ /* 0x000fe80000000800 */
[----:B------:R-:W-:Y:S04]  /*f9a0*/  STS [R7+0x6400], R27 ;  /* 0x0064001b07007388 */ /* 0x000fe80000000800 */
[----:B------:R-:W-:Y:S04]  /*f9b0*/  STS [R8+0x4000], R26 ;  /* 0x0040001a08007388 */ /* 0x000fe80000000800 */
[----:B------:R-:W-:Y:S01]  /*f9c0*/  STS [R8+0x4400], R25 ;  /* 0x0044001908007388 */ /* 0x000fe20000000800 */
[----:B-1----:R-:W1:Y:S03]  /*f9d0*/  @P5 LDC R4, c[0x0][0x430] ;  /* 0x00010c00ff045b82 */ /* 0x002e660000000800 */
[----:B------:R-:W-:Y:S05]  /*f9e0*/  STS [R6+0x4000], R24 ;  /* 0x0040001806007388 */ /* 0x000fea0000000800 */
[----:B---3--:R-:W4:Y:S01]  /*f9f0*/  LDC R0, c[0x0][0x434] ;  /* 0x00010d00ff007b82 */ /* 0x008f220000000800 */
[----:B------:R-:W-:Y:S04]  /*fa00*/  STS [R6+0x4400], R63 ;  /* 0x0044003f06007388 */ /* 0x000fe80000000800 */
[----:B------:R-:W-:Y:S04]  /*fa10*/  STS [R8+0x6000], R65 ;  /* 0x0060004108007388 */ /* 0x000fe80000000800 */
[----:B------:R3:W-:Y:S04]  /*fa20*/  STS [R8+0x6400], R64 ;  /* 0x0064004008007388 */ /* 0x0007e80000000800 */
[----:B------:R-:W-:Y:S04]  /*fa30*/  STS [R6+0x6000], R62 ;  /* 0x0060003e06007388 */ /* 0x000fe80000000800 */
[----:B------:R2:W-:Y:S01]  /*fa40*/  STS [R6+0x6400], R61 ;  /* 0x0064003d06007388 */ /* 0x0005e20000000800 */
[----:B------:R-:W1:Y:S01]  /*fa50*/  S2R R37, SR_CTAID.X ;  /* 0x0000000000257919 */ /* 0x000e620000002500 */
[----:B------:R-:W1:Y:S01]  /*fa60*/  S2R R19, SR_CTAID.Y ;  /* 0x0000000000137919 */ /* 0x000e620000002600 */
[----:B------:R-:W1:Y:S01]  /*fa70*/  S2R R36, SR_CTAID.Z ;  /* 0x0000000000247919 */ /* 0x000e620000002700 */
[----:B---3--:R-:W3:Y:S08]  /*fa80*/  LDC.U8 R8, c[0x0][0x548] ;  /* 0x00015200ff087b82 */ /* 0x008ef00000000000 */
[----:B--2---:R-:W2:Y:S01]  /*fa90*/  @P4 LDC R6, c[0x0][0x458] ;  /* 0x00011600ff064b82 */ /* 0x004ea20000000800 */
[----:B------:R1:W1:Y:S01]  /*faa0*/  @P4 MUFU.LG2 R5, R173 ;  /* 0x000000ad00054308 */ /* 0x0002620000000c00 */
[----:B------:R-:W-:-:S07]  /*fab0*/  SHF.L.U32 R31, R180, 0x3, RZ ;  /* 0x00000003b41f7819 */ /* 0x000fce00000006ff */
[----:B------:R1:W1:Y:S01]  /*fac0*/  @P3 MUFU.LG2 R12, R174 ;  /* 0x000000ae000c3308 */ /* 0x0002620000000c00 */
[----:B------:R-:W-:Y:S01]  /*fad0*/  LOP3.LUT R3, R31, 0x1f8, RZ, 0xc0, !PT ;  /* 0x000001f81f037812 */ /* 0x000fe200078ec0ff */
[----:B----4-:R-:W-:-:S03]  /*fae0*/  @P5 IMAD R0, R2, R21, RZ ;  /* 0x0000001502005224 */ /* 0x010fc600078e02ff */
[----:B------:R-:W-:Y:S02]  /*faf0*/  LOP3.LUT R3, R3, 0x38, R180, 0x78, !PT ;  /* 0x0000003803037812 */ /* 0x000fe400078e78b4 */
[----:B------:R-:W-:Y:S02]  /*fb00*/  SHF.L.U32 R16, R182, 0x7, RZ ;  /* 0x00000007b6107819 */ /* 0x000fe400000006ff */
[----:B------:R-:W-:Y:S02]  /*fb10*/  LOP3.LUT R3, R3, 0x1e00, R31, 0xf8, !PT ;  /* 0x00001e0003037812 */ /* 0x000fe400078ef81f */
[----:B------:R-:W-:Y:S01]  /*fb20*/  @P5 MOV R2, 0x1 ;  /* 0x0000000100025802 */ /* 0x000fe20000000f00 */
[----:B------:R-:W-:Y:S06]  /*fb30*/  @P5 BRA `(.L_x_399) ;  /* 0x0000000000205947 */ /* 0x000fec0003800000 */
[----:B---3--:R-:W-:Y:S01]  /*fb40*/  ISETP.NE.AND P0, PT, R8, RZ, PT ;  /* 0x000000ff0800720c */ /* 0x008fe20003f05270 */
[----:B------:R-:W3:-:S12]  /*fb50*/  LDC R7, c[0x0][0x3e0] ;  /* 0x0000f800ff077b82 */ /* 0x000ed80000000800 */
[----:B------:R-:W3:Y:S01]  /*fb60*/  @P0 LDC R2, c[0x0][0x454] ;  /* 0x00011500ff020b82 */ /* 0x000ee20000000800 */
[----:B-1----:R-:W-:Y:S02]  /*fb70*/  @P0 MOV R4, 0x1 ;  /* 0x0000000100040802 */ /* 0x002fe40000000f00 */
[----:B------:R-:W-:-:S05]  /*fb80*/  @!P0 MOV R4, 0x1 ;  /* 0x0000000100048802 */ /* 0x000fca0000000f00 */
[----:B------:R-:W4:Y:S01]  /*fb90*/  @P0 LDC R0, c[0x0][0x454] ;  /* 0x00011500ff000b82 */ /* 0x000f220000000800 */
[-C--:B---3--:R-:W-:Y:S02]  /*fba0*/  @P0 IMAD R2, R2, R7.reuse, RZ ;  /* 0x0000000702020224 */ /* 0x088fe400078e02ff */
[----:B------:R-:W-:-:S07]  /*fbb0*/  @!P0 IMAD R2, R21, R7, RZ ;  /* 0x0000000715028224 */ /* 0x000fce00078e02ff */
.L_x_399:
[----:B------:R-:W5:Y:S01]  /*fbc0*/  LDL.LU R9, [R1+0x38] ;  /* 0x0000380001097983 */ /* 0x000f620000300800 */
[----:B------:R-:W-:Y:S01]  /*fbd0*/  LEA R20, R3, UR4, 0x1 ;  /* 0x0000000403147c11 */ /* 0x000fe2000f8e08ff */
[----:B------:R-:W4:Y:S01]  /*fbe0*/  @P2 MUFU.LG2 R7, R178 ;  /* 0x000000b200072308 */ /* 0x000f220000000c00 */
[C---:B------:R-:W-:Y:S01]  /*fbf0*/  ISETP.NE.AND P0, PT, R181.reuse, -0x1, PT ;  /* 0xffffffffb500780c */ /* 0x040fe20003f05270 */
[----:B------:R-:W-:Y:S01]  /*fc00*/  BAR.SYNC.DEFER_BLOCKING 0x0 ;  /* 0x0000000000007b1d */ /* 0x000fe20000010000 */
[----:B---3--:R-:W-:Y:S01]  /*fc10*/  ISETP.NE.AND P5, PT, R8, RZ, !P5 ;  /* 0x000000ff0800720c */ /* 0x008fe20006fa5270 */
[----:B------:R-:W-:-:S04]  /*fc20*/  @P6 IMAD.WIDE.U32 R24, R181, R14, RZ ;  /* 0x0000000eb5186225 */ /* 0x000fc800078e00ff */
[----:B-1----:R-:W-:Y:S01]  /*fc30*/  @P4 FMUL.FTZ R3, R5, 0.69314718246459960938 ;  /* 0x3f31721805034820 */ /* 0x002fe20000410000 */
[----:B------:R-:W-:Y:S01]  /*fc40*/  MOV R29, 0x7f800000 ;  /* 0x7f800000001d7802 */ /* 0x000fe20000000f00 */
[----:B------:R-:W1:Y:S02]  /*fc50*/  @P1 LDC R18, c[0x0][0x458] ;  /* 0x00011600ff121b82 */ /* 0x000e640000000800 */
[----:B--2---:R-:W-:Y:S01]  /*fc60*/  @P4 FFMA.FTZ R29, R177, R6, R3 ;  /* 0x00000006b11d4223 */ /* 0x004fe20000010003 */
[----:B------:R-:W-:Y:S01]  /*fc70*/  @P3 FMUL.FTZ R3, R12, 0.69314718246459960938 ;  /* 0x3f3172180c033820 */ /* 0x000fe20000410000 */
[----:B------:R-:W-:Y:S01]  /*fc80*/  MOV R28, 0x7f800000 ;  /* 0x7f800000001c7802 */ /* 0x000fe20000000f00 */
[----:B----4-:R-:W-:Y:S01]  /*fc90*/  IMAD R0, R36, R0, RZ ;  /* 0x0000000024007224 */ /* 0x010fe200078e02ff */
[----:B------:R-:W-:Y:S01]  /*fca0*/  MOV R26, 0x7f800000 ;  /* 0x7f800000001a7802 */ /* 0x000fe20000000f00 */
[----:B------:R-:W-:Y:S01]  /*fcb0*/  @P3 FFMA.FTZ R28, R176, R13, R3 ;  /* 0x0000000db01c3223 */ /* 0x000fe20000010003 */
[----:B------:R-:W-:Y:S01]  /*fcc0*/  IMAD R6, R37, R4, RZ ;  /* 0x0000000425067224 */ /* 0x000fe200078e02ff */
[----:B------:R-:W-:Y:S01]  /*fcd0*/  BSSY.RECONVERGENT B0, `(.L_x_400) ;  /* 0x0000041000007945 */ /* 0x000fe20003800200 */
[----:B------:R-:W-:Y:S01]  /*fce0*/  @P2 FMUL.FTZ R3, R7, 0.69314718246459960938 ;  /* 0x3f31721807032820 */ /* 0x000fe20000410000 */
[----:B------:R-:W-:Y:S01]  /*fcf0*/  @!P5 IMAD R0, R19, R2, R0 ;  /* 0x000000021300d224 */ /* 0x000fe200078e0200 */
[----:B------:R-:W-:-:S02]  /*fd00*/  SHF.R.U32.HI R30, RZ, 0x3, R180 ;  /* 0x00000003ff1e7819 */ /* 0x000fc400000116b4 */
[----:B------:R-:W-:Y:S01]  /*fd10*/  @P2 FFMA.FTZ R26, R175, R17, R3 ;  /* 0x00000011af1a2223 */ /* 0x000fe20000010003 */
[----:B------:R-:W-:Y:S01]  /*fd20*/  SHF.L.U32 R2, R6, 0x7, RZ ;  /* 0x0000000706027819 */ /* 0x000fe200000006ff */
[----:B------:R2:W3:Y:S01]  /*fd30*/  LDS.128 R32, [R20+0x3800] ;  /* 0x0038000014207984 */ /* 0x0004e20000000c00 */
[----:B-----5:R-:W-:Y:S01]  /*fd40*/  IADD3 R16, PT, PT, -R16, R9, RZ ;  /* 0x0000000910107210 */ /* 0x020fe20007ffe1ff */
[C---:B------:R-:W-:Y:S02]  /*fd50*/  @!P6 IMAD.WIDE.U32 R8, R19.reuse, R10, RZ ;  /* 0x0000000a1308e225 */ /* 0x040fe400078e00ff */
[----:B------:R-:W4:Y:S02]  /*fd60*/  @P1 MUFU.LG2 R10, R179 ;  /* 0x000000b3000a1308 */ /* 0x000f240000000c00 */
[----:B------:R-:W-:Y:S01]  /*fd70*/  @!P6 IMAD R27, R19, R11, R9 ;  /* 0x0000000b131be224 */ /* 0x000fe200078e0209 */
[----:B------:R-:W-:Y:S01]  /*fd80*/  @!P6 MOV R17, R8 ;  /* 0x000000080011e202 */ /* 0x000fe20000000f00 */
[----:B------:R-:W-:-:S02]  /*fd90*/  @P6 IMAD R27, R181, R15, R25 ;  /* 0x0000000fb51b6224 */ /* 0x000fc400078e0219 */
[----:B------:R-:W-:Y:S01]  /*fda0*/  @!P0 IMAD R181, R19, R21, RZ ;  /* 0x0000001513b58224 */ /* 0x000fe200078e02ff */
[----:B------:R-:W-:-:S04]  /*fdb0*/  MOV R21, 0x7f800000 ;  /* 0x7f80000000157802 */ /* 0x000fc80000000f00 */
[----:B------:R2:W-:Y:S01]  /*fdc0*/  @!P0 STL [R1+0x2c], R181 ;  /* 0x00002cb501008387 */ /* 0x0005e20000100800 */
[----:B------:R-:W-:Y:S02]  /*fdd0*/  LOP3.LUT P0, RZ, R180, 0x3, RZ, 0xc0, !PT ;  /* 0x00000003b4ff7812 */ /* 0x000fe4000780c0ff */
[----:B------:R-:W-:Y:S02]  /*fde0*/  SHF.R.S32.HI R3, RZ, 0x1f, R181 ;  /* 0x0000001fff037819 */ /* 0x000fe400000114b5 */
[----:B------:R-:W-:Y:S01]  /*fdf0*/  SEL R5, R181, RZ, P5 ;  /* 0x000000ffb5057207 */ /* 0x000fe20002800000 */
[----:B----4-:R-:W-:Y:S01]  /*fe00*/  @P1 FMUL.FTZ R6, R10, 0.69314718246459960938 ;  /* 0x3f3172180a061820 */ /* 0x010fe20000410000 */
[----:B------:R-:W-:Y:S02]  /*fe10*/  SEL R7, R3, RZ, P5 ;  /* 0x000000ff03077207 */ /* 0x000fe40002800000 */
[----:B------:R-:W-:Y:S01]  /*fe20*/  IADD3 R9, P3, P2, R2, R5, R0 ;  /* 0x0000000502097210 */ /* 0x000fe20007a7e000 */
[----:B-1----:R-:W-:Y:S01]  /*fe30*/  @P1 FFMA.FTZ R21, R172, R18, R6 ;  /* 0x00000012ac151223 */ /* 0x002fe20000010006 */
[----:B------:R-:W-:-:S02]  /*fe40*/  SHF.R.S32.HI R3, RZ, 0x1f, R0 ;  /* 0x0000001fff037819 */ /* 0x000fc40000011400 */
[----:B------:R-:W-:-:S04]  /*fe50*/  SHF.R.S32.HI R0, RZ, 0x1f, R2 ;  /* 0x0000001fff007819 */ /* 0x000fc80000011402 */
[----:B------:R-:W-:Y:S01]  /*fe60*/  IADD3.X R8, PT, PT, R0, R7, R3, P3, P2 ;  /* 0x0000000700087210 */ /* 0x000fe20001fe4403 */
[----:B---3--:R-:W-:Y:S06]  /*fe70*/  @P0 BRA `(.L_x_401) ;  /* 0x0000000000980947 */ /* 0x008fec0003800000 */
[----:B------:R-:W-:Y:S02]  /*fe80*/  LOP3.LUT R0, R232, 0x30, RZ, 0xc0, !PT ;  /* 0x00000030e8007812 */ /* 0x000fe400078ec0ff */
[----:B------:R-:W-:-:S04]  /*fe90*/  SHF.R.U32.HI R2, RZ, 0x2, R180 ;  /* 0x00000002ff027819 */ /* 0x000fc800000116b4 */
[----:B------:R-:W-:-:S04]  /*fea0*/  LOP3.LUT R0, R0, 0x7, R2, 0xf8, !PT ;  /* 0x0000000700007812 */ /* 0x000fc800078ef802 */
[C---:B------:R-:W-:Y:S01]  /*feb0*/  ISETP.GE.AND P5, PT, R0.reuse, R16, PT ;  /* 0x000000100000720c */ /* 0x040fe20003fa6270 */
        /* <DEDUP_REMOVED lines=8> */
[CC--:B------:R-:W-:Y:S01]  /*ff40*/  @!P5 IADD3 R0, P0, PT, R3.reuse, R9.reuse, RZ ;  /* 0x000000090300d210 */ /* 0x0c0fe20007f1e0ff */
[-C--:B------:R-:W-:Y:S01]  /*ff50*/  @!P4 IMAD R2, R2, R4.reuse, RZ ;  /* 0x000000040202c224 */ /* 0x080fe200078e02ff */
[----:B------:R-:W3:Y:S01]  /*ff60*/  @!P4 LDC.64 R14, c[0x0][0x420] ;  /* 0x00010800ff0ecb82 */ /* 0x000ee20000000a00 */
[----:B------:R-:W-:Y:S01]  /*ff70*/  @!P3 IMAD R10, R10, R4, RZ ;  /* 0x000000040a0ab224 */ /* 0x000fe200078e02ff */
[----:B------:R-:W-:Y:S01]  /*ff80*/  @!P5 LEA.HI.X.SX32 R3, R3, R8, 0x1, P0 ;  /* 0x000000080303d211 */ /* 0x000fe200000f0eff */
[----:B------:R-:W-:Y:S01]  /*ff90*/  @!P2 IMAD R11, R11, R4, RZ ;  /* 0x000000040b0ba224 */ /* 0x000fe200078e02ff */
[----:B------:R-:W-:-:S04]  /*ffa0*/  @!P4 IADD3 R5, P0, PT, R2, R9, RZ ;  /* 0x000000090205c210 */ /* 0x000fc80007f1e0ff */
[----:B------:R-:W4:Y:S01]  /*ffb0*/  @!P3 LDC.64 R18, c[0x0][0x420] ;  /* 0x00010800ff12bb82 */ /* 0x000f220000000a00 */
[----:B------:R-:W-:-:S07]  /*ffc0*/  @!P4 LEA.HI.X.SX32 R2, R2, R8, 0x1, P0 ;  /* 0x000000080202c211 */ /* 0x000fce00000f0eff */
[----:B------:R-:W5:Y:S01]  /*ffd0*/  @!P2 LDC.64 R22, c[0x0][0x420] ;  /* 0x00010800ff16ab82 */ /* 0x000f620000000a00 */
[----:B-1----:R-:W-:-:S04]  /*ffe0*/  @!P5 LEA R12, P1, R0, R6, 0x2 ;  /* 0x00000006000cd211 */ /* 0x002fc800078210ff */
[----:B------:R-:W-:Y:S02]  /*fff0*/  @!P5 LEA.HI.X R13, R0, R7, R3, 0x2, P1 ;  /* 0x00000007000dd211 */ /* 0x000fe400008f1403 */
[C---:B------:R-:W-:Y:S02]  /*10000*/  @!P3 IADD3 R0, P1, PT, R10.reuse, R9, RZ ;  /* 0x000000090a00b210 */ /* 0x040fe40007f3e0ff */
[C---:B---3--:R-:W-:Y:S01]  /*10010*/  @!P4 LEA R6, P0, R5.reuse, R14, 0x2 ;  /* 0x0000000e0506c211 */ /* 0x048fe200078010ff */
        /* <DEDUP_REMOVED lines=8> */
[----:B-----5:R-:W-:-:S03]  /*100a0*/  @!P2 LEA R2, P0, R3, R22, 0x2 ;  /* 0x000000160302a211 */ /* 0x020fc600078010ff */
[----:B------:R1:W-:Y:S01]  /*100b0*/  @!P3 STG.E desc[UR16][R4.64], R26 ;  /* 0x0000001a0400b986 */ /* 0x0003e2000c101910 */
[----:B------:R-:W-:-:S05]  /*100c0*/  @!P2 LEA.HI.X R3, R3, R23, R8, 0x2, P0 ;  /* 0x000000170303a211 */ /* 0x000fca00000f1408 */
[----:B------:R1:W-:Y:S04]  /*100d0*/  @!P2 STG.E desc[UR16][R2.64], R21 ;  /* 0x000000150200a986 */ /* 0x0003e8000c101910 */
.L_x_401:
[----:B------:R-:W-:Y:S05]  /*100e0*/  BSYNC.RECONVERGENT B0 ;  /* 0x0000000000007941 */ /* 0x000fea0003800200 */
.L_x_400:
[----:B-1----:R1:W5:Y:S01]  /*100f0*/  LDL R26, [R1+0xc] ;  /* 0x00000c00011a7983 */ /* 0x0023620000100800 */
[----:B------:R-:W-:Y:S01]  /*10100*/  @P6 IMAD.MOV.U32 R17, RZ, RZ, R24 ;  /* 0x000000ffff116224 */ /* 0x000fe200078e0018 */
[----:B------:R-:W3:Y:S01]  /*10110*/  LDCU.64 UR4, c[0x0][0x410] ;  /* 0x00008200ff0477ac */ /* 0x000ee20008000a00 */
[----:B------:R-:W-:Y:S01]  /*10120*/  LOP3.LUT R21, R31, 0x38, RZ, 0xc0, !PT ;  /* 0x000000381f157812 */ /* 0x000fe200078ec0ff */
[----:B------:R1:W4:Y:S01]  /*10130*/  LDS.128 R12, [R20] ;  /* 0x00000000140c7984 */ /* 0x0003220000000c00 */
[C---:B------:R-:W-:Y:S01]  /*10140*/  VIADD R3, R30.reuse, 0x30 ;  /* 0x000000301e037836 */ /* 0x040fe20000000000 */
[----:B------:R-:W-:Y:S01]  /*10150*/  BSSY.RECONVERGENT B0, `(.L_x_402) ;  /* 0x0000022000007945 */ /* 0x000fe20003800200 */
[----:B------:R-:W-:Y:S01]  /*10160*/  IADD3 R2, P1, PT, R21, R17, RZ ;  /* 0x0000001115027210 */ /* 0x000fe20007f3e0ff */
[----:B------:R1:W1:Y:S01]  /*10170*/  LDS.128 R8, [R20+0x4000] ;  /* 0x0040000014087984 */ /* 0x0002620000000c00 */
[C---:B------:R-:W-:Y:S01]  /*10180*/  VIADD R0, R30.reuse, 0x10 ;  /* 0x000000101e007836 */ /* 0x040fe20000000000 */
[-C--:B------:R-:W-:Y:S01]  /*10190*/  ISETP.GE.AND P4, PT, R3, R16.reuse, PT ;  /* 0x000000100300720c */ /* 0x080fe20003f86270 */
[C---:B------:R-:W-:Y:S01]  /*101a0*/  VIADD R4, R30.reuse, 0x20 ;  /* 0x000000201e047836 */ /* 0x040fe20000000000 */
[C---:B------:R-:W-:Y:S01]  /*101b0*/  IADD3 R17, PT, PT, R30.reuse, 0x60, RZ ;  /* 0x000000601e117810 */ /* 0x040fe20007ffe0ff */
[----:B------:R-:W-:Y:S01]  /*101c0*/  IMAD.X R3, RZ, RZ, R27, P1 ;  /* 0x000000ffff037224 */ /* 0x000fe200008e061b */
[-C--:B------:R-:W-:Y:S01]  /*101d0*/  ISETP.GE.AND P1, PT, R30, R16.reuse, PT ;  /* 0x000000101e00720c */ /* 0x080fe20003f26270 */
[----:B------:R-:W-:Y:S01]  /*101e0*/  IMAD.WIDE.U32 R22, R37, 0x80, RZ ;  /* 0x0000008025167825 */ /* 0x000fe200078e00ff */
[----:B------:R-:W-:-:S02]  /*101f0*/  ISETP.GE.AND P0, PT, R0, R16, PT ;  /* 0x000000100000720c */ /* 0x000fc40003f06270 */
[----:B------:R-:W-:Y:S01]  /*10200*/  IADD3 R0, PT, PT, R30, 0x40, RZ ;  /* 0x000000401e007810 */ /* 0x000fe20007ffe0ff */
[----:B---3--:R-:W-:Y:S01]  /*10210*/  IMAD.WIDE.U32 R18, R36, UR4, R2 ;  /* 0x0000000424127c25 */ /* 0x008fe2000f8e0002 */
[-C--:B------:R-:W-:Y:S02]  /*10220*/  ISETP.GE.AND P5, PT, R4, R16.reuse, PT ;  /* 0x000000100400720c */ /* 0x080fe40003fa6270 */
[----:B------:R-:W-:Y:S01]  /*10230*/  ISETP.GE.AND P3, PT, R0, R16, PT ;  /* 0x000000100000720c */ /* 0x000fe20003f66270 */
[----:B------:R-:W-:Y:S01]  /*10240*/  VIADD R0, R30, 0x50 ;  /* 0x000000501e007836 */ /* 0x000fe20000000000 */
[----:B------:R-:W-:Y:S01]  /*10250*/  LOP3.LUT R24, R22, R30, RZ, 0xfc, !PT ;  /* 0x0000001e16187212 */ /* 0x000fe200078efcff */
[----:B------:R-:W-:-:S03]  /*10260*/  IMAD R7, R36, UR5, R19 ;  /* 0x0000000524077c24 */ /* 0x000fc6000f8e0213 */
[----:B------:R-:W-:Y:S01]  /*10270*/  ISETP.GE.AND P2, PT, R0, R16, PT ;  /* 0x000000100000720c */ /* 0x000fe20003f46270 */
[----:B------:R-:W-:-:S12]  /*10280*/  @P1 BRA `(.L_x_403) ;  /* 0x0000000000381947 */ /* 0x000fd80003800000 */
[----:B------:R-:W3:Y:S01]  /*10290*/  LDCU.64 UR6, c[0x0][0x408] ;  /* 0x00008100ff0677ac */ /* 0x000ee20008000a00 */
[----:B------:R-:W-:Y:S01]  /*102a0*/  IMAD.MOV.U32 R6, RZ, RZ, R18 ;  /* 0x000000ffff067224 */ /* 0x000fe200078e0012 */
[----:B------:R-:W2:Y:S01]  /*102b0*/  LDCU.64 UR4, c[0x0][0x3f0] ;  /* 0x00007e00ff0477ac */ /* 0x000ea20008000a00 */
[----:B------:R-:W4:Y:S01]  /*102c0*/  LDCU UR8, c[0x0][0x440] ;  /* 0x00008800ff0877ac */ /* 0x000f220008000800 */
[----:B---3--:R-:W-:Y:S02]  /*102d0*/  IMAD R0, R23, UR6, RZ ;  /* 0x0000000617007c24 */ /* 0x008fe4000f8e02ff */
[----:B------:R-:W-:-:S04]  /*102e0*/  IMAD.WIDE.U32 R4, R24, UR6, R6 ;  /* 0x0000000618047c25 */ /* 0x000fc8000f8e0006 */
[----:B------:R-:W-:Y:S01]  /*102f0*/  IMAD R0, R24, UR7, R0 ;  /* 0x0000000718007c24 */ /* 0x000fe2000f8e0200 */
[----:B--2---:R-:W-:Y:S02]  /*10300*/  LEA R2, P1, R4, UR4, 0x1 ;  /* 0x0000000404027c11 */ /* 0x004fe4000f8208ff */
[----:B----4-:R-:W-:Y:S02]  /*10310*/  ISETP.GE.AND P6, PT, R21, UR8, PT ;  /* 0x0000000815007c0c */ /* 0x010fe4000bfc6270 */
[----:B------:R-:W-:-:S04]  /*10320*/  IADD3 R0, PT, PT, R0, R5, RZ ;  /* 0x0000000500007210 */ /* 0x000fc80007ffe0ff */
[----:B------:R-:W-:Y:S02]  /*10330*/  LEA.HI.X R3, R4, UR5, R0, 0x1, P1 ;  /* 0x0000000504037c11 */ /* 0x000fe400088f0c00 */
[----:B-----5:R-:W-:-:S05]  /*10340*/  ISETP.GE.AND P1, PT, R26, UR8, PT ;  /* 0x000000081a007c0c */ /* 0x020fca000bf26270 */
[----:B------:R3:W-:Y:S08]  /*10350*/  @!P6 STG.E.128 desc[UR16][R2.64], R12 ;  /* 0x0000000c0200e986 */ /* 0x0007f0000c101d10 */
[----:B-1----:R3:W-:Y:S02]  /*10360*/  @!P1 STG.E.128 desc[UR16][R2.64+0x80], R8 ;  /* 0x0000800802009986 */ /* 0x0027e4000c101d10 */
.L_x_403:
[----:B------:R-:W-:Y:S05]  /*10370*/  BSYNC.RECONVERGENT B0 ;  /* 0x0000000000007941 */ /* 0x000fea0003800200 */
.L_x_402:
[----:B---34-:R3:W4:Y:S01]  /*10380*/  LDS.128 R12, [R20+0x800] ;  /* 0x00080000140c7984 */ /* 0x0187220000000c00 */
[----:B------:R-:W-:Y:S01]  /*10390*/  BSSY.RECONVERGENT B0, `(.L_x_404) ;  /* 0x0000016000007945 */ /* 0x000fe20003800200 */
[----:B------:R-:W-:Y:S02]  /*103a0*/  ISETP.GE.AND P1, PT, R17, R16, PT ;  /* 0x000000101100720c */ /* 0x000fe40003f26270 */
[----:B-1----:R3:W1:Y:S01]  /*103b0*/  LDS.128 R8, [R20+0x4800] ;  /* 0x0048000014087984 */ /* 0x0026620000000c00 */
[----:B------:R-:W-:Y:S01]  /*103c0*/  IADD3 R30, PT, PT, R30, 0x70, RZ ;  /* 0x000000701e1e7810 */ /* 0x000fe20007ffe0ff */
[----:B------:R-:W-:Y:S09]  /*103d0*/  @P0 BRA `(.L_x_405) ;  /* 0x0000000000440947 */ /* 0x000ff20003800000 */
[----:B------:R-:W2:Y:S01]  /*103e0*/  LDCU.64 UR6, c[0x0][0x408] ;  /* 0x00008100ff0677ac */ /* 0x000ea20008000a00 */
[----:B------:R-:W-:Y:S02]  /*103f0*/  IADD3 R0, P0, PT, R24, 0x10, RZ ;  /* 0x0000001018007810 */ /* 0x000fe40007f1e0ff */
[----:B------:R-:W-:Y:S01]  /*10400*/  MOV R3, R7 ;  /* 0x0000000700037202 */ /* 0x000fe20000000f00 */
[----:B------:R-:W3:Y:S02]  /*10410*/  LDCU.64 UR4, c[0x0][0x3f0] ;  /* 0x00007e00ff0477ac */ /* 0x000ee40008000a00 */
[----:B------:R-:W-:Y:S01]  /*10420*/  IMAD.X R2, RZ, RZ, R23, P0 ;  /* 0x000000ffff027224 */ /* 0x000fe200000e0617 */
[----:B------:R-:W3:Y:S03]  /*10430*/  LDCU UR8, c[0x0][0x440] ;  /* 0x00008800ff0877ac */ /* 0x000ee60008000800 */
[----:B--2---:R-:W-:-:S02]  /*10440*/  IMAD R17, R2, UR6, RZ ;  /* 0x0000000602117c24 */ /* 0x004fc4000f8e02ff */
[----:B------:R-:W-:-:S04]  /*10450*/  IMAD.MOV.U32 R2, RZ, RZ, R18 ;  /* 0x000000ffff027224 */ /* 0x000fc800078e0012 */
[----:B------:R-:W-:Y:S01]  /*10460*/  IMAD.WIDE.U32 R4, R0, UR6, R2 ;  /* 0x0000000600047c25 */ /* 0x000fe2000f8e0002 */
[----:B---3--:R-:W-:-:S03]  /*10470*/  ISETP.GE.AND P6, PT, R21, UR8, PT ;  /* 0x0000000815007c0c */ /* 0x008fc6000bfc6270 */
[----:B------:R-:W-:Y:S01]  /*10480*/  IMAD R0, R0, UR7, R17 ;  /* 0x0000000700007c24 */ /* 0x000fe2000f8e0211 */
[----:B------:R-:W-:-:S03]  /*10490*/  LEA R2, P0, R4, UR4, 0x1 ;  /* 0x0000000404027c11 */ /* 0x000fc6000f8008ff */
[----:B------:R-:W-:-:S05]  /*104a0*/  IMAD.IADD R0, R0, 0x1, R5 ;  /* 0x0000000100007824 */ /* 0x000fca00078e0205 */
[----:B------:R-:W-:Y:S02]  /*104b0*/  LEA.HI.X R3, R4, UR5, R0, 0x1, P0 ;  /* 0x0000000504037c11 */ /* 0x000fe400080f0c00 */
[----:B-----5:R-:W-:-:S03]  /*104c0*/  ISETP.GE.AND P0, PT, R26, UR8, PT ;  /* 0x000000081a007c0c */ /* 0x020fc6000bf06270 */
[----:B----4-:R2:W-:Y:S10]  /*104d0*/  @!P6 STG.E.128 desc[UR16][R2.64], R12 ;  /* 0x0000000c0200e986 */ /* 0x0105f4000c101d10 */
[----:B-1----:R2:W-:Y:S02]  /*104e0*/  @!P0 STG.E.128 desc[UR16][R2.64+0x80], R8 ;  /* 0x0000800802008986 */ /* 0x0025e4000c101d10 */
.L_x_405:
[----:B------:R-:W-:Y:S05]  /*104f0*/  BSYNC.RECONVERGENT B0 ;  /* 0x0000000000007941 */ /* 0x000fea0003800200 */
.L_x_404:
[----:B--2-4-:R2:W4:Y:S01]  /*10500*/  LDS.128 R12, [R20+0x1000] ;  /* 0x00100000140c7984 */ /* 0x0145220000000c00 */
[----:B------:R-:W-:Y:S01]  /*10510*/  BSSY.RECONVERGENT B0, `(.L_x_406) ;  /* 0x0000015000007945 */ /* 0x000fe20003800200 */
[----:B------:R-:W-:Y:S02]  /*10520*/  ISETP.GE.AND P0, PT, R30, R16, PT ;  /* 0x000000101e00720c */ /* 0x000fe40003f06270 */
[----:B-1----:R2:W1:Y:S01]  /*10530*/  LDS.128 R8, [R20+0x5000] ;  /* 0x0050000014087984 */ /* 0x0024620000000c00 */
[----:B------:R-:W-:Y:S10]  /*10540*/  @P5 BRA `(.L_x_407) ;  /* 0x0000000000445947 */ /* 0x000ff40003800000 */
[----:B------:R-:W3:Y:S01]  /*10550*/  LDCU.64 UR6, c[0x0][0x408] ;  /* 0x00008100ff0677ac */ /* 0x000ee20008000a00 */
[----:B------:R-:W-:Y:S02]  /*10560*/  IADD3 R0, P5, PT, R24, 0x20, RZ ;  /* 0x0000002018007810 */ /* 0x000fe40007fbe0ff */
[----:B------:R-:W-:Y:S01]  /*10570*/  MOV R3, R7 ;  /* 0x0000000700037202 */ /* 0x000fe20000000f00 */
[----:B------:R-:W2:Y:S02]  /*10580*/  LDCU.64 UR4, c[0x0][0x3f0] ;  /* 0x00007e00ff0477ac */ /* 0x000ea40008000a00 */
[----:B------:R-:W-:Y:S01]  /*10590*/  IMAD.X R2, RZ, RZ, R23, P5 ;  /* 0x000000ffff027224 */ /* 0x000fe200028e0617 */
[----:B------:R-:W2:Y:S03]  /*105a0*/  LDCU UR8, c[0x0][0x440] ;  /* 0x00008800ff0877ac */ /* 0x000ea60008000800 */
[----:B---3--:R-:W-:-:S02]  /*105b0*/  IMAD R16, R2, UR6, RZ ;  /* 0x0000000602107c24 */ /* 0x008fc4000f8e02ff */
[----:B------:R-:W-:-:S04]  /*105c0*/  IMAD.MOV.U32 R2, RZ, RZ, R18 ;  /* 0x000000ffff027224 */ /* 0x000fc800078e0012 */
[----:B------:R-:W-:Y:S01]  /*105d0*/  IMAD.WIDE.U32 R4, R0, UR6, R2 ;  /* 0x0000000600047c25 */ /* 0x000fe2000f8e0002 */
[----:B--2---:R-:W-:-:S03]  /*105e0*/  ISETP.GE.AND P6, PT, R21, UR8, PT ;  /* 0x0000000815007c0c */ /* 0x004fc6000bfc6270 */
[----:B------:R-:W-:Y:S01]  /*105f0*/  IMAD R0, R0, UR7, R16 ;  /* 0x0000000700007c24 */ /* 0x000fe2000f8e0210 */
[----:B------:R-:W-:-:S03]  /*10600*/  LEA R2, P5, R4, UR4, 0x1 ;  /* 0x0000000404027c11 */ /* 0x000fc6000f8a08ff */
[----:B------:R-:W-:-:S05]  /*10610*/  IMAD.IADD R0, R0, 0x1, R5 ;  /* 0x0000000100007824 */ /* 0x000fca00078e0205 */
[----:B------:R-:W-:Y:S02]  /*10620*/  LEA.HI.X R3, R4, UR5, R0, 0x1, P5 ;  /* 0x0000000504037c11 */ /* 0x000fe4000a8f0c00 */
[----:B-----5:R-:W-:-:S03]  /*10630*/  ISETP.GE.AND P5, PT, R26, UR8, PT ;  /* 0x000000081a007c0c */ /* 0x020fc6000bfa6270 */
[----:B----4-:R2:W-:Y:S10]  /*10640*/  @!P6 STG.E.128 desc[UR16][R2.64], R12 ;  /* 0x0000000c0200e986 */ /* 0x0105f4000c101d10 */
[----:B-1----:R2:W-:Y:S02]  /*10650*/  @!P5 STG.E.128 desc[UR16][R2.64+0x80], R8 ;  /* 0x000080080200d986 */ /* 0x0025e4000c101d10 */
.L_x_407:
[----:B------:R-:W-:Y:S05]  /*10660*/  BSYNC.RECONVERGENT B0 ;  /* 0x0000000000007941 */ /* 0x000fea0003800200 */
.L_x_406:
[----:B--2-4-:R2:W4:Y:S01]  /*10670*/  LDS.128 R12, [R20+0x1800] ;  /* 0x00180000140c7984 */ /* 0x0145220000000c00 */
[----:B------:R-:W-:Y:S03]  /*10680*/  BSSY.RECONVERGENT B0, `(.L_x_408) ;  /* 0x0000014000007945 */ /* 0x000fe60003800200 */
[----:B-1----:R2:W1:Y:S01]  /*10690*/  LDS.128 R8, [R20+0x5800] ;  /* 0x0058000014087984 */ /* 0x0024620000000c00 */
[----:B------:R-:W-:Y:S05]  /*106a0*/  @P4 BRA `(.L_x_409) ;  /* 0x0000000000444947 */ /* 0x000fea0003800000 */
[----:B------:R-:W3:Y:S01]  /*106b0*/  LDCU.64 UR6, c[0x0][0x408] ;  /* 0x00008100ff0677ac */ /* 0x000ee20008000a00 */
[----:B------:R-:W-:Y:S02]  /*106c0*/  IADD3 R0, P4, PT, R24, 0x30, RZ ;  /* 0x0000003018007810 */ /* 0x000fe40007f9e0ff */
[----:B------:R-:W-:Y:S01]  /*106d0*/  MOV R3, R7 ;  /* 0x0000000700037202 */ /* 0x000fe20000000f00 */
[----:B------:R-:W2:Y:S02]  /*106e0*/  LDCU UR8, c[0x0][0x440] ;  /* 0x00008800ff0877ac */ /* 0x000ea40008000800 */
[----:B------:R-:W-:Y:S01]  /*106f0*/  IMAD.X R2, RZ, RZ, R23, P4 ;  /* 0x000000ffff027224 */ /* 0x000fe200020e0617 */
[----:B------:R-:W4:Y:S03]  /*10700*/  LDCU.64 UR4, c[0x0][0x3f0] ;  /* 0x00007e00ff0477ac */ /* 0x000f260008000a00 */
[----:B---3--:R-:W-:-:S02]  /*10710*/  IMAD R16, R2, UR6, RZ ;  /* 0x0000000602107c24 */ /* 0x008fc4000f8e02ff */
[----:B------:R-:W-:Y:S01]  /*10720*/  IMAD.MOV.U32 R2, RZ, RZ, R18 ;  /* 0x000000ffff027224 */ /* 0x000fe200078e0012 */
[----:B--2---:R-:W-:-:S03]  /*10730*/  ISETP.GE.AND P5, PT, R21, UR8, PT ;  /* 0x0000000815007c0c */ /* 0x004fc6000bfa6270 */
[----:B------:R-:W-:Y:S01]  /*10740*/  IMAD.WIDE.U32 R4, R0, UR6, R2 ;  /* 0x0000000600047c25 */ /* 0x000fe2000f8e0002 */
[----:B-----5:R-:W-:-:S03]  /*10750*/  ISETP.GE.AND P4, PT, R26, UR8, PT ;  /* 0x000000081a007c0c */ /* 0x020fc6000bf86270 */
[----:B------:R-:W-:Y:S01]  /*10760*/  IMAD R0, R0, UR7, R16 ;  /* 0x0000000700007c24 */ /* 0x000fe2000f8e0210 */
[----:B----4-:R-:W-:-:S03]  /*10770*/  LEA R2, P6, R4, UR4, 0x1 ;  /* 0x0000000404027c11 */ /* 0x010fc6000f8c08ff */
[----:B------:R-:W-:-:S05]  /*10780*/  IMAD.IADD R0, R0, 0x1, R5 ;  /* 0x0000000100007824 */ /* 0x000fca00078e0205 */
[----:B------:R-:W-:-:S05]  /*10790*/  LEA.HI.X R3, R4, UR5, R0, 0x1, P6 ;  /* 0x0000000504037c11 */ /* 0x000fca000b0f0c00 */
[----:B------:R2:W-:Y:S04]  /*107a0*/  @!P5 STG.E.128 desc[UR16][R2.64], R12 ;  /* 0x0000000c0200d986 */ /* 0x0005e8000c101d10 */
[----:B-1----:R2:W-:Y:S02]  /*107b0*/  @!P4 STG.E.128 desc[UR16][R2.64+0x80], R8 ;  /* 0x000080080200c986 */ /* 0x0025e4000c101d10 */
.L_x_409:
[----:B------:R-:W-:Y:S05]  /*107c0*/  BSYNC.RECONVERGENT B0 ;  /* 0x0000000000007941 */ /* 0x000fea0003800200 */
.L_x_408:
        /* <DEDUP_REMOVED lines=21> */
.L_x_411:
[----:B------:R-:W-:Y:S05]  /*10920*/  BSYNC.RECONVERGENT B0 ;  /* 0x0000000000007941 */ /* 0x000fea0003800200 */
.L_x_410:
        /* <DEDUP_REMOVED lines=21> */
.L_x_413:
[----:B------:R-:W-:Y:S05]  /*10a80*/  BSYNC.RECONVERGENT B0 ;  /* 0x0000000000007941 */ /* 0x000fea0003800200 */
.L_x_412:
        /* <DEDUP_REMOVED lines=21> */
.L_x_415:
[----:B------:R-:W-:Y:S05]  /*10be0*/  BSYNC.RECONVERGENT B0 ;  /* 0x0000000000007941 */ /* 0x000fea0003800200 */
.L_x_414:
[----:B------:R-:W-:Y:S05]  /*10bf0*/  @P0 EXIT ;  /* 0x000000000000094d */ /* 0x000fea0003800000 */
[----:B------:R-:W3:Y:S01]  /*10c00*/  LDCU.64 UR6, c[0x0][0x408] ;  /* 0x00008100ff0677ac */ /* 0x000ee20008000a00 */
[----:B-12---:R1:W2:Y:S01]  /*10c10*/  LDS.128 R8, [R20+0x7800] ;  /* 0x0078000014087984 */ /* 0x0062a20000000c00 */
[----:B------:R-:W-:Y:S01]  /*10c20*/  IADD3 R6, P0, PT, R24, 0x70, RZ ;  /* 0x0000007018067810 */ /* 0x000fe20007f1e0ff */
[----:B------:R-:W-:Y:S01]  /*10c30*/  IMAD.MOV.U32 R2, RZ, RZ, R18 ;  /* 0x000000ffff027224 */ /* 0x000fe200078e0012 */
[----:B------:R-:W4:Y:S01]  /*10c40*/  LDCU UR8, c[0x0][0x440] ;  /* 0x00008800ff0877ac */ /* 0x000f220008000800 */
[----:B------:R-:W-:Y:S02]  /*10c50*/  MOV R3, R7 ;  /* 0x0000000700037202 */ /* 0x000fe40000000f00 */
[----:B------:R-:W-:Y:S01]  /*10c60*/  IMAD.X R0, RZ, RZ, R23, P0 ;  /* 0x000000ffff007224 */ /* 0x000fe200000e0617 */
[----:B------:R-:W1:Y:S03]  /*10c70*/  LDCU.64 UR4, c[0x0][0x3f0] ;  /* 0x00007e00ff0477ac */ /* 0x000e660008000a00 */
[----:B---3--:R-:W-:-:S02]  /*10c80*/  IMAD R0, R0, UR6, RZ ;  /* 0x0000000600007c24 */ /* 0x008fc4000f8e02ff */
[----:B------:R-:W-:Y:S01]  /*10c90*/  IMAD.WIDE.U32 R4, R6, UR6, R2 ;  /* 0x0000000606047c25 */ /* 0x000fe2000f8e0002 */
[----:B----4-:R-:W-:-:S03]  /*10ca0*/  ISETP.GE.AND P1, PT, R21, UR8, PT ;  /* 0x0000000815007c0c */ /* 0x010fc6000bf26270 */
[----:B------:R-:W-:Y:S01]  /*10cb0*/  IMAD R0, R6, UR7, R0 ;  /* 0x0000000706007c24 */ /* 0x000fe2000f8e0200 */
[----:B-----5:R-:W-:Y:S02]  /*10cc0*/  ISETP.GE.AND P0, PT, R26, UR8, PT ;  /* 0x000000081a007c0c */ /* 0x020fe4000bf06270 */
[----:B-1----:R-:W-:Y:S01]  /*10cd0*/  LEA R2, P2, R4, UR4, 0x1 ;  /* 0x0000000404027c11 */ /* 0x002fe2000f8408ff */
[----:B------:R-:W-:-:S05]  /*10ce0*/  IMAD.IADD R0, R0, 0x1, R5 ;  /* 0x0000000100007824 */ /* 0x000fca00078e0205 */
[----:B------:R-:W-:-:S05]  /*10cf0*/  LEA.HI.X R3, R4, UR5, R0, 0x1, P2 ;  /* 0x0000000504037c11 */ /* 0x000fca00090f0c00 */
[----:B------:R1:W-:Y:S01]  /*10d00*/  @!P1 STG.E.128 desc[UR16][R2.64], R32 ;  /* 0x0000002002009986 */ /* 0x0003e2000c101d10 */
[----:B------:R-:W-:Y:S05]  /*10d10*/  @P0 EXIT ;  /* 0x000000000000094d */ /* 0x000fea0003800000 */
[----:B--2---:R-:W-:Y:S01]  /*10d20*/  STG.E.128 desc[UR16][R2.64+0x80], R8 ;  /* 0x0000800802007986 */ /* 0x004fe2000c101d10 */
[----:B------:R-:W-:Y:S05]  /*10d30*/  EXIT ;  /* 0x000000000000794d */ /* 0x000fea0003800000 */
.L_x_416:
        /* <DEDUP_REMOVED lines=12> */
.L_x_2845:


//--------------------- .text._ZN5flash16flash_fwd_kernelI23Flash_fwd_kernel_traitsILi128ELi128ELi64ELi4ELb0ELb0EN7cutlass6half_tE19Flash_kernel_traitsILi128ELi128ELi64ELi4ES3_EELb0ELb0ELb0ELb1ELb0ELb0ELb1ELb0EEEvNS_16Flash_fwd_paramsE --------------------------
	.section	.text._ZN5flash16flash_fwd_kernelI23Flash_fwd_kernel_traitsILi128ELi128ELi64ELi4ELb0ELb0EN7cutlass6half_tE19Flash_kernel_traitsILi128ELi128ELi64ELi4ES3_EELb0ELb0ELb0ELb1ELb0ELb0ELb1ELb0EEEvNS_16Flash_fwd_paramsE,"ax",@progbits
	.align	128
        .global         _ZN5flash16flash_fwd_kernelI23Flash_fwd_kernel_traitsILi128ELi128ELi64ELi4ELb0ELb0EN7cutlass6half_tE19Flash_kernel_traitsILi128ELi128ELi64ELi4ES3_EELb0ELb0ELb0ELb1ELb0ELb0ELb1ELb0EEEvNS_16Flash_fwd_paramsE
        .type           _ZN5flash16flash_fwd_kernelI23Flash_fwd_kernel_traitsILi128ELi128ELi64ELi4ELb0ELb0EN7cutlass6half_tE19Flash_kernel_traitsILi128ELi128ELi64ELi4ES3_EELb0ELb0ELb0ELb1ELb0ELb0ELb1ELb0EEEvNS_16Flash_fwd_paramsE,@function
        .size           _ZN5flash16flash_fwd_kernelI23Flash_fwd_kernel_traitsILi128ELi128ELi64ELi4ELb0ELb0EN7cutlass6half_tE19Flash_kernel_traitsILi128ELi128ELi64ELi4ES3_EELb0ELb0ELb0ELb1ELb0ELb0ELb1ELb0EEEvNS_16Flash_fwd_paramsE,(.L_x_2846 - _ZN5flash16flash_fwd_kernelI23Flash_fwd_kernel_traitsILi128ELi128ELi64ELi4ELb0ELb0EN7cutlass6half_tE19Flash_kernel_traitsILi128ELi128ELi64ELi4ES3_EELb0ELb0ELb0ELb1ELb0ELb0ELb1ELb0EEEvNS_16Flash_fwd_paramsE)
        .other          _ZN5flash16flash_fwd_kernelI23Flash_fwd_kernel_traitsILi128ELi128ELi64ELi4ELb0ELb0EN7cutlass6half_tE19Flash_kernel_traitsILi128ELi128ELi64ELi4ES3_EELb0ELb0ELb0ELb1ELb0ELb0ELb1ELb0EEEvNS_16Flash_fwd_paramsE,@"STO_CUDA_ENTRY STV_DEFAULT"
_ZN5flash16flash_fwd_kernelI23Flash_fwd_kernel_traitsILi128ELi128ELi64ELi4ELb0ELb0EN7cutlass6half_tE19Flash_kernel_traitsILi128ELi128ELi64ELi4ES3_EELb0ELb0ELb0ELb1ELb0ELb0ELb1ELb0EEEvNS_16Flash_fwd_paramsE:
.text._ZN5flash16flash_fwd_kernelI23Flash_fwd_kernel_traitsILi128ELi128ELi64ELi4ELb0ELb0EN7cutlass6half_tE19Flash_kernel_traitsILi128ELi128ELi64ELi4ES3_EELb0ELb0ELb0ELb1ELb0ELb0ELb1ELb0EEEvNS_16Flash_fwd_paramsE:
        /* <DEDUP_REMOVED lines=60> */
.L_x_417:
        /* <DEDUP_REMOVED lines=30> */
.L_x_419:
        /* <DEDUP_REMOVED lines=38> */
.L_x_421:
[----:B------:R-:W-:Y:S05]  /*0800*/  BSYNC.RECONVERGENT B0 ;  /* 0x0000000000007941 */ /* 0x000fea0003800200 */
.L_x_420:
        /* <DEDUP_REMOVED lines=21> */
.L_x_423:
[----:B------:R-:W-:Y:S05]  /*0960*/  BSYNC.RECONVERGENT B0 ;  /* 0x0000000000007941 */ /* 0x000fea0003800200 */
.L_x_422:
        /* <DEDUP_REMOVED lines=21> */
.L_x_425:
[----:B------:R-:W-:Y:S05]  /*0ac0*/  BSYNC.RECONVERGENT B0 ;  /* 0x0000000000007941 */ /* 0x000fea0003800200 */
.L_x_424:
        /* <DEDUP_REMOVED lines=21> */
.L_x_427:
[----:B------:R-:W-:Y:S05]  /*0c20*/  BSYNC.RECONVERGENT B0 ;  /* 0x0000000000007941 */ /* 0x000fea0003800200 */
.L_x_426:
        /* <DEDUP_REMOVED lines=21> */
.L_x_429:
[----:B------:R-:W-:Y:S05]  /*0d80*/  BSYNC.RECONVERGENT B0 ;  /* 0x0000000000007941 */ /* 0x000fea0003800200 */
.L_x_428:
        /* <DEDUP_REMOVED lines=24> */
.L_x_431:
[----:B------:R-:W-:Y:S05]  /*0f10*/  BSYNC.RECONVERGENT B0 ;  /* 0x0000000000007941 */ /* 0x000fea0003800200 */
.L_x_430:
        /* <DEDUP_REMOVED lines=19> */
.L_x_433:
[----:B------:R-:W-:Y:S05]  /*1050*/  BSYNC.RECONVERGENT B0 ;  /* 0x0000000000007941 */ /* 0x000fea0003800200 */
.L_x_432:
        /* <DEDUP_REMOVED lines=19> */
.L_x_435:
[----:B------:R-:W-:Y:S05]  /*1190*/  BSYNC.RECONVERGENT B0 ;  /* 0x0000000000007941 */ /* 0x000fea0003800200 */
.L_x_434:
        /* <DEDUP_REMOVED lines=21> */
.L_x_437:
[----:B------:R-:W-:Y:S05]  /*12f0*/  BSYNC.RECONVERGENT B0 ;  /* 0x0000000000007941 */ /* 0x000fea0003800200 */
.L_x_436:
        /* <DEDUP_REMOVED lines=15> */
.L_x_439:
[----:B------:R-:W-:Y:S05]  /*13f0*/  BSYNC.RECONVERGENT B0 ;  /* 0x0000000000007941 */ /* 0x000fea0003800200 */
.L_x_438:
        /* <DEDUP_REMOVED lines=10> */
.L_x_441:
[----:B------:R-:W-:Y:S05]  /*14a0*/  BSYNC.RECONVERGENT B0 ;  /* 0x0000000000007941 */ /* 0x000fea0003800200 */
.L_x_440:
        /* <DEDUP_REMOVED lines=10> */
.L_x_443:
[----:B------:R-:W-:Y:S05]  /*1550*/  BSYNC.RECONVERGENT B0 ;  /* 0x0000000000007941 */ /* 0x000fea0003800200 */
.L_x_442:
        /* <DEDUP_REMOVED lines=10> */
.L_x_445:
[----:B------:R-:W-:Y:S05]  /*1600*/  BSYNC.RECONVERGENT B0 ;  /* 0x0000000000007941 */ /* 0x000fea0003800200 */
.L_x_444:
        /* <DEDUP_REMOVED lines=10> */
.L_x_447:
[----:B------:R-:W-:Y:S05]  /*16b0*/  BSYNC.RECONVERGENT B0 ;  /* 0x0000000000007941 */ /* 0x000fea0003800200 */
.L_x_446:
        /* <DEDUP_REMOVED lines=10> */
.L_x_449:
[----:B------:R-:W-:Y:S05]  /*1760*/  BSYNC.RECONVERGENT B0 ;  /* 0x0000000000007941 */ /* 0x000fea0003800200 */
.L_x_448:
        /* <DEDUP_REMOVED lines=10> */
.L_x_418:
        /* <DEDUP_REMOVED lines=24> */
.L_x_450:
[----:B------:R-:W1:Y:S01]  /*1990*/  LDC.64 R134, c[0x0][0x3b8] ;  /* 0x0000ee00ff867b82 */ /* 0x000e620000000a00 */
[----:B------:R-:W-:-:S05]  /*19a0*/  IADD3 R2, PT, PT, R10, R11, RZ ;  /* 0x0000000b0a027210 */ /* 0x000fca0007ffe0ff */
[C---:B-1----:R-:W-:Y:S02]  /*19b0*/  IMAD R0, R2.reuse, R135, RZ ;  /* 0x0000008702007224 */ /* 0x042fe400078e02ff */
[----:B------:R-:W-:-:S05]  /*19c0*/  IMAD.WIDE.U32 R2, R2, R134, RZ ;  /* 0x0000008602027225 */ /* 0x000fca00078e00ff */
[----:B------:R-:W-:Y:S02]  /*19d0*/  IADD3 R6, PT, PT, R3, R0, RZ ;  /* 0x0000000003067210 */ /* 0x000fe40007ffe0ff */
[----:B------:R-:W-:-:S07]  /*19e0*/  MOV R5, R2 ;  /* 0x0000000200057202 */ /* 0x000fce0000000f00 */
.L_x_451:
        /* <DEDUP_REMOVED lines=39> */
.L_x_452:
[----:B------:R-:W1:Y:S01]  /*1c60*/  LDC.64 R18, c[0x0][0x3c0] ;  /* 0x0000f000ff127b82 */ /* 0x000e620000000a00 */
[----:B------:R-:W-:-:S05]  /*1c70*/  IADD3 R0, PT, PT, R10, R11, RZ ;  /* 0x0000000b0a007210 */ /* 0x000fca0007ffe0ff */
[C---:B-1----:R-:W-:Y:S02]  /*1c80*/  IMAD R4, R0.reuse, R19, RZ ;  /* 0x0000001300047224 */ /* 0x042fe400078e02ff */
[----:B------:R-:W-:-:S05]  /*1c90*/  IMAD.WIDE.U32 R2, R0, R18, RZ ;  /* 0x0000001200027225 */ /* 0x000fca00078e00ff */
[----:B------:R-:W-:-:S07]  /*1ca0*/  IADD3 R0, PT, PT, R3, R4, RZ ;  /* 0x0000000403007210 */ /* 0x000fce0007ffe0ff */
.L_x_453:
[----:B------:R-:W-:Y:S01]  /*1cb0*/  IMAD.SHL.U32 R24, R172, 0x8, RZ ;  /* 0x00000008ac187824 */ /* 0x000fe200078e00ff */
[----:B------:R-:W1:Y:S01]  /*1cc0*/  LDCU.128 UR8, c[0x0][0x3d0] ;  /* 0x00007a00ff0877ac */ /* 0x000e620008000c00 */
[----:B------:R-:W-:Y:S01]  /*1cd0*/  SHF.R.U32.HI R15, RZ, 0x3, R172 ;  /* 0x00000003ff0f7819 */ /* 0x000fe200000116ac */
[----:B------:R-:W-:Y:S01]  /*1ce0*/  IMAD.IADD R12, R171, 0x1, -R169 ;  /* 0x00000001ab0c7824 */ /* 0x000fe200078e0aa9 */
[----:B------:R-:W2:Y:S01]  /*1cf0*/  S2UR UR5, SR_CgaCtaId ;  /* 0x00000000000579c3 */ /* 0x000ea20000008800 */
[----:B------:R-:W-:Y:S01]  /*1d00*/  LOP3.LUT R133, R24, 0x38, RZ, 0xc0, !PT ;  /* 0x0000003818857812 */ /* 0x000fe200078ec0ff */
[----:B------:R-:W3:Y:S01]  /*1d10*/  LDCU.64 UR14, c[0x0][0x388] ;  /* 0x00007100ff0e77ac */ /* 0x000ee20008000a00 */
[----:B------:R-:W-:Y:S01]  /*1d20*/  VIADD R11, R15, 0x50 ;  /* 0x000000500f0b7836 */ /* 0x000fe20000000000 */
[----:B------:R-:W-:Y:S01]  /*1d30*/  BSSY.RECONVERGENT B0, `(.L_x_454) ;  /* 0x000004b000007945 */ /* 0x000fe20003800200 */
[C---:B------:R-:W-:Y:S01]  /*1d40*/  IADD3 R2, P0, PT, R133.reuse, R2, RZ ;  /* 0x0000000285027210 */ /* 0x040fe20007f1e0ff */
[----:B------:R-:W4:Y:S01]  /*1d50*/  LDCU.64 UR12, c[0x0][0x390] ;  /* 0x00007200ff0c77ac */ /* 0x000f220008000a00 */
[----:B------:R-:W-:Y:S01]  /*1d60*/  IADD3 R4, P1, PT, R133, R5, RZ ;  /* 0x0000000585047210 */ /* 0x000fe20007f3e0ff */
[----:B------:R-:W-:Y:S01]  /*1d70*/  VIADD R23, R15, 0x10 ;  /* 0x000000100f177836 */ /* 0x000fe20000000000 */
[----:B------:R-:W-:Y:S01]  /*1d80*/  LOP3.LUT R176, R133, 0x40, RZ, 0xfc, !PT ;  /* 0x0000004085b07812 */ /* 0x000fe200078efcff */
[----:B------:R-:W-:Y:S01]  /*1d90*/  IMAD.X R3, RZ, RZ, R0, P0 ;  /* 0x000000ffff037224 */ /* 0x000fe200000e0600 */
[----:B------:R-:W-:Y:S01]  /*1da0*/  IADD3 R0, PT, PT, R15, 0x40, RZ ;  /* 0x000000400f007810 */ /* 0x000fe20007ffe0ff */
[----:B------:R-:W-:Y:S01]  /*1db0*/  IMAD.X R5, RZ, RZ, R6, P1 ;  /* 0x000000ffff057224 */ /* 0x000fe200008e0606 */
[----:B------:R-:W-:Y:S01]  /*1dc0*/  IADD3 R6, P0, PT, R133, R13, RZ ;  /* 0x0000000d85067210 */ /* 0x000fe20007f1e0ff */
[C---:B------:R-:W-:Y:S01]  /*1dd0*/  IMAD.WIDE.U32 R2, R15.reuse, R18, R2 ;  /* 0x000000120f027225 */ /* 0x040fe200078e0002 */
[----:B------:R-:W-:Y:S01]  /*1de0*/  ISETP.GE.AND P3, PT, R0, R12, PT ;  /* 0x0000000c0000720c */ /* 0x000fe20003f66270 */
[----:B------:R-:W5:Y:S01]  /*1df0*/  LDCU.64 UR6, c[0x0][0x3c8] ;  /* 0x00007900ff0677ac */ /* 0x000f620008000a00 */
[----:B------:R-:W-:Y:S01]  /*1e00*/  SHF.R.S32.HI R0, RZ, 0x1f, R8 ;  /* 0x0000001fff007819 */ /* 0x000fe20000011408 */
[----:B------:R-:W-:Y:S01]  /*1e10*/  IMAD.WIDE.U32 R4, R15, R134, R4 ;  /* 0x000000860f047225 */ /* 0x000fe200078e0004 */
[----:B------:R-:W-:Y:S01]  /*1e20*/  ISETP.GE.AND P2, PT, R11, R12, PT ;  /* 0x0000000c0b00720c */ /* 0x000fe20003f46270 */
[----:B------:R-:W-:Y:S01]  /*1e30*/  UMOV UR4, 0x400 ;  /* 0x0000040000047882 */ /* 0x000fe20000000000 */
[----:B------:R-:W-:Y:S01]  /*1e40*/  SHF.R.U32.HI R20, RZ, 0x19, R32 ;  /* 0x00000019ff147819 */ /* 0x000fe20000011620 */
[----:B------:R-:W-:-:S02]  /*1e50*/  IMAD R5, R15, R135, R5 ;  /* 0x000000870f057224 */ /* 0x000fc400078e0205 */
[C---:B-1----:R-:W-:Y:S02]  /*1e60*/  IMAD R7, R0.reuse, UR8, RZ ;  /* 0x0000000800077c24 */ /* 0x042fe4000f8e02ff */
[----:B------:R-:W-:Y:S02]  /*1e70*/  IMAD R3, R15, R19, R3 ;  /* 0x000000130f037224 */ /* 0x000fe400078e0203 */
[----:B------:R-:W-:Y:S02]  /*1e80*/  IMAD R0, R0, UR10, RZ ;  /* 0x0000000a00007c24 */ /* 0x000fe4000f8e02ff */
[C---:B------:R-:W-:Y:S02]  /*1e90*/  IMAD R10, R8.reuse, UR9, R7 ;  /* 0x00000009080a7c24 */ /* 0x040fe4000f8e0207 */
[----:B------:R-:W-:-:S04]  /*1ea0*/  IMAD.WIDE.U32 R4, R8, UR8, R4 ;  /* 0x0000000808047c25 */ /* 0x000fc8000f8e0004 */
[C---:B------:R-:W-:Y:S01]  /*1eb0*/  IMAD R9, R8.reuse, UR11, R0 ;  /* 0x0000000b08097c24 */ /* 0x040fe2000f8e0200 */
[----:B------:R-:W-:Y:S01]  /*1ec0*/  IADD3 R0, PT, PT, R5, R10, RZ ;  /* 0x0000000a05007210 */ /* 0x000fe20007ffe0ff */
[----:B------:R-:W-:Y:S01]  /*1ed0*/  IMAD.WIDE.U32 R2, R8, UR10, R2 ;  /* 0x0000000a08027c25 */ /* 0x000fe2000f8e0002 */
[----:B---3--:R-:W-:Y:S01]  /*1ee0*/  LEA R178, P4, R4, UR14, 0x1 ;  /* 0x0000000e04b27c11 */ /* 0x008fe2000f8808ff */
[----:B--2---:R-:W-:Y:S02]  /*1ef0*/  ULEA UR10, UR5, UR4, 0x18 ;  /* 0x00000004050a7291 */ /* 0x004fe4000f8ec0ff */
[----:B------:R-:W-:Y:S01]  /*1f00*/  IMAD.X R7, RZ, RZ, R14, P0 ;  /* 0x000000ffff077224 */ /* 0x000fe200000e060e */
[----:B----4-:R-:W-:Y:S01]  /*1f10*/  LEA R26, P0, R2, UR12, 0x1 ;  /* 0x0000000c021a7c11 */ /* 0x010fe2000f8008ff */
[----:B------:R-:W-:Y:S01]  /*1f20*/  IMAD.IADD R3, R3, 0x1, R9 ;  /* 0x0000000103037824 */ /* 0x000fe200078e0209 */
[----:B------:R-:W-:Y:S01]  /*1f30*/  LEA.HI.X R177, R4, UR15, R0, 0x1, P4 ;  /* 0x0000000f04b17c11 */ /* 0x000fe2000a0f0c00 */
[----:B------:R1:W-:Y:S01]  /*1f40*/  STL [R1+0x1c], R178 ;  /* 0x00001cb201007387 */ /* 0x0003e20000100800 */
[----:B------:R-:W-:Y:S01]  /*1f50*/  LOP3.LUT R0, R24, 0x1f8, RZ, 0xc0, !PT ;  /* 0x000001f818007812 */ /* 0x000fe200078ec0ff */
[----:B-----5:R-:W-:Y:S01]  /*1f60*/  IMAD.WIDE.U32 R10, R16, UR6, R6 ;  /* 0x00000006100a7c25 */ /* 0x020fe2000f8e0006 */
[----:B------:R-:W-:Y:S01]  /*1f70*/  LEA.HI.X R25, R2, UR13, R3, 0x1, P0 ;  /* 0x0000000d02197c11 */ /* 0x000fe200080f0c03 */
[----:B------:R1:W-:Y:S01]  /*1f80*/  STL [R1+0x2c], R26 ;  /* 0x00002c1a01007387 */ /* 0x0003e20000100800 */
[CC--:B------:R-:W-:Y:S01]  /*1f90*/  ISETP.GE.AND P0, PT, R15.reuse, R12.reuse, PT ;  /* 0x0000000c0f00720c */ /* 0x0c0fe20003f06270 */
[C---:B------:R-:W-:Y:S01]  /*1fa0*/  VIADD R8, R15.reuse, 0x60 ;  /* 0x000000600f087836 */ /* 0x040fe20000000000 */
[----:B------:R-:W-:Y:S01]  /*1fb0*/  LOP3.LUT R0, R0, 0x38, R172, 0x78, !PT ;  /* 0x0000003800007812 */ /* 0x000fe200078e78ac */
[----:B------:R1:W-:Y:S01]  /*1fc0*/  STL [R1+0x18], R177 ;  /* 0x000018b101007387 */ /* 0x0003e20000100800 */
[----:B------:R-:W-:Y:S01]  /*1fd0*/  SHF.L.U32 R14, R32, 0x7, RZ ;  /* 0x00000007200e7819 */ /* 0x000fe200000006ff */
[----:B------:R-:W-:Y:S01]  /*1fe0*/  IMAD R9, R16, UR7, R11 ;  /* 0x0000000710097c24 */ /* 0x000fe2000f8e020b */
[----:B------:R-:W-:Y:S01]  /*1ff0*/  LOP3.LUT R56, R0, 0x1e00, R24, 0xf8, !PT ;  /* 0x00001e0000387812 */ /* 0x000fe200078ef818 */
[----:B------:R1:W-:Y:S01]  /*2000*/  STL [R1+0x28], R25 ;  /* 0x0000281901007387 */ /* 0x0003e20000100800 */
[-C--:B------:R-:W-:Y:S01]  /*2010*/  ISETP.GE.AND P1, PT, R8, R12.reuse, PT ;  /* 0x0000000c0800720c */ /* 0x080fe20003f26270 */
[----:B------:R-:W-:Y:S01]  /*2020*/  VIADD R22, R15, 0x20 ;  /* 0x000000200f167836 */ /* 0x000fe20000000000 */
[----:B------:R-:W-:Y:S01]  /*2030*/  ISETP.GE.AND P4, PT, R23, R12, PT ;  /* 0x0000000c1700720c */ /* 0x000fe20003f86270 */
[----:B------:R1:W-:Y:S01]  /*2040*/  STL [R1+0x3c], R176 ;  /* 0x00003cb001007387 */ /* 0x0003e20000100800 */
[----:B------:R-:W-:-:S02]  /*2050*/  LOP3.LUT R14, R14, R15, RZ, 0xfc, !PT ;  /* 0x0000000f0e0e7212 */ /* 0x000fc400078efcff */
[----:B------:R-:W-:Y:S01]  /*2060*/  LEA R174, R56, UR10, 0x1 ;  /* 0x0000000a38ae7c11 */ /* 0x000fe2000f8e08ff */
[----:B------:R-:W-:Y:S08]  /*2070*/  @P0 BRA `(.L_x_455) ;  /* 0x0000000000580947 */ /* 0x000ff00003800000 */
[----:B------:R-:W2:Y:S01]  /*2080*/  LDCU.64 UR6, c[0x0][0x3b0] ;  /* 0x00007600ff0677ac */ /* 0x000ea20008000a00 */
[----:B------:R-:W-:Y:S01]  /*2090*/  IMAD.MOV.U32 R8, RZ, RZ, R10 ;  /* 0x000000ffff087224 */ /* 0x000fe200078e000a */
[----:B------:R-:W3:Y:S01]  /*20a0*/  LDCU UR11, c[0x0][0x440] ;  /* 0x00008800ff0b77ac */ /* 0x000ee20008000800 */
[----:B------:R-:W4:Y:S01]  /*20b0*/  LDCU.64 UR8, c[0x0][0x380] ;  /* 0x00007000ff0877ac */ /* 0x000f220008000a00 */
[----:B--2---:R-:W-:Y:S02]  /*20c0*/  IMAD R0, R20, UR6, RZ ;  /* 0x0000000614007c24 */ /* 0x004fe4000f8e02ff */
[----:B------:R-:W-:Y:S01]  /*20d0*/  IMAD.WIDE.U32 R4, R14, UR6, R8 ;  /* 0x000000060e047c25 */ /* 0x000fe2000f8e0008 */
[----:B---3--:R-:W-:-:S03]  /*20e0*/  ISETP.GE.AND P5, PT, R133, UR11, PT ;  /* 0x0000000b85007c0c */ /* 0x008fc6000bfa6270 */
[----:B------:R-:W-:Y:S01]  /*20f0*/  IMAD R0, R14, UR7, R0 ;  /* 0x000000070e007c24 */ /* 0x000fe2000f8e0200 */
[----:B------:R-:W-:Y:S02]  /*2100*/  ISETP.GE.AND P0, PT, R176, UR11, PT ;  /* 0x0000000bb0007c0c */ /* 0x000fe4000bf06270 */
[----:B----4-:R-:W-:Y:S02]  /*2110*/  LEA R2, P6, R4, UR8, 0x1 ;  /* 0x0000000804027c11 */ /* 0x010fe4000f8c08ff */
        /* <DEDUP_REMOVED lines=12> */
.L_x_455:
[----:B------:R-:W-:Y:S05]  /*21e0*/  BSYNC.RECONVERGENT B0 ;  /* 0x0000000000007941 */ /* 0x000fea0003800200 */
.L_x_454:
[----:B------:R-:W-:Y:S01]  /*21f0*/  BSSY.RECONVERGENT B0, `(.L_x_456) ;  /* 0x000001e000007945 */ /* 0x000fe20003800200 */
[----:B------:R-:W-:Y:S01]  /*2200*/  ISETP.GE.AND P0, PT, R22, R12, PT ;  /* 0x0000000c1600720c */ /* 0x000fe20003f06270 */
[----:B------:R-:W-:Y:S01]  /*2210*/  VIADD R7, R58, 0x3f ;  /* 0x0000003f3a077836 */ /* 0x000fe20000000000 */
[----:B------:R-:W-:Y:S01]  /*2220*/  IADD3 R21, PT, PT, R15, 0x30, RZ ;  /* 0x000000300f157810 */ /* 0x000fe20007ffe0ff */
[----:B------:R-:W-:Y:S05]  /*2230*/  @P4 BRA `(.L_x_457) ;  /* 0x0000000000644947 */ /* 0x000fea0003800000 */
[----:B------:R-:W3:Y:S01]  /*2240*/  LDCU.64 UR8, c[0x0][0x3b0] ;  /* 0x00007600ff0877ac */ /* 0x000ee20008000a00 */
[----:B------:R-:W-:Y:S01]  /*2250*/  IADD3 R6, P4, PT, R14, 0x10, RZ ;  /* 0x000000100e067810 */ /* 0x000fe20007f9e0ff */
[----:B--2---:R-:W-:Y:S01]  /*2260*/  IMAD.MOV.U32 R2, RZ, RZ, R10 ;  /* 0x000000ffff027224 */ /* 0x004fe200078e000a */
[----:B------:R-:W-:Y:S01]  /*2270*/  MOV R3, R9 ;  /* 0x0000000900037202 */ /* 0x000fe20000000f00 */
[----:B------:R-:W2:Y:S02]  /*2280*/  LDCU UR11, c[0x0][0x440] ;  /* 0x00008800ff0b77ac */ /* 0x000ea40008000800 */
[----:B------:R-:W-:Y:S01]  /*2290*/  IMAD.X R0, RZ, RZ, R20, P4 ;  /* 0x000000ffff007224 */ /* 0x000fe200020e0614 */
        /* <DEDUP_REMOVED lines=19> */
.L_x_457:
[----:B------:R-:W-:Y:S05]  /*23d0*/  BSYNC.RECONVERGENT B0 ;  /* 0x0000000000007941 */ /* 0x000fea0003800200 */
.L_x_456:
[----:B------:R-:W-:Y:S01]  /*23e0*/  SHF.R.S32.HI R0, RZ, 0x1f, R7 ;  /* 0x0000001fff007819 */ /* 0x000fe20000011407 */
[----:B------:R-:W-:Y:S01]  /*23f0*/  BSSY.RECONVERGENT B0, `(.L_x_458) ;  /* 0x000001f000007945 */ /* 0x000fe20003800200 */
[----:B------:R-:W-:Y:S02]  /*2400*/  ISETP.GE.AND P4, PT, R21, R12, PT ;  /* 0x0000000c1500720c */ /* 0x000fe40003f86270 */
[----:B------:R-:W-:Y:S01]  /*2410*/  LEA.HI R182, R0, R7, RZ, 0x6 ;  /* 0x0000000700b67211 */ /* 0x000fe200078f30ff */
[----:B------:R-:W-:-:S04]  /*2420*/  VIADD R7, R15, 0x70 ;  /* 0x000000700f077836 */ /* 0x000fc80000000000 */
[----:B------:R4:W-:Y:S01]  /*2430*/  STL [R1+0x24], R182 ;  /* 0x000024b601007387 */ /* 0x0009e20000100800 */
[----:B------:R-:W-:Y:S05]  /*2440*/  @P0 BRA `(.L_x_459) ;  /* 0x0000000000640947 */ /* 0x000fea0003800000 */
[----:B------:R-:W5:Y:S01]  /*2450*/  LDCU.64 UR8, c[0x0][0x3b0] ;  /* 0x00007600ff0877ac */ /* 0x000f620008000a00 */
[----:B------:R-:W-:Y:S01]  /*2460*/  IADD3 R6, P0, PT, R14, 0x20, RZ ;  /* 0x000000200e067810 */ /* 0x000fe20007f1e0ff */
[----:B--23--:R-:W-:Y:S01]  /*2470*/  IMAD.MOV.U32 R2, RZ, RZ, R10 ;  /* 0x000000ffff027224 */ /* 0x00cfe200078e000a */
[----:B------:R-:W-:Y:S01]  /*2480*/  MOV R3, R9 ;  /* 0x0000000900037202 */ /* 0x000fe20000000f00 */
[----:B------:R-:W2:Y:S02]  /*2490*/  LDCU UR11, c[0x0][0x440] ;  /* 0x00008800ff0b77ac */ /* 0x000ea40008000800 */
[----:B------:R-:W-:Y:S01]  /*24a0*/  IMAD.X R0, RZ, RZ, R20, P0 ;  /* 0x000000ffff007224 */ /* 0x000fe200000e0614 */
[----:B------:R-:W3:Y:S03]  /*24b0*/  LDCU.64 UR6, c[0x0][0x380] ;  /* 0x00007000ff0677ac */ /* 0x000ee60008000a00 */
[----:B-----5:R-:W-:-:S02]  /*24c0*/  IMAD R0, R0, UR8, RZ ;  /* 0x0000000800007c24 */ /* 0x020fc4000f8e02ff */
        /* <DEDUP_REMOVED lines=17> */
.L_x_459:
[----:B------:R-:W-:Y:S05]  /*25e0*/  BSYNC.RECONVERGENT B0 ;  /* 0x0000000000007941 */ /* 0x000fea0003800200 */
.L_x_458:
[----:B------:R-:W-:Y:S01]  /*25f0*/  LEA.HI.SX32 R59, R182, 0xffffffff, 0x1a ;  /* 0xffffffffb63b7811 */ /* 0x000fe200078fd2ff */
[----:B------:R-:W-:Y:S01]  /*2600*/  BSSY.RECONVERGENT B0, `(.L_x_460) ;  /* 0x000001d000007945 */ /* 0x000fe20003800200 */
[----:B------:R-:W-:-:S03]  /*2610*/  ISETP.GE.AND P0, PT, R7, R12, PT ;  /* 0x0000000c0700720c */ /* 0x000fc60003f06270 */
[----:B------:R-:W-:Y:S01]  /*2620*/  IMAD R13, R59, -0x40, R58 ;  /* 0xffffffc03b0d7824 */ /* 0x000fe200078e023a */
        /* <DEDUP_REMOVED lines=26> */
.L_x_461:
[----:B------:R-:W-:Y:S05]  /*27d0*/  BSYNC.RECONVERGENT B0 ;  /* 0x0000000000007941 */ /* 0x000fea0003800200 */
.L_x_460:
[----:B------:R-:W-:Y:S01]  /*27e0*/  BSSY.RECONVERGENT B0, `(.L_x_462) ;  /* 0x000001c000007945 */ /* 0x000fe20003800200 */
[----:B------:R-:W-:-:S03]  /*27f0*/  ISETP.GE.AND P6, PT, R15, R13, PT ;  /* 0x0000000d0f00720c */ /* 0x000fc60003fc6270 */
[----:B------:R-:W-:Y:S10]  /*2800*/  @P3 BRA `(.L_x_463) ;  /* 0x0000000000643947 */ /* 0x000ff40003800000 */
        /* <DEDUP_REMOVED lines=25> */
.L_x_463:
[----:B------:R-:W-:Y:S05]  /*29a0*/  BSYNC.RECONVERGENT B0 ;  /* 0x0000000000007941 */ /* 0x000fea0003800200 */
.L_x_462:
        /* <DEDUP_REMOVED lines=28> */
.L_x_465:
[----:B------:R-:W-:Y:S05]  /*2b70*/  BSYNC.RECONVERGENT B0 ;  /* 0x0000000000007941 */ /* 0x000fea0003800200 */
.L_x_464:
[----:B------:R-:W-:Y:S01]  /*2b80*/  BSSY.RECONVERGENT B0, `(.L_x_466) ;  /* 0x000001e000007945 */ /* 0x000fe20003800200 */
[----:B------:R-:W-:Y:S01]  /*2b90*/  ISETP.GE.AND P4, PT, R22, R13, PT ;  /* 0x0000000d1600720c */ /* 0x000fe20003f86270 */
[C---:B------:R-:W-:Y:S01]  /*2ba0*/  IMAD.SHL.U32 R173, R134.reuse, 0x40, RZ ;  /* 0x0000004086ad7824 */ /* 0x040fe200078e00ff */
[----:B------:R-:W-:Y:S01]  /*2bb0*/  SHF.L.U64.HI R175, R134, 0x6, R135 ;  /* 0x0000000686af7819 */ /* 0x000fe20000010287 */
        /* <DEDUP_REMOVED lines=26> */
.L_x_467:
[----:B------:R-:W-:Y:S05]  /*2d60*/  BSYNC.RECONVERGENT B0 ;  /* 0x0000000000007941 */ /* 0x000fea0003800200 */
.L_x_466:
        /* <DEDUP_REMOVED lines=32> */
.L_x_469:
[----:B------:R-:W-:Y:S05]  /*2f70*/  BSYNC.RECONVERGENT B0 ;  /* 0x0000000000007941 */ /* 0x000fea0003800200 */
.L_x_468:
[----:B------:R-:W-:Y:S01]  /*2f80*/  BSSY.RECONVERGENT B0, `(.L_x_470) ;  /* 0x0000014000007945 */ /* 0x000fe20003800200 */
[C---:B------:R-:W-:Y:S01]  /*2f90*/  SHF.L.U64.HI R170, R134.reuse, 0x4, R135 ;  /* 0x0000000486aa7819 */ /* 0x040fe20000010287 */
[----:B------:R-:W-:Y:S01]  /*2fa0*/  IMAD.SHL.U32 R168, R134, 0x10, RZ ;  /* 0x0000001086a87824 */ /* 0x000fe200078e00ff */
[----:B------:R-:W-:Y:S01]  /*2fb0*/  IADD3 R5, PT, PT, R7, R12, RZ ;  /* 0x0000000c07057210 */ /* 0x000fe20007ffe0ff */
[----:B------:R-:W-:Y:S06]  /*2fc0*/  @P6 BRA `(.L_x_471) ;  /* 0x00000000003c6947 */ /* 0x000fec0003800000 */
[----:B------:R-:W5:Y:S01]  /*2fd0*/  LDCU UR6, c[0x0][0x440] ;  /* 0x00008800ff0677ac */ /* 0x000f620008000800 */
[----:B--23--:R-:W-:-:S04]  /*2fe0*/  LEA R2, P2, R6, R178, 0x1 ;  /* 0x000000b206027211 */ /* 0x00cfc800078408ff */
        /* <DEDUP_REMOVED lines=13> */
.L_x_471:
[----:B------:R-:W-:Y:S05]  /*30c0*/  BSYNC.RECONVERGENT B0 ;  /* 0x0000000000007941 */ /* 0x000fea0003800200 */
.L_x_470:
[----:B------:R-:W-:Y:S04]  /*30d0*/  BSSY.RECONVERGENT B0, `(.L_x_472) ;  /* 0x0000013000007945 */ /* 0x000fe80003800200 */
[----:B------:R-:W-:Y:S05]  /*30e0*/  @P5 BRA `(.L_x_473) ;  /* 0x0000000000445947 */ /* 0x000fea0003800000 */
[----:B------:R-:W5:Y:S01]  /*30f0*/  LDCU UR6, c[0x0][0x440] ;  /* 0x00008800ff0677ac */ /* 0x000f620008000800 */
[----:B------:R-:W-:-:S05]  /*3100*/  IADD3 R0, P2, PT, R168, R6, RZ ;  /* 0x00000006a8007210 */ /* 0x000fca0007f5e0ff */
[----:B--23--:R-:W-:Y:S01]  /*3110*/  IMAD.X R3, R170, 0x1, R5, P2 ;  /* 0x00000001aa037824 */ /* 0x00cfe200010e0605 */
        /* <DEDUP_REMOVED lines=14> */
.L_x_473:
[----:B------:R-:W-:Y:S05]  /*3200*/  BSYNC.RECONVERGENT B0 ;  /* 0x0000000000007941 */ /* 0x000fea0003800200 */
.L_x_472:
[----:B------:R-:W-:Y:S04]  /*3210*/  BSSY.RECONVERGENT B0, `(.L_x_474) ;  /* 0x0000015000007945 */ /* 0x000fe80003800200 */
[----:B------:R-:W-:Y:S05]  /*3220*/  @P4 BRA `(.L_x_475) ;  /* 0x00000000004c4947 */ /* 0x000fea0003800000 */
[----:B------:R-:W5:Y:S01]  /*3230*/  LDCU UR6, c[0x0][0x440] ;  /* 0x00008800ff0677ac */ /* 0x000f620008000800 */
[----:B--23--:R-:W-:-:S04]  /*3240*/  IMAD.WIDE.U32 R2, R134, 0x20, RZ ;  /* 0x0000002086027825 */ /* 0x00cfc800078e00ff */
        /* <DEDUP_REMOVED lines=17> */
.L_x_475:
[----:B------:R-:W-:Y:S05]  /*3360*/  BSYNC.RECONVERGENT B0 ;  /* 0x0000000000007941 */ /* 0x000fea0003800200 */
.L_x_474:
[----:B------:R-:W-:Y:S04]  /*3370*/  BSSY.RECONVERGENT B0, `(.L_x_476) ;  /* 0x0000015000007945 */ /* 0x000fe80003800200 */
[----:B------:R-:W-:Y:S05]  /*3380*/  @P3 BRA `(.L_x_477) ;  /* 0x00000000004c3947 */ /* 0x000fea0003800000 */
[----:B------:R-:W5:Y:S01]  /*3390*/  LDCU UR6, c[0x0][0x440] ;  /* 0x00008800ff0677ac */ /* 0x000f620008000800 */
[----:B------:R-:W-:Y:S02]  /*33a0*/  IMAD.MOV.U32 R4, RZ, RZ, R6 ;  /* 0x000000ffff047224 */ /* 0x000fe400078e0006 */
[----:B------:R-:W-:Y:S02]  /*33b0*/  IMAD R0, R135, 0x30, RZ ;  /* 0x0000003087007824 */ /* 0x000fe400078e02ff */
[----:B------:R-:W-:-:S04]  /*33c0*/  IMAD.WIDE.U32 R4, R134, 0x30, R4 ;  /* 0x0000003086047825 */ /* 0x000fc800078e0004 */
[----:B------:R-:W-:Y:S01]  /*33d0*/  IMAD.IADD R0, R5, 0x1, R0 ;  /* 0x0000000105007824 */ /* 0x000fe200078e0200 */
        /* <DEDUP_REMOVED lines=14> */
.L_x_477:
[----:B------:R-:W-:Y:S05]  /*34c0*/  BSYNC.RECONVERGENT B0 ;  /* 0x0000000000007941 */ /* 0x000fea0003800200 */
.L_x_476:
[----:B------:R-:W5:Y:S01]  /*34d0*/  LDCU.64 UR6, c[0x0][0x538] ;  /* 0x0000a700ff0677ac */ /* 0x000f620008000a00 */
[----:B------:R-:W0:Y:S01]  /*34e0*/  LDGDEPBAR ;  /* 0x00000000000079af */ /* 0x000e220000000000 */
[----:B-----5:R-:W-:-:S04]  /*34f0*/  ISETP.NE.U32.AND P1, PT, RZ, UR6, PT ;  /* 0x00000006ff007c0c */ /* 0x020fc8000bf25070 */
[----:B------:R-:W-:Y:S02]  /*3500*/  ISETP.NE.AND.EX P1, PT, RZ, UR7, PT, P1 ;  /* 0x00000007ff007c0c */ /* 0x000fe4000bf25310 */
[----:B------:R-:W-:Y:S01]  /*3510*/  SHF.L.U32 R189, R172, 0x6, RZ ;  /* 0x00000006acbd7819 */ /* 0x000fe200000006ff */
[----:B------:R-:W-:-:S10]  /*3520*/  DEPBAR.LE SB0, 0x0 ;  /* 0x000080000000791a */ /* 0x000fd40000000000 */
[----:B------:R-:W2:Y:S01]  /*3530*/  @P1 LDC.64 R4, c[0x0][0x540] ;  /* 0x00015000ff041b82 */ /* 0x000ea20000000a00 */
[----:B------:R-:W-:-:S07]  /*3540*/  @P1 IMAD.MOV.U32 R17, RZ, RZ, RZ ;  /* 0x000000ffff111224 */ /* 0x000fce00078e00ff */
[----:B------:R-:W5:Y:S01]  /*3550*/  @P1 LDC R0, c[0x0][0x458] ;  /* 0x00011600ff001b82 */ /* 0x000f620000000800 */
[----:B--23--:R-:W-:-:S04]  /*3560*/  @P1 IMAD.WIDE.U32 R2, R31, R4, R16 ;  /* 0x000000041f021225 */ /* 0x00cfc800078e0010 */
[----:B------:R-:W-:Y:S01]  /*3570*/  @P1 IMAD R5, R31, R5, R3 ;  /* 0x000000051f051224 */ /* 0x000fe200078e0203 */
[----:B------:R-:W-:-:S04]  /*3580*/  @P1 LEA R4, P0, R2, UR6, 0x2 ;  /* 0x0000000602041c11 */ /* 0x000fc8000f8010ff */
[----:B------:R-:W-:-:S05]  /*3590*/  @P1 LEA.HI.X R5, R2, UR7, R5, 0x2, P0 ;  /* 0x0000000702051c11 */ /* 0x000fca00080f1405 */
[----:B------:R5:W2:Y:S01]  /*35a0*/  @P1 LDG.E R6, desc[UR16][R4.64] ;  /* 0x0000001004061981 */ /* 0x000aa2000c1e1900 */
[C---:B------:R-:W-:Y:S01]  /*35b0*/  IMAD.SHL.U32 R2, R18.reuse, 0x40, RZ ;  /* 0x0000004012027824 */ /* 0x040fe200078e00ff */
[----:B------:R-:W-:Y:S01]  /*35c0*/  LOP3.LUT R7, R189, 0x1c0, RZ, 0xc0, !PT ;  /* 0x000001c0bd077812 */ /* 0x000fe200078ec0ff */
[----:B------:R-:W-:Y:S01]  /*35d0*/  BSSY.RECONVERGENT B0, `(.L_x_478) ;  /* 0x000001f000007945 */ /* 0x000fe20003800200 */
[----:B------:R-:W-:Y:S02]  /*35e0*/  MOV R132, RZ ;  /* 0x000000ff00847202 */ /* 0x000fe40000000f00 */
[----:B------:R-:W-:Y:S01]  /*35f0*/  SHF.R.U32.HI R232, RZ, 0x1, R172 ;  /* 0x00000001ffe87819 */ /* 0x000fe200000116ac */
[----:B-----5:R3:W2:Y:S02]  /*3600*/  @P1 MUFU.RCP R5, R0 ;  /* 0x0000000000051308 */ /* 0x0206a40000001000 */
[----:B---3--:R-:W-:-:S05]  /*3610*/  SHF.L.U64.HI R0, R18, 0x6, R19 ;  /* 0x0000000612007819 */ /* 0x008fca0000010213 */
        /* <DEDUP_REMOVED lines=8> */
[----:B------:R-:W2:Y:S01]  /*36a0*/  LDCU UR6, c[0x0][0x440] ;  /* 0x00008800ff0677ac */ /* 0x000ea20008000800 */
        /* <DEDUP_REMOVED lines=15> */
.L_x_479:
[----:B------:R3:W-:Y:S04]  /*37a0*/  STS.128 [R174+0xc000], RZ ;  /* 0x00c000ffae007388 */ /* 0x0007e80000000c00 */
[----:B------:R3:W-:Y:S02]  /*37b0*/  STS.128 [R174+0xe000], RZ ;  /* 0x00e000ffae007388 */ /* 0x0007e40000000c00 */
.L_x_480:
[----:B------:R-:W-:Y:S05]  /*37c0*/  BSYNC.RECONVERGENT B0 ;  /* 0x0000000000007941 */ /* 0x000fea0003800200 */
.L_x_478:
[----:B------:R-:W-:Y:S01]  /*37d0*/  ISETP.GE.AND P0, PT, R23, R13, PT ;  /* 0x0000000d1700720c */ /* 0x000fe20003f06270 */
[----:B------:R-:W-:Y:S01]  /*37e0*/  IMAD.SHL.U32 R233, R172, 0x20, RZ ;  /* 0x00000020ace97824 */ /* 0x000fe200078e00ff */
[C---:B------:R-:W-:Y:S01]  /*37f0*/  LOP3.LUT R20, R0.reuse, 0x8, R172, 0x78, !PT ;  /* 0x0000000800147812 */ /* 0x040fe200078e78ac */
[----:B------:R-:W-:Y:S01]  /*3800*/  BSSY.RECONVERGENT B0, `(.L_x_481) ;  /* 0x000001d000007945 */ /* 0x000fe20003800200 */
[----:B------:R-:W-:Y:S02]  /*3810*/  LOP3.LUT R188, R0, 0x8, R232, 0x78, !PT ;  /* 0x0000000800bc7812 */ /* 0x000fe400078e78e8 */
[----:B------:R-:W-:Y:S02]  /*3820*/  LOP3.LUT R233, R233, 0x7c00, RZ, 0xc0, !PT ;  /* 0x00007c00e9e97812 */ /* 0x000fe400078ec0ff */
[----:B--2---:R-:W-:Y:S02]  /*3830*/  LOP3.LUT R6, R189, 0x400, RZ, 0xc0, !PT ;  /* 0x00000400bd067812 */ /* 0x004fe400078ec0ff */
        /* <DEDUP_REMOVED lines=8> */
[----:B------:R-:W5:Y:S01]  /*38c0*/  LDCU UR6, c[0x0][0x440] ;  /* 0x00008800ff0677ac */ /* 0x000f620008000800 */
[----:B------:R-:W-:-:S04]  /*38d0*/  LEA R0, P2, R18, R2, 0x4 ;  /* 0x0000000212007211 */ /* 0x000fc800078420ff */
[----:B------:R-:W-:Y:S02]  /*38e0*/  LEA.HI.X R7, R18, R5, R19, 0x4, P2 ;  /* 0x0000000512077211 */ /* 0x000fe400010f2413 */
        /* <DEDUP_REMOVED lines=14> */
.L_x_482:
[----:B------:R-:W-:Y:S05]  /*39d0*/  BSYNC.RECONVERGENT B0 ;  /* 0x0000000000007941 */ /* 0x000fea0003800200 */
.L_x_481:
[----:B------:R1:W-:Y:S01]  /*39e0*/  @P4 STS.128 [R174+0xd000], RZ ;  /* 0x00d000ffae004388 */ /* 0x0003e20000000c00 */
[----:B------:R-:W-:Y:S01]  /*39f0*/  BSSY.RECONVERGENT B0, `(.L_x_483) ;  /* 0x0000017000007945 */ /* 0x000fe20003800200 */
[----:B------:R-:W-:Y:S02]  /*3a00*/  LEA R21, R8, UR10, 0x1 ;  /* 0x0000000a08157c11 */ /* 0x000fe4000f8e08ff */
[----:B------:R1:W-:Y:S01]  /*3a10*/  @P4 STS.128 [R174+0xf000], RZ ;  /* 0x00f000ffae004388 */ /* 0x0003e20000000c00 */
[----:B------:R-:W-:Y:S05]  /*3a20*/  @P4 BRA `(.L_x_484) ;  /* 0x00000000004c4947 */ /* 0x000fea0003800000 */
[----:B------:R-:W5:Y:S01]  /*3a30*/  LDCU UR6, c[0x0][0x440] ;  /* 0x00008800ff0677ac */ /* 0x000f620008000800 */
[----:B-1----:R-:W-:-:S04]  /*3a40*/  IMAD.WIDE.U32 R6, R18, 0x20, RZ ;  /* 0x0000002012067825 */ /* 0x002fc800078e00ff */
        /* <DEDUP_REMOVED lines=17> */
.L_x_484:
[----:B------:R-:W-:Y:S05]  /*3b60*/  BSYNC.RECONVERGENT B0 ;  /* 0x0000000000007941 */ /* 0x000fea0003800200 */
.L_x_483:
        /* <DEDUP_REMOVED lines=23> */
.L_x_486:
[----:B------:R-:W-:Y:S05]  /*3ce0*/  BSYNC.RECONVERGENT B0 ;  /* 0x0000000000007941 */ /* 0x000fea0003800200 */
.L_x_485:
[----:B------:R-:W-:Y:S01]  /*3cf0*/  LDSM.16.M88.4 R8, [R21+0x2000] ;  /* 0x002000001508783b */ /* 0x000fe20000000200 */
[----:B------:R-:W-:Y:S01]  /*3d00*/  IMAD.MOV.U32 R181, RZ, RZ, 0x20 ;  /* 0x00000020ffb57424 */ /* 0x000fe200078e00ff */
[----:B------:R-:W-:Y:S01]  /*3d10*/  LOP3.LUT P0, RZ, R172, 0x2, RZ, 0xc0, !PT ;  /* 0x00000002acff7812 */ /* 0x000fe2000780c0ff */
[----:B-1----:R-:W-:Y:S01]  /*3d20*/  VIADD R3, R20, UR10 ;  /* 0x0000000a14037c36 */ /* 0x002fe20008000000 */
[----:B------:R-:W1:Y:S01]  /*3d30*/  LDSM.16.M88.4 R28, [R20+UR10+0x8800] ;  /* 0x0088000a141c783b */ /* 0x000e620008000200 */
[----:B------:R-:W-:Y:S01]  /*3d40*/  IMAD.MOV.U32 R0, RZ, RZ, 0x40 ;  /* 0x00000040ff007424 */ /* 0x000fe200078e00ff */
[----:B------:R-:W-:Y:S01]  /*3d50*/  SEL R181, R181, 0xffffffe0, !P0 ;  /* 0xffffffe0b5b57807 */ /* 0x000fe20004000000 */
[----:B------:R-:W5:Y:S01]  /*3d60*/  LDCU UR6, c[0x0][0x50c] ;  /* 0x0000a180ff0677ac */ /* 0x000f620008000800 */
[----:B------:R-:W-:Y:S01]  /*3d70*/  LDSM.16.M88.4 R12, [R21] ;  /* 0x00000000150c783b */ /* 0x000fe20000000200 */
[----:B------:R-:W-:Y:S02]  /*3d80*/  LOP3.LUT P0, RZ, R172, 0x4, RZ, 0xc0, !PT ;  /* 0x00000004acff7812 */ /* 0x000fe4000780c0ff */
[----:B------:R-:W-:Y:S01]  /*3d90*/  IMAD.IADD R2, R3, 0x1, R181 ;  /* 0x0000000103027824 */ /* 0x000fe200078e02b5 */
[----:B------:R-:W2:Y:S01]  /*3da0*/  LDSM.16.M88.4 R32, [R20+UR10+0x8000] ;  /* 0x0080000a1420783b */ /* 0x000ea20008000200 */
[----:B------:R-:W-:-:S02]  /*3db0*/  IADD3 R22, PT, PT, R21, R181, RZ ;  /* 0x000000b515167210 */ /* 0x000fc40007ffe0ff */
[----:B------:R-:W-:Y:S01]  /*3dc0*/  SEL R0, R0, 0xffffffc0, !P0 ;  /* 0xffffffc000007807 */ /* 0x000fe20004000000 */
[----:B------:R-:W3:Y:S04]  /*3dd0*/  LDSM.16.M88.4 R24, [R20+UR10+0x9000] ;  /* 0x0090000a1418783b */ /* 0x000ee80008000200 */
[----:B------:R-:W4:Y:S04]  /*3de0*/  LDSM.16.M88.4 R16, [R20+UR10+0x9800] ;  /* 0x0098000a1410783b */ /* 0x000f280008000200 */
[----:B------:R-:W-:Y:S04]  /*3df0*/  LDSM.16.M88.4 R4, [R22+0x2000] ;  /* 0x002000001604783b */ /* 0x000fe80000000200 */
[----:B------:R-:W5:Y:S04]  /*3e00*/  LDSM.16.M88.4 R48, [R2+0x8800] ;  /* 0x008800000230783b */ /* 0x000f680000000200 */
[----:B------:R-:W5:Y:S04]  /*3e10*/  LDSM.16.M88.4 R40, [R2+0x8000] ;  /* 0x008000000228783b */ /* 0x000f680000000200 */
[----:B------:R-:W5:Y:S04]  /*3e20*/  LDSM.16.M88.4 R64, [R2+0x9000] ;  /* 0x009000000240783b */ /* 0x000f680000000200 */
[----:B------:R-:W5:Y:S01]  /*3e30*/  LDSM.16.M88.4 R60, [R2+0x9800] ;  /* 0x00980000023c783b */ /* 0x000f620000000200 */
[----:B-1----:R-:W-:Y:S03]  /*3e40*/  HMMA.16816.F32 R44, R8, R30, RZ ;  /* 0x0000001e082c723c */ /* 0x002fe600000018ff */
[----:B------:R-:W0:Y:S05]  /*3e50*/  LDGDEPBAR ;  /* 0x00000000000079af */ /* 0x000e2a0000000000 */
[-C--:B--2---:R-:W-:Y:S08]  /*3e60*/  HMMA.16816.F32 R92, R12, R32.reuse, RZ ;  /* 0x000000200c5c723c */ /* 0x084ff000000018ff */
[C---:B------:R-:W-:Y:S08]  /*3e70*/  HMMA.16816.F32 R76, R8.reuse, R32, RZ ;  /* 0x00000020084c723c */ /* 0x040ff000000018ff */
[-C--:B------:R-:W-:Y:S08]  /*3e80*/  HMMA.16816.F32 R72, R8, R34.reuse, RZ ;  /* 0x000000220848723c */ /* 0x080ff000000018ff */
[----:B------:R-:W-:Y:S08]  /*3e90*/  HMMA.16816.F32 R96, R12, R34, RZ ;  /* 0x000000220c60723c */ /* 0x000ff000000018ff */
[C---:B------:R-:W-:Y:S08]  /*3ea0*/  HMMA.16816.F32 R52, R8.reuse, R28, RZ ;  /* 0x0000001c0834723c */ /* 0x040ff000000018ff */
[C---:B---3--:R-:W-:Y:S08]  /*3eb0*/  HMMA.16816.F32 R36, R8.reuse, R24, RZ ;  /* 0x000000180824723c */ /* 0x048ff000000018ff */
[C---:B----4-:R-:W-:Y:S08]  /*3ec0*/  HMMA.16816.F32 R32, R8.reuse, R16, RZ ;  /* 0x000000100820723c */ /* 0x050ff000000018ff */
[C---:B------:R-:W-:Y:S08]  /*3ed0*/  HMMA.16816.F32 R68, R8.reuse, R26, RZ ;  /* 0x0000001a0844723c */ /* 0x040ff000000018ff */
[----:B------:R-:W-:Y:S08]  /*3ee0*/  HMMA.16816.F32 R8, R8, R18, RZ ;  /* 0x000000120808723c */ /* 0x000ff000000018ff */
[C---:B------:R-:W-:Y:S08]  /*3ef0*/  HMMA.16816.F32 R80, R12.reuse, R16, RZ ;  /* 0x000000100c50723c */ /* 0x040ff000000018ff */
[----:B------:R-:W-:Y:S01]  /*3f00*/  HMMA.16816.F32 R160, R12, R18, RZ ;  /* 0x000000120ca0723c */ /* 0x000fe200000018ff */
[----:B------:R-:W1:Y:S07]  /*3f10*/  LDSM.16.M88.4 R16, [R22] ;  /* 0x000000001610783b */ /* 0x000e6e0000000200 */
[----:B-----5:R-:W-:Y:S01]  /*3f20*/  HMMA.16816.F32 R144, R4, R50, R44 ;  /* 0x000000320490723c */ /* 0x020fe2000000182c */
[----:B------:R-:W-:-:S02]  /*3f30*/  IMAD.IADD R44, R21, 0x1, R0 ;  /* 0x00000001152c7824 */ /* 0x000fc400078e0200 */
[----:B------:R-:W-:-:S03]  /*3f40*/  IMAD.IADD R0, R3, 0x1, R0 ;  /* 0x0000000103007824 */ /* 0x000fc600078e0200 */
[C---:B------:R-:W-:Y:S01]  /*3f50*/  IADD3 R57, PT, PT, R181.reuse, R44, RZ ;  /* 0x0000002cb5397210 */ /* 0x040fe20007ffe0ff */
[----:B------:R-:W-:Y:S01]  /*3f60*/  IMAD.IADD R3, R181, 0x1, R0 ;  /* 0x00000001b5037824 */ /* 0x000fe200078e0200 */
[C---:B------:R-:W-:Y:S04]  /*3f70*/  HMMA.16816.F32 R88, R12.reuse, R28, RZ ;  /* 0x0000001c0c58723c */ /* 0x040fe800000018ff */
[----:B------:R-:W-:Y:S04]  /*3f80*/  LDSM.16.M88.4 R112, [R3+0x9000] ;  /* 0x009000000370783b */ /* 0x000fe80000000200 */
[C---:B------:R-:W-:Y:S01]  /*3f90*/  HMMA.16816.F32 R108, R12.reuse, R30, RZ ;  /* 0x0000001e0c6c723c */ /* 0x040fe200000018ff */
[----:B------:R-:W-:Y:S07]  /*3fa0*/  LDSM.16.M88.4 R28, [R0+0x9000] ;  /* 0x00900000001c783b */ /* 0x000fee0000000200 */
[C---:B------:R-:W-:Y:S08]  /*3fb0*/  HMMA.16816.F32 R84, R12.reuse, R24, RZ ;  /* 0x000000180c54723c */ /* 0x040ff000000018ff */
[----:B------:R-:W-:Y:S01]  /*3fc0*/  HMMA.16816.F32 R164, R12, R26, RZ ;  /* 0x0000001a0ca4723c */ /* 0x000fe200000018ff */
[----:B------:R-:W-:Y:S04]  /*3fd0*/  LDSM.16.M88.4 R24, [R0+0x9800] ;  /* 0x009800000018783b */ /* 0x000fe80000000200 */
[----:B------:R-:W-:Y:S03]  /*3fe0*/  LDSM.16.M88.4 R12, [R57+0x2000] ;  /* 0x00200000390c783b */ /* 0x000fe60000000200 */
[C---:B------:R-:W-:Y:S08]  /*3ff0*/  HMMA.16816.F32 R156, R4.reuse, R40, R76 ;  /* 0x00000028049c723c */ /* 0x040ff0000000184c */
[C---:B------:R-:W-:Y:S01]  /*4000*/  HMMA.16816.F32 R148, R4.reuse, R48, R52 ;  /* 0x000000300494723c */ /* 0x040fe20000001834 */
[----:B------:R-:W-:Y:S07]  /*4010*/  LDSM.16.M88.4 R52, [R3+0x8000] ;  /* 0x008000000334783b */ /* 0x000fee0000000200 */
[C---:B------:R-:W-:Y:S01]  /*4020*/  HMMA.16816.F32 R140, R4.reuse, R64, R36 ;  /* 0x00000040048c723c */ /* 0x040fe20000001824 */
[----:B------:R-:W-:Y:S07]  /*4030*/  LDSM.16.M88.4 R36, [R0+0x8000] ;  /* 0x008000000024783b */ /* 0x000fee0000000200 */
[C---:B------:R-:W-:Y:S01]  /*4040*/  HMMA.16816.F32 R128, R4.reuse, R60, R32 ;  /* 0x0000003c0480723c */ /* 0x040fe20000001820 */
[----:B------:R-:W-:Y:S07]  /*4050*/  LDSM.16.M88.4 R32, [R0+0x8800] ;  /* 0x008800000020783b */ /* 0x000fee0000000200 */
[C---:B------:R-:W-:Y:S08]  /*4060*/  HMMA.16816.F32 R152, R4.reuse, R42, R72 ;  /* 0x0000002a0498723c */ /* 0x040ff00000001848 */
[C---:B------:R-:W-:Y:S08]  /*4070*/  HMMA.16816.F32 R136, R4.reuse, R66, R68 ;  /* 0x000000420488723c */ /* 0x040ff00000001844 */
[----:B------:R-:W-:Y:S01]  /*4080*/  HMMA.16816.F32 R120, R4, R62, R8 ;  /* 0x0000003e0478723c */ /* 0x000fe20000001808 */
[----:B------:R-:W2:Y:S04]  /*4090*/  LDSM.16.M88.4 R4, [R44+0x2000] ;  /* 0x002000002c04783b */ /* 0x000ea80000000200 */
[----:B------:R-:W3:Y:S03]  /*40a0*/  LDSM.16.M88.4 R8, [R44] ;  /* 0x000000002c08783b */ /* 0x000ee60000000200 */
[C---:B-1----:R-:W-:Y:S08]  /*40b0*/  HMMA.16816.F32 R124, R16.reuse, R40, R92 ;  /* 0x00000028107c723c */ /* 0x042ff0000000185c */
[C---:B------:R-:W-:Y:S01]  /*40c0*/  HMMA.16816.F32 R116, R16.reuse, R48, R88 ;  /* 0x000000301074723c */ /* 0x040fe20000001858 */
[----:B------:R-:W1:Y:S07]  /*40d0*/  LDSM.16.M88.4 R88, [R3+0x8800] ;  /* 0x008800000358783b */ /* 0x000e6e0000000200 */
[C---:B------:R-:W-:Y:S01]  /*40e0*/  HMMA.16816.F32 R92, R16.reuse, R50, R108 ;  /* 0x00000032105c723c */ /* 0x040fe2000000186c */
[----:B------:R-:W4:Y:S07]  /*40f0*/  LDSM.16.M88.4 R108, [R3+0x9800] ;  /* 0x00980000036c783b */ /* 0x000f2e0000000200 */
[C---:B------:R-:W-:Y:S08]  /*4100*/  HMMA.16816.F32 R104, R16.reuse, R64, R84 ;  /* 0x000000401068723c */ /* 0x040ff00000001854 */
[C---:B------:R-:W-:Y:S08]  /*4110*/  HMMA.16816.F32 R100, R16.reuse, R60, R80 ;  /* 0x0000003c1064723c */ /* 0x040ff00000001850 */
        /* <DEDUP_REMOVED lines=20> */
[----:B------:R-:W-:Y:S07]  /*4260*/  LDSM.16.M88.4 R28, [R2+0xa800] ;  /* 0x00a80000021c783b */ /* 0x000fee0000000200 */
[C---:B------:R-:W-:Y:S08]  /*4270*/  HMMA.16816.F32 R148, R8.reuse, R24, R100 ;  /* 0x000000180894723c */ /* 0x040ff00000001864 */
[----:B------:R-:W-:Y:S01]  /*4280*/  HMMA.16816.F32 R144, R8, R26, R76 ;  /* 0x0000001a0890723c */ /* 0x000fe2000000184c */
[----:B------:R-:W2:Y:S04]  /*4290*/  LDSM.16.M88.4 R8, [R21+0x6000] ;  /* 0x006000001508783b */ /* 0x000ea80000000200 */
[----:B------:R-:W-:Y:S03]  /*42a0*/  LDSM.16.M88.4 R24, [R2+0xa000] ;  /* 0x00a000000218783b */ /* 0x000fe60000000200 */
[C---:B------:R-:W-:Y:S08]  /*42b0*/  HMMA.16816.F32 R140, R12.reuse, R52, R72 ;  /* 0x000000340c8c723c */ /* 0x040ff00000001848 */
[C---:B------:R-:W-:Y:S08]  /*42c0*/  HMMA.16816.F32 R136, R12.reuse, R54, R68 ;  /* 0x000000360c88723c */ /* 0x040ff00000001844 */
[C---:B-1----:R-:W-:Y:S08]  /*42d0*/  HMMA.16816.F32 R128, R12.reuse, R88, R64 ;  /* 0x000000580c80723c */ /* 0x042ff00000001840 */
[C---:B------:R-:W-:Y:S08]  /*42e0*/  HMMA.16816.F32 R96, R12.reuse, R90, R60 ;  /* 0x0000005a0c60723c */ /* 0x040ff0000000183c */
[C---:B------:R-:W-:Y:S01]  /*42f0*/  HMMA.16816.F32 R92, R12.reuse, R112, R48 ;  /* 0x000000700c5c723c */ /* 0x040fe20000001830 */
[----:B------:R-:W-:Y:S07]  /*4300*/  LDSM.16.M88.4 R48, [R20+UR10+0xb000] ;  /* 0x00b0000a1430783b */ /* 0x000fee0008000200 */
[C---:B------:R-:W-:Y:S01]  /*4310*/  HMMA.16816.F32 R84, R12.reuse, R114, R40 ;  /* 0x000000720c54723c */ /* 0x040fe20000001828 */
[----:B------:R-:W-:Y:S07]  /*4320*/  LDSM.16.M88.4 R40, [R20+UR10+0xb800] ;  /* 0x00b8000a1428783b */ /* 0x000fee0008000200 */
[C---:B----4-:R-:W-:Y:S01]  /*4330*/  HMMA.16816.F32 R72, R12.reuse, R108, R80 ;  /* 0x0000006c0c48723c */ /* 0x050fe20000001850 */
[----:B------:R-:W-:Y:S07]  /*4340*/  LDSM.16.M88.4 R80, [R2+0xb800] ;  /* 0x00b800000250783b */ /* 0x000fee0000000200 */
[----:B------:R-:W-:Y:S01]  /*4350*/  HMMA.16816.F32 R68, R12, R110, R4 ;  /* 0x0000006e0c44723c */ /* 0x000fe20000001804 */
[----:B------:R-:W1:Y:S04]  /*4360*/  LDSM.16.M88.4 R12, [R21+0x4000] ;  /* 0x00400000150c783b */ /* 0x000e680000000200 */
[----:B------:R-:W3:Y:S03]  /*4370*/  LDSM.16.M88.4 R4, [R22+0x6000] ;  /* 0x006000001604783b */ /* 0x000ee60000000200 */
[C---:B-----5:R-:W-:Y:S01]  /*4380*/  HMMA.16816.F32 R64, R16.reuse, R52, R124 ;  /* 0x000000341040723c */ /* 0x060fe2000000187c */
[----:B------:R-:W-:Y:S07]  /*4390*/  LDSM.16.M88.4 R20, [R22+0x4000] ;  /* 0x004000001614783b */ /* 0x000fee0000000200 */
[C---:B------:R-:W-:Y:S01]  /*43a0*/  HMMA.16816.F32 R60, R16.reuse, R54, R120 ;  /* 0x00000036103c723c */ /* 0x040fe20000001878 */
[----:B------:R-:W4:Y:S07]  /*43b0*/  LDSM.16.M88.4 R52, [R2+0xb000] ;  /* 0x00b000000234783b */ /* 0x000f2e0000000200 */
[C---:B------:R-:W-:Y:S08]  /*43c0*/  HMMA.16816.F32 R104, R16.reuse, R112, R104 ;  /* 0x000000701068723c */ /* 0x040ff00000001868 */
[C---:B------:R-:W-:Y:S08]  /*43d0*/  HMMA.16816.F32 R76, R16.reuse, R88, R116 ;  /* 0x00000058104c723c */ /* 0x040ff00000001874 */
[C---:B------:R-:W-:Y:S08]  /*43e0*/  HMMA.16816.F32 R100, R16.reuse, R90, R156 ;  /* 0x0000005a1064723c */ /* 0x040ff0000000189c */
[----:B------:R-:W-:Y:S08]  /*43f0*/  HMMA.16816.F32 R116, R16, R108, R148 ;  /* 0x0000006c1074723c */ /* 0x000ff00000001894 */
[C---:B--2---:R-:W-:Y:S08]  /*4400*/  HMMA.16816.F32 R136, R8.reuse, R34, R136 ;  /* 0x000000220888723c */ /* 0x044ff00000001888 */
[C---:B------:R-:W-:Y:S08]  /*4410*/  HMMA.16816.F32 R120, R8.reuse, R32, R140 ;  /* 0x000000200878723c */ /* 0x040ff0000000188c */
[----:B------:R-:W-:Y:S08]  /*4420*/  HMMA.16816.F32 R96, R8, R38, R96 ;  /* 0x000000260860723c */ /* 0x000ff00000001860 */
[----:B-1----:R-:W-:Y:S08]  /*4430*/  HMMA.16816.F32 R64, R12, R32, R64 ;  /* 0x000000200c40723c */ /* 0x002ff00000001840 */
[C---:B------:R-:W-:Y:S08]  /*4440*/  HMMA.16816.F32 R112, R16.reuse, R114, R152 ;  /* 0x000000721070723c */ /* 0x040ff00000001898 */
[----:B------:R-:W-:Y:S08]  /*4450*/  HMMA.16816.F32 R108, R16, R110, R144 ;  /* 0x0000006e106c723c */ /* 0x000ff00000001890 */
[----:B------:R-:W-:Y:S08]  /*4460*/  HMMA.16816.F32 R88, R8, R50, R84 ;  /* 0x000000320858723c */ /* 0x000ff00000001854 */
[C---:B------:R-:W-:Y:S08]  /*4470*/  HMMA.16816.F32 R32, R12.reuse, R34, R60 ;  /* 0x000000220c20723c */ /* 0x040ff0000000183c */
[----:B------:R-:W-:Y:S08]  /*4480*/  HMMA.16816.F32 R16, R12, R48, R104 ;  /* 0x000000300c10723c */ /* 0x000ff00000001868 */
[C---:B------:R-:W-:Y:S08]  /*4490*/  HMMA.16816.F32 R124, R8.reuse, R36, R128 ;  /* 0x00000024087c723c */ /* 0x040ff00000001880 */
[C---:B------:R-:W-:Y:S08]  /*44a0*/  HMMA.16816.F32 R92, R8.reuse, R48, R92 ;  /* 0x00000030085c723c */ /* 0x040ff0000000185c */
[C---:B------:R-:W-:Y:S08]  /*44b0*/  HMMA.16816.F32 R84, R8.reuse, R40, R72 ;  /* 0x000000280854723c */ /* 0x040ff00000001848 */
[----:B------:R-:W-:Y:S08]  /*44c0*/  HMMA.16816.F32 R68, R8, R42, R68 ;  /* 0x0000002a0844723c */ /* 0x000ff00000001844 */
[C---:B------:R-:W-:Y:S08]  /*44d0*/  HMMA.16816.F32 R8, R12.reuse, R36, R76 ;  /* 0x000000240c08723c */ /* 0x040ff0000000184c */
[C---:B------:R-:W-:Y:S08]  /*44e0*/  HMMA.16816.F32 R36, R12.reuse, R38, R100 ;  /* 0x000000260c24723c */ /* 0x040ff00000001864 */
[----:B------:R-:W-:Y:S08]  /*44f0*/  HMMA.16816.F32 R72, R12, R40, R116 ;  /* 0x000000280c48723c */ /* 0x000ff00000001874 */
[C---:B---3--:R-:W-:Y:S08]  /*4500*/  HMMA.16816.F32 R116, R4.reuse, R26, R136 ;  /* 0x0000001a0474723c */ /* 0x048ff00000001888 */
[----:B------:R-:W-:Y:S08]  /*4510*/  HMMA.16816.F32 R136, R4, R30, R96 ;  /* 0x0000001e0488723c */ /* 0x000ff00000001860 */
[C---:B------:R-:W-:Y:S01]  /*4520*/  HMMA.16816.F32 R76, R12.reuse, R50, R112 ;  /* 0x000000320c4c723c */ /* 0x040fe20000001870 */
[----:B------:R-:W-:Y:S07]  /*4530*/  LDSM.16.M88.4 R48, [R3+0xb000] ;  /* 0x00b000000330783b */ /* 0x000fee0000000200 */
[----:B------:R-:W-:Y:S01]  /*4540*/  HMMA.16816.F32 R60, R12, R42, R108 ;  /* 0x0000002a0c3c723c */ /* 0x000fe2000000186c */
[----:B------:R-:W-:Y:S04]  /*4550*/  LDSM.16.M88.4 R12, [R44+0x6000] ;  /* 0x006000002c0c783b */ /* 0x000fe80000000200 */
[----:B------:R-:W-:Y:S03]  /*4560*/  LDSM.16.M88.4 R40, [R0+0xa000] ;  /* 0x00a000000028783b */ /* 0x000fe60000000200 */
[----:B----4-:R-:W-:Y:S08]  /*4570*/  HMMA.16816.F32 R96, R4, R54, R88 ;  /* 0x000000360460723c */ /* 0x010ff00000001858 */
[C---:B------:R-:W-:Y:S01]  /*4580*/  HMMA.16816.F32 R104, R20.reuse, R26, R32 ;  /* 0x0000001a1468723c */ /* 0x040fe20000001820 */
[----:B------:R-:W1:Y:S07]  /*4590*/  LDSM.16.M88.4 R32, [R0+0xb000] ;  /* 0x00b000000020783b */ /* 0x000e6e0000000200 */
[----:B------:R-:W-:Y:S01]  /*45a0*/  HMMA.16816.F32 R88, R20, R52, R16 ;  /* 0x000000341458723c */ /* 0x000fe20000001810 */
[----:B------:R-:W2:Y:S04]  /*45b0*/  LDSM.16.M88.4 R16, [R44+0x4000] ;  /* 0x004000002c10783b */ /* 0x000ea80000000200 */
[----:B------:R-:W-:Y:S03]  /*45c0*/  LDSM.16.M88.4 R44, [R3+0xa800] ;  /* 0x00a80000032c783b */ /* 0x000fe60000000200 */
[C---:B------:R-:W-:Y:S08]  /*45d0*/  HMMA.16816.F32 R112, R4.reuse, R24, R120 ;  /* 0x000000180470723c */ /* 0x040ff00000001878 */
[C---:B------:R-:W-:Y:S08]  /*45e0*/  HMMA.16816.F32 R120, R4.reuse, R52, R92 ;  /* 0x000000340478723c */ /* 0x040ff0000000185c */
[-C--:B------:R-:W-:Y:S08]  /*45f0*/  HMMA.16816.F32 R140, R4, R28.reuse, R124 ;  /* 0x0000001c048c723c */ /* 0x080ff0000000187c */
[C---:B------:R-:W-:Y:S01]  /*4600*/  HMMA.16816.F32 R100, R20.reuse, R28, R8 ;  /* 0x0000001c1464723c */ /* 0x040fe20000001808 */
[----:B------:R-:W-:Y:S07]  /*4610*/  LDSM.16.M88.4 R8, [R57+0x4000] ;  /* 0x004000003908783b */ /* 0x000fee0000000200 */
[C---:B------:R-:W-:Y:S01]  /*4620*/  HMMA.16816.F32 R92, R20.reuse, R30, R36 ;  /* 0x0000001e145c723c */ /* 0x040fe20000001824 */
[----:B------:R-:W3:Y:S04]  /*4630*/  LDSM.16.M88.4 R36, [R0+0xa800] ;  /* 0x00a800000024783b */ /* 0x000ee80000000200 */
[----:B------:R-:W4:Y:S03]  /*4640*/  LDSM.16.M88.4 R28, [R0+0xb800] ;  /* 0x00b80000001c783b */ /* 0x000f260000000200 */
[----:B------:R-:W-:Y:S01]  /*4650*/  HMMA.16816.F32 R108, R20, R24, R64 ;  /* 0x00000018146c723c */ /* 0x000fe20000001840 */
[----:B------:R-:W5:Y:S07]  /*4660*/  LDSM.16.M88.4 R24, [R3+0xa000] ;  /* 0x00a000000318783b */ /* 0x000f6e0000000200 */
[C---:B------:R-:W-:Y:S08]  /*4670*/  HMMA.16816.F32 R128, R4.reuse, R80, R84 ;  /* 0x000000500480723c */ /* 0x040ff00000001854 */
[----:B------:R-:W-:Y:S01]  /*4680*/  HMMA.16816.F32 R124, R4, R82, R68 ;  /* 0x00000052047c723c */ /* 0x000fe20000001844 */
[----:B------:R-:W5:Y:S07]  /*4690*/  LDSM.16.M88.4 R4, [R57+0x6000] ;  /* 0x006000003904783b */ /* 0x000f6e0000000200 */
[----:B------:R-:W-:Y:S01]  /*46a0*/  HMMA.16816.F32 R76, R20, R54, R76 ;  /* 0x00000036144c723c */ /* 0x000fe2000000184c */
[----:B------:R3:W5:Y:S01]  /*46b0*/  LDSM.16.M88.4 R52, [R3+0xb800] ;  /* 0x00b800000334783b */ /* 0x0007620000000200 */
[----:B------:R-:W-:-:S06]  /*46c0*/  DEPBAR.LE SB0, 0x0 ;  /* 0x000080000000791a */ /* 0x000fcc0000000000 */
[----:B-1----:R-:W-:Y:S08]  /*46d0*/  HMMA.16816.F32 R84, R12, R32, R120 ;  /* 0x000000200c54723c */ /* 0x002ff00000001878 */
[----:B--2---:R-:W-:Y:S08]  /*46e0*/  HMMA.16816.F32 R120, R16, R40, R108 ;  /* 0x000000281078723c */ /* 0x004ff0000000186c */
[----:B------:R-:W-:Y:S01]  /*46f0*/  HMMA.16816.F32 R72, R20, R80, R72 ;  /* 0x000000501448723c */ /* 0x000fe20000001848 */
[----:B---3--:R-:W-:-:S05]  /*4700*/  LOP3.LUT R3, R232, 0x1f0, RZ, 0xc0, !PT ;  /* 0x000001f0e8037812 */ /* 0x008fca00078ec0ff */
[----:B------:R1:W-:Y:S02]  /*4710*/  STL [R1+0x20], R3 ;  /* 0x0000200301007387 */ /* 0x0003e40000100800 */
[----:B------:R-:W-:Y:S08]  /*4720*/  HMMA.16816.F32 R68, R20, R82, R60 ;  /* 0x000000521444723c */ /* 0x000ff0000000183c */
[C---:B------:R-:W-:Y:S08]  /*4730*/  HMMA.16816.F32 R64, R12.reuse, R40, R112 ;  /* 0x000000280c40723c */ /* 0x040ff00000001870 */
[C---:B------:R-:W-:Y:S08]  /*4740*/  HMMA.16816.F32 R60, R12.reuse, R42, R116 ;  /* 0x0000002a0c3c723c */ /* 0x040ff00000001874 */
[C---:B------:R-:W-:Y:S08]  /*4750*/  HMMA.16816.F32 R20, R12.reuse, R36, R140 ;  /* 0x000000240c14723c */ /* 0x040ff0000000188c */
[C---:B------:R-:W-:Y:S08]  /*4760*/  HMMA.16816.F32 R80, R12.reuse, R38, R136 ;  /* 0x000000260c50723c */ /* 0x040ff00000001888 */
[C---:B------:R-:W-:Y:S08]  /*4770*/  HMMA.16816.F32 R96, R12.reuse, R34, R96 ;  /* 0x000000220c60723c */ /* 0x040ff00000001860 */
[C---:B----4-:R-:W-:Y:S08]  /*4780*/  HMMA.16816.F32 R128, R12.reuse, R28, R128 ;  /* 0x0000001c0c80723c */ /* 0x050ff00000001880 */
[----:B------:R-:W-:Y:S08]  /*4790*/  HMMA.16816.F32 R124, R12, R30, R124 ;  /* 0x0000001e0c7c723c */ /* 0x000ff0000000187c */
[C---:B------:R-:W-:Y:S08]  /*47a0*/  HMMA.16816.F32 R108, R16.reuse, R32, R88 ;  /* 0x00000020106c723c */ /* 0x040ff00000001858 */
[C---:B------:R-:W-:Y:S08]  /*47b0*/  HMMA.16816.F32 R112, R16.reuse, R36, R100 ;  /* 0x000000241070723c */ /* 0x040ff00000001864 */
[C---:B------:R-:W-:Y:S08]  /*47c0*/  HMMA.16816.F32 R116, R16.reuse, R42, R104 ;  /* 0x0000002a1074723c */ /* 0x040ff00000001868 */
[C---:B------:R-:W-:Y:S08]  /*47d0*/  HMMA.16816.F32 R12, R16.reuse, R38, R92 ;  /* 0x00000026100c723c */ /* 0x040ff0000000185c */
[----:B------:R-:W-:Y:S08]  /*47e0*/  HMMA.16816.F32 R104, R16, R34, R76 ;  /* 0x000000221068723c */ /* 0x000ff0000000184c */
[----:B-----5:R-:W-:Y:S08]  /*47f0*/  HMMA.16816.F32 R32, R8, R24, R120 ;  /* 0x000000180820723c */ /* 0x020ff00000001878 */
[C---:B------:R-:W-:Y:S08]  /*4800*/  HMMA.16816.F32 R100, R16.reuse, R28, R72 ;  /* 0x0000001c1064723c */ /* 0x040ff00000001848 */
[----:B------:R-:W-:Y:S03]  /*4810*/  HMMA.16816.F32 R92, R16, R30, R68 ;  /* 0x0000001e105c723c */ /* 0x000fe60000001844 */
[----:B------:R-:W-:Y:S01]  /*4820*/  FMUL.FTZ R0, R35, UR6 ;  /* 0x0000000623007c20 */ /* 0x000fe20008410000 */
[----:B------:R-:W-:Y:S01]  /*4830*/  FMUL.FTZ R2, R34, UR6 ;  /* 0x0000000622027c20 */ /* 0x000fe20008410000 */
[----:B------:R-:W-:Y:S01]  /*4840*/  FMUL.FTZ R32, R32, UR6 ;  /* 0x0000000620207c20 */ /* 0x000fe20008410000 */
[----:B------:R-:W-:-:S02]  /*4850*/  FMUL.FTZ R33, R33, UR6 ;  /* 0x0000000621217c20 */ /* 0x000fc40008410000 */
[C---:B------:R-:W-:Y:S01]  /*4860*/  HMMA.16816.F32 R88, R4.reuse, R24, R64 ;  /* 0x000000180458723c */ /* 0x040fe20000001840 */
[----:B------:R-:W2:Y:S07]  /*4870*/  MUFU.TANH R34, R32 ;  /* 0x0000002000227308 */ /* 0x000eae0000002400 */
[C---:B------:R-:W-:Y:S01]  /*4880*/  HMMA.16816.F32 R68, R4.reuse, R26, R60 ;  /* 0x0000001a0444723c */ /* 0x040fe2000000183c */
[----:B------:R-:W-:Y:S07]  /*4890*/  MUFU.TANH R33, R33 ;  /* 0x0000002100217308 */ /* 0x000fee0000002400 */
[----:B------:R-:W-:Y:S03]  /*48a0*/  HMMA.16816.F32 R60, R4, R44, R20 ;  /* 0x0000002c043c723c */ /* 0x000fe60000001814 */
[----:B------:R-:W-:Y:S01]  /*48b0*/  FMUL.FTZ R89, R89, UR6 ;  /* 0x0000000659597c20 */ /* 0x000fe20008410000 */
[----:B------:R-:W-:Y:S01]  /*48c0*/  FMUL.FTZ R90, R90, UR6 ;  /* 0x000000065a5a7c20 */ /* 0x000fe20008410000 */
[----:B------:R-:W-:Y:S01]  /*48d0*/  FMUL.FTZ R88, R88, UR6 ;  /* 0x0000000658587c20 */ /* 0x000fe20008410000 */
[----:B------:R-:W-:-:S02]  /*48e0*/  FMUL.FTZ R91, R91, UR6 ;  /* 0x000000065b5b7c20 */ /* 0x000fc40008410000 */
[C---:B------:R-:W-:Y:S01]  /*48f0*/  HMMA.16816.F32 R40, R4.reuse, R46, R80 ;  /* 0x0000002e0428723c */ /* 0x040fe20000001850 */
[----:B------:R-:W-:Y:S02]  /*4900*/  MUFU.TANH R89, R89 ;  /* 0x0000005900597308 */ /* 0x000fe40000002400 */
[----:B------:R-:W-:Y:S01]  /*4910*/  FMUL.FTZ R69, R69, UR6 ;  /* 0x0000000645457c20 */ /* 0x000fe20008410000 */
[----:B------:R-:W-:Y:S01]  /*4920*/  FMUL.FTZ R68, R68, UR6 ;  /* 0x0000000644447c20 */ /* 0x000fe20008410000 */
[----:B------:R-:W-:Y:S01]  /*4930*/  FMUL.FTZ R70, R70, UR6 ;  /* 0x0000000646467c20 */ /* 0x000fe20008410000 */
[----:B------:R-:W-:Y:S02]  /*4940*/  FMUL.FTZ R71, R71, UR6 ;  /* 0x0000000647477c20 */ /* 0x000fe40008410000 */
[----:B------:R-:W-:Y:S01]  /*4950*/  HMMA.16816.F32 R36, R4, R48, R84 ;  /* 0x000000300424723c */ /* 0x000fe20000001854 */
[----:B------:R-:W-:Y:S02]  /*4960*/  MUFU.TANH R90, R90 ;  /* 0x0000005a005a7308 */ /* 0x000fe40000002400 */
[----:B------:R-:W-:Y:S01]  /*4970*/  FMUL.FTZ R60, R60, UR6 ;  /* 0x000000063c3c7c20 */ /* 0x000fe20008410000 */
[----:B------:R-:W-:Y:S01]  /*4980*/  FMUL.FTZ R62, R62, UR6 ;  /* 0x000000063e3e7c20 */ /* 0x000fe20008410000 */
[----:B------:R-:W-:Y:S01]  /*4990*/  FMUL.FTZ R63, R63, UR6 ;  /* 0x000000063f3f7c20 */ /* 0x000fe20008410000 */
[----:B------:R-:W-:-:S02]  /*49a0*/  FMUL.FTZ R61, R61, UR6 ;  /* 0x000000063d3d7c20 */ /* 0x000fc40008410000 */
[----:B------:R-:W-:Y:S01]  /*49b0*/  HMMA.16816.F32 R64, R4, R50, R96 ;  /* 0x000000320440723c */ /* 0x000fe20000001860 */
[----:B------:R-:W-:Y:S02]  /*49c0*/  MUFU.TANH R88, R88 ;  /* 0x0000005800587308 */ /* 0x000fe40000002400 */
[----:B------:R-:W-:Y:S01]  /*49d0*/  FMUL.FTZ R57, R41, UR6 ;  /* 0x0000000629397c20 */ /* 0x000fe20008410000 */
[----:B------:R-:W-:Y:S01]  /*49e0*/  FMUL.FTZ R80, R42, UR6 ;  /* 0x000000062a507c20 */ /* 0x000fe20008410000 */
[----:B------:R-:W-:-:S03]  /*49f0*/  FMUL.FTZ R82, R43, UR6 ;  /* 0x000000062b527c20 */ /* 0x000fc60008410000 */
[----:B------:R-:W-:Y:S03]  /*4a00*/  HMMA.16816.F32 R76, R4, R52, R128 ;  /* 0x00000034044c723c */ /* 0x000fe60000001880 */
[----:B------:R-:W-:Y:S01]  /*4a10*/  FMUL.FTZ R84, R36, UR6 ;  /* 0x0000000624547c20 */ /* 0x000fe20008410000 */
[----:B------:R-:W-:-:S04]  /*4a20*/  FMUL.FTZ R87, R37, UR6 ;  /* 0x0000000625577c20 */ /* 0x000fc80008410000 */
[----:B------:R-:W-:Y:S03]  /*4a30*/  HMMA.16816.F32 R72, R4, R54, R124 ;  /* 0x000000360448723c */ /* 0x000fe6000000187c */
[----:B------:R-:W-:Y:S01]  /*4a40*/  FMUL.FTZ R99, R67, UR6 ;  /* 0x0000000643637c20 */ /* 0x000fe20008410000 */
[----:B------:R-:W-:Y:S01]  /*4a50*/  FMUL.FTZ R96, R64, UR6 ;  /* 0x0000000640607c20 */ /* 0x000fe20008410000 */
[----:B------:R-:W-:Y:S01]  /*4a60*/  FMUL.FTZ R97, R65, UR6 ;  /* 0x0000000641617c20 */ /* 0x000fe20008410000 */
[----:B------:R-:W-:Y:S02]  /*4a70*/  FMUL.FTZ R66, R66, UR6 ;  /* 0x0000000642427c20 */ /* 0x000fe40008410000 */
[----:B------:R-:W-:Y:S01]  /*4a80*/  HMMA.16816.F32 R4, R8, R48, R108 ;  /* 0x000000300804723c */ /* 0x000fe2000000186c */
[----:B------:R3:W-:Y:S02]  /*4a90*/  MUFU.TANH R48, R2 ;  /* 0x0000000200307308 */ /* 0x0007e40000002400 */
[----:B------:R-:W-:Y:S01]  /*4aa0*/  FMUL.FTZ R67, R76, UR6 ;  /* 0x000000064c437c20 */ /* 0x000fe20008410000 */
[----:B------:R-:W-:Y:S01]  /*4ab0*/  FMUL.FTZ R98, R77, UR6 ;  /* 0x000000064d627c20 */ /* 0x000fe20008410000 */
[----:B------:R-:W-:Y:S01]  /*4ac0*/  FMUL.FTZ R78, R78, UR6 ;  /* 0x000000064e4e7c20 */ /* 0x000fe20008410000 */
[----:B------:R-:W-:-:S02]  /*4ad0*/  FMUL.FTZ R79, R79, UR6 ;  /* 0x000000064f4f7c20 */ /* 0x000fc40008410000 */
[----:B------:R-:W-:Y:S01]  /*4ae0*/  HMMA.16816.F32 R16, R8, R44, R112 ;  /* 0x0000002c0810723c */ /* 0x000fe20000001870 */
[----:B------:R4:W-:Y:S02]  /*4af0*/  MUFU.TANH R44, R0 ;  /* 0x00000000002c7308 */ /* 0x0009e40000002400 */
[----:B------:R-:W-:Y:S01]  /*4b00*/  FMUL.FTZ R74, R74, UR6 ;  /* 0x000000064a4a7c20 */ /* 0x000fe20008410000 */
[----:B------:R-:W-:-:S04]  /*4b10*/  FMUL.FTZ R75, R75, UR6 ;  /* 0x000000064b4b7c20 */ /* 0x000fc80008410000 */
[C---:B------:R-:W-:Y:S01]  /*4b20*/  HMMA.16816.F32 R12, R8.reuse, R46, R12 ;  /* 0x0000002e080c723c */ /* 0x040fe2000000180c */
[----:B---3--:R-:W-:Y:S02]  /*4b30*/  SHF.R.U32.HI R2, RZ, 0x2, R172 ;  /* 0x00000002ff027819 */ /* 0x008fe400000116ac */
[----:B------:R-:W-:Y:S01]  /*4b40*/  FMUL.FTZ R81, R6, UR6 ;  /* 0x0000000606517c20 */ /* 0x000fe20008410000 */
[----:B------:R-:W-:Y:S01]  /*4b50*/  FMUL.FTZ R41, R5, UR6 ;  /* 0x0000000605297c20 */ /* 0x000fe20008410000 */
[----:B------:R-:W-:Y:S01]  /*4b60*/  FMUL.FTZ R83, R7, UR6 ;  /* 0x0000000607537c20 */ /* 0x000fe20008410000 */
[----:B------:R-:W-:Y:S02]  /*4b70*/  LOP3.LUT R2, R2, 0x7, RZ, 0xc0, !PT ;  /* 0x0000000702027812 */ /* 0x000fe400078ec0ff */
[----:B------:R-:W-:Y:S01]  /*4b80*/  HMMA.16816.F32 R24, R8, R26, R116 ;  /* 0x0000001a0818723c */ /* 0x000fe20000001874 */
[----:B----4-:R-:W-:Y:S02]  /*4b90*/  IMAD.SHL.U32 R0, R172, 0x2, RZ ;  /* 0x00000002ac007824 */ /* 0x010fe400078e00ff */
[----:B------:R-:W-:Y:S01]  /*4ba0*/  FMUL.FTZ R32, R17, UR6 ;  /* 0x0000000611207c20 */ /* 0x000fe20008410000 */
[----:B------:R-:W-:-:S04]  /*4bb0*/  FMUL.FTZ R49, R18, UR6 ;  /* 0x0000000612317c20 */ /* 0x000fc80008410000 */
[----:B------:R-:W-:Y:S01]  /*4bc0*/  HMMA.16816.F32 R20, R8, R50, R104 ;  /* 0x000000320814723c */ /* 0x000fe20000001868 */
[----:B------:R-:W-:Y:S02]  /*4bd0*/  FMUL.FTZ R51, R19, UR6 ;  /* 0x0000000613337c20 */ /* 0x000fe40008410000 */
[----:B------:R-:W-:Y:S01]  /*4be0*/  FMUL.FTZ R18, R12, UR6 ;  /* 0x000000060c127c20 */ /* 0x000fe20008410000 */
[----:B------:R-:W-:-:S04]  /*4bf0*/  FMUL.FTZ R35, R13, UR6 ;  /* 0x000000060d237c20 */ /* 0x000fc80008410000 */
[C---:B------:R-:W-:Y:S01]  /*4c00*/  HMMA.16816.F32 R28, R8.reuse, R52, R100 ;  /* 0x00000034081c723c */ /* 0x040fe20000001864 */
[----:B------:R-:W-:Y:S01]  /*4c10*/  FMUL.FTZ R53, R15, UR6 ;  /* 0x000000060f357c20 */ /* 0x000fe20008410000 */
[----:B------:R-:W-:Y:S01]  /*4c20*/  FMUL.FTZ R52, R14, UR6 ;  /* 0x000000060e347c20 */ /* 0x000fe20008410000 */
[----:B------:R-:W-:Y:S01]  /*4c30*/  FMUL.FTZ R45, R27, UR6 ;  /* 0x000000061b2d7c20 */ /* 0x000fe20008410000 */
[----:B------:R-:W-:Y:S01]  /*4c40*/  FMUL.FTZ R27, R16, UR6 ;  /* 0x00000006101b7c20 */ /* 0x000fe20008410000 */
[----:B------:R-:W-:Y:S01]  /*4c50*/  FMUL.FTZ R24, R24, UR6 ;  /* 0x0000000618187c20 */ /* 0x000fe20008410000 */
[----:B------:R-:W-:Y:S01]  /*4c60*/  FMUL.FTZ R26, R26, UR6 ;  /* 0x000000061a1a7c20 */ /* 0x000fe20008410000 */
[----:B------:R-:W-:Y:S01]  /*4c70*/  FMUL.FTZ R25, R25, UR6 ;  /* 0x0000000619197c20 */ /* 0x000fe20008410000 */
[----:B------:R-:W-:Y:S01]  /*4c80*/  HMMA.16816.F32 R8, R8, R54, R92 ;  /* 0x000000360808723c */ /* 0x000fe2000000185c */
[----:B------:R-:W-:Y:S01]  /*4c90*/  FMUL.FTZ R54, R40, UR6 ;  /* 0x0000000628367c20 */ /* 0x000fe20008410000 */
[----:B------:R-:W-:Y:S01]  /*4ca0*/  FMUL.FTZ R40, R4, UR6 ;  /* 0x0000000604287c20 */ /* 0x000fe20008410000 */
[----:B------:R-:W-:Y:S01]  /*4cb0*/  LOP3.LUT R4, R0, 0x6, RZ, 0xc0, !PT ;  /* 0x0000000600047812 */ /* 0x000fe200078ec0ff */
[----:B------:R-:W-:Y:S01]  /*4cc0*/  MUFU.TANH R6, R24 ;  /* 0x0000001800067308 */ /* 0x000fe20000002400 */
[----:B------:R-:W-:Y:S01]  /*4cd0*/  IADD3 R0, PT, PT, R2, R3, R169 ;  /* 0x0000000302007210 */ /* 0x000fe20007ffe0a9 */
[----:B------:R-:W-:Y:S01]  /*4ce0*/  FMUL.FTZ R15, R20, UR6 ;  /* 0x00000006140f7c20 */ /* 0x000fe20008410000 */
[----:B------:R-:W-:Y:S01]  /*4cf0*/  FMUL.FTZ R93, R39, UR6 ;  /* 0x00000006275d7c20 */ /* 0x000fe20008410000 */
[----:B------:R-:W-:Y:S01]  /*4d00*/  IMAD R17, R59, 0x40, R4 ;  /* 0x000000403b117824 */ /* 0x000fe200078e0204 */
[----:B------:R-:W-:Y:S01]  /*4d10*/  IADD3 R12, PT, PT, R58, R0, -R171 ;  /* 0x000000003a0c7210 */ /* 0x000fe20007ffe8ab */
[----:B------:R-:W-:Y:S01]  /*4d20*/  FMUL.FTZ R100, R72, UR6 ;  /* 0x0000000648647c20 */ /* 0x000fe20008410000 */
[----:B------:R-:W-:Y:S01]  /*4d30*/  FMUL.FTZ R95, R31, UR6 ;  /* 0x000000061f5f7c20 */ /* 0x000fe20008410000 */
[C---:B------:R-:W-:Y:S01]  /*4d40*/  VIADD R16, R17.reuse, 0x8 ;  /* 0x0000000811107836 */ /* 0x040fe20000000000 */
[C---:B------:R-:W-:Y:S01]  /*4d50*/  IADD3 R13, PT, PT, R17.reuse, 0x1, RZ ;  /* 0x00000001110d7810 */ /* 0x040fe20007ffe0ff */
[C---:B------:R-:W-:Y:S01]  /*4d60*/  IMAD.IADD R2, R12.reuse, 0x1, -R17 ;  /* 0x000000010c027824 */ /* 0x040fe200078e0a11 */
[----:B------:R-:W3:Y:S01]  /*4d70*/  MUFU.TANH R5, R26 ;  /* 0x0000001a00057308 */ /* 0x000ee20000002400 */
[C---:B------:R-:W-:Y:S01]  /*4d80*/  VIADD R20, R17.reuse, 0x10 ;  /* 0x0000001011147836 */ /* 0x040fe20000000000 */
[C---:B------:R-:W-:Y:S01]  /*4d90*/  IADD3 R4, PT, PT, R12.reuse, -R16, RZ ;  /* 0x800000100c047210 */ /* 0x040fe20007ffe0ff */
[----:B------:R-:W-:Y:S01]  /*4da0*/  IMAD.IADD R0, R12, 0x1, -R13 ;  /* 0x000000010c007824 */ /* 0x000fe200078e0a0d */
[----:B-1----:R-:W-:Y:S01]  /*4db0*/  IABS R3, R2 ;  /* 0x0000000200037213 */ /* 0x002fe20000000000 */
[----:B------:R-:W-:-:S02]  /*4dc0*/  VIADD R19, R17, 0x9 ;  /* 0x0000000911137836 */ /* 0x000fc40000000000 */
[----:B------:R-:W-:Y:S01]  /*4dd0*/  FMUL.FTZ R72, R8, UR6 ;  /* 0x0000000608487c20 */ /* 0x000fe20008410000 */
[----:B------:R-:W-:Y:S01]  /*4de0*/  VIADD R31, R17, 0x18 ;  /* 0x00000018111f7836 */ /* 0x000fe20000000000 */
[----:B------:R-:W-:Y:S01]  /*4df0*/  IABS R2, R0 ;  /* 0x0000000000027213 */ /* 0x000fe20000000000 */
[----:B------:R1:W-:Y:S01]  /*4e00*/  MUFU.TANH R14, R25 ;  /* 0x00000019000e7308 */ /* 0x0003e20000002400 */
[----:B------:R-:W-:Y:S01]  /*4e10*/  IABS R0, R4 ;  /* 0x0000000400007213 */ /* 0x000fe20000000000 */
[----:B------:R-:W-:Y:S02]  /*4e20*/  IMAD.MOV.U32 R4, RZ, RZ, R3 ;  /* 0x000000ffff047224 */ /* 0x000fe400078e0003 */
[----:B------:R-:W-:Y:S01]  /*4e30*/  FMUL.FTZ R101, R73, UR6 ;  /* 0x0000000649657c20 */ /* 0x000fe20008410000 */
[----:B------:R-:W-:Y:S01]  /*4e40*/  IMAD.MOV.U32 R3, RZ, RZ, R2 ;  /* 0x000000ffff037224 */ /* 0x000fe200078e0002 */
[----:B------:R-:W-:Y:S01]  /*4e50*/  MOV R2, R0 ;  /* 0x0000000000027202 */ /* 0x000fe20000000f00 */
[----:B------:R-:W-:Y:S01]  /*4e60*/  FMUL.FTZ R73, R9, UR6 ;  /* 0x0000000609497c20 */ /* 0x000fe20008410000 */
[----:B------:R-:W-:Y:S01]  /*4e70*/  I2FP.F32.S32 R0, R4 ;  /* 0x0000000400007245 */ /* 0x000fe20000201400 */
[----:B------:R-:W4:Y:S01]  /*4e80*/  MUFU.TANH R8, R27 ;  /* 0x0000001b00087308 */ /* 0x000f220000002400 */
[----:B------:R-:W-:Y:S01]  /*4e90*/  I2FP.F32.S32 R3, R3 ;  /* 0x0000000300037245 */ /* 0x000fe20000201400 */
[----:B------:R-:W-:Y:S01]  /*4ea0*/  FMUL.FTZ R76, R10, UR6 ;  /* 0x000000060a4c7c20 */ /* 0x000fe20008410000 */
[----:B------:R-:W-:Y:S01]  /*4eb0*/  I2FP.F32.S32 R2, R2 ;  /* 0x0000000200027245 */ /* 0x000fe20000201400 */
[CC--:B--2---:R-:W-:Y:S01]  /*4ec0*/  FFMA.FTZ R36, R0.reuse, -R132.reuse, R34 ;  /* 0x8000008400247223 */ /* 0x0c4fe20000010022 */
[-C--:B---3--:R-:W-:Y:S01]  /*4ed0*/  FFMA.FTZ R43, R0, -R132.reuse, R5 ;  /* 0x80000084002b7223 */ /* 0x088fe20000010005 */
[----:B------:R-:W-:Y:S01]  /*4ee0*/  FFMA.FTZ R42, R3, -R132, R33 ;  /* 0x80000084032a7223 */ /* 0x000fe20000010021 */
[----:B------:R-:W-:-:S02]  /*4ef0*/  VIADD R33, R17, 0x19 ;  /* 0x0000001911217836 */ /* 0x000fc40000000000 */
[----:B------:R-:W-:Y:S01]  /*4f00*/  FFMA.FTZ R39, R2, -R132, R6 ;  /* 0x8000008402277223 */ /* 0x000fe20000010006 */
[----:B-1----:R-:W-:Y:S01]  /*4f10*/  IADD3 R25, PT, PT, R17, 0x11, RZ ;  /* 0x0000001111197810 */ /* 0x002fe20007ffe0ff */
[C---:B------:R-:W-:Y:S01]  /*4f20*/  IMAD.IADD R3, R12.reuse, 0x1, -R20 ;  /* 0x000000010c037824 */ /* 0x040fe200078e0a14 */
[C---:B------:R-:W-:Y:S01]  /*4f30*/  IADD3 R0, PT, PT, R12.reuse, -R19, RZ ;  /* 0x800000130c007210 */ /* 0x040fe20007ffe0ff */
[C---:B------:R-:W-:Y:S01]  /*4f40*/  IMAD.IADD R6, R12.reuse, 0x1, -R33 ;  /* 0x000000010c067824 */ /* 0x040fe200078e0a21 */
[C---:B------:R-:W-:Y:S01]  /*4f50*/  IADD3 R4, PT, PT, R12.reuse, -R31, RZ ;  /* 0x8000001f0c047210 */ /* 0x040fe20007ffe0ff */
[C---:B------:R-:W-:Y:S01]  /*4f60*/  IMAD.IADD R2, R12.reuse, 0x1, -R25 ;  /* 0x000000010c027824 */ /* 0x040fe200078e0a19 */
[----:B------:R-:W-:Y:S01]  /*4f70*/  IABS R5, R3 ;  /* 0x0000000300057213 */ /* 0x000fe20000000000 */
[----:B------:R-:W-:Y:S01]  /*4f80*/  MUFU.TANH R9, R18 ;  /* 0x0000001200097308 */ /* 0x000fe20000002400 */
[----:B------:R-:W-:Y:S01]  /*4f90*/  IABS R0, R0 ;  /* 0x0000000000007213 */ /* 0x000fe20000000000 */
[----:B------:R-:W-:Y:S01]  /*4fa0*/  FMUL.FTZ R77, R11, UR6 ;  /* 0x000000060b4d7c20 */ /* 0x000fe20008410000 */
[----:B------:R-:W-:Y:S01]  /*4fb0*/  IABS R2, R2 ;  /* 0x0000000200027213 */ /* 0x000fe20000000000 */
[----:B------:R-:W-:Y:S01]  /*4fc0*/  FMUL.FTZ R21, R21, UR6 ;  /* 0x0000000615157c20 */ /* 0x000fe20008410000 */
[----:B------:R-:W-:Y:S01]  /*4fd0*/  IABS R4, R4 ;  /* 0x0000000400047213 */ /* 0x000fe20000000000 */
[----:B------:R-:W-:Y:S01]  /*4fe0*/  VIADD R50, R17, 0x29 ;  /* 0x0000002911327836 */ /* 0x000fe20000000000 */
[----:B------:R-:W-:Y:S01]  /*4ff0*/  IABS R3, R6 ;  /* 0x0000000600037213 */ /* 0x000fe20000000000 */
[----:B------:R1:W-:Y:S01]  /*5000*/  MUFU.TANH R7, R35 ;  /* 0x0000002300077308 */ /* 0x0003e20000002400 */
[----:B------:R-:W-:Y:S01]  /*5010*/  IMAD.MOV.U32 R6, RZ, RZ, R5 ;  /* 0x000000ffff067224 */ /* 0x000fe200078e0005 */
[----:B------:R-:W-:Y:S01]  /*5020*/  MOV R5, R2 ;  /* 0x0000000200057202 */ /* 0x000fe20000000f00 */
[----:B------:R-:W-:Y:S01]  /*5030*/  VIADD R47, R12, 0x40 ;  /* 0x000000400c2f7836 */ /* 0x000fe20000000000 */
[----:B------:R-:W-:Y:S01]  /*5040*/  I2FP.F32.S32 R2, R0 ;  /* 0x0000000000027245 */ /* 0x000fe20000201400 */
[----:B------:R-:W-:Y:S01]  /*5050*/  IMAD.MOV.U32 R0, RZ, RZ, R4 ;  /* 0x000000ffff007224 */ /* 0x000fe200078e0004 */
[----:B------:R-:W-:Y:S01]  /*5060*/  I2FP.F32.S32 R6, R6 ;  /* 0x0000000600067245 */ /* 0x000fe20000201400 */
[----:B------:R-:W-:Y:S01]  /*5070*/  FMUL.FTZ R94, R30, UR6 ;  /* 0x000000061e5e7c20 */ /* 0x000fe20008410000 */
[----:B------:R2:W3:Y:S01]  /*5080*/  MUFU.TANH R10, R32 ;  /* 0x00000020000a7308 */ /* 0x0004e20000002400 */
[----:B------:R-:W-:Y:S01]  /*5090*/  I2FP.F32.S32 R4, R5 ;  /* 0x0000000500047245 */ /* 0x000fe20000201400 */
[----:B------:R-:W-:Y:S01]  /*50a0*/  FMUL.FTZ R64, R22, UR6 ;  /* 0x0000000616407c20 */ /* 0x000fe20008410000 */
[----:B----4-:R-:W-:Y:S01]  /*50b0*/  FFMA.FTZ R46, R6, -R132, R8 ;  /* 0x80000084062e7223 */ /* 0x010fe20000010008 */
[----:B------:R-:W-:Y:S01]  /*50c0*/  IADD3 R5, PT, PT, R12, -R50, RZ ;  /* 0x800000320c057210 */ /* 0x000fe20007ffe0ff */
[----:B------:R-:W-:Y:S01]  /*50d0*/  FMUL.FTZ R85, R28, UR6 ;  /* 0x000000061c557c20 */ /* 0x000fe20008410000 */
[----:B------:R-:W-:Y:S01]  /*50e0*/  FMUL.FTZ R65, R23, UR6 ;  /* 0x0000000617417c20 */ /* 0x000fe20008410000 */
[----:B------:R-:W-:Y:S01]  /*50f0*/  FMUL.FTZ R86, R29, UR6 ;  /* 0x000000061d567c20 */ /* 0x000fe20008410000 */
[----:B------:R4:W5:Y:S01]  /*5100*/  MUFU.TANH R11, R40 ;  /* 0x00000028000b7308 */ /* 0x0009620000002400 */
[----:B-1----:R-:W-:Y:S01]  /*5110*/  IADD3 R35, PT, PT, R17, 0x21, RZ ;  /* 0x0000002111237810 */ /* 0x002fe20007ffe0ff */
[----:B------:R-:W-:Y:S01]  /*5120*/  FMUL.FTZ R92, R38, UR6 ;  /* 0x00000006265c7c20 */ /* 0x000fe20008410000 */
[----:B------:R-:W-:-:S02]  /*5130*/  ISETP.GE.AND P1, PT, R16, R58, PT ;  /* 0x0000003a1000720c */ /* 0x000fc40003f26270 */
[-C--:B------:R-:W-:Y:S02]  /*5140*/  ISETP.GE.AND P2, PT, R13, R58.reuse, PT ;  /* 0x0000003a0d00720c */ /* 0x080fe40003f46270 */
[----:B------:R-:W-:Y:S01]  /*5150*/  ISETP.GE.AND P5, PT, R19, R58, PT ;  /* 0x0000003a1300720c */ /* 0x000fe20003fa6270 */
[----:B------:R1:W-:Y:S01]  /*5160*/  MUFU.TANH R8, R41 ;  /* 0x0000002900087308 */ /* 0x0003e20000002400 */
[C---:B--2---:R-:W-:Y:S02]  /*5170*/  VIADD R32, R17.reuse, 0x20 ;  /* 0x0000002011207836 */ /* 0x044fe40000000000 */
[----:B---3--:R-:W-:Y:S01]  /*5180*/  FFMA.FTZ R55, R4, -R132, R10 ;  /* 0x8000008404377223 */ /* 0x008fe2000001000a */
[-C--:B------:R-:W-:Y:S02]  /*5190*/  ISETP.GE.AND P3, PT, R17, R58.reuse, PT ;  /* 0x0000003a1100720c */ /* 0x080fe40003f66270 */
[----:B------:R-:W-:Y:S02]  /*51a0*/  ISETP.GE.AND P4, PT, R20, R58, PT ;  /* 0x0000003a1400720c */ /* 0x000fe40003f86270 */
[----:B------:R-:W-:Y:S01]  /*51b0*/  FSEL R184, R36, -INF , !P3 ;  /* 0xff80000024b87808 */ /* 0x000fe20005800000 */
[----:B------:R-:W-:Y:S01]  /*51c0*/  MUFU.TANH R6, R21 ;  /* 0x0000001500067308 */ /* 0x000fe20000002400 */
[----:B----4-:R-:W-:Y:S01]  /*51d0*/  FFMA.FTZ R40, R2, -R132, R14 ;  /* 0x8000008402287223 */ /* 0x010fe2000001000e */
[----:B------:R-:W-:-:S02]  /*51e0*/  I2FP.F32.S32 R2, R0 ;  /* 0x0000000000027245 */ /* 0x000fc40000201400 */
[----:B------:R-:W-:Y:S02]  /*51f0*/  I2FP.F32.S32 R0, R3 ;  /* 0x0000000300007245 */ /* 0x000fe40000201400 */
[----:B------:R-:W-:Y:S01]  /*5200*/  FSEL R179, R43, -INF , !P1 ;  /* 0xff8000002bb37808 */ /* 0x000fe20004800000 */
[----:B------:R-:W-:Y:S01]  /*5210*/  FFMA.FTZ R138, R2, -R132, R9 ;  /* 0x80000084028a7223 */ /* 0x000fe20000010009 */
[----:B------:R-:W-:Y:S01]  /*5220*/  IADD3 R2, PT, PT, R12, -R32, RZ ;  /* 0x800000200c027210 */ /* 0x000fe20007ffe0ff */
[----:B-1----:R-:W-:Y:S02]  /*5230*/  VIADD R41, R17, 0x28 ;  /* 0x0000002811297836 */ /* 0x002fe40000000000 */
[----:B------:R-:W-:Y:S01]  /*5240*/  FFMA.FTZ R59, R0, -R132, R7 ;  /* 0x80000084003b7223 */ /* 0x000fe20000010007 */
[C---:B------:R-:W-:Y:S01]  /*5250*/  IMAD.IADD R0, R12.reuse, 0x1, -R35 ;  /* 0x000000010c007824 */ /* 0x040fe200078e0a23 */
[----:B------:R-:W-:Y:S01]  /*5260*/  IABS R3, R2 ;  /* 0x0000000200037213 */ /* 0x000fe20000000000 */
[----:B------:R-:W-:Y:S01]  /*5270*/  IMAD.IADD R4, R12, 0x1, -R41 ;  /* 0x000000010c047824 */ /* 0x000fe200078e0a29 */
[----:B------:R1:W2:Y:S01]  /*5280*/  MUFU.TANH R7, R15 ;  /* 0x0000000f00077308 */ /* 0x0002a20000002400 */
[----:B------:R-:W-:-:S02]  /*5290*/  FSEL R166, R39, -INF , !P1 ;  /* 0xff80000027a67808 */ /* 0x000fc40004800000 */
[----:B------:R-:W-:Y:S02]  /*52a0*/  IABS R2, R0 ;  /* 0x0000000000027213 */ /* 0x000fe40000000000 */
[----:B------:R-:W-:Y:S01]  /*52b0*/  IABS R0, R4 ;  /* 0x0000000400007213 */ /* 0x000fe20000000000 */
[----:B------:R-:W-:Y:S01]  /*52c0*/  IMAD.MOV.U32 R4, RZ, RZ, R3 ;  /* 0x000000ffff047224 */ /* 0x000fe200078e0003 */
[----:B------:R-:W-:Y:S01]  /*52d0*/  FSEL R167, R42, -INF , !P2 ;  /* 0xff8000002aa77808 */ /* 0x000fe20005000000 */
[----:B------:R-:W-:Y:S01]  /*52e0*/  IMAD.MOV.U32 R3, RZ, RZ, R2 ;  /* 0x000000ffff037224 */ /* 0x000fe200078e0002 */
[----:B------:R-:W-:Y:S01]  /*52f0*/  MOV R2, R0 ;  /* 0x0000000000027202 */ /* 0x000fe20000000f00 */
[----:B------:R-:W3:Y:S01]  /*5300*/  MUFU.TANH R30, R45 ;  /* 0x0000002d001e7308 */ /* 0x000ee20000002400 */
[----:B------:R-:W-:Y:S01]  /*5310*/  IABS R0, R5 ;  /* 0x0000000500007213 */ /* 0x000fe20000000000 */
[----:B------:R-:W-:Y:S01]  /*5320*/  IMAD.IADD R5, R47, 0x1, -R17 ;  /* 0x000000012f057824 */ /* 0x000fe200078e0a11 */
[----:B------:R-:W-:-:S02]  /*5330*/  I2FP.F32.S32 R4, R4 ;  /* 0x0000000400047245 */ /* 0x000fc40000201400 */
[----:B------:R-:W-:Y:S02]  /*5340*/  I2FP.F32.S32 R2, R2 ;  /* 0x0000000200027245 */ /* 0x000fe40000201400 */
[----:B------:R-:W-:Y:S01]  /*5350*/  I2FP.F32.S32 R0, R0 ;  /* 0x0000000000007245 */ /* 0x000fe20000201400 */
[-C--:B-----5:R-:W-:Y:S01]  /*5360*/  FFMA.FTZ R172, R4, -R132.reuse, R11 ;  /* 0x8000008404ac7223 */ /* 0x0a0fe2000001000b */
[C---:B-1----:R-:W-:Y:S01]  /*5370*/  VIADD R15, R12.reuse, 0x8 ;  /* 0x000000080c0f7836 */ /* 0x042fe20000000000 */
[----:B------:R-:W-:Y:S01]  /*5380*/  IADD3 R11, PT, PT, R12, 0x48, RZ ;  /* 0x000000480c0b7810 */ /* 0x000fe20007ffe0ff */
[-C--:B--2---:R-:W-:Y:S01]  /*5390*/  FFMA.FTZ R169, R2, -R132.reuse, R7 ;  /* 0x8000008402a97223 */ /* 0x084fe20000010007 */
[----:B------:R-:W-:Y:S01]  /*53a0*/  I2FP.F32.S32 R3, R3 ;  /* 0x0000000300037245 */ /* 0x000fe20000201400 */
[----:B------:R-:W-:Y:S01]  /*53b0*/  FFMA.FTZ R163, R0, -R132, R6 ;  /* 0x8000008400a37223 */ /* 0x000fe20000010006 */
[----:B------:R-:W-:Y:S01]  /*53c0*/  IMAD.IADD R2, R15, 0x1, -R17 ;  /* 0x000000010f027824 */ /* 0x000fe200078e0a11 */
[----:B------:R-:W-:Y:S01]  /*53d0*/  IADD3 R0, PT, PT, -R17, R11, RZ ;  /* 0x0000000b11007210 */ /* 0x000fe20007ffe1ff */
[----:B------:R-:W-:-:S02]  /*53e0*/  IMAD.IADD R4, R15, 0x1, -R13 ;  /* 0x000000010f047824 */ /* 0x000fc400078e0a0d */
[----:B------:R-:W-:Y:S01]  /*53f0*/  FFMA.FTZ R171, R3, -R132, R8 ;  /* 0x8000008403ab7223 */ /* 0x000fe20000010008 */
[----:B------:R-:W-:Y:S01]  /*5400*/  IMAD.IADD R7, R47, 0x1, -R13 ;  /* 0x000000012f077824 */ /* 0x000fe200078e0a0d */
[----:B------:R-:W-:Y:S01]  /*5410*/  IABS R3, R2 ;  /* 0x0000000200037213 */ /* 0x000fe20000000000 */
[----:B------:R-:W1:Y:S01]  /*5420*/  MUFU.TANH R22, R69 ;  /* 0x0000004500167308 */ /* 0x000e620000002400 */
[----:B------:R-:W-:Y:S02]  /*5430*/  IABS R0, R0 ;  /* 0x0000000000007213 */ /* 0x000fe40000000000 */
[----:B------:R-:W-:Y:S02]  /*5440*/  IABS R2, R4 ;  /* 0x0000000400027213 */ /* 0x000fe40000000000 */
[----:B------:R-:W-:Y:S02]  /*5450*/  IABS R6, R5 ;  /* 0x0000000500067213 */ /* 0x000fe40000000000 */
[----:B------:R-:W-:Y:S01]  /*5460*/  IABS R5, R7 ;  /* 0x0000000700057213 */ /* 0x000fe20000000000 */
[----:B------:R-:W2:Y:S01]  /*5470*/  MUFU.TANH R14, R91 ;  /* 0x0000005b000e7308 */ /* 0x000ea20000002400 */
[----:B------:R-:W-:Y:S01]  /*5480*/  MOV R4, R3 ;  /* 0x0000000300047202 */ /* 0x000fe20000000f00 */
[----:B------:R-:W-:Y:S01]  /*5490*/  IMAD.MOV.U32 R3, RZ, RZ, R0 ;  /* 0x000000ffff037224 */ /* 0x000fe200078e0000 */
[----:B------:R-:W-:Y:S01]  /*54a0*/  FSEL R162, R40, -INF , !P5 ;  /* 0xff80000028a27808 */ /* 0x000fe20006800000 */
[----:B------:R-:W-:Y:S01]  /*54b0*/  IMAD.MOV.U32 R0, RZ, RZ, R2 ;  /* 0x000000ffff007224 */ /* 0x000fe200078e0002 */
[----:B------:R-:W-:-:S02]  /*54c0*/  MOV R2, R5 ;  /* 0x0000000500027202 */ /* 0x000fc40000000f00 */
[----:B------:R-:W-:Y:S01]  /*54d0*/  I2FP.F32.S32 R4, R4 ;  /* 0x0000000400047245 */ /* 0x000fe20000201400 */
[----:B------:R-:W4:Y:S01]  /*54e0*/  MUFU.TANH R23, R68 ;  /* 0x0000004400177308 */ /* 0x000f220000002400 */
[----:B------:R-:W-:Y:S02]  /*54f0*/  I2FP.F32.S32 R3, R3 ;  /* 0x0000000300037245 */ /* 0x000fe40000201400 */
[----:B------:R-:W-:Y:S01]  /*5500*/  I2FP.F32.S32 R0, R0 ;  /* 0x0000000000007245 */ /* 0x000fe20000201400 */
[----:B------:R-:W-:Y:S01]  /*5510*/  FFMA.FTZ R10, R4, -R132, R48 ;  /* 0x80000084040a7223 */ /* 0x000fe20000010030 */
[----:B------:R-:W-:Y:S01]  /*5520*/  I2FP.F32.S32 R2, R2 ;  /* 0x0000000200027245 */ /* 0x000fe20000201400 */
[----:B------:R-:W-:Y:S01]  /*5530*/  FFMA.FTZ R8, R3, -R132, R90 ;  /* 0x8000008403087223 */ /* 0x000fe2000001005a */
[----:B------:R-:W-:Y:S01]  /*5540*/  I2FP.F32.S32 R5, R6 ;  /* 0x0000000600057245 */ /* 0x000fe20000201400 */
[----:B------:R-:W-:Y:S01]  /*5550*/  FFMA.FTZ R28, R0, -R132, R44 ;  /* 0x80000084001c7223 */ /* 0x000fe2000001002c */
[----:B------:R-:W-:-:S02]  /*5560*/  IMAD.IADD R4, R47, 0x1, -R16 ;  /* 0x000000012f047824 */ /* 0x000fc400078e0a10 */
[-C--:B------:R-:W-:Y:S01]  /*5570*/  FFMA.FTZ R26, R2, -R132.reuse, R89 ;  /* 0x80000084021a7223 */ /* 0x080fe20000010059 */
[----:B------:R-:W-:Y:S01]  /*5580*/  IMAD.IADD R2, R11, 0x1, -R13 ;  /* 0x000000010b027824 */ /* 0x000fe200078e0a0d */
[----:B------:R-:W-:Y:S01]  /*5590*/  IADD3 R0, PT, PT, -R16, R11, RZ ;  /* 0x0000000b10007210 */ /* 0x000fe20007ffe1ff */
[--C-:B------:R-:W-:Y:S01]  /*55a0*/  IMAD.IADD R3, R15, 0x1, -R19.reuse ;  /* 0x000000010f037824 */ /* 0x100fe200078e0a13 */
[----:B------:R-:W5:Y:S01]  /*55b0*/  MUFU.TANH R21, R70 ;  /* 0x0000004600157308 */ /* 0x000f620000002400 */
[----:B------:R-:W-:Y:S02]  /*55c0*/  IMAD.IADD R6, R47, 0x1, -R19 ;  /* 0x000000012f067824 */ /* 0x000fe400078e0a13 */
[----:B------:R-:W-:Y:S01]  /*55d0*/  FFMA.FTZ R9, R5, -R132, R88 ;  /* 0x8000008405097223 */ /* 0x000fe20000010058 */
[----:B------:R-:W-:Y:S02]  /*55e0*/  IABS R4, R4 ;  /* 0x0000000400047213 */ /* 0x000fe40000000000 */
[----:B------:R-:W-:-:S02]  /*55f0*/  IABS R5, R0 ;  /* 0x0000000000057213 */ /* 0x000fc40000000000 */
[----:B------:R-:W-:Y:S01]  /*5600*/  IABS R7, R2 ;  /* 0x0000000200077213 */ /* 0x000fe20000000000 */
[----:B------:R-:W5:Y:S01]  /*5610*/  MUFU.TANH R29, R71 ;  /* 0x00000047001d7308 */ /* 0x000f620000002400 */
[----:B------:R-:W-:Y:S01]  /*5620*/  IABS R0, R3 ;  /* 0x0000000300007213 */ /* 0x000fe20000000000 */
[----:B------:R-:W-:Y:S01]  /*5630*/  IMAD.MOV.U32 R3, RZ, RZ, R4 ;  /* 0x000000ffff037224 */ /* 0x000fe200078e0004 */
[----:B------:R-:W-:Y:S01]  /*5640*/  IABS R2, R6 ;  /* 0x0000000600027213 */ /* 0x000fe20000000000 */
[----:B------:R-:W-:Y:S01]  /*5650*/  IMAD.MOV.U32 R4, RZ, RZ, R5 ;  /* 0x000000ffff047224 */ /* 0x000fe200078e0005 */
[----:B------:R-:W-:Y:S02]  /*5660*/  MOV R6, R7 ;  /* 0x0000000700067202 */ /* 0x000fe40000000f00 */
[----:B------:R-:W-:Y:S01]  /*5670*/  I2FP.F32.S32 R0, R0 ;  /* 0x0000000000007245 */ /* 0x000fe20000201400 */
[----:B------:R-:W5:Y:S01]  /*5680*/  MUFU.TANH R24, R49 ;  /* 0x0000003100187308 */ /* 0x000f620000002400 */
[----:B------:R-:W-:-:S02]  /*5690*/  I2FP.F32.S32 R2, R2 ;  /* 0x0000000200027245 */ /* 0x000fc40000201400 */
[----:B------:R-:W-:Y:S01]  /*56a0*/  I2FP.F32.S32 R5, R6 ;  /* 0x0000000600057245 */ /* 0x000fe20000201400 */
[-C--:B---3--:R-:W-:Y:S01]  /*56b0*/  FFMA.FTZ R30, R0, -R132.reuse, R30 ;  /* 0x80000084001e7223 */ /* 0x088fe2000001001e */
[----:B------:R-:W-:Y:S01]  /*56c0*/  I2FP.F32.S32 R3, R3 ;  /* 0x0000000300037245 */ /* 0x000fe20000201400 */
[----:B-1----:R-:W-:Y:S01]  /*56d0*/  FFMA.FTZ R27, R2, -R132, R22 ;  /* 0x80000084021b7223 */ /* 0x002fe20000010016 */
[----:B------:R-:W-:Y:S01]  /*56e0*/  I2FP.F32.S32 R4, R4 ;  /* 0x0000000400047245 */ /* 0x000fe20000201400 */
[----:B------:R-:W-:Y:S01]  /*56f0*/  IMAD.IADD R2, R15, 0x1, -R20 ;  /* 0x000000010f027824 */ /* 0x000fe200078e0a14 */
[-C--:B------:R-:W-:Y:S01]  /*5700*/  IADD3 R0, PT, PT, -R19, R11.reuse, RZ ;  /* 0x0000000b13007210 */ /* 0x080fe20007ffe1ff */
[-C--:B--2---:R-:W-:Y:S01]  /*5710*/  FFMA.FTZ R14, R5, -R132.reuse, R14 ;  /* 0x80000084050e7223 */ /* 0x084fe2000001000e */
[-C--:B----4-:R-:W-:Y:S01]  /*5720*/  FFMA.FTZ R16, R3, -R132.reuse, R23 ;  /* 0x8000008403107223 */ /* 0x090fe20000010017 */
[----:B-----5:R-:W-:Y:S01]  /*5730*/  FFMA.FTZ R13, R4, -R132, R21 ;  /* 0x80000084040d7223 */ /* 0x020fe20000010015 */
[----:B------:R-:W-:Y:S01]  /*5740*/  IABS R5, R0 ;  /* 0x0000000000057213 */ /* 0x000fe20000000000 */
[----:B------:R-:W1:Y:S01]  /*5750*/  MUFU.TANH R18, R60 ;  /* 0x0000003c00127308 */ /* 0x000e620000002400 */
[----:B------:R-:W-:Y:S01]  /*5760*/  IADD3 R3, PT, PT, -R20, R11, RZ ;  /* 0x0000000b14037210 */ /* 0x000fe20007ffe1ff */
[----:B------:R-:W-:Y:S01]  /*5770*/  IMAD.IADD R4, R47, 0x1, -R20 ;  /* 0x000000012f047824 */ /* 0x000fe200078e0a14 */
[----:B------:R-:W-:Y:S01]  /*5780*/  IABS R6, R2 ;  /* 0x0000000200067213 */ /* 0x000fe20000000000 */
[----:B------:R-:W-:Y:S01]  /*5790*/  IMAD.MOV.U32 R2, RZ, RZ, R5 ;  /* 0x000000ffff027224 */ /* 0x000fe200078e0005 */
[----:B------:R-:W-:-:S02]  /*57a0*/  IABS R3, R3 ;  /* 0x0000000300037213 */ /* 0x000fc40000000000 */
[----:B------:R-:W-:Y:S01]  /*57b0*/  IABS R0, R4 ;  /* 0x0000000400007213 */ /* 0x000fe20000000000 */
[----:B------:R-:W2:Y:S01]  /*57c0*/  MUFU.TANH R7, R62 ;  /* 0x0000003e00077308 */ /* 0x000ea20000002400 */
[----:B------:R-:W-:Y:S01]  /*57d0*/  IMAD.MOV.U32 R4, RZ, RZ, R6 ;  /* 0x000000ffff047224 */ /* 0x000fe200078e0006 */
[----:B------:R-:W-:Y:S02]  /*57e0*/  MOV R5, R3 ;  /* 0x0000000300057202 */ /* 0x000fe40000000f00 */
[----:B------:R-:W-:Y:S02]  /*57f0*/  I2FP.F32.S32 R3, R2 ;  /* 0x0000000200037245 */ /* 0x000fe40000201400 */
[----:B------:R-:W-:Y:S02]  /*5800*/  I2FP.F32.S32 R4, R4 ;  /* 0x0000000400047245 */ /* 0x000fe40000201400 */
[----:B------:R-:W-:Y:S01]  /*5810*/  I2FP.F32.S32 R0, R0 ;  /* 0x0000000000007245 */ /* 0x000fe20000201400 */
[-C--:B------:R-:W-:Y:S01]  /*5820*/  FFMA.FTZ R23, R3, -R132.reuse, R29 ;  /* 0x8000008403177223 */ /* 0x080fe2000001001d */
[----:B------:R-:W-:Y:S01]  /*5830*/  I2FP.F32.S32 R2, R5 ;  /* 0x0000000500027245 */ /* 0x000fe20000201400 */
[--C-:B------:R-:W-:Y:S01]  /*5840*/  IMAD.IADD R3, R15, 0x1, -R25.reuse ;  /* 0x000000010f037824 */ /* 0x100fe200078e0a19 */
[----:B------:R-:W3:Y:S01]  /*5850*/  MUFU.TANH R19, R63 ;  /* 0x0000003f00137308 */ /* 0x000ee20000002400 */
[-C--:B------:R-:W-:Y:S01]  /*5860*/  FFMA.FTZ R24, R4, -R132.reuse, R24 ;  /* 0x8000008404187223 */ /* 0x080fe20000010018 */
[-C--:B-1----:R-:W-:Y:S01]  /*5870*/  FFMA.FTZ R21, R0, -R132.reuse, R18 ;  /* 0x8000008400157223 */ /* 0x082fe20000010012 */
[----:B------:R-:W-:Y:S01]  /*5880*/  IMAD.IADD R4, R47, 0x1, -R25 ;  /* 0x000000012f047824 */ /* 0x000fe200078e0a19 */
[----:B------:R-:W-:Y:S01]  /*5890*/  IADD3 R0, PT, PT, -R25, R11, RZ ;  /* 0x0000000b19007210 */ /* 0x000fe20007ffe1ff */
[----:B--2---:R-:W-:Y:S01]  /*58a0*/  FFMA.FTZ R18, R2, -R132, R7 ;  /* 0x8000008402127223 */ /* 0x004fe20000010007 */
[----:B------:R-:W-:Y:S01]  /*58b0*/  IABS R7, R3 ;  /* 0x0000000300077213 */ /* 0x000fe20000000000 */
[--C-:B------:R-:W-:Y:S01]  /*58c0*/  IMAD.IADD R2, R15, 0x1, -R31.reuse ;  /* 0x000000010f027824 */ /* 0x100fe200078e0a1f */
[----:B------:R1:W-:Y:S01]  /*58d0*/  MUFU.TANH R34, R51 ;  /* 0x0000003300227308 */ /* 0x0003e20000002400 */
[----:B------:R-:W-:Y:S01]  /*58e0*/  IMAD.IADD R5, R47, 0x1, -R31 ;  /* 0x000000012f057824 */ /* 0x000fe200078e0a1f */
[----:B------:R-:W-:-:S02]  /*58f0*/  IABS R3, R4 ;  /* 0x0000000400037213 */ /* 0x000fc40000000000 */
[----:B------:R-:W-:Y:S02]  /*5900*/  MOV R4, R7 ;  /* 0x0000000700047202 */ /* 0x000fe40000000f00 */
[----:B------:R-:W-:Y:S02]  /*5910*/  IABS R6, R0 ;  /* 0x0000000000067213 */ /* 0x000fe40000000000 */
[----:B------:R2:W4:Y:S01]  /*5920*/  MUFU.TANH R22, R52 ;  /* 0x0000003400167308 */ /* 0x0005220000002400 */
[----:B------:R-:W-:Y:S02]  /*5930*/  IABS R0, R2 ;  /* 0x0000000200007213 */ /* 0x000fe40000000000 */
[----:B------:R-:W-:Y:S02]  /*5940*/  IABS R2, R5 ;  /* 0x0000000500027213 */ /* 0x000fe40000000000 */
[----:B------:R-:W-:Y:S02]  /*5950*/  I2FP.F32.S32 R5, R4 ;  /* 0x0000000400057245 */ /* 0x000fe40000201400 */
[----:B------:R-:W-:Y:S01]  /*5960*/  I2FP.F32.S32 R4, R6 ;  /* 0x0000000600047245 */ /* 0x000fe20000201400 */
[----:B------:R-:W5:Y:S01]  /*5970*/  MUFU.TANH R20, R61 ;  /* 0x0000003d00147308 */ /* 0x000f620000002400 */
[----:B------:R-:W-:-:S02]  /*5980*/  I2FP.F32.S32 R0, R0 ;  /* 0x0000000000007245 */ /* 0x000fc40000201400 */
[----:B------:R-:W-:Y:S01]  /*5990*/  FSEL R187, R10, -INF , !P3 ;  /* 0xff8000000abb7808 */ /* 0x000fe20005800000 */
[-C--:B---3--:R-:W-:Y:S01]  /*59a0*/  FFMA.FTZ R19, R4, -R132.reuse, R19 ;  /* 0x8000008404137223 */ /* 0x088fe20000010013 */
[----:B-1----:R-:W-:Y:S01]  /*59b0*/  FSEL R51, R9, -INF , !P3 ;  /* 0xff80000009337808 */ /* 0x002fe20005800000 */
[--C-:B------:R-:W-:Y:S01]  /*59c0*/  IMAD.IADD R4, R15, 0x1, -R33.reuse ;  /* 0x000000010f047824 */ /* 0x100fe200078e0a21 */
[----:B------:R-:W-:Y:S01]  /*59d0*/  I2FP.F32.S32 R3, R3 ;  /* 0x0000000300037245 */ /* 0x000fe20000201400 */
[----:B------:R-:W-:Y:S01]  /*59e0*/  MUFU.TANH R37, R53 ;  /* 0x0000003500257308 */ /* 0x000fe20000002400 */
[----:B--2---:R-:W-:Y:S01]  /*59f0*/  FSEL R52, R8, -INF , !P3 ;  /* 0xff80000008347808 */ /* 0x004fe20005800000 */
[----:B----4-:R-:W-:Y:S01]  /*5a00*/  FFMA.FTZ R38, R0, -R132, R22 ;  /* 0x8000008400267223 */ /* 0x010fe20000010016 */
[----:B------:R-:W-:Y:S01]  /*5a10*/  ISETP.GE.AND P3, PT, R25, R58, PT ;  /* 0x0000003a1900720c */ /* 0x000fe20003f66270 */
[----:B------:R-:W-:Y:S01]  /*5a20*/  FFMA.FTZ R25, R5, -R132, R34 ;  /* 0x8000008405197223 */ /* 0x000fe20000010022 */
[----:B------:R-:W-:Y:S01]  /*5a30*/  I2FP.F32.S32 R2, R2 ;  /* 0x0000000200027245 */ /* 0x000fe20000201400 */
[----:B------:R-:W-:Y:S01]  /*5a40*/  IMAD.IADD R0, R11, 0x1, -R33 ;  /* 0x000000010b007824 */ /* 0x000fe200078e0a21 */
[----:B------:R-:W-:Y:S01]  /*5a50*/  IADD3 R5, PT, PT, -R33, R47, RZ ;  /* 0x0000002f21057210 */ /* 0x000fe20007ffe1ff */
[----:B------:R-:W1:Y:S01]  /*5a60*/  MUFU.TANH R8, R54 ;  /* 0x0000003600087308 */ /* 0x000e620000002400 */
[----:B-----5:R-:W-:Y:S01]  /*5a70*/  FFMA.FTZ R20, R3, -R132, R20 ;  /* 0x8000008403147223 */ /* 0x020fe20000010014 */
[----:B------:R-:W-:Y:S01]  /*5a80*/  IABS R7, R4 ;  /* 0x0000000400077213 */ /* 0x000fe20000000000 */
[----:B------:R-:W-:Y:S01]  /*5a90*/  IMAD.IADD R3, R15, 0x1, -R32 ;  /* 0x000000010f037824 */ /* 0x000fe200078e0a20 */
[----:B------:R-:W-:-:S02]  /*5aa0*/  IABS R4, R5 ;  /* 0x0000000500047213 */ /* 0x000fc40000000000 */
[----:B------:R-:W-:Y:S02]  /*5ab0*/  IABS R5, R0 ;  /* 0x0000000000057213 */ /* 0x000fe40000000000 */
[----:B------:R-:W2:Y:S01]  /*5ac0*/  MUFU.TANH R10, R80 ;  /* 0x00000050000a7308 */ /* 0x000ea20000002400 */
[----:B------:R-:W-:Y:S02]  /*5ad0*/  IABS R0, R3 ;  /* 0x0000000300007213 */ /* 0x000fe40000000000 */
[----:B------:R-:W-:Y:S01]  /*5ae0*/  MOV R3, R4 ;  /* 0x0000000400037202 */ /* 0x000fe20000000f00 */
[----:B------:R-:W-:Y:S01]  /*5af0*/  IMAD.MOV.U32 R6, RZ, RZ, R5 ;  /* 0x000000ffff067224 */ /* 0x000fe200078e0005 */
[----:B------:R-:W-:Y:S02]  /*5b00*/  I2FP.F32.S32 R5, R7 ;  /* 0x0000000700057245 */ /* 0x000fe40000201400 */
[----:B------:R-:W-:Y:S01]  /*5b10*/  I2FP.F32.S32 R0, R0 ;  /* 0x0000000000007245 */ /* 0x000fe20000201400 */
[----:B------:R-:W3:Y:S01]  /*5b20*/  MUFU.TANH R9, R82 ;  /* 0x0000005200097308 */ /* 0x000ee20000002400 */
[-C--:B-1----:R-:W-:Y:S01]  /*5b30*/  FFMA.FTZ R36, R2, -R132.reuse, R8 ;  /* 0x8000008402247223 */ /* 0x082fe20000010008 */
[----:B------:R-:W-:Y:S01]  /*5b40*/  IMAD.IADD R2, R11, 0x1, -R31 ;  /* 0x000000010b027824 */ /* 0x000fe200078e0a1f */
[----:B------:R-:W-:Y:S01]  /*5b50*/  FSEL R49, R14, -INF , !P2 ;  /* 0xff8000000e317808 */ /* 0x000fe20005000000 */
[----:B------:R-:W-:Y:S01]  /*5b60*/  FFMA.FTZ R37, R5, -R132, R37 ;  /* 0x8000008405257223 */ /* 0x000fe20000010025 */
[----:B------:R-:W-:Y:S01]  /*5b70*/  IMAD.IADD R5, R47, 0x1, -R32 ;  /* 0x000000012f057824 */ /* 0x000fe200078e0a20 */
[----:B------:R-:W-:-:S02]  /*5b80*/  FSEL R45, R26, -INF , !P2 ;  /* 0xff8000001a2d7808 */ /* 0x000fc40005000000 */
[----:B------:R-:W1:Y:S01]  /*5b90*/  MUFU.TANH R8, R81 ;  /* 0x0000005100087308 */ /* 0x000e620000002400 */
[----:B------:R-:W-:Y:S02]  /*5ba0*/  IABS R2, R2 ;  /* 0x0000000200027213 */ /* 0x000fe40000000000 */
[----:B------:R-:W-:Y:S02]  /*5bb0*/  FSEL R44, R16, -INF , !P1 ;  /* 0xff800000102c7808 */ /* 0x000fe40004800000 */
[----:B------:R-:W-:Y:S02]  /*5bc0*/  I2FP.F32.S32 R4, R2 ;  /* 0x0000000200047245 */ /* 0x000fe40000201400 */
[----:B------:R-:W-:Y:S01]  /*5bd0*/  I2FP.F32.S32 R2, R3 ;  /* 0x0000000300027245 */ /* 0x000fe20000201400 */
[----:B------:R-:W4:Y:S01]  /*5be0*/  MUFU.TANH R29, R57 ;  /* 0x00000039001d7308 */ /* 0x000f220000002400 */
[----:B------:R-:W-:Y:S01]  /*5bf0*/  I2FP.F32.S32 R3, R6 ;  /* 0x0000000600037245 */ /* 0x000fe20000201400 */
[----:B--2---:R-:W-:Y:S01]  /*5c00*/  FFMA.FTZ R14, R4, -R132, R10 ;  /* 0x80000084040e7223 */ /* 0x004fe2000001000a */
[----:B------:R-:W-:Y:S01]  /*5c10*/  IMAD.IADD R4, R47, 0x1, -R35 ;  /* 0x000000012f047824 */ /* 0x000fe200078e0a23 */
[----:B------:R-:W-:-:S02]  /*5c20*/  FSEL R48, R13, -INF , !P1 ;  /* 0xff8000000d307808 */ /* 0x000fc40004800000 */
[-C--:B---3--:R-:W-:Y:S01]  /*5c30*/  FFMA.FTZ R34, R3, -R132.reuse, R9 ;  /* 0x8000008403227223 */ /* 0x088fe20000010009 */
[----:B------:R-:W-:Y:S01]  /*5c40*/  IMAD.IADD R3, R15, 0x1, -R35 ;  /* 0x000000010f037824 */ /* 0x000fe200078e0a23 */
[----:B------:R-:W-:Y:S01]  /*5c50*/  MUFU.TANH R10, R92 ;  /* 0x0000005c000a7308 */ /* 0x000fe20000002400 */
[----:B-1----:R-:W-:Y:S01]  /*5c60*/  FFMA.FTZ R43, R0, -R132, R8 ;  /* 0x80000084002b7223 */ /* 0x002fe20000010008 */
[----:B------:R-:W-:Y:S02]  /*5c70*/  ISETP.GE.AND P1, PT, R33, R58, PT ;  /* 0x0000003a2100720c */ /* 0x000fe40003f26270 */
[----:B------:R-:W-:Y:S02]  /*5c80*/  IADD3 R0, PT, PT, -R35, R11, RZ ;  /* 0x0000000b23007210 */ /* 0x000fe40007ffe1ff */
[----:B------:R-:W-:Y:S02]  /*5c90*/  IABS R5, R5 ;  /* 0x0000000500057213 */ /* 0x000fe40000000000 */
[----:B------:R-:W-:Y:S01]  /*5ca0*/  MUFU.TANH R26, R83 ;  /* 0x00000053001a7308 */ /* 0x000fe20000002400 */
[----:B----4-:R-:W-:Y:S01]  /*5cb0*/  FFMA.FTZ R33, R2, -R132, R29 ;  /* 0x8000008402217223 */ /* 0x010fe2000001001d */
[----:B------:R-:W-:-:S02]  /*5cc0*/  IADD3 R2, PT, PT, -R32, R11, RZ ;  /* 0x0000000b20027210 */ /* 0x000fc40007ffe1ff */
[----:B------:R-:W-:Y:S02]  /*5cd0*/  IABS R8, R3 ;  /* 0x0000000300087213 */ /* 0x000fe40000000000 */
[----:B------:R-:W-:Y:S02]  /*5ce0*/  IABS R4, R4 ;  /* 0x0000000400047213 */ /* 0x000fe40000000000 */
[----:B------:R-:W1:Y:S01]  /*5cf0*/  MUFU.TANH R9, R93 ;  /* 0x0000005d00097308 */ /* 0x000e620000002400 */
[----:B------:R-:W-:Y:S01]  /*5d00*/  IABS R3, R0 ;  /* 0x0000000000037213 */ /* 0x000fe20000000000 */
[----:B------:R-:W-:Y:S01]  /*5d10*/  IMAD.MOV.U32 R0, RZ, RZ, R5 ;  /* 0x000000ffff007224 */ /* 0x000fe200078e0005 */
[----:B------:R-:W-:Y:S01]  /*5d20*/  IABS R2, R2 ;  /* 0x0000000200027213 */ /* 0x000fe20000000000 */
[----:B------:R-:W-:Y:S01]  /*5d30*/  IMAD.MOV.U32 R6, RZ, RZ, R4 ;  /* 0x000000ffff067224 */ /* 0x000fe200078e0004 */
[----:B------:R-:W-:Y:S02]  /*5d40*/  MOV R7, R3 ;  /* 0x0000000300077202 */ /* 0x000fe40000000f00 */
[----:B------:R-:W-:Y:S01]  /*5d50*/  I2FP.F32.S32 R3, R2 ;  /* 0x0000000200037245 */ /* 0x000fe20000201400 */
[----:B------:R-:W2:Y:S01]  /*5d60*/  MUFU.TANH R13, R87 ;  /* 0x00000057000d7308 */ /* 0x000ea20000002400 */
[----:B------:R-:W-:-:S02]  /*5d70*/  I2FP.F32.S32 R4, R8 ;  /* 0x0000000800047245 */ /* 0x000fc40000201400 */
[----:B------:R-:W-:Y:S02]  /*5d80*/  I2FP.F32.S32 R5, R0 ;  /* 0x0000000000057245 */ /* 0x000fe40000201400 */
[----:B------:R-:W-:Y:S02]  /*5d90*/  I2FP.F32.S32 R2, R7 ;  /* 0x0000000700027245 */ /* 0x000fe40000201400 */
[----:B------:R-:W-:Y:S01]  /*5da0*/  FSEL R180, R28, -INF , !P2 ;  /* 0xff8000001cb47808 */ /* 0x000fe20005000000 */
[----:B------:R-:W3:Y:S01]  /*5db0*/  MUFU.TANH R22, R84 ;  /* 0x0000005400167308 */ /* 0x000ee20000002400 */
[----:B------:R-:W-:Y:S01]  /*5dc0*/  I2FP.F32.S32 R0, R6 ;  /* 0x0000000600007245 */ /* 0x000fe20000201400 */
[----:B-1----:R-:W-:Y:S01]  /*5dd0*/  FFMA.FTZ R28, R2, -R132, R9 ;  /* 0x80000084021c7223 */ /* 0x002fe20000010009 */
[----:B------:R-:W-:Y:S01]  /*5de0*/  ISETP.GE.AND P2, PT, R31, R58, PT ;  /* 0x0000003a1f00720c */ /* 0x000fe20003f46270 */
[-C--:B------:R-:W-:Y:S01]  /*5df0*/  FFMA.FTZ R31, R3, -R132.reuse, R10 ;  /* 0x80000084031f7223 */ /* 0x080fe2000001000a */
[----:B------:R-:W-:Y:S01]  /*5e00*/  FSEL R165, R30, -INF , !P5 ;  /* 0xff8000001ea57808 */ /* 0x000fe20006800000 */
[-C--:B------:R-:W-:Y:S01]  /*5e10*/  FFMA.FTZ R30, R4, -R132.reuse, R26 ;  /* 0x80000084041e7223 */ /* 0x080fe2000001001a */
[--C-:B------:R-:W-:Y:S01]  /*5e20*/  IMAD.IADD R3, R15, 0x1, -R41.reuse ;  /* 0x000000010f037824 */ /* 0x100fe200078e0a29 */
[----:B------:R-:W-:Y:S01]  /*5e30*/  MUFU.TANH R16, R65 ;  /* 0x0000004100107308 */ /* 0x000fe20000002400 */
[----:B------:R-:W-:Y:S01]  /*5e40*/  IMAD.IADD R4, R47, 0x1, -R41 ;  /* 0x000000012f047824 */ /* 0x000fe200078e0a29 */
[----:B------:R-:W-:Y:S01]  /*5e50*/  FSEL R39, R27, -INF , !P5 ;  /* 0xff8000001b277808 */ /* 0x000fe20006800000 */
[----:B--2---:R-:W-:Y:S01]  /*5e60*/  FFMA.FTZ R29, R0, -R132, R13 ;  /* 0x80000084001d7223 */ /* 0x004fe2000001000d */
[----:B------:R-:W-:Y:S01]  /*5e70*/  FSEL R40, R23, -INF , !P5 ;  /* 0xff80000017287808 */ /* 0x000fe20006800000 */
[----:B------:R-:W-:Y:S01]  /*5e80*/  IMAD.IADD R2, R15, 0x1, -R50 ;  /* 0x000000010f027824 */ /* 0x000fe200078e0a32 */
[----:B------:R-:W-:-:S02]  /*5e90*/  ISETP.GE.AND P5, PT, R32, R58, PT ;  /* 0x0000003a2000720c */ /* 0x000fc40003fa6270 */
[----:B------:R-:W-:Y:S01]  /*5ea0*/  MUFU.TANH R8, R66 ;  /* 0x0000004200087308 */ /* 0x000fe20000002400 */
[----:B------:R-:W-:Y:S01]  /*5eb0*/  IADD3 R0, PT, PT, -R41, R11, RZ ;  /* 0x0000000b29007210 */ /* 0x000fe20007ffe1ff */
[----:B---3--:R-:W-:Y:S01]  /*5ec0*/  FFMA.FTZ R32, R5, -R132, R22 ;  /* 0x8000008405207223 */ /* 0x008fe20000010016 */
[----:B------:R-:W-:Y:S01]  /*5ed0*/  IMAD.IADD R5, R47, 0x1, -R50 ;  /* 0x000000012f057824 */ /* 0x000fe200078e0a32 */
[----:B------:R-:W-:Y:S01]  /*5ee0*/  IABS R6, R3 ;  /* 0x0000000300067213 */ /* 0x000fe20000000000 */
[----:B------:R-:W-:Y:S01]  /*5ef0*/  VIADD R22, R17, 0x39 ;  /* 0x0000003911167836 */ /* 0x000fe20000000000 */
[----:B------:R-:W-:Y:S02]  /*5f00*/  IABS R3, R4 ;  /* 0x0000000400037213 */ /* 0x000fe40000000000 */
[----:B------:R-:W1:Y:S01]  /*5f10*/  MUFU.TANH R9, R96 ;  /* 0x0000006000097308 */ /* 0x000e620000002400 */
[----:B------:R-:W-:Y:S02]  /*5f20*/  IABS R4, R0 ;  /* 0x0000000000047213 */ /* 0x000fe40000000000 */
[----:B------:R-:W-:-:S02]  /*5f30*/  IABS R0, R2 ;  /* 0x0000000200007213 */ /* 0x000fc40000000000 */
[----:B------:R-:W-:Y:S02]  /*5f40*/  IABS R2, R5 ;  /* 0x0000000500027213 */ /* 0x000fe40000000000 */
[----:B------:R-:W-:Y:S01]  /*5f50*/  I2FP.F32.S32 R4, R4 ;  /* 0x0000000400047245 */ /* 0x000fe20000201400 */
[----:B------:R-:W2:Y:S01]  /*5f60*/  MUFU.TANH R7, R97 ;  /* 0x0000006100077308 */ /* 0x000ea20000002400 */
[----:B------:R-:W-:Y:S02]  /*5f70*/  I2FP.F32.S32 R0, R0 ;  /* 0x0000000000007245 */ /* 0x000fe40000201400 */
[----:B------:R-:W-:Y:S02]  /*5f80*/  MOV R5, R6 ;  /* 0x0000000600057202 */ /* 0x000fe40000000f00 */
[----:B------:R-:W-:Y:S01]  /*5f90*/  FSEL R54, R18, -INF , !P4 ;  /* 0xff80000012367808 */ /* 0x000fe20006000000 */
[----:B------:R-:W-:Y:S01]  /*5fa0*/  VIADD R18, R17, 0x30 ;  /* 0x0000003011127836 */ /* 0x000fe20000000000 */
[----:B------:R-:W-:Y:S01]  /*5fb0*/  I2FP.F32.S32 R3, R3 ;  /* 0x0000000300037245 */ /* 0x000fe20000201400 */
[----:B------:R-:W3:Y:S01]  /*5fc0*/  MUFU.TANH R27, R64 ;  /* 0x00000040001b7308 */ /* 0x000ee20000002400 */
[----:B------:R-:W-:-:S02]  /*5fd0*/  I2FP.F32.S32 R2, R2 ;  /* 0x0000000200027245 */ /* 0x000fc40000201400 */
[----:B------:R-:W-:Y:S01]  /*5fe0*/  FSEL R57, R19, -INF , !P3 ;  /* 0xff80000013397808 */ /* 0x000fe20005800000 */
[----:B------:R-:W-:Y:S01]  /*5ff0*/  VIADD R19, R17, 0x31 ;  /* 0x0000003111137836 */ /* 0x000fe20000000000 */
[----:B------:R-:W-:Y:S01]  /*6000*/  FSEL R161, R46, -INF , !P4 ;  /* 0xff8000002ea17808 */ /* 0x000fe20006000000 */
[-C--:B-1----:R-:W-:Y:S01]  /*6010*/  FFMA.FTZ R26, R3, -R132.reuse, R9 ;  /* 0x80000084031a7223 */ /* 0x082fe20000010009 */
[----:B------:R-:W-:Y:S01]  /*6020*/  FSEL R164, R24, -INF , !P4 ;  /* 0xff80000018a47808 */ /* 0x000fe20006000000 */
[-C--:B------:R-:W-:Y:S01]  /*6030*/  FFMA.FTZ R24, R4, -R132.reuse, R8 ;  /* 0x8000008404187223 */ /* 0x080fe20000010008 */
[----:B------:R-:W-:Y:S01]  /*6040*/  FSEL R53, R21, -INF , !P4 ;  /* 0xff80000015357808 */ /* 0x000fe20006000000 */
[----:B------:R-:W-:Y:S01]  /*6050*/  MUFU.TANH R8, R67 ;  /* 0x0000004300087308 */ /* 0x000fe20000002400 */
[----:B------:R-:W-:Y:S01]  /*6060*/  FSEL R146, R25, -INF , !P3 ;  /* 0xff80000019927808 */ /* 0x000fe20005800000 */
[-C--:B------:R-:W-:Y:S01]  /*6070*/  FFMA.FTZ R25, R0, -R132.reuse, R16 ;  /* 0x8000008400197223 */ /* 0x080fe20000010010 */
[----:B------:R-:W-:Y:S01]  /*6080*/  FSEL R46, R20, -INF , !P3 ;  /* 0xff800000142e7808 */ /* 0x000fe20005800000 */
[----:B------:R-:W-:Y:S01]  /*6090*/  IMAD.IADD R0, R11, 0x1, -R50 ;  /* 0x000000010b007824 */ /* 0x000fe200078e0a32 */
[----:B------:R-:W-:Y:S01]  /*60a0*/  I2FP.F32.S32 R5, R5 ;  /* 0x0000000500057245 */ /* 0x000fe20000201400 */
[----:B--2---:R-:W-:Y:S01]  /*60b0*/  FFMA.FTZ R23, R2, -R132, R7 ;  /* 0x8000008402177223 */ /* 0x004fe20000010007 */
[----:B------:R-:W-:Y:S01]  /*60c0*/  IADD3 R20, PT, PT, R17, 0x38, RZ ;  /* 0x0000003811147810 */ /* 0x000fe20007ffe0ff */
[----:B------:R-:W1:Y:S01]  /*60d0*/  MUFU.TANH R21, R99 ;  /* 0x0000006300157308 */ /* 0x000e620000002400 */
[----:B------:R-:W-:Y:S01]  /*60e0*/  IADD3 R2, PT, PT, -R18, R47, RZ ;  /* 0x0000002f12027210 */ /* 0x000fe20007ffe1ff */
[----:B------:R-:W-:Y:S01]  /*60f0*/  IMAD.IADD R3, R47, 0x1, -R19 ;  /* 0x000000012f037824 */ /* 0x000fe200078e0a13 */
[----:B------:R-:W-:Y:S01]  /*6100*/  ISETP.GE.AND P6, PT, R35, R58, PT ;  /* 0x0000003a2300720c */ /* 0x000fe20003fc6270 */
[----:B---3--:R-:W-:Y:S01]  /*6110*/  FFMA.FTZ R27, R5, -R132, R27 ;  /* 0x80000084051b7223 */ /* 0x008fe2000001001b */
[----:B------:R-:W-:Y:S01]  /*6120*/  FSEL R35, R36, -INF , !P2 ;  /* 0xff80000024237808 */ /* 0x000fe20005000000 */
[----:B------:R-:W-:Y:S01]  /*6130*/  IMAD.IADD R5, R47, 0x1, -R20 ;  /* 0x000000012f057824 */ /* 0x000fe200078e0a14 */
[----:B------:R-:W-:Y:S01]  /*6140*/  FSEL R36, R14, -INF , !P2 ;  /* 0xff8000000e247808 */ /* 0x000fe20005000000 */
[----:B------:R-:W2:Y:S01]  /*6150*/  MUFU.TANH R16, R98 ;  /* 0x0000006200107308 */ /* 0x000ea20000002400 */
[----:B------:R-:W-:-:S02]  /*6160*/  IABS R4, R0 ;  /* 0x0000000000047213 */ /* 0x000fc40000000000 */
[----:B------:R-:W-:Y:S02]  /*6170*/  IABS R0, R2 ;  /* 0x0000000200007213 */ /* 0x000fe40000000000 */
[----:B------:R-:W-:Y:S02]  /*6180*/  FSEL R145, R55, -INF , !P3 ;  /* 0xff80000037917808 */ /* 0x000fe40005800000 */
[----:B------:R-:W-:Y:S01]  /*6190*/  IADD3 R2, PT, PT, -R22, R47, RZ ;  /* 0x0000002f16027210 */ /* 0x000fe20007ffe1ff */
[----:B------:R-:W3:Y:S01]  /*61a0*/  MUFU.TANH R14, R100 ;  /* 0x00000064000e7308 */ /* 0x000ee20000002400 */
[----:B------:R-:W-:Y:S02]  /*61b0*/  IABS R6, R3 ;  /* 0x0000000300067213 */ /* 0x000fe40000000000 */
[----:B------:R-:W-:Y:S02]  /*61c0*/  ISETP.GE.U32.AND P3, PT, R58, 0x41, PT ;  /* 0x000000413a00780c */ /* 0x000fe40003f66070 */
[----:B------:R-:W-:-:S02]  /*61d0*/  I2FP.F32.S32 R3, R4 ;  /* 0x0000000400037245 */ /* 0x000fc40000201400 */
[----:B------:R-:W-:Y:S01]  /*61e0*/  IABS R4, R5 ;  /* 0x0000000500047213 */ /* 0x000fe20000000000 */
[----:B------:R-:W4:Y:S01]  /*61f0*/  MUFU.TANH R7, R101 ;  /* 0x0000006500077308 */ /* 0x000f220000002400 */
[----:B------:R-:W-:Y:S01]  /*6200*/  IABS R5, R2 ;  /* 0x0000000200057213 */ /* 0x000fe20000000000 */
[----:B------:R-:W-:Y:S01]  /*6210*/  IMAD.MOV.U32 R2, RZ, RZ, R6 ;  /* 0x000000ffff027224 */ /* 0x000fe200078e0006 */
[----:B------:R-:W-:Y:S01]  /*6220*/  I2FP.F32.S32 R0, R0 ;  /* 0x0000000000007245 */ /* 0x000fe20000201400 */
[----:B-1----:R-:W-:Y:S01]  /*6230*/  FFMA.FTZ R21, R3, -R132, R21 ;  /* 0x8000008403157223 */ /* 0x002fe20000010015 */
[----:B------:R-:W-:Y:S02]  /*6240*/  P2R R42, PR, RZ, 0x20 ;  /* 0x00000020ff2a7803 */ /* 0x000fe40000000000 */
[----:B------:R-:W-:Y:S01]  /*6250*/  I2FP.F32.S32 R3, R2 ;  /* 0x0000000200037245 */ /* 0x000fe20000201400 */
[----:B------:R-:W-:Y:S01]  /*6260*/  FFMA.FTZ R17, R0, -R132, R8 ;  /* 0x8000008400117223 */ /* 0x000fe20000010008 */
[----:B------:R-:W-:-:S02]  /*6270*/  I2FP.F32.S32 R2, R4 ;  /* 0x0000000400027245 */ /* 0x000fc40000201400 */
[----:B------:R-:W-:Y:S01]  /*6280*/  I2FP.F32.S32 R0, R5 ;  /* 0x0000000500007245 */ /* 0x000fe20000201400 */
[----:B--2---:R-:W-:Y:S01]  /*6290*/  FFMA.FTZ R16, R3, -R132, R16 ;  /* 0x8000008403107223 */ /* 0x004fe20000010010 */
[----:B------:R-:W-:Y:S01]  /*62a0*/  ISETP.GE.AND P5, PT, R41, R58, PT ;  /* 0x0000003a2900720c */ /* 0x000fe20003fa6270 */
[-C--:B---3--:R-:W-:Y:S01]  /*62b0*/  FFMA.FTZ R14, R2, -R132.reuse, R14 ;  /* 0x80000084020e7223 */ /* 0x088fe2000001000e */
[----:B------:R-:W-:Y:S02]  /*62c0*/  FSEL R138, R138, -INF , !P2 ;  /* 0xff8000008a8a7808 */ /* 0x000fe40005000000 */
[----:B------:R-:W-:Y:S01]  /*62d0*/  FSEL R139, R38, -INF , !P2 ;  /* 0xff800000268b7808 */ /* 0x000fe20005000000 */
[----:B----4-:R-:W-:Y:S01]  /*62e0*/  FFMA.FTZ R13, R0, -R132, R7 ;  /* 0x80000084000d7223 */ /* 0x010fe20000010007 */
[----:B------:R-:W-:Y:S01]  /*62f0*/  BAR.SYNC.DEFER_BLOCKING 0x0 ;  /* 0x0000000000007b1d */ /* 0x000fe20000010000 */
[----:B------:R-:W-:Y:S02]  /*6300*/  ISETP.GE.AND P4, PT, R50, R58, PT ;  /* 0x0000003a3200720c */ /* 0x000fe40003f86270 */
[----:B------:R-:W-:-:S02]  /*6310*/  FSEL R47, R59, -INF , !P1 ;  /* 0xff8000003b2f7808 */ /* 0x000fc40004800000 */
[----:B------:R-:W-:Y:S02]  /*6320*/  FSEL R137, R37, -INF , !P1 ;  /* 0xff80000025897808 */ /* 0x000fe40004800000 */
[----:B------:R-:W-:Y:S02]  /*6330*/  FSEL R33, R33, -INF , !P1 ;  /* 0xff80000021217808 */ /* 0x000fe40004800000 */
[----:B------:R-:W-:Y:S01]  /*6340*/  FSEL R34, R34, -INF , !P1 ;  /* 0xff80000022227808 */ /* 0x000fe20004800000 */
[----:B------:R-:W-:Y:S06]  /*6350*/  @!P3 BRA `(.L_x_487) ;  /* 0x0000000000f8b947 */ /* 0x000fec0003800000 */
        /* <DEDUP_REMOVED lines=62> */
.L_x_487:
        /* <DEDUP_REMOVED lines=8> */
[----:B------:R-:W-:Y:S01]  /*67c0*/  FMNMX3.FTZ R136, R136, R46, R35, !PT ;  /* 0x0000002e88887276 */ /* 0x000fe20007810023 */
[----:B------:R-:W-:Y:S01]  /*67d0*/  STL [R1+0x68], R56 ;  /* 0x0000683801007387 */ /* 0x000fe20000100800 */
[----:B------:R-:W-:Y:S01]  /*67e0*/  FSEL R172, R172, -INF , !P1 ;  /* 0xff800000acac7808 */ /* 0x000fe20004800000 */
[----:B------:R-:W1:Y:S01]  /*67f0*/  MUFU.TANH R5, R78 ;  /* 0x0000004e00057308 */ /* 0x000e620000002400 */
[----:B------:R-:W-:Y:S01]  /*6800*/  FSEL R174, R43, -INF , !P1 ;  /* 0xff8000002bae7808 */ /* 0x000fe20004800000 */
[----:B------:R-:W-:Y:S01]  /*6810*/  STL [R1+0x74], R58 ;  /* 0x0000743a01007387 */ /* 0x000fe20000100800 */
[----:B------:R-:W-:Y:S01]  /*6820*/  FSEL R183, R31, -INF , !P1 ;  /* 0xff8000001fb77808 */ /* 0x000fe20004800000 */
[----:B------:R-:W-:Y:S01]  /*6830*/  IMAD.IADD R3, R11, 0x1, -R19 ;  /* 0x000000010b037824 */ /* 0x000fe200078e0a13 */
[----:B------:R-:W-:-:S02]  /*6840*/  ISETP.GE.AND P1, PT, R18, R58, PT ;  /* 0x0000003a1200720c */ /* 0x000fc40003f26270 */
[----:B------:R-:W-:Y:S01]  /*6850*/  FSEL R175, R29, -INF , !P6 ;  /* 0xff8000001daf7808 */ /* 0x000fe20007000000 */
[----:B------:R-:W3:Y:S01]  /*6860*/  MUFU.TANH R9, R79 ;  /* 0x0000004f00097308 */ /* 0x000ee20000002400 */
[----:B------:R-:W-:Y:S02]  /*6870*/  FSEL R176, R26, -INF , !P5 ;  /* 0xff8000001ab07808 */ /* 0x000fe40006800000 */
[----:B------:R-:W-:Y:S02]  /*6880*/  FMNMX3.FTZ R136, R136, R33, R177, !PT ;  /* 0x0000002188887276 */ /* 0x000fe400078100b1 */
[----:B------:R-:W-:Y:S02]  /*6890*/  FSEL R169, R169, -INF , !P5 ;  /* 0xff800000a9a97808 */ /* 0x000fe40006800000 */
[----:B------:R-:W-:Y:S01]  /*68a0*/  FSEL R170, R27, -INF , !P5 ;  /* 0xff8000001baa7808 */ /* 0x000fe20006800000 */
[----:B------:R-:W4:Y:S01]  /*68b0*/  MUFU.TANH R10, R74 ;  /* 0x0000004a000a7308 */ /* 0x000f220000002400 */
[----:B------:R-:W-:-:S02]  /*68c0*/  FSEL R186, R24, -INF , !P5 ;  /* 0xff80000018ba7808 */ /* 0x000fc40006800000 */
[-C--:B------:R-:W-:Y:S02]  /*68d0*/  ISETP.GE.AND P2, PT, R19, R58.reuse, PT ;  /* 0x0000003a1300720c */ /* 0x080fe40003f46270 */
[----:B------:R-:W-:Y:S02]  /*68e0*/  ISETP.GE.AND P5, PT, R20, R58, PT ;  /* 0x0000003a1400720c */ /* 0x000fe40003fa6270 */
[----:B------:R-:W-:Y:S01]  /*68f0*/  FSEL R178, R23, -INF , !P4 ;  /* 0xff80000017b27808 */ /* 0x000fe20006000000 */
[----:B------:R-:W4:Y:S01]  /*6900*/  MUFU.TANH R7, R75 ;  /* 0x0000004b00077308 */ /* 0x000f220000002400 */
[----:B------:R-:W-:Y:S02]  /*6910*/  FSEL R0, R17, -INF , !P1 ;  /* 0xff80000011007808 */ /* 0x000fe40004800000 */
[----:B------:R-:W-:Y:S02]  /*6920*/  FMNMX3.FTZ R136, R136, R175, R176, !PT ;  /* 0x000000af88887276 */ /* 0x000fe400078100b0 */
[----:B------:R-:W-:Y:S01]  /*6930*/  FSEL R171, R171, -INF , !P6 ;  /* 0xff800000abab7808 */ /* 0x000fe20007000000 */
[----:B------:R2:W-:Y:S01]  /*6940*/  STL [R1+0xc], R0 ;  /* 0x00000c0001007387 */ /* 0x0005e20000100800 */
[----:B------:R-:W-:Y:S01]  /*6950*/  FSEL R173, R30, -INF , !P6 ;  /* 0xff8000001ead7808 */ /* 0x000fe20007000000 */
[----:B------:R-:W-:Y:S01]  /*6960*/  MUFU.TANH R23, R94 ;  /* 0x0000005e00177308 */ /* 0x000fe20000002400 */
[----:B------:R-:W-:-:S02]  /*6970*/  FSEL R185, R28, -INF , !P6 ;  /* 0xff8000001cb97808 */ /* 0x000fc40007000000 */
[----:B------:R-:W-:Y:S02]  /*6980*/  ISETP.GE.AND P6, PT, R22, R58, PT ;  /* 0x0000003a1600720c */ /* 0x000fe40003fc6270 */
[----:B------:R-:W-:Y:S02]  /*6990*/  FSEL R252, R16, -INF , !P2 ;  /* 0xff80000010fc7808 */ /* 0x000fe40005000000 */
[----:B------:R-:W-:Y:S01]  /*69a0*/  FSEL R2, R14, -INF , !P5 ;  /* 0xff8000000e027808 */ /* 0x000fe20006800000 */
[----:B------:R-:W-:Y:S01]  /*69b0*/  MUFU.TANH R24, R95 ;  /* 0x0000005f00187308 */ /* 0x000fe20000002400 */
[----:B------:R-:W-:Y:S02]  /*69c0*/  FMNMX3.FTZ R136, R136, R178, R0, !PT ;  /* 0x000000b288887276 */ /* 0x000fe40007810000 */
[----:B------:R-:W-:Y:S01]  /*69d0*/  FSEL R163, R163, -INF , !P4 ;  /* 0xff800000a3a37808 */ /* 0x000fe20006000000 */
[----:B------:R1:W-:Y:S01]  /*69e0*/  STL [R1+0x14], R2 ;  /* 0x0000140201007387 */ /* 0x0003e20000100800 */
[----:B------:R-:W-:-:S02]  /*69f0*/  FMNMX3.FTZ R136, R136, R252, R2, !PT ;  /* 0x000000fc88887276 */ /* 0x000fc40007810002 */
[----:B------:R-:W-:Y:S01]  /*6a00*/  FSEL R168, R25, -INF , !P4 ;  /* 0xff80000019a87808 */ /* 0x000fe20006000000 */
[----:B------:R-:W-:Y:S01]  /*6a10*/  STL [R1+0x78], R252 ;  /* 0x000078fc01007387 */ /* 0x000fe20000100800 */
[----:B------:R-:W-:Y:S01]  /*6a20*/  FSEL R182, R21, -INF , !P4 ;  /* 0xff80000015b67808 */ /* 0x000fe20006000000 */
[----:B------:R-:W-:Y:S01]  /*6a30*/  MUFU.TANH R14, R77 ;  /* 0x0000004d000e7308 */ /* 0x000fe20000002400 */
[----:B------:R-:W-:Y:S02]  /*6a40*/  IABS R4, R4 ;  /* 0x0000000400047213 */ /* 0x000fe40000000000 */
[----:B------:R-:W-:Y:S02]  /*6a50*/  IABS R3, R3 ;  /* 0x0000000300037213 */ /* 0x000fe40000000000 */
[----:B--2---:R-:W-:Y:S02]  /*6a60*/  FSEL R0, R13, -INF , !P6 ;  /* 0xff8000000d007808 */ /* 0x004fe40007000000 */
[----:B------:R-:W-:Y:S01]  /*6a70*/  FMNMX3.FTZ R144, R52, R49, R48, !PT ;  /* 0x0000003134907276 */ /* 0x000fe20007810030 */
[----:B------:R-:W-:Y:S01]  /*6a80*/  MUFU.TANH R21, R76 ;  /* 0x0000004c00157308 */ /* 0x000fe20000002400 */
[----:B------:R-:W-:Y:S01]  /*6a90*/  FMNMX.FTZ R136, R0, R136, !PT ;  /* 0x0000008800887209 */ /* 0x000fe20007810000 */
[----:B------:R-:W-:Y:S01]  /*6aa0*/  STL [R1+0x10], R0 ;  /* 0x0000100001007387 */ /* 0x000fe20000100800 */
[----:B------:R-:W-:-:S03]  /*6ab0*/  FMNMX3.FTZ R144, R144, R40, R54, !PT ;  /* 0x0000002890907276 */ /* 0x000fc60007810036 */
[----:B------:R-:W2:Y:S01]  /*6ac0*/  SHFL.BFLY PT, R0, R136, 0x2, 0x1f ;  /* 0x0c401f0088007f89 */ /* 0x000ea200000e0000 */
[----:B------:R-:W-:Y:S02]  /*6ad0*/  FMNMX3.FTZ R144, R144, R57, R36, !PT ;  /* 0x0000003990907276 */ /* 0x000fe40007810024 */
[----:B-1----:R-:W-:Y:S02]  /*6ae0*/  IADD3 R2, PT, PT, -R20, R11, RZ ;  /* 0x0000000b14027210 */ /* 0x002fe40007ffe1ff */
[----:B------:R-:W-:Y:S02]  /*6af0*/  FMNMX3.FTZ R144, R144, R34, R183, !PT ;  /* 0x0000002290907276 */ /* 0x000fe400078100b7 */
[----:B------:R-:W-:Y:S02]  /*6b00*/  IABS R2, R2 ;  /* 0x0000000200027213 */ /* 0x000fe40000000000 */
[----:B------:R-:W-:Y:S02]  /*6b10*/  FMNMX3.FTZ R144, R144, R185, R186, !PT ;  /* 0x000000b990907276 */ /* 0x000fe400078100ba */
[----:B--2---:R-:W-:-:S05]  /*6b20*/  FMNMX.FTZ R136, R136, R0, !PT ;  /* 0x0000000088887209 */ /* 0x004fca0007810000 */
[----:B------:R-:W1:Y:S02]  /*6b30*/  SHFL.BFLY PT, R0, R136, 0x1, 0x1f ;  /* 0x0c201f0088007f89 */ /* 0x000e6400000e0000 */
[----:B-1----:R-:W-:-:S04]  /*6b40*/  FMNMX.FTZ R136, R136, R0, !PT ;  /* 0x0000000088887209 */ /* 0x002fc80007810000 */
[C---:B------:R-:W-:Y:S01]  /*6b50*/  FSETP.NEU.FTZ.AND P4, PT, R136.reuse, -INF , PT ;  /* 0xff8000008800780b */ /* 0x040fe20003f9d000 */
[----:B------:R-:W-:Y:S01]  /*6b60*/  FMUL.FTZ R0, R136, UR6 ;  /* 0x0000000688007c20 */ /* 0x000fe20008410000 */
[----:B------:R-:W-:Y:S04]  /*6b70*/  STL [R1+0x7c], R136 ;  /* 0x00007c8801007387 */ /* 0x000fe80000100800 */
[----:B------:R-:W-:Y:S01]  /*6b80*/  FSEL R17, R0, RZ, P4 ;  /* 0x000000ff00117208 */ /* 0x000fe20002000000 */
[----:B------:R-:W-:Y:S02]  /*6b90*/  IMAD.IADD R0, R11, 0x1, -R22 ;  /* 0x000000010b007824 */ /* 0x000fe400078e0a16 */
[----:B------:R-:W-:Y:S03]  /*6ba0*/  MUFU.TANH R11, R85 ;  /* 0x00000055000b7308 */ /* 0x000fe60000002400 */
[----:B------:R-:W-:-:S02]  /*6bb0*/  IABS R6, R0 ;  /* 0x0000000000067213 */ /* 0x000fc40000000000 */
[----:B------:R-:W-:Y:S01]  /*6bc0*/  MOV R0, R4 ;  /* 0x0000000400007202 */ /* 0x000fe20000000f00 */
        /* <DEDUP_REMOVED lines=8> */
[----:B---3--:R-:W-:Y:S01]  /*6c50*/  FFMA.FTZ R3, R8, -R132, R9 ;  /* 0x8000008408037223 */ /* 0x008fe20000010009 */
[----:B------:R-:W-:-:S02]  /*6c60*/  IMAD.IADD R8, R12, 0x1, -R19 ;  /* 0x000000010c087824 */ /* 0x000fc400078e0a13 */
[-C--:B----4-:R-:W-:Y:S01]  /*6c70*/  FFMA.FTZ R2, R6, -R132.reuse, R10 ;  /* 0x8000008406027223 */ /* 0x090fe2000001000a */
[----:B------:R-:W-:Y:S01]  /*6c80*/  FSEL R222, R0, -INF , !P1 ;  /* 0xff80000000de7808 */ /* 0x000fe20004800000 */
[----:B------:R-:W-:Y:S01]  /*6c90*/  FFMA.FTZ R0, R4, -R132, R7 ;  /* 0x8000008404007223 */ /* 0x000fe20000010007 */
[----:B------:R-:W-:Y:S01]  /*6ca0*/  FSEL R223, R3, -INF , !P2 ;  /* 0xff80000003df7808 */ /* 0x000fe20005000000 */
[----:B------:R-:W-:Y:S01]  /*6cb0*/  MUFU.TANH R10, R86 ;  /* 0x00000056000a7308 */ /* 0x000fe20000002400 */
[----:B------:R-:W-:Y:S01]  /*6cc0*/  FSEL R235, R2, -INF , !P5 ;  /* 0xff80000002eb7808 */ /* 0x000fe20006800000 */
[----:B------:R-:W-:Y:S01]  /*6cd0*/  STL [R1+0x80], R222 ;  /* 0x000080de01007387 */ /* 0x000fe20000100800 */
[----:B------:R-:W-:Y:S01]  /*6ce0*/  FMNMX3.FTZ R144, R144, R182, R222, !PT ;  /* 0x000000b690907276 */ /* 0x000fe200078100de */
[----:B------:R-:W-:Y:S01]  /*6cf0*/  FFMA.FTZ R2, R39, UR6, -R17 ;  /* 0x0000000627027c23 */ /* 0x000fe20008010811 */
[----:B------:R-:W-:Y:S01]  /*6d00*/  FSEL R234, R0, -INF , !P6 ;  /* 0xff80000000ea7808 */ /* 0x000fe20007000000 */
[----:B------:R-:W-:Y:S01]  /*6d10*/  STL [R1+0x88], R223 ;  /* 0x000088df01007387 */ /* 0x000fe20000100800 */
[----:B------:R-:W-:Y:S01]  /*6d20*/  FMNMX3.FTZ R144, R144, R223, R235, !PT ;  /* 0x000000df90907276 */ /* 0x000fe200078100eb */
[----:B------:R1:W-:Y:S01]  /*6d30*/  MUFU.EX2 R56, R2 ;  /* 0x0000000200387308 */ /* 0x0003e20000000800 */
[----:B------:R-:W-:Y:S01]  /*6d40*/  IADD3 R3, PT, PT, R12, -R20, RZ ;  /* 0x800000140c037210 */ /* 0x000fe20007ffe0ff */
[----:B------:R-:W-:Y:S01]  /*6d50*/  STL [R1+0x84], R235 ;  /* 0x000084eb01007387 */ /* 0x000fe20000100800 */
[----:B------:R-:W-:-:S02]  /*6d60*/  FMNMX.FTZ R144, R234, R144, !PT ;  /* 0x00000090ea907209 */ /* 0x000fc40007810000 */
[----:B------:R-:W-:Y:S01]  /*6d70*/  IABS R13, R8 ;  /* 0x00000008000d7213 */ /* 0x000fe20000000000 */
[----:B------:R-:W-:Y:S01]  /*6d80*/  STL [R1+0x8c], R234 ;  /* 0x00008cea01007387 */ /* 0x000fe20000100800 */
[----:B------:R-:W-:Y:S01]  /*6d90*/  IABS R8, R3 ;  /* 0x0000000300087213 */ /* 0x000fe20000000000 */
[----:B------:R-:W-:Y:S02]  /*6da0*/  MUFU.TANH R9, R72 ;  /* 0x0000004800097308 */ /* 0x000fe40000002400 */
[----:B------:R-:W2:Y:S01]  /*6db0*/  SHFL.BFLY PT, R0, R144, 0x2, 0x1f ;  /* 0x0c401f0090007f89 */ /* 0x000ea200000e0000 */
[----:B-1----:R-:W-:-:S04]  /*6dc0*/  IADD3 R2, PT, PT, R12, -R22, RZ ;  /* 0x800000160c027210 */ /* 0x002fc80007ffe0ff */
[----:B------:R-:W-:Y:S02]  /*6dd0*/  IABS R3, R2 ;  /* 0x0000000200037213 */ /* 0x000fe40000000000 */
[----:B--2---:R-:W-:-:S05]  /*6de0*/  FMNMX.FTZ R144, R144, R0, !PT ;  /* 0x0000000090907209 */ /* 0x004fca0007810000 */
[----:B------:R-:W1:Y:S02]  /*6df0*/  SHFL.BFLY PT, R0, R144, 0x1, 0x1f ;  /* 0x0c201f0090007f89 */ /* 0x000e6400000e0000 */
[----:B-1----:R-:W-:-:S04]  /*6e00*/  FMNMX.FTZ R144, R144, R0, !PT ;  /* 0x0000000090907209 */ /* 0x002fc80007810000 */
[C---:B------:R-:W-:Y:S01]  /*6e10*/  FSETP.NEU.FTZ.AND P4, PT, R144.reuse, -INF , PT ;  /* 0xff8000009000780b */ /* 0x040fe20003f9d000 */
[----:B------:R-:W-:-:S05]  /*6e20*/  FMUL.FTZ R0, R144, UR6 ;  /* 0x0000000690007c20 */ /* 0x000fca0008410000 */
[----:B------:R-:W-:Y:S01]  /*6e30*/  FSEL R16, R0, RZ, P4 ;  /* 0x000000ff00107208 */ /* 0x000fe20002000000 */
[----:B------:R-:W-:-:S04]  /*6e40*/  FFMA.FTZ R0, R51, UR6, -R17 ;  /* 0x0000000633007c23 */ /* 0x000fc80008010811 */
[----:B------:R1:W-:Y:S02]  /*6e50*/  MUFU.EX2 R235, R0 ;  /* 0x0000000000eb7308 */ /* 0x0003e40000000800 */
[----:B-1----:R-:W-:-:S06]  /*6e60*/  FFMA.FTZ R0, R45, UR6, -R17 ;  /* 0x000000062d007c23 */ /* 0x002fcc0008010811 */
[----:B------:R1:W2:Y:S02]  /*6e70*/  MUFU.EX2 R197, R0 ;  /* 0x0000000000c57308 */ /* 0x0002a40000000800 */
[----:B-1----:R-:W-:Y:S01]  /*6e80*/  FFMA.FTZ R0, R44, UR6, -R17 ;  /* 0x000000062c007c23 */ /* 0x002fe20008010811 */
[----:B--2---:R-:W-:-:S05]  /*6e90*/  F2FP.F16.F32.PACK_AB R4, R197, R235 ;  /* 0x000000ebc504723e */ /* 0x004fca00000000ff */
[----:B------:R1:W2:Y:S02]  /*6ea0*/  MUFU.EX2 R222, R0 ;  /* 0x0000000000de7308 */ /* 0x0002a40000000800 */
[----:B-1----:R-:W-:Y:S02]  /*6eb0*/  LOP3.LUT R0, R188, 0x200, R189, 0xf8, !PT ;  /* 0x00000200bc007812 */ /* 0x002fe400078ef8bd */
[----:B--2---:R-:W-:Y:S02]  /*6ec0*/  F2FP.F16.F32.PACK_AB R6, R56, R222 ;  /* 0x000000de3806723e */ /* 0x004fe400000000ff */
[----:B------:R-:W-:Y:S01]  /*6ed0*/  LEA R133, R0, UR10, 0x1 ;  /* 0x0000000a00857c11 */ /* 0x000fe2000f8e08ff */
[----:B------:R-:W-:-:S03]  /*6ee0*/  FFMA.FTZ R0, R52, UR6, -R16 ;  /* 0x0000000634007c23 */ /* 0x000fc60008010810 */
[----:B------:R-:W-:Y:S01]  /*6ef0*/  IADD3 R44, PT, PT, R133, 0xc040, RZ ;  /* 0x0000c040852c7810 */ /* 0x000fe20007ffe0ff */
[----:B------:R1:W-:Y:S01]  /*6f00*/  MUFU.EX2 R212, R0 ;  /* 0x0000000000d47308 */ /* 0x0003e20000000800 */
[----:B------:R-:W-:Y:S01]  /*6f10*/  IADD3 R45, PT, PT, R181, R133, RZ ;  /* 0x00000085b52d7210 */ /* 0x000fe20007ffe0ff */
[----:B------:R-:W-:Y:S04]  /*6f20*/  LDSM.16.MT88.4 R104, [R133+0xc000] ;  /* 0x00c000008568783b */ /* 0x000fe80000004200 */
[----:B------:R-:W2:Y:S04]  /*6f30*/  LDSM.16.MT88.4 R64, [R45+0xc000] ;  /* 0x00c000002d40783b */ /* 0x000ea80000004200 */
[----:B------:R-:W3:Y:S04]  /*6f40*/  LDSM.16.MT88.4 R96, [R45+0xe000] ;  /* 0x00e000002d60783b */ /* 0x000ee80000004200 */
[----:B------:R-:W-:Y:S01]  /*6f50*/  LDSM.16.MT88.4 R116, [R133+0xe000] ;  /* 0x00e000008574783b */ /* 0x000fe20000004200 */
[----:B-1----:R-:W-:-:S04]  /*6f60*/  FFMA.FTZ R0, R49, UR6, -R16 ;  /* 0x0000000631007c23 */ /* 0x002fc80008010810 */
[----:B------:R1:W4:Y:S02]  /*6f70*/  MUFU.EX2 R234, R0 ;  /* 0x0000000000ea7308 */ /* 0x0003240000000800 */
[----:B-1----:R-:W-:Y:S01]  /*6f80*/  FFMA.FTZ R0, R48, UR6, -R16 ;  /* 0x0000000630007c23 */ /* 0x002fe20008010810 */
[----:B----4-:R-:W-:-:S05]  /*6f90*/  F2FP.F16.F32.PACK_AB R5, R234, R212 ;  /* 0x000000d4ea05723e */ /* 0x010fca00000000ff */
[----:B------:R1:W-:Y:S02]  /*6fa0*/  MUFU.EX2 R136, R0 ;  /* 0x0000000000887308 */ /* 0x0003e40000000800 */
[----:B-1----:R-:W-:Y:S02]  /*6fb0*/  FFMA.FTZ R0, R40, UR6, -R16 ;  /* 0x0000000628007c23 */ /* 0x002fe40008010810 */
[----:B------:R-:W-:Y:S04]  /*6fc0*/  LDSM.16.MT88.4 R40, [R45+0xc800] ;  /* 0x00c800002d28783b */ /* 0x000fe80000004200 */
[----:B------:R1:W4:Y:S02]  /*6fd0*/  MUFU.EX2 R196, R0 ;  /* 0x0000000000c47308 */ /* 0x0003240000000800 */
[----:B-1----:R-:W-:Y:S01]  /*6fe0*/  VIADD R0, R133, 0xc000 ;  /* 0x0000c00085007836 */ /* 0x002fe20000000000 */
[----:B----4-:R-:W-:-:S03]  /*6ff0*/  F2FP.F16.F32.PACK_AB R7, R196, R136 ;  /* 0x00000088c407723e */ /* 0x010fc600000000ff */
[----:B------:R-:W-:Y:S01]  /*7000*/  @P0 VIADD R44, R0, 0xffffffc0 ;  /* 0xffffffc0002c0836 */ /* 0x000fe20000000000 */
[----:B------:R-:W-:-:S03]  /*7010*/  IADD3 R0, PT, PT, R12, -R18, RZ ;  /* 0x800000120c007210 */ /* 0x000fc60007ffe0ff */
[----:B------:R-:W-:Y:S01]  /*7020*/  IMAD.IADD R59, R181, 0x1, R44 ;  /* 0x00000001b53b7824 */ /* 0x000fe200078e022c */
[----:B------:R-:W-:Y:S01]  /*7030*/  IABS R12, R0 ;  /* 0x00000000000c7213 */ /* 0x000fe20000000000 */
[----:B------:R-:W1:Y:S01]  /*7040*/  LDSM.16.MT88.4 R120, [R44] ;  /* 0x000000002c78783b */ /* 0x000e620000004200 */
[----:B------:R-:W4:Y:S01]  /*7050*/  MUFU.TANH R0, R73 ;  /* 0x0000004900007308 */ /* 0x000f220000002400 */
[C---:B--2---:R-:W-:Y:S02]  /*7060*/  HMMA.16816.F32 R80, R4.reuse, R64, RZ ;  /* 0x000000400450723c */ /* 0x044fe400000018ff */
[----:B------:R-:W-:Y:S01]  /*7070*/  IMAD.MOV.U32 R2, RZ, RZ, R12 ;  /* 0x000000ffff027224 */ /* 0x000fe200078e000c */
[----:B------:R-:W-:Y:S01]  /*7080*/  MOV R12, R8 ;  /* 0x00000008000c7202 */ /* 0x000fe20000000f00 */
[----:B------:R-:W-:Y:S01]  /*7090*/  IMAD.MOV.U32 R8, RZ, RZ, R3 ;  /* 0x000000ffff087224 */ /* 0x000fe200078e0003 */
[----:B------:R-:W-:Y:S01]  /*70a0*/  I2FP.F32.S32 R3, R13 ;  /* 0x0000000d00037245 */ /* 0x000fe20000201400 */
[----:B------:R-:W2:Y:S01]  /*70b0*/  LDSM.16.MT88.4 R124, [R59] ;  /* 0x000000003b7c783b */ /* 0x000ea20000004200 */
[----:B------:R-:W-:Y:S01]  /*70c0*/  I2FP.F32.S32 R2, R2 ;  /* 0x0000000200027245 */ /* 0x000fe20000201400 */
[C---:B------:R-:W-:Y:S01]  /*70d0*/  HMMA.16816.F32 R84, R4.reuse, R66, RZ ;  /* 0x000000420454723c */ /* 0x040fe200000018ff */
[----:B------:R-:W-:Y:S01]  /*70e0*/  I2FP.F32.S32 R8, R8 ;  /* 0x0000000800087245 */ /* 0x000fe20000201400 */
[----:B------:R-:W-:Y:S01]  /*70f0*/  FFMA.FTZ R10, R3, -R132, R10 ;  /* 0x80000084030a7223 */ /* 0x000fe2000001000a */
[----:B------:R-:W-:Y:S01]  /*7100*/  I2FP.F32.S32 R12, R12 ;  /* 0x0000000c000c7245 */ /* 0x000fe20000201400 */
[-C--:B------:R-:W-:Y:S01]  /*7110*/  FFMA.FTZ R11, R2, -R132.reuse, R11 ;  /* 0x80000084020b7223 */ /* 0x080fe2000001000b */
[----:B------:R-:W-:Y:S01]  /*7120*/  IADD3 R2, PT, PT, -R18, R15, RZ ;  /* 0x0000000f12027210 */ /* 0x000fe20007ffe1ff */
[----:B------:R-:W2:Y:S01]  /*7130*/  LDSM.16.MT88.4 R112, [R44+0x2000] ;  /* 0x002000002c70783b */ /* 0x000ea20000004200 */
[----:B------:R-:W-:Y:S01]  /*7140*/  FSEL R195, R10, -INF , !P2 ;  /* 0xff8000000ac37808 */ /* 0x000fe20005000000 */
[-C--:B----4-:R-:W-:Y:S01]  /*7150*/  FFMA.FTZ R8, R8, -R132.reuse, R0 ;  /* 0x8000008408087223 */ /* 0x090fe20000010000 */
[----:B------:R-:W-:Y:S01]  /*7160*/  FMNMX3.FTZ R0, R184, R167, R166, !PT ;  /* 0x000000a7b8007276 */ /* 0x000fe200078100a6 */
[----:B------:R-:W-:Y:S01]  /*7170*/  FFMA.FTZ R3, R12, -R132, R9 ;  /* 0x800000840c037223 */ /* 0x000fe20000010009 */
[----:B------:R-:W-:Y:S01]  /*7180*/  IABS R2, R2 ;  /* 0x0000000200027213 */ /* 0x000fe20000000000 */
[----:B------:R-:W-:Y:S01]  /*7190*/  IMAD.IADD R9, R15, 0x1, -R19 ;  /* 0x000000010f097824 */ /* 0x000fe200078e0a13 */
[----:B------:R-:W-:Y:S01]  /*71a0*/  FMNMX3.FTZ R0, R0, R162, R161, !PT ;  /* 0x000000a200007276 */ /* 0x000fe200078100a1 */
[----:B------:R-:W4:Y:S01]  /*71b0*/  LDSM.16.MT88.4 R108, [R59+0x2000] ;  /* 0x002000003b6c783b */ /* 0x000f220000004200 */
[----:B------:R-:W-:Y:S01]  /*71c0*/  FSEL R194, R11, -INF , !P1 ;  /* 0xff8000000bc27808 */ /* 0x000fe20004800000 */
[----:B------:R-:W-:Y:S01]  /*71d0*/  IMAD.MOV.U32 R13, RZ, RZ, R2 ;  /* 0x000000ffff0d7224 */ /* 0x000fe200078e0002 */
[----:B------:R-:W-:Y:S01]  /*71e0*/  FMNMX3.FTZ R0, R0, R145, R138, !PT ;  /* 0x0000009100007276 */ /* 0x000fe2000781008a */
[----:B------:R-:W-:Y:S01]  /*71f0*/  FFMA.FTZ R2, R53, UR6, -R17 ;  /* 0x0000000635027c23 */ /* 0x000fe20008010811 */
[----:B------:R-:W-:Y:S01]  /*7200*/  FSEL R193, R3, -INF , !P5 ;  /* 0xff80000003c17808 */ /* 0x000fe20006800000 */
[----:B---3--:R-:W-:Y:S01]  /*7210*/  HMMA.16816.F32 R156, R4, R96, RZ ;  /* 0x00000060049c723c */ /* 0x008fe200000018ff */
[----:B------:R-:W-:Y:S01]  /*7220*/  FMNMX3.FTZ R0, R0, R47, R172, !PT ;  /* 0x0000002f00007276 */ /* 0x000fe200078100ac */
[----:B------:R3:W-:Y:S01]  /*7230*/  MUFU.EX2 R219, R2 ;  /* 0x0000000200db7308 */ /* 0x0007e20000000800 */
[----:B------:R-:W-:Y:S01]  /*7240*/  FSEL R192, R8, -INF , !P6 ;  /* 0xff80000008c07808 */ /* 0x000fe20007000000 */
[----:B------:R-:W-:Y:S01]  /*7250*/  LDSM.16.MT88.4 R76, [R59+0x800] ;  /* 0x000800003b4c783b */ /* 0x000fe20000004200 */
[----:B------:R-:W-:-:S02]  /*7260*/  FMNMX3.FTZ R0, R0, R171, R169, !PT ;  /* 0x000000ab00007276 */ /* 0x000fc400078100a9 */
[----:B------:R-:W-:Y:S01]  /*7270*/  IABS R9, R9 ;  /* 0x0000000900097213 */ /* 0x000fe20000000000 */
[C---:B------:R-:W-:Y:S01]  /*7280*/  HMMA.16816.F32 R152, R4.reuse, R98, RZ ;  /* 0x000000620498723c */ /* 0x040fe200000018ff */
[----:B------:R-:W-:Y:S01]  /*7290*/  I2FP.F32.S32 R10, R13 ;  /* 0x0000000d000a7245 */ /* 0x000fe20000201400 */
[----:B------:R-:W-:Y:S01]  /*72a0*/  LDSM.16.MT88.4 R88, [R59+0x2800] ;  /* 0x002800003b58783b */ /* 0x000fe20000004200 */
[-C--:B------:R-:W-:Y:S02]  /*72b0*/  IADD3 R12, PT, PT, -R20, R15.reuse, RZ ;  /* 0x0000000f140c7210 */ /* 0x080fe40007ffe1ff */
[----:B------:R-:W-:Y:S01]  /*72c0*/  IADD3 R8, PT, PT, -R22, R15, RZ ;  /* 0x0000000f16087210 */ /* 0x000fe20007ffe1ff */
[----:B------:R-:W-:Y:S01]  /*72d0*/  FFMA.FTZ R13, R10, -R132, R23 ;  /* 0x800000840a0d7223 */ /* 0x000fe20000010017 */
[----:B------:R-:W-:Y:S01]  /*72e0*/  IABS R10, R12 ;  /* 0x0000000c000a7213 */ /* 0x000fe20000000000 */
[C---:B------:R-:W-:Y:S01]  /*72f0*/  HMMA.16816.F32 R148, R4.reuse, R104, RZ ;  /* 0x000000680494723c */ /* 0x040fe200000018ff */
[----:B------:R-:W-:Y:S01]  /*7300*/  IABS R8, R8 ;  /* 0x0000000800087213 */ /* 0x000fe20000000000 */
[----:B------:R-:W-:Y:S01]  /*7310*/  LDSM.16.MT88.4 R68, [R44+0x800] ;  /* 0x000800002c44783b */ /* 0x000fe20000004200 */
[----:B---3--:R-:W-:Y:S01]  /*7320*/  FMNMX3.FTZ R2, R0, R163, R194, !PT ;  /* 0x000000a300027276 */ /* 0x008fe200078100c2 */
[----:B------:R-:W-:Y:S01]  /*7330*/  FFMA.FTZ R0, R46, UR6, -R17 ;  /* 0x000000062e007c23 */ /* 0x000fe20008010811 */
[----:B------:R-:W-:Y:S01]  /*7340*/  MOV R12, R10 ;  /* 0x0000000a000c7202 */ /* 0x000fe20000000f00 */
[----:B------:R-:W-:Y:S01]  /*7350*/  IMAD.MOV.U32 R11, RZ, RZ, R8 ;  /* 0x000000ffff0b7224 */ /* 0x000fe200078e0008 */
[----:B------:R-:W-:Y:S01]  /*7360*/  FMNMX3.FTZ R3, R2, R195, R193, !PT ;  /* 0x000000c302037276 */ /* 0x000fe200078100c1 */
[----:B------:R3:W4:Y:S01]  /*7370*/  MUFU.EX2 R233, R0 ;  /* 0x0000000000e97308 */ /* 0x0007220000000800 */
[----:B------:R-:W-:Y:S01]  /*7380*/  FFMA.FTZ R2, R35, UR6, -R17 ;  /* 0x0000000623027c23 */ /* 0x000fe20008010811 */
[----:B------:R-:W-:Y:S01]  /*7390*/  I2FP.F32.S32 R8, R12 ;  /* 0x0000000c00087245 */ /* 0x000fe20000201400 */
[----:B-1----:R-:W-:Y:S01]  /*73a0*/  HMMA.16816.F32 R140, R4, R120, RZ ;  /* 0x00000078048c723c */ /* 0x002fe200000018ff */
[----:B------:R-:W-:Y:S01]  /*73b0*/  I2FP.F32.S32 R11, R11 ;  /* 0x0000000b000b7245 */ /* 0x000fe20000201400 */
[----:B------:R-:W-:Y:S01]  /*73c0*/  LDSM.16.MT88.4 R72, [R133+0xc800] ;  /* 0x00c800008548783b */ /* 0x000fe20000004200 */
[----:B------:R-:W-:Y:S01]  /*73d0*/  FSEL R147, R13, -INF , !P1 ;  /* 0xff8000000d937808 */ /* 0x000fe20004800000 */
[-C--:B------:R-:W-:Y:S01]  /*73e0*/  FFMA.FTZ R8, R8, -R132.reuse, R21 ;  /* 0x8000008408087223 */ /* 0x080fe20000010015 */
[----:B------:R1:W-:Y:S01]  /*73f0*/  MUFU.EX2 R216, R2 ;  /* 0x0000000200d87308 */ /* 0x0003e20000000800 */
[----:B------:R-:W-:-:S02]  /*7400*/  FFMA.FTZ R11, R11, -R132, R14 ;  /* 0x800000840b0b7223 */ /* 0x000fc4000001000e */
[C---:B--2---:R-:W-:Y:S01]  /*7410*/  HMMA.16816.F32 R128, R4.reuse, R124, RZ ;  /* 0x0000007c0480723c */ /* 0x044fe200000018ff */
[----:B------:R-:W-:Y:S02]  /*7420*/  FSEL R19, R8, -INF , !P5 ;  /* 0xff80000008137808 */ /* 0x000fe40006800000 */
[----:B------:R-:W-:Y:S02]  /*7430*/  FSEL R18, R11, -INF , !P6 ;  /* 0xff8000000b127808 */ /* 0x000fe40007000000 */
[----:B---3--:R-:W-:Y:S01]  /*7440*/  FMNMX.FTZ R0, R192, R3, !PT ;  /* 0x00000003c0007209 */ /* 0x008fe20007810000 */
[----:B------:R-:W-:Y:S01]  /*7450*/  IMAD.MOV.U32 R3, RZ, RZ, R9 ;  /* 0x000000ffff037224 */ /* 0x000fe200078e0009 */
[----:B----4-:R-:W-:Y:S01]  /*7460*/  F2FP.F16.F32.PACK_AB R8, R233, R219 ;  /* 0x000000dbe908723e */ /* 0x010fe200000000ff */
[----:B------:R-:W-:Y:S02]  /*7470*/  HMMA.16816.F32 R100, R4, R116, RZ ;  /* 0x000000740464723c */ /* 0x000fe400000018ff */
[----:B------:R-:W2:Y:S01]  /*7480*/  SHFL.BFLY PT, R9, R0, 0x2, 0x1f ;  /* 0x0c401f0000097f89 */ /* 0x000ea200000e0000 */
[----:B------:R-:W-:Y:S01]  /*7490*/  I2FP.F32.S32 R3, R3 ;  /* 0x0000000300037245 */ /* 0x000fe20000201400 */
[----:B-1----:R-:W-:-:S04]  /*74a0*/  FFMA.FTZ R2, R33, UR6, -R17 ;  /* 0x0000000621027c23 */ /* 0x002fc80008010811 */
[----:B------:R-:W-:Y:S01]  /*74b0*/  FFMA.FTZ R10, R3, -R132, R24 ;  /* 0x80000084030a7223 */ /* 0x000fe20000010018 */
[----:B------:R1:W3:Y:S01]  /*74c0*/  MUFU.EX2 R46, R2 ;  /* 0x00000002002e7308 */ /* 0x0002e20000000800 */
[----:B------:R-:W-:Y:S01]  /*74d0*/  FMNMX3.FTZ R3, R187, R180, R179, !PT ;  /* 0x000000b4bb037276 */ /* 0x000fe200078100b3 */
[----:B------:R-:W-:Y:S02]  /*74e0*/  HMMA.16816.F32 R92, R4, R112, RZ ;  /* 0x00000070045c723c */ /* 0x000fe400000018ff */
[----:B------:R-:W-:-:S06]  /*74f0*/  FSEL R160, R10, -INF , !P2 ;  /* 0xff8000000aa07808 */ /* 0x000fcc0005000000 */
[----:B------:R-:W-:Y:S01]  /*7500*/  HMMA.16816.F32 R60, R4, R108, RZ ;  /* 0x0000006c043c723c */ /* 0x000fe200000018ff */
[----:B-1----:R-:W-:Y:S01]  /*7510*/  FFMA.FTZ R2, R54, UR6, -R16 ;  /* 0x0000000636027c23 */ /* 0x002fe20008010810 */
[----:B---3--:R-:W-:-:S06]  /*7520*/  F2FP.F16.F32.PACK_AB R10, R46, R216 ;  /* 0x000000d82e0a723e */ /* 0x008fcc00000000ff */
[C---:B------:R-:W-:Y:S01]  /*7530*/  HMMA.16816.F32 R52, R4.reuse, R106, RZ ;  /* 0x0000006a0434723c */ /* 0x040fe200000018ff */
[----:B------:R1:W-:Y:S07]  /*7540*/  MUFU.EX2 R58, R2 ;  /* 0x00000002003a7308 */ /* 0x0003ee0000000800 */
[C---:B------:R-:W-:Y:S08]  /*7550*/  HMMA.16816.F32 R48, R4.reuse, R122, RZ ;  /* 0x0000007a0430723c */ /* 0x040ff000000018ff */
[----:B------:R-:W-:Y:S01]  /*7560*/  HMMA.16816.F32 R28, R4, R118, RZ ;  /* 0x00000076041c723c */ /* 0x000fe200000018ff */
[----:B-1----:R-:W-:Y:S01]  /*7570*/  FMNMX3.FTZ R2, R3, R165, R164, !PT ;  /* 0x000000a503027276 */ /* 0x002fe200078100a4 */
[----:B------:R-:W-:-:S03]  /*7580*/  FFMA.FTZ R3, R57, UR6, -R16 ;  /* 0x0000000639037c23 */ /* 0x000fc60008010810 */
[----:B------:R-:W-:Y:S01]  /*7590*/  FMNMX3.FTZ R2, R2, R146, R139, !PT ;  /* 0x0000009202027276 */ /* 0x000fe2000781008b */
[----:B------:R2:W1:Y:S02]  /*75a0*/  MUFU.EX2 R221, R3 ;  /* 0x0000000300dd7308 */ /* 0x0004640000000800 */
[C---:B------:R-:W-:Y:S08]  /*75b0*/  HMMA.16816.F32 R24, R4.reuse, R114, RZ ;  /* 0x000000720418723c */ /* 0x040ff000000018ff */
[----:B------:R-:W-:Y:S01]  /*75c0*/  HMMA.16816.F32 R20, R4, R110, RZ ;  /* 0x0000006e0414723c */ /* 0x000fe200000018ff */
[----:B--2---:R-:W-:-:S02]  /*75d0*/  FMNMX.FTZ R3, R0, R9, !PT ;  /* 0x0000000900037209 */ /* 0x004fc40007810000 */
[----:B------:R-:W-:Y:S01]  /*75e0*/  FMNMX3.FTZ R0, R2, R137, R174, !PT ;  /* 0x0000008902007276 */ /* 0x000fe200078100ae */
[----:B------:R-:W-:Y:S01]  /*75f0*/  FFMA.FTZ R2, R36, UR6, -R16 ;  /* 0x0000000624027c23 */ /* 0x000fe20008010810 */
[----:B-1----:R-:W-:-:S03]  /*7600*/  F2FP.F16.F32.PACK_AB R9, R221, R58 ;  /* 0x0000003add09723e */ /* 0x002fc600000000ff */
[----:B------:R-:W-:Y:S01]  /*7610*/  HMMA.16816.F32 R36, R4, R126, RZ ;  /* 0x0000007e0424723c */ /* 0x000fe200000018ff */
[----:B------:R-:W-:Y:S01]  /*7620*/  FMNMX3.FTZ R0, R0, R173, R170, !PT ;  /* 0x000000ad00007276 */ /* 0x000fe200078100aa */
[----:B------:R1:W-:Y:S03]  /*7630*/  MUFU.EX2 R220, R2 ;  /* 0x0000000200dc7308 */ /* 0x0003e60000000800 */
[----:B------:R-:W-:-:S04]  /*7640*/  FMNMX3.FTZ R0, R0, R168, R147, !PT ;  /* 0x000000a800007276 */ /* 0x000fc80007810093 */
[----:B------:R-:W-:-:S04]  /*7650*/  FMNMX3.FTZ R0, R0, R160, R19, !PT ;  /* 0x000000a000007276 */ /* 0x000fc80007810013 */
[----:B------:R-:W-:-:S05]  /*7660*/  FMNMX.FTZ R0, R18, R0, !PT ;  /* 0x0000000012007209 */ /* 0x000fca0007810000 */
[----:B------:R-:W2:Y:S01]  /*7670*/  SHFL.BFLY PT, R12, R0, 0x2, 0x1f ;  /* 0x0c401f00000c7f89 */ /* 0x000ea200000e0000 */
[----:B-1----:R-:W-:-:S03]  /*7680*/  FFMA.FTZ R2, R34, UR6, -R16 ;  /* 0x0000000622027c23 */ /* 0x002fc60008010810 */
[----:B------:R-:W-:Y:S01]  /*7690*/  LDSM.16.MT88.4 R32, [R45+0xe800] ;  /* 0x00e800002d20783b */ /* 0x000fe20000004200 */
[----:B------:R1:W3:Y:S03]  /*76a0*/  MUFU.EX2 R223, R2 ;  /* 0x0000000200df7308 */ /* 0x0002e60000000800 */
[----:B-1----:R-:W1:Y:S01]  /*76b0*/  SHFL.BFLY PT, R2, R3, 0x1, 0x1f ;  /* 0x0c201f0003027f89 */ /* 0x002e6200000e0000 */
[----:B---3--:R-:W-:Y:S02]  /*76c0*/  F2FP.F16.F32.PACK_AB R11, R223, R220 ;  /* 0x000000dcdf0b723e */ /* 0x008fe400000000ff */
[----:B--2---:R-:W-:-:S05]  /*76d0*/  FMNMX.FTZ R0, R0, R12, !PT ;  /* 0x0000000c00007209 */ /* 0x004fca0007810000 */
[C---:B------:R-:W-:Y:S01]  /*76e0*/  HMMA.16816.F32 R200, R8.reuse, R40, R80 ;  /* 0x0000002808c8723c */ /* 0x040fe20000001850 */
[----:B------:R-:W-:Y:S04]  /*76f0*/  LDSM.16.MT88.4 R80, [R133+0xe800] ;  /* 0x00e800008550783b */ /* 0x000fe80000004200 */
[----:B------:R-:W2:Y:S03]  /*7700*/  SHFL.BFLY PT, R4, R0, 0x1, 0x1f ;  /* 0x0c201f0000047f89 */ /* 0x000ea600000e0000 */
[----:B------:R-:W-:Y:S01]  /*7710*/  HMMA.16816.F32 R12, R8, R76, R128 ;  /* 0x0000004c080c723c */ /* 0x000fe20000001880 */
[----:B-1----:R-:W-:-:S07]  /*7720*/  FMNMX.FTZ R135, R3, R2, !PT ;  /* 0x0000000203877209 */ /* 0x002fce0007810000 */
[----:B------:R-:W-:Y:S01]  /*7730*/  HMMA.16816.F32 R188, R8, R42, R84 ;  /* 0x0000002a08bc723c */ /* 0x000fe20000001854 */
[----:B------:R-:W1:Y:S01]  /*7740*/  LDSM.16.MT88.4 R84, [R44+0x2800] ;  /* 0x002800002c54783b */ /* 0x000e620000004200 */
[C---:B------:R-:W-:Y:S01]  /*7750*/  FSETP.NEU.FTZ.AND P1, PT, R135.reuse, -INF , PT ;  /* 0xff8000008700780b */ /* 0x040fe20003f3d000 */
[----:B------:R-:W-:-:S05]  /*7760*/  FMUL.FTZ R2, R135, UR6 ;  /* 0x0000000687027c20 */ /* 0x000fca0008410000 */
[C---:B------:R-:W-:Y:S01]  /*7770*/  HMMA.16816.F32 R204, R8.reuse, R68, R140 ;  /* 0x0000004408cc723c */ /* 0x040fe2000000188c */
[----:B------:R-:W-:Y:S02]  /*7780*/  FSEL R2, R2, RZ, P1 ;  /* 0x000000ff02027208 */ /* 0x000fe40000800000 */
[----:B------:R-:W-:Y:S01]  /*7790*/  IMAD.MOV.U32 R248, RZ, RZ, R15 ;  /* 0x000000fffff87224 */ /* 0x000fe200078e000f */
[----:B------:R-:W-:Y:S01]  /*77a0*/  MOV R249, R14 ;  /* 0x0000000e00f97202 */ /* 0x000fe20000000f00 */
[----:B------:R-:W-:Y:S01]  /*77b0*/  IMAD.MOV.U32 R57, RZ, RZ, R12 ;  /* 0x000000ffff397224 */ /* 0x000fe200078e000c */
[----:B--2---:R-:W-:Y:S01]  /*77c0*/  FMNMX.FTZ R134, R0, R4, !PT ;  /* 0x0000000400867209 */ /* 0x004fe20007810000 */
[--C-:B------:R-:W-:Y:S01]  /*77d0*/  FFMA.FTZ R3, R184, UR6, -R2.reuse ;  /* 0x00000006b8037c23 */ /* 0x100fe20008010802 */
[----:B------:R-:W-:Y:S01]  /*77e0*/  FFMA.FTZ R0, R161, UR6, -R2 ;  /* 0x00000006a1007c23 */ /* 0x000fe20008010802 */
[----:B------:R-:W-:Y:S01]  /*77f0*/  MOV R247, R13 ;  /* 0x0000000d00f77202 */ /* 0x000fe20000000f00 */
[----:B------:R-:W-:Y:S01]  /*7800*/  HMMA.16816.F32 R224, R8, R32, R156 ;  /* 0x0000002008e0723c */ /* 0x000fe2000000189c */
[----:B------:R2:W-:Y:S01]  /*7810*/  MUFU.EX2 R199, R3 ;  /* 0x0000000300c77308 */ /* 0x0005e20000000800 */
[----:B------:R-:W-:-:S06]  /*7820*/  FSETP.NEU.FTZ.AND P1, PT, R134, -INF , PT ;  /* 0xff8000008600780b */ /* 0x000fcc0003f3d000 */
[----:B------:R-:W-:Y:S01]  /*7830*/  HMMA.16816.F32 R12, R8, R88, R60 ;  /* 0x00000058080c723c */ /* 0x000fe2000000183c */
[----:B------:R-:W-:Y:S01]  /*7840*/  MOV R63, R196 ;  /* 0x000000c4003f7202 */ /* 0x000fe20000000f00 */
[----:B------:R-:W-:Y:S01]  /*7850*/  IMAD.MOV.U32 R246, RZ, RZ, R205 ;  /* 0x000000fffff67224 */ /* 0x000fe200078e00cd */
[----:B------:R-:W-:Y:S01]  /*7860*/  MOV R184, R204 ;  /* 0x000000cc00b87202 */ /* 0x000fe20000000f00 */
[----:B------:R-:W-:Y:S01]  /*7870*/  IMAD.MOV.U32 R244, RZ, RZ, R207 ;  /* 0x000000fffff47224 */ /* 0x000fe200078e00cf */
[----:B------:R-:W-:-:S03]  /*7880*/  MOV R245, R206 ;  /* 0x000000ce00f57202 */ /* 0x000fc60000000f00 */
[----:B------:R-:W-:Y:S01]  /*7890*/  HMMA.16816.F32 R156, R8, R34, R152 ;  /* 0x00000022089c723c */ /* 0x000fe20000001898 */
[----:B--2---:R-:W-:-:S04]  /*78a0*/  FFMA.FTZ R3, R167, UR6, -R2 ;  /* 0x00000006a7037c23 */ /* 0x004fc80008010802 */
[----:B------:R2:W-:Y:S03]  /*78b0*/  MUFU.EX2 R198, R3 ;  /* 0x0000000300c67308 */ /* 0x0005e60000000800 */
[C---:B------:R-:W-:Y:S03]  /*78c0*/  HMMA.16816.F32 R148, R8.reuse, R72, R148 ;  /* 0x000000480894723c */ /* 0x040fe60000001894 */
[----:B------:R-:W-:Y:S01]  /*78d0*/  MOV R218, R14 ;  /* 0x0000000e00da7202 */ /* 0x000fe20000000f00 */
[----:B------:R-:W-:Y:S02]  /*78e0*/  IMAD.MOV.U32 R217, RZ, RZ, R15 ;  /* 0x000000ffffd97224 */ /* 0x000fe400078e000f */
[----:B------:R-:W-:Y:S02]  /*78f0*/  IMAD.MOV.U32 R181, RZ, RZ, R13 ;  /* 0x000000ffffb57224 */ /* 0x000fe400078e000d */
[----:B-1----:R-:W-:Y:S01]  /*7900*/  HMMA.16816.F32 R240, R8, R84, R92 ;  /* 0x0000005408f0723c */ /* 0x002fe2000000185c */
[----:B--2---:R-:W-:-:S07]  /*7910*/  FFMA.FTZ R3, R166, UR6, -R2 ;  /* 0x00000006a6037c23 */ /* 0x004fce0008010802 */
[C---:B------:R-:W-:Y:S01]  /*7920*/  HMMA.16816.F32 R236, R8.reuse, R74, R52 ;  /* 0x0000004a08ec723c */ /* 0x040fe20000001834 */
[----:B------:R-:W1:Y:S07]  /*7930*/  MUFU.EX2 R5, R3 ;  /* 0x0000000300057308 */ /* 0x000e6e0000000800 */
[C---:B------:R-:W-:Y:S08]  /*7940*/  HMMA.16816.F32 R228, R8.reuse, R70, R48 ;  /* 0x0000004608e4723c */ /* 0x040ff00000001830 */
[----:B------:R-:W-:Y:S01]  /*7950*/  HMMA.16816.F32 R204, R8, R78, R36 ;  /* 0x0000004e08cc723c */ /* 0x000fe20000001824 */
[----:B-1----:R-:W-:Y:S01]  /*7960*/  MOV R161, R5 ;  /* 0x0000000500a17202 */ /* 0x002fe20000000f00 */
[----:B------:R-:W-:-:S06]  /*7970*/  FFMA.FTZ R3, R162, UR6, -R2 ;  /* 0x00000006a2037c23 */ /* 0x000fcc0008010802 */
[----:B------:R-:W-:Y:S01]  /*7980*/  HMMA.16816.F32 R4, R8, R80, R100 ;  /* 0x000000500804723c */ /* 0x000fe20000001864 */
[----:B------:R1:W-:Y:S01]  /*7990*/  MUFU.EX2 R252, R3 ;  /* 0x0000000300fc7308 */ /* 0x0003e20000000800 */
[----:B------:R-:W-:Y:S02]  /*79a0*/  IMAD.MOV.U32 R102, RZ, RZ, R199 ;  /* 0x000000ffff667224 */ /* 0x000fe400078e00c7 */
[----:B------:R-:W-:-:S04]  /*79b0*/  IMAD.MOV.U32 R103, RZ, RZ, R197 ;  /* 0x000000ffff677224 */ /* 0x000fc800078e00c5 */
[C---:B------:R-:W-:Y:S08]  /*79c0*/  HMMA.16816.F32 R208, R8.reuse, R82, R28 ;  /* 0x0000005208d0723c */ /* 0x040ff0000000181c */
[----:B------:R-:W-:Y:S01]  /*79d0*/  HMMA.16816.F32 R152, R8, R86, R24 ;  /* 0x000000560898723c */ /* 0x000fe20000001818 */
[----:B-1----:R-:W-:Y:S02]  /*79e0*/  FFMA.FTZ R3, R145, UR6, -R2 ;  /* 0x0000000691037c23 */ /* 0x002fe40008010802 */
[----:B------:R-:W-:Y:S01]  /*79f0*/  MOV R250, R4 ;  /* 0x0000000400fa7202 */ /* 0x000fe20000000f00 */
[----:B------:R-:W-:Y:S01]  /*7a00*/  IMAD.MOV.U32 R215, RZ, RZ, R6 ;  /* 0x000000ffffd77224 */ /* 0x000fe200078e0006 */
[----:B------:R1:W2:Y:S01]  /*7a10*/  MUFU.EX2 R4, R0 ;  /* 0x0000000000047308 */ /* 0x0002a20000000800 */
[----:B------:R-:W-:Y:S01]  /*7a20*/  MOV R214, R5 ;  /* 0x0000000500d67202 */ /* 0x000fe20000000f00 */
[----:B------:R-:W-:Y:S01]  /*7a30*/  IMAD.MOV.U32 R251, RZ, RZ, R7 ;  /* 0x000000fffffb7224 */ /* 0x000fe200078e0007 */
[----:B------:R-:W-:-:S05]  /*7a40*/  MOV R145, R12 ;  /* 0x0000000c00917202 */ /* 0x000fca0000000f00 */
[----:B------:R3:W-:Y:S01]  /*7a50*/  MUFU.EX2 R213, R3 ;  /* 0x0000000300d57308 */ /* 0x0007e20000000800 */
[----:B-1----:R-:W-:Y:S01]  /*7a60*/  FMUL.FTZ R0, R134, UR6 ;  /* 0x0000000686007c20 */ /* 0x002fe20008410000 */
[----:B--2---:R-:W-:-:S04]  /*7a70*/  IMAD.MOV.U32 R62, RZ, RZ, R4 ;  /* 0x000000ffff3e7224 */ /* 0x004fc800078e0004 */
[----:B------:R-:W-:Y:S01]  /*7a80*/  FSEL R0, R0, RZ, P1 ;  /* 0x000000ff00007208 */ /* 0x000fe20000800000 */
[----:B---3--:R-:W-:-:S04]  /*7a90*/  FFMA.FTZ R3, R138, UR6, -R2 ;  /* 0x000000068a037c23 */ /* 0x008fc80008010802 */
[----:B------:R1:W-:Y:S02]  /*7aa0*/  MUFU.EX2 R101, R3 ;  /* 0x0000000300657308 */ /* 0x0003e40000000800 */
[--C-:B-1----:R-:W-:Y:S01]  /*7ab0*/  FFMA.FTZ R3, R187, UR6, -R0.reuse ;  /* 0x00000006bb037c23 */ /* 0x102fe20008010800 */
[----:B------:R-:W-:Y:S02]  /*7ac0*/  MOV R187, R198 ;  /* 0x000000c600bb7202 */ /* 0x000fe40000000f00 */
[----:B------:R-:W-:Y:S03]  /*7ad0*/  HMMA.16816.F32 R196, R8, R90, R20 ;  /* 0x0000005a08c4723c */ /* 0x000fe60000001814 */
[----:B------:R1:W2:Y:S01]  /*7ae0*/  MUFU.EX2 R4, R3 ;  /* 0x0000000300047308 */ /* 0x0002a20000000800 */
[----:B------:R-:W-:Y:S02]  /*7af0*/  F2FP.F16.F32.PACK_AB R8, R187, R102 ;  /* 0x00000066bb08723e */ /* 0x000fe400000000ff */
[----:B------:R-:W-:Y:S01]  /*7b00*/  F2FP.F16.F32.PACK_AB R10, R252, R161 ;  /* 0x000000a1fc0a723e */ /* 0x000fe200000000ff */
[----:B-1----:R-:W-:-:S04]  /*7b10*/  FFMA.FTZ R3, R180, UR6, -R0 ;  /* 0x00000006b4037c23 */ /* 0x002fc80008010800 */
[----:B------:R1:W3:Y:S02]  /*7b20*/  MUFU.EX2 R232, R3 ;  /* 0x0000000300e87308 */ /* 0x0002e40000000800 */
[----:B-1----:R-:W-:Y:S01]  /*7b30*/  FFMA.FTZ R3, R179, UR6, -R0 ;  /* 0x00000006b3037c23 */ /* 0x002fe20008010800 */
[----:B--2---:R-:W-:Y:S02]  /*7b40*/  MOV R179, R4 ;  /* 0x0000000400b37202 */ /* 0x004fe40000000f00 */
[----:B------:R-:W-:-:S03]  /*7b50*/  F2FP.F16.F32.PACK_AB R4, R213, R62 ;  /* 0x0000003ed504723e */ /* 0x000fc600000000ff */
[----:B------:R1:W-:Y:S01]  /*7b60*/  MUFU.EX2 R138, R3 ;  /* 0x00000003008a7308 */ /* 0x0003e20000000800 */
[----:B---3--:R-:W-:Y:S01]  /*7b70*/  F2FP.F16.F32.PACK_AB R9, R232, R179 ;  /* 0x000000b3e809723e */ /* 0x008fe200000000ff */
[----:B-1----:R-:W-:-:S06]  /*7b80*/  FFMA.FTZ R3, R165, UR6, -R0 ;  /* 0x00000006a5037c23 */ /* 0x002fcc0008010800 */
[----:B------:R1:W2:Y:S02]  /*7b90*/  MUFU.EX2 R100, R3 ;  /* 0x0000000300647308 */ /* 0x0002a40000000800 */
[----:B-1----:R-:W-:Y:S01]  /*7ba0*/  FFMA.FTZ R3, R47, UR6, -R2 ;  /* 0x000000062f037c23 */ /* 0x002fe20008010802 */
[----:B--2---:R-:W-:-:S05]  /*7bb0*/  F2FP.F16.F32.PACK_AB R11, R100, R138 ;  /* 0x0000008a640b723e */ /* 0x004fca00000000ff */
[----:B------:R1:W2:Y:S02]  /*7bc0*/  MUFU.EX2 R60, R3 ;  /* 0x00000003003c7308 */ /* 0x0002a40000000800 */
[C---:B------:R-:W-:Y:S08]  /*7bd0*/  HMMA.16816.F32 R20, R8.reuse, R96, RZ ;  /* 0x000000600814723c */ /* 0x040ff000000018ff */
[----:B------:R-:W-:Y:S01]  /*7be0*/  HMMA.16816.F32 R24, R8, R66, RZ ;  /* 0x000000420818723c */ /* 0x000fe200000018ff */
[----:B-1----:R-:W-:Y:S01]  /*7bf0*/  FFMA.FTZ R3, R164, UR6, -R0 ;  /* 0x00000006a4037c23 */ /* 0x002fe20008010800 */
[----:B--2---:R-:W-:-:S06]  /*7c00*/  F2FP.F16.F32.PACK_AB R6, R60, R101 ;  /* 0x000000653c06723e */ /* 0x004fcc00000000ff */
[C---:B------:R-:W-:Y:S01]  /*7c10*/  HMMA.16816.F32 R28, R8.reuse, R64, RZ ;  /* 0x00000040081c723c */ /* 0x040fe200000018ff */
[----:B------:R1:W-:Y:S07]  /*7c20*/  MUFU.EX2 R47, R3 ;  /* 0x00000003002f7308 */ /* 0x0003ee0000000800 */
[C---:B------:R-:W-:Y:S08]  /*7c30*/  HMMA.16816.F32 R12, R8.reuse, R98, RZ ;  /* 0x00000062080c723c */ /* 0x040ff000000018ff */
[----:B------:R-:W-:Y:S01]  /*7c40*/  HMMA.16816.F32 R36, R8, R120, RZ ;  /* 0x000000780824723c */ /* 0x000fe200000018ff */
[----:B------:R-:W-:-:S02]  /*7c50*/  IMAD.MOV.U32 R121, RZ, RZ, R62 ;  /* 0x000000ffff797224 */ /* 0x000fc400078e003e */
[----:B-1----:R-:W-:Y:S01]  /*7c60*/  FFMA.FTZ R3, R146, UR6, -R0 ;  /* 0x0000000692037c23 */ /* 0x002fe20008010800 */
[----:B------:R-:W-:Y:S01]  /*7c70*/  IMAD.MOV.U32 R146, RZ, RZ, R216 ;  /* 0x000000ffff927224 */ /* 0x000fe200078e00d8 */
[----:B------:R-:W-:Y:S02]  /*7c80*/  MOV R120, R63 ;  /* 0x0000003f00787202 */ /* 0x000fe40000000f00 */
[----:B------:R1:W2:Y:S01]  /*7c90*/  MUFU.EX2 R162, R3 ;  /* 0x0000000300a27308 */ /* 0x0002a20000000800 */
[C---:B------:R-:W-:Y:S08]  /*7ca0*/  HMMA.16816.F32 R64, R8.reuse, R114, RZ ;  /* 0x000000720840723c */ /* 0x040ff000000018ff */
[----:B------:R-:W-:Y:S01]  /*7cb0*/  HMMA.16816.F32 R48, R8, R104, RZ ;  /* 0x000000680830723c */ /* 0x000fe200000018ff */
[----:B-1----:R-:W-:Y:S01]  /*7cc0*/  FFMA.FTZ R3, R139, UR6, -R0 ;  /* 0x000000068b037c23 */ /* 0x002fe20008010800 */
[----:B--2---:R-:W-:-:S03]  /*7cd0*/  F2FP.F16.F32.PACK_AB R5, R162, R47 ;  /* 0x0000002fa205723e */ /* 0x004fc600000000ff */
[----:B------:R1:W-:Y:S02]  /*7ce0*/  MUFU.EX2 R180, R3 ;  /* 0x0000000300b47308 */ /* 0x0003e40000000800 */
[----:B-1----:R-:W-:-:S06]  /*7cf0*/  FFMA.FTZ R3, R137, UR6, -R0 ;  /* 0x0000000689037c23 */ /* 0x002fcc0008010800 */
[----:B------:R-:W1:Y:S02]  /*7d00*/  MUFU.EX2 R52, R3 ;  /* 0x0000000300347308 */ /* 0x000e640000000800 */
[----:B-1----:R-:W-:Y:S01]  /*7d10*/  F2FP.F16.F32.PACK_AB R7, R52, R180 ;  /* 0x000000b43407723e */ /* 0x002fe200000000ff */
[----:B------:R-:W-:-:S06]  /*7d20*/  FFMA.FTZ R3, R172, UR6, -R2 ;  /* 0x00000006ac037c23 */ /* 0x000fcc0008010802 */
[----:B------:R-:W-:Y:S08]  /*7d30*/  HMMA.16816.F32 R92, R4, R32, R20 ;  /* 0x00000020045c723c */ /* 0x000ff00000001814 */
[----:B------:R-:W-:Y:S08]  /*7d40*/  HMMA.16816.F32 R20, R8, R112, RZ ;  /* 0x000000700814723c */ /* 0x000ff000000018ff */
[----:B------:R-:W-:Y:S08]  /*7d50*/  HMMA.16816.F32 R140, R4, R42, R24 ;  /* 0x0000002a048c723c */ /* 0x000ff00000001818 */
[----:B------:R-:W-:Y:S08]  /*7d60*/  HMMA.16816.F32 R24, R8, R116, RZ ;  /* 0x000000740818723c */ /* 0x000ff000000018ff */
[C---:B------:R-:W-:Y:S01]  /*7d70*/  HMMA.16816.F32 R112, R4.reuse, R84, R20 ;  /* 0x000000540470723c */ /* 0x040fe20000001814 */
[----:B------:R-:W-:Y:S01]  /*7d80*/  IMAD.MOV.U32 R84, RZ, RZ, R218 ;  /* 0x000000ffff547224 */ /* 0x000fe200078e00da */
[----:B------:R-:W-:Y:S01]  /*7d90*/  MOV R85, R217 ;  /* 0x000000d900557202 */ /* 0x000fe20000000f00 */
[----:B------:R1:W-:Y:S01]  /*7da0*/  MUFU.EX2 R218, R3 ;  /* 0x0000000300da7308 */ /* 0x0003e20000000800 */
[----:B------:R-:W2:Y:S04]  /*7db0*/  LDSM.16.MT88.4 R20, [R45+0xd000] ;  /* 0x00d000002d14783b */ /* 0x000ea80000004200 */
[----:B------:R-:W-:Y:S08]  /*7dc0*/  HMMA.16816.F32 R164, R4, R40, R28 ;  /* 0x0000002804a4723c */ /* 0x000ff0000000181c */
[----:B------:R-:W-:Y:S01]  /*7dd0*/  HMMA.16816.F32 R40, R8, R106, RZ ;  /* 0x0000006a0828723c */ /* 0x000fe200000018ff */
[----:B-1----:R-:W-:-:S07]  /*7de0*/  FFMA.FTZ R3, R171, UR6, -R2 ;  /* 0x00000006ab037c23 */ /* 0x002fce0008010802 */
[C---:B------:R-:W-:Y:S08]  /*7df0*/  HMMA.16816.F32 R128, R4.reuse, R34, R12 ;  /* 0x000000220480723c */ /* 0x040ff0000000180c */
[----:B------:R-:W-:Y:S01]  /*7e00*/  HMMA.16816.F32 R104, R4, R68, R36 ;  /* 0x000000440468723c */ /* 0x000fe20000001824 */
[----:B------:R-:W-:Y:S01]  /*7e10*/  MOV R39, R219 ;  /* 0x000000db00277202 */ /* 0x000fe20000000f00 */
[----:B------:R-:W-:Y:S01]  /*7e20*/  IMAD.MOV.U32 R37, RZ, RZ, R221 ;  /* 0x000000ffff257224 */ /* 0x000fe200078e00dd */
[----:B------:R1:W3:Y:S01]  /*7e30*/  MUFU.EX2 R219, R3 ;  /* 0x0000000300db7308 */ /* 0x0002e20000000800 */
[----:B------:R-:W-:-:S02]  /*7e40*/  MOV R36, R101 ;  /* 0x0000006500247202 */ /* 0x000fc40000000f00 */
[----:B------:R-:W-:Y:S01]  /*7e50*/  MOV R38, R187 ;  /* 0x000000bb00267202 */ /* 0x000fe20000000f00 */
[----:B------:R-:W-:Y:S01]  /*7e60*/  IMAD.MOV.U32 R187, RZ, RZ, R244 ;  /* 0x000000ffffbb7224 */ /* 0x000fe200078e00f4 */
[----:B------:R-:W-:Y:S01]  /*7e70*/  HMMA.16816.F32 R32, R8, R122, RZ ;  /* 0x0000007a0820723c */ /* 0x000fe200000018ff */
[----:B------:R-:W-:Y:S01]  /*7e80*/  IMAD.MOV.U32 R123, RZ, RZ, R52 ;  /* 0x000000ffff7b7224 */ /* 0x000fe200078e0034 */
[----:B------:R-:W-:-:S06]  /*7e90*/  MOV R122, R102 ;  /* 0x00000066007a7202 */ /* 0x000fcc0000000f00 */
[C---:B------:R-:W-:Y:S01]  /*7ea0*/  HMMA.16816.F32 R28, R8.reuse, R124, RZ ;  /* 0x0000007c081c723c */ /* 0x040fe200000018ff */
[----:B------:R-:W-:Y:S02]  /*7eb0*/  IMAD.MOV.U32 R124, RZ, RZ, R103 ;  /* 0x000000ffff7c7224 */ /* 0x000fe400078e0067 */
[----:B------:R-:W-:Y:S02]  /*7ec0*/  IMAD.MOV.U32 R125, RZ, RZ, R180 ;  /* 0x000000ffff7d7224 */ /* 0x000fe400078e00b4 */
[----:B-1----:R-:W-:Y:S01]  /*7ed0*/  FFMA.FTZ R3, R169, UR6, -R2 ;  /* 0x00000006a9037c23 */ /* 0x002fe20008010802 */
[----:B------:R-:W-:Y:S01]  /*7ee0*/  IMAD.MOV.U32 R180, RZ, RZ, R145 ;  /* 0x000000ffffb47224 */ /* 0x000fe200078e0091 */
[----:B------:R-:W-:Y:S01]  /*7ef0*/  MOV R145, R215 ;  /* 0x000000d700917202 */ /* 0x000fe20000000f00 */
[----:B------:R-:W-:Y:S01]  /*7f00*/  HMMA.16816.F32 R52, R8, R126, RZ ;  /* 0x0000007e0834723c */ /* 0x000fe200000018ff */
[----:B------:R-:W-:Y:S01]  /*7f10*/  IMAD.MOV.U32 R127, RZ, RZ, R100 ;  /* 0x000000ffff7f7224 */ /* 0x000fe200078e0064 */
[----:B------:R-:W-:-:S06]  /*7f20*/  MOV R126, R60 ;  /* 0x0000003c007e7202 */ /* 0x000fcc0000000f00 */
[----:B------:R-:W-:Y:S01]  /*7f30*/  HMMA.16816.F32 R100, R4, R80, R24 ;  /* 0x000000500464723c */ /* 0x000fe20000001818 */
[----:B------:R-:W-:Y:S01]  /*7f40*/  MOV R80, R220 ;  /* 0x000000dc00507202 */ /* 0x000fe20000000f00 */
[----:B------:R-:W-:Y:S01]  /*7f50*/  LDSM.16.MT88.4 R24, [R59+0x1000] ;  /* 0x001000003b18783b */ /* 0x000fe20000004200 */
[----:B------:R1:W-:Y:S01]  /*7f60*/  MUFU.EX2 R220, R3 ;  /* 0x0000000300dc7308 */ /* 0x0003e20000000800 */
[----:B------:R-:W-:Y:S01]  /*7f70*/  MOV R81, R138 ;  /* 0x0000008a00517202 */ /* 0x000fe20000000f00 */
[----:B------:R-:W-:-:S03]  /*7f80*/  IMAD.MOV.U32 R138, RZ, RZ, R214 ;  /* 0x000000ffff8a7224 */ /* 0x000fc600078e00d6 */
[----:B------:R-:W-:Y:S01]  /*7f90*/  HMMA.16816.F32 R64, R4, R86, R64 ;  /* 0x000000560440723c */ /* 0x000fe20000001840 */
[----:B------:R-:W-:-:S07]  /*7fa0*/  MOV R87, R57 ;  /* 0x0000003900577202 */ /* 0x000fce0000000f00 */
[----:B------:R-:W-:Y:S01]  /*7fb0*/  HMMA.16816.F32 R52, R4, R78, R52 ;  /* 0x0000004e0434723c */ /* 0x000fe20000001834 */
[----:B------:R-:W-:Y:S01]  /*7fc0*/  MOV R78, R145 ;  /* 0x00000091004e7202 */ /* 0x000fe20000000f00 */
[----:B------:R-:W-:Y:S02]  /*7fd0*/  IMAD.MOV.U32 R79, RZ, RZ, R251 ;  /* 0x000000ffff4f7224 */ /* 0x000fe400078e00fb */
[----:B-1----:R-:W-:Y:S01]  /*7fe0*/  FFMA.FTZ R3, R163, UR6, -R2 ;  /* 0x00000006a3037c23 */ /* 0x002fe20008010802 */
[----:B------:R-:W-:-:S03]  /*7ff0*/  MOV R163, R213 ;  /* 0x000000d500a37202 */ /* 0x000fc60000000f00 */
[----:B------:R1:W-:Y:S01]  /*8000*/  MUFU.EX2 R221, R3 ;  /* 0x0000000300dd7308 */ /* 0x0003e20000000800 */
[C---:B------:R-:W-:Y:S08]  /*8010*/  HMMA.16816.F32 R12, R8.reuse, R108, RZ ;  /* 0x0000006c080c723c */ /* 0x040ff000000018ff */
[----:B------:R-:W-:Y:S01]  /*8020*/  HMMA.16816.F32 R60, R8, R118, RZ ;  /* 0x00000076083c723c */ /* 0x000fe200000018ff */
[----:B-1----:R-:W-:-:S07]  /*8030*/  FFMA.FTZ R3, R174, UR6, -R0 ;  /* 0x00000006ae037c23 */ /* 0x002fce0008010800 */
[----:B------:R-:W-:Y:S01]  /*8040*/  HMMA.16816.F32 R8, R8, R110, RZ ;  /* 0x0000006e0808723c */ /* 0x000fe200000018ff */
[----:B------:R1:W-:Y:S07]  /*8050*/  MUFU.EX2 R214, R3 ;  /* 0x0000000300d67308 */ /* 0x0003ee0000000800 */
[C---:B------:R-:W-:Y:S01]  /*8060*/  HMMA.16816.F32 R96, R4.reuse, R76, R28 ;  /* 0x0000004c0460723c */ /* 0x040fe2000000181c */
[----:B------:R-:W-:Y:S01]  /*8070*/  IMAD.MOV.U32 R77, RZ, RZ, R138 ;  /* 0x000000ffff4d7224 */ /* 0x000fe200078e008a */
[----:B------:R-:W-:Y:S01]  /*8080*/  MOV R76, R250 ;  /* 0x000000fa004c7202 */ /* 0x000fe20000000f00 */
[----:B------:R-:W-:Y:S05]  /*8090*/  LDSM.16.MT88.4 R28, [R133+0xf000] ;  /* 0x00f00000851c783b */ /* 0x000fea0000004200 */
[----:B------:R-:W-:Y:S01]  /*80a0*/  HMMA.16816.F32 R108, R4, R72, R48 ;  /* 0x00000048046c723c */ /* 0x000fe20000001830 */
[----:B-1----:R-:W-:-:S04]  /*80b0*/  FFMA.FTZ R3, R173, UR6, -R0 ;  /* 0x00000006ad037c23 */ /* 0x002fc80008010800 */
[----:B------:R1:W4:Y:S03]  /*80c0*/  MUFU.EX2 R215, R3 ;  /* 0x0000000300d77308 */ /* 0x0003260000000800 */
[C---:B------:R-:W-:Y:S08]  /*80d0*/  HMMA.16816.F32 R72, R4.reuse, R74, R40 ;  /* 0x0000004a0448723c */ /* 0x040ff00000001828 */
[----:B------:R-:W-:Y:S01]  /*80e0*/  HMMA.16816.F32 R116, R4, R88, R12 ;  /* 0x000000580474723c */ /* 0x000fe2000000180c */
[----:B------:R-:W2:Y:S01]  /*80f0*/  LDSM.16.MT88.4 R12, [R45+0xf000] ;  /* 0x00f000002d0c783b */ /* 0x000ea20000004200 */
[----:B-1----:R-:W-:-:S06]  /*8100*/  FFMA.FTZ R3, R170, UR6, -R0 ;  /* 0x00000006aa037c23 */ /* 0x002fcc0008010800 */
[C---:B------:R-:W-:Y:S01]  /*8110*/  HMMA.16816.F32 R68, R4.reuse, R70, R32 ;  /* 0x000000460444723c */ /* 0x040fe20000001820 */
[----:B------:R-:W1:Y:S01]  /*8120*/  LDSM.16.MT88.4 R32, [R44+0x3000] ;  /* 0x003000002c20783b */ /* 0x000e620000004200 */
[----:B------:R4:W-:Y:S06]  /*8130*/  MUFU.EX2 R216, R3 ;  /* 0x0000000300d87308 */ /* 0x0009ec0000000800 */
[----:B------:R-:W-:Y:S01]  /*8140*/  HMMA.16816.F32 R60, R4, R82, R60 ;  /* 0x00000052043c723c */ /* 0x000fe2000000183c */
[----:B------:R-:W-:Y:S01]  /*8150*/  IMAD.MOV.U32 R82, RZ, RZ, R249 ;  /* 0x000000ffff527224 */ /* 0x000fe200078e00f9 */
[----:B------:R-:W-:-:S06]  /*8160*/  MOV R83, R248 ;  /* 0x000000f800537202 */ /* 0x000fcc0000000f00 */
[----:B------:R-:W-:Y:S01]  /*8170*/  HMMA.16816.F32 R40, R4, R90, R8 ;  /* 0x0000005a0428723c */ /* 0x000fe20000001808 */
[----:B---3--:R-:W-:Y:S02]  /*8180*/  F2FP.F16.F32.PACK_AB R8, R219, R218 ;  /* 0x000000dadb08723e */ /* 0x008fe400000000ff */
[----:B----4-:R-:W-:Y:S01]  /*8190*/  F2FP.F16.F32.PACK_AB R9, R215, R214 ;  /* 0x000000d6d709723e */ /* 0x010fe200000000ff */
[----:B------:R-:W-:Y:S01]  /*81a0*/  FFMA.FTZ R3, R168, UR6, -R0 ;  /* 0x00000006a8037c23 */ /* 0x000fe20008010800 */
[----:B------:R-:W-:-:S03]  /*81b0*/  F2FP.F16.F32.PACK_AB R10, R221, R220 ;  /* 0x000000dcdd0a723e */ /* 0x000fc600000000ff */
[----:B------:R3:W4:Y:S02]  /*81c0*/  MUFU.EX2 R217, R3 ;  /* 0x0000000300d97308 */ /* 0x0007240000000800 */
[----:B---3--:R-:W-:Y:S01]  /*81d0*/  FFMA.FTZ R3, R177, UR6, -R17 ;  /* 0x00000006b1037c23 */ /* 0x008fe20008010811 */
[----:B------:R-:W-:Y:S01]  /*81e0*/  IMAD.MOV.U32 R177, RZ, RZ, R162 ;  /* 0x000000ffffb17224 */ /* 0x000fe200078e00a2 */
[----:B------:R-:W-:-:S04]  /*81f0*/  MOV R162, R212 ;  /* 0x000000d400a27202 */ /* 0x000fc80000000f00 */
[----:B------:R3:W-:Y:S01]  /*8200*/  MUFU.EX2 R212, R3 ;  /* 0x0000000300d47308 */ /* 0x0007e20000000800 */
[----:B----4-:R-:W-:-:S07]  /*8210*/  F2FP.F16.F32.PACK_AB R11, R217, R216 ;  /* 0x000000d8d90b723e */ /* 0x010fce00000000ff */
[C---:B--2---:R-:W-:Y:S08]  /*8220*/  HMMA.16816.F32 R164, R8.reuse, R20, R164 ;  /* 0x0000001408a4723c */ /* 0x044ff000000018a4 */
[----:B------:R-:W-:Y:S01]  /*8230*/  HMMA.16816.F32 R48, R8, R22, R140 ;  /* 0x000000160830723c */ /* 0x000fe2000000188c */
[----:B---3--:R-:W-:-:S04]  /*8240*/  FFMA.FTZ R3, R175, UR6, -R17 ;  /* 0x00000006af037c23 */ /* 0x008fc80008010811 */
[----:B------:R2:W3:Y:S03]  /*8250*/  MUFU.EX2 R213, R3 ;  /* 0x0000000300d57308 */ /* 0x0004e60000000800 */
[----:B------:R-:W-:Y:S01]  /*8260*/  HMMA.16816.F32 R248, R8, R12, R92 ;  /* 0x0000000c08f8723c */ /* 0x000fe2000000185c */
[--C-:B--2---:R-:W-:Y:S01]  /*8270*/  FFMA.FTZ R3, R176, UR6, -R17.reuse ;  /* 0x00000006b0037c23 */ /* 0x104fe20008010811 */
[----:B------:R-:W-:Y:S01]  /*8280*/  IMAD.MOV.U32 R176, RZ, RZ, R146 ;  /* 0x000000ffffb07224 */ /* 0x000fe200078e0092 */
[----:B---3--:R-:W-:Y:S02]  /*8290*/  F2FP.F16.F32.PACK_AB R4, R213, R212 ;  /* 0x000000d4d504723e */ /* 0x008fe400000000ff */
[----:B------:R2:W-:Y:S02]  /*82a0*/  MUFU.EX2 R146, R3 ;  /* 0x0000000300927308 */ /* 0x0005e40000000800 */
[----:B--2---:R-:W-:Y:S01]  /*82b0*/  FFMA.FTZ R3, R178, UR6, -R17 ;  /* 0x00000006b2037c23 */ /* 0x004fe20008010811 */
[----:B------:R-:W-:-:S05]  /*82c0*/  IMAD.MOV.U32 R178, RZ, RZ, R247 ;  /* 0x000000ffffb27224 */ /* 0x000fca00078e00f7 */
[----:B------:R2:W3:Y:S02]  /*82d0*/  MUFU.EX2 R145, R3 ;  /* 0x0000000300917308 */ /* 0x0004e40000000800 */
[----:B--2---:R-:W-:Y:S01]  /*82e0*/  FFMA.FTZ R3, R183, UR6, -R16 ;  /* 0x00000006b7037c23 */ /* 0x004fe20008010810 */
[----:B---3--:R-:W-:-:S05]  /*82f0*/  F2FP.F16.F32.PACK_AB R6, R145, R146 ;  /* 0x000000929106723e */ /* 0x008fca00000000ff */
[----:B------:R2:W-:Y:S02]  /*8300*/  MUFU.EX2 R139, R3 ;  /* 0x00000003008b7308 */ /* 0x0005e40000000800 */
[----:B--2---:R-:W-:Y:S01]  /*8310*/  FFMA.FTZ R3, R185, UR6, -R16 ;  /* 0x00000006b9037c23 */ /* 0x004fe20008010810 */
[----:B------:R-:W-:-:S05]  /*8320*/  IMAD.MOV.U32 R185, RZ, RZ, R246 ;  /* 0x000000ffffb97224 */ /* 0x000fca00078e00f6 */
[----:B------:R2:W3:Y:S02]  /*8330*/  MUFU.EX2 R57, R3 ;  /* 0x0000000300397308 */ /* 0x0004e40000000800 */
[----:B--2---:R-:W-:Y:S01]  /*8340*/  FFMA.FTZ R3, R186, UR6, -R16 ;  /* 0x00000006ba037c23 */ /* 0x004fe20008010810 */
[----:B---3--:R-:W-:Y:S02]  /*8350*/  F2FP.F16.F32.PACK_AB R5, R57, R139 ;  /* 0x0000008b3905723e */ /* 0x008fe400000000ff */
[----:B------:R-:W-:-:S03]  /*8360*/  MOV R186, R245 ;  /* 0x000000f500ba7202 */ /* 0x000fc60000000f00 */
[----:B------:R2:W-:Y:S01]  /*8370*/  MUFU.EX2 R137, R3 ;  /* 0x0000000300897308 */ /* 0x0005e20000000800 */
[----:B------:R-:W-:Y:S01]  /*8380*/  HMMA.16816.F32 R244, R8, R14, R128 ;  /* 0x0000000e08f4723c */ /* 0x000fe20000001880 */
[----:B--2---:R-:W-:-:S06]  /*8390*/  FFMA.FTZ R3, R182, UR6, -R16 ;  /* 0x00000006b6037c23 */ /* 0x004fcc0008010810 */
[----:B------:R-:W2:Y:S02]  /*83a0*/  MUFU.EX2 R138, R3 ;  /* 0x00000003008a7308 */ /* 0x000ea40000000800 */
[----:B--2---:R-:W-:-:S07]  /*83b0*/  F2FP.F16.F32.PACK_AB R7, R138, R137 ;  /* 0x000000898a07723e */ /* 0x004fce00000000ff */
        /* <DEDUP_REMOVED lines=21> */
[----:B------:R-:W3:Y:S01]  /*8510*/  LDL.LU R234, [R1+0x8c] ;  /* 0x00008c0001ea7983 */ /* 0x000ee20000300800 */
[C---:B------:R-:W-:Y:S03]  /*8520*/  HMMA.16816.F32 R172, R4.reuse, R22, R188 ;  /* 0x0000001604ac723c */ /* 0x040fe600000018bc */
[----:B------:R-:W4:Y:S01]  /*8530*/  LDL.LU R121, [R1+0x10] ;  /* 0x0000100001797983 */ /* 0x000f220000300800 */
        /* <DEDUP_REMOVED lines=10> */
[----:B------:R-:W3:Y:S01]  /*85e0*/  LDL.LU R223, [R1+0x88] ;  /* 0x0000880001df7983 */ /* 0x000ee20000300800 */
[----:B------:R-:W-:Y:S01]  /*85f0*/  IMAD.MOV.U32 R126, RZ, RZ, R120 ;  /* 0x000000ffff7e7224 */ /* 0x000fe200078e0078 */
[----:B------:R-:W-:Y:S01]  /*8600*/  HMMA.16816.F32 R88, R4, R12, R224 ;  /* 0x0000000c0458723c */ /* 0x000fe200000018e0 */
[----:B------:R-:W-:Y:S01]  /*8610*/  IMAD.MOV.U32 R183, RZ, RZ, R178 ;  /* 0x000000ffffb77224 */ /* 0x000fe200078e00b2 */
[----:B------:R-:W-:Y:S01]  /*8620*/  MOV R178, R176 ;  /* 0x000000b000b27202 */ /* 0x000fe20000000f00 */
[----:B------:R-:W-:Y:S01]  /*8630*/  IMAD.MOV.U32 R120, RZ, RZ, R235 ;  /* 0x000000ffff787224 */ /* 0x000fe200078e00eb */
[----:B------:R-:W1:Y:S01]  /*8640*/  LDSM.16.MT88.4 R20, [R133+0xd000] ;  /* 0x00d000008514783b */ /* 0x000e620000004200 */
[----:B------:R-:W-:Y:S01]  /*8650*/  IMAD.MOV.U32 R176, RZ, RZ, R84 ;  /* 0x000000ffffb07224 */ /* 0x000fe200078e0054 */
[----:B------:R-:W-:-:S02]  /*8660*/  MOV R84, R36 ;  /* 0x0000002400547202 */ /* 0x000fc40000000f00 */
[----:B------:R-:W3:Y:S01]  /*8670*/  LDL.LU R235, [R1+0x84] ;  /* 0x0000840001eb7983 */ /* 0x000ee20000300800 */
        /* <DEDUP_REMOVED lines=18> */
[----:B------:R-:W4:Y:S01]  /*87a0*/  LDSM.16.MT88.4 R12, [R44+0x1000] ;  /* 0x001000002c0c783b */ /* 0x000f220000004200 */
[----:B------:R-:W-:-:S04]  /*87b0*/  MOV R129, R39 ;  /* 0x0000002700817202 */ /* 0x000fc80000000f00 */
[C---:B-1----:R-:W-:Y:S08]  /*87c0*/  HMMA.16816.F32 R140, R4.reuse, R34, R152 ;  /* 0x00000022048c723c */ /* 0x042ff00000001898 */
[C---:B------:R-:W-:Y:S08]  /*87d0*/  HMMA.16816.F32 R200, R4.reuse, R24, R200 ;  /* 0x0000001804c8723c */ /* 0x040ff000000018c8 */
[----:B------:R-:W-:Y:S01]  /*87e0*/  HMMA.16816.F32 R148, R4, R20, R148 ;  /* 0x000000140494723c */ /* 0x000fe20000001894 */
[----:B--2---:R-:W-:Y:S01]  /*87f0*/  MOV R37, R123 ;  /* 0x0000007b00257202 */ /* 0x004fe20000000f00 */
[----:B------:R-:W-:Y:S01]  /*8800*/  IMAD.MOV.U32 R123, RZ, RZ, R47 ;  /* 0x000000ffff7b7224 */ /* 0x000fe200078e002f */
[----:B------:R-:W-:-:S02]  /*8810*/  MOV R47, R46 ;  /* 0x0000002e002f7202 */ /* 0x000fc40000000f00 */
[----:B----4-:R-:W-:Y:S01]  /*8820*/  MOV R122, R121 ;  /* 0x00000079007a7202 */ /* 0x010fe20000000f00 */
[----:B------:R-:W2:Y:S01]  /*8830*/  LDL.LU R46, [R1+0xc] ;  /* 0x00000c00012e7983 */ /* 0x000ea20000300800 */
[----:B------:R-:W-:Y:S01]  /*8840*/  MOV R121, R222 ;  /* 0x000000de00797202 */ /* 0x000fe20000000f00 */
[C---:B------:R-:W-:Y:S01]  /*8850*/  HMMA.16816.F32 R156, R4.reuse, R22, R236 ;  /* 0x00000016049c723c */ /* 0x040fe200000018ec */
[----:B------:R-:W-:Y:S01]  /*8860*/  MOV R80, R123 ;  /* 0x0000007b00507202 */ /* 0x000fe20000000f00 */
[----:B------:R-:W-:Y:S01]  /*8870*/  IMAD.MOV.U32 R85, RZ, RZ, R122 ;  /* 0x000000ffff557224 */ /* 0x000fe200078e007a */
[----:B------:R-:W-:Y:S01]  /*8880*/  MOV R36, R121 ;  /* 0x0000007900247202 */ /* 0x000fe20000000f00 */
[----:B------:R-:W-:Y:S01]  /*8890*/  IMAD.MOV.U32 R163, RZ, RZ, R37 ;  /* 0x000000ffffa37224 */ /* 0x000fe200078e0025 */
[----:B------:R-:W4:Y:S03]  /*88a0*/  LDL.LU R222, [R1+0x80] ;  /* 0x0000800001de7983 */ /* 0x000f260000300800 */
        /* <DEDUP_REMOVED lines=17> */
[----:B------:R-:W-:Y:S01]  /*89c0*/  MOV R85, R80 ;  /* 0x0000005000557202 */ /* 0x000fe20000000f00 */
[----:B------:R-:W-:Y:S01]  /*89d0*/  IMAD.MOV.U32 R80, RZ, RZ, R36 ;  /* 0x000000ffff507224 */ /* 0x000fe200078e0024 */
[----:B------:R-:W-:Y:S01]  /*89e0*/  MOV R36, R37 ;  /* 0x0000002500247202 */ /* 0x000fe20000000f00 */
[----:B------:R-:W-:Y:S01]  /*89f0*/  IMAD.MOV.U32 R37, RZ, RZ, R38 ;  /* 0x000000ffff257224 */ /* 0x000fe200078e0026 */
[----:B------:R1:W5:Y:S01]  /*8a00*/  LDL.LU R136, [R1+0x7c] ;  /* 0x00007c0001887983 */ /* 0x0003620000300800 */
[----:B------:R-:W-:-:S03]  /*8a10*/  MOV R38, R252 ;  /* 0x000000fc00267202 */ /* 0x000fc60000000f00 */
[----:B------:R-:W3:Y:S01]  /*8a20*/  LDL.LU R252, [R1+0x78] ;  /* 0x0000780001fc7983 */ /* 0x000ee20000300800 */
[----:B------:R-:W-:Y:S01]  /*8a30*/  MOV R241, R178 ;  /* 0x000000b200f17202 */ /* 0x000fe20000000f00 */
[----:B------:R-:W-:Y:S01]  /*8a40*/  IMAD.MOV.U32 R242, RZ, RZ, R177 ;  /* 0x000000fffff27224 */ /* 0x000fe200078e00b1 */
[----:B------:R-:W-:Y:S01]  /*8a50*/  MOV R130, R83 ;  /* 0x0000005300827202 */ /* 0x000fe20000000f00 */
[----:B------:R-:W-:Y:S01]  /*8a60*/  IMAD.MOV.U32 R178, RZ, RZ, R82 ;  /* 0x000000ffffb27224 */ /* 0x000fe200078e0052 */
[----:B------:R-:W-:Y:S01]  /*8a70*/  MOV R177, R163 ;  /* 0x000000a300b17202 */ /* 0x000fe20000000f00 */
[----:B------:R-:W-:Y:S01]  /*8a80*/  IMAD.MOV.U32 R163, RZ, RZ, R36 ;  /* 0x000000ffffa37224 */ /* 0x000fe200078e0024 */
[----:B------:R-:W-:Y:S01]  /*8a90*/  MOV R83, R37 ;  /* 0x0000002500537202 */ /* 0x000fe20000000f00 */
[----:B------:R-:W-:Y:S02]  /*8aa0*/  IMAD.MOV.U32 R82, RZ, RZ, R38 ;  /* 0x000000ffff527224 */ /* 0x000fe400078e0026 */
[----:B------:R-:W1:Y:S01]  /*8ab0*/  LDSM.16.MT88.4 R36, [R59+0x3000] ;  /* 0x003000003b24783b */ /* 0x000e620000004200 */
        /* <DEDUP_REMOVED lines=9> */
[C---:B------:R-:W-:Y:S08]  /*8b50*/  HMMA.16816.F32 R76, R4.reuse, R28, R76 ;  /* 0x0000001c044c723c */ /* 0x040ff0000000184c */
[C---:B------:R-:W-:Y:S08]  /*8b60*/  HMMA.16816.F32 R188, R4.reuse, R14, R228 ;  /* 0x0000000e04bc723c */ /* 0x040ff000000018e4 */
[C---:B------:R-:W-:Y:S08]  /*8b70*/  HMMA.16816.F32 R204, R4.reuse, R26, R204 ;  /* 0x0000001a04cc723c */ /* 0x040ff000000018cc */
[----:B------:R-:W-:Y:S01]  /*8b80*/  HMMA.16816.F32 R84, R4, R30, R208 ;  /* 0x0000001e0454723c */ /* 0x000fe200000018d0 */
[----:B------:R-:W-:-:S07]  /*8b90*/  MOV R209, R240 ;  /* 0x000000f000d17202 */ /* 0x000fce0000000f00 */
[C---:B-1----:R-:W-:Y:S08]  /*8ba0*/  HMMA.16816.F32 R180, R4.reuse, R36, R180 ;  /* 0x0000002404b4723c */ /* 0x042ff000000018b4 */
[----:B------:R-:W-:Y:S01]  /*8bb0*/  HMMA.16816.F32 R152, R4, R38, R196 ;  /* 0x000000260498723c */ /* 0x000fe200000018c4 */
[----:B------:R-:W-:Y:S01]  /*8bc0*/  MOV R7, R224 ;  /* 0x000000e000077202 */ /* 0x000fe20000000f00 */
[----:B------:R-:W-:Y:S01]  /*8bd0*/  IMAD.MOV.U32 R6, RZ, RZ, R225 ;  /* 0x000000ffff067224 */ /* 0x000fe200078e00e1 */
[----:B------:R-:W-:Y:S01]  /*8be0*/  MOV R5, R226 ;  /* 0x000000e200057202 */ /* 0x000fe20000000f00 */
[----:B------:R-:W-:-:S04]  /*8bf0*/  IMAD.MOV.U32 R4, RZ, RZ, R227 ;  /* 0x000000ffff047224 */ /* 0x000fc800078e00e3 */
[C---:B------:R-:W-:Y:S01]  /*8c00*/  HMMA.16816.F32 R224, R8.reuse, R20, R108 ;  /* 0x0000001408e0723c */ /* 0x040fe2000000186c */
[----:B------:R-:W-:Y:S02]  /*8c10*/  IMAD.MOV.U32 R109, RZ, RZ, R3 ;  /* 0x000000ffff6d7224 */ /* 0x000fe400078e0003 */
[----:B------:R-:W-:Y:S01]  /*8c20*/  FFMA.FTZ R3, R194, UR6, -R2 ;  /* 0x00000006c2037c23 */ /* 0x000fe20008010802 */
[----:B------:R-:W-:Y:S01]  /*8c30*/  MOV R111, R241 ;  /* 0x000000f1006f7202 */ /* 0x000fe20000000f00 */
[----:B------:R-:W-:Y:S01]  /*8c40*/  IMAD.MOV.U32 R20, RZ, RZ, R242 ;  /* 0x000000ffff147224 */ /* 0x000fe200078e00f2 */
[----:B------:R-:W-:Y:S02]  /*8c50*/  MOV R108, R243 ;  /* 0x000000f3006c7202 */ /* 0x000fe40000000f00 */
[C---:B------:R-:W-:Y:S01]  /*8c60*/  HMMA.16816.F32 R240, R8.reuse, R24, R96 ;  /* 0x0000001808f0723c */ /* 0x040fe20000001860 */
[----:B------:R1:W-:Y:S07]  /*8c70*/  MUFU.EX2 R25, R3 ;  /* 0x0000000300197308 */ /* 0x0003ee0000000800 */
[C---:B------:R-:W-:Y:S08]  /*8c80*/  HMMA.16816.F32 R196, R8.reuse, R22, R72 ;  /* 0x0000001608c4723c */ /* 0x040ff00000001848 */
[C---:B------:R-:W-:Y:S01]  /*8c90*/  HMMA.16816.F32 R52, R8.reuse, R26, R52 ;  /* 0x0000001a0834723c */ /* 0x040fe20000001834 */
[----:B------:R-:W-:Y:S01]  /*8ca0*/  MOV R110, R47 ;  /* 0x0000002f006e7202 */ /* 0x000fe20000000f00 */
[----:B-1----:R-:W-:Y:S01]  /*8cb0*/  FFMA.FTZ R3, R195, UR6, -R2 ;  /* 0x00000006c3037c23 */ /* 0x002fe20008010802 */
[----:B------:R-:W-:Y:S01]  /*8cc0*/  IMAD.MOV.U32 R208, RZ, RZ, R233 ;  /* 0x000000ffffd07224 */ /* 0x000fe200078e00e9 */
[----:B------:R-:W-:Y:S01]  /*8cd0*/  MOV R211, R238 ;  /* 0x000000ee00d37202 */ /* 0x000fe20000000f00 */
[----:B------:R-:W-:Y:S01]  /*8ce0*/  IMAD.MOV.U32 R210, RZ, RZ, R239 ;  /* 0x000000ffffd27224 */ /* 0x000fe200078e00ef */
[----:B------:R-:W-:Y:S01]  /*8cf0*/  LDSM.16.MT88.4 R96, [R45+0xf800] ;  /* 0x00f800002d60783b */ /* 0x000fe20000004200 */
[----:B------:R-:W-:Y:S01]  /*8d00*/  IMAD.MOV.U32 R128, RZ, RZ, R58 ;  /* 0x000000ffff807224 */ /* 0x000fe200078e003a */
[C---:B------:R-:W-:Y:S08]  /*8d10*/  HMMA.16816.F32 R228, R8.reuse, R14, R68 ;  /* 0x0000000e08e4723c */ /* 0x040ff00000001844 */
[C---:B------:R-:W-:Y:S08]  /*8d20*/  HMMA.16816.F32 R100, R8.reuse, R28, R100 ;  /* 0x0000001c0864723c */ /* 0x040ff00000001864 */
[C---:B------:R-:W-:Y:S01]  /*8d30*/  HMMA.16816.F32 R60, R8.reuse, R30, R60 ;  /* 0x0000001e083c723c */ /* 0x040fe2000000183c */
[----:B------:R1:W5:Y:S07]  /*8d40*/  LDL.LU R58, [R1+0x74] ;  /* 0x00007400013a7983 */ /* 0x00036e0000300800 */
[C---:B------:R-:W-:Y:S08]  /*8d50*/  HMMA.16816.F32 R236, R8.reuse, R12, R104 ;  /* 0x0000000c08ec723c */ /* 0x040ff00000001868 */
[C---:B------:R-:W-:Y:S08]  /*8d60*/  HMMA.16816.F32 R116, R8.reuse, R36, R116 ;  /* 0x000000240874723c */ /* 0x040ff00000001874 */
[C---:B------:R-:W-:Y:S08]  /*8d70*/  HMMA.16816.F32 R64, R8.reuse, R34, R64 ;  /* 0x000000220840723c */ /* 0x040ff00000001840 */
[C---:B------:R-:W-:Y:S01]  /*8d80*/  HMMA.16816.F32 R40, R8.reuse, R38, R40 ;  /* 0x000000260828723c */ /* 0x040fe20000001828 */
[----:B------:R-:W-:Y:S01]  /*8d90*/  MOV R71, R83 ;  /* 0x0000005300477202 */ /* 0x000fe20000000f00 */
[----:B------:R1:W5:Y:S06]  /*8da0*/  LDL.LU R233, [R1+0x70] ;  /* 0x0000700001e97983 */ /* 0x00036c0000300800 */
[----:B------:R-:W-:Y:S01]  /*8db0*/  HMMA.16816.F32 R28, R8, R32, R112 ;  /* 0x00000020081c723c */ /* 0x000fe20000001870 */
[----:B------:R-:W-:Y:S01]  /*8dc0*/  LDSM.16.MT88.4 R112, [R44+0x3800] ;  /* 0x003800002c70783b */ /* 0x000fe20000004200 */
[----:B------:R-:W-:Y:S01]  /*8dd0*/  MOV R9, R127 ;  /* 0x0000007f00097202 */ /* 0x000fe20000000f00 */
[----:B------:R-:W-:-:S02]  /*8de0*/  IMAD.MOV.U32 R8, RZ, RZ, R162 ;  /* 0x000000ffff087224 */ /* 0x000fc400078e00a2 */
[----:B--2---:R-:W-:Y:S02]  /*8df0*/  IMAD.MOV.U32 R75, RZ, RZ, R46 ;  /* 0x000000ffff4b7224 */ /* 0x004fe400078e002e */
[----:B------:R2:W-:Y:S02]  /*8e00*/  MUFU.EX2 R46, R3 ;  /* 0x00000003002e7308 */ /* 0x0005e40000000800 */
[--C-:B--2---:R-:W-:Y:S01]  /*8e10*/  FFMA.FTZ R3, R193, UR6, -R2.reuse ;  /* 0x00000006c1037c23 */ /* 0x104fe20008010802 */
[----:B------:R-:W-:Y:S02]  /*8e20*/  FFMA.FTZ R2, R192, UR6, -R2 ;  /* 0x00000006c0027c23 */ /* 0x000fe40008010802 */
[----:B------:R2:W-:Y:S03]  /*8e30*/  LDSM.16.MT88.4 R192, [R44+0x1800] ;  /* 0x001800002cc0783b */ /* 0x0005e60000004200 */
[----:B------:R1:W-:Y:S02]  /*8e40*/  MUFU.EX2 R26, R2 ;  /* 0x00000002001a7308 */ /* 0x0003e40000000800 */
[----:B-1----:R-:W-:-:S06]  /*8e50*/  FFMA.FTZ R2, R147, UR6, -R0 ;  /* 0x0000000693027c23 */ /* 0x002fcc0008010800 */
[----:B------:R1:W-:Y:S02]  /*8e60*/  MUFU.EX2 R21, R2 ;  /* 0x0000000200157308 */ /* 0x0003e40000000800 */
[----:B-1----:R-:W-:-:S06]  /*8e70*/  FFMA.FTZ R2, R160, UR6, -R0 ;  /* 0x00000006a0027c23 */ /* 0x002fcc0008010800 */
[----:B------:R1:W-:Y:S02]  /*8e80*/  MUFU.EX2 R23, R2 ;  /* 0x0000000200177308 */ /* 0x0003e40000000800 */
[--C-:B-1----:R-:W-:Y:S01]  /*8e90*/  FFMA.FTZ R2, R19, UR6, -R0.reuse ;  /* 0x0000000613027c23 */ /* 0x102fe20008010800 */
[----:B------:R-:W-:-:S05]  /*8ea0*/  FFMA.FTZ R0, R18, UR6, -R0 ;  /* 0x0000000612007c23 */ /* 0x000fca0008010800 */
[----:B------:R1:W-:Y:S02]  /*8eb0*/  MUFU.EX2 R22, R0 ;  /* 0x0000000000167308 */ /* 0x0003e40000000800 */
[----:B-1----:R-:W-:Y:S01]  /*8ec0*/  FFMA.FTZ R0, R75, UR6, -R17 ;  /* 0x000000064b007c23 */ /* 0x002fe20008010811 */
[----:B------:R-:W-:Y:S01]  /*8ed0*/  MOV R75, R20 ;  /* 0x00000014004b7202 */ /* 0x000fe20000000f00 */
[----:B------:R-:W-:-:S04]  /*8ee0*/  IMAD.MOV.U32 R20, RZ, RZ, R108 ;  /* 0x000000ffff147224 */ /* 0x000fc800078e006c */
[----:B------:R3:W-:Y:S01]  /*8ef0*/  MUFU.EX2 R18, R0 ;  /* 0x0000000000127308 */ /* 0x0007e20000000800 */
        /* <DEDUP_REMOVED lines=8> */
[----:B---3--:R-:W-:-:S04]  /*8f80*/  FFMA.FTZ R0, R252, UR6, -R17 ;  /* 0x00000006fc007c23 */ /* 0x008fc80008010811 */
[----:B------:R1:W-:Y:S01]  /*8f90*/  MUFU.EX2 R19, R0 ;  /* 0x0000000000137308 */ /* 0x0003e20000000800 */
[----:B------:R-:W-:Y:S01]  /*8fa0*/  MOV R208, R209 ;  /* 0x000000d100d07202 */ /* 0x000fe20000000f00 */
[----:B------:R-:W-:Y:S01]  /*8fb0*/  IMAD.MOV.U32 R209, RZ, RZ, R210 ;  /* 0x000000ffffd17224 */ /* 0x000fe200078e00d2 */
[----:B------:R-:W-:Y:S01]  /*8fc0*/  MOV R210, R211 ;  /* 0x000000d300d27202 */ /* 0x000fe20000000f00 */
[----:B------:R-:W-:Y:S01]  /*8fd0*/  IMAD.MOV.U32 R211, RZ, RZ, R128 ;  /* 0x000000ffffd37224 */ /* 0x000fe200078e0080 */
[----:B------:R-:W-:Y:S01]  /*8fe0*/  MOV R128, R129 ;  /* 0x0000008100807202 */ /* 0x000fe20000000f00 */
[----:B------:R-:W-:Y:S02]  /*8ff0*/  IMAD.MOV.U32 R129, RZ, RZ, R125 ;  /* 0x000000ffff817224 */ /* 0x000fe400078e007d */
[----:B-1----:R-:W-:Y:S01]  /*9000*/  FFMA.FTZ R0, R75, UR6, -R17 ;  /* 0x000000064b007c23 */ /* 0x002fe20008010811 */
        /* <DEDUP_REMOVED lines=11> */
[----:B------:R-:W-:-:S02]  /*90c0*/  IMAD.MOV.U32 R74, RZ, RZ, R20 ;  /* 0x000000ffff4a7224 */ /* 0x000fc400078e0014 */
[----:B------:R-:W-:Y:S01]  /*90d0*/  IMAD.MOV.U32 R210, RZ, RZ, R211 ;  /* 0x000000ffffd27224 */ /* 0x000fe200078e00d3 */
[----:B------:R-:W-:Y:S01]  /*90e0*/  MOV R211, R128 ;  /* 0x0000008000d37202 */ /* 0x000fe20000000f00 */
[----:B------:R-:W-:Y:S01]  /*90f0*/  IMAD.MOV.U32 R128, RZ, RZ, R129 ;  /* 0x000000ffff807224 */ /* 0x000fe200078e0081 */
[----:B------:R-:W-:Y:S01]  /*9100*/  MOV R129, R130 ;  /* 0x0000008200817202 */ /* 0x000fe20000000f00 */
[----:B------:R1:W-:Y:S01]  /*9110*/  MUFU.EX2 R20, R0 ;  /* 0x0000000000147308 */ /* 0x0003e20000000800 */
        /* <DEDUP_REMOVED lines=12> */
[----:B------:R-:W-:Y:S01]  /*91e0*/  IMAD.MOV.U32 R74, RZ, RZ, R110 ;  /* 0x000000ffff4a7224 */ /* 0x000fe200078e006e */
[----:B------:R-:W-:Y:S02]  /*91f0*/  MOV R110, R4 ;  /* 0x00000004006e7202 */ /* 0x000fe40000000f00 */
        /* <DEDUP_REMOVED lines=9> */
[----:B------:R-:W-:-:S02]  /*9290*/  MOV R130, R179 ;  /* 0x000000b300827202 */ /* 0x000fc40000000f00 */
[----:B------:R1:W3:Y:S01]  /*92a0*/  LDSM.16.MT88.4 R176, [R45+0xd800] ;  /* 0x00d800002db0783b */ /* 0x0002e20000004200 */
[----:B----4-:R-:W-:-:S04]  /*92b0*/  FFMA.FTZ R0, R222, UR6, -R16 ;  /* 0x00000006de007c23 */ /* 0x010fc80008010810 */
[----:B------:R4:W-:Y:S01]  /*92c0*/  MUFU.EX2 R14, R0 ;  /* 0x00000000000e7308 */ /* 0x0009e20000000800 */
[----:B------:R-:W-:Y:S01]  /*92d0*/  MOV R37, R7 ;  /* 0x0000000700257202 */ /* 0x000fe20000000f00 */
[----:B------:R-:W-:Y:S02]  /*92e0*/  IMAD.MOV.U32 R7, RZ, RZ, R124 ;  /* 0x000000ffff077224 */ /* 0x000fe400078e007c */
[----:B----4-:R-:W-:-:S04]  /*92f0*/  FFMA.FTZ R0, R223, UR6, -R16 ;  /* 0x00000006df007c23 */ /* 0x010fc80008010810 */
[----:B------:R4:W-:Y:S01]  /*9300*/  MUFU.EX2 R15, R0 ;  /* 0x00000000000f7308 */ /* 0x0009e20000000800 */
[----:B--2---:R-:W-:-:S07]  /*9310*/  MOV R44, R7 ;  /* 0x00000007002c7202 */ /* 0x004fce0000000f00 */
[----:B------:R-:W2:Y:S01]  /*9320*/  MUFU.EX2 R47, R3 ;  /* 0x00000003002f7308 */ /* 0x000ea20000000800 */
[----:B----4-:R-:W-:Y:S01]  /*9330*/  FFMA.FTZ R0, R235, UR6, -R16 ;  /* 0x00000006eb007c23 */ /* 0x010fe20008010810 */
[----:B------:R-:W-:-:S06]  /*9340*/  IMAD.MOV.U32 R235, RZ, RZ, R4 ;  /* 0x000000ffffeb7224 */ /* 0x000fcc00078e0004 */
[----:B------:R4:W-:Y:S01]  /*9350*/  MUFU.EX2 R13, R0 ;  /* 0x00000000000d7308 */ /* 0x0009e20000000800 */
[----:B------:R-:W-:-:S07]  /*9360*/  IMAD.MOV.U32 R4, RZ, RZ, R130 ;  /* 0x000000ffff047224 */ /* 0x000fce00078e0082 */
[----:B------:R1:W3:Y:S01]  /*9370*/  MUFU.EX2 R24, R2 ;  /* 0x0000000200187308 */ /* 0x0002e20000000800 */
[----:B----4-:R-:W-:Y:S01]  /*9380*/  FFMA.FTZ R0, R234, UR6, -R16 ;  /* 0x00000006ea007c23 */ /* 0x010fe20008010810 */
[----:B------:R-:W-:Y:S01]  /*9390*/  MOV R16, R5 ;  /* 0x0000000500107202 */ /* 0x000fe20000000f00 */
[----:B------:R-:W-:Y:S01]  /*93a0*/  IMAD.MOV.U32 R234, RZ, RZ, R6 ;  /* 0x000000ffffea7224 */ /* 0x000fe200078e0006 */
[----:B------:R-:W-:Y:S01]  /*93b0*/  MOV R5, R131 ;  /* 0x0000008300057202 */ /* 0x000fe20000000f00 */
[----:B------:R-:W-:-:S03]  /*93c0*/  IMAD.MOV.U32 R6, RZ, RZ, R126 ;  /* 0x000000ffff067224 */ /* 0x000fc600078e007e */
[----:B------:R4:W3:Y:S01]  /*93d0*/  MUFU.EX2 R12, R0 ;  /* 0x00000000000c7308 */ /* 0x0008e20000000800 */
[----:B------:R-:W-:Y:S01]  /*93e0*/  MOV R3, R5 ;  /* 0x0000000500037202 */ /* 0x000fe20000000f00 */
[----:B-1----:R-:W-:Y:S01]  /*93f0*/  IMAD.MOV.U32 R2, RZ, RZ, R4 ;  /* 0x000000ffff027224 */ /* 0x002fe200078e0004 */
[----:B------:R-:W-:Y:S01]  /*9400*/  MOV R125, R232 ;  /* 0x000000e8007d7202 */ /* 0x000fe20000000f00 */
[----:B------:R-:W-:Y:S01]  /*9410*/  IMAD.MOV.U32 R35, RZ, RZ, R110 ;  /* 0x000000ffff237224 */ /* 0x000fe200078e006e */
[----:B------:R-:W-:Y:S01]  /*9420*/  MOV R34, R111 ;  /* 0x0000006f00227202 */ /* 0x000fe20000000f00 */
[----:B------:R-:W-:Y:S02]  /*9430*/  IMAD.MOV.U32 R10, RZ, RZ, R128 ;  /* 0x000000ffff0a7224 */ /* 0x000fe400078e0080 */
[----:B----4-:R-:W-:Y:S01]  /*9440*/  IMAD.MOV.U32 R0, RZ, RZ, R6 ;  /* 0x000000ffff007224 */ /* 0x010fe200078e0006 */
[----:B--2---:R-:W-:Y:S01]  /*9450*/  F2FP.F16.F32.PACK_AB R130, R26, R47 ;  /* 0x0000002f1a82723e */ /* 0x004fe200000000ff */
[----:B------:R-:W1:Y:S01]  /*9460*/  LDSM.16.MT88.4 R4, [R59+0x3800] ;  /* 0x003800003b04783b */ /* 0x000e620000004200 */
[----:B------:R-:W-:-:S02]  /*9470*/  MOV R110, R129 ;  /* 0x00000081006e7202 */ /* 0x000fc40000000f00 */
[----:B------:R-:W-:Y:S01]  /*9480*/  MOV R111, R125 ;  /* 0x0000007d006f7202 */ /* 0x000fe20000000f00 */
[----:B------:R-:W-:Y:S01]  /*9490*/  IMAD.MOV.U32 R36, RZ, RZ, R208 ;  /* 0x000000ffff247224 */ /* 0x000fe200078e00d0 */
[----:B------:R-:W-:Y:S01]  /*94a0*/  F2FP.F16.F32.PACK_AB R128, R46, R25 ;  /* 0x000000192e80723e */ /* 0x000fe200000000ff */
[----:B------:R-:W-:Y:S01]  /*94b0*/  IMAD.MOV.U32 R38, RZ, RZ, R210 ;  /* 0x000000ffff267224 */ /* 0x000fe200078e00d2 */
[----:B------:R-:W-:Y:S02]  /*94c0*/  F2FP.F16.F32.PACK_AB R129, R23, R21 ;  /* 0x000000151781723e */ /* 0x000fe400000000ff */
[----:B------:R-:W-:Y:S02]  /*94d0*/  MOV R39, R209 ;  /* 0x000000d100277202 */ /* 0x000fe40000000f00 */
[----:B------:R-:W-:Y:S02]  /*94e0*/  MOV R11, R211 ;  /* 0x000000d3000b7202 */ /* 0x000fe40000000f00 */
[----:B------:R-:W-:Y:S01]  /*94f0*/  MOV R45, R161 ;  /* 0x000000a1002d7202 */ /* 0x000fe20000000f00 */
[----:B------:R2:W-:Y:S01]  /*9500*/  LDSM.16.MT88.4 R208, [R59+0x1800] ;  /* 0x001800003bd0783b */ /* 0x0005e20000004200 */
[----:B---3--:R-:W-:-:S02]  /*9510*/  F2FP.F16.F32.PACK_AB R131, R22, R24 ;  /* 0x000000181683723e */ /* 0x008fc400000000ff */
[----:B------:R-:W-:Y:S01]  /*9520*/  F2FP.F16.F32.PACK_AB R124, R19, R18 ;  /* 0x00000012137c723e */ /* 0x000fe200000000ff */
[----:B------:R-:W-:Y:S01]  /*9530*/  IMAD.MOV.U32 R32, RZ, RZ, R108 ;  /* 0x000000ffff207224 */ /* 0x000fe200078e006c */
[----:B------:R-:W-:Y:S02]  /*9540*/  F2FP.F16.F32.PACK_AB R125, R15, R14 ;  /* 0x0000000e0f7d723e */ /* 0x000fe400000000ff */
[----:B------:R-:W-:Y:S02]  /*9550*/  MOV R33, R75 ;  /* 0x0000004b00217202 */ /* 0x000fe40000000f00 */
[----:B------:R-:W-:Y:S02]  /*9560*/  F2FP.F16.F32.PACK_AB R126, R17, R20 ;  /* 0x00000014117e723e */ /* 0x000fe400000000ff */
[----:B------:R-:W-:Y:S01]  /*9570*/  F2FP.F16.F32.PACK_AB R127, R12, R13 ;  /* 0x0000000d0c7f723e */ /* 0x000fe200000000ff */
[----:B------:R-:W-:Y:S01]  /*9580*/  HMMA.16816.F32 R164, R128, R176, R164 ;  /* 0x000000b080a4723c */ /* 0x000fe200000018a4 */
[----:B------:R-:W-:Y:S01]  /*9590*/  MOV R223, R109 ;  /* 0x0000006d00df7202 */ /* 0x000fe20000000f00 */
[----:B------:R-:W-:Y:S01]  /*95a0*/  IMAD.MOV.U32 R222, RZ, RZ, R74 ;  /* 0x000000ffffde7224 */ /* 0x000fe200078e004a */
[----:B------:R3:W5:Y:S01]  /*95b0*/  LDL.LU R232, [R1+0x6c] ;  /* 0x00006c0001e87983 */ /* 0x0007620000300800 */
[----:B------:R-:W-:-:S03]  /*95c0*/  FADD.FTZ R0, R0, R44 ;  /* 0x0000002c00007221 */ /* 0x000fc60000010000 */
[----:B------:R3:W5:Y:S01]  /*95d0*/  LDL.LU R56, [R1+0x68] ;  /* 0x0000680001387983 */ /* 0x0007620000300800 */
[----:B------:R-:W-:Y:S01]  /*95e0*/  HMMA.16816.F32 R168, R124, R176, R168 ;  /* 0x000000b07ca8723c */ /* 0x000fe200000018a8 */
[----:B--2---:R-:W-:-:S07]  /*95f0*/  IMAD.MOV.U32 R59, RZ, RZ, R111 ;  /* 0x000000ffff3b7224 */ /* 0x004fce00078e006f */
[-C--:B------:R-:W-:Y:S08]  /*9600*/  HMMA.16816.F32 R172, R124, R178.reuse, R172 ;  /* 0x000000b27cac723c */ /* 0x080ff000000018ac */
[----:B------:R-:W-:Y:S01]  /*9610*/  HMMA.16816.F32 R176, R128, R178, R48 ;  /* 0x000000b280b0723c */ /* 0x000fe20000001830 */
[----:B------:R-:W-:Y:S01]  /*9620*/  IMAD.MOV.U32 R51, RZ, RZ, R82 ;  /* 0x000000ffff337224 */ /* 0x000fe200078e0052 */
[----:B------:R-:W-:Y:S01]  /*9630*/  MOV R49, R80 ;  /* 0x0000005000317202 */ /* 0x000fe20000000f00 */
[----:B------:R-:W-:-:S02]  /*9640*/  IMAD.MOV.U32 R50, RZ, RZ, R163 ;  /* 0x000000ffff327224 */ /* 0x000fc400078e00a3 */
[----:B------:R-:W-:Y:S01]  /*9650*/  IMAD.MOV.U32 R48, RZ, RZ, R81 ;  /* 0x000000ffff307224 */ /* 0x000fe200078e0051 */
[----:B------:R-:W-:Y:S04]  /*9660*/  LDSM.16.MT88.4 R160, [R133+0xd800] ;  /* 0x00d8000085a0783b */ /* 0x000fe80000004200 */
[----:B------:R2:W4:Y:S01]  /*9670*/  LDSM.16.MT88.4 R80, [R133+0xf800] ;  /* 0x00f800008550783b */ /* 0x0005220000004200 */
[----:B------:R-:W-:Y:S01]  /*9680*/  FADD.FTZ R2, R2, R59 ;  /* 0x0000003b02027221 */ /* 0x000fe20000010000 */
[----:B------:R-:W-:-:S03]  /*9690*/  FADD.FTZ R0, R49, R0 ;  /* 0x0000000031007221 */ /* 0x000fc60000010000 */
[----:B------:R-:W-:Y:S01]  /*96a0*/  FADD.FTZ R2, R48, R2 ;  /* 0x0000000230027221 */ /* 0x000fe20000010000 */
[----:B------:R-:W-:Y:S01]  /*96b0*/  HMMA.16816.F32 R104, R124, R112, R120 ;  /* 0x000000707c68723c */ /* 0x000fe20000001878 */
[----:B--2---:R-:W-:-:S07]  /*96c0*/  MOV R133, R110 ;  /* 0x0000006e00857202 */ /* 0x004fce0000000f00 */
[----:B------:R-:W-:Y:S01]  /*96d0*/  HMMA.16816.F32 R108, R124, R114, R140 ;  /* 0x000000727c6c723c */ /* 0x000fe2000000188c */
[----:B------:R-:W-:Y:S01]  /*96e0*/  MOV R143, R71 ;  /* 0x00000047008f7202 */ /* 0x000fe20000000f00 */
[----:B------:R-:W-:-:S04]  /*96f0*/  FADD.FTZ R8, R8, R133 ;  /* 0x0000008508087221 */ /* 0x000fc80000010000 */
[----:B------:R-:W-:Y:S01]  /*9700*/  FADD.FTZ R3, R3, R143 ;  /* 0x0000008f03037221 */ /* 0x000fe20000010000 */
[----:B------:R-:W-:-:S03]  /*9710*/  FADD.FTZ R8, R50, R8 ;  /* 0x0000000832087221 */ /* 0x000fc60000010000 */
[----:B------:R-:W-:Y:S01]  /*9720*/  FADD.FTZ R3, R45, R3 ;  /* 0x000000032d037221 */ /* 0x000fe20000010000 */
[----:B------:R-:W-:Y:S01]  /*9730*/  FADD.FTZ R2, R9, R2 ;  /* 0x0000000209027221 */ /* 0x000fe20000010000 */
[-C--:B-1----:R-:W-:Y:S02]  /*9740*/  HMMA.16816.F32 R120, R124, R4.reuse, R180 ;  /* 0x000000047c78723c */ /* 0x082fe400000018b4 */
[----:B------:R-:W-:Y:S01]  /*9750*/  FADD.FTZ R3, R51, R3 ;  /* 0x0000000333037221 */ /* 0x000fe20000010000 */
[----:B------:R-:W-:Y:S01]  /*9760*/  FADD.FTZ R0, R10, R0 ;  /* 0x000000000a007221 */ /* 0x000fe20000010000 */
[----:B------:R-:W-:Y:S02]  /*9770*/  FADD.FTZ R2, R39, R2 ;  /* 0x0000000227027221 */ /* 0x000fe40000010000 */
[----:B------:R-:W-:Y:S02]  /*9780*/  FADD.FTZ R3, R38, R3 ;  /* 0x0000000326037221 */ /* 0x000fe40000010000 */
[----:B------:R-:W-:Y:S01]  /*9790*/  HMMA.16816.F32 R116, R128, R4, R116 ;  /* 0x000000048074723c */ /* 0x000fe20000001874 */
[----:B------:R-:W-:Y:S01]  /*97a0*/  FADD.FTZ R4, R11, R8 ;  /* 0x000000080b047221 */ /* 0x000fe20000010000 */
[----:B------:R-:W-:Y:S01]  /*97b0*/  FADD.FTZ R0, R36, R0 ;  /* 0x0000000024007221 */ /* 0x000fe20000010000 */
[----:B------:R-:W-:-:S02]  /*97c0*/  FADD.FTZ R3, R234, R3 ;  /* 0x00000003ea037221 */ /* 0x000fc40000010000 */
[----:B------:R-:W-:Y:S01]  /*97d0*/  FADD.FTZ R4, R37, R4 ;  /* 0x0000000425047221 */ /* 0x000fe20000010000 */
[----:B------:R-:W-:Y:S01]  /*97e0*/  FADD.FTZ R2, R16, R2 ;  /* 0x0000000210027221 */ /* 0x000fe20000010000 */
[----:B------:R-:W-:Y:S01]  /*97f0*/  FADD.FTZ R0, R235, R0 ;  /* 0x00000000eb007221 */ /* 0x000fe20000010000 */
[----:B------:R-:W-:Y:S01]  /*9800*/  FADD.FTZ R5, R35, R3 ;  /* 0x0000000323057221 */ /* 0x000fe20000010000 */
        /* <DEDUP_REMOVED lines=44> */
[C---:B----4-:R-:W-:Y:S08]  /*9ad0*/  HMMA.16816.F32 R72, R124.reuse, R80, R76 ;  /* 0x000000507c48723c */ /* 0x050ff0000000184c */
        /* <DEDUP_REMOVED lines=24> */
[----:B---3--:R-:W-:-:S15]  /*9c60*/  @!P3 BRA `(.L_x_488) ;  /* 0x000000580018b947 */ /* 0x008fde0003800000 */
[----:B------:R-:W2:Y:S01]  /*9c70*/  LDL.LU R33, [R1+0x20] ;  /* 0x0000200001217983 */ /* 0x000ea20000300800 */
[----:B------:R-:W1:Y:S01]  /*9c80*/  LDC.64 R8, c[0x0][0x3c0] ;  /* 0x0000f000ff087b82 */ /* 0x000e620000000a00 */
[----:B------:R-:W3:Y:S02]  /*9c90*/  LDCU UR6, c[0x0][0x440] ;  /* 0x00008800ff0677ac */ /* 0x000ee40008000800 */
[----:B------:R-:W4:Y:S01]  /*9ca0*/  LDL.LU R252, [R1+0x24] ;  /* 0x0000240001fc7983 */ /* 0x000f220000300800 */
[----:B------:R-:W3:Y:S01]  /*9cb0*/  S2R R27, SR_TID.X ;  /* 0x00000000001b7919 */ /* 0x000ee20000002100 */
[----:B------:R-:W2:Y:S01]  /*9cc0*/  S2R R222, SR_CTAID.X ;  /* 0x0000000000de7919 */ /* 0x000ea20000002500 */
[----:B------:R-:W3:Y:S01]  /*9cd0*/  S2R R235, SR_TID.X ;  /* 0x0000000000eb7919 */ /* 0x000ee20000002100 */
[----:B------:R-:W-:Y:S01]  /*9ce0*/  ULEA UR5, UR5, UR4, 0x18 ;  /* 0x0000000405057291 */ /* 0x000fe2000f8ec0ff */
[----:B------:R-:W-:Y:S01]  /*9cf0*/  IMAD.MOV.U32 R230, RZ, RZ, 0x20 ;  /* 0x00000020ffe67424 */ /* 0x000fe200078e00ff */
[----:B------:R-:W1:Y:S01]  /*9d00*/  LDCU UR7, c[0x0][0x440] ;  /* 0x00008800ff0777ac */ /* 0x000e620008000800 */
[----:B------:R-:W4:Y:S01]  /*9d10*/  LDL R147, [R1+0x5c] ;  /* 0x00005c0001937983 */ /* 0x000f220000100800 */
[----:B------:R-:W-:-:S02]  /*9d20*/  IMAD.MOV.U32 R231, RZ, RZ, 0x20 ;  /* 0x00000020ffe77424 */ /* 0x000fc400078e00ff */
[----:B------:R-:W-:Y:S01]  /*9d30*/  IMAD.MOV.U32 R141, RZ, RZ, R144 ;  /* 0x000000ffff8d7224 */ /* 0x000fe200078e0090 */
[----:B-----5:R-:W-:Y:S01]  /*9d40*/  LEA R238, R56, UR5, 0x1 ;  /* 0x0000000538ee7c11 */ /* 0x020fe2000f8e08ff */
[----:B-1----:R-:W-:Y:S01]  /*9d50*/  IMAD.MOV.U32 R6, RZ, RZ, R9 ;  /* 0x000000ffff067224 */ /* 0x002fe200078e0009 */
[----:B------:R-:W1:Y:S01]  /*9d60*/  LDCU UR4, c[0x0][0x45c] ;  /* 0x00008b80ff0477ac */ /* 0x000e620008000800 */
[----:B------:R-:W-:Y:S02]  /*9d70*/  IMAD.MOV.U32 R5, RZ, RZ, R8 ;  /* 0x000000ffff057224 */ /* 0x000fe400078e0008 */
[----:B------:R-:W-:Y:S02]  /*9d80*/  IMAD.MOV.U32 R133, RZ, RZ, R136 ;  /* 0x000000ffff857224 */ /* 0x000fe400078e0088 */
[----:B------:R-:W-:Y:S02]  /*9d90*/  IMAD.MOV.U32 R143, RZ, RZ, R134 ;  /* 0x000000ffff8f7224 */ /* 0x000fe400078e0086 */
[----:B------:R-:W-:-:S02]  /*9da0*/  IMAD.MOV.U32 R142, RZ, RZ, R135 ;  /* 0x000000ffff8e7224 */ /* 0x000fc400078e0087 */
[----:B------:R-:W-:Y:S01]  /*9db0*/  IMAD.MOV.U32 R237, RZ, RZ, 0x40 ;  /* 0x00000040ffed7424 */ /* 0x000fe200078e00ff */
[----:B---3--:R-:W-:-:S04]  /*9dc0*/  SHF.R.U32.HI R27, RZ, 0x2, R27 ;  /* 0x00000002ff1b7819 */ /* 0x008fc8000001161b */
[----:B------:R-:W-:Y:S01]  /*9dd0*/  LOP3.LUT R27, R27, 0x7, RZ, 0xc0, !PT ;  /* 0x000000071b1b7812 */ /* 0x000fe200078ec0ff */
[C---:B------:R-:W-:Y:S01]  /*9de0*/  IMAD.SHL.U32 R4, R235.reuse, 0x40, RZ ;  /* 0x00000040eb047824 */ /* 0x040fe200078e00ff */
[----:B------:R-:W-:Y:S01]  /*9df0*/  SHF.R.U32.HI R228, RZ, 0x1, R235 ;  /* 0x00000001ffe47819 */ /* 0x000fe200000116eb */
[C---:B------:R-:W-:Y:S01]  /*9e00*/  IMAD.SHL.U32 R236, R235.reuse, 0x40, RZ ;  /* 0x00000040ebec7824 */ /* 0x040fe200078e00ff */
[C---:B------:R-:W-:Y:S01]  /*9e10*/  LOP3.LUT P0, RZ, R235.reuse, 0x2, RZ, 0xc0, !PT ;  /* 0x00000002ebff7812 */ /* 0x040fe2000780c0ff */
[----:B------:R-:W-:Y:S01]  /*9e20*/  IMAD.SHL.U32 R0, R235, 0x8, RZ ;  /* 0x00000008eb007824 */ /* 0x000fe200078e00ff */
[----:B------:R-:W-:Y:S02]  /*9e30*/  LOP3.LUT R2, R4, 0x1c0, RZ, 0xc0, !PT ;  /* 0x000001c004027812 */ /* 0x000fe400078ec0ff */
[----:B------:R-:W-:Y:S02]  /*9e40*/  LOP3.LUT R234, R236, 0x1c0, RZ, 0xc0, !PT ;  /* 0x000001c0ecea7812 */ /* 0x000fe400078ec0ff */
[----:B------:R-:W-:-:S02]  /*9e50*/  LOP3.LUT R2, R2, 0x38, R0, 0xf8, !PT ;  /* 0x0000003802027812 */ /* 0x000fc400078ef800 */
[----:B------:R-:W-:Y:S02]  /*9e60*/  LOP3.LUT R234, R234, 0x38, R0, 0xf8, !PT ;  /* 0x00000038eaea7812 */ /* 0x000fe400078ef800 */
[----:B------:R-:W-:Y:S02]  /*9e70*/  LOP3.LUT R228, R2, 0x8, R228, 0x78, !PT ;  /* 0x0000000802e47812 */ /* 0x000fe400078e78e4 */
[----:B------:R-:W-:Y:S02]  /*9e80*/  LOP3.LUT R2, R236, 0x400, RZ, 0xc0, !PT ;  /* 0x00000400ec027812 */ /* 0x000fe400078ec0ff */
[----:B------:R-:W-:Y:S02]  /*9e90*/  LOP3.LUT R229, R234, 0x8, R235, 0x78, !PT ;  /* 0x00000008eae57812 */ /* 0x000fe400078e78eb */
[----:B------:R-:W-:Y:S02]  /*9ea0*/  LOP3.LUT R228, R228, 0x200, R4, 0xf8, !PT ;  /* 0x00000200e4e47812 */ /* 0x000fe400078ef804 */
[----:B------:R-:W-:Y:S01]  /*9eb0*/  SEL R231, R231, 0xffffffe0, !P0 ;  /* 0xffffffe0e7e77807 */ /* 0x000fe20004000000 */
[----:B------:R-:W-:Y:S01]  /*9ec0*/  IMAD R229, R229, 0x2, R2 ;  /* 0x00000002e5e57824 */ /* 0x000fe200078e0202 */
[----:B------:R-:W-:Y:S01]  /*9ed0*/  LEA R228, R228, UR5, 0x1 ;  /* 0x00000005e4e47c11 */ /* 0x000fe2000f8e08ff */
[----:B--2---:R-:W-:Y:S01]  /*9ee0*/  IMAD R3, R222, 0x80, R33 ;  /* 0x00000080de037824 */ /* 0x004fe200078e0221 */
[----:B----4-:R-:W-:-:S04]  /*9ef0*/  LEA.HI.SX32 R240, R252, 0xfffffffe, 0x1a ;  /* 0xfffffffefcf07811 */ /* 0x010fc800078fd2ff */
[----:B------:R-:W-:Y:S02]  /*9f00*/  IADD3 R3, PT, PT, R58, R3, R27 ;  /* 0x000000033a037210 */ /* 0x000fe40007ffe01b */
[----:B------:R-:W2:Y:S03]  /*9f10*/  S2R R27, SR_TID.X ;  /* 0x00000000001b7919 */ /* 0x000ea60000002100 */
[----:B------:R3:W-:Y:S04]  /*9f20*/  STL [R1+0x54], R3 ;  /* 0x0000540301007387 */ /* 0x0007e80000100800 */
[----:B------:R-:W-:Y:S01]  /*9f30*/  STL.64 [R1+0x30], R8 ;  /* 0x0000300801007387 */ /* 0x000fe20000100a00 */
[----:B---3--:R-:W-:Y:S01]  /*9f40*/  LOP3.LUT R3, R0, 0x38, RZ, 0xc0, !PT ;  /* 0x0000003800037812 */ /* 0x008fe200078ec0ff */
[----:B------:R-:W-:-:S02]  /*9f50*/  VIADD R0, R228, 0xc000 ;  /* 0x0000c000e4007836 */ /* 0x000fc40000000000 */
[----:B--2---:R-:W-:Y:S01]  /*9f60*/  IMAD.SHL.U32 R27, R27, 0x2, RZ ;  /* 0x000000021b1b7824 */ /* 0x004fe200078e00ff */
[----:B------:R-:W-:Y:S01]  /*9f70*/  ISETP.GE.AND P1, PT, R3, UR6, PT ;  /* 0x0000000603007c0c */ /* 0x000fe2000bf26270 */
[----:B------:R-:W2:Y:S01]  /*9f80*/  LDCU UR6, c[0x0][0x50c] ;  /* 0x0000a180ff0677ac */ /* 0x000ea20008000800 */
[----:B------:R-:W-:Y:S02]  /*9f90*/  SHF.L.U64.HI R3, R5, 0x4, R6 ;  /* 0x0000000405037819 */ /* 0x000fe40000010206 */
[----:B------:R-:W-:-:S05]  /*9fa0*/  LOP3.LUT R27, R27, 0x6, RZ, 0xc0, !PT ;  /* 0x000000061b1b7812 */ /* 0x000fca00078ec0ff */
[----:B------:R-:W-:Y:S02]  /*9fb0*/  IMAD.IADD R2, R27, 0x1, R147 ;  /* 0x000000011b027824 */ /* 0x000fe400078e0293 */
[----:B------:R-:W3:Y:S03]  /*9fc0*/  S2R R27, SR_TID.X ;  /* 0x00000000001b7919 */ /* 0x000ee60000002100 */
[----:B------:R4:W-:Y:S04]  /*9fd0*/  STL [R1+0x50], R2 ;  /* 0x0000500201007387 */ /* 0x0009e80000100800 */
[----:B------:R1:W-:Y:S01]  /*9fe0*/  STL [R1+0x60], R3 ;  /* 0x0000600301007387 */ /* 0x0003e20000100800 */
[----:B----4-:R-:W-:Y:S01]  /*9ff0*/  IMAD.SHL.U32 R2, R5, 0x10, RZ ;  /* 0x0000001005027824 */ /* 0x010fe200078e00ff */
[----:B---3--:R-:W-:-:S04]  /*a000*/  LOP3.LUT P4, RZ, R27, 0x2, RZ, 0xc0, !PT ;  /* 0x000000021bff7812 */ /* 0x008fc8000788c0ff */
[----:B------:R3:W-:Y:S01]  /*a010*/  STL [R1+0x64], R2 ;  /* 0x0000640201007387 */ /* 0x0007e20000100800 */
[----:B------:R-:W-:-:S05]  /*a020*/  SEL R230, R230, 0xffffffe0, !P4 ;  /* 0xffffffe0e6e67807 */ /* 0x000fca0006000000 */
[----:B------:R-:W-:Y:S01]  /*a030*/  IMAD.IADD R230, R230, 0x1, R228 ;  /* 0x00000001e6e67824 */ /* 0x000fe200078e02e4 */
[----:B-12---:R-:W-:Y:S06]  /*a040*/  BRA `(.L_x_489) ;  /* 0x0000000400347947 */ /* 0x006fec0003800000 */
.L_x_491:
[----:B------:R-:W2:Y:S01]  /*a050*/  LDL R43, [R1+0x1c] ;  /* 0x00001c00012b7983 */ /* 0x000ea20000100800 */
[----:B------:R-:W3:Y:S01]  /*a060*/  LDC.64 R6, c[0x0][0x3b8] ;  /* 0x0000ee00ff067b82 */ /* 0x000ee20000000a00 */
[----:B------:R-:W-:Y:S02]  /*a070*/  VIADD R2, R240, 0xffffffff ;  /* 0xfffffffff0027836 */ /* 0x000fe40000000000 */
[----:B------:R-:W4:Y:S02]  /*a080*/  LDL R37, [R1+0x18] ;  /* 0x0000180001257983 */ /* 0x000f240000100800 */
[----:B---3--:R-:W-:Y:S01]  /*a090*/  IMAD.WIDE.U32 R4, R2, R6, RZ ;  /* 0x0000000602047225 */ /* 0x008fe200078e00ff */
[----:B------:R-:W-:Y:S03]  /*a0a0*/  SHF.L.U64.HI R15, R6, 0x4, R7 ;  /* 0x00000004060f7819 */ /* 0x000fe60000010207 */
[----:B------:R-:W-:Y:S02]  /*a0b0*/  IMAD R5, R2, R7, R5 ;  /* 0x0000000702057224 */ /* 0x000fe400078e0205 */
[----:B------:R-:W-:Y:S05]  /*a0c0*/  IMAD.SHL.U32 R3, R6, 0x10, RZ ;  /* 0x0000001006037824 */ /* 0x000fea00078e00ff */
[C---:B------:R-:W-:Y:S02]  /*a0d0*/  LEA R2, P3, R4.reuse, R3, 0x6 ;  /* 0x0000000304027211 */ /* 0x040fe400078630ff */
[C---:B--2---:R-:W-:Y:S04]  /*a0e0*/  @!P1 LEA R8, P2, R4.reuse, R43, 0x7 ;  /* 0x0000002b04089211 */ /* 0x044fe800078438ff */
[C-C-:B----4-:R-:W-:Y:S02]  /*a0f0*/  @!P1 LEA.HI.X R9, R4.reuse, R37, R5.reuse, 0x7, P2 ;  /* 0x0000002504099211 */ /* 0x150fe400010f3c05 */
[C---:B------:R-:W-:Y:S03]  /*a100*/  @!P4 LEA R10, P2, R4.reuse, R43, 0x7 ;  /* 0x0000002b040ac211 */ /* 0x040fe600078438ff */
[----:B------:R-:W-:Y:S01]  /*a110*/  @!PT LDS RZ, [RZ] ;  /* 0x00000000fffff984 */ /* 0x000fe20000000800 */
[----:B------:R-:W-:Y:S01]  /*a120*/  @!PT LDS RZ, [RZ] ;  /* 0x00000000fffff984 */ /* 0x000fe20000000800 */
[----:B------:R-:W-:Y:S01]  /*a130*/  @!PT LDS RZ, [RZ] ;  /* 0x00000000fffff984 */ /* 0x000fe20000000800 */
[----:B------:R2:W-:Y:S01]  /*a140*/  @!P1 LDGSTS.E.BYPASS.LTC128B.128 [R238+0x8000], desc[UR16][R8.64] ;  /* 0x0800000008ee9fae */ /* 0x0005e2000b981a10 */
[--C-:B------:R-:W-:Y:S02]  /*a150*/  @!P4 LEA.HI.X R11, R4, R37, R5.reuse, 0x7, P2 ;  /* 0x00000025040bc211 */ /* 0x100fe400010f3c05 */
[----:B------:R-:W-:Y:S01]  /*a160*/  @!P1 LEA R16, P2, R2, R43, 0x1 ;  /* 0x0000002b02109211 */ /* 0x000fe200078408ff */
[----:B------:R3:W-:Y:S01]  /*a170*/  @P1 STS.128 [R238+0x8000], RZ ;  /* 0x008000ffee001388 */ /* 0x0007e20000000c00 */
[----:B------:R-:W-:Y:S03]  /*a180*/  LEA.HI.X R5, R4, R15, R5, 0x6, P3 ;  /* 0x0000000f04057211 */ /* 0x000fe600018f3405 */
[----:B------:R-:W-:Y:S01]  /*a190*/  @!PT LDS RZ, [RZ] ;  /* 0x00000000fffff984 */ /* 0x000fe20000000800 */
[----:B------:R-:W-:Y:S01]  /*a1a0*/  @!PT LDS RZ, [RZ] ;  /* 0x00000000fffff984 */ /* 0x000fe20000000800 */
[----:B------:R-:W-:Y:S01]  /*a1b0*/  @!PT LDS RZ, [RZ] ;  /* 0x00000000fffff984 */ /* 0x000fe20000000800 */
[----:B------:R4:W-:Y:S01]  /*a1c0*/  @!P4 LDGSTS.E.BYPASS.LTC128B.128 [R238+0xa000], desc[UR16][R10.64+0x80] ;  /* 0x0a0000800aeecfae */ /* 0x0009e2000b981a10 */
[C-C-:B------:R-:W-:Y:S03]  /*a1d0*/  @!P1 LEA.HI.X R17, R2.reuse, R37, R5.reuse, 0x1, P2 ;  /* 0x0000002502119211 */ /* 0x140fe600010f0c05 */
[----:B------:R3:W-:Y:S04]  /*a1e0*/  @P4 STS.128 [R238+0xa000], RZ ;  /* 0x00a000ffee004388 */ /* 0x0007e80000000c00 */
[----:B------:R-:W-:Y:S01]  /*a1f0*/  @!PT LDS RZ, [RZ] ;  /* 0x00000000fffff984 */ /* 0x000fe20000000800 */
[----:B------:R-:W-:Y:S01]  /*a200*/  @!PT LDS RZ, [RZ] ;  /* 0x00000000fffff984 */ /* 0x000fe20000000800 */
[----:B------:R-:W-:Y:S01]  /*a210*/  @!PT LDS RZ, [RZ] ;  /* 0x00000000fffff984 */ /* 0x000fe20000000800 */
[----:B------:R5:W-:Y:S04]  /*a220*/  @!P1 LDGSTS.E.BYPASS.LTC128B.128 [R238+0x8800], desc[UR16][R16.64] ;  /* 0x0880000010ee9fae */ /* 0x000be8000b981a10 */
[----:B------:R3:W-:Y:S01]  /*a230*/  @P1 STS.128 [R238+0x8800], RZ ;  /* 0x008800ffee001388 */ /* 0x0007e20000000c00 */
[C---:B--2---:R-:W-:Y:S04]  /*a240*/  @!P4 LEA R8, P3, R2.reuse, R43, 0x1 ;  /* 0x0000002b0208c211 */ /* 0x044fe800078608ff */
[--C-:B------:R-:W-:Y:S02]  /*a250*/  @!P4 LEA.HI.X R9, R2, R37, R5.reuse, 0x1, P3 ;  /* 0x000000250209c211 */ /* 0x100fe400018f0c05 */
[CC--:B----4-:R-:W-:Y:S03]  /*a260*/  @!P1 IADD3 R11, P2, PT, R3.reuse, R2.reuse, RZ ;  /* 0x00000002030b9210 */ /* 0x0d0fe60007f5e0ff */
[----:B------:R-:W-:Y:S01]  /*a270*/  @!PT LDS RZ, [RZ] ;  /* 0x00000000fffff984 */ /* 0x000fe20000000800 */
[----:B------:R-:W-:Y:S01]  /*a280*/  @!PT LDS RZ, [RZ] ;  /* 0x00000000fffff984 */ /* 0x000fe20000000800 */
[----:B------:R-:W-:Y:S01]  /*a290*/  @!PT LDS RZ, [RZ] ;  /* 0x00000000fffff984 */ /* 0x000fe20000000800 */
[----:B------:R2:W-:Y:S01]  /*a2a0*/  @!P4 LDGSTS.E.BYPASS.LTC128B.128 [R238+0xa800], desc[UR16][R8.64+0x80] ;  /* 0x0a80008008eecfae */ /* 0x0005e2000b981a10 */
[-C--:B------:R-:W-:Y:S03]  /*a2b0*/  @!P4 IADD3 R10, P3, PT, R3, R2.reuse, RZ ;  /* 0x00000002030ac210 */ /* 0x080fe60007f7e0ff */
[----:B------:R3:W-:Y:S01]  /*a2c0*/  @P4 STS.128 [R238+0xa800], RZ ;  /* 0x00a800ffee004388 */ /* 0x0007e20000000c00 */
[-C--:B-----5:R-:W-:Y:S01]  /*a2d0*/  @!P1 LEA R16, P6, R11, R43.reuse, 0x1 ;  /* 0x0000002b0b109211 */ /* 0x0a0fe200078c08ff */
[C-C-:B--2---:R-:W-:Y:S01]  /*a2e0*/  @!P1 IMAD.X R9, R15.reuse, 0x1, R5.reuse, P2 ;  /* 0x000000010f099824 */ /* 0x144fe200010e0605 */
[CC--:B------:R-:W-:Y:S02]  /*a2f0*/  @!P1 LEA R8, P5, R6.reuse, R2.reuse, 0x5 ;  /* 0x0000000206089211 */ /* 0x0c0fe400078a28ff */
[----:B------:R-:W-:Y:S01]  /*a300*/  @!P4 LEA R3, P2, R6, R2, 0x5 ;  /* 0x000000020603c211 */ /* 0x000fe200078428ff */
[----:B------:R-:W-:Y:S01]  /*a310*/  @!P4 IMAD.X R2, R15, 0x1, R5, P3 ;  /* 0x000000010f02c824 */ /* 0x000fe200018e0605 */
[----:B------:R-:W-:Y:S02]  /*a320*/  @!P4 LEA R4, P3, R10, R43, 0x1 ;  /* 0x0000002b0a04c211 */ /* 0x000fe400078608ff */
[----:B------:R-:W-:Y:S02]  /*a330*/  @!P1 LEA.HI.X R9, R11, R37, R9, 0x1, P6 ;  /* 0x000000250b099211 */ /* 0x000fe400030f0c09 */
[CCC-:B------:R-:W-:Y:S02]  /*a340*/  @!P1 LEA.HI.X R15, R6.reuse, R5.reuse, R7.reuse, 0x5, P5 ;  /* 0x00000005060f9211 */ /* 0x1c0fe400028f2c07 */
[----:B------:R-:W-:Y:S02]  /*a350*/  @!P4 LEA.HI.X R11, R6, R5, R7, 0x5, P2 ;  /* 0x00000005060bc211 */ /* 0x000fe400010f2c07 */
[----:B------:R-:W-:Y:S02]  /*a360*/  @!P4 LEA.HI.X R5, R10, R37, R2, 0x1, P3 ;  /* 0x000000250a05c211 */ /* 0x000fe400018f0c02 */
[CC--:B------:R-:W-:Y:S02]  /*a370*/  @!P1 LEA R6, P3, R8.reuse, R43.reuse, 0x1 ;  /* 0x0000002b08069211 */ /* 0x0c0fe400078608ff */
[C---:B------:R-:W-:Y:S02]  /*a380*/  @!P4 LEA R2, P2, R3.reuse, R43, 0x1 ;  /* 0x0000002b0302c211 */ /* 0x040fe400078408ff */
[-C--:B------:R-:W-:Y:S01]  /*a390*/  @!P1 LEA.HI.X R7, R8, R37.reuse, R15, 0x1, P3 ;  /* 0x0000002508079211 */ /* 0x080fe200018f0c0f */
[----:B------:R-:W-:Y:S01]  /*a3a0*/  @!P1 IMAD.MOV.U32 R8, RZ, RZ, R16 ;  /* 0x000000ffff089224 */ /* 0x000fe200078e0010 */
[----:B------:R-:W-:Y:S04]  /*a3b0*/  @!P4 LEA.HI.X R3, R3, R37, R11, 0x1, P2 ;  /* 0x000000250303c211 */ /* 0x000fe800010f0c0b */
        /* <DEDUP_REMOVED lines=22> */
.L_x_489:
[----:B------:R-:W3:Y:S01]  /*a520*/  LDL R12, [R1+0x30] ;  /* 0x00003000010c7983 */ /* 0x000ee20000100800 */
[----:B------:R-:W-:Y:S04]  /*a530*/  DEPBAR.LE SB0, 0x0 ;  /* 0x000080000000791a */ /* 0x000fe80000000000 */
[----:B------:R-:W2:Y:S01]  /*a540*/  LDL R13, [R1+0x34] ;  /* 0x00003400010d7983 */ /* 0x000ea20000100800 */
[C---:B------:R-:W-:Y:S02]  /*a550*/  SHF.L.U32 R8, R235.reuse, 0x3, RZ ;  /* 0x00000003eb087819 */ /* 0x040fe400000006ff */
[----:B------:R-:W-:Y:S01]  /*a560*/  SHF.L.U32 R0, R235, 0x5, RZ ;  /* 0x00000005eb007819 */ /* 0x000fe200000006ff */
[----:B------:R-:W4:Y:S01]  /*a570*/  LDL R15, [R1+0x2c] ;  /* 0x00002c00010f7983 */ /* 0x000f220000100800 */
[----:B------:R-:W-:Y:S02]  /*a580*/  LOP3.LUT R8, R8, 0x38, RZ, 0xc0, !PT ;  /* 0x0000003808087812 */ /* 0x000fe400078ec0ff */
[----:B-----5:R-:W-:Y:S01]  /*a590*/  SHF.R.U32.HI R232, RZ, 0x1, R235 ;  /* 0x00000001ffe87819 */ /* 0x020fe200000116eb */
[----:B------:R-:W5:Y:S01]  /*a5a0*/  LDL R14, [R1+0x28] ;  /* 0x00002800010e7983 */ /* 0x000f620000100800 */
[----:B------:R-:W-:Y:S02]  /*a5b0*/  LOP3.LUT R9, R8, 0x40, RZ, 0xfc, !PT ;  /* 0x0000004008097812 */ /* 0x000fe400078efcff */
[----:B------:R-:W-:Y:S01]  /*a5c0*/  LOP3.LUT R233, R0, 0x7c00, RZ, 0xc0, !PT ;  /* 0x00007c0000e97812 */ /* 0x000fe200078ec0ff */
[----:B------:R-:W5:Y:S01]  /*a5d0*/  LDL R7, [R1+0x64] ;  /* 0x0000640001077983 */ /* 0x000f620000100800 */
[----:B------:R-:W-:Y:S01]  /*a5e0*/  BAR.SYNC.DEFER_BLOCKING 0x0 ;  /* 0x0000000000007b1d */ /* 0x000fe20000010000 */
[----:B------:R-:W-:Y:S02]  /*a5f0*/  ISETP.GE.AND P4, PT, R9, UR7, PT ;  /* 0x0000000709007c0c */ /* 0x000fe4000bf86270 */
[----:B------:R-:W-:Y:S03]  /*a600*/  LOP3.LUT R0, R232, 0x8, RZ, 0xc0, !PT ;  /* 0x00000008e8007812 */ /* 0x000fe600078ec0ff */
[----:B------:R-:W5:Y:S04]  /*a610*/  LDL R6, [R1+0x60] ;  /* 0x0000600001067983 */ /* 0x000f680000100800 */
[----:B-1----:R1:W-:Y:S04]  /*a620*/  STL [R1+0x3c], R9 ;  /* 0x00003c0901007387 */ /* 0x0023e80000100800 */
[----:B------:R-:W5:Y:S04]  /*a630*/  LDL R226, [R1+0x50] ;  /* 0x0000500001e27983 */ /* 0x000f680000100800 */
[----:B------:R-:W5:Y:S01]  /*a640*/  LDL R225, [R1+0x54] ;  /* 0x0000540001e17983 */ /* 0x000f620000100800 */
[----:B---3--:R-:W-:Y:S04]  /*a650*/  IMAD.WIDE.U32 R2, R240, R12, RZ ;  /* 0x0000000cf0027225 */ /* 0x008fe800078e00ff */
[----:B------:R-:W-:Y:S02]  /*a660*/  IMAD.SHL.U32 R4, R2, 0x40, RZ ;  /* 0x0000004002047824 */ /* 0x000fe400078e00ff */
[----:B--2---:R-:W-:Y:S05]  /*a670*/  IMAD R3, R240, R13, R3 ;  /* 0x0000000df0037224 */ /* 0x004fea00078e0203 */
[----:B------:R-:W-:Y:S02]  /*a680*/  SHF.L.U64.HI R5, R2, 0x6, R3 ;  /* 0x0000000602057819 */ /* 0x000fe40000010203 */
[CC--:B----4-:R-:W-:Y:S04]  /*a690*/  @!P1 LEA R2, P0, R4.reuse, R15.reuse, 0x1 ;  /* 0x0000000f04029211 */ /* 0x0d0fe800078008ff */
[CCC-:B-----5:R-:W-:Y:S02]  /*a6a0*/  @!P1 LEA.HI.X R3, R4.reuse, R14.reuse, R5.reuse, 0x1, P0 ;  /* 0x0000000e04039211 */ /* 0x1e0fe400000f0c05 */
        /* <DEDUP_REMOVED lines=13> */
[----:B--2---:R-:W-:Y:S02]  /*a780*/  IADD3 R3, P2, PT, R7, R4, RZ ;  /* 0x0000000407037210 */ /* 0x004fe40007f5e0ff */
[----:B------:R-:W-:Y:S02]  /*a790*/  LOP3.LUT R2, R233, 0x200, R236, 0xf8, !PT ;  /* 0x00000200e9027812 */ /* 0x000fe400078ef8ec */
[C---:B------:R-:W-:Y:S02]  /*a7a0*/  IADD3 R7, P3, PT, R3.reuse, R7, RZ ;  /* 0x0000000703077210 */ /* 0x040fe40007f7e0ff */
[----:B------:R-:W-:Y:S01]  /*a7b0*/  LOP3.LUT R0, R2, R234, R0, 0xf6, !PT ;  /* 0x000000ea02007212 */ /* 0x000fe200078ef600 */
[----:B------:R-:W-:Y:S01]  /*a7c0*/  IMAD.X R2, R6, 0x1, R5, P2 ;  /* 0x0000000106027824 */ /* 0x000fe200010e0605 */
[----:B------:R-:W-:Y:S02]  /*a7d0*/  LEA R5, P2, R12, R3, 0x5 ;  /* 0x000000030c057211 */ /* 0x000fe400078428ff */
[-C--:B------:R-:W-:Y:S02]  /*a7e0*/  @!P4 LEA R8, P0, R3, R15.reuse, 0x1 ;  /* 0x0000000f0308c211 */ /* 0x080fe400078008ff */
[----:B-1----:R-:W-:Y:S02]  /*a7f0*/  IADD3.X R9, PT, PT, R2, R6, RZ, P3, !PT ;  /* 0x0000000602097210 */ /* 0x002fe40001ffe4ff */
        /* <DEDUP_REMOVED lines=26> */
[----:B-1----:R-:W-:Y:S04]  /*a9a0*/  IADD3 R2, PT, PT, R229, UR5, RZ ;  /* 0x00000005e5027c10 */ /* 0x002fe8000fffe0ff */
[C---:B------:R-:W-:Y:S03]  /*a9b0*/  IADD3 R3, PT, PT, R2.reuse, R231, RZ ;  /* 0x000000e702037210 */ /* 0x040fe60007ffe0ff */
[----:B------:R-:W-:Y:S01]  /*a9c0*/  @!PT LDS RZ, [RZ] ;  /* 0x00000000fffff984 */ /* 0x000fe20000000800 */
[----:B------:R-:W-:Y:S01]  /*a9d0*/  @!PT LDS RZ, [RZ] ;  /* 0x00000000fffff984 */ /* 0x000fe20000000800 */
[----:B------:R-:W-:Y:S01]  /*a9e0*/  @!PT LDS RZ, [RZ] ;  /* 0x00000000fffff984 */ /* 0x000fe20000000800 */
[----:B------:R-:W-:Y:S01]  /*a9f0*/  @!P1 LDGSTS.E.BYPASS.LTC128B.128 [R238+0xd000], desc[UR16][R6.64] ;  /* 0x0d00000006ee9fae */ /* 0x000fe2000b981a10 */
[----:B------:R-:W-:Y:S04]  /*aa00*/  IADD3 R0, PT, PT, R2, R0, RZ ;  /* 0x0000000002007210 */ /* 0x000fe80007ffe0ff */
[----:B------:R-:W-:Y:S03]  /*aa10*/  IADD3 R2, PT, PT, R231, R0, RZ ;  /* 0x00000000e7027210 */ /* 0x000fe60007ffe0ff */
        /* <DEDUP_REMOVED lines=168> */
[-C--:B--2---:R-:W-:Y:S01]  /*b4a0*/  HMMA.16816.F32 R52, R136, R216.reuse, R52 ;  /* 0x000000d88834723c */ /* 0x084fe20000001834 */
[----:B------:R-:W-:Y:S07]  /*b4b0*/  LDSM.16.M88.4 R220, [R220+0x6000] ;  /* 0x00600000dcdc783b */ /* 0x000fee0000000200 */
[C---:B------:R-:W-:Y:S08]  /*b4c0*/  HMMA.16816.F32 R56, R144.reuse, R216, R56 ;  /* 0x000000d89038723c */ /* 0x040ff00000001838 */
[-C--:B------:R-:W-:Y:S01]  /*b4d0*/  HMMA.16816.F32 R60, R144, R218.reuse, R60 ;  /* 0x000000da903c723c */ /* 0x080fe2000000183c */
[----:B------:R-:W1:Y:S07]  /*b4e0*/  LDSM.16.M88.4 R144, [R2+0xa000] ;  /* 0x00a000000290783b */ /* 0x000e6e0000000200 */
[----:B------:R-:W-:Y:S08]  /*b4f0*/  HMMA.16816.F32 R64, R136, R218, R64 ;  /* 0x000000da8840723c */ /* 0x000ff00000001840 */
[-C--:B-1----:R-:W-:Y:S08]  /*b500*/  HMMA.16816.F32 R4, R212, R144.reuse, R4 ;  /* 0x00000090d404723c */ /* 0x082ff00000001804 */
[C---:B------:R-:W-:Y:S08]  /*b510*/  HMMA.16816.F32 R8, R220.reuse, R144, R8 ;  /* 0x00000090dc08723c */ /* 0x040ff00000001808 */
        /* <DEDUP_REMOVED lines=22> */
[----:B------:R-:W2:Y:S10]  /*b680*/  MUFU.TANH R136, R10 ;  /* 0x0000000a00887308 */ /* 0x000eb40000002400 */
[----:B------:R-:W-:Y:S01]  /*b690*/  MUFU.TANH R135, R11 ;  /* 0x0000000b00877308 */ /* 0x000fe20000002400 */
[----:B-1----:R-:W1:Y:S09]  /*b6a0*/  LDSM.16.M88.4 R4, [R2+0xa800] ;  /* 0x00a800000204783b */ /* 0x002e720000000200 */
[----:B------:R-:W-:Y:S10]  /*b6b0*/  MUFU.TANH R134, R8 ;  /* 0x0000000800867308 */ /* 0x000ff40000002400 */
[----:B------:R3:W-:Y:S10]  /*b6c0*/  MUFU.TANH R137, R9 ;  /* 0x0000000900897308 */ /* 0x0007f40000002400 */
[----:B------:R4:W-:Y:S10]  /*b6d0*/  MUFU.TANH R144, R12 ;  /* 0x0000000c00907308 */ /* 0x0009f40000002400 */
[----:B------:R-:W-:Y:S01]  /*b6e0*/  MUFU.TANH R147, R15 ;  /* 0x0000000f00937308 */ /* 0x000fe20000002400 */
[----:B---3--:R-:W3:Y:S09]  /*b6f0*/  LDSM.16.M88.4 R8, [R2+0xb000] ;  /* 0x00b000000208783b */ /* 0x008ef20000000200 */
[----:B------:R-:W-:Y:S01]  /*b700*/  MUFU.TANH R146, R13 ;  /* 0x0000000d00927308 */ /* 0x000fe20000002400 */
[-C--:B-1----:R-:W-:Y:S03]  /*b710*/  HMMA.16816.F32 R20, R212, R4.reuse, R20 ;  /* 0x00000004d414723c */ /* 0x082fe60000001814 */
[----:B----4-:R-:W-:Y:S06]  /*b720*/  IMAD R12, R240, 0x40, R226 ;  /* 0x00000040f00c7824 */ /* 0x010fec00078e02e2 */
[----:B------:R-:W-:Y:S01]  /*b730*/  MUFU.TANH R18, R18 ;  /* 0x0000001200127308 */ /* 0x000fe20000002400 */
[C---:B------:R-:W-:Y:S04]  /*b740*/  HMMA.16816.F32 R24, R220.reuse, R4, R24 ;  /* 0x00000004dc18723c */ /* 0x040fe80000001818 */
[----:B------:R-:W-:Y:S05]  /*b750*/  IADD3 R12, PT, PT, R225, -R12, RZ ;  /* 0x8000000ce10c7210 */ /* 0x000fea0007ffe0ff */
[----:B------:R-:W1:Y:S01]  /*b760*/  MUFU.TANH R145, R14 ;  /* 0x0000000e00917308 */ /* 0x000e620000002400 */
[-C--:B------:R-:W-:Y:S03]  /*b770*/  HMMA.16816.F32 R28, R220, R6.reuse, R28 ;  /* 0x00000006dc1c723c */ /* 0x080fe6000000181c */
[C---:B------:R-:W-:Y:S01]  /*b780*/  VIADD R3, R12.reuse, 0x48 ;  /* 0x000000480c037836 */ /* 0x040fe20000000000 */
[C---:B------:R-:W-:Y:S01]  /*b790*/  IADD3 R5, PT, PT, R12.reuse, 0x3f, RZ ;  /* 0x0000003f0c057810 */ /* 0x040fe20007ffe0ff */
[----:B------:R-:W-:Y:S01]  /*b7a0*/  FMUL.FTZ R21, R21, UR6 ;  /* 0x0000000615157c20 */ /* 0x000fe20008410000 */
[----:B------:R-:W-:Y:S03]  /*b7b0*/  FMUL.FTZ R23, R23, UR6 ;  /* 0x0000000617177c20 */ /* 0x000fe60008410000 */
[----:B------:R-:W-:Y:S01]  /*b7c0*/  MUFU.TANH R17, R17 ;  /* 0x0000001100117308 */ /* 0x000fe20000002400 */
[C---:B------:R-:W-:Y:S04]  /*b7d0*/  HMMA.16816.F32 R32, R212.reuse, R6, R32 ;  /* 0x00000006d420723c */ /* 0x040fe80000001820 */
[----:B------:R-:W-:Y:S02]  /*b7e0*/  VIADD R6, R12, 0x40 ;  /* 0x000000400c067836 */ /* 0x000fe40000000000 */
[----:B------:R-:W-:Y:S01]  /*b7f0*/  FMUL.FTZ R27, R27, UR6 ;  /* 0x000000061b1b7c20 */ /* 0x000fe20008410000 */
[----:B------:R-:W-:Y:S02]  /*b800*/  FMUL.FTZ R26, R26, UR6 ;  /* 0x000000061a1a7c20 */ /* 0x000fe40008410000 */
[----:B------:R-:W-:Y:S01]  /*b810*/  MUFU.TANH R239, R21 ;  /* 0x0000001500ef7308 */ /* 0x000fe20000002400 */
[-C--:B---3--:R-:W-:Y:S03]  /*b820*/  HMMA.16816.F32 R36, R212, R8.reuse, R36 ;  /* 0x00000008d424723c */ /* 0x088fe60000001824 */
[----:B------:R-:W-:Y:S01]  /*b830*/  FMUL.FTZ R28, R28, UR6 ;  /* 0x000000061c1c7c20 */ /* 0x000fe20008410000 */
[----:B------:R-:W-:Y:S01]  /*b840*/  FMUL.FTZ R31, R31, UR6 ;  /* 0x000000061f1f7c20 */ /* 0x000fe20008410000 */
[----:B------:R-:W-:Y:S01]  /*b850*/  FMUL.FTZ R24, R24, UR6 ;  /* 0x0000000618187c20 */ /* 0x000fe20008410000 */
[----:B------:R-:W-:Y:S03]  /*b860*/  FMUL.FTZ R29, R29, UR6 ;  /* 0x000000061d1d7c20 */ /* 0x000fe60008410000 */
[----:B------:R-:W3:Y:S01]  /*b870*/  MUFU.TANH R23, R23 ;  /* 0x0000001700177308 */ /* 0x000ee20000002400 */
[C---:B------:R-:W-:Y:S04]  /*b880*/  HMMA.16816.F32 R40, R220.reuse, R8, R40 ;  /* 0x00000008dc28723c */ /* 0x040fe80000001828 */
[----:B------:R-:W-:Y:S01]  /*b890*/  FMUL.FTZ R0, R34, UR6 ;  /* 0x0000000622007c20 */ /* 0x000fe20008410000 */
[----:B------:R-:W-:Y:S01]  /*b8a0*/  IABS R34, R3 ;  /* 0x0000000300227213 */ /* 0x000fe20000000000 */
[----:B------:R-:W-:Y:S03]  /*b8b0*/  FMUL.FTZ R32, R32, UR6 ;  /* 0x0000000620207c20 */ /* 0x000fe60008410000 */
[----:B------:R-:W-:Y:S01]  /*b8c0*/  MUFU.TANH R218, R29 ;  /* 0x0000001d00da7308 */ /* 0x000fe20000002400 */
[----:B------:R-:W-:Y:S01]  /*b8d0*/  IABS R3, R6 ;  /* 0x0000000600037213 */ /* 0x000fe20000000000 */
[----:B------:R-:W-:Y:S01]  /*b8e0*/  FMUL.FTZ R33, R33, UR6 ;  /* 0x0000000621217c20 */ /* 0x000fe20008410000 */
[-C--:B------:R-:W-:Y:S03]  /*b8f0*/  HMMA.16816.F32 R44, R220, R10.reuse, R44 ;  /* 0x0000000adc2c723c */ /* 0x080fe6000000182c */
[----:B------:R-:W-:Y:S01]  /*b900*/  FMUL.FTZ R38, R38, UR6 ;  /* 0x0000000626267c20 */ /* 0x000fe20008410000 */
[----:B------:R-:W-:Y:S03]  /*b910*/  FMUL.FTZ R39, R39, UR6 ;  /* 0x0000000627277c20 */ /* 0x000fe60008410000 */
[----:B------:R4:W-:Y:S01]  /*b920*/  MUFU.TANH R140, R0 ;  /* 0x00000000008c7308 */ /* 0x0009e20000002400 */
[----:B------:R-:W-:Y:S01]  /*b930*/  FMUL.FTZ R36, R36, UR6 ;  /* 0x0000000624247c20 */ /* 0x000fe20008410000 */
[----:B------:R-:W-:Y:S01]  /*b940*/  FMUL.FTZ R22, R22, UR6 ;  /* 0x0000000616167c20 */ /* 0x000fe20008410000 */
[C---:B------:R-:W-:Y:S04]  /*b950*/  HMMA.16816.F32 R48, R212.reuse, R10, R48 ;  /* 0x0000000ad430723c */ /* 0x040fe80000001830 */
[----:B------:R-:W-:Y:S03]  /*b960*/  FMUL.FTZ R40, R40, UR6 ;  /* 0x0000000628287c20 */ /* 0x000fe60008410000 */
[----:B------:R5:W-:Y:S01]  /*b970*/  MUFU.TANH R13, R39 ;  /* 0x00000027000d7308 */ /* 0x000be20000002400 */
[----:B------:R-:W-:Y:S01]  /*b980*/  IADD3 R4, PT, PT, R12, 0x47, RZ ;  /* 0x000000470c047810 */ /* 0x000fe20007ffe0ff */
[----:B------:R-:W-:Y:S01]  /*b990*/  FMUL.FTZ R42, R42, UR6 ;  /* 0x000000062a2a7c20 */ /* 0x000fe20008410000 */
[----:B------:R-:W-:Y:S01]  /*b9a0*/  I2FP.F32.S32 R34, R34 ;  /* 0x0000002200227245 */ /* 0x000fe20000201400 */
[----:B------:R-:W-:Y:S01]  /*b9b0*/  FMUL.FTZ R41, R41, UR6 ;  /* 0x0000000629297c20 */ /* 0x000fe20008410000 */
[----:B------:R-:W-:Y:S01]  /*b9c0*/  IABS R4, R4 ;  /* 0x0000000400047213 */ /* 0x000fe20000000000 */
[----:B------:R-:W-:Y:S01]  /*b9d0*/  FMUL.FTZ R47, R47, UR6 ;  /* 0x000000062f2f7c20 */ /* 0x000fe20008410000 */
[----:B------:R-:W-:Y:S03]  /*b9e0*/  I2FP.F32.S32 R3, R3 ;  /* 0x0000000300037245 */ /* 0x000fe60000201400 */
[----:B------:R-:W-:Y:S01]  /*b9f0*/  MUFU.TANH R139, R24 ;  /* 0x00000018008b7308 */ /* 0x000fe20000002400 */
[----:B----4-:R-:W-:Y:S01]  /*ba00*/  IABS R0, R5 ;  /* 0x0000000500007213 */ /* 0x010fe20000000000 */
[----:B------:R-:W-:Y:S01]  /*ba10*/  FMUL.FTZ R5, R35, UR6 ;  /* 0x0000000623057c20 */ /* 0x000fe20008410000 */
[----:B------:R-:W-:Y:S01]  /*ba20*/  IMAD.MOV.U32 R35, RZ, RZ, R4 ;  /* 0x000000ffff237224 */ /* 0x000fe200078e0004 */
[----:B------:R-:W-:Y:S01]  /*ba30*/  IADD3 R4, PT, PT, R12, -0x1, RZ ;  /* 0xffffffff0c047810 */ /* 0x000fe20007ffe0ff */
[----:B--2---:R-:W-:Y:S01]  /*ba40*/  FFMA.FTZ R34, R34, -R132, R136 ;  /* 0x8000008422227223 */ /* 0x004fe20000010088 */
[----:B------:R-:W-:Y:S01]  /*ba50*/  I2FP.F32.S32 R0, R0 ;  /* 0x0000000000007245 */ /* 0x000fe20000201400 */
[----:B------:R-:W-:Y:S03]  /*ba60*/  FMUL.FTZ R50, R50, UR6 ;  /* 0x0000000632327c20 */ /* 0x000fe60008410000 */
[----:B------:R2:W-:Y:S01]  /*ba70*/  MUFU.TANH R21, R5 ;  /* 0x0000000500157308 */ /* 0x0005e20000002400 */
[----:B------:R-:W-:Y:S01]  /*ba80*/  IABS R4, R4 ;  /* 0x0000000400047213 */ /* 0x000fe20000000000 */
[-C--:B-1----:R-:W-:Y:S01]  /*ba90*/  FFMA.FTZ R145, R3, -R132.reuse, R145 ;  /* 0x8000008403917223 */ /* 0x082fe20000010091 */
[CC--:B------:R-:W-:Y:S01]  /*baa0*/  FFMA.FTZ R29, R0.reuse, -R132.reuse, R137 ;  /* 0x80000084001d7223 */ /* 0x0c0fe20000010089 */
[----:B------:R-:W-:Y:S01]  /*bab0*/  FFMA.FTZ R147, R0, -R132, R147 ;  /* 0x8000008400937223 */ /* 0x000fe20000010093 */
[----:B------:R-:W-:Y:S01]  /*bac0*/  I2FP.F32.S32 R4, R4 ;  /* 0x0000000400047245 */ /* 0x000fe20000201400 */
[----:B------:R-:W-:Y:S01]  /*bad0*/  FMUL.FTZ R30, R30, UR6 ;  /* 0x000000061e1e7c20 */ /* 0x000fe20008410000 */
[----:B------:R-:W-:Y:S03]  /*bae0*/  IABS R0, R12 ;  /* 0x0000000c00007213 */ /* 0x000fe60000000000 */
[----:B------:R1:W-:Y:S01]  /*baf0*/  MUFU.TANH R24, R31 ;  /* 0x0000001f00187308 */ /* 0x0003e20000002400 */
[----:B------:R-:W-:Y:S01]  /*bb00*/  IADD3 R8, PT, PT, R12, -0x19, RZ ;  /* 0xffffffe70c087810 */ /* 0x000fe20007ffe0ff */
[----:B------:R-:W-:Y:S01]  /*bb10*/  FMUL.FTZ R46, R46, UR6 ;  /* 0x000000062e2e7c20 */ /* 0x000fe20008410000 */
[----:B------:R-:W-:Y:S01]  /*bb20*/  I2FP.F32.S32 R0, R0 ;  /* 0x0000000000007245 */ /* 0x000fe20000201400 */
[----:B------:R-:W-:Y:S01]  /*bb30*/  FMUL.FTZ R20, R20, UR6 ;  /* 0x0000000614147c20 */ /* 0x000fe20008410000 */
[----:B------:R-:W-:Y:S01]  /*bb40*/  FMUL.FTZ R43, R43, UR6 ;  /* 0x000000062b2b7c20 */ /* 0x000fe20008410000 */
[----:B------:R-:W-:Y:S01]  /*bb50*/  I2FP.F32.S32 R35, R35 ;  /* 0x0000002300237245 */ /* 0x000fe20000201400 */
[----:B------:R-:W-:Y:S03]  /*bb60*/  FMUL.FTZ R25, R25, UR6 ;  /* 0x0000000619197c20 */ /* 0x000fe60008410000 */
[----:B------:R-:W-:Y:S01]  /*bb70*/  MUFU.TANH R227, R20 ;  /* 0x0000001400e37308 */ /* 0x000fe20000002400 */
[-C--:B-----5:R-:W-:Y:S01]  /*bb80*/  FFMA.FTZ R39, R0, -R132.reuse, R18 ;  /* 0x8000008400277223 */ /* 0x0a0fe20000010012 */
[----:B--2---:R-:W-:Y:S01]  /*bb90*/  IADD3 R5, PT, PT, R12, -0x9, RZ ;  /* 0xfffffff70c057810 */ /* 0x004fe20007ffe0ff */
[-C--:B------:R-:W-:Y:S01]  /*bba0*/  FFMA.FTZ R35, R35, -R132.reuse, R135 ;  /* 0x8000008423237223 */ /* 0x080fe20000010087 */
[----:B------:R-:W-:Y:S01]  /*bbb0*/  FMUL.FTZ R37, R37, UR6 ;  /* 0x0000000625257c20 */ /* 0x000fe20008410000 */
[----:B------:R-:W-:Y:S01]  /*bbc0*/  FMUL.FTZ R51, R51, UR6 ;  /* 0x0000000633337c20 */ /* 0x000fe20008410000 */
[----:B------:R-:W-:Y:S01]  /*bbd0*/  IABS R5, R5 ;  /* 0x0000000500057213 */ /* 0x000fe20000000000 */
[----:B------:R-:W-:Y:S03]  /*bbe0*/  FMUL.FTZ R48, R48, UR6 ;  /* 0x0000000630307c20 */ /* 0x000fe60008410000 */
[----:B------:R2:W-:Y:S01]  /*bbf0*/  MUFU.TANH R20, R30 ;  /* 0x0000001e00147308 */ /* 0x0005e20000002400 */
[-C--:B-1----:R-:W-:Y:S01]  /*bc00*/  FFMA.FTZ R31, R0, -R132.reuse, R217 ;  /* 0x80000084001f7223 */ /* 0x082fe200000100d9 */
[----:B------:R-:W-:Y:S01]  /*bc10*/  I2FP.F32.S32 R0, R5 ;  /* 0x0000000500007245 */ /* 0x000fe20000201400 */
[----:B------:R-:W-:Y:S02]  /*bc20*/  VIADD R5, R12, 0x30 ;  /* 0x000000300c057836 */ /* 0x000fe40000000000 */
[----:B------:R-:W-:Y:S01]  /*bc30*/  FMUL.FTZ R44, R44, UR6 ;  /* 0x000000062c2c7c20 */ /* 0x000fe20008410000 */
[----:B------:R-:W-:Y:S01]  /*bc40*/  FMUL.FTZ R45, R45, UR6 ;  /* 0x000000062d2d7c20 */ /* 0x000fe20008410000 */
[----:B------:R-:W-:Y:S01]  /*bc50*/  FMUL.FTZ R49, R49, UR6 ;  /* 0x0000000631317c20 */ /* 0x000fe20008410000 */
[-C--:B---3--:R-:W-:Y:S02]  /*bc60*/  FFMA.FTZ R252, R0, -R132.reuse, R23 ;  /* 0x8000008400fc7223 */ /* 0x088fe40000010017 */
[----:B------:R1:W-:Y:S01]  /*bc70*/  MUFU.TANH R18, R36 ;  /* 0x0000002400127308 */ /* 0x0003e20000002400 */
[----:B------:R-:W-:Y:S09]  /*bc80*/  IABS R5, R5 ;  /* 0x0000000500057213 */ /* 0x000ff20000000000 */
[----:B------:R-:W-:Y:S01]  /*bc90*/  MUFU.TANH R16, R16 ;  /* 0x0000001000107308 */ /* 0x000fe20000002400 */
[-C--:B--2---:R-:W-:Y:S01]  /*bca0*/  FFMA.FTZ R30, R3, -R132.reuse, R134 ;  /* 0x80000084031e7223 */ /* 0x084fe20000010086 */
[----:B------:R-:W-:Y:S05]  /*bcb0*/  VIADD R3, R12, 0xfffffff8 ;  /* 0xfffffff80c037836 */ /* 0x000fea0000000000 */
[----:B------:R-:W-:Y:S03]  /*bcc0*/  IABS R3, R3 ;  /* 0x0000000300037213 */ /* 0x000fe60000000000 */
[----:B------:R-:W2:Y:S01]  /*bcd0*/  MUFU.TANH R22, R22 ;  /* 0x0000001600167308 */ /* 0x000ea20000002400 */
[----:B-1----:R-:W-:Y:S01]  /*bce0*/  FFMA.FTZ R36, R0, -R132, R17 ;  /* 0x8000008400247223 */ /* 0x002fe20000010011 */
[C---:B------:R-:W-:Y:S01]  /*bcf0*/  VIADD R0, R12.reuse, 0x38 ;  /* 0x000000380c007836 */ /* 0x040fe20000000000 */
[----:B------:R-:W-:Y:S04]  /*bd00*/  I2FP.F32.S32 R3, R3 ;  /* 0x0000000300037245 */ /* 0x000fe80000201400 */
[----:B------:R-:W-:Y:S03]  /*bd10*/  IABS R0, R0 ;  /* 0x0000000000007213 */ /* 0x000fe60000000000 */
[----:B------:R1:W-:Y:S01]  /*bd20*/  MUFU.TANH R14, R33 ;  /* 0x00000021000e7308 */ /* 0x0003e20000002400 */
[----:B------:R-:W-:Y:S09]  /*bd30*/  I2FP.F32.S32 R0, R0 ;  /* 0x0000000000007245 */ /* 0x000ff20000201400 */
[----:B------:R-:W3:Y:S01]  /*bd40*/  MUFU.TANH R19, R19 ;  /* 0x0000001300137308 */ /* 0x000ee20000002400 */
[CC--:B--2---:R-:W-:Y:S09]  /*bd50*/  FFMA.FTZ R22, R3.reuse, -R132.reuse, R22 ;  /* 0x8000008403167223 */ /* 0x0c4ff20000010016 */
[----:B------:R2:W-:Y:S01]  /*bd60*/  MUFU.TANH R15, R32 ;  /* 0x00000020000f7308 */ /* 0x0005e20000002400 */
[-C--:B-1----:R-:W-:Y:S01]  /*bd70*/  FFMA.FTZ R33, R3, -R132.reuse, R16 ;  /* 0x8000008403217223 */ /* 0x082fe20000010010 */
[----:B------:R-:W-:Y:S04]  /*bd80*/  IADD3 R3, PT, PT, R12, 0x37, RZ ;  /* 0x000000370c037810 */ /* 0x000fe80007ffe0ff */
[----:B------:R-:W-:Y:S04]  /*bd90*/  IABS R3, R3 ;  /* 0x0000000300037213 */ /* 0x000fe80000000000 */
[----:B------:R3:W-:Y:S01]  /*bda0*/  MUFU.TANH R9, R38 ;  /* 0x0000002600097308 */ /* 0x0007e20000002400 */
[----:B------:R-:W-:Y:S09]  /*bdb0*/  I2FP.F32.S32 R3, R3 ;  /* 0x0000000300037245 */ /* 0x000ff20000201400 */
[----:B------:R-:W1:Y:S01]  /*bdc0*/  MUFU.TANH R26, R26 ;  /* 0x0000001a001a7308 */ /* 0x000e620000002400 */
[CC--:B--2---:R-:W-:Y:S09]  /*bdd0*/  FFMA.FTZ R32, R4.reuse, -R132.reuse, R216 ;  /* 0x8000008404207223 */ /* 0x0c4ff200000100d8 */
[----:B------:R2:W4:Y:S01]  /*bde0*/  MUFU.TANH R138, R27 ;  /* 0x0000001b008a7308 */ /* 0x0005220000002400 */
[----:B---3--:R-:W-:Y:S01]  /*bdf0*/  FFMA.FTZ R38, R4, -R132, R19 ;  /* 0x8000008404267223 */ /* 0x008fe20000010013 */
[----:B------:R-:W-:Y:S04]  /*be00*/  IADD3 R4, PT, PT, R12, 0x2f, RZ ;  /* 0x0000002f0c047810 */ /* 0x000fe80007ffe0ff */
[----:B------:R-:W-:Y:S04]  /*be10*/  IABS R4, R4 ;  /* 0x0000000400047213 */ /* 0x000fe80000000000 */
[----:B------:R3:W-:Y:S01]  /*be20*/  MUFU.TANH R219, R28 ;  /* 0x0000001c00db7308 */ /* 0x0007e20000002400 */
[CC--:B-1----:R-:W-:Y:S09]  /*be30*/  FFMA.FTZ R247, R0.reuse, -R132.reuse, R26 ;  /* 0x8000008400f77223 */ /* 0x0c2ff2000001001a */
[----:B------:R-:W1:Y:S01]  /*be40*/  MUFU.TANH R25, R25 ;  /* 0x0000001900197308 */ /* 0x000e620000002400 */
[CC--:B--2---:R-:W-:Y:S01]  /*be50*/  FFMA.FTZ R27, R3.reuse, -R132.reuse, R146 ;  /* 0x80000084031b7223 */ /* 0x0c4fe20000010092 */
[----:B----4-:R-:W-:Y:S01]  /*be60*/  FFMA.FTZ R246, R3, -R132, R138 ;  /* 0x8000008403f67223 */ /* 0x010fe2000001008a */
[----:B------:R-:W-:Y:S07]  /*be70*/  I2FP.F32.S32 R3, R4 ;  /* 0x0000000400037245 */ /* 0x000fee0000201400 */
[----:B------:R-:W2:Y:S01]  /*be80*/  MUFU.TANH R42, R42 ;  /* 0x0000002a002a7308 */ /* 0x000ea20000002400 */
[-C--:B---3--:R-:W-:Y:S01]  /*be90*/  FFMA.FTZ R28, R0, -R132.reuse, R144 ;  /* 0x80000084001c7223 */ /* 0x088fe20000010090 */
[----:B------:R-:W-:Y:S01]  /*bea0*/  I2FP.F32.S32 R0, R5 ;  /* 0x0000000500007245 */ /* 0x000fe20000201400 */
[CC--:B------:R-:W-:Y:S01]  /*beb0*/  FFMA.FTZ R250, R3.reuse, -R132.reuse, R24 ;  /* 0x8000008403fa7223 */ /* 0x0c0fe20000010018 */
[----:B------:R3:W4:Y:S01]  /*bec0*/  LDSM.16.M88.4 R4, [R2+0xb800] ;  /* 0x00b800000204783b */ /* 0x0007220000000200 */
[----:B------:R-:W-:Y:S05]  /*bed0*/  DEPBAR.LE SB0, 0x0 ;  /* 0x000080000000791a */ /* 0x000fea0000000000 */
[----:B------:R-:W-:Y:S01]  /*bee0*/  MUFU.TANH R43, R43 ;  /* 0x0000002b002b7308 */ /* 0x000fe20000002400 */
[-C--:B-1----:R-:W-:Y:S01]  /*bef0*/  FFMA.FTZ R241, R3, -R132.reuse, R25 ;  /* 0x8000008403f17223 */ /* 0x082fe20000010019 */
[----:B------:R-:W-:Y:S08]  /*bf00*/  VIADD R3, R12, 0xffffffe8 ;  /* 0xffffffe80c037836 */ /* 0x000ff00000000000 */
[----:B------:R-:W1:Y:S01]  /*bf10*/  MUFU.TANH R40, R40 ;  /* 0x0000002800287308 */ /* 0x000e620000002400 */
[----:B------:R-:W-:Y:S01]  /*bf20*/  BAR.SYNC.DEFER_BLOCKING 0x0 ;  /* 0x0000000000007b1d */ /* 0x000fe20000010000 */
[----:B------:R-:W-:Y:S01]  /*bf30*/  IABS R3, R3 ;  /* 0x0000000300037213 */ /* 0x000fe20000000000 */
[CC--:B------:R-:W-:Y:S01]  /*bf40*/  FFMA.FTZ R243, R0.reuse, -R132.reuse, R139 ;  /* 0x8000008400f37223 */ /* 0x0c0fe2000001008b */
[----:B------:R-:W-:Y:S01]  /*bf50*/  FFMA.FTZ R244, R0, -R132, R20 ;  /* 0x8000008400f47223 */ /* 0x000fe20000010014 */
[C---:B------:R-:W-:Y:S01]  /*bf60*/  VIADD R0, R12.reuse, 0xfffffff0 ;  /* 0xfffffff00c007836 */ /* 0x040fe20000000000 */
[C---:B------:R-:W-:Y:S04]  /*bf70*/  IADD3 R24, PT, PT, R12.reuse, -0x39, RZ ;  /* 0xffffffc70c187810 */ /* 0x040fe80007ffe0ff */
[----:B------:R-:W5:Y:S01]  /*bf80*/  MUFU.TANH R46, R46 ;  /* 0x0000002e002e7308 */ /* 0x000f620000002400 */
[----:B---3--:R-:W-:Y:S02]  /*bf90*/  IADD3 R2, PT, PT, R12, -0x11, RZ ;  /* 0xffffffef0c027810 */ /* 0x008fe40007ffe0ff */
[----:B------:R-:W-:Y:S02]  /*bfa0*/  IABS R0, R0 ;  /* 0x0000000000007213 */ /* 0x000fe40000000000 */
[----:B------:R-:W-:Y:S05]  /*bfb0*/  IABS R2, R2 ;  /* 0x0000000200027213 */ /* 0x000fea0000000000 */
[----:B------:R-:W3:Y:S01]  /*bfc0*/  MUFU.TANH R41, R41 ;  /* 0x0000002900297308 */ /* 0x000ee20000002400 */
[----:B------:R-:W-:Y:S02]  /*bfd0*/  I2FP.F32.S32 R0, R0 ;  /* 0x0000000000007245 */ /* 0x000fe40000201400 */
[----:B------:R-:W-:Y:S02]  /*bfe0*/  I2FP.F32.S32 R2, R2 ;  /* 0x0000000200027245 */ /* 0x000fe40000201400 */
[----:B------:R-:W-:Y:S01]  /*bff0*/  IABS R24, R24 ;  /* 0x0000001800187213 */ /* 0x000fe20000000000 */
[CC--:B------:R-:W-:Y:S01]  /*c000*/  FFMA.FTZ R227, R0.reuse, -R132.reuse, R227 ;  /* 0x8000008400e37223 */ /* 0x0c0fe200000100e3 */
[-C--:B------:R-:W-:Y:S03]  /*c010*/  FFMA.FTZ R249, R0, -R132.reuse, R140 ;  /* 0x8000008400f97223 */ /* 0x080fe6000001008c */
[----:B------:R-:W3:Y:S01]  /*c020*/  MUFU.TANH R47, R47 ;  /* 0x0000002f002f7308 */ /* 0x000ee20000002400 */
[----:B------:R-:W-:Y:S01]  /*c030*/  I2FP.F32.S32 R0, R3 ;  /* 0x0000000300007245 */ /* 0x000fe20000201400 */
[----:B------:R-:W-:Y:S01]  /*c040*/  VIADD R3, R12, 0x28 ;  /* 0x000000280c037836 */ /* 0x000fe20000000000 */
[-C--:B----4-:R-:W-:Y:S07]  /*c050*/  HMMA.16816.F32 R52, R212, R4.reuse, R52 ;  /* 0x00000004d434723c */ /* 0x090fee0000001834 */
[----:B------:R-:W4:Y:S01]  /*c060*/  MUFU.TANH R50, R50 ;  /* 0x0000003200327308 */ /* 0x000f220000002400 */
[CC--:B------:R-:W-:Y:S01]  /*c070*/  FFMA.FTZ R239, R2.reuse, -R132.reuse, R239 ;  /* 0x8000008402ef7223 */ /* 0x0c0fe200000100ef */
[----:B------:R-:W-:Y:S01]  /*c080*/  FFMA.FTZ R248, R2, -R132, R21 ;  /* 0x8000008402f87223 */ /* 0x000fe20000010015 */
[C---:B------:R-:W-:Y:S04]  /*c090*/  HMMA.16816.F32 R56, R220.reuse, R4, R56 ;  /* 0x00000004dc38723c */ /* 0x040fe80000001838 */
[C---:B------:R-:W-:Y:S03]  /*c0a0*/  VIADD R4, R12.reuse, 0x20 ;  /* 0x000000200c047836 */ /* 0x040fe60000000000 */
[----:B------:R-:W4:Y:S01]  /*c0b0*/  MUFU.TANH R37, R37 ;  /* 0x0000002500257308 */ /* 0x000f220000002400 */
[----:B------:R-:W-:Y:S01]  /*c0c0*/  IABS R2, R8 ;  /* 0x0000000800027213 */ /* 0x000fe20000000000 */
[----:B------:R-:W-:Y:S02]  /*c0d0*/  VIADD R8, R12, 0x27 ;  /* 0x000000270c087836 */ /* 0x000fe40000000000 */
[CC--:B------:R-:W-:Y:S01]  /*c0e0*/  FFMA.FTZ R245, R0.reuse, -R132.reuse, R15 ;  /* 0x8000008400f57223 */ /* 0x0c0fe2000001000f */
[----:B------:R-:W-:Y:S01]  /*c0f0*/  FFMA.FTZ R134, R0, -R132, R9 ;  /* 0x8000008400867223 */ /* 0x000fe20000010009 */
[----:B------:R-:W-:Y:S01]  /*c100*/  MOV R0, R2 ;  /* 0x0000000200007202 */ /* 0x000fe20000000f00 */
[----:B------:R-:W-:Y:S01]  /*c110*/  FMUL.FTZ R54, R54, UR6 ;  /* 0x0000000636367c20 */ /* 0x000fe20008410000 */
[----:B------:R-:W-:Y:S02]  /*c120*/  IABS R2, R3 ;  /* 0x0000000300027213 */ /* 0x000fe40000000000 */
[----:B------:R-:W-:Y:S01]  /*c130*/  MUFU.TANH R51, R51 ;  /* 0x0000003300337308 */ /* 0x000fe20000002400 */
[----:B------:R-:W-:Y:S01]  /*c140*/  IABS R3, R8 ;  /* 0x0000000800037213 */ /* 0x000fe20000000000 */
[-C--:B------:R-:W-:Y:S03]  /*c150*/  HMMA.16816.F32 R60, R220, R6.reuse, R60 ;  /* 0x00000006dc3c723c */ /* 0x080fe6000000183c */
[----:B------:R-:W-:Y:S01]  /*c160*/  I2FP.F32.S32 R2, R2 ;  /* 0x0000000200027245 */ /* 0x000fe20000201400 */
[----:B------:R-:W-:Y:S01]  /*c170*/  FMUL.FTZ R58, R58, UR6 ;  /* 0x000000063a3a7c20 */ /* 0x000fe20008410000 */
[----:B------:R-:W-:Y:S03]  /*c180*/  I2FP.F32.S32 R0, R0 ;  /* 0x0000000000007245 */ /* 0x000fe60000201400 */
[----:B------:R-:W-:Y:S01]  /*c190*/  MUFU.TANH R48, R48 ;  /* 0x0000003000307308 */ /* 0x000fe20000002400 */
[----:B------:R-:W-:Y:S01]  /*c1a0*/  FMUL.FTZ R59, R59, UR6 ;  /* 0x000000063b3b7c20 */ /* 0x000fe20008410000 */
[CC--:B------:R-:W-:Y:S01]  /*c1b0*/  FFMA.FTZ R219, R2.reuse, -R132.reuse, R219 ;  /* 0x8000008402db7223 */ /* 0x0c0fe200000100db */
[----:B--2---:R-:W-:Y:S01]  /*c1c0*/  FFMA.FTZ R136, R2, -R132, R42 ;  /* 0x8000008402887223 */ /* 0x004fe2000001002a */
[----:B------:R-:W-:Y:S01]  /*c1d0*/  IABS R2, R4 ;  /* 0x0000000400027213 */ /* 0x000fe20000000000 */
[CC--:B------:R-:W-:Y:S01]  /*c1e0*/  FFMA.FTZ R242, R0.reuse, -R132.reuse, R14 ;  /* 0x8000008400f27223 */ /* 0x0c0fe2000001000e */
[----:B------:R-:W-:Y:S01]  /*c1f0*/  FFMA.FTZ R135, R0, -R132, R13 ;  /* 0x8000008400877223 */ /* 0x000fe2000001000d */
[----:B------:R-:W-:Y:S03]  /*c200*/  MOV R0, R3 ;  /* 0x0000000300007202 */ /* 0x000fe60000000f00 */
[----:B------:R-:W-:Y:S01]  /*c210*/  MUFU.TANH R140, R58 ;  /* 0x0000003a008c7308 */ /* 0x000fe20000002400 */
[----:B------:R-:W-:Y:S01]  /*c220*/  I2FP.F32.S32 R2, R2 ;  /* 0x0000000200027245 */ /* 0x000fe20000201400 */
[C---:B------:R-:W-:Y:S01]  /*c230*/  VIADD R3, R12.reuse, 0x1f ;  /* 0x0000001f0c037836 */ /* 0x040fe20000000000 */
[----:B------:R-:W-:Y:S01]  /*c240*/  I2FP.F32.S32 R0, R0 ;  /* 0x0000000000007245 */ /* 0x000fe20000201400 */
[----:B------:R-:W-:Y:S01]  /*c250*/  VIADD R4, R12, 0x18 ;  /* 0x000000180c047836 */ /* 0x000fe20000000000 */
[----:B------:R-:W-:Y:S05]  /*c260*/  HMMA.16816.F32 R64, R212, R6, R64 ;  /* 0x00000006d440723c */ /* 0x000fea0000001840 */
[----:B------:R-:W2:Y:S01]  /*c270*/  MUFU.TANH R54, R54 ;  /* 0x0000003600367308 */ /* 0x000ea20000002400 */
[CC--:B-1----:R-:W-:Y:S01]  /*c280*/  FFMA.FTZ R226, R2.reuse, -R132.reuse, R40 ;  /* 0x8000008402e27223 */ /* 0x0c2fe20000010028 */
[-C--:B-----5:R-:W-:Y:S01]  /*c290*/  FFMA.FTZ R9, R2, -R132.reuse, R46 ;  /* 0x8000008402097223 */ /* 0x0a0fe2000001002e */
[CC--:B------:R-:W-:Y:S01]  /*c2a0*/  FFMA.FTZ R218, R0.reuse, -R132.reuse, R218 ;  /* 0x8000008400da7223 */ /* 0x0c0fe200000100da */
[----:B------:R-:W-:Y:S01]  /*c2b0*/  FFMA.FTZ R5, R0, -R132, R43 ;  /* 0x8000008400057223 */ /* 0x000fe2000001002b */
[----:B------:R-:W-:Y:S01]  /*c2c0*/  IABS R0, R3 ;  /* 0x0000000300007213 */ /* 0x000fe20000000000 */
[----:B------:R-:W-:Y:S01]  /*c2d0*/  FMUL.FTZ R60, R60, UR6 ;  /* 0x000000063c3c7c20 */ /* 0x000fe20008410000 */
[----:B------:R-:W-:Y:S03]  /*c2e0*/  IADD3 R3, PT, PT, R12, -0x20, RZ ;  /* 0xffffffe00c037810 */ /* 0x000fe60007ffe0ff */
[----:B------:R-:W1:Y:S01]  /*c2f0*/  MUFU.TANH R44, R44 ;  /* 0x0000002c002c7308 */ /* 0x000e620000002400 */
[----:B------:R-:W-:Y:S01]  /*c300*/  I2FP.F32.S32 R0, R0 ;  /* 0x0000000000007245 */ /* 0x000fe20000201400 */
[----:B------:R-:W-:Y:S01]  /*c310*/  FMUL.FTZ R57, R57, UR6 ;  /* 0x0000000639397c20 */ /* 0x000fe20008410000 */
[----:B------:R-:W-:Y:S01]  /*c320*/  IABS R3, R3 ;  /* 0x0000000300037213 */ /* 0x000fe20000000000 */
[----:B------:R-:W-:Y:S01]  /*c330*/  FMUL.FTZ R56, R56, UR6 ;  /* 0x0000000638387c20 */ /* 0x000fe20008410000 */
[----:B------:R-:W-:Y:S01]  /*c340*/  IABS R4, R4 ;  /* 0x0000000400047213 */ /* 0x000fe20000000000 */
[CC--:B---3--:R-:W-:Y:S01]  /*c350*/  FFMA.FTZ R225, R0.reuse, -R132.reuse, R41 ;  /* 0x8000008400e17223 */ /* 0x0c8fe20000010029 */
[----:B------:R-:W-:Y:S03]  /*c360*/  FFMA.FTZ R8, R0, -R132, R47 ;  /* 0x8000008400087223 */ /* 0x000fe6000001002f */
[----:B------:R3:W-:Y:S01]  /*c370*/  MUFU.TANH R139, R59 ;  /* 0x0000003b008b7308 */ /* 0x0007e20000002400 */
[----:B------:R-:W-:Y:S01]  /*c380*/  MOV R42, R22 ;  /* 0x00000016002a7202 */ /* 0x000fe20000000f00 */
[----:B------:R-:W-:Y:S01]  /*c390*/  IMAD.MOV.U32 R2, RZ, RZ, R3 ;  /* 0x000000ffff027224 */ /* 0x000fe200078e0003 */
[----:B------:R-:W-:Y:S01]  /*c3a0*/  IADD3 R3, PT, PT, R12, 0x17, RZ ;  /* 0x000000170c037810 */ /* 0x000fe20007ffe0ff */
[----:B------:R-:W-:Y:S01]  /*c3b0*/  FMUL.FTZ R61, R61, UR6 ;  /* 0x000000063d3d7c20 */ /* 0x000fe20008410000 */
[----:B------:R-:W-:Y:S01]  /*c3c0*/  FMUL.FTZ R7, R64, UR6 ;  /* 0x0000000640077c20 */ /* 0x000fe20008410000 */
[C---:B------:R-:W-:Y:S01]  /*c3d0*/  VIADD R6, R12.reuse, 0xffffffc8 ;  /* 0xffffffc80c067836 */ /* 0x040fe20000000000 */
[----:B------:R-:W-:Y:S03]  /*c3e0*/  I2FP.F32.S32 R0, R2 ;  /* 0x0000000200007245 */ /* 0x000fe60000201400 */
[----:B------:R-:W5:Y:S01]  /*c3f0*/  MUFU.TANH R45, R45 ;  /* 0x0000002d002d7308 */ /* 0x000f620000002400 */
[----:B------:R-:W-:Y:S01]  /*c400*/  IABS R3, R3 ;  /* 0x0000000300037213 */ /* 0x000fe20000000000 */
[----:B------:R-:W-:Y:S01]  /*c410*/  VIADD R2, R12, 0xffffffdf ;  /* 0xffffffdf0c027836 */ /* 0x000fe20000000000 */
[----:B------:R-:W-:Y:S01]  /*c420*/  IABS R6, R6 ;  /* 0x0000000600067213 */ /* 0x000fe20000000000 */
[CC--:B------:R-:W-:Y:S01]  /*c430*/  FFMA.FTZ R47, R0.reuse, -R132.reuse, R18 ;  /* 0x80000084002f7223 */ /* 0x0c0fe20000010012 */
[----:B----4-:R-:W-:Y:S01]  /*c440*/  FFMA.FTZ R41, R0, -R132, R50 ;  /* 0x8000008400297223 */ /* 0x010fe20000010032 */
[----:B------:R-:W-:Y:S01]  /*c450*/  IADD3 R0, PT, PT, R12, -0x28, RZ ;  /* 0xffffffd80c007810 */ /* 0x000fe20007ffe0ff */
[----:B------:R-:W-:Y:S03]  /*c460*/  FMUL.FTZ R26, R55, UR6 ;  /* 0x00000006371a7c20 */ /* 0x000fe60008410000 */
[----:B------:R-:W4:Y:S01]  /*c470*/  MUFU.TANH R60, R60 ;  /* 0x0000003c003c7308 */ /* 0x000f220000002400 */
[----:B------:R-:W-:Y:S01]  /*c480*/  IABS R2, R2 ;  /* 0x0000000200027213 */ /* 0x000fe20000000000 */
[----:B---3--:R-:W-:Y:S01]  /*c490*/  IMAD.MOV.U32 R59, RZ, RZ, R8 ;  /* 0x000000ffff3b7224 */ /* 0x008fe200078e0008 */
[----:B------:R-:W-:Y:S01]  /*c4a0*/  IABS R0, R0 ;  /* 0x0000000000007213 */ /* 0x000fe20000000000 */
[----:B------:R-:W-:Y:S01]  /*c4b0*/  FMUL.FTZ R25, R65, UR6 ;  /* 0x0000000641197c20 */ /* 0x000fe20008410000 */
[----:B------:R-:W-:Y:S01]  /*c4c0*/  I2FP.F32.S32 R2, R2 ;  /* 0x0000000200027245 */ /* 0x000fe20000201400 */
[----:B------:R-:W-:Y:S01]  /*c4d0*/  FMUL.FTZ R23, R66, UR6 ;  /* 0x0000000642177c20 */ /* 0x000fe20008410000 */
[----:B------:R-:W-:Y:S03]  /*c4e0*/  I2FP.F32.S32 R0, R0 ;  /* 0x0000000000007245 */ /* 0x000fe60000201400 */
[----:B------:R-:W3:Y:S01]  /*c4f0*/  MUFU.TANH R57, R57 ;  /* 0x0000003900397308 */ /* 0x000ee20000002400 */
[----:B------:R-:W-:Y:S01]  /*c500*/  IADD3 R8, PT, PT, R12, 0xf, RZ ;  /* 0x0000000f0c087810 */ /* 0x000fe20007ffe0ff */
[-C--:B------:R-:W-:Y:S01]  /*c510*/  FFMA.FTZ R58, R2, -R132.reuse, R37 ;  /* 0x80000084023a7223 */ /* 0x080fe20000010025 */
[----:B------:R-:W-:Y:S01]  /*c520*/  MOV R50, R5 ;  /* 0x0000000500327202 */ /* 0x000fe20000000f00 */
[----:B--2---:R-:W-:Y:S01]  /*c530*/  FFMA.FTZ R40, R0, -R132, R54 ;  /* 0x8000008400287223 */ /* 0x004fe20000010036 */
[----:B------:R-:W-:Y:S01]  /*c540*/  IABS R8, R8 ;  /* 0x0000000800087213 */ /* 0x000fe20000000000 */
[----:B------:R-:W-:Y:S01]  /*c550*/  FFMA.FTZ R51, R2, -R132, R51 ;  /* 0x8000008402337223 */ /* 0x000fe20000010033 */
[----:B------:R-:W-:Y:S03]  /*c560*/  IMAD.MOV.U32 R2, RZ, RZ, R4 ;  /* 0x000000ffff027224 */ /* 0x000fe600078e0004 */
[----:B------:R-:W2:Y:S01]  /*c570*/  MUFU.TANH R56, R56 ;  /* 0x0000003800387308 */ /* 0x000ea20000002400 */
[----:B------:R-:W-:Y:S01]  /*c580*/  IADD3 R13, PT, PT, R12, -0x31, RZ ;  /* 0xffffffcf0c0d7810 */ /* 0x000fe20007ffe0ff */
[----:B------:R2:W-:Y:S01]  /*c590*/  STL [R1+0x20], R40 ;  /* 0x0000202801007387 */ /* 0x0005e20000100800 */
[----:B------:R-:W-:Y:S01]  /*c5a0*/  MOV R54, R136 ;  /* 0x0000008800367202 */ /* 0x000fe20000000f00 */
[----:B------:R-:W-:Y:S01]  /*c5b0*/  FFMA.FTZ R48, R0, -R132, R48 ;  /* 0x8000008400307223 */ /* 0x000fe20000010030 */
[----:B------:R-:W-:Y:S01]  /*c5c0*/  I2FP.F32.S32 R0, R2 ;  /* 0x0000000200007245 */ /* 0x000fe20000201400 */
[----:B------:R-:W-:Y:S01]  /*c5d0*/  FMUL.FTZ R4, R62, UR6 ;  /* 0x000000063e047c20 */ /* 0x000fe20008410000 */
[----:B------:R-:W-:Y:S03]  /*c5e0*/  I2FP.F32.S32 R2, R3 ;  /* 0x0000000300027245 */ /* 0x000fe60000201400 */
[----:B------:R-:W-:Y:S01]  /*c5f0*/  MUFU.TANH R61, R61 ;  /* 0x0000003d003d7308 */ /* 0x000fe20000002400 */
[----:B------:R-:W-:Y:S01]  /*c600*/  IABS R13, R13 ;  /* 0x0000000d000d7213 */ /* 0x000fe20000000000 */
[CC--:B-1----:R-:W-:Y:S01]  /*c610*/  FFMA.FTZ R217, R0.reuse, -R132.reuse, R44 ;  /* 0x8000008400d97223 */ /* 0x0c2fe2000001002c */
[----:B------:R-:W-:Y:S01]  /*c620*/  MOV R55, R9 ;  /* 0x0000000900377202 */ /* 0x000fe20000000f00 */
[----:B------:R-:W-:Y:S01]  /*c630*/  FFMA.FTZ R140, R0, -R132, R140 ;  /* 0x80000084008c7223 */ /* 0x000fe2000001008c */
[----:B------:R-:W-:Y:S01]  /*c640*/  IADD3 R0, PT, PT, R12, 0x8, RZ ;  /* 0x000000080c007810 */ /* 0x000fe20007ffe0ff */
[----:B------:R-:W-:Y:S01]  /*c650*/  FMUL.FTZ R3, R63, UR6 ;  /* 0x000000063f037c20 */ /* 0x000fe20008410000 */
[----:B------:R-:W-:Y:S03]  /*c660*/  I2FP.F32.S32 R13, R13 ;  /* 0x0000000d000d7245 */ /* 0x000fe60000201400 */
[----:B------:R-:W-:Y:S01]  /*c670*/  MUFU.TANH R4, R4 ;  /* 0x0000000400047308 */ /* 0x000fe20000002400 */
[----:B------:R-:W-:Y:S01]  /*c680*/  IABS R0, R0 ;  /* 0x0000000000007213 */ /* 0x000fe20000000000 */
[C---:B-----5:R-:W-:Y:S01]  /*c690*/  FFMA.FTZ R216, R2.reuse, -R132, R45 ;  /* 0x8000008402d87223 */ /* 0x060fe2000001002d */
[----:B------:R-:W-:Y:S01]  /*c6a0*/  I2FP.F32.S32 R24, R24 ;  /* 0x0000001800187245 */ /* 0x000fe20000201400 */
[----:B------:R-:W-:Y:S01]  /*c6b0*/  FFMA.FTZ R139, R2, -R132, R139 ;  /* 0x80000084028b7223 */ /* 0x000fe2000001008b */
[----:B------:R-:W-:Y:S01]  /*c6c0*/  I2FP.F32.S32 R0, R0 ;  /* 0x0000000000007245 */ /* 0x000fe20000201400 */
[C---:B------:R-:W-:Y:S01]  /*c6d0*/  VIADD R5, R12.reuse, 0x7 ;  /* 0x000000070c057836 */ /* 0x040fe20000000000 */
[----:B------:R-:W-:Y:S03]  /*c6e0*/  IADD3 R2, PT, PT, R12, 0x10, RZ ;  /* 0x000000100c027810 */ /* 0x000fe60007ffe0ff */
[----:B------:R-:W1:Y:S01]  /*c6f0*/  MUFU.TANH R3, R3 ;  /* 0x0000000300037308 */ /* 0x000e620000002400 */
[----:B------:R-:W-:Y:S01]  /*c700*/  FMUL.FTZ R22, R67, UR6 ;  /* 0x0000000643167c20 */ /* 0x000fe20008410000 */
[C---:B------:R-:W-:Y:S01]  /*c710*/  FFMA.FTZ R18, R0.reuse, -R132, R224 ;  /* 0x8000008400127223 */ /* 0x040fe200000100e0 */
[----:B------:R-:W-:Y:S01]  /*c720*/  IABS R2, R2 ;  /* 0x0000000200027213 */ /* 0x000fe20000000000 */
[----:B----4-:R-:W-:Y:S01]  /*c730*/  FFMA.FTZ R215, R0, -R132, R60 ;  /* 0x8000008400d77223 */ /* 0x010fe2000001003c */
[----:B------:R-:W-:Y:S01]  /*c740*/  MOV R0, R8 ;  /* 0x0000000800007202 */ /* 0x000fe20000000f00 */
[----:B------:R-:W-:Y:S01]  /*c750*/  VIADD R14, R12, 0xffffffd0 ;  /* 0xffffffd00c0e7836 */ /* 0x000fe20000000000 */
[----:B------:R-:W-:Y:S03]  /*c760*/  IABS R5, R5 ;  /* 0x0000000500057213 */ /* 0x000fe60000000000 */
[----:B------:R-:W4:Y:S01]  /*c770*/  MUFU.TANH R7, R7 ;  /* 0x0000000700077308 */ /* 0x000f220000002400 */
[----:B------:R-:W-:Y:S01]  /*c780*/  I2FP.F32.S32 R0, R0 ;  /* 0x0000000000007245 */ /* 0x000fe20000201400 */
[----:B------:R-:W-:Y:S01]  /*c790*/  FMUL.FTZ R52, R52, UR6 ;  /* 0x0000000634347c20 */ /* 0x000fe20008410000 */
[----:B------:R-:W-:Y:S01]  /*c7a0*/  I2FP.F32.S32 R2, R2 ;  /* 0x0000000200027245 */ /* 0x000fe20000201400 */
[----:B------:R-:W-:Y:S01]  /*c7b0*/  FMUL.FTZ R53, R53, UR6 ;  /* 0x0000000635357c20 */ /* 0x000fe20008410000 */
[----:B------:R-:W-:Y:S01]  /*c7c0*/  I2FP.F32.S32 R5, R5 ;  /* 0x0000000500057245 */ /* 0x000fe20000201400 */
[----:B---3--:R-:W-:Y:S01]  /*c7d0*/  FFMA.FTZ R213, R0, -R132, R57 ;  /* 0x8000008400d57223 */ /* 0x008fe20000010039 */
[----:B------:R-:W-:Y:S01]  /*c7e0*/  IABS R14, R14 ;  /* 0x0000000e000e7213 */ /* 0x000fe20000000000 */
[-C--:B--2---:R-:W-:Y:S01]  /*c7f0*/  FFMA.FTZ R212, R2, -R132.reuse, R56 ;  /* 0x8000008402d47223 */ /* 0x084fe20000010038 */
[-C--:B-1----:R-:W-:Y:S01]  /*c800*/  FFMA.FTZ R137, R0, -R132.reuse, R3 ;  /* 0x8000008400897223 */ /* 0x082fe20000010003 */
[----:B------:R-:W-:Y:S01]  /*c810*/  IADD3 R0, PT, PT, R12, -0x29, RZ ;  /* 0xffffffd70c007810 */ /* 0x000fe20007ffe0ff */
[----:B------:R-:W1:Y:S01]  /*c820*/  MUFU.TANH R8, R49 ;  /* 0x0000003100087308 */ /* 0x000e620000002400 */
[----:B------:R-:W-:Y:S01]  /*c830*/  FMNMX3.FTZ R3, R142, R31, R32, !PT ;  /* 0x0000001f8e037276 */ /* 0x000fe20007810020 */
[----:B------:R-:W-:Y:S01]  /*c840*/  FFMA.FTZ R138, R2, -R132, R4 ;  /* 0x80000084028a7223 */ /* 0x000fe20000010004 */
[----:B------:R-:W-:Y:S01]  /*c850*/  FMNMX3.FTZ R2, R133, R30, R29, !PT ;  /* 0x0000001e85027276 */ /* 0x000fe2000781001d */
[C---:B------:R-:W-:Y:S01]  /*c860*/  FFMA.FTZ R19, R5.reuse, -R132, R251 ;  /* 0x8000008405137223 */ /* 0x040fe200000100fb */
[----:B------:R-:W-:Y:S01]  /*c870*/  IABS R12, R0 ;  /* 0x00000000000c7213 */ /* 0x000fe20000000000 */
[----:B------:R-:W-:Y:S01]  /*c880*/  FFMA.FTZ R214, R5, -R132, R61 ;  /* 0x8000008405d67223 */ /* 0x000fe2000001003d */
[----:B------:R-:W-:Y:S03]  /*c890*/  I2FP.F32.S32 R5, R6 ;  /* 0x0000000600057245 */ /* 0x000fe60000201400 */
[----:B------:R-:W-:Y:S01]  /*c8a0*/  MUFU.TANH R26, R26 ;  /* 0x0000001a001a7308 */ /* 0x000fe20000002400 */
[----:B------:R-:W-:Y:S02]  /*c8b0*/  FMNMX3.FTZ R0, R141, R34, R35, !PT ;  /* 0x000000228d007276 */ /* 0x000fe40007810023 */
[----:B------:R-:W-:Y:S01]  /*c8c0*/  FMNMX3.FTZ R2, R2, R28, R27, !PT ;  /* 0x0000001c02027276 */ /* 0x000fe2000781001b */
[----:B----4-:R-:W-:Y:S01]  /*c8d0*/  FFMA.FTZ R251, R5, -R132, R7 ;  /* 0x8000008405fb7223 */ /* 0x010fe20000010007 */
[----:B------:R-:W-:Y:S02]  /*c8e0*/  FMNMX3.FTZ R0, R0, R145, R147, !PT ;  /* 0x0000009100007276 */ /* 0x000fe40007810093 */
[----:B------:R-:W-:Y:S03]  /*c8f0*/  FMNMX3.FTZ R136, R2, R243, R241, !PT ;  /* 0x000000f302887276 */ /* 0x000fe600078100f1 */
[----:B------:R-:W2:Y:S01]  /*c900*/  MUFU.TANH R6, R52 ;  /* 0x0000003400067308 */ /* 0x000ea20000002400 */
[----:B------:R-:W-:Y:S02]  /*c910*/  FMNMX3.FTZ R0, R0, R247, R246, !PT ;  /* 0x000000f700007276 */ /* 0x000fe400078100f6 */
[----:B------:R-:W-:Y:S02]  /*c920*/  FMNMX3.FTZ R136, R136, R219, R218, !PT ;  /* 0x000000db88887276 */ /* 0x000fe400078100da */
[----:B------:R-:W-:Y:S02]  /*c930*/  FMNMX3.FTZ R4, R143, R18, R19, !PT ;  /* 0x000000128f047276 */ /* 0x000fe40007810013 */
[----:B------:R-:W-:Y:S03]  /*c940*/  FMNMX3.FTZ R3, R3, R33, R36, !PT ;  /* 0x0000002103037276 */ /* 0x000fe60007810024 */
[----:B------:R-:W3:Y:S01]  /*c950*/  MUFU.TANH R5, R53 ;  /* 0x0000003500057308 */ /* 0x000ee20000002400 */
[----:B------:R-:W-:Y:S02]  /*c960*/  FMNMX3.FTZ R0, R0, R244, R250, !PT ;  /* 0x000000f400007276 */ /* 0x000fe400078100fa */
[----:B------:R-:W-:Y:S02]  /*c970*/  FMNMX3.FTZ R136, R136, R226, R225, !PT ;  /* 0x000000e288887276 */ /* 0x000fe400078100e1 */
[----:B------:R-:W-:Y:S02]  /*c980*/  FMNMX3.FTZ R4, R4, R39, R38, !PT ;  /* 0x0000002704047276 */ /* 0x000fe40007810026 */
[----:B------:R-:W-:Y:S03]  /*c990*/  FMNMX3.FTZ R3, R3, R227, R239, !PT ;  /* 0x000000e303037276 */ /* 0x000fe600078100ef */
[----:B------:R-:W4:Y:S01]  /*c9a0*/  MUFU.TANH R25, R25 ;  /* 0x0000001900197308 */ /* 0x000f220000002400 */
[----:B------:R-:W-:Y:S02]  /*c9b0*/  FMNMX3.FTZ R0, R0, R54, R50, !PT ;  /* 0x0000003600007276 */ /* 0x000fe40007810032 */
[----:B------:R-:W-:Y:S02]  /*c9c0*/  FMNMX3.FTZ R136, R136, R217, R216, !PT ;  /* 0x000000d988887276 */ /* 0x000fe400078100d8 */
[----:B------:R-:W-:Y:S02]  /*c9d0*/  I2FP.F32.S32 R12, R12 ;  /* 0x0000000c000c7245 */ /* 0x000fe40000201400 */
[----:B------:R-:W-:Y:S03]  /*c9e0*/  I2FP.F32.S32 R14, R14 ;  /* 0x0000000e000e7245 */ /* 0x000fe60000201400 */
[----:B------:R-:W4:Y:S01]  /*c9f0*/  MUFU.TANH R23, R23 ;  /* 0x0000001700177308 */ /* 0x000f220000002400 */
[----:B------:R-:W-:Y:S01]  /*ca00*/  FMNMX3.FTZ R2, R4, R42, R252, !PT ;  /* 0x0000002a04027276 */ /* 0x000fe200078100fc */
[-C--:B-1----:R-:W-:Y:S01]  /*ca10*/  FFMA.FTZ R221, R12, -R132.reuse, R8 ;  /* 0x800000840cdd7223 */ /* 0x082fe20000010008 */
[----:B------:R-:W-:Y:S01]  /*ca20*/  FMNMX3.FTZ R3, R3, R245, R242, !PT ;  /* 0x000000f503037276 */ /* 0x000fe200078100f2 */
[-C--:B--2---:R-:W-:Y:S01]  /*ca30*/  FFMA.FTZ R223, R14, -R132.reuse, R6 ;  /* 0x800000840edf7223 */ /* 0x084fe20000010006 */
[----:B------:R-:W-:Y:S01]  /*ca40*/  FMNMX3.FTZ R0, R0, R55, R59, !PT ;  /* 0x0000003700007276 */ /* 0x000fe2000781003b */
[----:B---3--:R-:W-:Y:S01]  /*ca50*/  FFMA.FTZ R222, R13, -R132, R5 ;  /* 0x800000840dde7223 */ /* 0x008fe20000010005 */
[----:B------:R-:W-:Y:S03]  /*ca60*/  FMNMX3.FTZ R136, R136, R212, R213, !PT ;  /* 0x000000d488887276 */ /* 0x000fe600078100d5 */
[----:B------:R-:W1:Y:S01]  /*ca70*/  MUFU.TANH R22, R22 ;  /* 0x0000001600167308 */ /* 0x000e620000002400 */
[----:B------:R-:W-:Y:S02]  /*ca80*/  FMNMX3.FTZ R21, R2, R249, R248, !PT ;  /* 0x000000f902157276 */ /* 0x000fe400078100f8 */
[----:B------:R-:W-:Y:S02]  /*ca90*/  FMNMX3.FTZ R20, R3, R47, R58, !PT ;  /* 0x0000002f03147276 */ /* 0x000fe4000781003a */
[----:B------:R-:W-:Y:S02]  /*caa0*/  FMNMX3.FTZ R0, R0, R140, R139, !PT ;  /* 0x0000008c00007276 */ /* 0x000fe4000781008b */
[----:B------:R-:W-:Y:S01]  /*cab0*/  FMNMX3.FTZ R136, R136, R215, R214, !PT ;  /* 0x000000d788887276 */ /* 0x000fe200078100d6 */
[----:B----4-:R-:W-:Y:S06]  /*cac0*/  @P2 BRA `(.L_x_491) ;  /* 0xffffffd400602947 */ /* 0x010fec000383ffff */
.L_x_490:
[----:B------:R-:W-:Y:S01]  /*cad0*/  STL [R1+0x7c], R240 ;  /* 0x00007cf001007387 */ /* 0x000fe20000100800 */
[----:B---3--:R-:W-:Y:S01]  /*cae0*/  FMNMX3.FTZ R2, R20, R48, R221, !PT ;  /* 0x0000003014027276 */ /* 0x008fe200078100dd */
[----:B------:R-:W-:Y:S01]  /*caf0*/  FFMA.FTZ R8, R12, -R132, R26 ;  /* 0x800000840c087223 */ /* 0x000fe2000001001a */
[----:B------:R-:W-:Y:S01]  /*cb00*/  MOV R46, R134 ;  /* 0x00000086002e7202 */ /* 0x000fe20000000f00 */
[----:B------:R-:W-:Y:S01]  /*cb10*/  STL [R1+0x78], R238 ;  /* 0x000078ee01007387 */ /* 0x000fe20000100800 */
[----:B------:R-:W-:Y:S01]  /*cb20*/  MOV R43, R135 ;  /* 0x00000087002b7202 */ /* 0x000fe20000000f00 */
[----:B------:R-:W-:Y:S01]  /*cb30*/  FFMA.FTZ R6, R14, -R132, R23 ;  /* 0x800000840e067223 */ /* 0x000fe20000010017 */
[----:B------:R-:W-:Y:S01]  /*cb40*/  FMNMX3.FTZ R0, R0, R138, R137, !PT ;  /* 0x0000008a00007276 */ /* 0x000fe20007810089 */
[----:B------:R-:W-:Y:S01]  /*cb50*/  STL [R1+0x74], R234 ;  /* 0x000074ea01007387 */ /* 0x000fe20000100800 */
[----:B------:R-:W-:Y:S01]  /*cb60*/  FMNMX3.FTZ R4, R21, R46, R43, !PT ;  /* 0x0000002e15047276 */ /* 0x000fe2000781002b */
[-C--:B-1----:R-:W-:Y:S01]  /*cb70*/  FFMA.FTZ R7, R13, -R132.reuse, R22 ;  /* 0x800000840d077223 */ /* 0x082fe20000010016 */
[----:B------:R-:W-:Y:S01]  /*cb80*/  FMNMX3.FTZ R5, R2, R223, R222, !PT ;  /* 0x000000df02057276 */ /* 0x000fe200078100de */
[----:B------:R-:W-:Y:S01]  /*cb90*/  STL [R1+0x70], R233 ;  /* 0x000070e901007387 */ /* 0x000fe20000100800 */
[----:B------:R-:W-:Y:S01]  /*cba0*/  MOV R49, R41 ;  /* 0x0000002900317202 */ /* 0x000fe20000000f00 */
[----:B------:R-:W-:Y:S01]  /*cbb0*/  FFMA.FTZ R220, R24, -R132, R25 ;  /* 0x8000008418dc7223 */ /* 0x000fe20000010019 */
[----:B------:R-:W-:Y:S01]  /*cbc0*/  IADD3 R52, PT, PT, R228, 0xc000, RZ ;  /* 0x0000c000e4347810 */ /* 0x000fe20007ffe0ff */
[----:B------:R-:W-:Y:S01]  /*cbd0*/  STL [R1+0x6c], R232 ;  /* 0x00006ce801007387 */ /* 0x000fe20000100800 */
[----:B------:R-:W-:Y:S02]  /*cbe0*/  FMNMX3.FTZ R4, R4, R49, R51, !PT ;  /* 0x0000003104047276 */ /* 0x000fe40007810033 */
[----:B------:R-:W-:Y:S01]  /*cbf0*/  FMNMX3.FTZ R5, R5, R251, R220, !PT ;  /* 0x000000fb05057276 */ /* 0x000fe200078100dc */
[----:B------:R-:W1:Y:S01]  /*cc00*/  SHFL.BFLY PT, R3, R136, 0x2, 0x1f ;  /* 0x0c401f0088037f89 */ /* 0x000e6200000e0000 */
[----:B------:R-:W-:Y:S02]  /*cc10*/  FMNMX3.FTZ R4, R4, R40, R8, !PT ;  /* 0x0000002804047276 */ /* 0x000fe40007810008 */
[----:B------:R-:W-:Y:S05]  /*cc20*/  IADD3 R224, PT, PT, R228, 0xc040, RZ ;  /* 0x0000c040e4e07810 */ /* 0x000fea0007ffe0ff */
[----:B------:R-:W-:Y:S01]  /*cc30*/  STL [R1+0x68], R229 ;  /* 0x000068e501007387 */ /* 0x000fe20000100800 */
[----:B------:R-:W-:Y:S02]  /*cc40*/  FMNMX3.FTZ R4, R4, R6, R7, !PT ;  /* 0x0000000604047276 */ /* 0x000fe40007810007 */
[----:B------:R-:W-:Y:S01]  /*cc50*/  @P0 IADD3 R224, PT, PT, R52, -0x40, RZ ;  /* 0xffffffc034e00810 */ /* 0x000fe20007ffe0ff */
[----:B------:R-:W2:Y:S08]  /*cc60*/  SHFL.BFLY PT, R2, R0, 0x2, 0x1f ;  /* 0x0c401f0000027f89 */ /* 0x000eb000000e0000 */
[----:B------:R-:W-:Y:S04]  /*cc70*/  STL [R1], R8 ;  /* 0x0000000801007387 */ /* 0x000fe80000100800 */
[----:B------:R-:W-:Y:S04]  /*cc80*/  STL [R1+0x80], R132 ;  /* 0x0000808401007387 */ /* 0x000fe80000100800 */
[----:B------:R-:W-:Y:S04]  /*cc90*/  STL [R1+0x4], R6 ;  /* 0x0000040601007387 */ /* 0x000fe80000100800 */
[----:B------:R-:W-:Y:S04]  /*cca0*/  STL [R1+0x8], R7 ;  /* 0x0000080701007387 */ /* 0x000fe80000100800 */
[----:B------:R-:W3:Y:S08]  /*ccb0*/  SHFL.BFLY PT, R7, R4, 0x2, 0x1f ;  /* 0x0c401f0004077f89 */ /* 0x000ef000000e0000 */
[----:B------:R-:W4:Y:S08]  /*ccc0*/  SHFL.BFLY PT, R8, R5, 0x2, 0x1f ;  /* 0x0c401f0005087f89 */ /* 0x000f3000000e0000 */
[----:B------:R-:W-:Y:S01]  /*ccd0*/  LDSM.16.MT88.4 R20, [R228+0xc000] ;  /* 0x00c00000e414783b */ /* 0x000fe20000004200 */
[----:B-1----:R-:W-:Y:S02]  /*cce0*/  FMNMX.FTZ R136, R136, R3, !PT ;  /* 0x0000000388887209 */ /* 0x002fe40007810000 */
[----:B--2---:R-:W-:Y:S05]  /*ccf0*/  FMNMX.FTZ R3, R0, R2, !PT ;  /* 0x0000000200037209 */ /* 0x004fea0007810000 */
[----:B------:R-:W1:Y:S08]  /*cd00*/  SHFL.BFLY PT, R6, R136, 0x1, 0x1f ;  /* 0x0c201f0088067f89 */ /* 0x000e7000000e0000 */
[----:B------:R-:W2:Y:S01]  /*cd10*/  SHFL.BFLY PT, R2, R3, 0x1, 0x1f ;  /* 0x0c201f0003027f89 */ /* 0x000ea200000e0000 */
[----:B---3--:R-:W-:Y:S02]  /*cd20*/  FMNMX.FTZ R4, R4, R7, !PT ;  /* 0x0000000704047209 */ /* 0x008fe40007810000 */
[----:B----4-:R-:W-:Y:S05]  /*cd30*/  FMNMX.FTZ R5, R5, R8, !PT ;  /* 0x0000000805057209 */ /* 0x010fea0007810000 */
[----:B------:R-:W3:Y:S08]  /*cd40*/  SHFL.BFLY PT, R134, R4, 0x1, 0x1f ;  /* 0x0c201f0004867f89 */ /* 0x000ef000000e0000 */
[----:B------:R-:W4:Y:S01]  /*cd50*/  SHFL.BFLY PT, R135, R5, 0x1, 0x1f ;  /* 0x0c201f0005877f89 */ /* 0x000f2200000e0000 */
[----:B-1----:R-:W-:Y:S02]  /*cd60*/  FMNMX.FTZ R136, R136, R6, !PT ;  /* 0x0000000688887209 */ /* 0x002fe40007810000 */
[----:B--2---:R-:W-:Y:S03]  /*cd70*/  FMNMX.FTZ R144, R3, R2, !PT ;  /* 0x0000000203907209 */ /* 0x004fe60007810000 */
[C---:B------:R-:W-:Y:S01]  /*cd80*/  FADD.FTZ R0, -R136.reuse, R133 ;  /* 0x0000008588007221 */ /* 0x040fe20000010100 */
[----:B------:R-:W-:Y:S01]  /*cd90*/  FSETP.NEU.FTZ.AND P2, PT, R136, -INF , PT ;  /* 0xff8000008800780b */ /* 0x000fe20003f5d000 */
[----:B------:R-:W-:Y:S02]  /*cda0*/  STL [R1+0x84], R136 ;  /* 0x0000848801007387 */ /* 0x000fe40000100800 */
[----:B------:R-:W-:Y:S01]  /*cdb0*/  FMUL.FTZ R2, R0, UR4 ;  /* 0x0000000400027c20 */ /* 0x000fe20008410000 */
[----:B------:R-:W-:Y:S01]  /*cdc0*/  FADD.FTZ R0, -R144, R141 ;  /* 0x0000008d90007221 */ /* 0x000fe20000010100 */
[----:B------:R-:W-:Y:S01]  /*cdd0*/  FMUL.FTZ R141, R136, UR4 ;  /* 0x00000004888d7c20 */ /* 0x000fe20008410000 */
[----:B---3--:R-:W-:Y:S01]  /*cde0*/  FMNMX.FTZ R134, R4, R134, !PT ;  /* 0x0000008604867209 */ /* 0x008fe20007810000 */
[----:B------:R1:W2:Y:S03]  /*cdf0*/  MUFU.EX2 R133, R2 ;  /* 0x0000000200857308 */ /* 0x0002a60000000800 */
[----:B------:R-:W-:Y:S02]  /*ce00*/  FSEL R141, R141, RZ, P2 ;  /* 0x000000ff8d8d7208 */ /* 0x000fe40001000000 */
[----:B----4-:R-:W-:Y:S01]  /*ce10*/  FMNMX.FTZ R135, R5, R135, !PT ;  /* 0x0000008705877209 */ /* 0x010fe20007810000 */
[----:B------:R-:W-:Y:S01]  /*ce20*/  FMUL.FTZ R146, R134, UR4 ;  /* 0x0000000486927c20 */ /* 0x000fe20008410000 */
[----:B------:R-:W-:Y:S01]  /*ce30*/  FSETP.NEU.FTZ.AND P2, PT, R144, -INF , PT ;  /* 0xff8000009000780b */ /* 0x000fe20003f5d000 */
[--C-:B------:R-:W-:Y:S01]  /*ce40*/  FFMA.FTZ R4, R30, UR4, -R141.reuse ;  /* 0x000000041e047c23 */ /* 0x100fe2000801088d */
[--C-:B------:R-:W-:Y:S01]  /*ce50*/  FFMA.FTZ R214, R214, UR4, -R141.reuse ;  /* 0x00000004d6d67c23 */ /* 0x100fe2000801088d */
[--C-:B------:R-:W-:Y:S01]  /*ce60*/  FFMA.FTZ R212, R212, UR4, -R141.reuse ;  /* 0x00000004d4d47c23 */ /* 0x100fe2000801088d */
[--C-:B------:R-:W-:Y:S01]  /*ce70*/  FFMA.FTZ R213, R213, UR4, -R141.reuse ;  /* 0x00000004d5d57c23 */ /* 0x100fe2000801088d */
[----:B------:R3:W4:Y:S01]  /*ce80*/  MUFU.EX2 R44, R4 ;  /* 0x00000004002c7308 */ /* 0x0007220000000800 */
[--C-:B------:R-:W-:Y:S01]  /*ce90*/  FFMA.FTZ R215, R215, UR4, -R141.reuse ;  /* 0x00000004d7d77c23 */ /* 0x100fe2000801088d */
[----:B-1----:R-:W-:Y:S01]  /*cea0*/  FMUL.FTZ R2, R0, UR4 ;  /* 0x0000000400027c20 */ /* 0x002fe20008410000 */
[C---:B------:R-:W-:Y:S01]  /*ceb0*/  FADD.FTZ R0, -R135.reuse, R142 ;  /* 0x0000008e87007221 */ /* 0x040fe20000010100 */
[----:B------:R-:W-:Y:S01]  /*cec0*/  FMUL.FTZ R142, R135, UR4 ;  /* 0x00000004878e7c20 */ /* 0x000fe20008410000 */
[C---:B--2---:R-:W-:Y:S05]  /*ced0*/  FMUL.FTZ R8, R133.reuse, R148 ;  /* 0x0000009485087220 */ /* 0x044fea0000410000 */
[----:B------:R1:W2:Y:S01]  /*cee0*/  MUFU.EX2 R3, R2 ;  /* 0x0000000200037308 */ /* 0x0002a20000000800 */
[C---:B------:R-:W-:Y:S01]  /*cef0*/  FMUL.FTZ R12, R133.reuse, R156 ;  /* 0x0000009c850c7220 */ /* 0x040fe20000410000 */
[C---:B------:R-:W-:Y:S01]  /*cf00*/  FMUL.FTZ R13, R133.reuse, R157 ;  /* 0x0000009d850d7220 */ /* 0x040fe20000410000 */
[C---:B------:R-:W-:Y:S01]  /*cf10*/  FMUL.FTZ R24, R133.reuse, R168 ;  /* 0x000000a885187220 */ /* 0x040fe20000410000 */
[C---:B------:R-:W-:Y:S01]  /*cf20*/  FMUL.FTZ R25, R133.reuse, R169 ;  /* 0x000000a985197220 */ /* 0x040fe20000410000 */
[C---:B------:R-:W-:Y:S01]  /*cf30*/  FMUL.FTZ R56, R133.reuse, R200 ;  /* 0x000000c885387220 */ /* 0x040fe20000410000 */
[----:B------:R-:W-:Y:S01]  /*cf40*/  FMUL.FTZ R57, R133, R201 ;  /* 0x000000c985397220 */ /* 0x000fe20000410000 */
[----:B---3--:R-:W-:Y:S01]  /*cf50*/  FFMA.FTZ R4, R29, UR4, -R141 ;  /* 0x000000041d047c23 */ /* 0x008fe2000801088d */
[C---:B------:R-:W-:Y:S01]  /*cf60*/  FMUL.FTZ R29, R133.reuse, R173 ;  /* 0x000000ad851d7220 */ /* 0x040fe20000410000 */
[----:B----4-:R-:W-:Y:S01]  /*cf70*/  MOV R169, R44 ;  /* 0x0000002c00a97202 */ /* 0x010fe20000000f00 */
[C---:B------:R-:W-:Y:S01]  /*cf80*/  FMUL.FTZ R60, R133.reuse, R204 ;  /* 0x000000cc853c7220 */ /* 0x040fe20000410000 */
[----:B------:R-:W3:Y:S01]  /*cf90*/  MUFU.EX2 R5, R4 ;  /* 0x0000000400057308 */ /* 0x000ee20000000800 */
[C---:B------:R-:W-:Y:S01]  /*cfa0*/  FMUL.FTZ R61, R133.reuse, R205 ;  /* 0x000000cd853d7220 */ /* 0x040fe20000410000 */
[C---:B------:R-:W-:Y:S01]  /*cfb0*/  FMUL.FTZ R72, R133.reuse, R72 ;  /* 0x0000004885487220 */ /* 0x040fe20000410000 */
[C---:B------:R-:W-:Y:S01]  /*cfc0*/  FMUL.FTZ R73, R133.reuse, R73 ;  /* 0x0000004985497220 */ /* 0x040fe20000410000 */
[C---:B------:R-:W-:Y:S01]  /*cfd0*/  FMUL.FTZ R76, R133.reuse, R76 ;  /* 0x0000004c854c7220 */ /* 0x040fe20000410000 */
[----:B------:R-:W-:Y:S01]  /*cfe0*/  FMUL.FTZ R77, R133, R77 ;  /* 0x0000004d854d7220 */ /* 0x000fe20000410000 */
[----:B-1----:R-:W-:Y:S01]  /*cff0*/  FMUL.FTZ R2, R0, UR4 ;  /* 0x0000000400027c20 */ /* 0x002fe20008410000 */
[----:B------:R-:W-:Y:S01]  /*d000*/  FADD.FTZ R0, -R134, R143 ;  /* 0x0000008f86007221 */ /* 0x000fe20000010100 */
[----:B------:R-:W-:Y:S01]  /*d010*/  FMUL.FTZ R143, R144, UR4 ;  /* 0x00000004908f7c20 */ /* 0x000fe20008410000 */
[C---:B--2---:R-:W-:Y:S01]  /*d020*/  FMUL.FTZ R10, R3.reuse, R150 ;  /* 0x00000096030a7220 */ /* 0x044fe20000410000 */
[----:B------:R-:W-:Y:S01]  /*d030*/  FMUL.FTZ R11, R3, R151 ;  /* 0x00000097030b7220 */ /* 0x000fe20000410000 */
[----:B------:R-:W-:Y:S01]  /*d040*/  FMUL.FTZ R0, R0, UR4 ;  /* 0x0000000400007c20 */ /* 0x000fe20008410000 */
[----:B------:R-:W1:Y:S01]  /*d050*/  MUFU.EX2 R2, R2 ;  /* 0x0000000200027308 */ /* 0x000e620000000800 */
[----:B------:R-:W-:Y:S01]  /*d060*/  FSEL R143, R143, RZ, P2 ;  /* 0x000000ff8f8f7208 */ /* 0x000fe20001000000 */
[----:B------:R-:W-:Y:S01]  /*d070*/  FMUL.FTZ R14, R3, R158 ;  /* 0x0000009e030e7220 */ /* 0x000fe20000410000 */
[----:B------:R-:W-:Y:S01]  /*d080*/  FSETP.NEU.FTZ.AND P2, PT, R135, -INF , PT ;  /* 0xff8000008700780b */ /* 0x000fe20003f5d000 */
[C---:B------:R-:W-:Y:S01]  /*d090*/  FMUL.FTZ R15, R3.reuse, R159 ;  /* 0x0000009f030f7220 */ /* 0x040fe20000410000 */
[----:B---3--:R2:W-:Y:S01]  /*d0a0*/  STL [R1+0x38], R5 ;  /* 0x0000380501007387 */ /* 0x0085e20000100800 */
[--C-:B------:R-:W-:Y:S01]  /*d0b0*/  FFMA.FTZ R4, R28, UR4, -R141.reuse ;  /* 0x000000041c047c23 */ /* 0x100fe2000801088d */
[----:B------:R-:W-:Y:S03]  /*d0c0*/  FSEL R142, R142, RZ, P2 ;  /* 0x000000ff8e8e7208 */ /* 0x000fe60001000000 */
[----:B------:R-:W3:Y:S01]  /*d0d0*/  MUFU.EX2 R0, R0 ;  /* 0x0000000000007308 */ /* 0x000ee20000000800 */
[----:B------:R4:W-:Y:S01]  /*d0e0*/  STL [R1+0x88], R144 ;  /* 0x0000889001007387 */ /* 0x0009e20000100800 */
[----:B------:R-:W-:Y:S01]  /*d0f0*/  FSETP.NEU.FTZ.AND P2, PT, R134, -INF , PT ;  /* 0xff8000008600780b */ /* 0x000fe20003f5d000 */
[C---:B------:R-:W-:Y:S01]  /*d100*/  FMUL.FTZ R30, R3.reuse, R174 ;  /* 0x000000ae031e7220 */ /* 0x040fe20000410000 */
[----:B------:R-:W-:Y:S01]  /*d110*/  FFMA.FTZ R7, R36, UR4, -R142 ;  /* 0x0000000424077c23 */ /* 0x000fe2000801088e */
[----:B------:R-:W-:Y:S01]  /*d120*/  MOV R174, R55 ;  /* 0x0000003700ae7202 */ /* 0x000fe20000000f00 */
[----:B------:R-:W-:Y:S01]  /*d130*/  FMUL.FTZ R26, R3, R170 ;  /* 0x000000aa031a7220 */ /* 0x000fe20000410000 */
[----:B------:R-:W-:Y:S03]  /*d140*/  FSEL R146, R146, RZ, P2 ;  /* 0x000000ff92927208 */ /* 0x000fe60001000000 */
[----:B------:R4:W-:Y:S01]  /*d150*/  MUFU.EX2 R238, R4 ;  /* 0x0000000400ee7308 */ /* 0x0009e20000000800 */
[C---:B-1----:R-:W-:Y:S01]  /*d160*/  FMUL.FTZ R16, R2.reuse, R160 ;  /* 0x000000a002107220 */ /* 0x042fe20000410000 */
[----:B------:R-:W-:Y:S01]  /*d170*/  FMUL.FTZ R17, R2, R161 ;  /* 0x000000a102117220 */ /* 0x000fe20000410000 */
[----:B------:R-:W-:Y:S01]  /*d180*/  MOV R161, R54 ;  /* 0x0000003600a17202 */ /* 0x000fe20000000f00 */
[----:B------:R-:W-:Y:S01]  /*d190*/  FFMA.FTZ R9, R39, UR4, -R146 ;  /* 0x0000000427097c23 */ /* 0x000fe20008010892 */
[----:B------:R-:W-:Y:S01]  /*d1a0*/  LDSM.16.MT88.4 R52, [R224] ;  /* 0x00000000e034783b */ /* 0x000fe20000004200 */
[----:B------:R-:W-:Y:S01]  /*d1b0*/  FMUL.FTZ R28, R133, R172 ;  /* 0x000000ac851c7220 */ /* 0x000fe20000410000 */
[----:B------:R-:W-:Y:S03]  /*d1c0*/  MOV R170, R48 ;  /* 0x0000003000aa7202 */ /* 0x000fe60000000f00 */
[----:B------:R1:W-:Y:S01]  /*d1d0*/  MUFU.EX2 R236, R7 ;  /* 0x0000000700ec7308 */ /* 0x0003e20000000800 */
[----:B---3--:R-:W-:Y:S01]  /*d1e0*/  FMUL.FTZ R6, R0, R154 ;  /* 0x0000009a00067220 */ /* 0x008fe20000410000 */
[----:B------:R-:W-:Y:S01]  /*d1f0*/  FMUL.FTZ R48, R2, R192 ;  /* 0x000000c002307220 */ /* 0x000fe20000410000 */
[C---:B------:R-:W-:Y:S01]  /*d200*/  FMUL.FTZ R62, R3.reuse, R206 ;  /* 0x000000ce033e7220 */ /* 0x040fe20000410000 */
[----:B------:R-:W-:Y:S01]  /*d210*/  FMUL.FTZ R63, R3, R207 ;  /* 0x000000cf033f7220 */ /* 0x000fe20000410000 */
[----:B------:R-:W-:Y:S01]  /*d220*/  FMUL.FTZ R66, R0, R210 ;  /* 0x000000d200427220 */ /* 0x000fe20000410000 */
[----:B--2---:R-:W-:Y:S01]  /*d230*/  FFMA.FTZ R5, R27, UR4, -R141 ;  /* 0x000000041b057c23 */ /* 0x004fe2000801088d */
[C---:B------:R-:W-:Y:S03]  /*d240*/  FMUL.FTZ R27, R3.reuse, R171 ;  /* 0x000000ab031b7220 */ /* 0x040fe60000410000 */
[----:B------:R2:W-:Y:S01]  /*d250*/  MUFU.EX2 R232, R9 ;  /* 0x0000000900e87308 */ /* 0x0005e20000000800 */
[--C-:B----4-:R-:W-:Y:S01]  /*d260*/  FFMA.FTZ R4, R34, UR4, -R143.reuse ;  /* 0x0000000422047c23 */ /* 0x110fe2000801088f */
[----:B------:R-:W3:Y:S01]  /*d270*/  LDL.LU R144, [R1+0x38] ;  /* 0x0000380001907983 */ /* 0x000ee20000300800 */
[C---:B------:R-:W-:Y:S01]  /*d280*/  FMUL.FTZ R34, R0.reuse, R178 ;  /* 0x000000b200227220 */ /* 0x040fe20000410000 */
[----:B------:R-:W-:Y:S01]  /*d290*/  MOV R178, R58 ;  /* 0x0000003a00b27202 */ /* 0x000fe20000000f00 */
[C---:B------:R-:W-:Y:S01]  /*d2a0*/  FMUL.FTZ R58, R3.reuse, R202 ;  /* 0x000000ca033a7220 */ /* 0x040fe20000410000 */
[----:B------:R-:W-:Y:S01]  /*d2b0*/  FMUL.FTZ R67, R0, R211 ;  /* 0x000000d300437220 */ /* 0x000fe20000410000 */
[----:B------:R-:W-:Y:S03]  /*d2c0*/  FMUL.FTZ R64, R2, R208 ;  /* 0x000000d002407220 */ /* 0x000fe60000410000 */
[----:B------:R4:W4:Y:S01]  /*d2d0*/  MUFU.EX2 R45, R4 ;  /* 0x00000004002d7308 */ /* 0x0009220000000800 */
[----:B-1----:R-:W-:Y:S01]  /*d2e0*/  FMUL.FTZ R7, R0, R155 ;  /* 0x0000009b00077220 */ /* 0x002fe20000410000 */
[C---:B------:R-:W-:Y:S01]  /*d2f0*/  FMUL.FTZ R65, R2.reuse, R209 ;  /* 0x000000d102417220 */ /* 0x040fe20000410000 */
[C---:B------:R-:W-:Y:S01]  /*d300*/  FMUL.FTZ R68, R2.reuse, R68 ;  /* 0x0000004402447220 */ /* 0x040fe20000410000 */
[----:B------:R-:W-:Y:S01]  /*d310*/  FMUL.FTZ R69, R2, R69 ;  /* 0x0000004502457220 */ /* 0x000fe20000410000 */
[C---:B------:R-:W-:Y:S01]  /*d320*/  FMUL.FTZ R70, R0.reuse, R70 ;  /* 0x0000004600467220 */ /* 0x040fe20000410000 */
[----:B------:R-:W-:Y:S01]  /*d330*/  FMUL.FTZ R71, R0, R71 ;  /* 0x0000004700477220 */ /* 0x000fe20000410000 */
[----:B------:R-:W-:Y:S03]  /*d340*/  FMUL.FTZ R74, R3, R74 ;  /* 0x0000004a034a7220 */ /* 0x000fe60000410000 */
[----:B------:R1:W1:Y:S01]  /*d350*/  MUFU.EX2 R229, R5 ;  /* 0x0000000500e57308 */ /* 0x0002620000000800 */
[----:B--2---:R-:W-:Y:S01]  /*d360*/  FMUL.FTZ R9, R133, R149 ;  /* 0x0000009585097220 */ /* 0x004fe20000410000 */
[C---:B------:R-:W-:Y:S01]  /*d370*/  FMUL.FTZ R75, R3.reuse, R75 ;  /* 0x0000004b034b7220 */ /* 0x040fe20000410000 */
[C---:B------:R-:W-:Y:S01]  /*d380*/  FMUL.FTZ R78, R3.reuse, R78 ;  /* 0x0000004e034e7220 */ /* 0x040fe20000410000 */
[----:B------:R-:W-:Y:S01]  /*d390*/  FMUL.FTZ R79, R3, R79 ;  /* 0x0000004f034f7220 */ /* 0x000fe20000410000 */
[C---:B------:R-:W-:Y:S01]  /*d3a0*/  FMUL.FTZ R80, R2.reuse, R80 ;  /* 0x0000005002507220 */ /* 0x040fe20000410000 */
[----:B------:R-:W-:Y:S01]  /*d3b0*/  FMUL.FTZ R81, R2, R81 ;  /* 0x0000005102517220 */ /* 0x000fe20000410000 */
[C---:B------:R-:W-:Y:S01]  /*d3c0*/  FMUL.FTZ R82, R0.reuse, R82 ;  /* 0x0000005200527220 */ /* 0x040fe20000410000 */
[C---:B------:R-:W-:Y:S01]  /*d3d0*/  FMUL.FTZ R83, R0.reuse, R83 ;  /* 0x0000005300537220 */ /* 0x040fe20000410000 */
[--C-:B----4-:R-:W-:Y:S01]  /*d3e0*/  FFMA.FTZ R4, R35, UR4, -R143.reuse ;  /* 0x0000000423047c23 */ /* 0x110fe2000801088f */
[----:B------:R-:W-:Y:S01]  /*d3f0*/  FMUL.FTZ R35, R0, R179 ;  /* 0x000000b300237220 */ /* 0x000fe20000410000 */
[----:B------:R-:W-:Y:S01]  /*d400*/  MOV R179, R42 ;  /* 0x0000002a00b37202 */ /* 0x000fe20000000f00 */
[----:B------:R-:W-:Y:S01]  /*d410*/  FMUL.FTZ R42, R3, R186 ;  /* 0x000000ba032a7220 */ /* 0x000fe20000410000 */
[----:B------:R2:W4:Y:S01]  /*d420*/  MUFU.EX2 R136, R4 ;  /* 0x0000000400887308 */ /* 0x0005220000000800 */
[----:B------:R-:W-:Y:S01]  /*d430*/  MOV R168, R45 ;  /* 0x0000002d00a87202 */ /* 0x000fe20000000f00 */
[C---:B------:R-:W-:Y:S01]  /*d440*/  FMUL.FTZ R84, R2.reuse, R84 ;  /* 0x0000005402547220 */ /* 0x040fe20000410000 */
[----:B------:R-:W-:Y:S01]  /*d450*/  FMUL.FTZ R85, R2, R85 ;  /* 0x0000005502557220 */ /* 0x000fe20000410000 */
[--C-:B-1----:R-:W-:Y:S01]  /*d460*/  FFMA.FTZ R5, R31, UR4, -R142.reuse ;  /* 0x000000041f057c23 */ /* 0x102fe2000801088e */
[----:B------:R-:W-:Y:S01]  /*d470*/  F2FP.F16.F32.PACK_AB R150, R229, R238 ;  /* 0x000000eee596723e */ /* 0x000fe200000000ff */
[C---:B------:R-:W-:Y:S01]  /*d480*/  FMUL.FTZ R31, R3.reuse, R175 ;  /* 0x000000af031f7220 */ /* 0x040fe20000410000 */
[----:B------:R-:W-:Y:S03]  /*d490*/  MOV R175, R47 ;  /* 0x0000002f00af7202 */ /* 0x000fe60000000f00 */
[----:B------:R1:W-:Y:S01]  /*d4a0*/  MUFU.EX2 R40, R5 ;  /* 0x0000000500287308 */ /* 0x0003e20000000800 */
[----:B------:R-:W-:Y:S01]  /*d4b0*/  FMUL.FTZ R47, R3, R191 ;  /* 0x000000bf032f7220 */ /* 0x000fe20000410000 */
[C---:B------:R-:W-:Y:S01]  /*d4c0*/  FMUL.FTZ R86, R0.reuse, R86 ;  /* 0x0000005600567220 */ /* 0x040fe20000410000 */
[----:B------:R-:W-:Y:S01]  /*d4d0*/  FMUL.FTZ R87, R0, R87 ;  /* 0x0000005700577220 */ /* 0x000fe20000410000 */
[C---:B------:R-:W-:Y:S01]  /*d4e0*/  FMUL.FTZ R88, R133.reuse, R88 ;  /* 0x0000005885587220 */ /* 0x040fe20000410000 */
[----:B------:R-:W-:Y:S01]  /*d4f0*/  FMUL.FTZ R89, R133, R89 ;  /* 0x0000005985597220 */ /* 0x000fe20000410000 */
[C---:B------:R-:W-:Y:S01]  /*d500*/  FMUL.FTZ R90, R3.reuse, R90 ;  /* 0x0000005a035a7220 */ /* 0x040fe20000410000 */
[----:B------:R-:W-:Y:S01]  /*d510*/  FMUL.FTZ R91, R3, R91 ;  /* 0x0000005b035b7220 */ /* 0x000fe20000410000 */
[----:B------:R-:W-:Y:S01]  /*d520*/  FMUL.FTZ R92, R133, R92 ;  /* 0x0000005c855c7220 */ /* 0x000fe20000410000 */
[--C-:B--2---:R-:W-:Y:S01]  /*d530*/  FFMA.FTZ R4, R145, UR4, -R143.reuse ;  /* 0x0000000491047c23 */ /* 0x104fe2000801088f */
[----:B----4-:R-:W-:Y:S01]  /*d540*/  F2FP.F16.F32.PACK_AB R149, R136, R45 ;  /* 0x0000002d8895723e */ /* 0x010fe200000000ff */
[----:B------:R-:W-:Y:S01]  /*d550*/  FMUL.FTZ R45, R133, R189 ;  /* 0x000000bd852d7220 */ /* 0x000fe20000410000 */
[----:B------:R-:W-:Y:S01]  /*d560*/  IADD3 R145, PT, PT, R231, R224, RZ ;  /* 0x000000e0e7917210 */ /* 0x000fe20007ffe0ff */
[----:B------:R2:W-:Y:S01]  /*d570*/  MUFU.EX2 R234, R4 ;  /* 0x0000000400ea7308 */ /* 0x0005e20000000800 */
[----:B------:R-:W-:Y:S01]  /*d580*/  FMUL.FTZ R93, R133, R93 ;  /* 0x0000005d855d7220 */ /* 0x000fe20000410000 */
[C---:B------:R-:W-:Y:S01]  /*d590*/  FMUL.FTZ R94, R3.reuse, R94 ;  /* 0x0000005e035e7220 */ /* 0x040fe20000410000 */
[----:B------:R-:W-:Y:S01]  /*d5a0*/  FMUL.FTZ R95, R3, R95 ;  /* 0x0000005f035f7220 */ /* 0x000fe20000410000 */
[C---:B-1----:R-:W-:Y:S01]  /*d5b0*/  FMUL.FTZ R5, R2.reuse, R153 ;  /* 0x0000009902057220 */ /* 0x042fe20000410000 */
[----:B------:R-:W-:Y:S01]  /*d5c0*/  LDSM.16.MT88.4 R156, [R145] ;  /* 0x00000000919c783b */ /* 0x000fe20000004200 */
        /* <DEDUP_REMOVED lines=11> */
[----:B--2---:R-:W-:Y:S01]  /*d680*/  FFMA.FTZ R4, R32, UR4, -R142 ;  /* 0x0000000420047c23 */ /* 0x004fe2000801088e */
[C---:B------:R-:W-:Y:S01]  /*d690*/  FMUL.FTZ R32, R2.reuse, R176 ;  /* 0x000000b002207220 */ /* 0x040fe20000410000 */
[----:B------:R-:W-:Y:S01]  /*d6a0*/  MOV R176, R46 ;  /* 0x0000002e00b07202 */ /* 0x000fe20000000f00 */
[C---:B------:R-:W-:Y:S01]  /*d6b0*/  FMUL.FTZ R46, R3.reuse, R190 ;  /* 0x000000be032e7220 */ /* 0x040fe20000410000 */
        /* <DEDUP_REMOVED lines=17> */
[--C-:B-1----:R-:W-:Y:S01]  /*d7d0*/  FFMA.FTZ R4, R18, UR4, -R146.reuse ;  /* 0x0000000412047c23 */ /* 0x102fe20008010892 */
[----:B------:R-:W-:Y:S01]  /*d7e0*/  FMUL.FTZ R18, R0, R162 ;  /* 0x000000a200127220 */ /* 0x000fe20000410000 */
[----:B------:R-:W-:Y:S01]  /*d7f0*/  MOV R162, R49 ;  /* 0x0000003100a27202 */ /* 0x000fe20000000f00 */
[C---:B------:R-:W-:Y:S01]  /*d800*/  FMUL.FTZ R49, R2.reuse, R193 ;  /* 0x000000c102317220 */ /* 0x040fe20000410000 */
[----:B------:R1:W2:Y:S01]  /*d810*/  MUFU.EX2 R41, R4 ;  /* 0x0000000400297308 */ /* 0x0002a20000000800 */
        /* <DEDUP_REMOVED lines=9> */
[--C-:B------:R-:W-:Y:S01]  /*d8b0*/  FFMA.FTZ R160, R244, UR4, -R143.reuse ;  /* 0x00000004f4a07c23 */ /* 0x100fe2000801088f */
[--C-:B------:R-:W-:Y:S01]  /*d8c0*/  FFMA.FTZ R139, R139, UR4, -R143.reuse ;  /* 0x000000048b8b7c23 */ /* 0x100fe2000801088f */
[----:B------:R-:W-:Y:S02]  /*d8d0*/  FFMA.FTZ R138, R138, UR4, -R143 ;  /* 0x000000048a8a7c23 */ /* 0x000fe4000801088f */
[----:B------:R4:W-:Y:S01]  /*d8e0*/  MUFU.EX2 R200, R160 ;  /* 0x000000a000c87308 */ /* 0x0009e20000000800 */
[----:B-1----:R-:W-:Y:S01]  /*d8f0*/  FFMA.FTZ R4, R19, UR4, -R146 ;  /* 0x0000000413047c23 */ /* 0x002fe20008010892 */
[----:B------:R-:W-:Y:S01]  /*d900*/  FMUL.FTZ R19, R0, R163 ;  /* 0x000000a300137220 */ /* 0x000fe20000410000 */
[-C--:B--2---:R-:W-:Y:S07]  /*d910*/  MOV R163, R41.reuse ;  /* 0x0000002900a37202 */ /* 0x084fee0000000f00 */
[----:B------:R1:W2:Y:S01]  /*d920*/  MUFU.EX2 R240, R4 ;  /* 0x0000000400f07308 */ /* 0x0002a20000000800 */
[----:B----4-:R-:W-:Y:S01]  /*d930*/  FFMA.FTZ R160, R216, UR4, -R141 ;  /* 0x00000004d8a07c23 */ /* 0x010fe2000801088d */
[----:B-1----:R-:W-:Y:S01]  /*d940*/  FFMA.FTZ R4, R33, UR4, -R142 ;  /* 0x0000000421047c23 */ /* 0x002fe2000801088e */
[----:B--2---:R-:W-:Y:S01]  /*d950*/  F2FP.F16.F32.PACK_AB R153, R240, R41 ;  /* 0x00000029f099723e */ /* 0x004fe200000000ff */
[----:B------:R-:W-:Y:S01]  /*d960*/  FMUL.FTZ R33, R2, R177 ;  /* 0x000000b102217220 */ /* 0x000fe20000410000 */
[----:B------:R-:W-:Y:S05]  /*d970*/  MOV R177, R43 ;  /* 0x0000002b00b17202 */ /* 0x000fea0000000f00 */
[----:B------:R1:W2:Y:S01]  /*d980*/  MUFU.EX2 R233, R4 ;  /* 0x0000000400e97308 */ /* 0x0002a20000000800 */
[----:B------:R-:W-:Y:S01]  /*d990*/  FMUL.FTZ R41, R133, R185 ;  /* 0x000000b985297220 */ /* 0x000fe20000410000 */
[----:B------:R-:W-:Y:S01]  /*d9a0*/  FMUL.FTZ R43, R3, R187 ;  /* 0x000000bb032b7220 */ /* 0x000fe20000410000 */
[----:B-1----:R-:W-:Y:S01]  /*d9b0*/  FFMA.FTZ R4, R38, UR4, -R146 ;  /* 0x0000000426047c23 */ /* 0x002fe20008010892 */
[----:B--2---:R-:W-:Y:S01]  /*d9c0*/  F2FP.F16.F32.PACK_AB R154, R236, R233 ;  /* 0x000000e9ec9a723e */ /* 0x004fe200000000ff */
[----:B------:R-:W1:Y:S05]  /*d9d0*/  LDSM.16.MT88.4 R36, [R230+0xc000] ;  /* 0x00c00000e624783b */ /* 0x000e6a0000004200 */
[----:B------:R2:W4:Y:S02]  /*d9e0*/  MUFU.EX2 R235, R4 ;  /* 0x0000000400eb7308 */ /* 0x0005240000000800 */
[----:B--2---:R-:W-:Y:S01]  /*d9f0*/  FFMA.FTZ R4, R147, UR4, -R143 ;  /* 0x0000000493047c23 */ /* 0x004fe2000801088f */
[----:B----4-:R-:W-:Y:S01]  /*da00*/  F2FP.F16.F32.PACK_AB R155, R235, R232 ;  /* 0x000000e8eb9b723e */ /* 0x010fe200000000ff */
[--C-:B------:R-:W-:Y:S06]  /*da10*/  FFMA.FTZ R147, R243, UR4, -R141.reuse ;  /* 0x00000004f3937c23 */ /* 0x100fec000801088d */
[----:B------:R2:W4:Y:S10]  /*da20*/  MUFU.EX2 R237, R4 ;  /* 0x0000000400ed7308 */ /* 0x0005340000000800 */
[----:B------:R1:W-:Y:S01]  /*da30*/  MUFU.EX2 R173, R147 ;  /* 0x0000009300ad7308 */ /* 0x0003e20000000800 */
[----:B--2---:R-:W-:Y:S01]  /*da40*/  FMUL.FTZ R4, R2, R152 ;  /* 0x0000009802047220 */ /* 0x004fe20000410000 */
[----:B------:R-:W-:Y:S02]  /*da50*/  F2FP.F16.F32.PACK_AB R152, R132, R40 ;  /* 0x000000288498723e */ /* 0x000fe400000000ff */
[----:B----4-:R-:W-:Y:S05]  /*da60*/  F2FP.F16.F32.PACK_AB R151, R237, R234 ;  /* 0x000000eaed97723e */ /* 0x010fea00000000ff */
[-C--:B------:R-:W-:Y:S05]  /*da70*/  HMMA.16816.F32 R4, R152, R20.reuse, R4 ;  /* 0x000000149804723c */ /* 0x080fea0000001804 */
[--C-:B-1----:R-:W-:Y:S01]  /*da80*/  FFMA.FTZ R147, R241, UR4, -R141.reuse ;  /* 0x00000004f1937c23 */ /* 0x102fe2000801088d */
[----:B---3--:R-:W-:Y:S01]  /*da90*/  F2FP.F16.F32.PACK_AB R148, R144, R44 ;  /* 0x0000002c9094723e */ /* 0x008fe200000000ff */
[----:B------:R-:W-:Y:S06]  /*daa0*/  FMUL.FTZ R44, R133, R188 ;  /* 0x000000bc852c7220 */ /* 0x000fec0000410000 */
[C---:B------:R-:W-:Y:S04]  /*dab0*/  HMMA.16816.F32 R8, R148.reuse, R20, R8 ;  /* 0x000000149408723c */ /* 0x040fe80000001808 */
[C---:B------:R-:W-:Y:S01]  /*dac0*/  FMUL.FTZ R20, R2.reuse, R164 ;  /* 0x000000a402147220 */ /* 0x040fe20000410000 */
[----:B------:R-:W-:Y:S01]  /*dad0*/  FMUL.FTZ R21, R2, R165 ;  /* 0x000000a502157220 */ /* 0x000fe20000410000 */
[----:B------:R-:W-:Y:S01]  /*dae0*/  MOV R165, R51 ;  /* 0x0000003300a57202 */ /* 0x000fe20000000f00 */
[C---:B------:R-:W-:Y:S01]  /*daf0*/  FMUL.FTZ R51, R0.reuse, R195 ;  /* 0x000000c300337220 */ /* 0x040fe20000410000 */
[-C--:B------:R-:W-:Y:S03]  /*db00*/  HMMA.16816.F32 R12, R148, R22.reuse, R12 ;  /* 0x00000016940c723c */ /* 0x080fe6000000180c */
[----:B------:R-:W-:Y:S01]  /*db10*/  MOV R164, R59 ;  /* 0x0000003b00a47202 */ /* 0x000fe20000000f00 */
[----:B------:R-:W-:Y:S04]  /*db20*/  FMUL.FTZ R59, R3, R203 ;  /* 0x000000cb033b7220 */ /* 0x000fe80000410000 */
[C---:B------:R-:W-:Y:S04]  /*db30*/  HMMA.16816.F32 R16, R152.reuse, R22, R16 ;  /* 0x000000169810723c */ /* 0x040fe80000001810 */
[C---:B------:R-:W-:Y:S01]  /*db40*/  FMUL.FTZ R22, R0.reuse, R166 ;  /* 0x000000a600167220 */ /* 0x040fe20000410000 */
[C---:B------:R-:W-:Y:S01]  /*db50*/  FMUL.FTZ R23, R0.reuse, R167 ;  /* 0x000000a700177220 */ /* 0x040fe20000410000 */
[----:B------:R-:W-:Y:S01]  /*db60*/  MOV R166, R40 ;  /* 0x0000002800a67202 */ /* 0x000fe20000000f00 */
[----:B------:R-:W-:Y:S01]  /*db70*/  FMUL.FTZ R40, R133, R184 ;  /* 0x000000b885287220 */ /* 0x000fe20000410000 */
[----:B------:R-:W-:Y:S01]  /*db80*/  MOV R167, R50 ;  /* 0x0000003200a77202 */ /* 0x000fe20000000f00 */
[----:B------:R-:W-:Y:S01]  /*db90*/  FMUL.FTZ R50, R0, R194 ;  /* 0x000000c200327220 */ /* 0x000fe20000410000 */
[----:B------:R1:W-:Y:S01]  /*dba0*/  MUFU.EX2 R184, R160 ;  /* 0x000000a000b87308 */ /* 0x0003e20000000800 */
[----:B------:R-:W-:Y:S01]  /*dbb0*/  LDSM.16.MT88.4 R192, [R224+0x1800] ;  /* 0x00180000e0c0783b */ /* 0x000fe20000004200 */
[-C--:B------:R-:W-:Y:S08]  /*dbc0*/  HMMA.16816.F32 R20, R152, R36.reuse, R20 ;  /* 0x000000249814723c */ /* 0x080ff00000001814 */
[C---:B------:R-:W-:Y:S04]  /*dbd0*/  HMMA.16816.F32 R24, R148.reuse, R36, R24 ;  /* 0x000000249418723c */ /* 0x040fe80000001818 */
[C---:B------:R-:W-:Y:S01]  /*dbe0*/  FMUL.FTZ R36, R2.reuse, R180 ;  /* 0x000000b402247220 */ /* 0x040fe20000410000 */
[----:B------:R-:W-:Y:S01]  /*dbf0*/  FMUL.FTZ R37, R2, R181 ;  /* 0x000000b502257220 */ /* 0x000fe20000410000 */
[----:B------:R-:W-:Y:S01]  /*dc00*/  MOV R180, R174 ;  /* 0x000000ae00b47202 */ /* 0x000fe20000000f00 */
[--C-:B-1----:R-:W-:Y:S01]  /*dc10*/  FFMA.FTZ R160, R178, UR4, -R142.reuse ;  /* 0x00000004b2a07c23 */ /* 0x102fe2000801088e */
[-C--:B------:R-:W-:Y:S03]  /*dc20*/  HMMA.16816.F32 R28, R148, R38.reuse, R28 ;  /* 0x00000026941c723c */ /* 0x080fe6000000181c */
[----:B------:R-:W-:Y:S01]  /*dc30*/  MUFU.EX2 R190, R160 ;  /* 0x000000a000be7308 */ /* 0x000fe20000000800 */
[----:B------:R-:W-:Y:S02]  /*dc40*/  MOV R181, R167 ;  /* 0x000000a700b57202 */ /* 0x000fe40000000f00 */
[----:B------:R-:W-:Y:S01]  /*dc50*/  MOV R167, R162 ;  /* 0x000000a200a77202 */ /* 0x000fe20000000f00 */
[--C-:B------:R-:W-:Y:S01]  /*dc60*/  FFMA.FTZ R162, R225, UR4, -R141.reuse ;  /* 0x00000004e1a27c23 */ /* 0x100fe2000801088d */
[C---:B------:R-:W-:Y:S05]  /*dc70*/  HMMA.16816.F32 R32, R152.reuse, R38, R32 ;  /* 0x000000269820723c */ /* 0x040fea0000001820 */
[----:B------:R-:W-:Y:S01]  /*dc80*/  MUFU.EX2 R209, R162 ;  /* 0x000000a200d17308 */ /* 0x000fe20000000800 */
[C---:B------:R-:W-:Y:S01]  /*dc90*/  FMUL.FTZ R38, R0.reuse, R182 ;  /* 0x000000b600267220 */ /* 0x040fe20000410000 */
[----:B------:R-:W-:Y:S01]  /*dca0*/  FMUL.FTZ R39, R0, R183 ;  /* 0x000000b700277220 */ /* 0x000fe20000410000 */
[----:B------:R-:W-:Y:S01]  /*dcb0*/  MOV R182, R161 ;  /* 0x000000a100b67202 */ /* 0x000fe20000000f00 */
[--C-:B------:R-:W-:Y:S06]  /*dcc0*/  FFMA.FTZ R161, R217, UR4, -R141.reuse ;  /* 0x00000004d9a17c23 */ /* 0x100fec000801088d */
[----:B------:R-:W-:Y:S01]  /*dcd0*/  MUFU.EX2 R188, R161 ;  /* 0x000000a100bc7308 */ /* 0x000fe20000000800 */
[-C--:B------:R-:W-:Y:S09]  /*dce0*/  HMMA.16816.F32 R36, R152, R52.reuse, R36 ;  /* 0x000000349824723c */ /* 0x080ff20000001824 */
[----:B------:R1:W2:Y:S01]  /*dcf0*/  MUFU.EX2 R183, R147 ;  /* 0x0000009300b77308 */ /* 0x0002a20000000800 */
[C---:B------:R-:W-:Y:S04]  /*dd00*/  HMMA.16816.F32 R40, R148.reuse, R52, R40 ;  /* 0x000000349428723c */ /* 0x040fe80000001828 */
[C---:B------:R-:W-:Y:S01]  /*dd10*/  FMUL.FTZ R52, R2.reuse, R196 ;  /* 0x000000c402347220 */ /* 0x040fe20000410000 */
[----:B------:R-:W-:Y:S03]  /*dd20*/  FMUL.FTZ R53, R2, R197 ;  /* 0x000000c502357220 */ /* 0x000fe60000410000 */
[-C--:B------:R-:W-:Y:S08]  /*dd30*/  HMMA.16816.F32 R44, R148, R54.reuse, R44 ;  /* 0x00000036942c723c */ /* 0x080ff0000000182c */
[C---:B------:R-:W-:Y:S04]  /*dd40*/  HMMA.16816.F32 R48, R152.reuse, R54, R48 ;  /* 0x000000369830723c */ /* 0x040fe80000001830 */
[C---:B------:R-:W-:Y:S01]  /*dd50*/  FMUL.FTZ R54, R0.reuse, R198 ;  /* 0x000000c600367220 */ /* 0x040fe20000410000 */
[----:B------:R-:W-:Y:S01]  /*dd60*/  FMUL.FTZ R55, R0, R199 ;  /* 0x000000c700377220 */ /* 0x000fe20000410000 */
[--C-:B-1----:R-:W-:Y:S04]  /*dd70*/  FFMA.FTZ R147, R219, UR4, -R141.reuse ;  /* 0x00000004db937c23 */ /* 0x102fe8000801088d */
[----:B------:R1:W-:Y:S02]  /*dd80*/  MUFU.EX2 R199, R147 ;  /* 0x0000009300c77308 */ /* 0x0003e40000000800 */
[-C--:B------:R-:W-:Y:S08]  /*dd90*/  HMMA.16816.F32 R52, R152, R156.reuse, R52 ;  /* 0x0000009c9834723c */ /* 0x080ff00000001834 */
[C---:B------:R-:W-:Y:S04]  /*dda0*/  HMMA.16816.F32 R56, R148.reuse, R156, R56 ;  /* 0x0000009c9438723c */ /* 0x040fe80000001838 */
[----:B-1----:R-:W-:Y:S04]  /*ddb0*/  FFMA.FTZ R147, R218, UR4, -R141 ;  /* 0x00000004da937c23 */ /* 0x002fe8000801088d */
[-C--:B------:R-:W-:Y:S01]  /*ddc0*/  HMMA.16816.F32 R60, R148, R158.reuse, R60 ;  /* 0x0000009e943c723c */ /* 0x080fe2000000183c */
[----:B------:R1:W-:Y:S07]  /*ddd0*/  MUFU.EX2 R203, R147 ;  /* 0x0000009300cb7308 */ /* 0x0003ee0000000800 */
[C---:B------:R-:W-:Y:S01]  /*dde0*/  HMMA.16816.F32 R64, R152.reuse, R158, R64 ;  /* 0x0000009e9840723c */ /* 0x040fe20000001840 */
[----:B------:R-:W3:Y:S03]  /*ddf0*/  LDSM.16.MT88.4 R156, [R228+0xe000] ;  /* 0x00e00000e49c783b */ /* 0x000ee60000004200 */
[--C-:B-1----:R-:W-:Y:S04]  /*de00*/  FFMA.FTZ R147, R247, UR4, -R143.reuse ;  /* 0x00000004f7937c23 */ /* 0x102fe8000801088f */
[----:B------:R1:W-:Y:S02]  /*de10*/  MUFU.EX2 R172, R147 ;  /* 0x0000009300ac7308 */ /* 0x0003e40000000800 */
[--C-:B-1----:R-:W-:Y:S08]  /*de20*/  FFMA.FTZ R147, R246, UR4, -R143.reuse ;  /* 0x00000004f6937c23 */ /* 0x102ff0000801088f */
[----:B------:R-:W-:Y:S01]  /*de30*/  MUFU.EX2 R246, R138 ;  /* 0x0000008a00f67308 */ /* 0x000fe20000000800 */
[-C--:B---3--:R-:W-:Y:S09]  /*de40*/  HMMA.16816.F32 R68, R152, R156.reuse, R68 ;  /* 0x0000009c9844723c */ /* 0x088ff20000001844 */
[----:B------:R1:W3:Y:S01]  /*de50*/  MUFU.EX2 R196, R147 ;  /* 0x0000009300c47308 */ /* 0x0002e20000000800 */
[C---:B------:R-:W-:Y:S08]  /*de60*/  HMMA.16816.F32 R72, R148.reuse, R156, R72 ;  /* 0x0000009c9448723c */ /* 0x040ff00000001848 */
[-C--:B------:R-:W-:Y:S03]  /*de70*/  HMMA.16816.F32 R76, R148, R158.reuse, R76 ;  /* 0x0000009e944c723c */ /* 0x080fe6000000184c */
[--C-:B-1----:R-:W-:Y:S04]  /*de80*/  FFMA.FTZ R147, R227, UR4, -R142.reuse ;  /* 0x00000004e3937c23 */ /* 0x102fe8000801088e */
[----:B------:R1:W-:Y:S01]  /*de90*/  MUFU.EX2 R171, R147 ;  /* 0x0000009300ab7308 */ /* 0x0003e20000000800 */
[C---:B------:R-:W-:Y:S01]  /*dea0*/  HMMA.16816.F32 R80, R152.reuse, R158, R80 ;  /* 0x0000009e9850723c */ /* 0x040fe20000001850 */
[----:B------:R-:W4:Y:S03]  /*deb0*/  LDSM.16.MT88.4 R156, [R230+0xe000] ;  /* 0x00e00000e69c783b */ /* 0x000f260000004200 */
[----:B-1----:R-:W-:Y:S05]  /*dec0*/  FFMA.FTZ R147, R239, UR4, -R142 ;  /* 0x00000004ef937c23 */ /* 0x002fea000801088e */
[----:B------:R1:W3:Y:S02]  /*ded0*/  MUFU.EX2 R197, R147 ;  /* 0x0000009300c57308 */ /* 0x0002e40000000800 */
[--C-:B-1----:R-:W-:Y:S01]  /*dee0*/  FFMA.FTZ R147, R179, UR4, -R146.reuse ;  /* 0x00000004b3937c23 */ /* 0x102fe20008010892 */
[----:B------:R-:W-:Y:S01]  /*def0*/  MOV R179, R175 ;  /* 0x000000af00b37202 */ /* 0x000fe20000000f00 */
[-C--:B----4-:R-:W-:Y:S06]  /*df00*/  HMMA.16816.F32 R84, R152, R156.reuse, R84 ;  /* 0x0000009c9854723c */ /* 0x090fec0000001854 */
[----:B------:R1:W-:Y:S02]  /*df10*/  MUFU.EX2 R191, R147 ;  /* 0x0000009300bf7308 */ /* 0x0003e40000000800 */
[C---:B------:R-:W-:Y:S08]  /*df20*/  HMMA.16816.F32 R88, R148.reuse, R156, R88 ;  /* 0x0000009c9458723c */ /* 0x040ff00000001858 */
[-C--:B------:R-:W-:Y:S03]  /*df30*/  HMMA.16816.F32 R92, R148, R158.reuse, R92 ;  /* 0x0000009e945c723c */ /* 0x080fe6000000185c */
[----:B-1----:R-:W-:Y:S02]  /*df40*/  FFMA.FTZ R147, R252, UR4, -R146 ;  /* 0x00000004fc937c23 */ /* 0x002fe40008010892 */
[----:B------:R-:W-:Y:S03]  /*df50*/  MUFU.EX2 R252, R214 ;  /* 0x000000d600fc7308 */ /* 0x000fe60000000800 */
[C---:B------:R-:W-:Y:S01]  /*df60*/  HMMA.16816.F32 R96, R152.reuse, R158, R96 ;  /* 0x0000009e9860723c */ /* 0x040fe20000001860 */
[----:B------:R-:W1:Y:S06]  /*df70*/  LDSM.16.MT88.4 R156, [R224+0x2000] ;  /* 0x00200000e09c783b */ /* 0x000e6c0000004200 */
[----:B------:R4:W3:Y:S02]  /*df80*/  MUFU.EX2 R198, R147 ;  /* 0x0000009300c67308 */ /* 0x0008e40000000800 */
[--C-:B----4-:R-:W-:Y:S08]  /*df90*/  FFMA.FTZ R147, R245, UR4, -R142.reuse ;  /* 0x00000004f5937c23 */ /* 0x110ff0000801088e */
[----:B------:R4:W-:Y:S01]  /*dfa0*/  MUFU.EX2 R201, R147 ;  /* 0x0000009300c97308 */ /* 0x0009e20000000800 */
[-C--:B-1----:R-:W-:Y:S03]  /*dfb0*/  HMMA.16816.F32 R100, R152, R156.reuse, R100 ;  /* 0x0000009c9864723c */ /* 0x082fe60000001864 */
[----:B----4-:R-:W-:Y:S06]  /*dfc0*/  FFMA.FTZ R147, R242, UR4, -R142 ;  /* 0x00000004f2937c23 */ /* 0x010fec000801088e */
[----:B------:R1:W4:Y:S01]  /*dfd0*/  MUFU.EX2 R174, R147 ;  /* 0x0000009300ae7308 */ /* 0x0003220000000800 */
[C---:B------:R-:W-:Y:S08]  /*dfe0*/  HMMA.16816.F32 R104, R148.reuse, R156, R104 ;  /* 0x0000009c9468723c */ /* 0x040ff00000001868 */
[-C--:B------:R-:W-:Y:S08]  /*dff0*/  HMMA.16816.F32 R108, R148, R158.reuse, R108 ;  /* 0x0000009e946c723c */ /* 0x080ff0000000186c */
[C---:B------:R-:W-:Y:S01]  /*e000*/  HMMA.16816.F32 R112, R152.reuse, R158, R112 ;  /* 0x0000009e9870723c */ /* 0x040fe20000001870 */
[----:B------:R-:W2:Y:S03]  /*e010*/  LDSM.16.MT88.4 R156, [R145+0x2000] ;  /* 0x00200000919c783b */ /* 0x000ea60000004200 */
[--C-:B-1----:R-:W-:Y:S02]  /*e020*/  FFMA.FTZ R147, R249, UR4, -R146.reuse ;  /* 0x00000004f9937c23 */ /* 0x102fe40008010892 */
[----:B------:R-:W-:Y:S10]  /*e030*/  MUFU.EX2 R249, R212 ;  /* 0x000000d400f97308 */ /* 0x000ff40000000800 */
[----:B------:R1:W-:Y:S02]  /*e040*/  MUFU.EX2 R202, R147 ;  /* 0x0000009300ca7308 */ /* 0x0003e40000000800 */
[--C-:B-1----:R-:W-:Y:S08]  /*e050*/  FFMA.FTZ R147, R248, UR4, -R146.reuse ;  /* 0x00000004f8937c23 */ /* 0x102ff00008010892 */
[----:B------:R-:W-:Y:S01]  /*e060*/  MUFU.EX2 R248, R139 ;  /* 0x0000008b00f87308 */ /* 0x000fe20000000800 */
[-C--:B--2---:R-:W-:Y:S09]  /*e070*/  HMMA.16816.F32 R116, R152, R156.reuse, R116 ;  /* 0x0000009c9874723c */ /* 0x084ff20000001874 */
[----:B------:R1:W2:Y:S01]  /*e080*/  MUFU.EX2 R175, R147 ;  /* 0x0000009300af7308 */ /* 0x0002a20000000800 */
[C---:B------:R-:W-:Y:S04]  /*e090*/  HMMA.16816.F32 R120, R148.reuse, R156, R120 ;  /* 0x0000009c9478723c */ /* 0x040fe80000001878 */
[----:B------:R-:W-:Y:S02]  /*e0a0*/  F2FP.F16.F32.PACK_AB R156, R183, R173 ;  /* 0x000000adb79c723e */ /* 0x000fe400000000ff */
[----:B---3--:R-:W-:Y:S02]  /*e0b0*/  F2FP.F16.F32.PACK_AB R157, R196, R172 ;  /* 0x000000acc49d723e */ /* 0x008fe400000000ff */
[-C--:B------:R-:W-:Y:S03]  /*e0c0*/  HMMA.16816.F32 R124, R148, R158.reuse, R124 ;  /* 0x0000009e947c723c */ /* 0x080fe6000000187c */
[----:B-1----:R-:W-:Y:S01]  /*e0d0*/  FFMA.FTZ R147, R250, UR4, -R143 ;  /* 0x00000004fa937c23 */ /* 0x002fe2000801088f */
[----:B------:R-:W-:Y:S01]  /*e0e0*/  F2FP.F16.F32.PACK_AB R148, R197, R171 ;  /* 0x000000abc594723e */ /* 0x000fe200000000ff */
[----:B------:R-:W1:Y:S01]  /*e0f0*/  MUFU.EX2 R250, R213 ;  /* 0x000000d500fa7308 */ /* 0x000e620000000800 */
[----:B------:R-:W-:Y:S02]  /*e100*/  F2FP.F16.F32.PACK_AB R149, R198, R191 ;  /* 0x000000bfc695723e */ /* 0x000fe400000000ff */
[----:B------:R-:W-:Y:S01]  /*e110*/  HMMA.16816.F32 R128, R152, R158, R128 ;  /* 0x0000009e9880723c */ /* 0x000fe20000001880 */
[----:B------:R-:W3:Y:S03]  /*e120*/  LDSM.16.MT88.4 R152, [R228+0xc800] ;  /* 0x00c80000e498783b */ /* 0x000ee60000004200 */
[----:B----4-:R-:W-:Y:S03]  /*e130*/  F2FP.F16.F32.PACK_AB R150, R174, R201 ;  /* 0x000000c9ae96723e */ /* 0x010fe600000000ff */
[----:B------:R-:W4:Y:S01]  /*e140*/  MUFU.EX2 R204, R147 ;  /* 0x0000009300cc7308 */ /* 0x000f220000000800 */
[----:B--2---:R-:W-:Y:S02]  /*e150*/  F2FP.F16.F32.PACK_AB R151, R175, R202 ;  /* 0x000000caaf97723e */ /* 0x004fe400000000ff */
[----:B------:R-:W-:Y:S02]  /*e160*/  F2FP.F16.F32.PACK_AB R158, R203, R199 ;  /* 0x000000c7cb9e723e */ /* 0x000fe400000000ff */
[----:B-1----:R-:W-:Y:S02]  /*e170*/  F2FP.F16.F32.PACK_AB R212, R250, R249 ;  /* 0x000000f9fad4723e */ /* 0x002fe400000000ff */
[----:B----4-:R-:W-:Y:S01]  /*e180*/  F2FP.F16.F32.PACK_AB R159, R204, R200 ;  /* 0x000000c8cc9f723e */ /* 0x010fe200000000ff */
[----:B------:R-:W-:Y:S01]  /*e190*/  FFMA.FTZ R147, R226, UR4, -R141 ;  /* 0x00000004e2937c23 */ /* 0x000fe2000801088d */
[--C-:B------:R-:W-:Y:S03]  /*e1a0*/  FFMA.FTZ R141, R182, UR4, -R143.reuse ;  /* 0x00000004b68d7c23 */ /* 0x100fe6000801088f */
[----:B------:R1:W-:Y:S10]  /*e1b0*/  MUFU.EX2 R205, R147 ;  /* 0x0000009300cd7308 */ /* 0x0003f40000000800 */
[----:B------:R2:W-:Y:S01]  /*e1c0*/  MUFU.EX2 R206, R141 ;  /* 0x0000008d00ce7308 */ /* 0x0005e20000000800 */
[-C--:B---3--:R-:W-:Y:S05]  /*e1d0*/  HMMA.16816.F32 R4, R148, R152.reuse, R4 ;  /* 0x000000989404723c */ /* 0x088fea0000001804 */
[----:B-1----:R-:W-:Y:S03]  /*e1e0*/  FFMA.FTZ R147, R177, UR4, -R146 ;  /* 0x00000004b1937c23 */ /* 0x002fe60008010892 */
[C---:B------:R-:W-:Y:S01]  /*e1f0*/  HMMA.16816.F32 R8, R156.reuse, R152, R8 ;  /* 0x000000989c08723c */ /* 0x040fe20000001808 */
[----:B------:R1:W-:Y:S03]  /*e200*/  MUFU.EX2 R189, R147 ;  /* 0x0000009300bd7308 */ /* 0x0003e60000000800 */
[--C-:B--2---:R-:W-:Y:S04]  /*e210*/  FFMA.FTZ R141, R181, UR4, -R143.reuse ;  /* 0x00000004b58d7c23 */ /* 0x104fe8000801088f */
[-C--:B------:R-:W-:Y:S03]  /*e220*/  HMMA.16816.F32 R12, R156, R154.reuse, R12 ;  /* 0x0000009a9c0c723c */ /* 0x080fe6000000180c */
[----:B------:R2:W-:Y:S05]  /*e230*/  MUFU.EX2 R216, R141 ;  /* 0x0000008d00d87308 */ /* 0x0005ea0000000800 */
[C---:B------:R-:W-:Y:S01]  /*e240*/  HMMA.16816.F32 R16, R148.reuse, R154, R16 ;  /* 0x0000009a9410723c */ /* 0x040fe20000001810 */
[----:B------:R-:W3:Y:S03]  /*e250*/  LDSM.16.MT88.4 R152, [R230+0xc800] ;  /* 0x00c80000e698783b */ /* 0x000ee60000004200 */
[--C-:B-1----:R-:W-:Y:S04]  /*e260*/  FFMA.FTZ R147, R140, UR4, -R143.reuse ;  /* 0x000000048c937c23 */ /* 0x102fe8000801088f */
[----:B------:R-:W1:Y:S01]  /*e270*/  MUFU.EX2 R247, R147 ;  /* 0x0000009300f77308 */ /* 0x000e620000000800 */
[--C-:B--2---:R-:W-:Y:S09]  /*e280*/  FFMA.FTZ R141, R180, UR4, -R143.reuse ;  /* 0x00000004b48d7c23 */ /* 0x104ff2000801088f */
[----:B------:R2:W-:Y:S01]  /*e290*/  MUFU.EX2 R187, R141 ;  /* 0x0000008d00bb7308 */ /* 0x0005e20000000800 */
[----:B-1----:R-:W-:Y:S01]  /*e2a0*/  F2FP.F16.F32.PACK_AB R213, R248, R247 ;  /* 0x000000f7f8d5723e */ /* 0x002fe200000000ff */
[----:B--2---:R-:W-:Y:S08]  /*e2b0*/  FFMA.FTZ R141, R179, UR4, -R142 ;  /* 0x00000004b38d7c23 */ /* 0x004ff0000801088e */
[----:B------:R-:W1:Y:S01]  /*e2c0*/  MUFU.EX2 R207, R141 ;  /* 0x0000008d00cf7308 */ /* 0x000e620000000800 */
[-C--:B---3--:R-:W-:Y:S08]  /*e2d0*/  HMMA.16816.F32 R20, R148, R152.reuse, R20 ;  /* 0x000000989414723c */ /* 0x088ff00000001814 */
[C---:B------:R-:W-:Y:S04]  /*e2e0*/  HMMA.16816.F32 R24, R156.reuse, R152, R24 ;  /* 0x000000989c18723c */ /* 0x040fe80000001818 */
[----:B-1----:R-:W-:Y:S01]  /*e2f0*/  F2FP.F16.F32.PACK_AB R140, R190, R207 ;  /* 0x000000cfbe8c723e */ /* 0x002fe200000000ff */
[----:B------:R-:W-:Y:S01]  /*e300*/  FFMA.FTZ R141, R176, UR4, -R146 ;  /* 0x00000004b08d7c23 */ /* 0x000fe20008010892 */
[----:B------:R-:W-:Y:S02]  /*e310*/  MOV R176, R169 ;  /* 0x000000a900b07202 */ /* 0x000fe40000000f00 */
[-C--:B------:R-:W-:Y:S01]  /*e320*/  HMMA.16816.F32 R28, R156, R154.reuse, R28 ;  /* 0x0000009a9c1c723c */ /* 0x080fe2000000181c */
[----:B------:R-:W2:Y:S01]  /*e330*/  LDL.LU R169, [R1+0x44] ;  /* 0x0000440001a97983 */ /* 0x000ea20000300800 */
[----:B------:R1:W-:Y:S03]  /*e340*/  MUFU.EX2 R208, R141 ;  /* 0x0000008d00d07308 */ /* 0x0003e60000000800 */
[----:B------:R-:W3:Y:S03]  /*e350*/  LDL.LU R162, [R1+0x40] ;  /* 0x0000400001a27983 */ /* 0x000ee60000300800 */
[C---:B------:R-:W-:Y:S01]  /*e360*/  HMMA.16816.F32 R32, R148.reuse, R154, R32 ;  /* 0x0000009a9420723c */ /* 0x040fe20000001820 */
[----:B------:R-:W4:Y:S08]  /*e370*/  LDSM.16.MT88.4 R152, [R224+0x800] ;  /* 0x00080000e098783b */ /* 0x000f300000004200 */
[----:B------:R-:W3:Y:S01]  /*e380*/  LDL.LU R161, [R1+0x4c] ;  /* 0x00004c0001a17983 */ /* 0x000ee20000300800 */
[--C-:B-1----:R-:W-:Y:S01]  /*e390*/  FFMA.FTZ R141, R170, UR4, -R142.reuse ;  /* 0x00000004aa8d7c23 */ /* 0x102fe2000801088e */
[--C-:B------:R-:W-:Y:S02]  /*e3a0*/  FFMA.FTZ R170, R137, UR4, -R143.reuse ;  /* 0x0000000489aa7c23 */ /* 0x100fe4000801088f */
[----:B------:R-:W3:Y:S01]  /*e3b0*/  LDL.LU R160, [R1+0x48] ;  /* 0x0000480001a07983 */ /* 0x000ee20000300800 */
[--C-:B------:R-:W-:Y:S01]  /*e3c0*/  FFMA.FTZ R137, R223, UR4, -R142.reuse ;  /* 0x00000004df897c23 */ /* 0x100fe2000801088e */
[----:B------:R1:W-:Y:S02]  /*e3d0*/  MUFU.EX2 R186, R141 ;  /* 0x0000008d00ba7308 */ /* 0x0003e40000000800 */
[----:B------:R-:W3:Y:S04]  /*e3e0*/  LDL.LU R179, [R1+0x20] ;  /* 0x0000200001b37983 */ /* 0x000ee80000300800 */
[----:B------:R-:W3:Y:S04]  /*e3f0*/  LDL.LU R178, [R1] ;  /* 0x0000000001b27983 */ /* 0x000ee80000300800 */
[----:B------:R-:W-:Y:S01]  /*e400*/  MUFU.EX2 R244, R137 ;  /* 0x0000008900f47308 */ /* 0x000fe20000000800 */
[----:B------:R-:W3:Y:S09]  /*e410*/  LDL.LU R177, [R1+0x4] ;  /* 0x0000040001b17983 */ /* 0x000ef20000300800 */
[----:B------:R4:W-:Y:S01]  /*e420*/  MUFU.EX2 R241, R170 ;  /* 0x000000aa00f17308 */ /* 0x0009e20000000800 */
[----:B-1----:R-:W-:Y:S09]  /*e430*/  FFMA.FTZ R141, R221, UR4, -R142 ;  /* 0x00000004dd8d7c23 */ /* 0x002ff2000801088e */
[----:B------:R1:W-:Y:S01]  /*e440*/  MUFU.EX2 R181, R141 ;  /* 0x0000008d00b57308 */ /* 0x0003e20000000800 */
[-C--:B----4-:R-:W-:Y:S03]  /*e450*/  HMMA.16816.F32 R36, R148, R152.reuse, R36 ;  /* 0x000000989424723c */ /* 0x090fe60000001824 */
[----:B------:R-:W-:Y:S05]  /*e460*/  MOV R170, R216 ;  /* 0x000000d800aa7202 */ /* 0x000fea0000000f00 */
[C---:B------:R-:W-:Y:S04]  /*e470*/  HMMA.16816.F32 R40, R156.reuse, R152, R40 ;  /* 0x000000989c28723c */ /* 0x040fe80000001828 */
[----:B-1----:R-:W-:Y:S04]  /*e480*/  FFMA.FTZ R141, R167, UR4, -R146 ;  /* 0x00000004a78d7c23 */ /* 0x002fe80008010892 */
[-C--:B------:R-:W-:Y:S03]  /*e490*/  HMMA.16816.F32 R44, R156, R154.reuse, R44 ;  /* 0x0000009a9c2c723c */ /* 0x080fe6000000182c */
[----:B------:R-:W-:Y:S01]  /*e4a0*/  FFMA.FTZ R167, R220, UR4, -R142 ;  /* 0x00000004dca77c23 */ /* 0x000fe2000801088e */
[----:B------:R1:W-:Y:S04]  /*e4b0*/  MUFU.EX2 R185, R141 ;  /* 0x0000008d00b97308 */ /* 0x0003e80000000800 */
[C---:B------:R-:W-:Y:S01]  /*e4c0*/  HMMA.16816.F32 R48, R148.reuse, R154, R48 ;  /* 0x0000009a9430723c */ /* 0x040fe20000001830 */
[----:B------:R-:W4:Y:S05]  /*e4d0*/  LDSM.16.MT88.4 R152, [R145+0x800] ;  /* 0x000800009198783b */ /* 0x000f2a0000004200 */
[----:B------:R-:W-:Y:S01]  /*e4e0*/  MUFU.EX2 R147, R167 ;  /* 0x000000a700937308 */ /* 0x000fe20000000800 */
[----:B-1----:R-:W-:Y:S01]  /*e4f0*/  FFMA.FTZ R141, R165, UR4, -R146 ;  /* 0x00000004a58d7c23 */ /* 0x002fe20008010892 */
[--C-:B------:R-:W-:Y:S08]  /*e500*/  FFMA.FTZ R165, R251, UR4, -R142.reuse ;  /* 0x00000004fba57c23 */ /* 0x100ff0000801088e */
[----:B------:R-:W1:Y:S10]  /*e510*/  MUFU.EX2 R251, R215 ;  /* 0x000000d700fb7308 */ /* 0x000e740000000800 */
[----:B------:R4:W4:Y:S10]  /*e520*/  MUFU.EX2 R180, R141 ;  /* 0x0000008d00b47308 */ /* 0x0009340000000800 */
[----:B------:R-:W-:Y:S01]  /*e530*/  MUFU.EX2 R242, R165 ;  /* 0x000000a500f27308 */ /* 0x000fe20000000800 */
[----:B-1----:R-:W-:Y:S02]  /*e540*/  F2FP.F16.F32.PACK_AB R214, R252, R251 ;  /* 0x000000fbfcd6723e */ /* 0x002fe400000000ff */
[----:B------:R-:W-:Y:S01]  /*e550*/  F2FP.F16.F32.PACK_AB R215, R241, R246 ;  /* 0x000000f6f1d7723e */ /* 0x000fe200000000ff */
[-C--:B----4-:R-:W-:Y:S03]  /*e560*/  HMMA.16816.F32 R52, R148, R152.reuse, R52 ;  /* 0x000000989434723c */ /* 0x090fe60000001834 */
[----:B------:R-:W-:Y:S01]  /*e570*/  FFMA.FTZ R141, R164, UR4, -R143 ;  /* 0x00000004a48d7c23 */ /* 0x000fe2000801088f */
[----:B------:R-:W-:Y:S01]  /*e580*/  FFMA.FTZ R164, R222, UR4, -R142 ;  /* 0x00000004dea47c23 */ /* 0x000fe2000801088e */
[----:B------:R-:W-:Y:S01]  /*e590*/  F2FP.F16.F32.PACK_AB R142, R181, R186 ;  /* 0x000000bab58e723e */ /* 0x000fe200000000ff */
[----:B------:R-:W-:Y:S01]  /*e5a0*/  LDSM.16.MT88.4 R220, [R230+0xf800] ;  /* 0x00f80000e6dc783b */ /* 0x000fe20000004200 */
[----:B------:R1:W4:Y:S01]  /*e5b0*/  MUFU.EX2 R182, R141 ;  /* 0x0000008d00b67308 */ /* 0x0003220000000800 */
[C---:B------:R-:W-:Y:S04]  /*e5c0*/  HMMA.16816.F32 R56, R156.reuse, R152, R56 ;  /* 0x000000989c38723c */ /* 0x040fe80000001838 */
[----:B------:R-:W-:Y:S05]  /*e5d0*/  F2FP.F16.F32.PACK_AB R143, R180, R185 ;  /* 0x000000b9b48f723e */ /* 0x000fea00000000ff */
[----:B------:R-:W4:Y:S01]  /*e5e0*/  MUFU.EX2 R245, R164 ;  /* 0x000000a400f57308 */ /* 0x000f220000000800 */
[-C--:B------:R-:W-:Y:S08]  /*e5f0*/  HMMA.16816.F32 R60, R156, R154.reuse, R60 ;  /* 0x0000009a9c3c723c */ /* 0x080ff0000000183c */
[C---:B------:R-:W-:Y:S01]  /*e600*/  HMMA.16816.F32 R64, R148.reuse, R154, R64 ;  /* 0x0000009a9440723c */ /* 0x040fe20000001840 */
[----:B------:R-:W4:Y:S03]  /*e610*/  LDSM.16.MT88.4 R152, [R228+0xe800] ;  /* 0x00e80000e498783b */ /* 0x000f260000004200 */
[----:B-1----:R-:W-:Y:S04]  /*e620*/  F2FP.F16.F32.PACK_AB R141, R189, R208 ;  /* 0x000000d0bd8d723e */ /* 0x002fe800000000ff */
[-C--:B----4-:R-:W-:Y:S08]  /*e630*/  HMMA.16816.F32 R68, R148, R152.reuse, R68 ;  /* 0x000000989444723c */ /* 0x090ff00000001844 */
        /* <DEDUP_REMOVED lines=9> */
[----:B--2---:R-:W-:Y:S05]  /*e6d0*/  FFMA.FTZ R169, R133, R169, R176 ;  /* 0x000000a985a97223 */ /* 0x004fea00000100b0 */
[----:B------:R-:W2:Y:S01]  /*e6e0*/  LDL.LU R176, [R1+0x8] ;  /* 0x0000080001b07983 */ /* 0x000ea20000300800 */
[----:B---3--:R-:W-:Y:S01]  /*e6f0*/  FFMA.FTZ R168, R3, R162, R168 ;  /* 0x000000a203a87223 */ /* 0x008fe200000100a8 */
[----:B------:R-:W-:Y:S01]  /*e700*/  FADD.FTZ R3, R144, R169 ;  /* 0x000000a990037221 */ /* 0x000fe20000010000 */
[----:B------:R-:W-:Y:S01]  /*e710*/  MOV R169, R208 ;  /* 0x000000d000a97202 */ /* 0x000fe20000000f00 */
[----:B------:R-:W3:Y:S01]  /*e720*/  LDL.LU R144, [R1+0x88] ;  /* 0x0000880001907983 */ /* 0x000ee20000300800 */
[-C--:B-1----:R-:W-:Y:S03]  /*e730*/  HMMA.16816.F32 R100, R148, R152.reuse, R100 ;  /* 0x000000989464723c */ /* 0x082fe60000001864 */
[----:B------:R-:W-:Y:S05]  /*e740*/  FADD.FTZ R3, R238, R3 ;  /* 0x00000003ee037221 */ /* 0x000fea0000010000 */
[C---:B------:R-:W-:Y:S04]  /*e750*/  HMMA.16816.F32 R104, R156.reuse, R152, R104 ;  /* 0x000000989c68723c */ /* 0x040fe80000001868 */
[----:B------:R-:W-:Y:S01]  /*e760*/  FFMA.FTZ R133, R2, R161, R166 ;  /* 0x000000a102857223 */ /* 0x000fe200000100a6 */
[----:B------:R-:W-:Y:S01]  /*e770*/  FFMA.FTZ R166, R0, R160, R163 ;  /* 0x000000a000a67223 */ /* 0x000fe200000100a3 */
[----:B------:R-:W-:Y:S01]  /*e780*/  FADD.FTZ R2, R136, R168 ;  /* 0x000000a888027221 */ /* 0x000fe20000010000 */
[----:B------:R-:W-:Y:S01]  /*e790*/  LDSM.16.MT88.4 R160, [R224+0x1000] ;  /* 0x00100000e0a0783b */ /* 0x000fe20000004200 */
[-C--:B------:R-:W-:Y:S03]  /*e7a0*/  HMMA.16816.F32 R108, R156, R154.reuse, R108 ;  /* 0x0000009a9c6c723c */ /* 0x080fe6000000186c */
[----:B------:R-:W-:Y:S01]  /*e7b0*/  FADD.FTZ R137, R240, R166 ;  /* 0x000000a6f0897221 */ /* 0x000fe20000010000 */
[--C-:B------:R-:W-:Y:S01]  /*e7c0*/  FFMA.FTZ R0, R179, UR4, -R146.reuse ;  /* 0x00000004b3007c23 */ /* 0x100fe20008010892 */
[----:B------:R-:W-:Y:S01]  /*e7d0*/  MOV R168, R209 ;  /* 0x000000d100a87202 */ /* 0x000fe20000000f00 */
[----:B------:R-:W-:Y:S01]  /*e7e0*/  FADD.FTZ R133, R132, R133 ;  /* 0x0000008584857221 */ /* 0x000fe20000010000 */
[----:B------:R-:W4:Y:S01]  /*e7f0*/  LDL.LU R136, [R1+0x84] ;  /* 0x0000840001887983 */ /* 0x000f220000300800 */
[C---:B------:R-:W-:Y:S01]  /*e800*/  HMMA.16816.F32 R112, R148.reuse, R154, R112 ;  /* 0x0000009a9470723c */ /* 0x040fe20000001870 */
[----:B------:R1:W-:Y:S02]  /*e810*/  MUFU.EX2 R243, R0 ;  /* 0x0000000000f37308 */ /* 0x0003e40000000800 */
[----:B------:R-:W1:Y:S01]  /*e820*/  LDSM.16.MT88.4 R152, [R145+0x2800] ;  /* 0x002800009198783b */ /* 0x000e620000004200 */
[----:B------:R-:W-:Y:S01]  /*e830*/  FADD.FTZ R133, R233, R133 ;  /* 0x00000085e9857221 */ /* 0x000fe20000010000 */
[----:B------:R-:W-:Y:S04]  /*e840*/  FADD.FTZ R137, R232, R137 ;  /* 0x00000089e8897221 */ /* 0x000fe80000010000 */
[----:B------:R-:W-:Y:S02]  /*e850*/  FADD.FTZ R239, R235, R137 ;  /* 0x00000089ebef7221 */ /* 0x000fe40000010000 */
[----:B------:R2:W5:Y:S04]  /*e860*/  LDL.LU R132, [R1+0x80] ;  /* 0x0000800001847983 */ /* 0x0005680000300800 */
[----:B------:R-:W3:Y:S01]  /*e870*/  LDL.LU R240, [R1+0x7c] ;  /* 0x00007c0001f07983 */ /* 0x000ee20000300800 */
[--C-:B-1----:R-:W-:Y:S03]  /*e880*/  FFMA.FTZ R0, R178, UR4, -R146.reuse ;  /* 0x00000004b2007c23 */ /* 0x102fe60008010892 */
[----:B------:R1:W5:Y:S01]  /*e890*/  LDL.LU R238, [R1+0x78] ;  /* 0x0000780001ee7983 */ /* 0x0003620000300800 */
[----:B------:R1:W3:Y:S01]  /*e8a0*/  MUFU.EX2 R139, R0 ;  /* 0x00000000008b7308 */ /* 0x0002e20000000800 */
[----:B------:R-:W2:Y:S01]  /*e8b0*/  S2R R235, SR_TID.X ;  /* 0x0000000000eb7919 */ /* 0x000ea20000002100 */
[----:B-1----:R-:W-:Y:S01]  /*e8c0*/  FFMA.FTZ R0, R177, UR4, -R146 ;  /* 0x00000004b1007c23 */ /* 0x002fe20008010892 */
[-C--:B------:R-:W-:Y:S07]  /*e8d0*/  HMMA.16816.F32 R116, R148, R152.reuse, R116 ;  /* 0x000000989474723c */ /* 0x080fee0000001874 */
[----:B------:R1:W-:Y:S01]  /*e8e0*/  MUFU.EX2 R138, R0 ;  /* 0x00000000008a7308 */ /* 0x0003e20000000800 */
[C---:B------:R-:W-:Y:S08]  /*e8f0*/  HMMA.16816.F32 R120, R156.reuse, R152, R120 ;  /* 0x000000989c78723c */ /* 0x040ff00000001878 */
[-C--:B------:R-:W-:Y:S01]  /*e900*/  HMMA.16816.F32 R124, R156, R154.reuse, R124 ;  /* 0x0000009a9c7c723c */ /* 0x080fe2000000187c */
[----:B------:R-:W1:Y:S02]  /*e910*/  LDSM.16.MT88.4 R156, [R228+0xd000] ;  /* 0x00d00000e49c783b */ /* 0x000e640000004200 */
[----:B-1----:R-:W-:Y:S01]  /*e920*/  FADD.FTZ R0, R234, R2 ;  /* 0x00000002ea007221 */ /* 0x002fe20000010000 */
[----:B------:R-:W-:Y:S01]  /*e930*/  FADD.FTZ R2, R229, R3 ;  /* 0x00000003e5027221 */ /* 0x000fe20000010000 */
[----:B------:R-:W-:Y:S02]  /*e940*/  FADD.FTZ R3, R236, R133 ;  /* 0x00000085ec037221 */ /* 0x000fe40000010000 */
[----:B------:R-:W-:Y:S01]  /*e950*/  FADD.FTZ R0, R237, R0 ;  /* 0x00000000ed007221 */ /* 0x000fe20000010000 */
[----:B------:R-:W-:Y:S01]  /*e960*/  HMMA.16816.F32 R128, R148, R154, R128 ;  /* 0x0000009a9480723c */ /* 0x000fe20000001880 */
[----:B------:R-:W1:Y:S01]  /*e970*/  LDSM.16.MT88.4 R152, [R230+0xd000] ;  /* 0x00d00000e698783b */ /* 0x000e620000004200 */
[----:B------:R-:W-:Y:S02]  /*e980*/  MOV R237, 0x40 ;  /* 0x0000004000ed7802 */ /* 0x000fe40000000f00 */
[----:B------:R-:W-:Y:S01]  /*e990*/  F2FP.F16.F32.PACK_AB R148, R209, R205 ;  /* 0x000000cdd194723e */ /* 0x000fe200000000ff */
[----:B------:R-:W-:Y:S01]  /*e9a0*/  FADD.FTZ R133, R171, R3 ;  /* 0x00000003ab857221 */ /* 0x000fe20000010000 */
[----:B------:R-:W-:Y:S01]  /*e9b0*/  F2FP.F16.F32.PACK_AB R149, R216, R206 ;  /* 0x000000ced895723e */ /* 0x000fe200000000ff */
[----:B------:R-:W-:Y:S01]  /*e9c0*/  FADD.FTZ R137, R172, R0 ;  /* 0x00000000ac897221 */ /* 0x000fe20000010000 */
[----:B------:R-:W-:Y:S01]  /*e9d0*/  F2FP.F16.F32.PACK_AB R150, R184, R188 ;  /* 0x000000bcb896723e */ /* 0x000fe200000000ff */
[----:B------:R-:W-:Y:S01]  /*e9e0*/  LDSM.16.MT88.4 R208, [R145+0x1800] ;  /* 0x0018000091d0783b */ /* 0x000fe20000004200 */
[----:B------:R-:W-:Y:S01]  /*e9f0*/  F2FP.F16.F32.PACK_AB R151, R182, R187 ;  /* 0x000000bbb697723e */ /* 0x000fe200000000ff */
[----:B------:R-:W-:Y:S01]  /*ea00*/  FADD.FTZ R2, R173, R2 ;  /* 0x00000002ad027221 */ /* 0x000fe20000010000 */
[----:B------:R-:W-:Y:S02]  /*ea10*/  MOV R3, R196 ;  /* 0x000000c400037202 */ /* 0x000fe40000000f00 */
[----:B------:R-:W-:Y:S03]  /*ea20*/  MOV R0, R191 ;  /* 0x000000bf00007202 */ /* 0x000fe60000000f00 */
[----:B------:R-:W-:Y:S01]  /*ea30*/  LDSM.16.MT88.4 R216, [R228+0xf800] ;  /* 0x00f80000e4d8783b */ /* 0x000fe20000004200 */
[----:B------:R-:W-:Y:S01]  /*ea40*/  FADD.FTZ R3, R3, R137 ;  /* 0x0000008903037221 */ /* 0x000fe20000010000 */
[----:B------:R-:W-:Y:S06]  /*ea50*/  FADD.FTZ R0, R0, R239 ;  /* 0x000000ef00007221 */ /* 0x000fec0000010000 */
[----:B------:R1:W5:Y:S04]  /*ea60*/  LDL.LU R234, [R1+0x74] ;  /* 0x0000740001ea7983 */ /* 0x0003680000300800 */
[----:B------:R1:W5:Y:S01]  /*ea70*/  LDL.LU R233, [R1+0x70] ;  /* 0x0000700001e97983 */ /* 0x0003620000300800 */
[-C--:B------:R-:W-:Y:S03]  /*ea80*/  HMMA.16816.F32 R4, R140, R156.reuse, R4 ;  /* 0x0000009c8c04723c */ /* 0x080fe60000001804 */
[----:B------:R1:W5:Y:S04]  /*ea90*/  LDL.LU R232, [R1+0x6c] ;  /* 0x00006c0001e87983 */ /* 0x0003680000300800 */
[----:B------:R1:W5:Y:S01]  /*eaa0*/  LDL.LU R229, [R1+0x68] ;  /* 0x0000680001e57983 */ /* 0x0003620000300800 */
[C---:B------:R-:W-:Y:S01]  /*eab0*/  HMMA.16816.F32 R8, R148.reuse, R156, R8 ;  /* 0x0000009c9408723c */ /* 0x040fe20000001808 */
[----:B------:R-:W1:Y:S07]  /*eac0*/  S2R R236, SR_TID.X ;  /* 0x0000000000ec7919 */ /* 0x000e6e0000002100 */
[-C--:B------:R-:W-:Y:S08]  /*ead0*/  HMMA.16816.F32 R12, R148, R158.reuse, R12 ;  /* 0x0000009e940c723c */ /* 0x080ff0000000180c */
[C---:B------:R-:W-:Y:S01]  /*eae0*/  HMMA.16816.F32 R16, R140.reuse, R158, R16 ;  /* 0x0000009e8c10723c */ /* 0x040fe20000001810 */
[----:B------:R-:W1:Y:S07]  /*eaf0*/  LDSM.16.MT88.4 R156, [R145+0x1000] ;  /* 0x00100000919c783b */ /* 0x000e6e0000004200 */
[-C--:B-1----:R-:W-:Y:S08]  /*eb00*/  HMMA.16816.F32 R20, R140, R152.reuse, R20 ;  /* 0x000000988c14723c */ /* 0x082ff00000001814 */
[C---:B------:R-:W-:Y:S04]  /*eb10*/  HMMA.16816.F32 R24, R148.reuse, R152, R24 ;  /* 0x000000989418723c */ /* 0x040fe80000001818 */
[----:B------:R-:W-:Y:S04]  /*eb20*/  SHF.L.U32 R236, R236, 0x6, RZ ;  /* 0x00000006ecec7819 */ /* 0x000fe800000006ff */
        /* <DEDUP_REMOVED lines=12> */
[----:B------:R-:W2:Y:S07]  /*ebf0*/  LDSM.16.MT88.4 R156, [R224+0x3000] ;  /* 0x00300000e09c783b */ /* 0x000eae0000004200 */
[-C--:B-1----:R-:W-:Y:S01]  /*ec00*/  HMMA.16816.F32 R68, R140, R152.reuse, R68 ;  /* 0x000000988c44723c */ /* 0x082fe20000001844 */
[----:B------:R-:W-:Y:S07]  /*ec10*/  LDSM.16.MT88.4 R224, [R224+0x3800] ;  /* 0x00380000e0e0783b */ /* 0x000fee0000004200 */
[C---:B------:R-:W-:Y:S08]  /*ec20*/  HMMA.16816.F32 R72, R148.reuse, R152, R72 ;  /* 0x000000989448723c */ /* 0x040ff00000001848 */
[-C--:B------:R-:W-:Y:S08]  /*ec30*/  HMMA.16816.F32 R76, R148, R154.reuse, R76 ;  /* 0x0000009a944c723c */ /* 0x080ff0000000184c */
[C---:B------:R-:W-:Y:S01]  /*ec40*/  HMMA.16816.F32 R80, R140.reuse, R154, R80 ;  /* 0x0000009a8c50723c */ /* 0x040fe20000001850 */
[----:B------:R-:W1:Y:S07]  /*ec50*/  LDSM.16.MT88.4 R152, [R145+0x3000] ;  /* 0x003000009198783b */ /* 0x000e6e0000004200 */
[-C--:B--2---:R-:W-:Y:S08]  /*ec60*/  HMMA.16816.F32 R84, R140, R160.reuse, R84 ;  /* 0x000000a08c54723c */ /* 0x084ff00000001854 */
[C---:B------:R-:W-:Y:S04]  /*ec70*/  HMMA.16816.F32 R88, R148.reuse, R160, R88 ;  /* 0x000000a09458723c */ /* 0x040fe80000001858 */
[----:B------:R-:W-:Y:S02]  /*ec80*/  FFMA.FTZ R146, R176, UR4, -R146 ;  /* 0x00000004b0927c23 */ /* 0x000fe40008010892 */
[----:B------:R-:W-:Y:S02]  /*ec90*/  LDSM.16.MT88.4 R176, [R230+0xd800] ;  /* 0x00d80000e6b0783b */ /* 0x000fe40000004200 */
[-C--:B------:R-:W-:Y:S02]  /*eca0*/  HMMA.16816.F32 R92, R148, R162.reuse, R92 ;  /* 0x000000a2945c723c */ /* 0x080fe4000000185c */
[----:B------:R-:W2:Y:S06]  /*ecb0*/  MUFU.EX2 R146, R146 ;  /* 0x0000009200927308 */ /* 0x000eac0000000800 */
[C---:B------:R-:W-:Y:S01]  /*ecc0*/  HMMA.16816.F32 R96, R140.reuse, R162, R96 ;  /* 0x000000a28c60723c */ /* 0x040fe20000001860 */
[----:B------:R-:W4:Y:S07]  /*ecd0*/  LDSM.16.MT88.4 R160, [R228+0xd800] ;  /* 0x00d80000e4a0783b */ /* 0x000f2e0000004200 */
[-C--:B------:R-:W-:Y:S08]  /*ece0*/  HMMA.16816.F32 R100, R140, R156.reuse, R100 ;  /* 0x0000009c8c64723c */ /* 0x080ff00000001864 */
[C---:B------:R-:W-:Y:S08]  /*ecf0*/  HMMA.16816.F32 R104, R148.reuse, R156, R104 ;  /* 0x0000009c9468723c */ /* 0x040ff00000001868 */
[-C--:B------:R-:W-:Y:S03]  /*ed00*/  HMMA.16816.F32 R108, R148, R158.reuse, R108 ;  /* 0x0000009e946c723c */ /* 0x080fe6000000186c */
[----:B---3--:R-:W-:Y:S05]  /*ed10*/  ISETP.GT.AND P2, PT, R240, RZ, PT ;  /* 0x000000fff000720c */ /* 0x008fea0003f44270 */
[C---:B------:R-:W-:Y:S08]  /*ed20*/  HMMA.16816.F32 R112, R140.reuse, R158, R112 ;  /* 0x0000009e8c70723c */ /* 0x040ff00000001870 */
[-C--:B-1----:R-:W-:Y:S08]  /*ed30*/  HMMA.16816.F32 R116, R140, R152.reuse, R116 ;  /* 0x000000988c74723c */ /* 0x082ff00000001874 */
[C---:B------:R-:W-:Y:S08]  /*ed40*/  HMMA.16816.F32 R120, R148.reuse, R152, R120 ;  /* 0x000000989478723c */ /* 0x040ff00000001878 */
[-C--:B------:R-:W-:Y:S08]  /*ed50*/  HMMA.16816.F32 R124, R148, R154.reuse, R124 ;  /* 0x0000009a947c723c */ /* 0x080ff0000000187c */
[----:B------:R-:W-:Y:S04]  /*ed60*/  HMMA.16816.F32 R128, R140, R154, R128 ;  /* 0x0000009a8c80723c */ /* 0x000fe80000001880 */
[----:B------:R-:W-:Y:S02]  /*ed70*/  F2FP.F16.F32.PACK_AB R140, R245, R244 ;  /* 0x000000f4f58c723e */ /* 0x000fe400000000ff */
[----:B------:R-:W-:Y:S02]  /*ed80*/  F2FP.F16.F32.PACK_AB R141, R139, R243 ;  /* 0x000000f38b8d723e */ /* 0x000fe400000000ff */
[----:B------:R-:W-:Y:S02]  /*ed90*/  F2FP.F16.F32.PACK_AB R142, R147, R242 ;  /* 0x000000f2938e723e */ /* 0x000fe400000000ff */
[----:B--2---:R-:W-:Y:S07]  /*eda0*/  F2FP.F16.F32.PACK_AB R143, R146, R138 ;  /* 0x0000008a928f723e */ /* 0x004fee00000000ff */
[-C--:B----4-:R-:W-:Y:S01]  /*edb0*/  HMMA.16816.F32 R152, R140, R160.reuse, R4 ;  /* 0x000000a08c98723c */ /* 0x090fe20000001804 */
[----:B------:R-:W1:Y:S07]  /*edc0*/  LDSM.16.MT88.4 R4, [R145+0x3800] ;  /* 0x003800009104783b */ /* 0x000e6e0000004200 */
        /* <DEDUP_REMOVED lines=67> */
[----:B------:R-:W-:Y:S02]  /*f200*/  FADD.FTZ R3, R18, R3 ;  /* 0x0000000312037221 */ /* 0x000fe40000010000 */
        /* <DEDUP_REMOVED lines=10> */
[----:B------:R-:W-:Y:S03]  /*f2b0*/  FADD.FTZ R8, R243, R2 ;  /* 0x00000002f3087221 */ /* 0x000fe60000010000 */
[-C--:B------:R-:W-:Y:S03]  /*f2c0*/  HMMA.16816.F32 R84, R140, R220.reuse, R84 ;  /* 0x000000dc8c54723c */ /* 0x080fe60000001854 */
[----:B------:R-:W-:Y:S01]  /*f2d0*/  FADD.FTZ R3, R242, R3 ;  /* 0x00000003f2037221 */ /* 0x000fe20000010000 */
[----:B------:R-:W-:Y:S03]  /*f2e0*/  FADD.FTZ R8, R139, R8 ;  /* 0x000000088b087221 */ /* 0x000fe60000010000 */
[----:B------:R-:W-:Y:S01]  /*f2f0*/  FADD.FTZ R3, R147, R3 ;  /* 0x0000000393037221 */ /* 0x000fe20000010000 */
[C---:B------:R-:W-:Y:S08]  /*f300*/  HMMA.16816.F32 R88, R212.reuse, R220, R88 ;  /* 0x000000dcd458723c */ /* 0x040ff00000001858 */
[-C--:B------:R-:W-:Y:S08]  /*f310*/  HMMA.16816.F32 R92, R212, R222.reuse, R92 ;  /* 0x000000ded45c723c */ /* 0x080ff0000000185c */
[C---:B------:R-:W-:Y:S08]  /*f320*/  HMMA.16816.F32 R96, R140.reuse, R222, R96 ;  /* 0x000000de8c60723c */ /* 0x040ff00000001860 */
[-C--:B------:R-:W-:Y:S08]  /*f330*/  HMMA.16816.F32 R100, R140, R224.reuse, R100 ;  /* 0x000000e08c64723c */ /* 0x080ff00000001864 */
[C---:B------:R-:W-:Y:S08]  /*f340*/  HMMA.16816.F32 R104, R212.reuse, R224, R104 ;  /* 0x000000e0d468723c */ /* 0x040ff00000001868 */
[-C--:B------:R-:W-:Y:S08]  /*f350*/  HMMA.16816.F32 R108, R212, R226.reuse, R108 ;  /* 0x000000e2d46c723c */ /* 0x080ff0000000186c */
[C---:B------:R-:W-:Y:S08]  /*f360*/  HMMA.16816.F32 R112, R140.reuse, R226, R112 ;  /* 0x000000e28c70723c */ /* 0x040ff00000001870 */
[-C--:B-1----:R-:W-:Y:S08]  /*f370*/  HMMA.16816.F32 R116, R140, R4.reuse, R116 ;  /* 0x000000048c74723c */ /* 0x082ff00000001874 */
[C---:B------:R-:W-:Y:S04]  /*f380*/  HMMA.16816.F32 R120, R212.reuse, R4, R120 ;  /* 0x00000004d478723c */ /* 0x040fe80000001878 */
[----:B------:R-:W-:Y:S04]  /*f390*/  FADD.FTZ R4, R249, R9 ;  /* 0x00000009f9047221 */ /* 0x000fe80000010000 */
[-C--:B------:R-:W-:Y:S03]  /*f3a0*/  HMMA.16816.F32 R124, R212, R6.reuse, R124 ;  /* 0x00000006d47c723c */ /* 0x080fe6000000187c */
[----:B------:R-:W-:Y:S01]  /*f3b0*/  FADD.FTZ R2, R250, R4 ;  /* 0x00000004fa027221 */ /* 0x000fe20000010000 */
[----:B------:R-:W-:Y:S01]  /*f3c0*/  FADD.FTZ R4, R246, R0 ;  /* 0x00000000f6047221 */ /* 0x000fe20000010000 */
[----:B------:R-:W-:Y:S02]  /*f3d0*/  IADD3 R0, PT, PT, R240, -0x1, RZ ;  /* 0xfffffffff0007810 */ /* 0x000fe40007ffe0ff */
[----:B------:R-:W-:Y:S01]  /*f3e0*/  FADD.FTZ R5, R251, R2 ;  /* 0x00000002fb057221 */ /* 0x000fe20000010000 */
[----:B------:R-:W-:Y:S01]  /*f3f0*/  FADD.FTZ R4, R241, R4 ;  /* 0x00000004f1047221 */ /* 0x000fe20000010000 */
[----:B------:R-:W-:Y:S01]  /*f400*/  FADD.FTZ R2, R138, R8 ;  /* 0x000000088a027221 */ /* 0x000fe20000010000 */
[----:B------:R-:W-:Y:S04]  /*f410*/  HMMA.16816.F32 R128, R140, R6, R128 ;  /* 0x000000068c80723c */ /* 0x000fe80000001880 */
[----:B------:R-:W-:Y:S01]  /*f420*/  FADD.FTZ R5, R252, R5 ;  /* 0x00000005fc057221 */ /* 0x000fe20000010000 */
[----:B------:R-:W-:Y:S01]  /*f430*/  FADD.FTZ R2, R146, R2 ;  /* 0x0000000292027221 */ /* 0x000fe20000010000 */
[----:B------:R-:W-:Y:S02]  /*f440*/  MOV R240, R0 ;  /* 0x0000000000f07202 */ /* 0x000fe40000000f00 */
[----:B------:R-:W-:Y:S01]  /*f450*/  MOV R141, R144 ;  /* 0x00000090008d7202 */ /* 0x000fe20000000f00 */
[----:B------:R1:W-:Y:S01]  /*f460*/  STL [R1+0x44], R5 ;  /* 0x0000440501007387 */ /* 0x0003e20000100800 */
[----:B------:R-:W-:Y:S02]  /*f470*/  MOV R143, R134 ;  /* 0x00000086008f7202 */ /* 0x000fe40000000f00 */
[----:B------:R-:W-:Y:S01]  /*f480*/  MOV R142, R135 ;  /* 0x00000087008e7202 */ /* 0x000fe20000000f00 */
[----:B------:R1:W-:Y:S04]  /*f490*/  STL [R1+0x40], R4 ;  /* 0x0000400401007387 */ /* 0x0003e80000100800 */
[----:B------:R1:W-:Y:S04]  /*f4a0*/  STL [R1+0x4c], R3 ;  /* 0x00004c0301007387 */ /* 0x0003e80000100800 */
[----:B------:R1:W-:Y:S01]  /*f4b0*/  STL [R1+0x48], R2 ;  /* 0x0000480201007387 */ /* 0x0003e20000100800 */
[----:B------:R-:W-:Y:S05]  /*f4c0*/  @P2 BRA `(.L_x_489) ;  /* 0xffffffb000142947 */ /* 0x000fea000383ffff */
.L_x_488:
        /* <DEDUP_REMOVED lines=19> */
[----:B-----5:R-:W3:Y:S01]  /*f600*/  SHFL.BFLY PT, R132, R2, 0x1, 0x1f ;  /* 0x0c201f0002847f89 */ /* 0x020ee200000e0000 */
        /* <DEDUP_REMOVED lines=13> */
[--C-:B------:R-:W-:Y:S02]  /*f6e0*/  LOP3.LUT R233, R233, 0x6, R2.reuse, 0xf8, !PT ;  /* 0x00000006e9e97812 */ /* 0x100fe400078ef802 */
        /* <DEDUP_REMOVED lines=222> */
[----:B-1----:R-:W-:Y:S01]  /*104d0*/  ISETP.NE.AND P5, PT, R9, RZ, PT ;  /* 0x000000ff0900720c */ /* 0x002fe20003fa5270 */
[----:B----4-:R-:W1:Y:S02]  /*104e0*/  LDC R21, c[0x0][0x434] ;  /* 0x00010d00ff157b82 */ /* 0x010e640000000800 */
        /* <DEDUP_REMOVED lines=29> */
[----:B------:R-:W1:Y:S02]  /*106c0*/  @!P6 LDC.64 R10, c[0x0][0x400] ;  /* 0x00010000ff0aeb82 */ /* 0x000e640000000a00 */
[----:B------:R-:W-:Y:S01]  /*106d0*/  STS [R3+0x4000], R42 ;  /* 0x0040002a03007388 */ /* 0x000fe20000000800 */
[----:B------:R-:W-:-:S03]  /*106e0*/  F2FP.F16.F32.PACK_AB R28, R28, R108 ;  /* 0x0000006c1c1c723e */ /* 0x000fc600000000ff */
[----:B------:R-:W-:Y:S01]  /*106f0*/  STS [R3+0x4400], R41 ;  /* 0x0044002903007388 */ /* 0x000fe20000000800 */
[----:B------:R-:W-:Y:S01]  /*10700*/  F2FP.F16.F32.PACK_AB R27, R27, R110 ;  /* 0x0000006e1b1b723e */ /* 0x000fe200000000ff */
[----:B------:R-:W1:Y:S02]  /*10710*/  @P6 LDC.64 R14, c[0x0][0x408] ;  /* 0x00010200ff0e6b82 */ /* 0x000e640000000a00 */
[----:B------:R-:W-:Y:S01]  /*10720*/  STS [R4+0x4000], R38 ;  /* 0x0040002604007388 */ /* 0x000fe20000000800 */
[----:B------:R-:W-:-:S03]  /*10730*/  F2FP.F16.F32.PACK_AB R26, R26, R116 ;  /* 0x000000741a1a723e */ /* 0x000fc600000000ff */
[----:B------:R-:W-:Y:S01]  /*10740*/  STS [R4+0x4400], R37 ;  /* 0x0044002504007388 */ /* 0x000fe20000000800 */
[----:B------:R-:W-:Y:S01]  /*10750*/  F2FP.F16.F32.PACK_AB R25, R25, R118 ;  /* 0x000000761919723e */ /* 0x000fe200000000ff */
[----:B----4-:R-:W1:Y:S02]  /*10760*/  @P5 LDC R2, c[0x0][0x430] ;  /* 0x00010c00ff025b82 */ /* 0x010e640000000800 */
        /* <DEDUP_REMOVED lines=20> */
[----:B----4-:R-:W4:Y:S03]  /*108b0*/  @P5 LDC R4, c[0x0][0x430] ;  /* 0x00010c00ff045b82 */ /* 0x010f260000000800 */
[----:B------:R-:W-:Y:S05]  /*108c0*/  STS [R6+0x4000], R24 ;  /* 0x0040001806007388 */ /* 0x000fea0000000800 */
[----:B---3--:R-:W1:Y:S01]  /*108d0*/  LDC R0, c[0x0][0x434] ;  /* 0x00010d00ff007b82 */ /* 0x008e620000000800 */
        /* <DEDUP_REMOVED lines=10> */
[----:B------:R2:W2:Y:S01]  /*10980*/  @P4 MUFU.LG2 R5, R132 ;  /* 0x0000008400054308 */ /* 0x0004a20000000c00 */
[----:B------:R-:W-:-:S07]  /*10990*/  SHF.L.U32 R31, R139, 0x3, RZ ;  /* 0x000000038b1f7819 */ /* 0x000fce00000006ff */
[----:B------:R2:W2:Y:S01]  /*109a0*/  @P3 MUFU.LG2 R12, R133 ;  /* 0x00000085000c3308 */ /* 0x0004a20000000c00 */
[----:B------:R-:W-:Y:S01]  /*109b0*/  LOP3.LUT R3, R31, 0x1f8, RZ, 0xc0, !PT ;  /* 0x000001f81f037812 */ /* 0x000fe200078ec0ff */
[----:B-1----:R-:W-:-:S03]  /*109c0*/  @P5 IMAD R0, R2, R21, RZ ;  /* 0x0000001502005224 */ /* 0x002fc600078e02ff */
[----:B------:R-:W-:Y:S02]  /*109d0*/  LOP3.LUT R3, R3, 0x38, R139, 0x78, !PT ;  /* 0x0000003803037812 */ /* 0x000fe400078e788b */
[----:B------:R-:W-:Y:S02]  /*109e0*/  SHF.L.U32 R16, R141, 0x7, RZ ;  /* 0x000000078d107819 */ /* 0x000fe400000006ff */
[----:B------:R-:W-:Y:S02]  /*109f0*/  LOP3.LUT R3, R3, 0x1e00, R31, 0xf8, !PT ;  /* 0x00001e0003037812 */ /* 0x000fe400078ef81f */
[----:B------:R-:W-:Y:S01]  /*10a00*/  @P5 MOV R2, 0x1 ;  /* 0x0000000100025802 */ /* 0x000fe20000000f00 */
[----:B----4-:R-:W-:Y:S06]  /*10a10*/  @P5 BRA `(.L_x_492) ;  /* 0x0000000000205947 */ /* 0x010fec0003800000 */
[----:B---3--:R-:W-:Y:S01]  /*10a20*/  ISETP.NE.AND P0, PT, R8, RZ, PT ;  /* 0x000000ff0800720c */ /* 0x008fe20003f05270 */
[----:B------:R-:W1:-:S12]  /*10a30*/  LDC R7, c[0x0][0x3e0] ;  /* 0x0000f800ff077b82 */ /* 0x000e580000000800 */
[----:B------:R-:W1:Y:S01]  /*10a40*/  @P0 LDC R2, c[0x0][0x454] ;  /* 0x00011500ff020b82 */ /* 0x000e620000000800 */
[----:B------:R-:W-:Y:S02]  /*10a50*/  @P0 MOV R4, 0x1 ;  /* 0x0000000100040802 */ /* 0x000fe40000000f00 */
[----:B------:R-:W-:-:S05]  /*10a60*/  @!P0 MOV R4, 0x1 ;  /* 0x0000000100048802 */ /* 0x000fca0000000f00 */
[----:B------:R-:W4:Y:S01]  /*10a70*/  @P0 LDC R0, c[0x0][0x454] ;  /* 0x00011500ff000b82 */ /* 0x000f220000000800 */
[-C--:B-1----:R-:W-:Y:S02]  /*10a80*/  @P0 IMAD R2, R2, R7.reuse, RZ ;  /* 0x0000000702020224 */ /* 0x082fe400078e02ff */
[----:B------:R-:W-:-:S07]  /*10a90*/  @!P0 IMAD R2, R21, R7, RZ ;  /* 0x0000000715028224 */ /* 0x000fce00078e02ff */
.L_x_492:
[----:B------:R-:W5:Y:S01]  /*10aa0*/  LDL.LU R9, [R1+0x5c] ;  /* 0x00005c0001097983 */ /* 0x000f620000300800 */
[----:B------:R-:W-:Y:S01]  /*10ab0*/  LEA R20, R3, UR4, 0x1 ;  /* 0x0000000403147c11 */ /* 0x000fe2000f8e08ff */
[----:B------:R-:W1:Y:S01]  /*10ac0*/  @P2 MUFU.LG2 R7, R137 ;  /* 0x0000008900072308 */ /* 0x000e620000000c00 */
[----:B------:R-:W-:Y:S01]  /*10ad0*/  ISETP.NE.AND P0, PT, R140, -0x1, PT ;  /* 0xffffffff8c00780c */ /* 0x000fe20003f05270 */
[----:B------:R-:W-:Y:S01]  /*10ae0*/  BAR.SYNC.DEFER_BLOCKING 0x0 ;  /* 0x0000000000007b1d */ /* 0x000fe20000010000 */
[----:B---3--:R-:W-:Y:S01]  /*10af0*/  ISETP.NE.AND P5, PT, R8, RZ, !P5 ;  /* 0x000000ff0800720c */ /* 0x008fe20006fa5270 */
[----:B------:R-:W-:-:S04]  /*10b00*/  @P6 IMAD.WIDE.U32 R24, R140, R14, RZ ;  /* 0x0000000e8c186225 */ /* 0x000fc800078e00ff */
[----:B--2---:R-:W-:Y:S01]  /*10b10*/  @P4 FMUL.FTZ R3, R5, 0.69314718246459960938 ;  /* 0x3f31721805034820 */ /* 0x004fe20000410000 */
[----:B------:R-:W-:Y:S01]  /*10b20*/  MOV R29, 0x7f800000 ;  /* 0x7f800000001d7802 */ /* 0x000fe20000000f00 */
[----:B------:R-:W2:Y:S02]  /*10b30*/  @P1 LDC R18, c[0x0][0x458] ;  /* 0x00011600ff121b82 */ /* 0x000ea40000000800 */
[----:B------:R-:W-:Y:S01]  /*10b40*/  @P4 FFMA.FTZ R29, R135, R6, R3 ;  /* 0x00000006871d4223 */ /* 0x000fe20000010003 */
[----:B------:R-:W-:Y:S01]  /*10b50*/  @P3 FMUL.FTZ R3, R12, 0.69314718246459960938 ;  /* 0x3f3172180c033820 */ /* 0x000fe20000410000 */
[----:B------:R-:W-:Y:S01]  /*10b60*/  MOV R28, 0x7f800000 ;  /* 0x7f800000001c7802 */ /* 0x000fe20000000f00 */
[----:B----4-:R-:W-:Y:S01]  /*10b70*/  IMAD R0, R36, R0, RZ ;  /* 0x0000000024007224 */ /* 0x010fe200078e02ff */
[----:B------:R-:W-:Y:S01]  /*10b80*/  MOV R26, 0x7f800000 ;  /* 0x7f800000001a7802 */ /* 0x000fe20000000f00 */
[----:B------:R-:W-:Y:S01]  /*10b90*/  @P3 FFMA.FTZ R28, R134, R13, R3 ;  /* 0x0000000d861c3223 */ /* 0x000fe20000010003 */
[----:B------:R-:W-:Y:S01]  /*10ba0*/  IMAD R6, R37, R4, RZ ;  /* 0x0000000425067224 */ /* 0x000fe200078e02ff */
[----:B------:R-:W-:Y:S01]  /*10bb0*/  BSSY.RECONVERGENT B0, `(.L_x_493) ;  /* 0x0000041000007945 */ /* 0x000fe20003800200 */
[----:B-1----:R-:W-:Y:S01]  /*10bc0*/  @P2 FMUL.FTZ R3, R7, 0.69314718246459960938 ;  /* 0x3f31721807032820 */ /* 0x002fe20000410000 */
        /* <DEDUP_REMOVED lines=20> */
[----:B--2---:R-:W-:Y:S01]  /*10d10*/  @P1 FFMA.FTZ R21, R144, R18, R6 ;  /* 0x0000001290151223 */ /* 0x004fe20000010006 */
        /* <DEDUP_REMOVED lines=14> */
[----:B------:R-:W2:Y:S01]  /*10e00*/  @!P5 LDC.64 R6, c[0x0][0x420] ;  /* 0x00010800ff06db82 */ /* 0x000ea20000000a00 */
        /* <DEDUP_REMOVED lines=11> */
[----:B--2---:R-:W-:-:S04]  /*10ec0*/  @!P5 LEA R12, P1, R0, R6, 0x2 ;  /* 0x00000006000cd211 */ /* 0x004fc800078210ff */
        /* <DEDUP_REMOVED lines=15> */
.L_x_494:
[----:B------:R-:W-:Y:S05]  /*10fc0*/  BSYNC.RECONVERGENT B0 ;  /* 0x0000000000007941 */ /* 0x000fea0003800200 */
.L_x_493:
[----:B--2---:R2:W5:Y:S01]  /*10fd0*/  LDL R26, [R1+0x3c] ;  /* 0x00003c00011a7983 */ /* 0x0045620000100800 */
        /* <DEDUP_REMOVED lines=39> */
.L_x_496:
[----:B------:R-:W-:Y:S05]  /*11250*/  BSYNC.RECONVERGENT B0 ;  /* 0x0000000000007941 */ /* 0x000fea0003800200 */
.L_x_495:
        /* <DEDUP_REMOVED lines=23> */
.L_x_498:
[----:B------:R-:W-:Y:S05]  /*113d0*/  BSYNC.RECONVERGENT B0 ;  /* 0x0000000000007941 */ /* 0x000fea0003800200 */
.L_x_497:
        /* <DEDUP_REMOVED lines=22> */
.L_x_500:
[----:B------:R-:W-:Y:S05]  /*11540*/  BSYNC.RECONVERGENT B0 ;  /* 0x0000000000007941 */ /* 0x000fea0003800200 */
.L_x_499:
        /* <DEDUP_REMOVED lines=21> */
.L_x_502:
[----:B------:R-:W-:Y:S05]  /*116a0*/  BSYNC.RECONVERGENT B0 ;  /* 0x0000000000007941 */ /* 0x000fea0003800200 */
.L_x_501:
        /* <DEDUP_REMOVED lines=21> */
.L_x_504:
[----:B------:R-:W-:Y:S05]  /*11800*/  BSYNC.RECONVERGENT B0 ;  /* 0x0000000000007941 */ /* 0x000fea0003800200 */
.L_x_503:
        /* <DEDUP_REMOVED lines=21> */
.L_x_506:
[----:B------:R-:W-:Y:S05]  /*11960*/  BSYNC.RECONVERGENT B0 ;  /* 0x0000000000007941 */ /* 0x000fea0003800200 */
.L_x_505:
        /* <DEDUP_REMOVED lines=21> */
.L_x_508:
[----:B------:R-:W-:Y:S05]  /*11ac0*/  BSYNC.RECONVERGENT B0 ;  /* 0x0000000000007941 */ /* 0x000fea0003800200 */
.L_x_507:
        /* <DEDUP_REMOVED lines=21> */
.L_x_509:
        /* <DEDUP_REMOVED lines=14> */
.L_x_2846:


//--------------------- .text._ZN5flash16flash_fwd_kernelI23Flash_fwd_kernel_traitsILi128ELi128ELi64ELi4ELb0ELb0EN7cutlass6half_tE19Flash_kernel_traitsILi128ELi128ELi64ELi4ES3_EELb0ELb0ELb1ELb0ELb0ELb1ELb0ELb0EEEvNS_16Flash_fwd_paramsE --------------------------
	.section	.text._ZN5flash16flash_fwd_kernelI23Flash_fwd_kernel_traitsILi128ELi128ELi64ELi4ELb0ELb0EN7cutlass6half_tE19Flash_kernel_traitsILi128ELi128ELi64ELi4ES3_EELb0ELb0ELb1ELb0ELb0ELb1ELb0ELb0EEEvNS_16Flash_fwd_paramsE,"ax",@progbits
	.align	128
        .global         _ZN5flash16flash_fwd_kernelI23Flash_fwd_kernel_traitsILi128ELi128ELi64ELi4ELb0ELb0EN7cutlass6half_tE19Flash_kernel_traitsILi128ELi128ELi64ELi4ES3_EELb0ELb0ELb1ELb0ELb0ELb1ELb0ELb0EEEvNS_16Flash_fwd_paramsE
        .type           _ZN5flash16flash_fwd_kernelI23Flash_fwd_kernel_traitsILi128ELi128ELi64ELi4ELb0ELb0EN7cutlass6half_tE19Flash_kernel_traitsILi128ELi128ELi64ELi4ES3_EELb0ELb0ELb1ELb0ELb0ELb1ELb0ELb0EEEvNS_16Flash_fwd_paramsE,@function
        .size           _ZN5flash16flash_fwd_kernelI23Flash_fwd_kernel_traitsILi128ELi128ELi64ELi4ELb0ELb0EN7cutlass6half_tE19Flash_kernel_traitsILi128ELi128ELi64ELi4ES3_EELb0ELb0ELb1ELb0ELb0ELb1ELb0ELb0EEEvNS_16Flash_fwd_paramsE,(.L_x_2847 - _ZN5flash16flash_fwd_kernelI23Flash_fwd_kernel_traitsILi128ELi128ELi64ELi4ELb0ELb0EN7cutlass6half_tE19Flash_kernel_traitsILi128ELi128ELi64ELi4ES3_EELb0ELb0ELb1ELb0ELb0ELb1ELb0ELb0EEEvNS_16Flash_fwd_paramsE)
        .other          _ZN5flash16flash_fwd_kernelI23Flash_fwd_kernel_traitsILi128ELi128ELi64ELi4ELb0ELb0EN7cutlass6half_tE19Flash_kernel_traitsILi128ELi128ELi64ELi4ES3_EELb0ELb0ELb1ELb0ELb0ELb1ELb0ELb0EEEvNS_16Flash_fwd_paramsE,@"STO_CUDA_ENTRY STV_DEFAULT"
_ZN5flash16flash_fwd_kernelI23Flash_fwd_kernel_traitsILi128ELi128ELi64ELi4ELb0ELb0EN7cutlass6half_tE19Flash_kernel_traitsILi128ELi128ELi64ELi4ES3_EELb0ELb0ELb1ELb0ELb0ELb1ELb0ELb0EEEvNS_16Flash_fwd_paramsE:
.text._ZN5flash16flash_fwd_kernelI23Flash_fwd_kernel_traitsILi128ELi128ELi64ELi4ELb0ELb0EN7cutlass6half_tE19Flash_kernel_traitsILi128ELi128ELi64ELi4ES3_EELb0ELb0ELb1ELb0ELb0ELb1ELb0ELb0EEEvNS_16Flash_fwd_paramsE:
[----:B------:R-:W1:Y:S01]  /*0000*/  LDC R1, c[0x0][0x37c] ;  /* 0x0000df00ff017b82 */ /* 0x000e620000000800 */
[----:B------:R-:W2:Y:S07]  /*0010*/  LDCU.64 UR10, c[0x0][0x460] ;  /* 0x00008c00ff0a77ac */ /* 0x000eae0008000a00 */
[----:B------:R-:W3:Y:S01]  /*0020*/  S2UR UR22, SR_CTAID.Y ;  /* 0x00000000001679c3 */ /* 0x000ee20000002600 */
[----:B-1----:R-:W-:Y:S01]  /*0030*/  VIADD R1, R1, 0xffffff30 ;  /* 0xffffff3001017836 */ /* 0x002fe20000000000 */
[----:B------:R-:W1:Y:S01]  /*0040*/  LDCU.64 UR8, c[0x0][0x470] ;  /* 0x00008e00ff0877ac */ /* 0x000e620008000a00 */
[----:B------:R-:W3:Y:S01]  /*0050*/  LDCU.64 UR14, c[0x0][0x460] ;  /* 0x00008c00ff0e77ac */ /* 0x000ee20008000a00 */
[----:B------:R-:W4:Y:S01]  /*0060*/  LDCU.U8 UR12, c[0x0][0x532] ;  /* 0x0000a640ff0c77ac */ /* 0x000f220008000000 */
[----:B------:R-:W4:Y:S01]  /*0070*/  LDCU.64 UR6, c[0x0][0x468] ;  /* 0x00008d00ff0677ac */ /* 0x000f220008000a00 */
[----:B--2---:R-:W-:Y:S01]  /*0080*/  ISETP.NE.U32.AND P4, PT, RZ, UR10, PT ;  /* 0x0000000aff007c0c */ /* 0x004fe2000bf85070 */
[----:B------:R-:W-:-:S02]  /*0090*/  UISETP.NE.U32.AND UP4, UPT, UR10, URZ, UPT ;  /* 0x000000ff0a00728c */ /* 0x000fc4000bf85070 */
[----:B-1----:R-:W-:Y:S01]  /*00a0*/  UISETP.NE.U32.AND UP3, UPT, UR8, URZ, UPT ;  /* 0x000000ff0800728c */ /* 0x002fe2000bf65070 */
[----:B------:R-:W-:Y:S01]  /*00b0*/  ISETP.NE.AND.EX P4, PT, RZ, UR11, PT, P4 ;  /* 0x0000000bff007c0c */ /* 0x000fe2000bf85340 */
[----:B------:R-:W1:Y:S01]  /*00c0*/  LDCU.64 UR4, c[0x0][0x478] ;  /* 0x00008f00ff0477ac */ /* 0x000e620008000a00 */
[----:B------:R-:W-:Y:S01]  /*00d0*/  UISETP.NE.AND.EX UP4, UPT, UR11, URZ, UPT, UP4 ;  /* 0x000000ff0b00728c */ /* 0x000fe2000bf85340 */
[----:B------:R-:W2:Y:S01]  /*00e0*/  LDCU.64 UR16, c[0x0][0x358] ;  /* 0x00006b00ff1077ac */ /* 0x000ea20008000a00 */
[----:B------:R-:W-:-:S04]  /*00f0*/  UISETP.NE.AND.EX UP3, UPT, UR9, URZ, UPT, UP3 ;  /* 0x000000ff0900728c */ /* 0x000fc8000bf65330 */
[----:B------:R-:W-:Y:S01]  /*0100*/  PLOP3.LUT P2, PT, PT, PT, UP4, 0x80, 0x8 ;  /* 0x000000000008781c */ /* 0x000fe20003f4f048 */
[----:B---3--:R-:W-:Y:S02]  /*0110*/  UIMAD.WIDE.U32 UR14, UR22, 0x4, UR14 ;  /* 0x00000004160e78a5 */ /* 0x008fe4000f8e000e */
[----:B------:R-:W-:Y:S02]  /*0120*/  USHF.L.U32 UR11, UR22, 0x2, URZ ;  /* 0x00000002160b7899 */ /* 0x000fe400080006ff */
[----:B----4-:R-:W-:Y:S02]  /*0130*/  UISETP.NE.AND UP5, UPT, UR12, URZ, UPT ;  /* 0x000000ff0c00728c */ /* 0x010fe4000bfa5270 */
[----:B------:R-:W-:Y:S01]  /*0140*/  UISETP.EQ.U32.AND UP2, UPT, UR6, URZ, UPT ;  /* 0x000000ff0600728c */ /* 0x000fe2000bf42070 */
[----:B------:R-:W-:Y:S01]  /*0150*/  IMAD.U32 R2, RZ, RZ, UR14 ;  /* 0x0000000eff027e24 */ /* 0x000fe2000f8e00ff */
[----:B------:R-:W-:Y:S01]  /*0160*/  USHF.R.U32.HI UR10, URZ, 0x1e, UR22 ;  /* 0x0000001eff0a7899 */ /* 0x000fe20008011616 */
[----:B------:R-:W-:Y:S01]  /*0170*/  IMAD.U32 R3, RZ, RZ, UR15 ;  /* 0x0000000fff037e24 */ /* 0x000fe2000f8e00ff */
[----:B------:R-:W-:Y:S01]  /*0180*/  @UP3 UIADD3 UR12, UP1, UPT, UR11, UR8, URZ ;  /* 0x000000080b0c3290 */ /* 0x000fe2000ff3e0ff */
[----:B------:R-:W-:Y:S01]  /*0190*/  PLOP3.LUT P1, PT, PT, PT, UP3, 0x80, 0x8 ;  /* 0x000000000008781c */ /* 0x000fe20003f2f038 */
[----:B------:R-:W-:-:S02]  /*01a0*/  UISETP.EQ.OR.EX UP2, UPT, UR7, URZ, !UP5, UP2 ;  /* 0x000000ff0700728c */ /* 0x000fc4000ef42720 */
[----:B-1----:R-:W-:Y:S01]  /*01b0*/  UISETP.NE.U32.AND UP0, UPT, UR4, URZ, UPT ;  /* 0x000000ff0400728c */ /* 0x002fe2000bf05070 */
[----:B--2---:R-:W2:Y:S01]  /*01c0*/  @P4 LDG.E R8, desc[UR16][R2.64] ;  /* 0x0000001002084981 */ /* 0x004ea2000c1e1900 */
[----:B------:R-:W-:Y:S02]  /*01d0*/  @UP3 UIADD3.X UR13, UPT, UPT, UR10, UR9, URZ, UP1, !UPT ;  /* 0x000000090a0d3290 */ /* 0x000fe40008ffe4ff */
[----:B------:R-:W-:Y:S01]  /*01e0*/  UIADD3 UR8, UP1, UPT, UR11, UR6, URZ ;  /* 0x000000060b087290 */ /* 0x000fe2000ff3e0ff */
[----:B------:R1:W3:Y:S01]  /*01f0*/  @P2 LDG.E R7, desc[UR16][R2.64+0x4] ;  /* 0x0000041002072981 */ /* 0x0002e2000c1e1900 */
[----:B------:R-:W-:Y:S01]  /*0200*/  UISETP.NE.AND.EX UP0, UPT, UR5, URZ, UPT, UP0 ;  /* 0x000000ff0500728c */ /* 0x000fe2000bf05300 */
[----:B------:R-:W-:Y:S01]  /*0210*/  PLOP3.LUT P3, PT, PT, PT, UP2, 0x80, 0x8 ;  /* 0x000000000008781c */ /* 0x000fe20003f6f028 */
[----:B------:R-:W-:-:S04]  /*0220*/  UIADD3.X UR9, UPT, UPT, UR10, UR7, URZ, UP1, !UPT ;  /* 0x000000070a097290 */ /* 0x000fc80008ffe4ff */
[----:B------:R-:W-:-:S05]  /*0230*/  PLOP3.LUT P0, PT, PT, PT, UP0, 0x80, 0x8 ;  /* 0x000000000008781c */ /* 0x000fca0003f0f008 */
[----:B------:R-:W-:Y:S01]  /*0240*/  @UP0 UIADD3 UR4, UP1, UPT, UR11, UR4, URZ ;  /* 0x000000040b040290 */ /* 0x000fe2000ff3e0ff */
[----:B-1----:R-:W-:Y:S02]  /*0250*/  IMAD.U32 R2, RZ, RZ, UR12 ;  /* 0x0000000cff027e24 */ /* 0x002fe4000f8e00ff */
[----:B------:R-:W-:-:S05]  /*0260*/  IMAD.U32 R3, RZ, RZ, UR13 ;  /* 0x0000000dff037e24 */ /* 0x000fca000f8e00ff */
[----:B------:R1:W4:Y:S01]  /*0270*/  @P1 LDG.E R0, desc[UR16][R2.64] ;  /* 0x0000001002001981 */ /* 0x000322000c1e1900 */
[----:B------:R-:W-:Y:S01]  /*0280*/  @UP0 UIADD3.X UR5, UPT, UPT, UR10, UR5, URZ, UP1, !UPT ;  /* 0x000000050a050290 */ /* 0x000fe20008ffe4ff */
[----:B------:R-:W-:-:S05]  /*0290*/  IMAD.U32 R4, RZ, RZ, UR4 ;  /* 0x00000004ff047e24 */ /* 0x000fca000f8e00ff */
[----:B------:R-:W-:-:S05]  /*02a0*/  IMAD.U32 R5, RZ, RZ, UR5 ;  /* 0x00000005ff057e24 */ /* 0x000fca000f8e00ff */
[----:B------:R2:W5:Y:S01]  /*02b0*/  @P0 LDG.E R4, desc[UR16][R4.64] ;  /* 0x0000001004040981 */ /* 0x000562000c1e1900 */
[----:B-1----:R-:W-:Y:S02]  /*02c0*/  IMAD.U32 R2, RZ, RZ, UR8 ;  /* 0x00000008ff027e24 */ /* 0x002fe4000f8e00ff */
[----:B------:R-:W-:Y:S01]  /*02d0*/  IMAD.U32 R3, RZ, RZ, UR9 ;  /* 0x00000009ff037e24 */ /* 0x000fe2000f8e00ff */
[----:B------:R-:W1:Y:S01]  /*02e0*/  S2UR UR33, SR_CTAID.X ;  /* 0x00000000002179c3 */ /* 0x000e620000002500 */
[----:B------:R-:W3:Y:S03]  /*02f0*/  @!UP4 LDCU UR26, c[0x0][0x434] ;  /* 0x00008680ff1ac7ac */ /* 0x000ee60008000800 */
[----:B------:R-:W4:Y:S01]  /*0300*/  @!P3 LDG.E R6, desc[UR16][R2.64] ;  /* 0x000000100206b981 */ /* 0x000f22000c1e1900 */
[----:B------:R-:W-:Y:S01]  /*0310*/  UMOV UR15, 0xffffffff ;  /* 0xffffffff000f7882 */ /* 0x000fe20000000000 */
[----:B------:R-:W-:Y:S01]  /*0320*/  UISETP.NE.U32.AND UP1, UPT, UR6, URZ, UPT ;  /* 0x000000ff0600728c */ /* 0x000fe2000bf25070 */
[----:B------:R-:W-:Y:S01]  /*0330*/  UMOV UR24, 0xffffffff ;  /* 0xffffffff00187882 */ /* 0x000fe20000000000 */
[----:B------:R-:W2:Y:S02]  /*0340*/  @!UP0 LDCU UR8, c[0x0][0x43c] ;  /* 0x00008780ff0887ac */ /* 0x000ea40008000800 */
[----:B------:R-:W-:-:S03]  /*0350*/  UISETP.NE.AND.EX UP1, UPT, UR7, URZ, UPT, UP1 ;  /* 0x000000ff0700728c */ /* 0x000fc6000bf25310 */
[----:B------:R-:W-:Y:S01]  /*0360*/  UMOV UR7, URZ ;  /* 0x000000ff00077c82 */ /* 0x000fe20008000000 */
[----:B-1----:R-:W-:-:S07]  /*0370*/  USHF.L.U32 UR23, UR33, 0x7, URZ ;  /* 0x0000000721177899 */ /* 0x002fce00080006ff */
[----:B------:R-:W1:Y:S01]  /*0380*/  @!UP1 LDCU UR6, c[0x0][0x438] ;  /* 0x00008700ff0697ac */ /* 0x000e620008000800 */
[----:B--2---:R-:W-:Y:S02]  /*0390*/  @P4 R2UR UR15, R8 ;  /* 0x00000000080f42ca */ /* 0x004fe400000e0000 */
[----:B---3--:R-:W-:-:S13]  /*03a0*/  @P2 R2UR UR4, R7 ;  /* 0x00000000070422ca */ /* 0x008fda00000e0000 */
[----:B------:R-:W-:Y:S01]  /*03b0*/  @UP4 UIADD3 UR26, UPT, UPT, UR4, -UR15, URZ ;  /* 0x8000000f041a4290 */ /* 0x000fe2000fffe0ff */
[----:B------:R-:W2:Y:S03]  /*03c0*/  @!UP0 LDCU.64 UR4, c[0x0][0x488] ;  /* 0x00009100ff0487ac */ /* 0x000ea60008000a00 */
[----:B------:R-:W-:Y:S01]  /*03d0*/  UISETP.GT.AND UP2, UPT, UR26, UR23, UPT ;  /* 0x000000171a00728c */ /* 0x000fe2000bf44270 */
[----:B----4-:R-:W-:-:S05]  /*03e0*/  @P1 R2UR UR7, R0 ;  /* 0x00000000000712ca */ /* 0x010fca00000e0000 */
[----:B------:R-:W-:Y:S02]  /*03f0*/  PLOP3.LUT P1, PT, PT, PT, UP2, 0x80, 0x8 ;  /* 0x000000000008781c */ /* 0x000fe40003f2f028 */
[----:B------:R-:W-:Y:S01]  /*0400*/  @!P3 R2UR UR24, R6 ;  /* 0x000000000618b2ca */ /* 0x000fe200000e0000 */
[----:B-12---:R-:W-:-:S14]  /*0410*/  BRA.U !UP1, `(.L_x_510) ;  /* 0x0000000109187547 */ /* 0x006fdc000b800000 */
[----:B------:R-:W-:-:S13]  /*0420*/  PLOP3.LUT P2, PT, PT, PT, UP5, 0x80, 0x8 ;  /* 0x000000000008781c */ /* 0x000fda0003f4f058 */
[----:B------:R-:W2:Y:S04]  /*0430*/  @P2 LDG.E R0, desc[UR16][R2.64+0x4] ;  /* 0x0000041002002981 */ /* 0x000ea8000c1e1900 */
[----:B------:R-:W3:Y:S01]  /*0440*/  @!P2 LDG.E R2, desc[UR16][R2.64] ;  /* 0x000000100202a981 */ /* 0x000ee2000c1e1900 */
[----:B--2---:R-:W-:-:S13]  /*0450*/  @P2 R2UR UR6, R0 ;  /* 0x00000000000622ca */ /* 0x004fda00000e0000 */
[----:B------:R-:W-:-:S07]  /*0460*/  @UP5 UIADD3 UR6, UPT, UPT, UR6, -UR24, URZ ;  /* 0x8000001806065290 */ /* 0x000fce000fffe0ff */
[----:B---3--:R-:W-:Y:S02]  /*0470*/  @!P2 R2UR UR6, R2 ;  /* 0x000000000206a2ca */ /* 0x008fe400000e0000 */
.L_x_510:
[----:B-----5:R-:W-:Y:S01]  /*0480*/  @P0 R2UR UR25, R4 ;  /* 0x00000000041902ca */ /* 0x020fe200000e0000 */
[----:B------:R-:W-:Y:S01]  /*0490*/  @!UP0 UISETP.NE.U32.AND UP1, UPT, UR4, URZ, UPT ;  /* 0x000000ff0400828c */ /* 0x000fe2000bf25070 */
[----:B------:R-:W-:-:S13]  /*04a0*/  @!P1 EXIT ;  /* 0x000000000000994d */ /* 0x000fda0003800000 */
[----:B------:R-:W1:Y:S01]  /*04b0*/  LDCU UR20, c[0x0][0x504] ;  /* 0x0000a080ff1477ac */ /* 0x000e620008000800 */
[----:B------:R-:W2:Y:S01]  /*04c0*/  S2R R242, SR_TID.X ;  /* 0x0000000000f27919 */ /* 0x000ea20000002100 */
[----:B------:R-:W-:Y:S01]  /*04d0*/  @!UP0 UISETP.NE.AND.EX UP1, UPT, UR5, URZ, UPT, UP1 ;  /* 0x000000ff0500828c */ /* 0x000fe2000bf25310 */
[----:B------:R-:W3:Y:S03]  /*04e0*/  LDCU UR21, c[0x0][0x508] ;  /* 0x0000a100ff1577ac */ /* 0x000ee60008000800 */
[----:B------:R-:W-:Y:S02]  /*04f0*/  @!UP0 USEL UR8, UR8, URZ, UP1 ;  /* 0x000000ff08088287 */ /* 0x000fe40008800000 */
[----:B------:R-:W-:Y:S02]  /*0500*/  @UP0 UIADD3 UR25, UPT, UPT, UR25, -UR7, URZ ;  /* 0x8000000719190290 */ /* 0x000fe4000fffe0ff */
[----:B------:R-:W-:-:S04]  /*0510*/  @!UP0 UIADD3 UR25, UPT, UPT, UR8, UR6, -UR7 ;  /* 0x0000000608198290 */ /* 0x000fc8000fffe807 */
[----:B------:R-:W-:Y:S02]  /*0520*/  UIADD3 UR8, UPT, UPT, UR25, 0x3f, URZ ;  /* 0x0000003f19087890 */ /* 0x000fe4000fffe0ff */
[----:B-1----:R-:W-:Y:S02]  /*0530*/  UIADD3 UR20, UPT, UPT, UR26, UR20, URZ ;  /* 0x000000141a147290 */ /* 0x002fe4000fffe0ff */
[----:B------:R-:W-:Y:S02]  /*0540*/  UIADD3 UR5, UPT, UPT, UR8, UR23, -UR26 ;  /* 0x0000001708057290 */ /* 0x000fe4000fffe81a */
[----:B------:R-:W-:Y:S02]  /*0550*/  UIADD3 UR6, UPT, UPT, -UR20, UR23, UR25 ;  /* 0x0000001714067290 */ /* 0x000fe4000fffe119 */
[----:B---3--:R-:W-:Y:S02]  /*0560*/  UIADD3 UR5, UPT, UPT, UR5, 0x80, UR21 ;  /* 0x0000008005057890 */ /* 0x008fe4000fffe015 */
[----:B------:R-:W-:-:S02]  /*0570*/  USHF.R.S32.HI UR4, URZ, 0x1f, UR8 ;  /* 0x0000001fff047899 */ /* 0x000fc40008011408 */
[----:B------:R-:W-:Y:S02]  /*0580*/  USHF.R.S32.HI UR14, URZ, 0x1f, UR6 ;  /* 0x0000001fff0e7899 */ /* 0x000fe40008011406 */
[----:B------:R-:W-:Y:S02]  /*0590*/  USHF.R.S32.HI UR19, URZ, 0x1f, UR5 ;  /* 0x0000001fff137899 */ /* 0x000fe40008011405 */
[----:B------:R-:W-:Y:S02]  /*05a0*/  ULEA.HI UR4, UR4, UR8, URZ, 0x6 ;  /* 0x0000000804047291 */ /* 0x000fe4000f8f30ff */
[----:B------:R-:W-:Y:S01]  /*05b0*/  ULEA.HI UR14, UR14, UR6, URZ, 0x6 ;  /* 0x000000060e0e7291 */ /* 0x000fe2000f8f30ff */
[----:B------:R-:W1:Y:S01]  /*05c0*/  S2UR UR6, SR_CTAID.Z ;  /* 0x00000000000679c3 */ /* 0x000e620000002700 */
[----:B------:R-:W-:Y:S02]  /*05d0*/  ULEA.HI UR19, UR19, UR5, URZ, 0x6 ;  /* 0x0000000513137291 */ /* 0x000fe4000f8f30ff */
[----:B------:R-:W-:-:S02]  /*05e0*/  USHF.R.S32.HI UR4, URZ, 0x6, UR4 ;  /* 0x00000006ff047899 */ /* 0x000fc40008011404 */
[----:B------:R-:W-:Y:S02]  /*05f0*/  USHF.R.S32.HI UR14, URZ, 0x6, UR14 ;  /* 0x00000006ff0e7899 */ /* 0x000fe4000801140e */
[----:B------:R-:W-:Y:S02]  /*0600*/  USHF.R.S32.HI UR19, URZ, 0x6, UR19 ;  /* 0x00000006ff137899 */ /* 0x000fe40008011413 */
[----:B------:R-:W-:Y:S02]  /*0610*/  UISETP.LT.AND UP1, UPT, URZ, UR14, UPT ;  /* 0x0000000eff00728c */ /* 0x000fe4000bf21270 */
[----:B------:R-:W-:Y:S02]  /*0620*/  UISETP.LT.AND UP0, UPT, UR4, UR19, UPT ;  /* 0x000000130400728c */ /* 0x000fe4000bf01270 */
[----:B------:R-:W-:Y:S02]  /*0630*/  USEL UR14, URZ, UR14, !UP1 ;  /* 0x0000000eff0e7287 */ /* 0x000fe4000c800000 */
[----:B------:R-:W-:-:S04]  /*0640*/  USEL UR19, UR4, UR19, UP0 ;  /* 0x0000001304137287 */ /* 0x000fc80008000000 */
[----:B------:R-:W-:-:S09]  /*0650*/  UISETP.GT.AND UP0, UPT, UR19, UR14, UPT ;  /* 0x0000000e1300728c */ /* 0x000fd2000bf04270 */
[----:B-12---:R-:W-:Y:S05]  /*0660*/  BRA.U UP0, `(.L_x_511) ;  /* 0x0000001100c47547 */ /* 0x006fea000b800000 */
[----:B------:R-:W1:Y:S01]  /*0670*/  LDCU.U8 UR4, c[0x0][0x549] ;  /* 0x0000a920ff0477ac */ /* 0x000e620008000000 */
[----:B------:R-:W-:-:S11]  /*0680*/  UISETP.NE.AND UP0, UPT, UR15, -0x1, UPT ;  /* 0xffffffff0f00788c */ /* 0x000fd6000bf05270 */
[----:B------:R-:W2:Y:S01]  /*0690*/  @!UP0 LDCU.64 UR10, c[0x0][0x400] ;  /* 0x00008000ff0a87ac */ /* 0x000ea20008000a00 */
[----:B-1----:R-:W-:Y:S01]  /*06a0*/  UISETP.NE.AND UP1, UPT, UR4, URZ, UPT ;  /* 0x000000ff0400728c */ /* 0x002fe2000bf25270 */
[----:B------:R-:W1:Y:S10]  /*06b0*/  @UP0 LDCU.64 UR8, c[0x0][0x408] ;  /* 0x00008100ff0807ac */ /* 0x000e740008000a00 */
[----:B------:R-:W3:Y:S01]  /*06c0*/  @UP1 LDCU.64 UR4, c[0x0][0x430] ;  /* 0x00008600ff0417ac */ /* 0x000ee20008000a00 */
[----:B--2---:R-:W-:Y:S01]  /*06d0*/  @!UP0 UIMAD.WIDE.U32 UR12, UR22, UR10, URZ ;  /* 0x0000000a160c82a5 */ /* 0x004fe2000f8e00ff */
[----:B------:R-:W2:Y:S01]  /*06e0*/  LDCU.U8 UR10, c[0x0][0x548] ;  /* 0x0000a900ff0a77ac */ /* 0x000ea20008000000 */
[----:B-1----:R-:W-:-:S02]  /*06f0*/  @UP0 UIMAD.WIDE.U32 UR18, UR15, UR8, URZ ;  /* 0x000000080f1202a5 */ /* 0x002fc4000f8e00ff */
[----:B------:R-:W-:Y:S02]  /*0700*/  @!UP0 UIMAD UR7, UR22, UR11, UR13 ;  /* 0x0000000b160782a4 */ /* 0x000fe4000f8e020d */
[----:B------:R-:W-:Y:S01]  /*0710*/  @UP0 UIMAD UR7, UR15, UR9, UR19 ;  /* 0x000000090f0702a4 */ /* 0x000fe2000f8e0213 */
[----:B------:R-:W1:Y:S01]  /*0720*/  @UP1 LDCU UR8, c[0x0][0x430] ;  /* 0x00008600ff0817ac */ /* 0x000e620008000800 */
[----:B---3--:R-:W-:Y:S01]  /*0730*/  @UP1 UIMAD UR11, UR4, UR5, URZ ;  /* 0x00000005040b12a4 */ /* 0x008fe2000f8e02ff */
[----:B------:R-:W-:Y:S01]  /*0740*/  @UP1 UMOV UR13, 0x1 ;  /* 0x00000001000d1882 */ /* 0x000fe20000000000 */
[----:B------:R-:W-:Y:S01]  /*0750*/  @UP0 UMOV UR12, UR18 ;  /* 0x00000012000c0c82 */ /* 0x000fe20008000000 */
[----:B--2---:R-:W-:Y:S09]  /*0760*/  BRA.U UP1, `(.L_x_512) ;  /* 0x0000000101287547 */ /* 0x004ff2000b800000 */
        /* <DEDUP_REMOVED lines=10> */
.L_x_512:
        /* <DEDUP_REMOVED lines=11> */
[C---:B------:R-:W-:Y:S01]  /*08c0*/  VIADD R16, R11.reuse, 0x40 ;  /* 0x000000400b107836 */ /* 0x040fe20000000000 */
[C---:B------:R-:W-:Y:S01]  /*08d0*/  IADD3 R15, PT, PT, R11.reuse, 0x30, RZ ;  /* 0x000000300b0f7810 */ /* 0x040fe20007ffe0ff */
[C---:B------:R-:W-:Y:S01]  /*08e0*/  VIADD R17, R11.reuse, 0x50 ;  /* 0x000000500b117836 */ /* 0x040fe20000000000 */
[----:B------:R-:W-:Y:S01]  /*08f0*/  IADD3.X R3, PT, PT, RZ, UR7, RZ, P1, !PT ;  /* 0x00000007ff037c10 */ /* 0x000fe20008ffe4ff */
[----:B------:R-:W-:-:S02]  /*0900*/  VIADD R18, R11, 0x60 ;  /* 0x000000600b127836 */ /* 0x000fc40000000000 */
[----:B--2---:R-:W-:Y:S01]  /*0910*/  IMAD.U32 R4, RZ, RZ, UR4 ;  /* 0x00000004ff047e24 */ /* 0x004fe2000f8e00ff */
[----:B-1----:R-:W-:Y:S01]  /*0920*/  UIMAD UR4, UR23, UR8, URZ ;  /* 0x00000008170472a4 */ /* 0x002fe2000f8e02ff */
[----:B------:R-:W-:Y:S01]  /*0930*/  IMAD.U32 R0, RZ, RZ, UR5 ;  /* 0x00000005ff007e24 */ /* 0x000fe2000f8e00ff */
[----:B------:R-:W-:Y:S01]  /*0940*/  UIADD3 UR23, UPT, UPT, -UR23, UR26, URZ ;  /* 0x0000001a17177290 */ /* 0x000fe2000fffe1ff */
[----:B------:R-:W-:Y:S01]  /*0950*/  IMAD.WIDE.U32 R8, R4, UR6, R2 ;  /* 0x0000000604087c25 */ /* 0x000fe2000f8e0002 */
[----:B---3--:R-:W-:Y:S02]  /*0960*/  UIMAD UR9, UR22, UR9, URZ ;  /* 0x00000009160972a4 */ /* 0x008fe4000f8e02ff */
[----:B----4-:R-:W-:Y:S01]  /*0970*/  UIMAD UR5, UR6, UR11, URZ ;  /* 0x0000000b060572a4 */ /* 0x010fe2000f8e02ff */
[----:B------:R-:W-:Y:S01]  /*0980*/  IMAD R7, R0, UR6, R9 ;  /* 0x0000000600077c24 */ /* 0x000fe2000f8e0209 */
[----:B------:R-:W-:Y:S01]  /*0990*/  USEL UR9, UR9, UR15, !UP0 ;  /* 0x0000000f09097287 */ /* 0x000fe2000c000000 */
[----:B------:R-:W-:Y:S01]  /*09a0*/  ISETP.GE.AND P0, PT, R11, UR23, PT ;  /* 0x000000170b007c0c */ /* 0x000fe2000bf06270 */
[----:B------:R-:W-:Y:S01]  /*09b0*/  @!UP1 UIMAD UR5, UR22, UR13, UR5 ;  /* 0x0000000d160592a4 */ /* 0x000fe2000f8e0205 */
[----:B------:R-:W-:Y:S01]  /*09c0*/  ISETP.GE.AND P2, PT, R13, UR23, PT ;  /* 0x000000170d007c0c */ /* 0x000fe2000bf46270 */
[----:B------:R-:W-:Y:S01]  /*09d0*/  USHF.R.S32.HI UR7, URZ, 0x1f, UR9 ;  /* 0x0000001fff077899 */ /* 0x000fe20008011409 */
[----:B------:R-:W-:Y:S01]  /*09e0*/  ISETP.GE.AND P6, PT, R14, UR23, PT ;  /* 0x000000170e007c0c */ /* 0x000fe2000bfc6270 */
[----:B------:R-:W-:Y:S01]  /*09f0*/  USEL UR9, UR9, URZ, UP1 ;  /* 0x000000ff09097287 */ /* 0x000fe20008800000 */
[----:B------:R-:W-:Y:S01]  /*0a00*/  P2R R10, PR, RZ, 0x4 ;  /* 0x00000004ff0a7803 */ /* 0x000fe20000000000 */
[----:B------:R-:W-:Y:S01]  /*0a10*/  USEL UR7, UR7, URZ, UP1 ;  /* 0x000000ff07077287 */ /* 0x000fe20008800000 */
[----:B------:R-:W-:Y:S01]  /*0a20*/  ISETP.GE.AND P5, PT, R15, UR23, PT ;  /* 0x000000170f007c0c */ /* 0x000fe2000bfa6270 */
[----:B------:R-:W-:Y:S01]  /*0a30*/  USHF.R.S32.HI UR12, URZ, 0x1f, UR4 ;  /* 0x0000001fff0c7899 */ /* 0x000fe20008011404 */
[----:B------:R-:W-:Y:S01]  /*0a40*/  ISETP.GE.AND P4, PT, R16, UR23, PT ;  /* 0x0000001710007c0c */ /* 0x000fe2000bf86270 */
[----:B------:R-:W-:Y:S01]  /*0a50*/  USHF.R.S32.HI UR13, URZ, 0x1f, UR5 ;  /* 0x0000001fff0d7899 */ /* 0x000fe20008011405 */
[----:B------:R-:W-:Y:S01]  /*0a60*/  ISETP.GE.AND P3, PT, R17, UR23, PT ;  /* 0x0000001711007c0c */ /* 0x000fe2000bf66270 */
[----:B------:R-:W-:Y:S01]  /*0a70*/  UIADD3 UR9, UP1, UP0, UR4, UR9, UR5 ;  /* 0x0000000904097290 */ /* 0x000fe2000f83e005 */
[----:B------:R-:W-:Y:S01]  /*0a80*/  ISETP.GE.AND P2, PT, R18, UR23, PT ;  /* 0x0000001712007c0c */ /* 0x000fe2000bf46270 */
[----:B------:R-:W-:Y:S01]  /*0a90*/  UIMAD.WIDE.U32 UR10, UR33, 0x80, URZ ;  /* 0x00000080210a78a5 */ /* 0x000fe2000f8e00ff */
[----:B------:R-:W-:Y:S01]  /*0aa0*/  VIADD R19, R11, 0x70 ;  /* 0x000000700b137836 */ /* 0x000fe20000000000 */
[----:B------:R-:W-:-:S04]  /*0ab0*/  UIADD3.X UR12, UPT, UPT, UR12, UR7, UR13, UP1, UP0 ;  /* 0x000000070c0c7290 */ /* 0x000fc80008fe040d */
[----:B------:R-:W-:Y:S01]  /*0ac0*/  LOP3.LUT R12, R11, UR10, RZ, 0xfc, !PT ;  /* 0x0000000a0b0c7c12 */ /* 0x000fe2000f8efcff */
[----:B------:R-:W-:Y:S07]  /*0ad0*/  @P0 BRA `(.L_x_514) ;  /* 0x00000000002c0947 */ /* 0x000fee0003800000 */
        /* <DEDUP_REMOVED lines=11> */
.L_x_514:
[----:B------:R-:W-:Y:S05]  /*0b90*/  BSYNC.RECONVERGENT B0 ;  /* 0x0000000000007941 */ /* 0x000fea0003800200 */
.L_x_513:
        /* <DEDUP_REMOVED lines=17> */
.L_x_516:
[----:B------:R-:W-:Y:S05]  /*0cb0*/  BSYNC.RECONVERGENT B0 ;  /* 0x0000000000007941 */ /* 0x000fea0003800200 */
.L_x_515:
        /* <DEDUP_REMOVED lines=16> */
.L_x_518:
[----:B------:R-:W-:Y:S05]  /*0dc0*/  BSYNC.RECONVERGENT B0 ;  /* 0x0000000000007941 */ /* 0x000fea0003800200 */
.L_x_517:
        /* <DEDUP_REMOVED lines=16> */
.L_x_520:
[----:B------:R-:W-:Y:S05]  /*0ed0*/  BSYNC.RECONVERGENT B0 ;  /* 0x0000000000007941 */ /* 0x000fea0003800200 */
.L_x_519:
        /* <DEDUP_REMOVED lines=16> */
.L_x_522:
[----:B------:R-:W-:Y:S05]  /*0fe0*/  BSYNC.RECONVERGENT B0 ;  /* 0x0000000000007941 */ /* 0x000fea0003800200 */
.L_x_521:
        /* <DEDUP_REMOVED lines=16> */
.L_x_524:
[----:B------:R-:W-:Y:S05]  /*10f0*/  BSYNC.RECONVERGENT B0 ;  /* 0x0000000000007941 */ /* 0x000fea0003800200 */
.L_x_523:
        /* <DEDUP_REMOVED lines=16> */
.L_x_526:
[----:B------:R-:W-:Y:S05]  /*1200*/  BSYNC.RECONVERGENT B0 ;  /* 0x0000000000007941 */ /* 0x000fea0003800200 */
.L_x_525:
        /* <DEDUP_REMOVED lines=17> */
.L_x_528:
[----:B------:R-:W-:Y:S05]  /*1320*/  BSYNC.RECONVERGENT B0 ;  /* 0x0000000000007941 */ /* 0x000fea0003800200 */
.L_x_527:
[----:B------:R-:W-:Y:S01]  /*1330*/  LOP3.LUT P0, R242, R242, 0x7, RZ, 0xc0, !PT ;  /* 0x00000007f2f27812 */ /* 0x000fe2000780c0ff */
[----:B------:R-:W-:Y:S01]  /*1340*/  BSSY.RECONVERGENT B0, `(.L_x_529) ;  /* 0x0000016000007945 */ /* 0x000fe20003800200 */
[----:B------:R-:W-:Y:S02]  /*1350*/  P2R R0, PR, RZ, 0x2 ;  /* 0x00000002ff007803 */ /* 0x000fe40000000000 */
[----:B------:R-:W-:Y:S02]  /*1360*/  ISETP.GE.OR P0, PT, R11, UR23, P0 ;  /* 0x000000170b007c0c */ /* 0x000fe40008706670 */
[----:B------:R-:W-:Y:S02]  /*1370*/  ISETP.NE.AND P1, PT, R10, RZ, PT ;  /* 0x000000ff0a00720c */ /* 0x000fe40003f25270 */
[C---:B------:R-:W-:Y:S02]  /*1380*/  ISETP.NE.OR P6, PT, R242.reuse, RZ, P6 ;  /* 0x000000fff200720c */ /* 0x040fe400037c5670 */
[----:B------:R-:W-:-:S02]  /*1390*/  ISETP.NE.OR P1, PT, R242, RZ, P1 ;  /* 0x000000fff200720c */ /* 0x000fc40000f25670 */
[----:B------:R-:W-:Y:S02]  /*13a0*/  ISETP.NE.OR P5, PT, R242, RZ, P5 ;  /* 0x000000fff200720c */ /* 0x000fe40002fa5670 */
[----:B-1234-:R-:W-:Y:S02]  /*13b0*/  P2R R4, PR, RZ, 0x2 ;  /* 0x00000002ff047803 */ /* 0x01efe40000000000 */
        /* <DEDUP_REMOVED lines=14> */
.L_x_530:
[----:B------:R-:W-:Y:S05]  /*14a0*/  BSYNC.RECONVERGENT B0 ;  /* 0x0000000000007941 */ /* 0x000fea0003800200 */
.L_x_529:
        /* <DEDUP_REMOVED lines=11> */
.L_x_532:
[----:B------:R-:W-:Y:S05]  /*1560*/  BSYNC.RECONVERGENT B0 ;  /* 0x0000000000007941 */ /* 0x000fea0003800200 */
.L_x_531:
        /* <DEDUP_REMOVED lines=10> */
.L_x_534:
[----:B------:R-:W-:Y:S05]  /*1610*/  BSYNC.RECONVERGENT B0 ;  /* 0x0000000000007941 */ /* 0x000fea0003800200 */
.L_x_533:
        /* <DEDUP_REMOVED lines=10> */
.L_x_536:
[----:B------:R-:W-:Y:S05]  /*16c0*/  BSYNC.RECONVERGENT B0 ;  /* 0x0000000000007941 */ /* 0x000fea0003800200 */
.L_x_535:
        /* <DEDUP_REMOVED lines=10> */
.L_x_538:
[----:B------:R-:W-:Y:S05]  /*1770*/  BSYNC.RECONVERGENT B0 ;  /* 0x0000000000007941 */ /* 0x000fea0003800200 */
.L_x_537:
        /* <DEDUP_REMOVED lines=10> */
.L_x_540:
[----:B------:R-:W-:Y:S05]  /*1820*/  BSYNC.RECONVERGENT B0 ;  /* 0x0000000000007941 */ /* 0x000fea0003800200 */
.L_x_539:
        /* <DEDUP_REMOVED lines=10> */
.L_x_542:
[----:B------:R-:W-:Y:S05]  /*18d0*/  BSYNC.RECONVERGENT B0 ;  /* 0x0000000000007941 */ /* 0x000fea0003800200 */
.L_x_541:
        /* <DEDUP_REMOVED lines=10> */
.L_x_511:
        /* <DEDUP_REMOVED lines=21> */
[----:B------:R-:W-:Y:S11]  /*1ad0*/  BRA `(.L_x_544) ;  /* 0x0000000000147947 */ /* 0x000ff60003800000 */
.L_x_543:
[----:B------:R-:W1:Y:S01]  /*1ae0*/  LDCU.64 UR12, c[0x0][0x3b8] ;  /* 0x00007700ff0c77ac */ /* 0x000e620008000a00 */
[----:B------:R-:W-:-:S04]  /*1af0*/  UIADD3 UR30, UPT, UPT, UR7, UR24, URZ ;  /* 0x00000018071e7290 */ /* 0x000fc8000fffe0ff */
[----:B-1----:R-:W-:Y:S02]  /*1b00*/  UIMAD.WIDE.U32 UR36, UR30, UR12, URZ ;  /* 0x0000000c1e2472a5 */ /* 0x002fe4000f8e00ff */
[----:B------:R-:W-:-:S04]  /*1b10*/  UIMAD UR30, UR30, UR13, URZ ;  /* 0x0000000d1e1e72a4 */ /* 0x000fc8000f8e02ff */
[----:B------:R-:W-:Y:S02]  /*1b20*/  UIADD3 UR30, UPT, UPT, UR37, UR30, URZ ;  /* 0x0000001e251e7290 */ /* 0x000fe4000fffe0ff */
.L_x_544:
[----:B------:R-:W1:Y:S01]  /*1b30*/  LDCU UR4, c[0x0][0x3e8] ;  /* 0x00007d00ff0477ac */ /* 0x000e620008000800 */
[----:B------:R-:W2:Y:S01]  /*1b40*/  S2R R2, SR_CTAID.Z ;  /* 0x0000000000027919 */ /* 0x000ea20000002700 */
[----:B------:R-:W-:Y:S01]  /*1b50*/  UMOV UR28, URZ ;  /* 0x000000ff001c7c82 */ /* 0x000fe20008000000 */
[----:B-1----:R-:W-:-:S05]  /*1b60*/  IMAD.U32 R0, RZ, RZ, UR4 ;  /* 0x00000004ff007e24 */ /* 0x002fca000f8e00ff */
[----:B------:R-:W-:-:S04]  /*1b70*/  IABS R0, R0 ;  /* 0x0000000000007213 */ /* 0x000fc80000000000 */
[----:B------:R-:W-:-:S13]  /*1b80*/  R2UR UR11, R0 ;  /* 0x00000000000b72ca */ /* 0x000fda00000e0000 */
[----:B------:R-:W1:Y:S08]  /*1b90*/  I2F.RP R0, UR11 ;  /* 0x0000000b00007d06 */ /* 0x000e700008209400 */
[----:B-1----:R-:W1:Y:S02]  /*1ba0*/  MUFU.RCP R0, R0 ;  /* 0x0000000000007308 */ /* 0x002e640000001000 */
[----:B-1----:R-:W-:-:S06]  /*1bb0*/  VIADD R0, R0, 0xffffffe ;  /* 0x0ffffffe00007836 */ /* 0x002fcc0000000000 */
[----:B------:R-:W1:Y:S02]  /*1bc0*/  F2I.FTZ.U32.TRUNC.NTZ R0, R0 ;  /* 0x0000000000007305 */ /* 0x000e64000021f000 */
[----:B-1----:R-:W-:Y:S02]  /*1bd0*/  R2UR UR29, R0 ;  /* 0x00000000001d72ca */ /* 0x002fe400000e0000 */
[----:B--2---:R-:W-:-:S04]  /*1be0*/  IABS R0, R2 ;  /* 0x0000000200007213 */ /* 0x004fc80000000000 */
[----:B------:R-:W-:-:S07]  /*1bf0*/  R2UR UR10, R0 ;  /* 0x00000000000a72ca */ /* 0x000fce00000e0000 */
[----:B------:R-:W-:-:S04]  /*1c00*/  UIADD3 UR5, UPT, UPT, URZ, -UR29, URZ ;  /* 0x8000001dff057290 */ /* 0x000fc8000fffe0ff */
[----:B------:R-:W-:-:S04]  /*1c10*/  UIMAD UR5, UR5, UR11, URZ ;  /* 0x0000000b050572a4 */ /* 0x000fc8000f8e02ff */
[----:B------:R-:W-:-:S07]  /*1c20*/  UIMAD.WIDE.U32 UR28, UR29, UR5, UR28 ;  /* 0x000000051d1c72a5 */ /* 0x000fce000f8e001c */
[----:B------:R-:W-:Y:S02]  /*1c30*/  UMOV UR5, UR29 ;  /* 0x0000001d00057c82 */ /* 0x000fe40008000000 */
[----:B------:R-:W-:-:S07]  /*1c40*/  UIMAD.WIDE.U32 UR28, UR5, UR10, URZ ;  /* 0x0000000a051c72a5 */ /* 0x000fce000f8e00ff */
[----:B------:R-:W-:Y:S02]  /*1c50*/  UMOV UR18, UR29 ;  /* 0x0000001d00127c82 */ /* 0x000fe40008000000 */
[----:B------:R-:W-:-:S04]  /*1c60*/  UIADD3 UR5, UPT, UPT, -UR18, URZ, URZ ;  /* 0x000000ff12057290 */ /* 0x000fc8000fffe1ff */
[----:B------:R-:W-:-:S04]  /*1c70*/  UIMAD UR5, UR11, UR5, UR10 ;  /* 0x000000050b0572a4 */ /* 0x000fc8000f8e020a */
[----:B------:R-:W-:-:S11]  /*1c80*/  UISETP.GT.U32.AND UP0, UPT, UR11, UR5, UPT ;  /* 0x000000050b00728c */ /* 0x000fd6000bf04070 */
[----:B------:R-:W-:Y:S02]  /*1c90*/  @!UP0 UIADD3 UR5, UPT, UPT, UR5, -UR11, URZ ;  /* 0x8000000b05058290 */ /* 0x000fe4000fffe0ff */
[----:B------:R-:W-:Y:S02]  /*1ca0*/  @!UP0 UIADD3 UR18, UPT, UPT, UR18, 0x1, URZ ;  /* 0x0000000112128890 */ /* 0x000fe4000fffe0ff */
[----:B------:R-:W-:Y:S02]  /*1cb0*/  UISETP.GE.U32.AND UP2, UPT, UR5, UR11, UPT ;  /* 0x0000000b0500728c */ /* 0x000fe4000bf46070 */
[----:B------:R-:W-:-:S04]  /*1cc0*/  ULOP3.LUT UR5, UR6, UR4, URZ, 0x3c, !UPT ;  /* 0x0000000406057292 */ /* 0x000fc8000f8e3cff */
[----:B------:R-:W-:-:S05]  /*1cd0*/  UISETP.GE.AND UP0, UPT, UR5, URZ, UPT ;  /* 0x000000ff0500728c */ /* 0x000fca000bf06270 */
[----:B------:R-:W-:Y:S02]  /*1ce0*/  @UP2 UIADD3 UR18, UPT, UPT, UR18, 0x1, URZ ;  /* 0x0000000112122890 */ /* 0x000fe4000fffe0ff */
[----:B------:R-:W-:-:S04]  /*1cf0*/  UISETP.NE.AND UP2, UPT, UR4, URZ, UPT ;  /* 0x000000ff0400728c */ /* 0x000fc8000bf45270 */
[----:B------:R-:W-:-:S07]  /*1d00*/  @!UP0 UIADD3 UR18, UPT, UPT, -UR18, URZ, URZ ;  /* 0x000000ff12128290 */ /* 0x000fce000fffe1ff */
[----:B------:R-:W-:Y:S01]  /*1d10*/  @!UP2 ULOP3.LUT UR18, URZ, UR4, URZ, 0x33, !UPT ;  /* 0x00000004ff12a292 */ /* 0x000fe2000f8e33ff */
[----:B------:R-:W-:Y:S11]  /*1d20*/  BRA.U UP1, `(.L_x_545) ;  /* 0x00000001012c7547 */ /* 0x000ff6000b800000 */
        /* <DEDUP_REMOVED lines=11> */
.L_x_545:
[----:B------:R-:W1:Y:S01]  /*1de0*/  LDCU.64 UR10, c[0x0][0x3c0] ;  /* 0x00007800ff0a77ac */ /* 0x000e620008000a00 */
[----:B------:R-:W-:-:S04]  /*1df0*/  UIADD3 UR7, UPT, UPT, UR7, UR24, URZ ;  /* 0x0000001807077290 */ /* 0x000fc8000fffe0ff */
[----:B-1----:R-:W-:Y:S02]  /*1e00*/  UIMAD.WIDE.U32 UR4, UR7, UR10, URZ ;  /* 0x0000000a070472a5 */ /* 0x002fe4000f8e00ff */
[----:B------:R-:W-:-:S04]  /*1e10*/  UIMAD UR7, UR7, UR11, URZ ;  /* 0x0000000b070772a4 */ /* 0x000fc8000f8e02ff */
[----:B------:R-:W-:Y:S01]  /*1e20*/  UIADD3 UR22, UPT, UPT, UR5, UR7, URZ ;  /* 0x0000000705167290 */ /* 0x000fe2000fffe0ff */
[----:B------:R-:W-:-:S11]  /*1e30*/  UMOV UR24, UR4 ;  /* 0x0000000400187c82 */ /* 0x000fd60008000000 */
.L_x_546:
[--C-:B------:R-:W-:Y:S01]  /*1e40*/  SHF.R.U32.HI R241, RZ, 0x3, R242.reuse ;  /* 0x00000003fff17819 */ /* 0x100fe200000116f2 */
[----:B------:R-:W-:Y:S01]  /*1e50*/  UIADD3 UR7, UPT, UPT, -UR23, UR26, URZ ;  /* 0x0000001a17077290 */ /* 0x000fe2000fffe1ff */
[C---:B------:R-:W-:Y:S01]  /*1e60*/  IMAD.SHL.U32 R4, R242.reuse, 0x8, RZ ;  /* 0x00000008f2047824 */ /* 0x040fe200078e00ff */
[----:B------:R-:W1:Y:S01]  /*1e70*/  LDCU.64 UR4, c[0x0][0x3c8] ;  /* 0x00007900ff0477ac */ /* 0x000e620008000a00 */
[----:B------:R-:W-:Y:S01]  /*1e80*/  IMAD.SHL.U32 R158, R242, 0x40, RZ ;  /* 0x00000040f29e7824 */ /* 0x000fe200078e00ff */
[----:B------:R-:W-:Y:S01]  /*1e90*/  SHF.R.U32.HI R225, RZ, 0x1, R242 ;  /* 0x00000001ffe17819 */ /* 0x000fe200000116f2 */
[C---:B------:R-:W-:Y:S01]  /*1ea0*/  VIADD R26, R241.reuse, 0x10 ;  /* 0x00000010f11a7836 */ /* 0x040fe20000000000 */
[C---:B------:R-:W-:Y:S01]  /*1eb0*/  ISETP.GE.AND P2, PT, R241.reuse, UR7, PT ;  /* 0x00000007f1007c0c */ /* 0x040fe2000bf46270 */
[C---:B------:R-:W-:Y:S01]  /*1ec0*/  VIADD R29, R241.reuse, 0x20 ;  /* 0x00000020f11d7836 */ /* 0x040fe20000000000 */
[----:B------:R-:W-:Y:S01]  /*1ed0*/  LOP3.LUT R224, R4, 0x38, RZ, 0xc0, !PT ;  /* 0x0000003804e07812 */ /* 0x000fe200078ec0ff */
[----:B------:R2:W-:Y:S01]  /*1ee0*/  STL [R1+0x78], R4 ;  /* 0x0000780401007387 */ /* 0x0005e20000100800 */
[----:B------:R-:W-:Y:S01]  /*1ef0*/  ISETP.GE.AND P1, PT, R26, UR7, PT ;  /* 0x000000071a007c0c */ /* 0x000fe2000bf26270 */
[----:B------:R-:W-:Y:S01]  /*1f00*/  VIADD R28, R241, 0x30 ;  /* 0x00000030f11c7836 */ /* 0x000fe20000000000 */
[----:B------:R-:W-:Y:S01]  /*1f10*/  IADD3 R2, P0, PT, R224, UR8, RZ ;  /* 0x00000008e0027c10 */ /* 0x000fe2000ff1e0ff */
[----:B------:R-:W-:Y:S01]  /*1f20*/  UIADD3 UR29, UPT, UPT, UR19, -0x1, URZ ;  /* 0xffffffff131d7890 */ /* 0x000fe2000fffe0ff */
[----:B------:R-:W-:Y:S01]  /*1f30*/  ISETP.GE.AND P5, PT, R29, UR7, PT ;  /* 0x000000071d007c0c */ /* 0x000fe2000bfa6270 */
[----:B------:R-:W-:Y:S01]  /*1f40*/  USHF.L.U32 UR32, UR12, 0x6, URZ ;  /* 0x000000060c207899 */ /* 0x000fe200080006ff */
[C---:B------:R-:W-:Y:S01]  /*1f50*/  LOP3.LUT R5, R4.reuse, 0x1f8, RZ, 0xc0, !PT ;  /* 0x000001f804057812 */ /* 0x040fe200078ec0ff */
[----:B------:R-:W-:Y:S01]  /*1f60*/  IMAD.X R3, RZ, RZ, UR9, P0 ;  /* 0x00000009ff037e24 */ /* 0x000fe200080e06ff */
[----:B------:R-:W-:Y:S01]  /*1f70*/  LOP3.LUT R7, R4, 0x1e00, RZ, 0xc0, !PT ;  /* 0x00001e0004077812 */ /* 0x000fe200078ec0ff */
[----:B------:R-:W3:Y:S01]  /*1f80*/  @!P2 LDC.64 R10, c[0x0][0x3b0] ;  /* 0x0000ec00ff0aab82 */ /* 0x000ee20000000a00 */
[----:B-1----:R-:W-:Y:S01]  /*1f90*/  IMAD.U32 R0, RZ, RZ, UR4 ;  /* 0x00000004ff007e24 */ /* 0x002fe2000f8e00ff */
[----:B------:R-:W-:Y:S01]  /*1fa0*/  USHF.L.U32 UR4, UR33, 0x7, URZ ;  /* 0x0000000721047899 */ /* 0x000fe200080006ff */
[----:B------:R1:W-:Y:S01]  /*1fb0*/  STL [R1+0x5c], R5 ;  /* 0x00005c0501007387 */ /* 0x0003e20000100800 */
[----:B------:R-:W-:Y:S01]  /*1fc0*/  USHF.R.U32.HI UR33, URZ, 0x19, UR33 ;  /* 0x00000019ff217899 */ /* 0x000fe20008011621 */
[----:B------:R-:W-:Y:S01]  /*1fd0*/  IMAD.WIDE.U32 R2, R0, UR6, R2 ;  /* 0x0000000600027c25 */ /* 0x000fe2000f8e0002 */
[----:B------:R-:W-:Y:S01]  /*1fe0*/  ISETP.GE.AND P4, PT, R28, UR7, PT ;  /* 0x000000071c007c0c */ /* 0x000fe2000bf86270 */
[----:B------:R-:W-:Y:S01]  /*1ff0*/  UIMAD UR27, UR29, -0x40, UR25 ;  /* 0xffffffc01d1b78a4 */ /* 0x000fe2000f8e0219 */
[----:B------:R-:W4:Y:S01]  /*2000*/  @!P1 LDC.64 R12, c[0x0][0x3b0] ;  /* 0x0000ec00ff0c9b82 */ /* 0x000f220000000a00 */
[----:B------:R-:W-:Y:S01]  /*2010*/  IMAD.U32 R0, RZ, RZ, UR5 ;  /* 0x00000005ff007e24 */ /* 0x000fe2000f8e00ff */
[C---:B------:R-:W-:Y:S01]  /*2020*/  LOP3.LUT R27, R241.reuse, UR4, RZ, 0xfc, !PT ;  /* 0x00000004f11b7c12 */ /* 0x040fe2000f8efcff */
[----:B------:R-:W-:Y:S01]  /*2030*/  UIMAD.WIDE.U32 UR34, UR32, UR29, URZ ;  /* 0x0000001d202272a5 */ /* 0x000fe2000f8e00ff */
[----:B------:R-:W-:Y:S01]  /*2040*/  IMAD R30, R241, UR11, RZ ;  /* 0x0000000bf11e7c24 */ /* 0x000fe2000f8e02ff */
[----:B------:R-:W5:Y:S01]  /*2050*/  LDCU.64 UR8, c[0x0][0x3d0] ;  /* 0x00007a00ff0877ac */ /* 0x000f620008000a00 */
[----:B------:R-:W-:Y:S01]  /*2060*/  @!P1 IADD3 R6, P0, PT, R27, 0x10, RZ ;  /* 0x000000101b069810 */ /* 0x000fe20007f1e0ff */
[----:B--2---:R-:W-:Y:S01]  /*2070*/  VIADD R4, R241, 0x40 ;  /* 0x00000040f1047836 */ /* 0x004fe20000000000 */
[----:B------:R-:W2:Y:S01]  /*2080*/  @!P2 LDC.64 R16, c[0x0][0x380] ;  /* 0x0000e000ff10ab82 */ /* 0x000ea20000000a00 */
[----:B------:R-:W-:Y:S01]  /*2090*/  IMAD R3, R0, UR6, R3 ;  /* 0x0000000600037c24 */ /* 0x000fe2000f8e0203 */
[----:B------:R-:W-:Y:S01]  /*20a0*/  UMOV UR6, 0x400 ;  /* 0x0000040000067882 */ /* 0x000fe20000000000 */
[----:B------:R-:W-:Y:S01]  /*20b0*/  @!P1 IMAD.X R8, RZ, RZ, UR33, P0 ;  /* 0x00000021ff089e24 */ /* 0x000fe200080e06ff */
[----:B------:R-:W-:Y:S01]  /*20c0*/  ISETP.GE.AND P3, PT, R4, UR7, PT ;  /* 0x0000000704007c0c */ /* 0x000fe2000bf66270 */
[----:B------:R-:W-:Y:S01]  /*20d0*/  @!P1 IMAD.MOV.U32 R4, RZ, RZ, R2 ;  /* 0x000000ffff049224 */ /* 0x000fe200078e0002 */
[----:B------:R-:W-:Y:S01]  /*20e0*/  USHF.L.U64.HI UR31, UR12, 0x6, UR13 ;  /* 0x000000060c1f7899 */ /* 0x000fe2000801020d */
[----:B------:R-:W-:Y:S01]  /*20f0*/  LOP3.LUT R101, R158, 0x400, RZ, 0xc0, !PT ;  /* 0x000004009e657812 */ /* 0x000fe200078ec0ff */
[----:B------:R-:W5:Y:S01]  /*2100*/  @!P1 LDC.64 R18, c[0x0][0x380] ;  /* 0x0000e000ff129b82 */ /* 0x000f620000000a00 */
[----:B---3--:R-:W-:Y:S01]  /*2110*/  @!P2 IMAD R9, R10, UR33, RZ ;  /* 0x000000210a09ac24 */ /* 0x008fe2000f8e02ff */
[----:B------:R-:W-:Y:S01]  /*2120*/  UIMAD UR28, UR31, UR29, URZ ;  /* 0x0000001d1f1c72a4 */ /* 0x000fe2000f8e02ff */
[----:B------:R-:W-:Y:S01]  /*2130*/  IMAD.MOV.U32 R240, RZ, RZ, 0x20 ;  /* 0x00000020fff07424 */ /* 0x000fe200078e00ff */
[----:B-1----:R-:W-:Y:S01]  /*2140*/  LOP3.LUT R5, R5, 0x38, R242, 0x78, !PT ;  /* 0x0000003805057812 */ /* 0x002fe200078e78f2 */
[C---:B------:R-:W-:Y:S01]  /*2150*/  @!P2 IMAD R9, R27.reuse, R11, R9 ;  /* 0x0000000b1b09a224 */ /* 0x040fe200078e0209 */
[----:B------:R-:W-:Y:S01]  /*2160*/  UIADD3 UR28, UPT, UPT, UR35, UR28, URZ ;  /* 0x0000001c231c7290 */ /* 0x000fe2000fffe0ff */
[----:B------:R-:W-:Y:S01]  /*2170*/  @!P2 IMAD.WIDE.U32 R10, R27, R10, R2 ;  /* 0x0000000a1b0aa225 */ /* 0x000fe200078e0002 */
[----:B------:R-:W1:Y:S01]  /*2180*/  S2UR UR5, SR_CgaCtaId ;  /* 0x00000000000579c3 */ /* 0x000e620000008800 */
[----:B------:R-:W-:Y:S01]  /*2190*/  LOP3.LUT R20, R5, R7, RZ, 0xfc, !PT ;  /* 0x0000000705147212 */ /* 0x000fe200078efcff */
[----:B------:R-:W-:Y:S01]  /*21a0*/  USHF.L.U32 UR38, UR12, 0x4, URZ ;  /* 0x000000040c267899 */ /* 0x000fe200080006ff */
[-C--:B----4-:R-:W-:Y:S01]  /*21b0*/  @!P1 IMAD R0, R8, R12.reuse, RZ ;  /* 0x0000000c08009224 */ /* 0x090fe200078e02ff */
[----:B------:R-:W-:Y:S01]  /*21c0*/  UIMAD.WIDE.U32 UR40, UR12, 0x20, URZ ;  /* 0x000000200c2878a5 */ /* 0x000fe2000f8e00ff */
[----:B------:R-:W-:Y:S01]  /*21d0*/  @!P1 IMAD.MOV.U32 R5, RZ, RZ, R3 ;  /* 0x000000ffff059224 */ /* 0x000fe200078e0003 */
[----:B------:R-:W-:Y:S01]  /*21e0*/  USHF.L.U64.HI UR37, UR12, 0x4, UR13 ;  /* 0x000000040c257899 */ /* 0x000fe2000801020d */
[C---:B------:R-:W-:Y:S01]  /*21f0*/  @!P1 IMAD R7, R6.reuse, R13, R0 ;  /* 0x0000000d06079224 */ /* 0x040fe200078e0200 */
[----:B------:R-:W3:Y:S01]  /*2200*/  @!P5 LDC.64 R14, c[0x0][0x3b0] ;  /* 0x0000ec00ff0edb82 */ /* 0x000ee20000000a00 */
[----:B------:R-:W-:Y:S01]  /*2210*/  @!P1 IMAD.WIDE.U32 R4, R6, R12, R4 ;  /* 0x0000000c06049225 */ /* 0x000fe200078e0004 */
[----:B--2---:R-:W-:Y:S01]  /*2220*/  @!P2 LEA R8, P6, R10, R16, 0x1 ;  /* 0x000000100a08a211 */ /* 0x004fe200078c08ff */
[----:B------:R-:W-:-:S02]  /*2230*/  UIADD3 UR21, UPT, UPT, UR25, UR21, -UR26 ;  /* 0x0000001519157290 */ /* 0x000fc4000fffe81a */
[----:B------:R-:W-:Y:S02]  /*2240*/  @!P2 IMAD.IADD R0, R11, 0x1, R9 ;  /* 0x000000010b00a824 */ /* 0x000fe400078e0209 */
[----:B------:R-:W-:Y:S01]  /*2250*/  @!P1 IMAD.IADD R7, R5, 0x1, R7 ;  /* 0x0000000105079824 */ /* 0x000fe200078e0207 */
[----:B-----5:R-:W-:Y:S01]  /*2260*/  @!P1 LEA R6, P0, R4, R18, 0x1 ;  /* 0x0000001204069211 */ /* 0x020fe200078008ff */
[----:B------:R-:W2:Y:S01]  /*2270*/  @!P5 LDC.64 R22, c[0x0][0x380] ;  /* 0x0000e000ff16db82 */ /* 0x000ea20000000a00 */
[----:B------:R-:W-:Y:S01]  /*2280*/  @!P2 LEA.HI.X R9, R10, R17, R0, 0x1, P6 ;  /* 0x000000110a09a211 */ /* 0x000fe200030f0c00 */
[C---:B------:R-:W-:Y:S01]  /*2290*/  VIADD R5, R241.reuse, 0x50 ;  /* 0x00000050f1057836 */ /* 0x040fe20000000000 */
[----:B------:R-:W-:Y:S01]  /*22a0*/  @!P1 LEA.HI.X R7, R4, R19, R7, 0x1, P0 ;  /* 0x0000001304079211 */ /* 0x000fe200000f0c07 */
[----:B------:R-:W-:Y:S01]  /*22b0*/  VIADD R12, R241, 0x70 ;  /* 0x00000070f10c7836 */ /* 0x000fe20000000000 */
[----:B------:R-:W-:Y:S01]  /*22c0*/  @!P5 IADD3 R0, P0, PT, R27, 0x20, RZ ;  /* 0x000000201b00d810 */ /* 0x000fe20007f1e0ff */
[----:B------:R-:W-:Y:S01]  /*22d0*/  IMAD.U32 R13, RZ, RZ, UR28 ;  /* 0x0000001cff0d7e24 */ /* 0x000fe2000f8e00ff */
[----:B-1----:R-:W-:Y:S01]  /*22e0*/  ULEA UR6, UR5, UR6, 0x18 ;  /* 0x0000000605067291 */ /* 0x002fe2000f8ec0ff */
[----:B------:R-:W1:Y:S01]  /*22f0*/  @!P4 LDC.64 R16, c[0x0][0x3b0] ;  /* 0x0000ec00ff10cb82 */ /* 0x000e620000000a00 */
[----:B------:R-:W-:Y:S01]  /*2300*/  ISETP.GE.AND P6, PT, R5, UR7, PT ;  /* 0x0000000705007c0c */ /* 0x000fe2000bfc6270 */
[----:B------:R-:W-:Y:S01]  /*2310*/  @!P5 IMAD.X R4, RZ, RZ, UR33, P0 ;  /* 0x00000021ff04de24 */ /* 0x000fe200080e06ff */
[----:B------:R-:W4:Y:S01]  /*2320*/  LDCU.64 UR4, c[0x0][0x388] ;  /* 0x00007100ff0477ac */ /* 0x000f220008000a00 */
[----:B------:R-:W-:Y:S01]  /*2330*/  @!P5 IMAD.MOV.U32 R5, RZ, RZ, R3 ;  /* 0x000000ffff05d224 */ /* 0x000fe200078e0003 */
[----:B------:R-:W-:Y:S01]  /*2340*/  LEA R18, R20, UR6, 0x1 ;  /* 0x0000000614127c11 */ /* 0x000fe2000f8e08ff */
[----:B---3--:R-:W-:-:S02]  /*2350*/  @!P5 IMAD R4, R4, R14, RZ ;  /* 0x0000000e0404d224 */ /* 0x008fc400078e02ff */
[----:B------:R-:W3:Y:S02]  /*2360*/  @!P3 LDC.64 R20, c[0x0][0x3b0] ;  /* 0x0000ec00ff14bb82 */ /* 0x000ee40000000a00 */
[----:B------:R-:W-:Y:S01]  /*2370*/  @!PT LDS RZ, [RZ] ;  /* 0x00000000fffff984 */ /* 0x000fe20000000800 */
[----:B------:R-:W-:Y:S01]  /*2380*/  @!PT LDS RZ, [RZ] ;  /* 0x00000000fffff984 */ /* 0x000fe20000000800 */
[----:B------:R-:W-:Y:S01]  /*2390*/  @!PT LDS RZ, [RZ] ;  /* 0x00000000fffff984 */ /* 0x000fe20000000800 */
[----:B------:R-:W-:Y:S04]  /*23a0*/  @!P2 LDGSTS.E.BYPASS.LTC128B.128 [R18], desc[UR16][R8.64] ;  /* 0x000000000812afae */ /* 0x000fe8000b981a10 */
[----:B------:R5:W-:Y:S02]  /*23b0*/  @!P2 LDGSTS.E.BYPASS.LTC128B.128 [R18+0x4000], desc[UR16][R8.64+0x80] ;  /* 0x040000800812afae */ /* 0x000be4000b981a10 */
[----:B------:R-:W4:Y:S02]  /*23c0*/  @!P3 LDC.64 R24, c[0x0][0x380] ;  /* 0x0000e000ff18bb82 */ /* 0x000f240000000a00 */
[----:B------:R-:W-:Y:S04]  /*23d0*/  @!P1 LDGSTS.E.BYPASS.LTC128B.128 [R18+0x800], desc[UR16][R6.64] ;  /* 0x0080000006129fae */ /* 0x000fe8000b981a10 */
[----:B------:R2:W-:Y:S01]  /*23e0*/  @!P1 LDGSTS.E.BYPASS.LTC128B.128 [R18+0x4800], desc[UR16][R6.64+0x80] ;  /* 0x0480008006129fae */ /* 0x0005e2000b981a10 */
[----:B-----5:R-:W-:-:S05]  /*23f0*/  @!P3 IADD3 R8, P1, PT, R27, 0x40, RZ ;  /* 0x000000401b08b810 */ /* 0x020fca0007f3e0ff */
[----:B------:R-:W-:Y:S02]  /*2400*/  @!P3 IMAD.X R9, RZ, RZ, UR33, P1 ;  /* 0x00000021ff09be24 */ /* 0x000fe400088e06ff */
[C---:B--2---:R-:W-:Y:S02]  /*2410*/  @!P5 IMAD R7, R0.reuse, R15, R4 ;  /* 0x0000000f0007d224 */ /* 0x044fe400078e0204 */
[----:B------:R-:W-:Y:S02]  /*2420*/  @!P5 IMAD.MOV.U32 R4, RZ, RZ, R2 ;  /* 0x000000ffff04d224 */ /* 0x000fe400078e0002 */
[----:B------:R-:W-:Y:S02]  /*2430*/  VIADD R6, R241, 0x60 ;  /* 0x00000060f1067836 */ /* 0x000fe40000000000 */
[----:B------:R-:W-:Y:S01]  /*2440*/  @!P5 IMAD.WIDE.U32 R4, R0, R14, R4 ;  /* 0x0000000e0004d225 */ /* 0x000fe200078e0004 */
[----:B------:R-:W-:Y:S01]  /*2450*/  @!P4 IADD3 R0, P0, PT, R27, 0x30, RZ ;  /* 0x000000301b00c810 */ /* 0x000fe20007f1e0ff */
[----:B------:R-:W2:Y:S01]  /*2460*/  @!P4 LDC.64 R14, c[0x0][0x380] ;  /* 0x0000e000ff0ecb82 */ /* 0x000ea20000000a00 */
[----:B------:R-:W-:Y:S01]  /*2470*/  ISETP.GE.AND P2, PT, R6, UR7, PT ;  /* 0x0000000706007c0c */ /* 0x000fe2000bf46270 */
[----:B------:R-:W-:-:S02]  /*2480*/  @!P5 IMAD.IADD R7, R5, 0x1, R7 ;  /* 0x000000010507d824 */ /* 0x000fc400078e0207 */
[----:B------:R-:W-:Y:S01]  /*2490*/  @!P4 IMAD.X R11, RZ, RZ, UR33, P0 ;  /* 0x00000021ff0bce24 */ /* 0x000fe200080e06ff */
[C---:B------:R-:W-:Y:S01]  /*24a0*/  @!P5 LEA R10, P0, R4.reuse, R22, 0x1 ;  /* 0x00000016040ad211 */ /* 0x040fe200078008ff */
[----:B---3--:R-:W-:Y:S02]  /*24b0*/  @!P3 IMAD R6, R9, R20, RZ ;  /* 0x000000140906b224 */ /* 0x008fe400078e02ff */
[-C--:B-1----:R-:W-:Y:S01]  /*24c0*/  @!P4 IMAD R5, R11, R16.reuse, RZ ;  /* 0x000000100b05c224 */ /* 0x082fe200078e02ff */
[----:B------:R-:W-:Y:S01]  /*24d0*/  @!P5 LEA.HI.X R11, R4, R23, R7, 0x1, P0 ;  /* 0x00000017040bd211 */ /* 0x000fe200000f0c07 */
[----:B------:R-:W-:Y:S01]  /*24e0*/  @!P4 IMAD.MOV.U32 R4, RZ, RZ, R2 ;  /* 0x000000ffff04c224 */ /* 0x000fe200078e0002 */
[----:B------:R-:W-:Y:S01]  /*24f0*/  ISETP.GE.AND P0, PT, R12, UR7, PT ;  /* 0x000000070c007c0c */ /* 0x000fe2000bf06270 */
[----:B------:R-:W-:Y:S02]  /*2500*/  @!P4 IMAD R9, R0, R17, R5 ;  /* 0x000000110009c224 */ /* 0x000fe400078e0205 */
[----:B------:R-:W-:Y:S01]  /*2510*/  @!P4 IMAD.MOV.U32 R5, RZ, RZ, R3 ;  /* 0x000000ffff05c224 */ /* 0x000fe200078e0003 */
[----:B------:R-:W-:Y:S01]  /*2520*/  @!P5 LDGSTS.E.BYPASS.LTC128B.128 [R18+0x1000], desc[UR16][R10.64] ;  /* 0x010000000a12dfae */ /* 0x000fe2000b981a10 */
[----:B------:R-:W-:Y:S01]  /*2530*/  @!P3 IMAD R12, R8, R21, R6 ;  /* 0x00000015080cb224 */ /* 0x000fe200078e0206 */
[----:B------:R-:W1:Y:S01]  /*2540*/  @!P2 LDC.64 R22, c[0x0][0x380] ;  /* 0x0000e000ff16ab82 */ /* 0x000e620000000a00 */
[----:B------:R-:W-:Y:S01]  /*2550*/  @!P4 IMAD.WIDE.U32 R4, R0, R16, R4 ;  /* 0x000000100004c225 */ /* 0x000fe200078e0004 */
[----:B------:R3:W-:Y:S03]  /*2560*/  @!P5 LDGSTS.E.BYPASS.LTC128B.128 [R18+0x5000], desc[UR16][R10.64+0x80] ;  /* 0x050000800a12dfae */ /* 0x0007e6000b981a10 */
[----:B------:R-:W-:-:S02]  /*2570*/  @!P3 IMAD.MOV.U32 R6, RZ, RZ, R2 ;  /* 0x000000ffff06b224 */ /* 0x000fc400078e0002 */
[----:B------:R-:W-:Y:S01]  /*2580*/  @!P3 IMAD.MOV.U32 R7, RZ, RZ, R3 ;  /* 0x000000ffff07b224 */ /* 0x000fe200078e0003 */
[----:B------:R-:W5:Y:S01]  /*2590*/  @!P2 LDC.64 R16, c[0x0][0x3b0] ;  /* 0x0000ec00ff10ab82 */ /* 0x000f620000000a00 */
[----:B------:R-:W-:Y:S02]  /*25a0*/  @!P4 IMAD.IADD R0, R5, 0x1, R9 ;  /* 0x000000010500c824 */ /* 0x000fe400078e0209 */
[----:B------:R-:W-:Y:S01]  /*25b0*/  @!P3 IMAD.WIDE.U32 R6, R8, R20, R6 ;  /* 0x000000140806b225 */ /* 0x000fe200078e0006 */
[----:B--2---:R-:W-:-:S04]  /*25c0*/  @!P4 LEA R8, P1, R4, R14, 0x1 ;  /* 0x0000000e0408c211 */ /* 0x004fc800078208ff */
[----:B------:R-:W-:Y:S01]  /*25d0*/  @!P4 LEA.HI.X R9, R4, R15, R0, 0x1, P1 ;  /* 0x0000000f0409c211 */ /* 0x000fe200008f0c00 */
[----:B------:R-:W-:Y:S01]  /*25e0*/  @!P3 IMAD.IADD R0, R7, 0x1, R12 ;  /* 0x000000010700b824 */ /* 0x000fe200078e020c */
[----:B------:R-:W2:Y:S01]  /*25f0*/  @!P6 LDC.64 R14, c[0x0][0x3b0] ;  /* 0x0000ec00ff0eeb82 */ /* 0x000ea20000000a00 */
[C---:B----4-:R-:W-:Y:S01]  /*2600*/  @!P3 LEA R4, P1, R6.reuse, R24, 0x1 ;  /* 0x000000180604b211 */ /* 0x050fe200078208ff */
[----:B------:R-:W-:Y:S01]  /*2610*/  IMAD.U32 R7, RZ, RZ, UR35 ;  /* 0x00000023ff077e24 */ /* 0x000fe2000f8e00ff */
[----:B------:R-:W-:Y:S02]  /*2620*/  @!P4 LDGSTS.E.BYPASS.LTC128B.128 [R18+0x1800], desc[UR16][R8.64] ;  /* 0x018000000812cfae */ /* 0x000fe4000b981a10 */
[----:B------:R-:W-:Y:S01]  /*2630*/  @!P3 LEA.HI.X R5, R6, R25, R0, 0x1, P1 ;  /* 0x000000190605b211 */ /* 0x000fe200008f0c00 */
[----:B------:R-:W-:Y:S01]  /*2640*/  IMAD.U32 R6, RZ, RZ, UR34 ;  /* 0x00000022ff067e24 */ /* 0x000fe2000f8e00ff */
[----:B------:R4:W-:Y:S01]  /*2650*/  @!P4 LDGSTS.E.BYPASS.LTC128B.128 [R18+0x5800], desc[UR16][R8.64+0x80] ;  /* 0x058000800812cfae */ /* 0x0009e2000b981a10 */
[----:B------:R-:W-:Y:S01]  /*2660*/  ISETP.GE.AND P1, PT, R28, UR27, PT ;  /* 0x0000001b1c007c0c */ /* 0x000fe2000bf26270 */
[----:B------:R-:W1:Y:S01]  /*2670*/  @!P6 LDC.64 R20, c[0x0][0x380] ;  /* 0x0000e000ff14eb82 */ /* 0x000e620000000a00 */
[----:B------:R-:W-:Y:S01]  /*2680*/  ISETP.GE.AND P4, PT, R26, UR27, PT ;  /* 0x0000001b1a007c0c */ /* 0x000fe2000bf86270 */
[----:B------:R-:W-:Y:S01]  /*2690*/  @!P3 LDGSTS.E.BYPASS.LTC128B.128 [R18+0x2000], desc[UR16][R4.64] ;  /* 0x020000000412bfae */ /* 0x000fe2000b981a10 */
[----:B---3--:R-:W-:-:S03]  /*26a0*/  @!P2 IADD3 R11, P5, PT, R27, 0x60, RZ ;  /* 0x000000601b0ba810 */ /* 0x008fc60007fbe0ff */
[----:B------:R3:W-:Y:S01]  /*26b0*/  @!P3 LDGSTS.E.BYPASS.LTC128B.128 [R18+0x6000], desc[UR16][R4.64+0x80] ;  /* 0x060000800412bfae */ /* 0x0007e2000b981a10 */
[----:B------:R-:W-:-:S05]  /*26c0*/  @!P6 IADD3 R0, P3, PT, R27, 0x50, RZ ;  /* 0x000000501b00e810 */ /* 0x000fca0007f7e0ff */
[----:B------:R-:W-:Y:S02]  /*26d0*/  @!P1 IMAD.MOV.U32 R12, RZ, RZ, R6 ;  /* 0x000000ffff0c9224 */ /* 0x000fe400078e0006 */
[----:B------:R-:W-:Y:S01]  /*26e0*/  VOTEU.ALL UP1, P4 ;  /* 0x0000000000ff7886 */ /* 0x000fe20002020000 */
[----:B----4-:R-:W-:Y:S01]  /*26f0*/  @!P2 IMAD.X R8, RZ, RZ, UR33, P5 ;  /* 0x00000021ff08ae24 */ /* 0x010fe2000a8e06ff */
[----:B------:R-:W-:Y:S01]  /*2700*/  ISETP.GE.AND P5, PT, R26, UR27, PT ;  /* 0x0000001b1a007c0c */ /* 0x000fe2000bfa6270 */
[----:B------:R-:W-:Y:S02]  /*2710*/  IMAD R9, R241, UR13, RZ ;  /* 0x0000000df1097c24 */ /* 0x000fe4000f8e02ff */
[----:B-----5:R-:W-:Y:S02]  /*2720*/  @!P2 IMAD R8, R8, R16, RZ ;  /* 0x000000100808a224 */ /* 0x020fe400078e02ff */
[----:B---3--:R-:W-:Y:S01]  /*2730*/  @!P6 IMAD.X R5, RZ, RZ, UR33, P3 ;  /* 0x00000021ff05ee24 */ /* 0x008fe200098e06ff */
[----:B------:R-:W-:Y:S01]  /*2740*/  IADD3 R4, P3, PT, R224, UR36, RZ ;  /* 0x00000024e0047c10 */ /* 0x000fe2000ff7e0ff */
[----:B------:R-:W-:-:S02]  /*2750*/  @!UP1 UIADD3 UR36, UP3, UPT, UR38, UR34, URZ ;  /* 0x0000002226249290 */ /* 0x000fc4000ff7e0ff */
[----:B--2---:R-:W-:Y:S02]  /*2760*/  @!P6 IMAD R7, R5, R14, RZ ;  /* 0x0000000e0507e224 */ /* 0x004fe400078e02ff */
[----:B------:R-:W-:Y:S01]  /*2770*/  IMAD.X R5, RZ, RZ, UR30, P3 ;  /* 0x0000001eff057e24 */ /* 0x000fe200098e06ff */
[----:B------:R-:W-:Y:S01]  /*2780*/  USHF.R.S32.HI UR30, URZ, 0x1f, UR18 ;  /* 0x0000001fff1e7899 */ /* 0x000fe20008011412 */
[----:B------:R-:W-:Y:S02]  /*2790*/  @!P6 IMAD R10, R0, R15, R7 ;  /* 0x0000000f000ae224 */ /* 0x000fe400078e0207 */
[----:B------:R-:W-:-:S04]  /*27a0*/  IMAD.WIDE.U32 R6, R241, UR12, R4 ;  /* 0x0000000cf1067c25 */ /* 0x000fc8000f8e0004 */
[----:B------:R-:W-:Y:S02]  /*27b0*/  @!P6 IMAD.MOV.U32 R4, RZ, RZ, R2 ;  /* 0x000000ffff04e224 */ /* 0x000fe400078e0002 */
[----:B------:R-:W-:Y:S02]  /*27c0*/  @!P6 IMAD.MOV.U32 R5, RZ, RZ, R3 ;  /* 0x000000ffff05e224 */ /* 0x000fe400078e0003 */
[----:B------:R-:W-:Y:S02]  /*27d0*/  @!P2 IMAD R15, R11, R17, R8 ;  /* 0x000000110b0fa224 */ /* 0x000fe400078e0208 */
[----:B------:R-:W-:-:S04]  /*27e0*/  @!P6 IMAD.WIDE.U32 R4, R0, R14, R4 ;  /* 0x0000000e0004e225 */ /* 0x000fc800078e0004 */
[----:B------:R-:W-:Y:S02]  /*27f0*/  IMAD.IADD R7, R7, 0x1, R9 ;  /* 0x0000000107077824 */ /* 0x000fe400078e0209 */
[----:B------:R-:W-:Y:S02]  /*2800*/  @!P2 IMAD.MOV.U32 R8, RZ, RZ, R2 ;  /* 0x000000ffff08a224 */ /* 0x000fe400078e0002 */
[----:B------:R-:W-:Y:S02]  /*2810*/  @!P2 IMAD.MOV.U32 R9, RZ, RZ, R3 ;  /* 0x000000ffff09a224 */ /* 0x000fe400078e0003 */
[----:B------:R-:W-:Y:S01]  /*2820*/  @!P6 IMAD.IADD R0, R5, 0x1, R10 ;  /* 0x000000010500e824 */ /* 0x000fe200078e020a */
[C---:B-1----:R-:W-:Y:S01]  /*2830*/  @!P6 LEA R10, P3, R4.reuse, R20, 0x1 ;  /* 0x00000014040ae211 */ /* 0x042fe200078608ff */
[----:B------:R-:W-:Y:S01]  /*2840*/  IMAD.U32 R14, RZ, RZ, UR8 ;  /* 0x00000008ff0e7e24 */ /* 0x000fe2000f8e00ff */
[----:B------:R-:W-:Y:S01]  /*2850*/  UIMAD UR8, UR30, UR8, URZ ;  /* 0x000000081e0872a4 */ /* 0x000fe2000f8e02ff */
[----:B------:R-:W-:Y:S01]  /*2860*/  @!P2 IMAD.WIDE.U32 R8, R11, R16, R8 ;  /* 0x000000100b08a225 */ /* 0x000fe200078e0008 */
[----:B------:R-:W-:Y:S01]  /*2870*/  @!P6 LEA.HI.X R11, R4, R21, R0, 0x1, P3 ;  /* 0x00000015040be211 */ /* 0x000fe200018f0c00 */
[----:B------:R-:W1:Y:S01]  /*2880*/  @!P0 LDC.64 R16, c[0x0][0x380] ;  /* 0x0000e000ff108b82 */ /* 0x000e620000000a00 */
[----:B------:R-:W-:Y:S01]  /*2890*/  UIMAD UR8, UR18, UR9, UR8 ;  /* 0x00000009120872a4 */ /* 0x000fe2000f8e0208 */
[----:B------:R-:W-:Y:S01]  /*28a0*/  IMAD.WIDE.U32 R4, R14, UR18, R6 ;  /* 0x000000120e047c25 */ /* 0x000fe2000f8e0006 */
[----:B------:R-:W-:Y:S01]  /*28b0*/  @!P2 LEA R6, P3, R8, R22, 0x1 ;  /* 0x000000160806a211 */ /* 0x000fe200078608ff */
[----:B------:R-:W-:Y:S01]  /*28c0*/  @!P6 LDGSTS.E.BYPASS.LTC128B.128 [R18+0x2800], desc[UR16][R10.64] ;  /* 0x028000000a12efae */ /* 0x000fe2000b981a10 */
[----:B------:R-:W-:Y:S01]  /*28d0*/  LOP3.LUT R20, R224, 0x1c0, R158, 0xf8, !PT ;  /* 0x000001c0e0147812 */ /* 0x000fe200078ef89e */
[----:B------:R-:W-:-:S02]  /*28e0*/  @!P2 IMAD.IADD R0, R9, 0x1, R15 ;  /* 0x000000010900a824 */ /* 0x000fc400078e020f */
[----:B------:R-:W2:Y:S01]  /*28f0*/  @!P0 LDC.64 R14, c[0x0][0x3b0] ;  /* 0x0000ec00ff0e8b82 */ /* 0x000ea20000000a00 */
[----:B------:R-:W-:Y:S01]  /*2900*/  VIADD R5, R5, UR8 ;  /* 0x0000000805057c36 */ /* 0x000fe20008000000 */
[----:B------:R3:W-:Y:S01]  /*2910*/  @!P6 LDGSTS.E.BYPASS.LTC128B.128 [R18+0x6800], desc[UR16][R10.64+0x80] ;  /* 0x068000800a12efae */ /* 0x0007e2000b981a10 */
[----:B------:R-:W-:Y:S01]  /*2920*/  @!P2 LEA.HI.X R7, R8, R23, R0, 0x1, P3 ;  /* 0x000000170807a211 */ /* 0x000fe200018f0c00 */
[----:B------:R-:W-:Y:S01]  /*2930*/  @!P0 IMAD.MOV.U32 R9, RZ, RZ, R3 ;  /* 0x000000ffff098224 */ /* 0x000fe200078e0003 */
[C---:B------:R-:W-:Y:S01]  /*2940*/  LEA R159, P3, R4.reuse, UR4, 0x1 ;  /* 0x00000004049f7c11 */ /* 0x040fe2000f8608ff */
[----:B------:R-:W-:Y:S01]  /*2950*/  IMAD.U32 R3, RZ, RZ, UR35 ;  /* 0x00000023ff037e24 */ /* 0x000fe2000f8e00ff */
[----:B------:R-:W-:Y:S01]  /*2960*/  ISETP.GE.AND P6, PT, R241, UR27, PT ;  /* 0x0000001bf1007c0c */ /* 0x000fe2000bfc6270 */
[----:B------:R-:W-:Y:S01]  /*2970*/  @!P2 LDGSTS.E.BYPASS.LTC128B.128 [R18+0x3000], desc[UR16][R6.64] ;  /* 0x030000000612afae */ /* 0x000fe2000b981a10 */
[----:B------:R-:W-:Y:S01]  /*2980*/  LEA.HI.X R156, R4, UR5, R5, 0x1, P3 ;  /* 0x00000005049c7c11 */ /* 0x000fe200098f0c05 */
[----:B------:R-:W-:Y:S01]  /*2990*/  IMAD.U32 R0, RZ, RZ, UR12 ;  /* 0x0000000cff007e24 */ /* 0x000fe2000f8e00ff */
[----:B------:R-:W4:Y:S01]  /*29a0*/  LDCU.64 UR4, c[0x0][0x3d8] ;  /* 0x00007b00ff0477ac */ /* 0x000f220008000a00 */
[----:B------:R5:W-:Y:S01]  /*29b0*/  @!P2 LDGSTS.E.BYPASS.LTC128B.128 [R18+0x7000], desc[UR16][R6.64+0x80] ;  /* 0x070000800612afae */ /* 0x000be2000b981a10 */
[----:B------:R-:W-:Y:S01]  /*29c0*/  @!P0 IADD3 R4, P2, PT, R27, 0x70, RZ ;  /* 0x000000701b048810 */ /* 0x000fe20007f5e0ff */
[----:B------:R-:W-:Y:S01]  /*29d0*/  @!P0 IMAD.MOV.U32 R8, RZ, RZ, R2 ;  /* 0x000000ffff088224 */ /* 0x000fe200078e0002 */
[----:B------:R-:W-:Y:S01]  /*29e0*/  USHF.L.U32 UR35, UR13, 0x5, URZ ;  /* 0x000000050d237899 */ /* 0x000fe200080006ff */
[----:B------:R-:W-:Y:S01]  /*29f0*/  IMAD.U32 R2, RZ, RZ, UR34 ;  /* 0x00000022ff027e24 */ /* 0x000fe2000f8e00ff */
[----:B------:R-:W1:Y:S01]  /*2a00*/  LDCU.64 UR8, c[0x0][0x390] ;  /* 0x00007200ff0877ac */ /* 0x000e620008000a00 */
[----:B------:R-:W-:Y:S01]  /*2a10*/  @!P0 IMAD.X R3, RZ, RZ, UR33, P2 ;  /* 0x00000021ff038e24 */ /* 0x000fe200090e06ff */
[----:B------:R-:W-:Y:S01]  /*2a20*/  IADD3 R32, P2, PT, R224, UR24, RZ ;  /* 0x00000018e0207c10 */ /* 0x000fe2000ff5e0ff */
[----:B------:R-:W-:Y:S01]  /*2a30*/  @!P1 IMAD.WIDE.U32 R12, R0, 0x30, R12 ;  /* 0x00000030000c9825 */ /* 0x000fe200078e000c */
[----:B------:R-:W-:Y:S01]  /*2a40*/  LOP3.LUT R157, R20, 0x8, R225, 0x78, !PT ;  /* 0x00000008149d7812 */ /* 0x000fe200078e78e1 */
[----:B------:R-:W-:Y:S02]  /*2a50*/  STL [R1+0x64], R159 ;  /* 0x0000649f01007387 */ /* 0x000fe40000100800 */
[----:B------:R-:W-:-:S02]  /*2a60*/  IMAD.U32 R0, RZ, RZ, UR28 ;  /* 0x0000001cff007e24 */ /* 0x000fc4000f8e00ff */
[----:B------:R-:W-:Y:S01]  /*2a70*/  IMAD.X R33, RZ, RZ, UR22, P2 ;  /* 0x00000016ff217e24 */ /* 0x000fe200090e06ff */
[----:B------:R-:W-:Y:S01]  /*2a80*/  ISETP.GE.AND P2, PT, R29, UR27, PT ;  /* 0x0000001b1d007c0c */ /* 0x000fe2000bf46270 */
[----:B------:R-:W-:Y:S01]  /*2a90*/  STL [R1+0x60], R156 ;  /* 0x0000609c01007387 */ /* 0x000fe20000100800 */
[C---:B---3--:R-:W-:Y:S01]  /*2aa0*/  @!P6 LEA R10, P3, R2.reuse, R159, 0x1 ;  /* 0x0000009f020ae211 */ /* 0x048fe200078608ff */
[----:B----4-:R-:W-:Y:S02]  /*2ab0*/  UIMAD UR33, UR30, UR4, URZ ;  /* 0x000000041e2172a4 */ /* 0x010fe4000f8e02ff */
[----:B------:R-:W-:Y:S01]  /*2ac0*/  STL.64 [R1+0x10], R32 ;  /* 0x0000102001007387 */ /* 0x000fe20000100a00 */
[----:B------:R-:W-:Y:S01]  /*2ad0*/  @!P6 LEA.HI.X R11, R2, R156, R0, 0x1, P3 ;  /* 0x0000009c020be211 */ /* 0x000fe200018f0c00 */
[-C--:B--2---:R-:W-:Y:S01]  /*2ae0*/  @!P0 IMAD R0, R3, R14.reuse, RZ ;  /* 0x0000000e03008224 */ /* 0x084fe200078e02ff */
[----:B------:R-:W-:Y:S01]  /*2af0*/  UIMAD UR33, UR18, UR5, UR33 ;  /* 0x00000005122172a4 */ /* 0x000fe2000f8e0221 */
[----:B------:R-:W-:Y:S01]  /*2b00*/  IMAD.WIDE.U32 R2, R241, UR10, R32 ;  /* 0x0000000af1027c25 */ /* 0x000fe2000f8e0020 */
[----:B------:R-:W-:Y:S03]  /*2b10*/  STL [R1+0x58], R30 ;  /* 0x0000581e01007387 */ /* 0x000fe60000100800 */
[C---:B-----5:R-:W-:Y:S01]  /*2b20*/  @!P0 IMAD R6, R4.reuse, R15, R0 ;  /* 0x0000000f04068224 */ /* 0x060fe200078e0200 */
[----:B------:R-:W-:Y:S01]  /*2b30*/  VOTEU.ALL UP0, P2 ;  /* 0x0000000000ff7886 */ /* 0x000fe20001000000 */
[----:B------:R-:W-:-:S04]  /*2b40*/  @!P0 IMAD.WIDE.U32 R4, R4, R14, R8 ;  /* 0x0000000e04048225 */ /* 0x000fc800078e0008 */
[----:B------:R-:W-:Y:S01]  /*2b50*/  @!P0 IMAD.IADD R5, R5, 0x1, R6 ;  /* 0x0000000105058824 */ /* 0x000fe200078e0206 */
[C---:B-1----:R-:W-:Y:S01]  /*2b60*/  @!P0 LEA R6, P3, R4.reuse, R16, 0x1 ;  /* 0x0000001004068211 */ /* 0x042fe200078608ff */
[----:B------:R-:W-:Y:S01]  /*2b70*/  IMAD.U32 R0, RZ, RZ, UR4 ;  /* 0x00000004ff007e24 */ /* 0x000fe2000f8e00ff */
[----:B------:R-:W-:Y:S01]  /*2b80*/  @!UP0 UIADD3 UR39, UP2, UPT, UR34, UR40, URZ ;  /* 0x0000002822278290 */ /* 0x000fe2000ff5e0ff */
[----:B------:R-:W-:Y:S01]  /*2b90*/  IMAD.IADD R3, R3, 0x1, R30 ;  /* 0x0000000103037824 */ /* 0x000fe200078e021e */
[----:B------:R-:W-:Y:S01]  /*2ba0*/  @!P0 LEA.HI.X R7, R4, R17, R5, 0x1, P3 ;  /* 0x0000001104078211 */ /* 0x000fe200018f0c05 */
[----:B------:R-:W-:Y:S01]  /*2bb0*/  @!UP1 UIADD3.X UR34, UPT, UPT, UR37, UR28, URZ, UP3, !UPT ;  /* 0x0000001c25229290 */ /* 0x000fe20009ffe4ff */
[----:B------:R-:W-:Y:S01]  /*2bc0*/  IMAD.U32 R5, RZ, RZ, UR36 ;  /* 0x00000024ff057e24 */ /* 0x000fe2000f8e00ff */
[----:B------:R-:W-:Y:S01]  /*2bd0*/  @!UP0 UIADD3.X UR35, UPT, UPT, UR28, UR41, UR35, UP2, !UPT ;  /* 0x000000291c238290 */ /* 0x000fe200097fe423 */
[----:B------:R-:W-:Y:S01]  /*2be0*/  IMAD.WIDE.U32 R2, R0, UR18, R2 ;  /* 0x0000001200027c25 */ /* 0x000fe2000f8e0002 */
[----:B------:R-:W-:Y:S01]  /*2bf0*/  @!P0 LDGSTS.E.BYPASS.LTC128B.128 [R18+0x3800], desc[UR16][R6.64] ;  /* 0x0380000006128fae */ /* 0x000fe2000b981a10 */
[----:B------:R-:W-:Y:S01]  /*2c00*/  USHF.L.U64.HI UR28, UR10, 0x6, UR11 ;  /* 0x000000060a1c7899 */ /* 0x000fe2000801020b */
[-C--:B------:R-:W-:Y:S01]  /*2c10*/  @!P4 LEA R4, P3, R5, R159.reuse, 0x1 ;  /* 0x0000009f0504c211 */ /* 0x080fe200078608ff */
[----:B------:R-:W-:Y:S01]  /*2c20*/  IMAD.U32 R0, RZ, RZ, UR13 ;  /* 0x0000000dff007e24 */ /* 0x000fe2000f8e00ff */
[----:B------:R1:W-:Y:S01]  /*2c30*/  @!P0 LDGSTS.E.BYPASS.LTC128B.128 [R18+0x7800], desc[UR16][R6.64+0x80] ;  /* 0x0780008006128fae */ /* 0x0003e2000b981a10 */
[----:B------:R-:W-:Y:S01]  /*2c40*/  IMAD.U32 R9, RZ, RZ, UR39 ;  /* 0x00000027ff097e24 */ /* 0x000fe2000f8e00ff */
[----:B------:R-:W-:Y:S01]  /*2c50*/  USHF.L.U32 UR40, UR10, 0x6, URZ ;  /* 0x000000060a287899 */ /* 0x000fe200080006ff */
[----:B------:R-:W-:Y:S01]  /*2c60*/  @!P1 IMAD R0, R0, 0x30, RZ ;  /* 0x0000003000009824 */ /* 0x000fe200078e02ff */
[----:B------:R-:W-:Y:S01]  /*2c70*/  @!P6 LDGSTS.E.BYPASS.LTC128B.128 [R18+0x8000], desc[UR16][R10.64] ;  /* 0x080000000a12efae */ /* 0x000fe2000b981a10 */
[----:B------:R-:W-:Y:S01]  /*2c80*/  UIMAD UR28, UR28, UR29, URZ ;  /* 0x0000001d1c1c72a4 */ /* 0x000fe2000f8e02ff */
[----:B------:R-:W-:Y:S01]  /*2c90*/  @!P2 LEA R8, P0, R9, R159, 0x1 ;  /* 0x0000009f0908a211 */ /* 0x000fe200078008ff */
[----:B------:R-:W-:Y:S01]  /*2ca0*/  @!P1 IMAD.IADD R14, R13, 0x1, R0 ;  /* 0x000000010d0e9824 */ /* 0x000fe200078e0200 */
[----:B------:R2:W-:Y:S01]  /*2cb0*/  @!P6 LDGSTS.E.BYPASS.LTC128B.128 [R18+0xa000], desc[UR16][R10.64+0x80] ;  /* 0x0a0000800a12efae */ /* 0x0005e2000b981a10 */
[----:B------:R-:W-:Y:S01]  /*2cc0*/  UIMAD.WIDE.U32 UR40, UR40, UR29, URZ ;  /* 0x0000001d282872a5 */ /* 0x000fe2000f8e00ff */
[----:B------:R-:W-:-:S02]  /*2cd0*/  VIADD R0, R3, UR33 ;  /* 0x0000002103007c36 */ /* 0x000fc40008000000 */
[----:B------:R-:W-:Y:S01]  /*2ce0*/  IMAD.SHL.U32 R15, R242, 0x20, RZ ;  /* 0x00000020f20f7824 */ /* 0x000fe200078e00ff */
[----:B------:R-:W-:Y:S02]  /*2cf0*/  UIADD3 UR28, UPT, UPT, UR41, UR28, URZ ;  /* 0x0000001c291c7290 */ /* 0x000fe4000fffe0ff */
[----:B------:R-:W-:-:S04]  /*2d00*/  IMAD.U32 R3, RZ, RZ, UR41 ;  /* 0x00000029ff037e24 */ /* 0x000fc8000f8e00ff */
[----:B------:R-:W-:Y:S02]  /*2d10*/  IMAD.U32 R3, RZ, RZ, UR28 ;  /* 0x0000001cff037e24 */ /* 0x000fe4000f8e00ff */
[----:B-1----:R-:W-:Y:S02]  /*2d20*/  IMAD.U32 R6, RZ, RZ, UR34 ;  /* 0x00000022ff067e24 */ /* 0x002fe4000f8e00ff */
[----:B------:R-:W-:Y:S01]  /*2d30*/  IMAD.U32 R7, RZ, RZ, UR35 ;  /* 0x00000023ff077e24 */ /* 0x000fe2000f8e00ff */
[----:B------:R-:W-:Y:S02]  /*2d40*/  UIMAD.WIDE.U32 UR34, UR10, 0x20, URZ ;  /* 0x000000200a2278a5 */ /* 0x000fe4000f8e00ff */
[-C--:B------:R-:W-:Y:S02]  /*2d50*/  @!P4 LEA.HI.X R5, R5, R156.reuse, R6, 0x1, P3 ;  /* 0x0000009c0505c211 */ /* 0x080fe400018f0c06 */
[C---:B------:R-:W-:Y:S01]  /*2d60*/  @!P1 LEA R6, P3, R12.reuse, R159, 0x1 ;  /* 0x0000009f0c069211 */ /* 0x040fe200078608ff */
[----:B--2---:R-:W-:Y:S01]  /*2d70*/  IMAD.U32 R10, RZ, RZ, UR10 ;  /* 0x0000000aff0a7e24 */ /* 0x004fe2000f8e00ff */
[-C--:B------:R-:W-:Y:S01]  /*2d80*/  @!P2 LEA.HI.X R9, R9, R156.reuse, R7, 0x1, P0 ;  /* 0x0000009c0909a211 */ /* 0x080fe200000f0c07 */
[----:B------:R-:W-:Y:S01]  /*2d90*/  @!P4 LDGSTS.E.BYPASS.LTC128B.128 [R18+0x8800], desc[UR16][R4.64] ;  /* 0x088000000412cfae */ /* 0x000fe2000b981a10 */
[----:B------:R-:W-:-:S02]  /*2da0*/  @!P1 LEA.HI.X R7, R12, R156, R14, 0x1, P3 ;  /* 0x0000009c0c079211 */ /* 0x000fc400018f0c0e */
[----:B------:R-:W-:Y:S01]  /*2db0*/  ISETP.GE.AND P3, PT, R28, UR27, PT ;  /* 0x0000001b1c007c0c */ /* 0x000fe2000bf66270 */
[----:B------:R1:W-:Y:S01]  /*2dc0*/  @!P4 LDGSTS.E.BYPASS.LTC128B.128 [R18+0xa800], desc[UR16][R4.64+0x80] ;  /* 0x0a8000800412cfae */ /* 0x0003e2000b981a10 */
[----:B------:R-:W-:Y:S01]  /*2dd0*/  ISETP.GE.AND P4, PT, R29, UR27, PT ;  /* 0x0000001b1d007c0c */ /* 0x000fe2000bf86270 */
[----:B------:R-:W-:Y:S01]  /*2de0*/  USHF.L.U32 UR27, UR11, 0x5, URZ ;  /* 0x000000050b1b7899 */ /* 0x000fe200080006ff */
[----:B------:R-:W-:Y:S01]  /*2df0*/  LEA R13, P0, R2, UR8, 0x1 ;  /* 0x00000008020d7c11 */ /* 0x000fe2000f8008ff */
[----:B------:R-:W-:Y:S01]  /*2e00*/  @!P2 LDGSTS.E.BYPASS.LTC128B.128 [R18+0x9000], desc[UR16][R8.64] ;  /* 0x090000000812afae */ /* 0x000fe2000b981a10 */
[----:B------:R-:W-:Y:S01]  /*2e10*/  LOP3.LUT R11, R158, 0x200, RZ, 0xc0, !PT ;  /* 0x000002009e0b7812 */ /* 0x000fe200078ec0ff */
[----:B------:R-:W-:Y:S01]  /*2e20*/  UIADD3 UR27, UPT, UPT, UR35, UR27, URZ ;  /* 0x0000001b231b7290 */ /* 0x000fe2000fffe0ff */
[----:B------:R-:W-:Y:S01]  /*2e30*/  LEA.HI.X R12, R2, UR9, R0, 0x1, P0 ;  /* 0x00000009020c7c11 */ /* 0x000fe200080f0c00 */
[----:B------:R2:W-:Y:S01]  /*2e40*/  @!P2 LDGSTS.E.BYPASS.LTC128B.128 [R18+0xb000], desc[UR16][R8.64+0x80] ;  /* 0x0b0000800812afae */ /* 0x0005e2000b981a10 */
[----:B------:R-:W-:Y:S01]  /*2e50*/  IMAD.U32 R0, RZ, RZ, UR10 ;  /* 0x0000000aff007e24 */ /* 0x000fe2000f8e00ff */
[----:B------:R-:W-:Y:S01]  /*2e60*/  LOP3.LUT R19, R11, 0x7c00, R15, 0xf8, !PT ;  /* 0x00007c000b137812 */ /* 0x000fe200078ef80f */
[----:B------:R-:W-:Y:S01]  /*2e70*/  IMAD.U32 R2, RZ, RZ, UR40 ;  /* 0x00000028ff027e24 */ /* 0x000fe2000f8e00ff */
[----:B------:R-:W-:Y:S02]  /*2e80*/  @!P1 LDGSTS.E.BYPASS.LTC128B.128 [R18+0x9800], desc[UR16][R6.64] ;  /* 0x0980000006129fae */ /* 0x000fe4000b981a10 */
[----:B------:R-:W-:Y:S01]  /*2e90*/  VOTEU.ALL UP0, P4 ;  /* 0x0000000000ff7886 */ /* 0x000fe20002000000 */
[----:B------:R-:W-:Y:S01]  /*2ea0*/  @!P5 LEA R14, P0, R0, UR40, 0x4 ;  /* 0x00000028000edc11 */ /* 0x000fe2000f8020ff */
[----:B------:R3:W-:Y:S01]  /*2eb0*/  @!P1 LDGSTS.E.BYPASS.LTC128B.128 [R18+0xb800], desc[UR16][R6.64+0x80] ;  /* 0x0b80008006129fae */ /* 0x0007e2000b981a10 */
[----:B------:R-:W-:-:S02]  /*2ec0*/  @!P3 IMAD.WIDE.U32 R10, R10, 0x30, R2 ;  /* 0x000000300a0ab825 */ /* 0x000fc400078e0002 */
[----:B------:R-:W-:Y:S01]  /*2ed0*/  @!UP0 UIADD3 UR40, UP1, UPT, UR40, UR34, URZ ;  /* 0x0000002228288290 */ /* 0x000fe2000ff3e0ff */
[----:B------:R-:W0:Y:S01]  /*2ee0*/  LDGDEPBAR ;  /* 0x00000000000079af */ /* 0x000e220000000000 */
[----:B------:R-:W-:Y:S02]  /*2ef0*/  IMAD.U32 R0, RZ, RZ, UR11 ;  /* 0x0000000bff007e24 */ /* 0x000fe4000f8e00ff */
[----:B------:R-:W-:Y:S01]  /*2f00*/  IMAD.U32 R3, RZ, RZ, UR41 ;  /* 0x00000029ff037e24 */ /* 0x000fe2000f8e00ff */
[----:B------:R4:W-:Y:S01]  /*2f10*/  STL [R1+0x1c], R19 ;  /* 0x00001c1301007387 */ /* 0x0009e20000100800 */
[----:B------:R-:W-:Y:S02]  /*2f20*/  IMAD.U32 R3, RZ, RZ, UR28 ;  /* 0x0000001cff037e24 */ /* 0x000fe4000f8e00ff */
[----:B-1----:R-:W-:Y:S01]  /*2f30*/  IMAD.U32 R5, RZ, RZ, UR10 ;  /* 0x0000000aff057e24 */ /* 0x002fe2000f8e00ff */
[----:B------:R-:W-:Y:S01]  /*2f40*/  STL [R1+0x54], R20 ;  /* 0x0000541401007387 */ /* 0x000fe20000100800 */
[----:B------:R-:W-:-:S02]  /*2f50*/  IMAD.U32 R4, RZ, RZ, UR11 ;  /* 0x0000000bff047e24 */ /* 0x000fc4000f8e00ff */
[----:B------:R-:W-:Y:S01]  /*2f60*/  @!P3 IMAD R0, R0, 0x30, RZ ;  /* 0x000000300000b824 */ /* 0x000fe200078e02ff */
[----:B------:R-:W-:Y:S02]  /*2f70*/  STL [R1+0xc], R157 ;  /* 0x00000c9d01007387 */ /* 0x000fe40000100800 */
[----:B------:R-:W-:Y:S01]  /*2f80*/  @!P5 LEA.HI.X R15, R5, UR28, R4, 0x4, P0 ;  /* 0x0000001c050fdc11 */ /* 0x000fe200080f2404 */
[----:B------:R-:W-:Y:S01]  /*2f90*/  @!UP0 UIADD3.X UR28, UPT, UPT, UR27, UR28, URZ, UP1, !UPT ;  /* 0x0000001c1b1c8290 */ /* 0x000fe20008ffe4ff */
[----:B--2---:R-:W-:Y:S01]  /*2fa0*/  @!P6 LEA R8, P0, R2, R13, 0x1 ;  /* 0x0000000d0208e211 */ /* 0x004fe200078008ff */
[----:B------:R-:W-:Y:S01]  /*2fb0*/  IMAD.U32 R5, RZ, RZ, UR40 ;  /* 0x00000028ff057e24 */ /* 0x000fe2000f8e00ff */
[----:B------:R-:W-:Y:S01]  /*2fc0*/  LOP3.LUT R4, R242, 0x8, RZ, 0xc0, !PT ;  /* 0x00000008f2047812 */ /* 0x000fe200078ec0ff */
[----:B------:R-:W-:Y:S01]  /*2fd0*/  @!P3 IMAD.IADD R0, R11, 0x1, R0 ;  /* 0x000000010b00b824 */ /* 0x000fe200078e0200 */
[----:B------:R-:W-:Y:S01]  /*2fe0*/  @!P6 LEA.HI.X R9, R2, R12, R3, 0x1, P0 ;  /* 0x0000000c0209e211 */ /* 0x000fe200000f0c03 */
[----:B------:R-:W-:Y:S01]  /*2ff0*/  IMAD.U32 R11, RZ, RZ, UR28 ;  /* 0x0000001cff0b7e24 */ /* 0x000fe2000f8e00ff */
[----:B------:R-:W-:Y:S01]  /*3000*/  LOP3.LUT R3, R20, R4, RZ, 0x3c, !PT ;  /* 0x0000000414037212 */ /* 0x000fe200078e3cff */
[----:B------:R-:W-:Y:S01]  /*3010*/  UISETP.GT.U32.AND UP0, UPT, UR29, UR14, UPT ;  /* 0x0000000e1d00728c */ /* 0x000fe2000bf04070 */
[----:B------:R-:W-:-:S04]  /*3020*/  DEPBAR.LE SB0, 0x0 ;  /* 0x000080000000791a */ /* 0x000fc80000000000 */
[----:B------:R-:W-:Y:S01]  /*3030*/  BAR.SYNC.DEFER_BLOCKING 0x0 ;  /* 0x0000000000007b1d */ /* 0x000fe20000010000 */
[-C--:B---3--:R-:W-:Y:S01]  /*3040*/  @!P5 LEA R6, P2, R14, R13.reuse, 0x1 ;  /* 0x0000000d0e06d211 */ /* 0x088fe200078408ff */
[----:B------:R-:W-:Y:S01]  /*3050*/  IMAD R101, R3, 0x2, R101 ;  /* 0x0000000203657824 */ /* 0x000fe200078e0265 */
[-C--:B------:R-:W-:Y:S02]  /*3060*/  @!P3 LEA R2, P0, R10, R13.reuse, 0x1 ;  /* 0x0000000d0a02b211 */ /* 0x080fe400078008ff */
[----:B------:R-:W-:Y:S01]  /*3070*/  @!P4 LEA R4, P1, R5, R13, 0x1 ;  /* 0x0000000d0504c211 */ /* 0x000fe200078208ff */
[----:B------:R-:W-:Y:S01]  /*3080*/  VIADD R226, R101, UR6 ;  /* 0x0000000665e27c36 */ /* 0x000fe20008000000 */
[-C--:B------:R-:W-:Y:S02]  /*3090*/  @!P5 LEA.HI.X R7, R14, R12.reuse, R15, 0x1, P2 ;  /* 0x0000000c0e07d211 */ /* 0x080fe400010f0c0f */
[-C--:B------:R-:W-:Y:S01]  /*30a0*/  @!P3 LEA.HI.X R3, R10, R12.reuse, R0, 0x1, P0 ;  /* 0x0000000c0a03b211 */ /* 0x080fe200000f0c00 */
[----:B------:R-:W-:Y:S01]  /*30b0*/  IMAD.IADD R0, R19, 0x1, R157 ;  /* 0x0000000113007824 */ /* 0x000fe200078e029d */
[----:B------:R-:W-:Y:S01]  /*30c0*/  @!P4 LEA.HI.X R5, R5, R12, R11, 0x1, P1 ;  /* 0x0000000c0505c211 */ /* 0x000fe200008f0c0b */
[----:B----4-:R-:W-:Y:S01]  /*30d0*/  IMAD.MOV.U32 R19, RZ, RZ, 0x40 ;  /* 0x00000040ff137424 */ /* 0x010fe200078e00ff */
[----:B------:R-:W-:-:S02]  /*30e0*/  LOP3.LUT P2, RZ, R242, 0x2, RZ, 0xc0, !PT ;  /* 0x00000002f2ff7812 */ /* 0x000fc4000784c0ff */
[----:B------:R-:W-:Y:S02]  /*30f0*/  LEA R16, R0, UR6, 0x1 ;  /* 0x0000000600107c11 */ /* 0x000fe4000f8e08ff */
[----:B------:R-:W-:-:S04]  /*3100*/  LOP3.LUT P1, RZ, R242, 0x4, RZ, 0xc0, !PT ;  /* 0x00000004f2ff7812 */ /* 0x000fc8000782c0ff */
[----:B------:R-:W-:Y:S01]  /*3110*/  SEL R0, R19, 0xffffffc0, !P1 ;  /* 0xffffffc013007807 */ /* 0x000fe20004800000 */
        /* <DEDUP_REMOVED lines=28> */
[----:B------:R-:W-:Y:S04]  /*32e0*/  LDSM.16.M88.4 R36, [R101+UR6+0x8000] ;  /* 0x008000066524783b */ /* 0x000fe80008000200 */
[----:B-1----:R-:W1:Y:S04]  /*32f0*/  LDSM.16.M88.4 R8, [R16+0x2000] ;  /* 0x002000001008783b */ /* 0x002e680000000200 */
[----:B------:R-:W3:Y:S04]  /*3300*/  LDSM.16.M88.4 R32, [R101+UR6+0x8800] ;  /* 0x008800066520783b */ /* 0x000ee80008000200 */
[----:B------:R-:W4:Y:S04]  /*3310*/  LDSM.16.M88.4 R28, [R101+UR6+0x9000] ;  /* 0x00900006651c783b */ /* 0x000f280008000200 */
[----:B------:R-:W5:Y:S04]  /*3320*/  LDSM.16.M88.4 R20, [R101+UR6+0x9800] ;  /* 0x009800066514783b */ /* 0x000f680008000200 */
[----:B------:R-:W5:Y:S01]  /*3330*/  LDSM.16.M88.4 R12, [R16] ;  /* 0x00000000100c783b */ /* 0x000f620000000200 */
[----:B--2---:R-:W-:Y:S01]  /*3340*/  SEL R2, R240, 0xffffffe0, !P2 ;  /* 0xffffffe0f0027807 */ /* 0x004fe20005000000 */
[----:B------:R-:W-:-:S02]  /*3350*/  IMAD.IADD R3, R16, 0x1, R0 ;  /* 0x0000000110037824 */ /* 0x000fc400078e0200 */
[----:B------:R-:W0:Y:S01]  /*3360*/  LDGDEPBAR ;  /* 0x00000000000079af */ /* 0x000e220000000000 */
[C---:B------:R-:W-:Y:S02]  /*3370*/  IMAD.IADD R0, R226.reuse, 0x1, R0 ;  /* 0x00000001e2007824 */ /* 0x040fe400078e0200 */
[--C-:B------:R-:W-:Y:S02]  /*3380*/  IMAD.IADD R17, R226, 0x1, R2.reuse ;  /* 0x00000001e2117824 */ /* 0x100fe400078e0202 */
[----:B------:R-:W-:Y:S02]  /*3390*/  IMAD.IADD R100, R16, 0x1, R2 ;  /* 0x0000000110647824 */ /* 0x000fe400078e0202 */
[C---:B------:R-:W-:Y:S01]  /*33a0*/  IMAD.IADD R19, R2.reuse, 0x1, R3 ;  /* 0x0000000102137824 */ /* 0x040fe200078e0203 */
[----:B------:R-:W-:Y:S01]  /*33b0*/  LDSM.16.M88.4 R56, [R17+0x9000] ;  /* 0x009000001138783b */ /* 0x000fe20000000200 */
[----:B------:R-:W-:-:S03]  /*33c0*/  IMAD.IADD R2, R2, 0x1, R0 ;  /* 0x0000000102027824 */ /* 0x000fc600078e0200 */
[----:B------:R-:W-:Y:S04]  /*33d0*/  LDSM.16.M88.4 R4, [R100+0x2000] ;  /* 0x002000006404783b */ /* 0x000fe80000000200 */
[----:B------:R-:W2:Y:S01]  /*33e0*/  LDSM.16.M88.4 R72, [R17+0x9800] ;  /* 0x009800001148783b */ /* 0x000ea20000000200 */
[C---:B-1----:R-:W-:Y:S03]  /*33f0*/  HMMA.16816.F32 R84, R8.reuse, R36, RZ ;  /* 0x000000240854723c */ /* 0x042fe600000018ff */
[----:B------:R-:W1:Y:S04]  /*3400*/  LDSM.16.M88.4 R24, [R100] ;  /* 0x000000006418783b */ /* 0x000e680000000200 */
[----:B------:R-:W1:Y:S01]  /*3410*/  LDSM.16.M88.4 R52, [R17+0x8800] ;  /* 0x008800001134783b */ /* 0x000e620000000200 */
[C---:B------:R-:W-:Y:S03]  /*3420*/  HMMA.16816.F32 R80, R8.reuse, R38, RZ ;  /* 0x000000260850723c */ /* 0x040fe600000018ff */
[----:B------:R-:W1:Y:S05]  /*3430*/  LDSM.16.M88.4 R48, [R17+0x8000] ;  /* 0x008000001130783b */ /* 0x000e6a0000000200 */
[C---:B---3--:R-:W-:Y:S08]  /*3440*/  HMMA.16816.F32 R76, R8.reuse, R32, RZ ;  /* 0x00000020084c723c */ /* 0x048ff000000018ff */
[C---:B----4-:R-:W-:Y:S08]  /*3450*/  HMMA.16816.F32 R64, R8.reuse, R28, RZ ;  /* 0x0000001c0840723c */ /* 0x050ff000000018ff */
[C---:B-----5:R-:W-:Y:S08]  /*3460*/  HMMA.16816.F32 R44, R8.reuse, R20, RZ ;  /* 0x00000014082c723c */ /* 0x060ff000000018ff */
[C---:B------:R-:W-:Y:S08]  /*3470*/  HMMA.16816.F32 R68, R8.reuse, R34, RZ ;  /* 0x000000220844723c */ /* 0x040ff000000018ff */
[C---:B------:R-:W-:Y:S08]  /*3480*/  HMMA.16816.F32 R60, R8.reuse, R30, RZ ;  /* 0x0000001e083c723c */ /* 0x040ff000000018ff */
[----:B------:R-:W-:Y:S08]  /*3490*/  HMMA.16816.F32 R40, R8, R22, RZ ;  /* 0x000000160828723c */ /* 0x000ff000000018ff */
[C---:B------:R-:W-:Y:S08]  /*34a0*/  HMMA.16816.F32 R88, R12.reuse, R36, RZ ;  /* 0x000000240c58723c */ /* 0x040ff000000018ff */
[C---:B------:R-:W-:Y:S08]  /*34b0*/  HMMA.16816.F32 R92, R12.reuse, R38, RZ ;  /* 0x000000260c5c723c */ /* 0x040ff000000018ff */
[C---:B------:R-:W-:Y:S08]  /*34c0*/  HMMA.16816.F32 R8, R12.reuse, R28, RZ ;  /* 0x0000001c0c08723c */ /* 0x040ff000000018ff */
[C---:B------:R-:W-:Y:S08]  /*34d0*/  HMMA.16816.F32 R36, R12.reuse, R32, RZ ;  /* 0x000000200c24723c */ /* 0x040ff000000018ff */
[----:B------:R-:W-:Y:S08]  /*34e0*/  HMMA.16816.F32 R108, R12, R30, RZ ;  /* 0x0000001e0c6c723c */ /* 0x000ff000000018ff */
[----:B--2---:R-:W-:Y:S01]  /*34f0*/  HMMA.16816.F32 R112, R4, R74, R40 ;  /* 0x0000004a0470723c */ /* 0x004fe20000001828 */
[----:B------:R-:W-:Y:S07]  /*3500*/  LDSM.16.M88.4 R40, [R0+0x8800] ;  /* 0x008800000028783b */ /* 0x000fee0000000200 */
[----:B-1----:R-:W-:Y:S01]  /*3510*/  HMMA.16816.F32 R120, R24, R56, R8 ;  /* 0x000000381878723c */ /* 0x002fe20000001808 */
[----:B------:R-:W1:Y:S07]  /*3520*/  LDSM.16.M88.4 R8, [R3+0x2000] ;  /* 0x002000000308783b */ /* 0x000e6e0000000200 */
[C---:B------:R-:W-:Y:S01]  /*3530*/  HMMA.16816.F32 R96, R12.reuse, R34, RZ ;  /* 0x000000220c60723c */ /* 0x040fe200000018ff */
[----:B------:R-:W-:Y:S07]  /*3540*/  LDSM.16.M88.4 R32, [R0+0x9800] ;  /* 0x009800000020783b */ /* 0x000fee0000000200 */
[----:B------:R-:W-:Y:S08]  /*3550*/  HMMA.16816.F32 R28, R12, R20, RZ ;  /* 0x000000140c1c723c */ /* 0x000ff000000018ff */
[----:B------:R-:W-:Y:S01]  /*3560*/  HMMA.16816.F32 R128, R4, R72, R44 ;  /* 0x000000480480723c */ /* 0x000fe2000000182c */
[----:B------:R-:W2:Y:S07]  /*3570*/  LDSM.16.M88.4 R44, [R0+0x8000] ;  /* 0x00800000002c783b */ /* 0x000eae0000000200 */
[----:B------:R-:W-:Y:S01]  /*3580*/  HMMA.16816.F32 R116, R24, R52, R36 ;  /* 0x000000341874723c */ /* 0x000fe20000001824 */
[----:B------:R-:W3:Y:S07]  /*3590*/  LDSM.16.M88.4 R36, [R0+0x9000] ;  /* 0x009000000024783b */ /* 0x000eee0000000200 */
[----:B------:R-:W-:Y:S01]  /*35a0*/  HMMA.16816.F32 R136, R12, R22, RZ ;  /* 0x000000160c88723c */ /* 0x000fe200000018ff */
[----:B------:R-:W4:Y:S04]  /*35b0*/  LDSM.16.M88.4 R12, [R3] ;  /* 0x00000000030c783b */ /* 0x000f280000000200 */
[----:B------:R-:W-:Y:S03]  /*35c0*/  LDSM.16.M88.4 R20, [R19] ;  /* 0x000000001314783b */ /* 0x000fe60000000200 */
[C---:B------:R-:W-:Y:S08]  /*35d0*/  HMMA.16816.F32 R84, R4.reuse, R48, R84 ;  /* 0x000000300454723c */ /* 0x040ff00000001854 */
[C---:B------:R-:W-:Y:S08]  /*35e0*/  HMMA.16816.F32 R76, R4.reuse, R52, R76 ;  /* 0x00000034044c723c */ /* 0x040ff0000000184c */
[C---:B------:R-:W-:Y:S08]  /*35f0*/  HMMA.16816.F32 R64, R4.reuse, R56, R64 ;  /* 0x000000380440723c */ /* 0x040ff00000001840 */
[C---:B------:R-:W-:Y:S08]  /*3600*/  HMMA.16816.F32 R80, R4.reuse, R50, R80 ;  /* 0x000000320450723c */ /* 0x040ff00000001850 */
[C---:B------:R-:W-:Y:S01]  /*3610*/  HMMA.16816.F32 R132, R4.reuse, R54, R68 ;  /* 0x000000360484723c */ /* 0x040fe20000001844 */
[----:B------:R-:W-:Y:S07]  /*3620*/  LDSM.16.M88.4 R68, [R2+0x9800] ;  /* 0x009800000244783b */ /* 0x000fee0000000200 */
[----:B------:R-:W-:Y:S01]  /*3630*/  HMMA.16816.F32 R60, R4, R58, R60 ;  /* 0x0000003a043c723c */ /* 0x000fe2000000183c */
[----:B------:R-:W-:Y:S07]  /*3640*/  LDSM.16.M88.4 R4, [R19+0x2000] ;  /* 0x002000001304783b */ /* 0x000fee0000000200 */
[C---:B------:R-:W-:Y:S08]  /*3650*/  HMMA.16816.F32 R104, R24.reuse, R48, R88 ;  /* 0x000000301868723c */ /* 0x040ff00000001858 */
[C---:B------:R-:W-:Y:S01]  /*3660*/  HMMA.16816.F32 R92, R24.reuse, R50, R92 ;  /* 0x00000032185c723c */ /* 0x040fe2000000185c */
[----:B------:R-:W5:Y:S07]  /*3670*/  LDSM.16.M88.4 R48, [R2+0x8800] ;  /* 0x008800000230783b */ /* 0x000f6e0000000200 */
[C---:B------:R-:W-:Y:S01]  /*3680*/  HMMA.16816.F32 R124, R24.reuse, R72, R28 ;  /* 0x00000048187c723c */ /* 0x040fe2000000181c */
[----:B------:R-:W5:Y:S07]  /*3690*/  LDSM.16.M88.4 R28, [R2+0x8000] ;  /* 0x00800000021c783b */ /* 0x000f6e0000000200 */
[C---:B------:R-:W-:Y:S01]  /*36a0*/  HMMA.16816.F32 R96, R24.reuse, R54, R96 ;  /* 0x000000361860723c */ /* 0x040fe20000001860 */
[----:B------:R-:W5:Y:S07]  /*36b0*/  LDSM.16.M88.4 R52, [R2+0x9000] ;  /* 0x009000000234783b */ /* 0x000f6e0000000200 */
[C---:B------:R-:W-:Y:S08]  /*36c0*/  HMMA.16816.F32 R88, R24.reuse, R74, R136 ;  /* 0x0000004a1858723c */ /* 0x040ff00000001888 */
[----:B------:R-:W-:Y:S08]  /*36d0*/  HMMA.16816.F32 R108, R24, R58, R108 ;  /* 0x0000003a186c723c */ /* 0x000ff0000000186c */
[C---:B-1----:R-:W-:Y:S08]  /*36e0*/  HMMA.16816.F32 R72, R8.reuse, R42, R132 ;  /* 0x0000002a0848723c */ /* 0x042ff00000001884 */
[C---:B--2---:R-:W-:Y:S08]  /*36f0*/  HMMA.16816.F32 R84, R8.reuse, R44, R84 ;  /* 0x0000002c0854723c */ /* 0x044ff00000001854 */
[C---:B------:R-:W-:Y:S08]  /*3700*/  HMMA.16816.F32 R76, R8.reuse, R40, R76 ;  /* 0x00000028084c723c */ /* 0x040ff0000000184c */
[C---:B---3--:R-:W-:Y:S08]  /*3710*/  HMMA.16816.F32 R64, R8.reuse, R36, R64 ;  /* 0x000000240840723c */ /* 0x048ff00000001840 */
[C---:B------:R-:W-:Y:S08]  /*3720*/  HMMA.16816.F32 R56, R8.reuse, R32, R128 ;  /* 0x000000200838723c */ /* 0x040ff00000001880 */
[C---:B------:R-:W-:Y:S08]  /*3730*/  HMMA.16816.F32 R80, R8.reuse, R46, R80 ;  /* 0x0000002e0850723c */ /* 0x040ff00000001850 */
[C---:B------:R-:W-:Y:S08]  /*3740*/  HMMA.16816.F32 R60, R8.reuse, R38, R60 ;  /* 0x00000026083c723c */ /* 0x040ff0000000183c */
[----:B------:R-:W-:Y:S08]  /*3750*/  HMMA.16816.F32 R24, R8, R34, R112 ;  /* 0x000000220818723c */ /* 0x000ff00000001870 */
[C---:B----4-:R-:W-:Y:S08]  /*3760*/  HMMA.16816.F32 R8, R12.reuse, R44, R104 ;  /* 0x0000002c0c08723c */ /* 0x050ff00000001868 */
[C---:B------:R-:W-:Y:S08]  /*3770*/  HMMA.16816.F32 R44, R12.reuse, R46, R92 ;  /* 0x0000002e0c2c723c */ /* 0x040ff0000000185c */
[C---:B------:R-:W-:Y:S08]  /*3780*/  HMMA.16816.F32 R104, R12.reuse, R40, R116 ;  /* 0x000000280c68723c */ /* 0x040ff00000001874 */
[----:B------:R-:W-:Y:S08]  /*3790*/  HMMA.16816.F32 R92, R12, R42, R96 ;  /* 0x0000002a0c5c723c */ /* 0x000ff00000001860 */
[----:B-----5:R-:W-:Y:S08]  /*37a0*/  HMMA.16816.F32 R136, R4, R50, R72 ;  /* 0x000000320488723c */ /* 0x020ff00000001848 */
[C---:B------:R-:W-:Y:S08]  /*37b0*/  HMMA.16816.F32 R96, R12.reuse, R32, R124 ;  /* 0x000000200c60723c */ /* 0x040ff0000000187c */
[----:B------:R-:W-:Y:S01]  /*37c0*/  HMMA.16816.F32 R152, R12, R34, R88 ;  /* 0x000000220c98723c */ /* 0x000fe20000001858 */
[----:B------:R-:W-:Y:S07]  /*37d0*/  LDSM.16.M88.4 R32, [R101+UR6+0xa800] ;  /* 0x00a800066520783b */ /* 0x000fee0008000200 */
[C---:B------:R-:W-:Y:S08]  /*37e0*/  HMMA.16816.F32 R148, R4.reuse, R28, R84 ;  /* 0x0000001c0494723c */ /* 0x040ff00000001854 */
[C---:B------:R-:W-:Y:S01]  /*37f0*/  HMMA.16816.F32 R144, R4.reuse, R30, R80 ;  /* 0x0000001e0490723c */ /* 0x040fe20000001850 */
[----:B------:R-:W-:Y:S07]  /*3800*/  LDSM.16.M88.4 R80, [R17+0xa800] ;  /* 0x00a800001150783b */ /* 0x000fee0000000200 */
[C---:B------:R-:W-:Y:S08]  /*3810*/  HMMA.16816.F32 R140, R4.reuse, R48, R76 ;  /* 0x00000030048c723c */ /* 0x040ff0000000184c */
[C---:B------:R-:W-:Y:S08]  /*3820*/  HMMA.16816.F32 R132, R4.reuse, R52, R64 ;  /* 0x000000340484723c */ /* 0x040ff00000001840 */
[C---:B------:R-:W-:Y:S08]  /*3830*/  HMMA.16816.F32 R128, R4.reuse, R54, R60 ;  /* 0x000000360480723c */ /* 0x040ff0000000183c */
[C---:B------:R-:W-:Y:S01]  /*3840*/  HMMA.16816.F32 R72, R4.reuse, R68, R56 ;  /* 0x000000440448723c */ /* 0x040fe20000001838 */
[----:B------:R-:W-:Y:S07]  /*3850*/  LDSM.16.M88.4 R56, [R17+0xa000] ;  /* 0x00a000001138783b */ /* 0x000fee0000000200 */
[----:B------:R-:W-:Y:S01]  /*3860*/  HMMA.16816.F32 R116, R4, R70, R24 ;  /* 0x000000460474723c */ /* 0x000fe20000001818 */
[----:B------:R-:W1:Y:S04]  /*3870*/  LDSM.16.M88.4 R4, [R16+0x6000] ;  /* 0x006000001004783b */ /* 0x000e680000000200 */
[----:B------:R-:W-:Y:S03]  /*3880*/  LDSM.16.M88.4 R24, [R101+UR6+0xb800] ;  /* 0x00b800066518783b */ /* 0x000fe60008000200 */
[----:B------:R-:W-:Y:S08]  /*3890*/  HMMA.16816.F32 R40, R12, R36, R120 ;  /* 0x000000240c28723c */ /* 0x000ff00000001878 */
[C---:B------:R-:W-:Y:S01]  /*38a0*/  HMMA.16816.F32 R124, R20.reuse, R28, R8 ;  /* 0x0000001c147c723c */ /* 0x040fe20000001808 */
[----:B------:R-:W-:Y:S07]  /*38b0*/  LDSM.16.M88.4 R8, [R16+0x4000] ;  /* 0x004000001008783b */ /* 0x000fee0000000200 */
[----:B------:R-:W-:Y:S01]  /*38c0*/  HMMA.16816.F32 R120, R20, R30, R44 ;  /* 0x0000001e1478723c */ /* 0x000fe2000000182c */
[----:B------:R-:W2:Y:S07]  /*38d0*/  LDSM.16.M88.4 R28, [R101+UR6+0xb000] ;  /* 0x00b00006651c783b */ /* 0x000eae0008000200 */
[----:B------:R-:W-:Y:S01]  /*38e0*/  HMMA.16816.F32 R108, R12, R38, R108 ;  /* 0x000000260c6c723c */ /* 0x000fe2000000186c */
[----:B------:R-:W3:Y:S04]  /*38f0*/  LDSM.16.M88.4 R36, [R101+UR6+0xa000] ;  /* 0x00a000066524783b */ /* 0x000ee80008000200 */
[----:B------:R-:W4:Y:S03]  /*3900*/  LDSM.16.M88.4 R12, [R100+0x6000] ;  /* 0x00600000640c783b */ /* 0x000f260000000200 */
[C---:B------:R-:W-:Y:S08]  /*3910*/  HMMA.16816.F32 R112, R20.reuse, R48, R104 ;  /* 0x000000301470723c */ /* 0x040ff00000001868 */
[C---:B------:R-:W-:Y:S01]  /*3920*/  HMMA.16816.F32 R104, R20.reuse, R50, R92 ;  /* 0x000000321468723c */ /* 0x040fe2000000185c */
[----:B------:R-:W5:Y:S07]  /*3930*/  LDSM.16.M88.4 R92, [R17+0xb000] ;  /* 0x00b00000115c783b */ /* 0x000f6e0000000200 */
[C---:B------:R-:W-:Y:S01]  /*3940*/  HMMA.16816.F32 R76, R20.reuse, R68, R96 ;  /* 0x00000044144c723c */ /* 0x040fe20000001860 */
[----:B------:R-:W5:Y:S07]  /*3950*/  LDSM.16.M88.4 R96, [R17+0xb800] ;  /* 0x00b800001160783b */ /* 0x000f6e0000000200 */
[C---:B------:R-:W-:Y:S08]  /*3960*/  HMMA.16816.F32 R88, R20.reuse, R52, R40 ;  /* 0x000000341458723c */ /* 0x040ff00000001828 */
[C---:B------:R-:W-:Y:S08]  /*3970*/  HMMA.16816.F32 R84, R20.reuse, R54, R108 ;  /* 0x000000361454723c */ /* 0x040ff0000000186c */
[----:B------:R-:W-:Y:S01]  /*3980*/  HMMA.16816.F32 R68, R20, R70, R152 ;  /* 0x000000461444723c */ /* 0x000fe20000001898 */
[----:B------:R4:W5:Y:S07]  /*3990*/  LDSM.16.M88.4 R20, [R100+0x4000] ;  /* 0x004000006414783b */ /* 0x00096e0000000200 */
        /* <DEDUP_REMOVED lines=8> */
[C---:B----4-:R-:W-:Y:S08]  /*3a20*/  HMMA.16816.F32 R100, R8.reuse, R36, R124 ;  /* 0x000000240864723c */ /* 0x050ff0000000187c */
[C---:B------:R-:W-:Y:S08]  /*3a30*/  HMMA.16816.F32 R36, R8.reuse, R38, R120 ;  /* 0x000000260824723c */ /* 0x040ff00000001878 */
[C---:B------:R-:W-:Y:S08]  /*3a40*/  HMMA.16816.F32 R144, R8.reuse, R28, R88 ;  /* 0x0000001c0890723c */ /* 0x040ff00000001858 */
[C---:B------:R-:W-:Y:S08]  /*3a50*/  HMMA.16816.F32 R108, R8.reuse, R32, R112 ;  /* 0x00000020086c723c */ /* 0x040ff00000001870 */
[C---:B------:R-:W-:Y:S01]  /*3a60*/  HMMA.16816.F32 R140, R8.reuse, R34, R104 ;  /* 0x00000022088c723c */ /* 0x040fe20000001868 */
[----:B------:R-:W-:Y:S07]  /*3a70*/  LDSM.16.M88.4 R32, [R2+0xa000] ;  /* 0x00a000000220783b */ /* 0x000fee0000000200 */
[C---:B------:R-:W-:Y:S01]  /*3a80*/  HMMA.16816.F32 R136, R8.reuse, R30, R84 ;  /* 0x0000001e0888723c */ /* 0x040fe20000001854 */
[----:B------:R-:W-:Y:S07]  /*3a90*/  LDSM.16.M88.4 R28, [R2+0xa800] ;  /* 0x00a80000021c783b */ /* 0x000fee0000000200 */
[C---:B------:R-:W-:Y:S08]  /*3aa0*/  HMMA.16816.F32 R132, R8.reuse, R24, R76 ;  /* 0x000000180884723c */ /* 0x040ff0000000184c */
[----:B------:R-:W-:Y:S01]  /*3ab0*/  HMMA.16816.F32 R88, R8, R26, R68 ;  /* 0x0000001a0858723c */ /* 0x000fe20000001844 */
[----:B------:R-:W-:Y:S04]  /*3ac0*/  LDSM.16.M88.4 R8, [R3+0x6000] ;  /* 0x006000000308783b */ /* 0x000fe80000000200 */
[----:B------:R-:W-:Y:S03]  /*3ad0*/  LDSM.16.M88.4 R24, [R19+0x4000] ;  /* 0x004000001318783b */ /* 0x000fe60000000200 */
[C---:B------:R-:W-:Y:S01]  /*3ae0*/  HMMA.16816.F32 R120, R12.reuse, R80, R52 ;  /* 0x000000500c78723c */ /* 0x040fe20000001834 */
[----:B------:R-:W1:Y:S07]  /*3af0*/  LDSM.16.M88.4 R52, [R0+0xa000] ;  /* 0x00a000000034783b */ /* 0x000e6e0000000200 */
[C---:B------:R-:W-:Y:S01]  /*3b00*/  HMMA.16816.F32 R116, R12.reuse, R82, R48 ;  /* 0x000000520c74723c */ /* 0x040fe20000001830 */
[----:B------:R-:W2:Y:S07]  /*3b10*/  LDSM.16.M88.4 R48, [R0+0xa800] ;  /* 0x00a800000030783b */ /* 0x000eae0000000200 */
[C---:B-----5:R-:W-:Y:S01]  /*3b20*/  HMMA.16816.F32 R112, R12.reuse, R92, R44 ;  /* 0x0000005c0c70723c */ /* 0x060fe2000000182c */
[----:B------:R-:W3:Y:S07]  /*3b30*/  LDSM.16.M88.4 R44, [R0+0xb000] ;  /* 0x00b00000002c783b */ /* 0x000eee0000000200 */
[C---:B------:R-:W-:Y:S01]  /*3b40*/  HMMA.16816.F32 R124, R12.reuse, R94, R40 ;  /* 0x0000005e0c7c723c */ /* 0x040fe20000001828 */
[----:B------:R4:W5:Y:S07]  /*3b50*/  LDSM.16.M88.4 R40, [R0+0xb800] ;  /* 0x00b800000028783b */ /* 0x00096e0000000200 */
[C---:B------:R-:W-:Y:S08]  /*3b60*/  HMMA.16816.F32 R84, R12.reuse, R56, R64 ;  /* 0x000000380c54723c */ /* 0x040ff00000001840 */
[C---:B------:R-:W-:Y:S08]  /*3b70*/  HMMA.16816.F32 R128, R12.reuse, R58, R60 ;  /* 0x0000003a0c80723c */ /* 0x040ff0000000183c */
[----:B------:R-:W-:Y:S01]  /*3b80*/  HMMA.16816.F32 R104, R12, R96, R72 ;  /* 0x000000600c68723c */ /* 0x000fe20000001848 */
[----:B----4-:R-:W-:-:S04]  /*3b90*/  SHF.R.U32.HI R0, RZ, 0x2, R242 ;  /* 0x00000002ff007819 */ /* 0x010fc800000116f2 */
[----:B------:R-:W-:-:S03]  /*3ba0*/  LOP3.LUT R0, R0, 0x7, RZ, 0xc0, !PT ;  /* 0x0000000700007812 */ /* 0x000fc600078ec0ff */
[----:B------:R-:W-:Y:S01]  /*3bb0*/  HMMA.16816.F32 R64, R12, R98, R4 ;  /* 0x000000620c40723c */ /* 0x000fe20000001804 */
[----:B------:R4:W5:Y:S04]  /*3bc0*/  LDSM.16.M88.4 R12, [R3+0x4000] ;  /* 0x00400000030c783b */ /* 0x0009680000000200 */
[----:B------:R-:W5:Y:S03]  /*3bd0*/  LDSM.16.M88.4 R4, [R19+0x6000] ;  /* 0x006000001304783b */ /* 0x000f660000000200 */
[C---:B------:R-:W-:Y:S01]  /*3be0*/  HMMA.16816.F32 R60, R20.reuse, R56, R100 ;  /* 0x00000038143c723c */ /* 0x040fe20000001864 */
[----:B------:R-:W-:Y:S07]  /*3bf0*/  LDSM.16.M88.4 R100, [R2+0xb800] ;  /* 0x00b800000264783b */ /* 0x000fee0000000200 */
[----:B------:R-:W-:Y:S01]  /*3c00*/  HMMA.16816.F32 R56, R20, R58, R36 ;  /* 0x0000003a1438723c */ /* 0x000fe20000001824 */
[----:B------:R1:W5:Y:S01]  /*3c10*/  LDSM.16.M88.4 R36, [R2+0xb000] ;  /* 0x00b000000224783b */ /* 0x0003620000000200 */
[----:B------:R-:W-:-:S06]  /*3c20*/  DEPBAR.LE SB0, 0x0 ;  /* 0x000080000000791a */ /* 0x000fcc0000000000 */
[----:B------:R-:W-:Y:S01]  /*3c30*/  HMMA.16816.F32 R68, R20, R80, R108 ;  /* 0x000000501444723c */ /* 0x000fe2000000186c */
[----:B----4-:R-:W-:-:S05]  /*3c40*/  IMAD.SHL.U32 R3, R242, 0x2, RZ ;  /* 0x00000002f2037824 */ /* 0x010fca00078e00ff */
[----:B------:R-:W-:Y:S01]  /*3c50*/  LOP3.LUT R160, R3, 0x6, RZ, 0xc0, !PT ;  /* 0x0000000603a07812 */ /* 0x000fe200078ec0ff */
[----:B------:R-:W-:Y:S01]  /*3c60*/  IMAD.U32 R3, RZ, RZ, UR20 ;  /* 0x00000014ff037e24 */ /* 0x000fe2000f8e00ff */
[C---:B------:R-:W-:Y:S08]  /*3c70*/  HMMA.16816.F32 R72, R20.reuse, R82, R140 ;  /* 0x000000521448723c */ /* 0x040ff0000000188c */
[----:B------:R-:W-:Y:S01]  /*3c80*/  HMMA.16816.F32 R76, R20, R92, R144 ;  /* 0x0000005c144c723c */ /* 0x000fe20000001890 */
[----:B-1----:R-:W-:-:S04]  /*3c90*/  LOP3.LUT R2, R225, 0x1f0, RZ, 0xc0, !PT ;  /* 0x000001f0e1027812 */ /* 0x002fc800078ec0ff */
[----:B------:R-:W-:Y:S01]  /*3ca0*/  IADD3 R2, PT, PT, R0, UR23, R2 ;  /* 0x0000001700027c10 */ /* 0x000fe2000fffe002 */
[----:B------:R-:W-:Y:S02]  /*3cb0*/  IMAD.U32 R0, RZ, RZ, UR29 ;  /* 0x0000001dff007e24 */ /* 0x000fe4000f8e00ff */
[----:B------:R-:W-:Y:S01]  /*3cc0*/  HMMA.16816.F32 R80, R20, R94, R136 ;  /* 0x0000005e1450723c */ /* 0x000fe20000001888 */
[----:B------:R-:W-:Y:S01]  /*3cd0*/  IADD3 R245, PT, PT, R2, UR25, -R3 ;  /* 0x0000001902f57c10 */ /* 0x000fe2000fffe803 */
[----:B------:R-:W-:-:S04]  /*3ce0*/  IMAD R0, R0, 0x40, R160 ;  /* 0x0000004000007824 */ /* 0x000fc800078e02a0 */
[C---:B------:R-:W-:Y:S02]  /*3cf0*/  VIADD R3, R0.reuse, 0x19 ;  /* 0x0000001900037836 */ /* 0x040fe40000000000 */
[----:B------:R-:W-:Y:S01]  /*3d00*/  HMMA.16816.F32 R84, R8, R52, R84 ;  /* 0x000000340854723c */ /* 0x000fe20000001854 */
[C---:B------:R-:W-:Y:S02]  /*3d10*/  VIADD R16, R0.reuse, 0x38 ;  /* 0x0000003800107836 */ /* 0x040fe40000000000 */
[----:B------:R-:W-:Y:S01]  /*3d20*/  VIADD R17, R0, 0x39 ;  /* 0x0000003900117836 */ /* 0x000fe20000000000 */
[----:B------:R-:W-:-:S04]  /*3d30*/  ISETP.GT.AND P6, PT, R245, R3, PT ;  /* 0x00000003f500720c */ /* 0x000fc80003fc4270 */
[C---:B------:R-:W-:Y:S08]  /*3d40*/  HMMA.16816.F32 R92, R20.reuse, R96, R132 ;  /* 0x00000060145c723c */ /* 0x040ff00000001884 */
[----:B------:R-:W-:Y:S08]  /*3d50*/  HMMA.16816.F32 R88, R20, R98, R88 ;  /* 0x000000621458723c */ /* 0x000ff00000001858 */
[C---:B------:R-:W-:Y:S08]  /*3d60*/  HMMA.16816.F32 R96, R8.reuse, R54, R128 ;  /* 0x000000360860723c */ /* 0x040ff00000001880 */
[C---:B--2---:R-:W-:Y:S08]  /*3d70*/  HMMA.16816.F32 R120, R8.reuse, R48, R120 ;  /* 0x000000300878723c */ /* 0x044ff00000001878 */
[C---:B------:R-:W-:Y:S08]  /*3d80*/  HMMA.16816.F32 R116, R8.reuse, R50, R116 ;  /* 0x000000320874723c */ /* 0x040ff00000001874 */
[C---:B---3--:R-:W-:Y:S08]  /*3d90*/  HMMA.16816.F32 R112, R8.reuse, R44, R112 ;  /* 0x0000002c0870723c */ /* 0x048ff00000001870 */
[C---:B------:R-:W-:Y:S08]  /*3da0*/  HMMA.16816.F32 R108, R8.reuse, R46, R124 ;  /* 0x0000002e086c723c */ /* 0x040ff0000000187c */
[C---:B-----5:R-:W-:Y:S08]  /*3db0*/  HMMA.16816.F32 R104, R8.reuse, R40, R104 ;  /* 0x000000280868723c */ /* 0x060ff00000001868 */
[----:B------:R-:W-:Y:S08]  /*3dc0*/  HMMA.16816.F32 R64, R8, R42, R64 ;  /* 0x0000002a0840723c */ /* 0x000ff00000001840 */
        /* <DEDUP_REMOVED lines=13> */
[----:B------:R-:W-:-:S02]  /*3ea0*/  IMAD.U32 R4, RZ, RZ, UR21 ;  /* 0x00000015ff047e24 */ /* 0x000fc4000f8e00ff */
[C---:B------:R-:W-:Y:S02]  /*3eb0*/  VIADD R7, R0.reuse, 0x9 ;  /* 0x0000000900077836 */ /* 0x040fe40000000000 */
[----:B------:R-:W-:Y:S01]  /*3ec0*/  VIADD R5, R0, 0x11 ;  /* 0x0000001100057836 */ /* 0x000fe20000000000 */
[----:B------:R-:W-:Y:S01]  /*3ed0*/  IADD3 R19, PT, PT, R2, 0x1, R4 ;  /* 0x0000000102137810 */ /* 0x000fe20007ffe004 */
[----:B------:R-:W-:Y:S01]  /*3ee0*/  VIADD R2, R245, 0x48 ;  /* 0x00000048f5027836 */ /* 0x000fe20000000000 */
[----:B------:R-:W-:Y:S01]  /*3ef0*/  HMMA.16816.F32 R44, R12, R46, R80 ;  /* 0x0000002e0c2c723c */ /* 0x000fe20000001850 */
[C---:B------:R-:W-:Y:S01]  /*3f00*/  VIADD R6, R0.reuse, 0x10 ;  /* 0x0000001000067836 */ /* 0x040fe20000000000 */
[----:B------:R-:W-:Y:S01]  /*3f10*/  VIMNMX R247, PT, PT, R19, UR25, PT ;  /* 0x0000001913f77c48 */ /* 0x000fe2000bfe0100 */
[----:B------:R-:W-:Y:S01]  /*3f20*/  VIADD R4, R0, 0x18 ;  /* 0x0000001800047836 */ /* 0x000fe20000000000 */
[----:B------:R-:W-:Y:S01]  /*3f30*/  BAR.SYNC.DEFER_BLOCKING 0x0 ;  /* 0x0000000000007b1d */ /* 0x000fe20000010000 */
[----:B------:R-:W-:-:S03]  /*3f40*/  ISETP.GT.AND P3, PT, R2, R0, PT ;  /* 0x000000000200720c */ /* 0x000fc60003f64270 */
[----:B------:R-:W-:Y:S01]  /*3f50*/  HMMA.16816.F32 R68, R12, R40, R92 ;  /* 0x000000280c44723c */ /* 0x000fe2000000185c */
[----:B------:R-:W-:-:S07]  /*3f60*/  FSEL R41, R74, -INF , !P3 ;  /* 0xff8000004a297808 */ /* 0x000fce0005800000 */
[----:B------:R-:W-:Y:S08]  /*3f70*/  HMMA.16816.F32 R88, R12, R42, R88 ;  /* 0x0000002a0c58723c */ /* 0x000ff00000001858 */
[----:B------:R-:W-:Y:S01]  /*3f80*/  HMMA.16816.F32 R12, R24, R28, R20 ;  /* 0x0000001c180c723c */ /* 0x000fe20000001814 */
[C---:B------:R-:W-:Y:S02]  /*3f90*/  VIADD R20, R245.reuse, 0x40 ;  /* 0x00000040f5147836 */ /* 0x040fe40000000000 */
[----:B------:R-:W-:-:S03]  /*3fa0*/  VIADD R21, R245, 0x8 ;  /* 0x00000008f5157836 */ /* 0x000fc60000000000 */
[----:B------:R-:W-:Y:S02]  /*3fb0*/  ISETP.GT.AND P5, PT, R20, R0, PT ;  /* 0x000000001400720c */ /* 0x000fe40003fa4270 */
[----:B------:R-:W-:Y:S02]  /*3fc0*/  HMMA.16816.F32 R56, R24, R30, R48 ;  /* 0x0000001e1838723c */ /* 0x000fe40000001830 */
[----:B------:R-:W-:-:S06]  /*3fd0*/  FSEL R42, R72, -INF , !P5 ;  /* 0xff800000482a7808 */ /* 0x000fcc0006800000 */
[C---:B------:R-:W-:Y:S01]  /*3fe0*/  HMMA.16816.F32 R28, R24.reuse, R36, R8 ;  /* 0x00000024181c723c */ /* 0x040fe20000001808 */
[C---:B------:R-:W-:Y:S02]  /*3ff0*/  VIADD R9, R0.reuse, 0x1 ;  /* 0x0000000100097836 */ /* 0x040fe40000000000 */
[C---:B------:R-:W-:Y:S02]  /*4000*/  VIADD R8, R0.reuse, 0x8 ;  /* 0x0000000800087836 */ /* 0x040fe40000000000 */
[----:B------:R-:W-:Y:S01]  /*4010*/  VIADD R11, R0, 0x20 ;  /* 0x00000020000b7836 */ /* 0x000fe20000000000 */
[----:B------:R-:W-:Y:S01]  /*4020*/  ISETP.GT.AND P0, PT, R2, R9, PT ;  /* 0x000000090200720c */ /* 0x000fe20003f04270 */
[----:B------:R-:W-:Y:S01]  /*4030*/  VIADD R10, R0, 0x21 ;  /* 0x00000021000a7836 */ /* 0x000fe20000000000 */
[----:B------:R-:W-:Y:S01]  /*4040*/  HMMA.16816.F32 R60, R24, R32, R60 ;  /* 0x00000020183c723c */ /* 0x000fe2000000183c */
[----:B------:R-:W-:Y:S02]  /*4050*/  ISETP.GT.AND P3, PT, R2, R8, PT ;  /* 0x000000080200720c */ /* 0x000fe40003f64270 */
[----:B------:R-:W-:-:S02]  /*4060*/  FSEL R51, R75, -INF , !P0 ;  /* 0xff8000004b337808 */ /* 0x000fc40004000000 */
[----:B------:R-:W-:Y:S02]  /*4070*/  ISETP.GT.AND P0, PT, R2, R7, PT ;  /* 0x000000070200720c */ /* 0x000fe40003f04270 */
[----:B------:R-:W-:Y:S01]  /*4080*/  ISETP.GT.AND P5, PT, R20, R8, PT ;  /* 0x000000081400720c */ /* 0x000fe20003fa4270 */
[C---:B------:R-:W-:Y:S01]  /*4090*/  HMMA.16816.F32 R52, R24.reuse, R34, R52 ;  /* 0x000000221834723c */ /* 0x040fe20000001834 */
[----:B------:R-:W-:Y:S02]  /*40a0*/  FSEL R67, R79, -INF , !P0 ;  /* 0xff8000004f437808 */ /* 0x000fe40004000000 */
[C---:B------:R-:W-:Y:S02]  /*40b0*/  ISETP.GT.AND P0, PT, R21.reuse, R9, PT ;  /* 0x000000091500720c */ /* 0x040fe40003f04270 */
[----:B------:R-:W-:Y:S02]  /*40c0*/  FSEL R66, R78, -INF , !P3 ;  /* 0xff8000004e427808 */ /* 0x000fe40005800000 */
[----:B------:R-:W-:Y:S01]  /*40d0*/  ISETP.GT.AND P3, PT, R21, R0, PT ;  /* 0x000000001500720c */ /* 0x000fe20003f64270 */
[----:B------:R-:W-:Y:S01]  /*40e0*/  HMMA.16816.F32 R36, R24, R38, R44 ;  /* 0x000000261824723c */ /* 0x000fe2000000182c */
[----:B------:R-:W-:-:S02]  /*40f0*/  FSEL R65, R76, -INF , !P5 ;  /* 0xff8000004c417808 */ /* 0x000fc40006800000 */
[----:B------:R-:W-:Y:S02]  /*4100*/  FSEL R50, R63, -INF , !P0 ;  /* 0xff8000003f327808 */ /* 0x000fe40004000000 */
[----:B------:R-:W-:Y:S02]  /*4110*/  ISETP.GT.AND P0, PT, R21, R7, PT ;  /* 0x000000071500720c */ /* 0x000fe40003f04270 */
[----:B------:R-:W-:Y:S01]  /*4120*/  ISETP.GT.AND P5, PT, R245, R0, PT ;  /* 0x00000000f500720c */ /* 0x000fe20003fa4270 */
[----:B------:R-:W-:Y:S01]  /*4130*/  HMMA.16816.F32 R32, R24, R100, R68 ;  /* 0x000000641820723c */ /* 0x000fe20000001844 */
[----:B------:R-:W-:Y:S02]  /*4140*/  ISETP.GT.AND P4, PT, R20, R9, PT ;  /* 0x000000091400720c */ /* 0x000fe40003f84270 */
[----:B------:R-:W-:Y:S02]  /*4150*/  FSEL R55, R55, -INF , !P0 ;  /* 0xff80000037377808 */ /* 0x000fe40004000000 */
[----:B------:R-:W-:-:S02]  /*4160*/  FSEL R43, R62, -INF , !P3 ;  /* 0xff8000003e2b7808 */ /* 0x000fc40005800000 */
[C---:B------:R-:W-:Y:S01]  /*4170*/  ISETP.GT.AND P0, PT, R21.reuse, R5, PT ;  /* 0x000000051500720c */ /* 0x040fe20003f04270 */
[----:B------:R-:W-:Y:S01]  /*4180*/  HMMA.16816.F32 R24, R24, R102, R88 ;  /* 0x000000661818723c */ /* 0x000fe20000001858 */
[-C--:B------:R-:W-:Y:S02]  /*4190*/  ISETP.GT.AND P3, PT, R21, R8.reuse, PT ;  /* 0x000000081500720c */ /* 0x080fe40003f64270 */
[----:B------:R-:W-:Y:S02]  /*41a0*/  FSEL R40, R60, -INF , !P5 ;  /* 0xff8000003c287808 */ /* 0x000fe40006800000 */
[----:B------:R-:W-:Y:S02]  /*41b0*/  FSEL R64, R73, -INF , !P4 ;  /* 0xff80000049407808 */ /* 0x000fe40006000000 */
[----:B------:R-:W-:Y:S02]  /*41c0*/  ISETP.GT.AND P5, PT, R245, R8, PT ;  /* 0x00000008f500720c */ /* 0x000fe40003fa4270 */
[----:B------:R-:W-:Y:S01]  /*41d0*/  FSEL R62, R15, -INF , !P0 ;  /* 0xff8000000f3e7808 */ /* 0x000fe20004000000 */
[----:B------:R-:W-:Y:S01]  /*41e0*/  VIADD R15, R0, 0x28 ;  /* 0x00000028000f7836 */ /* 0x000fe20000000000 */
[----:B------:R-:W-:-:S02]  /*41f0*/  ISETP.GT.AND P4, PT, R20, R7, PT ;  /* 0x000000071400720c */ /* 0x000fc40003f84270 */
[----:B------:R-:W-:Y:S02]  /*4200*/  FSEL R49, R54, -INF , !P3 ;  /* 0xff80000036317808 */ /* 0x000fe40005800000 */
[-C--:B------:R-:W-:Y:S02]  /*4210*/  ISETP.GT.AND P0, PT, R20, R6.reuse, PT ;  /* 0x000000061400720c */ /* 0x080fe40003f04270 */
[----:B------:R-:W-:Y:S02]  /*4220*/  ISETP.GT.AND P3, PT, R21, R6, PT ;  /* 0x000000061500720c */ /* 0x000fe40003f64270 */
[----:B------:R-:W-:Y:S02]  /*4230*/  FSEL R47, R52, -INF , !P5 ;  /* 0xff800000342f7808 */ /* 0x000fe40006800000 */
[----:B------:R-:W-:Y:S02]  /*4240*/  FSEL R69, R77, -INF , !P4 ;  /* 0xff8000004d457808 */ /* 0x000fe40006000000 */
[----:B------:R-:W-:-:S02]  /*4250*/  FSEL R52, R120, -INF , !P0 ;  /* 0xff80000078347808 */ /* 0x000fc40004000000 */
[----:B------:R-:W-:Y:S02]  /*4260*/  ISETP.GT.AND P4, PT, R245, R9, PT ;  /* 0x00000009f500720c */ /* 0x000fe40003f84270 */
[----:B------:R-:W-:Y:S01]  /*4270*/  FSEL R60, R14, -INF , !P3 ;  /* 0xff8000000e3c7808 */ /* 0x000fe20005800000 */
[----:B------:R-:W-:Y:S01]  /*4280*/  VIADD R14, R0, 0x30 ;  /* 0x00000030000e7836 */ /* 0x000fe20000000000 */
[C---:B------:R-:W-:Y:S02]  /*4290*/  ISETP.GT.AND P0, PT, R20.reuse, R3, PT ;  /* 0x000000031400720c */ /* 0x040fe40003f04270 */
[----:B------:R-:W-:Y:S02]  /*42a0*/  ISETP.GT.AND P3, PT, R20, R5, PT ;  /* 0x000000051400720c */ /* 0x000fe40003f64270 */
[----:B------:R-:W-:Y:S02]  /*42b0*/  FSEL R48, R61, -INF , !P4 ;  /* 0xff8000003d307808 */ /* 0x000fe40006000000 */
[----:B------:R-:W-:-:S02]  /*42c0*/  FSEL R81, R117, -INF , !P0 ;  /* 0xff80000075517808 */ /* 0x000fc40004000000 */
[----:B------:R-:W-:Y:S02]  /*42d0*/  FSEL R61, R121, -INF , !P3 ;  /* 0xff800000793d7808 */ /* 0x000fe40005800000 */
[C---:B------:R-:W-:Y:S02]  /*42e0*/  ISETP.GT.AND P0, PT, R21.reuse, R11, PT ;  /* 0x0000000b1500720c */ /* 0x040fe40003f04270 */
[----:B------:R-:W-:Y:S02]  /*42f0*/  ISETP.GT.AND P3, PT, R21, R4, PT ;  /* 0x000000041500720c */ /* 0x000fe40003f64270 */
[----:B------:R-:W-:Y:S02]  /*4300*/  ISETP.GT.AND P5, PT, R245, R6, PT ;  /* 0x00000006f500720c */ /* 0x000fe40003fa4270 */
[----:B------:R-:W-:Y:S02]  /*4310*/  FSEL R68, R30, -INF , !P0 ;  /* 0xff8000001e447808 */ /* 0x000fe40004000000 */
[----:B------:R-:W-:-:S02]  /*4320*/  FSEL R58, R58, -INF , !P3 ;  /* 0xff8000003a3a7808 */ /* 0x000fc40005800000 */
[-C--:B------:R-:W-:Y:S02]  /*4330*/  ISETP.GT.AND P0, PT, R20, R10.reuse, PT ;  /* 0x0000000a1400720c */ /* 0x080fe40003f04270 */
[----:B------:R-:W-:Y:S02]  /*4340*/  ISETP.GT.AND P4, PT, R245, R7, PT ;  /* 0x00000007f500720c */ /* 0x000fe40003f84270 */
[----:B------:R-:W-:Y:S02]  /*4350*/  ISETP.GT.AND P3, PT, R21, R10, PT ;  /* 0x0000000a1500720c */ /* 0x000fe40003f64270 */
[----:B------:R-:W-:Y:S01]  /*4360*/  FSEL R45, R12, -INF , !P5 ;  /* 0xff8000000c2d7808 */ /* 0x000fe20006800000 */
[----:B------:R-:W-:Y:S01]  /*4370*/  VIADD R12, R0, 0x29 ;  /* 0x00000029000c7836 */ /* 0x000fe20000000000 */
[----:B------:R-:W-:Y:S02]  /*4380*/  ISETP.GT.AND P5, PT, R20, R4, PT ;  /* 0x000000041400720c */ /* 0x000fe40003fa4270 */
[----:B------:R-:W-:-:S02]  /*4390*/  FSEL R82, R113, -INF , !P0 ;  /* 0xff80000071527808 */ /* 0x000fc40004000000 */
[----:B------:R-:W-:Y:S02]  /*43a0*/  FSEL R46, R53, -INF , !P4 ;  /* 0xff800000352e7808 */ /* 0x000fe40006000000 */
[----:B------:R-:W-:Y:S02]  /*43b0*/  FSEL R63, R31, -INF , !P3 ;  /* 0xff8000001f3f7808 */ /* 0x000fe40005800000 */
[----:B------:R-:W-:Y:S02]  /*43c0*/  ISETP.GT.AND P0, PT, R21, R15, PT ;  /* 0x0000000f1500720c */ /* 0x000fe40003f04270 */
[----:B------:R-:W-:Y:S02]  /*43d0*/  ISETP.GT.AND P4, PT, R245, R5, PT ;  /* 0x00000005f500720c */ /* 0x000fe40003f84270 */
[----:B------:R-:W-:Y:S02]  /*43e0*/  ISETP.GT.AND P3, PT, R20, R15, PT ;  /* 0x0000000f1400720c */ /* 0x000fe40003f64270 */
[----:B------:R-:W-:-:S02]  /*43f0*/  FSEL R72, R116, -INF , !P5 ;  /* 0xff80000074487808 */ /* 0x000fc40006800000 */
[----:B------:R-:W-:Y:S02]  /*4400*/  ISETP.GT.AND P5, PT, R21, R3, PT ;  /* 0x000000031500720c */ /* 0x000fe40003fa4270 */
[----:B------:R-:W-:Y:S02]  /*4410*/  FSEL R71, R38, -INF , !P0 ;  /* 0xff80000026477808 */ /* 0x000fe40004000000 */
[----:B------:R-:W-:Y:S01]  /*4420*/  FSEL R44, R13, -INF , !P4 ;  /* 0xff8000000d2c7808 */ /* 0x000fe20006000000 */
[----:B------:R-:W-:Y:S01]  /*4430*/  VIADD R13, R0, 0x31 ;  /* 0x00000031000d7836 */ /* 0x000fe20000000000 */
[----:B------:R-:W-:Y:S02]  /*4440*/  FSEL R83, R108, -INF , !P3 ;  /* 0xff8000006c537808 */ /* 0x000fe40005800000 */
[C---:B------:R-:W-:Y:S02]  /*4450*/  ISETP.GT.AND P0, PT, R21.reuse, R14, PT ;  /* 0x0000000e1500720c */ /* 0x040fe40003f04270 */
[----:B------:R-:W-:-:S02]  /*4460*/  ISETP.GT.AND P3, PT, R21, R12, PT ;  /* 0x0000000c1500720c */ /* 0x000fc40003f64270 */
[----:B------:R-:W-:Y:S02]  /*4470*/  FSEL R59, R59, -INF , !P5 ;  /* 0xff8000003b3b7808 */ /* 0x000fe40006800000 */
[----:B------:R-:W-:Y:S02]  /*4480*/  ISETP.GT.AND P5, PT, R20, R11, PT ;  /* 0x0000000b1400720c */ /* 0x000fe40003fa4270 */
[----:B------:R-:W-:Y:S02]  /*4490*/  FSEL R54, R34, -INF , !P0 ;  /* 0xff80000022367808 */ /* 0x000fe40004000000 */
[----:B------:R-:W-:Y:S02]  /*44a0*/  FSEL R70, R39, -INF , !P3 ;  /* 0xff80000027467808 */ /* 0x000fe40005800000 */
[----:B------:R-:W-:Y:S02]  /*44b0*/  ISETP.GT.AND P0, PT, R20, R14, PT ;  /* 0x0000000e1400720c */ /* 0x000fe40003f04270 */
[----:B------:R-:W-:-:S02]  /*44c0*/  ISETP.GT.AND P3, PT, R21, R13, PT ;  /* 0x0000000d1500720c */ /* 0x000fc40003f64270 */
[----:B------:R-:W-:Y:S02]  /*44d0*/  FSEL R80, R112, -INF , !P5 ;  /* 0xff80000070507808 */ /* 0x000fe40006800000 */
[----:B------:R-:W-:Y:S02]  /*44e0*/  ISETP.GT.AND P4, PT, R245, R4, PT ;  /* 0x00000004f500720c */ /* 0x000fe40003f84270 */
[----:B------:R-:W-:Y:S02]  /*44f0*/  ISETP.GT.AND P5, PT, R20, R12, PT ;  /* 0x0000000c1400720c */ /* 0x000fe40003fa4270 */
[----:B------:R-:W-:Y:S02]  /*4500*/  FSEL R78, R96, -INF , !P0 ;  /* 0xff800000604e7808 */ /* 0x000fe40004000000 */
[----:B------:R-:W-:Y:S02]  /*4510*/  FSEL R53, R35, -INF , !P3 ;  /* 0xff80000023357808 */ /* 0x000fe40005800000 */
[----:B------:R-:W-:-:S02]  /*4520*/  ISETP.GT.AND P0, PT, R245, R11, PT ;  /* 0x0000000bf500720c */ /* 0x000fc40003f04270 */
[----:B------:R-:W-:Y:S02]  /*4530*/  ISETP.GT.AND P3, PT, R20, R13, PT ;  /* 0x0000000d1400720c */ /* 0x000fe40003f64270 */
[----:B------:R-:W-:Y:S02]  /*4540*/  FSEL R92, R109, -INF , !P5 ;  /* 0xff8000006d5c7808 */ /* 0x000fe40006800000 */
[----:B------:R-:W-:Y:S02]  /*4550*/  FSEL R30, R56, -INF , !P4 ;  /* 0xff800000381e7808 */ /* 0x000fe40006000000 */
[C---:B------:R-:W-:Y:S02]  /*4560*/  ISETP.GT.AND P5, PT, R21.reuse, R16, PT ;  /* 0x000000101500720c */ /* 0x040fe40003fa4270 */
[----:B------:R-:W-:Y:S01]  /*4570*/  ISETP.GT.AND P4, PT, R21, R17, PT ;  /* 0x000000111500720c */ /* 0x000fe20003f84270 */
[----:B------:R-:W-:Y:S01]  /*4580*/  IMAD.U32 R21, RZ, RZ, UR25 ;  /* 0x00000019ff157e24 */ /* 0x000fe2000f8e00ff */
[----:B------:R-:W-:-:S02]  /*4590*/  FSEL R28, R28, -INF , !P0 ;  /* 0xff8000001c1c7808 */ /* 0x000fc40004000000 */
[----:B------:R-:W-:Y:S02]  /*45a0*/  FSEL R79, R97, -INF , !P3 ;  /* 0xff800000614f7808 */ /* 0x000fe40005800000 */
[C---:B------:R-:W-:Y:S02]  /*45b0*/  ISETP.GT.AND P0, PT, R20.reuse, R17, PT ;  /* 0x000000111400720c */ /* 0x040fe40003f04270 */
[----:B------:R-:W-:Y:S02]  /*45c0*/  ISETP.GT.AND P3, PT, R20, R16, PT ;  /* 0x000000101400720c */ /* 0x000fe40003f64270 */
[----:B------:R-:W-:Y:S02]  /*45d0*/  FSEL R77, R125, -INF , !P0 ;  /* 0xff8000007d4d7808 */ /* 0x000fe40004000000 */
[----:B------:R-:W-:Y:S02]  /*45e0*/  VIADDMNMX R249, R19, 0x8, R21, PT ;  /* 0x0000000813f97846 */ /* 0x000fe40003800115 */
[----:B------:R-:W-:-:S02]  /*45f0*/  FSEL R74, R124, -INF , !P3 ;  /* 0xff8000007c4a7808 */ /* 0x000fc40005800000 */
[----:B------:R-:W-:Y:S02]  /*4600*/  ISETP.GT.AND P0, PT, R245, R12, PT ;  /* 0x0000000cf500720c */ /* 0x000fe40003f04270 */
[----:B------:R-:W-:Y:S02]  /*4610*/  FSEL R22, R57, -INF , !P6 ;  /* 0xff80000039167808 */ /* 0x000fe40007000000 */
[C---:B------:R-:W-:Y:S02]  /*4620*/  ISETP.GT.AND P3, PT, R245.reuse, R15, PT ;  /* 0x0000000ff500720c */ /* 0x040fe40003f64270 */
[----:B------:R-:W-:Y:S02]  /*4630*/  ISETP.GT.AND P6, PT, R245, R10, PT ;  /* 0x0000000af500720c */ /* 0x000fe40003fc4270 */
[C-C-:B------:R-:W-:Y:S02]  /*4640*/  VIADDMNMX R246, R19.reuse, 0x40, R21.reuse, PT ;  /* 0x0000004013f67846 */ /* 0x140fe40003800115 */
[----:B------:R-:W-:-:S02]  /*4650*/  VIADDMNMX R248, R19, 0x48, R21, PT ;  /* 0x0000004813f87846 */ /* 0x000fc40003800115 */
[----:B------:R-:W-:Y:S02]  /*4660*/  FSEL R38, R27, -INF , !P4 ;  /* 0xff8000001b267808 */ /* 0x000fe40006000000 */
[----:B------:R-:W-:Y:S02]  /*4670*/  ISETP.GE.AND P4, PT, R0, R249, PT ;  /* 0x000000f90000720c */ /* 0x000fe40003f86270 */
[----:B------:R-:W-:Y:S02]  /*4680*/  FSEL R19, R37, -INF , !P0 ;  /* 0xff80000025137808 */ /* 0x000fe40004000000 */
[----:B------:R-:W-:Y:S02]  /*4690*/  FSEL R39, R26, -INF , !P5 ;  /* 0xff8000001a277808 */ /* 0x000fe40006800000 */
[----:B------:R-:W-:Y:S02]  /*46a0*/  FSEL R20, R36, -INF , !P3 ;  /* 0xff80000024147808 */ /* 0x000fe40005800000 */
[----:B------:R-:W-:-:S02]  /*46b0*/  ISETP.GT.AND P0, PT, R245, R14, PT ;  /* 0x0000000ef500720c */ /* 0x000fc40003f04270 */
[----:B------:R-:W-:Y:S02]  /*46c0*/  FSEL R23, R29, -INF , !P6 ;  /* 0xff8000001d177808 */ /* 0x000fe40007000000 */
[C---:B------:R-:W-:Y:S02]  /*46d0*/  ISETP.GE.AND P5, PT, R0.reuse, R246, PT ;  /* 0x000000f60000720c */ /* 0x040fe40003fa6270 */
[C---:B------:R-:W-:Y:S02]  /*46e0*/  ISETP.GE.AND P3, PT, R0.reuse, R248, PT ;  /* 0x000000f80000720c */ /* 0x040fe40003f66270 */
[----:B------:R-:W-:Y:S02]  /*46f0*/  ISETP.GE.AND P6, PT, R0, R247, PT ;  /* 0x000000f70000720c */ /* 0x000fe40003fc6270 */
[----:B------:R-:W-:Y:S02]  /*4700*/  FSEL R43, R43, -INF , !P4 ;  /* 0xff8000002b2b7808 */ /* 0x000fe40006000000 */
[----:B------:R-:W-:-:S02]  /*4710*/  ISETP.GT.AND P4, PT, R245, R13, PT ;  /* 0x0000000df500720c */ /* 0x000fc40003f84270 */
[----:B------:R-:W-:Y:S02]  /*4720*/  FSEL R21, R32, -INF , !P0 ;  /* 0xff80000020157808 */ /* 0x000fe40004000000 */
[----:B------:R-:W-:Y:S02]  /*4730*/  FSEL R42, R42, -INF , !P5 ;  /* 0xff8000002a2a7808 */ /* 0x000fe40006800000 */
[----:B------:R-:W-:Y:S02]  /*4740*/  FSEL R36, R41, -INF , !P3 ;  /* 0xff80000029247808 */ /* 0x000fe40005800000 */
[C---:B------:R-:W-:Y:S02]  /*4750*/  ISETP.GE.AND P0, PT, R9.reuse, R248, PT ;  /* 0x000000f80900720c */ /* 0x040fe40003f06270 */
[----:B------:R-:W-:Y:S02]  /*4760*/  FSEL R26, R40, -INF , !P6 ;  /* 0xff800000281a7808 */ /* 0x000fe40007000000 */
[----:B------:R-:W-:-:S02]  /*4770*/  ISETP.GE.AND P5, PT, R9, R249, PT ;  /* 0x000000f90900720c */ /* 0x000fc40003fa6270 */
[C---:B------:R-:W-:Y:S02]  /*4780*/  ISETP.GE.AND P3, PT, R9.reuse, R246, PT ;  /* 0x000000f60900720c */ /* 0x040fe40003f66270 */
[----:B------:R-:W-:Y:S02]  /*4790*/  ISETP.GE.AND P6, PT, R9, R247, PT ;  /* 0x000000f70900720c */ /* 0x000fe40003fc6270 */
[----:B------:R-:W-:Y:S02]  /*47a0*/  FSEL R0, R33, -INF , !P4 ;  /* 0xff80000021007808 */ /* 0x000fe40006000000 */
[----:B------:R-:W-:Y:S02]  /*47b0*/  ISETP.GT.AND P4, PT, R245, R16, PT ;  /* 0x00000010f500720c */ /* 0x000fe40003f84270 */
[----:B------:R-:W-:Y:S02]  /*47c0*/  FSEL R51, R51, -INF , !P0 ;  /* 0xff80000033337808 */ /* 0x000fe40004000000 */
[----:B------:R-:W-:-:S02]  /*47d0*/  FSEL R50, R50, -INF , !P5 ;  /* 0xff80000032327808 */ /* 0x000fc40006800000 */
[----:B------:R-:W-:Y:S02]  /*47e0*/  FSEL R64, R64, -INF , !P3 ;  /* 0xff80000040407808 */ /* 0x000fe40005800000 */
[----:B------:R-:W-:Y:S02]  /*47f0*/  ISETP.GE.AND P0, PT, R8, R246, PT ;  /* 0x000000f60800720c */ /* 0x000fe40003f06270 */
[----:B------:R-:W-:Y:S02]  /*4800*/  FSEL R27, R48, -INF , !P6 ;  /* 0xff800000301b7808 */ /* 0x000fe40007000000 */
[----:B------:R-:W-:Y:S02]  /*4810*/  ISETP.GT.AND P5, PT, R245, R17, PT ;  /* 0x00000011f500720c */ /* 0x000fe40003fa4270 */
[C---:B------:R-:W-:Y:S02]  /*4820*/  ISETP.GE.AND P3, PT, R8.reuse, R249, PT ;  /* 0x000000f90800720c */ /* 0x040fe40003f66270 */
[----:B------:R-:W-:-:S02]  /*4830*/  ISETP.GE.AND P6, PT, R8, R247, PT ;  /* 0x000000f70800720c */ /* 0x000fc40003fc6270 */
[----:B------:R-:W-:Y:S02]  /*4840*/  FSEL R9, R24, -INF , !P4 ;  /* 0xff80000018097808 */ /* 0x000fe40006000000 */
[----:B------:R-:W-:Y:S02]  /*4850*/  ISETP.GE.AND P4, PT, R8, R248, PT ;  /* 0x000000f80800720c */ /* 0x000fe40003f86270 */
[----:B------:R-:W-:Y:S02]  /*4860*/  FSEL R65, R65, -INF , !P0 ;  /* 0xff80000041417808 */ /* 0x000fe40004000000 */
[----:B------:R-:W-:Y:S02]  /*4870*/  FSEL R8, R25, -INF , !P5 ;  /* 0xff80000019087808 */ /* 0x000fe40006800000 */
[----:B------:R-:W-:Y:S02]  /*4880*/  FSEL R49, R49, -INF , !P3 ;  /* 0xff80000031317808 */ /* 0x000fe40005800000 */
[----:B------:R-:W-:-:S02]  /*4890*/  ISETP.GE.AND P0, PT, R4, R247, PT ;  /* 0x000000f70400720c */ /* 0x000fc40003f06270 */
[----:B------:R-:W-:Y:S02]  /*48a0*/  FSEL R29, R47, -INF , !P6 ;  /* 0xff8000002f1d7808 */ /* 0x000fe40007000000 */
[-C--:B------:R-:W-:Y:S02]  /*48b0*/  ISETP.GE.AND P5, PT, R7, R247.reuse, PT ;  /* 0x000000f70700720c */ /* 0x080fe40003fa6270 */
[-C--:B------:R-:W-:Y:S02]  /*48c0*/  ISETP.GE.AND P3, PT, R6, R247.reuse, PT ;  /* 0x000000f70600720c */ /* 0x080fe40003f66270 */
[----:B------:R-:W-:Y:S02]  /*48d0*/  FSEL R33, R30, -INF , !P0 ;  /* 0xff8000001e217808 */ /* 0x000fe40004000000 */
[----:B------:R-:W-:Y:S02]  /*48e0*/  ISETP.GE.AND P6, PT, R5, R247, PT ;  /* 0x000000f70500720c */ /* 0x000fe40003fc6270 */
[----:B------:R-:W-:-:S02]  /*48f0*/  FSEL R31, R46, -INF , !P5 ;  /* 0xff8000002e1f7808 */ /* 0x000fc40006800000 */
[----:B------:R-:W-:Y:S02]  /*4900*/  FSEL R32, R45, -INF , !P3 ;  /* 0xff8000002d207808 */ /* 0x000fe40005800000 */
[----:B------:R-:W-:Y:S02]  /*4910*/  ISETP.GE.AND P0, PT, R11, R247, PT ;  /* 0x000000f70b00720c */ /* 0x000fe40003f06270 */
[----:B------:R-:W-:Y:S02]  /*4920*/  FMNMX3.FTZ R135, R26, R27, R29, !PT ;  /* 0x0000001b1a877276 */ /* 0x000fe4000781001d */
[----:B------:R-:W-:Y:S02]  /*4930*/  ISETP.GE.AND P3, PT, R3, R247, PT ;  /* 0x000000f70300720c */ /* 0x000fe40003f66270 */
[----:B------:R-:W-:Y:S02]  /*4940*/  FSEL R44, R44, -INF , !P6 ;  /* 0xff8000002c2c7808 */ /* 0x000fe40007000000 */
[----:B------:R-:W-:-:S02]  /*4950*/  FSEL R48, R28, -INF , !P0 ;  /* 0xff8000001c307808 */ /* 0x000fc40004000000 */
[----:B------:R-:W-:Y:S02]  /*4960*/  FMNMX3.FTZ R135, R135, R31, R32, !PT ;  /* 0x0000001f87877276 */ /* 0x000fe40007810020 */
[----:B------:R-:W-:Y:S02]  /*4970*/  FSEL R34, R22, -INF , !P3 ;  /* 0xff80000016227808 */ /* 0x000fe40005800000 */
[-C--:B------:R-:W-:Y:S02]  /*4980*/  ISETP.GE.AND P0, PT, R15, R247.reuse, PT ;  /* 0x000000f70f00720c */ /* 0x080fe40003f06270 */
[----:B------:R-:W-:Y:S02]  /*4990*/  ISETP.GE.AND P3, PT, R10, R247, PT ;  /* 0x000000f70a00720c */ /* 0x000fe40003f66270 */
[----:B------:R-:W-:Y:S02]  /*49a0*/  FMNMX3.FTZ R135, R135, R44, R33, !PT ;  /* 0x0000002c87877276 */ /* 0x000fe40007810021 */
[----:B------:R-:W-:-:S02]  /*49b0*/  FSEL R76, R20, -INF , !P0 ;  /* 0xff800000144c7808 */ /* 0x000fc40004000000 */
[----:B------:R-:W-:Y:S02]  /*49c0*/  FSEL R73, R23, -INF , !P3 ;  /* 0xff80000017497808 */ /* 0x000fe40005800000 */
[-C--:B------:R-:W-:Y:S02]  /*49d0*/  ISETP.GE.AND P0, PT, R14, R247.reuse, PT ;  /* 0x000000f70e00720c */ /* 0x080fe40003f06270 */
[----:B------:R-:W-:Y:S02]  /*49e0*/  ISETP.GE.AND P3, PT, R12, R247, PT ;  /* 0x000000f70c00720c */ /* 0x000fe40003f66270 */
[----:B------:R-:W-:Y:S02]  /*49f0*/  FMNMX3.FTZ R135, R135, R34, R48, !PT ;  /* 0x0000002287877276 */ /* 0x000fe40007810030 */
[----:B------:R-:W-:Y:S02]  /*4a00*/  FSEL R89, R21, -INF , !P0 ;  /* 0xff80000015597808 */ /* 0x000fe40004000000 */
[----:B------:R-:W-:-:S02]  /*4a10*/  FSEL R75, R19, -INF , !P3 ;  /* 0xff800000134b7808 */ /* 0x000fc40005800000 */
[-C--:B------:R-:W-:Y:S02]  /*4a20*/  ISETP.GE.AND P0, PT, R16, R247.reuse, PT ;  /* 0x000000f71000720c */ /* 0x080fe40003f06270 */
[----:B------:R-:W-:Y:S02]  /*4a30*/  ISETP.GE.AND P3, PT, R13, R247, PT ;  /* 0x000000f70d00720c */ /* 0x000fe40003f66270 */
[----:B------:R-:W-:Y:S02]  /*4a40*/  FMNMX3.FTZ R135, R135, R73, R76, !PT ;  /* 0x0000004987877276 */ /* 0x000fe4000781004c */
[----:B------:R-:W-:Y:S02]  /*4a50*/  FSEL R87, R9, -INF , !P0 ;  /* 0xff80000009577808 */ /* 0x000fe40004000000 */
[----:B------:R-:W-:Y:S02]  /*4a60*/  FSEL R88, R0, -INF , !P3 ;  /* 0xff80000000587808 */ /* 0x000fe40005800000 */
[----:B------:R-:W-:-:S02]  /*4a70*/  ISETP.GE.AND P0, PT, R17, R247, PT ;  /* 0x000000f71100720c */ /* 0x000fc40003f06270 */
[----:B------:R-:W-:Y:S02]  /*4a80*/  FMNMX3.FTZ R135, R135, R75, R89, !PT ;  /* 0x0000004b87877276 */ /* 0x000fe40007810059 */
[----:B------:R-:W-:Y:S02]  /*4a90*/  FSEL R86, R8, -INF , !P0 ;  /* 0xff80000008567808 */ /* 0x000fe40004000000 */
[----:B------:R-:W-:Y:S02]  /*4aa0*/  FMNMX3.FTZ R135, R135, R88, R87, !PT ;  /* 0x0000005887877276 */ /* 0x000fe40007810057 */
[C---:B------:R-:W-:Y:S02]  /*4ab0*/  ISETP.GE.AND P6, PT, R7.reuse, R249, PT ;  /* 0x000000f90700720c */ /* 0x040fe40003fc6270 */
[C---:B------:R-:W-:Y:S02]  /*4ac0*/  ISETP.GE.AND P5, PT, R7.reuse, R246, PT ;  /* 0x000000f60700720c */ /* 0x040fe40003fa6270 */
[----:B------:R-:W-:-:S02]  /*4ad0*/  ISETP.GE.AND P3, PT, R7, R248, PT ;  /* 0x000000f80700720c */ /* 0x000fc40003f66270 */
[----:B------:R-:W-:Y:S01]  /*4ae0*/  FMNMX.FTZ R135, R86, R135, !PT ;  /* 0x0000008756877209 */ /* 0x000fe20007810000 */
[----:B------:R-:W-:Y:S10]  /*4af0*/  BRA.U !UP0, `(.L_x_547) ;  /* 0x00000001089c7547 */ /* 0x000ff4000b800000 */
[----:B------:R-:W-:-:S04]  /*4b00*/  UIADD3 UR20, UPT, UPT, UR19, -0x2, URZ ;  /* 0xfffffffe13147890 */ /* 0x000fc8000fffe0ff */
        /* <DEDUP_REMOVED lines=10> */
[----:B------:R-:W-:Y:S01]  /*4bb0*/  UIADD3.X UR20, UPT, UPT, UR37, UR20, URZ, UP0, !UPT ;  /* 0x0000001425147290 */ /* 0x000fe200087fe4ff */
[----:B------:R-:W-:Y:S01]  /*4bc0*/  IMAD.U32 R7, RZ, RZ, UR23 ;  /* 0x00000017ff077e24 */ /* 0x000fe2000f8e00ff */
[----:B------:R-:W-:-:S02]  /*4bd0*/  ULEA UR25, UP0, UR12, UR25, 0x5 ;  /* 0x000000190c197291 */ /* 0x000fc4000f8028ff */
[----:B------:R-:W-:Y:S01]  /*4be0*/  UIADD3.X UR21, UPT, UPT, UR37, UR20, URZ, UP1, !UPT ;  /* 0x0000001425157290 */ /* 0x000fe20008ffe4ff */
[-C--:B------:R-:W-:Y:S02]  /*4bf0*/  LEA.HI.X R25, R8, R156.reuse, R0, 0x1, P0 ;  /* 0x0000009c08197211 */ /* 0x080fe400000f0c00 */
[CC--:B------:R-:W-:Y:S02]  /*4c00*/  LEA R22, P0, R9.reuse, R159.reuse, 0x1 ;  /* 0x0000009f09167211 */ /* 0x0c0fe400078008ff */
[----:B------:R-:W-:Y:S01]  /*4c10*/  MOV R0, UR20 ;  /* 0x0000001400007c02 */ /* 0x000fe20008000f00 */
[----:B------:R-:W-:Y:S01]  /*4c20*/  ULEA.HI.X UR20, UR12, UR20, UR13, 0x5, UP0 ;  /* 0x000000140c147291 */ /* 0x000fe200080f2c0d */
[----:B------:R-:W-:Y:S01]  /*4c30*/  IMAD.U32 R8, RZ, RZ, UR21 ;  /* 0x00000015ff087e24 */ /* 0x000fe2000f8e00ff */
[----:B------:R-:W-:Y:S01]  /*4c40*/  @!PT LDS RZ, [RZ] ;  /* 0x00000000fffff984 */ /* 0x000fe20000000800 */
[----:B------:R-:W-:Y:S01]  /*4c50*/  @!PT LDS RZ, [RZ] ;  /* 0x00000000fffff984 */ /* 0x000fe20000000800 */
[----:B------:R-:W-:Y:S01]  /*4c60*/  @!PT LDS RZ, [RZ] ;  /* 0x00000000fffff984 */ /* 0x000fe20000000800 */
[----:B------:R1:W-:Y:S01]  /*4c70*/  LDGSTS.E.BYPASS.LTC128B.128 [R18+0x8000], desc[UR16][R24.64] ;  /* 0x0800000018127fae */ /* 0x0003e2000b981a10 */
[----:B------:R-:W-:Y:S02]  /*4c80*/  LEA.HI.X R23, R9, R156, R0, 0x1, P0 ;  /* 0x0000009c09177211 */ /* 0x000fe400000f0c00 */
        /* <DEDUP_REMOVED lines=14> */
.L_x_547:
[----:B------:R-:W2:Y:S01]  /*4d70*/  SHFL.BFLY PT, R7, R135, 0x2, 0x1f ;  /* 0x0c401f0087077f89 */ /* 0x000ea200000e0000 */
[----:B------:R-:W-:Y:S01]  /*4d80*/  ISETP.GE.AND P0, PT, R6, R249, PT ;  /* 0x000000f90600720c */ /* 0x000fe20003f06270 */
[----:B------:R-:W3:Y:S01]  /*4d90*/  LDCU UR20, c[0x0][0x45c] ;  /* 0x00008b80ff1477ac */ /* 0x000ee20008000800 */
[----:B------:R-:W-:Y:S02]  /*4da0*/  FSEL R35, R66, -INF , !P4 ;  /* 0xff80000042237808 */ /* 0x000fe40006000000 */
[----:B-1----:R-:W-:Y:S01]  /*4db0*/  FSEL R22, R60, -INF , !P0 ;  /* 0xff8000003c167808 */ /* 0x002fe20004000000 */
[----:B------:R-:W-:Y:S01]  /*4dc0*/  UISETP.GT.U32.AND UP0, UPT, UR29, UR14, UPT ;  /* 0x0000000e1d00728c */ /* 0x000fe2000bf04070 */
[----:B------:R-:W-:Y:S02]  /*4dd0*/  FSEL R19, R55, -INF , !P6 ;  /* 0xff80000037137808 */ /* 0x000fe40007000000 */
[----:B------:R-:W-:Y:S02]  /*4de0*/  ISETP.GE.AND P4, PT, R6, R246, PT ;  /* 0x000000f60600720c */ /* 0x000fe40003f86270 */
[----:B------:R-:W-:-:S02]  /*4df0*/  ISETP.GT.AND P0, PT, R2, R5, PT ;  /* 0x000000050200720c */ /* 0x000fc40003f04270 */
[----:B------:R-:W-:Y:S02]  /*4e00*/  ISETP.GT.AND P6, PT, R2, R6, PT ;  /* 0x000000060200720c */ /* 0x000fe40003fc4270 */
[----:B------:R-:W-:Y:S02]  /*4e10*/  FSEL R30, R69, -INF , !P5 ;  /* 0xff800000451e7808 */ /* 0x000fe40006800000 */
[----:B------:R-:W-:Y:S02]  /*4e20*/  ISETP.GE.AND P5, PT, R6, R248, PT ;  /* 0x000000f80600720c */ /* 0x000fe40003fa6270 */
[----:B------:R-:W-:Y:S02]  /*4e30*/  FSEL R28, R52, -INF , !P4 ;  /* 0xff800000341c7808 */ /* 0x000fe40006000000 */
[----:B------:R-:W-:Y:S02]  /*4e40*/  FSEL R0, R123, -INF , !P0 ;  /* 0xff8000007b007808 */ /* 0x000fe40004000000 */
[----:B------:R-:W-:-:S02]  /*4e50*/  FSEL R6, R122, -INF , !P6 ;  /* 0xff8000007a067808 */ /* 0x000fc40007000000 */
[----:B------:R-:W-:Y:S02]  /*4e60*/  ISETP.GE.AND P4, PT, R5, R248, PT ;  /* 0x000000f80500720c */ /* 0x000fe40003f86270 */
[----:B--2---:R-:W-:Y:S02]  /*4e70*/  FMNMX.FTZ R135, R135, R7, !PT ;  /* 0x0000000787877209 */ /* 0x004fe40007810000 */
[----:B------:R-:W-:Y:S02]  /*4e80*/  FSEL R41, R67, -INF , !P3 ;  /* 0xff80000043297808 */ /* 0x000fe40005800000 */
[-C--:B------:R-:W-:Y:S02]  /*4e90*/  ISETP.GE.AND P0, PT, R4, R249.reuse, PT ;  /* 0x000000f90400720c */ /* 0x080fe40003f06270 */
[----:B------:R-:W-:Y:S02]  /*4ea0*/  ISETP.GE.AND P3, PT, R5, R249, PT ;  /* 0x000000f90500720c */ /* 0x000fe40003f66270 */
[----:B------:R-:W-:-:S02]  /*4eb0*/  FMNMX3.FTZ R134, R43, R50, R49, !PT ;  /* 0x000000322b867276 */ /* 0x000fc40007810031 */
[----:B------:R-:W-:Y:S02]  /*4ec0*/  FSEL R47, R6, -INF , !P5 ;  /* 0xff800000062f7808 */ /* 0x000fe40006800000 */
[----:B------:R-:W-:Y:S02]  /*4ed0*/  FSEL R46, R0, -INF , !P4 ;  /* 0xff800000002e7808 */ /* 0x000fe40006000000 */
[----:B------:R-:W-:Y:S01]  /*4ee0*/  ISETP.GT.AND P5, PT, R2, R3, PT ;  /* 0x000000030200720c */ /* 0x000fe20003fa4270 */
[----:B------:R-:W1:Y:S01]  /*4ef0*/  SHFL.BFLY PT, R0, R135, 0x1, 0x1f ;  /* 0x0c201f0087007f89 */ /* 0x000e6200000e0000 */
[----:B------:R-:W-:Y:S02]  /*4f00*/  ISETP.GE.AND P4, PT, R3, R249, PT ;  /* 0x000000f90300720c */ /* 0x000fe40003f86270 */
[----:B------:R-:W-:Y:S02]  /*4f10*/  FSEL R18, R58, -INF , !P0 ;  /* 0xff8000003a127808 */ /* 0x000fe40004000000 */
[----:B------:R-:W-:-:S02]  /*4f20*/  FSEL R21, R62, -INF , !P3 ;  /* 0xff8000003e157808 */ /* 0x000fc40005800000 */
[----:B------:R-:W-:Y:S02]  /*4f30*/  ISETP.GE.AND P0, PT, R11, R249, PT ;  /* 0x000000f90b00720c */ /* 0x000fe40003f06270 */
[----:B------:R-:W-:Y:S02]  /*4f40*/  FMNMX3.FTZ R134, R134, R19, R22, !PT ;  /* 0x0000001386867276 */ /* 0x000fe40007810016 */
[----:B------:R-:W-:Y:S02]  /*4f50*/  FSEL R6, R119, -INF , !P5 ;  /* 0xff80000077067808 */ /* 0x000fe40006800000 */
[----:B------:R-:W-:Y:S02]  /*4f60*/  FSEL R20, R59, -INF , !P4 ;  /* 0xff8000003b147808 */ /* 0x000fe40006000000 */
[-C--:B------:R-:W-:Y:S02]  /*4f70*/  ISETP.GE.AND P5, PT, R10, R249.reuse, PT ;  /* 0x000000f90a00720c */ /* 0x080fe40003fa6270 */
[----:B------:R-:W-:-:S02]  /*4f80*/  ISETP.GE.AND P4, PT, R15, R249, PT ;  /* 0x000000f90f00720c */ /* 0x000fc40003f86270 */
[----:B------:R-:W-:Y:S02]  /*4f90*/  FSEL R56, R68, -INF , !P0 ;  /* 0xff80000044387808 */ /* 0x000fe40004000000 */
[----:B------:R-:W-:Y:S02]  /*4fa0*/  FMNMX3.FTZ R134, R134, R21, R18, !PT ;  /* 0x0000001586867276 */ /* 0x000fe40007810012 */
[----:B------:R-:W-:Y:S02]  /*4fb0*/  ISETP.GE.AND P6, PT, R5, R246, PT ;  /* 0x000000f60500720c */ /* 0x000fe40003fc6270 */
[-C--:B------:R-:W-:Y:S02]  /*4fc0*/  ISETP.GE.AND P0, PT, R12, R249.reuse, PT ;  /* 0x000000f90c00720c */ /* 0x080fe40003f06270 */
[----:B------:R-:W-:Y:S02]  /*4fd0*/  FSEL R57, R63, -INF , !P5 ;  /* 0xff8000003f397808 */ /* 0x000fe40006800000 */
[----:B------:R-:W-:-:S02]  /*4fe0*/  ISETP.GE.AND P5, PT, R14, R249, PT ;  /* 0x000000f90e00720c */ /* 0x000fc40003fa6270 */
[----:B------:R-:W-:Y:S02]  /*4ff0*/  FSEL R60, R71, -INF , !P4 ;  /* 0xff800000473c7808 */ /* 0x000fe40006000000 */
[----:B------:R-:W-:Y:S02]  /*5000*/  FMNMX3.FTZ R134, R134, R20, R56, !PT ;  /* 0x0000001486867276 */ /* 0x000fe40007810038 */
[----:B------:R-:W-:Y:S02]  /*5010*/  FSEL R25, R61, -INF , !P6 ;  /* 0xff8000003d197808 */ /* 0x000fe40007000000 */
[----:B------:R-:W-:Y:S02]  /*5020*/  FSEL R61, R70, -INF , !P0 ;  /* 0xff800000463d7808 */ /* 0x000fe40004000000 */
[-C--:B------:R-:W-:Y:S02]  /*5030*/  ISETP.GE.AND P4, PT, R13, R249.reuse, PT ;  /* 0x000000f90d00720c */ /* 0x080fe40003f86270 */
[----:B------:R-:W-:-:S02]  /*5040*/  ISETP.GE.AND P0, PT, R16, R249, PT ;  /* 0x000000f91000720c */ /* 0x000fc40003f06270 */
[----:B------:R-:W-:Y:S02]  /*5050*/  FSEL R63, R54, -INF , !P5 ;  /* 0xff800000363f7808 */ /* 0x000fe40006800000 */
[----:B------:R-:W-:Y:S02]  /*5060*/  FMNMX3.FTZ R134, R134, R57, R60, !PT ;  /* 0x0000003986867276 */ /* 0x000fe4000781003c */
[----:B------:R-:W-:Y:S02]  /*5070*/  ISETP.GT.AND P3, PT, R2, R4, PT ;  /* 0x000000040200720c */ /* 0x000fe40003f64270 */
[----:B------:R-:W-:Y:S02]  /*5080*/  ISETP.GE.AND P5, PT, R17, R249, PT ;  /* 0x000000f91100720c */ /* 0x000fe40003fa6270 */
[----:B------:R-:W-:Y:S02]  /*5090*/  FSEL R62, R53, -INF , !P4 ;  /* 0xff800000353e7808 */ /* 0x000fe40006000000 */
[----:B------:R-:W-:-:S02]  /*50a0*/  FSEL R85, R39, -INF , !P0 ;  /* 0xff80000027557808 */ /* 0x000fc40004000000 */
[----:B------:R-:W-:Y:S02]  /*50b0*/  FMNMX3.FTZ R134, R134, R61, R63, !PT ;  /* 0x0000003d86867276 */ /* 0x000fe4000781003f */
[----:B------:R-:W-:Y:S02]  /*50c0*/  FSEL R5, R118, -INF , !P3 ;  /* 0xff80000076057808 */ /* 0x000fe40005800000 */
[----:B------:R-:W-:Y:S02]  /*50d0*/  ISETP.GE.AND P3, PT, R4, R248, PT ;  /* 0x000000f80400720c */ /* 0x000fe40003f66270 */
[----:B------:R-:W-:Y:S02]  /*50e0*/  FSEL R113, R38, -INF , !P5 ;  /* 0xff80000026717808 */ /* 0x000fe40006800000 */
[----:B------:R-:W-:Y:S02]  /*50f0*/  FMNMX3.FTZ R134, R134, R62, R85, !PT ;  /* 0x0000003e86867276 */ /* 0x000fe40007810055 */
[----:B------:R-:W-:-:S02]  /*5100*/  ISETP.GE.AND P6, PT, R4, R246, PT ;  /* 0x000000f60400720c */ /* 0x000fc40003fc6270 */
[C---:B------:R-:W-:Y:S02]  /*5110*/  ISETP.GT.AND P5, PT, R2.reuse, R11, PT ;  /* 0x0000000b0200720c */ /* 0x040fe40003fa4270 */
[----:B-1----:R-:W-:Y:S02]  /*5120*/  FMNMX.FTZ R135, R135, R0, !PT ;  /* 0x0000000087877209 */ /* 0x002fe40007810000 */
[----:B------:R-:W-:Y:S02]  /*5130*/  FSEL R40, R5, -INF , !P3 ;  /* 0xff80000005287808 */ /* 0x000fe40005800000 */
[----:B------:R-:W-:Y:S01]  /*5140*/  ISETP.GT.AND P3, PT, R2, R10, PT ;  /* 0x0000000a0200720c */ /* 0x000fe20003f64270 */
[----:B---3--:R-:W-:Y:S01]  /*5150*/  FMUL.FTZ R4, R135, UR20 ;  /* 0x0000001487047c20 */ /* 0x008fe20008410000 */
[----:B------:R-:W-:Y:S02]  /*5160*/  FMNMX.FTZ R134, R113, R134, !PT ;  /* 0x0000008671867209 */ /* 0x000fe40007810000 */
[----:B------:R-:W-:-:S02]  /*5170*/  FSEL R23, R72, -INF , !P6 ;  /* 0xff80000048177808 */ /* 0x000fc40007000000 */
[----:B------:R-:W-:Y:S01]  /*5180*/  FSEL R7, R114, -INF , !P5 ;  /* 0xff80000072077808 */ /* 0x000fe20006800000 */
[----:B------:R-:W1:Y:S01]  /*5190*/  SHFL.BFLY PT, R5, R134, 0x2, 0x1f ;  /* 0x0c401f0086057f89 */ /* 0x000e6200000e0000 */
[C---:B------:R-:W-:Y:S02]  /*51a0*/  ISETP.GE.AND P6, PT, R11.reuse, R246, PT ;  /* 0x000000f60b00720c */ /* 0x040fe40003fc6270 */
[----:B------:R-:W-:Y:S02]  /*51b0*/  ISETP.GE.AND P5, PT, R11, R248, PT ;  /* 0x000000f80b00720c */ /* 0x000fe40003fa6270 */
[----:B------:R-:W-:Y:S02]  /*51c0*/  FSEL R11, R115, -INF , !P3 ;  /* 0xff800000730b7808 */ /* 0x000fe40005800000 */
[----:B------:R-:W-:Y:S02]  /*51d0*/  FSETP.NEU.FTZ.AND P3, PT, R135, -INF , PT ;  /* 0xff8000008700780b */ /* 0x000fe40003f7d000 */
[----:B------:R-:W-:-:S02]  /*51e0*/  ISETP.GE.AND P4, PT, R3, R246, PT ;  /* 0x000000f60300720c */ /* 0x000fc40003f86270 */
[----:B------:R-:W-:Y:S02]  /*51f0*/  FSEL R4, R4, RZ, P3 ;  /* 0x000000ff04047208 */ /* 0x000fe40001800000 */
[----:B------:R-:W-:Y:S02]  /*5200*/  FSEL R24, R81, -INF , !P4 ;  /* 0xff80000051187808 */ /* 0x000fe40006000000 */
[----:B------:R-:W-:Y:S01]  /*5210*/  ISETP.GE.AND P4, PT, R10, R246, PT ;  /* 0x000000f60a00720c */ /* 0x000fe20003f86270 */
[--C-:B------:R-:W-:Y:S01]  /*5220*/  FFMA.FTZ R0, R26, UR20, -R4.reuse ;  /* 0x000000141a007c23 */ /* 0x100fe20008010804 */
[----:B------:R-:W-:Y:S01]  /*5230*/  ISETP.GE.AND P0, PT, R3, R248, PT ;  /* 0x000000f80300720c */ /* 0x000fe20003f06270 */
[----:B------:R-:W-:Y:S01]  /*5240*/  FFMA.FTZ R3, R27, UR20, -R4 ;  /* 0x000000141b037c23 */ /* 0x000fe20008010804 */
[----:B------:R-:W-:Y:S01]  /*5250*/  ISETP.GT.AND P3, PT, R2, R15, PT ;  /* 0x0000000f0200720c */ /* 0x000fe20003f64270 */
[----:B------:R2:W-:Y:S01]  /*5260*/  MUFU.EX2 R187, R0 ;  /* 0x0000000000bb7308 */ /* 0x0005e20000000800 */
[----:B------:R-:W-:-:S02]  /*5270*/  FSEL R82, R82, -INF , !P4 ;  /* 0xff80000052527808 */ /* 0x000fc40006000000 */
[----:B------:R-:W-:Y:S02]  /*5280*/  FSEL R45, R6, -INF , !P0 ;  /* 0xff800000062d7808 */ /* 0x000fe40004000000 */
[----:B------:R-:W-:Y:S02]  /*5290*/  ISETP.GT.AND P4, PT, R2, R12, PT ;  /* 0x0000000c0200720c */ /* 0x000fe40003f84270 */
[----:B------:R-:W-:Y:S01]  /*52a0*/  ISETP.GE.AND P0, PT, R10, R248, PT ;  /* 0x000000f80a00720c */ /* 0x000fe20003f06270 */
[----:B------:R3:W-:Y:S01]  /*52b0*/  MUFU.EX2 R186, R3 ;  /* 0x0000000300ba7308 */ /* 0x0007e20000000800 */
[----:B------:R-:W-:Y:S02]  /*52c0*/  FSEL R59, R80, -INF , !P6 ;  /* 0xff800000503b7808 */ /* 0x000fe40007000000 */
[----:B------:R-:W-:Y:S02]  /*52d0*/  FSEL R10, R110, -INF , !P3 ;  /* 0xff8000006e0a7808 */ /* 0x000fe40005800000 */
[----:B------:R-:W-:-:S02]  /*52e0*/  ISETP.GE.AND P6, PT, R15, R246, PT ;  /* 0x000000f60f00720c */ /* 0x000fc40003fc6270 */
[----:B------:R-:W-:Y:S02]  /*52f0*/  ISETP.GE.AND P3, PT, R15, R248, PT ;  /* 0x000000f80f00720c */ /* 0x000fe40003f66270 */
[----:B--2---:R-:W-:Y:S02]  /*5300*/  FMNMX3.FTZ R0, R42, R64, R65, !PT ;  /* 0x000000402a007276 */ /* 0x004fe40007810041 */
[----:B------:R-:W-:Y:S02]  /*5310*/  FSEL R15, R111, -INF , !P4 ;  /* 0xff8000006f0f7808 */ /* 0x000fe40006000000 */
[----:B------:R-:W-:Y:S02]  /*5320*/  FMNMX3.FTZ R0, R0, R30, R28, !PT ;  /* 0x0000001e00007276 */ /* 0x000fe4000781001c */
[----:B------:R-:W-:Y:S02]  /*5330*/  ISETP.GE.AND P4, PT, R12, R246, PT ;  /* 0x000000f60c00720c */ /* 0x000fe40003f86270 */
[----:B------:R-:W-:Y:S01]  /*5340*/  FMNMX3.FTZ R0, R0, R25, R23, !PT ;  /* 0x0000001900007276 */ /* 0x000fe20007810017 */
[----:B---3--:R-:W-:Y:S01]  /*5350*/  FFMA.FTZ R3, R29, UR20, -R4 ;  /* 0x000000141d037c23 */ /* 0x008fe20008010804 */
[----:B------:R-:W-:-:S02]  /*5360*/  FSEL R84, R83, -INF , !P6 ;  /* 0xff80000053547808 */ /* 0x000fc40007000000 */
[----:B------:R-:W-:Y:S01]  /*5370*/  FSEL R83, R92, -INF , !P4 ;  /* 0xff8000005c537808 */ /* 0x000fe20006000000 */
[----:B------:R2:W-:Y:S01]  /*5380*/  MUFU.EX2 R124, R3 ;  /* 0x00000003007c7308 */ /* 0x0005e20000000800 */
[----:B-1----:R-:W-:Y:S01]  /*5390*/  FMNMX.FTZ R134, R134, R5, !PT ;  /* 0x0000000586867209 */ /* 0x002fe20007810000 */
[----:B------:R-:W-:Y:S01]  /*53a0*/  FFMA.FTZ R5, R34, UR20, -R4 ;  /* 0x0000001422057c23 */ /* 0x000fe20008010804 */
[----:B------:R-:W-:Y:S02]  /*53b0*/  ISETP.GE.AND P4, PT, R14, R246, PT ;  /* 0x000000f60e00720c */ /* 0x000fe40003f86270 */
[----:B------:R-:W-:Y:S02]  /*53c0*/  FMNMX3.FTZ R0, R0, R24, R59, !PT ;  /* 0x0000001800007276 */ /* 0x000fe4000781003b */
[----:B------:R-:W-:Y:S01]  /*53d0*/  ISETP.GE.AND P6, PT, R13, R246, PT ;  /* 0x000000f60d00720c */ /* 0x000fe20003fc6270 */
[----:B------:R-:W-:Y:S01]  /*53e0*/  MUFU.EX2 R117, R5 ;  /* 0x0000000500757308 */ /* 0x000fe20000000800 */
[----:B------:R-:W-:-:S02]  /*53f0*/  FSEL R105, R78, -INF , !P4 ;  /* 0xff8000004e697808 */ /* 0x000fc40006000000 */
[----:B------:R-:W-:Y:S02]  /*5400*/  ISETP.GE.AND P4, PT, R16, R246, PT ;  /* 0x000000f61000720c */ /* 0x000fe40003f86270 */
[----:B------:R-:W-:Y:S01]  /*5410*/  FMNMX3.FTZ R136, R0, R82, R84, !PT ;  /* 0x0000005200887276 */ /* 0x000fe20007810054 */
[----:B------:R-:W-:Y:S01]  /*5420*/  FFMA.FTZ R0, R31, UR20, -R4 ;  /* 0x000000141f007c23 */ /* 0x000fe20008010804 */
[----:B------:R-:W-:Y:S01]  /*5430*/  FSEL R106, R79, -INF , !P6 ;  /* 0xff8000004f6a7808 */ /* 0x000fe20007000000 */
[----:B--2---:R-:W1:Y:S01]  /*5440*/  SHFL.BFLY PT, R3, R134, 0x1, 0x1f ;  /* 0x0c201f0086037f89 */ /* 0x004e6200000e0000 */
[----:B------:R-:W-:Y:S01]  /*5450*/  ISETP.GE.AND P6, PT, R17, R246, PT ;  /* 0x000000f61100720c */ /* 0x000fe20003fc6270 */
[----:B------:R2:W3:Y:S01]  /*5460*/  MUFU.EX2 R140, R0 ;  /* 0x00000000008c7308 */ /* 0x0004e20000000800 */
[----:B------:R-:W-:Y:S02]  /*5470*/  FSEL R107, R74, -INF , !P4 ;  /* 0xff8000004a6b7808 */ /* 0x000fe40006000000 */
[----:B------:R-:W-:-:S02]  /*5480*/  FMNMX3.FTZ R136, R136, R83, R105, !PT ;  /* 0x0000005388887276 */ /* 0x000fc40007810069 */
[----:B------:R-:W-:Y:S02]  /*5490*/  FSEL R112, R77, -INF , !P6 ;  /* 0xff8000004d707808 */ /* 0x000fe40007000000 */
[----:B------:R-:W-:Y:S02]  /*54a0*/  FMNMX3.FTZ R136, R136, R106, R107, !PT ;  /* 0x0000006a88887276 */ /* 0x000fe4000781006b */
[----:B------:R-:W-:Y:S02]  /*54b0*/  ISETP.GT.AND P6, PT, R2, R13, PT ;  /* 0x0000000d0200720c */ /* 0x000fe40003fc4270 */
[----:B------:R-:W-:Y:S02]  /*54c0*/  FMNMX.FTZ R136, R112, R136, !PT ;  /* 0x0000008870887209 */ /* 0x000fe40007810000 */
[----:B------:R-:W-:Y:S02]  /*54d0*/  FSEL R58, R10, -INF , !P3 ;  /* 0xff8000000a3a7808 */ /* 0x000fe40005800000 */
[----:B------:R-:W-:Y:S01]  /*54e0*/  FSEL R81, R7, -INF , !P5 ;  /* 0xff80000007517808 */ /* 0x000fe20006800000 */
[----:B------:R-:W4:Y:S01]  /*54f0*/  SHFL.BFLY PT, R6, R136, 0x2, 0x1f ;  /* 0x0c401f0088067f89 */ /* 0x000f2200000e0000 */
[----:B--2---:R-:W-:Y:S01]  /*5500*/  FFMA.FTZ R0, R32, UR20, -R4 ;  /* 0x0000001420007c23 */ /* 0x004fe20008010804 */
[----:B------:R-:W-:-:S02]  /*5510*/  ISETP.GT.AND P5, PT, R2, R14, PT ;  /* 0x0000000e0200720c */ /* 0x000fc40003fa4270 */
[----:B------:R-:W-:Y:S01]  /*5520*/  FSEL R9, R99, -INF , !P6 ;  /* 0xff80000063097808 */ /* 0x000fe20007000000 */
[----:B------:R2:W-:Y:S01]  /*5530*/  MUFU.EX2 R121, R0 ;  /* 0x0000000000797308 */ /* 0x0005e20000000800 */
[----:B-1----:R-:W-:Y:S02]  /*5540*/  FMNMX.FTZ R134, R134, R3, !PT ;  /* 0x0000000386867209 */ /* 0x002fe40007810000 */
[----:B------:R-:W-:Y:S02]  /*5550*/  ISETP.GT.AND P6, PT, R2, R16, PT ;  /* 0x000000100200720c */ /* 0x000fe40003fc4270 */
[C---:B------:R-:W-:Y:S01]  /*5560*/  FSETP.NEU.FTZ.AND P3, PT, R134.reuse, -INF , PT ;  /* 0xff8000008600780b */ /* 0x040fe20003f7d000 */
[----:B------:R-:W-:Y:S01]  /*5570*/  FMUL.FTZ R3, R134, UR20 ;  /* 0x0000001486037c20 */ /* 0x000fe20008410000 */
[----:B------:R-:W-:Y:S02]  /*5580*/  ISETP.GE.AND P4, PT, R12, R248, PT ;  /* 0x000000f80c00720c */ /* 0x000fe40003f86270 */
[----:B------:R-:W-:-:S02]  /*5590*/  FSEL R8, R98, -INF , !P5 ;  /* 0xff80000062087808 */ /* 0x000fc40006800000 */
[----:B------:R-:W-:Y:S02]  /*55a0*/  FSEL R3, R3, RZ, P3 ;  /* 0x000000ff03037208 */ /* 0x000fe40001800000 */
[-C--:B------:R-:W-:Y:S02]  /*55b0*/  ISETP.GE.AND P5, PT, R14, R248.reuse, PT ;  /* 0x000000f80e00720c */ /* 0x080fe40003fa6270 */
[----:B------:R-:W-:Y:S01]  /*55c0*/  FSEL R80, R11, -INF , !P0 ;  /* 0xff8000000b507808 */ /* 0x000fe20004000000 */
[----:B--2---:R-:W-:Y:S01]  /*55d0*/  FFMA.FTZ R0, R44, UR20, -R4 ;  /* 0x000000142c007c23 */ /* 0x004fe20008010804 */
[----:B------:R-:W-:Y:S02]  /*55e0*/  FSEL R7, R126, -INF , !P6 ;  /* 0xff8000007e077808 */ /* 0x000fe40007000000 */
[----:B------:R-:W-:Y:S01]  /*55f0*/  ISETP.GT.AND P6, PT, R2, R17, PT ;  /* 0x000000110200720c */ /* 0x000fe20003fc4270 */
[----:B------:R1:W2:Y:S01]  /*5600*/  MUFU.EX2 R120, R0 ;  /* 0x0000000000787308 */ /* 0x0002a20000000800 */
[----:B------:R-:W-:Y:S01]  /*5610*/  FSEL R31, R15, -INF , !P4 ;  /* 0xff8000000f1f7808 */ /* 0x000fe20006000000 */
[----:B------:R-:W-:Y:S01]  /*5620*/  FFMA.FTZ R2, R43, UR20, -R3 ;  /* 0x000000142b027c23 */ /* 0x000fe20008010803 */
[----:B------:R-:W-:-:S02]  /*5630*/  ISETP.GE.AND P0, PT, R13, R248, PT ;  /* 0x000000f80d00720c */ /* 0x000fc40003f06270 */
[----:B------:R-:W-:Y:S02]  /*5640*/  ISETP.GE.AND P4, PT, R16, R248, PT ;  /* 0x000000f81000720c */ /* 0x000fe40003f86270 */
[----:B------:R-:W-:Y:S01]  /*5650*/  FSEL R91, R8, -INF , !P5 ;  /* 0xff800000085b7808 */ /* 0x000fe20006800000 */
[----:B------:R5:W-:Y:S01]  /*5660*/  MUFU.EX2 R185, R2 ;  /* 0x0000000200b97308 */ /* 0x000be20000000800 */
[----:B----4-:R-:W-:Y:S02]  /*5670*/  FMNMX.FTZ R136, R136, R6, !PT ;  /* 0x0000000688887209 */ /* 0x010fe40007810000 */
[----:B------:R-:W-:Y:S02]  /*5680*/  ISETP.GE.AND P3, PT, R17, R248, PT ;  /* 0x000000f81100720c */ /* 0x000fe40003f66270 */
[----:B------:R-:W-:Y:S01]  /*5690*/  FSEL R90, R9, -INF , !P0 ;  /* 0xff800000095a7808 */ /* 0x000fe20004000000 */
[----:B------:R-:W4:Y:S01]  /*56a0*/  SHFL.BFLY PT, R6, R136, 0x1, 0x1f ;  /* 0x0c201f0088067f89 */ /* 0x000f2200000e0000 */
[----:B------:R-:W-:Y:S01]  /*56b0*/  FSEL R104, R7, -INF , !P4 ;  /* 0xff80000007687808 */ /* 0x000fe20006000000 */
[----:B-1----:R-:W-:Y:S01]  /*56c0*/  FFMA.FTZ R0, R33, UR20, -R4 ;  /* 0x0000001421007c23 */ /* 0x002fe20008010804 */
[----:B------:R-:W-:-:S02]  /*56d0*/  LOP3.LUT R29, R157, 0x200, R158, 0xf8, !PT ;  /* 0x000002009d1d7812 */ /* 0x000fc400078ef89e */
[----:B---3--:R-:W-:Y:S01]  /*56e0*/  F2FP.F16.F32.PACK_AB R26, R140, R124 ;  /* 0x0000007c8c1a723e */ /* 0x008fe200000000ff */
[----:B------:R1:W-:Y:S01]  /*56f0*/  MUFU.EX2 R143, R0 ;  /* 0x00000000008f7308 */ /* 0x0003e20000000800 */
[----:B------:R-:W-:Y:S02]  /*5700*/  LEA R29, R29, UR6, 0x1 ;  /* 0x000000061d1d7c11 */ /* 0x000fe4000f8e08ff */
[----:B--2---:R-:W-:Y:S02]  /*5710*/  F2FP.F16.F32.PACK_AB R16, R120, R121 ;  /* 0x000000797810723e */ /* 0x004fe400000000ff */
[----:B-----5:R-:W-:-:S04]  /*5720*/  FSEL R2, R127, -INF , !P6 ;  /* 0xff8000007f027808 */ /* 0x020fc80007000000 */
[----:B------:R-:W-:Y:S02]  /*5730*/  FSEL R114, R2, -INF , !P3 ;  /* 0xff80000002727808 */ /* 0x000fe40005800000 */
[----:B-1----:R-:W-:Y:S02]  /*5740*/  FMNMX3.FTZ R0, R36, R51, R35, !PT ;  /* 0x0000003324007276 */ /* 0x002fe40007810023 */
[----:B----4-:R-:W-:Y:S02]  /*5750*/  FMNMX.FTZ R136, R136, R6, !PT ;  /* 0x0000000688887209 */ /* 0x010fe40007810000 */
[----:B------:R-:W-:Y:S02]  /*5760*/  FMNMX3.FTZ R0, R0, R41, R47, !PT ;  /* 0x0000002900007276 */ /* 0x000fe4000781002f */
[C---:B------:R-:W-:Y:S01]  /*5770*/  FSETP.NEU.FTZ.AND P0, PT, R136.reuse, -INF , PT ;  /* 0xff8000008800780b */ /* 0x040fe20003f1d000 */
[----:B------:R-:W-:Y:S01]  /*5780*/  FMUL.FTZ R2, R136, UR20 ;  /* 0x0000001488027c20 */ /* 0x000fe20008410000 */
[----:B------:R-:W-:-:S04]  /*5790*/  FMNMX3.FTZ R0, R0, R46, R40, !PT ;  /* 0x0000002e00007276 */ /* 0x000fc80007810028 */
[----:B------:R-:W-:Y:S02]  /*57a0*/  FMNMX3.FTZ R0, R0, R45, R81, !PT ;  /* 0x0000002d00007276 */ /* 0x000fe40007810051 */
[----:B------:R-:W-:Y:S02]  /*57b0*/  FSEL R2, R2, RZ, P0 ;  /* 0x000000ff02027208 */ /* 0x000fe40000000000 */
[----:B------:R-:W-:Y:S01]  /*57c0*/  FMNMX3.FTZ R133, R0, R80, R58, !PT ;  /* 0x0000005000857276 */ /* 0x000fe2000781003a */
[----:B------:R-:W-:Y:S01]  /*57d0*/  FFMA.FTZ R0, R50, UR20, -R3 ;  /* 0x0000001432007c23 */ /* 0x000fe20008010803 */
[----:B------:R-:W-:Y:S02]  /*57e0*/  LOP3.LUT P0, R6, R242, 0x2, RZ, 0xc0, !PT ;  /* 0x00000002f2067812 */ /* 0x000fe4000780c0ff */
[----:B------:R-:W-:Y:S01]  /*57f0*/  FMNMX3.FTZ R133, R133, R31, R91, !PT ;  /* 0x0000001f85857276 */ /* 0x000fe2000781005b */
[----:B------:R1:W-:Y:S01]  /*5800*/  MUFU.EX2 R184, R0 ;  /* 0x0000000000b87308 */ /* 0x0003e20000000800 */
[----:B------:R-:W-:Y:S01]  /*5810*/  SEL R7, R240, 0xffffffe0, !P0 ;  /* 0xffffffe0f0077807 */ /* 0x000fe20004000000 */
[----:B------:R-:W-:Y:S01]  /*5820*/  STL [R1+0x18], R6 ;  /* 0x0000180601007387 */ /* 0x000fe20000100800 */
[----:B------:R-:W-:-:S04]  /*5830*/  FMNMX3.FTZ R133, R133, R90, R104, !PT ;  /* 0x0000005a85857276 */ /* 0x000fc80007810068 */
[----:B------:R-:W-:-:S05]  /*5840*/  FMNMX.FTZ R133, R114, R133, !PT ;  /* 0x0000008572857209 */ /* 0x000fca0007810000 */
[----:B------:R-:W2:Y:S01]  /*5850*/  SHFL.BFLY PT, R5, R133, 0x2, 0x1f ;  /* 0x0c401f0085057f89 */ /* 0x000ea200000e0000 */
[----:B-1----:R-:W-:-:S04]  /*5860*/  FFMA.FTZ R0, R49, UR20, -R3 ;  /* 0x0000001431007c23 */ /* 0x002fc80008010803 */
[----:B------:R1:W-:Y:S01]  /*5870*/  MUFU.EX2 R141, R0 ;  /* 0x00000000008d7308 */ /* 0x0003e20000000800 */
[----:B--2---:R-:W-:Y:S01]  /*5880*/  FMNMX.FTZ R133, R133, R5, !PT ;  /* 0x0000000585857209 */ /* 0x004fe20007810000 */
[----:B-1----:R-:W-:-:S04]  /*5890*/  FFMA.FTZ R0, R19, UR20, -R3 ;  /* 0x0000001413007c23 */ /* 0x002fc80008010803 */
[----:B------:R-:W1:Y:S02]  /*58a0*/  SHFL.BFLY PT, R5, R133, 0x1, 0x1f ;  /* 0x0c201f0085057f89 */ /* 0x000e6400000e0000 */
[----:B------:R2:W3:Y:S02]  /*58b0*/  MUFU.EX2 R251, R0 ;  /* 0x0000000000fb7308 */ /* 0x0004e40000000800 */
[----:B--2---:R-:W-:Y:S01]  /*58c0*/  FFMA.FTZ R0, R22, UR20, -R3 ;  /* 0x0000001416007c23 */ /* 0x004fe20008010803 */
[----:B---3--:R-:W-:-:S05]  /*58d0*/  F2FP.F16.F32.PACK_AB R27, R251, R141 ;  /* 0x0000008dfb1b723e */ /* 0x008fca00000000ff */
[----:B------:R2:W-:Y:S01]  /*58e0*/  MUFU.EX2 R252, R0 ;  /* 0x0000000000fc7308 */ /* 0x0005e20000000800 */
[----:B-1----:R-:W-:-:S04]  /*58f0*/  FMNMX.FTZ R133, R133, R5, !PT ;  /* 0x0000000585857209 */ /* 0x002fc80007810000 */
[C---:B------:R-:W-:Y:S01]  /*5900*/  FSETP.NEU.FTZ.AND P0, PT, R133.reuse, -INF , PT ;  /* 0xff8000008500780b */ /* 0x040fe20003f1d000 */
[----:B------:R-:W-:Y:S01]  /*5910*/  FMUL.FTZ R5, R133, UR20 ;  /* 0x0000001485057c20 */ /* 0x000fe20008410000 */
[----:B--2---:R-:W-:-:S04]  /*5920*/  FFMA.FTZ R0, R21, UR20, -R3 ;  /* 0x0000001415007c23 */ /* 0x004fc80008010803 */
[----:B------:R1:W2:Y:S02]  /*5930*/  MUFU.EX2 R156, R0 ;  /* 0x00000000009c7308 */ /* 0x0002a40000000800 */
[----:B-1----:R-:W-:Y:S01]  /*5940*/  FFMA.FTZ R0, R18, UR20, -R3 ;  /* 0x0000001412007c23 */ /* 0x002fe20008010803 */
[----:B--2---:R-:W-:Y:S02]  /*5950*/  F2FP.F16.F32.PACK_AB R17, R156, R252 ;  /* 0x000000fc9c11723e */ /* 0x004fe400000000ff */
[----:B------:R-:W-:-:S03]  /*5960*/  F2FP.F16.F32.PACK_AB R18, R117, R143 ;  /* 0x0000008f7512723e */ /* 0x000fc600000000ff */
[----:B------:R1:W-:Y:S02]  /*5970*/  MUFU.EX2 R142, R0 ;  /* 0x00000000008e7308 */ /* 0x0003e40000000800 */
[----:B-1----:R-:W-:-:S06]  /*5980*/  FFMA.FTZ R0, R20, UR20, -R3 ;  /* 0x0000001414007c23 */ /* 0x002fcc0008010803 */
[----:B------:R1:W2:Y:S02]  /*5990*/  MUFU.EX2 R116, R0 ;  /* 0x0000000000747308 */ /* 0x0002a40000000800 */
[----:B-1----:R-:W-:Y:S01]  /*59a0*/  FFMA.FTZ R0, R42, UR20, -R2 ;  /* 0x000000142a007c23 */ /* 0x002fe20008010802 */
[----:B--2---:R-:W-:-:S05]  /*59b0*/  F2FP.F16.F32.PACK_AB R19, R116, R142 ;  /* 0x0000008e7413723e */ /* 0x004fca00000000ff */
[----:B------:R1:W-:Y:S02]  /*59c0*/  MUFU.EX2 R155, R0 ;  /* 0x00000000009b7308 */ /* 0x0003e40000000800 */
[----:B-1----:R-:W-:-:S06]  /*59d0*/  FFMA.FTZ R0, R64, UR20, -R2 ;  /* 0x0000001440007c23 */ /* 0x002fcc0008010802 */
[----:B------:R1:W2:Y:S02]  /*59e0*/  MUFU.EX2 R154, R0 ;  /* 0x00000000009a7308 */ /* 0x0002a40000000800 */
[--C-:B-1----:R-:W-:Y:S01]  /*59f0*/  FFMA.FTZ R0, R65, UR20, -R2.reuse ;  /* 0x0000001441007c23 */ /* 0x102fe20008010802 */
[----:B--2---:R-:W-:Y:S01]  /*5a00*/  F2FP.F16.F32.PACK_AB R20, R154, R155 ;  /* 0x0000009b9a14723e */ /* 0x004fe200000000ff */
[----:B------:R-:W-:Y:S04]  /*5a10*/  LDSM.16.MT88.4 R64, [R29+0xc800] ;  /* 0x00c800001d40783b */ /* 0x000fe80000004200 */
[----:B------:R1:W-:Y:S02]  /*5a20*/  MUFU.EX2 R188, R0 ;  /* 0x0000000000bc7308 */ /* 0x0003e40000000800 */
[----:B-1----:R-:W-:Y:S01]  /*5a30*/  FFMA.FTZ R0, R30, UR20, -R2 ;  /* 0x000000141e007c23 */ /* 0x002fe20008010802 */
[----:B------:R-:W-:-:S05]  /*5a40*/  VIADD R30, R29, 0xc040 ;  /* 0x0000c0401d1e7836 */ /* 0x000fca0000000000 */
[----:B------:R1:W2:Y:S02]  /*5a50*/  MUFU.EX2 R238, R0 ;  /* 0x0000000000ee7308 */ /* 0x0002a40000000800 */
[----:B-1----:R-:W-:Y:S01]  /*5a60*/  FFMA.FTZ R0, R28, UR20, -R2 ;  /* 0x000000141c007c23 */ /* 0x002fe20008010802 */
[----:B------:R-:W-:Y:S01]  /*5a70*/  IMAD.IADD R28, R29, 0x1, R7 ;  /* 0x000000011d1c7824 */ /* 0x000fe200078e0207 */
[----:B--2---:R-:W-:-:S04]  /*5a80*/  F2FP.F16.F32.PACK_AB R22, R238, R188 ;  /* 0x000000bcee16723e */ /* 0x004fc800000000ff */
[----:B------:R1:W-:Y:S01]  /*5a90*/  MUFU.EX2 R239, R0 ;  /* 0x0000000000ef7308 */ /* 0x0003e20000000800 */
[----:B------:R-:W-:Y:S01]  /*5aa0*/  LDSM.16.MT88.4 R172, [R28+0xd800] ;  /* 0x00d800001cac783b */ /* 0x000fe20000004200 */
[----:B-1----:R-:W-:Y:S01]  /*5ab0*/  FFMA.FTZ R0, R25, UR20, -R2 ;  /* 0x0000001419007c23 */ /* 0x002fe20008010802 */
[----:B------:R-:W-:-:S05]  /*5ac0*/  F2FP.F16.F32.PACK_AB R25, R184, R185 ;  /* 0x000000b9b819723e */ /* 0x000fca00000000ff */
[----:B------:R1:W2:Y:S02]  /*5ad0*/  MUFU.EX2 R250, R0 ;  /* 0x0000000000fa7308 */ /* 0x0002a40000000800 */
[----:B-1----:R-:W-:Y:S01]  /*5ae0*/  FFMA.FTZ R0, R23, UR20, -R2 ;  /* 0x0000001417007c23 */ /* 0x002fe20008010802 */
[----:B--2---:R-:W-:-:S05]  /*5af0*/  F2FP.F16.F32.PACK_AB R12, R250, R239 ;  /* 0x000000effa0c723e */ /* 0x004fca00000000ff */
[----:B------:R1:W-:Y:S02]  /*5b00*/  MUFU.EX2 R244, R0 ;  /* 0x0000000000f47308 */ /* 0x0003e40000000800 */
[----:B-1----:R-:W-:Y:S01]  /*5b10*/  FSEL R0, R5, RZ, P0 ;  /* 0x000000ff05007208 */ /* 0x002fe20000000000 */
[----:B------:R-:W-:Y:S01]  /*5b20*/  FFMA.FTZ R5, R24, UR20, -R2 ;  /* 0x0000001418057c23 */ /* 0x000fe20008010802 */
[----:B------:R-:W-:-:S04]  /*5b30*/  F2FP.F16.F32.PACK_AB R24, R186, R187 ;  /* 0x000000bbba18723e */ /* 0x000fc800000000ff */
[----:B------:R1:W2:Y:S01]  /*5b40*/  MUFU.EX2 R243, R5 ;  /* 0x0000000500f37308 */ /* 0x0002a20000000800 */
[----:B------:R-:W-:-:S07]  /*5b50*/  FFMA.FTZ R6, R45, UR20, -R0 ;  /* 0x000000142d067c23 */ /* 0x000fce0008010800 */
[----:B------:R3:W-:Y:S01]  /*5b60*/  MUFU.EX2 R237, R6 ;  /* 0x0000000600ed7308 */ /* 0x0007e20000000800 */
[----:B-1----:R-:W-:Y:S01]  /*5b70*/  FFMA.FTZ R5, R36, UR20, -R0 ;  /* 0x0000001424057c23 */ /* 0x002fe20008010800 */
[----:B--2---:R-:W-:Y:S01]  /*5b80*/  F2FP.F16.F32.PACK_AB R14, R243, R244 ;  /* 0x000000f4f30e723e */ /* 0x004fe200000000ff */
[----:B------:R-:W1:Y:S05]  /*5b90*/  LDSM.16.MT88.4 R36, [R28+0xc000] ;  /* 0x00c000001c24783b */ /* 0x000e6a0000004200 */
[----:B------:R2:W-:Y:S01]  /*5ba0*/  MUFU.EX2 R153, R5 ;  /* 0x0000000500997308 */ /* 0x0005e20000000800 */
[----:B---3--:R-:W-:-:S05]  /*5bb0*/  LOP3.LUT P3, R6, R242, 0x4, RZ, 0xc0, !PT ;  /* 0x00000004f2067812 */ /* 0x008fca000786c0ff */
[----:B------:R-:W-:Y:S01]  /*5bc0*/  STL [R1+0x24], R6 ;  /* 0x0000240601007387 */ /* 0x000fe20000100800 */
[----:B--2---:R-:W-:-:S04]  /*5bd0*/  FFMA.FTZ R5, R51, UR20, -R0 ;  /* 0x0000001433057c23 */ /* 0x004fc80008010800 */
[----:B------:R2:W3:Y:S02]  /*5be0*/  MUFU.EX2 R152, R5 ;  /* 0x0000000500987308 */ /* 0x0004e40000000800 */
[--C-:B--2---:R-:W-:Y:S01]  /*5bf0*/  FFMA.FTZ R5, R35, UR20, -R0.reuse ;  /* 0x0000001423057c23 */ /* 0x104fe20008010800 */
[----:B---3--:R-:W-:Y:S01]  /*5c00*/  F2FP.F16.F32.PACK_AB R21, R152, R153 ;  /* 0x000000999815723e */ /* 0x008fe200000000ff */
[----:B------:R-:W2:Y:S04]  /*5c10*/  LDSM.16.MT88.4 R32, [R28+0xc800] ;  /* 0x00c800001c20783b */ /* 0x000ea80000004200 */
[----:B------:R3:W-:Y:S02]  /*5c20*/  MUFU.EX2 R232, R5 ;  /* 0x0000000500e87308 */ /* 0x0007e40000000800 */
[----:B---3--:R-:W-:-:S06]  /*5c30*/  FFMA.FTZ R5, R41, UR20, -R0 ;  /* 0x0000001429057c23 */ /* 0x008fcc0008010800 */
[----:B------:R3:W4:Y:S02]  /*5c40*/  MUFU.EX2 R233, R5 ;  /* 0x0000000500e97308 */ /* 0x0007240000000800 */
[----:B---3--:R-:W-:Y:S01]  /*5c50*/  FFMA.FTZ R5, R47, UR20, -R0 ;  /* 0x000000142f057c23 */ /* 0x008fe20008010800 */
[----:B----4-:R-:W-:-:S05]  /*5c60*/  F2FP.F16.F32.PACK_AB R23, R233, R232 ;  /* 0x000000e8e917723e */ /* 0x010fca00000000ff */
[----:B------:R3:W-:Y:S02]  /*5c70*/  MUFU.EX2 R234, R5 ;  /* 0x0000000500ea7308 */ /* 0x0007e40000000800 */
[C---:B-1----:R-:W-:Y:S08]  /*5c80*/  HMMA.16816.F32 R8, R20.reuse, R36, RZ ;  /* 0x000000241408723c */ /* 0x042ff000000018ff */
[----:B------:R-:W-:Y:S01]  /*5c90*/  HMMA.16816.F32 R52, R20, R38, RZ ;  /* 0x000000261434723c */ /* 0x000fe200000018ff */
[----:B---3--:R-:W-:-:S07]  /*5ca0*/  FFMA.FTZ R5, R46, UR20, -R0 ;  /* 0x000000142e057c23 */ /* 0x008fce0008010800 */
[----:B------:R-:W-:Y:S01]  /*5cb0*/  HMMA.16816.F32 R44, R24, R36, RZ ;  /* 0x00000024182c723c */ /* 0x000fe200000018ff */
[----:B------:R1:W3:Y:S02]  /*5cc0*/  MUFU.EX2 R235, R5 ;  /* 0x0000000500eb7308 */ /* 0x0002e40000000800 */
[----:B-1----:R-:W-:Y:S01]  /*5cd0*/  FFMA.FTZ R5, R40, UR20, -R0 ;  /* 0x0000001428057c23 */ /* 0x002fe20008010800 */
[----:B---3--:R-:W-:Y:S01]  /*5ce0*/  F2FP.F16.F32.PACK_AB R13, R235, R234 ;  /* 0x000000eaeb0d723e */ /* 0x008fe200000000ff */
[----:B------:R-:W1:-:S15]  /*5cf0*/  LDSM.16.MT88.4 R40, [R28+0xe000] ;  /* 0x00e000001c28783b */ /* 0x000e5e0000004200 */
[----:B--2---:R-:W-:Y:S01]  /*5d00*/  HMMA.16816.F32 R160, R16, R32, R44 ;  /* 0x0000002010a0723c */ /* 0x004fe2000000182c */
[----:B------:R2:W3:Y:S07]  /*5d10*/  MUFU.EX2 R236, R5 ;  /* 0x0000000500ec7308 */ /* 0x0004ee0000000800 */
[----:B------:R-:W-:Y:S01]  /*5d20*/  HMMA.16816.F32 R44, R24, R38, RZ ;  /* 0x00000026182c723c */ /* 0x000fe200000018ff */
[----:B--2---:R-:W-:Y:S01]  /*5d30*/  FFMA.FTZ R5, R48, UR20, -R4 ;  /* 0x0000001430057c23 */ /* 0x004fe20008010804 */
[----:B---3--:R-:W-:-:S03]  /*5d40*/  F2FP.F16.F32.PACK_AB R15, R237, R236 ;  /* 0x000000eced0f723e */ /* 0x008fc600000000ff */
[----:B------:R2:W-:Y:S04]  /*5d50*/  MUFU.EX2 R203, R5 ;  /* 0x0000000500cb7308 */ /* 0x0005e80000000800 */
[C---:B------:R-:W-:Y:S01]  /*5d60*/  HMMA.16816.F32 R164, R12.reuse, R32, R8 ;  /* 0x000000200ca4723c */ /* 0x040fe20000001808 */
[----:B------:R-:W3:Y:S07]  /*5d70*/  LDSM.16.MT88.4 R8, [R28+0xe800] ;  /* 0x00e800001c08783b */ /* 0x000eee0000004200 */
[----:B------:R-:W-:Y:S01]  /*5d80*/  HMMA.16816.F32 R168, R12, R34, R52 ;  /* 0x000000220ca8723c */ /* 0x000fe20000001834 */
[----:B--2---:R-:W-:-:S07]  /*5d90*/  FFMA.FTZ R5, R73, UR20, -R4 ;  /* 0x0000001449057c23 */ /* 0x004fce0008010804 */
[----:B-1----:R-:W-:Y:S01]  /*5da0*/  HMMA.16816.F32 R36, R20, R40, RZ ;  /* 0x000000281424723c */ /* 0x002fe200000018ff */
[----:B------:R1:W-:Y:S07]  /*5db0*/  MUFU.EX2 R201, R5 ;  /* 0x0000000500c97308 */ /* 0x0003ee0000000800 */
[----:B------:R-:W-:Y:S08]  /*5dc0*/  HMMA.16816.F32 R52, R16, R34, R44 ;  /* 0x000000221034723c */ /* 0x000ff0000000182c */
[----:B------:R-:W-:Y:S01]  /*5dd0*/  HMMA.16816.F32 R48, R24, R40, RZ ;  /* 0x000000281830723c */ /* 0x000fe200000018ff */
[----:B-1----:R-:W-:-:S02]  /*5de0*/  FFMA.FTZ R5, R76, UR20, -R4 ;  /* 0x000000144c057c23 */ /* 0x002fc40008010804 */
[----:B------:R-:W1:Y:S02]  /*5df0*/  LDSM.16.MT88.4 R76, [R29+0xc000] ;  /* 0x00c000001d4c783b */ /* 0x000e640000004200 */
[----:B------:R2:W-:Y:S03]  /*5e00*/  MUFU.EX2 R200, R5 ;  /* 0x0000000500c87308 */ /* 0x0005e60000000800 */
[----:B------:R-:W-:Y:S08]  /*5e10*/  HMMA.16816.F32 R44, R20, R42, RZ ;  /* 0x0000002a142c723c */ /* 0x000ff000000018ff */
[----:B---3--:R-:W-:Y:S01]  /*5e20*/  HMMA.16816.F32 R108, R12, R8, R36 ;  /* 0x000000080c6c723c */ /* 0x008fe20000001824 */
[----:B--2---:R-:W-:-:S07]  /*5e30*/  FFMA.FTZ R5, R75, UR20, -R4 ;  /* 0x000000144b057c23 */ /* 0x004fce0008010804 */
[----:B------:R-:W-:Y:S01]  /*5e40*/  HMMA.16816.F32 R96, R16, R8, R48 ;  /* 0x000000081060723c */ /* 0x000fe20000001830 */
[----:B------:R2:W-:Y:S07]  /*5e50*/  MUFU.EX2 R202, R5 ;  /* 0x0000000500ca7308 */ /* 0x0005ee0000000800 */
[----:B------:R-:W-:Y:S08]  /*5e60*/  HMMA.16816.F32 R40, R24, R42, RZ ;  /* 0x0000002a1828723c */ /* 0x000ff000000018ff */
[----:B------:R-:W-:Y:S01]  /*5e70*/  HMMA.16816.F32 R92, R12, R10, R44 ;  /* 0x0000000a0c5c723c */ /* 0x000fe2000000182c */
[----:B--2---:R-:W-:-:S04]  /*5e80*/  FFMA.FTZ R5, R89, UR20, -R4 ;  /* 0x0000001459057c23 */ /* 0x004fc80008010804 */
[----:B------:R2:W3:Y:S03]  /*5e90*/  MUFU.EX2 R72, R5 ;  /* 0x0000000500487308 */ /* 0x0004e60000000800 */
[-C--:B-1----:R-:W-:Y:S08]  /*5ea0*/  HMMA.16816.F32 R32, R20, R76.reuse, RZ ;  /* 0x0000004c1420723c */ /* 0x082ff000000018ff */
[----:B------:R-:W-:Y:S01]  /*5eb0*/  HMMA.16816.F32 R36, R24, R76, RZ ;  /* 0x0000004c1824723c */ /* 0x000fe200000018ff */
[----:B------:R-:W-:-:S02]  /*5ec0*/  IMAD.MOV.U32 R76, RZ, RZ, R156 ;  /* 0x000000ffff4c7224 */ /* 0x000fc400078e009c */
[----:B--2---:R-:W-:Y:S01]  /*5ed0*/  FFMA.FTZ R5, R88, UR20, -R4 ;  /* 0x0000001458057c23 */ /* 0x004fe20008010804 */
[----:B---3--:R-:W-:-:S04]  /*5ee0*/  IMAD.MOV.U32 R77, RZ, RZ, R72 ;  /* 0x000000ffff4d7224 */ /* 0x008fc800078e0048 */
[----:B------:R-:W-:Y:S01]  /*5ef0*/  HMMA.16816.F32 R100, R16, R10, R40 ;  /* 0x0000000a1064723c */ /* 0x000fe20000001828 */
[----:B------:R1:W2:Y:S07]  /*5f00*/  MUFU.EX2 R123, R5 ;  /* 0x00000005007b7308 */ /* 0x0002ae0000000800 */
[-C--:B------:R-:W-:Y:S08]  /*5f10*/  HMMA.16816.F32 R148, R12, R64.reuse, R32 ;  /* 0x000000400c94723c */ /* 0x080ff00000001820 */
[----:B------:R-:W-:Y:S01]  /*5f20*/  HMMA.16816.F32 R144, R16, R64, R36 ;  /* 0x000000401090723c */ /* 0x000fe20000001824 */
[----:B------:R-:W-:Y:S01]  /*5f30*/  LDSM.16.MT88.4 R36, [R28+0xd000] ;  /* 0x00d000001c24783b */ /* 0x000fe20000004200 */
[----:B------:R-:W-:-:S02]  /*5f40*/  IMAD.MOV.U32 R64, RZ, RZ, R143 ;  /* 0x000000ffff407224 */ /* 0x000fc400078e008f */
[--C-:B-1----:R-:W-:Y:S01]  /*5f50*/  FFMA.FTZ R5, R87, UR20, -R4.reuse ;  /* 0x0000001457057c23 */ /* 0x102fe20008010804 */
[----:B------:R-:W-:Y:S01]  /*5f60*/  FFMA.FTZ R4, R86, UR20, -R4 ;  /* 0x0000001456047c23 */ /* 0x000fe20008010804 */
[----:B--2---:R-:W-:Y:S01]  /*5f70*/  F2FP.F16.F32.PACK_AB R128, R123, R77 ;  /* 0x0000004d7b80723e */ /* 0x004fe200000000ff */
[----:B------:R-:W-:Y:S01]  /*5f80*/  IMAD.MOV.U32 R65, RZ, RZ, R142 ;  /* 0x000000ffff417224 */ /* 0x000fe200078e008e */
[----:B------:R1:W-:Y:S08]  /*5f90*/  MUFU.EX2 R157, R5 ;  /* 0x00000005009d7308 */ /* 0x0003f00000000800 */
[----:B------:R2:W3:Y:S01]  /*5fa0*/  MUFU.EX2 R122, R4 ;  /* 0x00000004007a7308 */ /* 0x0004e20000000800 */
[----:B-1----:R-:W-:-:S04]  /*5fb0*/  VIADD R5, R29, 0xc000 ;  /* 0x0000c0001d057836 */ /* 0x002fc80000000000 */
[----:B------:R-:W-:Y:S02]  /*5fc0*/  @P3 VIADD R30, R5, 0xffffffc0 ;  /* 0xffffffc0051e3836 */ /* 0x000fe40000000000 */
[----:B--2---:R-:W-:-:S03]  /*5fd0*/  FFMA.FTZ R4, R56, UR20, -R3 ;  /* 0x0000001438047c23 */ /* 0x004fc60008010803 */
[----:B------:R-:W1:Y:S01]  /*5fe0*/  LDSM.16.MT88.4 R68, [R30] ;  /* 0x000000001e44783b */ /* 0x000e620000004200 */
[----:B------:R-:W-:Y:S01]  /*5ff0*/  IMAD.IADD R132, R7, 0x1, R30 ;  /* 0x0000000107847824 */ /* 0x000fe200078e021e */
[----:B---3--:R-:W-:Y:S01]  /*6000*/  F2FP.F16.F32.PACK_AB R130, R122, R157 ;  /* 0x0000009d7a82723e */ /* 0x008fe200000000ff */
[----:B------:R2:W-:Y:S03]  /*6010*/  MUFU.EX2 R229, R4 ;  /* 0x0000000400e57308 */ /* 0x0005e60000000800 */
[----:B------:R-:W3:Y:S04]  /*6020*/  LDSM.16.MT88.4 R72, [R132] ;  /* 0x000000008448783b */ /* 0x000ee80000004200 */
[----:B------:R-:W4:Y:S01]  /*6030*/  LDSM.16.MT88.4 R48, [R132+0x800] ;  /* 0x000800008430783b */ /* 0x000f220000004200 */
[----:B--2---:R-:W-:-:S04]  /*6040*/  FFMA.FTZ R4, R57, UR20, -R3 ;  /* 0x0000001439047c23 */ /* 0x004fc80008010803 */
[----:B------:R2:W5:Y:S01]  /*6050*/  MUFU.EX2 R228, R4 ;  /* 0x0000000400e47308 */ /* 0x0005620000000800 */
[----:B-1----:R-:W-:Y:S01]  /*6060*/  HMMA.16816.F32 R32, R20, R68, RZ ;  /* 0x000000441420723c */ /* 0x002fe200000018ff */
[----:B--2---:R-:W-:-:S06]  /*6070*/  FFMA.FTZ R4, R60, UR20, -R3 ;  /* 0x000000143c047c23 */ /* 0x004fcc0008010803 */
[----:B------:R1:W-:Y:S01]  /*6080*/  MUFU.EX2 R231, R4 ;  /* 0x0000000400e77308 */ /* 0x0003e20000000800 */
[-C--:B---3--:R-:W-:Y:S08]  /*6090*/  HMMA.16816.F32 R8, R24, R72.reuse, RZ ;  /* 0x000000481808723c */ /* 0x088ff000000018ff */
[----:B------:R-:W-:Y:S01]  /*60a0*/  HMMA.16816.F32 R44, R20, R72, RZ ;  /* 0x00000048142c723c */ /* 0x000fe200000018ff */
[----:B------:R-:W-:-:S02]  /*60b0*/  IMAD.MOV.U32 R72, RZ, RZ, R141 ;  /* 0x000000ffff487224 */ /* 0x000fc400078e008d */
[----:B------:R-:W-:Y:S02]  /*60c0*/  IMAD.MOV.U32 R73, RZ, RZ, R188 ;  /* 0x000000ffff497224 */ /* 0x000fe400078e00bc */
[----:B-1----:R-:W-:-:S03]  /*60d0*/  FFMA.FTZ R4, R61, UR20, -R3 ;  /* 0x000000143d047c23 */ /* 0x002fc60008010803 */
[----:B------:R-:W-:Y:S01]  /*60e0*/  HMMA.16816.F32 R40, R24, R68, RZ ;  /* 0x000000441828723c */ /* 0x000fe200000018ff */
[----:B------:R-:W-:Y:S01]  /*60f0*/  IMAD.MOV.U32 R69, RZ, RZ, R124 ;  /* 0x000000ffff457224 */ /* 0x000fe200078e007c */
[----:B------:R1:W2:Y:S01]  /*6100*/  MUFU.EX2 R230, R4 ;  /* 0x0000000400e67308 */ /* 0x0002a20000000800 */
[----:B------:R-:W-:-:S05]  /*6110*/  IMAD.MOV.U32 R68, RZ, RZ, R117 ;  /* 0x000000ffff447224 */ /* 0x000fca00078e0075 */
[----:B----4-:R-:W-:Y:S01]  /*6120*/  HMMA.16816.F32 R196, R16, R48, R8 ;  /* 0x0000003010c4723c */ /* 0x010fe20000001808 */
[----:B------:R-:W-:Y:S02]  /*6130*/  F2FP.F16.F32.PACK_AB R8, R201, R203 ;  /* 0x000000cbc908723e */ /* 0x000fe400000000ff */
[----:B-----5:R-:W-:Y:S02]  /*6140*/  F2FP.F16.F32.PACK_AB R9, R228, R229 ;  /* 0x000000e5e409723e */ /* 0x020fe400000000ff */
[----:B------:R-:W-:-:S03]  /*6150*/  F2FP.F16.F32.PACK_AB R10, R202, R200 ;  /* 0x000000c8ca0a723e */ /* 0x000fc600000000ff */
[----:B------:R-:W-:Y:S01]  /*6160*/  HMMA.16816.F32 R192, R12, R48, R44 ;  /* 0x000000300cc0723c */ /* 0x000fe2000000182c */
[----:B------:R-:W-:Y:S01]  /*6170*/  LDSM.16.MT88.4 R44, [R132+0x2000] ;  /* 0x00200000842c783b */ /* 0x000fe20000004200 */
[----:B------:R-:W-:Y:S02]  /*6180*/  IMAD.MOV.U32 R48, RZ, RZ, R116 ;  /* 0x000000ffff307224 */ /* 0x000fe400078e0074 */
[--C-:B-1----:R-:W-:Y:S01]  /*6190*/  FFMA.FTZ R4, R63, UR20, -R3.reuse ;  /* 0x000000143f047c23 */ /* 0x102fe20008010803 */
[----:B--2---:R-:W-:Y:S01]  /*61a0*/  F2FP.F16.F32.PACK_AB R11, R230, R231 ;  /* 0x000000e7e60b723e */ /* 0x004fe200000000ff */
[----:B------:R-:W-:Y:S02]  /*61b0*/  IMAD.MOV.U32 R49, RZ, RZ, R140 ;  /* 0x000000ffff317224 */ /* 0x000fe400078e008c */
[----:B------:R1:W-:Y:S04]  /*61c0*/  MUFU.EX2 R227, R4 ;  /* 0x0000000400e37308 */ /* 0x0003e80000000800 */
[----:B------:R-:W-:Y:S01]  /*61d0*/  HMMA.16816.F32 R160, R8, R36, R160 ;  /* 0x0000002408a0723c */ /* 0x000fe200000018a0 */
[----:B-1----:R-:W-:-:S02]  /*61e0*/  FFMA.FTZ R4, R62, UR20, -R3 ;  /* 0x000000143e047c23 */ /* 0x002fc40008010803 */
[----:B------:R-:W1:Y:S02]  /*61f0*/  LDSM.16.MT88.4 R60, [R30+0x800] ;  /* 0x000800001e3c783b */ /* 0x000e640000004200 */
[----:B------:R2:W3:Y:S02]  /*6200*/  MUFU.EX2 R223, R4 ;  /* 0x0000000400df7308 */ /* 0x0004e40000000800 */
[--C-:B--2---:R-:W-:Y:S01]  /*6210*/  FFMA.FTZ R4, R85, UR20, -R3.reuse ;  /* 0x0000001455047c23 */ /* 0x104fe20008010803 */
[----:B------:R-:W-:Y:S01]  /*6220*/  FFMA.FTZ R3, R113, UR20, -R3 ;  /* 0x0000001471037c23 */ /* 0x000fe20008010803 */
[----:B---3--:R-:W-:-:S04]  /*6230*/  F2FP.F16.F32.PACK_AB R129, R223, R227 ;  /* 0x000000e3df81723e */ /* 0x008fc800000000ff */
[----:B------:R2:W-:Y:S08]  /*6240*/  MUFU.EX2 R222, R4 ;  /* 0x0000000400de7308 */ /* 0x0005f00000000800 */
[----:B------:R3:W4:Y:S01]  /*6250*/  MUFU.EX2 R215, R3 ;  /* 0x0000000300d77308 */ /* 0x0007220000000800 */
[--C-:B--2---:R-:W-:Y:S01]  /*6260*/  FFMA.FTZ R4, R59, UR20, -R2.reuse ;  /* 0x000000143b047c23 */ /* 0x104fe20008010802 */
[-C--:B-1----:R-:W-:Y:S01]  /*6270*/  HMMA.16816.F32 R180, R12, R60.reuse, R32 ;  /* 0x0000003c0cb4723c */ /* 0x082fe20000001820 */
[----:B------:R-:W1:Y:S05]  /*6280*/  LDSM.16.MT88.4 R32, [R28+0xf000] ;  /* 0x00f000001c20783b */ /* 0x000e6a0000004200 */
[----:B------:R2:W-:Y:S01]  /*6290*/  MUFU.EX2 R218, R4 ;  /* 0x0000000400da7308 */ /* 0x0005e20000000800 */
[----:B---3--:R-:W-:Y:S01]  /*62a0*/  FFMA.FTZ R3, R105, UR20, -R2 ;  /* 0x0000001469037c23 */ /* 0x008fe20008010802 */
[----:B------:R-:W-:Y:S01]  /*62b0*/  HMMA.16816.F32 R176, R16, R60, R40 ;  /* 0x0000003c10b0723c */ /* 0x000fe20000001828 */
[----:B------:R-:W-:Y:S01]  /*62c0*/  LDSM.16.MT88.4 R40, [R29+0xe800] ;  /* 0x00e800001d28783b */ /* 0x000fe20000004200 */
[----:B----4-:R-:W-:-:S04]  /*62d0*/  F2FP.F16.F32.PACK_AB R131, R215, R222 ;  /* 0x000000ded783723e */ /* 0x010fc800000000ff */
[----:B------:R3:W-:Y:S03]  /*62e0*/  MUFU.EX2 R212, R3 ;  /* 0x0000000300d47308 */ /* 0x0007e60000000800 */
[----:B------:R-:W-:Y:S01]  /*62f0*/  HMMA.16816.F32 R160, R128, R172, R160 ;  /* 0x000000ac80a0723c */ /* 0x000fe200000018a0 */
[----:B--2---:R-:W-:-:S04]  /*6300*/  FFMA.FTZ R4, R82, UR20, -R2 ;  /* 0x0000001452047c23 */ /* 0x004fc80008010802 */
[----:B------:R2:W-:Y:S01]  /*6310*/  MUFU.EX2 R220, R4 ;  /* 0x0000000400dc7308 */ /* 0x0005e20000000800 */
[----:B---3--:R-:W-:-:S07]  /*6320*/  FFMA.FTZ R3, R106, UR20, -R2 ;  /* 0x000000146a037c23 */ /* 0x008fce0008010802 */
[----:B------:R3:W4:Y:S01]  /*6330*/  MUFU.EX2 R139, R3 ;  /* 0x00000003008b7308 */ /* 0x0007220000000800 */
[--C-:B--2---:R-:W-:Y:S01]  /*6340*/  FFMA.FTZ R4, R84, UR20, -R2.reuse ;  /* 0x0000001454047c23 */ /* 0x104fe20008010802 */
[C---:B-1----:R-:W-:Y:S06]  /*6350*/  HMMA.16816.F32 R100, R8.reuse, R34, R100 ;  /* 0x000000220864723c */ /* 0x042fec0000001864 */
[----:B------:R1:W-:Y:S01]  /*6360*/  MUFU.EX2 R219, R4 ;  /* 0x0000000400db7308 */ /* 0x0003e20000000800 */
[----:B---3--:R-:W-:Y:S01]  /*6370*/  FFMA.FTZ R3, R107, UR20, -R2 ;  /* 0x000000146b037c23 */ /* 0x008fe20008010802 */
[----:B------:R-:W-:Y:S01]  /*6380*/  HMMA.16816.F32 R84, R8, R32, R96 ;  /* 0x000000200854723c */ /* 0x000fe20000001860 */
[----:B------:R-:W2:Y:S01]  /*6390*/  LDSM.16.MT88.4 R96, [R28+0xf800] ;  /* 0x00f800001c60783b */ /* 0x000ea20000004200 */
[----:B----4-:R-:W-:-:S04]  /*63a0*/  F2FP.F16.F32.PACK_AB R124, R139, R212 ;  /* 0x000000d48b7c723e */ /* 0x010fc800000000ff */
[----:B------:R3:W-:Y:S01]  /*63b0*/  MUFU.EX2 R138, R3 ;  /* 0x00000003008a7308 */ /* 0x0007e20000000800 */
[--C-:B-1----:R-:W-:Y:S01]  /*63c0*/  FFMA.FTZ R4, R83, UR20, -R2.reuse ;  /* 0x0000001453047c23 */ /* 0x102fe20008010802 */
[----:B------:R-:W-:-:S06]  /*63d0*/  FFMA.FTZ R2, R112, UR20, -R2 ;  /* 0x0000001470027c23 */ /* 0x000fcc0008010802 */
[----:B------:R1:W4:Y:S01]  /*63e0*/  MUFU.EX2 R221, R4 ;  /* 0x0000000400dd7308 */ /* 0x0003220000000800 */
[----:B---3--:R-:W-:-:S07]  /*63f0*/  FADD.FTZ R3, R185, R184 ;  /* 0x000000b8b9037221 */ /* 0x008fce0000010000 */
[----:B------:R3:W5:Y:S01]  /*6400*/  MUFU.EX2 R137, R2 ;  /* 0x0000000200897308 */ /* 0x0007620000000800 */
[----:B-1----:R-:W-:Y:S01]  /*6410*/  FFMA.FTZ R4, R81, UR20, -R0 ;  /* 0x0000001451047c23 */ /* 0x002fe20008010800 */
[----:B----4-:R-:W-:-:S06]  /*6420*/  F2FP.F16.F32.PACK_AB R6, R221, R219 ;  /* 0x000000dbdd06723e */ /* 0x010fcc00000000ff */
[----:B------:R1:W-:Y:S01]  /*6430*/  MUFU.EX2 R217, R4 ;  /* 0x0000000400d97308 */ /* 0x0003e20000000800 */
[--C-:B---3--:R-:W-:Y:S01]  /*6440*/  FFMA.FTZ R2, R91, UR20, -R0.reuse ;  /* 0x000000145b027c23 */ /* 0x108fe20008010800 */
[----:B-----5:R-:W-:Y:S01]  /*6450*/  F2FP.F16.F32.PACK_AB R126, R137, R138 ;  /* 0x0000008a897e723e */ /* 0x020fe200000000ff */
[----:B--2---:R-:W-:Y:S05]  /*6460*/  HMMA.16816.F32 R84, R128, R96, R84 ;  /* 0x000000608054723c */ /* 0x004fea0000001854 */
[----:B------:R2:W-:Y:S01]  /*6470*/  MUFU.EX2 R61, R2 ;  /* 0x00000002003d7308 */ /* 0x0005e20000000800 */
[--C-:B-1----:R-:W-:Y:S02]  /*6480*/  FFMA.FTZ R4, R80, UR20, -R0.reuse ;  /* 0x0000001450047c23 */ /* 0x102fe40008010800 */
[----:B------:R-:W-:Y:S01]  /*6490*/  HMMA.16816.F32 R80, R8, R38, R52 ;  /* 0x000000260850723c */ /* 0x000fe20000001834 */
[----:B------:R-:W1:Y:S04]  /*64a0*/  LDSM.16.MT88.4 R52, [R30+0x2000] ;  /* 0x002000001e34783b */ /* 0x000e680000004200 */
[----:B------:R3:W4:Y:S01]  /*64b0*/  MUFU.EX2 R216, R4 ;  /* 0x0000000400d87308 */ /* 0x0007220000000800 */
[----:B--2---:R-:W-:-:S07]  /*64c0*/  FFMA.FTZ R2, R90, UR20, -R0 ;  /* 0x000000145a027c23 */ /* 0x004fce0008010800 */
[----:B------:R2:W5:Y:S01]  /*64d0*/  MUFU.EX2 R60, R2 ;  /* 0x00000002003c7308 */ /* 0x0005620000000800 */
[--C-:B---3--:R-:W-:Y:S01]  /*64e0*/  FFMA.FTZ R4, R58, UR20, -R0.reuse ;  /* 0x000000143a047c23 */ /* 0x108fe20008010800 */
[----:B----4-:R-:W-:Y:S01]  /*64f0*/  F2FP.F16.F32.PACK_AB R5, R216, R217 ;  /* 0x000000d9d805723e */ /* 0x010fe200000000ff */
[----:B------:R-:W3:Y:S05]  /*6500*/  LDSM.16.MT88.4 R56, [R29+0xe000] ;  /* 0x00e000001d38783b */ /* 0x000eea0000004200 */
[----:B------:R4:W-:Y:S01]  /*6510*/  MUFU.EX2 R214, R4 ;  /* 0x0000000400d67308 */ /* 0x0009e20000000800 */
[--C-:B--2---:R-:W-:Y:S01]  /*6520*/  FFMA.FTZ R2, R104, UR20, -R0.reuse ;  /* 0x0000001468027c23 */ /* 0x104fe20008010800 */
[----:B-----5:R-:W-:Y:S01]  /*6530*/  F2FP.F16.F32.PACK_AB R125, R60, R61 ;  /* 0x0000003d3c7d723e */ /* 0x020fe200000000ff */
[--C-:B----4-:R-:W-:Y:S01]  /*6540*/  FFMA.FTZ R4, R31, UR20, -R0.reuse ;  /* 0x000000141f047c23 */ /* 0x110fe20008010800 */
[----:B------:R-:W-:-:S04]  /*6550*/  FFMA.FTZ R0, R114, UR20, -R0 ;  /* 0x0000001472007c23 */ /* 0x000fc80008010800 */
[----:B------:R2:W-:Y:S01]  /*6560*/  MUFU.EX2 R31, R2 ;  /* 0x00000002001f7308 */ /* 0x0005e20000000800 */
[----:B-1----:R-:W-:Y:S01]  /*6570*/  HMMA.16816.F32 R104, R20, R52, RZ ;  /* 0x000000341468723c */ /* 0x002fe200000018ff */
[----:B------:R-:W-:-:S06]  /*6580*/  UMOV UR20, UR29 ;  /* 0x0000001d00147c82 */ /* 0x000fcc0008000000 */
[----:B------:R1:W4:Y:S08]  /*6590*/  MUFU.EX2 R213, R4 ;  /* 0x0000000400d57308 */ /* 0x0003300000000800 */
[----:B------:R-:W5:Y:S01]  /*65a0*/  MUFU.EX2 R28, R0 ;  /* 0x00000000001c7308 */ /* 0x000f620000000800 */
[----:B--2---:R-:W-:Y:S01]  /*65b0*/  FADD.FTZ R2, R187, R186 ;  /* 0x000000babb027221 */ /* 0x004fe20000010000 */
[----:B------:R-:W-:Y:S01]  /*65c0*/  IMAD.MOV.U32 R186, RZ, RZ, R69 ;  /* 0x000000ffffba7224 */ /* 0x000fe200078e0045 */
[----:B---3--:R-:W-:Y:S01]  /*65d0*/  HMMA.16816.F32 R116, R24, R56, RZ ;  /* 0x000000381874723c */ /* 0x008fe200000018ff */
[----:B-1----:R-:W-:-:S02]  /*65e0*/  F2FP.F16.F32.PACK_AB R4, R220, R218 ;  /* 0x000000dadc04723e */ /* 0x002fc400000000ff */
[----:B----4-:R-:W-:-:S05]  /*65f0*/  F2FP.F16.F32.PACK_AB R7, R213, R214 ;  /* 0x000000d6d507723e */ /* 0x010fca00000000ff */
[----:B------:R-:W-:Y:S01]  /*6600*/  HMMA.16816.F32 R112, R20, R56, RZ ;  /* 0x000000381470723c */ /* 0x000fe200000018ff */
[----:B-----5:R-:W-:Y:S01]  /*6610*/  F2FP.F16.F32.PACK_AB R127, R28, R31 ;  /* 0x0000001f1c7f723e */ /* 0x020fe200000000ff */
[----:B------:R-:W-:-:S06]  /*6620*/  FADD.FTZ R0, R153, R152 ;  /* 0x0000009899007221 */ /* 0x000fcc0000010000 */
[----:B------:R-:W-:Y:S01]  /*6630*/  HMMA.16816.F32 R164, R4, R36, R164 ;  /* 0x0000002404a4723c */ /* 0x000fe200000018a4 */
[----:B------:R-:W-:-:S04]  /*6640*/  FADD.FTZ R0, R232, R0 ;  /* 0x00000000e8007221 */ /* 0x000fc80000010000 */
[----:B------:R-:W-:-:S03]  /*6650*/  FADD.FTZ R0, R233, R0 ;  /* 0x00000000e9007221 */ /* 0x000fc60000010000 */
[C---:B------:R-:W-:Y:S01]  /*6660*/  HMMA.16816.F32 R168, R4.reuse, R38, R168 ;  /* 0x0000002604a8723c */ /* 0x040fe200000018a8 */
[----:B------:R-:W1:Y:S07]  /*6670*/  LDSM.16.MT88.4 R36, [R30+0x2800] ;  /* 0x002800001e24783b */ /* 0x000e6e0000004200 */
[C---:B------:R-:W-:Y:S08]  /*6680*/  HMMA.16816.F32 R88, R4.reuse, R32, R108 ;  /* 0x000000200458723c */ /* 0x040ff0000000186c */
[----:B------:R-:W-:Y:S01]  /*6690*/  HMMA.16816.F32 R92, R4, R34, R92 ;  /* 0x00000022045c723c */ /* 0x000fe2000000185c */
[----:B------:R-:W2:Y:S07]  /*66a0*/  LDSM.16.MT88.4 R32, [R132+0x2800] ;  /* 0x002800008420783b */ /* 0x000eae0000004200 */
[C---:B------:R-:W-:Y:S08]  /*66b0*/  HMMA.16816.F32 R164, R124.reuse, R172, R164 ;  /* 0x000000ac7ca4723c */ /* 0x040ff000000018a4 */
[C---:B------:R-:W-:Y:S08]  /*66c0*/  HMMA.16816.F32 R88, R124.reuse, R96, R88 ;  /* 0x000000607c58723c */ /* 0x040ff00000001858 */
[C---:B------:R-:W-:Y:S08]  /*66d0*/  HMMA.16816.F32 R92, R124.reuse, R98, R92 ;  /* 0x000000627c5c723c */ /* 0x040ff0000000185c */
[----:B------:R-:W-:Y:S08]  /*66e0*/  HMMA.16816.F32 R168, R124, R174, R168 ;  /* 0x000000ae7ca8723c */ /* 0x000ff000000018a8 */
[----:B------:R-:W-:Y:S08]  /*66f0*/  HMMA.16816.F32 R96, R128, R98, R100 ;  /* 0x000000628060723c */ /* 0x000ff00000001864 */
[----:B------:R-:W-:Y:S08]  /*6700*/  HMMA.16816.F32 R108, R24, R52, RZ ;  /* 0x00000034186c723c */ /* 0x000ff000000018ff */
[----:B------:R-:W-:Y:S08]  /*6710*/  HMMA.16816.F32 R172, R128, R174, R80 ;  /* 0x000000ae80ac723c */ /* 0x000ff00000001850 */
[-C--:B------:R-:W-:Y:S08]  /*6720*/  HMMA.16816.F32 R100, R24, R44.reuse, RZ ;  /* 0x0000002c1864723c */ /* 0x080ff000000018ff */
[----:B------:R-:W-:Y:S01]  /*6730*/  HMMA.16816.F32 R80, R20, R44, RZ ;  /* 0x0000002c1450723c */ /* 0x000fe200000018ff */
[----:B------:R-:W-:-:S02]  /*6740*/  IMAD.MOV.U32 R44, RZ, RZ, R157 ;  /* 0x000000ffff2c7224 */ /* 0x000fc400078e009d */
[----:B------:R-:W-:-:S05]  /*6750*/  IMAD.MOV.U32 R45, RZ, RZ, R122 ;  /* 0x000000ffff2d7224 */ /* 0x000fca00078e007a */
[-C--:B------:R-:W-:Y:S08]  /*6760*/  HMMA.16816.F32 R208, R16, R40.reuse, R116 ;  /* 0x0000002810d0723c */ /* 0x080ff00000001874 */
[----:B------:R-:W-:Y:S01]  /*6770*/  HMMA.16816.F32 R156, R12, R40, R112 ;  /* 0x000000280c9c723c */ /* 0x000fe20000001870 */
[----:B------:R-:W-:Y:S02]  /*6780*/  IMAD.MOV.U32 R41, RZ, RZ, R123 ;  /* 0x000000ffff297224 */ /* 0x000fe400078e007b */
[----:B------:R-:W-:-:S05]  /*6790*/  FADD.FTZ R40, R155, R154 ;  /* 0x0000009a9b287221 */ /* 0x000fca0000010000 */
[-C--:B-1----:R-:W-:Y:S08]  /*67a0*/  HMMA.16816.F32 R204, R16, R36.reuse, R108 ;  /* 0x0000002410cc723c */ /* 0x082ff0000000186c */
[----:B------:R-:W-:Y:S01]  /*67b0*/  HMMA.16816.F32 R140, R12, R36, R104 ;  /* 0x000000240c8c723c */ /* 0x000fe20000001868 */
[----:B------:R-:W-:Y:S02]  /*67c0*/  IMAD.MOV.U32 R37, RZ, RZ, R121 ;  /* 0x000000ffff257224 */ /* 0x000fe400078e0079 */
[----:B------:R-:W-:-:S05]  /*67d0*/  IMAD.MOV.U32 R36, RZ, RZ, R120 ;  /* 0x000000ffff247224 */ /* 0x000fca00078e0078 */
[-C--:B--2---:R-:W-:Y:S08]  /*67e0*/  HMMA.16816.F32 R188, R16, R32.reuse, R100 ;  /* 0x0000002010bc723c */ /* 0x084ff00000001864 */
[----:B------:R-:W-:Y:S01]  /*67f0*/  HMMA.16816.F32 R120, R12, R32, R80 ;  /* 0x000000200c78723c */ /* 0x000fe20000001850 */
[----:B------:R-:W-:Y:S02]  /*6800*/  IMAD.MOV.U32 R32, RZ, RZ, R68 ;  /* 0x000000ffff207224 */ /* 0x000fe400078e0044 */
[----:B------:R-:W-:-:S05]  /*6810*/  IMAD.MOV.U32 R33, RZ, RZ, R48 ;  /* 0x000000ffff217224 */ /* 0x000fca00078e0030 */
[C---:B------:R-:W-:Y:S08]  /*6820*/  HMMA.16816.F32 R100, R20.reuse, R58, RZ ;  /* 0x0000003a1464723c */ /* 0x040ff000000018ff */
[C---:B------:R-:W-:Y:S08]  /*6830*/  HMMA.16816.F32 R112, R20.reuse, R78, RZ ;  /* 0x0000004e1470723c */ /* 0x040ff000000018ff */
[C---:B------:R-:W-:Y:S08]  /*6840*/  HMMA.16816.F32 R108, R20.reuse, R70, RZ ;  /* 0x00000046146c723c */ /* 0x040ff000000018ff */
[C---:B------:R-:W-:Y:S08]  /*6850*/  HMMA.16816.F32 R104, R20.reuse, R74, RZ ;  /* 0x0000004a1468723c */ /* 0x040ff000000018ff */
[C---:B------:R-:W-:Y:S08]  /*6860*/  HMMA.16816.F32 R80, R20.reuse, R54, RZ ;  /* 0x000000361450723c */ /* 0x040ff000000018ff */
[----:B------:R-:W-:Y:S08]  /*6870*/  HMMA.16816.F32 R20, R20, R46, RZ ;  /* 0x0000002e1414723c */ /* 0x000ff000000018ff */
[C---:B------:R-:W-:Y:S08]  /*6880*/  HMMA.16816.F32 R116, R12.reuse, R42, R100 ;  /* 0x0000002a0c74723c */ /* 0x040ff00000001864 */
[C---:B------:R-:W-:Y:S08]  /*6890*/  HMMA.16816.F32 R100, R12.reuse, R38, R80 ;  /* 0x000000260c64723c */ /* 0x040ff00000001850 */
[C---:B------:R-:W-:Y:S08]  /*68a0*/  HMMA.16816.F32 R112, R12.reuse, R66, R112 ;  /* 0x000000420c70723c */ /* 0x040ff00000001870 */
[C---:B------:R-:W-:Y:S08]  /*68b0*/  HMMA.16816.F32 R108, R12.reuse, R62, R108 ;  /* 0x0000003e0c6c723c */ /* 0x040ff0000000186c */
[C---:B------:R-:W-:Y:S08]  /*68c0*/  HMMA.16816.F32 R104, R12.reuse, R50, R104 ;  /* 0x000000320c68723c */ /* 0x040ff00000001868 */
[----:B------:R-:W-:Y:S01]  /*68d0*/  HMMA.16816.F32 R80, R12, R34, R20 ;  /* 0x000000220c50723c */ /* 0x000fe20000001814 */
[----:B------:R-:W1:Y:S07]  /*68e0*/  LDSM.16.MT88.4 R20, [R29+0xd000] ;  /* 0x00d000001d14783b */ /* 0x000e6e0000004200 */
[----:B------:R-:W-:Y:S01]  /*68f0*/  HMMA.16816.F32 R12, R24, R78, RZ ;  /* 0x0000004e180c723c */ /* 0x000fe200000018ff */
[----:B------:R-:W-:-:S02]  /*6900*/  IMAD.MOV.U32 R79, RZ, RZ, R64 ;  /* 0x000000ffff4f7224 */ /* 0x000fc400078e0040 */
[----:B------:R-:W-:-:S05]  /*6910*/  IMAD.MOV.U32 R78, RZ, RZ, R65 ;  /* 0x000000ffff4e7224 */ /* 0x000fca00078e0041 */
[C---:B------:R-:W-:Y:S08]  /*6920*/  HMMA.16816.F32 R68, R24.reuse, R70, RZ ;  /* 0x000000461844723c */ /* 0x040ff000000018ff */
[----:B------:R-:W-:Y:S08]  /*6930*/  HMMA.16816.F32 R56, R24, R58, RZ ;  /* 0x0000003a1838723c */ /* 0x000ff000000018ff */
[----:B------:R-:W-:Y:S08]  /*6940*/  HMMA.16816.F32 R64, R16, R66, R12 ;  /* 0x000000421040723c */ /* 0x000ff0000000180c */
[C---:B------:R-:W-:Y:S08]  /*6950*/  HMMA.16816.F32 R12, R24.reuse, R74, RZ ;  /* 0x0000004a180c723c */ /* 0x040ff000000018ff */
[C---:B------:R-:W-:Y:S08]  /*6960*/  HMMA.16816.F32 R52, R24.reuse, R54, RZ ;  /* 0x000000361834723c */ /* 0x040ff000000018ff */
[----:B------:R-:W-:Y:S01]  /*6970*/  HMMA.16816.F32 R24, R24, R46, RZ ;  /* 0x0000002e1818723c */ /* 0x000fe200000018ff */
[----:B------:R-:W-:-:S02]  /*6980*/  IMAD.MOV.U32 R46, RZ, RZ, R201 ;  /* 0x000000ffff2e7224 */ /* 0x000fc400078e00c9 */
[----:B------:R-:W-:-:S05]  /*6990*/  IMAD.MOV.U32 R47, RZ, RZ, R200 ;  /* 0x000000ffff2f7224 */ /* 0x000fca00078e00c8 */
[----:B------:R-:W-:Y:S01]  /*69a0*/  HMMA.16816.F32 R68, R16, R62, R68 ;  /* 0x0000003e1044723c */ /* 0x000fe20000001844 */
[----:B------:R-:W-:Y:S01]  /*69b0*/  MOV R63, R49 ;  /* 0x00000031003f7202 */ /* 0x000fe20000000f00 */
[----:B------:R-:W-:-:S06]  /*69c0*/  IMAD.MOV.U32 R62, RZ, RZ, R202 ;  /* 0x000000ffff3e7224 */ /* 0x000fcc00078e00ca */
[C---:B------:R-:W-:Y:S01]  /*69d0*/  HMMA.16816.F32 R48, R16.reuse, R50, R12 ;  /* 0x000000321030723c */ /* 0x040fe2000000180c */
[----:B------:R-:W2:Y:S07]  /*69e0*/  LDSM.16.MT88.4 R12, [R132+0x1000] ;  /* 0x00100000840c783b */ /* 0x000eae0000004200 */
[----:B------:R-:W-:Y:S01]  /*69f0*/  HMMA.16816.F32 R56, R16, R42, R56 ;  /* 0x0000002a1038723c */ /* 0x000fe20000001838 */
[----:B------:R-:W-:Y:S02]  /*6a00*/  IMAD.MOV.U32 R42, RZ, RZ, R33 ;  /* 0x000000ffff2a7224 */ /* 0x000fe400078e0021 */
[----:B------:R-:W-:-:S02]  /*6a10*/  IMAD.MOV.U32 R33, RZ, RZ, R37 ;  /* 0x000000ffff217224 */ /* 0x000fc400078e0025 */
[----:B------:R-:W-:-:S03]  /*6a20*/  IMAD.MOV.U32 R43, RZ, RZ, R203 ;  /* 0x000000ffff2b7224 */ /* 0x000fc600078e00cb */
[C---:B------:R-:W-:Y:S08]  /*6a30*/  HMMA.16816.F32 R52, R16.reuse, R38, R52 ;  /* 0x000000261034723c */ /* 0x040ff00000001834 */
[----:B------:R-:W-:Y:S01]  /*6a40*/  HMMA.16816.F32 R24, R16, R34, R24 ;  /* 0x000000221018723c */ /* 0x000fe20000001818 */
[----:B------:R-:W3:Y:S07]  /*6a50*/  LDSM.16.MT88.4 R16, [R30+0x1000] ;  /* 0x001000001e10783b */ /* 0x000eee0000004200 */
[----:B-1----:R-:W-:Y:S01]  /*6a60*/  HMMA.16816.F32 R152, R4, R22, R112 ;  /* 0x000000160498723c */ /* 0x002fe20000001870 */
[----:B------:R-:W-:-:S02]  /*6a70*/  IMAD.MOV.U32 R114, RZ, RZ, R32 ;  /* 0x000000ffff727224 */ /* 0x000fc400078e0020 */
[----:B------:R-:W-:Y:S02]  /*6a80*/  IMAD.MOV.U32 R115, RZ, RZ, R186 ;  /* 0x000000ffff737224 */ /* 0x000fe400078e00ba */
[----:B------:R-:W-:Y:S02]  /*6a90*/  IMAD.MOV.U32 R32, RZ, RZ, R36 ;  /* 0x000000ffff207224 */ /* 0x000fe400078e0024 */
[----:B------:R-:W-:Y:S01]  /*6aa0*/  IMAD.MOV.U32 R113, RZ, RZ, R72 ;  /* 0x000000ffff717224 */ /* 0x000fe200078e0048 */
[----:B------:R-:W-:Y:S01]  /*6ab0*/  HMMA.16816.F32 R144, R8, R20, R144 ;  /* 0x000000140890723c */ /* 0x000fe20000001890 */
[----:B------:R-:W-:-:S07]  /*6ac0*/  IMAD.MOV.U32 R112, RZ, RZ, R73 ;  /* 0x000000ffff707224 */ /* 0x000fce00078e0049 */
[----:B------:R-:W-:Y:S08]  /*6ad0*/  HMMA.16816.F32 R148, R4, R20, R148 ;  /* 0x000000140494723c */ /* 0x000ff00000001894 */
[C---:B------:R-:W-:Y:S01]  /*6ae0*/  HMMA.16816.F32 R64, R8.reuse, R22, R64 ;  /* 0x000000160840723c */ /* 0x040fe20000001840 */
[----:B------:R-:W1:Y:S07]  /*6af0*/  LDSM.16.MT88.4 R20, [R29+0xf000] ;  /* 0x00f000001d14783b */ /* 0x000e6e0000004200 */
[C---:B--2---:R-:W-:Y:S08]  /*6b00*/  HMMA.16816.F32 R196, R8.reuse, R12, R196 ;  /* 0x0000000c08c4723c */ /* 0x044ff000000018c4 */
[-C--:B---3--:R-:W-:Y:S08]  /*6b10*/  HMMA.16816.F32 R176, R8, R16.reuse, R176 ;  /* 0x0000001008b0723c */ /* 0x088ff000000018b0 */
[C---:B------:R-:W-:Y:S08]  /*6b20*/  HMMA.16816.F32 R180, R4.reuse, R16, R180 ;  /* 0x0000001004b4723c */ /* 0x040ff000000018b4 */
[-C--:B------:R-:W-:Y:S08]  /*6b30*/  HMMA.16816.F32 R184, R4, R18.reuse, R108 ;  /* 0x0000001204b8723c */ /* 0x080ff0000000186c */
[----:B------:R-:W-:Y:S01]  /*6b40*/  HMMA.16816.F32 R36, R8, R18, R68 ;  /* 0x000000120824723c */ /* 0x000fe20000001844 */
[----:B------:R-:W2:Y:S07]  /*6b50*/  LDSM.16.MT88.4 R16, [R30+0x3000] ;  /* 0x003000001e10783b */ /* 0x000eae0000004200 */
[C---:B------:R-:W-:Y:S08]  /*6b60*/  HMMA.16816.F32 R192, R4.reuse, R12, R192 ;  /* 0x0000000c04c0723c */ /* 0x040ff000000018c0 */
[-C--:B------:R-:W-:Y:S08]  /*6b70*/  HMMA.16816.F32 R200, R4, R14.reuse, R104 ;  /* 0x0000000e04c8723c */ /* 0x080ff00000001868 */
[----:B------:R-:W-:Y:S01]  /*6b80*/  HMMA.16816.F32 R48, R8, R14, R48 ;  /* 0x0000000e0830723c */ /* 0x000fe20000001830 */
[----:B------:R-:W3:Y:S07]  /*6b90*/  LDSM.16.MT88.4 R12, [R132+0x3000] ;  /* 0x00300000840c783b */ /* 0x000eee0000004200 */
[-C--:B-1----:R-:W-:Y:S01]  /*6ba0*/  HMMA.16816.F32 R72, R4, R20.reuse, R156 ;  /* 0x000000140448723c */ /* 0x082fe2000000189c */
[----:B------:R-:W-:Y:S07]  /*6bb0*/  LDSM.16.MT88.4 R156, [R29+0xd800] ;  /* 0x00d800001d9c783b */ /* 0x000fee0000004200 */
[----:B------:R-:W-:Y:S01]  /*6bc0*/  HMMA.16816.F32 R68, R8, R20, R208 ;  /* 0x000000140844723c */ /* 0x000fe200000018d0 */
[----:B------:R-:W-:-:S02]  /*6bd0*/  IMAD.MOV.U32 R20, RZ, RZ, R115 ;  /* 0x000000ffff147224 */ /* 0x000fc400078e0073 */
[----:B------:R-:W-:Y:S02]  /*6be0*/  IMAD.MOV.U32 R21, RZ, RZ, R113 ;  /* 0x000000ffff157224 */ /* 0x000fe400078e0071 */
[----:B------:R-:W-:Y:S02]  /*6bf0*/  IMAD.MOV.U32 R208, RZ, RZ, R112 ;  /* 0x000000ffffd07224 */ /* 0x000fe400078e0070 */
[----:B------:R-:W-:Y:S01]  /*6c00*/  FADD.FTZ R2, R20, R2 ;  /* 0x0000000214027221 */ /* 0x000fe20000010000 */
[----:B------:R-:W-:Y:S01]  /*6c10*/  FADD.FTZ R3, R21, R3 ;  /* 0x0000000315037221 */ /* 0x000fe20000010000 */
[----:B--2---:R-:W-:Y:S01]  /*6c20*/  HMMA.16816.F32 R104, R4, R16, R140 ;  /* 0x000000100468723c */ /* 0x004fe2000000188c */
[----:B------:R-:W-:Y:S01]  /*6c30*/  IMAD.MOV.U32 R143, RZ, RZ, R63 ;  /* 0x000000ffff8f7224 */ /* 0x000fe200078e003f */
[----:B------:R-:W-:Y:S01]  /*6c40*/  MOV R141, R79 ;  /* 0x0000004f008d7202 */ /* 0x000fe20000000f00 */
[----:B------:R-:W-:Y:S02]  /*6c50*/  IMAD.MOV.U32 R142, RZ, RZ, R78 ;  /* 0x000000ffff8e7224 */ /* 0x000fe400078e004e */
[----:B------:R-:W-:Y:S01]  /*6c60*/  FADD.FTZ R3, R251, R3 ;  /* 0x00000003fb037221 */ /* 0x000fe20000010000 */
[----:B------:R-:W-:-:S02]  /*6c70*/  IMAD.MOV.U32 R140, RZ, RZ, R76 ;  /* 0x000000ffff8c7224 */ /* 0x000fc400078e004c */
[----:B------:R-:W-:Y:S01]  /*6c80*/  IMAD.MOV.U32 R63, RZ, RZ, R77 ;  /* 0x000000ffff3f7224 */ /* 0x000fe200078e004d */
[C---:B------:R-:W-:Y:S01]  /*6c90*/  HMMA.16816.F32 R108, R4.reuse, R18, R100 ;  /* 0x00000012046c723c */ /* 0x040fe20000001864 */
[----:B------:R-:W-:Y:S02]  /*6ca0*/  IMAD.MOV.U32 R209, RZ, RZ, R143 ;  /* 0x000000ffffd17224 */ /* 0x000fe400078e008f */
[----:B------:R-:W-:Y:S02]  /*6cb0*/  IMAD.MOV.U32 R143, RZ, RZ, R114 ;  /* 0x000000ffff8f7224 */ /* 0x000fe400078e0072 */
[----:B------:R-:W-:Y:S03]  /*6cc0*/  LDSM.16.MT88.4 R112, [R30+0x3800] ;  /* 0x003800001e70783b */ /* 0x000fe60000004200 */
[----:B------:R-:W-:Y:S01]  /*6cd0*/  HMMA.16816.F32 R76, R4, R22, R116 ;  /* 0x00000016044c723c */ /* 0x000fe20000001874 */
[----:B------:R-:W-:-:S02]  /*6ce0*/  IMAD.MOV.U32 R118, RZ, RZ, R32 ;  /* 0x000000ffff767224 */ /* 0x000fc400078e0020 */
[----:B------:R-:W-:Y:S02]  /*6cf0*/  IMAD.MOV.U32 R119, RZ, RZ, R33 ;  /* 0x000000ffff777224 */ /* 0x000fe400078e0021 */
[----:B------:R-:W-:Y:S02]  /*6d00*/  IMAD.MOV.U32 R211, RZ, RZ, R118 ;  /* 0x000000ffffd37224 */ /* 0x000fe400078e0076 */
[----:B------:R-:W-:Y:S01]  /*6d10*/  IMAD.MOV.U32 R210, RZ, RZ, R119 ;  /* 0x000000ffffd27224 */ /* 0x000fe200078e0077 */
[C---:B---3--:R-:W-:Y:S08]  /*6d20*/  HMMA.16816.F32 R120, R4.reuse, R12, R120 ;  /* 0x0000000c0478723c */ /* 0x048ff00000001878 */
[----:B------:R-:W-:Y:S01]  /*6d30*/  HMMA.16816.F32 R32, R4, R14, R80 ;  /* 0x0000000e0420723c */ /* 0x000fe20000001850 */
[----:B------:R-:W1:Y:S04]  /*6d40*/  LDSM.16.MT88.4 R4, [R132+0x3800] ;  /* 0x003800008404783b */ /* 0x000e680000004200 */
[----:B------:R-:W-:Y:S03]  /*6d50*/  LDSM.16.MT88.4 R80, [R29+0xf800] ;  /* 0x00f800001d50783b */ /* 0x000fe60000004200 */
[C---:B------:R-:W-:Y:S01]  /*6d60*/  HMMA.16816.F32 R116, R8.reuse, R12, R188 ;  /* 0x0000000c0874723c */ /* 0x040fe200000018bc */
[----:B------:R-:W2:Y:S07]  /*6d70*/  LDSM.16.MT88.4 R188, [R30+0x1800] ;  /* 0x001800001ebc783b */ /* 0x000eae0000004200 */
[C---:B------:R-:W-:Y:S08]  /*6d80*/  HMMA.16816.F32 R56, R8.reuse, R22, R56 ;  /* 0x000000160838723c */ /* 0x040ff00000001838 */
[C---:B------:R-:W-:Y:S01]  /*6d90*/  HMMA.16816.F32 R100, R8.reuse, R16, R204 ;  /* 0x000000100864723c */ /* 0x040fe200000018cc */
[----:B------:R-:W3:Y:S07]  /*6da0*/  LDSM.16.MT88.4 R204, [R132+0x1800] ;  /* 0x0018000084cc783b */ /* 0x000eee0000004200 */
[C---:B------:R-:W-:Y:S08]  /*6db0*/  HMMA.16816.F32 R52, R8.reuse, R18, R52 ;  /* 0x000000120834723c */ /* 0x040ff00000001834 */
[----:B------:R-:W-:Y:S01]  /*6dc0*/  HMMA.16816.F32 R24, R8, R14, R24 ;  /* 0x0000000e0818723c */ /* 0x000fe20000001818 */
[----:B------:R-:W-:Y:S01]  /*6dd0*/  FADD.FTZ R8, R208, R40 ;  /* 0x00000028d0087221 */ /* 0x000fe20000010000 */
[----:B------:R-:W-:-:S03]  /*6de0*/  FADD.FTZ R9, R209, R2 ;  /* 0x00000002d1097221 */ /* 0x000fc60000010000 */
[----:B------:R-:W-:Y:S01]  /*6df0*/  FADD.FTZ R2, R238, R8 ;  /* 0x00000008ee027221 */ /* 0x000fe20000010000 */
[----:B------:R-:W-:Y:S01]  /*6e00*/  FADD.FTZ R9, R210, R9 ;  /* 0x00000009d2097221 */ /* 0x000fe20000010000 */
[----:B------:R-:W-:Y:S01]  /*6e10*/  FADD.FTZ R8, R252, R3 ;  /* 0x00000003fc087221 */ /* 0x000fe20000010000 */
[----:B-1----:R-:W-:Y:S02]  /*6e20*/  HMMA.16816.F32 R120, R124, R4, R120 ;  /* 0x000000047c78723c */ /* 0x002fe40000001878 */
[----:B------:R-:W-:-:S06]  /*6e30*/  FADD.FTZ R3, R211, R9 ;  /* 0x00000009d3037221 */ /* 0x000fcc0000010000 */
[C---:B------:R-:W-:Y:S01]  /*6e40*/  HMMA.16816.F32 R116, R128.reuse, R4, R116 ;  /* 0x000000048074723c */ /* 0x040fe20000001874 */
        /* <DEDUP_REMOVED lines=45> */
[----:B------:R-:W-:Y:S01]  /*7120*/  LOP3.LUT R0, R225, 0x8, RZ, 0xc0, !PT ;  /* 0x00000008e1007812 */ /* 0x000fe200078ec0ff */
[----:B------:R1:W-:Y:S01]  /*7130*/  STL [R1+0x68], R5 ;  /* 0x0000680501007387 */ /* 0x0003e20000100800 */
[-C--:B------:R-:W-:Y:S03]  /*7140*/  HMMA.16816.F32 R144, R128, R156.reuse, R144 ;  /* 0x0000009c8090723c */ /* 0x080fe60000001890 */
[----:B------:R1:W-:Y:S04]  /*7150*/  STL [R1+0x6c], R4 ;  /* 0x00006c0401007387 */ /* 0x0003e80000100800 */
[----:B------:R1:W-:Y:S01]  /*7160*/  STL [R1+0x70], R3 ;  /* 0x0000700301007387 */ /* 0x0003e20000100800 */
[C---:B------:R-:W-:Y:S03]  /*7170*/  HMMA.16816.F32 R148, R124.reuse, R156, R148 ;  /* 0x0000009c7c94723c */ /* 0x040fe60000001894 */
[----:B------:R1:W-:Y:S04]  /*7180*/  STL [R1+0x74], R2 ;  /* 0x0000740201007387 */ /* 0x0003e80000100800 */
[----:B------:R1:W-:Y:S01]  /*7190*/  STL [R1+0x4c], R0 ;  /* 0x00004c0001007387 */ /* 0x0003e20000100800 */
[C---:B------:R-:W-:Y:S08]  /*71a0*/  HMMA.16816.F32 R152, R124.reuse, R158, R152 ;  /* 0x0000009e7c98723c */ /* 0x040ff00000001898 */
[C---:B--2---:R-:W-:Y:S08]  /*71b0*/  HMMA.16816.F32 R180, R124.reuse, R188, R180 ;  /* 0x000000bc7cb4723c */ /* 0x044ff000000018b4 */
[C---:B------:R-:W-:Y:S08]  /*71c0*/  HMMA.16816.F32 R184, R124.reuse, R190, R184 ;  /* 0x000000be7cb8723c */ /* 0x040ff000000018b8 */
[C---:B---3--:R-:W-:Y:S08]  /*71d0*/  HMMA.16816.F32 R192, R124.reuse, R204, R192 ;  /* 0x000000cc7cc0723c */ /* 0x048ff000000018c0 */
        /* <DEDUP_REMOVED lines=17> */
[----:B-1----:R-:W-:-:S15]  /*72f0*/  BRA.U !UP0, `(.L_x_548) ;  /* 0x000000cd08987547 */ /* 0x002fde000b800000 */
[----:B------:R-:W2:Y:S01]  /*7300*/  LDL.64 R46, [R1+0x10] ;  /* 0x00001000012e7983 */ /* 0x000ea20000100a00 */
[----:B------:R-:W1:Y:S01]  /*7310*/  LDCU.64 UR4, c[0x0][0x3d8] ;  /* 0x00007b00ff0477ac */ /* 0x000e620008000a00 */
[----:B------:R-:W-:Y:S01]  /*7320*/  IMAD R0, R241, UR11, RZ ;  /* 0x0000000bf1007c24 */ /* 0x000fe2000f8e02ff */
[----:B------:R-:W-:-:S04]  /*7330*/  DEPBAR.LE SB0, 0x0 ;  /* 0x000080000000791a */ /* 0x000fc80000000000 */
[----:B------:R-:W3:Y:S01]  /*7340*/  LDL.LU R44, [R1+0x18] ;  /* 0x00001800012c7983 */ /* 0x000ee20000300800 */
[----:B------:R-:W4:Y:S03]  /*7350*/  LDCU.64 UR8, c[0x0][0x390] ;  /* 0x00007200ff0877ac */ /* 0x000f260008000a00 */
[----:B------:R-:W5:Y:S04]  /*7360*/  LDL.LU R45, [R1+0x24] ;  /* 0x00002400012d7983 */ /* 0x000f680000300800 */
[----:B------:R-:W4:Y:S04]  /*7370*/  LDL R62, [R1+0xc] ;  /* 0x00000c00013e7983 */ /* 0x000f280000100800 */
[----:B------:R-:W4:Y:S04]  /*7380*/  LDL.LU R63, [R1+0x1c] ;  /* 0x00001c00013f7983 */ /* 0x000f280000300800 */
[----:B------:R-:W4:Y:S01]  /*7390*/  LDL R41, [R1+0x78] ;  /* 0x0000780001297983 */ /* 0x000f220000100800 */
[----:B------:R-:W-:Y:S01]  /*73a0*/  USHF.R.S32.HI UR30, URZ, 0x1f, UR18 ;  /* 0x0000001fff1e7899 */ /* 0x000fe20008011412 */
[----:B------:R-:W-:Y:S01]  /*73b0*/  IMAD.MOV.U32 R227, RZ, RZ, 0x40 ;  /* 0x00000040ffe37424 */ /* 0x000fe200078e00ff */
[----:B------:R-:W-:Y:S01]  /*73c0*/  UIADD3 UR25, UPT, UPT, UR19, -0x2, URZ ;  /* 0xfffffffe13197890 */ /* 0x000fe2000fffe0ff */
[----:B------:R3:W-:Y:S01]  /*73d0*/  STL [R1+0x58], R0 ;  /* 0x0000580001007387 */ /* 0x0007e20000100800 */
[----:B-1----:R-:W-:-:S02]  /*73e0*/  UIMAD UR20, UR30, UR4, URZ ;  /* 0x000000041e1472a4 */ /* 0x002fc4000f8e02ff */
[----:B------:R-:W-:Y:S02]  /*73f0*/  UIMAD.WIDE.U32 UR28, UR25, UR10, URZ ;  /* 0x0000000a191c72a5 */ /* 0x000fe4000f8e00ff */
[----:B------:R-:W-:Y:S02]  /*7400*/  UIMAD UR20, UR18, UR5, UR20 ;  /* 0x00000005121472a4 */ /* 0x000fe4000f8e0214 */
[----:B------:R-:W-:Y:S02]  /*7410*/  USHF.L.U32 UR26, UR10, 0x4, URZ ;  /* 0x000000040a1a7899 */ /* 0x000fe400080006ff */
[----:B------:R-:W-:Y:S01]  /*7420*/  UIMAD UR25, UR25, UR11, UR29 ;  /* 0x0000000b191972a4 */ /* 0x000fe2000f8e021d */
[----:B------:R-:W-:Y:S01]  /*7430*/  IMAD.U32 R4, RZ, RZ, UR28 ;  /* 0x0000001cff047e24 */ /* 0x000fe2000f8e00ff */
[----:B------:R-:W-:Y:S01]  /*7440*/  USHF.L.U64.HI UR23, UR10, 0x4, UR11 ;  /* 0x000000040a177899 */ /* 0x000fe2000801020b */
[----:B------:R-:W-:Y:S01]  /*7450*/  IMAD.U32 R5, RZ, RZ, UR29 ;  /* 0x0000001dff057e24 */ /* 0x000fe2000f8e00ff */
[----:B------:R-:W-:-:S06]  /*7460*/  ULEA UR21, UP0, UR28, UR26, 0x6 ;  /* 0x0000001a1c157291 */ /* 0x000fcc000f8030ff */
[----:B------:R-:W-:Y:S01]  /*7470*/  IMAD.U32 R7, RZ, RZ, UR21 ;  /* 0x00000015ff077e24 */ /* 0x000fe2000f8e00ff */
[----:B------:R-:W-:Y:S01]  /*7480*/  BAR.SYNC.DEFER_BLOCKING 0x0 ;  /* 0x0000000000007b1d */ /* 0x000fe20000010000 */
[----:B--2---:R-:W-:Y:S02]  /*7490*/  IMAD.MOV.U32 R2, RZ, RZ, R46 ;  /* 0x000000ffff027224 */ /* 0x004fe400078e002e */
[----:B------:R-:W-:Y:S02]  /*74a0*/  IMAD.MOV.U32 R3, RZ, RZ, R47 ;  /* 0x000000ffff037224 */ /* 0x000fe400078e002f */
[----:B------:R-:W-:Y:S01]  /*74b0*/  IMAD.WIDE.U32 R2, R241, UR10, R2 ;  /* 0x0000000af1027c25 */ /* 0x000fe2000f8e0002 */
[----:B---3--:R-:W-:-:S03]  /*74c0*/  ISETP.NE.AND P6, PT, R44, RZ, PT ;  /* 0x000000ff2c00720c */ /* 0x008fc60003fc5270 */
[----:B------:R-:W-:Y:S02]  /*74d0*/  IMAD.IADD R3, R3, 0x1, R0 ;  /* 0x0000000103037824 */ /* 0x000fe400078e0200 */
[----:B------:R-:W-:Y:S02]  /*74e0*/  IMAD.U32 R0, RZ, RZ, UR4 ;  /* 0x00000004ff007e24 */ /* 0x000fe4000f8e00ff */
[----:B-----5:R-:W-:Y:S02]  /*74f0*/  IMAD.MOV.U32 R232, RZ, RZ, R45 ;  /* 0x000000ffffe87224 */ /* 0x020fe400078e002d */
[----:B------:R-:W-:Y:S01]  /*7500*/  IMAD.WIDE.U32 R2, R0, UR18, R2 ;  /* 0x0000001200027c25 */ /* 0x000fe2000f8e0002 */
[----:B----4-:R-:W-:-:S03]  /*7510*/  LOP3.LUT R13, R63, R62, RZ, 0xfc, !PT ;  /* 0x0000003e3f0d7212 */ /* 0x010fc600078efcff */
[----:B------:R-:W-:Y:S01]  /*7520*/  VIADD R3, R3, UR20 ;  /* 0x0000001403037c36 */ /* 0x000fe20008000000 */
[C---:B------:R-:W-:Y:S01]  /*7530*/  LEA R0, P0, R2.reuse, UR8, 0x1 ;  /* 0x0000000802007c11 */ /* 0x040fe2000f8008ff */
[----:B------:R-:W-:Y:S01]  /*7540*/  ULEA.HI.X UR20, UR28, UR23, UR25, 0x6, UP0 ;  /* 0x000000171c147291 */ /* 0x000fe200080f3419 */
[----:B------:R-:W-:Y:S01]  /*7550*/  LOP3.LUT R6, R41, 0x1f8, RZ, 0xc0, !PT ;  /* 0x000001f829067812 */ /* 0x000fe200078ec0ff */
[----:B------:R-:W-:Y:S01]  /*7560*/  ULEA UR28, UP0, UR10, UR21, 0x5 ;  /* 0x000000150a1c7291 */ /* 0x000fe2000f8028ff */
[----:B------:R-:W-:Y:S01]  /*7570*/  LEA.HI.X R2, R2, UR9, R3, 0x1, P0 ;  /* 0x0000000902027c11 */ /* 0x000fe200080f0c03 */
[----:B------:R-:W-:Y:S01]  /*7580*/  IMAD.U32 R3, RZ, RZ, UR25 ;  /* 0x00000019ff037e24 */ /* 0x000fe2000f8e00ff */
[----:B------:R-:W-:Y:S01]  /*7590*/  UIADD3 UR25, UP1, UPT, UR21, UR26, URZ ;  /* 0x0000001a15197290 */ /* 0x000fe2000ff3e0ff */
[----:B------:R-:W-:Y:S01]  /*75a0*/  LOP3.LUT R12, R6, 0x38, R242, 0x78, !PT ;  /* 0x00000038060c7812 */ /* 0x000fe200078e78f2 */
[----:B------:R-:W-:Y:S01]  /*75b0*/  ULEA.HI.X UR26, UR10, UR20, UR11, 0x5, UP0 ;  /* 0x000000140a1a7291 */ /* 0x000fe200080f2c0b */
[----:B------:R-:W-:Y:S01]  /*75c0*/  LEA R8, P0, R4, R0, 0x7 ;  /* 0x0000000004087211 */ /* 0x000fe200078038ff */
[----:B------:R-:W-:Y:S01]  /*75d0*/  UIADD3.X UR23, UPT, UPT, UR20, UR23, URZ, UP1, !UPT ;  /* 0x0000001714177290 */ /* 0x000fe20008ffe4ff */
[----:B------:R-:W-:Y:S01]  /*75e0*/  LOP3.LUT R12, R12, 0x1e00, R41, 0xf8, !PT ;  /* 0x00001e000c0c7812 */ /* 0x000fe200078ef829 */
[----:B------:R-:W-:Y:S01]  /*75f0*/  IMAD.U32 R11, RZ, RZ, UR25 ;  /* 0x00000019ff0b7e24 */ /* 0x000fe2000f8e00ff */
[----:B------:R1:W-:Y:S01]  /*7600*/  STL [R1+0x5c], R6 ;  /* 0x00005c0601007387 */ /* 0x0003e20000100800 */
[----:B------:R-:W-:Y:S01]  /*7610*/  IMAD.U32 R5, RZ, RZ, UR20 ;  /* 0x00000014ff057e24 */ /* 0x000fe2000f8e00ff */
[----:B------:R-:W-:Y:S01]  /*7620*/  LEA.HI.X R9, R4, R2, R3, 0x7, P0 ;  /* 0x0000000204097211 */ /* 0x000fe200000f3c03 */
[----:B------:R-:W-:Y:S01]  /*7630*/  IMAD.U32 R14, RZ, RZ, UR28 ;  /* 0x0000001cff0e7e24 */ /* 0x000fe2000f8e00ff */
[CC--:B------:R-:W-:Y:S01]  /*7640*/  LEA R10, P4, R11.reuse, R0.reuse, 0x1 ;  /* 0x000000000b0a7211 */ /* 0x0c0fe200078808ff */
[----:B------:R-:W-:Y:S01]  /*7650*/  IMAD.U32 R3, RZ, RZ, UR23 ;  /* 0x00000017ff037e24 */ /* 0x000fe2000f8e00ff */
[----:B------:R-:W-:Y:S01]  /*7660*/  LEA R12, R12, UR6, 0x1 ;  /* 0x000000060c0c7c11 */ /* 0x000fe2000f8e08ff */
[----:B------:R-:W-:Y:S01]  /*7670*/  IMAD.U32 R15, RZ, RZ, UR26 ;  /* 0x0000001aff0f7e24 */ /* 0x000fe2000f8e00ff */
[----:B------:R-:W-:Y:S01]  /*7680*/  LEA R4, P0, R14, R0, 0x1 ;  /* 0x000000000e047211 */ /* 0x000fe200078008ff */
[----:B------:R-:W-:Y:S01]  /*7690*/  UIADD3 UR20, UPT, UPT, UR19, -0x2, URZ ;  /* 0xfffffffe13147890 */ /* 0x000fe2000fffe0ff */
[----:B------:R-:W-:Y:S01]  /*76a0*/  LEA.HI.X R11, R11, R2, R3, 0x1, P4 ;  /* 0x000000020b0b7211 */ /* 0x000fe200020f0c03 */
[----:B------:R-:W-:Y:S01]  /*76b0*/  @!PT LDS RZ, [RZ] ;  /* 0x00000000fffff984 */ /* 0x000fe20000000800 */
[----:B------:R-:W-:Y:S01]  /*76c0*/  @!PT LDS RZ, [RZ] ;  /* 0x00000000fffff984 */ /* 0x000fe20000000800 */
[----:B------:R-:W-:Y:S01]  /*76d0*/  @!PT LDS RZ, [RZ] ;  /* 0x00000000fffff984 */ /* 0x000fe20000000800 */
[----:B------:R-:W-:Y:S02]  /*76e0*/  LDGSTS.E.BYPASS.LTC128B.128 [R12+0xc000], desc[UR16][R8.64] ;  /* 0x0c000000080c7fae */ /* 0x000fe4000b981a10 */
[----:B------:R-:W-:-:S02]  /*76f0*/  UISETP.GT.U32.AND UP2, UPT, UR20, UR14, UPT ;  /* 0x0000000e1400728c */ /* 0x000fc4000bf44070 */
[----:B------:R-:W-:Y:S01]  /*7700*/  LDGSTS.E.BYPASS.LTC128B.128 [R12+0xe000], desc[UR16][R8.64+0x80] ;  /* 0x0e000080080c7fae */ /* 0x000fe2000b981a10 */
[----:B-1----:R-:W-:Y:S02]  /*7710*/  LEA R6, P5, R7, R0, 0x1 ;  /* 0x0000000007067211 */ /* 0x002fe400078a08ff */
[----:B------:R-:W-:Y:S02]  /*7720*/  LEA R0, R13, UR6, 0x1 ;  /* 0x000000060d007c11 */ /* 0x000fe4000f8e08ff */
[-C--:B------:R-:W-:Y:S02]  /*7730*/  LEA.HI.X R7, R7, R2.reuse, R5, 0x1, P5 ;  /* 0x0000000207077211 */ /* 0x080fe400028f0c05 */
[----:B------:R-:W-:Y:S02]  /*7740*/  LEA.HI.X R5, R14, R2, R15, 0x1, P0 ;  /* 0x000000020e057211 */ /* 0x000fe400000f0c0f */
[----:B------:R-:W-:Y:S01]  /*7750*/  SEL R2, R240, 0xffffffe0, !P6 ;  /* 0xffffffe0f0027807 */ /* 0x000fe20007000000 */
[----:B------:R-:W-:Y:S04]  /*7760*/  LDGSTS.E.BYPASS.LTC128B.128 [R12+0xc800], desc[UR16][R6.64] ;  /* 0x0c800000060c7fae */ /* 0x000fe8000b981a10 */
[----:B------:R-:W-:Y:S01]  /*7770*/  LDGSTS.E.BYPASS.LTC128B.128 [R12+0xe800], desc[UR16][R6.64+0x80] ;  /* 0x0e800080060c7fae */ /* 0x000fe2000b981a10 */
[----:B------:R-:W-:-:S02]  /*7780*/  IMAD.IADD R13, R226, 0x1, R2 ;  /* 0x00000001e20d7824 */ /* 0x000fc400078e0202 */
[----:B------:R-:W-:Y:S01]  /*7790*/  IMAD.IADD R3, R2, 0x1, R0 ;  /* 0x0000000102037824 */ /* 0x000fe200078e0200 */
[----:B------:R-:W-:Y:S04]  /*77a0*/  LDGSTS.E.BYPASS.LTC128B.128 [R12+0xd000], desc[UR16][R10.64] ;  /* 0x0d0000000a0c7fae */ /* 0x000fe8000b981a10 */
[----:B------:R1:W-:Y:S04]  /*77b0*/  LDGSTS.E.BYPASS.LTC128B.128 [R12+0xf000], desc[UR16][R10.64+0x80] ;  /* 0x0f0000800a0c7fae */ /* 0x0003e8000b981a10 */
[----:B------:R-:W-:Y:S04]  /*77c0*/  LDGSTS.E.BYPASS.LTC128B.128 [R12+0xd800], desc[UR16][R4.64] ;  /* 0x0d800000040c7fae */ /* 0x000fe8000b981a10 */
[----:B------:R2:W-:Y:S04]  /*77d0*/  LDGSTS.E.BYPASS.LTC128B.128 [R12+0xf800], desc[UR16][R4.64+0x80] ;  /* 0x0f800080040c7fae */ /* 0x0005e8000b981a10 */
[----:B------:R-:W-:Y:S04]  /*77e0*/  LDSM.16.M88.4 R36, [R226+0x8800] ;  /* 0x00880000e224783b */ /* 0x000fe80000000200 */
[----:B------:R-:W-:Y:S04]  /*77f0*/  LDSM.16.M88.4 R40, [R226+0x8000] ;  /* 0x00800000e228783b */ /* 0x000fe80000000200 */
[----:B------:R-:W-:Y:S04]  /*7800*/  LDSM.16.M88.4 R32, [R226+0x9000] ;  /* 0x00900000e220783b */ /* 0x000fe80000000200 */
[----:B------:R-:W-:Y:S04]  /*7810*/  LDSM.16.M88.4 R52, [R13+0x8800] ;  /* 0x008800000d34783b */ /* 0x000fe80000000200 */
[----:B-1----:R-:W1:Y:S04]  /*7820*/  LDSM.16.M88.4 R8, [R0+0x2000] ;  /* 0x002000000008783b */ /* 0x002e680000000200 */
[----:B------:R-:W-:Y:S04]  /*7830*/  LDSM.16.M88.4 R24, [R13+0x8000] ;  /* 0x008000000d18783b */ /* 0x000fe80000000200 */
[----:B--2---:R-:W2:Y:S04]  /*7840*/  LDSM.16.M88.4 R4, [R3+0x2000] ;  /* 0x002000000304783b */ /* 0x004ea80000000200 */
[----:B------:R-:W3:Y:S04]  /*7850*/  LDSM.16.M88.4 R28, [R226+0x9800] ;  /* 0x00980000e21c783b */ /* 0x000ee80000000200 */
[----:B------:R-:W4:Y:S04]  /*7860*/  LDSM.16.M88.4 R48, [R13+0x9000] ;  /* 0x009000000d30783b */ /* 0x000f280000000200 */
[----:B------:R-:W5:Y:S04]  /*7870*/  LDSM.16.M88.4 R44, [R13+0x9800] ;  /* 0x009800000d2c783b */ /* 0x000f680000000200 */
[----:B------:R-:W5:Y:S04]  /*7880*/  LDSM.16.M88.4 R16, [R0] ;  /* 0x000000000010783b */ /* 0x000f680000000200 */
[----:B------:R-:W0:Y:S01]  /*7890*/  LDGDEPBAR ;  /* 0x00000000000079af */ /* 0x000e220000000000 */
[C---:B-1----:R-:W-:Y:S08]  /*78a0*/  HMMA.16816.F32 R56, R8.reuse, R36, RZ ;  /* 0x000000240838723c */ /* 0x042ff000000018ff */
[C---:B------:R-:W-:Y:S08]  /*78b0*/  HMMA.16816.F32 R212, R8.reuse, R42, RZ ;  /* 0x0000002a08d4723c */ /* 0x040ff000000018ff */
[----:B------:R-:W-:Y:S08]  /*78c0*/  HMMA.16816.F32 R20, R8, R32, RZ ;  /* 0x000000200814723c */ /* 0x000ff000000018ff */
[----:B--2---:R-:W-:Y:S08]  /*78d0*/  HMMA.16816.F32 R220, R4, R52, R56 ;  /* 0x0000003404dc723c */ /* 0x004ff00000001838 */
[----:B------:R-:W-:Y:S08]  /*78e0*/  HMMA.16816.F32 R140, R8, R34, RZ ;  /* 0x00000022088c723c */ /* 0x000ff000000018ff */
[----:B------:R-:W-:Y:S03]  /*78f0*/  HMMA.16816.F32 R56, R4, R26, R212 ;  /* 0x0000001a0438723c */ /* 0x000fe600000018d4 */
[----:B------:R-:W-:-:S02]  /*7900*/  IMAD.MOV.U32 R244, RZ, RZ, R220 ;  /* 0x000000fffff47224 */ /* 0x000fc400078e00dc */
[----:B------:R-:W-:Y:S02]  /*7910*/  IMAD.MOV.U32 R243, RZ, RZ, R221 ;  /* 0x000000fffff37224 */ /* 0x000fe400078e00dd */
[----:B------:R-:W-:Y:S01]  /*7920*/  IMAD.MOV.U32 R139, RZ, RZ, R222 ;  /* 0x000000ffff8b7224 */ /* 0x000fe200078e00de */
[----:B------:R-:W-:Y:S01]  /*7930*/  HMMA.16816.F32 R60, R8, R40, RZ ;  /* 0x00000028083c723c */ /* 0x000fe200000018ff */
[----:B------:R-:W-:-:S07]  /*7940*/  IMAD.MOV.U32 R138, RZ, RZ, R223 ;  /* 0x000000ffff8a7224 */ /* 0x000fce00078e00df */
[C---:B---3--:R-:W-:Y:S03]  /*7950*/  HMMA.16816.F32 R64, R8.reuse, R28, RZ ;  /* 0x0000001c0840723c */ /* 0x048fe600000018ff */
[----:B------:R-:W-:Y:S02]  /*7960*/  IMAD.MOV.U32 R137, RZ, RZ, R56 ;  /* 0x000000ffff897224 */ /* 0x000fe400078e0038 */
[----:B------:R-:W-:Y:S02]  /*7970*/  IMAD.MOV.U32 R132, RZ, RZ, R57 ;  /* 0x000000ffff847224 */ /* 0x000fe400078e0039 */
[----:B------:R-:W-:Y:S01]  /*7980*/  IMAD.MOV.U32 R15, RZ, RZ, R58 ;  /* 0x000000ffff0f7224 */ /* 0x000fe200078e003a */
[----:B------:R-:W-:Y:S01]  /*7990*/  HMMA.16816.F32 R208, R8, R38, RZ ;  /* 0x0000002608d0723c */ /* 0x000fe200000018ff */
[----:B------:R-:W-:-:S07]  /*79a0*/  IMAD.MOV.U32 R14, RZ, RZ, R59 ;  /* 0x000000ffff0e7224 */ /* 0x000fce00078e003b */
[----:B------:R-:W-:Y:S08]  /*79b0*/  HMMA.16816.F32 R8, R8, R30, RZ ;  /* 0x0000001e0808723c */ /* 0x000ff000000018ff */
[C---:B----4-:R-:W-:Y:S01]  /*79c0*/  HMMA.16816.F32 R236, R4.reuse, R48, R20 ;  /* 0x0000003004ec723c */ /* 0x050fe20000001814 */
[----:B------:R-:W1:Y:S07]  /*79d0*/  LDSM.16.M88.4 R20, [R3] ;  /* 0x000000000314783b */ /* 0x000e6e0000000200 */
[C---:B------:R-:W-:Y:S08]  /*79e0*/  HMMA.16816.F32 R56, R4.reuse, R50, R140 ;  /* 0x000000320438723c */ /* 0x040ff0000000188c */
[C---:B------:R-:W-:Y:S08]  /*79f0*/  HMMA.16816.F32 R216, R4.reuse, R24, R60 ;  /* 0x0000001804d8723c */ /* 0x040ff0000000183c */
[----:B-----5:R-:W-:Y:S03]  /*7a00*/  HMMA.16816.F32 R220, R4, R44, R64 ;  /* 0x0000002c04dc723c */ /* 0x020fe60000001840 */
[----:B------:R-:W-:-:S02]  /*7a10*/  IMAD.MOV.U32 R64, RZ, RZ, R56 ;  /* 0x000000ffff407224 */ /* 0x000fc400078e0038 */
[----:B------:R-:W-:Y:S02]  /*7a20*/  IMAD.MOV.U32 R252, RZ, RZ, R57 ;  /* 0x000000fffffc7224 */ /* 0x000fe400078e0039 */
[----:B------:R-:W-:Y:S01]  /*7a30*/  IMAD.MOV.U32 R251, RZ, RZ, R58 ;  /* 0x000000fffffb7224 */ /* 0x000fe200078e003a */
[----:B------:R-:W-:Y:S01]  /*7a40*/  HMMA.16816.F32 R228, R4, R54, R208 ;  /* 0x0000003604e4723c */ /* 0x000fe200000018d0 */
[----:B------:R-:W-:-:S07]  /*7a50*/  IMAD.MOV.U32 R250, RZ, RZ, R59 ;  /* 0x000000fffffa7224 */ /* 0x000fce00078e003b */
[----:B------:R-:W-:Y:S08]  /*7a60*/  HMMA.16816.F32 R212, R4, R46, R8 ;  /* 0x0000002e04d4723c */ /* 0x000ff00000001808 */
[C---:B------:R-:W-:Y:S08]  /*7a70*/  HMMA.16816.F32 R4, R16.reuse, R28, RZ ;  /* 0x0000001c1004723c */ /* 0x040ff000000018ff */
[----:B------:R-:W-:Y:S01]  /*7a80*/  HMMA.16816.F32 R8, R16, R32, RZ ;  /* 0x000000201008723c */ /* 0x000fe200000018ff */
[----:B------:R-:W-:-:S02]  /*7a90*/  IMAD.MOV.U32 R32, RZ, RZ, R64 ;  /* 0x000000ffff207224 */ /* 0x000fc400078e0040 */
[----:B------:R-:W-:-:S05]  /*7aa0*/  IMAD.MOV.U32 R33, RZ, RZ, R232 ;  /* 0x000000ffff217224 */ /* 0x000fca00078e00e8 */
[----:B------:R-:W-:Y:S01]  /*7ab0*/  HMMA.16816.F32 R60, R16, R40, RZ ;  /* 0x00000028103c723c */ /* 0x000fe200000018ff */
[----:B------:R-:W-:-:S07]  /*7ac0*/  ISETP.NE.AND P0, PT, R33, RZ, PT ;  /* 0x000000ff2100720c */ /* 0x000fce0003f05270 */
[C---:B------:R-:W-:Y:S08]  /*7ad0*/  HMMA.16816.F32 R56, R16.reuse, R36, RZ ;  /* 0x000000241038723c */ /* 0x040ff000000018ff */
[C---:B------:R-:W-:Y:S08]  /*7ae0*/  HMMA.16816.F32 R40, R16.reuse, R42, RZ ;  /* 0x0000002a1028723c */ /* 0x040ff000000018ff */
[C---:B------:R-:W-:Y:S08]  /*7af0*/  HMMA.16816.F32 R36, R16.reuse, R38, RZ ;  /* 0x000000261024723c */ /* 0x040ff000000018ff */
[C---:B------:R-:W-:Y:S08]  /*7b00*/  HMMA.16816.F32 R64, R16.reuse, R34, RZ ;  /* 0x000000221040723c */ /* 0x040ff000000018ff */
[----:B------:R-:W-:Y:S08]  /*7b10*/  HMMA.16816.F32 R16, R16, R30, RZ ;  /* 0x0000001e1010723c */ /* 0x000ff000000018ff */
[----:B-1----:R-:W-:Y:S01]  /*7b20*/  HMMA.16816.F32 R232, R20, R44, R4 ;  /* 0x0000002c14e8723c */ /* 0x002fe20000001804 */
[----:B------:R-:W-:-:S05]  /*7b30*/  SEL R4, R227, 0xffffffc0, !P0 ;  /* 0xffffffc0e3047807 */ /* 0x000fca0004000000 */
[----:B------:R-:W-:Y:S02]  /*7b40*/  IMAD.IADD R227, R4, 0x1, R0 ;  /* 0x0000000104e37824 */ /* 0x000fe400078e0200 */
[----:B------:R-:W-:Y:S01]  /*7b50*/  IMAD.IADD R33, R226, 0x1, R4 ;  /* 0x00000001e2217824 */ /* 0x000fe200078e0204 */
[C---:B------:R-:W-:Y:S02]  /*7b60*/  HMMA.16816.F32 R208, R20.reuse, R52, R56 ;  /* 0x0000003414d0723c */ /* 0x040fe40000001838 */
[----:B------:R-:W-:Y:S04]  /*7b70*/  LDSM.16.M88.4 R4, [R227+0x2000] ;  /* 0x00200000e304783b */ /* 0x000fe80000000200 */
[----:B------:R-:W-:Y:S02]  /*7b80*/  LDSM.16.M88.4 R28, [R33+0x9800] ;  /* 0x00980000211c783b */ /* 0x000fe40000000200 */
[C---:B------:R-:W-:Y:S02]  /*7b90*/  HMMA.16816.F32 R56, R20.reuse, R46, R16 ;  /* 0x0000002e1438723c */ /* 0x040fe40000001810 */
[----:B------:R-:W1:Y:S06]  /*7ba0*/  LDSM.16.M88.4 R16, [R33+0x9000] ;  /* 0x009000002110783b */ /* 0x000e6c0000000200 */
[C---:B------:R-:W-:Y:S08]  /*7bb0*/  HMMA.16816.F32 R60, R20.reuse, R24, R60 ;  /* 0x00000018143c723c */ /* 0x040ff0000000183c */
[C---:B------:R-:W-:Y:S01]  /*7bc0*/  HMMA.16816.F32 R140, R20.reuse, R48, R8 ;  /* 0x00000030148c723c */ /* 0x040fe20000001808 */
[----:B------:R-:W-:Y:S07]  /*7bd0*/  LDSM.16.M88.4 R8, [R227] ;  /* 0x00000000e308783b */ /* 0x000fee0000000200 */
[C---:B------:R-:W-:Y:S01]  /*7be0*/  HMMA.16816.F32 R40, R20.reuse, R26, R40 ;  /* 0x0000001a1428723c */ /* 0x040fe20000001828 */
[----:B------:R-:W2:Y:S07]  /*7bf0*/  LDSM.16.M88.4 R24, [R33+0x8000] ;  /* 0x008000002118783b */ /* 0x000eae0000000200 */
[----:B------:R-:W-:Y:S01]  /*7c00*/  HMMA.16816.F32 R48, R20, R50, R64 ;  /* 0x000000321430723c */ /* 0x000fe20000001840 */
[----:B------:R-:W-:-:S02]  /*7c10*/  IMAD.MOV.U32 R64, RZ, RZ, R32 ;  /* 0x000000ffff407224 */ /* 0x000fc400078e0020 */
[----:B------:R-:W-:Y:S02]  /*7c20*/  IMAD.MOV.U32 R65, RZ, RZ, R252 ;  /* 0x000000ffff417224 */ /* 0x000fe400078e00fc */
[----:B------:R-:W-:Y:S02]  /*7c30*/  IMAD.MOV.U32 R66, RZ, RZ, R251 ;  /* 0x000000ffff427224 */ /* 0x000fe400078e00fb */
[----:B------:R-:W-:Y:S01]  /*7c40*/  IMAD.MOV.U32 R67, RZ, RZ, R250 ;  /* 0x000000ffff437224 */ /* 0x000fe200078e00fa */
[----:B------:R-:W-:Y:S01]  /*7c50*/  HMMA.16816.F32 R52, R20, R54, R36 ;  /* 0x000000361434723c */ /* 0x000fe20000001824 */
[----:B------:R-:W3:Y:S07]  /*7c60*/  LDSM.16.M88.4 R20, [R33+0x8800] ;  /* 0x008800002114783b */ /* 0x000eee0000000200 */
[C---:B-1----:R-:W-:Y:S08]  /*7c70*/  HMMA.16816.F32 R64, R4.reuse, R18, R64 ;  /* 0x000000120440723c */ /* 0x042ff00000001840 */
[C---:B------:R-:W-:Y:S08]  /*7c80*/  HMMA.16816.F32 R236, R4.reuse, R16, R236 ;  /* 0x0000001004ec723c */ /* 0x040ff000000018ec */
[C---:B------:R-:W-:Y:S08]  /*7c90*/  HMMA.16816.F32 R220, R4.reuse, R28, R220 ;  /* 0x0000001c04dc723c */ /* 0x040ff000000018dc */
[----:B--2---:R-:W-:Y:S01]  /*7ca0*/  HMMA.16816.F32 R44, R4, R24, R216 ;  /* 0x00000018042c723c */ /* 0x004fe200000018d8 */
[----:B------:R-:W-:-:S02]  /*7cb0*/  IMAD.MOV.U32 R219, RZ, RZ, R138 ;  /* 0x000000ffffdb7224 */ /* 0x000fc400078e008a */
[----:B------:R-:W-:Y:S02]  /*7cc0*/  IMAD.MOV.U32 R138, RZ, RZ, R64 ;  /* 0x000000ffff8a7224 */ /* 0x000fe400078e0040 */
[----:B------:R-:W-:Y:S02]  /*7cd0*/  IMAD.MOV.U32 R216, RZ, RZ, R244 ;  /* 0x000000ffffd87224 */ /* 0x000fe400078e00f4 */
[----:B------:R-:W-:Y:S01]  /*7ce0*/  IMAD.MOV.U32 R217, RZ, RZ, R243 ;  /* 0x000000ffffd97224 */ /* 0x000fe200078e00f3 */
[----:B------:R-:W-:Y:S01]  /*7cf0*/  HMMA.16816.F32 R36, R8, R24, R60 ;  /* 0x000000180824723c */ /* 0x000fe2000000183c */
[----:B------:R-:W-:Y:S02]  /*7d00*/  IMAD.MOV.U32 R60, RZ, RZ, R137 ;  /* 0x000000ffff3c7224 */ /* 0x000fe400078e0089 */
[----:B------:R-:W-:Y:S02]  /*7d10*/  IMAD.MOV.U32 R61, RZ, RZ, R132 ;  /* 0x000000ffff3d7224 */ /* 0x000fe400078e0084 */
[----:B------:R-:W-:-:S02]  /*7d20*/  IMAD.MOV.U32 R63, RZ, RZ, R14 ;  /* 0x000000ffff3f7224 */ /* 0x000fc400078e000e */
[----:B------:R-:W-:Y:S01]  /*7d30*/  IMAD.MOV.U32 R137, RZ, RZ, R65 ;  /* 0x000000ffff897224 */ /* 0x000fe200078e0041 */
[C---:B---3--:R-:W-:Y:S01]  /*7d40*/  HMMA.16816.F32 R228, R4.reuse, R22, R228 ;  /* 0x0000001604e4723c */ /* 0x048fe200000018e4 */
[----:B------:R-:W-:Y:S02]  /*7d50*/  IMAD.MOV.U32 R132, RZ, RZ, R66 ;  /* 0x000000ffff847224 */ /* 0x000fe400078e0042 */
[----:B------:R-:W-:Y:S02]  /*7d60*/  IMAD.MOV.U32 R14, RZ, RZ, R67 ;  /* 0x000000ffff0e7224 */ /* 0x000fe400078e0043 */
[----:B------:R-:W-:Y:S02]  /*7d70*/  IMAD.MOV.U32 R218, RZ, RZ, R139 ;  /* 0x000000ffffda7224 */ /* 0x000fe400078e008b */
[----:B------:R-:W-:Y:S01]  /*7d80*/  IMAD.MOV.U32 R62, RZ, RZ, R15 ;  /* 0x000000ffff3e7224 */ /* 0x000fe200078e000f */
[----:B------:R-:W-:Y:S01]  /*7d90*/  HMMA.16816.F32 R64, R4, R30, R212 ;  /* 0x0000001e0440723c */ /* 0x000fe200000018d4 */
[----:B------:R-:W-:-:S02]  /*7da0*/  IMAD.MOV.U32 R35, RZ, RZ, R220 ;  /* 0x000000ffff237224 */ /* 0x000fc400078e00dc */
[----:B------:R-:W-:Y:S02]  /*7db0*/  IMAD.MOV.U32 R34, RZ, RZ, R221 ;  /* 0x000000ffff227224 */ /* 0x000fe400078e00dd */
[----:B------:R-:W-:Y:S02]  /*7dc0*/  IMAD.MOV.U32 R32, RZ, RZ, R222 ;  /* 0x000000ffff207224 */ /* 0x000fe400078e00de */
[----:B------:R-:W-:Y:S01]  /*7dd0*/  IMAD.MOV.U32 R15, RZ, RZ, R223 ;  /* 0x000000ffff0f7224 */ /* 0x000fe200078e00df */
[C---:B------:R-:W-:Y:S08]  /*7de0*/  HMMA.16816.F32 R216, R4.reuse, R20, R216 ;  /* 0x0000001404d8723c */ /* 0x040ff000000018d8 */
[----:B------:R-:W-:Y:S03]  /*7df0*/  HMMA.16816.F32 R60, R4, R26, R60 ;  /* 0x0000001a043c723c */ /* 0x000fe6000000183c */
[----:B------:R-:W-:-:S02]  /*7e00*/  IMAD.MOV.U32 R7, RZ, RZ, R64 ;  /* 0x000000ffff077224 */ /* 0x000fc400078e0040 */
[----:B------:R-:W-:Y:S02]  /*7e10*/  IMAD.MOV.U32 R6, RZ, RZ, R65 ;  /* 0x000000ffff067224 */ /* 0x000fe400078e0041 */
[----:B------:R-:W-:Y:S01]  /*7e20*/  IMAD.MOV.U32 R5, RZ, RZ, R66 ;  /* 0x000000ffff057224 */ /* 0x000fe200078e0042 */
[C---:B------:R-:W-:Y:S01]  /*7e30*/  HMMA.16816.F32 R24, R8.reuse, R26, R40 ;  /* 0x0000001a0818723c */ /* 0x040fe20000001828 */
[----:B------:R-:W-:Y:S02]  /*7e40*/  IMAD.MOV.U32 R4, RZ, RZ, R67 ;  /* 0x000000ffff047224 */ /* 0x000fe400078e0043 */
[----:B------:R-:W-:Y:S02]  /*7e50*/  IMAD.MOV.U32 R40, RZ, RZ, R7 ;  /* 0x000000ffff287224 */ /* 0x000fe400078e0007 */
[----:B------:R-:W-:Y:S02]  /*7e60*/  IMAD.MOV.U32 R41, RZ, RZ, R6 ;  /* 0x000000ffff297224 */ /* 0x000fe400078e0006 */
[----:B------:R-:W-:Y:S01]  /*7e70*/  IMAD.MOV.U32 R42, RZ, RZ, R5 ;  /* 0x000000ffff2a7224 */ /* 0x000fe200078e0005 */
[----:B------:R-:W-:Y:S01]  /*7e80*/  HMMA.16816.F32 R220, R8, R22, R52 ;  /* 0x0000001608dc723c */ /* 0x000fe20000001834 */
[----:B------:R-:W-:-:S07]  /*7e90*/  IMAD.MOV.U32 R43, RZ, RZ, R4 ;  /* 0x000000ffff2b7224 */ /* 0x000fce00078e0004 */
[C---:B------:R-:W-:Y:S08]  /*7ea0*/  HMMA.16816.F32 R4, R8.reuse, R20, R208 ;  /* 0x000000140804723c */ /* 0x040ff000000018d0 */
[C---:B------:R-:W-:Y:S08]  /*7eb0*/  HMMA.16816.F32 R212, R8.reuse, R16, R140 ;  /* 0x0000001008d4723c */ /* 0x040ff0000000188c */
[----:B------:R-:W-:Y:S01]  /*7ec0*/  HMMA.16816.F32 R140, R8, R28, R232 ;  /* 0x0000001c088c723c */ /* 0x000fe200000018e8 */
        /* <DEDUP_REMOVED lines=9> */
[----:B------:R-:W-:Y:S01]  /*7f60*/  HMMA.16816.F32 R4, R8, R18, R48 ;  /* 0x000000120804723c */ /* 0x000fe20000001830 */
[----:B------:R-:W-:Y:S02]  /*7f70*/  IMAD.MOV.U32 R51, RZ, RZ, R14 ;  /* 0x000000ffff337224 */ /* 0x000fe400078e000e */
[C---:B------:R-:W-:Y:S02]  /*7f80*/  IMAD.IADD R14, R2.reuse, 0x1, R227 ;  /* 0x00000001020e7824 */ /* 0x040fe400078e02e3 */
[----:B------:R-:W-:Y:S02]  /*7f90*/  IMAD.IADD R2, R2, 0x1, R33 ;  /* 0x0000000102027824 */ /* 0x000fe400078e0221 */
[----:B------:R-:W-:Y:S01]  /*7fa0*/  IMAD.MOV.U32 R48, RZ, RZ, R138 ;  /* 0x000000ffff307224 */ /* 0x000fe200078e008a */
[----:B------:R-:W-:Y:S01]  /*7fb0*/  LDSM.16.M88.4 R16, [R14] ;  /* 0x000000000e10783b */ /* 0x000fe20000000200 */
[----:B------:R-:W-:-:S02]  /*7fc0*/  IMAD.MOV.U32 R49, RZ, RZ, R137 ;  /* 0x000000ffff317224 */ /* 0x000fc400078e0089 */
[----:B------:R-:W-:Y:S01]  /*7fd0*/  IMAD.MOV.U32 R50, RZ, RZ, R132 ;  /* 0x000000ffff327224 */ /* 0x000fe200078e0084 */
[----:B------:R-:W1:Y:S01]  /*7fe0*/  LDSM.16.M88.4 R20, [R2+0x8000] ;  /* 0x008000000214783b */ /* 0x000e620000000200 */
[----:B------:R-:W-:Y:S02]  /*7ff0*/  IMAD.MOV.U32 R139, RZ, RZ, R140 ;  /* 0x000000ffff8b7224 */ /* 0x000fe400078e008c */
[----:B------:R-:W-:Y:S02]  /*8000*/  IMAD.MOV.U32 R138, RZ, RZ, R141 ;  /* 0x000000ffff8a7224 */ /* 0x000fe400078e008d */
[----:B------:R-:W-:Y:S02]  /*8010*/  IMAD.MOV.U32 R137, RZ, RZ, R142 ;  /* 0x000000ffff897224 */ /* 0x000fe400078e008e */
[----:B------:R-:W-:Y:S02]  /*8020*/  IMAD.MOV.U32 R55, RZ, RZ, R4 ;  /* 0x000000ffff377224 */ /* 0x000fe400078e0004 */
[----:B------:R-:W-:-:S02]  /*8030*/  IMAD.MOV.U32 R54, RZ, RZ, R5 ;  /* 0x000000ffff367224 */ /* 0x000fc400078e0005 */
[----:B------:R-:W-:Y:S02]  /*8040*/  IMAD.MOV.U32 R53, RZ, RZ, R6 ;  /* 0x000000ffff357224 */ /* 0x000fe400078e0006 */
[----:B------:R-:W-:Y:S02]  /*8050*/  IMAD.MOV.U32 R52, RZ, RZ, R7 ;  /* 0x000000ffff347224 */ /* 0x000fe400078e0007 */
[----:B------:R-:W2:Y:S01]  /*8060*/  LDSM.16.M88.4 R4, [R14+0x2000] ;  /* 0x002000000e04783b */ /* 0x000ea20000000200 */
[----:B------:R-:W-:Y:S02]  /*8070*/  IMAD.MOV.U32 R132, RZ, RZ, R143 ;  /* 0x000000ffff847224 */ /* 0x000fe400078e008f */
[----:B------:R-:W-:Y:S02]  /*8080*/  IMAD.MOV.U32 R232, RZ, RZ, R67 ;  /* 0x000000ffffe87224 */ /* 0x000fe400078e0043 */
[----:B------:R-:W-:Y:S02]  /*8090*/  IMAD.MOV.U32 R233, RZ, RZ, R66 ;  /* 0x000000ffffe97224 */ /* 0x000fe400078e0042 */
[----:B------:R-:W-:-:S02]  /*80a0*/  IMAD.MOV.U32 R234, RZ, RZ, R65 ;  /* 0x000000ffffea7224 */ /* 0x000fc400078e0041 */
[----:B------:R-:W-:Y:S01]  /*80b0*/  IMAD.MOV.U32 R235, RZ, RZ, R64 ;  /* 0x000000ffffeb7224 */ /* 0x000fe200078e0040 */
[C---:B-1----:R-:W-:Y:S01]  /*80c0*/  HMMA.16816.F32 R8, R16.reuse, R22, R24 ;  /* 0x000000161008723c */ /* 0x042fe20000001818 */
[----:B------:R-:W1:Y:S07]  /*80d0*/  LDSM.16.M88.4 R24, [R2+0x9800] ;  /* 0x009800000218783b */ /* 0x000e6e0000000200 */
[-C--:B------:R-:W-:Y:S08]  /*80e0*/  HMMA.16816.F32 R36, R16, R20.reuse, R36 ;  /* 0x000000141024723c */ /* 0x080ff00000001824 */
[----:B--2---:R-:W-:Y:S03]  /*80f0*/  HMMA.16816.F32 R64, R4, R20, R44 ;  /* 0x000000140440723c */ /* 0x004fe6000000182c */
[----:B------:R-:W-:-:S02]  /*8100*/  IMAD.MOV.U32 R35, RZ, RZ, R8 ;  /* 0x000000ffff237224 */ /* 0x000fc400078e0008 */
[----:B------:R-:W-:Y:S02]  /*8110*/  IMAD.MOV.U32 R34, RZ, RZ, R9 ;  /* 0x000000ffff227224 */ /* 0x000fe400078e0009 */
[----:B------:R-:W-:Y:S01]  /*8120*/  IMAD.MOV.U32 R32, RZ, RZ, R10 ;  /* 0x000000ffff207224 */ /* 0x000fe200078e000a */
[C---:B------:R-:W-:Y:S01]  /*8130*/  HMMA.16816.F32 R140, R4.reuse, R22, R60 ;  /* 0x00000016048c723c */ /* 0x040fe2000000183c */
[----:B------:R-:W-:Y:S01]  /*8140*/  IMAD.MOV.U32 R15, RZ, RZ, R11 ;  /* 0x000000ffff0f7224 */ /* 0x000fe200078e000b */
[----:B------:R-:W2:Y:S04]  /*8150*/  LDSM.16.M88.4 R20, [R2+0x9000] ;  /* 0x009000000214783b */ /* 0x000ea80000000200 */
[----:B------:R-:W3:Y:S02]  /*8160*/  LDSM.16.M88.4 R8, [R2+0x8800] ;  /* 0x008800000208783b */ /* 0x000ee40000000200 */
[C---:B-1----:R-:W-:Y:S08]  /*8170*/  HMMA.16816.F32 R44, R4.reuse, R24, R28 ;  /* 0x00000018042c723c */ /* 0x042ff0000000181c */
[C---:B------:R-:W-:Y:S08]  /*8180*/  HMMA.16816.F32 R40, R4.reuse, R26, R40 ;  /* 0x0000001a0428723c */ /* 0x040ff00000001828 */
[----:B--2---:R-:W-:Y:S08]  /*8190*/  HMMA.16816.F32 R48, R4, R22, R48 ;  /* 0x000000160430723c */ /* 0x004ff00000001830 */
[----:B---3--:R-:W-:Y:S08]  /*81a0*/  HMMA.16816.F32 R28, R16, R8, R232 ;  /* 0x00000008101c723c */ /* 0x008ff000000018e8 */
        /* <DEDUP_REMOVED lines=11> */
[----:B------:R-:W-:Y:S01]  /*8260*/  IMAD.MOV.U32 R244, RZ, RZ, R31 ;  /* 0x000000fffff47224 */ /* 0x000fe200078e001f */
[----:B------:R-:W-:Y:S01]  /*8270*/  LDSM.16.M88.4 R4, [R0+0x6000] ;  /* 0x006000000004783b */ /* 0x000fe20000000200 */
[----:B------:R-:W-:Y:S02]  /*8280*/  IMAD.MOV.U32 R217, RZ, RZ, R138 ;  /* 0x000000ffffd97224 */ /* 0x000fe400078e008a */
[----:B------:R-:W-:Y:S01]  /*8290*/  IMAD.MOV.U32 R218, RZ, RZ, R137 ;  /* 0x000000ffffda7224 */ /* 0x000fe200078e0089 */
[----:B------:R-:W1:Y:S01]  /*82a0*/  LDSM.16.M88.4 R28, [R226+0xa000] ;  /* 0x00a00000e21c783b */ /* 0x000e620000000200 */
[----:B------:R-:W-:Y:S01]  /*82b0*/  IMAD.MOV.U32 R219, RZ, RZ, R132 ;  /* 0x000000ffffdb7224 */ /* 0x000fe200078e0084 */
[C---:B------:R-:W-:Y:S02]  /*82c0*/  HMMA.16816.F32 R232, R16.reuse, R10, R220 ;  /* 0x0000000a10e8723c */ /* 0x040fe400000018dc */
[----:B------:R-:W2:Y:S06]  /*82d0*/  LDSM.16.M88.4 R8, [R0+0x4000] ;  /* 0x004000000008783b */ /* 0x000eac0000000200 */
[C---:B------:R-:W-:Y:S08]  /*82e0*/  HMMA.16816.F32 R220, R16.reuse, R20, R212 ;  /* 0x0000001410dc723c */ /* 0x040ff000000018d4 */
[----:B------:R-:W-:Y:S01]  /*82f0*/  HMMA.16816.F32 R212, R16, R24, R216 ;  /* 0x0000001810d4723c */ /* 0x000fe200000018d8 */
[----:B------:R-:W-:-:S02]  /*8300*/  IMAD.MOV.U32 R216, RZ, RZ, R35 ;  /* 0x000000ffffd87224 */ /* 0x000fc400078e0023 */
[----:B------:R-:W-:Y:S02]  /*8310*/  IMAD.MOV.U32 R217, RZ, RZ, R34 ;  /* 0x000000ffffd97224 */ /* 0x000fe400078e0022 */
[----:B------:R-:W-:Y:S02]  /*8320*/  IMAD.MOV.U32 R218, RZ, RZ, R32 ;  /* 0x000000ffffda7224 */ /* 0x000fe400078e0020 */
[----:B------:R-:W-:Y:S01]  /*8330*/  IMAD.MOV.U32 R219, RZ, RZ, R15 ;  /* 0x000000ffffdb7224 */ /* 0x000fe200078e000f */
[----:B------:R-:W-:Y:S11]  /*8340*/  HMMA.16816.F32 R228, R16, R22, R228 ;  /* 0x0000001610e4723c */ /* 0x000ff600000018e4 */
[----:B------:R-:W-:-:S02]  /*8350*/  IMAD.MOV.U32 R23, RZ, RZ, R212 ;  /* 0x000000ffff177224 */ /* 0x000fc400078e00d4 */
[----:B------:R-:W-:Y:S01]  /*8360*/  IMAD.MOV.U32 R22, RZ, RZ, R213 ;  /* 0x000000ffff167224 */ /* 0x000fe200078e00d5 */
[----:B-1----:R-:W-:Y:S01]  /*8370*/  HMMA.16816.F32 R64, R4, R28, R64 ;  /* 0x0000001c0440723c */ /* 0x002fe20000001840 */
[----:B------:R-:W-:Y:S02]  /*8380*/  IMAD.MOV.U32 R21, RZ, RZ, R214 ;  /* 0x000000ffff157224 */ /* 0x000fe400078e00d6 */
[----:B------:R-:W-:-:S05]  /*8390*/  IMAD.MOV.U32 R20, RZ, RZ, R215 ;  /* 0x000000ffff147224 */ /* 0x000fca00078e00d7 */
[----:B------:R-:W-:Y:S01]  /*83a0*/  HMMA.16816.F32 R212, R16, R26, R208 ;  /* 0x0000001a10d4723c */ /* 0x000fe200000018d0 */
[----:B------:R-:W1:Y:S07]  /*83b0*/  LDSM.16.M88.4 R24, [R226+0xa800] ;  /* 0x00a80000e218783b */ /* 0x000e6e0000000200 */
[----:B--2---:R-:W-:Y:S03]  /*83c0*/  HMMA.16816.F32 R16, R8, R28, R36 ;  /* 0x0000001c0810723c */ /* 0x004fe60000001824 */
[----:B------:R-:W-:-:S02]  /*83d0*/  IMAD.MOV.U32 R138, RZ, RZ, R64 ;  /* 0x000000ffff8a7224 */ /* 0x000fc400078e0040 */
[----:B------:R-:W-:Y:S02]  /*83e0*/  IMAD.MOV.U32 R137, RZ, RZ, R65 ;  /* 0x000000ffff897224 */ /* 0x000fe400078e0041 */
[----:B------:R-:W-:Y:S01]  /*83f0*/  IMAD.MOV.U32 R15, RZ, RZ, R66 ;  /* 0x000000ffff0f7224 */ /* 0x000fe200078e0042 */
[----:B------:R-:W-:Y:S01]  /*8400*/  HMMA.16816.F32 R140, R4, R30, R140 ;  /* 0x0000001e048c723c */ /* 0x000fe2000000188c */
[----:B------:R-:W-:Y:S02]  /*8410*/  IMAD.MOV.U32 R0, RZ, RZ, R67 ;  /* 0x000000ffff007224 */ /* 0x000fe400078e0043 */
[----:B------:R-:W-:Y:S02]  /*8420*/  IMAD.MOV.U32 R64, RZ, RZ, R23 ;  /* 0x000000ffff407224 */ /* 0x000fe400078e0017 */
[----:B------:R-:W-:Y:S02]  /*8430*/  IMAD.MOV.U32 R65, RZ, RZ, R22 ;  /* 0x000000ffff417224 */ /* 0x000fe400078e0016 */
[----:B------:R-:W-:-:S02]  /*8440*/  IMAD.MOV.U32 R66, RZ, RZ, R21 ;  /* 0x000000ffff427224 */ /* 0x000fc400078e0015 */
[----:B------:R-:W-:Y:S02]  /*8450*/  IMAD.MOV.U32 R67, RZ, RZ, R20 ;  /* 0x000000ffff437224 */ /* 0x000fe400078e0014 */
[----:B------:R-:W-:Y:S01]  /*8460*/  IMAD.MOV.U32 R132, RZ, RZ, R16 ;  /* 0x000000ffff847224 */ /* 0x000fe200078e0010 */
[----:B------:R-:W2:Y:S01]  /*8470*/  LDSM.16.M88.4 R20, [R226+0xb000] ;  /* 0x00b00000e214783b */ /* 0x000ea20000000200 */
[----:B------:R-:W-:Y:S02]  /*8480*/  IMAD.MOV.U32 R35, RZ, RZ, R17 ;  /* 0x000000ffff237224 */ /* 0x000fe400078e0011 */
[----:B------:R-:W-:Y:S02]  /*8490*/  IMAD.MOV.U32 R34, RZ, RZ, R18 ;  /* 0x000000ffff227224 */ /* 0x000fe400078e0012 */
[----:B------:R-:W-:Y:S02]  /*84a0*/  IMAD.MOV.U32 R32, RZ, RZ, R19 ;  /* 0x000000ffff207224 */ /* 0x000fe400078e0013 */
[----:B------:R-:W3:Y:S01]  /*84b0*/  LDSM.16.M88.4 R16, [R226+0xb800] ;  /* 0x00b80000e210783b */ /* 0x000ee20000000200 */
[----:B------:R-:W-:-:S02]  /*84c0*/  IMAD.MOV.U32 R243, RZ, RZ, R140 ;  /* 0x000000fffff37224 */ /* 0x000fc400078e008c */
[----:B------:R-:W-:Y:S02]  /*84d0*/  IMAD.MOV.U32 R139, RZ, RZ, R141 ;  /* 0x000000ffff8b7224 */ /* 0x000fe400078e008d */
[----:B------:R-:W-:Y:S01]  /*84e0*/  IMAD.MOV.U32 R39, RZ, RZ, R142 ;  /* 0x000000ffff277224 */ /* 0x000fe200078e008e */
[----:B-1----:R-:W-:Y:S01]  /*84f0*/  HMMA.16816.F32 R60, R4, R24, R60 ;  /* 0x00000018043c723c */ /* 0x002fe2000000183c */
[----:B------:R-:W-:-:S07]  /*8500*/  IMAD.MOV.U32 R38, RZ, RZ, R143 ;  /* 0x000000ffff267224 */ /* 0x000fce00078e008f */
[----:B------:R-:W-:Y:S01]  /*8510*/  HMMA.16816.F32 R236, R4, R26, R56 ;  /* 0x0000001a04ec723c */ /* 0x000fe20000001838 */
[----:B------:R-:W-:Y:S02]  /*8520*/  IMAD.MOV.U32 R56, RZ, RZ, R216 ;  /* 0x000000ffff387224 */ /* 0x000fe400078e00d8 */
[----:B------:R-:W-:Y:S02]  /*8530*/  IMAD.MOV.U32 R57, RZ, RZ, R217 ;  /* 0x000000ffff397224 */ /* 0x000fe400078e00d9 */
[----:B------:R-:W-:Y:S02]  /*8540*/  IMAD.MOV.U32 R58, RZ, RZ, R218 ;  /* 0x000000ffff3a7224 */ /* 0x000fe400078e00da */
[----:B------:R-:W-:-:S04]  /*8550*/  IMAD.MOV.U32 R59, RZ, RZ, R219 ;  /* 0x000000ffff3b7224 */ /* 0x000fc800078e00db */
[----:B------:R-:W-:Y:S02]  /*8560*/  IMAD.MOV.U32 R29, RZ, RZ, R62 ;  /* 0x000000ffff1d7224 */ /* 0x000fe400078e003e */
[----:B------:R-:W-:Y:S01]  /*8570*/  IMAD.MOV.U32 R28, RZ, RZ, R63 ;  /* 0x000000ffff1c7224 */ /* 0x000fe200078e003f */
[----:B------:R-:W-:Y:S01]  /*8580*/  HMMA.16816.F32 R56, R8, R30, R56 ;  /* 0x0000001e0838723c */ /* 0x000fe20000001838 */
[----:B------:R-:W-:Y:S02]  /*8590*/  IMAD.MOV.U32 R37, RZ, RZ, R60 ;  /* 0x000000ffff257224 */ /* 0x000fe400078e003c */
[----:B------:R-:W-:-:S05]  /*85a0*/  IMAD.MOV.U32 R36, RZ, RZ, R61 ;  /* 0x000000ffff247224 */ /* 0x000fca00078e003d */
[C---:B--2---:R-:W-:Y:S01]  /*85b0*/  HMMA.16816.F32 R216, R4.reuse, R20, R52 ;  /* 0x0000001404d8723c */ /* 0x044fe20000001834 */
[----:B------:R-:W-:Y:S02]  /*85c0*/  IMAD.MOV.U32 R52, RZ, RZ, R252 ;  /* 0x000000ffff347224 */ /* 0x000fe400078e00fc */
[----:B------:R-:W-:Y:S02]  /*85d0*/  IMAD.MOV.U32 R53, RZ, RZ, R251 ;  /* 0x000000ffff357224 */ /* 0x000fe400078e00fb */
[----:B------:R-:W-:Y:S02]  /*85e0*/  IMAD.MOV.U32 R54, RZ, RZ, R250 ;  /* 0x000000ffff367224 */ /* 0x000fe400078e00fa */
[----:B------:R-:W-:Y:S01]  /*85f0*/  IMAD.MOV.U32 R55, RZ, RZ, R244 ;  /* 0x000000ffff377224 */ /* 0x000fe200078e00f4 */
[----:B---3--:R-:W-:Y:S01]  /*8600*/  HMMA.16816.F32 R140, R4, R16, R44 ;  /* 0x00000010048c723c */ /* 0x008fe2000000182c */
[----:B------:R-:W-:-:S05]  /*8610*/  IMAD.SHL.U32 R251, R242, 0x2, RZ ;  /* 0x00000002f2fb7824 */ /* 0x000fca00078e00ff */
[----:B------:R-:W-:Y:S02]  /*8620*/  LOP3.LUT R251, R251, 0x6, RZ, 0xc0, !PT ;  /* 0x00000006fbfb7812 */ /* 0x000fe400078ec0ff */
[----:B------:R-:W-:Y:S01]  /*8630*/  HMMA.16816.F32 R44, R8, R20, R220 ;  /* 0x00000014082c723c */ /* 0x000fe200000018dc */
[----:B------:R-:W-:Y:S02]  /*8640*/  IMAD.MOV.U32 R222, RZ, RZ, R29 ;  /* 0x000000ffffde7224 */ /* 0x000fe400078e001d */
[----:B------:R-:W-:Y:S02]  /*8650*/  IMAD.MOV.U32 R223, RZ, RZ, R28 ;  /* 0x000000ffffdf7224 */ /* 0x000fe400078e001c */
[----:B------:R-:W-:Y:S01]  /*8660*/  LDSM.16.M88.4 R28, [R13+0xa000] ;  /* 0x00a000000d1c783b */ /* 0x000fe20000000200 */
[----:B------:R-:W-:Y:S02]  /*8670*/  IMAD.MOV.U32 R220, RZ, RZ, R37 ;  /* 0x000000ffffdc7224 */ /* 0x000fe400078e0025 */
[----:B------:R-:W-:Y:S01]  /*8680*/  HMMA.16816.F32 R208, R4, R22, R48 ;  /* 0x0000001604d0723c */ /* 0x000fe20000001830 */
[----:B------:R-:W-:-:S07]  /*8690*/  IMAD.MOV.U32 R221, RZ, RZ, R36 ;  /* 0x000000ffffdd7224 */ /* 0x000fce00078e0024 */
[----:B------:R-:W-:Y:S01]  /*86a0*/  HMMA.16816.F32 R60, R4, R18, R40 ;  /* 0x00000012043c723c */ /* 0x000fe20000001828 */
[----:B------:R-:W1:Y:S07]  /*86b0*/  LDSM.16.M88.4 R4, [R3+0x6000] ;  /* 0x006000000304783b */ /* 0x000e6e0000000200 */
[C---:B------:R-:W-:Y:S08]  /*86c0*/  HMMA.16816.F32 R52, R8.reuse, R24, R52 ;  /* 0x000000180834723c */ /* 0x040ff00000001834 */
[----:B------:R-:W-:Y:S01]  /*86d0*/  HMMA.16816.F32 R48, R8, R26, R232 ;  /* 0x0000001a0830723c */ /* 0x000fe200000018e8 */
[----:B------:R-:W2:Y:S01]  /*86e0*/  LDSM.16.M88.4 R24, [R13+0xa800] ;  /* 0x00a800000d18783b */ /* 0x000ea20000000200 */
[----:B------:R-:W-:-:S02]  /*86f0*/  IMAD.MOV.U32 R234, RZ, RZ, R39 ;  /* 0x000000ffffea7224 */ /* 0x000fc400078e0027 */
[----:B------:R-:W-:Y:S02]  /*8700*/  IMAD.MOV.U32 R235, RZ, RZ, R38 ;  /* 0x000000ffffeb7224 */ /* 0x000fe400078e0026 */
[----:B------:R-:W-:Y:S02]  /*8710*/  IMAD.MOV.U32 R232, RZ, RZ, R243 ;  /* 0x000000ffffe87224 */ /* 0x000fe400078e00f3 */
[----:B------:R-:W-:Y:S01]  /*8720*/  HMMA.16816.F32 R40, R8, R22, R228 ;  /* 0x000000160828723c */ /* 0x000fe200000018e4 */
[----:B------:R-:W3:Y:S01]  /*8730*/  LDSM.16.M88.4 R20, [R13+0xb000] ;  /* 0x00b000000d14783b */ /* 0x000ee20000000200 */
[----:B------:R-:W-:Y:S02]  /*8740*/  IMAD.MOV.U32 R228, RZ, RZ, R138 ;  /* 0x000000ffffe47224 */ /* 0x000fe400078e008a */
[----:B------:R-:W-:Y:S02]  /*8750*/  IMAD.MOV.U32 R229, RZ, RZ, R137 ;  /* 0x000000ffffe57224 */ /* 0x000fe400078e0089 */
[----:B------:R-:W-:-:S02]  /*8760*/  IMAD.MOV.U32 R230, RZ, RZ, R15 ;  /* 0x000000ffffe67224 */ /* 0x000fc400078e000f */
[----:B------:R-:W-:Y:S01]  /*8770*/  HMMA.16816.F32 R64, R8, R16, R64 ;  /* 0x000000100840723c */ /* 0x000fe20000001840 */
[----:B------:R-:W-:Y:S02]  /*8780*/  IMAD.MOV.U32 R231, RZ, RZ, R0 ;  /* 0x000000ffffe77224 */ /* 0x000fe400078e0000 */
[----:B------:R-:W-:-:S05]  /*8790*/  IMAD.MOV.U32 R233, RZ, RZ, R139 ;  /* 0x000000ffffe97224 */ /* 0x000fca00078e008b */
[----:B------:R-:W-:Y:S01]  /*87a0*/  HMMA.16816.F32 R36, R8, R18, R212 ;  /* 0x000000120824723c */ /* 0x000fe200000018d4 */
[----:B------:R4:W5:Y:S04]  /*87b0*/  LDSM.16.M88.4 R16, [R13+0xb800] ;  /* 0x00b800000d10783b */ /* 0x0009680000000200 */
[----:B------:R3:W5:Y:S03]  /*87c0*/  LDSM.16.M88.4 R8, [R3+0x4000] ;  /* 0x004000000308783b */ /* 0x0007660000000200 */
[C---:B-1----:R-:W-:Y:S08]  /*87d0*/  HMMA.16816.F32 R228, R4.reuse, R28, R228 ;  /* 0x0000001c04e4723c */ /* 0x042ff000000018e4 */
[C---:B------:R-:W-:Y:S08]  /*87e0*/  HMMA.16816.F32 R232, R4.reuse, R30, R232 ;  /* 0x0000001e04e8723c */ /* 0x040ff000000018e8 */
[----:B--2---:R-:W-:Y:S03]  /*87f0*/  HMMA.16816.F32 R236, R4, R26, R236 ;  /* 0x0000001a04ec723c */ /* 0x004fe600000018ec */
[----:B------:R-:W-:-:S02]  /*8800*/  IMAD.MOV.U32 R15, RZ, RZ, R228 ;  /* 0x000000ffff0f7224 */ /* 0x000fc400078e00e4 */
[----:B----4-:R-:W-:Y:S02]  /*8810*/  IMAD.MOV.U32 R13, RZ, RZ, R229 ;  /* 0x000000ffff0d7224 */ /* 0x010fe400078e00e5 */
[----:B---3--:R-:W-:Y:S02]  /*8820*/  IMAD.MOV.U32 R3, RZ, RZ, R230 ;  /* 0x000000ffff037224 */ /* 0x008fe400078e00e6 */
[----:B------:R-:W-:Y:S02]  /*8830*/  IMAD.MOV.U32 R0, RZ, RZ, R231 ;  /* 0x000000ffff007224 */ /* 0x000fe400078e00e7 */
[C---:B------:R-:W-:Y:S08]  /*8840*/  HMMA.16816.F32 R228, R4.reuse, R24, R220 ;  /* 0x0000001804e4723c */ /* 0x040ff000000018dc */
[C---:B------:R-:W-:Y:S08]  /*8850*/  HMMA.16816.F32 R220, R4.reuse, R20, R216 ;  /* 0x0000001404dc723c */ /* 0x040ff000000018d8 */
[----:B------:R-:W-:Y:S01]  /*8860*/  HMMA.16816.F32 R216, R4, R22, R208 ;  /* 0x0000001604d8723c */ /* 0x000fe200000018d0 */
[----:B------:R-:W-:-:S02]  /*8870*/  IMAD.MOV.U32 R208, RZ, RZ, R132 ;  /* 0x000000ffffd07224 */ /* 0x000fc400078e0084 */
[----:B------:R-:W-:Y:S02]  /*8880*/  IMAD.MOV.U32 R209, RZ, RZ, R35 ;  /* 0x000000ffffd17224 */ /* 0x000fe400078e0023 */
[----:B------:R-:W-:Y:S02]  /*8890*/  IMAD.MOV.U32 R210, RZ, RZ, R34 ;  /* 0x000000ffffd27224 */ /* 0x000fe400078e0022 */
[----:B------:R-:W-:Y:S01]  /*88a0*/  IMAD.MOV.U32 R211, RZ, RZ, R32 ;  /* 0x000000ffffd37224 */ /* 0x000fe200078e0020 */
[C---:B-----5:R-:W-:Y:S08]  /*88b0*/  HMMA.16816.F32 R212, R4.reuse, R16, R140 ;  /* 0x0000001004d4723c */ /* 0x060ff0000000188c */
[----:B------:R-:W-:Y:S01]  /*88c0*/  HMMA.16816.F32 R140, R4, R18, R60 ;  /* 0x00000012048c723c */ /* 0x000fe2000000183c */
[----:B------:R-:W-:Y:S07]  /*88d0*/  LDSM.16.M88.4 R4, [R227+0x6000] ;  /* 0x00600000e304783b */ /* 0x000fee0000000200 */
[C---:B------:R-:W-:Y:S08]  /*88e0*/  HMMA.16816.F32 R208, R8.reuse, R28, R208 ;  /* 0x0000001c08d0723c */ /* 0x040ff000000018d0 */
[C---:B------:R-:W-:Y:S01]  /*88f0*/  HMMA.16816.F32 R60, R8.reuse, R30, R56 ;  /* 0x0000001e083c723c */ /* 0x040fe20000001838 */
[----:B------:R-:W1:Y:S07]  /*8900*/  LDSM.16.M88.4 R28, [R33+0xa000] ;  /* 0x00a00000211c783b */ /* 0x000e6e0000000200 */
[C---:B------:R-:W-:Y:S08]  /*8910*/  HMMA.16816.F32 R56, R8.reuse, R24, R52 ;  /* 0x000000180838723c */ /* 0x040ff00000001834 */
[C---:B------:R-:W-:Y:S01]  /*8920*/  HMMA.16816.F32 R52, R8.reuse, R26, R48 ;  /* 0x0000001a0834723c */ /* 0x040fe20000001830 */
[----:B------:R-:W2:Y:S07]  /*8930*/  LDSM.16.M88.4 R24, [R33+0xa800] ;  /* 0x00a800002118783b */ /* 0x000eae0000000200 */
[C---:B------:R-:W-:Y:S08]  /*8940*/  HMMA.16816.F32 R48, R8.reuse, R20, R44 ;  /* 0x000000140830723c */ /* 0x040ff0000000182c */
[C---:B------:R-:W-:Y:S01]  /*8950*/  HMMA.16816.F32 R44, R8.reuse, R22, R40 ;  /* 0x00000016082c723c */ /* 0x040fe20000001828 */
[----:B------:R-:W-:Y:S07]  /*8960*/  LDSM.16.M88.4 R20, [R33+0xb000] ;  /* 0x00b000002114783b */ /* 0x000fee0000000200 */
[----:B------:R-:W-:Y:S01]  /*8970*/  HMMA.16816.F32 R40, R8, R16, R64 ;  /* 0x000000100828723c */ /* 0x000fe20000001840 */
[----:B------:R-:W-:-:S02]  /*8980*/  IMAD.MOV.U32 R64, RZ, RZ, R15 ;  /* 0x000000ffff407224 */ /* 0x000fc400078e000f */
[----:B------:R-:W-:Y:S02]  /*8990*/  IMAD.MOV.U32 R65, RZ, RZ, R13 ;  /* 0x000000ffff417224 */ /* 0x000fe400078e000d */
[----:B------:R-:W-:Y:S02]  /*89a0*/  IMAD.MOV.U32 R66, RZ, RZ, R3 ;  /* 0x000000ffff427224 */ /* 0x000fe400078e0003 */
[----:B------:R-:W-:Y:S01]  /*89b0*/  IMAD.MOV.U32 R67, RZ, RZ, R0 ;  /* 0x000000ffff437224 */ /* 0x000fe200078e0000 */
[C---:B-1----:R-:W-:Y:S08]  /*89c0*/  HMMA.16816.F32 R232, R4.reuse, R30, R232 ;  /* 0x0000001e04e8723c */ /* 0x042ff000000018e8 */
[----:B------:R-:W-:Y:S08]  /*89d0*/  HMMA.16816.F32 R64, R4, R28, R64 ;  /* 0x0000001c0440723c */ /* 0x000ff00000001840 */
[----:B------:R-:W-:Y:S01]  /*89e0*/  HMMA.16816.F32 R36, R8, R18, R36 ;  /* 0x000000120824723c */ /* 0x000fe20000001824 */
[----:B------:R-:W-:Y:S04]  /*89f0*/  LDSM.16.M88.4 R16, [R33+0xb800] ;  /* 0x00b800002110783b */ /* 0x000fe80000000200 */
[----:B------:R-:W1:Y:S06]  /*8a00*/  LDSM.16.M88.4 R8, [R227+0x4000] ;  /* 0x00400000e308783b */ /* 0x000e6c0000000200 */
[----:B------:R-:W-:-:S02]  /*8a10*/  IMAD.MOV.U32 R15, RZ, RZ, R64 ;  /* 0x000000ffff0f7224 */ /* 0x000fc400078e0040 */
[----:B------:R-:W-:Y:S02]  /*8a20*/  IMAD.MOV.U32 R13, RZ, RZ, R65 ;  /* 0x000000ffff0d7224 */ /* 0x000fe400078e0041 */
[----:B------:R-:W-:Y:S02]  /*8a30*/  IMAD.MOV.U32 R3, RZ, RZ, R66 ;  /* 0x000000ffff037224 */ /* 0x000fe400078e0042 */
[----:B------:R-:W-:Y:S02]  /*8a40*/  IMAD.MOV.U32 R0, RZ, RZ, R67 ;  /* 0x000000ffff007224 */ /* 0x000fe400078e0043 */
[----:B------:R-:W-:Y:S02]  /*8a50*/  IMAD.MOV.U32 R67, RZ, RZ, R232 ;  /* 0x000000ffff437224 */ /* 0x000fe400078e00e8 */
[----:B------:R-:W-:Y:S02]  /*8a60*/  IMAD.MOV.U32 R66, RZ, RZ, R233 ;  /* 0x000000ffff427224 */ /* 0x000fe400078e00e9 */
[----:B------:R-:W-:-:S02]  /*8a70*/  IMAD.MOV.U32 R65, RZ, RZ, R234 ;  /* 0x000000ffff417224 */ /* 0x000fc400078e00ea */
[----:B------:R-:W-:Y:S02]  /*8a80*/  IMAD.MOV.U32 R64, RZ, RZ, R235 ;  /* 0x000000ffff407224 */ /* 0x000fe400078e00eb */
[----:B--2---:R-:W-:Y:S08]  /*8a90*/  HMMA.16816.F32 R232, R4, R24, R228 ;  /* 0x0000001804e8723c */ /* 0x004ff000000018e4 */
[----:B-1----:R-:W-:Y:S11]  /*8aa0*/  HMMA.16816.F32 R208, R8, R28, R208 ;  /* 0x0000001c08d0723c */ /* 0x002ff600000018d0 */
[----:B------:R-:W-:-:S02]  /*8ab0*/  IMAD.MOV.U32 R228, RZ, RZ, R232 ;  /* 0x000000ffffe47224 */ /* 0x000fc400078e00e8 */
[----:B------:R-:W-:Y:S02]  /*8ac0*/  IMAD.MOV.U32 R139, RZ, RZ, R233 ;  /* 0x000000ffff8b7224 */ /* 0x000fe400078e00e9 */
[----:B------:R-:W-:Y:S02]  /*8ad0*/  IMAD.MOV.U32 R138, RZ, RZ, R234 ;  /* 0x000000ffff8a7224 */ /* 0x000fe400078e00ea */
[----:B------:R-:W-:Y:S02]  /*8ae0*/  IMAD.MOV.U32 R137, RZ, RZ, R235 ;  /* 0x000000ffff897224 */ /* 0x000fe400078e00eb */
[----:B------:R-:W-:Y:S01]  /*8af0*/  HMMA.16816.F32 R232, R4, R26, R236 ;  /* 0x0000001a04e8723c */ /* 0x000fe200000018ec */
[----:B------:R-:W-:Y:S02]  /*8b00*/  IMAD.MOV.U32 R236, RZ, RZ, R228 ;  /* 0x000000ffffec7224 */ /* 0x000fe400078e00e4 */
[----:B------:R-:W-:Y:S02]  /*8b10*/  IMAD.MOV.U32 R238, RZ, RZ, R138 ;  /* 0x000000ffffee7224 */ /* 0x000fe400078e008a */
[----:B------:R-:W-:-:S02]  /*8b20*/  IMAD.MOV.U32 R239, RZ, RZ, R137 ;  /* 0x000000ffffef7224 */ /* 0x000fc400078e0089 */
[----:B------:R-:W-:Y:S01]  /*8b30*/  IMAD.MOV.U32 R237, RZ, RZ, R139 ;  /* 0x000000ffffed7224 */ /* 0x000fe200078e008b */
[----:B------:R-:W-:Y:S01]  /*8b40*/  HMMA.16816.F32 R228, R4, R22, R216 ;  /* 0x0000001604e4723c */ /* 0x000fe200000018d8 */
[----:B------:R-:W-:Y:S02]  /*8b50*/  IMAD.MOV.U32 R216, RZ, RZ, R67 ;  /* 0x000000ffffd87224 */ /* 0x000fe400078e0043 */
[----:B------:R-:W-:Y:S02]  /*8b60*/  IMAD.MOV.U32 R217, RZ, RZ, R66 ;  /* 0x000000ffffd97224 */ /* 0x000fe400078e0042 */
[----:B------:R-:W-:Y:S02]  /*8b70*/  IMAD.MOV.U32 R218, RZ, RZ, R65 ;  /* 0x000000ffffda7224 */ /* 0x000fe400078e0041 */
[----:B------:R-:W-:Y:S02]  /*8b80*/  IMAD.MOV.U32 R219, RZ, RZ, R64 ;  /* 0x000000ffffdb7224 */ /* 0x000fe400078e0040 */
[----:B------:R-:W-:Y:S02]  /*8b90*/  HMMA.16816.F32 R64, R8, R24, R56 ;  /* 0x000000180840723c */ /* 0x000fe40000001838 */
        /* <DEDUP_REMOVED lines=9> */
[C---:B------:R-:W-:Y:S08]  /*8c30*/  HMMA.16816.F32 R232, R4.reuse, R20, R220 ;  /* 0x0000001404e8723c */ /* 0x040ff000000018dc */
[C---:B------:R-:W-:Y:S08]  /*8c40*/  HMMA.16816.F32 R220, R4.reuse, R16, R212 ;  /* 0x0000001004dc723c */ /* 0x040ff000000018d4 */
[-C--:B------:R-:W-:Y:S08]  /*8c50*/  HMMA.16816.F32 R212, R4, R18.reuse, R140 ;  /* 0x0000001204d4723c */ /* 0x080ff0000000188c */
[C---:B------:R-:W-:Y:S08]  /*8c60*/  HMMA.16816.F32 R4, R8.reuse, R18, R36 ;  /* 0x000000120804723c */ /* 0x040ff00000001824 */
[C---:B------:R-:W-:Y:S01]  /*8c70*/  HMMA.16816.F32 R140, R8.reuse, R30, R60 ;  /* 0x0000001e088c723c */ /* 0x040fe2000000183c */
[----:B------:R-:W-:Y:S07]  /*8c80*/  LDSM.16.M88.4 R28, [R2+0xb800] ;  /* 0x00b80000021c783b */ /* 0x000fee0000000200 */
[----:B------:R-:W-:Y:S01]  /*8c90*/  HMMA.16816.F32 R60, R8, R26, R52 ;  /* 0x0000001a083c723c */ /* 0x000fe20000001834 */
[----:B------:R-:W-:Y:S02]  /*8ca0*/  LDSM.16.M88.4 R24, [R2+0xa000] ;  /* 0x00a000000218783b */ /* 0x000fe40000000200 */
[----:B------:R-:W-:-:S02]  /*8cb0*/  IMAD.MOV.U32 R138, RZ, RZ, R4 ;  /* 0x000000ffff8a7224 */ /* 0x000fc400078e0004 */
[----:B------:R-:W-:Y:S02]  /*8cc0*/  IMAD.MOV.U32 R137, RZ, RZ, R5 ;  /* 0x000000ffff897224 */ /* 0x000fe400078e0005 */
[----:B------:R-:W-:Y:S01]  /*8cd0*/  IMAD.MOV.U32 R132, RZ, RZ, R6 ;  /* 0x000000ffff847224 */ /* 0x000fe200078e0006 */
[C---:B------:R-:W-:Y:S01]  /*8ce0*/  HMMA.16816.F32 R52, R8.reuse, R22, R44 ;  /* 0x000000160834723c */ /* 0x040fe2000000182c */
[----:B------:R-:W-:Y:S07]  /*8cf0*/  LDSM.16.M88.4 R20, [R2+0xa800] ;  /* 0x00a800000214783b */ /* 0x000fee0000000200 */
[----:B------:R-:W-:Y:S01]  /*8d00*/  HMMA.16816.F32 R44, R8, R16, R40 ;  /* 0x00000010082c723c */ /* 0x000fe20000001828 */
[----:B------:R-:W-:Y:S01]  /*8d10*/  IMAD.MOV.U32 R40, RZ, RZ, R15 ;  /* 0x000000ffff287224 */ /* 0x000fe200078e000f */
[----:B------:R-:W1:Y:S01]  /*8d20*/  LDSM.16.M88.4 R8, [R14+0x4000] ;  /* 0x004000000e08783b */ /* 0x000e620000000200 */
[----:B------:R-:W-:-:S02]  /*8d30*/  IMAD.MOV.U32 R15, RZ, RZ, R7 ;  /* 0x000000ffff0f7224 */ /* 0x000fc400078e0007 */
[----:B------:R-:W-:Y:S01]  /*8d40*/  IMAD.MOV.U32 R41, RZ, RZ, R13 ;  /* 0x000000ffff297224 */ /* 0x000fe200078e000d */
[----:B------:R-:W2:Y:S01]  /*8d50*/  LDSM.16.M88.4 R4, [R14+0x6000] ;  /* 0x006000000e04783b */ /* 0x000ea20000000200 */
[----:B------:R-:W-:Y:S02]  /*8d60*/  IMAD.MOV.U32 R42, RZ, RZ, R3 ;  /* 0x000000ffff2a7224 */ /* 0x000fe400078e0003 */
[----:B------:R-:W-:Y:S01]  /*8d70*/  IMAD.MOV.U32 R43, RZ, RZ, R0 ;  /* 0x000000ffff2b7224 */ /* 0x000fe200078e0000 */
[----:B------:R3:W4:Y:S01]  /*8d80*/  LDSM.16.M88.4 R16, [R2+0xb000] ;  /* 0x00b000000210783b */ /* 0x0007220000000200 */
[----:B------:R-:W-:Y:S01]  /*8d90*/  IMAD.U32 R0, RZ, RZ, UR19 ;  /* 0x00000013ff007e24 */ /* 0x000fe2000f8e00ff */
[----:B------:R-:W-:-:S04]  /*8da0*/  DEPBAR.LE SB0, 0x0 ;  /* 0x000080000000791a */ /* 0x000fc80000000000 */
[----:B---3--:R-:W-:Y:S01]  /*8db0*/  VIADD R2, R245, 0x8 ;  /* 0x00000008f5027836 */ /* 0x008fe20000000000 */
[----:B-1----:R-:W-:Y:S08]  /*8dc0*/  HMMA.16816.F32 R64, R8, R20, R64 ;  /* 0x000000140840723c */ /* 0x002ff00000001840 */
[C---:B--2---:R-:W-:Y:S08]  /*8dd0*/  HMMA.16816.F32 R36, R4.reuse, R22, R48 ;  /* 0x000000160424723c */ /* 0x044ff00000001830 */
[C---:B------:R-:W-:Y:S08]  /*8de0*/  HMMA.16816.F32 R40, R4.reuse, R24, R40 ;  /* 0x000000180428723c */ /* 0x040ff00000001828 */
[----:B------:R-:W-:Y:S03]  /*8df0*/  HMMA.16816.F32 R216, R4, R26, R216 ;  /* 0x0000001a04d8723c */ /* 0x000fe600000018d8 */
[----:B------:R-:W-:-:S02]  /*8e00*/  IMAD.MOV.U32 R244, RZ, RZ, R36 ;  /* 0x000000fffff47224 */ /* 0x000fc400078e0024 */
[----:B------:R-:W-:Y:S02]  /*8e10*/  IMAD.MOV.U32 R243, RZ, RZ, R38 ;  /* 0x000000fffff37224 */ /* 0x000fe400078e0026 */
[----:B------:R-:W-:Y:S01]  /*8e20*/  IMAD.MOV.U32 R139, RZ, RZ, R37 ;  /* 0x000000ffff8b7224 */ /* 0x000fe200078e0025 */
[----:B------:R-:W-:Y:S01]  /*8e30*/  HMMA.16816.F32 R236, R4, R20, R236 ;  /* 0x0000001404ec723c */ /* 0x000fe200000018ec */
[----:B------:R-:W-:-:S07]  /*8e40*/  IMAD.MOV.U32 R14, RZ, RZ, R39 ;  /* 0x000000ffff0e7224 */ /* 0x000fce00078e0027 */
[----:B------:R-:W-:Y:S08]  /*8e50*/  HMMA.16816.F32 R36, R8, R24, R208 ;  /* 0x000000180824723c */ /* 0x000ff000000018d0 */
[C---:B----4-:R-:W-:Y:S08]  /*8e60*/  HMMA.16816.F32 R232, R4.reuse, R16, R232 ;  /* 0x0000001004e8723c */ /* 0x050ff000000018e8 */
[C---:B------:R-:W-:Y:S08]  /*8e70*/  HMMA.16816.F32 R228, R4.reuse, R18, R228 ;  /* 0x0000001204e4723c */ /* 0x040ff000000018e4 */
[C---:B------:R-:W-:Y:S08]  /*8e80*/  HMMA.16816.F32 R220, R4.reuse, R28, R220 ;  /* 0x0000001c04dc723c */ /* 0x040ff000000018dc */
[----:B------:R-:W-:Y:S01]  /*8e90*/  HMMA.16816.F32 R212, R4, R30, R212 ;  /* 0x0000001e04d4723c */ /* 0x000fe200000018d4 */
[----:B------:R-:W-:-:S02]  /*8ea0*/  IMAD R4, R0, 0x40, R251 ;  /* 0x0000004000047824 */ /* 0x000fc400078e02fb */
[----:B------:R-:W-:Y:S02]  /*8eb0*/  VIADD R0, R245, 0x40 ;  /* 0x00000040f5007836 */ /* 0x000fe40000000000 */
[----:B------:R-:W-:-:S03]  /*8ec0*/  VIADD R5, R4, 0xffffff80 ;  /* 0xffffff8004057836 */ /* 0x000fc60000000000 */
[C---:B------:R-:W-:Y:S01]  /*8ed0*/  HMMA.16816.F32 R56, R8.reuse, R16, R56 ;  /* 0x000000100838723c */ /* 0x040fe20000001838 */
[----:B------:R-:W-:Y:S01]  /*8ee0*/  BAR.SYNC.DEFER_BLOCKING 0x0 ;  /* 0x0000000000007b1d */ /* 0x000fe20000010000 */
[----:B------:R-:W-:Y:S02]  /*8ef0*/  ISETP.GT.AND P0, PT, R245, R5, PT ;  /* 0x00000005f500720c */ /* 0x000fe40003f04270 */
[----:B------:R-:W-:Y:S02]  /*8f00*/  ISETP.GE.AND P5, PT, R5, R247, PT ;  /* 0x000000f70500720c */ /* 0x000fe40003fa6270 */
[----:B------:R-:W-:Y:S02]  /*8f10*/  FSEL R3, R36, -INF , !P0 ;  /* 0xff80000024037808 */ /* 0x000fe40004000000 */
[----:B------:R-:W-:Y:S01]  /*8f20*/  ISETP.GT.AND P4, PT, R2, R5, PT ;  /* 0x000000050200720c */ /* 0x000fe20003f84270 */
[C---:B------:R-:W-:Y:S01]  /*8f30*/  HMMA.16816.F32 R48, R8.reuse, R26, R140 ;  /* 0x0000001a0830723c */ /* 0x040fe2000000188c */
[----:B------:R-:W-:Y:S01]  /*8f40*/  FSEL R17, R3, -INF , !P5 ;  /* 0xff80000003117808 */ /* 0x000fe20006800000 */
[----:B------:R-:W-:Y:S01]  /*8f50*/  VIADD R3, R245, 0x48 ;  /* 0x00000048f5037836 */ /* 0x000fe20000000000 */
[----:B------:R-:W-:Y:S01]  /*8f60*/  ISETP.GE.AND P0, PT, R5, R249, PT ;  /* 0x000000f90500720c */ /* 0x000fe20003f06270 */
[----:B------:R-:W-:Y:S01]  /*8f70*/  IMAD.MOV.U32 R142, RZ, RZ, R132 ;  /* 0x000000ffff8e7224 */ /* 0x000fe200078e0084 */
[----:B------:R-:W-:Y:S01]  /*8f80*/  FSEL R6, R38, -INF , !P4 ;  /* 0xff80000026067808 */ /* 0x000fe20006000000 */
[----:B------:R-:W-:Y:S01]  /*8f90*/  IMAD.MOV.U32 R140, RZ, RZ, R138 ;  /* 0x000000ffff8c7224 */ /* 0x000fe200078e008a */
[-C--:B------:R-:W-:Y:S01]  /*8fa0*/  ISETP.GT.AND P4, PT, R0, R5.reuse, PT ;  /* 0x000000050000720c */ /* 0x080fe20003f84270 */
[----:B------:R-:W-:Y:S01]  /*8fb0*/  HMMA.16816.F32 R52, R8, R18, R52 ;  /* 0x000000120834723c */ /* 0x000fe20000001834 */
[----:B------:R-:W-:Y:S01]  /*8fc0*/  FSEL R25, R6, -INF , !P0 ;  /* 0xff80000006197808 */ /* 0x000fe20004000000 */
[----:B------:R-:W-:Y:S01]  /*8fd0*/  IMAD.MOV.U32 R141, RZ, RZ, R137 ;  /* 0x000000ffff8d7224 */ /* 0x000fe200078e0089 */
[----:B------:R-:W-:Y:S01]  /*8fe0*/  ISETP.GT.AND P0, PT, R3, R5, PT ;  /* 0x000000050300720c */ /* 0x000fe20003f04270 */
[----:B------:R-:W-:Y:S01]  /*8ff0*/  IMAD.MOV.U32 R143, RZ, RZ, R15 ;  /* 0x000000ffff8f7224 */ /* 0x000fe200078e000f */
[----:B------:R-:W-:-:S02]  /*9000*/  FSEL R6, R40, -INF , !P4 ;  /* 0xff80000028067808 */ /* 0x000fc40006000000 */
[C---:B------:R-:W-:Y:S01]  /*9010*/  ISETP.GE.AND P5, PT, R5.reuse, R246, PT ;  /* 0x000000f60500720c */ /* 0x040fe20003fa6270 */
[C---:B------:R-:W-:Y:S01]  /*9020*/  HMMA.16816.F32 R60, R8.reuse, R22, R60 ;  /* 0x00000016083c723c */ /* 0x040fe2000000183c */
[----:B------:R-:W-:Y:S01]  /*9030*/  ISETP.GE.AND P4, PT, R5, R248, PT ;  /* 0x000000f80500720c */ /* 0x000fe20003f86270 */
[----:B------:R-:W-:Y:S01]  /*9040*/  VIADD R5, R4, 0xffffff81 ;  /* 0xffffff8104057836 */ /* 0x000fe20000000000 */
[----:B------:R-:W-:Y:S02]  /*9050*/  FSEL R7, R42, -INF , !P0 ;  /* 0xff8000002a077808 */ /* 0x000fe40004000000 */
[----:B------:R-:W-:Y:S02]  /*9060*/  FSEL R32, R6, -INF , !P5 ;  /* 0xff80000006207808 */ /* 0x000fe40006800000 */
[-C--:B------:R-:W-:Y:S01]  /*9070*/  ISETP.GT.AND P5, PT, R245, R5.reuse, PT ;  /* 0x00000005f500720c */ /* 0x080fe20003fa4270 */
[----:B------:R-:W-:Y:S01]  /*9080*/  HMMA.16816.F32 R44, R8, R28, R44 ;  /* 0x0000001c082c723c */ /* 0x000fe2000000182c */
[----:B------:R-:W-:-:S02]  /*9090*/  ISETP.GT.AND P0, PT, R2, R5, PT ;  /* 0x000000050200720c */ /* 0x000fc40003f04270 */
[----:B------:R-:W-:Y:S02]  /*90a0*/  FSEL R38, R7, -INF , !P4 ;  /* 0xff80000007267808 */ /* 0x000fe40006000000 */
[----:B------:R-:W-:Y:S02]  /*90b0*/  ISETP.GT.AND P4, PT, R0, R5, PT ;  /* 0x000000050000720c */ /* 0x000fe40003f84270 */
[----:B------:R-:W-:Y:S01]  /*90c0*/  FSEL R7, R37, -INF , !P5 ;  /* 0xff80000025077808 */ /* 0x000fe20006800000 */
[----:B------:R-:W-:Y:S01]  /*90d0*/  HMMA.16816.F32 R28, R8, R30, R140 ;  /* 0x0000001e081c723c */ /* 0x000fe2000000188c */
[----:B------:R-:W-:Y:S02]  /*90e0*/  FSEL R13, R39, -INF , !P0 ;  /* 0xff800000270d7808 */ /* 0x000fe40004000000 */
[C---:B------:R-:W-:Y:S02]  /*90f0*/  ISETP.GE.AND P5, PT, R5.reuse, R247, PT ;  /* 0x000000f70500720c */ /* 0x040fe40003fa6270 */
[----:B------:R-:W-:-:S02]  /*9100*/  ISETP.GE.AND P0, PT, R5, R246, PT ;  /* 0x000000f60500720c */ /* 0x000fc40003f06270 */
[----:B------:R-:W-:Y:S02]  /*9110*/  FSEL R6, R41, -INF , !P4 ;  /* 0xff80000029067808 */ /* 0x000fe40006000000 */
[----:B------:R-:W-:Y:S02]  /*9120*/  FSEL R16, R7, -INF , !P5 ;  /* 0xff80000007107808 */ /* 0x000fe40006800000 */
[----:B------:R-:W-:Y:S02]  /*9130*/  FSEL R24, R6, -INF , !P0 ;  /* 0xff80000006187808 */ /* 0x000fe40004000000 */
[----:B------:R-:W-:Y:S02]  /*9140*/  ISETP.GT.AND P5, PT, R3, R5, PT ;  /* 0x000000050300720c */ /* 0x000fe40003fa4270 */
[C---:B------:R-:W-:Y:S02]  /*9150*/  ISETP.GE.AND P4, PT, R5.reuse, R249, PT ;  /* 0x000000f90500720c */ /* 0x040fe40003f86270 */
[----:B------:R-:W-:Y:S01]  /*9160*/  ISETP.GE.AND P0, PT, R5, R248, PT ;  /* 0x000000f80500720c */ /* 0x000fe20003f06270 */
[----:B------:R-:W-:Y:S01]  /*9170*/  VIADD R5, R4, 0xffffff88 ;  /* 0xffffff8804057836 */ /* 0x000fe20000000000 */
[----:B------:R-:W-:-:S02]  /*9180*/  FSEL R6, R43, -INF , !P5 ;  /* 0xff8000002b067808 */ /* 0x000fc40006800000 */
[----:B------:R-:W-:Y:S02]  /*9190*/  FSEL R20, R13, -INF , !P4 ;  /* 0xff8000000d147808 */ /* 0x000fe40006000000 */
[----:B------:R-:W-:Y:S02]  /*91a0*/  ISETP.GT.AND P5, PT, R245, R5, PT ;  /* 0x00000005f500720c */ /* 0x000fe40003fa4270 */
[----:B------:R-:W-:Y:S02]  /*91b0*/  FSEL R34, R6, -INF , !P0 ;  /* 0xff80000006227808 */ /* 0x000fe40004000000 */
[----:B------:R-:W-:Y:S02]  /*91c0*/  ISETP.GE.AND P4, PT, R5, R247, PT ;  /* 0x000000f70500720c */ /* 0x000fe40003f86270 */
[----:B------:R-:W-:Y:S02]  /*91d0*/  ISETP.GT.AND P0, PT, R2, R5, PT ;  /* 0x000000050200720c */ /* 0x000fe40003f04270 */
[----:B------:R-:W-:-:S02]  /*91e0*/  FSEL R7, R48, -INF , !P5 ;  /* 0xff80000030077808 */ /* 0x000fc40006800000 */
[----:B------:R-:W-:Y:S02]  /*91f0*/  ISETP.GE.AND P5, PT, R5, R249, PT ;  /* 0x000000f90500720c */ /* 0x000fe40003fa6270 */
[----:B------:R-:W-:Y:S02]  /*9200*/  FSEL R6, R50, -INF , !P0 ;  /* 0xff80000032067808 */ /* 0x000fe40004000000 */
[----:B------:R-:W-:Y:S02]  /*9210*/  FSEL R19, R7, -INF , !P4 ;  /* 0xff80000007137808 */ /* 0x000fe40006000000 */
[----:B------:R-:W-:Y:S02]  /*9220*/  ISETP.GT.AND P4, PT, R0, R5, PT ;  /* 0x000000050000720c */ /* 0x000fe40003f84270 */
[----:B------:R-:W-:Y:S02]  /*9230*/  FSEL R22, R6, -INF , !P5 ;  /* 0xff80000006167808 */ /* 0x000fe40006800000 */
[----:B------:R-:W-:-:S02]  /*9240*/  FSEL R6, R216, -INF , !P4 ;  /* 0xff800000d8067808 */ /* 0x000fc40006000000 */
[----:B------:R-:W-:Y:S02]  /*9250*/  ISETP.GE.AND P0, PT, R5, R246, PT ;  /* 0x000000f60500720c */ /* 0x000fe40003f06270 */
[----:B------:R-:W-:Y:S02]  /*9260*/  ISETP.GT.AND P5, PT, R3, R5, PT ;  /* 0x000000050300720c */ /* 0x000fe40003fa4270 */
[----:B------:R-:W-:Y:S01]  /*9270*/  ISETP.GE.AND P4, PT, R5, R248, PT ;  /* 0x000000f80500720c */ /* 0x000fe20003f86270 */
[----:B------:R-:W-:Y:S01]  /*9280*/  VIADD R5, R4, 0xffffff89 ;  /* 0xffffff8904057836 */ /* 0x000fe20000000000 */
[----:B------:R-:W-:Y:S02]  /*9290*/  FSEL R27, R6, -INF , !P0 ;  /* 0xff800000061b7808 */ /* 0x000fe40004000000 */
[----:B------:R-:W-:Y:S02]  /*92a0*/  FSEL R13, R218, -INF , !P5 ;  /* 0xff800000da0d7808 */ /* 0x000fe40006800000 */
[----:B------:R-:W-:-:S02]  /*92b0*/  ISETP.GT.AND P0, PT, R245, R5, PT ;  /* 0x00000005f500720c */ /* 0x000fc40003f04270 */
[----:B------:R-:W-:Y:S02]  /*92c0*/  ISETP.GT.AND P5, PT, R2, R5, PT ;  /* 0x000000050200720c */ /* 0x000fe40003fa4270 */
[----:B------:R-:W-:Y:S02]  /*92d0*/  FSEL R7, R49, -INF , !P0 ;  /* 0xff80000031077808 */ /* 0x000fe40004000000 */
[----:B------:R-:W-:Y:S02]  /*92e0*/  ISETP.GE.AND P0, PT, R5, R247, PT ;  /* 0x000000f70500720c */ /* 0x000fe40003f06270 */
[----:B------:R-:W-:Y:S02]  /*92f0*/  FSEL R35, R13, -INF , !P4 ;  /* 0xff8000000d237808 */ /* 0x000fe40006000000 */
[----:B------:R-:W-:Y:S02]  /*9300*/  FSEL R6, R51, -INF , !P5 ;  /* 0xff80000033067808 */ /* 0x000fe40006800000 */
[----:B------:R-:W-:-:S02]  /*9310*/  ISETP.GE.AND P4, PT, R5, R249, PT ;  /* 0x000000f90500720c */ /* 0x000fc40003f86270 */
[----:B------:R-:W-:Y:S02]  /*9320*/  FSEL R18, R7, -INF , !P0 ;  /* 0xff80000007127808 */ /* 0x000fe40004000000 */
[-C--:B------:R-:W-:Y:S02]  /*9330*/  ISETP.GT.AND P0, PT, R0, R5.reuse, PT ;  /* 0x000000050000720c */ /* 0x080fe40003f04270 */
[----:B------:R-:W-:Y:S02]  /*9340*/  FSEL R21, R6, -INF , !P4 ;  /* 0xff80000006157808 */ /* 0x000fe40006000000 */
[----:B------:R-:W-:Y:S02]  /*9350*/  FSEL R6, R217, -INF , !P0 ;  /* 0xff800000d9067808 */ /* 0x000fe40004000000 */
[----:B------:R-:W-:Y:S02]  /*9360*/  ISETP.GE.AND P5, PT, R5, R246, PT ;  /* 0x000000f60500720c */ /* 0x000fe40003fa6270 */
[----:B------:R-:W-:-:S02]  /*9370*/  ISETP.GT.AND P4, PT, R3, R5, PT ;  /* 0x000000050300720c */ /* 0x000fc40003f84270 */
[----:B------:R-:W-:Y:S01]  /*9380*/  ISETP.GE.AND P0, PT, R5, R248, PT ;  /* 0x000000f80500720c */ /* 0x000fe20003f06270 */
[----:B------:R-:W-:Y:S01]  /*9390*/  VIADD R5, R4, 0xffffff90 ;  /* 0xffffff9004057836 */ /* 0x000fe20000000000 */
[----:B------:R-:W-:Y:S02]  /*93a0*/  FSEL R7, R219, -INF , !P4 ;  /* 0xff800000db077808 */ /* 0x000fe40006000000 */
[----:B------:R-:W-:Y:S02]  /*93b0*/  FSEL R26, R6, -INF , !P5 ;  /* 0xff800000061a7808 */ /* 0x000fe40006800000 */
[----:B------:R-:W-:Y:S02]  /*93c0*/  ISETP.GT.AND P5, PT, R245, R5, PT ;  /* 0x00000005f500720c */ /* 0x000fe40003fa4270 */
[----:B------:R-:W-:Y:S02]  /*93d0*/  FSEL R41, R7, -INF , !P0 ;  /* 0xff80000007297808 */ /* 0x000fe40004000000 */
[----:B------:R-:W-:-:S02]  /*93e0*/  ISETP.GE.AND P4, PT, R5, R247, PT ;  /* 0x000000f70500720c */ /* 0x000fc40003f86270 */
[----:B------:R-:W-:Y:S02]  /*93f0*/  ISETP.GT.AND P0, PT, R2, R5, PT ;  /* 0x000000050200720c */ /* 0x000fe40003f04270 */
[----:B------:R-:W-:Y:S02]  /*9400*/  FSEL R7, R64, -INF , !P5 ;  /* 0xff80000040077808 */ /* 0x000fe40006800000 */
[----:B------:R-:W-:Y:S02]  /*9410*/  ISETP.GE.AND P5, PT, R5, R249, PT ;  /* 0x000000f90500720c */ /* 0x000fe40003fa6270 */
[----:B------:R-:W-:Y:S02]  /*9420*/  FSEL R6, R66, -INF , !P0 ;  /* 0xff80000042067808 */ /* 0x000fe40004000000 */
[----:B------:R-:W-:Y:S02]  /*9430*/  FSEL R217, R7, -INF , !P4 ;  /* 0xff80000007d97808 */ /* 0x000fe40006000000 */
[----:B------:R-:W-:-:S02]  /*9440*/  ISETP.GT.AND P4, PT, R0, R5, PT ;  /* 0x000000050000720c */ /* 0x000fc40003f84270 */
[----:B------:R-:W-:Y:S02]  /*9450*/  FSEL R219, R6, -INF , !P5 ;  /* 0xff80000006db7808 */ /* 0x000fe40006800000 */
[----:B------:R-:W-:Y:S02]  /*9460*/  FSEL R6, R236, -INF , !P4 ;  /* 0xff800000ec067808 */ /* 0x000fe40006000000 */
[----:B------:R-:W-:Y:S02]  /*9470*/  ISETP.GE.AND P0, PT, R5, R246, PT ;  /* 0x000000f60500720c */ /* 0x000fe40003f06270 */
[----:B------:R-:W-:Y:S02]  /*9480*/  ISETP.GT.AND P5, PT, R3, R5, PT ;  /* 0x000000050300720c */ /* 0x000fe40003fa4270 */
[----:B------:R-:W-:Y:S01]  /*9490*/  ISETP.GE.AND P4, PT, R5, R248, PT ;  /* 0x000000f80500720c */ /* 0x000fe20003f86270 */
[----:B------:R-:W-:Y:S01]  /*94a0*/  VIADD R5, R4, 0xffffff91 ;  /* 0xffffff9104057836 */ /* 0x000fe20000000000 */
[----:B------:R-:W-:-:S02]  /*94b0*/  FSEL R236, R6, -INF , !P0 ;  /* 0xff80000006ec7808 */ /* 0x000fc40004000000 */
[----:B------:R-:W-:Y:S02]  /*94c0*/  FSEL R13, R238, -INF , !P5 ;  /* 0xff800000ee0d7808 */ /* 0x000fe40006800000 */
[-C--:B------:R-:W-:Y:S02]  /*94d0*/  ISETP.GT.AND P0, PT, R245, R5.reuse, PT ;  /* 0x00000005f500720c */ /* 0x080fe40003f04270 */
[----:B------:R-:W-:Y:S02]  /*94e0*/  ISETP.GT.AND P5, PT, R2, R5, PT ;  /* 0x000000050200720c */ /* 0x000fe40003fa4270 */
[----:B------:R-:W-:Y:S02]  /*94f0*/  FSEL R7, R65, -INF , !P0 ;  /* 0xff80000041077808 */ /* 0x000fe40004000000 */
[----:B------:R-:W-:Y:S02]  /*9500*/  ISETP.GE.AND P0, PT, R5, R247, PT ;  /* 0x000000f70500720c */ /* 0x000fe40003f06270 */
[----:B------:R-:W-:-:S02]  /*9510*/  FSEL R238, R13, -INF , !P4 ;  /* 0xff8000000dee7808 */ /* 0x000fc40006000000 */
[----:B------:R-:W-:Y:S02]  /*9520*/  FSEL R6, R67, -INF , !P5 ;  /* 0xff80000043067808 */ /* 0x000fe40006800000 */
[----:B------:R-:W-:Y:S02]  /*9530*/  ISETP.GE.AND P4, PT, R5, R249, PT ;  /* 0x000000f90500720c */ /* 0x000fe40003f86270 */
        /* <DEDUP_REMOVED lines=11> */
[----:B------:R-:W-:Y:S02]  /*95f0*/  FSEL R218, R7, -INF , !P0 ;  /* 0xff80000007da7808 */ /* 0x000fe40004000000 */
[C---:B------:R-:W-:Y:S02]  /*9600*/  ISETP.GE.AND P4, PT, R5.reuse, R247, PT ;  /* 0x000000f70500720c */ /* 0x040fe40003f86270 */
[----:B------:R-:W-:Y:S02]  /*9610*/  ISETP.GT.AND P0, PT, R2, R5, PT ;  /* 0x000000050200720c */ /* 0x000fe40003f04270 */
[----:B------:R-:W-:Y:S02]  /*9620*/  FSEL R7, R60, -INF , !P5 ;  /* 0xff8000003c077808 */ /* 0x000fe40006800000 */
[----:B------:R-:W-:Y:S02]  /*9630*/  ISETP.GE.AND P5, PT, R5, R249, PT ;  /* 0x000000f90500720c */ /* 0x000fe40003fa6270 */
[----:B------:R-:W-:-:S02]  /*9640*/  FSEL R6, R62, -INF , !P0 ;  /* 0xff8000003e067808 */ /* 0x000fc40004000000 */
        /* <DEDUP_REMOVED lines=10> */
[-C--:B------:R-:W-:Y:S02]  /*96f0*/  ISETP.GT.AND P0, PT, R245, R5.reuse, PT ;  /* 0x00000005f500720c */ /* 0x080fe40003f04270 */
[----:B------:R-:W-:Y:S02]  /*9700*/  ISETP.GT.AND P5, PT, R2, R5, PT ;  /* 0x000000050200720c */ /* 0x000fe40003fa4270 */
[----:B------:R-:W-:-:S02]  /*9710*/  FSEL R7, R61, -INF , !P0 ;  /* 0xff8000003d077808 */ /* 0x000fc40004000000 */
[----:B------:R-:W-:Y:S02]  /*9720*/  ISETP.GE.AND P0, PT, R5, R247, PT ;  /* 0x000000f70500720c */ /* 0x000fe40003f06270 */
[----:B------:R-:W-:Y:S02]  /*9730*/  FSEL R209, R13, -INF , !P4 ;  /* 0xff8000000dd17808 */ /* 0x000fe40006000000 */
[----:B------:R-:W-:Y:S02]  /*9740*/  FSEL R6, R63, -INF , !P5 ;  /* 0xff8000003f067808 */ /* 0x000fe40006800000 */
[----:B------:R-:W-:Y:S02]  /*9750*/  ISETP.GE.AND P4, PT, R5, R249, PT ;  /* 0x000000f90500720c */ /* 0x000fe40003f86270 */
[----:B------:R-:W-:Y:S02]  /*9760*/  FSEL R42, R7, -INF , !P0 ;  /* 0xff800000072a7808 */ /* 0x000fe40004000000 */
[----:B------:R-:W-:-:S02]  /*9770*/  ISETP.GT.AND P0, PT, R0, R5, PT ;  /* 0x000000050000720c */ /* 0x000fc40003f04270 */
[----:B------:R-:W-:Y:S02]  /*9780*/  FSEL R48, R6, -INF , !P4 ;  /* 0xff80000006307808 */ /* 0x000fe40006000000 */
[----:B------:R-:W-:Y:S02]  /*9790*/  ISETP.GT.AND P4, PT, R3, R5, PT ;  /* 0x000000050300720c */ /* 0x000fe40003f84270 */
[----:B------:R-:W-:Y:S02]  /*97a0*/  FSEL R6, R139, -INF , !P0 ;  /* 0xff8000008b067808 */ /* 0x000fe40004000000 */
[C---:B------:R-:W-:Y:S02]  /*97b0*/  ISETP.GE.AND P5, PT, R5.reuse, R246, PT ;  /* 0x000000f60500720c */ /* 0x040fe40003fa6270 */
[----:B------:R-:W-:Y:S01]  /*97c0*/  ISETP.GE.AND P0, PT, R5, R248, PT ;  /* 0x000000f80500720c */ /* 0x000fe20003f06270 */
[----:B------:R-:W-:Y:S01]  /*97d0*/  VIADD R5, R4, 0xffffffa0 ;  /* 0xffffffa004057836 */ /* 0x000fe20000000000 */
[----:B------:R-:W-:-:S02]  /*97e0*/  FSEL R7, R14, -INF , !P4 ;  /* 0xff8000000e077808 */ /* 0x000fc40006000000 */
[----:B------:R-:W-:Y:S02]  /*97f0*/  FSEL R43, R6, -INF , !P5 ;  /* 0xff800000062b7808 */ /* 0x000fe40006800000 */
[-C--:B------:R-:W-:Y:S02]  /*9800*/  ISETP.GT.AND P5, PT, R245, R5.reuse, PT ;  /* 0x00000005f500720c */ /* 0x080fe40003fa4270 */
[----:B------:R-:W-:Y:S02]  /*9810*/  FSEL R50, R7, -INF , !P0 ;  /* 0xff80000007327808 */ /* 0x000fe40004000000 */
[----:B------:R-:W-:Y:S02]  /*9820*/  ISETP.GT.AND P0, PT, R2, R5, PT ;  /* 0x000000050200720c */ /* 0x000fe40003f04270 */
[----:B------:R-:W-:Y:S02]  /*9830*/  FSEL R7, R56, -INF , !P5 ;  /* 0xff80000038077808 */ /* 0x000fe40006800000 */
[----:B------:R-:W-:-:S02]  /*9840*/  ISETP.GE.AND P5, PT, R5, R249, PT ;  /* 0x000000f90500720c */ /* 0x000fc40003fa6270 */
[----:B------:R-:W-:Y:S02]  /*9850*/  FSEL R6, R58, -INF , !P0 ;  /* 0xff8000003a067808 */ /* 0x000fe40004000000 */
[----:B------:R-:W-:Y:S02]  /*9860*/  ISETP.GE.AND P4, PT, R5, R247, PT ;  /* 0x000000f70500720c */ /* 0x000fe40003f86270 */
[----:B------:R-:W-:Y:S02]  /*9870*/  ISETP.GT.AND P0, PT, R0, R5, PT ;  /* 0x000000050000720c */ /* 0x000fe40003f04270 */
[----:B------:R-:W-:Y:S02]  /*9880*/  FSEL R132, R6, -INF , !P5 ;  /* 0xff80000006847808 */ /* 0x000fe40006800000 */
        /* <DEDUP_REMOVED lines=14> */
[----:B------:R-:W-:Y:S01]  /*9970*/  ISETP.GE.AND P0, PT, R5, R249, PT ;  /* 0x000000f90500720c */ /* 0x000fe20003f06270 */
[----:B------:R-:W-:Y:S01]  /*9980*/  STL [R1+0x18], R13 ;  /* 0x0000180d01007387 */ /* 0x000fe20000100800 */
[----:B------:R-:W-:Y:S01]  /*9990*/  FSEL R58, R7, -INF , !P4 ;  /* 0xff800000073a7808 */ /* 0x000fe20006000000 */
[----:B------:R-:W-:Y:S01]  /*99a0*/  VIADD R7, R4, 0xffffffa9 ;  /* 0xffffffa904077836 */ /* 0x000fe20000000000 */
        /* <DEDUP_REMOVED lines=9> */
[----:B------:R-:W-:Y:S02]  /*9a40*/  FSEL R6, R8, -INF , !P4 ;  /* 0xff80000008067808 */ /* 0x000fe40006000000 */
[-C--:B------:R-:W-:Y:S02]  /*9a50*/  ISETP.GT.AND P4, PT, R0, R5.reuse, PT ;  /* 0x000000050000720c */ /* 0x080fe40003f84270 */
[-C--:B------:R-:W-:Y:S01]  /*9a60*/  ISETP.GT.AND P0, PT, R2, R5.reuse, PT ;  /* 0x000000050200720c */ /* 0x080fe20003f04270 */
[----:B------:R1:W-:Y:S01]  /*9a70*/  STL [R1+0x4], R6 ;  /* 0x0000040601007387 */ /* 0x0003e20000100800 */
[----:B------:R-:W-:Y:S02]  /*9a80*/  FSEL R10, R228, -INF , !P4 ;  /* 0xff800000e40a7808 */ /* 0x000fe40006000000 */
[----:B------:R-:W-:-:S02]  /*9a90*/  ISETP.GT.AND P5, PT, R245, R5, PT ;  /* 0x00000005f500720c */ /* 0x000fc40003fa4270 */
[----:B------:R-:W-:Y:S02]  /*9aa0*/  ISETP.GT.AND P4, PT, R2, R7, PT ;  /* 0x000000070200720c */ /* 0x000fe40003f84270 */
[----:B------:R-:W-:Y:S02]  /*9ab0*/  FSEL R8, R52, -INF , !P5 ;  /* 0xff80000034087808 */ /* 0x000fe40006800000 */
[----:B------:R-:W-:Y:S02]  /*9ac0*/  FSEL R11, R55, -INF , !P4 ;  /* 0xff800000370b7808 */ /* 0x000fe40006000000 */
[----:B------:R-:W-:Y:S02]  /*9ad0*/  ISETP.GT.AND P5, PT, R3, R5, PT ;  /* 0x000000050300720c */ /* 0x000fe40003fa4270 */
[----:B------:R-:W-:Y:S02]  /*9ae0*/  ISETP.GT.AND P4, PT, R0, R7, PT ;  /* 0x000000070000720c */ /* 0x000fe40003f84270 */
[----:B------:R-:W-:-:S02]  /*9af0*/  FSEL R9, R230, -INF , !P5 ;  /* 0xff800000e6097808 */ /* 0x000fc40006800000 */
[----:B------:R-:W-:Y:S02]  /*9b00*/  FSEL R15, R229, -INF , !P4 ;  /* 0xff800000e50f7808 */ /* 0x000fe40006000000 */
[C---:B------:R-:W-:Y:S02]  /*9b10*/  ISETP.GE.AND P5, PT, R5.reuse, R247, PT ;  /* 0x000000f70500720c */ /* 0x040fe40003fa6270 */
[----:B------:R-:W-:Y:S02]  /*9b20*/  ISETP.GE.AND P4, PT, R5, R248, PT ;  /* 0x000000f80500720c */ /* 0x000fe40003f86270 */
[----:B------:R-:W-:Y:S01]  /*9b30*/  FSEL R235, R8, -INF , !P5 ;  /* 0xff80000008eb7808 */ /* 0x000fe20006800000 */
[----:B------:R-:W-:Y:S01]  /*9b40*/  VIADD R8, R4, 0xffffffb0 ;  /* 0xffffffb004087836 */ /* 0x000fe20000000000 */
[----:B-1----:R-:W-:Y:S02]  /*9b50*/  FSEL R6, R54, -INF , !P0 ;  /* 0xff80000036067808 */ /* 0x002fe40004000000 */
[----:B------:R-:W-:-:S02]  /*9b60*/  ISETP.GT.AND P0, PT, R245, R7, PT ;  /* 0x00000007f500720c */ /* 0x000fc40003f04270 */
[----:B------:R-:W-:Y:S02]  /*9b70*/  FSEL R244, R9, -INF , !P4 ;  /* 0xff80000009f47808 */ /* 0x000fe40006000000 */
[----:B------:R-:W-:Y:S02]  /*9b80*/  FSEL R13, R53, -INF , !P0 ;  /* 0xff800000350d7808 */ /* 0x000fe40004000000 */
[-C--:B------:R-:W-:Y:S02]  /*9b90*/  ISETP.GE.AND P0, PT, R5, R249.reuse, PT ;  /* 0x000000f90500720c */ /* 0x080fe40003f06270 */
[----:B------:R-:W-:Y:S02]  /*9ba0*/  ISETP.GE.AND P4, PT, R7, R249, PT ;  /* 0x000000f90700720c */ /* 0x000fe40003f86270 */
[----:B------:R-:W-:Y:S01]  /*9bb0*/  FSEL R243, R6, -INF , !P0 ;  /* 0xff80000006f37808 */ /* 0x000fe20004000000 */
[----:B------:R-:W-:Y:S01]  /*9bc0*/  VIADD R6, R4, 0xffffffb1 ;  /* 0xffffffb104067836 */ /* 0x000fe20000000000 */
[----:B------:R-:W-:-:S02]  /*9bd0*/  ISETP.GT.AND P0, PT, R3, R7, PT ;  /* 0x000000070300720c */ /* 0x000fc40003f04270 */
[----:B------:R-:W-:Y:S01]  /*9be0*/  ISETP.GE.AND P5, PT, R5, R246, PT ;  /* 0x000000f60500720c */ /* 0x000fe20003fa6270 */
[C---:B------:R-:W-:Y:S01]  /*9bf0*/  VIADD R5, R4.reuse, 0xffffffb8 ;  /* 0xffffffb804057836 */ /* 0x040fe20000000000 */
[----:B------:R-:W-:Y:S01]  /*9c00*/  FSEL R14, R231, -INF , !P0 ;  /* 0xff800000e70e7808 */ /* 0x000fe20004000000 */
[----:B------:R-:W-:Y:S01]  /*9c10*/  VIADD R4, R4, 0xffffffb9 ;  /* 0xffffffb904047836 */ /* 0x000fe20000000000 */
[----:B------:R-:W-:Y:S02]  /*9c20*/  ISETP.GE.AND P0, PT, R7, R247, PT ;  /* 0x000000f70700720c */ /* 0x000fe40003f06270 */
[----:B------:R-:W-:Y:S02]  /*9c30*/  FSEL R232, R11, -INF , !P4 ;  /* 0xff8000000be87808 */ /* 0x000fe40006000000 */
[----:B------:R-:W-:Y:S02]  /*9c40*/  ISETP.GT.AND P4, PT, R0, R8, PT ;  /* 0x000000080000720c */ /* 0x000fe40003f84270 */
[----:B------:R-:W-:-:S02]  /*9c50*/  FSEL R239, R10, -INF , !P5 ;  /* 0xff8000000aef7808 */ /* 0x000fc40006800000 */
[----:B------:R-:W-:Y:S02]  /*9c60*/  FSEL R231, R13, -INF , !P0 ;  /* 0xff8000000de77808 */ /* 0x000fe40004000000 */
[-C--:B------:R-:W-:Y:S02]  /*9c70*/  ISETP.GT.AND P0, PT, R245, R8.reuse, PT ;  /* 0x00000008f500720c */ /* 0x080fe40003f04270 */
[----:B------:R-:W-:Y:S02]  /*9c80*/  ISETP.GT.AND P5, PT, R2, R8, PT ;  /* 0x000000080200720c */ /* 0x000fe40003fa4270 */
[----:B------:R-:W-:Y:S02]  /*9c90*/  FSEL R36, R220, -INF , !P4 ;  /* 0xff800000dc247808 */ /* 0x000fe40006000000 */
[----:B------:R-:W-:Y:S02]  /*9ca0*/  ISETP.GT.AND P4, PT, R2, R6, PT ;  /* 0x000000060200720c */ /* 0x000fe40003f84270 */
[----:B------:R-:W-:-:S02]  /*9cb0*/  FSEL R9, R44, -INF , !P0 ;  /* 0xff8000002c097808 */ /* 0x000fc40004000000 */
[----:B------:R-:W-:Y:S02]  /*9cc0*/  FSEL R10, R46, -INF , !P5 ;  /* 0xff8000002e0a7808 */ /* 0x000fe40006800000 */
[----:B------:R-:W-:Y:S02]  /*9cd0*/  ISETP.GT.AND P0, PT, R3, R8, PT ;  /* 0x000000080300720c */ /* 0x000fe40003f04270 */
[----:B------:R-:W-:Y:S02]  /*9ce0*/  ISETP.GT.AND P5, PT, R245, R6, PT ;  /* 0x00000006f500720c */ /* 0x000fe40003fa4270 */
[----:B------:R-:W-:Y:S02]  /*9cf0*/  FSEL R40, R47, -INF , !P4 ;  /* 0xff8000002f287808 */ /* 0x000fe40006000000 */
[----:B------:R-:W-:Y:S02]  /*9d00*/  ISETP.GE.AND P4, PT, R8, R247, PT ;  /* 0x000000f70800720c */ /* 0x000fe40003f86270 */
[----:B------:R-:W-:-:S02]  /*9d10*/  FSEL R39, R222, -INF , !P0 ;  /* 0xff800000de277808 */ /* 0x000fc40004000000 */
[----:B------:R-:W-:Y:S02]  /*9d20*/  FSEL R11, R45, -INF , !P5 ;  /* 0xff8000002d0b7808 */ /* 0x000fe40006800000 */
[C---:B------:R-:W-:Y:S02]  /*9d30*/  ISETP.GE.AND P0, PT, R7.reuse, R246, PT ;  /* 0x000000f60700720c */ /* 0x040fe40003f06270 */
[----:B------:R-:W-:Y:S02]  /*9d40*/  ISETP.GE.AND P5, PT, R7, R248, PT ;  /* 0x000000f80700720c */ /* 0x000fe40003fa6270 */
[----:B------:R-:W-:Y:S02]  /*9d50*/  FSEL R234, R9, -INF , !P4 ;  /* 0xff80000009ea7808 */ /* 0x000fe40006000000 */
[----:B------:R-:W-:Y:S02]  /*9d60*/  ISETP.GE.AND P4, PT, R6, R247, PT ;  /* 0x000000f70600720c */ /* 0x000fe40003f86270 */
[----:B------:R-:W-:-:S02]  /*9d70*/  FMNMX3.FTZ R7, R135, R17, R16, !PT ;  /* 0x0000001187077276 */ /* 0x000fc40007810010 */
[----:B------:R-:W-:Y:S02]  /*9d80*/  FSEL R230, R15, -INF , !P0 ;  /* 0xff8000000fe67808 */ /* 0x000fe40004000000 */
[----:B------:R-:W-:Y:S02]  /*9d90*/  ISETP.GE.AND P0, PT, R8, R249, PT ;  /* 0x000000f90800720c */ /* 0x000fe40003f06270 */
[----:B------:R-:W-:Y:S02]  /*9da0*/  FSEL R233, R11, -INF , !P4 ;  /* 0xff8000000be97808 */ /* 0x000fe40006000000 */
[----:B------:R-:W-:Y:S02]  /*9db0*/  FMNMX3.FTZ R7, R7, R19, R18, !PT ;  /* 0x0000001307077276 */ /* 0x000fe40007810012 */
[----:B------:R-:W-:Y:S02]  /*9dc0*/  ISETP.GT.AND P4, PT, R245, R5, PT ;  /* 0x00000005f500720c */ /* 0x000fe40003f84270 */
[----:B------:R-:W-:-:S02]  /*9dd0*/  FSEL R57, R10, -INF , !P0 ;  /* 0xff8000000a397808 */ /* 0x000fc40004000000 */
[----:B------:R-:W-:Y:S02]  /*9de0*/  FMNMX3.FTZ R7, R7, R217, R210, !PT ;  /* 0x000000d907077276 */ /* 0x000fe400078100d2 */
[----:B------:R-:W-:Y:S02]  /*9df0*/  FSEL R237, R14, -INF , !P5 ;  /* 0xff8000000eed7808 */ /* 0x000fe40006800000 */
[----:B------:R-:W-:Y:S02]  /*9e00*/  ISETP.GT.AND P0, PT, R0, R6, PT ;  /* 0x000000060000720c */ /* 0x000fe40003f04270 */
[----:B------:R-:W-:Y:S02]  /*9e10*/  FSEL R10, R28, -INF , !P4 ;  /* 0xff8000001c0a7808 */ /* 0x000fe40006000000 */
[----:B------:R-:W-:Y:S02]  /*9e20*/  ISETP.GE.AND P5, PT, R5, R247, PT ;  /* 0x000000f70500720c */ /* 0x000fe40003fa6270 */
[----:B------:R-:W-:-:S02]  /*9e30*/  ISETP.GT.AND P4, PT, R245, R4, PT ;  /* 0x00000004f500720c */ /* 0x000fc40003f84270 */
[----:B------:R-:W-:Y:S02]  /*9e40*/  FMNMX3.FTZ R7, R7, R49, R42, !PT ;  /* 0x0000003107077276 */ /* 0x000fe4000781002a */
[----:B------:R-:W-:Y:S02]  /*9e50*/  FSEL R37, R221, -INF , !P0 ;  /* 0xff800000dd257808 */ /* 0x000fe40004000000 */
[----:B------:R-:W-:Y:S02]  /*9e60*/  ISETP.GT.AND P0, PT, R2, R5, PT ;  /* 0x000000050200720c */ /* 0x000fe40003f04270 */
[----:B------:R-:W-:Y:S02]  /*9e70*/  FSEL R9, R29, -INF , !P4 ;  /* 0xff8000001d097808 */ /* 0x000fe40006000000 */
[----:B------:R-:W-:Y:S02]  /*9e80*/  FSEL R229, R10, -INF , !P5 ;  /* 0xff8000000ae57808 */ /* 0x000fe40006800000 */
[----:B------:R-:W-:-:S02]  /*9e90*/  ISETP.GE.AND P5, PT, R8, R246, PT ;  /* 0x000000f60800720c */ /* 0x000fc40003fa6270 */
[----:B------:R-:W-:Y:S02]  /*9ea0*/  ISETP.GE.AND P4, PT, R8, R248, PT ;  /* 0x000000f80800720c */ /* 0x000fe40003f86270 */
[----:B------:R-:W-:Y:S02]  /*9eb0*/  FMNMX3.FTZ R8, R7, R138, R58, !PT ;  /* 0x0000008a07087276 */ /* 0x000fe4000781003a */
[----:B------:R-:W-:Y:S02]  /*9ec0*/  FSEL R23, R30, -INF , !P0 ;  /* 0xff8000001e177808 */ /* 0x000fe40004000000 */
[----:B------:R-:W-:Y:S02]  /*9ed0*/  ISETP.GE.AND P0, PT, R4, R247, PT ;  /* 0x000000f70400720c */ /* 0x000fe40003f06270 */
[----:B------:R-:W-:Y:S02]  /*9ee0*/  FMNMX3.FTZ R7, R134, R25, R20, !PT ;  /* 0x0000001986077276 */ /* 0x000fe40007810014 */
[----:B------:R-:W-:-:S02]  /*9ef0*/  FMNMX3.FTZ R8, R8, R235, R231, !PT ;  /* 0x000000eb08087276 */ /* 0x000fc400078100e7 */
[----:B------:R-:W-:Y:S02]  /*9f00*/  FSEL R228, R9, -INF , !P0 ;  /* 0xff80000009e47808 */ /* 0x000fe40004000000 */
[----:B------:R-:W-:Y:S02]  /*9f10*/  ISETP.GT.AND P0, PT, R2, R4, PT ;  /* 0x000000040200720c */ /* 0x000fe40003f04270 */
[----:B------:R-:W-:Y:S02]  /*9f20*/  FMNMX3.FTZ R7, R7, R22, R21, !PT ;  /* 0x0000001607077276 */ /* 0x000fe40007810015 */
[----:B------:R-:W-:Y:S02]  /*9f30*/  FMNMX3.FTZ R8, R8, R234, R233, !PT ;  /* 0x000000ea08087276 */ /* 0x000fe400078100e9 */
[----:B------:R-:W-:Y:S02]  /*9f40*/  FSEL R15, R31, -INF , !P0 ;  /* 0xff8000001f0f7808 */ /* 0x000fe40004000000 */
[----:B------:R-:W-:-:S02]  /*9f50*/  FMNMX3.FTZ R14, R7, R219, R216, !PT ;  /* 0x000000db070e7276 */ /* 0x000fc400078100d8 */
[----:B------:R-:W-:Y:S01]  /*9f60*/  FMNMX3.FTZ R13, R8, R229, R228, !PT ;  /* 0x000000e5080d7276 */ /* 0x000fe200078100e4 */
[----:B------:R-:W-:Y:S06]  /*9f70*/  BRA.U !UP2, `(.L_x_549) ;  /* 0x000000010aac7547 */ /* 0x000fec000b800000 */
[----:B------:R-:W2:Y:S04]  /*9f80*/  LDL R250, [R1+0x64] ;  /* 0x0000640001fa7983 */ /* 0x000ea80000100800 */
[----:B------:R-:W3:Y:S01]  /*9f90*/  LDL R251, [R1+0x60] ;  /* 0x0000600001fb7983 */ /* 0x000ee20000100800 */
[----:B------:R-:W-:-:S04]  /*9fa0*/  UIADD3 UR6, UPT, UPT, UR19, -0x3, URZ ;  /* 0xfffffffd13067890 */ /* 0x000fc8000fffe0ff */
[----:B------:R-:W-:-:S04]  /*9fb0*/  UIMAD.WIDE.U32 UR28, UR6, UR12, URZ ;  /* 0x0000000c061c72a5 */ /* 0x000fc8000f8e00ff */
[----:B------:R-:W-:Y:S02]  /*9fc0*/  UIMAD UR6, UR6, UR13, UR29 ;  /* 0x0000000d060672a4 */ /* 0x000fe4000f8e021d */
[----:B------:R-:W-:Y:S01]  /*9fd0*/  IMAD.U32 R7, RZ, RZ, UR28 ;  /* 0x0000001cff077e24 */ /* 0x000fe2000f8e00ff */
[----:B------:R-:W-:Y:S01]  /*9fe0*/  ULEA UR25, UP0, UR28, UR38, 0x6 ;  /* 0x000000261c197291 */ /* 0x000fe2000f8030ff */
[----:B------:R-:W-:-:S03]  /*9ff0*/  IMAD.U32 R9, RZ, RZ, UR28 ;  /* 0x0000001cff097e24 */ /* 0x000fc6000f8e00ff */
[----:B------:R-:W-:Y:S01]  /*a000*/  UIADD3 UR23, UP1, UPT, UR38, UR25, URZ ;  /* 0x0000001926177290 */ /* 0x000fe2000ff3e0ff */
[----:B--2---:R-:W-:Y:S01]  /*a010*/  LEA R8, P0, R7, R250, 0x7 ;  /* 0x000000fa07087211 */ /* 0x004fe200078038ff */
[----:B------:R-:W-:Y:S01]  /*a020*/  IMAD.U32 R7, RZ, RZ, UR6 ;  /* 0x00000006ff077e24 */ /* 0x000fe2000f8e00ff */
[----:B------:R-:W-:-:S04]  /*a030*/  ULEA.HI.X UR6, UR28, UR37, UR6, 0x6, UP0 ;  /* 0x000000251c067291 */ /* 0x000fc800080f3406 */
[----:B---3--:R-:W-:Y:S01]  /*a040*/  LEA.HI.X R9, R9, R251, R7, 0x7, P0 ;  /* 0x000000fb09097211 */ /* 0x008fe200000f3c07 */
[----:B------:R-:W-:Y:S01]  /*a050*/  IMAD.U32 R7, RZ, RZ, UR25 ;  /* 0x00000019ff077e24 */ /* 0x000fe2000f8e00ff */
[----:B------:R-:W-:-:S03]  /*a060*/  UIADD3.X UR21, UPT, UPT, UR37, UR6, URZ, UP1, !UPT ;  /* 0x0000000625157290 */ /* 0x000fc60008ffe4ff */
[----:B------:R-:W-:Y:S01]  /*a070*/  @!PT LDS RZ, [RZ] ;  /* 0x00000000fffff984 */ /* 0x000fe20000000800 */
[----:B------:R-:W-:Y:S01]  /*a080*/  @!PT LDS RZ, [RZ] ;  /* 0x00000000fffff984 */ /* 0x000fe20000000800 */
[----:B------:R-:W-:Y:S01]  /*a090*/  @!PT LDS RZ, [RZ] ;  /* 0x00000000fffff984 */ /* 0x000fe20000000800 */
[----:B------:R-:W-:Y:S04]  /*a0a0*/  LDGSTS.E.BYPASS.LTC128B.128 [R12+0x8000], desc[UR16][R8.64] ;  /* 0x08000000080c7fae */ /* 0x000fe8000b981a10 */
[----:B------:R1:W-:Y:S02]  /*a0b0*/  LDGSTS.E.BYPASS.LTC128B.128 [R12+0xa000], desc[UR16][R8.64+0x80] ;  /* 0x0a000080080c7fae */ /* 0x0003e4000b981a10 */
[----:B-1----:R-:W-:Y:S01]  /*a0c0*/  LEA R8, P0, R7, R250, 0x1 ;  /* 0x000000fa07087211 */ /* 0x002fe200078008ff */
[----:B------:R-:W-:Y:S01]  /*a0d0*/  IMAD.U32 R7, RZ, RZ, UR6 ;  /* 0x00000006ff077e24 */ /* 0x000fe2000f8e00ff */
[----:B------:R-:W-:Y:S01]  /*a0e0*/  MOV R9, UR25 ;  /* 0x0000001900097c02 */ /* 0x000fe20008000f00 */
[----:B------:R-:W-:-:S03]  /*a0f0*/  ULEA UR25, UP0, UR12, UR25, 0x5 ;  /* 0x000000190c197291 */ /* 0x000fc6000f8028ff */
[----:B------:R-:W-:Y:S01]  /*a100*/  LEA.HI.X R9, R9, R251, R7, 0x1, P0 ;  /* 0x000000fb09097211 */ /* 0x000fe200000f0c07 */
[----:B------:R-:W-:Y:S01]  /*a110*/  IMAD.U32 R7, RZ, RZ, UR23 ;  /* 0x00000017ff077e24 */ /* 0x000fe2000f8e00ff */
[----:B------:R-:W-:-:S03]  /*a120*/  ULEA.HI.X UR6, UR12, UR6, UR13, 0x5, UP0 ;  /* 0x000000060c067291 */ /* 0x000fc600080f2c0d */
[----:B------:R-:W-:Y:S01]  /*a130*/  LDGSTS.E.BYPASS.LTC128B.128 [R12+0x8800], desc[UR16][R8.64] ;  /* 0x08800000080c7fae */ /* 0x000fe2000b981a10 */
[----:B------:R-:W-:Y:S01]  /*a140*/  LEA R10, P0, R7, R250, 0x1 ;  /* 0x000000fa070a7211 */ /* 0x000fe200078008ff */
[----:B------:R-:W-:Y:S02]  /*a150*/  IMAD.U32 R7, RZ, RZ, UR25 ;  /* 0x00000019ff077e24 */ /* 0x000fe4000f8e00ff */
[----:B------:R1:W-:Y:S02]  /*a160*/  LDGSTS.E.BYPASS.LTC128B.128 [R12+0xa800], desc[UR16][R8.64+0x80] ;  /* 0x0a800080080c7fae */ /* 0x0003e4000b981a10 */
[----:B-1----:R-:W-:Y:S01]  /*a170*/  IMAD.U32 R8, RZ, RZ, UR21 ;  /* 0x00000015ff087e24 */ /* 0x002fe2000f8e00ff */
[----:B------:R-:W-:-:S04]  /*a180*/  MOV R9, UR23 ;  /* 0x0000001700097c02 */ /* 0x000fc80008000f00 */
[-C--:B------:R-:W-:Y:S02]  /*a190*/  LEA.HI.X R11, R9, R251.reuse, R8, 0x1, P0 ;  /* 0x000000fb090b7211 */ /* 0x080fe400000f0c08 */
[----:B------:R-:W-:Y:S01]  /*a1a0*/  LEA R8, P0, R7, R250, 0x1 ;  /* 0x000000fa07087211 */ /* 0x000fe200078008ff */
[----:B------:R-:W-:Y:S01]  /*a1b0*/  IMAD.U32 R7, RZ, RZ, UR6 ;  /* 0x00000006ff077e24 */ /* 0x000fe2000f8e00ff */
[----:B------:R-:W-:Y:S01]  /*a1c0*/  MOV R9, UR25 ;  /* 0x0000001900097c02 */ /* 0x000fe20008000f00 */
[----:B------:R1:W-:Y:S03]  /*a1d0*/  LDGSTS.E.BYPASS.LTC128B.128 [R12+0x9000], desc[UR16][R10.64] ;  /* 0x090000000a0c7fae */ /* 0x0003e6000b981a10 */
[----:B------:R-:W-:Y:S01]  /*a1e0*/  LEA.HI.X R9, R9, R251, R7, 0x1, P0 ;  /* 0x000000fb09097211 */ /* 0x000fe200000f0c07 */
[----:B------:R1:W-:Y:S04]  /*a1f0*/  LDGSTS.E.BYPASS.LTC128B.128 [R12+0xb000], desc[UR16][R10.64+0x80] ;  /* 0x0b0000800a0c7fae */ /* 0x0003e8000b981a10 */
[----:B------:R1:W-:Y:S04]  /*a200*/  LDGSTS.E.BYPASS.LTC128B.128 [R12+0x9800], desc[UR16][R8.64] ;  /* 0x09800000080c7fae */ /* 0x0003e8000b981a10 */
[----:B------:R1:W-:Y:S04]  /*a210*/  LDGSTS.E.BYPASS.LTC128B.128 [R12+0xb800], desc[UR16][R8.64+0x80] ;  /* 0x0b800080080c7fae */ /* 0x0003e8000b981a10 */
[----:B------:R-:W0:Y:S02]  /*a220*/  LDGDEPBAR ;  /* 0x00000000000079af */ /* 0x000e240000000000 */
.L_x_549:
[----:B------:R-:W2:Y:S04]  /*a230*/  LDL R31, [R1+0x4c] ;  /* 0x00004c00011f7983 */ /* 0x000ea80000100800 */
[----:B------:R-:W2:Y:S01]  /*a240*/  LDL R30, [R1+0x54] ;  /* 0x00005400011e7983 */ /* 0x000ea20000100800 */
[-C--:B------:R-:W-:Y:S01]  /*a250*/  ISETP.GE.AND P0, PT, R6, R249.reuse, PT ;  /* 0x000000f90600720c */ /* 0x080fe20003f06270 */
[----:B------:R-:W3:Y:S02]  /*a260*/  LDCU UR21, c[0x0][0x45c] ;  /* 0x00008b80ff1577ac */ /* 0x000ee40008000800 */
[----:B------:R-:W-:Y:S04]  /*a270*/  STL [R1+0xa0], R247 ;  /* 0x0000a0f701007387 */ /* 0x000fe80000100800 */
[----:B------:R-:W-:Y:S04]  /*a280*/  STL [R1+0x9c], R245 ;  /* 0x00009cf501007387 */ /* 0x000fe80000100800 */
[----:B------:R-:W-:Y:S04]  /*a290*/  STL [R1+0x98], R241 ;  /* 0x000098f101007387 */ /* 0x000fe80000100800 */
[----:B------:R-:W-:Y:S04]  /*a2a0*/  STL [R1+0x94], R227 ;  /* 0x000094e301007387 */ /* 0x000fe80000100800 */
[----:B------:R4:W-:Y:S04]  /*a2b0*/  STL [R1+0x90], R226 ;  /* 0x000090e201007387 */ /* 0x0009e80000100800 */
[----:B----4-:R-:W4:Y:S04]  /*a2c0*/  LDL.LU R226, [R1+0x18] ;  /* 0x0000180001e27983 */ /* 0x010f280000300800 */
[----:B------:R1:W-:Y:S04]  /*a2d0*/  STL [R1+0x8c], R225 ;  /* 0x00008ce101007387 */ /* 0x0003e80000100800 */
[----:B-1----:R-:W4:Y:S01]  /*a2e0*/  LDL.LU R225, [R1+0x4] ;  /* 0x0000040001e17983 */ /* 0x002f220000300800 */
[----:B------:R-:W-:Y:S01]  /*a2f0*/  FSEL R56, R39, -INF , !P4 ;  /* 0xff80000027387808 */ /* 0x000fe20006000000 */
[----:B------:R-:W1:Y:S01]  /*a300*/  S2UR UR6, SR_CgaCtaId ;  /* 0x00000000000679c3 */ /* 0x000e620000008800 */
[----:B------:R-:W-:Y:S01]  /*a310*/  FSEL R64, R40, -INF , !P0 ;  /* 0xff80000028407808 */ /* 0x000fe20004000000 */
[----:B------:R-:W-:Y:S01]  /*a320*/  STL [R1+0x88], R224 ;  /* 0x000088e001007387 */ /* 0x000fe20000100800 */
[-C--:B------:R-:W-:Y:S01]  /*a330*/  ISETP.GE.AND P4, PT, R5, R249.reuse, PT ;  /* 0x000000f90500720c */ /* 0x080fe20003f86270 */
[----:B------:R-:W-:Y:S01]  /*a340*/  UMOV UR23, 0x400 ;  /* 0x0000040000177882 */ /* 0x000fe20000000000 */
[----:B------:R-:W-:Y:S01]  /*a350*/  ISETP.GE.AND P0, PT, R4, R249, PT ;  /* 0x000000f90400720c */ /* 0x000fe20003f06270 */
[----:B------:R3:W-:Y:S01]  /*a360*/  STL [R1+0x84], R33 ;  /* 0x0000842101007387 */ /* 0x0007e20000100800 */
[----:B------:R-:W-:-:S02]  /*a370*/  FMNMX3.FTZ R7, R14, R51, R48, !PT ;  /* 0x000000330e077276 */ /* 0x000fc40007810030 */
[----:B------:R-:W-:Y:S01]  /*a380*/  FSEL R36, R36, -INF , !P5 ;  /* 0xff80000024247808 */ /* 0x000fe20006800000 */
[----:B------:R3:W-:Y:S01]  /*a390*/  STL [R1+0x80], R12 ;  /* 0x0000800c01007387 */ /* 0x0007e20000100800 */
[----:B------:R-:W-:Y:S02]  /*a3a0*/  ISETP.GE.AND P5, PT, R6, R246, PT ;  /* 0x000000f60600720c */ /* 0x000fe40003fa6270 */
[----:B------:R-:W-:Y:S01]  /*a3b0*/  FMNMX3.FTZ R7, R7, R132, R137, !PT ;  /* 0x0000008407077276 */ /* 0x000fe20007810089 */
[----:B------:R-:W3:Y:S01]  /*a3c0*/  SHFL.BFLY PT, R10, R13, 0x2, 0x1f ;  /* 0x0c401f000d0a7f89 */ /* 0x000ee200000e0000 */
[----:B------:R-:W-:Y:S02]  /*a3d0*/  FSEL R222, R37, -INF , !P5 ;  /* 0xff80000025de7808 */ /* 0x000fe40006800000 */
[----:B------:R-:W-:Y:S01]  /*a3e0*/  FMNMX3.FTZ R7, R7, R243, R232, !PT ;  /* 0x000000f307077276 */ /* 0x000fe200078100e8 */
[----:B------:R-:W-:Y:S01]  /*a3f0*/  STL [R1+0x7c], R2 ;  /* 0x00007c0201007387 */ /* 0x000fe20000100800 */
[----:B------:R-:W-:-:S02]  /*a400*/  ISETP.GE.AND P5, PT, R5, R246, PT ;  /* 0x000000f60500720c */ /* 0x000fc40003fa6270 */
[----:B------:R-:W-:Y:S02]  /*a410*/  FMNMX3.FTZ R7, R7, R57, R64, !PT ;  /* 0x0000003907077276 */ /* 0x000fe40007810040 */
[----:B------:R-:W-:Y:S01]  /*a420*/  SHF.L.U32 R29, R242, 0x6, RZ ;  /* 0x00000006f21d7819 */ /* 0x000fe200000006ff */
[----:B-1----:R-:W-:Y:S01]  /*a430*/  ULEA UR6, UR6, UR23, 0x18 ;  /* 0x0000001706067291 */ /* 0x002fe2000f8ec0ff */
[----:B------:R-:W-:Y:S02]  /*a440*/  MOV R40, R58 ;  /* 0x0000003a00287202 */ /* 0x000fe40000000f00 */
[----:B---3--:R-:W-:Y:S02]  /*a450*/  FSEL R33, R23, -INF , !P4 ;  /* 0xff80000017217808 */ /* 0x008fe40006000000 */
[----:B------:R-:W-:Y:S02]  /*a460*/  ISETP.GE.AND P4, PT, R6, R248, PT ;  /* 0x000000f80600720c */ /* 0x000fe40003f86270 */
[----:B------:R-:W-:-:S02]  /*a470*/  FSEL R12, R15, -INF , !P0 ;  /* 0xff8000000f0c7808 */ /* 0x000fc40004000000 */
[----:B------:R-:W-:Y:S02]  /*a480*/  ISETP.GT.AND P0, PT, R3, R6, PT ;  /* 0x000000060300720c */ /* 0x000fe40003f04270 */
[----:B------:R-:W-:Y:S02]  /*a490*/  FMNMX3.FTZ R6, R136, R32, R24, !PT ;  /* 0x0000002088067276 */ /* 0x000fe40007810018 */
[----:B------:R-:W-:Y:S02]  /*a4a0*/  FSEL R14, R223, -INF , !P0 ;  /* 0xff800000df0e7808 */ /* 0x000fe40004000000 */
[----:B------:R-:W-:Y:S02]  /*a4b0*/  FMNMX3.FTZ R6, R6, R27, R26, !PT ;  /* 0x0000001b06067276 */ /* 0x000fe4000781001a */
[----:B------:R-:W-:Y:S02]  /*a4c0*/  ISETP.GT.AND P0, PT, R0, R5, PT ;  /* 0x000000050000720c */ /* 0x000fe40003f04270 */
[----:B------:R-:W-:-:S02]  /*a4d0*/  FMNMX3.FTZ R8, R6, R236, R211, !PT ;  /* 0x000000ec06087276 */ /* 0x000fc400078100d3 */
[----:B------:R-:W-:Y:S02]  /*a4e0*/  FSEL R9, R212, -INF , !P0 ;  /* 0xff800000d4097808 */ /* 0x000fe40004000000 */
[----:B------:R-:W-:Y:S02]  /*a4f0*/  ISETP.GT.AND P0, PT, R0, R4, PT ;  /* 0x000000040000720c */ /* 0x000fe40003f04270 */
[----:B------:R-:W-:Y:S02]  /*a500*/  FMNMX3.FTZ R8, R8, R208, R43, !PT ;  /* 0x000000d008087276 */ /* 0x000fe4000781002b */
[----:B------:R-:W-:Y:S02]  /*a510*/  FMNMX3.FTZ R7, R7, R33, R12, !PT ;  /* 0x0000002107077276 */ /* 0x000fe4000781000c */
[----:B------:R-:W-:Y:S02]  /*a520*/  FSEL R221, R9, -INF , !P5 ;  /* 0xff80000009dd7808 */ /* 0x000fe40006800000 */
[----:B------:R-:W-:Y:S01]  /*a530*/  ISETP.GE.AND P5, PT, R4, R246, PT ;  /* 0x000000f60400720c */ /* 0x000fe20003fa6270 */
[----:B------:R-:W1:Y:S01]  /*a540*/  SHFL.BFLY PT, R11, R7, 0x2, 0x1f ;  /* 0x0c401f00070b7f89 */ /* 0x000e6200000e0000 */
[----:B------:R-:W-:-:S02]  /*a550*/  FSEL R9, R213, -INF , !P0 ;  /* 0xff800000d5097808 */ /* 0x000fc40004000000 */
[----:B------:R-:W-:Y:S02]  /*a560*/  FMNMX3.FTZ R8, R8, R60, R252, !PT ;  /* 0x0000003c08087276 */ /* 0x000fe400078100fc */
[----:B------:R-:W-:Y:S02]  /*a570*/  FSEL R220, R9, -INF , !P5 ;  /* 0xff80000009dc7808 */ /* 0x000fe40006800000 */
[----:B------:R-:W-:Y:S02]  /*a580*/  ISETP.GT.AND P0, PT, R3, R5, PT ;  /* 0x000000050300720c */ /* 0x000fe40003f04270 */
[----:B------:R-:W-:Y:S02]  /*a590*/  FMNMX3.FTZ R8, R8, R239, R230, !PT ;  /* 0x000000ef08087276 */ /* 0x000fe400078100e6 */
[----:B------:R-:W-:Y:S02]  /*a5a0*/  ISETP.GE.AND P5, PT, R5, R248, PT ;  /* 0x000000f80500720c */ /* 0x000fe40003fa6270 */
[----:B------:R-:W-:-:S02]  /*a5b0*/  FMNMX3.FTZ R5, R133, R38, R34, !PT ;  /* 0x0000002685057276 */ /* 0x000fc40007810022 */
[----:B------:R-:W-:Y:S02]  /*a5c0*/  FMNMX3.FTZ R8, R8, R36, R222, !PT ;  /* 0x0000002408087276 */ /* 0x000fe400078100de */
[----:B------:R-:W-:Y:S02]  /*a5d0*/  FMNMX3.FTZ R9, R5, R35, R41, !PT ;  /* 0x0000002305097276 */ /* 0x000fe40007810029 */
[----:B------:R-:W-:Y:S02]  /*a5e0*/  FMNMX3.FTZ R5, R8, R221, R220, !PT ;  /* 0x000000dd08057276 */ /* 0x000fe400078100dc */
[----:B------:R-:W-:Y:S02]  /*a5f0*/  FMNMX3.FTZ R8, R9, R238, R218, !PT ;  /* 0x000000ee09087276 */ /* 0x000fe400078100da */
[----:B------:R-:W-:Y:S02]  /*a600*/  FMNMX.FTZ R6, R13, R10, !PT ;  /* 0x0000000a0d067209 */ /* 0x000fe40007810000 */
[----:B------:R-:W-:-:S02]  /*a610*/  FMNMX3.FTZ R8, R8, R209, R50, !PT ;  /* 0x000000d108087276 */ /* 0x000fc40007810032 */
[----:B------:R-:W-:Y:S01]  /*a620*/  FSEL R52, R14, -INF , !P4 ;  /* 0xff8000000e347808 */ /* 0x000fe20006000000 */
[----:B------:R-:W3:Y:S01]  /*a630*/  SHFL.BFLY PT, R13, R6, 0x1, 0x1f ;  /* 0x0c201f00060d7f89 */ /* 0x000ee200000e0000 */
[----:B------:R-:W-:Y:S02]  /*a640*/  FSEL R10, R214, -INF , !P0 ;  /* 0xff800000d60a7808 */ /* 0x000fe40004000000 */
[----:B------:R-:W-:Y:S02]  /*a650*/  ISETP.GT.AND P4, PT, R3, R4, PT ;  /* 0x000000040300720c */ /* 0x000fe40003f84270 */
[----:B------:R-:W-:Y:S02]  /*a660*/  ISETP.GE.AND P0, PT, R4, R248, PT ;  /* 0x000000f80400720c */ /* 0x000fe40003f06270 */
[----:B------:R-:W-:Y:S02]  /*a670*/  FSEL R9, R215, -INF , !P4 ;  /* 0xff800000d7097808 */ /* 0x000fe40006000000 */
[----:B-1----:R-:W-:-:S02]  /*a680*/  FMNMX.FTZ R7, R7, R11, !PT ;  /* 0x0000000b07077209 */ /* 0x002fc40007810000 */
[----:B------:R-:W1:Y:S01]  /*a690*/  SHFL.BFLY PT, R11, R5, 0x2, 0x1f ;  /* 0x0c401f00050b7f89 */ /* 0x000e6200000e0000 */
[----:B------:R-:W-:Y:S02]  /*a6a0*/  FSEL R2, R10, -INF , !P5 ;  /* 0xff8000000a027808 */ /* 0x000fe40006800000 */
[----:B------:R-:W-:Y:S01]  /*a6b0*/  FSEL R65, R9, -INF , !P0 ;  /* 0xff80000009417808 */ /* 0x000fe20004000000 */
[----:B------:R-:W1:Y:S01]  /*a6c0*/  SHFL.BFLY PT, R14, R7, 0x1, 0x1f ;  /* 0x0c201f00070e7f89 */ /* 0x000e6200000e0000 */
[----:B---3--:R-:W-:-:S04]  /*a6d0*/  FMNMX.FTZ R53, R6, R13, !PT ;  /* 0x0000000d06357209 */ /* 0x008fc80007810000 */
[C---:B------:R-:W-:Y:S01]  /*a6e0*/  FSETP.NEU.FTZ.AND P0, PT, R53.reuse, -INF , PT ;  /* 0xff8000003500780b */ /* 0x040fe20003f1d000 */
[----:B------:R-:W-:Y:S01]  /*a6f0*/  FMUL.FTZ R13, R53, UR21 ;  /* 0x00000015350d7c20 */ /* 0x000fe20008410000 */
[----:B------:R-:W-:Y:S04]  /*a700*/  STL [R1+0x40], R53 ;  /* 0x0000403501007387 */ /* 0x000fe80000100800 */
[----:B------:R-:W-:Y:S02]  /*a710*/  FSEL R13, R13, RZ, P0 ;  /* 0x000000ff0d0d7208 */ /* 0x000fe40000000000 */
[----:B-1----:R-:W-:Y:S02]  /*a720*/  FMNMX.FTZ R5, R5, R11, !PT ;  /* 0x0000000b05057209 */ /* 0x002fe40007810000 */
[----:B------:R-:W-:Y:S01]  /*a730*/  FMNMX.FTZ R224, R7, R14, !PT ;  /* 0x0000000e07e07209 */ /* 0x000fe20007810000 */
[----:B------:R-:W-:-:S02]  /*a740*/  FFMA.FTZ R6, R17, UR21, -R13 ;  /* 0x0000001511067c23 */ /* 0x000fc4000801080d */
[----:B------:R-:W1:Y:S01]  /*a750*/  SHFL.BFLY PT, R9, R5, 0x1, 0x1f ;  /* 0x0c201f0005097f89 */ /* 0x000e6200000e0000 */
[C---:B------:R-:W-:Y:S01]  /*a760*/  FSETP.NEU.FTZ.AND P5, PT, R224.reuse, -INF , PT ;  /* 0xff800000e000780b */ /* 0x040fe20003fbd000 */
[----:B------:R-:W-:Y:S01]  /*a770*/  FMUL.FTZ R15, R224, UR21 ;  /* 0x00000015e00f7c20 */ /* 0x000fe20008410000 */
[----:B------:R3:W-:Y:S01]  /*a780*/  MUFU.EX2 R247, R6 ;  /* 0x0000000600f77308 */ /* 0x0007e20000000800 */
[----:B------:R-:W-:Y:S03]  /*a790*/  STL [R1+0x3c], R224 ;  /* 0x00003ce001007387 */ /* 0x000fe60000100800 */
[----:B------:R-:W-:Y:S01]  /*a7a0*/  FSEL R15, R15, RZ, P5 ;  /* 0x000000ff0f0f7208 */ /* 0x000fe20002800000 */
[----:B---3--:R-:W-:Y:S01]  /*a7b0*/  FFMA.FTZ R6, R16, UR21, -R13 ;  /* 0x0000001510067c23 */ /* 0x008fe2000801080d */
[----:B-1----:R-:W-:-:S03]  /*a7c0*/  FMNMX.FTZ R251, R5, R9, !PT ;  /* 0x0000000905fb7209 */ /* 0x002fc60007810000 */
[----:B------:R-:W-:Y:S01]  /*a7d0*/  FFMA.FTZ R5, R22, UR21, -R15 ;  /* 0x0000001516057c23 */ /* 0x000fe2000801080f */
[----:B------:R1:W-:Y:S01]  /*a7e0*/  MUFU.EX2 R67, R6 ;  /* 0x0000000600437308 */ /* 0x0003e20000000800 */
[----:B------:R-:W-:Y:S01]  /*a7f0*/  MOV R22, R57 ;  /* 0x0000003900167202 */ /* 0x000fe20000000f00 */
[C---:B------:R-:W-:Y:S01]  /*a800*/  FMUL.FTZ R14, R251.reuse, UR21 ;  /* 0x00000015fb0e7c20 */ /* 0x040fe20008410000 */
[----:B------:R-:W-:-:S05]  /*a810*/  FSETP.NEU.FTZ.AND P4, PT, R251, -INF , PT ;  /* 0xff800000fb00780b */ /* 0x000fca0003f9d000 */
[----:B------:R3:W-:Y:S01]  /*a820*/  MUFU.EX2 R23, R5 ;  /* 0x0000000500177308 */ /* 0x0007e20000000800 */
[----:B------:R-:W-:Y:S01]  /*a830*/  FSEL R14, R14, RZ, P4 ;  /* 0x000000ff0e0e7208 */ /* 0x000fe20002000000 */
[----:B-1----:R-:W-:-:S06]  /*a840*/  FFMA.FTZ R6, R19, UR21, -R13 ;  /* 0x0000001513067c23 */ /* 0x002fcc000801080d */
[----:B------:R1:W-:Y:S01]  /*a850*/  MUFU.EX2 R39, R6 ;  /* 0x0000000600277308 */ /* 0x0003e20000000800 */
[----:B---3--:R-:W-:-:S07]  /*a860*/  FFMA.FTZ R5, R21, UR21, -R15 ;  /* 0x0000001515057c23 */ /* 0x008fce000801080f */
[----:B------:R3:W3:Y:S01]  /*a870*/  MUFU.EX2 R140, R5 ;  /* 0x00000005008c7308 */ /* 0x0006e20000000800 */
[----:B-1----:R-:W-:-:S07]  /*a880*/  FFMA.FTZ R6, R18, UR21, -R13 ;  /* 0x0000001512067c23 */ /* 0x002fce000801080d */
[----:B------:R1:W1:Y:S01]  /*a890*/  MUFU.EX2 R142, R6 ;  /* 0x00000006008e7308 */ /* 0x0002620000000800 */
[----:B---3--:R-:W-:Y:S01]  /*a8a0*/  FFMA.FTZ R5, R32, UR21, -R14 ;  /* 0x0000001520057c23 */ /* 0x008fe2000801080e */
[----:B------:R-:W-:-:S06]  /*a8b0*/  F2FP.F16.F32.PACK_AB R11, R140, R23 ;  /* 0x000000178c0b723e */ /* 0x000fcc00000000ff */
[----:B------:R3:W-:Y:S01]  /*a8c0*/  MUFU.EX2 R241, R5 ;  /* 0x0000000500f17308 */ /* 0x0007e20000000800 */
[----:B-1----:R-:W-:Y:S01]  /*a8d0*/  FFMA.FTZ R6, R25, UR21, -R15 ;  /* 0x0000001519067c23 */ /* 0x002fe2000801080f */
[----:B------:R-:W-:-:S06]  /*a8e0*/  F2FP.F16.F32.PACK_AB R10, R142, R39 ;  /* 0x000000278e0a723e */ /* 0x000fcc00000000ff */
[----:B------:R1:W-:Y:S01]  /*a8f0*/  MUFU.EX2 R245, R6 ;  /* 0x0000000600f57308 */ /* 0x0003e20000000800 */
[----:B---3--:R-:W-:-:S07]  /*a900*/  FFMA.FTZ R5, R24, UR21, -R14 ;  /* 0x0000001518057c23 */ /* 0x008fce000801080e */
[----:B------:R-:W-:Y:S01]  /*a910*/  MUFU.EX2 R66, R5 ;  /* 0x0000000500427308 */ /* 0x000fe20000000800 */
[----:B-1----:R-:W-:-:S07]  /*a920*/  FFMA.FTZ R6, R20, UR21, -R15 ;  /* 0x0000001514067c23 */ /* 0x002fce000801080f */
[----:B------:R1:W-:Y:S02]  /*a930*/  MUFU.EX2 R28, R6 ;  /* 0x00000006001c7308 */ /* 0x0003e40000000800 */
[----:B-1----:R-:W-:-:S05]  /*a940*/  FSEL R6, R224, RZ, P5 ;  /* 0x000000ffe0067208 */ /* 0x002fca0002800000 */
[----:B------:R-:W-:-:S04]  /*a950*/  FADD.FTZ R6, R134, -R6 ;  /* 0x8000000686067221 */ /* 0x000fc80000010000 */
[----:B------:R-:W-:-:S04]  /*a960*/  FMUL.FTZ R6, R6, UR21 ;  /* 0x0000001506067c20 */ /* 0x000fc80008410000 */
[----:B------:R-:W1:Y:S02]  /*a970*/  MUFU.EX2 R25, R6 ;  /* 0x0000000600197308 */ /* 0x000e640000000800 */
[-C--:B-1----:R-:W-:Y:S01]  /*a980*/  FMUL.FTZ R146, R146, R25.reuse ;  /* 0x0000001992927220 */ /* 0x082fe20000410000 */
[-C--:B------:R-:W-:Y:S01]  /*a990*/  FMUL.FTZ R147, R147, R25.reuse ;  /* 0x0000001993937220 */ /* 0x080fe20000410000 */
        /* <DEDUP_REMOVED lines=10> */
[----:B----4-:R-:W-:Y:S01]  /*aa40*/  FMNMX3.FTZ R4, R8, R226, R225, !PT ;  /* 0x000000e208047276 */ /* 0x010fe200078100e1 */
[-C--:B------:R-:W-:Y:S01]  /*aa50*/  FMUL.FTZ R198, R198, R25.reuse ;  /* 0x00000019c6c67220 */ /* 0x080fe20000410000 */
[-C--:B------:R-:W-:Y:S01]  /*aa60*/  FMUL.FTZ R199, R199, R25.reuse ;  /* 0x00000019c7c77220 */ /* 0x080fe20000410000 */
[-C--:B------:R-:W-:Y:S01]  /*aa70*/  FMUL.FTZ R206, R206, R25.reuse ;  /* 0x00000019cece7220 */ /* 0x080fe20000410000 */
[----:B------:R-:W-:Y:S01]  /*aa80*/  FMNMX3.FTZ R4, R4, R244, R237, !PT ;  /* 0x000000f404047276 */ /* 0x000fe200078100ed */
        /* <DEDUP_REMOVED lines=11> */
[-C--:B------:R-:W-:Y:S01]  /*ab40*/  FMUL.FTZ R118, R118, R25.reuse ;  /* 0x0000001976767220 */ /* 0x080fe20000410000 */
[----:B------:R-:W1:Y:S01]  /*ab50*/  SHFL.BFLY PT, R8, R4, 0x2, 0x1f ;  /* 0x0c401f0004087f89 */ /* 0x000e6200000e0000 */
[-C--:B------:R-:W-:Y:S01]  /*ab60*/  FMUL.FTZ R119, R119, R25.reuse ;  /* 0x0000001977777220 */ /* 0x080fe20000410000 */
[-C--:B------:R-:W-:Y:S01]  /*ab70*/  FMUL.FTZ R130, R130, R25.reuse ;  /* 0x0000001982827220 */ /* 0x080fe20000410000 */
[-C--:B------:R-:W-:Y:S01]  /*ab80*/  FMUL.FTZ R131, R131, R25.reuse ;  /* 0x0000001983837220 */ /* 0x080fe20000410000 */
[-C--:B------:R-:W-:Y:S01]  /*ab90*/  FMUL.FTZ R102, R102, R25.reuse ;  /* 0x0000001966667220 */ /* 0x080fe20000410000 */
[-C--:B------:R-:W-:Y:S01]  /*aba0*/  FMUL.FTZ R103, R103, R25.reuse ;  /* 0x0000001967677220 */ /* 0x080fe20000410000 */
[-C--:B------:R-:W-:Y:S01]  /*abb0*/  FMUL.FTZ R114, R114, R25.reuse ;  /* 0x0000001972727220 */ /* 0x080fe20000410000 */
[----:B------:R-:W-:Y:S01]  /*abc0*/  FMUL.FTZ R115, R115, R25 ;  /* 0x0000001973737220 */ /* 0x000fe20000410000 */
[----:B-1----:R-:W-:-:S02]  /*abd0*/  FMNMX.FTZ R4, R4, R8, !PT ;  /* 0x0000000804047209 */ /* 0x002fc40007810000 */
[----:B------:R-:W-:-:S03]  /*abe0*/  F2FP.F16.F32.PACK_AB R8, R67, R247 ;  /* 0x000000f74308723e */ /* 0x000fc600000000ff */
[----:B------:R-:W1:Y:S02]  /*abf0*/  SHFL.BFLY PT, R7, R4, 0x1, 0x1f ;  /* 0x0c201f0004077f89 */ /* 0x000e6400000e0000 */
[----:B-1----:R-:W-:Y:S01]  /*ac00*/  FMNMX.FTZ R250, R4, R7, !PT ;  /* 0x0000000704fa7209 */ /* 0x002fe20007810000 */
[----:B------:R-:W-:Y:S01]  /*ac10*/  FFMA.FTZ R4, R27, UR21, -R14 ;  /* 0x000000151b047c23 */ /* 0x000fe2000801080e */
[----:B------:R-:W-:Y:S02]  /*ac20*/  FSEL R7, R53, RZ, P0 ;  /* 0x000000ff35077208 */ /* 0x000fe40000000000 */
[C---:B------:R-:W-:Y:S01]  /*ac30*/  FSETP.NEU.FTZ.AND P0, PT, R250.reuse, -INF , PT ;  /* 0xff800000fa00780b */ /* 0x040fe20003f1d000 */
[----:B------:R-:W-:Y:S01]  /*ac40*/  FMUL.FTZ R32, R250, UR21 ;  /* 0x00000015fa207c20 */ /* 0x000fe20008410000 */
[----:B------:R1:W-:Y:S04]  /*ac50*/  MUFU.EX2 R143, R4 ;  /* 0x00000004008f7308 */ /* 0x0003e80000000800 */
[----:B------:R-:W-:-:S05]  /*ac60*/  FSEL R32, R32, RZ, P0 ;  /* 0x000000ff20207208 */ /* 0x000fca0000000000 */
[----:B------:R-:W-:-:S04]  /*ac70*/  FFMA.FTZ R5, R35, UR21, -R32 ;  /* 0x0000001523057c23 */ /* 0x000fc80008010820 */
[----:B------:R3:W-:Y:S01]  /*ac80*/  MUFU.EX2 R35, R5 ;  /* 0x0000000500237308 */ /* 0x0007e20000000800 */
[----:B-1----:R-:W-:-:S07]  /*ac90*/  FFMA.FTZ R4, R26, UR21, -R14 ;  /* 0x000000151a047c23 */ /* 0x002fce000801080e */
[----:B------:R1:W4:Y:S01]  /*aca0*/  MUFU.EX2 R139, R4 ;  /* 0x00000004008b7308 */ /* 0x0003220000000800 */
[----:B---3--:R-:W-:-:S05]  /*acb0*/  FSEL R5, R251, RZ, P4 ;  /* 0x000000fffb057208 */ /* 0x008fca0002000000 */
[----:B------:R-:W-:Y:S01]  /*acc0*/  FADD.FTZ R5, R136, -R5 ;  /* 0x8000000588057221 */ /* 0x000fe20000010000 */
[----:B-1----:R-:W-:-:S03]  /*acd0*/  FFMA.FTZ R4, R38, UR21, -R32 ;  /* 0x0000001526047c23 */ /* 0x002fc60008010820 */
[----:B------:R-:W-:Y:S01]  /*ace0*/  FMUL.FTZ R5, R5, UR21 ;  /* 0x0000001505057c20 */ /* 0x000fe20008410000 */
[----:B----4-:R-:W-:Y:S01]  /*acf0*/  F2FP.F16.F32.PACK_AB R6, R139, R143 ;  /* 0x0000008f8b06723e */ /* 0x010fe200000000ff */
[----:B------:R1:W-:Y:S01]  /*ad00*/  MUFU.EX2 R227, R4 ;  /* 0x0000000400e37308 */ /* 0x0003e20000000800 */
[----:B------:R-:W-:-:S07]  /*ad10*/  MOV R38, R53 ;  /* 0x0000003500267202 */ /* 0x000fce0000000f00 */
[----:B------:R-:W3:Y:S01]  /*ad20*/  MUFU.EX2 R24, R5 ;  /* 0x0000000500187308 */ /* 0x000ee20000000800 */
[----:B-1----:R-:W-:-:S07]  /*ad30*/  FFMA.FTZ R4, R34, UR21, -R32 ;  /* 0x0000001522047c23 */ /* 0x002fce0008010820 */
[----:B------:R1:W4:Y:S01]  /*ad40*/  MUFU.EX2 R141, R4 ;  /* 0x00000004008d7308 */ /* 0x0003220000000800 */
[-C--:B---3--:R-:W-:Y:S01]  /*ad50*/  FMUL.FTZ R148, R148, R24.reuse ;  /* 0x0000001894947220 */ /* 0x088fe20000410000 */
        /* <DEDUP_REMOVED lines=11> */
[----:B------:R-:W-:Y:S01]  /*ae10*/  FMUL.FTZ R192, R192, R24 ;  /* 0x00000018c0c07220 */ /* 0x000fe20000410000 */
[----:B-1----:R-:W-:Y:S01]  /*ae20*/  FADD.FTZ R4, R135, -R7 ;  /* 0x8000000787047221 */ /* 0x002fe20000010000 */
[----:B----4-:R-:W-:Y:S01]  /*ae30*/  F2FP.F16.F32.PACK_AB R5, R141, R227 ;  /* 0x000000e38d05723e */ /* 0x010fe200000000ff */
[----:B------:R-:W-:-:S02]  /*ae40*/  IMAD.MOV.U32 R135, RZ, RZ, R52 ;  /* 0x000000ffff877224 */ /* 0x000fc400078e0034 */
[-C--:B------:R-:W-:Y:S01]  /*ae50*/  FMUL.FTZ R193, R193, R24.reuse ;  /* 0x00000018c1c17220 */ /* 0x080fe20000410000 */
[----:B------:R-:W-:Y:S01]  /*ae60*/  FMUL.FTZ R26, R4, UR21 ;  /* 0x00000015041a7c20 */ /* 0x000fe20008410000 */
[----:B--2---:R-:W-:Y:S01]  /*ae70*/  LOP3.LUT R4, R30, R31, RZ, 0x3c, !PT ;  /* 0x0000001f1e047212 */ /* 0x004fe200078e3cff */
[-C--:B------:R-:W-:Y:S01]  /*ae80*/  FMUL.FTZ R200, R200, R24.reuse ;  /* 0x00000018c8c87220 */ /* 0x080fe20000410000 */
[-C--:B------:R-:W-:Y:S01]  /*ae90*/  FMUL.FTZ R201, R201, R24.reuse ;  /* 0x00000018c9c97220 */ /* 0x080fe20000410000 */
[-C--:B------:R-:W-:Y:S01]  /*aea0*/  FMUL.FTZ R72, R72, R24.reuse ;  /* 0x0000001848487220 */ /* 0x080fe20000410000 */
[----:B------:R-:W-:Y:S01]  /*aeb0*/  LOP3.LUT R7, R4, 0x200, R29, 0xf8, !PT ;  /* 0x0000020004077812 */ /* 0x000fe200078ef81d */
[----:B------:R-:W1:Y:S01]  /*aec0*/  MUFU.EX2 R26, R26 ;  /* 0x0000001a001a7308 */ /* 0x000e620000000800 */
[----:B------:R-:W-:Y:S01]  /*aed0*/  FSEL R4, R250, RZ, P0 ;  /* 0x000000fffa047208 */ /* 0x000fe20000000000 */
[-C--:B------:R-:W-:Y:S01]  /*aee0*/  FMUL.FTZ R73, R73, R24.reuse ;  /* 0x0000001849497220 */ /* 0x080fe20000410000 */
[----:B------:R-:W-:Y:S01]  /*aef0*/  LEA R223, R7, UR6, 0x1 ;  /* 0x0000000607df7c11 */ /* 0x000fe2000f8e08ff */
[----:B------:R-:W-:Y:S01]  /*af00*/  STL [R1+0x44], R7 ;  /* 0x0000440701007387 */ /* 0x000fe20000100800 */
[----:B------:R-:W-:Y:S01]  /*af10*/  LOP3.LUT P0, RZ, R242, 0x2, RZ, 0xc0, !PT ;  /* 0x00000002f2ff7812 */ /* 0x000fe2000780c0ff */
[----:B------:R-:W-:Y:S01]  /*af20*/  FADD.FTZ R4, R133, -R4 ;  /* 0x8000000485047221 */ /* 0x000fe20000010000 */
[----:B------:R-:W-:Y:S01]  /*af30*/  IADD3 R34, PT, PT, R223, 0xc040, RZ ;  /* 0x0000c040df227810 */ /* 0x000fe20007ffe0ff */
[----:B------:R-:W2:Y:S01]  /*af40*/  LDSM.16.MT88.4 R16, [R223+0xc000] ;  /* 0x00c00000df10783b */ /* 0x000ea20000004200 */
[----:B------:R-:W-:Y:S01]  /*af50*/  SEL R20, R240, 0xffffffe0, !P0 ;  /* 0xffffffe0f0147807 */ /* 0x000fe20004000000 */
[----:B------:R-:W-:Y:S01]  /*af60*/  FMUL.FTZ R4, R4, UR21 ;  /* 0x0000001504047c20 */ /* 0x000fe20008410000 */
[-C--:B------:R-:W-:Y:S01]  /*af70*/  FMUL.FTZ R76, R76, R24.reuse ;  /* 0x000000184c4c7220 */ /* 0x080fe20000410000 */
[----:B------:R-:W-:Y:S01]  /*af80*/  FMUL.FTZ R77, R77, R24 ;  /* 0x000000184d4d7220 */ /* 0x000fe20000410000 */
[----:B------:R-:W-:Y:S01]  /*af90*/  IADD3 R37, PT, PT, R223, R20, RZ ;  /* 0x00000014df257210 */ /* 0x000fe20007ffe0ff */
[----:B------:R3:W4:Y:S01]  /*afa0*/  MUFU.EX2 R27, R4 ;  /* 0x00000004001b7308 */ /* 0x0007220000000800 */
[-C--:B------:R-:W-:Y:S01]  /*afb0*/  FMUL.FTZ R88, R88, R24.reuse ;  /* 0x0000001858587220 */ /* 0x080fe20000410000 */
[----:B------:R-:W-:Y:S01]  /*afc0*/  FMUL.FTZ R89, R89, R24 ;  /* 0x0000001859597220 */ /* 0x000fe20000410000 */
        /* <DEDUP_REMOVED lines=14> */
[----:B---3--:R-:W-:Y:S01]  /*b0b0*/  FFMA.FTZ R4, R41, UR21, -R32 ;  /* 0x0000001529047c23 */ /* 0x008fe20008010820 */
[----:B------:R-:W-:Y:S01]  /*b0c0*/  MOV R41, R28 ;  /* 0x0000001c00297202 */ /* 0x000fe20000000f00 */
[-C--:B----4-:R-:W-:Y:S01]  /*b0d0*/  FMUL.FTZ R150, R150, R27.reuse ;  /* 0x0000001b96967220 */ /* 0x090fe20000410000 */
[----:B------:R-:W-:Y:S01]  /*b0e0*/  FMUL.FTZ R151, R151, R27 ;  /* 0x0000001b97977220 */ /* 0x000fe20000410000 */
[----:B------:R1:W3:Y:S01]  /*b0f0*/  MUFU.EX2 R21, R4 ;  /* 0x0000000400157308 */ /* 0x0002e20000000800 */
[----:B------:R-:W-:Y:S01]  /*b100*/  F2FP.F16.F32.PACK_AB R9, R41, R245 ;  /* 0x000000f52909723e */ /* 0x000fe200000000ff */
        /* <DEDUP_REMOVED lines=11> */
[C---:B--2---:R-:W-:Y:S01]  /*b1c0*/  HMMA.16816.F32 R212, R8.reuse, R16, R144 ;  /* 0x0000001008d4723c */ /* 0x044fe20000001890 */
[-C--:B------:R-:W-:Y:S01]  /*b1d0*/  FMUL.FTZ R195, R195, R27.reuse ;  /* 0x0000001bc3c37220 */ /* 0x080fe20000410000 */
[-C--:B------:R-:W-:Y:S01]  /*b1e0*/  FMUL.FTZ R202, R202, R27.reuse ;  /* 0x0000001bcaca7220 */ /* 0x080fe20000410000 */
[----:B------:R-:W-:Y:S01]  /*b1f0*/  FMUL.FTZ R203, R203, R27 ;  /* 0x0000001bcbcb7220 */ /* 0x000fe20000410000 */
[----:B-1----:R-:W-:Y:S01]  /*b200*/  F2FP.F16.F32.PACK_AB R4, R66, R241 ;  /* 0x000000f14204723e */ /* 0x002fe200000000ff */
[-C--:B------:R-:W-:Y:S01]  /*b210*/  FMUL.FTZ R204, R204, R26.reuse ;  /* 0x0000001acccc7220 */ /* 0x080fe20000410000 */
[----:B---3--:R-:W-:Y:S01]  /*b220*/  F2FP.F16.F32.PACK_AB R7, R21, R35 ;  /* 0x000000231507723e */ /* 0x008fe200000000ff */
[----:B------:R-:W-:Y:S01]  /*b230*/  FMUL.FTZ R205, R205, R26 ;  /* 0x0000001acdcd7220 */ /* 0x000fe20000410000 */
[----:B------:R-:W-:Y:S01]  /*b240*/  HMMA.16816.F32 R28, R8, R18, R156 ;  /* 0x00000012081c723c */ /* 0x000fe2000000189c */
[----:B------:R-:W-:Y:S01]  /*b250*/  MOV R159, R60 ;  /* 0x0000003c009f7202 */ /* 0x000fe20000000f00 */
[-C--:B------:R-:W-:Y:S01]  /*b260*/  FMUL.FTZ R68, R68, R26.reuse ;  /* 0x0000001a44447220 */ /* 0x080fe20000410000 */
[-C--:B------:R-:W-:Y:S01]  /*b270*/  FMUL.FTZ R69, R69, R26.reuse ;  /* 0x0000001a45457220 */ /* 0x080fe20000410000 */
[-C--:B------:R-:W-:Y:S01]  /*b280*/  FMUL.FTZ R74, R74, R27.reuse ;  /* 0x0000001b4a4a7220 */ /* 0x080fe20000410000 */
[-C--:B------:R-:W-:Y:S01]  /*b290*/  FMUL.FTZ R75, R75, R27.reuse ;  /* 0x0000001b4b4b7220 */ /* 0x080fe20000410000 */
[-C--:B------:R-:W-:Y:S01]  /*b2a0*/  FMUL.FTZ R78, R78, R27.reuse ;  /* 0x0000001b4e4e7220 */ /* 0x080fe20000410000 */
[----:B------:R-:W-:Y:S01]  /*b2b0*/  FMUL.FTZ R79, R79, R27 ;  /* 0x0000001b4f4f7220 */ /* 0x000fe20000410000 */
[C---:B------:R-:W-:Y:S01]  /*b2c0*/  HMMA.16816.F32 R148, R4.reuse, R16, R148 ;  /* 0x000000100494723c */ /* 0x040fe20000001894 */
[----:B------:R-:W-:Y:S01]  /*b2d0*/  IADD3 R16, PT, PT, R223, 0xc000, RZ ;  /* 0x0000c000df107810 */ /* 0x000fe20007ffe0ff */
[-C--:B------:R-:W-:Y:S01]  /*b2e0*/  FMUL.FTZ R80, R80, R26.reuse ;  /* 0x0000001a50507220 */ /* 0x080fe20000410000 */
[-C--:B------:R-:W-:Y:S01]  /*b2f0*/  FMUL.FTZ R81, R81, R26.reuse ;  /* 0x0000001a51517220 */ /* 0x080fe20000410000 */
[----:B------:R-:W-:Y:S01]  /*b300*/  IMAD.MOV.U32 R158, RZ, RZ, R140 ;  /* 0x000000ffff9e7224 */ /* 0x000fe200078e008c */
[----:B------:R-:W-:Y:S01]  /*b310*/  @P3 IADD3 R34, PT, PT, R16, -0x40, RZ ;  /* 0xffffffc010223810 */ /* 0x000fe20007ffe0ff */
[----:B------:R-:W-:Y:S01]  /*b320*/  FMUL.FTZ R84, R84, R26 ;  /* 0x0000001a54547220 */ /* 0x000fe20000410000 */
[----:B------:R-:W-:Y:S01]  /*b330*/  MOV R157, R139 ;  /* 0x0000008b009d7202 */ /* 0x000fe20000000f00 */
[----:B------:R-:W-:Y:S01]  /*b340*/  HMMA.16816.F32 R44, R4, R18, R152 ;  /* 0x00000012042c723c */ /* 0x000fe20000001898 */
[----:B------:R-:W1:Y:S01]  /*b350*/  LDSM.16.MT88.4 R16, [R37+0xc000] ;  /* 0x00c000002510783b */ /* 0x000e620000004200 */
[----:B------:R-:W-:Y:S01]  /*b360*/  MOV R152, R66 ;  /* 0x0000004200987202 */ /* 0x000fe20000000f00 */
[----:B------:R-:W-:Y:S01]  /*b370*/  FMUL.FTZ R85, R85, R26 ;  /* 0x0000001a55557220 */ /* 0x000fe20000410000 */
[----:B------:R-:W-:Y:S01]  /*b380*/  MOV R153, R65 ;  /* 0x0000004100997202 */ /* 0x000fe20000000f00 */
[-C--:B------:R-:W-:Y:S01]  /*b390*/  FMUL.FTZ R90, R90, R27.reuse ;  /* 0x0000001b5a5a7220 */ /* 0x080fe20000410000 */
[----:B------:R-:W-:Y:S01]  /*b3a0*/  MOV R154, R64 ;  /* 0x00000040009a7202 */ /* 0x000fe20000000f00 */
[-C--:B------:R-:W-:Y:S01]  /*b3b0*/  FMUL.FTZ R91, R91, R27.reuse ;  /* 0x0000001b5b5b7220 */ /* 0x080fe20000410000 */
[-C--:B------:R-:W-:Y:S01]  /*b3c0*/  FMUL.FTZ R92, R92, R24.reuse ;  /* 0x000000185c5c7220 */ /* 0x080fe20000410000 */
[----:B------:R-:W-:Y:S01]  /*b3d0*/  FMUL.FTZ R93, R93, R24 ;  /* 0x000000185d5d7220 */ /* 0x000fe20000410000 */
[-C--:B------:R-:W-:Y:S01]  /*b3e0*/  FMUL.FTZ R94, R94, R27.reuse ;  /* 0x0000001b5e5e7220 */ /* 0x080fe20000410000 */
[----:B------:R-:W-:Y:S01]  /*b3f0*/  FMUL.FTZ R95, R95, R27 ;  /* 0x0000001b5f5f7220 */ /* 0x000fe20000410000 */
[-C--:B------:R-:W-:Y:S01]  /*b400*/  FMUL.FTZ R96, R96, R26.reuse ;  /* 0x0000001a60607220 */ /* 0x080fe20000410000 */
[----:B------:R-:W-:Y:S01]  /*b410*/  FMUL.FTZ R97, R97, R26 ;  /* 0x0000001a61617220 */ /* 0x000fe20000410000 */
[----:B------:R-:W-:Y:S01]  /*b420*/  MOV R155, R22 ;  /* 0x00000016009b7202 */ /* 0x000fe20000000f00 */
[-C--:B------:R-:W-:Y:S01]  /*b430*/  FMUL.FTZ R104, R104, R24.reuse ;  /* 0x0000001868687220 */ /* 0x080fe20000410000 */
[----:B------:R-:W-:Y:S01]  /*b440*/  MOV R156, R21 ;  /* 0x00000015009c7202 */ /* 0x000fe20000000f00 */
        /* <DEDUP_REMOVED lines=11> */
[-C--:B------:R-:W-:Y:S01]  /*b500*/  FMUL.FTZ R122, R122, R27.reuse ;  /* 0x0000001b7a7a7220 */ /* 0x080fe20000410000 */
[-C--:B------:R-:W-:Y:S01]  /*b510*/  FMUL.FTZ R123, R123, R27.reuse ;  /* 0x0000001b7b7b7220 */ /* 0x080fe20000410000 */
[-C--:B------:R-:W-:Y:S01]  /*b520*/  FMUL.FTZ R126, R126, R27.reuse ;  /* 0x0000001b7e7e7220 */ /* 0x080fe20000410000 */
[----:B------:R-:W-:Y:S01]  /*b530*/  FMUL.FTZ R127, R127, R27 ;  /* 0x0000001b7f7f7220 */ /* 0x000fe20000410000 */
        /* <DEDUP_REMOVED lines=8> */
[----:B-1----:R-:W-:Y:S01]  /*b5c0*/  HMMA.16816.F32 R52, R8, R16, R160 ;  /* 0x000000100834723c */ /* 0x002fe200000018a0 */
[----:B------:R-:W-:Y:S01]  /*b5d0*/  MOV R163, R67 ;  /* 0x0000004300a37202 */ /* 0x000fe20000000f00 */
[----:B------:R-:W-:Y:S01]  /*b5e0*/  IMAD.MOV.U32 R162, RZ, RZ, R38 ;  /* 0x000000ffffa27224 */ /* 0x000fe200078e0026 */
[----:B------:R-:W-:-:S05]  /*b5f0*/  MOV R38, R132 ;  /* 0x0000008400267202 */ /* 0x000fca0000000f00 */
[C---:B------:R-:W-:Y:S08]  /*b600*/  HMMA.16816.F32 R164, R4.reuse, R16, R164 ;  /* 0x0000001004a4723c */ /* 0x040ff000000018a4 */
[-C--:B------:R-:W-:Y:S08]  /*b610*/  HMMA.16816.F32 R168, R4, R18.reuse, R168 ;  /* 0x0000001204a8723c */ /* 0x080ff000000018a8 */
[----:B------:R-:W-:Y:S01]  /*b620*/  HMMA.16816.F32 R60, R8, R18, R172 ;  /* 0x00000012083c723c */ /* 0x000fe200000018ac */
[----:B------:R-:W1:Y:S01]  /*b630*/  LDSM.16.MT88.4 R16, [R34] ;  /* 0x000000002210783b */ /* 0x000e620000004200 */
[----:B------:R-:W-:-:S02]  /*b640*/  MOV R173, R56 ;  /* 0x0000003800ad7202 */ /* 0x000fc40000000f00 */
[----:B------:R-:W-:Y:S02]  /*b650*/  MOV R175, R143 ;  /* 0x0000008f00af7202 */ /* 0x000fe40000000f00 */
[----:B------:R-:W-:Y:S02]  /*b660*/  MOV R174, R142 ;  /* 0x0000008e00ae7202 */ /* 0x000fe40000000f00 */
[-C--:B-1----:R-:W-:Y:S01]  /*b670*/  HMMA.16816.F32 R56, R8, R16.reuse, R176 ;  /* 0x000000100838723c */ /* 0x082fe200000018b0 */
[----:B------:R-:W-:Y:S01]  /*b680*/  MOV R176, R39 ;  /* 0x0000002700b07202 */ /* 0x000fe20000000f00 */
[----:B------:R-:W-:Y:S01]  /*b690*/  IMAD.IADD R39, R20, 0x1, R34 ;  /* 0x0000000114277824 */ /* 0x000fe200078e0222 */
[----:B------:R-:W-:Y:S02]  /*b6a0*/  MOV R178, R135 ;  /* 0x0000008700b27202 */ /* 0x000fe40000000f00 */
[----:B------:R-:W-:Y:S02]  /*b6b0*/  MOV R179, R141 ;  /* 0x0000008d00b37202 */ /* 0x000fe40000000f00 */
[----:B------:R-:W-:Y:S01]  /*b6c0*/  MOV R177, R23 ;  /* 0x0000001700b17202 */ /* 0x000fe20000000f00 */
[C---:B------:R-:W-:Y:S01]  /*b6d0*/  HMMA.16816.F32 R180, R4.reuse, R16, R180 ;  /* 0x0000001004b4723c */ /* 0x040fe200000018b4 */
[----:B------:R-:W1:Y:S07]  /*b6e0*/  LDSM.16.MT88.4 R20, [R34+0x2000] ;  /* 0x002000002214783b */ /* 0x000e6e0000004200 */
[-C--:B------:R-:W-:Y:S08]  /*b6f0*/  HMMA.16816.F32 R184, R4, R18.reuse, R184 ;  /* 0x0000001204b8723c */ /* 0x080ff000000018b8 */
[----:B------:R-:W-:Y:S01]  /*b700*/  HMMA.16816.F32 R188, R8, R18, R188 ;  /* 0x0000001208bc723c */ /* 0x000fe200000018bc */
[----:B------:R-:W2:Y:S07]  /*b710*/  LDSM.16.MT88.4 R16, [R39] ;  /* 0x000000002710783b */ /* 0x000eae0000004200 */
[C---:B-1----:R-:W-:Y:S08]  /*b720*/  HMMA.16816.F32 R104, R4.reuse, R20, R104 ;  /* 0x000000140468723c */ /* 0x042ff00000001868 */
[----:B------:R-:W-:Y:S08]  /*b730*/  HMMA.16816.F32 R108, R4, R22, R108 ;  /* 0x00000016046c723c */ /* 0x000ff0000000186c */
[----:B--2---:R-:W-:Y:S01]  /*b740*/  HMMA.16816.F32 R64, R8, R16, R196 ;  /* 0x000000100840723c */ /* 0x004fe200000018c4 */
[----:B------:R-:W-:-:S02]  /*b750*/  MOV R199, R138 ;  /* 0x0000008a00c77202 */ /* 0x000fc40000000f00 */
[----:B------:R-:W-:-:S05]  /*b760*/  MOV R198, R137 ;  /* 0x0000008900c67202 */ /* 0x000fca0000000f00 */
[C---:B------:R-:W-:Y:S08]  /*b770*/  HMMA.16816.F32 R192, R4.reuse, R16, R192 ;  /* 0x0000001004c0723c */ /* 0x040ff000000018c0 */
[-C--:B------:R-:W-:Y:S08]  /*b780*/  HMMA.16816.F32 R200, R4, R18.reuse, R200 ;  /* 0x0000001204c8723c */ /* 0x080ff000000018c8 */
[C---:B------:R-:W-:Y:S01]  /*b790*/  HMMA.16816.F32 R204, R8.reuse, R18, R204 ;  /* 0x0000001208cc723c */ /* 0x040fe200000018cc */
[----:B------:R-:W1:Y:S07]  /*b7a0*/  LDSM.16.MT88.4 R16, [R223+0xe000] ;  /* 0x00e00000df10783b */ /* 0x000e6e0000004200 */
[C---:B------:R-:W-:Y:S08]  /*b7b0*/  HMMA.16816.F32 R100, R8.reuse, R20, R100 ;  /* 0x000000140864723c */ /* 0x040ff00000001864 */
[C---:B------:R-:W-:Y:S01]  /*b7c0*/  HMMA.16816.F32 R112, R8.reuse, R22, R112 ;  /* 0x000000160870723c */ /* 0x040fe20000001870 */
[----:B------:R-:W-:Y:S07]  /*b7d0*/  LDSM.16.MT88.4 R20, [R34+0x2800] ;  /* 0x002800002214783b */ /* 0x000fee0000004200 */
[----:B-1----:R-:W-:Y:S01]  /*b7e0*/  HMMA.16816.F32 R144, R8, R16, R68 ;  /* 0x000000100890723c */ /* 0x002fe20000001844 */
[----:B------:R-:W-:Y:S01]  /*b7f0*/  IMAD.MOV.U32 R70, RZ, RZ, R199 ;  /* 0x000000ffff467224 */ /* 0x000fe200078e00c7 */
[----:B------:R-:W-:Y:S01]  /*b800*/  MOV R199, R176 ;  /* 0x000000b000c77202 */ /* 0x000fe20000000f00 */
[----:B------:R-:W-:Y:S01]  /*b810*/  IMAD.MOV.U32 R69, RZ, RZ, R40 ;  /* 0x000000ffff457224 */ /* 0x000fe200078e0028 */
[----:B------:R-:W-:-:S02]  /*b820*/  MOV R68, R159 ;  /* 0x0000009f00447202 */ /* 0x000fc40000000f00 */
[----:B------:R-:W-:Y:S02]  /*b830*/  MOV R159, R41 ;  /* 0x00000029009f7202 */ /* 0x000fe40000000f00 */
[C---:B------:R-:W-:Y:S08]  /*b840*/  HMMA.16816.F32 R140, R4.reuse, R16, R72 ;  /* 0x00000010048c723c */ /* 0x040ff00000001848 */
[-C--:B------:R-:W-:Y:S08]  /*b850*/  HMMA.16816.F32 R136, R4, R18.reuse, R76 ;  /* 0x000000120488723c */ /* 0x080ff0000000184c */
[C---:B------:R-:W-:Y:S01]  /*b860*/  HMMA.16816.F32 R132, R8.reuse, R18, R80 ;  /* 0x000000120884723c */ /* 0x040fe20000001850 */
[----:B------:R-:W1:Y:S07]  /*b870*/  LDSM.16.MT88.4 R16, [R37+0xe000] ;  /* 0x00e000002510783b */ /* 0x000e6e0000004200 */
[-C--:B-1----:R-:W-:Y:S08]  /*b880*/  HMMA.16816.F32 R84, R8, R16.reuse, R84 ;  /* 0x000000100854723c */ /* 0x082ff00000001854 */
[C---:B------:R-:W-:Y:S08]  /*b890*/  HMMA.16816.F32 R88, R4.reuse, R16, R88 ;  /* 0x000000100458723c */ /* 0x040ff00000001858 */
[-C--:B------:R-:W-:Y:S08]  /*b8a0*/  HMMA.16816.F32 R92, R4, R18.reuse, R92 ;  /* 0x00000012045c723c */ /* 0x080ff0000000185c */
[----:B------:R-:W-:Y:S01]  /*b8b0*/  HMMA.16816.F32 R96, R8, R18, R96 ;  /* 0x000000120860723c */ /* 0x000fe20000001860 */
[----:B------:R-:W1:Y:S07]  /*b8c0*/  LDSM.16.MT88.4 R16, [R39+0x2000] ;  /* 0x002000002710783b */ /* 0x000e6e0000004200 */
[C---:B-1----:R-:W-:Y:S08]  /*b8d0*/  HMMA.16816.F32 R120, R4.reuse, R16, R120 ;  /* 0x000000100478723c */ /* 0x042ff00000001878 */
[----:B------:R-:W-:Y:S01]  /*b8e0*/  HMMA.16816.F32 R124, R4, R18, R124 ;  /* 0x00000012047c723c */ /* 0x000fe2000000187c */
[----:B------:R-:W-:-:S04]  /*b8f0*/  FFMA.FTZ R4, R217, UR21, -R13 ;  /* 0x00000015d9047c23 */ /* 0x000fc8000801080d */
[----:B------:R1:W-:Y:S03]  /*b900*/  MUFU.EX2 R172, R4 ;  /* 0x0000000400ac7308 */ /* 0x0003e60000000800 */
[C---:B------:R-:W-:Y:S08]  /*b910*/  HMMA.16816.F32 R116, R8.reuse, R16, R116 ;  /* 0x000000100874723c */ /* 0x040ff00000001874 */
[----:B------:R-:W-:Y:S01]  /*b920*/  HMMA.16816.F32 R128, R8, R18, R128 ;  /* 0x000000120880723c */ /* 0x000fe20000001880 */
[----:B------:R-:W2:Y:S01]  /*b930*/  LDSM.16.MT88.4 R16, [R223+0xc800] ;  /* 0x00c80000df10783b */ /* 0x000ea20000004200 */
[----:B-1----:R-:W-:-:S04]  /*b940*/  FFMA.FTZ R4, R210, UR21, -R13 ;  /* 0x00000015d2047c23 */ /* 0x002fc8000801080d */
[----:B------:R1:W-:Y:S02]  /*b950*/  MUFU.EX2 R161, R4 ;  /* 0x0000000400a17308 */ /* 0x0003e40000000800 */
[----:B-1----:R-:W-:-:S06]  /*b960*/  FFMA.FTZ R4, R49, UR21, -R13 ;  /* 0x0000001531047c23 */ /* 0x002fcc000801080d */
[----:B------:R1:W-:Y:S02]  /*b970*/  MUFU.EX2 R210, R4 ;  /* 0x0000000400d27308 */ /* 0x0003e40000000800 */
[----:B-1----:R-:W-:-:S06]  /*b980*/  FFMA.FTZ R4, R42, UR21, -R13 ;  /* 0x000000152a047c23 */ /* 0x002fcc000801080d */
[----:B------:R1:W3:Y:S02]  /*b990*/  MUFU.EX2 R197, R4 ;  /* 0x0000000400c57308 */ /* 0x0002e40000000800 */
[----:B-1----:R-:W-:Y:S01]  /*b9a0*/  FFMA.FTZ R4, R219, UR21, -R15 ;  /* 0x00000015db047c23 */ /* 0x002fe2000801080f */
[----:B---3--:R-:W-:-:S05]  /*b9b0*/  F2FP.F16.F32.PACK_AB R10, R197, R210 ;  /* 0x000000d2c50a723e */ /* 0x008fca00000000ff */
[----:B------:R1:W-:Y:S02]  /*b9c0*/  MUFU.EX2 R160, R4 ;  /* 0x0000000400a07308 */ /* 0x0003e40000000800 */
[----:B-1----:R-:W-:-:S06]  /*b9d0*/  FFMA.FTZ R4, R216, UR21, -R15 ;  /* 0x00000015d8047c23 */ /* 0x002fcc000801080f */
[----:B------:R1:W-:Y:S02]  /*b9e0*/  MUFU.EX2 R71, R4 ;  /* 0x0000000400477308 */ /* 0x0003e40000000800 */
[----:B-1----:R-:W-:-:S06]  /*b9f0*/  FFMA.FTZ R4, R51, UR21, -R15 ;  /* 0x0000001533047c23 */ /* 0x002fcc000801080f */
[----:B------:R1:W-:Y:S02]  /*ba00*/  MUFU.EX2 R217, R4 ;  /* 0x0000000400d97308 */ /* 0x0003e40000000800 */
[----:B-1----:R-:W-:-:S06]  /*ba10*/  FFMA.FTZ R4, R48, UR21, -R15 ;  /* 0x0000001530047c23 */ /* 0x002fcc000801080f */
[----:B------:R1:W3:Y:S02]  /*ba20*/  MUFU.EX2 R242, R4 ;  /* 0x0000000400f27308 */ /* 0x0002e40000000800 */
[----:B-1----:R-:W-:Y:S01]  /*ba30*/  FFMA.FTZ R4, R236, UR21, -R14 ;  /* 0x00000015ec047c23 */ /* 0x002fe2000801080e */
[----:B---3--:R-:W-:Y:S02]  /*ba40*/  F2FP.F16.F32.PACK_AB R11, R242, R217 ;  /* 0x000000d9f20b723e */ /* 0x008fe400000000ff */
[----:B------:R-:W-:-:S03]  /*ba50*/  MOV R236, R68 ;  /* 0x0000004400ec7202 */ /* 0x000fc60000000f00 */
[----:B------:R1:W-:Y:S02]  /*ba60*/  MUFU.EX2 R75, R4 ;  /* 0x00000004004b7308 */ /* 0x0003e40000000800 */
[----:B-1----:R-:W-:Y:S01]  /*ba70*/  FFMA.FTZ R4, R211, UR21, -R14 ;  /* 0x00000015d3047c23 */ /* 0x002fe2000801080e */
[----:B------:R-:W-:-:S05]  /*ba80*/  MOV R211, R69 ;  /* 0x0000004500d37202 */ /* 0x000fca0000000f00 */
[----:B------:R1:W-:Y:S02]  /*ba90*/  MUFU.EX2 R216, R4 ;  /* 0x0000000400d87308 */ /* 0x0003e40000000800 */
[----:B-1----:R-:W-:Y:S01]  /*baa0*/  FFMA.FTZ R4, R208, UR21, -R14 ;  /* 0x00000015d0047c23 */ /* 0x002fe2000801080e */
[----:B------:R-:W-:-:S05]  /*bab0*/  MOV R208, R161 ;  /* 0x000000a100d07202 */ /* 0x000fca0000000f00 */
[----:B------:R1:W-:Y:S01]  /*bac0*/  MUFU.EX2 R196, R4 ;  /* 0x0000000400c47308 */ /* 0x0003e20000000800 */
[----:B------:R-:W-:Y:S01]  /*bad0*/  F2FP.F16.F32.PACK_AB R8, R208, R172 ;  /* 0x000000acd008723e */ /* 0x000fe200000000ff */
[----:B-1----:R-:W-:-:S06]  /*bae0*/  FFMA.FTZ R4, R43, UR21, -R14 ;  /* 0x000000152b047c23 */ /* 0x002fcc000801080e */
[----:B------:R1:W3:Y:S02]  /*baf0*/  MUFU.EX2 R161, R4 ;  /* 0x0000000400a17308 */ /* 0x0002e40000000800 */
[----:B-1----:R-:W-:Y:S01]  /*bb00*/  FFMA.FTZ R4, R238, UR21, -R32 ;  /* 0x00000015ee047c23 */ /* 0x002fe20008010820 */
[----:B---3--:R-:W-:Y:S01]  /*bb10*/  F2FP.F16.F32.PACK_AB R6, R161, R196 ;  /* 0x000000c4a106723e */ /* 0x008fe200000000ff */
[----:B------:R-:W-:-:S04]  /*bb20*/  IMAD.MOV.U32 R238, RZ, RZ, R38 ;  /* 0x000000ffffee7224 */ /* 0x000fc800078e0026 */
[----:B------:R1:W3:Y:S01]  /*bb30*/  MUFU.EX2 R5, R4 ;  /* 0x0000000400057308 */ /* 0x0002e20000000800 */
[----:B------:R-:W4:Y:S01]  /*bb40*/  LDL.LU R38, [R1+0x6c] ;  /* 0x00006c0001267983 */ /* 0x000f220000300800 */
[----:B-1----:R-:W-:Y:S01]  /*bb50*/  FFMA.FTZ R4, R218, UR21, -R32 ;  /* 0x00000015da047c23 */ /* 0x002fe20008010820 */
[----:B------:R-:W-:Y:S02]  /*bb60*/  MOV R218, R71 ;  /* 0x0000004700da7202 */ /* 0x000fe40000000f00 */
[----:B------:R-:W-:-:S03]  /*bb70*/  MOV R71, R198 ;  /* 0x000000c600477202 */ /* 0x000fc60000000f00 */
[----:B------:R1:W3:Y:S01]  /*bb80*/  MUFU.EX2 R219, R4 ;  /* 0x0000000400db7308 */ /* 0x0002e20000000800 */
[----:B------:R-:W-:Y:S02]  /*bb90*/  MOV R198, R177 ;  /* 0x000000b100c67202 */ /* 0x000fe40000000f00 */
[----:B------:R-:W-:Y:S02]  /*bba0*/  MOV R177, R178 ;  /* 0x000000b200b17202 */ /* 0x000fe40000000f00 */
[----:B------:R-:W-:Y:S02]  /*bbb0*/  MOV R178, R173 ;  /* 0x000000ad00b27202 */ /* 0x000fe40000000f00 */
[----:B------:R-:W-:-:S07]  /*bbc0*/  F2FP.F16.F32.PACK_AB R9, R218, R160 ;  /* 0x000000a0da09723e */ /* 0x000fce00000000ff */
[C---:B--2---:R-:W-:Y:S01]  /*bbd0*/  HMMA.16816.F32 R40, R8.reuse, R16, R212 ;  /* 0x000000100828723c */ /* 0x044fe200000018d4 */
[----:B------:R-:W-:Y:S01]  /*bbe0*/  MOV R213, R75 ;  /* 0x0000004b00d57202 */ /* 0x000fe20000000f00 */
[----:B------:R-:W2:Y:S01]  /*bbf0*/  LDL.LU R212, [R1+0x70] ;  /* 0x0000700001d47983 */ /* 0x000ea20000300800 */
[--C-:B-1----:R-:W-:Y:S01]  /*bc00*/  FFMA.FTZ R4, R209, UR21, -R32.reuse ;  /* 0x00000015d1047c23 */ /* 0x102fe20008010820 */
[----:B---3--:R-:W-:Y:S02]  /*bc10*/  MOV R214, R5 ;  /* 0x0000000500d67202 */ /* 0x008fe40000000f00 */
[----:B------:R-:W-:Y:S01]  /*bc20*/  MOV R215, R70 ;  /* 0x0000004600d77202 */ /* 0x000fe20000000f00 */
[----:B------:R1:W-:Y:S01]  /*bc30*/  MUFU.EX2 R176, R4 ;  /* 0x0000000400b07308 */ /* 0x0003e20000000800 */
[----:B------:R-:W-:Y:S01]  /*bc40*/  HMMA.16816.F32 R28, R8, R18, R28 ;  /* 0x00000012081c723c */ /* 0x000fe2000000181c */
[----:B------:R-:W-:Y:S01]  /*bc50*/  MOV R209, R71 ;  /* 0x0000004700d17202 */ /* 0x000fe20000000f00 */
[----:B-1----:R-:W-:-:S05]  /*bc60*/  FFMA.FTZ R4, R50, UR21, -R32 ;  /* 0x0000001532047c23 */ /* 0x002fca0008010820 */
[----:B------:R1:W3:Y:S01]  /*bc70*/  MUFU.EX2 R173, R4 ;  /* 0x0000000400ad7308 */ /* 0x0002e20000000800 */
[----:B------:R-:W-:Y:S02]  /*bc80*/  F2FP.F16.F32.PACK_AB R5, R219, R214 ;  /* 0x000000d6db05723e */ /* 0x000fe400000000ff */
[----:B-1----:R-:W-:Y:S02]  /*bc90*/  F2FP.F16.F32.PACK_AB R4, R216, R213 ;  /* 0x000000d5d804723e */ /* 0x002fe400000000ff */
[----:B---3--:R-:W-:-:S07]  /*bca0*/  F2FP.F16.F32.PACK_AB R7, R173, R176 ;  /* 0x000000b0ad07723e */ /* 0x008fce00000000ff */
[C---:B------:R-:W-:Y:S01]  /*bcb0*/  HMMA.16816.F32 R48, R4.reuse, R16, R148 ;  /* 0x000000100430723c */ /* 0x040fe20000001894 */
[----:B------:R-:W3:Y:S07]  /*bcc0*/  LDL.LU R151, [R1+0x68] ;  /* 0x0000680001977983 */ /* 0x000eee0000300800 */
[----:B------:R-:W-:Y:S01]  /*bcd0*/  HMMA.16816.F32 R44, R4, R18, R44 ;  /* 0x00000012042c723c */ /* 0x000fe2000000182c */
        /* <DEDUP_REMOVED lines=16> */
[-C--:B-1----:R-:W-:Y:S08]  /*bde0*/  HMMA.16816.F32 R76, R4, R16.reuse, R140 ;  /* 0x00000010044c723c */ /* 0x082ff0000000188c */
[----:B------:R-:W-:Y:S08]  /*bdf0*/  HMMA.16816.F32 R144, R8, R16, R144 ;  /* 0x000000100890723c */ /* 0x000ff00000001890 */
[-C--:B------:R-:W-:Y:S08]  /*be00*/  HMMA.16816.F32 R80, R4, R18.reuse, R136 ;  /* 0x000000120450723c */ /* 0x080ff00000001888 */
[C---:B------:R-:W-:Y:S01]  /*be10*/  HMMA.16816.F32 R140, R8.reuse, R18, R132 ;  /* 0x00000012088c723c */ /* 0x040fe20000001884 */
[----:B------:R-:W1:Y:S07]  /*be20*/  LDSM.16.MT88.4 R16, [R37+0xe800] ;  /* 0x00e800002510783b */ /* 0x000e6e0000004200 */
[-C--:B-1----:R-:W-:Y:S08]  /*be30*/  HMMA.16816.F32 R84, R8, R16.reuse, R84 ;  /* 0x000000100854723c */ /* 0x082ff00000001854 */
[C---:B------:R-:W-:Y:S08]  /*be40*/  HMMA.16816.F32 R88, R4.reuse, R16, R88 ;  /* 0x000000100458723c */ /* 0x040ff00000001858 */
[-C--:B------:R-:W-:Y:S08]  /*be50*/  HMMA.16816.F32 R92, R4, R18.reuse, R92 ;  /* 0x00000012045c723c */ /* 0x080ff0000000185c */
[----:B------:R-:W-:Y:S01]  /*be60*/  HMMA.16816.F32 R132, R8, R18, R96 ;  /* 0x000000120884723c */ /* 0x000fe20000001860 */
[----:B------:R-:W1:Y:S01]  /*be70*/  LDSM.16.MT88.4 R16, [R39+0x2800] ;  /* 0x002800002710783b */ /* 0x000e620000004200 */
[----:B---3--:R-:W-:Y:S01]  /*be80*/  FFMA.FTZ R96, R151, R26, R247 ;  /* 0x0000001a97607223 */ /* 0x008fe200000100f7 */
[----:B----4-:R-:W-:-:S05]  /*be90*/  FFMA.FTZ R38, R38, R25, R245 ;  /* 0x0000001926267223 */ /* 0x010fca00000100f5 */
[----:B------:R-:W-:Y:S01]  /*bea0*/  HMMA.16816.F32 R104, R4, R20, R104 ;  /* 0x000000140468723c */ /* 0x000fe20000001868 */
[----:B------:R3:W5:Y:S01]  /*beb0*/  LDL.LU R247, [R1+0xa0] ;  /* 0x0000a00001f77983 */ /* 0x0007620000300800 */
[----:B--2---:R-:W-:-:S03]  /*bec0*/  FFMA.FTZ R97, R212, R24, R241 ;  /* 0x00000018d4617223 */ /* 0x004fc600000100f1 */
[----:B------:R3:W5:Y:S03]  /*bed0*/  LDL.LU R245, [R1+0x9c] ;  /* 0x00009c0001f57983 */ /* 0x0007660000300800 */
[C---:B------:R-:W-:Y:S01]  /*bee0*/  HMMA.16816.F32 R108, R4.reuse, R22, R108 ;  /* 0x00000016046c723c */ /* 0x040fe2000000186c */
[----:B------:R3:W5:Y:S07]  /*bef0*/  LDL.LU R241, [R1+0x98] ;  /* 0x0000980001f17983 */ /* 0x00076e0000300800 */
[C---:B-1----:R-:W-:Y:S08]  /*bf00*/  HMMA.16816.F32 R120, R4.reuse, R16, R120 ;  /* 0x000000100478723c */ /* 0x042ff00000001878 */
[----:B------:R-:W-:Y:S01]  /*bf10*/  HMMA.16816.F32 R124, R4, R18, R124 ;  /* 0x00000012047c723c */ /* 0x000fe2000000187c */
[----:B------:R-:W-:-:S04]  /*bf20*/  FFMA.FTZ R4, R215, UR21, -R13 ;  /* 0x00000015d7047c23 */ /* 0x000fc8000801080d */
[----:B------:R1:W-:Y:S02]  /*bf30*/  MUFU.EX2 R5, R4 ;  /* 0x0000000400057308 */ /* 0x0003e40000000800 */
[--C-:B-1----:R-:W-:Y:S01]  /*bf40*/  FFMA.FTZ R4, R211, UR21, -R13.reuse ;  /* 0x00000015d3047c23 */ /* 0x102fe2000801080d */
[----:B------:R-:W-:Y:S02]  /*bf50*/  MOV R211, R236 ;  /* 0x000000ec00d37202 */ /* 0x000fe40000000f00 */
[----:B------:R-:W2:Y:S03]  /*bf60*/  LDL.LU R236, [R1+0x74] ;  /* 0x0000740001ec7983 */ /* 0x000ea60000300800 */
[----:B------:R1:W4:Y:S01]  /*bf70*/  MUFU.EX2 R6, R4 ;  /* 0x0000000400067308 */ /* 0x0003220000000800 */
[C---:B------:R-:W-:Y:S08]  /*bf80*/  HMMA.16816.F32 R100, R8.reuse, R20, R100 ;  /* 0x000000140864723c */ /* 0x040ff00000001864 */
[C---:B------:R-:W-:Y:S08]  /*bf90*/  HMMA.16816.F32 R112, R8.reuse, R22, R112 ;  /* 0x000000160870723c */ /* 0x040ff00000001870 */
[----:B------:R-:W-:Y:S01]  /*bfa0*/  HMMA.16816.F32 R116, R8, R16, R116 ;  /* 0x000000100874723c */ /* 0x000fe20000001874 */
[----:B-1----:R-:W-:-:S07]  /*bfb0*/  FFMA.FTZ R4, R235, UR21, -R13 ;  /* 0x00000015eb047c23 */ /* 0x002fce000801080d */
[----:B------:R-:W-:Y:S01]  /*bfc0*/  HMMA.16816.F32 R128, R8, R18, R128 ;  /* 0x000000120880723c */ /* 0x000fe20000001880 */
[----:B------:R1:W-:Y:S01]  /*bfd0*/  MUFU.EX2 R8, R4 ;  /* 0x0000000400087308 */ /* 0x0003e20000000800 */
[----:B------:R-:W3:Y:S01]  /*bfe0*/  LDSM.16.MT88.4 R16, [R223+0xd000] ;  /* 0x00d00000df10783b */ /* 0x000ee20000004200 */
[----:B------:R-:W-:Y:S01]  /*bff0*/  MOV R99, R210 ;  /* 0x000000d200637202 */ /* 0x000fe20000000f00 */
[--C-:B------:R-:W-:Y:S01]  /*c000*/  FFMA.FTZ R138, R229, UR21, -R13.reuse ;  /* 0x00000015e58a7c23 */ /* 0x100fe2000801080d */
[----:B------:R-:W-:Y:S01]  /*c010*/  MOV R215, R208 ;  /* 0x000000d000d77202 */ /* 0x000fe20000000f00 */
[--C-:B------:R-:W-:Y:S01]  /*c020*/  FFMA.FTZ R139, R233, UR21, -R13.reuse ;  /* 0x00000015e98b7c23 */ /* 0x100fe2000801080d */
[----:B------:R-:W-:Y:S01]  /*c030*/  FFMA.FTZ R137, R228, UR21, -R13 ;  /* 0x00000015e4897c23 */ /* 0x000fe2000801080d */
[----:B------:R-:W-:Y:S01]  /*c040*/  MOV R206, R218 ;  /* 0x000000da00ce7202 */ /* 0x000fe20000000f00 */
[----:B------:R-:W-:Y:S01]  /*c050*/  IMAD.MOV.U32 R204, RZ, RZ, R219 ;  /* 0x000000ffffcc7224 */ /* 0x000fe200078e00db */
[----:B------:R-:W-:Y:S01]  /*c060*/  MOV R205, R216 ;  /* 0x000000d800cd7202 */ /* 0x000fe20000000f00 */
[----:B------:R-:W-:Y:S01]  /*c070*/  IMAD.MOV.U32 R191, RZ, RZ, R160 ;  /* 0x000000ffffbf7224 */ /* 0x000fe200078e00a0 */
[----:B------:R-:W-:Y:S01]  /*c080*/  MOV R98, R217 ;  /* 0x000000d900627202 */ /* 0x000fe20000000f00 */
[----:B------:R-:W-:Y:S01]  /*c090*/  LDSM.16.MT88.4 R20, [R34+0x1000] ;  /* 0x001000002214783b */ /* 0x000fe20000004200 */
[----:B-1----:R-:W-:-:S04]  /*c0a0*/  FFMA.FTZ R4, R231, UR21, -R13 ;  /* 0x00000015e7047c23 */ /* 0x002fc8000801080d */
[----:B------:R1:W4:Y:S02]  /*c0b0*/  MUFU.EX2 R9, R4 ;  /* 0x0000000400097308 */ /* 0x0003240000000800 */
[----:B-1----:R-:W-:-:S06]  /*c0c0*/  FFMA.FTZ R4, R238, UR21, -R15 ;  /* 0x00000015ee047c23 */ /* 0x002fcc000801080f */
[----:B------:R1:W-:Y:S02]  /*c0d0*/  MUFU.EX2 R238, R4 ;  /* 0x0000000400ee7308 */ /* 0x0003e40000000800 */
[----:B-1----:R-:W-:-:S06]  /*c0e0*/  FFMA.FTZ R4, R209, UR21, -R15 ;  /* 0x00000015d1047c23 */ /* 0x002fcc000801080f */
[----:B------:R1:W3:Y:S02]  /*c0f0*/  MUFU.EX2 R7, R4 ;  /* 0x0000000400077308 */ /* 0x0002e40000000800 */
[----:B-1----:R-:W-:-:S06]  /*c100*/  FFMA.FTZ R4, R243, UR21, -R15 ;  /* 0x00000015f3047c23 */ /* 0x002fcc000801080f */
[----:B------:R1:W-:Y:S02]  /*c110*/  MUFU.EX2 R243, R4 ;  /* 0x0000000400f37308 */ /* 0x0003e40000000800 */
        /* <DEDUP_REMOVED lines=8> */
[----:B-1----:R-:W-:Y:S01]  /*c1a0*/  FFMA.FTZ R4, R230, UR21, -R14 ;  /* 0x00000015e6047c23 */ /* 0x002fe2000801080e */
[----:B------:R-:W-:Y:S01]  /*c1b0*/  FFMA.FTZ R208, R234, UR21, -R13 ;  /* 0x00000015ead07c23 */ /* 0x000fe2000801080d */
[----:B----4-:R-:W-:Y:S01]  /*c1c0*/  IMAD.MOV.U32 R229, RZ, RZ, R6 ;  /* 0x000000ffffe57224 */ /* 0x010fe200078e0006 */
[----:B------:R-:W-:Y:S02]  /*c1d0*/  MOV R234, R9 ;  /* 0x0000000900ea7202 */ /* 0x000fe40000000f00 */
[----:B---3--:R-:W-:Y:S02]  /*c1e0*/  MOV R233, R7 ;  /* 0x0000000700e97202 */ /* 0x008fe40000000f00 */
[----:B------:R-:W-:Y:S02]  /*c1f0*/  MOV R228, R5 ;  /* 0x0000000500e47202 */ /* 0x000fe40000000f00 */
[----:B------:R-:W-:-:S02]  /*c200*/  MOV R239, R176 ;  /* 0x000000b000ef7202 */ /* 0x000fc40000000f00 */
[----:B------:R-:W-:Y:S02]  /*c210*/  MOV R176, R177 ;  /* 0x000000b100b07202 */ /* 0x000fe40000000f00 */
[----:B------:R-:W-:Y:S02]  /*c220*/  MOV R177, R178 ;  /* 0x000000b200b17202 */ /* 0x000fe40000000f00 */
[----:B------:R-:W-:Y:S02]  /*c230*/  F2FP.F16.F32.PACK_AB R9, R233, R238 ;  /* 0x000000eee909723e */ /* 0x000fe400000000ff */
[----:B------:R-:W-:Y:S01]  /*c240*/  MOV R178, R179 ;  /* 0x000000b300b27202 */ /* 0x000fe20000000f00 */
[----:B------:R-:W-:Y:S01]  /*c250*/  IMAD.MOV.U32 R179, RZ, RZ, R174 ;  /* 0x000000ffffb37224 */ /* 0x000fe200078e00ae */
[----:B------:R-:W-:Y:S02]  /*c260*/  MOV R174, R175 ;  /* 0x000000af00ae7202 */ /* 0x000fe40000000f00 */
[----:B------:R-:W-:-:S02]  /*c270*/  MOV R175, R35 ;  /* 0x0000002300af7202 */ /* 0x000fc40000000f00 */
[----:B------:R-:W-:Y:S01]  /*c280*/  MOV R190, R161 ;  /* 0x000000a100be7202 */ /* 0x000fe20000000f00 */
[----:B--2---:R-:W-:Y:S02]  /*c290*/  FFMA.FTZ R136, R236, R27, R227 ;  /* 0x0000001bec887223 */ /* 0x004fe400000100e3 */
[----:B------:R1:W2:Y:S01]  /*c2a0*/  MUFU.EX2 R236, R4 ;  /* 0x0000000400ec7308 */ /* 0x0002a20000000800 */
[----:B------:R-:W3:Y:S01]  /*c2b0*/  LDSM.16.MT88.4 R24, [R37+0xd000] ;  /* 0x00d000002518783b */ /* 0x000ee20000004200 */
[----:B------:R-:W-:Y:S01]  /*c2c0*/  MOV R189, R213 ;  /* 0x000000d500bd7202 */ /* 0x000fe20000000f00 */
[--C-:B------:R-:W-:Y:S01]  /*c2d0*/  FFMA.FTZ R36, R36, UR21, -R14.reuse ;  /* 0x0000001524247c23 */ /* 0x100fe2000801080e */
[----:B------:R-:W-:Y:S01]  /*c2e0*/  MOV R188, R214 ;  /* 0x000000d600bc7202 */ /* 0x000fe20000000f00 */
[--C-:B------:R-:W-:Y:S01]  /*c2f0*/  FFMA.FTZ R35, R222, UR21, -R14.reuse ;  /* 0x00000015de237c23 */ /* 0x100fe2000801080e */
[----:B------:R-:W-:Y:S01]  /*c300*/  MOV R207, R215 ;  /* 0x000000d700cf7202 */ /* 0x000fe20000000f00 */
[----:B------:R-:W-:Y:S01]  /*c310*/  FFMA.FTZ R13, R221, UR21, -R14 ;  /* 0x00000015dd0d7c23 */ /* 0x000fe2000801080e */
[----:B------:R-:W-:Y:S01]  /*c320*/  MOV R252, R196 ;  /* 0x000000c400fc7202 */ /* 0x000fe20000000f00 */
[----:B------:R-:W-:Y:S01]  /*c330*/  MUFU.EX2 R208, R208 ;  /* 0x000000d000d07308 */ /* 0x000fe20000000800 */
[----:B------:R4:W5:Y:S01]  /*c340*/  LDL.LU R227, [R1+0x94] ;  /* 0x0000940001e37983 */ /* 0x0009620000300800 */
[----:B-1----:R-:W-:Y:S01]  /*c350*/  FFMA.FTZ R4, R226, UR21, -R32 ;  /* 0x00000015e2047c23 */ /* 0x002fe20008010820 */
[----:B--2---:R-:W-:Y:S01]  /*c360*/  F2FP.F16.F32.PACK_AB R6, R236, R232 ;  /* 0x000000e8ec06723e */ /* 0x004fe200000000ff */
[----:B------:R-:W-:Y:S01]  /*c370*/  FFMA.FTZ R14, R220, UR21, -R14 ;  /* 0x00000015dc0e7c23 */ /* 0x000fe2000801080e */
[----:B------:R-:W-:-:S03]  /*c380*/  MOV R222, R197 ;  /* 0x000000c500de7202 */ /* 0x000fc60000000f00 */
[----:B------:R1:W-:Y:S01]  /*c390*/  MUFU.EX2 R209, R4 ;  /* 0x0000000400d17308 */ /* 0x0003e20000000800 */
[----:B------:R-:W-:Y:S01]  /*c3a0*/  MOV R221, R198 ;  /* 0x000000c600dd7202 */ /* 0x000fe20000000f00 */
[----:B------:R4:W5:Y:S01]  /*c3b0*/  LDL.LU R226, [R1+0x90] ;  /* 0x0000900001e27983 */ /* 0x0009620000300800 */
[----:B-1----:R-:W-:Y:S01]  /*c3c0*/  FFMA.FTZ R4, R225, UR21, -R32 ;  /* 0x00000015e1047c23 */ /* 0x002fe20008010820 */
[----:B------:R-:W-:-:S04]  /*c3d0*/  MOV R220, R199 ;  /* 0x000000c700dc7202 */ /* 0x000fc80000000f00 */
[----:B------:R-:W-:Y:S01]  /*c3e0*/  MUFU.EX2 R139, R139 ;  /* 0x0000008b008b7308 */ /* 0x000fe20000000800 */
[----:B------:R4:W5:Y:S07]  /*c3f0*/  LDL.LU R225, [R1+0x8c] ;  /* 0x00008c0001e17983 */ /* 0x00096e0000300800 */
[----:B------:R1:W2:Y:S02]  /*c400*/  MUFU.EX2 R211, R4 ;  /* 0x0000000400d37308 */ /* 0x0002a40000000800 */
[----:B-1----:R-:W-:-:S06]  /*c410*/  FFMA.FTZ R4, R244, UR21, -R32 ;  /* 0x00000015f4047c23 */ /* 0x002fcc0008010820 */
[----:B------:R1:W-:Y:S01]  /*c420*/  MUFU.EX2 R230, R4 ;  /* 0x0000000400e67308 */ /* 0x0003e20000000800 */
[----:B------:R-:W-:Y:S01]  /*c430*/  MOV R244, R10 ;  /* 0x0000000a00f47202 */ /* 0x000fe20000000f00 */
[----:B-1----:R-:W-:-:S06]  /*c440*/  FFMA.FTZ R4, R237, UR21, -R32 ;  /* 0x00000015ed047c23 */ /* 0x002fcc0008010820 */
[----:B------:R1:W3:Y:S01]  /*c450*/  MUFU.EX2 R210, R4 ;  /* 0x0000000400d27308 */ /* 0x0002e20000000800 */
[----:B------:R-:W-:Y:S02]  /*c460*/  MOV R237, R8 ;  /* 0x0000000800ed7202 */ /* 0x000fe40000000f00 */
[----:B------:R-:W-:Y:S02]  /*c470*/  F2FP.F16.F32.PACK_AB R8, R229, R228 ;  /* 0x000000e4e508723e */ /* 0x000fe400000000ff */
[----:B------:R-:W-:Y:S02]  /*c480*/  F2FP.F16.F32.PACK_AB R10, R234, R237 ;  /* 0x000000edea0a723e */ /* 0x000fe400000000ff */
[----:B------:R-:W-:Y:S02]  /*c490*/  F2FP.F16.F32.PACK_AB R11, R244, R243 ;  /* 0x000000f3f40b723e */ /* 0x000fe400000000ff */
[----:B--2---:R-:W-:Y:S02]  /*c4a0*/  F2FP.F16.F32.PACK_AB R5, R211, R209 ;  /* 0x000000d1d305723e */ /* 0x004fe400000000ff */
[----:B-1----:R-:W-:-:S02]  /*c4b0*/  F2FP.F16.F32.PACK_AB R4, R235, R231 ;  /* 0x000000e7eb04723e */ /* 0x002fc400000000ff */
[----:B---3--:R-:W-:Y:S01]  /*c4c0*/  F2FP.F16.F32.PACK_AB R7, R210, R230 ;  /* 0x000000e6d207723e */ /* 0x008fe200000000ff */
[-C--:B------:R-:W-:Y:S01]  /*c4d0*/  HMMA.16816.F32 R216, R8, R16.reuse, R40 ;  /* 0x0000001008d8723c */ /* 0x080fe20000001828 */
[----:B------:R-:W-:Y:S02]  /*c4e0*/  MOV R42, R174 ;  /* 0x000000ae002a7202 */ /* 0x000fe40000000f00 */
[----:B------:R-:W-:Y:S02]  /*c4f0*/  MOV R43, R175 ;  /* 0x000000af002b7202 */ /* 0x000fe40000000f00 */
[----:B------:R-:W-:Y:S02]  /*c500*/  MOV R174, R162 ;  /* 0x000000a200ae7202 */ /* 0x000fe40000000f00 */
[----:B------:R-:W-:Y:S01]  /*c510*/  MOV R175, R163 ;  /* 0x000000a300af7202 */ /* 0x000fe20000000f00 */
[----:B------:R-:W-:Y:S01]  /*c520*/  HMMA.16816.F32 R148, R4, R16, R48 ;  /* 0x000000100494723c */ /* 0x000fe20000001830 */
[----:B------:R-:W-:Y:S01]  /*c530*/  MOV R51, R152 ;  /* 0x0000009800337202 */ /* 0x000fe20000000f00 */
[----:B------:R-:W-:Y:S01]  /*c540*/  IMAD.MOV.U32 R49, RZ, RZ, R154 ;  /* 0x000000ffff317224 */ /* 0x000fe200078e009a */
[----:B------:R-:W-:-:S02]  /*c550*/  MOV R50, R153 ;  /* 0x0000009900327202 */ /* 0x000fc40000000f00 */
[----:B------:R-:W-:-:S03]  /*c560*/  MOV R48, R155 ;  /* 0x0000009b00307202 */ /* 0x000fc60000000f00 */
[-C--:B------:R-:W-:Y:S08]  /*c570*/  HMMA.16816.F32 R152, R4, R18.reuse, R44 ;  /* 0x000000120498723c */ /* 0x080ff0000000182c */
[----:B------:R-:W-:Y:S01]  /*c580*/  HMMA.16816.F32 R160, R8, R18, R28 ;  /* 0x0000001208a0723c */ /* 0x000fe2000000181c */
[----:B------:R-:W1:Y:S01]  /*c590*/  LDSM.16.MT88.4 R16, [R39+0x1000] ;  /* 0x001000002710783b */ /* 0x000e620000004200 */
[----:B------:R-:W-:-:S02]  /*c5a0*/  MOV R47, R176 ;  /* 0x000000b0002f7202 */ /* 0x000fc40000000f00 */
[----:B------:R-:W-:Y:S01]  /*c5b0*/  MOV R46, R177 ;  /* 0x000000b1002e7202 */ /* 0x000fe20000000f00 */
[----:B------:R-:W-:Y:S01]  /*c5c0*/  LDSM.16.MT88.4 R28, [R39+0x3000] ;  /* 0x00300000271c783b */ /* 0x000fe20000004200 */
[----:B------:R-:W-:Y:S02]  /*c5d0*/  MOV R40, R178 ;  /* 0x000000b200287202 */ /* 0x000fe40000000f00 */
[----:B------:R-:W-:Y:S01]  /*c5e0*/  MOV R41, R179 ;  /* 0x000000b300297202 */ /* 0x000fe20000000f00 */
        /* <DEDUP_REMOVED lines=13> */
[----:B------:R-:W-:Y:S01]  /*c6c0*/  HMMA.16816.F32 R56, R8, R18, R72 ;  /* 0x000000120838723c */ /* 0x000fe20000001848 */
[----:B------:R-:W1:Y:S07]  /*c6d0*/  LDSM.16.MT88.4 R16, [R34+0x3000] ;  /* 0x003000002210783b */ /* 0x000e6e0000004200 */
[C---:B--2---:R-:W-:Y:S08]  /*c6e0*/  HMMA.16816.F32 R72, R4.reuse, R24, R76 ;  /* 0x000000180448723c */ /* 0x044ff0000000184c */
[----:B------:R-:W-:Y:S01]  /*c6f0*/  HMMA.16816.F32 R76, R4, R26, R80 ;  /* 0x0000001a044c723c */ /* 0x000fe20000001850 */
[----:B------:R-:W-:-:S02]  /*c700*/  MOV R83, R40 ;  /* 0x0000002800537202 */ /* 0x000fc40000000f00 */
[----:B------:R-:W-:Y:S02]  /*c710*/  MOV R82, R41 ;  /* 0x0000002900527202 */ /* 0x000fe40000000f00 */
[----:B------:R-:W-:Y:S02]  /*c720*/  MOV R81, R42 ;  /* 0x0000002a00517202 */ /* 0x000fe40000000f00 */
[----:B------:R-:W-:Y:S01]  /*c730*/  MOV R80, R43 ;  /* 0x0000002b00507202 */ /* 0x000fe20000000f00 */
[C---:B---3--:R-:W-:Y:S08]  /*c740*/  HMMA.16816.F32 R88, R4.reuse, R20, R88 ;  /* 0x000000140458723c */ /* 0x048ff00000001858 */
[C---:B------:R-:W-:Y:S08]  /*c750*/  HMMA.16816.F32 R92, R4.reuse, R22, R92 ;  /* 0x00000016045c723c */ /* 0x040ff0000000185c */
[C---:B------:R-:W-:Y:S08]  /*c760*/  HMMA.16816.F32 R120, R4.reuse, R28, R120 ;  /* 0x0000001c0478723c */ /* 0x040ff00000001878 */
[C---:B-1----:R-:W-:Y:S08]  /*c770*/  HMMA.16816.F32 R104, R4.reuse, R16, R104 ;  /* 0x000000100468723c */ /* 0x042ff00000001868 */
[C---:B------:R-:W-:Y:S08]  /*c780*/  HMMA.16816.F32 R108, R4.reuse, R18, R108 ;  /* 0x00000012046c723c */ /* 0x040ff0000000186c */
[----:B------:R-:W-:Y:S01]  /*c790*/  HMMA.16816.F32 R40, R4, R30, R124 ;  /* 0x0000001e0428723c */ /* 0x000fe2000000187c */
[----:B------:R-:W-:Y:S01]  /*c7a0*/  IMAD.MOV.U32 R6, RZ, RZ, R46 ;  /* 0x000000ffff067224 */ /* 0x000fe200078e002e */
[----:B------:R-:W-:-:S02]  /*c7b0*/  MOV R7, R47 ;  /* 0x0000002f00077202 */ /* 0x000fc40000000f00 */
[----:B------:R-:W-:Y:S02]  /*c7c0*/  MOV R124, R48 ;  /* 0x00000030007c7202 */ /* 0x000fe40000000f00 */
[----:B------:R-:W-:Y:S01]  /*c7d0*/  MOV R125, R49 ;  /* 0x00000031007d7202 */ /* 0x000fe20000000f00 */
[----:B------:R-:W-:Y:S01]  /*c7e0*/  FFMA.FTZ R4, R6, UR21, -R32 ;  /* 0x0000001506047c23 */ /* 0x000fe20008010820 */
[----:B------:R-:W-:Y:S02]  /*c7f0*/  MOV R126, R50 ;  /* 0x00000032007e7202 */ /* 0x000fe40000000f00 */
[----:B------:R-:W-:Y:S02]  /*c800*/  MOV R127, R51 ;  /* 0x00000033007f7202 */ /* 0x000fe40000000f00 */
[----:B------:R-:W-:Y:S02]  /*c810*/  MOV R6, R7 ;  /* 0x0000000700067202 */ /* 0x000fe40000000f00 */
[----:B------:R-:W-:Y:S01]  /*c820*/  MOV R7, R124 ;  /* 0x0000007c00077202 */ /* 0x000fe20000000f00 */
[----:B------:R-:W-:Y:S01]  /*c830*/  IMAD.MOV.U32 R124, RZ, RZ, R125 ;  /* 0x000000ffff7c7224 */ /* 0x000fe200078e007d */
[----:B------:R-:W-:-:S02]  /*c840*/  MOV R125, R126 ;  /* 0x0000007e007d7202 */ /* 0x000fc40000000f00 */
[----:B------:R-:W-:Y:S01]  /*c850*/  MOV R126, R127 ;  /* 0x0000007f007e7202 */ /* 0x000fe20000000f00 */
[----:B------:R-:W-:Y:S01]  /*c860*/  HMMA.16816.F32 R100, R8, R16, R100 ;  /* 0x000000100864723c */ /* 0x000fe20000001864 */
[----:B------:R-:W-:Y:S01]  /*c870*/  MOV R127, R80 ;  /* 0x00000050007f7202 */ /* 0x000fe20000000f00 */
[----:B------:R-:W-:Y:S01]  /*c880*/  FFMA.FTZ R16, R7, UR21, -R15 ;  /* 0x0000001507107c23 */ /* 0x000fe2000801080f */
[----:B------:R-:W-:Y:S02]  /*c890*/  MOV R80, R81 ;  /* 0x0000005100507202 */ /* 0x000fe40000000f00 */
[----:B------:R-:W-:Y:S02]  /*c8a0*/  MOV R81, R82 ;  /* 0x0000005200517202 */ /* 0x000fe40000000f00 */
[----:B------:R-:W-:Y:S02]  /*c8b0*/  MOV R82, R83 ;  /* 0x0000005300527202 */ /* 0x000fe40000000f00 */
[----:B------:R-:W-:-:S02]  /*c8c0*/  MOV R7, R124 ;  /* 0x0000007c00077202 */ /* 0x000fc40000000f00 */
[----:B------:R-:W-:Y:S01]  /*c8d0*/  MOV R83, R220 ;  /* 0x000000dc00537202 */ /* 0x000fe20000000f00 */
[----:B------:R-:W-:Y:S01]  /*c8e0*/  IMAD.MOV.U32 R220, RZ, RZ, R221 ;  /* 0x000000ffffdc7224 */ /* 0x000fe200078e00dd */
[----:B------:R-:W-:Y:S02]  /*c8f0*/  MOV R124, R125 ;  /* 0x0000007d007c7202 */ /* 0x000fe40000000f00 */
[----:B------:R-:W-:Y:S01]  /*c900*/  MOV R125, R126 ;  /* 0x0000007e007d7202 */ /* 0x000fe20000000f00 */
[----:B------:R-:W-:Y:S01]  /*c910*/  IMAD.MOV.U32 R126, RZ, RZ, R80 ;  /* 0x000000ffff7e7224 */ /* 0x000fe200078e0050 */
[----:B------:R-:W-:Y:S02]  /*c920*/  MOV R221, R222 ;  /* 0x000000de00dd7202 */ /* 0x000fe40000000f00 */
[----:B------:R-:W-:Y:S02]  /*c930*/  MOV R222, R239 ;  /* 0x000000ef00de7202 */ /* 0x000fe40000000f00 */
[----:B------:R-:W-:-:S02]  /*c940*/  MOV R80, R81 ;  /* 0x0000005100507202 */ /* 0x000fc40000000f00 */
[----:B------:R-:W-:Y:S02]  /*c950*/  MOV R239, R252 ;  /* 0x000000fc00ef7202 */ /* 0x000fe40000000f00 */
[----:B------:R-:W-:Y:S02]  /*c960*/  MOV R81, R82 ;  /* 0x0000005200517202 */ /* 0x000fe40000000f00 */
[----:B------:R-:W-:Y:S02]  /*c970*/  MOV R252, R98 ;  /* 0x0000006200fc7202 */ /* 0x000fe40000000f00 */
[----:B------:R-:W-:Y:S02]  /*c980*/  MOV R82, R83 ;  /* 0x0000005300527202 */ /* 0x000fe40000000f00 */
[----:B------:R-:W-:Y:S02]  /*c990*/  MOV R98, R99 ;  /* 0x0000006300627202 */ /* 0x000fe40000000f00 */
[----:B------:R-:W-:-:S02]  /*c9a0*/  MOV R83, R220 ;  /* 0x000000dc00537202 */ /* 0x000fc40000000f00 */
[----:B------:R-:W-:Y:S02]  /*c9b0*/  MOV R99, R204 ;  /* 0x000000cc00637202 */ /* 0x000fe40000000f00 */
[----:B------:R-:W-:Y:S01]  /*c9c0*/  MOV R220, R221 ;  /* 0x000000dd00dc7202 */ /* 0x000fe20000000f00 */
[----:B------:R1:W-:Y:S01]  /*c9d0*/  MUFU.EX2 R17, R4 ;  /* 0x0000000400117308 */ /* 0x0003e20000000800 */
[----:B------:R-:W-:Y:S01]  /*c9e0*/  MOV R204, R205 ;  /* 0x000000cd00cc7202 */ /* 0x000fe20000000f00 */
[----:B------:R-:W-:Y:S01]  /*c9f0*/  IMAD.MOV.U32 R205, RZ, RZ, R206 ;  /* 0x000000ffffcd7224 */ /* 0x000fe200078e00ce */
[----:B------:R-:W-:Y:S02]  /*ca00*/  MOV R221, R222 ;  /* 0x000000de00dd7202 */ /* 0x000fe40000000f00 */
[----:B------:R-:W-:Y:S01]  /*ca10*/  MOV R222, R239 ;  /* 0x000000ef00de7202 */ /* 0x000fe20000000f00 */
[----:B------:R-:W-:Y:S01]  /*ca20*/  IMAD.MOV.U32 R239, RZ, RZ, R252 ;  /* 0x000000ffffef7224 */ /* 0x000fe200078e00fc */
[----:B------:R-:W-:Y:S01]  /*ca30*/  MOV R206, R207 ;  /* 0x000000cf00ce7202 */ /* 0x000fe20000000f00 */
[----:B------:R-:W-:Y:S01]  /*ca40*/  HMMA.16816.F32 R48, R8, R22, R132 ;  /* 0x000000160830723c */ /* 0x000fe20000001884 */
[----:B------:R-:W-:-:S02]  /*ca50*/  MOV R207, R188 ;  /* 0x000000bc00cf7202 */ /* 0x000fc40000000f00 */
[----:B------:R-:W-:Y:S01]  /*ca60*/  MOV R252, R98 ;  /* 0x0000006200fc7202 */ /* 0x000fe20000000f00 */
[----:B------:R2:W-:Y:S01]  /*ca70*/  MUFU.EX2 R23, R13 ;  /* 0x0000000d00177308 */ /* 0x0005e20000000800 */
[----:B------:R-:W-:Y:S02]  /*ca80*/  MOV R188, R189 ;  /* 0x000000bd00bc7202 */ /* 0x000fe40000000f00 */
[----:B------:R-:W-:Y:S01]  /*ca90*/  MOV R98, R99 ;  /* 0x0000006300627202 */ /* 0x000fe20000000f00 */
[--C-:B-1----:R-:W-:Y:S01]  /*caa0*/  FFMA.FTZ R4, R6, UR21, -R32.reuse ;  /* 0x0000001506047c23 */ /* 0x102fe20008010820 */
[C---:B------:R-:W-:Y:S01]  /*cab0*/  HMMA.16816.F32 R52, R8.reuse, R18, R112 ;  /* 0x000000120834723c */ /* 0x040fe20000001870 */
[----:B------:R-:W-:Y:S02]  /*cac0*/  MOV R189, R242 ;  /* 0x000000f200bd7202 */ /* 0x000fe40000000f00 */
[----:B------:R-:W-:Y:S01]  /*cad0*/  MOV R99, R204 ;  /* 0x000000cc00637202 */ /* 0x000fe20000000f00 */
[----:B------:R1:W-:Y:S01]  /*cae0*/  MUFU.EX2 R19, R4 ;  /* 0x0000000400137308 */ /* 0x0003e20000000800 */
[----:B------:R-:W-:Y:S01]  /*caf0*/  MOV R204, R205 ;  /* 0x000000cd00cc7202 */ /* 0x000fe20000000f00 */
[----:B--2---:R-:W-:Y:S01]  /*cb00*/  FFMA.FTZ R13, R7, UR21, -R15 ;  /* 0x00000015070d7c23 */ /* 0x004fe2000801080f */
[----:B------:R-:W-:Y:S01]  /*cb10*/  MOV R205, R206 ;  /* 0x000000ce00cd7202 */ /* 0x000fe20000000f00 */
[----:B------:R-:W-:Y:S01]  /*cb20*/  FFMA.FTZ R5, R2, UR21, -R32 ;  /* 0x0000001502057c23 */ /* 0x000fe20008010820 */
[----:B------:R-:W-:Y:S01]  /*cb30*/  MOV R7, R125 ;  /* 0x0000007d00077202 */ /* 0x000fe20000000f00 */
[----:B------:R-:W-:Y:S01]  /*cb40*/  FADD.FTZ R6, R175, R96 ;  /* 0x00000060af067221 */ /* 0x000fe20000010000 */
[----:B------:R-:W-:Y:S01]  /*cb50*/  MOV R206, R207 ;  /* 0x000000cf00ce7202 */ /* 0x000fe20000000f00 */
[C---:B------:R-:W-:Y:S01]  /*cb60*/  HMMA.16816.F32 R84, R8.reuse, R20, R84 ;  /* 0x000000140854723c */ /* 0x040fe20000001854 */
[----:B------:R-:W-:Y:S01]  /*cb70*/  MOV R125, R80 ;  /* 0x00000050007d7202 */ /* 0x000fe20000000f00 */
[----:B------:R-:W-:Y:S01]  /*cb80*/  MUFU.EX2 R22, R35 ;  /* 0x0000002300167308 */ /* 0x000fe20000000800 */
[----:B------:R-:W-:Y:S01]  /*cb90*/  MOV R132, R191 ;  /* 0x000000bf00847202 */ /* 0x000fe20000000f00 */
[----:B-1----:R-:W-:Y:S01]  /*cba0*/  FFMA.FTZ R4, R124, UR21, -R32 ;  /* 0x000000157c047c23 */ /* 0x002fe20008010820 */
[----:B------:R-:W-:Y:S01]  /*cbb0*/  MOV R124, R81 ;  /* 0x00000051007c7202 */ /* 0x000fe20000000f00 */
[----:B------:R-:W-:Y:S01]  /*cbc0*/  IMAD.MOV.U32 R81, RZ, RZ, R83 ;  /* 0x000000ffff517224 */ /* 0x000fe200078e0053 */
[----:B------:R-:W-:Y:S01]  /*cbd0*/  MOV R207, R188 ;  /* 0x000000bc00cf7202 */ /* 0x000fe20000000f00 */
[----:B------:R-:W-:Y:S01]  /*cbe0*/  IMAD.MOV.U32 R188, RZ, RZ, R189 ;  /* 0x000000ffffbc7224 */ /* 0x000fe200078e00bd */
[----:B------:R-:W-:Y:S01]  /*cbf0*/  MOV R80, R82 ;  /* 0x0000005200507202 */ /* 0x000fe20000000f00 */
[----:B------:R-:W-:Y:S01]  /*cc00*/  HMMA.16816.F32 R44, R8, R26, R140 ;  /* 0x0000001a082c723c */ /* 0x000fe2000000188c */
[----:B------:R-:W-:Y:S01]  /*cc10*/  MOV R82, R220 ;  /* 0x000000dc00527202 */ /* 0x000fe20000000f00 */
[----:B------:R-:W-:Y:S01]  /*cc20*/  LDSM.16.MT88.4 R112, [R34+0x3800] ;  /* 0x003800002270783b */ /* 0x000fe20000004200 */
[----:B------:R-:W-:-:S02]  /*cc30*/  MOV R83, R221 ;  /* 0x000000dd00537202 */ /* 0x000fc40000000f00 */
[----:B------:R-:W-:Y:S02]  /*cc40*/  MOV R189, R190 ;  /* 0x000000be00bd7202 */ /* 0x000fe40000000f00 */
[----:B------:R-:W-:Y:S02]  /*cc50*/  MOV R220, R222 ;  /* 0x000000de00dc7202 */ /* 0x000fe40000000f00 */
[----:B------:R-:W-:Y:S02]  /*cc60*/  MOV R221, R239 ;  /* 0x000000ef00dd7202 */ /* 0x000fe40000000f00 */
[----:B------:R-:W-:Y:S02]  /*cc70*/  MOV R190, R173 ;  /* 0x000000ad00be7202 */ /* 0x000fe40000000f00 */
[----:B------:R-:W-:Y:S02]  /*cc80*/  MOV R222, R252 ;  /* 0x000000fc00de7202 */ /* 0x000fe40000000f00 */
[----:B------:R-:W-:Y:S01]  /*cc90*/  MOV R239, R98 ;  /* 0x0000006200ef7202 */ /* 0x000fe20000000f00 */
[----:B------:R-:W-:Y:S01]  /*cca0*/  IMAD.MOV.U32 R98, RZ, RZ, R204 ;  /* 0x000000ffff627224 */ /* 0x000fe200078e00cc */
[----:B------:R-:W-:-:S02]  /*ccb0*/  MOV R173, R224 ;  /* 0x000000e000ad7202 */ /* 0x000fc40000000f00 */
[----:B------:R-:W-:Y:S02]  /*ccc0*/  MOV R252, R99 ;  /* 0x0000006300fc7202 */ /* 0x000fe40000000f00 */
[----:B------:R-:W-:Y:S01]  /*ccd0*/  MOV R175, R158 ;  /* 0x0000009e00af7202 */ /* 0x000fe20000000f00 */
[----:B------:R1:W-:Y:S01]  /*cce0*/  MUFU.EX2 R20, R5 ;  /* 0x0000000500147308 */ /* 0x0003e20000000800 */
[----:B------:R-:W-:Y:S01]  /*ccf0*/  MOV R99, R205 ;  /* 0x000000cd00637202 */ /* 0x000fe20000000f00 */
[----:B------:R-:W-:Y:S01]  /*cd00*/  HMMA.16816.F32 R68, R8, R24, R144 ;  /* 0x000000180844723c */ /* 0x000fe20000001890 */
[----:B------:R-:W-:Y:S01]  /*cd10*/  MOV R204, R206 ;  /* 0x000000ce00cc7202 */ /* 0x000fe20000000f00 */
[----:B------:R-:W-:Y:S01]  /*cd20*/  FADD.FTZ R27, R7, R97 ;  /* 0x00000061071b7221 */ /* 0x000fe20000010000 */
[----:B------:R-:W-:Y:S01]  /*cd30*/  MOV R205, R207 ;  /* 0x000000cf00cd7202 */ /* 0x000fe20000000f00 */
[----:B------:R4:W5:Y:S01]  /*cd40*/  LDL.LU R224, [R1+0x88] ;  /* 0x0000880001e07983 */ /* 0x0009620000300800 */
[----:B------:R-:W-:-:S02]  /*cd50*/  MOV R206, R188 ;  /* 0x000000bc00ce7202 */ /* 0x000fc40000000f00 */
[----:B------:R-:W-:Y:S02]  /*cd60*/  MOV R207, R189 ;  /* 0x000000bd00cf7202 */ /* 0x000fe40000000f00 */
[----:B------:R-:W-:Y:S01]  /*cd70*/  MOV R188, R190 ;  /* 0x000000be00bc7202 */ /* 0x000fe20000000f00 */
[----:B------:R-:W-:Y:S01]  /*cd80*/  IMAD.MOV.U32 R190, RZ, RZ, R174 ;  /* 0x000000ffffbe7224 */ /* 0x000fe200078e00ae */
[----:B------:R-:W-:Y:S02]  /*cd90*/  MOV R189, R173 ;  /* 0x000000ad00bd7202 */ /* 0x000fe40000000f00 */
[----:B------:R-:W-:Y:S02]  /*cda0*/  MOV R173, R156 ;  /* 0x0000009c00ad7202 */ /* 0x000fe40000000f00 */
[----:B------:R-:W-:Y:S01]  /*cdb0*/  MOV R174, R157 ;  /* 0x0000009d00ae7202 */ /* 0x000fe20000000f00 */
[----:B-1----:R-:W-:Y:S01]  /*cdc0*/  FADD.FTZ R5, R159, R38 ;  /* 0x000000269f057221 */ /* 0x002fe20000010000 */
[----:B------:R-:W-:Y:S01]  /*cdd0*/  MOV R32, R81 ;  /* 0x0000005100207202 */ /* 0x000fe20000000f00 */
[----:B------:R1:W2:Y:S01]  /*cde0*/  MUFU.EX2 R21, R36 ;  /* 0x0000002400157308 */ /* 0x0002a20000000800 */
[----:B------:R-:W3:Y:S01]  /*cdf0*/  LDSM.16.MT88.4 R156, [R223+0xd800] ;  /* 0x00d80000df9c783b */ /* 0x000ee20000004200 */
[----:B------:R-:W-:-:S02]  /*ce00*/  MOV R26, R124 ;  /* 0x0000007c001a7202 */ /* 0x000fc40000000f00 */
[----:B------:R-:W-:Y:S02]  /*ce10*/  MOV R25, R80 ;  /* 0x0000005000197202 */ /* 0x000fe40000000f00 */
[----:B------:R-:W-:Y:S01]  /*ce20*/  MOV R7, R174 ;  /* 0x000000ae00077202 */ /* 0x000fe20000000f00 */
[C---:B------:R-:W-:Y:S01]  /*ce30*/  HMMA.16816.F32 R116, R8.reuse, R28, R116 ;  /* 0x0000001c0874723c */ /* 0x040fe20000001874 */
[----:B------:R-:W-:Y:S02]  /*ce40*/  MOV R35, R173 ;  /* 0x000000ad00237202 */ /* 0x000fe40000000f00 */
[----:B------:R-:W-:Y:S02]  /*ce50*/  MOV R124, R175 ;  /* 0x000000af007c7202 */ /* 0x000fe40000000f00 */
[----:B------:R-:W-:Y:S02]  /*ce60*/  MOV R143, R222 ;  /* 0x000000de008f7202 */ /* 0x000fe40000000f00 */
[----:B------:R-:W-:Y:S01]  /*ce70*/  MOV R142, R239 ;  /* 0x000000ef008e7202 */ /* 0x000fe20000000f00 */
[----:B------:R-:W-:Y:S01]  /*ce80*/  HMMA.16816.F32 R28, R8, R30, R128 ;  /* 0x0000001e081c723c */ /* 0x000fe20000001880 */
[----:B------:R-:W-:Y:S01]  /*ce90*/  MOV R141, R252 ;  /* 0x000000fc008d7202 */ /* 0x000fe20000000f00 */
[----:B-1----:R-:W-:Y:S01]  /*cea0*/  IMAD.MOV.U32 R36, RZ, RZ, R172 ;  /* 0x000000ffff247224 */ /* 0x002fe200078e00ac */
[----:B------:R-:W-:Y:S01]  /*ceb0*/  MOV R145, R220 ;  /* 0x000000dc00917202 */ /* 0x000fe20000000f00 */
[----:B------:R-:W1:Y:S01]  /*cec0*/  LDSM.16.MT88.4 R172, [R37+0xd800] ;  /* 0x00d8000025ac783b */ /* 0x000e620000004200 */
[----:B------:R-:W-:Y:S01]  /*ced0*/  MOV R144, R221 ;  /* 0x000000dd00907202 */ /* 0x000fe20000000f00 */
[----:B------:R-:W-:Y:S01]  /*cee0*/  IMAD.MOV.U32 R146, RZ, RZ, R83 ;  /* 0x000000ffff927224 */ /* 0x000fe200078e0053 */
[----:B------:R-:W-:Y:S01]  /*cef0*/  MOV R222, R188 ;  /* 0x000000bc00de7202 */ /* 0x000fe20000000f00 */
[----:B------:R-:W-:Y:S01]  /*cf00*/  IMAD.MOV.U32 R134, RZ, RZ, R204 ;  /* 0x000000ffff867224 */ /* 0x000fe200078e00cc */
[----:B------:R-:W-:Y:S01]  /*cf10*/  MOV R239, R189 ;  /* 0x000000bd00ef7202 */ /* 0x000fe20000000f00 */
[----:B------:R-:W-:Y:S01]  /*cf20*/  FADD.FTZ R11, R32, R5 ;  /* 0x00000005200b7221 */ /* 0x000fe20000010000 */
[----:B------:R-:W-:Y:S01]  /*cf30*/  MOV R252, R190 ;  /* 0x000000be00fc7202 */ /* 0x000fe20000000f00 */
[----:B------:R4:W-:Y:S01]  /*cf40*/  MUFU.EX2 R18, R4 ;  /* 0x0000000400127308 */ /* 0x0009e20000000800 */
[----:B------:R-:W-:Y:S01]  /*cf50*/  MOV R147, R82 ;  /* 0x0000005200937202 */ /* 0x000fe20000000f00 */
[----:B------:R-:W1:Y:S01]  /*cf60*/  LDSM.16.MT88.4 R188, [R34+0x1800] ;  /* 0x0018000022bc783b */ /* 0x000e620000004200 */
[----:B------:R-:W-:Y:S01]  /*cf70*/  MOV R140, R98 ;  /* 0x00000062008c7202 */ /* 0x000fe20000000f00 */
[----:B------:R-:W-:Y:S01]  /*cf80*/  FADD.FTZ R25, R25, R6 ;  /* 0x0000000619197221 */ /* 0x000fe20000010000 */
[----:B------:R-:W-:Y:S01]  /*cf90*/  MOV R135, R99 ;  /* 0x0000006300877202 */ /* 0x000fe20000000f00 */
[----:B------:R-:W-:Y:S01]  /*cfa0*/  LDSM.16.MT88.4 R80, [R223+0xf800] ;  /* 0x00f80000df50783b */ /* 0x000fe20000004200 */
[----:B------:R-:W-:-:S02]  /*cfb0*/  MOV R133, R205 ;  /* 0x000000cd00857202 */ /* 0x000fc40000000f00 */
[----:B------:R-:W-:Y:S01]  /*cfc0*/  MOV R220, R206 ;  /* 0x000000ce00dc7202 */ /* 0x000fe20000000f00 */
[----:B------:R-:W-:Y:S01]  /*cfd0*/  LDSM.16.MT88.4 R96, [R37+0xf800] ;  /* 0x00f800002560783b */ /* 0x000fe20000004200 */
[----:B------:R-:W-:Y:S02]  /*cfe0*/  MOV R221, R207 ;  /* 0x000000cf00dd7202 */ /* 0x000fe40000000f00 */
[----:B------:R-:W-:Y:S01]  /*cff0*/  MOV R32, R7 ;  /* 0x0000000700207202 */ /* 0x000fe20000000f00 */
[----:B------:R-:W1:Y:S04]  /*d000*/  LDSM.16.MT88.4 R204, [R39+0x1800] ;  /* 0x0018000027cc783b */ /* 0x000e680000004200 */
[----:B----4-:R-:W4:Y:S01]  /*d010*/  LDSM.16.MT88.4 R4, [R39+0x3800] ;  /* 0x003800002704783b */ /* 0x010f220000004200 */
[----:B------:R2:W3:Y:S08]  /*d020*/  MUFU.EX2 R24, R14 ;  /* 0x0000000e00187308 */ /* 0x0004f00000000800 */
[----:B------:R-:W-:Y:S01]  /*d030*/  MUFU.EX2 R138, R138 ;  /* 0x0000008a008a7308 */ /* 0x000fe20000000800 */
[--C-:B--2---:R-:W-:Y:S01]  /*d040*/  FFMA.FTZ R14, R33, UR21, -R15.reuse ;  /* 0x00000015210e7c23 */ /* 0x104fe2000801080f */
[----:B------:R-:W-:-:S06]  /*d050*/  FFMA.FTZ R15, R12, UR21, -R15 ;  /* 0x000000150c0f7c23 */ /* 0x000fcc000801080f */
[----:B------:R-:W2:Y:S08]  /*d060*/  MUFU.EX2 R137, R137 ;  /* 0x0000008900897308 */ /* 0x000eb00000000800 */
[----:B------:R-:W-:Y:S08]  /*d070*/  MUFU.EX2 R16, R16 ;  /* 0x0000001000107308 */ /* 0x000ff00000000800 */
[----:B------:R3:W1:Y:S01]  /*d080*/  MUFU.EX2 R10, R13 ;  /* 0x0000000d000a7308 */ /* 0x0006620000000800 */
[----:B------:R-:W-:Y:S01]  /*d090*/  MOV R131, R125 ;  /* 0x0000007d00837202 */ /* 0x000fe20000000f00 */
[----:B------:R-:W-:Y:S01]  /*d0a0*/  FADD.FTZ R26, R26, R136 ;  /* 0x000000881a1a7221 */ /* 0x000fe20000010000 */
[----:B------:R-:W-:Y:S01]  /*d0b0*/  MOV R129, R126 ;  /* 0x0000007e00817202 */ /* 0x000fe20000000f00 */
[----:B------:R-:W-:Y:S01]  /*d0c0*/  IMAD.MOV.U32 R130, RZ, RZ, R127 ;  /* 0x000000ffff827224 */ /* 0x000fe200078e007f */
[----:B------:R-:W-:Y:S01]  /*d0d0*/  MOV R38, R124 ;  /* 0x0000007c00267202 */ /* 0x000fe20000000f00 */
[----:B------:R1:W5:Y:S02]  /*d0e0*/  LDL.LU R33, [R1+0x84] ;  /* 0x0000840001217983 */ /* 0x0003640000300800 */
[----:B------:R4:W-:Y:S08]  /*d0f0*/  MUFU.EX2 R9, R14 ;  /* 0x0000000e00097308 */ /* 0x0009f00000000800 */
[----:B------:R1:W1:Y:S01]  /*d100*/  MUFU.EX2 R8, R15 ;  /* 0x0000000f00087308 */ /* 0x0002620000000800 */
[----:B---3--:R-:W-:Y:S01]  /*d110*/  FADD.FTZ R13, R131, R25 ;  /* 0x00000019830d7221 */ /* 0x008fe20000010000 */
[----:B------:R-:W-:Y:S01]  /*d120*/  F2FP.F16.F32.PACK_AB R124, R22, R21 ;  /* 0x00000015167c723e */ /* 0x000fe200000000ff */
[----:B------:R-:W-:Y:S01]  /*d130*/  FADD.FTZ R11, R38, R11 ;  /* 0x0000000b260b7221 */ /* 0x000fe20000010000 */
[----:B------:R-:W-:-:S02]  /*d140*/  F2FP.F16.F32.PACK_AB R126, R24, R23 ;  /* 0x00000017187e723e */ /* 0x000fc400000000ff */
[----:B------:R-:W-:Y:S01]  /*d150*/  F2FP.F16.F32.PACK_AB R125, R19, R17 ;  /* 0x00000011137d723e */ /* 0x000fe200000000ff */
[----:B------:R3:W5:Y:S01]  /*d160*/  LDL.LU R12, [R1+0x80] ;  /* 0x00008000010c7983 */ /* 0x0007620000300800 */
[----:B------:R-:W-:Y:S01]  /*d170*/  F2FP.F16.F32.PACK_AB R127, R18, R20 ;  /* 0x00000014127f723e */ /* 0x000fe200000000ff */
[----:B----4-:R-:W-:Y:S01]  /*d180*/  FADD.FTZ R14, R130, R26 ;  /* 0x0000001a820e7221 */ /* 0x010fe20000010000 */
[----:B------:R-:W-:Y:S01]  /*d190*/  F2FP.F16.F32.PACK_AB R128, R139, R208 ;  /* 0x000000d08b80723e */ /* 0x000fe200000000ff */
[----:B------:R-:W-:Y:S01]  /*d1a0*/  FADD.FTZ R13, R36, R13 ;  /* 0x0000000d240d7221 */ /* 0x000fe20000010000 */
[----:B--2---:R-:W-:Y:S01]  /*d1b0*/  F2FP.F16.F32.PACK_AB R130, R137, R138 ;  /* 0x0000008a8982723e */ /* 0x004fe200000000ff */
[----:B------:R-:W-:Y:S01]  /*d1c0*/  FADD.FTZ R14, R35, R14 ;  /* 0x0000000e230e7221 */ /* 0x000fe20000010000 */
[----:B-1----:R-:W-:Y:S01]  /*d1d0*/  FADD.FTZ R15, R129, R27 ;  /* 0x0000001b810f7221 */ /* 0x002fe20000010000 */
[----:B------:R-:W-:Y:S02]  /*d1e0*/  F2FP.F16.F32.PACK_AB R129, R10, R16 ;  /* 0x000000100a81723e */ /* 0x000fe400000000ff */
[----:B------:R-:W-:Y:S01]  /*d1f0*/  F2FP.F16.F32.PACK_AB R131, R8, R9 ;  /* 0x000000090883723e */ /* 0x000fe200000000ff */
[----:B------:R-:W-:Y:S01]  /*d200*/  FADD.FTZ R15, R32, R15 ;  /* 0x0000000f200f7221 */ /* 0x000fe20000010000 */
        /* <DEDUP_REMOVED lines=10> */
[----:B------:R-:W-:Y:S01]  /*d2b0*/  HMMA.16816.F32 R148, R124, R156, R148 ;  /* 0x0000009c7c94723c */ /* 0x000fe20000001894 */
[----:B------:R-:W-:-:S02]  /*d2c0*/  MOV R141, R145 ;  /* 0x00000091008d7202 */ /* 0x000fc40000000f00 */
[----:B------:R-:W-:Y:S02]  /*d2d0*/  MOV R142, R146 ;  /* 0x00000092008e7202 */ /* 0x000fe40000000f00 */
[----:B------:R-:W-:-:S03]  /*d2e0*/  MOV R143, R147 ;  /* 0x00000093008f7202 */ /* 0x000fc60000000f00 */
[----:B------:R-:W-:Y:S08]  /*d2f0*/  HMMA.16816.F32 R152, R124, R158, R152 ;  /* 0x0000009e7c98723c */ /* 0x000ff00000001898 */
[C---:B------:R-:W-:Y:S08]  /*d300*/  HMMA.16816.F32 R144, R128.reuse, R156, R216 ;  /* 0x0000009c8090723c */ /* 0x040ff000000018d8 */
[----:B------:R-:W-:Y:S08]  /*d310*/  HMMA.16816.F32 R156, R128, R158, R160 ;  /* 0x0000009e809c723c */ /* 0x000ff000000018a0 */
[C---:B------:R-:W-:Y:S08]  /*d320*/  HMMA.16816.F32 R164, R124.reuse, R172, R164 ;  /* 0x000000ac7ca4723c */ /* 0x040ff000000018a4 */
[----:B------:R-:W-:Y:S08]  /*d330*/  HMMA.16816.F32 R168, R124, R174, R168 ;  /* 0x000000ae7ca8723c */ /* 0x000ff000000018a8 */
[C---:B------:R-:W-:Y:S08]  /*d340*/  HMMA.16816.F32 R160, R128.reuse, R172, R212 ;  /* 0x000000ac80a0723c */ /* 0x040ff000000018d4 */
[C---:B------:R-:W-:Y:S08]  /*d350*/  HMMA.16816.F32 R172, R128.reuse, R174, R176 ;  /* 0x000000ae80ac723c */ /* 0x040ff000000018b0 */
[-C--:B------:R-:W-:Y:S08]  /*d360*/  HMMA.16816.F32 R176, R128, R188.reuse, R196 ;  /* 0x000000bc80b0723c */ /* 0x080ff000000018c4 */
        /* <DEDUP_REMOVED lines=14> */
[----:B------:R-:W-:Y:S08]  /*d450*/  HMMA.16816.F32 R120, R124, R4, R120 ;  /* 0x000000047c78723c */ /* 0x000ff00000001878 */
[C---:B------:R-:W-:Y:S08]  /*d460*/  HMMA.16816.F32 R80, R128.reuse, R82, R44 ;  /* 0x000000528050723c */ /* 0x040ff0000000182c */
[C---:B------:R-:W-:Y:S08]  /*d470*/  HMMA.16816.F32 R96, R128.reuse, R98, R48 ;  /* 0x000000628060723c */ /* 0x040ff00000001830 */
[C---:B------:R-:W-:Y:S08]  /*d480*/  HMMA.16816.F32 R188, R128.reuse, R190, R60 ;  /* 0x000000be80bc723c */ /* 0x040ff0000000183c */
[C---:B------:R-:W-:Y:S08]  /*d490*/  HMMA.16816.F32 R112, R128.reuse, R114, R52 ;  /* 0x000000728070723c */ /* 0x040ff00000001834 */
[C---:B------:R-:W-:Y:S08]  /*d4a0*/  HMMA.16816.F32 R204, R128.reuse, R206, R56 ;  /* 0x000000ce80cc723c */ /* 0x040ff00000001838 */
[----:B------:R-:W-:Y:S01]  /*d4b0*/  HMMA.16816.F32 R116, R128, R4, R116 ;  /* 0x000000048074723c */ /* 0x000fe20000001874 */
[----:B------:R-:W-:Y:S01]  /*d4c0*/  FADD.FTZ R4, R32, R15 ;  /* 0x0000000f20047221 */ /* 0x000fe20000010000 */
[----:B------:R-:W-:-:S06]  /*d4d0*/  FADD.FTZ R5, R132, R11 ;  /* 0x0000000b84057221 */ /* 0x000fcc0000010000 */
[----:B------:R-:W-:Y:S01]  /*d4e0*/  HMMA.16816.F32 R124, R124, R6, R40 ;  /* 0x000000067c7c723c */ /* 0x000fe20000001828 */
[----:B------:R-:W-:-:S07]  /*d4f0*/  FADD.FTZ R4, R133, R4 ;  /* 0x0000000485047221 */ /* 0x000fce0000010000 */
[----:B------:R-:W-:Y:S01]  /*d500*/  HMMA.16816.F32 R128, R128, R6, R28 ;  /* 0x000000068080723c */ /* 0x000fe2000000181c */
[----:B------:R-:W-:Y:S01]  /*d510*/  FADD.FTZ R7, R35, R14 ;  /* 0x0000000e23077221 */ /* 0x000fe20000010000 */
[----:B------:R-:W-:-:S03]  /*d520*/  FADD.FTZ R6, R36, R13 ;  /* 0x0000000d24067221 */ /* 0x000fc60000010000 */
        /* <DEDUP_REMOVED lines=43> */
[----:B------:R3:W-:Y:S01]  /*d7e0*/  STL [R1+0x70], R5 ;  /* 0x0000700501007387 */ /* 0x0007e20000100800 */
[----:B------:R-:W1:Y:S03]  /*d7f0*/  S2R R242, SR_TID.X ;  /* 0x0000000000f27919 */ /* 0x000e660000002100 */
[----:B------:R3:W-:Y:S01]  /*d800*/  STL [R1+0x74], R4 ;  /* 0x0000740401007387 */ /* 0x0007e20000100800 */
[----:B------:R-:W-:-:S02]  /*d810*/  MOV R133, R250 ;  /* 0x000000fa00857202 */ /* 0x000fc40000000f00 */
[----:B------:R-:W-:Y:S02]  /*d820*/  MOV R136, R251 ;  /* 0x000000fb00887202 */ /* 0x000fe40000000f00 */
[----:B------:R-:W-:Y:S02]  /*d830*/  MOV R134, R239 ;  /* 0x000000ef00867202 */ /* 0x000fe40000000f00 */
[----:B------:R-:W-:Y:S01]  /*d840*/  MOV R135, R252 ;  /* 0x000000fc00877202 */ /* 0x000fe20000000f00 */
[----:B------:R-:W-:Y:S06]  /*d850*/  BRA.U !UP2, `(.L_x_548) ;  /* 0x000000690a407547 */ /* 0x000fec000b800000 */
[----:B------:R-:W2:Y:S01]  /*d860*/  LDL.LU R239, [R1+0x4c] ;  /* 0x00004c0001ef7983 */ /* 0x000ea20000300800 */
[----:B------:R-:W4:Y:S01]  /*d870*/  LDCU.64 UR10, c[0x0][0x3c0] ;  /* 0x00007800ff0a77ac */ /* 0x000f220008000a00 */
[----:B------:R-:W4:Y:S02]  /*d880*/  LDCU.64 UR4, c[0x0][0x3d8] ;  /* 0x00007b00ff0477ac */ /* 0x000f240008000a00 */
[----:B------:R-:W2:Y:S01]  /*d890*/  LDL.LU R252, [R1+0x54] ;  /* 0x0000540001fc7983 */ /* 0x000ea20000300800 */
[----:B---3-5:R-:W-:Y:S01]  /*d8a0*/  IADD3 R4, P0, PT, R224, UR24, RZ ;  /* 0x00000018e0047c10 */ /* 0x028fe2000ff1e0ff */
[----:B-1----:R-:W-:Y:S01]  /*d8b0*/  IMAD.SHL.U32 R244, R242, 0x40, RZ ;  /* 0x00000040f2f47824 */ /* 0x002fe200078e00ff */
[----:B------:R-:W-:Y:S01]  /*d8c0*/  SHF.R.U32.HI R241, RZ, 0x3, R242 ;  /* 0x00000003fff17819 */ /* 0x000fe200000116f2 */
[----:B------:R-:W-:Y:S01]  /*d8d0*/  USHF.R.S32.HI UR30, URZ, 0x1f, UR18 ;  /* 0x0000001fff1e7899 */ /* 0x000fe20008011412 */
[----:B------:R-:W-:-:S04]  /*d8e0*/  DEPBAR.LE SB0, 0x0 ;  /* 0x000080000000791a */ /* 0x000fc80000000000 */
[----:B------:R-:W-:Y:S01]  /*d8f0*/  IMAD.X R5, RZ, RZ, UR22, P0 ;  /* 0x00000016ff057e24 */ /* 0x000fe200080e06ff */
[----:B------:R-:W1:Y:S01]  /*d900*/  LDCU.64 UR8, c[0x0][0x390] ;  /* 0x00007200ff0877ac */ /* 0x000e620008000a00 */
[----:B------:R-:W-:Y:S01]  /*d910*/  LOP3.LUT R7, R244, 0x200, RZ, 0xc0, !PT ;  /* 0x00000200f4077812 */ /* 0x000fe200078ec0ff */
[C---:B----4-:R-:W-:Y:S01]  /*d920*/  IMAD R6, R241.reuse, UR11, RZ ;  /* 0x0000000bf1067c24 */ /* 0x050fe2000f8e02ff */
[----:B------:R-:W-:Y:S01]  /*d930*/  UIADD3 UR21, UPT, UPT, UR19, -0x3, URZ ;  /* 0xfffffffd13157890 */ /* 0x000fe2000fffe0ff */
[----:B------:R-:W-:Y:S01]  /*d940*/  IMAD.WIDE.U32 R4, R241, UR10, R4 ;  /* 0x0000000af1047c25 */ /* 0x000fe2000f8e0004 */
[----:B------:R-:W-:Y:S02]  /*d950*/  USHF.L.U32 UR26, UR10, 0x4, URZ ;  /* 0x000000040a1a7899 */ /* 0x000fe400080006ff */
[----:B------:R3:W-:Y:S01]  /*d960*/  STL [R1+0x58], R6 ;  /* 0x0000580601007387 */ /* 0x0007e20000100800 */
[----:B------:R-:W-:Y:S01]  /*d970*/  IMAD.IADD R5, R5, 0x1, R6 ;  /* 0x0000000105057824 */ /* 0x000fe200078e0206 */
[----:B------:R-:W-:-:S02]  /*d980*/  UIMAD UR23, UR30, UR4, URZ ;  /* 0x000000041e1772a4 */ /* 0x000fc4000f8e02ff */
[----:B------:R-:W-:Y:S02]  /*d990*/  UIMAD.WIDE.U32 UR32, UR21, UR10, URZ ;  /* 0x0000000a152072a5 */ /* 0x000fe4000f8e00ff */
[----:B------:R-:W-:Y:S02]  /*d9a0*/  UIMAD UR21, UR21, UR11, URZ ;  /* 0x0000000b151572a4 */ /* 0x000fe4000f8e02ff */
[----:B------:R-:W-:Y:S02]  /*d9b0*/  UIMAD UR23, UR18, UR5, UR23 ;  /* 0x00000005121772a4 */ /* 0x000fe4000f8e0217 */
[----:B------:R-:W-:Y:S01]  /*d9c0*/  USHF.L.U64.HI UR20, UR10, 0x4, UR11 ;  /* 0x000000040a147899 */ /* 0x000fe2000801020b */
[----:B------:R-:W-:Y:S01]  /*d9d0*/  IMAD.U32 R16, RZ, RZ, UR32 ;  /* 0x00000020ff107e24 */ /* 0x000fe2000f8e00ff */
[----:B------:R-:W-:Y:S01]  /*d9e0*/  UIADD3 UR21, UPT, UPT, UR33, UR21, URZ ;  /* 0x0000001521157290 */ /* 0x000fe2000fffe0ff */
[----:B------:R-:W-:Y:S01]  /*d9f0*/  IMAD.U32 R17, RZ, RZ, UR33 ;  /* 0x00000021ff117e24 */ /* 0x000fe2000f8e00ff */
[----:B------:R-:W-:-:S04]  /*da00*/  ULEA UR25, UP0, UR32, UR26, 0x6 ;  /* 0x0000001a20197291 */ /* 0x000fc8000f8030ff */
[----:B------:R-:W-:Y:S01]  /*da10*/  UIADD3 UR26, UP1, UPT, UR25, UR26, URZ ;  /* 0x0000001a191a7290 */ /* 0x000fe2000ff3e0ff */
[----:B------:R-:W-:Y:S02]  /*da20*/  IMAD.U32 R11, RZ, RZ, UR21 ;  /* 0x00000015ff0b7e24 */ /* 0x000fe4000f8e00ff */
[----:B------:R-:W-:-:S03]  /*da30*/  IMAD.U32 R19, RZ, RZ, UR25 ;  /* 0x00000019ff137e24 */ /* 0x000fc6000f8e00ff */
[----:B------:R-:W-:Y:S02]  /*da40*/  IMAD.U32 R18, RZ, RZ, UR26 ;  /* 0x0000001aff127e24 */ /* 0x000fe4000f8e00ff */
[----:B---3--:R-:W-:-:S04]  /*da50*/  IMAD.U32 R6, RZ, RZ, UR4 ;  /* 0x00000004ff067e24 */ /* 0x008fc8000f8e00ff */
[----:B------:R-:W-:-:S04]  /*da60*/  IMAD.WIDE.U32 R4, R6, UR18, R4 ;  /* 0x0000001206047c25 */ /* 0x000fc8000f8e0004 */
[----:B------:R-:W-:-:S05]  /*da70*/  IMAD.SHL.U32 R6, R242, 0x20, RZ ;  /* 0x00000020f2067824 */ /* 0x000fca00078e00ff */
[----:B------:R-:W-:Y:S01]  /*da80*/  LOP3.LUT R7, R7, 0x7c00, R6, 0xf8, !PT ;  /* 0x00007c0007077812 */ /* 0x000fe200078ef806 */
[----:B------:R-:W-:Y:S01]  /*da90*/  VIADD R6, R5, UR23 ;  /* 0x0000001705067c36 */ /* 0x000fe20008000000 */
[----:B------:R-:W-:Y:S01]  /*daa0*/  ULEA.HI.X UR23, UR32, UR20, UR21, 0x6, UP0 ;  /* 0x0000001420177291 */ /* 0x000fe200080f3415 */
[----:B------:R-:W-:Y:S01]  /*dab0*/  BAR.SYNC.DEFER_BLOCKING 0x0 ;  /* 0x0000000000007b1d */ /* 0x000fe20000010000 */
[----:B------:R-:W-:Y:S01]  /*dac0*/  ULEA UR28, UP0, UR10, UR25, 0x5 ;  /* 0x000000190a1c7291 */ /* 0x000fe2000f8028ff */
[C---:B-1----:R-:W-:Y:S01]  /*dad0*/  LEA R5, P0, R4.reuse, UR8, 0x1 ;  /* 0x0000000804057c11 */ /* 0x042fe2000f8008ff */
[----:B------:R-:W-:Y:S02]  /*dae0*/  UIADD3.X UR20, UPT, UPT, UR23, UR20, URZ, UP1, !UPT ;  /* 0x0000001417147290 */ /* 0x000fe40008ffe4ff */
[----:B------:R-:W-:Y:S01]  /*daf0*/  ULEA.HI.X UR21, UR10, UR23, UR11, 0x5, UP0 ;  /* 0x000000170a157291 */ /* 0x000fe200080f2c0b */
[----:B------:R-:W-:Y:S01]  /*db00*/  LEA.HI.X R4, R4, UR9, R6, 0x1, P0 ;  /* 0x0000000904047c11 */ /* 0x000fe200080f0c06 */
[----:B------:R-:W-:Y:S01]  /*db10*/  IMAD.U32 R9, RZ, RZ, UR23 ;  /* 0x00000017ff097e24 */ /* 0x000fe2000f8e00ff */
[-C--:B------:R-:W-:Y:S01]  /*db20*/  LEA R14, P5, R16, R5.reuse, 0x7 ;  /* 0x00000005100e7211 */ /* 0x080fe200078a38ff */
[----:B------:R-:W-:Y:S01]  /*db30*/  IMAD.U32 R17, RZ, RZ, UR28 ;  /* 0x0000001cff117e24 */ /* 0x000fe2000f8e00ff */
[-C--:B------:R-:W-:Y:S01]  /*db40*/  LEA R10, P4, R19, R5.reuse, 0x1 ;  /* 0x00000005130a7211 */ /* 0x080fe200078808ff */
[----:B------:R-:W-:Y:S01]  /*db50*/  IMAD.U32 R20, RZ, RZ, UR21 ;  /* 0x00000015ff147e24 */ /* 0x000fe2000f8e00ff */
[----:B------:R-:W-:-:S02]  /*db60*/  LEA R8, P3, R18, R5, 0x1 ;  /* 0x0000000512087211 */ /* 0x000fc400078608ff */
[-C--:B------:R-:W-:Y:S02]  /*db70*/  LEA.HI.X R15, R16, R4.reuse, R11, 0x7, P5 ;  /* 0x00000004100f7211 */ /* 0x080fe400028f3c0b */
[----:B------:R-:W-:Y:S02]  /*db80*/  LEA R6, P0, R17, R5, 0x1 ;  /* 0x0000000511067211 */ /* 0x000fe400078008ff */
[----:B------:R-:W-:Y:S01]  /*db90*/  LEA.HI.X R11, R19, R4, R9, 0x1, P4 ;  /* 0x00000004130b7211 */ /* 0x000fe200020f0c09 */
[----:B------:R-:W-:Y:S01]  /*dba0*/  @!PT LDS RZ, [RZ] ;  /* 0x00000000fffff984 */ /* 0x000fe20000000800 */
[----:B------:R-:W-:Y:S01]  /*dbb0*/  @!PT LDS RZ, [RZ] ;  /* 0x00000000fffff984 */ /* 0x000fe20000000800 */
[----:B------:R-:W-:Y:S01]  /*dbc0*/  @!PT LDS RZ, [RZ] ;  /* 0x00000000fffff984 */ /* 0x000fe20000000800 */
[----:B------:R-:W-:Y:S04]  /*dbd0*/  LDGSTS.E.BYPASS.LTC128B.128 [R12+0xc000], desc[UR16][R14.64] ;  /* 0x0c0000000e0c7fae */ /* 0x000fe8000b981a10 */
[----:B------:R1:W-:Y:S04]  /*dbe0*/  LDGSTS.E.BYPASS.LTC128B.128 [R12+0xe000], desc[UR16][R14.64+0x80] ;  /* 0x0e0000800e0c7fae */ /* 0x0003e8000b981a10 */
[----:B------:R-:W-:Y:S04]  /*dbf0*/  LDGSTS.E.BYPASS.LTC128B.128 [R12+0xc800], desc[UR16][R10.64] ;  /* 0x0c8000000a0c7fae */ /* 0x000fe8000b981a10 */
[----:B------:R-:W-:Y:S01]  /*dc00*/  LDGSTS.E.BYPASS.LTC128B.128 [R12+0xe800], desc[UR16][R10.64+0x80] ;  /* 0x0e8000800a0c7fae */ /* 0x000fe2000b981a10 */
[----:B-1----:R-:W-:-:S05]  /*dc10*/  SEL R14, R240, 0xffffffe0, !P6 ;  /* 0xffffffe0f00e7807 */ /* 0x002fca0007000000 */
[----:B------:R-:W-:Y:S01]  /*dc20*/  IMAD.IADD R24, R226, 0x1, R14 ;  /* 0x00000001e2187824 */ /* 0x000fe200078e020e */
[----:B--2---:R-:W-:Y:S01]  /*dc30*/  LOP3.LUT R13, R7, R252, R239, 0xf6, !PT ;  /* 0x000000fc070d7212 */ /* 0x004fe200078ef6ef */
[----:B------:R-:W-:-:S03]  /*dc40*/  IMAD.U32 R7, RZ, RZ, UR20 ;  /* 0x00000014ff077e24 */ /* 0x000fc6000f8e00ff */
[----:B------:R-:W-:Y:S02]  /*dc50*/  LEA R15, R13, UR6, 0x1 ;  /* 0x000000060d0f7c11 */ /* 0x000fe4000f8e08ff */
[-C--:B------:R-:W-:Y:S02]  /*dc60*/  LEA.HI.X R9, R18, R4.reuse, R7, 0x1, P3 ;  /* 0x0000000412097211 */ /* 0x080fe400018f0c07 */
[----:B------:R-:W-:Y:S01]  /*dc70*/  LEA.HI.X R7, R17, R4, R20, 0x1, P0 ;  /* 0x0000000411077211 */ /* 0x000fe200000f0c14 */
[----:B------:R-:W-:Y:S02]  /*dc80*/  IMAD.IADD R13, R14, 0x1, R15 ;  /* 0x000000010e0d7824 */ /* 0x000fe400078e020f */
        /* <DEDUP_REMOVED lines=13> */
[----:B------:R-:W4:Y:S04]  /*dd60*/  LDSM.16.M88.4 R36, [R24+0x8800] ;  /* 0x008800001824783b */ /* 0x000f280000000200 */
[----:B------:R-:W4:Y:S04]  /*dd70*/  LDSM.16.M88.4 R16, [R15] ;  /* 0x000000000f10783b */ /* 0x000f280000000200 */
[----:B------:R-:W0:Y:S01]  /*dd80*/  LDGDEPBAR ;  /* 0x00000000000079af */ /* 0x000e220000000000 */
[C---:B-1----:R-:W-:Y:S08]  /*dd90*/  HMMA.16816.F32 R60, R8.reuse, R52, RZ ;  /* 0x00000034083c723c */ /* 0x042ff000000018ff */
[C---:B------:R-:W-:Y:S08]  /*dda0*/  HMMA.16816.F32 R212, R8.reuse, R28, RZ ;  /* 0x0000001c08d4723c */ /* 0x040ff000000018ff */
[C---:B------:R-:W-:Y:S08]  /*ddb0*/  HMMA.16816.F32 R140, R8.reuse, R40, RZ ;  /* 0x00000028088c723c */ /* 0x040ff000000018ff */
[C---:B------:R-:W-:Y:S08]  /*ddc0*/  HMMA.16816.F32 R132, R8.reuse, R56, RZ ;  /* 0x000000380884723c */ /* 0x040ff000000018ff */
[C---:B------:R-:W-:Y:S08]  /*ddd0*/  HMMA.16816.F32 R208, R8.reuse, R30, RZ ;  /* 0x0000001e08d0723c */ /* 0x040ff000000018ff */
[C---:B------:R-:W-:Y:S08]  /*dde0*/  HMMA.16816.F32 R136, R8.reuse, R42, RZ ;  /* 0x0000002a0888723c */ /* 0x040ff000000018ff */
[C---:B------:R-:W-:Y:S08]  /*ddf0*/  HMMA.16816.F32 R64, R8.reuse, R58, RZ ;  /* 0x0000003a0840723c */ /* 0x040ff000000018ff */
[----:B------:R-:W-:Y:S08]  /*de00*/  HMMA.16816.F32 R8, R8, R54, RZ ;  /* 0x000000360808723c */ /* 0x000ff000000018ff */
[C---:B--2---:R-:W-:Y:S08]  /*de10*/  HMMA.16816.F32 R60, R4.reuse, R44, R60 ;  /* 0x0000002c043c723c */ /* 0x044ff0000000183c */
[C---:B---3--:R-:W-:Y:S08]  /*de20*/  HMMA.16816.F32 R216, R4.reuse, R48, R132 ;  /* 0x0000003004d8723c */ /* 0x048ff00000001884 */
[----:B------:R-:W-:Y:S01]  /*de30*/  HMMA.16816.F32 R236, R4, R46, R8 ;  /* 0x0000002e04ec723c */ /* 0x000fe20000001808 */
[----:B------:R-:W1:Y:S02]  /*de40*/  LDSM.16.M88.4 R8, [R13] ;  /* 0x000000000d08783b */ /* 0x000e640000000200 */
[----:B------:R-:W-:-:S02]  /*de50*/  IMAD.MOV.U32 R243, RZ, RZ, R60 ;  /* 0x000000fffff37224 */ /* 0x000fc400078e003c */
[----:B------:R-:W-:Y:S02]  /*de60*/  IMAD.MOV.U32 R35, RZ, RZ, R61 ;  /* 0x000000ffff237224 */ /* 0x000fe400078e003d */
[----:B------:R-:W-:Y:S01]  /*de70*/  IMAD.MOV.U32 R34, RZ, RZ, R62 ;  /* 0x000000ffff227224 */ /* 0x000fe200078e003e */
[C---:B----4-:R-:W-:Y:S01]  /*de80*/  HMMA.16816.F32 R212, R4.reuse, R20, R212 ;  /* 0x0000001404d4723c */ /* 0x050fe200000018d4 */
[----:B------:R-:W-:Y:S02]  /*de90*/  IMAD.MOV.U32 R32, RZ, RZ, R63 ;  /* 0x000000ffff207224 */ /* 0x000fe400078e003f */
[----:B------:R-:W-:Y:S02]  /*dea0*/  IMAD.MOV.U32 R235, RZ, RZ, R216 ;  /* 0x000000ffffeb7224 */ /* 0x000fe400078e00d8 */
[----:B------:R-:W-:Y:S02]  /*deb0*/  IMAD.MOV.U32 R234, RZ, RZ, R217 ;  /* 0x000000ffffea7224 */ /* 0x000fe400078e00d9 */
[----:B------:R-:W-:Y:S01]  /*dec0*/  IMAD.MOV.U32 R233, RZ, RZ, R218 ;  /* 0x000000ffffe97224 */ /* 0x000fe200078e00da */
[----:B------:R-:W-:Y:S01]  /*ded0*/  HMMA.16816.F32 R60, R4, R50, R64 ;  /* 0x00000032043c723c */ /* 0x000fe20000001840 */
[----:B------:R-:W-:-:S07]  /*dee0*/  IMAD.MOV.U32 R232, RZ, RZ, R219 ;  /* 0x000000ffffe87224 */ /* 0x000fce00078e00db */
[C---:B------:R-:W-:Y:S08]  /*def0*/  HMMA.16816.F32 R228, R4.reuse, R36, R140 ;  /* 0x0000002404e4723c */ /* 0x040ff0000000188c */
[----:B------:R-:W-:Y:S03]  /*df00*/  HMMA.16816.F32 R208, R4, R22, R208 ;  /* 0x0000001604d0723c */ /* 0x000fe600000018d0 */
[----:B------:R-:W-:-:S02]  /*df10*/  IMAD.MOV.U32 R244, RZ, RZ, R60 ;  /* 0x000000fffff47224 */ /* 0x000fc400078e003c */
[----:B------:R-:W-:Y:S02]  /*df20*/  IMAD.MOV.U32 R27, RZ, RZ, R61 ;  /* 0x000000ffff1b7224 */ /* 0x000fe400078e003d */
[----:B------:R-:W-:Y:S01]  /*df30*/  IMAD.MOV.U32 R26, RZ, RZ, R62 ;  /* 0x000000ffff1a7224 */ /* 0x000fe200078e003e */
[----:B------:R-:W-:Y:S01]  /*df40*/  HMMA.16816.F32 R220, R4, R38, R136 ;  /* 0x0000002604dc723c */ /* 0x000fe20000001888 */
[----:B------:R-:W-:-:S07]  /*df50*/  IMAD.MOV.U32 R25, RZ, RZ, R63 ;  /* 0x000000ffff197224 */ /* 0x000fce00078e003f */
[C---:B------:R-:W-:Y:S08]  /*df60*/  HMMA.16816.F32 R132, R16.reuse, R28, RZ ;  /* 0x0000001c1084723c */ /* 0x040ff000000018ff */
[C---:B------:R-:W-:Y:S08]  /*df70*/  HMMA.16816.F32 R64, R16.reuse, R40, RZ ;  /* 0x000000281040723c */ /* 0x040ff000000018ff */
[C---:B------:R-:W-:Y:S08]  /*df80*/  HMMA.16816.F32 R60, R16.reuse, R56, RZ ;  /* 0x00000038103c723c */ /* 0x040ff000000018ff */
[C---:B------:R-:W-:Y:S08]  /*df90*/  HMMA.16816.F32 R4, R16.reuse, R52, RZ ;  /* 0x000000341004723c */ /* 0x040ff000000018ff */
[----:B------:R-:W-:Y:S08]  /*dfa0*/  HMMA.16816.F32 R28, R16, R30, RZ ;  /* 0x0000001e101c723c */ /* 0x000ff000000018ff */
[C---:B-1----:R-:W-:Y:S08]  /*dfb0*/  HMMA.16816.F32 R136, R8.reuse, R36, R64 ;  /* 0x000000240888723c */ /* 0x042ff00000001840 */
[C---:B------:R-:W-:Y:S08]  /*dfc0*/  HMMA.16816.F32 R140, R8.reuse, R48, R60 ;  /* 0x00000030088c723c */ /* 0x040ff0000000183c */
[C---:B------:R-:W-:Y:S01]  /*dfd0*/  HMMA.16816.F32 R64, R8.reuse, R44, R4 ;  /* 0x0000002c0840723c */ /* 0x040fe20000001804 */
[----:B------:R-:W-:Y:S07]  /*dfe0*/  LDSM.16.M88.4 R4, [R227+0x2000] ;  /* 0x00200000e304783b */ /* 0x000fee0000000200 */
[C---:B------:R-:W-:Y:S01]  /*dff0*/  HMMA.16816.F32 R60, R8.reuse, R22, R28 ;  /* 0x00000016083c723c */ /* 0x040fe2000000181c */
[----:B------:R-:W1:Y:S07]  /*e000*/  LDSM.16.M88.4 R28, [R33+0x8000] ;  /* 0x00800000211c783b */ /* 0x000e6e0000000200 */
[----:B------:R-:W-:Y:S01]  /*e010*/  HMMA.16816.F32 R132, R8, R20, R132 ;  /* 0x000000140884723c */ /* 0x000fe20000001884 */
[----:B------:R-:W2:Y:S07]  /*e020*/  LDSM.16.M88.4 R20, [R227] ;  /* 0x00000000e314783b */ /* 0x000eae0000000200 */
[C---:B------:R-:W-:Y:S08]  /*e030*/  HMMA.16816.F32 R40, R16.reuse, R42, RZ ;  /* 0x0000002a1028723c */ /* 0x040ff000000018ff */
[C---:B------:R-:W-:Y:S08]  /*e040*/  HMMA.16816.F32 R56, R16.reuse, R58, RZ ;  /* 0x0000003a1038723c */ /* 0x040ff000000018ff */
[----:B------:R-:W-:Y:S08]  /*e050*/  HMMA.16816.F32 R16, R16, R54, RZ ;  /* 0x000000361010723c */ /* 0x000ff000000018ff */
[----:B------:R-:W-:Y:S08]  /*e060*/  HMMA.16816.F32 R36, R8, R38, R40 ;  /* 0x000000260824723c */ /* 0x000ff00000001828 */
[-C--:B-1----:R-:W-:Y:S08]  /*e070*/  HMMA.16816.F32 R216, R4, R28.reuse, R212 ;  /* 0x0000001c04d8723c */ /* 0x082ff000000018d4 */
[----:B--2---:R-:W-:Y:S01]  /*e080*/  HMMA.16816.F32 R212, R20, R28, R132 ;  /* 0x0000001c14d4723c */ /* 0x004fe20000001884 */
[----:B------:R-:W-:-:S02]  /*e090*/  IMAD.MOV.U32 R132, RZ, RZ, R235 ;  /* 0x000000ffff847224 */ /* 0x000fc400078e00eb */
[----:B------:R-:W-:Y:S02]  /*e0a0*/  IMAD.MOV.U32 R133, RZ, RZ, R234 ;  /* 0x000000ffff857224 */ /* 0x000fe400078e00ea */
[----:B------:R-:W-:Y:S02]  /*e0b0*/  IMAD.MOV.U32 R134, RZ, RZ, R233 ;  /* 0x000000ffff867224 */ /* 0x000fe400078e00e9 */
[----:B------:R-:W-:Y:S01]  /*e0c0*/  IMAD.MOV.U32 R135, RZ, RZ, R232 ;  /* 0x000000ffff877224 */ /* 0x000fe200078e00e8 */
[----:B------:R-:W-:Y:S08]  /*e0d0*/  HMMA.16816.F32 R56, R8, R50, R56 ;  /* 0x000000320838723c */ /* 0x000ff00000001838 */
[-C--:B------:R-:W-:Y:S08]  /*e0e0*/  HMMA.16816.F32 R232, R4, R30.reuse, R208 ;  /* 0x0000001e04e8723c */ /* 0x080ff000000018d0 */
[----:B------:R-:W-:Y:S01]  /*e0f0*/  HMMA.16816.F32 R208, R20, R30, R60 ;  /* 0x0000001e14d0723c */ /* 0x000fe2000000183c */
[----:B------:R-:W1:Y:S01]  /*e100*/  LDSM.16.M88.4 R28, [R33+0x8800] ;  /* 0x00880000211c783b */ /* 0x000e620000000200 */
[----:B------:R-:W-:-:S02]  /*e110*/  IMAD.MOV.U32 R60, RZ, RZ, R244 ;  /* 0x000000ffff3c7224 */ /* 0x000fc400078e00f4 */
[----:B------:R-:W-:Y:S02]  /*e120*/  IMAD.MOV.U32 R61, RZ, RZ, R27 ;  /* 0x000000ffff3d7224 */ /* 0x000fe400078e001b */
[----:B------:R-:W-:Y:S02]  /*e130*/  IMAD.MOV.U32 R62, RZ, RZ, R26 ;  /* 0x000000ffff3e7224 */ /* 0x000fe400078e001a */
[----:B------:R-:W-:Y:S01]  /*e140*/  IMAD.MOV.U32 R63, RZ, RZ, R25 ;  /* 0x000000ffff3f7224 */ /* 0x000fe200078e0019 */
[----:B------:R-:W-:Y:S08]  /*e150*/  HMMA.16816.F32 R44, R8, R46, R16 ;  /* 0x0000002e082c723c */ /* 0x000ff00000001810 */
[-C--:B-1----:R-:W-:Y:S08]  /*e160*/  HMMA.16816.F32 R136, R20, R28.reuse, R136 ;  /* 0x0000001c1488723c */ /* 0x082ff00000001888 */
[C---:B------:R-:W-:Y:S08]  /*e170*/  HMMA.16816.F32 R228, R4.reuse, R28, R228 ;  /* 0x0000001c04e4723c */ /* 0x040ff000000018e4 */
[----:B------:R-:W-:Y:S03]  /*e180*/  HMMA.16816.F32 R220, R4, R30, R220 ;  /* 0x0000001e04dc723c */ /* 0x000fe600000018dc */
[----:B------:R-:W-:-:S02]  /*e190*/  IMAD.MOV.U32 R42, RZ, RZ, R136 ;  /* 0x000000ffff2a7224 */ /* 0x000fc400078e0088 */
[----:B------:R-:W-:Y:S02]  /*e1a0*/  IMAD.MOV.U32 R136, RZ, RZ, R243 ;  /* 0x000000ffff887224 */ /* 0x000fe400078e00f3 */
[----:B------:R-:W-:Y:S01]  /*e1b0*/  IMAD.MOV.U32 R27, RZ, RZ, R137 ;  /* 0x000000ffff1b7224 */ /* 0x000fe200078e0089 */
[----:B------:R-:W-:Y:S01]  /*e1c0*/  HMMA.16816.F32 R36, R20, R30, R36 ;  /* 0x0000001e1424723c */ /* 0x000fe20000001824 */
[----:B------:R-:W1:Y:S01]  /*e1d0*/  LDSM.16.M88.4 R28, [R33+0x9800] ;  /* 0x00980000211c783b */ /* 0x000e620000000200 */
[----:B------:R-:W-:Y:S02]  /*e1e0*/  IMAD.MOV.U32 R26, RZ, RZ, R138 ;  /* 0x000000ffff1a7224 */ /* 0x000fe400078e008a */
[----:B------:R-:W-:Y:S02]  /*e1f0*/  IMAD.MOV.U32 R25, RZ, RZ, R139 ;  /* 0x000000ffff197224 */ /* 0x000fe400078e008b */
[----:B------:R-:W-:Y:S02]  /*e200*/  IMAD.MOV.U32 R137, RZ, RZ, R35 ;  /* 0x000000ffff897224 */ /* 0x000fe400078e0023 */
[----:B------:R-:W-:-:S02]  /*e210*/  IMAD.MOV.U32 R138, RZ, RZ, R34 ;  /* 0x000000ffff8a7224 */ /* 0x000fc400078e0022 */
[----:B------:R-:W-:-:S09]  /*e220*/  IMAD.MOV.U32 R139, RZ, RZ, R32 ;  /* 0x000000ffff8b7224 */ /* 0x000fd200078e0020 */
[----:B------:R-:W-:Y:S02]  /*e230*/  IMAD.MOV.U32 R252, RZ, RZ, R36 ;  /* 0x000000fffffc7224 */ /* 0x000fe400078e0024 */
[----:B------:R-:W-:Y:S02]  /*e240*/  IMAD.MOV.U32 R244, RZ, RZ, R37 ;  /* 0x000000fffff47224 */ /* 0x000fe400078e0025 */
[----:B------:R-:W-:Y:S02]  /*e250*/  IMAD.MOV.U32 R243, RZ, RZ, R38 ;  /* 0x000000fffff37224 */ /* 0x000fe400078e0026 */
[----:B------:R-:W-:Y:S02]  /*e260*/  IMAD.MOV.U32 R43, RZ, RZ, R39 ;  /* 0x000000ffff2b7224 */ /* 0x000fe400078e0027 */
[-C--:B-1----:R-:W-:Y:S08]  /*e270*/  HMMA.16816.F32 R36, R20, R28.reuse, R64 ;  /* 0x0000001c1424723c */ /* 0x082ff00000001840 */
[----:B------:R-:W-:Y:S08]  /*e280*/  HMMA.16816.F32 R136, R4, R28, R136 ;  /* 0x0000001c0488723c */ /* 0x000ff00000001888 */
[----:B------:R-:W-:Y:S03]  /*e290*/  HMMA.16816.F32 R44, R20, R30, R44 ;  /* 0x0000001e142c723c */ /* 0x000fe6000000182c */
[----:B------:R-:W-:-:S02]  /*e2a0*/  IMAD.MOV.U32 R40, RZ, RZ, R36 ;  /* 0x000000ffff287224 */ /* 0x000fc400078e0024 */
[----:B------:R-:W-:Y:S02]  /*e2b0*/  IMAD.MOV.U32 R35, RZ, RZ, R37 ;  /* 0x000000ffff237224 */ /* 0x000fe400078e0025 */
[----:B------:R-:W-:Y:S02]  /*e2c0*/  IMAD.MOV.U32 R34, RZ, RZ, R38 ;  /* 0x000000ffff227224 */ /* 0x000fe400078e0026 */
[----:B------:R-:W-:Y:S02]  /*e2d0*/  IMAD.MOV.U32 R32, RZ, RZ, R39 ;  /* 0x000000ffff207224 */ /* 0x000fe400078e0027 */
[----:B------:R-:W1:Y:S02]  /*e2e0*/  LDSM.16.M88.4 R36, [R33+0x9000] ;  /* 0x009000002124783b */ /* 0x000e640000000200 */
[C---:B-1----:R-:W-:Y:S08]  /*e2f0*/  HMMA.16816.F32 R64, R4.reuse, R38, R60 ;  /* 0x000000260440723c */ /* 0x042ff0000000183c */
[----:B------:R-:W-:Y:S01]  /*e300*/  HMMA.16816.F32 R60, R4, R30, R236 ;  /* 0x0000001e043c723c */ /* 0x000fe200000018ec */
[----:B------:R-:W-:-:S02]  /*e310*/  IMAD.MOV.U32 R236, RZ, RZ, R40 ;  /* 0x000000ffffec7224 */ /* 0x000fc400078e0028 */
[C---:B------:R-:W-:Y:S02]  /*e320*/  IMAD.IADD R40, R14.reuse, 0x1, R227 ;  /* 0x000000010e287824 */ /* 0x040fe400078e02e3 */
[----:B------:R-:W-:Y:S02]  /*e330*/  IMAD.IADD R14, R14, 0x1, R33 ;  /* 0x000000010e0e7824 */ /* 0x000fe400078e0221 */
[----:B------:R-:W-:Y:S01]  /*e340*/  IMAD.MOV.U32 R237, RZ, RZ, R35 ;  /* 0x000000ffffed7224 */ /* 0x000fe200078e0023 */
[-C--:B------:R-:W-:Y:S01]  /*e350*/  HMMA.16816.F32 R132, R4, R36.reuse, R132 ;  /* 0x000000240484723c */ /* 0x080fe20000001884 */
[----:B------:R-:W-:Y:S01]  /*e360*/  LDSM.16.M88.4 R4, [R40+0x2000] ;  /* 0x002000002804783b */ /* 0x000fe20000000200 */
[----:B------:R-:W-:Y:S02]  /*e370*/  IMAD.MOV.U32 R238, RZ, RZ, R34 ;  /* 0x000000ffffee7224 */ /* 0x000fe400078e0022 */
[----:B------:R-:W-:Y:S01]  /*e380*/  IMAD.MOV.U32 R239, RZ, RZ, R32 ;  /* 0x000000ffffef7224 */ /* 0x000fe200078e0020 */
[----:B------:R-:W1:Y:S03]  /*e390*/  LDSM.16.M88.4 R8, [R14+0x8000] ;  /* 0x008000000e08783b */ /* 0x000e660000000200 */
[C---:B------:R-:W-:Y:S01]  /*e3a0*/  HMMA.16816.F32 R140, R20.reuse, R36, R140 ;  /* 0x00000024148c723c */ /* 0x040fe2000000188c */
[----:B------:R-:W2:Y:S04]  /*e3b0*/  LDSM.16.M88.4 R16, [R40] ;  /* 0x000000002810783b */ /* 0x000ea80000000200 */
[----:B------:R-:W-:Y:S03]  /*e3c0*/  LDSM.16.M88.4 R28, [R14+0x9800] ;  /* 0x009800000e1c783b */ /* 0x000fe60000000200 */
[----:B------:R-:W-:Y:S01]  /*e3d0*/  HMMA.16816.F32 R36, R20, R38, R56 ;  /* 0x000000261424723c */ /* 0x000fe20000001838 */
[----:B------:R-:W3:Y:S07]  /*e3e0*/  LDSM.16.M88.4 R20, [R14+0x8800] ;  /* 0x008800000e14783b */ /* 0x000eee0000000200 */
[-C--:B-1----:R-:W-:Y:S08]  /*e3f0*/  HMMA.16816.F32 R52, R4, R8.reuse, R216 ;  /* 0x000000080434723c */ /* 0x082ff000000018d8 */
[----:B--2---:R-:W-:Y:S08]  /*e400*/  HMMA.16816.F32 R48, R16, R8, R212 ;  /* 0x000000081030723c */ /* 0x004ff000000018d4 */
[-C--:B------:R-:W-:Y:S08]  /*e410*/  HMMA.16816.F32 R232, R4, R10.reuse, R232 ;  /* 0x0000000a04e8723c */ /* 0x080ff000000018e8 */
[----:B------:R-:W-:Y:S01]  /*e420*/  HMMA.16816.F32 R208, R16, R10, R208 ;  /* 0x0000000a10d0723c */ /* 0x000fe200000018d0 */
[----:B------:R-:W1:Y:S07]  /*e430*/  LDSM.16.M88.4 R8, [R14+0x9000] ;  /* 0x009000000e08783b */ /* 0x000e6e0000000200 */
[C---:B---3--:R-:W-:Y:S08]  /*e440*/  HMMA.16816.F32 R228, R4.reuse, R20, R228 ;  /* 0x0000001404e4723c */ /* 0x048ff000000018e4 */
        /* <DEDUP_REMOVED lines=10> */
[----:B------:R-:W-:-:S02]  /*e4f0*/  IMAD.MOV.U32 R139, RZ, RZ, R43 ;  /* 0x000000ffff8b7224 */ /* 0x000fc400078e002b */
[----:B------:R-:W-:-:S05]  /*e500*/  IMAD.SHL.U32 R252, R242, 0x2, RZ ;  /* 0x00000002f2fc7824 */ /* 0x000fca00078e00ff */
[----:B------:R-:W-:Y:S01]  /*e510*/  HMMA.16816.F32 R44, R16, R30, R44 ;  /* 0x0000001e102c723c */ /* 0x000fe2000000182c */
[----:B------:R-:W-:-:S07]  /*e520*/  LOP3.LUT R252, R252, 0x6, RZ, 0xc0, !PT ;  /* 0x00000006fcfc7812 */ /* 0x000fce00078ec0ff */
[C---:B-1----:R-:W-:Y:S08]  /*e530*/  HMMA.16816.F32 R208, R4.reuse, R10, R64 ;  /* 0x0000000a04d0723c */ /* 0x042ff00000001840 */
[----:B------:R-:W-:Y:S01]  /*e540*/  HMMA.16816.F32 R212, R4, R8, R132 ;  /* 0x0000000804d4723c */ /* 0x000fe20000001884 */
[----:B------:R-:W-:Y:S01]  /*e550*/  LDSM.16.M88.4 R4, [R15+0x6000] ;  /* 0x006000000f04783b */ /* 0x000fe20000000200 */
[----:B------:R-:W-:-:S02]  /*e560*/  IMAD.MOV.U32 R132, RZ, RZ, R42 ;  /* 0x000000ffff847224 */ /* 0x000fc400078e002a */
[----:B------:R-:W-:Y:S02]  /*e570*/  IMAD.MOV.U32 R133, RZ, RZ, R27 ;  /* 0x000000ffff857224 */ /* 0x000fe400078e001b */
[----:B------:R-:W-:Y:S02]  /*e580*/  IMAD.MOV.U32 R134, RZ, RZ, R26 ;  /* 0x000000ffff867224 */ /* 0x000fe400078e001a */
[----:B------:R-:W-:Y:S01]  /*e590*/  HMMA.16816.F32 R64, R16, R10, R36 ;  /* 0x0000000a1040723c */ /* 0x000fe20000001824 */
[----:B------:R-:W1:Y:S01]  /*e5a0*/  LDSM.16.M88.4 R36, [R226+0xa000] ;  /* 0x00a00000e224783b */ /* 0x000e620000000200 */
[----:B------:R-:W-:-:S06]  /*e5b0*/  IMAD.MOV.U32 R135, RZ, RZ, R25 ;  /* 0x000000ffff877224 */ /* 0x000fcc00078e0019 */
[C---:B------:R-:W-:Y:S01]  /*e5c0*/  HMMA.16816.F32 R140, R16.reuse, R8, R140 ;  /* 0x00000008108c723c */ /* 0x040fe2000000188c */
[----:B------:R-:W2:Y:S07]  /*e5d0*/  LDSM.16.M88.4 R8, [R15+0x4000] ;  /* 0x004000000f08783b */ /* 0x000eae0000000200 */
[C---:B------:R-:W-:Y:S08]  /*e5e0*/  HMMA.16816.F32 R60, R16.reuse, R20, R132 ;  /* 0x00000014103c723c */ /* 0x040ff00000001884 */
[C---:B------:R-:W-:Y:S08]  /*e5f0*/  HMMA.16816.F32 R132, R16.reuse, R22, R136 ;  /* 0x000000161084723c */ /* 0x040ff00000001888 */
[----:B------:R-:W-:Y:S01]  /*e600*/  HMMA.16816.F32 R136, R16, R28, R236 ;  /* 0x0000001c1088723c */ /* 0x000fe200000018ec */
[----:B------:R-:W3:Y:S07]  /*e610*/  LDSM.16.M88.4 R28, [R226+0xa800] ;  /* 0x00a80000e21c783b */ /* 0x000eee0000000200 */
[----:B-1----:R-:W-:Y:S01]  /*e620*/  HMMA.16816.F32 R20, R4, R36, R52 ;  /* 0x000000240414723c */ /* 0x002fe20000001834 */
[----:B------:R-:W-:-:S02]  /*e630*/  IMAD.MOV.U32 R52, RZ, RZ, R41 ;  /* 0x000000ffff347224 */ /* 0x000fc400078e0029 */
[----:B------:R-:W-:Y:S02]  /*e640*/  IMAD.MOV.U32 R53, RZ, RZ, R35 ;  /* 0x000000ffff357224 */ /* 0x000fe400078e0023 */
[----:B------:R-:W-:Y:S02]  /*e650*/  IMAD.MOV.U32 R54, RZ, RZ, R34 ;  /* 0x000000ffff367224 */ /* 0x000fe400078e0022 */
[----:B------:R-:W-:Y:S01]  /*e660*/  IMAD.MOV.U32 R55, RZ, RZ, R32 ;  /* 0x000000ffff377224 */ /* 0x000fe200078e0020 */
[----:B--2---:R-:W-:Y:S08]  /*e670*/  HMMA.16816.F32 R16, R8, R36, R48 ;  /* 0x000000240810723c */ /* 0x004ff00000001830 */
[----:B------:R-:W-:Y:S03]  /*e680*/  HMMA.16816.F32 R48, R4, R38, R232 ;  /* 0x000000260430723c */ /* 0x000fe600000018e8 */
[----:B------:R-:W-:-:S02]  /*e690*/  IMAD.MOV.U32 R27, RZ, RZ, R20 ;  /* 0x000000ffff1b7224 */ /* 0x000fc400078e0014 */
[----:B------:R-:W-:Y:S02]  /*e6a0*/  IMAD.MOV.U32 R26, RZ, RZ, R21 ;  /* 0x000000ffff1a7224 */ /* 0x000fe400078e0015 */
[----:B------:R-:W-:Y:S02]  /*e6b0*/  IMAD.MOV.U32 R25, RZ, RZ, R22 ;  /* 0x000000ffff197224 */ /* 0x000fe400078e0016 */
[----:B------:R-:W-:Y:S02]  /*e6c0*/  IMAD.MOV.U32 R15, RZ, RZ, R23 ;  /* 0x000000ffff0f7224 */ /* 0x000fe400078e0017 */
[----:B------:R-:W-:Y:S01]  /*e6d0*/  IMAD.MOV.U32 R43, RZ, RZ, R16 ;  /* 0x000000ffff2b7224 */ /* 0x000fe200078e0010 */
[----:B------:R-:W1:Y:S01]  /*e6e0*/  LDSM.16.M88.4 R20, [R226+0xb000] ;  /* 0x00b00000e214783b */ /* 0x000e620000000200 */
[----:B------:R-:W-:Y:S02]  /*e6f0*/  IMAD.MOV.U32 R42, RZ, RZ, R17 ;  /* 0x000000ffff2a7224 */ /* 0x000fe400078e0011 */
[----:B------:R-:W-:Y:S01]  /*e700*/  IMAD.MOV.U32 R41, RZ, RZ, R18 ;  /* 0x000000ffff297224 */ /* 0x000fe200078e0012 */
[----:B---3--:R-:W-:Y:S01]  /*e710*/  HMMA.16816.F32 R232, R4, R30, R220 ;  /* 0x0000001e04e8723c */ /* 0x008fe200000018dc */
[----:B------:R-:W-:-:S02]  /*e720*/  IMAD.MOV.U32 R37, RZ, RZ, R19 ;  /* 0x000000ffff257224 */ /* 0x000fc400078e0013 */
[----:B------:R-:W2:Y:S01]  /*e730*/  LDSM.16.M88.4 R16, [R226+0xb800] ;  /* 0x00b80000e210783b */ /* 0x000ea20000000200 */
[----:B------:R-:W-:Y:S02]  /*e740*/  IMAD.MOV.U32 R36, RZ, RZ, R48 ;  /* 0x000000ffff247224 */ /* 0x000fe400078e0030 */
[----:B------:R-:W-:Y:S02]  /*e750*/  IMAD.MOV.U32 R35, RZ, RZ, R49 ;  /* 0x000000ffff237224 */ /* 0x000fe400078e0031 */
[----:B------:R-:W-:Y:S01]  /*e760*/  HMMA.16816.F32 R236, R4, R28, R228 ;  /* 0x0000001c04ec723c */ /* 0x000fe200000018e4 */
[----:B------:R-:W-:Y:S02]  /*e770*/  IMAD.MOV.U32 R34, RZ, RZ, R50 ;  /* 0x000000ffff227224 */ /* 0x000fe400078e0032 */
[----:B------:R-:W-:-:S05]  /*e780*/  IMAD.MOV.U32 R32, RZ, RZ, R51 ;  /* 0x000000ffff207224 */ /* 0x000fca00078e0033 */
[----:B------:R-:W-:Y:S08]  /*e790*/  HMMA.16816.F32 R60, R8, R28, R60 ;  /* 0x0000001c083c723c */ /* 0x000ff0000000183c */
[C---:B-1----:R-:W-:Y:S08]  /*e7a0*/  HMMA.16816.F32 R220, R4.reuse, R22, R208 ;  /* 0x0000001604dc723c */ /* 0x042ff000000018d0 */
[C---:B--2---:R-:W-:Y:S08]  /*e7b0*/  HMMA.16816.F32 R208, R4.reuse, R18, R56 ;  /* 0x0000001204d0723c */ /* 0x044ff00000001838 */
[C---:B------:R-:W-:Y:S08]  /*e7c0*/  HMMA.16816.F32 R228, R4.reuse, R20, R212 ;  /* 0x0000001404e4723c */ /* 0x040ff000000018d4 */
[----:B------:R-:W-:Y:S01]  /*e7d0*/  HMMA.16816.F32 R216, R4, R16, R216 ;  /* 0x0000001004d8723c */ /* 0x000fe200000018d8 */
[----:B------:R-:W-:Y:S07]  /*e7e0*/  LDSM.16.M88.4 R4, [R13+0x6000] ;  /* 0x006000000d04783b */ /* 0x000fee0000000200 */
[----:B------:R-:W-:Y:S01]  /*e7f0*/  HMMA.16816.F32 R56, R8, R30, R132 ;  /* 0x0000001e0838723c */ /* 0x000fe20000001884 */
[----:B------:R-:W1:Y:S01]  /*e800*/  LDSM.16.M88.4 R28, [R24+0xa000] ;  /* 0x00a00000181c783b */ /* 0x000e620000000200 */
[----:B------:R-:W-:-:S02]  /*e810*/  IMAD.MOV.U32 R135, RZ, RZ, R37 ;  /* 0x000000ffff877224 */ /* 0x000fc400078e0025 */
[----:B------:R-:W-:Y:S02]  /*e820*/  IMAD.MOV.U32 R132, RZ, RZ, R43 ;  /* 0x000000ffff847224 */ /* 0x000fe400078e002b */
[----:B------:R-:W-:Y:S02]  /*e830*/  IMAD.MOV.U32 R133, RZ, RZ, R42 ;  /* 0x000000ffff857224 */ /* 0x000fe400078e002a */
[----:B------:R-:W-:Y:S01]  /*e840*/  HMMA.16816.F32 R212, R8, R38, R52 ;  /* 0x0000002608d4723c */ /* 0x000fe20000001834 */
[----:B------:R-:W-:-:S07]  /*e850*/  IMAD.MOV.U32 R134, RZ, RZ, R41 ;  /* 0x000000ffff867224 */ /* 0x000fce00078e0029 */
[C---:B------:R-:W-:Y:S01]  /*e860*/  HMMA.16816.F32 R52, R8.reuse, R20, R140 ;  /* 0x000000140834723c */ /* 0x040fe2000000188c */
[----:B------:R-:W-:Y:S02]  /*e870*/  IMAD.MOV.U32 R140, RZ, RZ, R36 ;  /* 0x000000ffff8c7224 */ /* 0x000fe400078e0024 */
[----:B------:R-:W-:Y:S02]  /*e880*/  IMAD.MOV.U32 R141, RZ, RZ, R35 ;  /* 0x000000ffff8d7224 */ /* 0x000fe400078e0023 */
[----:B------:R-:W-:Y:S02]  /*e890*/  IMAD.MOV.U32 R142, RZ, RZ, R34 ;  /* 0x000000ffff8e7224 */ /* 0x000fe400078e0022 */
[----:B------:R-:W-:Y:S01]  /*e8a0*/  IMAD.MOV.U32 R143, RZ, RZ, R32 ;  /* 0x000000ffff8f7224 */ /* 0x000fe200078e0020 */
        /* <DEDUP_REMOVED lines=8> */
[----:B------:R3:W4:Y:S04]  /*e930*/  LDSM.16.M88.4 R8, [R13+0x4000] ;  /* 0x004000000d08783b */ /* 0x0007280000000200 */
[----:B------:R-:W4:Y:S03]  /*e940*/  LDSM.16.M88.4 R16, [R24+0xb000] ;  /* 0x00b000001810783b */ /* 0x000f260000000200 */
[C---:B-1----:R-:W-:Y:S01]  /*e950*/  HMMA.16816.F32 R136, R4.reuse, R28, R136 ;  /* 0x0000001c0488723c */ /* 0x042fe20000001888 */
[----:B------:R-:W1:Y:S07]  /*e960*/  LDSM.16.M88.4 R24, [R24+0xb800] ;  /* 0x00b800001818783b */ /* 0x000e6e0000000200 */
[C---:B------:R-:W-:Y:S08]  /*e970*/  HMMA.16816.F32 R140, R4.reuse, R30, R140 ;  /* 0x0000001e048c723c */ /* 0x040ff0000000188c */
[----:B--2---:R-:W-:Y:S03]  /*e980*/  HMMA.16816.F32 R236, R4, R20, R236 ;  /* 0x0000001404ec723c */ /* 0x004fe600000018ec */
[----:B------:R-:W-:-:S02]  /*e990*/  IMAD.MOV.U32 R34, RZ, RZ, R136 ;  /* 0x000000ffff227224 */ /* 0x000fc400078e0088 */
[----:B------:R-:W-:Y:S02]  /*e9a0*/  IMAD.MOV.U32 R32, RZ, RZ, R137 ;  /* 0x000000ffff207224 */ /* 0x000fe400078e0089 */
[----:B------:R-:W-:Y:S02]  /*e9b0*/  IMAD.MOV.U32 R15, RZ, RZ, R138 ;  /* 0x000000ffff0f7224 */ /* 0x000fe400078e008a */
[----:B---3--:R-:W-:Y:S01]  /*e9c0*/  IMAD.MOV.U32 R13, RZ, RZ, R139 ;  /* 0x000000ffff0d7224 */ /* 0x008fe200078e008b */
[----:B------:R-:W-:Y:S08]  /*e9d0*/  HMMA.16816.F32 R232, R4, R22, R232 ;  /* 0x0000001604e8723c */ /* 0x000ff000000018e8 */
[C---:B----4-:R-:W-:Y:S08]  /*e9e0*/  HMMA.16816.F32 R136, R8.reuse, R28, R132 ;  /* 0x0000001c0888723c */ /* 0x050ff00000001884 */
[----:B------:R-:W-:Y:S01]  /*e9f0*/  HMMA.16816.F32 R132, R8, R30, R212 ;  /* 0x0000001e0884723c */ /* 0x000fe200000018d4 */
[----:B------:R-:W-:-:S02]  /*ea00*/  IMAD.MOV.U32 R212, RZ, RZ, R34 ;  /* 0x000000ffffd47224 */ /* 0x000fc400078e0022 */
[----:B------:R-:W-:Y:S02]  /*ea10*/  IMAD.MOV.U32 R213, RZ, RZ, R32 ;  /* 0x000000ffffd57224 */ /* 0x000fe400078e0020 */
[----:B------:R-:W-:Y:S02]  /*ea20*/  IMAD.MOV.U32 R214, RZ, RZ, R15 ;  /* 0x000000ffffd67224 */ /* 0x000fe400078e000f */
[----:B------:R-:W-:Y:S01]  /*ea30*/  IMAD.MOV.U32 R215, RZ, RZ, R13 ;  /* 0x000000ffffd77224 */ /* 0x000fe200078e000d */
[C---:B------:R-:W-:Y:S08]  /*ea40*/  HMMA.16816.F32 R228, R4.reuse, R16, R228 ;  /* 0x0000001004e4723c */ /* 0x040ff000000018e4 */
[C---:B------:R-:W-:Y:S08]  /*ea50*/  HMMA.16816.F32 R220, R4.reuse, R18, R220 ;  /* 0x0000001204dc723c */ /* 0x040ff000000018dc */
[C---:B-1----:R-:W-:Y:S08]  /*ea60*/  HMMA.16816.F32 R216, R4.reuse, R24, R216 ;  /* 0x0000001804d8723c */ /* 0x042ff000000018d8 */
        /* <DEDUP_REMOVED lines=9> */
[----:B------:R-:W-:Y:S01]  /*eb00*/  HMMA.16816.F32 R48, R8, R18, R48 ;  /* 0x000000120830723c */ /* 0x000fe20000001830 */
[----:B------:R-:W3:Y:S04]  /*eb10*/  LDSM.16.M88.4 R16, [R33+0xb000] ;  /* 0x00b000002110783b */ /* 0x000ee80000000200 */
[----:B------:R-:W4:Y:S04]  /*eb20*/  LDSM.16.M88.4 R32, [R33+0xb800] ;  /* 0x00b800002120783b */ /* 0x000f280000000200 */
[----:B------:R-:W4:Y:S01]  /*eb30*/  LDSM.16.M88.4 R8, [R227+0x4000] ;  /* 0x00400000e308783b */ /* 0x000f220000000200 */
[C---:B-1----:R-:W-:Y:S08]  /*eb40*/  HMMA.16816.F32 R64, R4.reuse, R26, R140 ;  /* 0x0000001a0440723c */ /* 0x042ff0000000188c */
[C---:B------:R-:W-:Y:S08]  /*eb50*/  HMMA.16816.F32 R212, R4.reuse, R24, R212 ;  /* 0x0000001804d4723c */ /* 0x040ff000000018d4 */
[----:B--2---:R-:W-:Y:S03]  /*eb60*/  HMMA.16816.F32 R140, R4, R20, R236 ;  /* 0x00000014048c723c */ /* 0x004fe600000018ec */
        /* <DEDUP_REMOVED lines=8> */
[----:B---3--:R-:W-:Y:S01]  /*ebf0*/  HMMA.16816.F32 R228, R4, R16, R228 ;  /* 0x0000001004e4723c */ /* 0x008fe200000018e4 */
[----:B------:R-:W-:-:S07]  /*ec00*/  IMAD.MOV.U32 R239, RZ, RZ, R13 ;  /* 0x000000ffffef7224 */ /* 0x000fce00078e000d */
[C---:B------:R-:W-:Y:S08]  /*ec10*/  HMMA.16816.F32 R220, R4.reuse, R18, R220 ;  /* 0x0000001204dc723c */ /* 0x040ff000000018dc */
[C---:B----4-:R-:W-:Y:S08]  /*ec20*/  HMMA.16816.F32 R216, R4.reuse, R32, R216 ;  /* 0x0000002004d8723c */ /* 0x050ff000000018d8 */
        /* <DEDUP_REMOVED lines=9> */
[C---:B------:R-:W-:Y:S08]  /*ecc0*/  HMMA.16816.F32 R60, R8.reuse, R20, R60 ;  /* 0x00000014083c723c */ /* 0x040ff0000000183c */
[C---:B------:R-:W-:Y:S01]  /*ecd0*/  HMMA.16816.F32 R56, R8.reuse, R22, R56 ;  /* 0x000000160838723c */ /* 0x040fe20000001838 */
[----:B------:R-:W3:Y:S07]  /*ece0*/  LDSM.16.M88.4 R20, [R14+0xb000] ;  /* 0x00b000000e14783b */ /* 0x000eee0000000200 */
[----:B------:R-:W-:Y:S01]  /*ecf0*/  HMMA.16816.F32 R32, R8, R34, R28 ;  /* 0x000000220820723c */ /* 0x000fe2000000181c */
[----:B------:R-:W4:Y:S04]  /*ed00*/  LDSM.16.M88.4 R28, [R14+0xa000] ;  /* 0x00a000000e1c783b */ /* 0x000f280000000200 */
[----:B------:R3:W4:Y:S01]  /*ed10*/  LDSM.16.M88.4 R8, [R40+0x4000] ;  /* 0x004000002808783b */ /* 0x0007220000000200 */
[----:B------:R-:W-:-:S04]  /*ed20*/  DEPBAR.LE SB0, 0x0 ;  /* 0x000080000000791a */ /* 0x000fc80000000000 */
[C---:B-1----:R-:W-:Y:S08]  /*ed30*/  HMMA.16816.F32 R232, R4.reuse, R26, R232 ;  /* 0x0000001a04e8723c */ /* 0x042ff000000018e8 */
[C---:B--2---:R-:W-:Y:S08]  /*ed40*/  HMMA.16816.F32 R216, R4.reuse, R16, R216 ;  /* 0x0000001004d8723c */ /* 0x044ff000000018d8 */
[C---:B---3--:R-:W-:Y:S08]  /*ed50*/  HMMA.16816.F32 R40, R4.reuse, R24, R140 ;  /* 0x000000180428723c */ /* 0x048ff0000000188c */
[C---:B------:R-:W-:Y:S08]  /*ed60*/  HMMA.16816.F32 R228, R4.reuse, R20, R228 ;  /* 0x0000001404e4723c */ /* 0x040ff000000018e4 */
[----:B----4-:R-:W-:Y:S03]  /*ed70*/  HMMA.16816.F32 R212, R4, R28, R212 ;  /* 0x0000001c04d4723c */ /* 0x010fe600000018d4 */
[----:B------:R-:W-:-:S02]  /*ed80*/  IMAD.MOV.U32 R46, RZ, RZ, R40 ;  /* 0x000000ffff2e7224 */ /* 0x000fc400078e0028 */
[----:B------:R-:W-:Y:S02]  /*ed90*/  IMAD.MOV.U32 R47, RZ, RZ, R41 ;  /* 0x000000ffff2f7224 */ /* 0x000fe400078e0029 */
[----:B------:R-:W-:Y:S01]  /*eda0*/  IMAD.MOV.U32 R227, RZ, RZ, R42 ;  /* 0x000000ffffe37224 */ /* 0x000fe200078e002a */
[----:B------:R-:W-:Y:S01]  /*edb0*/  HMMA.16816.F32 R140, R8, R28, R136 ;  /* 0x0000001c088c723c */ /* 0x000fe20000001888 */
[----:B------:R-:W-:-:S07]  /*edc0*/  IMAD.MOV.U32 R226, RZ, RZ, R43 ;  /* 0x000000ffffe27224 */ /* 0x000fce00078e002b */
[C---:B------:R-:W-:Y:S08]  /*edd0*/  HMMA.16816.F32 R40, R4.reuse, R18, R208 ;  /* 0x000000120428723c */ /* 0x040ff000000018d0 */
[C---:B------:R-:W-:Y:S08]  /*ede0*/  HMMA.16816.F32 R236, R4.reuse, R30, R236 ;  /* 0x0000001e04ec723c */ /* 0x040ff000000018ec */
[----:B------:R-:W-:Y:S01]  /*edf0*/  HMMA.16816.F32 R220, R4, R22, R220 ;  /* 0x0000001604dc723c */ /* 0x000fe200000018dc */
[----:B------:R-:W-:-:S02]  /*ee00*/  IMAD.U32 R4, RZ, RZ, UR19 ;  /* 0x00000013ff047e24 */ /* 0x000fc4000f8e00ff */
[----:B------:R-:W-:Y:S01]  /*ee10*/  IMAD.MOV.U32 R209, RZ, RZ, R40 ;  /* 0x000000ffffd17224 */ /* 0x000fe200078e0028 */
[----:B------:R1:W-:Y:S01]  /*ee20*/  STL.64 [R1+0x18], R42 ;  /* 0x0000182a01007387 */ /* 0x0003e20000100a00 */
[----:B------:R-:W-:Y:S02]  /*ee30*/  IMAD R4, R4, 0x40, R252 ;  /* 0x0000004004047824 */ /* 0x000fe400078e02fc */
[----:B------:R-:W-:Y:S01]  /*ee40*/  IMAD.MOV.U32 R44, RZ, RZ, R41 ;  /* 0x000000ffff2c7224 */ /* 0x000fe200078e0029 */
[----:B------:R-:W-:Y:S01]  /*ee50*/  HMMA.16816.F32 R136, R8, R30, R64 ;  /* 0x0000001e0888723c */ /* 0x000fe20000001840 */
[C---:B------:R-:W-:Y:S02]  /*ee60*/  VIADD R14, R4.reuse, 0xffffff58 ;  /* 0xffffff58040e7836 */ /* 0x040fe40000000000 */
[C---:B------:R-:W-:Y:S02]  /*ee70*/  VIADD R13, R4.reuse, 0xffffff59 ;  /* 0xffffff59040d7836 */ /* 0x040fe40000000000 */
[----:B------:R-:W-:-:S02]  /*ee80*/  VIADD R6, R4, 0xffffff71 ;  /* 0xffffff7104067836 */ /* 0x000fc40000000000 */
[C---:B------:R-:W-:Y:S01]  /*ee90*/  VIADD R15, R4.reuse, 0xffffff51 ;  /* 0xffffff51040f7836 */ /* 0x040fe20000000000 */
[----:B------:R-:W-:Y:S01]  /*eea0*/  HMMA.16816.F32 R64, R8, R26, R56 ;  /* 0x0000001a0840723c */ /* 0x000fe20000001838 */
[C---:B------:R-:W-:Y:S02]  /*eeb0*/  VIADD R7, R4.reuse, 0xffffff68 ;  /* 0xffffff6804077836 */ /* 0x040fe40000000000 */
[----:B------:R-:W-:-:S05]  /*eec0*/  VIADD R5, R4, 0xffffff78 ;  /* 0xffffff7804057836 */ /* 0x000fca0000000000 */
[C---:B------:R-:W-:Y:S01]  /*eed0*/  HMMA.16816.F32 R132, R8.reuse, R20, R52 ;  /* 0x000000140884723c */ /* 0x040fe20000001834 */
[----:B------:R-:W-:Y:S01]  /*eee0*/  VIADD R20, R4, 0xffffff40 ;  /* 0xffffff4004147836 */ /* 0x000fe20000000000 */
[----:B------:R-:W-:Y:S04]  /*eef0*/  BAR.SYNC.DEFER_BLOCKING 0x0 ;  /* 0x0000000000007b1d */ /* 0x000fe80000010000 */
[----:B------:R-:W-:Y:S02]  /*ef00*/  ISETP.GT.AND P0, PT, R2, R20, PT ;  /* 0x000000140200720c */ /* 0x000fe40003f04270 */
[----:B-1----:R-:W-:Y:S01]  /*ef10*/  HMMA.16816.F32 R40, R8, R18, R32 ;  /* 0x000000120828723c */ /* 0x002fe20000001820 */
[C---:B------:R-:W-:Y:S02]  /*ef20*/  VIADD R19, R4.reuse, 0xffffff41 ;  /* 0xffffff4104137836 */ /* 0x040fe40000000000 */
[----:B------:R-:W-:-:S03]  /*ef30*/  VIADD R18, R4, 0xffffff48 ;  /* 0xffffff4804127836 */ /* 0x000fc60000000000 */
[----:B------:R-:W-:Y:S02]  /*ef40*/  ISETP.GT.AND P5, PT, R2, R19, PT ;  /* 0x000000130200720c */ /* 0x000fe40003fa4270 */
[C---:B------:R-:W-:Y:S01]  /*ef50*/  HMMA.16816.F32 R52, R8.reuse, R22, R48 ;  /* 0x000000160834723c */ /* 0x040fe20000001830 */
[----:B------:R-:W-:Y:S02]  /*ef60*/  FSEL R22, R142, -INF , !P0 ;  /* 0xff8000008e167808 */ /* 0x000fe40004000000 */
[----:B------:R-:W-:Y:S02]  /*ef70*/  FSEL R28, R143, -INF , !P5 ;  /* 0xff8000008f1c7808 */ /* 0x000fe40006800000 */
[C---:B------:R-:W-:Y:S02]  /*ef80*/  ISETP.GT.AND P5, PT, R2.reuse, R14, PT ;  /* 0x0000000e0200720c */ /* 0x040fe40003fa4270 */
[----:B------:R-:W-:Y:S01]  /*ef90*/  ISETP.GT.AND P6, PT, R2, R18, PT ;  /* 0x000000120200720c */ /* 0x000fe20003fc4270 */
[----:B------:R-:W-:Y:S01]  /*efa0*/  HMMA.16816.F32 R60, R8, R24, R60 ;  /* 0x00000018083c723c */ /* 0x000fe2000000183c */
[----:B------:R-:W-:-:S02]  /*efb0*/  FSEL R58, R66, -INF , !P5 ;  /* 0xff800000423a7808 */ /* 0x000fc40006800000 */
[----:B------:R-:W-:Y:S02]  /*efc0*/  FSEL R31, R138, -INF , !P6 ;  /* 0xff8000008a1f7808 */ /* 0x000fe40007000000 */
[C---:B------:R-:W-:Y:S02]  /*efd0*/  ISETP.GT.AND P6, PT, R2.reuse, R13, PT ;  /* 0x0000000d0200720c */ /* 0x040fe40003fc4270 */
[----:B------:R-:W-:Y:S01]  /*efe0*/  ISETP.GT.AND P0, PT, R2, R15, PT ;  /* 0x0000000f0200720c */ /* 0x000fe20003f04270 */
[----:B------:R-:W-:Y:S01]  /*eff0*/  HMMA.16816.F32 R48, R8, R16, R36 ;  /* 0x000000100830723c */ /* 0x000fe20000001824 */
[C---:B------:R-:W-:Y:S01]  /*f000*/  VIADD R9, R4.reuse, 0xffffff69 ;  /* 0xffffff6904097836 */ /* 0x040fe20000000000 */
[----:B------:R-:W-:Y:S01]  /*f010*/  FSEL R59, R67, -INF , !P6 ;  /* 0xff800000433b7808 */ /* 0x000fe20007000000 */
[C---:B------:R-:W-:Y:S02]  /*f020*/  VIADD R17, R4.reuse, 0xffffff49 ;  /* 0xffffff4904117836 */ /* 0x040fe40000000000 */
[----:B------:R-:W-:Y:S01]  /*f030*/  VIADD R16, R4, 0xffffff50 ;  /* 0xffffff5004107836 */ /* 0x000fe20000000000 */
[----:B------:R-:W-:Y:S01]  /*f040*/  ISETP.GT.AND P5, PT, R2, R9, PT ;  /* 0x000000090200720c */ /* 0x000fe20003fa4270 */
[----:B------:R-:W-:Y:S01]  /*f050*/  VIADD R11, R4, 0xffffff60 ;  /* 0xffffff60040b7836 */ /* 0x000fe20000000000 */
[----:B------:R-:W-:Y:S01]  /*f060*/  ISETP.GT.AND P3, PT, R2, R17, PT ;  /* 0x000000110200720c */ /* 0x000fe20003f64270 */
[C---:B------:R-:W-:Y:S01]  /*f070*/  VIADD R8, R4.reuse, 0xffffff70 ;  /* 0xffffff7004087836 */ /* 0x040fe20000000000 */
[----:B------:R-:W-:Y:S01]  /*f080*/  FSEL R142, R55, -INF , !P5 ;  /* 0xff800000378e7808 */ /* 0x000fe20006800000 */
[----:B------:R-:W-:Y:S01]  /*f090*/  VIADD R10, R4, 0xffffff61 ;  /* 0xffffff61040a7836 */ /* 0x000fe20000000000 */
[----:B------:R-:W-:Y:S01]  /*f0a0*/  ISETP.GT.AND P5, PT, R0, R20, PT ;  /* 0x000000140000720c */ /* 0x000fe20003fa4270 */
[----:B------:R-:W-:Y:S01]  /*f0b0*/  VIADD R4, R4, 0xffffff79 ;  /* 0xffffff7904047836 */ /* 0x000fe20000000000 */
[----:B------:R-:W-:-:S02]  /*f0c0*/  ISETP.GT.AND P4, PT, R2, R16, PT ;  /* 0x000000100200720c */ /* 0x000fc40003f84270 */
[----:B------:R-:W-:Y:S02]  /*f0d0*/  FSEL R21, R212, -INF , !P5 ;  /* 0xff800000d4157808 */ /* 0x000fe40006800000 */
[----:B------:R-:W2:Y:S01]  /*f0e0*/  LDL R212, [R1+0x40] ;  /* 0x0000400001d47983 */ /* 0x000ea20000100800 */
[----:B------:R-:W-:Y:S02]  /*f0f0*/  FSEL R45, R139, -INF , !P3 ;  /* 0xff8000008b2d7808 */ /* 0x000fe40005800000 */
        /* <DEDUP_REMOVED lines=8> */
[----:B------:R-:W-:Y:S02]  /*f180*/  ISETP.GT.AND P3, PT, R0, R18, PT ;  /* 0x000000120000720c */ /* 0x000fe40003f64270 */
[----:B------:R-:W-:-:S02]  /*f190*/  FSEL R27, R213, -INF , !P6 ;  /* 0xff800000d51b7808 */ /* 0x000fc40007000000 */
[----:B------:R-:W-:Y:S02]  /*f1a0*/  FSEL R34, R236, -INF , !P3 ;  /* 0xff800000ec227808 */ /* 0x000fe40005800000 */
[C---:B------:R-:W-:Y:S02]  /*f1b0*/  ISETP.GT.AND P6, PT, R0.reuse, R16, PT ;  /* 0x000000100000720c */ /* 0x040fe40003fc4270 */
[----:B------:R-:W-:Y:S02]  /*f1c0*/  ISETP.GT.AND P3, PT, R0, R15, PT ;  /* 0x0000000f0000720c */ /* 0x000fe40003f64270 */
[----:B------:R-:W-:Y:S02]  /*f1d0*/  FSEL R57, R63, -INF , !P0 ;  /* 0xff8000003f397808 */ /* 0x000fe40004000000 */
[----:B------:R-:W-:Y:S02]  /*f1e0*/  ISETP.GT.AND P0, PT, R2, R7, PT ;  /* 0x000000070200720c */ /* 0x000fe40003f04270 */
[----:B------:R-:W-:-:S02]  /*f1f0*/  ISETP.GT.AND P5, PT, R0, R17, PT ;  /* 0x000000110000720c */ /* 0x000fc40003fa4270 */
[----:B------:R-:W-:Y:S02]  /*f200*/  FSEL R46, R46, -INF , !P6 ;  /* 0xff8000002e2e7808 */ /* 0x000fe40007000000 */
[----:B------:R-:W-:Y:S02]  /*f210*/  FSEL R47, R47, -INF , !P3 ;  /* 0xff8000002f2f7808 */ /* 0x000fe40005800000 */
[C---:B------:R-:W-:Y:S02]  /*f220*/  ISETP.GT.AND P6, PT, R0.reuse, R13, PT ;  /* 0x0000000d0000720c */ /* 0x040fe40003fc4270 */
[----:B------:R-:W-:Y:S02]  /*f230*/  ISETP.GT.AND P3, PT, R0, R11, PT ;  /* 0x0000000b0000720c */ /* 0x000fe40003f64270 */
[----:B------:R-:W-:Y:S02]  /*f240*/  FSEL R138, R54, -INF , !P0 ;  /* 0xff800000368a7808 */ /* 0x000fe40004000000 */
[----:B------:R-:W-:-:S02]  /*f250*/  FSEL R39, R237, -INF , !P5 ;  /* 0xff800000ed277808 */ /* 0x000fc40006800000 */
[----:B------:R-:W-:Y:S02]  /*f260*/  ISETP.GT.AND P5, PT, R0, R14, PT ;  /* 0x0000000e0000720c */ /* 0x000fe40003fa4270 */
[----:B------:R-:W-:Y:S02]  /*f270*/  FSEL R51, R233, -INF , !P6 ;  /* 0xff800000e9337808 */ /* 0x000fe40007000000 */
[----:B------:R-:W-:Y:S02]  /*f280*/  FSEL R54, R228, -INF , !P3 ;  /* 0xff800000e4367808 */ /* 0x000fe40005800000 */
[C---:B------:R-:W-:Y:S02]  /*f290*/  ISETP.GT.AND P6, PT, R0.reuse, R7, PT ;  /* 0x000000070000720c */ /* 0x040fe40003fc4270 */
[----:B------:R-:W-:Y:S02]  /*f2a0*/  ISETP.GT.AND P3, PT, R0, R9, PT ;  /* 0x000000090000720c */ /* 0x000fe40003f64270 */
[----:B------:R-:W-:-:S02]  /*f2b0*/  FSEL R50, R232, -INF , !P5 ;  /* 0xff800000e8327808 */ /* 0x000fc40006800000 */
[----:B------:R-:W-:Y:S02]  /*f2c0*/  ISETP.GT.AND P5, PT, R0, R10, PT ;  /* 0x0000000a0000720c */ /* 0x000fe40003fa4270 */
[----:B------:R-:W-:Y:S02]  /*f2d0*/  FSEL R55, R220, -INF , !P6 ;  /* 0xff800000dc377808 */ /* 0x000fe40007000000 */
[----:B------:R-:W-:Y:S02]  /*f2e0*/  FSEL R67, R221, -INF , !P3 ;  /* 0xff800000dd437808 */ /* 0x000fe40005800000 */
[----:B------:R-:W-:Y:S02]  /*f2f0*/  ISETP.GT.AND P6, PT, R3, R20, PT ;  /* 0x000000140300720c */ /* 0x000fe40003fc4270 */
[----:B------:R-:W-:Y:S02]  /*f300*/  ISETP.GT.AND P3, PT, R245, R19, PT ;  /* 0x00000013f500720c */ /* 0x000fe40003f64270 */
[----:B------:R-:W-:-:S02]  /*f310*/  ISETP.GT.AND P4, PT, R2, R10, PT ;  /* 0x0000000a0200720c */ /* 0x000fc40003f84270 */
[----:B------:R-:W-:Y:S02]  /*f320*/  FSEL R63, R229, -INF , !P5 ;  /* 0xff800000e53f7808 */ /* 0x000fe40006800000 */
[----:B------:R-:W-:Y:S02]  /*f330*/  ISETP.GT.AND P5, PT, R245, R20, PT ;  /* 0x00000014f500720c */ /* 0x000fe40003fa4270 */
[----:B------:R-:W-:Y:S02]  /*f340*/  FSEL R23, R214, -INF , !P6 ;  /* 0xff800000d6177808 */ /* 0x000fe40007000000 */
[----:B------:R-:W-:Y:S02]  /*f350*/  FSEL R25, R141, -INF , !P3 ;  /* 0xff8000008d197808 */ /* 0x000fe40005800000 */
[C---:B------:R-:W-:Y:S02]  /*f360*/  ISETP.GT.AND P6, PT, R0.reuse, R8, PT ;  /* 0x000000080000720c */ /* 0x040fe40003fc4270 */
[----:B------:R-:W-:-:S02]  /*f370*/  ISETP.GT.AND P3, PT, R0, R6, PT ;  /* 0x000000060000720c */ /* 0x000fc40003f64270 */
[----:B------:R-:W-:Y:S02]  /*f380*/  FSEL R139, R135, -INF , !P4 ;  /* 0xff800000878b7808 */ /* 0x000fe40006000000 */
[C---:B------:R-:W-:Y:S02]  /*f390*/  ISETP.GT.AND P4, PT, R2.reuse, R5, PT ;  /* 0x000000050200720c */ /* 0x040fe40003f84270 */
[----:B------:R-:W-:Y:S02]  /*f3a0*/  ISETP.GT.AND P0, PT, R2, R4, PT ;  /* 0x000000040200720c */ /* 0x000fe40003f04270 */
        /* <DEDUP_REMOVED lines=10> */
[C---:B------:R-:W-:Y:S02]  /*f450*/  ISETP.GT.AND P6, PT, R0.reuse, R5, PT ;  /* 0x000000050000720c */ /* 0x040fe40003fc4270 */
[----:B------:R-:W-:Y:S02]  /*f460*/  ISETP.GT.AND P3, PT, R0, R4, PT ;  /* 0x000000040000720c */ /* 0x000fe40003f64270 */
[----:B------:R-:W-:Y:S02]  /*f470*/  FSEL R134, R42, -INF , !P4 ;  /* 0xff8000002a867808 */ /* 0x000fe40006000000 */
[----:B------:R-:W-:Y:S02]  /*f480*/  ISETP.GT.AND P4, PT, R245, R16, PT ;  /* 0x00000010f500720c */ /* 0x000fe40003f84270 */
[----:B------:R-:W-:-:S02]  /*f490*/  FSEL R66, R43, -INF , !P0 ;  /* 0xff8000002b427808 */ /* 0x000fc40004000000 */
[----:B------:R-:W-:Y:S02]  /*f4a0*/  ISETP.GT.AND P0, PT, R3, R16, PT ;  /* 0x000000100300720c */ /* 0x000fe40003f04270 */
[----:B------:R-:W-:Y:S02]  /*f4b0*/  FSEL R30, R136, -INF , !P5 ;  /* 0xff800000881e7808 */ /* 0x000fe40006800000 */
[----:B------:R-:W-:Y:S02]  /*f4c0*/  FSEL R136, R209, -INF , !P6 ;  /* 0xff800000d1887808 */ /* 0x000fe40007000000 */
[----:B------:R-:W-:Y:S02]  /*f4d0*/  FSEL R137, R44, -INF , !P3 ;  /* 0xff8000002c897808 */ /* 0x000fe40005800000 */
[----:B------:R-:W-:Y:S02]  /*f4e0*/  ISETP.GE.AND P6, PT, R20, R247, PT ;  /* 0x000000f71400720c */ /* 0x000fe40003fc6270 */
[----:B------:R-:W-:-:S02]  /*f4f0*/  FSEL R44, R60, -INF , !P4 ;  /* 0xff8000003c2c7808 */ /* 0x000fc40006000000 */
[C---:B------:R-:W-:Y:S02]  /*f500*/  ISETP.GE.AND P4, PT, R20.reuse, R246, PT ;  /* 0x000000f61400720c */ /* 0x040fe40003f86270 */
[----:B------:R-:W-:Y:S02]  /*f510*/  FSEL R43, R227, -INF , !P0 ;  /* 0xff800000e32b7808 */ /* 0x000fe40004000000 */
[C---:B------:R-:W-:Y:S02]  /*f520*/  ISETP.GE.AND P0, PT, R20.reuse, R248, PT ;  /* 0x000000f81400720c */ /* 0x040fe40003f06270 */
[----:B------:R-:W-:Y:S02]  /*f530*/  ISETP.GE.AND P3, PT, R20, R249, PT ;  /* 0x000000f91400720c */ /* 0x000fe40003f66270 */
[----:B------:R-:W-:Y:S02]  /*f540*/  FSEL R20, R2, -INF , !P6 ;  /* 0xff80000002147808 */ /* 0x000fe40007000000 */
[----:B------:R-:W-:-:S02]  /*f550*/  ISETP.GE.AND P6, PT, R19, R247, PT ;  /* 0x000000f71300720c */ /* 0x000fc40003fc6270 */
[----:B------:R-:W-:Y:S02]  /*f560*/  FSEL R26, R21, -INF , !P4 ;  /* 0xff800000151a7808 */ /* 0x000fe40006000000 */
[----:B------:R-:W-:Y:S02]  /*f570*/  FSEL R32, R23, -INF , !P0 ;  /* 0xff80000017207808 */ /* 0x000fe40004000000 */
[C---:B------:R-:W-:Y:S02]  /*f580*/  ISETP.GE.AND P4, PT, R19.reuse, R246, PT ;  /* 0x000000f61300720c */ /* 0x040fe40003f86270 */
[----:B------:R-:W-:Y:S02]  /*f590*/  ISETP.GE.AND P0, PT, R19, R248, PT ;  /* 0x000000f81300720c */ /* 0x000fe40003f06270 */
[----:B------:R-:W-:Y:S02]  /*f5a0*/  FSEL R2, R25, -INF , !P6 ;  /* 0xff80000019027808 */ /* 0x000fe40007000000 */
[----:B------:R-:W-:-:S02]  /*f5b0*/  FSEL R25, R27, -INF , !P4 ;  /* 0xff8000001b197808 */ /* 0x000fc40006000000 */
[----:B------:R-:W-:Y:S02]  /*f5c0*/  FSEL R27, R29, -INF , !P0 ;  /* 0xff8000001d1b7808 */ /* 0x000fe40004000000 */
[-C--:B------:R-:W-:Y:S02]  /*f5d0*/  ISETP.GT.AND P0, PT, R3, R14.reuse, PT ;  /* 0x0000000e0300720c */ /* 0x080fe40003f04270 */
[----:B------:R-:W-:Y:S02]  /*f5e0*/  FSEL R24, R22, -INF , !P3 ;  /* 0xff80000016187808 */ /* 0x000fe40005800000 */
[----:B------:R-:W-:Y:S02]  /*f5f0*/  ISETP.GE.AND P3, PT, R19, R249, PT ;  /* 0x000000f91300720c */ /* 0x000fe40003f66270 */
[----:B------:R-:W-:Y:S02]  /*f600*/  ISETP.GT.AND P4, PT, R245, R14, PT ;  /* 0x0000000ef500720c */ /* 0x000fe40003f84270 */
[----:B------:R-:W-:-:S02]  /*f610*/  FSEL R19, R234, -INF , !P0 ;  /* 0xff800000ea137808 */ /* 0x000fc40004000000 */
[----:B------:R-:W-:Y:S02]  /*f620*/  ISETP.GE.AND P0, PT, R18, R248, PT ;  /* 0x000000f81200720c */ /* 0x000fe40003f06270 */
[----:B------:R-:W-:Y:S02]  /*f630*/  ISETP.GT.AND P5, PT, R3, R17, PT ;  /* 0x000000110300720c */ /* 0x000fe40003fa4270 */
[----:B------:R-:W-:Y:S02]  /*f640*/  FSEL R23, R28, -INF , !P3 ;  /* 0xff8000001c177808 */ /* 0x000fe40005800000 */
[----:B------:R-:W-:Y:S02]  /*f650*/  ISETP.GE.AND P6, PT, R18, R247, PT ;  /* 0x000000f71200720c */ /* 0x000fe40003fc6270 */
[----:B------:R-:W-:Y:S02]  /*f660*/  FSEL R28, R64, -INF , !P4 ;  /* 0xff800000401c7808 */ /* 0x000fe40006000000 */
[----:B------:R-:W-:-:S02]  /*f670*/  ISETP.GE.AND P3, PT, R18, R249, PT ;  /* 0x000000f91200720c */ /* 0x000fc40003f66270 */
[----:B------:R-:W-:Y:S02]  /*f680*/  ISETP.GE.AND P4, PT, R18, R246, PT ;  /* 0x000000f61200720c */ /* 0x000fe40003f86270 */
[----:B------:R-:W-:Y:S02]  /*f690*/  FSEL R35, R35, -INF , !P0 ;  /* 0xff80000023237808 */ /* 0x000fe40004000000 */
[----:B------:R-:W-:Y:S02]  /*f6a0*/  FSEL R38, R239, -INF , !P5 ;  /* 0xff800000ef267808 */ /* 0x000fe40006800000 */
[----:B------:R-:W-:Y:S02]  /*f6b0*/  ISETP.GE.AND P0, PT, R17, R248, PT ;  /* 0x000000f81100720c */ /* 0x000fe40003f06270 */
[----:B------:R-:W-:Y:S02]  /*f6c0*/  FSEL R22, R30, -INF , !P6 ;  /* 0xff8000001e167808 */ /* 0x000fe40007000000 */
[----:B------:R-:W-:-:S02]  /*f6d0*/  ISETP.GT.AND P5, PT, R245, R15, PT ;  /* 0x0000000ff500720c */ /* 0x000fc40003fa4270 */
[----:B------:R-:W-:Y:S02]  /*f6e0*/  ISETP.GE.AND P6, PT, R17, R247, PT ;  /* 0x000000f71100720c */ /* 0x000fe40003fc6270 */
[----:B------:R-:W-:Y:S02]  /*f6f0*/  FSEL R31, R31, -INF , !P3 ;  /* 0xff8000001f1f7808 */ /* 0x000fe40005800000 */
[----:B------:R-:W-:Y:S02]  /*f700*/  FSEL R34, R34, -INF , !P4 ;  /* 0xff80000022227808 */ /* 0x000fe40006000000 */
[C---:B------:R-:W-:Y:S02]  /*f710*/  ISETP.GE.AND P3, PT, R17.reuse, R249, PT ;  /* 0x000000f91100720c */ /* 0x040fe40003f66270 */
[----:B------:R-:W-:Y:S02]  /*f720*/  ISETP.GE.AND P4, PT, R17, R246, PT ;  /* 0x000000f61100720c */ /* 0x000fe40003f86270 */
[----:B------:R-:W-:-:S02]  /*f730*/  FSEL R38, R38, -INF , !P0 ;  /* 0xff80000026267808 */ /* 0x000fc40004000000 */
[----:B------:R-:W-:Y:S02]  /*f740*/  ISETP.GT.AND P0, PT, R3, R11, PT ;  /* 0x0000000b0300720c */ /* 0x000fe40003f04270 */
[----:B------:R-:W-:Y:S02]  /*f750*/  FSEL R42, R61, -INF , !P5 ;  /* 0xff8000003d2a7808 */ /* 0x000fe40006800000 */
[----:B------:R-:W-:Y:S02]  /*f760*/  FSEL R21, R33, -INF , !P6 ;  /* 0xff80000021157808 */ /* 0x000fe40007000000 */
[----:B------:R-:W-:Y:S02]  /*f770*/  ISETP.GT.AND P5, PT, R3, R15, PT ;  /* 0x0000000f0300720c */ /* 0x000fe40003fa4270 */
[----:B------:R-:W-:Y:S02]  /*f780*/  FSEL R30, R45, -INF , !P3 ;  /* 0xff8000002d1e7808 */ /* 0x000fe40005800000 */
[----:B------:R-:W-:-:S02]  /*f790*/  FSEL R33, R39, -INF , !P4 ;  /* 0xff80000027217808 */ /* 0x000fc40006000000 */
[C---:B------:R-:W-:Y:S02]  /*f7a0*/  ISETP.GT.AND P4, PT, R245.reuse, R11, PT ;  /* 0x0000000bf500720c */ /* 0x040fe40003f84270 */
[----:B------:R-:W-:Y:S02]  /*f7b0*/  FSEL R45, R230, -INF , !P0 ;  /* 0xff800000e62d7808 */ /* 0x000fe40004000000 */
[----:B------:R-:W-:Y:S02]  /*f7c0*/  ISETP.GE.AND P0, PT, R16, R248, PT ;  /* 0x000000f81000720c */ /* 0x000fe40003f06270 */
[----:B------:R-:W-:Y:S02]  /*f7d0*/  FSEL R37, R226, -INF , !P5 ;  /* 0xff800000e2257808 */ /* 0x000fe40006800000 */
[----:B------:R-:W-:Y:S02]  /*f7e0*/  ISETP.GT.AND P5, PT, R245, R13, PT ;  /* 0x0000000df500720c */ /* 0x000fe40003fa4270 */
[----:B------:R-:W-:-:S02]  /*f7f0*/  FSEL R18, R132, -INF , !P4 ;  /* 0xff80000084127808 */ /* 0x000fc40006000000 */
[----:B------:R-:W-:Y:S02]  /*f800*/  ISETP.GE.AND P4, PT, R16, R246, PT ;  /* 0x000000f61000720c */ /* 0x000fe40003f86270 */
[----:B------:R-:W-:Y:S02]  /*f810*/  FSEL R210, R43, -INF , !P0 ;  /* 0xff8000002bd27808 */ /* 0x000fe40004000000 */
[----:B------:R-:W-:Y:S02]  /*f820*/  ISETP.GE.AND P0, PT, R15, R248, PT ;  /* 0x000000f80f00720c */ /* 0x000fe40003f06270 */
[----:B------:R-:W-:Y:S02]  /*f830*/  FSEL R36, R65, -INF , !P5 ;  /* 0xff80000041247808 */ /* 0x000fe40006800000 */
[----:B------:R-:W-:Y:S02]  /*f840*/  FSEL R65, R46, -INF , !P4 ;  /* 0xff8000002e417808 */ /* 0x000fe40006000000 */
[----:B------:R-:W-:-:S02]  /*f850*/  ISETP.GE.AND P4, PT, R15, R246, PT ;  /* 0x000000f60f00720c */ /* 0x000fc40003f86270 */
[----:B------:R-:W-:Y:S02]  /*f860*/  FSEL R209, R37, -INF , !P0 ;  /* 0xff80000025d17808 */ /* 0x000fe40004000000 */
[----:B------:R-:W-:Y:S02]  /*f870*/  ISETP.GE.AND P0, PT, R14, R246, PT ;  /* 0x000000f60e00720c */ /* 0x000fe40003f06270 */
[----:B------:R-:W-:Y:S02]  /*f880*/  ISETP.GT.AND P5, PT, R3, R13, PT ;  /* 0x0000000d0300720c */ /* 0x000fe40003fa4270 */
[C---:B------:R-:W-:Y:S02]  /*f890*/  ISETP.GE.AND P6, PT, R16.reuse, R247, PT ;  /* 0x000000f71000720c */ /* 0x040fe40003fc6270 */
[----:B------:R-:W-:Y:S02]  /*f8a0*/  ISETP.GE.AND P3, PT, R16, R249, PT ;  /* 0x000000f91000720c */ /* 0x000fe40003f66270 */
[----:B------:R-:W-:-:S02]  /*f8b0*/  FSEL R61, R47, -INF , !P4 ;  /* 0xff8000002f3d7808 */ /* 0x000fc40006000000 */
[----:B------:R-:W-:Y:S02]  /*f8c0*/  FSEL R47, R50, -INF , !P0 ;  /* 0xff800000322f7808 */ /* 0x000fe40004000000 */
[----:B------:R-:W-:Y:S02]  /*f8d0*/  ISETP.GT.AND P0, PT, R245, R8, PT ;  /* 0x00000008f500720c */ /* 0x000fe40003f04270 */
[----:B------:R-:W-:Y:S02]  /*f8e0*/  FSEL R0, R235, -INF , !P5 ;  /* 0xff800000eb007808 */ /* 0x000fe40006800000 */
[----:B------:R-:W-:Y:S02]  /*f8f0*/  ISETP.GT.AND P5, PT, R245, R10, PT ;  /* 0x0000000af500720c */ /* 0x000fe40003fa4270 */
[----:B------:R-:W-:Y:S02]  /*f900*/  FSEL R60, R44, -INF , !P6 ;  /* 0xff8000002c3c7808 */ /* 0x000fe40007000000 */
[----:B------:R-:W-:-:S02]  /*f910*/  FSEL R64, R56, -INF , !P3 ;  /* 0xff80000038407808 */ /* 0x000fc40005800000 */
[C---:B------:R-:W-:Y:S02]  /*f920*/  ISETP.GE.AND P6, PT, R15.reuse, R247, PT ;  /* 0x000000f70f00720c */ /* 0x040fe40003fc6270 */
[----:B------:R-:W-:Y:S02]  /*f930*/  ISETP.GE.AND P3, PT, R15, R249, PT ;  /* 0x000000f90f00720c */ /* 0x000fe40003f66270 */
[----:B------:R-:W-:Y:S02]  /*f940*/  FSEL R15, R48, -INF , !P0 ;  /* 0xff800000300f7808 */ /* 0x000fe40004000000 */
[----:B------:R-:W-:Y:S02]  /*f950*/  ISETP.GE.AND P0, PT, R13, R248, PT ;  /* 0x000000f80d00720c */ /* 0x000fe40003f06270 */
        /* <DEDUP_REMOVED lines=11> */
[----:B------:R-:W-:Y:S02]  /*fa10*/  FSEL R46, R58, -INF , !P3 ;  /* 0xff8000003a2e7808 */ /* 0x000fe40005800000 */
[----:B------:R-:W-:Y:S02]  /*fa20*/  ISETP.GE.AND P3, PT, R13, R249, PT ;  /* 0x000000f90d00720c */ /* 0x000fe40003f66270 */
[----:B------:R-:W-:-:S02]  /*fa30*/  FSEL R54, R54, -INF , !P0 ;  /* 0xff80000036367808 */ /* 0x000fc40004000000 */
[----:B------:R-:W-:Y:S02]  /*fa40*/  FSEL R50, R19, -INF , !P4 ;  /* 0xff80000013327808 */ /* 0x000fe40006000000 */
[----:B------:R-:W-:Y:S02]  /*fa50*/  ISETP.GE.AND P0, PT, R7, R247, PT ;  /* 0x000000f70700720c */ /* 0x000fe40003f06270 */
[----:B------:R-:W-:Y:S02]  /*fa60*/  FSEL R16, R53, -INF , !P5 ;  /* 0xff80000035107808 */ /* 0x000fe40006800000 */
[----:B------:R-:W-:Y:S02]  /*fa70*/  ISETP.GE.AND P4, PT, R13, R246, PT ;  /* 0x000000f60d00720c */ /* 0x000fe40003f86270 */
[----:B------:R-:W-:Y:S02]  /*fa80*/  ISETP.GT.AND P5, PT, R245, R6, PT ;  /* 0x00000006f500720c */ /* 0x000fe40003fa4270 */
[----:B------:R-:W-:-:S02]  /*fa90*/  FSEL R43, R59, -INF , !P3 ;  /* 0xff8000003b2b7808 */ /* 0x000fc40005800000 */
[----:B------:R-:W-:Y:S02]  /*faa0*/  FSEL R56, R42, -INF , !P6 ;  /* 0xff8000002a387808 */ /* 0x000fe40007000000 */
[----:B------:R-:W-:Y:S02]  /*fab0*/  ISETP.GE.AND P3, PT, R11, R249, PT ;  /* 0x000000f90b00720c */ /* 0x000fe40003f66270 */
[-C--:B------:R-:W-:Y:S02]  /*fac0*/  ISETP.GE.AND P6, PT, R14, R247.reuse, PT ;  /* 0x000000f70e00720c */ /* 0x080fe40003fc6270 */
[----:B------:R-:W-:Y:S02]  /*fad0*/  FSEL R243, R17, -INF , !P0 ;  /* 0xff80000011f37808 */ /* 0x000fe40004000000 */
[----:B------:R-:W-:Y:S02]  /*fae0*/  FSEL R51, R51, -INF , !P4 ;  /* 0xff80000033337808 */ /* 0x000fe40006000000 */
[----:B------:R-:W-:-:S02]  /*faf0*/  ISETP.GE.AND P0, PT, R8, R247, PT ;  /* 0x000000f70800720c */ /* 0x000fc40003f06270 */
[----:B------:R-:W-:Y:S02]  /*fb00*/  FSEL R14, R49, -INF , !P5 ;  /* 0xff800000310e7808 */ /* 0x000fe40006800000 */
[----:B------:R-:W-:Y:S02]  /*fb10*/  ISETP.GT.AND P4, PT, R245, R5, PT ;  /* 0x00000005f500720c */ /* 0x000fe40003f84270 */
[----:B------:R-:W-:Y:S02]  /*fb20*/  FSEL R49, R62, -INF , !P3 ;  /* 0xff8000003e317808 */ /* 0x000fe40005800000 */
[----:B------:R-:W-:Y:S02]  /*fb30*/  FSEL R44, R28, -INF , !P6 ;  /* 0xff8000001c2c7808 */ /* 0x000fe40007000000 */
[-C--:B------:R-:W-:Y:S02]  /*fb40*/  ISETP.GE.AND P3, PT, R9, R247.reuse, PT ;  /* 0x000000f70900720c */ /* 0x080fe40003f66270 */
[----:B------:R-:W-:-:S02]  /*fb50*/  ISETP.GE.AND P6, PT, R13, R247, PT ;  /* 0x000000f70d00720c */ /* 0x000fc40003fc6270 */
[----:B------:R-:W-:Y:S02]  /*fb60*/  FSEL R214, R15, -INF , !P0 ;  /* 0xff8000000fd67808 */ /* 0x000fe40004000000 */
[----:B------:R-:W-:Y:S02]  /*fb70*/  FSEL R13, R40, -INF , !P4 ;  /* 0xff800000280d7808 */ /* 0x000fe40006000000 */
[-C--:B------:R-:W-:Y:S02]  /*fb80*/  ISETP.GE.AND P0, PT, R5, R247.reuse, PT ;  /* 0x000000f70500720c */ /* 0x080fe40003f06270 */
[----:B------:R-:W-:Y:S02]  /*fb90*/  ISETP.GT.AND P5, PT, R245, R4, PT ;  /* 0x00000004f500720c */ /* 0x000fe40003fa4270 */
[----:B------:R-:W-:Y:S02]  /*fba0*/  FSEL R239, R16, -INF , !P3 ;  /* 0xff80000010ef7808 */ /* 0x000fe40005800000 */
[----:B------:R-:W-:-:S02]  /*fbb0*/  ISETP.GE.AND P3, PT, R6, R247, PT ;  /* 0x000000f70600720c */ /* 0x000fc40003f66270 */
[----:B------:R-:W-:Y:S02]  /*fbc0*/  FSEL R211, R13, -INF , !P0 ;  /* 0xff8000000dd37808 */ /* 0x000fe40004000000 */
[----:B------:R-:W-:Y:S02]  /*fbd0*/  FSEL R0, R41, -INF , !P5 ;  /* 0xff80000029007808 */ /* 0x000fe40006800000 */
[----:B------:R-:W-:Y:S02]  /*fbe0*/  ISETP.GE.AND P0, PT, R4, R247, PT ;  /* 0x000000f70400720c */ /* 0x000fe40003f06270 */
[----:B--2---:R-:W-:Y:S02]  /*fbf0*/  FMNMX3.FTZ R135, R212, R20, R2, !PT ;  /* 0x00000014d4877276 */ /* 0x004fe40007810002 */
[----:B------:R-:W-:Y:S02]  /*fc00*/  FSEL R215, R14, -INF , !P3 ;  /* 0xff8000000ed77808 */ /* 0x000fe40005800000 */
[----:B------:R-:W-:Y:S01]  /*fc10*/  FSEL R213, R0, -INF , !P0 ;  /* 0xff80000000d57808 */ /* 0x000fe20004000000 */
[----:B------:R1:W-:Y:S01]  /*fc20*/  STL [R1+0x34], R214 ;  /* 0x000034d601007387 */ /* 0x0003e20000100800 */
[----:B------:R-:W-:-:S02]  /*fc30*/  FMNMX3.FTZ R135, R135, R22, R21, !PT ;  /* 0x0000001687877276 */ /* 0x000fc40007810015 */
[----:B------:R-:W-:Y:S01]  /*fc40*/  FSEL R42, R36, -INF , !P6 ;  /* 0xff800000242a7808 */ /* 0x000fe20007000000 */
[----:B------:R1:W-:Y:S01]  /*fc50*/  STL [R1+0x30], R215 ;  /* 0x000030d701007387 */ /* 0x0003e20000100800 */
[-C--:B------:R-:W-:Y:S02]  /*fc60*/  ISETP.GE.AND P6, PT, R11, R247.reuse, PT ;  /* 0x000000f70b00720c */ /* 0x080fe40003fc6270 */
[----:B------:R-:W-:Y:S01]  /*fc70*/  ISETP.GE.AND P5, PT, R10, R247, PT ;  /* 0x000000f70a00720c */ /* 0x000fe20003fa6270 */
[----:B------:R1:W-:Y:S01]  /*fc80*/  STL [R1+0x2c], R211 ;  /* 0x00002cd301007387 */ /* 0x0003e20000100800 */
[----:B------:R-:W-:-:S03]  /*fc90*/  FMNMX3.FTZ R135, R135, R60, R56, !PT ;  /* 0x0000003c87877276 */ /* 0x000fc60007810038 */
[----:B------:R1:W-:Y:S01]  /*fca0*/  STL [R1+0x28], R213 ;  /* 0x000028d501007387 */ /* 0x0003e20000100800 */
[----:B------:R-:W-:Y:S01]  /*fcb0*/  FSEL R252, R18, -INF , !P6 ;  /* 0xff80000012fc7808 */ /* 0x000fe20007000000 */
[----:B------:R-:W-:Y:S01]  /*fcc0*/  UIADD3 UR20, UPT, UPT, UR19, -0x3, URZ ;  /* 0xfffffffd13147890 */ /* 0x000fe2000fffe0ff */
[----:B------:R-:W-:Y:S02]  /*fcd0*/  FSEL R244, R29, -INF , !P5 ;  /* 0xff8000001df47808 */ /* 0x000fe40006800000 */
[----:B------:R-:W-:Y:S01]  /*fce0*/  FMNMX3.FTZ R135, R135, R44, R42, !PT ;  /* 0x0000002c87877276 */ /* 0x000fe2000781002a */
[----:B------:R-:W-:-:S03]  /*fcf0*/  UISETP.GT.U32.AND UP2, UPT, UR20, UR14, UPT ;  /* 0x0000000e1400728c */ /* 0x000fc6000bf44070 */
[----:B------:R-:W-:-:S04]  /*fd00*/  FMNMX3.FTZ R135, R135, R252, R244, !PT ;  /* 0x000000fc87877276 */ /* 0x000fc800078100f4 */
[----:B------:R-:W-:-:S04]  /*fd10*/  FMNMX3.FTZ R135, R135, R243, R239, !PT ;  /* 0x000000f387877276 */ /* 0x000fc800078100ef */
[----:B------:R-:W-:Y:S02]  /*fd20*/  FMNMX3.FTZ R135, R135, R214, R215, !PT ;  /* 0x000000d687877276 */ /* 0x000fe400078100d7 */
[----:B------:R-:W-:Y:S02]  /*fd30*/  ISETP.GE.AND P4, PT, R11, R248, PT ;  /* 0x000000f80b00720c */ /* 0x000fe40003f86270 */
[C---:B------:R-:W-:Y:S02]  /*fd40*/  ISETP.GE.AND P6, PT, R10.reuse, R249, PT ;  /* 0x000000f90a00720c */ /* 0x040fe40003fc6270 */
[C---:B------:R-:W-:Y:S02]  /*fd50*/  ISETP.GE.AND P5, PT, R10.reuse, R246, PT ;  /* 0x000000f60a00720c */ /* 0x040fe40003fa6270 */
[----:B------:R-:W-:Y:S02]  /*fd60*/  ISETP.GE.AND P3, PT, R10, R248, PT ;  /* 0x000000f80a00720c */ /* 0x000fe40003f66270 */
[----:B------:R-:W-:Y:S01]  /*fd70*/  FMNMX3.FTZ R135, R135, R211, R213, !PT ;  /* 0x000000d387877276 */ /* 0x000fe200078100d5 */
[----:B-1----:R-:W-:Y:S10]  /*fd80*/  BRA.U !UP2, `(.L_x_550) ;  /* 0x000000010aac7547 */ /* 0x002ff4000b800000 */
[----:B------:R-:W2:Y:S04]  /*fd90*/  LDL R227, [R1+0x64] ;  /* 0x0000640001e37983 */ /* 0x000ea80000100800 */
[----:B------:R-:W3:Y:S01]  /*fda0*/  LDL R226, [R1+0x60] ;  /* 0x0000600001e27983 */ /* 0x000ee20000100800 */
[----:B------:R-:W-:-:S04]  /*fdb0*/  UIADD3 UR21, UPT, UPT, UR19, -0x4, URZ ;  /* 0xfffffffc13157890 */ /* 0x000fc8000fffe0ff */
[----:B------:R-:W-:-:S04]  /*fdc0*/  UIMAD.WIDE.U32 UR28, UR21, UR12, URZ ;  /* 0x0000000c151c72a5 */ /* 0x000fc8000f8e00ff */
[----:B------:R-:W-:Y:S02]  /*fdd0*/  UIMAD UR21, UR21, UR13, UR29 ;  /* 0x0000000d151572a4 */ /* 0x000fe4000f8e021d */
[----:B------:R-:W-:Y:S01]  /*fde0*/  IMAD.U32 R18, RZ, RZ, UR28 ;  /* 0x0000001cff127e24 */ /* 0x000fe2000f8e00ff */
[----:B------:R-:W-:Y:S01]  /*fdf0*/  ULEA UR25, UP0, UR28, UR38, 0x6 ;  /* 0x000000261c197291 */ /* 0x000fe2000f8030ff */
[----:B------:R-:W-:Y:S02]  /*fe00*/  IMAD.U32 R10, RZ, RZ, UR28 ;  /* 0x0000001cff0a7e24 */ /* 0x000fe4000f8e00ff */
[----:B------:R-:W-:Y:S01]  /*fe10*/  IMAD.U32 R0, RZ, RZ, UR21 ;  /* 0x00000015ff007e24 */ /* 0x000fe2000f8e00ff */
[----:B------:R-:W-:Y:S02]  /*fe20*/  ULEA.HI.X UR23, UR28, UR37, UR21, 0x6, UP0 ;  /* 0x000000251c177291 */ /* 0x000fe400080f3415 */
[----:B------:R-:W-:Y:S01]  /*fe30*/  UIADD3 UR38, UP1, UPT, UR38, UR25, URZ ;  /* 0x0000001926267290 */ /* 0x000fe2000ff3e0ff */
[----:B------:R-:W-:Y:S01]  /*fe40*/  IMAD.U32 R16, RZ, RZ, UR25 ;  /* 0x00000019ff107e24 */ /* 0x000fe2000f8e00ff */
[----:B------:R-:W-:-:S02]  /*fe50*/  ULEA UR21, UP0, UR12, UR25, 0x5 ;  /* 0x000000190c157291 */ /* 0x000fc4000f8028ff */
[----:B------:R-:W-:Y:S02]  /*fe60*/  UIADD3.X UR37, UPT, UPT, UR37, UR23, URZ, UP1, !UPT ;  /* 0x0000001725257290 */ /* 0x000fe40008ffe4ff */
[----:B------:R-:W-:Y:S01]  /*fe70*/  IMAD.U32 R14, RZ, RZ, UR38 ;  /* 0x00000026ff0e7e24 */ /* 0x000fe2000f8e00ff */
[----:B------:R-:W-:Y:S01]  /*fe80*/  ULEA.HI.X UR12, UR12, UR23, UR13, 0x5, UP0 ;  /* 0x000000170c0c7291 */ /* 0x000fe200080f2c0d */
[----:B------:R-:W-:Y:S02]  /*fe90*/  MOV R11, UR38 ;  /* 0x00000026000b7c02 */ /* 0x000fe40008000f00 */
[----:B--2---:R-:W-:-:S04]  /*fea0*/  LEA R18, P0, R18, R227, 0x7 ;  /* 0x000000e312127211 */ /* 0x004fc800078038ff */
[-C--:B---3--:R-:W-:Y:S01]  /*feb0*/  LEA.HI.X R19, R10, R226.reuse, R0, 0x7, P0 ;  /* 0x000000e20a137211 */ /* 0x088fe200000f3c00 */
[----:B------:R-:W-:Y:S01]  /*fec0*/  IMAD.U32 R0, RZ, RZ, UR23 ;  /* 0x00000017ff007e24 */ /* 0x000fe2000f8e00ff */
[----:B------:R-:W-:Y:S02]  /*fed0*/  MOV R10, UR25 ;  /* 0x00000019000a7c02 */ /* 0x000fe40008000f00 */
[-C--:B------:R-:W-:Y:S01]  /*fee0*/  LEA R16, P0, R16, R227.reuse, 0x1 ;  /* 0x000000e310107211 */ /* 0x080fe200078008ff */
[----:B------:R-:W-:Y:S01]  /*fef0*/  @!PT LDS RZ, [RZ] ;  /* 0x00000000fffff984 */ /* 0x000fe20000000800 */
[----:B------:R-:W-:Y:S01]  /*ff00*/  @!PT LDS RZ, [RZ] ;  /* 0x00000000fffff984 */ /* 0x000fe20000000800 */
[----:B------:R-:W-:Y:S01]  /*ff10*/  @!PT LDS RZ, [RZ] ;  /* 0x00000000fffff984 */ /* 0x000fe20000000800 */
[----:B------:R1:W-:Y:S03]  /*ff20*/  LDGSTS.E.BYPASS.LTC128B.128 [R12+0x8000], desc[UR16][R18.64] ;  /* 0x08000000120c7fae */ /* 0x0003e6000b981a10 */
[-C--:B------:R-:W-:Y:S01]  /*ff30*/  LEA.HI.X R17, R10, R226.reuse, R0, 0x1, P0 ;  /* 0x000000e20a117211 */ /* 0x080fe200000f0c00 */
[----:B------:R-:W-:Y:S01]  /*ff40*/  IMAD.U32 R0, RZ, RZ, UR37 ;  /* 0x00000025ff007e24 */ /* 0x000fe2000f8e00ff */
[-C--:B------:R-:W-:Y:S01]  /*ff50*/  LEA R14, P0, R14, R227.reuse, 0x1 ;  /* 0x000000e30e0e7211 */ /* 0x080fe200078008ff */
[----:B------:R-:W-:Y:S01]  /*ff60*/  IMAD.U32 R10, RZ, RZ, UR21 ;  /* 0x00000015ff0a7e24 */ /* 0x000fe2000f8e00ff */
[----:B------:R1:W-:Y:S02]  /*ff70*/  LDGSTS.E.BYPASS.LTC128B.128 [R12+0xa000], desc[UR16][R18.64+0x80] ;  /* 0x0a000080120c7fae */ /* 0x0003e4000b981a10 */
[----:B------:R-:W-:Y:S01]  /*ff80*/  LEA.HI.X R15, R11, R226, R0, 0x1, P0 ;  /* 0x000000e20b0f7211 */ /* 0x000fe200000f0c00 */
[----:B------:R-:W-:Y:S01]  /*ff90*/  IMAD.U32 R0, RZ, RZ, UR12 ;  /* 0x0000000cff007e24 */ /* 0x000fe2000f8e00ff */
[----:B------:R-:W-:Y:S01]  /*ffa0*/  LEA R10, P0, R10, R227, 0x1 ;  /* 0x000000e30a0a7211 */ /* 0x000fe200078008ff */
[----:B------:R1:W-:Y:S01]  /*ffb0*/  LDGSTS.E.BYPASS.LTC128B.128 [R12+0x8800], desc[UR16][R16.64] ;  /* 0x08800000100c7fae */ /* 0x0003e2000b981a10 */
[----:B------:R-:W-:-:S03]  /*ffc0*/  MOV R11, UR21 ;  /* 0x00000015000b7c02 */ /* 0x000fc60008000f00 */
[----:B------:R1:W-:Y:S01]  /*ffd0*/  LDGSTS.E.BYPASS.LTC128B.128 [R12+0xa800], desc[UR16][R16.64+0x80] ;  /* 0x0a800080100c7fae */ /* 0x0003e2000b981a10 */
[----:B------:R-:W-:-:S03]  /*ffe0*/  LEA.HI.X R11, R11, R226, R0, 0x1, P0 ;  /* 0x000000e20b0b7211 */ /* 0x000fc600000f0c00 */
[----:B------:R1:W-:Y:S04]  /*fff0*/  LDGSTS.E.BYPASS.LTC128B.128 [R12+0x9000], desc[UR16][R14.64] ;  /* 0x090000000e0c7fae */ /* 0x0003e8000b981a10 */
[----:B------:R1:W-:Y:S04]  /*10000*/  LDGSTS.E.BYPASS.LTC128B.128 [R12+0xb000], desc[UR16][R14.64+0x80] ;  /* 0x0b0000800e0c7fae */ /* 0x0003e8000b981a10 */
[----:B------:R1:W-:Y:S04]  /*10010*/  LDGSTS.E.BYPASS.LTC128B.128 [R12+0x9800], desc[UR16][R10.64] ;  /* 0x098000000a0c7fae */ /* 0x0003e8000b981a10 */
[----:B------:R1:W-:Y:S04]  /*10020*/  LDGSTS.E.BYPASS.LTC128B.128 [R12+0xb800], desc[UR16][R10.64+0x80] ;  /* 0x0b8000800a0c7fae */ /* 0x0003e8000b981a10 */
[----:B------:R-:W0:Y:S02]  /*10030*/  LDGDEPBAR ;  /* 0x00000000000079af */ /* 0x000e240000000000 */
.L_x_550:
[----:B-1----:R-:W2:Y:S01]  /*10040*/  LDL.LU R12, [R1+0x18] ;  /* 0x00001800010c7983 */ /* 0x002ea20000300800 */
[----:B------:R-:W-:Y:S01]  /*10050*/  FSEL R227, R63, -INF , !P5 ;  /* 0xff8000003fe37808 */ /* 0x000fe20006800000 */
[----:B------:R-:W1:Y:S01]  /*10060*/  LDCU UR12, c[0x0][0x45c] ;  /* 0x00008b80ff0c77ac */ /* 0x000e620008000800 */
[----:B------:R-:W-:Y:S01]  /*10070*/  ISETP.GT.AND P5, PT, R3, R7, PT ;  /* 0x000000070300720c */ /* 0x000fe20003fa4270 */
[----:B------:R-:W3:Y:S01]  /*10080*/  LDL.LU R19, [R1+0x3c] ;  /* 0x00003c0001137983 */ /* 0x000ee20000300800 */
[----:B------:R-:W-:Y:S02]  /*10090*/  FSEL R238, R45, -INF , !P4 ;  /* 0xff8000002dee7808 */ /* 0x000fe40006000000 */
[----:B------:R-:W-:Y:S01]  /*100a0*/  FSEL R211, R139, -INF , !P6 ;  /* 0xff8000008bd37808 */ /* 0x000fe20007000000 */
[----:B------:R4:W-:Y:S01]  /*100b0*/  STL [R1+0xb0], R239 ;  /* 0x0000b0ef01007387 */ /* 0x0009e20000100800 */
[C---:B------:R-:W-:Y:S02]  /*100c0*/  ISETP.GE.AND P0, PT, R7.reuse, R249, PT ;  /* 0x000000f90700720c */ /* 0x040fe40003f06270 */
[C---:B------:R-:W-:Y:S01]  /*100d0*/  ISETP.GE.AND P4, PT, R7.reuse, R246, PT ;  /* 0x000000f60700720c */ /* 0x040fe20003f86270 */
[----:B------:R-:W-:Y:S01]  /*100e0*/  STL [R1+0x8c], R247 ;  /* 0x00008cf701007387 */ /* 0x000fe20000100800 */
[----:B------:R-:W-:-:S02]  /*100f0*/  ISETP.GE.AND P6, PT, R7, R248, PT ;  /* 0x000000f80700720c */ /* 0x000fc40003fc6270 */
[----:B------:R-:W-:Y:S01]  /*10100*/  FSEL R7, R222, -INF , !P5 ;  /* 0xff800000de077808 */ /* 0x000fe20006800000 */
[----:B------:R-:W-:Y:S01]  /*10110*/  STL [R1+0x88], R245 ;  /* 0x000088f501007387 */ /* 0x000fe20000100800 */
[----:B------:R-:W-:Y:S02]  /*10120*/  FSEL R237, R39, -INF , !P3 ;  /* 0xff80000027ed7808 */ /* 0x000fe40005800000 */
[----:B------:R-:W-:Y:S01]  /*10130*/  ISETP.GE.AND P3, PT, R9, R249, PT ;  /* 0x000000f90900720c */ /* 0x000fe20003f66270 */
[----:B------:R-:W-:Y:S01]  /*10140*/  STL [R1+0x84], R241 ;  /* 0x000084f101007387 */ /* 0x000fe20000100800 */
[----:B------:R-:W-:Y:S02]  /*10150*/  FSEL R13, R7, -INF , !P6 ;  /* 0xff800000070d7808 */ /* 0x000fe40007000000 */
[----:B------:R-:W-:Y:S01]  /*10160*/  FSEL R139, R138, -INF , !P0 ;  /* 0xff8000008a8b7808 */ /* 0x000fe20004000000 */
[----:B------:R-:W-:Y:S01]  /*10170*/  STL [R1+0x80], R225 ;  /* 0x000080e101007387 */ /* 0x000fe20000100800 */
[----:B------:R-:W-:-:S02]  /*10180*/  FSEL R138, R142, -INF , !P3 ;  /* 0xff8000008e8a7808 */ /* 0x000fc40005800000 */
[----:B------:R-:W-:Y:S01]  /*10190*/  MOV R142, R13 ;  /* 0x0000000d008e7202 */ /* 0x000fe20000000f00 */
[----:B------:R-:W-:Y:S01]  /*101a0*/  STL [R1+0x7c], R224 ;  /* 0x00007ce001007387 */ /* 0x000fe20000100800 */
[----:B------:R-:W-:Y:S02]  /*101b0*/  ISETP.GT.AND P0, PT, R3, R9, PT ;  /* 0x000000090300720c */ /* 0x000fe40003f04270 */
[C---:B------:R-:W-:Y:S01]  /*101c0*/  ISETP.GE.AND P3, PT, R8.reuse, R246, PT ;  /* 0x000000f60800720c */ /* 0x040fe20003f66270 */
[----:B------:R-:W1:Y:S01]  /*101d0*/  SHFL.BFLY PT, R10, R135, 0x2, 0x1f ;  /* 0x0c401f00870a7f89 */ /* 0x000e6200000e0000 */
[----:B------:R-:W-:Y:S02]  /*101e0*/  FSEL R11, R223, -INF , !P0 ;  /* 0xff800000df0b7808 */ /* 0x000fe40004000000 */
[----:B------:R-:W-:Y:S02]  /*101f0*/  ISETP.GE.AND P0, PT, R8, R249, PT ;  /* 0x000000f90800720c */ /* 0x000fe40003f06270 */
[----:B------:R-:W-:-:S02]  /*10200*/  FSEL R226, R55, -INF , !P4 ;  /* 0xff80000037e27808 */ /* 0x000fc40006000000 */
[----:B------:R-:W-:Y:S02]  /*10210*/  ISETP.GE.AND P5, PT, R9, R248, PT ;  /* 0x000000f80900720c */ /* 0x000fe40003fa6270 */
[----:B--2---:R-:W-:Y:S02]  /*10220*/  MOV R13, R12 ;  /* 0x0000000c000d7202 */ /* 0x004fe40000000f00 */
[----:B------:R-:W2:Y:S01]  /*10230*/  LDL.LU R12, [R1+0x1c] ;  /* 0x00001c00010c7983 */ /* 0x000ea20000300800 */
[----:B----4-:R-:W-:Y:S02]  /*10240*/  FSEL R239, R143, -INF , !P0 ;  /* 0xff8000008fef7808 */ /* 0x010fe40004000000 */
[----:B------:R-:W-:Y:S02]  /*10250*/  ISETP.GE.AND P4, PT, R9, R246, PT ;  /* 0x000000f60900720c */ /* 0x000fe40003f86270 */
[----:B------:R-:W-:Y:S02]  /*10260*/  ISETP.GE.AND P0, PT, R6, R249, PT ;  /* 0x000000f90600720c */ /* 0x000fe40003f06270 */
[----:B------:R-:W-:-:S02]  /*10270*/  FSEL R40, R140, -INF , !P3 ;  /* 0xff8000008c287808 */ /* 0x000fc40005800000 */
[-C--:B------:R-:W-:Y:S02]  /*10280*/  ISETP.GE.AND P3, PT, R5, R249.reuse, PT ;  /* 0x000000f90500720c */ /* 0x080fe40003f66270 */
[----:B------:R-:W-:Y:S02]  /*10290*/  FSEL R236, R67, -INF , !P4 ;  /* 0xff80000043ec7808 */ /* 0x000fe40006000000 */
[----:B------:R-:W-:Y:S02]  /*102a0*/  FSEL R143, R208, -INF , !P0 ;  /* 0xff800000d08f7808 */ /* 0x000fe40004000000 */
[----:B------:R-:W-:Y:S02]  /*102b0*/  ISETP.GE.AND P0, PT, R4, R249, PT ;  /* 0x000000f90400720c */ /* 0x000fe40003f06270 */
[----:B------:R-:W-:Y:S02]  /*102c0*/  FSEL R67, R134, -INF , !P3 ;  /* 0xff80000086437808 */ /* 0x000fe40005800000 */
[----:B------:R-:W-:-:S02]  /*102d0*/  ISETP.GE.AND P3, PT, R6, R246, PT ;  /* 0x000000f60600720c */ /* 0x000fc40003f66270 */
[----:B------:R-:W-:Y:S02]  /*102e0*/  FSEL R59, R66, -INF , !P0 ;  /* 0xff800000423b7808 */ /* 0x000fe40004000000 */
[----:B------:R-:W-:Y:S02]  /*102f0*/  FSEL R66, R141, -INF , !P3 ;  /* 0xff8000008d427808 */ /* 0x000fe40005800000 */
[----:B------:R-:W-:Y:S01]  /*10300*/  ISETP.GE.AND P3, PT, R4, R246, PT ;  /* 0x000000f60400720c */ /* 0x000fe20003f66270 */
[----:B------:R-:W-:Y:S01]  /*10310*/  STL [R1+0x90], R249 ;  /* 0x000090f901007387 */ /* 0x000fe20000100800 */
[----:B---3--:R-:W-:Y:S02]  /*10320*/  FMNMX3.FTZ R0, R19, R24, R23, !PT ;  /* 0x0000001813007276 */ /* 0x008fe40007810017 */
[----:B------:R-:W-:Y:S02]  /*10330*/  FSEL R41, R137, -INF , !P3 ;  /* 0xff80000089297808 */ /* 0x000fe40005800000 */
[----:B------:R-:W-:Y:S01]  /*10340*/  ISETP.GT.AND P3, PT, R3, R4, PT ;  /* 0x000000040300720c */ /* 0x000fe20003f64270 */
[----:B------:R3:W-:Y:S01]  /*10350*/  STL [R1+0xac], R227 ;  /* 0x0000ace301007387 */ /* 0x0007e20000100800 */
[----:B------:R-:W-:-:S02]  /*10360*/  FSEL R208, R11, -INF , !P5 ;  /* 0xff8000000bd07808 */ /* 0x000fc40006800000 */
[C---:B------:R-:W-:Y:S01]  /*10370*/  ISETP.GT.AND P4, PT, R3.reuse, R8, PT ;  /* 0x000000080300720c */ /* 0x040fe20003f84270 */
[----:B------:R-:W-:Y:S01]  /*10380*/  STL [R1+0x94], R246 ;  /* 0x000094f601007387 */ /* 0x000fe20000100800 */
[C---:B------:R-:W-:Y:S02]  /*10390*/  ISETP.GT.AND P0, PT, R3.reuse, R6, PT ;  /* 0x000000060300720c */ /* 0x040fe40003f04270 */
[----:B------:R-:W-:Y:S01]  /*103a0*/  ISETP.GT.AND P5, PT, R3, R5, PT ;  /* 0x000000050300720c */ /* 0x000fe20003fa4270 */
[----:B------:R-:W-:Y:S01]  /*103b0*/  STL [R1+0x98], R248 ;  /* 0x000098f801007387 */ /* 0x000fe20000100800 */
[----:B------:R-:W-:-:S04]  /*103c0*/  FMNMX3.FTZ R0, R0, R31, R30, !PT ;  /* 0x0000001f00007276 */ /* 0x000fc8000781001e */
[----:B------:R-:W-:-:S04]  /*103d0*/  FMNMX3.FTZ R0, R0, R64, R57, !PT ;  /* 0x0000004000007276 */ /* 0x000fc80007810039 */
[----:B------:R-:W-:-:S04]  /*103e0*/  FMNMX3.FTZ R0, R0, R46, R43, !PT ;  /* 0x0000002e00007276 */ /* 0x000fc8000781002b */
[----:B------:R-:W-:Y:S02]  /*103f0*/  FMNMX3.FTZ R7, R0, R49, R211, !PT ;  /* 0x0000003100077276 */ /* 0x000fe400078100d3 */
[----:B------:R-:W-:-:S04]  /*10400*/  FMNMX3.FTZ R0, R251, R26, R25, !PT ;  /* 0x0000001afb007276 */ /* 0x000fc80007810019 */
[----:B------:R-:W-:-:S04]  /*10410*/  FMNMX3.FTZ R0, R0, R34, R33, !PT ;  /* 0x0000002200007276 */ /* 0x000fc80007810021 */
[----:B------:R-:W-:Y:S02]  /*10420*/  FMNMX3.FTZ R0, R0, R65, R61, !PT ;  /* 0x0000004100007276 */ /* 0x000fe4000781003d */
[----:B-1----:R-:W-:Y:S02]  /*10430*/  FMNMX.FTZ R135, R135, R10, !PT ;  /* 0x0000000a87877209 */ /* 0x002fe40007810000 */
[----:B------:R-:W-:Y:S02]  /*10440*/  FMNMX3.FTZ R0, R0, R47, R51, !PT ;  /* 0x0000002f00007276 */ /* 0x000fe40007810033 */
[----:B------:R-:W-:Y:S02]  /*10450*/  FSEL R10, R218, -INF , !P4 ;  /* 0xff800000da0a7808 */ /* 0x000fe40006000000 */
[----:B------:R-:W-:Y:S02]  /*10460*/  ISETP.GE.AND P4, PT, R6, R248, PT ;  /* 0x000000f80600720c */ /* 0x000fe40003f86270 */
[----:B------:R-:W-:-:S02]  /*10470*/  FMNMX3.FTZ R6, R0, R54, R227, !PT ;  /* 0x0000003600067276 */ /* 0x000fc400078100e3 */
[----:B------:R-:W-:-:S04]  /*10480*/  FMNMX3.FTZ R0, R250, R32, R27, !PT ;  /* 0x00000020fa007276 */ /* 0x000fc8000781001b */
[----:B------:R-:W-:-:S04]  /*10490*/  FMNMX3.FTZ R0, R0, R35, R38, !PT ;  /* 0x0000002300007276 */ /* 0x000fc80007810026 */
[----:B------:R-:W-:Y:S02]  /*104a0*/  FMNMX3.FTZ R0, R0, R210, R209, !PT ;  /* 0x000000d200007276 */ /* 0x000fe400078100d1 */
[----:B------:R-:W-:Y:S02]  /*104b0*/  FSEL R9, R219, -INF , !P0 ;  /* 0xff800000db097808 */ /* 0x000fe40004000000 */
[----:B------:R-:W-:Y:S02]  /*104c0*/  FMNMX3.FTZ R0, R0, R50, R48, !PT ;  /* 0x0000003200007276 */ /* 0x000fe40007810030 */
[----:B------:R-:W-:Y:S02]  /*104d0*/  ISETP.GE.AND P0, PT, R5, R246, PT ;  /* 0x000000f60500720c */ /* 0x000fe40003f06270 */
[----:B------:R-:W-:Y:S02]  /*104e0*/  ISETP.GE.AND P6, PT, R8, R248, PT ;  /* 0x000000f80800720c */ /* 0x000fe40003fc6270 */
[----:B------:R-:W-:-:S02]  /*104f0*/  FMNMX3.FTZ R0, R0, R238, R237, !PT ;  /* 0x000000ee00007276 */ /* 0x000fc400078100ed */
[----:B--2---:R-:W-:Y:S02]  /*10500*/  FSEL R3, R12, -INF , !P3 ;  /* 0xff8000000c037808 */ /* 0x004fe40005800000 */
[----:B------:R-:W2:Y:S01]  /*10510*/  LDL.LU R12, [R1+0x44] ;  /* 0x00004400010c7983 */ /* 0x000ea20000300800 */
[----:B------:R-:W-:Y:S02]  /*10520*/  FSEL R16, R136, -INF , !P0 ;  /* 0xff80000088107808 */ /* 0x000fe40004000000 */
[-C--:B------:R-:W-:Y:S02]  /*10530*/  ISETP.GE.AND P0, PT, R5, R248.reuse, PT ;  /* 0x000000f80500720c */ /* 0x080fe40003f06270 */
[----:B------:R-:W-:Y:S02]  /*10540*/  FSEL R5, R13, -INF , !P5 ;  /* 0xff8000000d057808 */ /* 0x000fe40006800000 */
[----:B------:R-:W-:Y:S02]  /*10550*/  ISETP.GE.AND P5, PT, R4, R248, PT ;  /* 0x000000f80400720c */ /* 0x000fe40003fa6270 */
[----:B------:R-:W-:-:S02]  /*10560*/  FSEL R137, R10, -INF , !P6 ;  /* 0xff8000000a897808 */ /* 0x000fc40007000000 */
[----:B------:R-:W-:Y:S02]  /*10570*/  FSEL R45, R9, -INF , !P4 ;  /* 0xff800000092d7808 */ /* 0x000fe40006000000 */
[----:B------:R-:W-:Y:S02]  /*10580*/  FMNMX3.FTZ R0, R0, R142, R208, !PT ;  /* 0x0000008e00007276 */ /* 0x000fe400078100d0 */
[----:B------:R-:W-:Y:S02]  /*10590*/  FSEL R140, R5, -INF , !P0 ;  /* 0xff800000058c7808 */ /* 0x000fe40004000000 */
[----:B---3--:R-:W-:Y:S02]  /*105a0*/  FSEL R227, R3, -INF , !P5 ;  /* 0xff80000003e37808 */ /* 0x008fe40006800000 */
[----:B------:R-:W-:-:S04]  /*105b0*/  FMNMX3.FTZ R0, R0, R137, R45, !PT ;  /* 0x0000008900007276 */ /* 0x000fc8000781002d */
[----:B------:R-:W-:Y:S02]  /*105c0*/  FMNMX3.FTZ R0, R0, R140, R227, !PT ;  /* 0x0000008c00007276 */ /* 0x000fe400078100e3 */
[----:B------:R-:W-:-:S03]  /*105d0*/  FMNMX3.FTZ R7, R7, R139, R138, !PT ;  /* 0x0000008b07077276 */ /* 0x000fc6000781008a */
[----:B------:R-:W1:Y:S01]  /*105e0*/  SHFL.BFLY PT, R3, R0, 0x2, 0x1f ;  /* 0x0c401f0000037f89 */ /* 0x000e6200000e0000 */
[----:B------:R-:W-:Y:S02]  /*105f0*/  FMNMX3.FTZ R134, R7, R239, R143, !PT ;  /* 0x000000ef07867276 */ /* 0x000fe4000781008f */
[----:B------:R-:W-:Y:S02]  /*10600*/  FMNMX3.FTZ R6, R6, R226, R236, !PT ;  /* 0x000000e206067276 */ /* 0x000fe400078100ec */
[----:B------:R-:W-:Y:S02]  /*10610*/  FMNMX3.FTZ R134, R134, R67, R59, !PT ;  /* 0x0000004386867276 */ /* 0x000fe4000781003b */
[----:B------:R-:W-:-:S03]  /*10620*/  FMNMX3.FTZ R136, R6, R40, R66, !PT ;  /* 0x0000002806887276 */ /* 0x000fc60007810042 */
[----:B------:R-:W3:Y:S01]  /*10630*/  SHFL.BFLY PT, R7, R134, 0x2, 0x1f ;  /* 0x0c401f0086077f89 */ /* 0x000ee200000e0000 */
[----:B------:R-:W-:-:S05]  /*10640*/  FMNMX3.FTZ R136, R136, R16, R41, !PT ;  /* 0x0000001088887276 */ /* 0x000fca0007810029 */
[----:B------:R-:W4:Y:S01]  /*10650*/  SHFL.BFLY PT, R4, R136, 0x2, 0x1f ;  /* 0x0c401f0088047f89 */ /* 0x000f2200000e0000 */
[----:B-1----:R-:W-:-:S05]  /*10660*/  FMNMX.FTZ R0, R0, R3, !PT ;  /* 0x0000000300007209 */ /* 0x002fca0007810000 */
[----:B------:R-:W1:Y:S04]  /*10670*/  SHFL.BFLY PT, R133, R0, 0x1, 0x1f ;  /* 0x0c201f0000857f89 */ /* 0x000e6800000e0000 */
[----:B------:R-:W1:Y:S01]  /*10680*/  SHFL.BFLY PT, R8, R135, 0x1, 0x1f ;  /* 0x0c201f0087087f89 */ /* 0x000e6200000e0000 */
[----:B---3--:R-:W-:-:S05]  /*10690*/  FMNMX.FTZ R134, R134, R7, !PT ;  /* 0x0000000786867209 */ /* 0x008fca0007810000 */
[----:B------:R-:W3:Y:S01]  /*106a0*/  SHFL.BFLY PT, R6, R134, 0x1, 0x1f ;  /* 0x0c201f0086067f89 */ /* 0x000ee200000e0000 */
[----:B----4-:R-:W-:-:S05]  /*106b0*/  FMNMX.FTZ R136, R136, R4, !PT ;  /* 0x0000000488887209 */ /* 0x010fca0007810000 */
[----:B------:R-:W4:Y:S01]  /*106c0*/  SHFL.BFLY PT, R4, R136, 0x1, 0x1f ;  /* 0x0c201f0088047f89 */ /* 0x000f2200000e0000 */
[----:B-1----:R-:W-:-:S04]  /*106d0*/  FMNMX.FTZ R133, R0, R133, !PT ;  /* 0x0000008500857209 */ /* 0x002fc80007810000 */
[C---:B------:R-:W-:Y:S01]  /*106e0*/  FSETP.NEU.FTZ.AND P0, PT, R133.reuse, -INF , PT ;  /* 0xff8000008500780b */ /* 0x040fe20003f1d000 */
[----:B------:R-:W-:Y:S01]  /*106f0*/  FMUL.FTZ R3, R133, UR12 ;  /* 0x0000000c85037c20 */ /* 0x000fe20008410000 */
[----:B------:R-:W-:-:S04]  /*10700*/  FMNMX.FTZ R135, R135, R8, !PT ;  /* 0x0000000887877209 */ /* 0x000fc80007810000 */
[----:B------:R-:W-:Y:S01]  /*10710*/  FSEL R3, R3, RZ, P0 ;  /* 0x000000ff03037208 */ /* 0x000fe20000000000 */
[C---:B------:R-:W-:Y:S01]  /*10720*/  FMUL.FTZ R28, R135.reuse, UR12 ;  /* 0x0000000c871c7c20 */ /* 0x040fe20008410000 */
[----:B------:R-:W-:Y:S02]  /*10730*/  FSETP.NEU.FTZ.AND P3, PT, R135, -INF , PT ;  /* 0xff8000008700780b */ /* 0x000fe40003f7d000 */
[----:B---3--:R-:W-:Y:S01]  /*10740*/  FMNMX.FTZ R134, R134, R6, !PT ;  /* 0x0000000686867209 */ /* 0x008fe20007810000 */
[----:B------:R-:W-:Y:S01]  /*10750*/  FFMA.FTZ R27, R27, UR12, -R3 ;  /* 0x0000000c1b1b7c23 */ /* 0x000fe20008010803 */
[----:B------:R-:W-:Y:S02]  /*10760*/  FSEL R28, R28, RZ, P3 ;  /* 0x000000ff1c1c7208 */ /* 0x000fe40001800000 */
[----:B----4-:R-:W-:Y:S01]  /*10770*/  FMNMX.FTZ R136, R136, R4, !PT ;  /* 0x0000000488887209 */ /* 0x010fe20007810000 */
[----:B------:R-:W-:Y:S01]  /*10780*/  FMUL.FTZ R29, R134, UR12 ;  /* 0x0000000c861d7c20 */ /* 0x000fe20008410000 */
[----:B------:R-:W1:Y:S01]  /*10790*/  MUFU.EX2 R18, R27 ;  /* 0x0000001b00127308 */ /* 0x000e620000000800 */
[----:B------:R-:W-:-:S02]  /*107a0*/  FSEL R0, R135, RZ, P3 ;  /* 0x000000ff87007208 */ /* 0x000fc40001800000 */
[----:B------:R-:W-:Y:S01]  /*107b0*/  FSETP.NEU.FTZ.AND P5, PT, R134, -INF , PT ;  /* 0xff8000008600780b */ /* 0x000fe20003fbd000 */
[--C-:B------:R-:W-:Y:S01]  /*107c0*/  FFMA.FTZ R2, R2, UR12, -R28.reuse ;  /* 0x0000000c02027c23 */ /* 0x100fe2000801081c */
[----:B------:R-:W-:Y:S01]  /*107d0*/  FFMA.FTZ R20, R20, UR12, -R28 ;  /* 0x0000000c14147c23 */ /* 0x000fe2000801081c */
[----:B------:R-:W-:Y:S01]  /*107e0*/  FSETP.NEU.FTZ.AND P4, PT, R136, -INF , PT ;  /* 0xff8000008800780b */ /* 0x000fe20003f9d000 */
[----:B------:R-:W-:Y:S01]  /*107f0*/  FADD.FTZ R4, R212, -R0 ;  /* 0x80000000d4047221 */ /* 0x000fe20000010000 */
[----:B------:R-:W-:Y:S01]  /*10800*/  FSEL R29, R29, RZ, P5 ;  /* 0x000000ff1d1d7208 */ /* 0x000fe20002800000 */
[----:B------:R3:W-:Y:S01]  /*10810*/  STL [R1+0x9c], R135 ;  /* 0x00009c8701007387 */ /* 0x0007e20000100800 */
[----:B------:R-:W-:Y:S01]  /*10820*/  FSEL R0, R134, RZ, P5 ;  /* 0x000000ff86007208 */ /* 0x000fe20002800000 */
[----:B------:R4:W-:Y:S01]  /*10830*/  MUFU.EX2 R224, R2 ;  /* 0x0000000200e07308 */ /* 0x0009e20000000800 */
[--C-:B------:R-:W-:Y:S01]  /*10840*/  FFMA.FTZ R35, R35, UR12, -R3.reuse ;  /* 0x0000000c23237c23 */ /* 0x100fe20008010803 */
[----:B------:R-:W-:Y:S01]  /*10850*/  STL [R1+0xa0], R134 ;  /* 0x0000a08601007387 */ /* 0x000fe20000100800 */
[----:B------:R-:W-:Y:S01]  /*10860*/  FSEL R5, R136, RZ, P4 ;  /* 0x000000ff88057208 */ /* 0x000fe20002000000 */
[----:B------:R-:W-:-:S02]  /*10870*/  FFMA.FTZ R32, R32, UR12, -R3 ;  /* 0x0000000c20207c23 */ /* 0x000fc40008010803 */
[----:B------:R2:W-:Y:S02]  /*10880*/  STL [R1+0xa4], R136 ;  /* 0x0000a48801007387 */ /* 0x0005e40000100800 */
[----:B------:R1:W-:Y:S01]  /*10890*/  MUFU.EX2 R248, R20 ;  /* 0x0000001400f87308 */ /* 0x0003e20000000800 */
[----:B------:R-:W-:Y:S01]  /*108a0*/  FFMA.FTZ R31, R31, UR12, -R29 ;  /* 0x0000000c1f1f7c23 */ /* 0x000fe2000801081d */
[----:B------:R-:W-:Y:S01]  /*108b0*/  FMUL.FTZ R4, R4, UR12 ;  /* 0x0000000c04047c20 */ /* 0x000fe20008410000 */
[----:B------:R-:W-:Y:S01]  /*108c0*/  FADD.FTZ R0, R19, -R0 ;  /* 0x8000000013007221 */ /* 0x000fe20000010000 */
[----:B----4-:R-:W-:-:S04]  /*108d0*/  FMUL.FTZ R2, R136, UR12 ;  /* 0x0000000c88027c20 */ /* 0x010fc80008410000 */
[----:B------:R-:W-:Y:S01]  /*108e0*/  MUFU.EX2 R249, R35 ;  /* 0x0000002300f97308 */ /* 0x000fe20000000800 */
[----:B-1----:R-:W-:-:S07]  /*108f0*/  SEL R20, R240, 0xffffffe0, !P2 ;  /* 0xffffffe0f0147807 */ /* 0x002fce0005000000 */
[----:B------:R1:W-:Y:S01]  /*10900*/  MUFU.EX2 R58, R31 ;  /* 0x0000001f003a7308 */ /* 0x0003e20000000800 */
[----:B---3--:R-:W-:Y:S01]  /*10910*/  IMAD.MOV.U32 R135, RZ, RZ, R16 ;  /* 0x000000ffff877224 */ /* 0x008fe200078e0010 */
[----:B------:R-:W-:-:S06]  /*10920*/  FSEL R2, R2, RZ, P4 ;  /* 0x000000ff02027208 */ /* 0x000fcc0002000000 */
[----:B------:R-:W-:Y:S08]  /*10930*/  MUFU.EX2 R225, R32 ;  /* 0x0000002000e17308 */ /* 0x000ff00000000800 */
[----:B------:R3:W-:Y:S01]  /*10940*/  MUFU.EX2 R32, R4 ;  /* 0x0000000400207308 */ /* 0x0007e20000000800 */
[----:B-1----:R-:W-:Y:S01]  /*10950*/  FMUL.FTZ R31, R0, UR12 ;  /* 0x0000000c001f7c20 */ /* 0x002fe20008410000 */
[----:B------:R-:W-:Y:S01]  /*10960*/  FSEL R0, R133, RZ, P0 ;  /* 0x000000ff85007208 */ /* 0x000fe20000000000 */
[----:B------:R-:W-:-:S04]  /*10970*/  FFMA.FTZ R33, R33, UR12, -R2 ;  /* 0x0000000c21217c23 */ /* 0x000fc80008010802 */
[----:B------:R-:W-:Y:S01]  /*10980*/  FADD.FTZ R0, R250, -R0 ;  /* 0x80000000fa007221 */ /* 0x000fe20000010000 */
[----:B---3--:R-:W-:Y:S01]  /*10990*/  FADD.FTZ R4, R251, -R5 ;  /* 0x80000005fb047221 */ /* 0x008fe20000010000 */
[----:B------:R-:W-:Y:S02]  /*109a0*/  IMAD.MOV.U32 R251, RZ, RZ, R18 ;  /* 0x000000fffffb7224 */ /* 0x000fe400078e0012 */
[----:B------:R-:W-:Y:S01]  /*109b0*/  FMUL.FTZ R0, R0, UR12 ;  /* 0x0000000c00007c20 */ /* 0x000fe20008410000 */
[----:B------:R-:W-:Y:S01]  /*109c0*/  FFMA.FTZ R22, R22, UR12, -R28 ;  /* 0x0000000c16167c23 */ /* 0x000fe2000801081c */
[----:B------:R-:W-:Y:S01]  /*109d0*/  FFMA.FTZ R34, R34, UR12, -R2 ;  /* 0x0000000c22227c23 */ /* 0x000fe20008010802 */
[----:B------:R-:W-:Y:S01]  /*109e0*/  MUFU.EX2 R141, R33 ;  /* 0x00000021008d7308 */ /* 0x000fe20000000800 */
[----:B------:R-:W-:Y:S01]  /*109f0*/  FFMA.FTZ R21, R21, UR12, -R28 ;  /* 0x0000000c15157c23 */ /* 0x000fe2000801081c */
[--C-:B------:R-:W-:Y:S01]  /*10a00*/  FFMA.FTZ R24, R24, UR12, -R29.reuse ;  /* 0x0000000c18187c23 */ /* 0x100fe2000801081d */
[--C-:B------:R-:W-:Y:S01]  /*10a10*/  FFMA.FTZ R23, R23, UR12, -R29.reuse ;  /* 0x0000000c17177c23 */ /* 0x100fe2000801081d */
[----:B------:R-:W-:Y:S01]  /*10a20*/  FFMA.FTZ R30, R30, UR12, -R29 ;  /* 0x0000000c1e1e7c23 */ /* 0x000fe2000801081d */
[--C-:B------:R-:W-:Y:S01]  /*10a30*/  FFMA.FTZ R26, R26, UR12, -R2.reuse ;  /* 0x0000000c1a1a7c23 */ /* 0x100fe20008010802 */
[----:B------:R-:W-:Y:S01]  /*10a40*/  FFMA.FTZ R25, R25, UR12, -R2 ;  /* 0x0000000c19197c23 */ /* 0x000fe20008010802 */
[----:B------:R-:W-:Y:S01]  /*10a50*/  FMUL.FTZ R4, R4, UR12 ;  /* 0x0000000c04047c20 */ /* 0x000fe20008410000 */
[----:B------:R1:W-:Y:S01]  /*10a60*/  MUFU.EX2 R33, R0 ;  /* 0x0000000000217308 */ /* 0x0003e20000000800 */
[----:B------:R3:W-:Y:S07]  /*10a70*/  STL [R1+0xa8], R133 ;  /* 0x0000a88501007387 */ /* 0x0007ee0000100800 */
[----:B------:R-:W4:Y:S01]  /*10a80*/  MUFU.EX2 R11, R22 ;  /* 0x00000016000b7308 */ /* 0x000f220000000800 */
[----:B-1----:R-:W-:-:S07]  /*10a90*/  FFMA.FTZ R0, R38, UR12, -R3 ;  /* 0x0000000c26007c23 */ /* 0x002fce0008010803 */
[----:B------:R-:W-:Y:S08]  /*10aa0*/  MUFU.EX2 R245, R34 ;  /* 0x0000002200f57308 */ /* 0x000ff00000000800 */
[----:B------:R-:W-:Y:S08]  /*10ab0*/  MUFU.EX2 R63, R21 ;  /* 0x00000015003f7308 */ /* 0x000ff00000000800 */
[----:B------:R-:W-:Y:S08]  /*10ac0*/  MUFU.EX2 R246, R24 ;  /* 0x0000001800f67308 */ /* 0x000ff00000000800 */
[----:B------:R-:W1:Y:S08]  /*10ad0*/  MUFU.EX2 R242, R23 ;  /* 0x0000001700f27308 */ /* 0x000e700000000800 */
[----:B------:R1:W-:Y:S08]  /*10ae0*/  MUFU.EX2 R62, R30 ;  /* 0x0000001e003e7308 */ /* 0x0003f00000000800 */
[----:B------:R-:W-:Y:S08]  /*10af0*/  MUFU.EX2 R241, R26 ;  /* 0x0000001a00f17308 */ /* 0x000ff00000000800 */
[----:B------:R-:W-:Y:S08]  /*10b00*/  MUFU.EX2 R247, R25 ;  /* 0x0000001900f77308 */ /* 0x000ff00000000800 */
[----:B------:R-:W1:Y:S08]  /*10b10*/  MUFU.EX2 R31, R31 ;  /* 0x0000001f001f7308 */ /* 0x000e700000000800 */
[----:B------:R-:W1:Y:S01]  /*10b20*/  MUFU.EX2 R34, R4 ;  /* 0x0000000400227308 */ /* 0x000e620000000800 */
[----:B--2---:R-:W-:-:S04]  /*10b30*/  LEA R17, R12, UR6, 0x1 ;  /* 0x000000060c117c11 */ /* 0x004fc8000f8e08ff */
[----:B------:R-:W-:Y:S01]  /*10b40*/  MOV R136, R17 ;  /* 0x0000001100887202 */ /* 0x000fe20000000f00 */
[----:B------:R-:W-:Y:S03]  /*10b50*/  LDSM.16.MT88.4 R12, [R17+0xc000] ;  /* 0x00c00000110c783b */ /* 0x000fe60000004200 */
[----:B------:R-:W-:-:S05]  /*10b60*/  IADD3 R35, PT, PT, R20, R136, RZ ;  /* 0x0000008814237210 */ /* 0x000fca0007ffe0ff */
[----:B------:R-:W2:Y:S01]  /*10b70*/  LDSM.16.MT88.4 R16, [R35+0xc000] ;  /* 0x00c000002310783b */ /* 0x000ea20000004200 */
[----:B---3--:R3:W3:Y:S01]  /*10b80*/  MUFU.EX2 R133, R0 ;  /* 0x0000000000857308 */ /* 0x0086e20000000800 */
[----:B----4-:R-:W-:Y:S02]  /*10b90*/  MOV R250, R11 ;  /* 0x0000000b00fa7202 */ /* 0x010fe40000000f00 */
[----:B-1----:R-:W-:Y:S01]  /*10ba0*/  IADD3 R30, PT, PT, R136, 0xc040, RZ ;  /* 0x0000c040881e7810 */ /* 0x002fe20007ffe0ff */
[----:B------:R-:W-:Y:S01]  /*10bb0*/  FMUL.FTZ R160, R160, R32 ;  /* 0x00000020a0a07220 */ /* 0x000fe20000410000 */
[----:B------:R-:W-:Y:S01]  /*10bc0*/  F2FP.F16.F32.PACK_AB R8, R224, R248 ;  /* 0x000000f8e008723e */ /* 0x000fe200000000ff */
[----:B------:R-:W-:Y:S01]  /*10bd0*/  FMUL.FTZ R161, R161, R32 ;  /* 0x00000020a1a17220 */ /* 0x000fe20000410000 */
[----:B------:R-:W-:Y:S01]  /*10be0*/  F2FP.F16.F32.PACK_AB R9, R242, R246 ;  /* 0x000000f6f209723e */ /* 0x000fe200000000ff */
[-C--:B------:R-:W-:Y:S01]  /*10bf0*/  FMUL.FTZ R162, R162, R31.reuse ;  /* 0x0000001fa2a27220 */ /* 0x080fe20000410000 */
[----:B------:R-:W-:Y:S01]  /*10c00*/  F2FP.F16.F32.PACK_AB R10, R63, R250 ;  /* 0x000000fa3f0a723e */ /* 0x000fe200000000ff */
[----:B------:R-:W-:Y:S01]  /*10c10*/  FMUL.FTZ R163, R163, R31 ;  /* 0x0000001fa3a37220 */ /* 0x000fe20000410000 */
[----:B---3--:R-:W-:Y:S01]  /*10c20*/  VIADD R0, R136, 0xc000 ;  /* 0x0000c00088007836 */ /* 0x008fe20000000000 */
[----:B------:R-:W-:Y:S01]  /*10c30*/  F2FP.F16.F32.PACK_AB R11, R62, R58 ;  /* 0x0000003a3e0b723e */ /* 0x000fe200000000ff */
[----:B------:R-:W-:Y:S01]  /*10c40*/  FMUL.FTZ R164, R164, R34 ;  /* 0x00000022a4a47220 */ /* 0x000fe20000410000 */
[----:B------:R-:W-:-:S02]  /*10c50*/  F2FP.F16.F32.PACK_AB R4, R247, R241 ;  /* 0x000000f1f704723e */ /* 0x000fc400000000ff */
[----:B------:R-:W-:Y:S01]  /*10c60*/  @P1 IADD3 R30, PT, PT, R0, -0x40, RZ ;  /* 0xffffffc0001e1810 */ /* 0x000fe20007ffe0ff */
[-C--:B------:R-:W-:Y:S01]  /*10c70*/  FMUL.FTZ R165, R165, R34.reuse ;  /* 0x00000022a5a57220 */ /* 0x080fe20000410000 */
[----:B------:R-:W-:Y:S01]  /*10c80*/  F2FP.F16.F32.PACK_AB R5, R251, R225 ;  /* 0x000000e1fb05723e */ /* 0x000fe200000000ff */
[----:B------:R-:W-:Y:S01]  /*10c90*/  FMUL.FTZ R166, R166, R33 ;  /* 0x00000021a6a67220 */ /* 0x000fe20000410000 */
[----:B------:R-:W-:Y:S01]  /*10ca0*/  F2FP.F16.F32.PACK_AB R6, R141, R245 ;  /* 0x000000f58d06723e */ /* 0x000fe200000000ff */
[----:B------:R-:W-:Y:S01]  /*10cb0*/  FMUL.FTZ R167, R167, R33 ;  /* 0x00000021a7a77220 */ /* 0x000fe20000410000 */
[----:B------:R-:W-:Y:S01]  /*10cc0*/  F2FP.F16.F32.PACK_AB R7, R133, R249 ;  /* 0x000000f98507723e */ /* 0x000fe200000000ff */
[-C--:B------:R-:W-:Y:S01]  /*10cd0*/  FMUL.FTZ R168, R168, R34.reuse ;  /* 0x00000022a8a87220 */ /* 0x080fe20000410000 */
[----:B------:R-:W-:Y:S01]  /*10ce0*/  FMUL.FTZ R169, R169, R34 ;  /* 0x00000022a9a97220 */ /* 0x000fe20000410000 */
[-C--:B------:R-:W-:Y:S01]  /*10cf0*/  FMUL.FTZ R170, R170, R33.reuse ;  /* 0x00000021aaaa7220 */ /* 0x080fe20000410000 */
[----:B------:R-:W-:Y:S01]  /*10d00*/  FMUL.FTZ R171, R171, R33 ;  /* 0x00000021abab7220 */ /* 0x000fe20000410000 */
[-C--:B------:R-:W-:Y:S01]  /*10d10*/  FMUL.FTZ R172, R172, R32.reuse ;  /* 0x00000020acac7220 */ /* 0x080fe20000410000 */
[----:B------:R-:W-:Y:S01]  /*10d20*/  FMUL.FTZ R173, R173, R32 ;  /* 0x00000020adad7220 */ /* 0x000fe20000410000 */
[-C--:B------:R-:W-:Y:S01]  /*10d30*/  FMUL.FTZ R174, R174, R31.reuse ;  /* 0x0000001faeae7220 */ /* 0x080fe20000410000 */
[----:B------:R-:W-:Y:S01]  /*10d40*/  FMUL.FTZ R175, R175, R31 ;  /* 0x0000001fafaf7220 */ /* 0x000fe20000410000 */
[----:B------:R-:W-:-:S02]  /*10d50*/  IMAD.IADD R132, R20, 0x1, R30 ;  /* 0x0000000114847824 */ /* 0x000fc400078e021e */
[-C--:B------:R-:W-:Y:S01]  /*10d60*/  FMUL.FTZ R144, R144, R32.reuse ;  /* 0x0000002090907220 */ /* 0x080fe20000410000 */
[----:B------:R-:W-:Y:S01]  /*10d70*/  FMUL.FTZ R145, R145, R32 ;  /* 0x0000002091917220 */ /* 0x000fe20000410000 */
[-C--:B------:R-:W-:Y:S01]  /*10d80*/  FMUL.FTZ R146, R146, R31.reuse ;  /* 0x0000001f92927220 */ /* 0x080fe20000410000 */
[----:B------:R-:W-:Y:S01]  /*10d90*/  FMUL.FTZ R147, R147, R31 ;  /* 0x0000001f93937220 */ /* 0x000fe20000410000 */
[-C--:B------:R-:W-:Y:S01]  /*10da0*/  FMUL.FTZ R148, R148, R34.reuse ;  /* 0x0000002294947220 */ /* 0x080fe20000410000 */
[-C--:B------:R-:W-:Y:S01]  /*10db0*/  FMUL.FTZ R149, R149, R34.reuse ;  /* 0x0000002295957220 */ /* 0x080fe20000410000 */
[-C--:B------:R-:W-:Y:S01]  /*10dc0*/  FMUL.FTZ R150, R150, R33.reuse ;  /* 0x0000002196967220 */ /* 0x080fe20000410000 */
[-C--:B------:R-:W-:Y:S01]  /*10dd0*/  FMUL.FTZ R151, R151, R33.reuse ;  /* 0x0000002197977220 */ /* 0x080fe20000410000 */
[-C--:B------:R-:W-:Y:S01]  /*10de0*/  FMUL.FTZ R152, R152, R34.reuse ;  /* 0x0000002298987220 */ /* 0x080fe20000410000 */
[----:B------:R-:W-:Y:S01]  /*10df0*/  FMUL.FTZ R153, R153, R34 ;  /* 0x0000002299997220 */ /* 0x000fe20000410000 */
[-C--:B------:R-:W-:Y:S01]  /*10e00*/  FMUL.FTZ R154, R154, R33.reuse ;  /* 0x000000219a9a7220 */ /* 0x080fe20000410000 */
[----:B------:R-:W-:Y:S01]  /*10e10*/  FMUL.FTZ R155, R155, R33 ;  /* 0x000000219b9b7220 */ /* 0x000fe20000410000 */
[-C--:B------:R-:W-:Y:S01]  /*10e20*/  FMUL.FTZ R156, R156, R32.reuse ;  /* 0x000000209c9c7220 */ /* 0x080fe20000410000 */
[----:B------:R-:W-:Y:S01]  /*10e30*/  FMUL.FTZ R157, R157, R32 ;  /* 0x000000209d9d7220 */ /* 0x000fe20000410000 */
[-C--:B------:R-:W-:Y:S01]  /*10e40*/  FMUL.FTZ R158, R158, R31.reuse ;  /* 0x0000001f9e9e7220 */ /* 0x080fe20000410000 */
[-C--:B------:R-:W-:Y:S01]  /*10e50*/  FMUL.FTZ R159, R159, R31.reuse ;  /* 0x0000001f9f9f7220 */ /* 0x080fe20000410000 */
[-C--:B--2---:R-:W-:Y:S01]  /*10e60*/  HMMA.16816.F32 R228, R8, R16.reuse, R160 ;  /* 0x0000001008e4723c */ /* 0x084fe200000018a0 */
[----:B------:R-:W-:Y:S01]  /*10e70*/  MOV R134, R54 ;  /* 0x0000003600867202 */ /* 0x000fe20000000f00 */
[-C--:B------:R-:W-:Y:S01]  /*10e80*/  FMUL.FTZ R196, R196, R32.reuse ;  /* 0x00000020c4c47220 */ /* 0x080fe20000410000 */
[----:B------:R-:W-:Y:S01]  /*10e90*/  FMUL.FTZ R197, R197, R32 ;  /* 0x00000020c5c57220 */ /* 0x000fe20000410000 */
[-C--:B------:R-:W-:Y:S01]  /*10ea0*/  FMUL.FTZ R198, R198, R31.reuse ;  /* 0x0000001fc6c67220 */ /* 0x080fe20000410000 */
[----:B------:R-:W-:Y:S01]  /*10eb0*/  FMUL.FTZ R199, R199, R31 ;  /* 0x0000001fc7c77220 */ /* 0x000fe20000410000 */
[-C--:B------:R-:W-:Y:S01]  /*10ec0*/  FMUL.FTZ R192, R192, R34.reuse ;  /* 0x00000022c0c07220 */ /* 0x080fe20000410000 */
[-C--:B------:R-:W-:Y:S01]  /*10ed0*/  FMUL.FTZ R193, R193, R34.reuse ;  /* 0x00000022c1c17220 */ /* 0x080fe20000410000 */
[C---:B------:R-:W-:Y:S01]  /*10ee0*/  HMMA.16816.F32 R216, R4.reuse, R16, R164 ;  /* 0x0000001004d8723c */ /* 0x040fe200000018a4 */
[-C--:B------:R-:W-:Y:S01]  /*10ef0*/  FMUL.FTZ R194, R194, R33.reuse ;  /* 0x00000021c2c27220 */ /* 0x080fe20000410000 */
[-C--:B------:R-:W-:Y:S01]  /*10f00*/  FMUL.FTZ R195, R195, R33.reuse ;  /* 0x00000021c3c37220 */ /* 0x080fe20000410000 */
[-C--:B------:R-:W-:Y:S01]  /*10f10*/  FMUL.FTZ R200, R200, R34.reuse ;  /* 0x00000022c8c87220 */ /* 0x080fe20000410000 */
[----:B------:R-:W-:Y:S01]  /*10f20*/  FMUL.FTZ R201, R201, R34 ;  /* 0x00000022c9c97220 */ /* 0x000fe20000410000 */
[-C--:B------:R-:W-:Y:S01]  /*10f30*/  FMUL.FTZ R202, R202, R33.reuse ;  /* 0x00000021caca7220 */ /* 0x080fe20000410000 */
[----:B------:R-:W-:Y:S01]  /*10f40*/  FMUL.FTZ R203, R203, R33 ;  /* 0x00000021cbcb7220 */ /* 0x000fe20000410000 */
[-C--:B------:R-:W-:Y:S01]  /*10f50*/  FMUL.FTZ R204, R204, R32.reuse ;  /* 0x00000020cccc7220 */ /* 0x080fe20000410000 */
[-C--:B------:R-:W-:Y:S01]  /*10f60*/  HMMA.16816.F32 R24, R4, R18.reuse, R168 ;  /* 0x000000120418723c */ /* 0x080fe200000018a8 */
[-C--:B------:R-:W-:Y:S01]  /*10f70*/  FMUL.FTZ R205, R205, R32.reuse ;  /* 0x00000020cdcd7220 */ /* 0x080fe20000410000 */
[-C--:B------:R-:W-:Y:S01]  /*10f80*/  FMUL.FTZ R206, R206, R31.reuse ;  /* 0x0000001fcece7220 */ /* 0x080fe20000410000 */
[-C--:B------:R-:W-:Y:S01]  /*10f90*/  FMUL.FTZ R207, R207, R31.reuse ;  /* 0x0000001fcfcf7220 */ /* 0x080fe20000410000 */
[-C--:B------:R-:W-:Y:S01]  /*10fa0*/  FMUL.FTZ R176, R176, R32.reuse ;  /* 0x00000020b0b07220 */ /* 0x080fe20000410000 */
[----:B------:R-:W-:Y:S01]  /*10fb0*/  FMUL.FTZ R177, R177, R32 ;  /* 0x00000020b1b17220 */ /* 0x000fe20000410000 */
[-C--:B------:R-:W-:Y:S01]  /*10fc0*/  FMUL.FTZ R178, R178, R31.reuse ;  /* 0x0000001fb2b27220 */ /* 0x080fe20000410000 */
[----:B------:R-:W-:Y:S01]  /*10fd0*/  FMUL.FTZ R179, R179, R31 ;  /* 0x0000001fb3b37220 */ /* 0x000fe20000410000 */
[C---:B------:R-:W-:Y:S01]  /*10fe0*/  HMMA.16816.F32 R172, R8.reuse, R18, R172 ;  /* 0x0000001208ac723c */ /* 0x040fe200000018ac */
[----:B------:R-:W1:Y:S01]  /*10ff0*/  LDSM.16.MT88.4 R16, [R132] ;  /* 0x000000008410783b */ /* 0x000e620000004200 */
[-C--:B------:R-:W-:Y:S01]  /*11000*/  FMUL.FTZ R180, R180, R34.reuse ;  /* 0x00000022b4b47220 */ /* 0x080fe20000410000 */
[-C--:B------:R-:W-:Y:S01]  /*11010*/  FMUL.FTZ R181, R181, R34.reuse ;  /* 0x00000022b5b57220 */ /* 0x080fe20000410000 */
[-C--:B------:R-:W-:Y:S01]  /*11020*/  FMUL.FTZ R182, R182, R33.reuse ;  /* 0x00000021b6b67220 */ /* 0x080fe20000410000 */
[-C--:B------:R-:W-:Y:S01]  /*11030*/  FMUL.FTZ R183, R183, R33.reuse ;  /* 0x00000021b7b77220 */ /* 0x080fe20000410000 */
[-C--:B------:R-:W-:Y:S01]  /*11040*/  FMUL.FTZ R184, R184, R34.reuse ;  /* 0x00000022b8b87220 */ /* 0x080fe20000410000 */
[----:B------:R-:W-:Y:S01]  /*11050*/  FMUL.FTZ R185, R185, R34 ;  /* 0x00000022b9b97220 */ /* 0x000fe20000410000 */
[-C--:B------:R-:W-:Y:S01]  /*11060*/  HMMA.16816.F32 R52, R8, R12.reuse, R144 ;  /* 0x0000000c0834723c */ /* 0x080fe20000001890 */
[-C--:B------:R-:W-:Y:S01]  /*11070*/  FMUL.FTZ R186, R186, R33.reuse ;  /* 0x00000021baba7220 */ /* 0x080fe20000410000 */
[----:B------:R-:W-:Y:S01]  /*11080*/  FMUL.FTZ R187, R187, R33 ;  /* 0x00000021bbbb7220 */ /* 0x000fe20000410000 */
[-C--:B------:R-:W-:Y:S01]  /*11090*/  FMUL.FTZ R188, R188, R32.reuse ;  /* 0x00000020bcbc7220 */ /* 0x080fe20000410000 */
[----:B------:R-:W-:Y:S01]  /*110a0*/  FMUL.FTZ R189, R189, R32 ;  /* 0x00000020bdbd7220 */ /* 0x000fe20000410000 */
[-C--:B------:R-:W-:Y:S01]  /*110b0*/  FMUL.FTZ R190, R190, R31.reuse ;  /* 0x0000001fbebe7220 */ /* 0x080fe20000410000 */
[----:B------:R-:W-:Y:S01]  /*110c0*/  FMUL.FTZ R191, R191, R31 ;  /* 0x0000001fbfbf7220 */ /* 0x000fe20000410000 */
[----:B------:R-:W-:Y:S01]  /*110d0*/  LDSM.16.MT88.4 R20, [R30+0x2000] ;  /* 0x002000001e14783b */ /* 0x000fe20000004200 */
[C---:B------:R-:W-:Y:S03]  /*110e0*/  HMMA.16816.F32 R232, R4.reuse, R12, R148 ;  /* 0x0000000c04e8723c */ /* 0x040fe60000001894 */
[----:B------:R-:W-:Y:S05]  /*110f0*/  LDSM.16.MT88.4 R36, [R132+0x2000] ;  /* 0x002000008424783b */ /* 0x000fea0000004200 */
[-C--:B------:R-:W-:Y:S08]  /*11100*/  HMMA.16816.F32 R220, R4, R14.reuse, R152 ;  /* 0x0000000e04dc723c */ /* 0x080ff00000001898 */
[C---:B------:R-:W-:Y:S01]  /*11110*/  HMMA.16816.F32 R212, R8.reuse, R14, R156 ;  /* 0x0000000e08d4723c */ /* 0x040fe2000000189c */
[----:B------:R-:W2:Y:S07]  /*11120*/  LDSM.16.MT88.4 R12, [R30] ;  /* 0x000000001e0c783b */ /* 0x000eae0000004200 */
        /* <DEDUP_REMOVED lines=8> */
[----:B------:R-:W-:Y:S01]  /*111b0*/  HMMA.16816.F32 R188, R8, R14, R188 ;  /* 0x0000000e08bc723c */ /* 0x000fe200000018bc */
[----:B------:R-:W2:Y:S01]  /*111c0*/  LDSM.16.MT88.4 R12, [R136+0xe000] ;  /* 0x00e00000880c783b */ /* 0x000ea20000004200 */
        /* <DEDUP_REMOVED lines=12> */
[----:B------:R-:W-:Y:S01]  /*11290*/  FFMA.FTZ R0, R60, UR12, -R28 ;  /* 0x0000000c3c007c23 */ /* 0x000fe2000801081c */
[-C--:B------:R-:W-:Y:S01]  /*112a0*/  FMUL.FTZ R124, R124, R34.reuse ;  /* 0x000000227c7c7220 */ /* 0x080fe20000410000 */
[----:B------:R-:W-:Y:S01]  /*112b0*/  FMUL.FTZ R125, R125, R34 ;  /* 0x000000227d7d7220 */ /* 0x000fe20000410000 */
[-C--:B------:R-:W-:Y:S01]  /*112c0*/  FMUL.FTZ R126, R126, R33.reuse ;  /* 0x000000217e7e7220 */ /* 0x080fe20000410000 */
[----:B------:R-:W-:Y:S01]  /*112d0*/  FMUL.FTZ R127, R127, R33 ;  /* 0x000000217f7f7220 */ /* 0x000fe20000410000 */
[----:B-1----:R-:W-:Y:S01]  /*112e0*/  HMMA.16816.F32 R152, R4, R18, R92 ;  /* 0x000000120498723c */ /* 0x002fe2000000185c */
[----:B------:R-:W-:-:S02]  /*112f0*/  MOV R95, R133 ;  /* 0x00000085005f7202 */ /* 0x000fc40000000f00 */
[----:B------:R1:W-:Y:S05]  /*11300*/  MUFU.EX2 R133, R0 ;  /* 0x0000000000857308 */ /* 0x0003ea0000000800 */
[----:B------:R-:W-:Y:S01]  /*11310*/  HMMA.16816.F32 R148, R4, R22, R108 ;  /* 0x000000160494723c */ /* 0x000fe2000000186c */
[----:B------:R-:W-:Y:S01]  /*11320*/  MOV R111, R141 ;  /* 0x0000008d006f7202 */ /* 0x000fe20000000f00 */
[----:B-1----:R-:W-:-:S06]  /*11330*/  FFMA.FTZ R0, R56, UR12, -R28 ;  /* 0x0000000c38007c23 */ /* 0x002fcc000801081c */
[----:B--2---:R-:W-:Y:S01]  /*11340*/  HMMA.16816.F32 R168, R4, R12, R72 ;  /* 0x0000000c04a8723c */ /* 0x004fe20000001848 */
[----:B------:R-:W-:Y:S01]  /*11350*/  IMAD.MOV.U32 R72, RZ, RZ, R140 ;  /* 0x000000ffff487224 */ /* 0x000fe200078e008c */
[----:B------:R-:W-:Y:S01]  /*11360*/  MOV R74, R143 ;  /* 0x0000008f004a7202 */ /* 0x000fe20000000f00 */
[----:B------:R-:W-:-:S05]  /*11370*/  IMAD.MOV.U32 R75, RZ, RZ, R142 ;  /* 0x000000ffff4b7224 */ /* 0x000fca00078e008e */
[----:B------:R-:W-:Y:S01]  /*11380*/  HMMA.16816.F32 R140, R4, R38, R124 ;  /* 0x00000026048c723c */ /* 0x000fe2000000187c */
[----:B------:R1:W-:Y:S02]  /*11390*/  MUFU.EX2 R127, R0 ;  /* 0x00000000007f7308 */ /* 0x0003e40000000800 */
[----:B-1----:R-:W-:-:S06]  /*113a0*/  FFMA.FTZ R0, R44, UR12, -R28 ;  /* 0x0000000c2c007c23 */ /* 0x002fcc000801081c */
[----:B------:R1:W-:Y:S01]  /*113b0*/  MUFU.EX2 R110, R0 ;  /* 0x00000000006e7308 */ /* 0x0003e20000000800 */
[-C--:B------:R-:W-:Y:S01]  /*113c0*/  FMUL.FTZ R76, R76, R34.reuse ;  /* 0x000000224c4c7220 */ /* 0x080fe20000410000 */
[----:B------:R-:W-:Y:S01]  /*113d0*/  FMUL.FTZ R77, R77, R34 ;  /* 0x000000224d4d7220 */ /* 0x000fe20000410000 */
[----:B-1----:R-:W-:-:S05]  /*113e0*/  FFMA.FTZ R0, R42, UR12, -R28 ;  /* 0x0000000c2a007c23 */ /* 0x002fca000801081c */
[----:B------:R1:W-:Y:S01]  /*113f0*/  MUFU.EX2 R93, R0 ;  /* 0x00000000005d7308 */ /* 0x0003e20000000800 */
[-C--:B------:R-:W-:Y:S01]  /*11400*/  FMUL.FTZ R78, R78, R33.reuse ;  /* 0x000000214e4e7220 */ /* 0x080fe20000410000 */
[----:B------:R-:W-:Y:S01]  /*11410*/  FMUL.FTZ R79, R79, R33 ;  /* 0x000000214f4f7220 */ /* 0x000fe20000410000 */
[----:B------:R-:W-:Y:S01]  /*11420*/  MOV R109, R136 ;  /* 0x00000088006d7202 */ /* 0x000fe20000000f00 */
[----:B-1----:R-:W-:-:S04]  /*11430*/  FFMA.FTZ R0, R64, UR12, -R29 ;  /* 0x0000000c40007c23 */ /* 0x002fc8000801081d */
[----:B------:R1:W-:Y:S01]  /*11440*/  MUFU.EX2 R126, R0 ;  /* 0x00000000007e7308 */ /* 0x0003e20000000800 */
[----:B------:R-:W-:Y:S01]  /*11450*/  HMMA.16816.F32 R160, R4, R14, R76 ;  /* 0x0000000e04a0723c */ /* 0x000fe2000000184c */
[----:B------:R-:W-:Y:S02]  /*11460*/  IMAD.MOV.U32 R77, RZ, RZ, R135 ;  /* 0x000000ffff4d7224 */ /* 0x000fe400078e0087 */
[----:B-1----:R-:W-:-:S04]  /*11470*/  FFMA.FTZ R0, R57, UR12, -R29 ;  /* 0x0000000c39007c23 */ /* 0x002fc8000801081d */
[----:B------:R1:W-:Y:S02]  /*11480*/  MUFU.EX2 R240, R0 ;  /* 0x0000000000f07308 */ /* 0x0003e40000000800 */
[----:B-1----:R-:W-:-:S06]  /*11490*/  FFMA.FTZ R0, R46, UR12, -R29 ;  /* 0x0000000c2e007c23 */ /* 0x002fcc000801081d */
[----:B------:R1:W-:Y:S01]  /*114a0*/  MUFU.EX2 R136, R0 ;  /* 0x0000000000887308 */ /* 0x0003e20000000800 */
[----:B------:R-:W-:Y:S01]  /*114b0*/  MOV R73, R137 ;  /* 0x0000008900497202 */ /* 0x000fe20000000f00 */
[----:B-1----:R-:W-:-:S06]  /*114c0*/  FFMA.FTZ R0, R43, UR12, -R29 ;  /* 0x0000000c2b007c23 */ /* 0x002fcc000801081d */
[----:B------:R1:W-:Y:S01]  /*114d0*/  MUFU.EX2 R135, R0 ;  /* 0x0000000000877308 */ /* 0x0003e20000000800 */
[-C--:B------:R-:W-:Y:S01]  /*114e0*/  FMUL.FTZ R88, R88, R34.reuse ;  /* 0x0000002258587220 */ /* 0x080fe20000410000 */
[-C--:B------:R-:W-:Y:S01]  /*114f0*/  FMUL.FTZ R89, R89, R34.reuse ;  /* 0x0000002259597220 */ /* 0x080fe20000410000 */
[-C--:B------:R-:W-:Y:S01]  /*11500*/  FMUL.FTZ R90, R90, R33.reuse ;  /* 0x000000215a5a7220 */ /* 0x080fe20000410000 */
[----:B------:R-:W-:Y:S01]  /*11510*/  FMUL.FTZ R91, R91, R33 ;  /* 0x000000215b5b7220 */ /* 0x000fe20000410000 */
[----:B------:R-:W-:Y:S01]  /*11520*/  FMUL.FTZ R104, R104, R34 ;  /* 0x0000002268687220 */ /* 0x000fe20000410000 */
[----:B-1----:R-:W-:-:S04]  /*11530*/  FFMA.FTZ R0, R65, UR12, -R2 ;  /* 0x0000000c41007c23 */ /* 0x002fc80008010802 */
[----:B------:R1:W-:Y:S01]  /*11540*/  MUFU.EX2 R78, R0 ;  /* 0x00000000004e7308 */ /* 0x0003e20000000800 */
        /* <DEDUP_REMOVED lines=10> */
[----:B-1----:R-:W-:Y:S01]  /*115f0*/  FFMA.FTZ R0, R61, UR12, -R2 ;  /* 0x0000000c3d007c23 */ /* 0x002fe20008010802 */
[----:B------:R-:W-:-:S03]  /*11600*/  FMUL.FTZ R87, R87, R31 ;  /* 0x0000001f57577220 */ /* 0x000fc60000410000 */
[----:B------:R1:W2:Y:S01]  /*11610*/  MUFU.EX2 R137, R0 ;  /* 0x0000000000897308 */ /* 0x0002a20000000800 */
        /* <DEDUP_REMOVED lines=12> */
[--C-:B-1----:R-:W-:Y:S01]  /*116e0*/  FFMA.FTZ R0, R47, UR12, -R2.reuse ;  /* 0x0000000c2f007c23 */ /* 0x102fe20008010802 */
[-C--:B------:R-:W-:Y:S01]  /*116f0*/  FMUL.FTZ R100, R100, R32.reuse ;  /* 0x0000002064647220 */ /* 0x080fe20000410000 */
[-C--:B------:R-:W-:Y:S01]  /*11700*/  FMUL.FTZ R101, R101, R32.reuse ;  /* 0x0000002065657220 */ /* 0x080fe20000410000 */
[-C--:B------:R-:W-:Y:S01]  /*11710*/  FMUL.FTZ R102, R102, R31.reuse ;  /* 0x0000001f66667220 */ /* 0x080fe20000410000 */
[----:B------:R1:W-:Y:S01]  /*11720*/  MUFU.EX2 R92, R0 ;  /* 0x00000000005c7308 */ /* 0x0003e20000000800 */
[-C--:B------:R-:W-:Y:S01]  /*11730*/  FMUL.FTZ R103, R103, R31.reuse ;  /* 0x0000001f67677220 */ /* 0x080fe20000410000 */
[-C--:B------:R-:W-:Y:S01]  /*11740*/  FMUL.FTZ R112, R112, R32.reuse ;  /* 0x0000002070707220 */ /* 0x080fe20000410000 */
[----:B------:R-:W-:Y:S01]  /*11750*/  FMUL.FTZ R113, R113, R32 ;  /* 0x0000002071717220 */ /* 0x000fe20000410000 */
[-C--:B------:R-:W-:Y:S01]  /*11760*/  FMUL.FTZ R114, R114, R31.reuse ;  /* 0x0000001f72727220 */ /* 0x080fe20000410000 */
[----:B------:R-:W-:Y:S01]  /*11770*/  FMUL.FTZ R115, R115, R31 ;  /* 0x0000001f73737220 */ /* 0x000fe20000410000 */
[----:B------:R-:W-:Y:S01]  /*11780*/  HMMA.16816.F32 R156, R4, R16, R88 ;  /* 0x00000010049c723c */ /* 0x000fe20000001858 */
[----:B-1----:R-:W-:-:S07]  /*11790*/  FFMA.FTZ R0, R51, UR12, -R2 ;  /* 0x0000000c33007c23 */ /* 0x002fce0008010802 */
[C---:B------:R-:W-:Y:S01]  /*117a0*/  HMMA.16816.F32 R164, R4.reuse, R20, R104 ;  /* 0x0000001404a4723c */ /* 0x040fe20000001868 */
[----:B------:R1:W-:Y:S07]  /*117b0*/  MUFU.EX2 R94, R0 ;  /* 0x00000000005e7308 */ /* 0x0003ee0000000800 */
[----:B------:R-:W-:Y:S08]  /*117c0*/  HMMA.16816.F32 R144, R4, R36, R120 ;  /* 0x000000240490723c */ /* 0x000ff00000001878 */
[----:B------:R-:W-:Y:S01]  /*117d0*/  HMMA.16816.F32 R88, R8, R16, R84 ;  /* 0x000000100858723c */ /* 0x000fe20000001854 */
[----:B-1----:R-:W-:-:S07]  /*117e0*/  FFMA.FTZ R0, R210, UR12, -R3 ;  /* 0x0000000cd2007c23 */ /* 0x002fce0008010803 */
[C---:B------:R-:W-:Y:S01]  /*117f0*/  HMMA.16816.F32 R96, R8.reuse, R18, R96 ;  /* 0x000000120860723c */ /* 0x040fe20000001860 */
[----:B------:R-:W1:Y:S01]  /*11800*/  LDSM.16.MT88.4 R16, [R30+0x800] ;  /* 0x000800001e10783b */ /* 0x000e620000004200 */
[----:B------:R3:W-:Y:S06]  /*11810*/  MUFU.EX2 R79, R0 ;  /* 0x00000000004f7308 */ /* 0x0007ec0000000800 */
[C---:B------:R-:W-:Y:S08]  /*11820*/  HMMA.16816.F32 R120, R8.reuse, R12, R68 ;  /* 0x0000000c0878723c */ /* 0x040ff00000001844 */
[----:B------:R-:W-:Y:S01]  /*11830*/  HMMA.16816.F32 R104, R8, R14, R80 ;  /* 0x0000000e0868723c */ /* 0x000fe20000001850 */
[----:B------:R-:W4:Y:S01]  /*11840*/  LDSM.16.MT88.4 R12, [R109+0xc800] ;  /* 0x00c800006d0c783b */ /* 0x000f220000004200 */
[----:B---3--:R-:W-:-:S06]  /*11850*/  FFMA.FTZ R0, R209, UR12, -R3 ;  /* 0x0000000cd1007c23 */ /* 0x008fcc0008010803 */
[C---:B------:R-:W-:Y:S01]  /*11860*/  HMMA.16816.F32 R100, R8.reuse, R20, R100 ;  /* 0x000000140864723c */ /* 0x040fe20000001864 */
[----:B------:R3:W1:Y:S07]  /*11870*/  MUFU.EX2 R86, R0 ;  /* 0x0000000000567308 */ /* 0x00066e0000000800 */
[----:B------:R-:W-:Y:S01]  /*11880*/  HMMA.16816.F32 R112, R8, R22, R112 ;  /* 0x000000160870723c */ /* 0x000fe20000001870 */
[----:B------:R-:W4:Y:S01]  /*11890*/  LDSM.16.MT88.4 R20, [R35+0xc800] ;  /* 0x00c800002314783b */ /* 0x000f220000004200 */
[----:B------:R-:W-:Y:S01]  /*118a0*/  MOV R76, R134 ;  /* 0x00000086004c7202 */ /* 0x000fe20000000f00 */
[----:B---3--:R-:W-:-:S04]  /*118b0*/  FFMA.FTZ R0, R50, UR12, -R3 ;  /* 0x0000000c32007c23 */ /* 0x008fc80008010803 */
[----:B------:R3:W-:Y:S01]  /*118c0*/  MUFU.EX2 R134, R0 ;  /* 0x0000000000867308 */ /* 0x0007e20000000800 */
[-C--:B------:R-:W-:Y:S01]  /*118d0*/  FMUL.FTZ R116, R116, R32.reuse ;  /* 0x0000002074747220 */ /* 0x080fe20000410000 */
[-C--:B------:R-:W-:Y:S01]  /*118e0*/  FMUL.FTZ R117, R117, R32.reuse ;  /* 0x0000002075757220 */ /* 0x080fe20000410000 */
[-C--:B------:R-:W-:Y:S01]  /*118f0*/  FMUL.FTZ R118, R118, R31.reuse ;  /* 0x0000001f76767220 */ /* 0x080fe20000410000 */
[-C--:B------:R-:W-:Y:S01]  /*11900*/  FMUL.FTZ R119, R119, R31.reuse ;  /* 0x0000001f77777220 */ /* 0x080fe20000410000 */
[-C--:B------:R-:W-:Y:S01]  /*11910*/  FMUL.FTZ R128, R128, R32.reuse ;  /* 0x0000002080807220 */ /* 0x080fe20000410000 */
[----:B------:R-:W-:Y:S01]  /*11920*/  FMUL.FTZ R129, R129, R32 ;  /* 0x0000002081817220 */ /* 0x000fe20000410000 */
[----:B------:R-:W-:Y:S01]  /*11930*/  FMUL.FTZ R130, R130, R31 ;  /* 0x0000001f82827220 */ /* 0x000fe20000410000 */
[----:B---3--:R-:W-:-:S04]  /*11940*/  FFMA.FTZ R0, R48, UR12, -R3 ;  /* 0x0000000c30007c23 */ /* 0x008fc80008010803 */
[----:B------:R3:W4:Y:S01]  /*11950*/  MUFU.EX2 R108, R0 ;  /* 0x00000000006c7308 */ /* 0x0007220000000800 */
[----:B------:R-:W-:Y:S01]  /*11960*/  FMUL.FTZ R131, R131, R31 ;  /* 0x0000001f83837220 */ /* 0x000fe20000410000 */
[----:B------:R-:W-:Y:S01]  /*11970*/  HMMA.16816.F32 R116, R8, R36, R116 ;  /* 0x000000240874723c */ /* 0x000fe20000001874 */
[----:B--2---:R-:W-:Y:S02]  /*11980*/  F2FP.F16.F32.PACK_AB R4, R137, R78 ;  /* 0x0000004e8904723e */ /* 0x004fe400000000ff */
[----:B-1----:R-:W-:-:S05]  /*11990*/  F2FP.F16.F32.PACK_AB R5, R86, R79 ;  /* 0x0000004f5605723e */ /* 0x002fca00000000ff */
[----:B------:R-:W-:Y:S01]  /*119a0*/  HMMA.16816.F32 R36, R8, R38, R128 ;  /* 0x000000260824723c */ /* 0x000fe20000001880 */
[----:B------:R-:W-:Y:S02]  /*119b0*/  F2FP.F16.F32.PACK_AB R8, R127, R133 ;  /* 0x000000857f08723e */ /* 0x000fe400000000ff */
[----:B------:R-:W-:Y:S02]  /*119c0*/  F2FP.F16.F32.PACK_AB R9, R240, R126 ;  /* 0x0000007ef009723e */ /* 0x000fe400000000ff */
[----:B---3--:R-:W-:Y:S02]  /*119d0*/  MOV R0, R110 ;  /* 0x0000006e00007202 */ /* 0x008fe40000000f00 */
[----:B------:R-:W-:Y:S02]  /*119e0*/  F2FP.F16.F32.PACK_AB R11, R135, R136 ;  /* 0x00000088870b723e */ /* 0x000fe400000000ff */
[----:B------:R-:W-:Y:S02]  /*119f0*/  F2FP.F16.F32.PACK_AB R10, R93, R0 ;  /* 0x000000005d0a723e */ /* 0x000fe400000000ff */
[----:B------:R-:W-:-:S02]  /*11a00*/  F2FP.F16.F32.PACK_AB R6, R94, R92 ;  /* 0x0000005c5e06723e */ /* 0x000fc400000000ff */
[----:B----4-:R-:W-:Y:S02]  /*11a10*/  F2FP.F16.F32.PACK_AB R7, R108, R134 ;  /* 0x000000866c07723e */ /* 0x010fe400000000ff */
[----:B------:R-:W-:Y:S01]  /*11a20*/  MOV R87, R76 ;  /* 0x0000004c00577202 */ /* 0x000fe20000000f00 */
[----:B------:R-:W-:Y:S01]  /*11a30*/  IMAD.MOV.U32 R85, RZ, RZ, R95 ;  /* 0x000000ffff557224 */ /* 0x000fe200078e005f */
[----:B------:R-:W-:Y:S02]  /*11a40*/  MOV R76, R45 ;  /* 0x0000002d004c7202 */ /* 0x000fe40000000f00 */
[----:B------:R-:W-:Y:S01]  /*11a50*/  MOV R84, R111 ;  /* 0x0000006f00547202 */ /* 0x000fe20000000f00 */
[----:B------:R-:W-:Y:S01]  /*11a60*/  IMAD.MOV.U32 R111, RZ, RZ, R40 ;  /* 0x000000ffff6f7224 */ /* 0x000fe200078e0028 */
[----:B------:R-:W-:Y:S02]  /*11a70*/  MOV R209, R59 ;  /* 0x0000003b00d17202 */ /* 0x000fe40000000f00 */
[----:B------:R-:W-:-:S02]  /*11a80*/  MOV R210, R58 ;  /* 0x0000003a00d27202 */ /* 0x000fc40000000f00 */
[----:B------:R-:W-:Y:S01]  /*11a90*/  MOV R95, R41 ;  /* 0x00000029005f7202 */ /* 0x000fe20000000f00 */
[----:B------:R-:W-:Y:S01]  /*11aa0*/  HMMA.16816.F32 R56, R8, R16, R176 ;  /* 0x000000100838723c */ /* 0x000fe200000018b0 */
[----:B------:R-:W-:Y:S01]  /*11ab0*/  IMAD.MOV.U32 R178, RZ, RZ, R109 ;  /* 0x000000ffffb27224 */ /* 0x000fe200078e006d */
[----:B------:R-:W-:Y:S01]  /*11ac0*/  MOV R124, R66 ;  /* 0x00000042007c7202 */ /* 0x000fe20000000f00 */
[----:B------:R-:W-:-:S05]  /*11ad0*/  IMAD.MOV.U32 R125, RZ, RZ, R67 ;  /* 0x000000ffff7d7224 */ /* 0x000fca00078e0043 */
[----:B------:R-:W-:Y:S01]  /*11ae0*/  HMMA.16816.F32 R40, R8, R14, R212 ;  /* 0x0000000e0828723c */ /* 0x000fe200000018d4 */
[----:B------:R-:W-:Y:S01]  /*11af0*/  MOV R215, R76 ;  /* 0x0000004c00d77202 */ /* 0x000fe20000000f00 */
[----:B------:R-:W-:Y:S01]  /*11b00*/  IMAD.MOV.U32 R213, RZ, RZ, R78 ;  /* 0x000000ffffd57224 */ /* 0x000fe200078e004e */
[----:B------:R-:W-:Y:S02]  /*11b10*/  MOV R214, R77 ;  /* 0x0000004d00d67202 */ /* 0x000fe40000000f00 */
[----:B------:R-:W-:-:S03]  /*11b20*/  MOV R212, R79 ;  /* 0x0000004f00d47202 */ /* 0x000fc60000000f00 */
[----:B------:R-:W-:Y:S01]  /*11b30*/  HMMA.16816.F32 R68, R4, R20, R216 ;  /* 0x000000140444723c */ /* 0x000fe200000018d8 */
[----:B------:R-:W-:Y:S01]  /*11b40*/  MOV R217, R63 ;  /* 0x0000003f00d97202 */ /* 0x000fe20000000f00 */
[----:B------:R-:W-:-:S06]  /*11b50*/  IMAD.MOV.U32 R216, RZ, RZ, R62 ;  /* 0x000000ffffd87224 */ /* 0x000fcc00078e003e */
[C---:B------:R-:W-:Y:S08]  /*11b60*/  HMMA.16816.F32 R180, R4.reuse, R16, R180 ;  /* 0x0000001004b4723c */ /* 0x040ff000000018b4 */
[-C--:B------:R-:W-:Y:S08]  /*11b70*/  HMMA.16816.F32 R184, R4, R18.reuse, R184 ;  /* 0x0000001204b8723c */ /* 0x080ff000000018b8 */
[----:B------:R-:W-:Y:S01]  /*11b80*/  HMMA.16816.F32 R76, R8, R18, R188 ;  /* 0x00000012084c723c */ /* 0x000fe200000018bc */
[----:B------:R-:W1:Y:S07]  /*11b90*/  LDSM.16.MT88.4 R16, [R35+0xe800] ;  /* 0x00e800002310783b */ /* 0x000e6e0000004200 */
[----:B------:R-:W-:Y:S01]  /*11ba0*/  HMMA.16816.F32 R64, R4, R22, R24 ;  /* 0x000000160440723c */ /* 0x000fe20000001818 */
[----:B------:R-:W2:Y:S07]  /*11bb0*/  LDSM.16.MT88.4 R24, [R132+0x2800] ;  /* 0x002800008418783b */ /* 0x000eae0000004200 */
[C---:B------:R-:W-:Y:S08]  /*11bc0*/  HMMA.16816.F32 R80, R8.reuse, R20, R228 ;  /* 0x000000140850723c */ /* 0x040ff000000018e4 */
[----:B------:R-:W-:Y:S01]  /*11bd0*/  HMMA.16816.F32 R60, R8, R22, R172 ;  /* 0x00000016083c723c */ /* 0x000fe200000018ac */
[----:B------:R-:W3:Y:S01]  /*11be0*/  LDSM.16.MT88.4 R20, [R178+0xe800] ;  /* 0x00e80000b214783b */ /* 0x000ee20000004200 */
[----:B------:R-:W-:-:S02]  /*11bf0*/  MOV R177, R217 ;  /* 0x000000d900b17202 */ /* 0x000fc40000000f00 */
[----:B------:R-:W-:Y:S02]  /*11c00*/  MOV R217, R239 ;  /* 0x000000ef00d97202 */ /* 0x000fe40000000f00 */
[----:B------:R-:W4:Y:S01]  /*11c10*/  LDL.LU R239, [R1+0xb0] ;  /* 0x0000b00001ef7983 */ /* 0x000f220000300800 */
[----:B------:R-:W-:Y:S01]  /*11c20*/  MOV R110, R49 ;  /* 0x00000031006e7202 */ /* 0x000fe20000000f00 */
[-C--:B------:R-:W-:Y:S08]  /*11c30*/  HMMA.16816.F32 R44, R8, R12.reuse, R52 ;  /* 0x0000000c082c723c */ /* 0x080ff00000001834 */
[----:B------:R-:W-:Y:S01]  /*11c40*/  HMMA.16816.F32 R52, R4, R12, R232 ;  /* 0x0000000c0434723c */ /* 0x000fe200000018e8 */
[----:B------:R-:W-:Y:S01]  /*11c50*/  IMAD.MOV.U32 R232, RZ, RZ, R125 ;  /* 0x000000ffffe87224 */ /* 0x000fe200078e007d */
[----:B------:R-:W-:-:S02]  /*11c60*/  MOV R235, R126 ;  /* 0x0000007e00eb7202 */ /* 0x000fc40000000f00 */
[----:B------:R-:W-:-:S04]  /*11c70*/  MOV R234, R127 ;  /* 0x0000007f00ea7202 */ /* 0x000fc80000000f00 */
[C---:B------:R-:W-:Y:S01]  /*11c80*/  HMMA.16816.F32 R48, R4.reuse, R14, R220 ;  /* 0x0000000e0430723c */ /* 0x040fe200000018dc */
[----:B------:R-:W-:Y:S01]  /*11c90*/  MOV R223, R124 ;  /* 0x0000007c00df7202 */ /* 0x000fe20000000f00 */
[----:B------:R-:W-:Y:S01]  /*11ca0*/  IMAD.MOV.U32 R222, RZ, RZ, R95 ;  /* 0x000000ffffde7224 */ /* 0x000fe200078e005f */
[----:B------:R-:W3:Y:S05]  /*11cb0*/  LDSM.16.MT88.4 R12, [R132+0x800] ;  /* 0x00080000840c783b */ /* 0x000eea0000004200 */
[C---:B-1----:R-:W-:Y:S08]  /*11cc0*/  HMMA.16816.F32 R124, R4.reuse, R16, R156 ;  /* 0x00000010047c723c */ /* 0x042ff0000000189c */
[----:B--2---:R-:W-:Y:S08]  /*11cd0*/  HMMA.16816.F32 R156, R4, R24, R144 ;  /* 0x00000018049c723c */ /* 0x004ff00000001890 */
[----:B---3--:R-:W-:Y:S01]  /*11ce0*/  HMMA.16816.F32 R144, R8, R22, R104 ;  /* 0x000000160890723c */ /* 0x008fe20000001868 */
[----:B------:R-:W-:Y:S01]  /*11cf0*/  IMAD.MOV.U32 R105, RZ, RZ, R178 ;  /* 0x000000ffff697224 */ /* 0x000fe200078e00b2 */
[----:B------:R-:W-:-:S04]  /*11d00*/  MOV R178, R0 ;  /* 0x0000000000b27202 */ /* 0x000fc80000000f00 */
[----:B------:R-:W-:Y:S01]  /*11d10*/  MOV R190, R178 ;  /* 0x000000b200be7202 */ /* 0x000fe20000000f00 */
[----:B------:R-:W-:Y:S01]  /*11d20*/  IMAD.MOV.U32 R178, RZ, RZ, R215 ;  /* 0x000000ffffb27224 */ /* 0x000fe200078e00d7 */
[----:B------:R-:W-:Y:S02]  /*11d30*/  MOV R215, R222 ;  /* 0x000000de00d77202 */ /* 0x000fe40000000f00 */
[----:B------:R-:W-:Y:S02]  /*11d40*/  MOV R222, R227 ;  /* 0x000000e300de7202 */ /* 0x000fe40000000f00 */
[----:B------:R-:W2:Y:S01]  /*11d50*/  LDL.LU R227, [R1+0xac] ;  /* 0x0000ac0001e37983 */ /* 0x000ea20000300800 */
[----:B------:R-:W-:Y:S01]  /*11d60*/  MOV R173, R84 ;  /* 0x0000005400ad7202 */ /* 0x000fe20000000f00 */
[----:B------:R-:W-:Y:S01]  /*11d70*/  IMAD.MOV.U32 R175, RZ, RZ, R86 ;  /* 0x000000ffffaf7224 */ /* 0x000fe200078e0056 */
[----:B------:R-:W-:Y:S01]  /*11d80*/  MOV R174, R85 ;  /* 0x0000005500ae7202 */ /* 0x000fe20000000f00 */
[----:B------:R-:W-:Y:S01]  /*11d90*/  IMAD.MOV.U32 R230, RZ, RZ, R73 ;  /* 0x000000ffffe67224 */ /* 0x000fe200078e0049 */
[----:B------:R-:W-:-:S02]  /*11da0*/  MOV R172, R87 ;  /* 0x0000005700ac7202 */ /* 0x000fc40000000f00 */
[----:B------:R-:W-:Y:S01]  /*11db0*/  MOV R229, R72 ;  /* 0x0000004800e57202 */ /* 0x000fe20000000f00 */
[----:B------:R-:W-:Y:S01]  /*11dc0*/  HMMA.16816.F32 R192, R4, R12, R192 ;  /* 0x0000000c04c0723c */ /* 0x000fe200000018c0 */
[----:B------:R-:W-:Y:S02]  /*11dd0*/  MOV R231, R74 ;  /* 0x0000004a00e77202 */ /* 0x000fe40000000f00 */
[----:B------:R-:W-:-:S05]  /*11de0*/  MOV R228, R75 ;  /* 0x0000004b00e47202 */ /* 0x000fca0000000f00 */
[----:B------:R-:W-:Y:S01]  /*11df0*/  HMMA.16816.F32 R72, R8, R12, R196 ;  /* 0x0000000c0848723c */ /* 0x000fe200000018c4 */
[----:B------:R-:W-:Y:S01]  /*11e00*/  MOV R179, R110 ;  /* 0x0000006e00b37202 */ /* 0x000fe20000000f00 */
[----:B------:R-:W-:-:S06]  /*11e10*/  FFMA.FTZ R0, R252, UR12, -R28 ;  /* 0x0000000cfc007c23 */ /* 0x000fcc000801081c */
[-C--:B------:R-:W-:Y:S08]  /*11e20*/  HMMA.16816.F32 R200, R4, R14.reuse, R200 ;  /* 0x0000000e04c8723c */ /* 0x080ff000000018c8 */
[----:B------:R-:W-:Y:S01]  /*11e30*/  HMMA.16816.F32 R84, R8, R14, R204 ;  /* 0x0000000e0854723c */ /* 0x000fe200000018cc */
[----:B------:R-:W1:Y:S01]  /*11e40*/  LDSM.16.MT88.4 R12, [R30+0x2800] ;  /* 0x002800001e0c783b */ /* 0x000e620000004200 */
[----:B------:R-:W-:Y:S01]  /*11e50*/  MOV R191, R179 ;  /* 0x000000b300bf7202 */ /* 0x000fe20000000f00 */
[----:B------:R-:W-:-:S02]  /*11e60*/  IMAD.MOV.U32 R179, RZ, RZ, R250 ;  /* 0x000000ffffb37224 */ /* 0x000fc400078e00fa */
[----:B------:R3:W-:Y:S01]  /*11e70*/  MUFU.EX2 R250, R0 ;  /* 0x0000000000fa7308 */ /* 0x0007e20000000800 */
[----:B------:R-:W-:Y:S01]  /*11e80*/  MOV R176, R172 ;  /* 0x000000ac00b07202 */ /* 0x000fe20000000f00 */
[----:B------:R-:W-:Y:S01]  /*11e90*/  IMAD.MOV.U32 R172, RZ, RZ, R216 ;  /* 0x000000ffffac7224 */ /* 0x000fe200078e00d8 */
[----:B------:R-:W-:Y:S01]  /*11ea0*/  MOV R216, R251 ;  /* 0x000000fb00d87202 */ /* 0x000fe20000000f00 */
[----:B---3--:R-:W-:-:S04]  /*11eb0*/  FFMA.FTZ R0, R244, UR12, -R28 ;  /* 0x0000000cf4007c23 */ /* 0x008fc8000801081c */
[----:B------:R3:W1:Y:S01]  /*11ec0*/  MUFU.EX2 R244, R0 ;  /* 0x0000000000f47308 */ /* 0x0006620000000800 */
[----:B------:R-:W-:Y:S01]  /*11ed0*/  MOV R189, R177 ;  /* 0x000000b100bd7202 */ /* 0x000fe20000000f00 */
[----:B---3--:R-:W-:-:S06]  /*11ee0*/  FFMA.FTZ R0, R243, UR12, -R28 ;  /* 0x0000000cf3007c23 */ /* 0x008fcc000801081c */
[----:B------:R4:W-:Y:S01]  /*11ef0*/  MUFU.EX2 R251, R0 ;  /* 0x0000000000fb7308 */ /* 0x0009e20000000800 */
[----:B------:R-:W-:Y:S01]  /*11f00*/  MOV R177, R228 ;  /* 0x000000e400b17202 */ /* 0x000fe20000000f00 */
[----:B------:R-:W-:Y:S02]  /*11f10*/  IMAD.MOV.U32 R228, RZ, RZ, R212 ;  /* 0x000000ffffe47224 */ /* 0x000fe400078e00d4 */
[----:B------:R-:W-:Y:S01]  /*11f20*/  IMAD.MOV.U32 R188, RZ, RZ, R176 ;  /* 0x000000ffffbc7224 */ /* 0x000fe200078e00b0 */
[----:B------:R-:W-:Y:S01]  /*11f30*/  MOV R176, R216 ;  /* 0x000000d800b07202 */ /* 0x000fe20000000f00 */
[----:B------:R-:W-:Y:S01]  /*11f40*/  IMAD.MOV.U32 R233, RZ, RZ, R108 ;  /* 0x000000ffffe97224 */ /* 0x000fe200078e006c */
[----:B------:R-:W-:Y:S02]  /*11f50*/  MOV R218, R111 ;  /* 0x0000006f00da7202 */ /* 0x000fe40000000f00 */
[----:B------:R-:W-:Y:S01]  /*11f60*/  MOV R216, R213 ;  /* 0x000000d500d87202 */ /* 0x000fe20000000f00 */
[----:B------:R-:W-:Y:S01]  /*11f70*/  HMMA.16816.F32 R108, R4, R22, R160 ;  /* 0x00000016046c723c */ /* 0x000fe200000018a0 */
[----:B------:R-:W-:-:S07]  /*11f80*/  IMAD.MOV.U32 R197, RZ, RZ, R177 ;  /* 0x000000ffffc57224 */ /* 0x000fce00078e00b1 */
[C---:B-1----:R-:W-:Y:S08]  /*11f90*/  HMMA.16816.F32 R164, R4.reuse, R12, R164 ;  /* 0x0000000c04a4723c */ /* 0x042ff000000018a4 */
[----:B------:R-:W-:Y:S08]  /*11fa0*/  HMMA.16816.F32 R160, R4, R14, R148 ;  /* 0x0000000e04a0723c */ /* 0x000ff00000001894 */
[C---:B------:R-:W-:Y:S08]  /*11fb0*/  HMMA.16816.F32 R100, R8.reuse, R12, R100 ;  /* 0x0000000c0864723c */ /* 0x040ff00000001864 */
[----:B------:R-:W-:Y:S01]  /*11fc0*/  HMMA.16816.F32 R112, R8, R14, R112 ;  /* 0x0000000e0870723c */ /* 0x000fe20000001870 */
[----:B------:R-:W1:Y:S01]  /*11fd0*/  LDSM.16.MT88.4 R12, [R105+0xd000] ;  /* 0x00d00000690c783b */ /* 0x000e620000004200 */
[----:B------:R-:W-:Y:S01]  /*11fe0*/  MOV R177, R215 ;  /* 0x000000d700b17202 */ /* 0x000fe20000000f00 */
[----:B------:R-:W-:Y:S01]  /*11ff0*/  IMAD.MOV.U32 R199, RZ, RZ, R190 ;  /* 0x000000ffffc77224 */ /* 0x000fe200078e00be */
[----:B------:R-:W-:-:S02]  /*12000*/  MOV R190, R232 ;  /* 0x000000e800be7202 */ /* 0x000fc40000000f00 */
[----:B------:R-:W-:Y:S02]  /*12010*/  MOV R232, R209 ;  /* 0x000000d100e87202 */ /* 0x000fe40000000f00 */
[----:B------:R-:W-:Y:S01]  /*12020*/  HMMA.16816.F32 R128, R4, R18, R152 ;  /* 0x000000120480723c */ /* 0x000fe20000001898 */
[----:B------:R-:W-:-:S07]  /*12030*/  IMAD.MOV.U32 R219, RZ, RZ, R92 ;  /* 0x000000ffffdb7224 */ /* 0x000fce00078e005c */
[----:B------:R-:W-:Y:S01]  /*12040*/  HMMA.16816.F32 R152, R4, R26, R140 ;  /* 0x0000001a0498723c */ /* 0x000fe2000000188c */
[----:B------:R-:W-:-:S07]  /*12050*/  MOV R220, R93 ;  /* 0x0000005d00dc7202 */ /* 0x000fce0000000f00 */
[----:B------:R-:W-:Y:S01]  /*12060*/  HMMA.16816.F32 R148, R8, R20, R120 ;  /* 0x000000140894723c */ /* 0x000fe20000001878 */
[----:B------:R-:W-:-:S07]  /*12070*/  MOV R221, R94 ;  /* 0x0000005e00dd7202 */ /* 0x000fce0000000f00 */
[C---:B------:R-:W-:Y:S08]  /*12080*/  HMMA.16816.F32 R140, R8.reuse, R16, R88 ;  /* 0x00000010088c723c */ /* 0x040ff00000001858 */
[C---:B------:R-:W-:Y:S08]  /*12090*/  HMMA.16816.F32 R96, R8.reuse, R18, R96 ;  /* 0x000000120860723c */ /* 0x040ff00000001860 */
[C---:B------:R-:W-:Y:S08]  /*120a0*/  HMMA.16816.F32 R116, R8.reuse, R24, R116 ;  /* 0x000000180874723c */ /* 0x040ff00000001874 */
[----:B------:R-:W-:Y:S01]  /*120b0*/  HMMA.16816.F32 R36, R8, R26, R36 ;  /* 0x0000001a0824723c */ /* 0x000fe20000001824 */
[----:B------:R-:W-:Y:S01]  /*120c0*/  F2FP.F16.F32.PACK_AB R8, R244, R250 ;  /* 0x000000faf408723e */ /* 0x000fe200000000ff */
[----:B----4-:R-:W-:-:S06]  /*120d0*/  FFMA.FTZ R0, R239, UR12, -R28 ;  /* 0x0000000cef007c23 */ /* 0x010fcc000801081c */
[----:B------:R-:W-:Y:S01]  /*120e0*/  HMMA.16816.F32 R92, R4, R20, R168 ;  /* 0x00000014045c723c */ /* 0x000fe200000018a8 */
[----:B------:R-:W-:Y:S01]  /*120f0*/  IMAD.MOV.U32 R206, RZ, RZ, R199 ;  /* 0x000000ffffce7224 */ /* 0x000fe200078e00c7 */
[----:B------:R-:W-:Y:S01]  /*12100*/  MOV R196, R189 ;  /* 0x000000bd00c47202 */ /* 0x000fe20000000f00 */
[----:B------:R3:W-:Y:S01]  /*12110*/  MUFU.EX2 R252, R0 ;  /* 0x0000000000fc7308 */ /* 0x0007e20000000800 */
[----:B------:R-:W4:Y:S01]  /*12120*/  LDSM.16.MT88.4 R20, [R35+0xd000] ;  /* 0x00d000002314783b */ /* 0x000f220000004200 */
[----:B------:R-:W-:-:S03]  /*12130*/  IMAD.MOV.U32 R121, RZ, RZ, R190 ;  /* 0x000000ffff797224 */ /* 0x000fc600078e00be */
[----:B------:R-:W4:Y:S04]  /*12140*/  LDSM.16.MT88.4 R16, [R30+0x1000] ;  /* 0x001000001e10783b */ /* 0x000f280000004200 */
[----:B------:R-:W-:Y:S01]  /*12150*/  LDSM.16.MT88.4 R24, [R132+0x3000] ;  /* 0x003000008418783b */ /* 0x000fe20000004200 */
[----:B---3--:R-:W-:-:S04]  /*12160*/  FFMA.FTZ R0, R191, UR12, -R29 ;  /* 0x0000000cbf007c23 */ /* 0x008fc8000801081d */
[----:B------:R3:W-:Y:S01]  /*12170*/  MUFU.EX2 R243, R0 ;  /* 0x0000000000f37308 */ /* 0x0007e20000000800 */
[----:B------:R-:W-:Y:S01]  /*12180*/  IMAD.MOV.U32 R191, RZ, RZ, R179 ;  /* 0x000000ffffbf7224 */ /* 0x000fe200078e00b3 */
[----:B------:R-:W-:Y:S01]  /*12190*/  MOV R179, R214 ;  /* 0x000000d600b37202 */ /* 0x000fe20000000f00 */
[----:B---3--:R-:W-:-:S05]  /*121a0*/  FFMA.FTZ R0, R211, UR12, -R29 ;  /* 0x0000000cd3007c23 */ /* 0x008fca000801081d */
[----:B------:R3:W1:Y:S02]  /*121b0*/  MUFU.EX2 R212, R0 ;  /* 0x0000000000d47308 */ /* 0x0006640000000800 */
[----:B---3--:R-:W-:-:S06]  /*121c0*/  FFMA.FTZ R0, R139, UR12, -R29 ;  /* 0x0000000c8b007c23 */ /* 0x008fcc000801081d */
[----:B------:R3:W-:Y:S02]  /*121d0*/  MUFU.EX2 R213, R0 ;  /* 0x0000000000d57308 */ /* 0x0007e40000000800 */
[----:B---3--:R-:W-:-:S06]  /*121e0*/  FFMA.FTZ R0, R138, UR12, -R29 ;  /* 0x0000000c8a007c23 */ /* 0x008fcc000801081d */
[----:B------:R3:W4:Y:S01]  /*121f0*/  MUFU.EX2 R214, R0 ;  /* 0x0000000000d67308 */ /* 0x0007220000000800 */
[----:B------:R-:W-:Y:S01]  /*12200*/  MOV R198, R191 ;  /* 0x000000bf00c67202 */ /* 0x000fe20000000f00 */
[----:B---3--:R-:W-:-:S06]  /*12210*/  FFMA.FTZ R0, R188, UR12, -R2 ;  /* 0x0000000cbc007c23 */ /* 0x008fcc0008010802 */
[----:B------:R2:W-:Y:S01]  /*12220*/  MUFU.EX2 R215, R0 ;  /* 0x0000000000d77308 */ /* 0x0005e20000000800 */
[----:B------:R-:W-:Y:S02]  /*12230*/  IMAD.MOV.U32 R191, RZ, RZ, R223 ;  /* 0x000000ffffbf7224 */ /* 0x000fe400078e00df */
[----:B------:R-:W-:Y:S02]  /*12240*/  IMAD.MOV.U32 R223, RZ, RZ, R210 ;  /* 0x000000ffffdf7224 */ /* 0x000fe400078e00d2 */
[----:B--2---:R-:W-:-:S04]  /*12250*/  FFMA.FTZ R0, R227, UR12, -R2 ;  /* 0x0000000ce3007c23 */ /* 0x004fc80008010802 */
[----:B------:R2:W3:Y:S01]  /*12260*/  MUFU.EX2 R211, R0 ;  /* 0x0000000000d37308 */ /* 0x0004e20000000800 */
[----:B------:R-:W-:Y:S02]  /*12270*/  MOV R188, R176 ;  /* 0x000000b000bc7202 */ /* 0x000fe40000000f00 */
[----:B------:R-:W-:Y:S01]  /*12280*/  MOV R176, R222 ;  /* 0x000000de00b07202 */ /* 0x000fe20000000f00 */
[----:B--2---:R-:W-:-:S04]  /*12290*/  FFMA.FTZ R0, R226, UR12, -R2 ;  /* 0x0000000ce2007c23 */ /* 0x004fc80008010802 */
[----:B------:R2:W-:Y:S01]  /*122a0*/  MUFU.EX2 R209, R0 ;  /* 0x0000000000d17308 */ /* 0x0005e20000000800 */
[----:B------:R-:W-:Y:S02]  /*122b0*/  MOV R222, R137 ;  /* 0x0000008900de7202 */ /* 0x000fe40000000f00 */
[----:B-1----:R-:W-:Y:S01]  /*122c0*/  F2FP.F16.F32.PACK_AB R9, R212, R243 ;  /* 0x000000f3d409723e */ /* 0x002fe200000000ff */
[----:B--2---:R-:W-:-:S04]  /*122d0*/  FFMA.FTZ R0, R236, UR12, -R2 ;  /* 0x0000000cec007c23 */ /* 0x004fc80008010802 */
[----:B------:R1:W-:Y:S01]  /*122e0*/  MUFU.EX2 R210, R0 ;  /* 0x0000000000d27308 */ /* 0x0003e20000000800 */
[----:B------:R-:W-:Y:S02]  /*122f0*/  F2FP.F16.F32.PACK_AB R10, R252, R251 ;  /* 0x000000fbfc0a723e */ /* 0x000fe400000000ff */
[----:B----4-:R-:W-:Y:S01]  /*12300*/  F2FP.F16.F32.PACK_AB R11, R214, R213 ;  /* 0x000000d5d60b723e */ /* 0x010fe200000000ff */
[----:B-1----:R-:W-:-:S04]  /*12310*/  FFMA.FTZ R0, R238, UR12, -R3 ;  /* 0x0000000cee007c23 */ /* 0x002fc80008010803 */
[----:B------:R1:W-:Y:S02]  /*12320*/  MUFU.EX2 R137, R0 ;  /* 0x0000000000897308 */ /* 0x0003e40000000800 */
[----:B------:R-:W-:Y:S01]  /*12330*/  HMMA.16816.F32 R4, R8, R12, R44 ;  /* 0x0000000c0804723c */ /* 0x000fe2000000182c */
[----:B-1----:R-:W-:-:S05]  /*12340*/  FFMA.FTZ R0, R237, UR12, -R3 ;  /* 0x0000000ced007c23 */ /* 0x002fca0008010803 */
[----:B------:R1:W2:Y:S02]  /*12350*/  MUFU.EX2 R138, R0 ;  /* 0x00000000008a7308 */ /* 0x0002a40000000800 */
[----:B-1----:R-:W-:-:S06]  /*12360*/  FFMA.FTZ R0, R197, UR12, -R3 ;  /* 0x0000000cc5007c23 */ /* 0x002fcc0008010803 */
[----:B------:R1:W-:Y:S02]  /*12370*/  MUFU.EX2 R139, R0 ;  /* 0x00000000008b7308 */ /* 0x0003e40000000800 */
[----:B-1----:R-:W-:-:S06]  /*12380*/  FFMA.FTZ R0, R208, UR12, -R3 ;  /* 0x0000000cd0007c23 */ /* 0x002fcc0008010803 */
[----:B------:R-:W1:Y:S01]  /*12390*/  MUFU.EX2 R208, R0 ;  /* 0x0000000000d07308 */ /* 0x000e620000000800 */
[----:B------:R-:W-:Y:S01]  /*123a0*/  MOV R207, R198 ;  /* 0x000000c600cf7202 */ /* 0x000fe20000000f00 */
[----:B------:R-:W-:Y:S01]  /*123b0*/  IMAD.MOV.U32 R198, RZ, RZ, R173 ;  /* 0x000000ffffc67224 */ /* 0x000fe200078e00ad */
[----:B------:R-:W-:Y:S01]  /*123c0*/  MOV R197, R172 ;  /* 0x000000ac00c57202 */ /* 0x000fe20000000f00 */
[----:B------:R-:W-:Y:S01]  /*123d0*/  IMAD.MOV.U32 R172, RZ, RZ, R4 ;  /* 0x000000ffffac7224 */ /* 0x000fe200078e0004 */
[----:B------:R-:W-:Y:S02]  /*123e0*/  MOV R199, R174 ;  /* 0x000000ae00c77202 */ /* 0x000fe40000000f00 */
[----:B------:R-:W-:Y:S01]  /*123f0*/  MOV R189, R175 ;  /* 0x000000af00bd7202 */ /* 0x000fe20000000f00 */
[----:B------:R-:W-:Y:S01]  /*12400*/  IMAD.MOV.U32 R175, RZ, RZ, R5 ;  /* 0x000000ffffaf7224 */ /* 0x000fe200078e0005 */
[----:B------:R-:W-:Y:S02]  /*12410*/  MOV R174, R6 ;  /* 0x0000000600ae7202 */ /* 0x000fe40000000f00 */
[----:B------:R-:W-:-:S02]  /*12420*/  MOV R173, R7 ;  /* 0x0000000700ad7202 */ /* 0x000fc40000000f00 */
[----:B---3--:R-:W-:Y:S02]  /*12430*/  F2FP.F16.F32.PACK_AB R4, R211, R215 ;  /* 0x000000d7d304723e */ /* 0x008fe400000000ff */
[----:B--2---:R-:W-:Y:S02]  /*12440*/  F2FP.F16.F32.PACK_AB R5, R138, R137 ;  /* 0x000000898a05723e */ /* 0x004fe400000000ff */
[----:B------:R-:W-:Y:S02]  /*12450*/  F2FP.F16.F32.PACK_AB R6, R210, R209 ;  /* 0x000000d1d206723e */ /* 0x000fe400000000ff */
[----:B-1----:R-:W-:Y:S01]  /*12460*/  F2FP.F16.F32.PACK_AB R7, R208, R139 ;  /* 0x0000008bd007723e */ /* 0x002fe200000000ff */
[----:B------:R-:W-:Y:S01]  /*12470*/  IMAD.MOV.U32 R106, RZ, RZ, R198 ;  /* 0x000000ffff6a7224 */ /* 0x000fe200078e00c6 */
[----:B------:R-:W-:Y:S01]  /*12480*/  MOV R107, R199 ;  /* 0x000000c7006b7202 */ /* 0x000fe20000000f00 */
[----:B------:R-:W-:Y:S01]  /*12490*/  IMAD.MOV.U32 R199, RZ, RZ, R216 ;  /* 0x000000ffffc77224 */ /* 0x000fe200078e00d8 */
[----:B------:R-:W-:Y:S01]  /*124a0*/  MOV R205, R196 ;  /* 0x000000c400cd7202 */ /* 0x000fe20000000f00 */
[----:B------:R-:W-:Y:S01]  /*124b0*/  IMAD.MOV.U32 R196, RZ, RZ, R177 ;  /* 0x000000ffffc47224 */ /* 0x000fe200078e00b1 */
[----:B------:R-:W-:-:S02]  /*124c0*/  MOV R204, R197 ;  /* 0x000000c500cc7202 */ /* 0x000fc40000000f00 */
[----:B------:R-:W-:Y:S02]  /*124d0*/  MOV R120, R189 ;  /* 0x000000bd00787202 */ /* 0x000fe40000000f00 */
[----:B------:R-:W-:Y:S01]  /*124e0*/  MOV R123, R191 ;  /* 0x000000bf007b7202 */ /* 0x000fe20000000f00 */
[----:B------:R-:W-:Y:S01]  /*124f0*/  IMAD.MOV.U32 R191, RZ, RZ, R230 ;  /* 0x000000ffffbf7224 */ /* 0x000fe200078e00e6 */
[----:B------:R-:W-:Y:S01]  /*12500*/  MOV R122, R176 ;  /* 0x000000b0007a7202 */ /* 0x000fe20000000f00 */
[----:B------:R-:W-:Y:S01]  /*12510*/  HMMA.16816.F32 R168, R4, R14, R48 ;  /* 0x0000000e04a8723c */ /* 0x000fe20000001830 */
[----:B------:R-:W-:Y:S02]  /*12520*/  MOV R197, R178 ;  /* 0x000000b200c57202 */ /* 0x000fe40000000f00 */
[----:B------:R-:W-:Y:S02]  /*12530*/  MOV R198, R179 ;  /* 0x000000b300c67202 */ /* 0x000fe40000000f00 */
[----:B------:R-:W-:-:S02]  /*12540*/  MOV R189, R228 ;  /* 0x000000e400bd7202 */ /* 0x000fc40000000f00 */
[----:B------:R-:W-:Y:S01]  /*12550*/  MOV R190, R229 ;  /* 0x000000e500be7202 */ /* 0x000fe20000000f00 */
[----:B------:R-:W-:Y:S01]  /*12560*/  HMMA.16816.F32 R176, R4, R12, R52 ;  /* 0x0000000c04b0723c */ /* 0x000fe20000001834 */
[----:B------:R-:W-:-:S07]  /*12570*/  MOV R216, R231 ;  /* 0x000000e700d87202 */ /* 0x000fce0000000f00 */
[----:B------:R-:W-:Y:S01]  /*12580*/  HMMA.16816.F32 R228, R8, R14, R40 ;  /* 0x0000000e08e4723c */ /* 0x000fe20000001828 */
[----:B------:R-:W1:Y:S01]  /*12590*/  LDSM.16.MT88.4 R12, [R132+0x1000] ;  /* 0x00100000840c783b */ /* 0x000e620000004200 */
[----:B------:R-:W-:Y:S01]  /*125a0*/  IMAD.MOV.U32 R226, RZ, RZ, R106 ;  /* 0x000000ffffe27224 */ /* 0x000fe200078e006a */
[----:B------:R-:W-:Y:S01]  /*125b0*/  MOV R106, R189 ;  /* 0x000000bd006a7202 */ /* 0x000fe20000000f00 */
[----:B------:R-:W-:-:S04]  /*125c0*/  IMAD.MOV.U32 R52, RZ, RZ, R217 ;  /* 0x000000ffff347224 */ /* 0x000fc800078e00d9 */
[-C--:B------:R-:W-:Y:S01]  /*125d0*/  HMMA.16816.F32 R236, R8, R20.reuse, R80 ;  /* 0x0000001408ec723c */ /* 0x080fe20000001850 */
        /* <DEDUP_REMOVED lines=13> */
[----:B------:R-:W-:Y:S01]  /*126b0*/  IMAD.MOV.U32 R54, RZ, RZ, R223 ;  /* 0x000000ffff367224 */ /* 0x000fe200078e00df */
[----:B------:R-:W-:-:S02]  /*126c0*/  MOV R120, R197 ;  /* 0x000000c500787202 */ /* 0x000fc40000000f00 */
[----:B------:R-:W-:Y:S01]  /*126d0*/  MOV R107, R199 ;  /* 0x000000c7006b7202 */ /* 0x000fe20000000f00 */
[-C--:B------:R-:W-:Y:S01]  /*126e0*/  HMMA.16816.F32 R64, R4, R22.reuse, R64 ;  /* 0x000000160440723c */ /* 0x080fe20000001840 */
[----:B------:R-:W-:Y:S02]  /*126f0*/  MOV R104, R191 ;  /* 0x000000bf00687202 */ /* 0x000fe40000000f00 */
[----:B------:R-:W-:Y:S02]  /*12700*/  MOV R55, R232 ;  /* 0x000000e800377202 */ /* 0x000fe40000000f00 */
[----:B------:R-:W-:Y:S02]  /*12710*/  MOV R227, R233 ;  /* 0x000000e900e37202 */ /* 0x000fe40000000f00 */
[----:B------:R-:W-:Y:S01]  /*12720*/  MOV R45, R235 ;  /* 0x000000eb002d7202 */ /* 0x000fe20000000f00 */
[----:B------:R-:W-:Y:S01]  /*12730*/  HMMA.16816.F32 R216, R8, R22, R60 ;  /* 0x0000001608d8723c */ /* 0x000fe2000000183c */
[----:B------:R-:W-:Y:S01]  /*12740*/  MOV R191, R221 ;  /* 0x000000dd00bf7202 */ /* 0x000fe20000000f00 */
[----:B------:R-:W2:Y:S01]  /*12750*/  LDSM.16.MT88.4 R20, [R83+0xf000] ;  /* 0x00f000005314783b */ /* 0x000ea20000004200 */
[----:B------:R-:W-:-:S05]  /*12760*/  MOV R53, R222 ;  /* 0x000000de00357202 */ /* 0x000fca0000000f00 */
        /* <DEDUP_REMOVED lines=10> */
[----:B--2---:R-:W-:Y:S01]  /*12810*/  HMMA.16816.F32 R72, R4, R20, R92 ;  /* 0x000000140448723c */ /* 0x004fe2000000185c */
[----:B------:R-:W-:-:S07]  /*12820*/  MOV R46, R133 ;  /* 0x00000085002e7202 */ /* 0x000fce0000000f00 */
[----:B------:R-:W-:Y:S01]  /*12830*/  HMMA.16816.F32 R76, R4, R22, R108 ;  /* 0x00000016044c723c */ /* 0x000fe2000000186c */
[----:B------:R-:W-:-:S07]  /*12840*/  FFMA.FTZ R0, R0, UR12, -R2 ;  /* 0x0000000c00007c23 */ /* 0x000fce0008010802 */
[C---:B---3--:R-:W-:Y:S08]  /*12850*/  HMMA.16816.F32 R88, R4.reuse, R16, R124 ;  /* 0x000000100458723c */ /* 0x048ff0000000187c */
[----:B------:R-:W-:Y:S01]  /*12860*/  HMMA.16816.F32 R92, R4, R18, R128 ;  /* 0x00000012045c723c */ /* 0x000fe20000001880 */
[----:B------:R-:W-:Y:S01]  /*12870*/  MOV R128, R104 ;  /* 0x0000006800807202 */ /* 0x000fe20000000f00 */
[----:B------:R-:W-:Y:S01]  /*12880*/  IMAD.MOV.U32 R129, RZ, RZ, R105 ;  /* 0x000000ffff817224 */ /* 0x000fe200078e0069 */
[----:B------:R-:W-:-:S05]  /*12890*/  MOV R131, R106 ;  /* 0x0000006a00837202 */ /* 0x000fca0000000f00 */
[----:B------:R-:W-:Y:S01]  /*128a0*/  HMMA.16816.F32 R140, R8, R16, R140 ;  /* 0x00000010088c723c */ /* 0x000fe2000000188c */
[----:B------:R-:W-:Y:S01]  /*128b0*/  MOV R130, R107 ;  /* 0x0000006b00827202 */ /* 0x000fe20000000f00 */
[----:B------:R-:W-:Y:S01]  /*128c0*/  IMAD.MOV.U32 R87, RZ, RZ, R54 ;  /* 0x000000ffff577224 */ /* 0x000fe200078e0036 */
[----:B------:R-:W-:Y:S01]  /*128d0*/  MOV R86, R53 ;  /* 0x0000003500567202 */ /* 0x000fe20000000f00 */
[----:B------:R2:W5:Y:S04]  /*128e0*/  LDL.LU R133, [R1+0xa8] ;  /* 0x0000a80001857983 */ /* 0x0005680000300800 */
[----:B-1----:R-:W-:Y:S01]  /*128f0*/  HMMA.16816.F32 R108, R4, R14, R160 ;  /* 0x0000000e046c723c */ /* 0x002fe200000018a0 */
[----:B------:R-:W-:-:S07]  /*12900*/  MOV R163, R123 ;  /* 0x0000007b00a37202 */ /* 0x000fce0000000f00 */
[----:B------:R-:W-:Y:S01]  /*12910*/  HMMA.16816.F32 R104, R4, R12, R164 ;  /* 0x0000000c0468723c */ /* 0x000fe200000018a4 */
[----:B------:R-:W-:Y:S01]  /*12920*/  IMAD.MOV.U32 R164, RZ, RZ, R47 ;  /* 0x000000ffffa47224 */ /* 0x000fe200078e002f */
[----:B------:R-:W-:Y:S01]  /*12930*/  MOV R165, R120 ;  /* 0x0000007800a57202 */ /* 0x000fe20000000f00 */
        /* <DEDUP_REMOVED lines=9> */
[----:B------:R1:W-:Y:S01]  /*129d0*/  MUFU.EX2 R17, R0 ;  /* 0x0000000000117308 */ /* 0x0003e20000000800 */
        /* <DEDUP_REMOVED lines=9> */
[----:B-1----:R-:W-:Y:S01]  /*12a70*/  FFMA.FTZ R0, R162, UR12, -R2 ;  /* 0x0000000ca2007c23 */ /* 0x002fe20008010802 */
[----:B------:R-:W-:Y:S01]  /*12a80*/  MOV R162, R163 ;  /* 0x000000a300a27202 */ /* 0x000fe20000000f00 */
[----:B------:R-:W-:Y:S01]  /*12a90*/  IMAD.MOV.U32 R163, RZ, RZ, R165 ;  /* 0x000000ffffa37224 */ /* 0x000fe200078e00a5 */
[----:B------:R-:W-:Y:S01]  /*12aa0*/  MOV R165, R166 ;  /* 0x000000a600a57202 */ /* 0x000fe20000000f00 */
[----:B------:R-:W-:Y:S01]  /*12ab0*/  HMMA.16816.F32 R52, R8, R18, R96 ;  /* 0x000000120834723c */ /* 0x000fe20000001860 */
[----:B------:R-:W-:Y:S01]  /*12ac0*/  MOV R166, R167 ;  /* 0x000000a700a67202 */ /* 0x000fe20000000f00 */
[----:B------:R-:W-:Y:S01]  /*12ad0*/  IMAD.MOV.U32 R167, RZ, RZ, R128 ;  /* 0x000000ffffa77224 */ /* 0x000fe200078e0080 */
[----:B------:R-:W-:Y:S01]  /*12ae0*/  MOV R127, R80 ;  /* 0x00000050007f7202 */ /* 0x000fe20000000f00 */
[----:B------:R1:W3:Y:S01]  /*12af0*/  MUFU.EX2 R18, R0 ;  /* 0x0000000000127308 */ /* 0x0002e20000000800 */
[----:B------:R-:W-:Y:S01]  /*12b00*/  MOV R80, R81 ;  /* 0x0000005100507202 */ /* 0x000fe20000000f00 */
[----:B------:R-:W-:Y:S01]  /*12b10*/  IMAD.MOV.U32 R81, RZ, RZ, R82 ;  /* 0x000000ffff517224 */ /* 0x000fe200078e0052 */
[----:B------:R-:W-:-:S02]  /*12b20*/  MOV R128, R124 ;  /* 0x0000007c00807202 */ /* 0x000fc40000000f00 */
[----:B------:R-:W-:Y:S01]  /*12b30*/  MOV R84, R44 ;  /* 0x0000002c00547202 */ /* 0x000fe20000000f00 */
[C---:B------:R-:W-:Y:S01]  /*12b40*/  HMMA.16816.F32 R56, R8.reuse, R14, R112 ;  /* 0x0000000e0838723c */ /* 0x040fe20000001870 */
[----:B------:R-:W-:Y:S01]  /*12b50*/  MOV R124, R125 ;  /* 0x0000007d007c7202 */ /* 0x000fe20000000f00 */
[----:B------:R-:W-:Y:S01]  /*12b60*/  IMAD.MOV.U32 R125, RZ, RZ, R126 ;  /* 0x000000ffff7d7224 */ /* 0x000fe200078e007e */
[----:B------:R-:W-:Y:S01]  /*12b70*/  MOV R82, R226 ;  /* 0x000000e200527202 */ /* 0x000fe20000000f00 */
[----:B------:R-:W-:Y:S01]  /*12b80*/  LDSM.16.MT88.4 R96, [R35+0xf800] ;  /* 0x00f800002360783b */ /* 0x000fe20000004200 */
[----:B------:R-:W-:Y:S01]  /*12b90*/  MOV R226, R204 ;  /* 0x000000cc00e27202 */ /* 0x000fe20000000f00 */
[----:B------:R-:W-:Y:S01]  /*12ba0*/  IMAD.MOV.U32 R204, RZ, RZ, R205 ;  /* 0x000000ffffcc7224 */ /* 0x000fe200078e00cd */
[----:B------:R-:W-:Y:S01]  /*12bb0*/  MOV R126, R127 ;  /* 0x0000007f007e7202 */ /* 0x000fe20000000f00 */
[----:B-1----:R-:W-:Y:S01]  /*12bc0*/  FFMA.FTZ R0, R162, UR12, -R2 ;  /* 0x0000000ca2007c23 */ /* 0x002fe20008010802 */
[----:B------:R-:W-:Y:S01]  /*12bd0*/  MOV R162, R163 ;  /* 0x000000a300a27202 */ /* 0x000fe20000000f00 */
[C---:B------:R-:W-:Y:S01]  /*12be0*/  HMMA.16816.F32 R44, R8.reuse, R20, R148 ;  /* 0x00000014082c723c */ /* 0x040fe20000001894 */
        /* <DEDUP_REMOVED lines=8> */
[----:B------:R-:W-:Y:S01]  /*12c70*/  MOV R81, R82 ;  /* 0x0000005200517202 */ /* 0x000fe20000000f00 */
[----:B------:R-:W-:Y:S01]  /*12c80*/  HMMA.16816.F32 R48, R8, R22, R144 ;  /* 0x000000160830723c */ /* 0x000fe20000001890 */
[----:B------:R-:W-:Y:S01]  /*12c90*/  MOV R167, R124 ;  /* 0x0000007c00a77202 */ /* 0x000fe20000000f00 */
[----:B------:R-:W-:Y:S01]  /*12ca0*/  LDSM.16.MT88.4 R112, [R30+0x3800] ;  /* 0x003800001e70783b */ /* 0x000fe20000004200 */
[----:B------:R-:W-:Y:S01]  /*12cb0*/  MOV R82, R226 ;  /* 0x000000e200527202 */ /* 0x000fe20000000f00 */
[----:B------:R-:W-:Y:S01]  /*12cc0*/  IMAD.MOV.U32 R226, RZ, RZ, R204 ;  /* 0x000000ffffe27224 */ /* 0x000fe200078e00cc */
[----:B------:R-:W-:Y:S01]  /*12cd0*/  MOV R124, R125 ;  /* 0x0000007d007c7202 */ /* 0x000fe20000000f00 */
[----:B------:R-:W-:Y:S01]  /*12ce0*/  IMAD.MOV.U32 R125, RZ, RZ, R126 ;  /* 0x000000ffff7d7224 */ /* 0x000fe200078e007e */
[----:B------:R-:W-:-:S02]  /*12cf0*/  MOV R188, R136 ;  /* 0x0000008800bc7202 */ /* 0x000fc40000000f00 */
[----:B------:R-:W-:Y:S01]  /*12d00*/  MOV R204, R205 ;  /* 0x000000cd00cc7202 */ /* 0x000fe20000000f00 */
[----:B------:R2:W5:Y:S01]  /*12d10*/  LDL.LU R136, [R1+0xa4] ;  /* 0x0000a40001887983 */ /* 0x0005620000300800 */
[----:B------:R-:W-:Y:S01]  /*12d20*/  MOV R126, R127 ;  /* 0x0000007f007e7202 */ /* 0x000fe20000000f00 */
[----:B-1----:R-:W-:Y:S01]  /*12d30*/  FFMA.FTZ R0, R162, UR12, -R2 ;  /* 0x0000000ca2007c23 */ /* 0x002fe20008010802 */
[----:B------:R-:W-:Y:S01]  /*12d40*/  MOV R205, R206 ;  /* 0x000000ce00cd7202 */ /* 0x000fe20000000f00 */
[----:B------:R-:W-:Y:S01]  /*12d50*/  IMAD.MOV.U32 R206, RZ, RZ, R207 ;  /* 0x000000ffffce7224 */ /* 0x000fe200078e00cf */
[----:B------:R-:W-:Y:S01]  /*12d60*/  MOV R127, R80 ;  /* 0x00000050007f7202 */ /* 0x000fe20000000f00 */
[----:B------:R-:W-:Y:S01]  /*12d70*/  IMAD.MOV.U32 R80, RZ, RZ, R81 ;  /* 0x000000ffff507224 */ /* 0x000fe200078e0051 */
[----:B------:R1:W-:Y:S01]  /*12d80*/  MUFU.EX2 R19, R0 ;  /* 0x0000000000137308 */ /* 0x0003e20000000800 */
[----:B------:R-:W-:Y:S02]  /*12d90*/  MOV R207, R188 ;  /* 0x000000bc00cf7202 */ /* 0x000fe40000000f00 */
[----:B------:R-:W-:-:S02]  /*12da0*/  MOV R81, R82 ;  /* 0x0000005200517202 */ /* 0x000fc40000000f00 */
[----:B------:R-:W-:Y:S01]  /*12db0*/  MOV R188, R189 ;  /* 0x000000bd00bc7202 */ /* 0x000fe20000000f00 */
[----:B------:R-:W-:Y:S01]  /*12dc0*/  IMAD.MOV.U32 R189, RZ, RZ, R134 ;  /* 0x000000ffffbd7224 */ /* 0x000fe200078e0086 */
[----:B------:R-:W-:Y:S01]  /*12dd0*/  MOV R82, R226 ;  /* 0x000000e200527202 */ /* 0x000fe20000000f00 */
[----:B------:R-:W-:Y:S01]  /*12de0*/  IMAD.MOV.U32 R226, RZ, RZ, R204 ;  /* 0x000000ffffe27224 */ /* 0x000fe200078e00cc */
[----:B------:R-:W-:Y:S01]  /*12df0*/  MOV R204, R205 ;  /* 0x000000cd00cc7202 */ /* 0x000fe20000000f00 */
[----:B------:R2:W5:Y:S01]  /*12e00*/  LDL.LU R134, [R1+0xa0] ;  /* 0x0000a00001867983 */ /* 0x0005620000300800 */
[----:B------:R-:W-:Y:S01]  /*12e10*/  MOV R205, R206 ;  /* 0x000000ce00cd7202 */ /* 0x000fe20000000f00 */
[----:B------:R-:W-:Y:S02]  /*12e20*/  IMAD.MOV.U32 R206, RZ, RZ, R207 ;  /* 0x000000ffffce7224 */ /* 0x000fe400078e00cf */
[----:B-1----:R-:W-:Y:S01]  /*12e30*/  FFMA.FTZ R0, R163, UR12, -R3 ;  /* 0x0000000ca3007c23 */ /* 0x002fe20008010803 */
[----:B------:R-:W-:-:S03]  /*12e40*/  MOV R207, R188 ;  /* 0x000000bc00cf7202 */ /* 0x000fc60000000f00 */
[----:B------:R1:W-:Y:S01]  /*12e50*/  MUFU.EX2 R14, R0 ;  /* 0x00000000000e7308 */ /* 0x0003e20000000800 */
[----:B------:R-:W-:Y:S01]  /*12e60*/  MOV R188, R189 ;  /* 0x000000bd00bc7202 */ /* 0x000fe20000000f00 */
[----:B------:R-:W-:Y:S01]  /*12e70*/  IMAD.MOV.U32 R189, RZ, RZ, R190 ;  /* 0x000000ffffbd7224 */ /* 0x000fe200078e00be */
[----:B------:R-:W-:Y:S02]  /*12e80*/  MOV R190, R135 ;  /* 0x0000008700be7202 */ /* 0x000fe40000000f00 */
[----:B------:R2:W5:Y:S01]  /*12e90*/  LDL.LU R135, [R1+0x9c] ;  /* 0x00009c0001877983 */ /* 0x0005620000300800 */
[----:B-1----:R-:W-:-:S04]  /*12ea0*/  FFMA.FTZ R0, R164, UR12, -R3 ;  /* 0x0000000ca4007c23 */ /* 0x002fc80008010803 */
[----:B------:R1:W4:Y:S02]  /*12eb0*/  MUFU.EX2 R15, R0 ;  /* 0x00000000000f7308 */ /* 0x0003240000000800 */
[----:B-1----:R-:W-:Y:S02]  /*12ec0*/  FFMA.FTZ R0, R166, UR12, -R3 ;  /* 0x0000000ca6007c23 */ /* 0x002fe40008010803 */
[----:B------:R-:W3:Y:S01]  /*12ed0*/  LDL.LU R166, [R1+0x68] ;  /* 0x0000680001a67983 */ /* 0x000ee20000300800 */
[C---:B------:R-:W-:Y:S08]  /*12ee0*/  HMMA.16816.F32 R100, R8.reuse, R12, R100 ;  /* 0x0000000c0864723c */ /* 0x040ff00000001864 */
[C---:B------:R-:W-:Y:S08]  /*12ef0*/  HMMA.16816.F32 R116, R8.reuse, R24, R116 ;  /* 0x000000180874723c */ /* 0x040ff00000001874 */
[----:B------:R-:W-:Y:S01]  /*12f00*/  HMMA.16816.F32 R36, R8, R26, R36 ;  /* 0x0000001a0824723c */ /* 0x000fe20000001824 */
[----:B---3--:R-:W-:-:S02]  /*12f10*/  FFMA.FTZ R11, R166, R32, R248 ;  /* 0x00000020a60b7223 */ /* 0x008fc400000100f8 */
[----:B------:R2:W5:Y:S04]  /*12f20*/  LDL.LU R248, [R1+0x98] ;  /* 0x0000980001f87983 */ /* 0x0005680000300800 */
[----:B------:R-:W3:Y:S02]  /*12f30*/  LDL.LU R151, [R1+0x6c] ;  /* 0x00006c0001977983 */ /* 0x000ee40000300800 */
[----:B---3--:R-:W-:Y:S02]  /*12f40*/  FFMA.FTZ R10, R151, R31, R246 ;  /* 0x0000001f970a7223 */ /* 0x008fe400000100f6 */
[----:B------:R2:W5:Y:S04]  /*12f50*/  LDL.LU R246, [R1+0x94] ;  /* 0x0000940001f67983 */ /* 0x0005680000300800 */
[----:B------:R-:W3:Y:S01]  /*12f60*/  LDL.LU R151, [R1+0x34] ;  /* 0x0000340001977983 */ /* 0x000ee20000300800 */
[----:B------:R1:W-:Y:S01]  /*12f70*/  MUFU.EX2 R16, R0 ;  /* 0x0000000000107308 */ /* 0x0003e20000000800 */
[----:B---3--:R-:W-:-:S02]  /*12f80*/  FFMA.FTZ R8, R151, UR12, -R28 ;  /* 0x0000000c97087c23 */ /* 0x008fc4000801081c */
[----:B------:R-:W3:Y:S01]  /*12f90*/  LDL.LU R151, [R1+0x30] ;  /* 0x0000300001977983 */ /* 0x000ee20000300800 */
[----:B-1----:R-:W-:Y:S01]  /*12fa0*/  FFMA.FTZ R0, R165, UR12, -R3 ;  /* 0x0000000ca5007c23 */ /* 0x002fe20008010803 */
[----:B---3--:R-:W-:Y:S02]  /*12fb0*/  FFMA.FTZ R3, R151, UR12, -R28 ;  /* 0x0000000c97037c23 */ /* 0x008fe4000801081c */
[----:B------:R-:W3:Y:S01]  /*12fc0*/  LDL.LU R151, [R1+0x2c] ;  /* 0x00002c0001977983 */ /* 0x000ee20000300800 */
[----:B------:R-:W-:Y:S03]  /*12fd0*/  HMMA.16816.F32 R120, R4, R24, R156 ;  /* 0x000000180478723c */ /* 0x000fe6000000189c */
[----:B------:R-:W1:Y:S01]  /*12fe0*/  LDSM.16.MT88.4 R156, [R83+0xd800] ;  /* 0x00d80000539c783b */ /* 0x000e620000004200 */
[----:B------:R-:W2:Y:S01]  /*12ff0*/  MUFU.EX2 R13, R0 ;  /* 0x00000000000d7308 */ /* 0x000ea20000000800 */
[----:B------:R-:W-:Y:S01]  /*13000*/  MOV R165, R167 ;  /* 0x000000a700a57202 */ /* 0x000fe20000000f00 */
[----:B------:R-:W-:Y:S01]  /*13010*/  IMAD.MOV.U32 R166, RZ, RZ, R124 ;  /* 0x000000ffffa67224 */ /* 0x000fe200078e007c */
[----:B------:R-:W-:Y:S01]  /*13020*/  MOV R167, R125 ;  /* 0x0000007d00a77202 */ /* 0x000fe20000000f00 */
[----:B------:R-:W-:Y:S01]  /*13030*/  IMAD.MOV.U32 R162, RZ, RZ, R127 ;  /* 0x000000ffffa27224 */ /* 0x000fe200078e007f */
[----:B------:R-:W-:Y:S01]  /*13040*/  MOV R163, R126 ;  /* 0x0000007e00a37202 */ /* 0x000fe20000000f00 */
[----:B------:R-:W-:-:S02]  /*13050*/  IMAD.MOV.U32 R126, RZ, RZ, R173 ;  /* 0x000000ffff7e7224 */ /* 0x000fc400078e00ad */
[----:B---3--:R-:W-:Y:S02]  /*13060*/  FFMA.FTZ R2, R151, UR12, -R28 ;  /* 0x0000000c97027c23 */ /* 0x008fe4000801081c */
[----:B------:R-:W3:Y:S01]  /*13070*/  LDL.LU R151, [R1+0x28] ;  /* 0x0000280001977983 */ /* 0x000ee20000300800 */
[----:B------:R-:W-:Y:S02]  /*13080*/  MOV R125, R174 ;  /* 0x000000ae007d7202 */ /* 0x000fe40000000f00 */
[----:B------:R-:W-:Y:S02]  /*13090*/  MOV R124, R175 ;  /* 0x000000af007c7202 */ /* 0x000fe40000000f00 */
[----:B------:R-:W-:Y:S01]  /*130a0*/  MOV R127, R172 ;  /* 0x000000ac007f7202 */ /* 0x000fe20000000f00 */
[----:B------:R-:W-:Y:S01]  /*130b0*/  IMAD.MOV.U32 R146, RZ, RZ, R125 ;  /* 0x000000ffff927224 */ /* 0x000fe200078e007d */
[----:B------:R-:W-:Y:S02]  /*130c0*/  MOV R145, R124 ;  /* 0x0000007c00917202 */ /* 0x000fe40000000f00 */
[----:B------:R-:W-:Y:S01]  /*130d0*/  MOV R147, R126 ;  /* 0x0000007e00937202 */ /* 0x000fe20000000f00 */
[----:B------:R-:W-:Y:S01]  /*130e0*/  HMMA.16816.F32 R40, R4, R26, R152 ;  /* 0x0000001a0428723c */ /* 0x000fe20000001898 */
[----:B------:R-:W-:-:S02]  /*130f0*/  MOV R144, R127 ;  /* 0x0000007f00907202 */ /* 0x000fc40000000f00 */
[----:B------:R-:W-:Y:S02]  /*13100*/  MOV R160, R81 ;  /* 0x0000005100a07202 */ /* 0x000fe40000000f00 */
[----:B------:R-:W-:Y:S01]  /*13110*/  MOV R161, R80 ;  /* 0x0000005000a17202 */ /* 0x000fe20000000f00 */
[----:B------:R-:W-:Y:S01]  /*13120*/  MUFU.EX2 R23, R8 ;  /* 0x0000000800177308 */ /* 0x000fe20000000800 */
[----:B------:R-:W-:Y:S01]  /*13130*/  F2FP.F16.F32.PACK_AB R124, R18, R17 ;  /* 0x00000011127c723e */ /* 0x000fe200000000ff */
[----:B------:R-:W1:Y:S01]  /*13140*/  LDSM.16.MT88.4 R172, [R35+0xd800] ;  /* 0x00d8000023ac783b */ /* 0x000e620000004200 */
[----:B----4-:R-:W-:Y:S02]  /*13150*/  F2FP.F16.F32.PACK_AB R125, R15, R14 ;  /* 0x0000000e0f7d723e */ /* 0x010fe400000000ff */
[----:B------:R-:W-:Y:S02]  /*13160*/  F2FP.F16.F32.PACK_AB R126, R19, R20 ;  /* 0x00000014137e723e */ /* 0x000fe400000000ff */
[----:B--2---:R-:W-:Y:S01]  /*13170*/  F2FP.F16.F32.PACK_AB R127, R13, R16 ;  /* 0x000000100d7f723e */ /* 0x004fe200000000ff */
[----:B------:R-:W-:Y:S01]  /*13180*/  IMAD.MOV.U32 R7, RZ, RZ, R205 ;  /* 0x000000ffff077224 */ /* 0x000fe200078e00cd */
[----:B------:R-:W-:Y:S01]  /*13190*/  MOV R5, R226 ;  /* 0x000000e200057202 */ /* 0x000fe20000000f00 */
[----:B------:R-:W-:Y:S01]  /*131a0*/  IMAD.MOV.U32 R4, RZ, RZ, R82 ;  /* 0x000000ffff047224 */ /* 0x000fe200078e0052 */
[----:B------:R-:W-:-:S02]  /*131b0*/  MOV R6, R204 ;  /* 0x000000cc00067202 */ /* 0x000fc40000000f00 */
[----:B------:R-:W-:Y:S01]  /*131c0*/  MOV R9, R7 ;  /* 0x0000000700097202 */ /* 0x000fe20000000f00 */
[----:B------:R-:W-:Y:S01]  /*131d0*/  IMAD.MOV.U32 R22, RZ, RZ, R5 ;  /* 0x000000ffff167224 */ /* 0x000fe200078e0005 */
[----:B------:R-:W-:Y:S01]  /*131e0*/  MOV R12, R6 ;  /* 0x00000006000c7202 */ /* 0x000fe20000000f00 */
[----:B------:R-:W2:Y:S01]  /*131f0*/  MUFU.EX2 R24, R3 ;  /* 0x0000000300187308 */ /* 0x000ea20000000800 */
[----:B------:R-:W-:Y:S01]  /*13200*/  MOV R21, R4 ;  /* 0x0000000400157202 */ /* 0x000fe20000000f00 */
[----:B---3--:R-:W-:-:S06]  /*13210*/  FFMA.FTZ R0, R151, UR12, -R28 ;  /* 0x0000000c97007c23 */ /* 0x008fcc000801081c */
[----:B------:R-:W-:Y:S01]  /*13220*/  MUFU.EX2 R25, R2 ;  /* 0x0000000200197308 */ /* 0x000fe20000000800 */
[----:B-1----:R-:W-:Y:S01]  /*13230*/  HMMA.16816.F32 R148, R124, R156, R176 ;  /* 0x0000009c7c94723c */ /* 0x002fe200000018b0 */
[----:B------:R-:W-:Y:S01]  /*13240*/  MOV R177, R165 ;  /* 0x000000a500b17202 */ /* 0x000fe20000000f00 */
[----:B------:R-:W-:Y:S01]  /*13250*/  IMAD.MOV.U32 R28, RZ, RZ, R85 ;  /* 0x000000ffff1c7224 */ /* 0x000fe200078e0055 */
[----:B------:R-:W-:Y:S01]  /*13260*/  MOV R178, R166 ;  /* 0x000000a600b27202 */ /* 0x000fe20000000f00 */
[----:B------:R-:W-:Y:S01]  /*13270*/  IMAD.MOV.U32 R179, RZ, RZ, R167 ;  /* 0x000000ffffb37224 */ /* 0x000fe200078e00a7 */
[----:B------:R-:W-:Y:S01]  /*13280*/  MOV R152, R206 ;  /* 0x000000ce00987202 */ /* 0x000fe20000000f00 */
[----:B------:R-:W-:Y:S01]  /*13290*/  IMAD.MOV.U32 R154, RZ, RZ, R188 ;  /* 0x000000ffff9a7224 */ /* 0x000fe200078e00bc */
[----:B------:R1:W-:Y:S01]  /*132a0*/  MUFU.EX2 R26, R0 ;  /* 0x00000000001a7308 */ /* 0x0003e20000000800 */
[----:B------:R-:W-:Y:S01]  /*132b0*/  MOV R176, R178 ;  /* 0x000000b200b07202 */ /* 0x000fe20000000f00 */
[----:B------:R-:W-:Y:S01]  /*132c0*/  IMAD.MOV.U32 R226, RZ, RZ, R191 ;  /* 0x000000ffffe27224 */ /* 0x000fe200078e00bf */
[----:B------:R-:W-:Y:S01]  /*132d0*/  MOV R178, R28 ;  /* 0x0000001c00b27202 */ /* 0x000fe20000000f00 */
[----:B------:R-:W3:Y:S01]  /*132e0*/  LDSM.16.MT88.4 R4, [R132+0x3800] ;  /* 0x003800008404783b */ /* 0x000ee20000004200 */
[----:B------:R-:W-:-:S02]  /*132f0*/  MOV R28, R12 ;  /* 0x0000000c001c7202 */ /* 0x000fc40000000f00 */
[----:B------:R-:W-:Y:S01]  /*13300*/  MOV R12, R22 ;  /* 0x00000016000c7202 */ /* 0x000fe20000000f00 */
[----:B------:R-:W-:Y:S01]  /*13310*/  LDSM.16.MT88.4 R80, [R83+0xf800] ;  /* 0x00f800005350783b */ /* 0x000fe20000004200 */
[----:B------:R-:W-:Y:S01]  /*13320*/  MOV R22, R21 ;  /* 0x0000001500167202 */ /* 0x000fe20000000f00 */
[----:B------:R-:W-:Y:S02]  /*13330*/  IMAD.MOV.U32 R21, RZ, RZ, R160 ;  /* 0x000000ffff157224 */ /* 0x000fe400078e00a0 */
[----:B-1----:R-:W-:Y:S01]  /*13340*/  FFMA.FTZ R0, R177, UR12, -R29 ;  /* 0x0000000cb1007c23 */ /* 0x002fe2000801081d */
[----:B------:R-:W-:Y:S01]  /*13350*/  MOV R177, R179 ;  /* 0x000000b300b17202 */ /* 0x000fe20000000f00 */
[----:B------:R-:W-:Y:S02]  /*13360*/  IMAD.MOV.U32 R179, RZ, RZ, R9 ;  /* 0x000000ffffb37224 */ /* 0x000fe400078e0009 */
[----:B------:R1:W-:Y:S01]  /*13370*/  MUFU.EX2 R9, R0 ;  /* 0x0000000000097308 */ /* 0x0003e20000000800 */
[----:B------:R-:W-:-:S02]  /*13380*/  MOV R160, R161 ;  /* 0x000000a100a07202 */ /* 0x000fc40000000f00 */
[----:B------:R-:W-:Y:S02]  /*13390*/  MOV R161, R162 ;  /* 0x000000a200a17202 */ /* 0x000fe40000000f00 */
[----:B------:R-:W-:Y:S01]  /*133a0*/  MOV R162, R163 ;  /* 0x000000a300a27202 */ /* 0x000fe20000000f00 */
[----:B------:R-:W-:Y:S01]  /*133b0*/  IMAD.MOV.U32 R163, RZ, RZ, R128 ;  /* 0x000000ffffa37224 */ /* 0x000fe200078e0080 */
[----:B------:R-:W-:Y:S02]  /*133c0*/  MOV R128, R129 ;  /* 0x0000008100807202 */ /* 0x000fe40000000f00 */
[----:B------:R-:W-:Y:S01]  /*133d0*/  MOV R129, R130 ;  /* 0x0000008200817202 */ /* 0x000fe20000000f00 */
[----:B-1----:R-:W-:Y:S01]  /*133e0*/  FFMA.FTZ R0, R176, UR12, -R29 ;  /* 0x0000000cb0007c23 */ /* 0x002fe2000801081d */
[----:B------:R-:W-:Y:S01]  /*133f0*/  MOV R176, R177 ;  /* 0x000000b100b07202 */ /* 0x000fe20000000f00 */
[----:B------:R-:W-:Y:S01]  /*13400*/  IMAD.MOV.U32 R177, RZ, RZ, R178 ;  /* 0x000000ffffb17224 */ /* 0x000fe200078e00b2 */
[----:B------:R-:W-:-:S02]  /*13410*/  MOV R178, R179 ;  /* 0x000000b300b27202 */ /* 0x000fc40000000f00 */
[----:B------:R-:W-:Y:S02]  /*13420*/  MOV R179, R28 ;  /* 0x0000001c00b37202 */ /* 0x000fe40000000f00 */
[----:B------:R-:W-:Y:S01]  /*13430*/  MOV R28, R12 ;  /* 0x0000000c001c7202 */ /* 0x000fe20000000f00 */
[----:B------:R-:W-:Y:S01]  /*13440*/  IMAD.MOV.U32 R12, RZ, RZ, R22 ;  /* 0x000000ffff0c7224 */ /* 0x000fe200078e0016 */
[----:B------:R-:W-:Y:S01]  /*13450*/  MOV R22, R21 ;  /* 0x0000001500167202 */ /* 0x000fe20000000f00 */
[----:B------:R1:W4:Y:S01]  /*13460*/  MUFU.EX2 R8, R0 ;  /* 0x0000000000087308 */ /* 0x0003220000000800 */
[----:B------:R-:W-:Y:S02]  /*13470*/  MOV R21, R160 ;  /* 0x000000a000157202 */ /* 0x000fe40000000f00 */
[----:B------:R-:W-:Y:S01]  /*13480*/  MOV R130, R131 ;  /* 0x0000008300827202 */ /* 0x000fe20000000f00 */
[----:B------:R-:W-:Y:S01]  /*13490*/  IMAD.MOV.U32 R131, RZ, RZ, R84 ;  /* 0x000000ffff837224 */ /* 0x000fe200078e0054 */
[----:B------:R-:W-:Y:S01]  /*134a0*/  MOV R160, R161 ;  /* 0x000000a100a07202 */ /* 0x000fe20000000f00 */
[----:B------:R-:W-:Y:S01]  /*134b0*/  IMAD.MOV.U32 R161, RZ, RZ, R162 ;  /* 0x000000ffffa17224 */ /* 0x000fe200078e00a2 */
[----:B------:R-:W-:-:S02]  /*134c0*/  MOV R162, R163 ;  /* 0x000000a300a27202 */ /* 0x000fc40000000f00 */
[----:B------:R-:W-:Y:S02]  /*134d0*/  MOV R84, R240 ;  /* 0x000000f000547202 */ /* 0x000fe40000000f00 */
[----:B------:R-:W-:Y:S01]  /*134e0*/  MOV R163, R128 ;  /* 0x0000008000a37202 */ /* 0x000fe20000000f00 */
[----:B-1----:R-:W-:Y:S01]  /*134f0*/  FFMA.FTZ R0, R176, UR12, -R29 ;  /* 0x0000000cb0007c23 */ /* 0x002fe2000801081d */
[----:B------:R-:W-:Y:S02]  /*13500*/  MOV R176, R177 ;  /* 0x000000b100b07202 */ /* 0x000fe40000000f00 */
[----:B------:R-:W-:Y:S02]  /*13510*/  MOV R177, R178 ;  /* 0x000000b200b17202 */ /* 0x000fe40000000f00 */
[----:B------:R-:W-:Y:S01]  /*13520*/  MOV R178, R179 ;  /* 0x000000b300b27202 */ /* 0x000fe20000000f00 */
[----:B------:R-:W-:Y:S01]  /*13530*/  IMAD.MOV.U32 R179, RZ, RZ, R12 ;  /* 0x000000ffffb37224 */ /* 0x000fe200078e000c */
        /* <DEDUP_REMOVED lines=16> */
[----:B------:R-:W-:Y:S01]  /*13640*/  MOV R129, R130 ;  /* 0x0000008200817202 */ /* 0x000fe20000000f00 */
[----:B------:R-:W-:Y:S01]  /*13650*/  IMAD.MOV.U32 R87, RZ, RZ, R249 ;  /* 0x000000ffff577224 */ /* 0x000fe200078e00f9 */
[----:B------:R-:W-:Y:S01]  /*13660*/  MOV R130, R131 ;  /* 0x0000008300827202 */ /* 0x000fe20000000f00 */
[----:B------:R1:W5:Y:S01]  /*13670*/  LDL.LU R249, [R1+0x90] ;  /* 0x0000900001f97983 */ /* 0x0003620000300800 */
[----:B------:R-:W-:Y:S01]  /*13680*/  MOV R131, R85 ;  /* 0x0000005500837202 */ /* 0x000fe20000000f00 */
[----:B------:R-:W-:Y:S01]  /*13690*/  IMAD.MOV.U32 R85, RZ, RZ, R86 ;  /* 0x000000ffff557224 */ /* 0x000fe200078e0056 */
[----:B------:R-:W-:Y:S01]  /*136a0*/  MOV R86, R245 ;  /* 0x000000f500567202 */ /* 0x000fe20000000f00 */
[----:B------:R1:W5:Y:S01]  /*136b0*/  LDL.LU R247, [R1+0x8c] ;  /* 0x00008c0001f77983 */ /* 0x0003620000300800 */
[----:B------:R2:W-:Y:S03]  /*136c0*/  MUFU.EX2 R3, R0 ;  /* 0x0000000000037308 */ /* 0x0005e60000000800 */
[----:B------:R1:W5:Y:S01]  /*136d0*/  LDL.LU R245, [R1+0x88] ;  /* 0x0000880001f57983 */ /* 0x0003620000300800 */
[----:B--2---:R-:W-:-:S03]  /*136e0*/  FFMA.FTZ R0, R176, UR12, -R29 ;  /* 0x0000000cb0007c23 */ /* 0x004fc6000801081d */
[----:B------:R-:W2:Y:S01]  /*136f0*/  LDL.LU R176, [R1+0x70] ;  /* 0x0000700001b07983 */ /* 0x000ea20000300800 */
[----:B------:R2:W3:Y:S01]  /*13700*/  MUFU.EX2 R2, R0 ;  /* 0x0000000000027308 */ /* 0x0004e20000000800 */
[----:B------:R-:W-:Y:S02]  /*13710*/  MOV R153, R207 ;  /* 0x000000cf00997202 */ /* 0x000fe40000000f00 */
[----:B------:R-:W-:Y:S01]  /*13720*/  MOV R155, R189 ;  /* 0x000000bd009b7202 */ /* 0x000fe20000000f00 */
[----:B------:R-:W-:Y:S01]  /*13730*/  LDSM.16.MT88.4 R204, [R132+0x1800] ;  /* 0x0018000084cc783b */ /* 0x000fe20000004200 */
[----:B------:R-:W-:-:S03]  /*13740*/  MOV R164, R190 ;  /* 0x000000be00a47202 */ /* 0x000fc60000000f00 */
[----:B------:R4:W1:Y:S01]  /*13750*/  LDSM.16.MT88.4 R188, [R30+0x1800] ;  /* 0x001800001ebc783b */ /* 0x0008620000004200 */
[----:B------:R-:W-:Y:S02]  /*13760*/  MOV R27, R164 ;  /* 0x000000a4001b7202 */ /* 0x000fe40000000f00 */
[----:B------:R-:W-:Y:S01]  /*13770*/  HMMA.16816.F32 R164, R124, R172, R68 ;  /* 0x000000ac7ca4723c */ /* 0x000fe20000001844 */
[----:B--2---:R-:W-:Y:S01]  /*13780*/  FFMA.FTZ R0, R176, R34, R241 ;  /* 0x00000022b0007223 */ /* 0x004fe200000100f1 */
[----:B------:R-:W-:Y:S01]  /*13790*/  MOV R176, R177 ;  /* 0x000000b100b07202 */ /* 0x000fe20000000f00 */
[----:B------:R2:W5:Y:S01]  /*137a0*/  LDL.LU R241, [R1+0x84] ;  /* 0x0000840001f17983 */ /* 0x0005620000300800 */
[----:B------:R-:W-:Y:S01]  /*137b0*/  MOV R177, R178 ;  /* 0x000000b200b17202 */ /* 0x000fe20000000f00 */
[----:B------:R-:W-:Y:S01]  /*137c0*/  IMAD.MOV.U32 R178, RZ, RZ, R179 ;  /* 0x000000ffffb27224 */ /* 0x000fe200078e00b3 */
[----:B------:R-:W-:Y:S02]  /*137d0*/  MOV R179, R12 ;  /* 0x0000000c00b37202 */ /* 0x000fe40000000f00 */
[----:B------:R-:W2:Y:S01]  /*137e0*/  LDL.LU R12, [R1+0x74] ;  /* 0x00007400010c7983 */ /* 0x000ea20000300800 */
[----:B------:R-:W-:-:S02]  /*137f0*/  MOV R71, R176 ;  /* 0x000000b000477202 */ /* 0x000fc40000000f00 */
[----:B------:R-:W-:Y:S01]  /*13800*/  MOV R176, R177 ;  /* 0x000000b100b07202 */ /* 0x000fe20000000f00 */
[----:B------:R-:W-:Y:S01]  /*13810*/  IMAD.MOV.U32 R177, RZ, RZ, R178 ;  /* 0x000000ffffb17224 */ /* 0x000fe200078e00b2 */
        /* <DEDUP_REMOVED lines=9> */
[----:B----4-:R-:W-:Y:S01]  /*138b0*/  MOV R30, R153 ;  /* 0x00000099001e7202 */ /* 0x010fe20000000f00 */
[----:B------:R-:W-:Y:S01]  /*138c0*/  IMAD.MOV.U32 R178, RZ, RZ, R179 ;  /* 0x000000ffffb27224 */ /* 0x000fe200078e00b3 */
[----:B------:R-:W-:-:S02]  /*138d0*/  MOV R35, R154 ;  /* 0x0000009a00237202 */ /* 0x000fc40000000f00 */
[----:B------:R-:W-:Y:S01]  /*138e0*/  HMMA.16816.F32 R152, R124, R158, R168 ;  /* 0x0000009e7c98723c */ /* 0x000fe200000018a8 */
[----:B------:R-:W-:Y:S01]  /*138f0*/  MOV R179, R22 ;  /* 0x0000001600b37202 */ /* 0x000fe20000000f00 */
[----:B------:R-:W-:Y:S01]  /*13900*/  IMAD.MOV.U32 R69, RZ, RZ, R176 ;  /* 0x000000ffff457224 */ /* 0x000fe200078e00b0 */
[----:B------:R-:W-:Y:S01]  /*13910*/  MOV R68, R71 ;  /* 0x0000004700447202 */ /* 0x000fe20000000f00 */
[----:B------:R-:W-:Y:S01]  /*13920*/  FADD.FTZ R22, R242, R10 ;  /* 0x0000000af2167221 */ /* 0x000fe20000010000 */
[----:B------:R-:W-:-:S03]  /*13930*/  MOV R71, R178 ;  /* 0x000000b200477202 */ /* 0x000fc60000000f00 */
[----:B------:R-:W-:Y:S01]  /*13940*/  HMMA.16816.F32 R168, R124, R174, R64 ;  /* 0x000000ae7ca8723c */ /* 0x000fe20000001840 */
[----:B------:R-:W-:Y:S02]  /*13950*/  MOV R67, R70 ;  /* 0x0000004600437202 */ /* 0x000fe40000000f00 */
[----:B------:R-:W-:Y:S01]  /*13960*/  MOV R70, R177 ;  /* 0x000000b100467202 */ /* 0x000fe20000000f00 */
[----:B------:R-:W-:Y:S01]  /*13970*/  IMAD.MOV.U32 R177, RZ, RZ, R160 ;  /* 0x000000ffffb17224 */ /* 0x000fe200078e00a0 */
[----:B------:R-:W-:Y:S01]  /*13980*/  MOV R176, R179 ;  /* 0x000000b300b07202 */ /* 0x000fe20000000f00 */
[----:B------:R-:W-:Y:S01]  /*13990*/  FADD.FTZ R10, R131, R0 ;  /* 0x00000000830a7221 */ /* 0x000fe20000010000 */
[----:B------:R-:W-:Y:S01]  /*139a0*/  MOV R178, R161 ;  /* 0x000000a100b27202 */ /* 0x000fe20000000f00 */
[----:B------:R-:W-:Y:S01]  /*139b0*/  IMAD.MOV.U32 R161, RZ, RZ, R128 ;  /* 0x000000ffffa17224 */ /* 0x000fe200078e0080 */
[----:B------:R-:W-:Y:S02]  /*139c0*/  MOV R179, R162 ;  /* 0x000000a200b37202 */ /* 0x000fe40000000f00 */
[----:B------:R-:W-:-:S02]  /*139d0*/  MOV R160, R163 ;  /* 0x000000a300a07202 */ /* 0x000fc40000000f00 */
[----:B------:R-:W-:Y:S02]  /*139e0*/  MOV R162, R129 ;  /* 0x0000008100a27202 */ /* 0x000fe40000000f00 */
[----:B------:R-:W-:Y:S02]  /*139f0*/  MOV R163, R130 ;  /* 0x0000008200a37202 */ /* 0x000fe40000000f00 */
[----:B------:R-:W-:Y:S02]  /*13a00*/  F2FP.F16.F32.PACK_AB R128, R24, R23 ;  /* 0x000000171880723e */ /* 0x000fe400000000ff */
[----:B------:R-:W-:Y:S02]  /*13a10*/  F2FP.F16.F32.PACK_AB R129, R8, R9 ;  /* 0x000000090881723e */ /* 0x000fe400000000ff */
[----:B------:R-:W-:Y:S02]  /*13a20*/  F2FP.F16.F32.PACK_AB R130, R26, R25 ;  /* 0x000000191a82723e */ /* 0x000fe400000000ff */
[----:B---3--:R-:W-:Y:S01]  /*13a30*/  F2FP.F16.F32.PACK_AB R131, R2, R3 ;  /* 0x000000030283723e */ /* 0x008fe200000000ff */
[----:B------:R-:W-:Y:S01]  /*13a40*/  FADD.FTZ R21, R224, R11 ;  /* 0x0000000be0157221 */ /* 0x000fe20000010000 */
[----:B------:R-:W-:Y:S01]  /*13a50*/  MOV R11, R67 ;  /* 0x00000043000b7202 */ /* 0x000fe20000000f00 */
[----:B------:R-:W-:-:S04]  /*13a60*/  IMAD.MOV.U32 R0, RZ, RZ, R68 ;  /* 0x000000ffff007224 */ /* 0x000fc800078e0044 */
[----:B------:R-:W-:Y:S01]  /*13a70*/  HMMA.16816.F32 R144, R128, R156, R144 ;  /* 0x0000009c8090723c */ /* 0x000fe20000001890 */
[----:B------:R-:W-:Y:S01]  /*13a80*/  MOV R34, R70 ;  /* 0x0000004600227202 */ /* 0x000fe20000000f00 */
[----:B------:R-:W-:-:S06]  /*13a90*/  FADD.FTZ R0, R0, R21 ;  /* 0x0000001500007221 */ /* 0x000fcc0000010000 */
[----:B------:R-:W-:Y:S01]  /*13aa0*/  HMMA.16816.F32 R156, R128, R158, R228 ;  /* 0x0000009e809c723c */ /* 0x000fe200000018e4 */
[----:B------:R-:W-:Y:S02]  /*13ab0*/  MOV R229, R85 ;  /* 0x0000005500e57202 */ /* 0x000fe40000000f00 */
[----:B------:R-:W-:Y:S02]  /*13ac0*/  MOV R230, R86 ;  /* 0x0000005600e67202 */ /* 0x000fe40000000f00 */
[----:B------:R-:W-:Y:S02]  /*13ad0*/  MOV R231, R87 ;  /* 0x0000005700e77202 */ /* 0x000fe40000000f00 */
[----:B------:R-:W-:Y:S01]  /*13ae0*/  MOV R29, R71 ;  /* 0x00000047001d7202 */ /* 0x000fe20000000f00 */
[----:B------:R-:W-:Y:S01]  /*13af0*/  HMMA.16816.F32 R120, R124, R4, R120 ;  /* 0x000000047c78723c */ /* 0x000fe20000001878 */
[----:B------:R-:W-:-:S07]  /*13b00*/  MOV R67, R177 ;  /* 0x000000b100437202 */ /* 0x000fce0000000f00 */
[----:B------:R-:W-:Y:S01]  /*13b10*/  HMMA.16816.F32 R116, R128, R4, R116 ;  /* 0x000000048074723c */ /* 0x000fe20000001874 */
[----:B------:R-:W-:Y:S01]  /*13b20*/  FADD.FTZ R4, R229, R22 ;  /* 0x00000016e5047221 */ /* 0x000fe20000010000 */
[----:B------:R-:W-:Y:S01]  /*13b30*/  FADD.FTZ R5, R230, R10 ;  /* 0x0000000ae6057221 */ /* 0x000fe20000010000 */
[----:B------:R-:W-:-:S05]  /*13b40*/  MOV R132, R161 ;  /* 0x000000a100847202 */ /* 0x000fca0000000f00 */
[----:B-1----:R-:W-:Y:S01]  /*13b50*/  HMMA.16816.F32 R180, R124, R188, R180 ;  /* 0x000000bc7cb4723c */ /* 0x002fe200000018b4 */
[----:B------:R-:W-:Y:S01]  /*13b60*/  FADD.FTZ R4, R34, R4 ;  /* 0x0000000422047221 */ /* 0x000fe20000010000 */
[----:B------:R-:W-:-:S06]  /*13b70*/  FADD.FTZ R10, R29, R5 ;  /* 0x000000051d0a7221 */ /* 0x000fcc0000010000 */
[----:B------:R-:W-:Y:S01]  /*13b80*/  HMMA.16816.F32 R184, R124, R190, R184 ;  /* 0x000000be7cb8723c */ /* 0x000fe200000018b8 */
[----:B------:R-:W-:Y:S01]  /*13b90*/  MOV R64, R162 ;  /* 0x000000a200407202 */ /* 0x000fe20000000f00 */
[----:B------:R-:W-:-:S06]  /*13ba0*/  IMAD.MOV.U32 R66, RZ, RZ, R84 ;  /* 0x000000ffff427224 */ /* 0x000fcc00078e0054 */
[----:B------:R-:W-:Y:S01]  /*13bb0*/  HMMA.16816.F32 R192, R124, R204, R192 ;  /* 0x000000cc7cc0723c */ /* 0x000fe200000018c0 */
[----:B------:R-:W-:-:S07]  /*13bc0*/  MOV R65, R163 ;  /* 0x000000a300417202 */ /* 0x000fce0000000f00 */
        /* <DEDUP_REMOVED lines=8> */
[----:B------:R-:W-:Y:S01]  /*13c50*/  IMAD.MOV.U32 R40, RZ, RZ, R176 ;  /* 0x000000ffff287224 */ /* 0x000fe200078e00b0 */
[----:B------:R-:W-:-:S02]  /*13c60*/  MOV R41, R178 ;  /* 0x000000b200297202 */ /* 0x000fc40000000f00 */
[----:B------:R-:W-:Y:S01]  /*13c70*/  MOV R42, R179 ;  /* 0x000000b3002a7202 */ /* 0x000fe20000000f00 */
[----:B------:R-:W-:-:S03]  /*13c80*/  IMAD.MOV.U32 R43, RZ, RZ, R160 ;  /* 0x000000ffff2b7224 */ /* 0x000fc600078e00a0 */
        /* <DEDUP_REMOVED lines=12> */
[----:B--2---:R-:W-:Y:S01]  /*13d50*/  FFMA.FTZ R12, R12, R33, R225 ;  /* 0x000000210c0c7223 */ /* 0x004fe200000100e1 */
[----:B------:R-:W-:Y:S01]  /*13d60*/  MOV R33, R69 ;  /* 0x0000004500217202 */ /* 0x000fe20000000f00 */
[----:B------:R2:W5:Y:S02]  /*13d70*/  LDL.LU R225, [R1+0x80] ;  /* 0x0000800001e17983 */ /* 0x0005640000300800 */
[----:B------:R-:W-:-:S02]  /*13d80*/  FADD.FTZ R11, R11, R12 ;  /* 0x0000000c0b0b7221 */ /* 0x000fc40000010000 */
[----:B------:R-:W-:Y:S01]  /*13d90*/  FADD.FTZ R0, R33, R0 ;  /* 0x0000000021007221 */ /* 0x000fe20000010000 */
[C---:B------:R-:W-:Y:S01]  /*13da0*/  HMMA.16816.F32 R68, R128.reuse, R80, R44 ;  /* 0x000000508044723c */ /* 0x040fe2000000182c */
[----:B------:R-:W-:Y:S01]  /*13db0*/  FADD.FTZ R11, R231, R11 ;  /* 0x0000000be70b7221 */ /* 0x000fe20000010000 */
[----:B------:R2:W5:Y:S01]  /*13dc0*/  LDL.LU R224, [R1+0x7c] ;  /* 0x00007c0001e07983 */ /* 0x0005620000300800 */
[----:B------:R-:W-:Y:S02]  /*13dd0*/  FADD.FTZ R5, R41, R0 ;  /* 0x0000000029057221 */ /* 0x000fe40000010000 */
[----:B------:R-:W-:Y:S01]  /*13de0*/  FADD.FTZ R11, R40, R11 ;  /* 0x0000000b280b7221 */ /* 0x000fe20000010000 */
[----:B------:R-:W-:Y:S02]  /*13df0*/  FADD.FTZ R0, R43, R10 ;  /* 0x0000000a2b007221 */ /* 0x000fe40000010000 */
[----:B------:R-:W-:Y:S01]  /*13e00*/  HMMA.16816.F32 R80, R128, R82, R48 ;  /* 0x000000528050723c */ /* 0x000fe20000001830 */
[----:B------:R-:W-:Y:S01]  /*13e10*/  FADD.FTZ R5, R64, R5 ;  /* 0x0000000540057221 */ /* 0x000fe20000010000 */
[----:B------:R-:W-:-:S06]  /*13e20*/  FADD.FTZ R0, R66, R0 ;  /* 0x0000000042007221 */ /* 0x000fcc0000010000 */
[----:B------:R-:W-:Y:S01]  /*13e30*/  HMMA.16816.F32 R128, R128, R6, R36 ;  /* 0x000000068080723c */ /* 0x000fe20000001824 */
[----:B------:R-:W-:Y:S01]  /*13e40*/  FADD.FTZ R6, R132, R11 ;  /* 0x0000000b84067221 */ /* 0x000fe20000010000 */
[----:B------:R-:W-:Y:S01]  /*13e50*/  FADD.FTZ R7, R28, R5 ;  /* 0x000000051c077221 */ /* 0x000fe20000010000 */
[----:B------:R-:W-:Y:S02]  /*13e60*/  FADD.FTZ R5, R31, R4 ;  /* 0x000000041f057221 */ /* 0x000fe40000010000 */
[----:B------:R-:W-:Y:S01]  /*13e70*/  FADD.FTZ R6, R67, R6 ;  /* 0x0000000643067221 */ /* 0x000fe20000010000 */
[----:B------:R-:W-:Y:S01]  /*13e80*/  FADD.FTZ R4, R30, R0 ;  /* 0x000000001e047221 */ /* 0x000fe20000010000 */
[----:B------:R-:W-:Y:S02]  /*13e90*/  FADD.FTZ R5, R27, R5 ;  /* 0x000000051b057221 */ /* 0x000fe40000010000 */
        /* <DEDUP_REMOVED lines=39> */
[----:B------:R-:W4:Y:S03]  /*14110*/  S2R R242, SR_TID.X ;  /* 0x0000000000f27919 */ /* 0x000f260000002100 */
[----:B------:R2:W-:Y:S01]  /*14120*/  STL [R1+0x74], R0 ;  /* 0x0000740001007387 */ /* 0x0005e20000100800 */
[----:B------:R-:W-:Y:S01]  /*14130*/  MOV R240, 0x20 ;  /* 0x0000002000f07802 */ /* 0x000fe20000000f00 */
[----:B------:R-:W-:Y:S01]  /*14140*/  @UP2 UIADD3 UR19, UPT, UPT, UR19, -0x4, URZ ;  /* 0xfffffffc13132890 */ /* 0x000fe2000fffe0ff */
[----:B------:R-:W-:Y:S11]  /*14150*/  BRA.U UP2, `(.L_x_551) ;  /* 0x0000000102047547 */ /* 0x000ff6000b800000 */
.L_x_548:
[----:B------:R-:W-:-:S12]  /*14160*/  UIADD3 UR19, UPT, UPT, UR20, -0x1, URZ ;  /* 0xffffffff14137890 */ /* 0x000fd8000fffe0ff */
.L_x_551:
[----:B------:R-:W-:-:S09]  /*14170*/  UISETP.GE.AND UP0, UPT, UR19, UR14, UPT ;  /* 0x0000000e1300728c */ /* 0x000fd2000bf06270 */
[----:B------:R-:W-:Y:S05]  /*14180*/  BRA.U !UP0, `(.L_x_552) ;  /* 0x0000005d08207547 */ /* 0x000fea000b800000 */
[----:B--2--5:R-:W2:Y:S04]  /*14190*/  LDL.LU R2, [R1+0x58] ;  /* 0x0000580001027983 */ /* 0x024ea80000300800 */
[----:B------:R-:W2:Y:S04]  /*141a0*/  LDL.LU R0, [R1+0x5c] ;  /* 0x00005c0001007983 */ /* 0x000ea80000300800 */
[----:B---3--:R-:W3:Y:S01]  /*141b0*/  LDL.LU R5, [R1+0x78] ;  /* 0x0000780001057983 */ /* 0x008ee20000300800 */
[----:B------:R-:W-:Y:S02]  /*141c0*/  IMAD.U32 R3, RZ, RZ, UR22 ;  /* 0x00000016ff037e24 */ /* 0x000fe4000f8e00ff */
[----:B-1--4-:R-:W-:Y:S01]  /*141d0*/  IMAD.SHL.U32 R7, R242, 0x40, RZ ;  /* 0x00000040f2077824 */ /* 0x012fe200078e00ff */
[----:B------:R-:W-:Y:S01]  /*141e0*/  UIMAD.WIDE.U32 UR12, UR19, UR10, URZ ;  /* 0x0000000a130c72a5 */ /* 0x000fe2000f8e00ff */
[----:B------:R-:W-:Y:S01]  /*141f0*/  SHF.R.U32.HI R236, RZ, 0x1, R242 ;  /* 0x00000001ffec7819 */ /* 0x000fe200000116f2 */
[----:B------:R-:W-:Y:S01]  /*14200*/  UMOV UR6, 0x400 ;  /* 0x0000040000067882 */ /* 0x000fe20000000000 */
[----:B------:R-:W-:-:S02]  /*14210*/  IMAD.MOV.U32 R233, RZ, RZ, 0x40 ;  /* 0x00000040ffe97424 */ /* 0x000fc400078e00ff */
[----:B------:R-:W-:-:S03]  /*14220*/  IMAD.MOV.U32 R239, RZ, RZ, 0x20 ;  /* 0x00000020ffef7424 */ /* 0x000fc600078e00ff */
[----:B------:R-:W-:Y:S02]  /*14230*/  SEL R233, R233, 0xffffffc0, !P1 ;  /* 0xffffffc0e9e97807 */ /* 0x000fe40004800000 */
[----:B------:R-:W-:Y:S01]  /*14240*/  SEL R239, R239, 0xffffffe0, !P2 ;  /* 0xffffffe0efef7807 */ /* 0x000fe20005000000 */
[----:B------:R-:W-:Y:S01]  /*14250*/  UIADD3 UR34, UP0, UPT, UR34, -0x80, URZ ;  /* 0xffffff8022227890 */ /* 0x000fe2000ff1e0ff */
[----:B------:R-:W-:Y:S01]  /*14260*/  IMAD.MOV.U32 R140, RZ, RZ, R133 ;  /* 0x000000ffff8c7224 */ /* 0x000fe200078e0085 */
[----:B------:R-:W-:Y:S01]  /*14270*/  MOV R132, R135 ;  /* 0x0000008700847202 */ /* 0x000fe20000000f00 */
[----:B------:R-:W-:Y:S01]  /*14280*/  IMAD.MOV.U32 R139, RZ, RZ, R134 ;  /* 0x000000ffff8b7224 */ /* 0x000fe200078e0086 */
[C---:B------:R-:W-:Y:S01]  /*14290*/  IADD3 R251, PT, PT, R245.reuse, 0x40, RZ ;  /* 0x00000040f5fb7810 */ /* 0x040fe20007ffe0ff */
[C---:B------:R-:W-:Y:S02]  /*142a0*/  VIADD R252, R245.reuse, 0x8 ;  /* 0x00000008f5fc7836 */ /* 0x040fe40000000000 */
[----:B------:R-:W-:Y:S01]  /*142b0*/  VIADD R250, R245, 0x48 ;  /* 0x00000048f5fa7836 */ /* 0x000fe20000000000 */
[----:B------:R-:W-:Y:S01]  /*142c0*/  UIADD3.X UR27, UPT, UPT, UR27, -0x1, URZ, UP0, !UPT ;  /* 0xffffffff1b1b7890 */ /* 0x000fe200087fe4ff */
[----:B--2---:R-:W-:-:S02]  /*142d0*/  IMAD.MOV.U32 R4, RZ, RZ, R2 ;  /* 0x000000ffff047224 */ /* 0x004fc400078e0002 */
[----:B------:R-:W-:Y:S01]  /*142e0*/  IMAD.U32 R2, RZ, RZ, UR24 ;  /* 0x00000018ff027e24 */ /* 0x000fe2000f8e00ff */
[----:B------:R-:W-:-:S03]  /*142f0*/  LOP3.LUT R0, R0, 0x38, R242, 0x78, !PT ;  /* 0x0000003800007812 */ /* 0x000fc600078e78f2 */
[----:B------:R-:W-:Y:S01]  /*14300*/  IMAD.WIDE.U32 R2, R241, UR10, R2 ;  /* 0x0000000af1027c25 */ /* 0x000fe2000f8e0002 */
[----:B---3--:R-:W-:-:S03]  /*14310*/  LOP3.LUT R6, R0, 0x1e00, R5, 0xf8, !PT ;  /* 0x00001e0000067812 */ /* 0x008fc600078ef805 */
[----:B------:R-:W-:Y:S02]  /*14320*/  IMAD.SHL.U32 R5, R242, 0x2, RZ ;  /* 0x00000002f2057824 */ /* 0x000fe400078e00ff */
[----:B------:R-:W-:Y:S01]  /*14330*/  IMAD.IADD R3, R4, 0x1, R3 ;  /* 0x0000000104037824 */ /* 0x000fe200078e0203 */
[----:B------:R-:W-:Y:S01]  /*14340*/  MOV R4, UR4 ;  /* 0x0000000400047c02 */ /* 0x000fe20008000f00 */
[----:B------:R-:W-:Y:S01]  /*14350*/  UIMAD UR4, UR30, UR4, URZ ;  /* 0x000000041e0472a4 */ /* 0x000fe2000f8e02ff */
[----:B------:R-:W-:Y:S01]  /*14360*/  LOP3.LUT R5, R5, 0x6, RZ, 0xc0, !PT ;  /* 0x0000000605057812 */ /* 0x000fe200078ec0ff */
[----:B------:R-:W-:Y:S02]  /*14370*/  IMAD.U32 R0, RZ, RZ, UR19 ;  /* 0x00000013ff007e24 */ /* 0x000fe4000f8e00ff */
[----:B------:R-:W-:Y:S01]  /*14380*/  IMAD.WIDE.U32 R2, R4, UR18, R2 ;  /* 0x0000001204027c25 */ /* 0x000fe2000f8e0002 */
[----:B------:R-:W-:Y:S01]  /*14390*/  UIMAD UR4, UR18, UR5, UR4 ;  /* 0x00000005120472a4 */ /* 0x000fe2000f8e0204 */
[----:B------:R-:W-:Y:S01]  /*143a0*/  SHF.L.U32 R4, R242, 0x5, RZ ;  /* 0x00000005f2047819 */ /* 0x000fe200000006ff */
[----:B------:R-:W1:Y:S01]  /*143b0*/  S2UR UR5, SR_CgaCtaId ;  /* 0x00000000000579c3 */ /* 0x000e620000008800 */
[----:B------:R-:W-:Y:S01]  /*143c0*/  IMAD R244, R0, 0x40, R5 ;  /* 0x0000004000f47824 */ /* 0x000fe200078e0205 */
[----:B------:R-:W-:-:S02]  /*143d0*/  LOP3.LUT R5, R7, 0x200, RZ, 0xc0, !PT ;  /* 0x0000020007057812 */ /* 0x000fc400078ec0ff */
[C---:B------:R-:W-:Y:S02]  /*143e0*/  IADD3 R0, P0, PT, R224.reuse, R2, RZ ;  /* 0x00000002e0007210 */ /* 0x040fe40007f1e0ff */
[----:B------:R-:W-:Y:S02]  /*143f0*/  LOP3.LUT R5, R5, 0x7c00, R4, 0xf8, !PT ;  /* 0x00007c0005057812 */ /* 0x000fe400078ef804 */
[----:B------:R-:W-:Y:S01]  /*14400*/  IADD3.X R4, PT, PT, R3, UR4, RZ, P0, !PT ;  /* 0x0000000403047c10 */ /* 0x000fe200087fe4ff */
[----:B------:R-:W-:Y:S01]  /*14410*/  UIMAD UR4, UR19, UR11, UR13 ;  /* 0x0000000b130472a4 */ /* 0x000fe2000f8e020d */
[----:B------:R-:W-:Y:S01]  /*14420*/  IMAD.U32 R3, RZ, RZ, UR13 ;  /* 0x0000000dff037e24 */ /* 0x000fe2000f8e00ff */
[----:B------:R-:W-:Y:S01]  /*14430*/  LOP3.LUT R224, R224, 0x1c0, R7, 0xf8, !PT ;  /* 0x000001c0e0e07812 */ /* 0x000fe200078ef807 */
[----:B------:R-:W-:Y:S02]  /*14440*/  IMAD.U32 R2, RZ, RZ, UR12 ;  /* 0x0000000cff027e24 */ /* 0x000fe4000f8e00ff */
[C---:B------:R-:W-:Y:S01]  /*14450*/  IMAD.SHL.U32 R3, R0.reuse, 0x2, RZ ;  /* 0x0000000200037824 */ /* 0x040fe200078e00ff */
[----:B------:R-:W-:-:S02]  /*14460*/  SHF.L.U64.HI R4, R0, 0x1, R4 ;  /* 0x0000000100047819 */ /* 0x000fc40000010204 */
[----:B------:R-:W-:Y:S01]  /*14470*/  LOP3.LUT R0, R7, 0x400, RZ, 0xc0, !PT ;  /* 0x0000040007007812 */ /* 0x000fe200078ec0ff */
[----:B------:R-:W-:Y:S01]  /*14480*/  IMAD.U32 R7, RZ, RZ, UR4 ;  /* 0x00000004ff077e24 */ /* 0x000fe2000f8e00ff */
[----:B------:R-:W-:Y:S01]  /*14490*/  LOP3.LUT R232, R224, 0x8, R242, 0x78, !PT ;  /* 0x00000008e0e87812 */ /* 0x000fe200078e78f2 */
[----:B-1----:R-:W-:Y:S01]  /*144a0*/  ULEA UR5, UR5, UR6, 0x18 ;  /* 0x0000000605057291 */ /* 0x002fe2000f8ec0ff */
[----:B------:R-:W-:Y:S01]  /*144b0*/  LEA R3, P0, R2, R3, 0x7 ;  /* 0x0000000302037211 */ /* 0x000fe200078038ff */
[----:B------:R-:W1:Y:S01]  /*144c0*/  S2UR UR12, SR_CgaCtaId ;  /* 0x00000000000c79c3 */ /* 0x000e620000008800 */
[----:B------:R-:W-:Y:S01]  /*144d0*/  LEA R232, R232, R0, 0x1 ;  /* 0x00000000e8e87211 */ /* 0x000fe200078e08ff */
[----:B------:R-:W-:Y:S01]  /*144e0*/  VIADD R244, R244, 0x20 ;  /* 0x00000020f4f47836 */ /* 0x000fe20000000000 */
[----:B------:R-:W-:Y:S01]  /*144f0*/  LEA.HI.X R2, R2, R4, R7, 0x7, P0 ;  /* 0x0000000402027211 */ /* 0x000fe200000f3c07 */
[----:B------:R-:W2:Y:S01]  /*14500*/  S2R R242, SR_TID.X ;  /* 0x0000000000f27919 */ /* 0x000ea20000002100 */
[----:B------:R-:W-:Y:S01]  /*14510*/  IADD3 R0, P0, PT, R3, UR8, RZ ;  /* 0x0000000803007c10 */ /* 0x000fe2000ff1e0ff */
[----:B------:R-:W-:Y:S01]  /*14520*/  USHF.L.U64.HI UR11, UR10, 0x5, UR11 ;  /* 0x000000050a0b7899 */ /* 0x000fe2000801020b */
[----:B------:R-:W-:Y:S01]  /*14530*/  LOP3.LUT R236, R224, 0x8, R236, 0x78, !PT ;  /* 0x00000008e0ec7812 */ /* 0x000fe200078e78ec */
[----:B------:R-:W-:-:S02]  /*14540*/  UIADD3 UR19, UPT, UPT, UR19, 0x1, URZ ;  /* 0x0000000113137890 */ /* 0x000fc4000fffe0ff */
[----:B------:R3:W-:Y:S01]  /*14550*/  STL [R1+0x50], R0 ;  /* 0x0000500001007387 */ /* 0x0007e20000100800 */
[----:B------:R-:W-:Y:S01]  /*14560*/  LOP3.LUT R236, R5, R236, RZ, 0xfc, !PT ;  /* 0x000000ec05ec7212 */ /* 0x000fe200078efcff */
[----:B------:R-:W-:Y:S01]  /*14570*/  VIADD R234, R232, UR5 ;  /* 0x00000005e8ea7c36 */ /* 0x000fe20008000000 */
[----:B------:R-:W4:Y:S02]  /*14580*/  LDCU UR4, c[0x0][0x45c] ;  /* 0x00008b80ff0477ac */ /* 0x000f240008000800 */
[----:B------:R-:W-:Y:S02]  /*14590*/  LEA R236, R236, UR5, 0x1 ;  /* 0x00000005ecec7c11 */ /* 0x000fe4000f8e08ff */
[----:B---3--:R-:W-:-:S05]  /*145a0*/  IADD3.X R0, PT, PT, R2, UR9, RZ, P0, !PT ;  /* 0x0000000902007c10 */ /* 0x008fca00087fe4ff */
[----:B------:R3:W-:Y:S01]  /*145b0*/  STL [R1+0x4c], R0 ;  /* 0x00004c0001007387 */ /* 0x0007e20000100800 */
[----:B------:R-:W-:Y:S01]  /*145c0*/  IMAD.IADD R237, R233, 0x1, R236 ;  /* 0x00000001e9ed7824 */ /* 0x000fe200078e02ec */
[----:B--2---:R-:W-:Y:S01]  /*145d0*/  LOP3.LUT P0, RZ, R242, 0x2, RZ, 0xc0, !PT ;  /* 0x00000002f2ff7812 */ /* 0x004fe2000780c0ff */
[----:B------:R-:W-:Y:S01]  /*145e0*/  IMAD.IADD R233, R234, 0x1, R233 ;  /* 0x00000001eae97824 */ /* 0x000fe200078e02e9 */
[----:B---3--:R-:W-:-:S05]  /*145f0*/  LEA R0, R6, UR5, 0x1 ;  /* 0x0000000506007c11 */ /* 0x008fca000f8e08ff */
[----:B------:R2:W-:Y:S01]  /*14600*/  STL [R1], R0 ;  /* 0x0000000001007387 */ /* 0x0005e20000100800 */
[----:B------:R-:W-:Y:S01]  /*14610*/  IMAD.IADD R234, R234, 0x1, R239 ;  /* 0x00000001eaea7824 */ /* 0x000fe200078e02ef */
[C---:B------:R-:W-:Y:S01]  /*14620*/  IADD3 R238, PT, PT, R239.reuse, R236, RZ ;  /* 0x000000ecefee7210 */ /* 0x040fe20007ffe0ff */
[C---:B------:R-:W-:Y:S01]  /*14630*/  IMAD.IADD R235, R239.reuse, 0x1, R233 ;  /* 0x00000001efeb7824 */ /* 0x040fe200078e02e9 */
[----:B------:R-:W-:Y:S01]  /*14640*/  SHF.L.U32 R243, R242, 0x6, RZ ;  /* 0x00000006f2f37819 */ /* 0x000fe200000006ff */
[----:B------:R-:W-:Y:S01]  /*14650*/  IMAD.MOV.U32 R3, RZ, RZ, R136 ;  /* 0x000000ffff037224 */ /* 0x000fe200078e0088 */
[----:B------:R-:W-:Y:S01]  /*14660*/  SEL R241, R240, 0xffffffe0, !P0 ;  /* 0xffffffe0f0f17807 */ /* 0x000fe20004000000 */
[----:B------:R-:W-:Y:S01]  /*14670*/  IMAD.IADD R239, R239, 0x1, R237 ;  /* 0x00000001efef7824 */ /* 0x000fe200078e02ed */
[----:B------:R-:W-:Y:S01]  /*14680*/  UMOV UR8, 0x400 ;  /* 0x0000040000087882 */ /* 0x000fe20000000000 */
[----:B------:R-:W-:Y:S02]  /*14690*/  USHF.L.U32 UR10, UR10, 0x5, URZ ;  /* 0x000000050a0a7899 */ /* 0x000fe400080006ff */
[----:B-1----:R-:W-:Y:S01]  /*146a0*/  ULEA UR6, UR12, UR8, 0x18 ;  /* 0x000000080c067291 */ /* 0x002fe2000f8ec0ff */
[----:B----4-:R-:W-:Y:S11]  /*146b0*/  BRA `(.L_x_553) ;  /* 0x0000000000907947 */ /* 0x010ff60003800000 */
.L_x_555:
[----:B------:R-:W2:Y:S01]  /*146c0*/  LDL R42, [R1+0x64] ;  /* 0x00006400012a7983 */ /* 0x000ea20000100800 */
[----:B-1----:R-:W1:Y:S01]  /*146d0*/  LDC.64 R8, c[0x0][0x3b8] ;  /* 0x0000ee00ff087b82 */ /* 0x002e620000000a00 */
[----:B------:R-:W-:Y:S02]  /*146e0*/  UIADD3 UR9, UPT, UPT, UR19, -0x2, URZ ;  /* 0xfffffffe13097890 */ /* 0x000fe4000fffe0ff */
[----:B------:R-:W3:Y:S04]  /*146f0*/  LDL R41, [R1+0x60] ;  /* 0x0000600001297983 */ /* 0x000ee80000100800 */
[----:B------:R-:W4:Y:S01]  /*14700*/  LDL R225, [R1] ;  /* 0x0000000001e17983 */ /* 0x000f220000100800 */
[C---:B-1----:R-:W-:Y:S01]  /*14710*/  IMAD.WIDE.U32 R6, R8.reuse, UR9, RZ ;  /* 0x0000000908067c25 */ /* 0x042fe2000f8e00ff */
[C---:B------:R-:W-:Y:S03]  /*14720*/  SHF.L.U64.HI R26, R8.reuse, 0x4, R9 ;  /* 0x00000004081a7819 */ /* 0x040fe60000010209 */
[----:B------:R-:W-:Y:S02]  /*14730*/  IMAD.SHL.U32 R10, R8, 0x10, RZ ;  /* 0x00000010080a7824 */ /* 0x000fe400078e00ff */
[----:B------:R-:W-:Y:S03]  /*14740*/  IMAD R7, R9, UR9, R7 ;  /* 0x0000000909077c24 */ /* 0x000fe6000f8e0207 */
[C---:B------:R-:W-:Y:S04]  /*14750*/  LEA R5, P0, R6.reuse, R10, 0x6 ;  /* 0x0000000a06057211 */ /* 0x040fe800078030ff */
[C-C-:B------:R-:W-:Y:S02]  /*14760*/  LEA.HI.X R11, R6.reuse, R26, R7.reuse, 0x6, P0 ;  /* 0x0000001a060b7211 */ /* 0x140fe400000f3407 */
[CC--:B--2---:R-:W-:Y:S04]  /*14770*/  LEA R12, P0, R6.reuse, R42.reuse, 0x7 ;  /* 0x0000002a060c7211 */ /* 0x0c4fe800078038ff */
[----:B---3--:R-:W-:Y:S02]  /*14780*/  LEA.HI.X R13, R6, R41, R7, 0x7, P0 ;  /* 0x00000029060d7211 */ /* 0x008fe400000f3c07 */
[C---:B------:R-:W-:Y:S03]  /*14790*/  LEA R7, P0, R8.reuse, R5, 0x5 ;  /* 0x0000000508077211 */ /* 0x040fe600078028ff */
[----:B------:R-:W-:Y:S01]  /*147a0*/  @!PT LDS RZ, [RZ] ;  /* 0x00000000fffff984 */ /* 0x000fe20000000800 */
[----:B------:R-:W-:Y:S01]  /*147b0*/  @!PT LDS RZ, [RZ] ;  /* 0x00000000fffff984 */ /* 0x000fe20000000800 */
[----:B------:R-:W-:Y:S01]  /*147c0*/  @!PT LDS RZ, [RZ] ;  /* 0x00000000fffff984 */ /* 0x000fe20000000800 */
[----:B----4-:R2:W-:Y:S01]  /*147d0*/  LDGSTS.E.BYPASS.LTC128B.128 [R225+0x8000], desc[UR16][R12.64] ;  /* 0x080000000ce17fae */ /* 0x0105e2000b981a10 */
[----:B------:R-:W-:Y:S02]  /*147e0*/  LEA.HI.X R29, R8, R11, R9, 0x5, P0 ;  /* 0x0000000b081d7211 */ /* 0x000fe400000f2c09 */
[----:B------:R-:W-:Y:S01]  /*147f0*/  IADD3 R6, P0, PT, R10, R5, RZ ;  /* 0x000000050a067210 */ /* 0x000fe20007f1e0ff */
[----:B------:R2:W-:Y:S04]  /*14800*/  LDGSTS.E.BYPASS.LTC128B.128 [R225+0xa000], desc[UR16][R12.64+0x80] ;  /* 0x0a0000800ce17fae */ /* 0x0005e8000b981a10 */
[--C-:B------:R-:W-:Y:S01]  /*14810*/  IMAD.X R26, R26, 0x1, R11.reuse, P0 ;  /* 0x000000011a1a7824 */ /* 0x100fe200000e060b */
[CC--:B------:R-:W-:Y:S04]  /*14820*/  LEA R10, P0, R5.reuse, R42.reuse, 0x1 ;  /* 0x0000002a050a7211 */ /* 0x0c0fe800078008ff */
[-C--:B------:R-:W-:Y:S02]  /*14830*/  LEA.HI.X R11, R5, R41.reuse, R11, 0x1, P0 ;  /* 0x00000029050b7211 */ /* 0x080fe400000f0c0b */
[CC--:B------:R-:W-:Y:S03]  /*14840*/  LEA R8, P0, R6.reuse, R42.reuse, 0x1 ;  /* 0x0000002a06087211 */ /* 0x0c0fe600078008ff */
[----:B------:R2:W-:Y:S01]  /*14850*/  LDGSTS.E.BYPASS.LTC128B.128 [R225+0x8800], desc[UR16][R10.64] ;  /* 0x088000000ae17fae */ /* 0x0005e2000b981a10 */
[-C--:B------:R-:W-:Y:S02]  /*14860*/  LEA.HI.X R9, R6, R41.reuse, R26, 0x1, P0 ;  /* 0x0000002906097211 */ /* 0x080fe400000f0c1a */
[C---:B------:R-:W-:Y:S01]  /*14870*/  LEA R6, P0, R7.reuse, R42, 0x1 ;  /* 0x0000002a07067211 */ /* 0x040fe200078008ff */
[----:B------:R2:W-:Y:S03]  /*14880*/  LDGSTS.E.BYPASS.LTC128B.128 [R225+0xa800], desc[UR16][R10.64+0x80] ;  /* 0x0a8000800ae17fae */ /* 0x0005e6000b981a10 */
[----:B------:R-:W-:Y:S01]  /*14890*/  LEA.HI.X R7, R7, R41, R29, 0x1, P0 ;  /* 0x0000002907077211 */ /* 0x000fe200000f0c1d */
[----:B------:R2:W-:Y:S04]  /*148a0*/  LDGSTS.E.BYPASS.LTC128B.128 [R225+0x9000], desc[UR16][R8.64] ;  /* 0x0900000008e17fae */ /* 0x0005e8000b981a10 */
[----:B------:R2:W-:Y:S04]  /*148b0*/  LDGSTS.E.BYPASS.LTC128B.128 [R225+0xb000], desc[UR16][R8.64+0x80] ;  /* 0x0b00008008e17fae */ /* 0x0005e8000b981a10 */
[----:B------:R2:W-:Y:S04]  /*148c0*/  LDGSTS.E.BYPASS.LTC128B.128 [R225+0x9800], desc[UR16][R6.64] ;  /* 0x0980000006e17fae */ /* 0x0005e8000b981a10 */
[----:B------:R2:W-:Y:S04]  /*148d0*/  LDGSTS.E.BYPASS.LTC128B.128 [R225+0xb800], desc[UR16][R6.64+0x80] ;  /* 0x0b80008006e17fae */ /* 0x0005e8000b981a10 */
[----:B------:R-:W0:Y:S01]  /*148e0*/  LDGDEPBAR ;  /* 0x00000000000079af */ /* 0x000e220000000000 */
[----:B------:R-:W-:Y:S05]  /*148f0*/  BRA `(.L_x_554) ;  /* 0x0000001c00507947 */ /* 0x000fea0003800000 */
.L_x_553:
[----:B-1----:R-:W3:Y:S01]  /*14900*/  LDL R2, [R1+0x50] ;  /* 0x0000500001027983 */ /* 0x002ee20000100800 */
[----:B------:R-:W-:Y:S04]  /*14910*/  DEPBAR.LE SB0, 0x0 ;  /* 0x000080000000791a */ /* 0x000fe80000000000 */
[----:B------:R-:W4:Y:S01]  /*14920*/  LDL R10, [R1+0x4c] ;  /* 0x00004c00010a7983 */ /* 0x000f220000100800 */
[C---:B------:R-:W-:Y:S01]  /*14930*/  VIADD R136, R244.reuse, 0xffffffe0 ;  /* 0xffffffe0f4887836 */ /* 0x040fe20000000000 */
[----:B------:R-:W-:Y:S01]  /*14940*/  UIADD3 UR8, UPT, UPT, UR19, -0x1, URZ ;  /* 0xffffffff13087890 */ /* 0x000fe2000fffe0ff */
[C---:B------:R-:W-:Y:S01]  /*14950*/  VIADD R137, R244.reuse, 0xffffffe1 ;  /* 0xffffffe1f4897836 */ /* 0x040fe20000000000 */
[----:B--2---:R-:W2:Y:S01]  /*14960*/  LDL R0, [R1] ;  /* 0x0000000001007983 */ /* 0x004ea20000100800 */
[C---:B------:R-:W-:Y:S01]  /*14970*/  VIADD R134, R244.reuse, 0xffffffe8 ;  /* 0xffffffe8f4867836 */ /* 0x040fe20000000000 */
[CC--:B-----5:R-:W-:Y:S01]  /*14980*/  ISETP.GT.AND P3, PT, R245.reuse, R136.reuse, PT ;  /* 0x00000088f500720c */ /* 0x0e0fe20003f64270 */
[C---:B------:R-:W-:Y:S01]  /*14990*/  VIADD R133, R244.reuse, 0xfffffff1 ;  /* 0xfffffff1f4857836 */ /* 0x040fe20000000000 */
[----:B------:R-:W-:Y:S01]  /*149a0*/  BAR.SYNC.DEFER_BLOCKING 0x0 ;  /* 0x0000000000007b1d */ /* 0x000fe20000010000 */
[-C--:B------:R-:W-:Y:S01]  /*149b0*/  ISETP.GT.AND P2, PT, R245, R137.reuse, PT ;  /* 0x00000089f500720c */ /* 0x080fe20003f44270 */
[----:B------:R-:W-:Y:S01]  /*149c0*/  VIADD R135, R244, 0xffffffe9 ;  /* 0xffffffe9f4877836 */ /* 0x000fe20000000000 */
[-C--:B------:R-:W-:Y:S01]  /*149d0*/  ISETP.GT.AND P1, PT, R252, R136.reuse, PT ;  /* 0x00000088fc00720c */ /* 0x080fe20003f24270 */
[----:B------:R-:W-:Y:S01]  /*149e0*/  UISETP.GT.AND UP0, UPT, UR8, UR14, UPT ;  /* 0x0000000e0800728c */ /* 0x000fe2000bf04270 */
[----:B---3--:R-:W-:Y:S04]  /*149f0*/  IADD3 R6, P0, PT, R2, UR10, RZ ;  /* 0x0000000a02067c10 */ /* 0x008fe8000ff1e0ff */
[----:B----4-:R-:W-:Y:S01]  /*14a00*/  IADD3.X R7, PT, PT, R10, UR11, RZ, P0, !PT ;  /* 0x0000000b0a077c10 */ /* 0x010fe200087fe4ff */
[----:B------:R-:W-:Y:S01]  /*14a10*/  IMAD.MOV.U32 R11, RZ, RZ, R10 ;  /* 0x000000ffff0b7224 */ /* 0x000fe200078e000a */
[----:B------:R-:W-:Y:S01]  /*14a20*/  IADD3 R4, P0, PT, R6, UR34, RZ ;  /* 0x0000002206047c10 */ /* 0x000fe2000ff1e0ff */
[----:B------:R-:W-:Y:S03]  /*14a30*/  IMAD.MOV.U32 R10, RZ, RZ, R2 ;  /* 0x000000ffff0a7224 */ /* 0x000fe600078e0002 */
[----:B------:R-:W-:Y:S02]  /*14a40*/  IADD3.X R5, PT, PT, R7, UR27, RZ, P0, !PT ;  /* 0x0000001b07057c10 */ /* 0x000fe400087fe4ff */
[----:B------:R-:W-:Y:S01]  /*14a50*/  @!PT LDS RZ, [RZ] ;  /* 0x00000000fffff984 */ /* 0x000fe20000000800 */
[----:B------:R-:W-:Y:S01]  /*14a60*/  @!PT LDS RZ, [RZ] ;  /* 0x00000000fffff984 */ /* 0x000fe20000000800 */
[----:B------:R-:W-:Y:S01]  /*14a70*/  @!PT LDS RZ, [RZ] ;  /* 0x00000000fffff984 */ /* 0x000fe20000000800 */
[----:B--2---:R-:W-:Y:S01]  /*14a80*/  LDGSTS.E.BYPASS.LTC128B.128 [R0+0xc000], desc[UR16][R10.64] ;  /* 0x0c0000000a007fae */ /* 0x004fe2000b981a10 */
[----:B------:R-:W-:Y:S04]  /*14a90*/  IADD3 R8, P0, PT, R4, UR34, RZ ;  /* 0x0000002204087c10 */ /* 0x000fe8000ff1e0ff */
[----:B------:R-:W-:Y:S02]  /*14aa0*/  IADD3.X R9, PT, PT, R5, UR27, RZ, P0, !PT ;  /* 0x0000001b05097c10 */ /* 0x000fe400087fe4ff */
[-C--:B------:R-:W-:Y:S01]  /*14ab0*/  ISETP.GT.AND P0, PT, R252, R137.reuse, PT ;  /* 0x00000089fc00720c */ /* 0x080fe20003f04270 */
[----:B------:R-:W-:Y:S08]  /*14ac0*/  LDGSTS.E.BYPASS.LTC128B.128 [R0+0xe000], desc[UR16][R10.64+0x80] ;  /* 0x0e0000800a007fae */ /* 0x000ff0000b981a10 */
[----:B------:R-:W-:Y:S08]  /*14ad0*/  LDGSTS.E.BYPASS.LTC128B.128 [R0+0xc800], desc[UR16][R6.64] ;  /* 0x0c80000006007fae */ /* 0x000ff0000b981a10 */
[----:B------:R-:W-:Y:S08]  /*14ae0*/  LDGSTS.E.BYPASS.LTC128B.128 [R0+0xe800], desc[UR16][R6.64+0x80] ;  /* 0x0e80008006007fae */ /* 0x000ff0000b981a10 */
[----:B------:R-:W-:Y:S08]  /*14af0*/  LDGSTS.E.BYPASS.LTC128B.128 [R0+0xd000], desc[UR16][R4.64+0x80] ;  /* 0x0d00008004007fae */ /* 0x000ff0000b981a10 */
[----:B------:R1:W-:Y:S08]  /*14b00*/  LDGSTS.E.BYPASS.LTC128B.128 [R0+0xf000], desc[UR16][R4.64+0x100] ;  /* 0x0f00010004007fae */ /* 0x0003f0000b981a10 */
        /* <DEDUP_REMOVED lines=17> */
[-C--:B---3--:R-:W-:Y:S07]  /*14c20*/  HMMA.16816.F32 R20, R64, R32.reuse, RZ ;  /* 0x000000204014723c */ /* 0x088fee00000018ff */
[----:B------:R-:W-:Y:S01]  /*14c30*/  LDSM.16.M88.4 R228, [R234+0x9800] ;  /* 0x00980000eae4783b */ /* 0x000fe20000000200 */
        /* <DEDUP_REMOVED lines=16> */
[----:B------:R-:W-:Y:S07]  /*14d40*/  LDSM.16.M88.4 R216, [R233+0x8000] ;  /* 0x00800000e9d8783b */ /* 0x000fee0000000200 */
[-C--:B---3--:R-:W-:Y:S08]  /*14d50*/  HMMA.16816.F32 R20, R212, R208.reuse, R20 ;  /* 0x000000d0d414723c */ /* 0x088ff00000001814 */
[C---:B------:R-:W-:Y:S08]  /*14d60*/  HMMA.16816.F32 R24, R220.reuse, R208, R24 ;  /* 0x000000d0dc18723c */ /* 0x040ff00000001818 */
[-C--:B------:R-:W-:Y:S08]  /*14d70*/  HMMA.16816.F32 R28, R220, R210.reuse, R28 ;  /* 0x000000d2dc1c723c */ /* 0x080ff0000000181c */
[C---:B------:R-:W-:Y:S01]  /*14d80*/  HMMA.16816.F32 R32, R212.reuse, R210, R32 ;  /* 0x000000d2d420723c */ /* 0x040fe20000001820 */
[----:B------:R-:W1:Y:S07]  /*14d90*/  LDSM.16.M88.4 R208, [R237] ;  /* 0x00000000edd0783b */ /* 0x000e6e0000000200 */
[-C--:B------:R-:W-:Y:S08]  /*14da0*/  HMMA.16816.F32 R36, R212, R224.reuse, R36 ;  /* 0x000000e0d424723c */ /* 0x080ff00000001824 */
[C---:B------:R-:W-:Y:S08]  /*14db0*/  HMMA.16816.F32 R40, R220.reuse, R224, R40 ;  /* 0x000000e0dc28723c */ /* 0x040ff00000001828 */
[-C--:B------:R-:W-:Y:S08]  /*14dc0*/  HMMA.16816.F32 R44, R220, R226.reuse, R44 ;  /* 0x000000e2dc2c723c */ /* 0x080ff0000000182c */
[C---:B------:R-:W-:Y:S01]  /*14dd0*/  HMMA.16816.F32 R48, R212.reuse, R226, R48 ;  /* 0x000000e2d430723c */ /* 0x040fe20000001830 */
[----:B------:R-:W2:Y:S07]  /*14de0*/  LDSM.16.M88.4 R224, [R237+0x2000] ;  /* 0x00200000ede0783b */ /* 0x000eae0000000200 */
[-C--:B------:R-:W-:Y:S08]  /*14df0*/  HMMA.16816.F32 R52, R212, R228.reuse, R52 ;  /* 0x000000e4d434723c */ /* 0x080ff00000001834 */
[C---:B------:R-:W-:Y:S08]  /*14e00*/  HMMA.16816.F32 R56, R220.reuse, R228, R56 ;  /* 0x000000e4dc38723c */ /* 0x040ff00000001838 */
[-C--:B------:R-:W-:Y:S01]  /*14e10*/  HMMA.16816.F32 R60, R220, R230.reuse, R60 ;  /* 0x000000e6dc3c723c */ /* 0x080fe2000000183c */
[----:B------:R-:W-:Y:S07]  /*14e20*/  LDSM.16.M88.4 R220, [R233+0x9000] ;  /* 0x00900000e9dc783b */ /* 0x000fee0000000200 */
[----:B------:R-:W-:Y:S01]  /*14e30*/  HMMA.16816.F32 R64, R212, R230, R64 ;  /* 0x000000e6d440723c */ /* 0x000fe20000001840 */
[----:B------:R-:W3:Y:S07]  /*14e40*/  LDSM.16.M88.4 R212, [R233+0x8800] ;  /* 0x00880000e9d4783b */ /* 0x000eee0000000200 */
[-C--:B-1----:R-:W-:Y:S01]  /*14e50*/  HMMA.16816.F32 R4, R208, R216.reuse, R4 ;  /* 0x000000d8d004723c */ /* 0x082fe20000001804 */
[----:B------:R-:W1:Y:S07]  /*14e60*/  LDSM.16.M88.4 R228, [R233+0x9800] ;  /* 0x00980000e9e4783b */ /* 0x000e6e0000000200 */
        /* <DEDUP_REMOVED lines=8> */
[----:B------:R-:W2:Y:S07]  /*14ef0*/  LDSM.16.M88.4 R212, [R239] ;  /* 0x00000000efd4783b */ /* 0x000eae0000000200 */
[-C--:B------:R-:W-:Y:S08]  /*14f00*/  HMMA.16816.F32 R36, R208, R220.reuse, R36 ;  /* 0x000000dcd024723c */ /* 0x080ff00000001824 */
[C---:B------:R-:W-:Y:S08]  /*14f10*/  HMMA.16816.F32 R40, R224.reuse, R220, R40 ;  /* 0x000000dce028723c */ /* 0x040ff00000001828 */
[-C--:B------:R-:W-:Y:S08]  /*14f20*/  HMMA.16816.F32 R44, R224, R222.reuse, R44 ;  /* 0x000000dee02c723c */ /* 0x080ff0000000182c */
[C---:B------:R-:W-:Y:S01]  /*14f30*/  HMMA.16816.F32 R48, R208.reuse, R222, R48 ;  /* 0x000000ded030723c */ /* 0x040fe20000001830 */
[----:B------:R-:W3:Y:S07]  /*14f40*/  LDSM.16.M88.4 R220, [R239+0x2000] ;  /* 0x00200000efdc783b */ /* 0x000eee0000000200 */
        /* <DEDUP_REMOVED lines=8> */
[C---:B---3--:R-:W-:Y:S08]  /*14fd0*/  HMMA.16816.F32 R8, R220.reuse, R216, R8 ;  /* 0x000000d8dc08723c */ /* 0x048ff00000001808 */
[-C--:B------:R-:W-:Y:S08]  /*14fe0*/  HMMA.16816.F32 R12, R220, R218.reuse, R12 ;  /* 0x000000dadc0c723c */ /* 0x080ff0000000180c */
[C---:B------:R-:W-:Y:S01]  /*14ff0*/  HMMA.16816.F32 R16, R212.reuse, R218, R16 ;  /* 0x000000dad410723c */ /* 0x040fe20000001810 */
[----:B------:R-:W-:Y:S07]  /*15000*/  LDSM.16.M88.4 R216, [R232+UR5+0xa000] ;  /* 0x00a00005e8d8783b */ /* 0x000fee0008000200 */
[-C--:B-1----:R-:W-:Y:S08]  /*15010*/  HMMA.16816.F32 R20, R212, R208.reuse, R20 ;  /* 0x000000d0d414723c */ /* 0x082ff00000001814 */
[C---:B------:R-:W-:Y:S08]  /*15020*/  HMMA.16816.F32 R24, R220.reuse, R208, R24 ;  /* 0x000000d0dc18723c */ /* 0x040ff00000001818 */
[-C--:B------:R-:W-:Y:S08]  /*15030*/  HMMA.16816.F32 R28, R220, R210.reuse, R28 ;  /* 0x000000d2dc1c723c */ /* 0x080ff0000000181c */
[C---:B------:R-:W-:Y:S01]  /*15040*/  HMMA.16816.F32 R32, R212.reuse, R210, R32 ;  /* 0x000000d2d420723c */ /* 0x040fe20000001820 */
[----:B------:R-:W1:Y:S07]  /*15050*/  LDSM.16.M88.4 R208, [R236+0x4000] ;  /* 0x00400000ecd0783b */ /* 0x000e6e0000000200 */
[-C--:B------:R-:W-:Y:S08]  /*15060*/  HMMA.16816.F32 R36, R212, R224.reuse, R36 ;  /* 0x000000e0d424723c */ /* 0x080ff00000001824 */
[C---:B------:R-:W-:Y:S08]  /*15070*/  HMMA.16816.F32 R40, R220.reuse, R224, R40 ;  /* 0x000000e0dc28723c */ /* 0x040ff00000001828 */
[-C--:B------:R-:W-:Y:S08]  /*15080*/  HMMA.16816.F32 R44, R220, R226.reuse, R44 ;  /* 0x000000e2dc2c723c */ /* 0x080ff0000000182c */
[C---:B------:R-:W-:Y:S01]  /*15090*/  HMMA.16816.F32 R48, R212.reuse, R226, R48 ;  /* 0x000000e2d430723c */ /* 0x040fe20000001830 */
[----:B------:R-:W3:Y:S07]  /*150a0*/  LDSM.16.M88.4 R224, [R236+0x6000] ;  /* 0x00600000ece0783b */ /* 0x000eee0000000200 */
[-C--:B--2---:R-:W-:Y:S08]  /*150b0*/  HMMA.16816.F32 R52, R212, R228.reuse, R52 ;  /* 0x000000e4d434723c */ /* 0x084ff00000001834 */
[C---:B------:R-:W-:Y:S08]  /*150c0*/  HMMA.16816.F32 R56, R220.reuse, R228, R56 ;  /* 0x000000e4dc38723c */ /* 0x040ff00000001838 */
[-C--:B------:R-:W-:Y:S01]  /*150d0*/  HMMA.16816.F32 R60, R220, R230.reuse, R60 ;  /* 0x000000e6dc3c723c */ /* 0x080fe2000000183c */
[----:B------:R-:W-:Y:S07]  /*150e0*/  LDSM.16.M88.4 R220, [R232+UR5+0xb000] ;  /* 0x00b00005e8dc783b */ /* 0x000fee0008000200 */
[----:B------:R-:W-:Y:S01]  /*150f0*/  HMMA.16816.F32 R64, R212, R230, R64 ;  /* 0x000000e6d440723c */ /* 0x000fe20000001840 */
[----:B------:R-:W2:Y:S07]  /*15100*/  LDSM.16.M88.4 R212, [R232+UR5+0xa800] ;  /* 0x00a80005e8d4783b */ /* 0x000eae0008000200 */
[-C--:B-1----:R-:W-:Y:S01]  /*15110*/  HMMA.16816.F32 R4, R208, R216.reuse, R4 ;  /* 0x000000d8d004723c */ /* 0x082fe20000001804 */
[----:B------:R-:W1:Y:S07]  /*15120*/  LDSM.16.M88.4 R228, [R232+UR5+0xb800] ;  /* 0x00b80005e8e4783b */ /* 0x000e6e0008000200 */
[C---:B---3--:R-:W-:Y:S08]  /*15130*/  HMMA.16816.F32 R8, R224.reuse, R216, R8 ;  /* 0x000000d8e008723c */ /* 0x048ff00000001808 */
[-C--:B------:R-:W-:Y:S08]  /*15140*/  HMMA.16816.F32 R12, R224, R218.reuse, R12 ;  /* 0x000000dae00c723c */ /* 0x080ff0000000180c */
[C---:B------:R-:W-:Y:S01]  /*15150*/  HMMA.16816.F32 R16, R208.reuse, R218, R16 ;  /* 0x000000dad010723c */ /* 0x040fe20000001810 */
[----:B------:R-:W-:Y:S07]  /*15160*/  LDSM.16.M88.4 R216, [R234+0xa000] ;  /* 0x00a00000ead8783b */ /* 0x000fee0000000200 */
[-C--:B--2---:R-:W-:Y:S08]  /*15170*/  HMMA.16816.F32 R20, R208, R212.reuse, R20 ;  /* 0x000000d4d014723c */ /* 0x084ff00000001814 */
        /* <DEDUP_REMOVED lines=34> */
[----:B------:R-:W-:Y:S07]  /*153a0*/  LDSM.16.M88.4 R220, [R233+0xb000] ;  /* 0x00b00000e9dc783b */ /* 0x000fee0000000200 */
[----:B------:R-:W-:Y:S01]  /*153b0*/  HMMA.16816.F32 R64, R212, R230, R64 ;  /* 0x000000e6d440723c */ /* 0x000fe20000001840 */
[----:B------:R-:W2:Y:S07]  /*153c0*/  LDSM.16.M88.4 R212, [R233+0xa800] ;  /* 0x00a80000e9d4783b */ /* 0x000eae0000000200 */
[-C--:B-1----:R-:W-:Y:S01]  /*153d0*/  HMMA.16816.F32 R4, R208, R216.reuse, R4 ;  /* 0x000000d8d004723c */ /* 0x082fe20000001804 */
[----:B------:R-:W1:Y:S07]  /*153e0*/  LDSM.16.M88.4 R228, [R233+0xb800] ;  /* 0x00b80000e9e4783b */ /* 0x000e6e0000000200 */
        /* <DEDUP_REMOVED lines=17> */
[----:B------:R-:W1:Y:S07]  /*15500*/  LDSM.16.M88.4 R224, [R235+0xa800] ;  /* 0x00a80000ebe0783b */ /* 0x000e6e0000000200 */
[----:B------:R-:W-:Y:S01]  /*15510*/  HMMA.16816.F32 R64, R208, R230, R64 ;  /* 0x000000e6d040723c */ /* 0x000fe20000001840 */
[----:B------:R-:W4:Y:S07]  /*15520*/  LDSM.16.M88.4 R208, [R235+0xb000] ;  /* 0x00b00000ebd0783b */ /* 0x000f2e0000000200 */
[-C--:B--2---:R-:W-:Y:S08]  /*15530*/  HMMA.16816.F32 R4, R212, R216.reuse, R4 ;  /* 0x000000d8d404723c */ /* 0x084ff00000001804 */
[C---:B---3--:R-:W-:Y:S08]  /*15540*/  HMMA.16816.F32 R8, R220.reuse, R216, R8 ;  /* 0x000000d8dc08723c */ /* 0x048ff00000001808 */
[-C--:B------:R-:W-:Y:S03]  /*15550*/  HMMA.16816.F32 R12, R220, R218.reuse, R12 ;  /* 0x000000dadc0c723c */ /* 0x080fe6000000180c */
[----:B------:R-:W-:Y:S02]  /*15560*/  FSEL R0, R4, -INF , !P3 ;  /* 0xff80000004007808 */ /* 0x000fe40005800000 */
[----:B------:R-:W-:Y:S02]  /*15570*/  FSEL R2, R5, -INF , !P2 ;  /* 0xff80000005027808 */ /* 0x000fe40005000000 */
[----:B------:R-:W-:Y:S01]  /*15580*/  FSEL R138, R6, -INF , !P1 ;  /* 0xff800000068a7808 */ /* 0x000fe20004800000 */
[C---:B------:R-:W-:Y:S04]  /*15590*/  HMMA.16816.F32 R16, R212.reuse, R218, R16 ;  /* 0x000000dad410723c */ /* 0x040fe80000001810 */
[----:B------:R-:W-:Y:S02]  /*155a0*/  FSEL R141, R7, -INF , !P0 ;  /* 0xff800000078d7808 */ /* 0x000fe40004000000 */
[C---:B------:R-:W-:Y:S01]  /*155b0*/  ISETP.GT.AND P3, PT, R251.reuse, R136, PT ;  /* 0x00000088fb00720c */ /* 0x040fe20003f64270 */
[----:B------:R-:W2:Y:S01]  /*155c0*/  LDSM.16.M88.4 R4, [R235+0xb800] ;  /* 0x00b80000eb04783b */ /* 0x000ea20000000200 */
[----:B------:R-:W-:Y:S01]  /*155d0*/  ISETP.GT.AND P2, PT, R251, R137, PT ;  /* 0x00000089fb00720c */ /* 0x000fe20003f44270 */
[----:B------:R-:W-:Y:S04]  /*155e0*/  DEPBAR.LE SB0, 0x0 ;  /* 0x000080000000791a */ /* 0x000fe80000000000 */
[----:B------:R-:W-:Y:S01]  /*155f0*/  FSEL R142, R8, -INF , !P3 ;  /* 0xff800000088e7808 */ /* 0x000fe20005800000 */
[C---:B------:R-:W-:Y:S01]  /*15600*/  VIADD R8, R244.reuse, 0x9 ;  /* 0x00000009f4087836 */ /* 0x040fe20000000000 */
[----:B------:R-:W-:Y:S01]  /*15610*/  FSEL R143, R9, -INF , !P2 ;  /* 0xff800000098f7808 */ /* 0x000fe20005000000 */
[----:B------:R-:W-:Y:S01]  /*15620*/  BAR.SYNC.DEFER_BLOCKING 0x0 ;  /* 0x0000000000007b1d */ /* 0x000fe20000010000 */
[C---:B------:R-:W-:Y:S01]  /*15630*/  ISETP.GT.AND P3, PT, R251.reuse, R134, PT ;  /* 0x00000086fb00720c */ /* 0x040fe20003f64270 */
[-C--:B-1----:R-:W-:Y:S05]  /*15640*/  HMMA.16816.F32 R20, R212, R224.reuse, R20 ;  /* 0x000000e0d414723c */ /* 0x082fea0000001814 */
[----:B------:R-:W-:Y:S01]  /*15650*/  ISETP.GT.AND P2, PT, R251, R135, PT ;  /* 0x00000087fb00720c */ /* 0x000fe20003f44270 */
[----:B------:R-:W-:Y:S01]  /*15660*/  VIADD R9, R244, 0x8 ;  /* 0x00000008f4097836 */ /* 0x000fe20000000000 */
[----:B------:R-:W-:Y:S01]  /*15670*/  FSEL R231, R12, -INF , !P3 ;  /* 0xff8000000ce77808 */ /* 0x000fe20005800000 */
[C---:B------:R-:W-:Y:S04]  /*15680*/  HMMA.16816.F32 R24, R220.reuse, R224, R24 ;  /* 0x000000e0dc18723c */ /* 0x040fe80000001818 */
[----:B------:R-:W-:Y:S01]  /*15690*/  FSEL R230, R13, -INF , !P2 ;  /* 0xff8000000de67808 */ /* 0x000fe20005000000 */
[----:B------:R-:W-:Y:S01]  /*156a0*/  VIADD R13, R244, 0xfffffff0 ;  /* 0xfffffff0f40d7836 */ /* 0x000fe20000000000 */
[----:B------:R-:W-:Y:S01]  /*156b0*/  ISETP.GT.AND P1, PT, R250, R136, PT ;  /* 0x00000088fa00720c */ /* 0x000fe20003f24270 */
[----:B------:R-:W-:Y:S01]  /*156c0*/  VIADD R12, R244, 0xfffffff8 ;  /* 0xfffffff8f40c7836 */ /* 0x000fe20000000000 */
[----:B------:R-:W-:Y:S01]  /*156d0*/  ISETP.GT.AND P0, PT, R250, R137, PT ;  /* 0x00000089fa00720c */ /* 0x000fe20003f04270 */
[-C--:B------:R-:W-:Y:S03]  /*156e0*/  HMMA.16816.F32 R28, R220, R226.reuse, R28 ;  /* 0x000000e2dc1c723c */ /* 0x080fe6000000181c */
[CC--:B------:R-:W-:Y:S02]  /*156f0*/  ISETP.GT.AND P3, PT, R245.reuse, R134.reuse, PT ;  /* 0x00000086f500720c */ /* 0x0c0fe40003f64270 */
[-C--:B------:R-:W-:Y:S02]  /*15700*/  ISETP.GT.AND P2, PT, R245, R135.reuse, PT ;  /* 0x00000087f500720c */ /* 0x080fe40003f44270 */
[----:B------:R-:W-:Y:S01]  /*15710*/  FSEL R217, R10, -INF , !P1 ;  /* 0xff8000000ad97808 */ /* 0x000fe20004800000 */
[C---:B------:R-:W-:Y:S01]  /*15720*/  VIADD R10, R244.reuse, 0x1 ;  /* 0x00000001f40a7836 */ /* 0x040fe20000000000 */
[----:B------:R-:W-:Y:S01]  /*15730*/  FSEL R216, R11, -INF , !P0 ;  /* 0xff8000000bd87808 */ /* 0x000fe20004000000 */
[----:B------:R-:W-:Y:S01]  /*15740*/  VIADD R11, R244, 0xfffffff9 ;  /* 0xfffffff9f40b7836 */ /* 0x000fe20000000000 */
[-C--:B------:R-:W-:Y:S01]  /*15750*/  ISETP.GT.AND P1, PT, R250, R134.reuse, PT ;  /* 0x00000086fa00720c */ /* 0x080fe20003f24270 */
[C---:B------:R-:W-:Y:S04]  /*15760*/  HMMA.16816.F32 R32, R212.reuse, R226, R32 ;  /* 0x000000e2d420723c */ /* 0x040fe80000001820 */
[----:B------:R-:W-:Y:S01]  /*15770*/  FSEL R227, R16, -INF , !P3 ;  /* 0xff80000010e37808 */ /* 0x000fe20005800000 */
[----:B------:R-:W-:Y:S01]  /*15780*/  IMAD.MOV.U32 R16, RZ, RZ, R0 ;  /* 0x000000ffff107224 */ /* 0x000fe200078e0000 */
[----:B------:R-:W-:Y:S01]  /*15790*/  ISETP.GT.AND P0, PT, R250, R135, PT ;  /* 0x00000087fa00720c */ /* 0x000fe20003f04270 */
[----:B------:R-:W-:Y:S01]  /*157a0*/  VIADD R0, R244, 0x19 ;  /* 0x00000019f4007836 */ /* 0x000fe20000000000 */
[----:B------:R-:W-:Y:S01]  /*157b0*/  FSEL R226, R17, -INF , !P2 ;  /* 0xff80000011e27808 */ /* 0x000fe20005000000 */
[-C--:B----4-:R-:W-:Y:S03]  /*157c0*/  HMMA.16816.F32 R36, R212, R208.reuse, R36 ;  /* 0x000000d0d424723c */ /* 0x090fe60000001824 */
[C---:B------:R-:W-:Y:S01]  /*157d0*/  ISETP.GT.AND P3, PT, R245.reuse, R13, PT ;  /* 0x0000000df500720c */ /* 0x040fe20003f64270 */
[----:B------:R-:W-:Y:S01]  /*157e0*/  IMAD.MOV.U32 R17, RZ, RZ, R216 ;  /* 0x000000ffff117224 */ /* 0x000fe200078e00d8 */
[----:B------:R-:W-:Y:S02]  /*157f0*/  ISETP.GT.AND P2, PT, R245, R133, PT ;  /* 0x00000085f500720c */ /* 0x000fe40003f44270 */
[----:B------:R-:W-:Y:S01]  /*15800*/  FSEL R229, R14, -INF , !P1 ;  /* 0xff8000000ee57808 */ /* 0x000fe20004800000 */
[C---:B------:R-:W-:Y:S04]  /*15810*/  HMMA.16816.F32 R40, R220.reuse, R208, R40 ;  /* 0x000000d0dc28723c */ /* 0x040fe80000001828 */
[----:B------:R-:W-:Y:S01]  /*15820*/  FSEL R228, R15, -INF , !P0 ;  /* 0xff8000000fe47808 */ /* 0x000fe20004000000 */
[----:B------:R-:W-:Y:S01]  /*15830*/  IMAD.MOV.U32 R15, RZ, RZ, R143 ;  /* 0x000000ffff0f7224 */ /* 0x000fe200078e008f */
[----:B------:R-:W-:Y:S01]  /*15840*/  FSEL R219, R20, -INF , !P3 ;  /* 0xff80000014db7808 */ /* 0x000fe20005800000 */
[----:B------:R-:W-:Y:S01]  /*15850*/  IMAD.MOV.U32 R14, RZ, RZ, R142 ;  /* 0x000000ffff0e7224 */ /* 0x000fe200078e008e */
[C---:B------:R-:W-:Y:S01]  /*15860*/  ISETP.GT.AND P1, PT, R252.reuse, R134, PT ;  /* 0x00000086fc00720c */ /* 0x040fe20003f24270 */
[-C--:B------:R-:W-:Y:S03]  /*15870*/  HMMA.16816.F32 R44, R220, R210.reuse, R44 ;  /* 0x000000d2dc2c723c */ /* 0x080fe6000000182c */
[----:B------:R-:W-:Y:S01]  /*15880*/  ISETP.GT.AND P0, PT, R252, R135, PT ;  /* 0x00000087fc00720c */ /* 0x000fe20003f04270 */
[----:B------:R-:W-:Y:S01]  /*15890*/  IMAD.MOV.U32 R20, RZ, RZ, R2 ;  /* 0x000000ffff147224 */ /* 0x000fe200078e0002 */
[----:B------:R-:W-:Y:S01]  /*158a0*/  FSEL R218, R21, -INF , !P2 ;  /* 0xff80000015da7808 */ /* 0x000fe20005000000 */
[----:B------:R-:W-:Y:S01]  /*158b0*/  IMAD.MOV.U32 R21, RZ, RZ, R217 ;  /* 0x000000ffff157224 */ /* 0x000fe200078e00d9 */
[C---:B------:R-:W-:Y:S01]  /*158c0*/  ISETP.GT.AND P3, PT, R251.reuse, R13, PT ;  /* 0x0000000dfb00720c */ /* 0x040fe20003f64270 */
[C---:B------:R-:W-:Y:S04]  /*158d0*/  HMMA.16816.F32 R48, R212.reuse, R210, R48 ;  /* 0x000000d2d430723c */ /* 0x040fe80000001830 */
[----:B------:R-:W-:Y:S01]  /*158e0*/  ISETP.GT.AND P2, PT, R251, R133, PT ;  /* 0x00000085fb00720c */ /* 0x000fe20003f44270 */
[----:B------:R-:W-:Y:S01]  /*158f0*/  VIADD R2, R244, 0x11 ;  /* 0x00000011f4027836 */ /* 0x000fe20000000000 */
[----:B------:R-:W-:Y:S01]  /*15900*/  FSEL R225, R18, -INF , !P1 ;  /* 0xff80000012e17808 */ /* 0x000fe20004800000 */
[----:B------:R-:W-:Y:S01]  /*15910*/  IMAD.MOV.U32 R18, RZ, RZ, R141 ;  /* 0x000000ffff127224 */ /* 0x000fe200078e008d */
[----:B------:R-:W-:Y:S01]  /*15920*/  FSEL R224, R19, -INF , !P0 ;  /* 0xff80000013e07808 */ /* 0x000fe20004000000 */
[----:B------:R-:W-:Y:S01]  /*15930*/  IMAD.MOV.U32 R19, RZ, RZ, R138 ;  /* 0x000000ffff137224 */ /* 0x000fe200078e008a */
[----:B------:R-:W-:Y:S01]  /*15940*/  FSEL R209, R24, -INF , !P3 ;  /* 0xff80000018d17808 */ /* 0x000fe20005800000 */
[-C--:B--2---:R-:W-:Y:S03]  /*15950*/  HMMA.16816.F32 R52, R212, R4.reuse, R52 ;  /* 0x00000004d434723c */ /* 0x084fe60000001834 */
[C---:B------:R-:W-:Y:S02]  /*15960*/  ISETP.GT.AND P1, PT, R252.reuse, R13, PT ;  /* 0x0000000dfc00720c */ /* 0x040fe40003f24270 */
[----:B------:R-:W-:Y:S02]  /*15970*/  ISETP.GT.AND P0, PT, R252, R133, PT ;  /* 0x00000085fc00720c */ /* 0x000fe40003f04270 */
[----:B------:R-:W-:Y:S01]  /*15980*/  FSEL R208, R25, -INF , !P2 ;  /* 0xff80000019d07808 */ /* 0x000fe20005000000 */
[C---:B------:R-:W-:Y:S04]  /*15990*/  HMMA.16816.F32 R56, R220.reuse, R4, R56 ;  /* 0x00000004dc38723c */ /* 0x040fe80000001838 */
[CC--:B------:R-:W-:Y:S01]  /*159a0*/  ISETP.GT.AND P3, PT, R251.reuse, R12.reuse, PT ;  /* 0x0000000cfb00720c */ /* 0x0c0fe20003f64270 */
[C---:B------:R-:W-:Y:S01]  /*159b0*/  VIADD R5, R244.reuse, 0x10 ;  /* 0x00000010f4057836 */ /* 0x040fe20000000000 */
[----:B------:R-:W-:Y:S01]  /*159c0*/  ISETP.GT.AND P2, PT, R251, R11, PT ;  /* 0x0000000bfb00720c */ /* 0x000fe20003f44270 */
[----:B------:R-:W-:Y:S01]  /*159d0*/  VIADD R4, R244, 0x18 ;  /* 0x00000018f4047836 */ /* 0x000fe20000000000 */
[----:B------:R-:W-:Y:S01]  /*159e0*/  FSEL R217, R22, -INF , !P1 ;  /* 0xff80000016d97808 */ /* 0x000fe20004800000 */
[-C--:B------:R-:W-:Y:S03]  /*159f0*/  HMMA.16816.F32 R60, R220, R6.reuse, R60 ;  /* 0x00000006dc3c723c */ /* 0x080fe6000000183c */
[----:B------:R-:W-:Y:S02]  /*15a00*/  FSEL R216, R23, -INF , !P0 ;  /* 0xff80000017d87808 */ /* 0x000fe40004000000 */
[----:B------:R-:W-:Y:S02]  /*15a10*/  FSEL R141, R28, -INF , !P3 ;  /* 0xff8000001c8d7808 */ /* 0x000fe40005800000 */
[C---:B------:R-:W-:Y:S01]  /*15a20*/  ISETP.GT.AND P1, PT, R250.reuse, R13, PT ;  /* 0x0000000dfa00720c */ /* 0x040fe20003f24270 */
[----:B------:R-:W-:Y:S04]  /*15a30*/  HMMA.16816.F32 R64, R212, R6, R64 ;  /* 0x00000006d440723c */ /* 0x000fe80000001840 */
[----:B------:R-:W-:Y:S02]  /*15a40*/  ISETP.GT.AND P0, PT, R250, R133, PT ;  /* 0x00000085fa00720c */ /* 0x000fe40003f04270 */
[----:B------:R-:W-:Y:S02]  /*15a50*/  FSEL R138, R29, -INF , !P2 ;  /* 0xff8000001d8a7808 */ /* 0x000fe40005000000 */
[CC--:B------:R-:W-:Y:S02]  /*15a60*/  ISETP.GT.AND P3, PT, R245.reuse, R12.reuse, PT ;  /* 0x0000000cf500720c */ /* 0x0c0fe40003f64270 */
[-C--:B------:R-:W-:Y:S02]  /*15a70*/  ISETP.GT.AND P2, PT, R245, R11.reuse, PT ;  /* 0x0000000bf500720c */ /* 0x080fe40003f44270 */
[----:B------:R-:W-:Y:S02]  /*15a80*/  FSEL R143, R26, -INF , !P1 ;  /* 0xff8000001a8f7808 */ /* 0x000fe40004800000 */
[----:B------:R-:W-:Y:S02]  /*15a90*/  FSEL R142, R27, -INF , !P0 ;  /* 0xff8000001b8e7808 */ /* 0x000fe40004000000 */
[----:B------:R-:W-:Y:S02]  /*15aa0*/  FSEL R32, R32, -INF , !P3 ;  /* 0xff80000020207808 */ /* 0x000fe40005800000 */
[C---:B------:R-:W-:Y:S02]  /*15ab0*/  ISETP.GT.AND P1, PT, R250.reuse, R12, PT ;  /* 0x0000000cfa00720c */ /* 0x040fe40003f24270 */
[-C--:B------:R-:W-:Y:S02]  /*15ac0*/  ISETP.GT.AND P0, PT, R250, R11.reuse, PT ;  /* 0x0000000bfa00720c */ /* 0x080fe40003f04270 */
[----:B------:R-:W-:Y:S02]  /*15ad0*/  FSEL R33, R33, -INF , !P2 ;  /* 0xff80000021217808 */ /* 0x000fe40005000000 */
[C---:B------:R-:W-:Y:S02]  /*15ae0*/  ISETP.GT.AND P3, PT, R245.reuse, R244, PT ;  /* 0x000000f4f500720c */ /* 0x040fe40003f64270 */
[----:B------:R-:W-:Y:S02]  /*15af0*/  ISETP.GT.AND P2, PT, R245, R10, PT ;  /* 0x0000000af500720c */ /* 0x000fe40003f44270 */
[----:B------:R-:W-:Y:S02]  /*15b00*/  FSEL R29, R30, -INF , !P1 ;  /* 0xff8000001e1d7808 */ /* 0x000fe40004800000 */
[----:B------:R-:W-:Y:S02]  /*15b10*/  FSEL R26, R31, -INF , !P0 ;  /* 0xff8000001f1a7808 */ /* 0x000fe40004000000 */
[----:B------:R-:W-:Y:S02]  /*15b20*/  FSEL R36, R36, -INF , !P3 ;  /* 0xff80000024247808 */ /* 0x000fe40005800000 */
[C---:B------:R-:W-:Y:S02]  /*15b30*/  ISETP.GT.AND P1, PT, R252.reuse, R12, PT ;  /* 0x0000000cfc00720c */ /* 0x040fe40003f24270 */
[----:B------:R-:W-:Y:S02]  /*15b40*/  ISETP.GT.AND P0, PT, R252, R11, PT ;  /* 0x0000000bfc00720c */ /* 0x000fe40003f04270 */
[----:B------:R-:W-:Y:S02]  /*15b50*/  FSEL R37, R37, -INF , !P2 ;  /* 0xff80000025257808 */ /* 0x000fe40005000000 */
[C---:B------:R-:W-:Y:S02]  /*15b60*/  ISETP.GT.AND P3, PT, R251.reuse, R244, PT ;  /* 0x000000f4fb00720c */ /* 0x040fe40003f64270 */
[-C--:B------:R-:W-:Y:S02]  /*15b70*/  ISETP.GT.AND P2, PT, R251, R10.reuse, PT ;  /* 0x0000000afb00720c */ /* 0x080fe40003f44270 */
[----:B------:R-:W-:Y:S02]  /*15b80*/  FSEL R34, R34, -INF , !P1 ;  /* 0xff80000022227808 */ /* 0x000fe40004800000 */
[----:B------:R-:W-:Y:S02]  /*15b90*/  FSEL R35, R35, -INF , !P0 ;  /* 0xff80000023237808 */ /* 0x000fe40004000000 */
[----:B------:R-:W-:Y:S02]  /*15ba0*/  FSEL R40, R40, -INF , !P3 ;  /* 0xff80000028287808 */ /* 0x000fe40005800000 */
[C---:B------:R-:W-:Y:S02]  /*15bb0*/  ISETP.GT.AND P0, PT, R252.reuse, R10, PT ;  /* 0x0000000afc00720c */ /* 0x040fe40003f04270 */
[----:B------:R-:W-:Y:S02]  /*15bc0*/  ISETP.GT.AND P1, PT, R252, R244, PT ;  /* 0x000000f4fc00720c */ /* 0x000fe40003f24270 */
[----:B------:R-:W-:Y:S02]  /*15bd0*/  FSEL R41, R41, -INF , !P2 ;  /* 0xff80000029297808 */ /* 0x000fe40005000000 */
[CC--:B------:R-:W-:Y:S02]  /*15be0*/  ISETP.GT.AND P3, PT, R251.reuse, R9.reuse, PT ;  /* 0x00000009fb00720c */ /* 0x0c0fe40003f64270 */
[----:B------:R-:W-:Y:S02]  /*15bf0*/  ISETP.GT.AND P2, PT, R251, R8, PT ;  /* 0x00000008fb00720c */ /* 0x000fe40003f44270 */
[----:B------:R-:W-:Y:S02]  /*15c00*/  FSEL R39, R39, -INF , !P0 ;  /* 0xff80000027277808 */ /* 0x000fe40004000000 */
[----:B------:R-:W-:Y:S02]  /*15c10*/  FSEL R38, R38, -INF , !P1 ;  /* 0xff80000026267808 */ /* 0x000fe40004800000 */
[----:B------:R-:W-:Y:S02]  /*15c20*/  FSEL R44, R44, -INF , !P3 ;  /* 0xff8000002c2c7808 */ /* 0x000fe40005800000 */
[C---:B------:R-:W-:Y:S02]  /*15c30*/  ISETP.GT.AND P1, PT, R250.reuse, R244, PT ;  /* 0x000000f4fa00720c */ /* 0x040fe40003f24270 */
        /* <DEDUP_REMOVED lines=8> */
[----:B------:R-:W-:Y:S02]  /*15cc0*/  ISETP.GT.AND P0, PT, R250, R8, PT ;  /* 0x00000008fa00720c */ /* 0x000fe40003f04270 */
        /* <DEDUP_REMOVED lines=11> */
[----:B------:R-:W-:Y:S02]  /*15d80*/  ISETP.GT.AND P5, PT, R250, R4, PT ;  /* 0x00000004fa00720c */ /* 0x000fe40003fa4270 */
[----:B------:R-:W-:Y:S02]  /*15d90*/  FSEL R50, R50, -INF , !P1 ;  /* 0xff80000032327808 */ /* 0x000fe40004800000 */
[----:B------:R-:W-:Y:S02]  /*15da0*/  FSEL R51, R51, -INF , !P0 ;  /* 0xff80000033337808 */ /* 0x000fe40004000000 */
[----:B------:R-:W-:Y:S02]  /*15db0*/  FSEL R56, R56, -INF , !P3 ;  /* 0xff80000038387808 */ /* 0x000fe40005800000 */
[C---:B------:R-:W-:Y:S02]  /*15dc0*/  ISETP.GT.AND P1, PT, R252.reuse, R5, PT ;  /* 0x00000005fc00720c */ /* 0x040fe40003f24270 */
[----:B------:R-:W-:Y:S02]  /*15dd0*/  ISETP.GT.AND P0, PT, R252, R2, PT ;  /* 0x00000002fc00720c */ /* 0x000fe40003f04270 */
[----:B------:R-:W-:Y:S02]  /*15de0*/  FSEL R57, R57, -INF , !P2 ;  /* 0xff80000039397808 */ /* 0x000fe40005000000 */
[-C--:B------:R-:W-:Y:S02]  /*15df0*/  ISETP.GT.AND P4, PT, R251, R0.reuse, PT ;  /* 0x00000000fb00720c */ /* 0x080fe40003f84270 */
[----:B------:R-:W-:Y:S02]  /*15e00*/  ISETP.GT.AND P3, PT, R250, R0, PT ;  /* 0x00000000fa00720c */ /* 0x000fe40003f64270 */
[----:B------:R-:W-:Y:S02]  /*15e10*/  ISETP.GE.AND P2, PT, R136, R247, PT ;  /* 0x000000f78800720c */ /* 0x000fe40003f46270 */
[----:B------:R-:W-:Y:S02]  /*15e20*/  FSEL R62, R62, -INF , !P5 ;  /* 0xff8000003e3e7808 */ /* 0x000fe40006800000 */
[----:B------:R-:W-:Y:S02]  /*15e30*/  ISETP.GE.AND P5, PT, R137, R246, PT ;  /* 0x000000f68900720c */ /* 0x000fe40003fa6270 */
[----:B------:R-:W-:Y:S02]  /*15e40*/  ISETP.GT.AND P6, PT, R251, R4, PT ;  /* 0x00000004fb00720c */ /* 0x000fe40003fc4270 */
[----:B------:R-:W-:Y:S02]  /*15e50*/  FSEL R54, R54, -INF , !P1 ;  /* 0xff80000036367808 */ /* 0x000fe40004800000 */
[----:B------:R-:W-:Y:S02]  /*15e60*/  FSEL R55, R55, -INF , !P0 ;  /* 0xff80000037377808 */ /* 0x000fe40004000000 */
[----:B------:R-:W-:Y:S02]  /*15e70*/  FSEL R61, R61, -INF , !P4 ;  /* 0xff8000003d3d7808 */ /* 0x000fe40006000000 */
[----:B------:R-:W-:Y:S02]  /*15e80*/  FSEL R63, R63, -INF , !P3 ;  /* 0xff8000003f3f7808 */ /* 0x000fe40005800000 */
[C---:B------:R-:W-:Y:S02]  /*15e90*/  ISETP.GT.AND P1, PT, R250.reuse, R5, PT ;  /* 0x00000005fa00720c */ /* 0x040fe40003f24270 */
[----:B------:R-:W-:Y:S02]  /*15ea0*/  ISETP.GT.AND P0, PT, R250, R2, PT ;  /* 0x00000002fa00720c */ /* 0x000fe40003f04270 */
[-C--:B------:R-:W-:Y:S02]  /*15eb0*/  ISETP.GE.AND P4, PT, R136, R248.reuse, PT ;  /* 0x000000f88800720c */ /* 0x080fe40003f86270 */
[C---:B------:R-:W-:Y:S02]  /*15ec0*/  ISETP.GE.AND P3, PT, R137.reuse, R247, PT ;  /* 0x000000f78900720c */ /* 0x040fe40003f66270 */
[----:B------:R-:W-:Y:S02]  /*15ed0*/  FSEL R16, R16, -INF , !P2 ;  /* 0xff80000010107808 */ /* 0x000fe40005000000 */
[----:B------:R-:W-:Y:S02]  /*15ee0*/  ISETP.GE.AND P2, PT, R137, R248, PT ;  /* 0x000000f88900720c */ /* 0x000fe40003f46270 */
[----:B------:R-:W-:Y:S02]  /*15ef0*/  FSEL R15, R15, -INF , !P5 ;  /* 0xff8000000f0f7808 */ /* 0x000fe40006800000 */
[----:B------:R-:W-:Y:S02]  /*15f00*/  FSEL R60, R60, -INF , !P6 ;  /* 0xff8000003c3c7808 */ /* 0x000fe40007000000 */
[-C--:B------:R-:W-:Y:S02]  /*15f10*/  ISETP.GE.AND P5, PT, R135, R246.reuse, PT ;  /* 0x000000f68700720c */ /* 0x080fe40003fa6270 */
[-C--:B------:R-:W-:Y:S02]  /*15f20*/  ISETP.GE.AND P6, PT, R137, R249.reuse, PT ;  /* 0x000000f98900720c */ /* 0x080fe40003fc6270 */
[----:B------:R-:W-:Y:S02]  /*15f30*/  FSEL R58, R58, -INF , !P1 ;  /* 0xff8000003a3a7808 */ /* 0x000fe40004800000 */
[----:B------:R-:W-:Y:S02]  /*15f40*/  FSEL R59, R59, -INF , !P0 ;  /* 0xff8000003b3b7808 */ /* 0x000fe40004000000 */
[----:B------:R-:W-:Y:S02]  /*15f50*/  FSEL R20, R20, -INF , !P3 ;  /* 0xff80000014147808 */ /* 0x000fe40005800000 */
[----:B------:R-:W-:Y:S02]  /*15f60*/  FSEL R22, R21, -INF , !P4 ;  /* 0xff80000015167808 */ /* 0x000fe40006000000 */
[C---:B------:R-:W-:Y:S02]  /*15f70*/  ISETP.GE.AND P0, PT, R136.reuse, R249, PT ;  /* 0x000000f98800720c */ /* 0x040fe40003f06270 */
[-C--:B------:R-:W-:Y:S02]  /*15f80*/  ISETP.GE.AND P1, PT, R136, R246.reuse, PT ;  /* 0x000000f68800720c */ /* 0x080fe40003f26270 */
[----:B------:R-:W-:Y:S02]  /*15f90*/  ISETP.GE.AND P3, PT, R134, R246, PT ;  /* 0x000000f68600720c */ /* 0x000fe40003f66270 */
[----:B------:R-:W-:Y:S02]  /*15fa0*/  FSEL R21, R17, -INF , !P2 ;  /* 0xff80000011157808 */ /* 0x000fe40005000000 */
[-C--:B------:R-:W-:Y:S02]  /*15fb0*/  ISETP.GE.AND P2, PT, R135, R247.reuse, PT ;  /* 0x000000f78700720c */ /* 0x080fe40003f46270 */
[----:B------:R-:W-:Y:S02]  /*15fc0*/  FSEL R23, R230, -INF , !P5 ;  /* 0xff800000e6177808 */ /* 0x000fe40006800000 */
[----:B------:R-:W-:Y:S02]  /*15fd0*/  FSEL R18, R18, -INF , !P6 ;  /* 0xff80000012127808 */ /* 0x000fe40007000000 */
[-C--:B------:R-:W-:Y:S02]  /*15fe0*/  ISETP.GE.AND P5, PT, R13, R247.reuse, PT ;  /* 0x000000f70d00720c */ /* 0x080fe40003fa6270 */
[----:B------:R-:W-:Y:S02]  /*15ff0*/  ISETP.GE.AND P6, PT, R134, R247, PT ;  /* 0x000000f78600720c */ /* 0x000fe40003fc6270 */
[----:B------:R-:W-:Y:S02]  /*16000*/  FSEL R19, R19, -INF , !P0 ;  /* 0xff80000013137808 */ /* 0x000fe40004000000 */
[----:B------:R-:W-:Y:S02]  /*16010*/  FSEL R14, R14, -INF , !P1 ;  /* 0xff8000000e0e7808 */ /* 0x000fe40004800000 */
[----:B------:R-:W-:Y:S02]  /*16020*/  FSEL R17, R231, -INF , !P3 ;  /* 0xff800000e7117808 */ /* 0x000fe40005800000 */
[CC--:B------:R-:W-:Y:S02]  /*16030*/  ISETP.GE.AND P0, PT, R134.reuse, R248.reuse, PT ;  /* 0x000000f88600720c */ /* 0x0c0fe40003f06270 */
[-C--:B------:R-:W-:Y:S02]  /*16040*/  ISETP.GE.AND P1, PT, R134, R249.reuse, PT ;  /* 0x000000f98600720c */ /* 0x080fe40003f26270 */
[C---:B------:R-:W-:Y:S02]  /*16050*/  ISETP.GE.AND P3, PT, R135.reuse, R249, PT ;  /* 0x000000f98700720c */ /* 0x040fe40003f66270 */
[----:B------:R-:W-:Y:S02]  /*16060*/  FSEL R28, R226, -INF , !P2 ;  /* 0xff800000e21c7808 */ /* 0x000fe40005000000 */
[-C--:B------:R-:W-:Y:S02]  /*16070*/  ISETP.GE.AND P4, PT, R135, R248.reuse, PT ;  /* 0x000000f88700720c */ /* 0x080fe40003f86270 */
[----:B------:R-:W-:Y:S02]  /*16080*/  ISETP.GE.AND P2, PT, R133, R247, PT ;  /* 0x000000f78500720c */ /* 0x000fe40003f46270 */
[----:B------:R-:W-:Y:S02]  /*16090*/  FSEL R219, R219, -INF , !P5 ;  /* 0xff800000dbdb7808 */ /* 0x000fe40006800000 */
[----:B------:R-:W-:Y:S02]  /*160a0*/  FSEL R27, R227, -INF , !P6 ;  /* 0xff800000e31b7808 */ /* 0x000fe40007000000 */
[-C--:B------:R-:W-:Y:S02]  /*160b0*/  ISETP.GE.AND P5, PT, R133, R248.reuse, PT ;  /* 0x000000f88500720c */ /* 0x080fe40003fa6270 */
[----:B------:R-:W-:Y:S02]  /*160c0*/  ISETP.GE.AND P6, PT, R13, R248, PT ;  /* 0x000000f80d00720c */ /* 0x000fe40003fc6270 */
[----:B------:R-:W-:Y:S02]  /*160d0*/  FSEL R24, R229, -INF , !P0 ;  /* 0xff800000e5187808 */ /* 0x000fe40004000000 */
[----:B------:R-:W-:Y:S02]  /*160e0*/  FSEL R30, R225, -INF , !P1 ;  /* 0xff800000e11e7808 */ /* 0x000fe40004800000 */
[----:B------:R-:W-:Y:S02]  /*160f0*/  FSEL R31, R224, -INF , !P3 ;  /* 0xff800000e01f7808 */ /* 0x000fe40005800000 */
[-C--:B------:R-:W-:Y:S02]  /*16100*/  ISETP.GE.AND P0, PT, R13, R249.reuse, PT ;  /* 0x000000f90d00720c */ /* 0x080fe40003f06270 */
[----:B------:R-:W-:Y:S02]  /*16110*/  FSEL R25, R228, -INF , !P4 ;  /* 0xff800000e4197808 */ /* 0x000fe40006000000 */
[C---:B------:R-:W-:Y:S02]  /*16120*/  ISETP.GE.AND P1, PT, R133.reuse, R249, PT ;  /* 0x000000f98500720c */ /* 0x040fe40003f26270 */
[-C--:B------:R-:W-:Y:S02]  /*16130*/  ISETP.GE.AND P3, PT, R133, R246.reuse, PT ;  /* 0x000000f68500720c */ /* 0x080fe40003f66270 */
[----:B------:R-:W-:Y:S02]  /*16140*/  FSEL R211, R218, -INF , !P2 ;  /* 0xff800000dad37808 */ /* 0x000fe40005000000 */
[----:B------:R-:W-:Y:S02]  /*16150*/  ISETP.GE.AND P2, PT, R12, R246, PT ;  /* 0x000000f60c00720c */ /* 0x000fe40003f46270 */
[----:B------:R-:W-:Y:S02]  /*16160*/  FSEL R228, R142, -INF , !P5 ;  /* 0xff8000008ee47808 */ /* 0x000fe40006800000 */
[----:B------:R-:W-:Y:S02]  /*16170*/  FSEL R229, R143, -INF , !P6 ;  /* 0xff8000008fe57808 */ /* 0x000fe40007000000 */
[CC--:B------:R-:W-:Y:S02]  /*16180*/  ISETP.GE.AND P5, PT, R11.reuse, R247.reuse, PT ;  /* 0x000000f70b00720c */ /* 0x0c0fe40003fa6270 */
[-C--:B------:R-:W-:Y:S02]  /*16190*/  ISETP.GE.AND P6, PT, R11, R248.reuse, PT ;  /* 0x000000f80b00720c */ /* 0x080fe40003fc6270 */
[----:B------:R-:W-:Y:S02]  /*161a0*/  FSEL R210, R217, -INF , !P0 ;  /* 0xff800000d9d27808 */ /* 0x000fe40004000000 */
[----:B------:R-:W-:Y:S02]  /*161b0*/  FSEL R137, R216, -INF , !P1 ;  /* 0xff800000d8897808 */ /* 0x000fe40004800000 */
[----:B------:R-:W-:Y:S02]  /*161c0*/  FSEL R226, R208, -INF , !P3 ;  /* 0xff800000d0e27808 */ /* 0x000fe40005800000 */
[C---:B------:R-:W-:Y:S02]  /*161d0*/  ISETP.GE.AND P0, PT, R12.reuse, R248, PT ;  /* 0x000000f80c00720c */ /* 0x040fe40003f06270 */
[----:B------:R-:W-:Y:S02]  /*161e0*/  ISETP.GE.AND P1, PT, R12, R247, PT ;  /* 0x000000f70c00720c */ /* 0x000fe40003f26270 */
[-C--:B------:R-:W-:Y:S02]  /*161f0*/  ISETP.GE.AND P3, PT, R11, R246.reuse, PT ;  /* 0x000000f60b00720c */ /* 0x080fe40003f66270 */
[----:B------:R-:W-:Y:S02]  /*16200*/  FSEL R222, R141, -INF , !P2 ;  /* 0xff8000008dde7808 */ /* 0x000fe40005000000 */
[----:B------:R-:W-:Y:S02]  /*16210*/  ISETP.GE.AND P2, PT, R11, R249, PT ;  /* 0x000000f90b00720c */ /* 0x000fe40003f46270 */
[----:B------:R-:W-:Y:S02]  /*16220*/  FSEL R134, R33, -INF , !P5 ;  /* 0xff80000021867808 */ /* 0x000fe40006800000 */
[----:B------:R-:W-:Y:S02]  /*16230*/  FSEL R11, R26, -INF , !P6 ;  /* 0xff8000001a0b7808 */ /* 0x000fe40007000000 */
[-C--:B------:R-:W-:Y:S02]  /*16240*/  ISETP.GE.AND P5, PT, R244, R247.reuse, PT ;  /* 0x000000f7f400720c */ /* 0x080fe40003fa6270 */
[----:B------:R-:W-:Y:S01]  /*16250*/  FSEL R221, R138, -INF , !P3 ;  /* 0xff8000008add7808 */ /* 0x000fe20005800000 */
[----:B------:R-:W-:Y:S01]  /*16260*/  STL [R1+0x38], R11 ;  /* 0x0000380b01007387 */ /* 0x000fe20000100800 */
[----:B------:R-:W-:Y:S02]  /*16270*/  FSEL R223, R29, -INF , !P0 ;  /* 0xff8000001ddf7808 */ /* 0x000fe40004000000 */
[----:B------:R-:W-:Y:S02]  /*16280*/  FSEL R220, R32, -INF , !P1 ;  /* 0xff80000020dc7808 */ /* 0x000fe40004800000 */
[C---:B------:R-:W-:Y:S02]  /*16290*/  ISETP.GE.AND P3, PT, R10.reuse, R247, PT ;  /* 0x000000f70a00720c */ /* 0x040fe40003f66270 */
[CC--:B------:R-:W-:Y:S02]  /*162a0*/  ISETP.GE.AND P0, PT, R10.reuse, R249.reuse, PT ;  /* 0x000000f90a00720c */ /* 0x0c0fe40003f06270 */
[C---:B------:R-:W-:Y:S02]  /*162b0*/  ISETP.GE.AND P6, PT, R10.reuse, R246, PT ;  /* 0x000000f60a00720c */ /* 0x040fe40003fc6270 */
[----:B------:R-:W-:Y:S02]  /*162c0*/  ISETP.GE.AND P1, PT, R10, R248, PT ;  /* 0x000000f80a00720c */ /* 0x000fe40003f26270 */
[----:B------:R-:W-:Y:S02]  /*162d0*/  FSEL R10, R36, -INF , !P5 ;  /* 0xff800000240a7808 */ /* 0x000fe40006800000 */
[-C--:B------:R-:W-:Y:S02]  /*162e0*/  ISETP.GE.AND P4, PT, R13, R246.reuse, PT ;  /* 0x000000f60d00720c */ /* 0x080fe40003f86270 */
[----:B------:R-:W-:Y:S01]  /*162f0*/  FSEL R33, R37, -INF , !P3 ;  /* 0xff80000025217808 */ /* 0x000fe20005800000 */
[----:B------:R1:W-:Y:S01]  /*16300*/  STL [R1+0x48], R10 ;  /* 0x0000480a01007387 */ /* 0x0003e20000100800 */
[----:B------:R-:W-:Y:S02]  /*16310*/  FSEL R227, R209, -INF , !P4 ;  /* 0xff800000d1e37808 */ /* 0x000fe40006000000 */
[-C--:B------:R-:W-:Y:S02]  /*16320*/  ISETP.GE.AND P4, PT, R12, R249.reuse, PT ;  /* 0x000000f90c00720c */ /* 0x080fe40003f86270 */
[----:B------:R-:W-:Y:S02]  /*16330*/  FSEL R135, R39, -INF , !P0 ;  /* 0xff80000027877808 */ /* 0x000fe40004000000 */
[----:B------:R-:W-:Y:S02]  /*16340*/  FSEL R133, R34, -INF , !P4 ;  /* 0xff80000022857808 */ /* 0x000fe40006000000 */
[----:B------:R-:W-:Y:S02]  /*16350*/  ISETP.GE.AND P4, PT, R244, R249, PT ;  /* 0x000000f9f400720c */ /* 0x000fe40003f86270 */
[C---:B------:R-:W-:Y:S02]  /*16360*/  ISETP.GE.AND P3, PT, R9.reuse, R246, PT ;  /* 0x000000f60900720c */ /* 0x040fe40003f66270 */
[----:B------:R-:W-:Y:S02]  /*16370*/  FSEL R138, R38, -INF , !P4 ;  /* 0xff800000268a7808 */ /* 0x000fe40006000000 */
[C---:B------:R-:W-:Y:S02]  /*16380*/  ISETP.GE.AND P5, PT, R9.reuse, R248, PT ;  /* 0x000000f80900720c */ /* 0x040fe40003fa6270 */
[C---:B------:R-:W-:Y:S02]  /*16390*/  ISETP.GE.AND P0, PT, R9.reuse, R247, PT ;  /* 0x000000f70900720c */ /* 0x040fe40003f06270 */
[----:B------:R-:W-:Y:S02]  /*163a0*/  ISETP.GE.AND P4, PT, R9, R249, PT ;  /* 0x000000f90900720c */ /* 0x000fe40003f86270 */
[----:B------:R-:W-:Y:S02]  /*163b0*/  FSEL R216, R35, -INF , !P2 ;  /* 0xff80000023d87808 */ /* 0x000fe40005000000 */
[----:B------:R-:W-:Y:S02]  /*163c0*/  FMNMX3.FTZ R9, R3, R14, R15, !PT ;  /* 0x0000000e03097276 */ /* 0x000fe4000781000f */
[C---:B------:R-:W-:Y:S02]  /*163d0*/  ISETP.GE.AND P2, PT, R244.reuse, R246, PT ;  /* 0x000000f6f400720c */ /* 0x040fe40003f46270 */
[----:B------:R-:W-:Y:S02]  /*163e0*/  FSEL R37, R41, -INF , !P6 ;  /* 0xff80000029257808 */ /* 0x000fe40007000000 */
[-C--:B------:R-:W-:Y:S02]  /*163f0*/  ISETP.GE.AND P6, PT, R244, R248.reuse, PT ;  /* 0x000000f8f400720c */ /* 0x080fe40003fc6270 */
[----:B------:R-:W-:Y:S02]  /*16400*/  FSEL R34, R43, -INF , !P1 ;  /* 0xff8000002b227808 */ /* 0x000fe40004800000 */
[----:B------:R-:W-:Y:S02]  /*16410*/  FMNMX3.FTZ R9, R9, R17, R23, !PT ;  /* 0x0000001109097276 */ /* 0x000fe40007810017 */
[----:B-1----:R-:W-:Y:S02]  /*16420*/  FSEL R10, R40, -INF , !P2 ;  /* 0xff800000280a7808 */ /* 0x002fe40005000000 */
[----:B------:R-:W-:Y:S02]  /*16430*/  ISETP.GE.AND P1, PT, R8, R248, PT ;  /* 0x000000f80800720c */ /* 0x000fe40003f26270 */
[----:B------:R-:W-:Y:S01]  /*16440*/  FSEL R38, R42, -INF , !P6 ;  /* 0xff8000002a267808 */ /* 0x000fe20007000000 */
[----:B------:R-:W-:Y:S01]  /*16450*/  STL [R1+0x20], R10 ;  /* 0x0000200a01007387 */ /* 0x000fe20000100800 */
[----:B------:R-:W-:Y:S02]  /*16460*/  FSEL R39, R44, -INF , !P3 ;  /* 0xff8000002c277808 */ /* 0x000fe40005800000 */
[CC--:B------:R-:W-:Y:S02]  /*16470*/  ISETP.GE.AND P2, PT, R8.reuse, R246.reuse, PT ;  /* 0x000000f60800720c */ /* 0x0c0fe40003f46270 */
[C---:B------:R-:W-:Y:S02]  /*16480*/  ISETP.GE.AND P6, PT, R8.reuse, R247, PT ;  /* 0x000000f70800720c */ /* 0x040fe40003fc6270 */
[----:B------:R-:W-:Y:S02]  /*16490*/  ISETP.GE.AND P3, PT, R8, R249, PT ;  /* 0x000000f90800720c */ /* 0x000fe40003f66270 */
[----:B------:R-:W-:Y:S02]  /*164a0*/  FMNMX3.FTZ R8, R9, R227, R226, !PT ;  /* 0x000000e309087276 */ /* 0x000fe400078100e2 */
[----:B------:R-:W-:Y:S02]  /*164b0*/  FSEL R9, R47, -INF , !P1 ;  /* 0xff8000002f097808 */ /* 0x000fe40004800000 */
[----:B------:R-:W-:Y:S02]  /*164c0*/  FSEL R11, R45, -INF , !P2 ;  /* 0xff8000002d0b7808 */ /* 0x000fe40005000000 */
[----:B------:R-:W-:Y:S01]  /*164d0*/  ISETP.GE.AND P2, PT, R5, R246, PT ;  /* 0x000000f60500720c */ /* 0x000fe20003f46270 */
[----:B------:R1:W-:Y:S01]  /*164e0*/  STL [R1+0x18], R9 ;  /* 0x0000180901007387 */ /* 0x0003e20000100800 */
[----:B------:R-:W-:Y:S02]  /*164f0*/  FMNMX3.FTZ R8, R8, R222, R221, !PT ;  /* 0x000000de08087276 */ /* 0x000fe400078100dd */
[----:B------:R-:W-:Y:S02]  /*16500*/  FSEL R35, R46, -INF , !P5 ;  /* 0xff8000002e237808 */ /* 0x000fe40006800000 */
[----:B------:R-:W-:Y:S02]  /*16510*/  ISETP.GE.AND P5, PT, R2, R246, PT ;  /* 0x000000f60200720c */ /* 0x000fe40003fa6270 */
[----:B------:R-:W-:Y:S02]  /*16520*/  FMNMX3.FTZ R8, R8, R10, R37, !PT ;  /* 0x0000000a08087276 */ /* 0x000fe40007810025 */
[----:B------:R-:W-:Y:S02]  /*16530*/  ISETP.GE.AND P1, PT, R0, R246, PT ;  /* 0x000000f60000720c */ /* 0x000fe40003f26270 */
[----:B------:R-:W-:Y:S02]  /*16540*/  FSEL R36, R57, -INF , !P5 ;  /* 0xff80000039247808 */ /* 0x000fe40006800000 */
[----:B------:R-:W-:Y:S02]  /*16550*/  FSEL R231, R61, -INF , !P1 ;  /* 0xff8000003de77808 */ /* 0x000fe40004800000 */
[C---:B------:R-:W-:Y:S02]  /*16560*/  ISETP.GE.AND P5, PT, R5.reuse, R247, PT ;  /* 0x000000f70500720c */ /* 0x040fe40003fa6270 */
[C---:B------:R-:W-:Y:S02]  /*16570*/  ISETP.GE.AND P1, PT, R5.reuse, R248, PT ;  /* 0x000000f80500720c */ /* 0x040fe40003f26270 */
[----:B------:R-:W-:Y:S02]  /*16580*/  FMNMX3.FTZ R32, R140, R22, R21, !PT ;  /* 0x000000168c207276 */ /* 0x000fe40007810015 */
[----:B------:R-:W-:Y:S02]  /*16590*/  FSEL R40, R48, -INF , !P0 ;  /* 0xff80000030287808 */ /* 0x000fe40004000000 */
[----:B-1----:R-:W-:Y:S01]  /*165a0*/  FSEL R9, R56, -INF , !P2 ;  /* 0xff80000038097808 */ /* 0x002fe20005000000 */
[----:B------:R-:W-:Y:S01]  /*165b0*/  IMAD.MOV.U32 R56, RZ, RZ, R11 ;  /* 0x000000ffff387224 */ /* 0x000fe200078e000b */
[----:B------:R-:W-:Y:S03]  /*165c0*/  ISETP.GE.AND P2, PT, R4, R246, PT ;  /* 0x000000f60400720c */ /* 0x000fe60003f46270 */
[----:B------:R1:W-:Y:S01]  /*165d0*/  STL [R1+0x8], R9 ;  /* 0x0000080901007387 */ /* 0x0003e20000100800 */
[----:B------:R-:W-:Y:S02]  /*165e0*/  FMNMX3.FTZ R8, R8, R39, R56, !PT ;  /* 0x0000002708087276 */ /* 0x000fe40007810038 */
[----:B------:R-:W-:Y:S02]  /*165f0*/  FSEL R230, R60, -INF , !P2 ;  /* 0xff8000003ce67808 */ /* 0x000fe40005000000 */
[----:B------:R-:W-:Y:S02]  /*16600*/  FMNMX3.FTZ R136, R8, R9, R36, !PT ;  /* 0x0000000908887276 */ /* 0x000fe40007810024 */
[----:B------:R-:W-:Y:S02]  /*16610*/  ISETP.GE.AND P2, PT, R5, R249, PT ;  /* 0x000000f90500720c */ /* 0x000fe40003f46270 */
[----:B------:R-:W-:Y:S01]  /*16620*/  FMNMX3.FTZ R136, R136, R230, R231, !PT ;  /* 0x000000e688887276 */ /* 0x000fe200078100e7 */
[----:B------:R-:W-:Y:S10]  /*16630*/  BRA.U.ANY UP0, `(.L_x_555) ;  /* 0xffffffe100207547 */ /* 0x000ff4000b93ffff */
.L_x_554:
[----:B------:R-:W3:Y:S01]  /*16640*/  LDL.LU R5, [R1+0x4c] ;  /* 0x00004c0001057983 */ /* 0x000ee20000300800 */
[----:B------:R-:W-:Y:S01]  /*16650*/  FSEL R49, R49, -INF , !P6 ;  /* 0xff80000031317808 */ /* 0x000fe20007000000 */
[----:B--2---:R-:W-:Y:S01]  /*16660*/  IMAD.MOV.U32 R13, RZ, RZ, R35 ;  /* 0x000000ffff0d7224 */ /* 0x004fe200078e0023 */
[----:B------:R-:W-:Y:S01]  /*16670*/  FSEL R50, R50, -INF , !P4 ;  /* 0xff80000032327808 */ /* 0x000fe20006000000 */
[----:B------:R2:W-:Y:S01]  /*16680*/  STL [R1+0xc8], R130 ;  /* 0x0000c88201007387 */ /* 0x0005e20000100800 */
[CC--:B------:R-:W-:Y:S01]  /*16690*/  ISETP.GE.AND P0, PT, R2.reuse, R248.reuse, PT ;  /* 0x000000f80200720c */ /* 0x0c0fe20003f06270 */
[----:B------:R-:W-:Y:S01]  /*166a0*/  UISETP.GT.AND UP0, UPT, UR8, UR14, UPT ;  /* 0x0000000e0800728c */ /* 0x000fe2000bf04270 */
[C---:B------:R-:W-:Y:S01]  /*166b0*/  ISETP.GE.AND P6, PT, R2.reuse, R247, PT ;  /* 0x000000f70200720c */ /* 0x040fe20003fc6270 */
[----:B------:R-:W-:Y:S01]  /*166c0*/  STL [R1+0xc4], R131 ;  /* 0x0000c48301007387 */ /* 0x000fe20000100800 */
[----:B------:R-:W-:Y:S01]  /*166d0*/  ISETP.GE.AND P4, PT, R2, R249, PT ;  /* 0x000000f90200720c */ /* 0x000fe20003f86270 */
[----:B------:R-:W-:Y:S01]  /*166e0*/  UMOV UR19, UR8 ;  /* 0x0000000800137c82 */ /* 0x000fe20008000000 */
[----:B------:R-:W-:Y:S01]  /*166f0*/  MOV R41, R211 ;  /* 0x000000d300297202 */ /* 0x000fe20000000f00 */
[----:B------:R-:W4:Y:S01]  /*16700*/  SHFL.BFLY PT, R7, R136, 0x2, 0x1f ;  /* 0x0c401f0088077f89 */ /* 0x000f2200000e0000 */
[----:B------:R-:W-:Y:S02]  /*16710*/  MOV R42, R219 ;  /* 0x000000db002a7202 */ /* 0x000fe40000000f00 */
[----:B------:R-:W-:Y:S02]  /*16720*/  FSEL R52, R52, -INF , !P5 ;  /* 0xff80000034347808 */ /* 0x000fe40006800000 */
[----:B------:R-:W-:Y:S02]  /*16730*/  ISETP.GE.AND P5, PT, R4, R248, PT ;  /* 0x000000f80400720c */ /* 0x000fe40003fa6270 */
[----:B------:R-:W-:Y:S02]  /*16740*/  FSEL R218, R58, -INF , !P1 ;  /* 0xff8000003ada7808 */ /* 0x000fe40004800000 */
[----:B------:R-:W-:Y:S02]  /*16750*/  FSEL R219, R59, -INF , !P0 ;  /* 0xff8000003bdb7808 */ /* 0x000fe40004000000 */
[----:B------:R-:W-:Y:S02]  /*16760*/  MOV R240, R138 ;  /* 0x0000008a00f07202 */ /* 0x000fe40000000f00 */
[----:B------:R-:W-:Y:S02]  /*16770*/  MOV R57, R137 ;  /* 0x0000008900397202 */ /* 0x000fe40000000f00 */
[----:B------:R-:W-:Y:S01]  /*16780*/  FSEL R138, R62, -INF , !P5 ;  /* 0xff8000003e8a7808 */ /* 0x000fe20006800000 */
[----:B--2---:R-:W2:Y:S01]  /*16790*/  LDL.LU R130, [R1+0x18] ;  /* 0x0000180001827983 */ /* 0x004ea20000300800 */
[----:B------:R-:W-:Y:S02]  /*167a0*/  MOV R44, R210 ;  /* 0x000000d2002c7202 */ /* 0x000fe40000000f00 */
[----:B------:R-:W-:Y:S01]  /*167b0*/  ISETP.GT.AND P1, PT, R245, R0, PT ;  /* 0x00000000f500720c */ /* 0x000fe20003f24270 */
[----:B------:R1:W-:Y:S01]  /*167c0*/  STL [R1+0xc0], R230 ;  /* 0x0000c0e601007387 */ /* 0x0003e20000100800 */
[C---:B------:R-:W-:Y:S02]  /*167d0*/  ISETP.GE.AND P0, PT, R0.reuse, R247, PT ;  /* 0x000000f70000720c */ /* 0x040fe40003f06270 */
[----:B------:R-:W-:Y:S02]  /*167e0*/  ISETP.GE.AND P5, PT, R0, R249, PT ;  /* 0x000000f90000720c */ /* 0x000fe40003fa6270 */
[----:B------:R-:W-:Y:S02]  /*167f0*/  FSEL R53, R53, -INF , !P6 ;  /* 0xff80000035357808 */ /* 0x000fe40007000000 */
[----:B------:R-:W-:Y:S02]  /*16800*/  MOV R29, R133 ;  /* 0x00000085001d7202 */ /* 0x000fe40000000f00 */
[-C--:B------:R-:W-:Y:S02]  /*16810*/  ISETP.GT.AND P6, PT, R245, R4.reuse, PT ;  /* 0x00000004f500720c */ /* 0x080fe40003fc4270 */
[----:B------:R-:W-:Y:S02]  /*16820*/  FSEL R45, R54, -INF , !P2 ;  /* 0xff800000362d7808 */ /* 0x000fe40005000000 */
[----:B------:R-:W-:Y:S02]  /*16830*/  MOV R48, R135 ;  /* 0x0000008700307202 */ /* 0x000fe40000000f00 */
[----:B------:R-:W-:Y:S02]  /*16840*/  ISETP.GE.AND P2, PT, R4, R247, PT ;  /* 0x000000f70400720c */ /* 0x000fe40003f46270 */
[----:B------:R-:W-:Y:S02]  /*16850*/  FSEL R65, R65, -INF , !P1 ;  /* 0xff80000041417808 */ /* 0x000fe40004800000 */
[----:B------:R-:W-:Y:S02]  /*16860*/  FSEL R64, R64, -INF , !P6 ;  /* 0xff80000040407808 */ /* 0x000fe40007000000 */
[----:B------:R-:W-:Y:S02]  /*16870*/  ISETP.GT.AND P1, PT, R252, R4, PT ;  /* 0x00000004fc00720c */ /* 0x000fe40003f24270 */
[----:B------:R-:W-:Y:S01]  /*16880*/  ISETP.GE.AND P6, PT, R4, R249, PT ;  /* 0x000000f90400720c */ /* 0x000fe20003fc6270 */
[----:B-1----:R-:W2:Y:S01]  /*16890*/  LDL.LU R230, [R1+0x48] ;  /* 0x0000480001e67983 */ /* 0x002ea20000300800 */
[----:B------:R-:W-:Y:S02]  /*168a0*/  FSEL R61, R65, -INF , !P0 ;  /* 0xff800000413d7808 */ /* 0x000fe40004000000 */
[----:B------:R-:W-:Y:S01]  /*168b0*/  FSEL R60, R64, -INF , !P2 ;  /* 0xff800000403c7808 */ /* 0x000fe20005000000 */
[----:B------:R1:W-:Y:S01]  /*168c0*/  STL [R1+0xbc], R231 ;  /* 0x0000bce701007387 */ /* 0x0003e20000100800 */
[----:B------:R-:W-:Y:S02]  /*168d0*/  FSEL R46, R55, -INF , !P4 ;  /* 0xff800000372e7808 */ /* 0x000fe40006000000 */
[----:B------:R-:W-:Y:S02]  /*168e0*/  FSEL R66, R66, -INF , !P1 ;  /* 0xff80000042427808 */ /* 0x000fe40004800000 */
[----:B------:R-:W-:Y:S02]  /*168f0*/  SHF.L.U32 R9, R242, 0x3, RZ ;  /* 0x00000003f2097819 */ /* 0x000fe400000006ff */
[----:B------:R-:W-:Y:S02]  /*16900*/  FSEL R47, R66, -INF , !P6 ;  /* 0xff800000422f7808 */ /* 0x000fe40007000000 */
[----:B------:R-:W-:Y:S02]  /*16910*/  SHF.R.U32.HI R225, RZ, 0x1, R242 ;  /* 0x00000001ffe17819 */ /* 0x000fe400000116f2 */
[----:B------:R-:W-:Y:S01]  /*16920*/  LOP3.LUT R224, R9, 0x38, RZ, 0xc0, !PT ;  /* 0x0000003809e07812 */ /* 0x000fe200078ec0ff */
[----:B-1----:R-:W2:Y:S04]  /*16930*/  LDL.LU R231, [R1+0x38] ;  /* 0x0000380001e77983 */ /* 0x002ea80000300800 */
[----:B------:R-:W-:Y:S04]  /*16940*/  STL [R1+0xa8], R244 ;  /* 0x0000a8f401007387 */ /* 0x000fe80000100800 */
[----:B------:R-:W-:Y:S04]  /*16950*/  STL [R1+0xa4], R251 ;  /* 0x0000a4fb01007387 */ /* 0x000fe80000100800 */
[----:B------:R-:W-:Y:S04]  /*16960*/  STL [R1+0xa0], R250 ;  /* 0x0000a0fa01007387 */ /* 0x000fe80000100800 */
[----:B------:R-:W-:Y:S04]  /*16970*/  STL [R1+0x9c], R246 ;  /* 0x00009cf601007387 */ /* 0x000fe80000100800 */
[----:B------:R-:W-:Y:S04]  /*16980*/  STL [R1+0x98], R239 ;  /* 0x000098ef01007387 */ /* 0x000fe80000100800 */
[----:B------:R-:W-:Y:S04]  /*16990*/  STL [R1+0x94], R238 ;  /* 0x000094ee01007387 */ /* 0x000fe80000100800 */
[----:B------:R-:W-:Y:S04]  /*169a0*/  STL [R1+0x90], R237 ;  /* 0x000090ed01007387 */ /* 0x000fe80000100800 */
[----:B------:R-:W-:Y:S04]  /*169b0*/  STL [R1+0x8c], R236 ;  /* 0x00008cec01007387 */ /* 0x000fe80000100800 */
[----:B------:R1:W-:Y:S04]  /*169c0*/  STL [R1+0x88], R235 ;  /* 0x000088eb01007387 */ /* 0x0003e80000100800 */
[----:B------:R4:W-:Y:S04]  /*169d0*/  STL [R1+0x84], R234 ;  /* 0x000084ea01007387 */ /* 0x0009e80000100800 */
[----:B------:R-:W-:Y:S04]  /*169e0*/  STL [R1+0x80], R233 ;  /* 0x000080e901007387 */ /* 0x000fe80000100800 */
[----:B------:R4:W-:Y:S04]  /*169f0*/  STL [R1+0x7c], R232 ;  /* 0x00007ce801007387 */ /* 0x0009e80000100800 */
[----:B------:R-:W-:Y:S04]  /*16a00*/  STL [R1+0xac], R248 ;  /* 0x0000acf801007387 */ /* 0x000fe80000100800 */
[----:B------:R-:W-:Y:S04]  /*16a10*/  STL [R1+0xb0], R245 ;  /* 0x0000b0f501007387 */ /* 0x000fe80000100800 */
[----:B------:R-:W-:Y:S01]  /*16a20*/  STL [R1+0xb4], R247 ;  /* 0x0000b4f701007387 */ /* 0x000fe20000100800 */
[----:B-1----:R-:W-:Y:S03]  /*16a30*/  MOV R235, R134 ;  /* 0x0000008600eb7202 */ /* 0x002fe60000000f00 */
[----:B------:R-:W-:Y:S01]  /*16a40*/  STL [R1+0xb8], R252 ;  /* 0x0000b8fc01007387 */ /* 0x000fe20000100800 */
[----:B----4-:R-:W-:Y:S02]  /*16a50*/  MOV R234, R34 ;  /* 0x0000002200ea7202 */ /* 0x010fe40000000f00 */
[----:B------:R-:W-:Y:S01]  /*16a60*/  FSEL R34, R51, -INF , !P3 ;  /* 0xff80000033227808 */ /* 0x000fe20005800000 */
[----:B------:R-:W-:Y:S01]  /*16a70*/  STL [R1+0x78], R9 ;  /* 0x0000780901007387 */ /* 0x000fe20000100800 */
[----:B------:R-:W-:Y:S04]  /*16a80*/  ISETP.GE.AND P3, PT, R0, R248, PT ;  /* 0x000000f80000720c */ /* 0x000fe80003f66270 */
[----:B------:R-:W-:Y:S02]  /*16a90*/  FSEL R137, R63, -INF , !P3 ;  /* 0xff8000003f897808 */ /* 0x000fe40005800000 */
[----:B------:R-:W-:Y:S04]  /*16aa0*/  ISETP.GT.AND P3, PT, R252, R0, PT ;  /* 0x00000000fc00720c */ /* 0x000fe80003f64270 */
[----:B------:R-:W-:Y:S04]  /*16ab0*/  FSEL R67, R67, -INF , !P3 ;  /* 0xff80000043437808 */ /* 0x000fe80005800000 */
[----:B------:R-:W-:Y:S02]  /*16ac0*/  FSEL R232, R67, -INF , !P5 ;  /* 0xff80000043e87808 */ /* 0x000fe40006800000 */
[----:B------:R-:W-:Y:S05]  /*16ad0*/  FMNMX.FTZ R136, R136, R7, !PT ;  /* 0x0000000788887209 */ /* 0x000fea0007810000 */
[----:B------:R-:W1:Y:S02]  /*16ae0*/  SHFL.BFLY PT, R7, R136, 0x1, 0x1f ;  /* 0x0c201f0088077f89 */ /* 0x000e6400000e0000 */
[----:B-1----:R-:W-:Y:S04]  /*16af0*/  FMNMX.FTZ R136, R136, R7, !PT ;  /* 0x0000000788887209 */ /* 0x002fe80007810000 */
[C---:B------:R-:W-:Y:S01]  /*16b00*/  FSETP.NEU.FTZ.AND P1, PT, R136.reuse, -INF , PT ;  /* 0xff8000008800780b */ /* 0x040fe20003f3d000 */
[----:B------:R-:W-:Y:S05]  /*16b10*/  FMUL.FTZ R213, R136, UR4 ;  /* 0x0000000488d57c20 */ /* 0x000fea0008410000 */
[----:B------:R-:W-:Y:S05]  /*16b20*/  FSEL R213, R213, RZ, P1 ;  /* 0x000000ffd5d57208 */ /* 0x000fea0000800000 */
[--C-:B------:R-:W-:Y:S01]  /*16b30*/  FFMA.FTZ R23, R23, UR4, -R213.reuse ;  /* 0x0000000417177c23 */ /* 0x100fe200080108d5 */
[--C-:B------:R-:W-:Y:S01]  /*16b40*/  FFMA.FTZ R14, R14, UR4, -R213.reuse ;  /* 0x000000040e0e7c23 */ /* 0x100fe200080108d5 */
[--C-:B------:R-:W-:Y:S01]  /*16b50*/  FFMA.FTZ R17, R17, UR4, -R213.reuse ;  /* 0x0000000411117c23 */ /* 0x100fe200080108d5 */
[----:B------:R-:W-:Y:S01]  /*16b60*/  FFMA.FTZ R15, R15, UR4, -R213 ;  /* 0x000000040f0f7c23 */ /* 0x000fe200080108d5 */
[----:B------:R-:W-:Y:S10]  /*16b70*/  MUFU.EX2 R239, R23 ;  /* 0x0000001700ef7308 */ /* 0x000ff40000000800 */
[----:B------:R-:W1:Y:S10]  /*16b80*/  MUFU.EX2 R244, R17 ;  /* 0x0000001100f47308 */ /* 0x000e740000000800 */
[----:B------:R-:W-:Y:S10]  /*16b90*/  MUFU.EX2 R35, R14 ;  /* 0x0000000e00237308 */ /* 0x000ff40000000800 */
[----:B------:R-:W4:Y:S01]  /*16ba0*/  MUFU.EX2 R252, R15 ;  /* 0x0000000f00fc7308 */ /* 0x000f220000000800 */
[----:B-1----:R-:W-:Y:S02]  /*16bb0*/  F2FP.F16.F32.PACK_AB R210, R239, R244 ;  /* 0x000000f4efd2723e */ /* 0x002fe400000000ff */
[----:B----4-:R-:W-:Y:S02]  /*16bc0*/  F2FP.F16.F32.PACK_AB R208, R252, R35 ;  /* 0x00000023fcd0723e */ /* 0x010fe400000000ff */
[----:B---3--:R-:W-:Y:S02]  /*16bd0*/  MOV R8, R5 ;  /* 0x0000000500087202 */ /* 0x008fe40000000f00 */
[----:B------:R-:W-:Y:S02]  /*16be0*/  FMNMX3.FTZ R5, R32, R24, R25, !PT ;  /* 0x0000001820057276 */ /* 0x000fe40007810019 */
[----:B------:R-:W-:Y:S02]  /*16bf0*/  MOV R26, R8 ;  /* 0x00000008001a7202 */ /* 0x000fe40000000f00 */
[----:B------:R-:W-:Y:S02]  /*16c00*/  FMNMX3.FTZ R2, R5, R229, R228, !PT ;  /* 0x000000e505027276 */ /* 0x000fe400078100e4 */
[----:B------:R-:W-:Y:S04]  /*16c10*/  FMNMX3.FTZ R5, R132, R16, R20, !PT ;  /* 0x0000001084057276 */ /* 0x000fe80007810014 */
[----:B------:R-:W-:Y:S02]  /*16c20*/  FMNMX3.FTZ R6, R5, R27, R28, !PT ;  /* 0x0000001b05067276 */ /* 0x000fe4000781001c */
[----:B------:R-:W-:Y:S02]  /*16c30*/  FMNMX3.FTZ R5, R139, R19, R18, !PT ;  /* 0x000000138b057276 */ /* 0x000fe40007810012 */
[----:B------:R-:W-:Y:S02]  /*16c40*/  FMNMX3.FTZ R6, R6, R42, R41, !PT ;  /* 0x0000002a06067276 */ /* 0x000fe40007810029 */
[----:B------:R-:W-:Y:S02]  /*16c50*/  FMNMX3.FTZ R5, R5, R30, R31, !PT ;  /* 0x0000001e05057276 */ /* 0x000fe4000781001f */
[----:B------:R-:W-:Y:S02]  /*16c60*/  FMNMX3.FTZ R6, R6, R220, R235, !PT ;  /* 0x000000dc06067276 */ /* 0x000fe400078100eb */
[----:B------:R-:W-:Y:S04]  /*16c70*/  FMNMX3.FTZ R5, R5, R44, R57, !PT ;  /* 0x0000002c05057276 */ /* 0x000fe80007810039 */
[----:B------:R-:W-:Y:S04]  /*16c80*/  FMNMX3.FTZ R5, R5, R29, R216, !PT ;  /* 0x0000001d05057276 */ /* 0x000fe800078100d8 */
[----:B------:R-:W-:Y:S04]  /*16c90*/  FMNMX3.FTZ R4, R5, R240, R48, !PT ;  /* 0x000000f005047276 */ /* 0x000fe80007810030 */
[----:B------:R-:W-:Y:S04]  /*16ca0*/  FMNMX3.FTZ R134, R4, R50, R34, !PT ;  /* 0x0000003204867276 */ /* 0x000fe80007810022 */
[----:B------:R-:W-:Y:S04]  /*16cb0*/  FMNMX3.FTZ R134, R134, R45, R46, !PT ;  /* 0x0000002d86867276 */ /* 0x000fe8000781002e */
[----:B------:R-:W-:Y:S02]  /*16cc0*/  FMNMX3.FTZ R134, R134, R47, R232, !PT ;  /* 0x0000002f86867276 */ /* 0x000fe400078100e8 */
[----:B--2---:R-:W-:Y:S04]  /*16cd0*/  FMNMX3.FTZ R6, R6, R230, R33, !PT ;  /* 0x000000e606067276 */ /* 0x004fe80007810021 */
[----:B------:R-:W-:Y:S04]  /*16ce0*/  FMNMX3.FTZ R6, R6, R40, R49, !PT ;  /* 0x0000002806067276 */ /* 0x000fe80007810031 */
[----:B------:R-:W-:Y:S02]  /*16cf0*/  FMNMX3.FTZ R5, R6, R52, R53, !PT ;  /* 0x0000003406057276 */ /* 0x000fe40007810035 */
[----:B------:R-:W1:Y:S02]  /*16d00*/  SHFL.BFLY PT, R6, R134, 0x2, 0x1f ;  /* 0x0c401f0086067f89 */ /* 0x000e6400000e0000 */
[----:B------:R-:W-:Y:S06]  /*16d10*/  FMNMX3.FTZ R4, R5, R60, R61, !PT ;  /* 0x0000003c05047276 */ /* 0x000fec000781003d */
[----:B------:R-:W2:Y:S01]  /*16d20*/  SHFL.BFLY PT, R5, R4, 0x2, 0x1f ;  /* 0x0c401f0004057f89 */ /* 0x000ea200000e0000 */
[----:B------:R-:W-:Y:S04]  /*16d30*/  FMNMX3.FTZ R2, R2, R223, R231, !PT ;  /* 0x000000df02027276 */ /* 0x000fe800078100e7 */
[----:B------:R-:W-:Y:S02]  /*16d40*/  FMNMX3.FTZ R2, R2, R38, R234, !PT ;  /* 0x0000002602027276 */ /* 0x000fe400078100ea */
[----:B-1----:R-:W-:Y:S02]  /*16d50*/  FMNMX.FTZ R134, R134, R6, !PT ;  /* 0x0000000686867209 */ /* 0x002fe40007810000 */
[----:B------:R-:W-:Y:S04]  /*16d60*/  FMNMX3.FTZ R2, R2, R13, R130, !PT ;  /* 0x0000000d02027276 */ /* 0x000fe80007810082 */
[----:B------:R-:W-:Y:S02]  /*16d70*/  FMNMX3.FTZ R0, R2, R218, R219, !PT ;  /* 0x000000da02007276 */ /* 0x000fe400078100db */
[----:B--2---:R-:W-:Y:S02]  /*16d80*/  FMNMX.FTZ R4, R4, R5, !PT ;  /* 0x0000000504047209 */ /* 0x004fe40007810000 */
[----:B------:R-:W-:Y:S03]  /*16d90*/  FMNMX3.FTZ R0, R0, R138, R137, !PT ;  /* 0x0000008a00007276 */ /* 0x000fe60007810089 */
[----:B------:R-:W1:Y:S08]  /*16da0*/  SHFL.BFLY PT, R135, R4, 0x1, 0x1f ;  /* 0x0c201f0004877f89 */ /* 0x000e7000000e0000 */
[----:B------:R-:W2:Y:S01]  /*16db0*/  SHFL.BFLY PT, R2, R0, 0x2, 0x1f ;  /* 0x0c401f0000027f89 */ /* 0x000ea200000e0000 */
[----:B-1----:R-:W-:Y:S02]  /*16dc0*/  FMNMX.FTZ R135, R4, R135, !PT ;  /* 0x0000008704877209 */ /* 0x002fe40007810000 */
[----:B------:R-:W-:Y:S02]  /*16dd0*/  LOP3.LUT R4, R224, 0x1c0, R243, 0xf8, !PT ;  /* 0x000001c0e0047812 */ /* 0x000fe400078ef8f3 */
[----:B--2---:R-:W-:Y:S01]  /*16de0*/  FMNMX.FTZ R0, R0, R2, !PT ;  /* 0x0000000200007209 */ /* 0x004fe20007810000 */
[C---:B------:R-:W-:Y:S01]  /*16df0*/  FMUL.FTZ R217, R135.reuse, UR4 ;  /* 0x0000000487d97c20 */ /* 0x040fe20008410000 */
[----:B------:R-:W-:Y:S03]  /*16e00*/  FSETP.NEU.FTZ.AND P3, PT, R135, -INF , PT ;  /* 0xff8000008700780b */ /* 0x000fe60003f7d000 */
[----:B------:R-:W1:Y:S01]  /*16e10*/  SHFL.BFLY PT, R2, R0, 0x1, 0x1f ;  /* 0x0c201f0000027f89 */ /* 0x000e6200000e0000 */
[----:B------:R-:W-:Y:S05]  /*16e20*/  FSEL R217, R217, RZ, P3 ;  /* 0x000000ffd9d97208 */ /* 0x000fea0001800000 */
[--C-:B------:R-:W-:Y:S01]  /*16e30*/  FFMA.FTZ R20, R20, UR4, -R217.reuse ;  /* 0x0000000414147c23 */ /* 0x100fe200080108d9 */
[----:B------:R-:W-:Y:S03]  /*16e40*/  FFMA.FTZ R16, R16, UR4, -R217 ;  /* 0x0000000410107c23 */ /* 0x000fe600080108d9 */
[----:B------:R-:W-:Y:S10]  /*16e50*/  MUFU.EX2 R245, R20 ;  /* 0x0000001400f57308 */ /* 0x000ff40000000800 */
[----:B------:R-:W-:Y:S01]  /*16e60*/  MUFU.EX2 R43, R16 ;  /* 0x00000010002b7308 */ /* 0x000fe20000000800 */
[----:B-1----:R-:W-:Y:S02]  /*16e70*/  FMNMX.FTZ R133, R0, R2, !PT ;  /* 0x0000000200857209 */ /* 0x002fe40007810000 */
[----:B------:R-:W1:Y:S01]  /*16e80*/  SHFL.BFLY PT, R0, R134, 0x1, 0x1f ;  /* 0x0c201f0086007f89 */ /* 0x000e6200000e0000 */
[----:B------:R-:W-:Y:S02]  /*16e90*/  LOP3.LUT R2, R225, 0x8, RZ, 0xc0, !PT ;  /* 0x00000008e1027812 */ /* 0x000fe400078ec0ff */
[C---:B------:R-:W-:Y:S01]  /*16ea0*/  FMUL.FTZ R214, R133.reuse, UR4 ;  /* 0x0000000485d67c20 */ /* 0x040fe20008410000 */
[----:B------:R-:W-:Y:S02]  /*16eb0*/  FSETP.NEU.FTZ.AND P0, PT, R133, -INF , PT ;  /* 0xff8000008500780b */ /* 0x000fe40003f1d000 */
[----:B------:R-:W-:Y:S02]  /*16ec0*/  LOP3.LUT R2, R4, R2, RZ, 0x3c, !PT ;  /* 0x0000000204027212 */ /* 0x000fe400078e3cff */
[----:B------:R-:W-:Y:S02]  /*16ed0*/  FSEL R214, R214, RZ, P0 ;  /* 0x000000ffd6d67208 */ /* 0x000fe40000000000 */
[----:B------:R-:W-:Y:S03]  /*16ee0*/  LOP3.LUT R212, R2, 0x200, R243, 0xf8, !PT ;  /* 0x0000020002d47812 */ /* 0x000fe600078ef8f3 */
[--C-:B------:R-:W-:Y:S01]  /*16ef0*/  FFMA.FTZ R22, R22, UR4, -R214.reuse ;  /* 0x0000000416167c23 */ /* 0x100fe200080108d6 */
[--C-:B------:R-:W-:Y:S01]  /*16f00*/  FFMA.FTZ R21, R21, UR4, -R214.reuse ;  /* 0x0000000415157c23 */ /* 0x100fe200080108d6 */
[----:B------:R-:W-:Y:S01]  /*16f10*/  LEA R212, R212, UR6, 0x1 ;  /* 0x00000006d4d47c11 */ /* 0x000fe2000f8e08ff */
[--C-:B------:R-:W-:Y:S01]  /*16f20*/  FFMA.FTZ R24, R24, UR4, -R214.reuse ;  /* 0x0000000418187c23 */ /* 0x100fe200080108d6 */
[----:B------:R-:W-:Y:S01]  /*16f30*/  MUFU.EX2 R233, R22 ;  /* 0x0000001600e97308 */ /* 0x000fe20000000800 */
[--C-:B------:R-:W-:Y:S01]  /*16f40*/  FFMA.FTZ R25, R25, UR4, -R214.reuse ;  /* 0x0000000419197c23 */ /* 0x100fe200080108d6 */
[--C-:B------:R-:W-:Y:S01]  /*16f50*/  FFMA.FTZ R218, R218, UR4, -R214.reuse ;  /* 0x00000004dada7c23 */ /* 0x100fe200080108d6 */
[----:B------:R-:W-:Y:S01]  /*16f60*/  FFMA.FTZ R219, R219, UR4, -R214 ;  /* 0x00000004dbdb7c23 */ /* 0x000fe200080108d6 */
[----:B-1----:R-:W-:Y:S01]  /*16f70*/  FMNMX.FTZ R134, R134, R0, !PT ;  /* 0x0000000086867209 */ /* 0x002fe20007810000 */
[----:B------:R-:W-:Y:S05]  /*16f80*/  FFMA.FTZ R0, R27, UR4, -R217 ;  /* 0x000000041b007c23 */ /* 0x000fea00080108d9 */
[----:B------:R1:W2:Y:S01]  /*16f90*/  MUFU.EX2 R247, R21 ;  /* 0x0000001500f77308 */ /* 0x0002a20000000800 */
[C---:B------:R-:W-:Y:S01]  /*16fa0*/  FSETP.NEU.FTZ.AND P2, PT, R134.reuse, -INF , PT ;  /* 0xff8000008600780b */ /* 0x040fe20003f5d000 */
[----:B------:R-:W-:Y:S08]  /*16fb0*/  FMUL.FTZ R215, R134, UR4 ;  /* 0x0000000486d77c20 */ /* 0x000ff00008410000 */
[----:B------:R3:W-:Y:S01]  /*16fc0*/  MUFU.EX2 R250, R0 ;  /* 0x0000000000fa7308 */ /* 0x0007e20000000800 */
[----:B------:R-:W-:Y:S05]  /*16fd0*/  FSEL R215, R215, RZ, P2 ;  /* 0x000000ffd7d77208 */ /* 0x000fea0001000000 */
[--C-:B------:R-:W-:Y:S01]  /*16fe0*/  FFMA.FTZ R19, R19, UR4, -R215.reuse ;  /* 0x0000000413137c23 */ /* 0x100fe200080108d7 */
[--C-:B------:R-:W-:Y:S01]  /*16ff0*/  FFMA.FTZ R18, R18, UR4, -R215.reuse ;  /* 0x0000000412127c23 */ /* 0x100fe200080108d7 */
[--C-:B------:R-:W-:Y:S01]  /*17000*/  FFMA.FTZ R5, R30, UR4, -R215.reuse ;  /* 0x000000041e057c23 */ /* 0x100fe200080108d7 */
[----:B-1----:R-:W1:Y:S01]  /*17010*/  LDSM.16.MT88.4 R20, [R212+0xc000] ;  /* 0x00c00000d414783b */ /* 0x002e620000004200 */
[----:B------:R-:W-:Y:S01]  /*17020*/  MUFU.EX2 R131, R19 ;  /* 0x0000001300837308 */ /* 0x000fe20000000800 */
[----:B------:R-:W-:Y:S01]  /*17030*/  FFMA.FTZ R4, R31, UR4, -R215 ;  /* 0x000000041f047c23 */ /* 0x000fe200080108d7 */
[----:B--2---:R-:W-:Y:S01]  /*17040*/  F2FP.F16.F32.PACK_AB R209, R247, R233 ;  /* 0x000000e9f7d1723e */ /* 0x004fe200000000ff */
[----:B---3--:R-:W-:Y:S07]  /*17050*/  FFMA.FTZ R0, R28, UR4, -R217 ;  /* 0x000000041c007c23 */ /* 0x008fee00080108d9 */
[----:B------:R-:W2:Y:S10]  /*17060*/  MUFU.EX2 R248, R18 ;  /* 0x0000001200f87308 */ /* 0x000eb40000000800 */
[----:B------:R3:W4:Y:S10]  /*17070*/  MUFU.EX2 R237, R0 ;  /* 0x0000000000ed7308 */ /* 0x0007340000000800 */
[----:B------:R-:W-:Y:S01]  /*17080*/  MUFU.EX2 R246, R5 ;  /* 0x0000000500f67308 */ /* 0x000fe20000000800 */
[----:B--2---:R-:W-:Y:S09]  /*17090*/  F2FP.F16.F32.PACK_AB R141, R248, R131 ;  /* 0x00000083f88d723e */ /* 0x004ff200000000ff */
[----:B------:R-:W2:Y:S01]  /*170a0*/  MUFU.EX2 R236, R4 ;  /* 0x0000000400ec7308 */ /* 0x000ea20000000800 */
[----:B---3--:R-:W-:Y:S02]  /*170b0*/  FSEL R0, R136, RZ, P1 ;  /* 0x000000ff88007208 */ /* 0x008fe40000800000 */
[----:B----4-:R-:W-:Y:S02]  /*170c0*/  F2FP.F16.F32.PACK_AB R142, R237, R250 ;  /* 0x000000faed8e723e */ /* 0x010fe400000000ff */
[----:B------:R-:W-:Y:S01]  /*170d0*/  LOP3.LUT P1, RZ, R242, 0x4, RZ, 0xc0, !PT ;  /* 0x00000004f2ff7812 */ /* 0x000fe2000782c0ff */
[----:B------:R-:W-:Y:S01]  /*170e0*/  FADD.FTZ R0, -R0, R3 ;  /* 0x0000000300007221 */ /* 0x000fe20000010100 */
[----:B------:R-:W-:Y:S03]  /*170f0*/  FSEL R3, R135, RZ, P3 ;  /* 0x000000ff87037208 */ /* 0x000fe60001800000 */
[----:B------:R-:W-:Y:S01]  /*17100*/  MUFU.EX2 R251, R24 ;  /* 0x0000001800fb7308 */ /* 0x000fe20000000800 */
[----:B------:R-:W-:Y:S01]  /*17110*/  FMUL.FTZ R0, R0, UR4 ;  /* 0x0000000400007c20 */ /* 0x000fe20008410000 */
[----:B------:R-:W-:Y:S08]  /*17120*/  FADD.FTZ R3, -R3, R132 ;  /* 0x0000008403037221 */ /* 0x000ff00000010100 */
[----:B------:R3:W4:Y:S01]  /*17130*/  MUFU.EX2 R132, R0 ;  /* 0x0000000000847308 */ /* 0x0007220000000800 */
[----:B------:R-:W-:Y:S01]  /*17140*/  FMUL.FTZ R3, R3, UR4 ;  /* 0x0000000403037c20 */ /* 0x000fe20008410000 */
[----:B--2---:R-:W-:Y:S08]  /*17150*/  F2FP.F16.F32.PACK_AB R143, R236, R246 ;  /* 0x000000f6ec8f723e */ /* 0x004ff000000000ff */
[----:B------:R-:W2:Y:S10]  /*17160*/  MUFU.EX2 R3, R3 ;  /* 0x0000000300037308 */ /* 0x000eb40000000800 */
[----:B------:R-:W1:Y:S01]  /*17170*/  MUFU.EX2 R238, R25 ;  /* 0x0000001900ee7308 */ /* 0x000e620000000800 */
[----:B---3--:R-:W-:Y:S01]  /*17180*/  FSEL R0, R134, RZ, P2 ;  /* 0x000000ff86007208 */ /* 0x008fe20001000000 */
[C---:B----4-:R-:W-:Y:S01]  /*17190*/  FMUL.FTZ R8, R132.reuse, R148 ;  /* 0x0000009484087220 */ /* 0x050fe20000410000 */
[C---:B------:R-:W-:Y:S01]  /*171a0*/  FMUL.FTZ R9, R132.reuse, R149 ;  /* 0x0000009584097220 */ /* 0x040fe20000410000 */
[----:B------:R-:W-:Y:S01]  /*171b0*/  FMUL.FTZ R12, R132, R152 ;  /* 0x00000098840c7220 */ /* 0x000fe20000410000 */
[----:B------:R-:W-:Y:S02]  /*171c0*/  IMAD.MOV.U32 R152, RZ, RZ, R13 ;  /* 0x000000ffff987224 */ /* 0x000fe400078e000d */
[----:B------:R-:W-:Y:S01]  /*171d0*/  FADD.FTZ R2, -R0, R139 ;  /* 0x0000008b00027221 */ /* 0x000fe20000010100 */
[----:B------:R-:W-:Y:S01]  /*171e0*/  FSEL R0, R133, RZ, P0 ;  /* 0x000000ff85007208 */ /* 0x000fe20000000000 */
[----:B------:R-:W-:Y:S01]  /*171f0*/  FMUL.FTZ R13, R132, R153 ;  /* 0x00000099840d7220 */ /* 0x000fe20000410000 */
[C---:B--2---:R-:W-:Y:S01]  /*17200*/  FMUL.FTZ R16, R3.reuse, R156 ;  /* 0x0000009c03107220 */ /* 0x044fe20000410000 */
[----:B------:R-:W-:Y:S01]  /*17210*/  FMUL.FTZ R2, R2, UR4 ;  /* 0x0000000402027c20 */ /* 0x000fe20008410000 */
[C---:B------:R-:W-:Y:S01]  /*17220*/  FMUL.FTZ R17, R3.reuse, R157 ;  /* 0x0000009d03117220 */ /* 0x040fe20000410000 */
[----:B------:R-:W-:Y:S01]  /*17230*/  FADD.FTZ R0, -R0, R140 ;  /* 0x0000008c00007221 */ /* 0x000fe20000010100 */
[----:B------:R-:W-:Y:S01]  /*17240*/  MOV R156, R39 ;  /* 0x00000027009c7202 */ /* 0x000fe20000000f00 */
[----:B------:R-:W-:Y:S01]  /*17250*/  FMUL.FTZ R4, R3, R144 ;  /* 0x0000009003047220 */ /* 0x000fe20000410000 */
[----:B------:R-:W-:Y:S01]  /*17260*/  MOV R157, R37 ;  /* 0x00000025009d7202 */ /* 0x000fe20000000f00 */
[----:B------:R-:W-:Y:S01]  /*17270*/  FMUL.FTZ R0, R0, UR4 ;  /* 0x0000000400007c20 */ /* 0x000fe20008410000 */
[----:B------:R-:W2:Y:S01]  /*17280*/  MUFU.EX2 R2, R2 ;  /* 0x0000000200027308 */ /* 0x000ea20000000800 */
[----:B------:R-:W-:Y:S01]  /*17290*/  F2FP.F16.F32.PACK_AB R140, R245, R43 ;  /* 0x0000002bf58c723e */ /* 0x000fe200000000ff */
[C---:B------:R-:W-:Y:S01]  /*172a0*/  FMUL.FTZ R5, R3.reuse, R145 ;  /* 0x0000009103057220 */ /* 0x040fe20000410000 */
[----:B-1----:R-:W-:Y:S01]  /*172b0*/  F2FP.F16.F32.PACK_AB R211, R238, R251 ;  /* 0x000000fbeed3723e */ /* 0x002fe200000000ff */
[C---:B------:R-:W-:Y:S01]  /*172c0*/  FMUL.FTZ R24, R132.reuse, R164 ;  /* 0x000000a484187220 */ /* 0x040fe20000410000 */
[C---:B------:R-:W-:Y:S01]  /*172d0*/  FMUL.FTZ R25, R132.reuse, R165 ;  /* 0x000000a584197220 */ /* 0x040fe20000410000 */
[----:B------:R-:W-:Y:S02]  /*172e0*/  IMAD.MOV.U32 R149, RZ, RZ, R33 ;  /* 0x000000ffff957224 */ /* 0x000fe400078e0021 */
[C---:B------:R-:W-:Y:S02]  /*172f0*/  FMUL.FTZ R33, R3.reuse, R173 ;  /* 0x000000ad03217220 */ /* 0x040fe40000410000 */
[----:B------:R-:W1:Y:S01]  /*17300*/  MUFU.EX2 R0, R0 ;  /* 0x0000000000007308 */ /* 0x000e620000000800 */
[----:B------:R-:W-:Y:S01]  /*17310*/  MOV R173, R220 ;  /* 0x000000dc00ad7202 */ /* 0x000fe20000000f00 */
[----:B------:R-:W-:Y:S01]  /*17320*/  FMUL.FTZ R28, R132, R168 ;  /* 0x000000a8841c7220 */ /* 0x000fe20000410000 */
[----:B------:R-:W-:Y:S01]  /*17330*/  IADD3 R220, PT, PT, R212, 0xc040, RZ ;  /* 0x0000c040d4dc7810 */ /* 0x000fe20007ffe0ff */
[----:B------:R-:W-:Y:S01]  /*17340*/  FMUL.FTZ R32, R3, R172 ;  /* 0x000000ac03207220 */ /* 0x000fe20000410000 */
[----:B------:R-:W-:Y:S01]  /*17350*/  MOV R164, R29 ;  /* 0x0000001d00a47202 */ /* 0x000fe20000000f00 */
[C---:B------:R-:W-:Y:S01]  /*17360*/  FMUL.FTZ R29, R132.reuse, R169 ;  /* 0x000000a9841d7220 */ /* 0x040fe20000410000 */
[----:B------:R-:W-:Y:S01]  /*17370*/  MOV R169, R40 ;  /* 0x0000002800a97202 */ /* 0x000fe20000000f00 */
[----:B------:R-:W-:Y:S01]  /*17380*/  FMUL.FTZ R40, R132, R180 ;  /* 0x000000b484287220 */ /* 0x000fe20000410000 */
[C---:B--2---:R-:W-:Y:S01]  /*17390*/  FMUL.FTZ R19, R2.reuse, R159 ;  /* 0x0000009f02137220 */ /* 0x044fe20000410000 */
[----:B------:R-:W-:Y:S01]  /*173a0*/  MOV R159, R216 ;  /* 0x000000d8009f7202 */ /* 0x000fe20000000f00 */
[----:B------:R-:W-:Y:S02]  /*173b0*/  IMAD.IADD R216, R241, 0x1, R212 ;  /* 0x00000001f1d87824 */ /* 0x000fe400078e02d4 */
[C---:B------:R-:W-:Y:S01]  /*173c0*/  FMUL.FTZ R18, R2.reuse, R158 ;  /* 0x0000009e02127220 */ /* 0x040fe20000410000 */
[----:B------:R-:W-:Y:S01]  /*173d0*/  MOV R158, R36 ;  /* 0x00000024009e7202 */ /* 0x000fe20000000f00 */
[C---:B------:R-:W-:Y:S01]  /*173e0*/  FMUL.FTZ R6, R2.reuse, R146 ;  /* 0x0000009202067220 */ /* 0x040fe20000410000 */
[----:B------:R-:W-:Y:S01]  /*173f0*/  FMUL.FTZ R7, R2, R147 ;  /* 0x0000009302077220 */ /* 0x000fe20000410000 */
[C---:B------:R-:W-:Y:S01]  /*17400*/  FMUL.FTZ R64, R3.reuse, R204 ;  /* 0x000000cc03407220 */ /* 0x040fe20000410000 */
[----:B-1----:R-:W-:Y:S01]  /*17410*/  FMUL.FTZ R14, R0, R154 ;  /* 0x0000009a000e7220 */ /* 0x002fe20000410000 */
[----:B------:R-:W-:Y:S01]  /*17420*/  MOV R154, R38 ;  /* 0x00000026009a7202 */ /* 0x000fe20000000f00 */
[----:B------:R-:W-:Y:S01]  /*17430*/  FMUL.FTZ R65, R3, R205 ;  /* 0x000000cd03417220 */ /* 0x000fe20000410000 */
[----:B------:R-:W1:Y:S01]  /*17440*/  LDSM.16.MT88.4 R36, [R216+0xc000] ;  /* 0x00c00000d824783b */ /* 0x000e620000004200 */
[----:B------:R-:W-:Y:S01]  /*17450*/  FMUL.FTZ R66, R2, R206 ;  /* 0x000000ce02427220 */ /* 0x000fe20000410000 */
[-C--:B------:R-:W-:Y:S05]  /*17460*/  HMMA.16816.F32 R4, R140, R20.reuse, R4 ;  /* 0x000000148c04723c */ /* 0x080fea0000001804 */
[C---:B------:R-:W-:Y:S01]  /*17470*/  FMUL.FTZ R10, R0.reuse, R150 ;  /* 0x00000096000a7220 */ /* 0x040fe20000410000 */
[----:B------:R-:W-:Y:S01]  /*17480*/  FMUL.FTZ R11, R0, R151 ;  /* 0x00000097000b7220 */ /* 0x000fe20000410000 */
[----:B------:R-:W-:Y:S01]  /*17490*/  FMUL.FTZ R67, R2, R207 ;  /* 0x000000cf02437220 */ /* 0x000fe20000410000 */
[--C-:B------:R-:W-:Y:S01]  /*174a0*/  FFMA.FTZ R152, R152, UR4, -R214.reuse ;  /* 0x0000000498987c23 */ /* 0x100fe200080108d6 */
[--C-:B------:R-:W-:Y:S01]  /*174b0*/  FFMA.FTZ R157, R157, UR4, -R213.reuse ;  /* 0x000000049d9d7c23 */ /* 0x100fe200080108d5 */
[--C-:B------:R-:W-:Y:S01]  /*174c0*/  FFMA.FTZ R156, R156, UR4, -R213.reuse ;  /* 0x000000049c9c7c23 */ /* 0x100fe200080108d5 */
[--C-:B------:R-:W-:Y:S01]  /*174d0*/  FFMA.FTZ R154, R154, UR4, -R214.reuse ;  /* 0x000000049a9a7c23 */ /* 0x100fe200080108d6 */
[C---:B------:R-:W-:Y:S01]  /*174e0*/  FMUL.FTZ R15, R0.reuse, R155 ;  /* 0x0000009b000f7220 */ /* 0x040fe20000410000 */
[C---:B------:R-:W-:Y:S04]  /*174f0*/  HMMA.16816.F32 R8, R208.reuse, R20, R8 ;  /* 0x00000014d008723c */ /* 0x040fe80000001808 */
[C---:B------:R-:W-:Y:S01]  /*17500*/  FMUL.FTZ R20, R3.reuse, R160 ;  /* 0x000000a003147220 */ /* 0x040fe20000410000 */
[----:B------:R-:W-:Y:S01]  /*17510*/  FMUL.FTZ R21, R3, R161 ;  /* 0x000000a103157220 */ /* 0x000fe20000410000 */
[----:B------:R-:W-:Y:S01]  /*17520*/  MOV R155, R56 ;  /* 0x00000038009b7202 */ /* 0x000fe20000000f00 */
[C---:B------:R-:W-:Y:S01]  /*17530*/  FMUL.FTZ R27, R0.reuse, R167 ;  /* 0x000000a7001b7220 */ /* 0x040fe20000410000 */
[-C--:B------:R-:W-:Y:S03]  /*17540*/  HMMA.16816.F32 R12, R208, R22.reuse, R12 ;  /* 0x00000016d00c723c */ /* 0x080fe6000000180c */
[----:B------:R-:W-:Y:S01]  /*17550*/  FFMA.FTZ R155, R155, UR4, -R213 ;  /* 0x000000049b9b7c23 */ /* 0x000fe200080108d5 */
[C---:B------:R-:W-:Y:S01]  /*17560*/  FMUL.FTZ R30, R0.reuse, R170 ;  /* 0x000000aa001e7220 */ /* 0x040fe20000410000 */
[----:B------:R-:W-:Y:S01]  /*17570*/  FMUL.FTZ R31, R0, R171 ;  /* 0x000000ab001f7220 */ /* 0x000fe20000410000 */
[----:B------:R-:W-:Y:S01]  /*17580*/  MOV R160, R35 ;  /* 0x0000002300a07202 */ /* 0x000fe20000000f00 */
[C---:B------:R-:W-:Y:S01]  /*17590*/  FMUL.FTZ R35, R2.reuse, R175 ;  /* 0x000000af02237220 */ /* 0x040fe20000410000 */
[C---:B------:R-:W-:Y:S04]  /*175a0*/  HMMA.16816.F32 R16, R140.reuse, R22, R16 ;  /* 0x000000168c10723c */ /* 0x040fe80000001810 */
[C---:B------:R-:W-:Y:S01]  /*175b0*/  FMUL.FTZ R22, R2.reuse, R162 ;  /* 0x000000a202167220 */ /* 0x040fe20000410000 */
[----:B------:R-:W-:Y:S01]  /*175c0*/  FMUL.FTZ R23, R2, R163 ;  /* 0x000000a302177220 */ /* 0x000fe20000410000 */
[----:B------:R-:W-:Y:S01]  /*175d0*/  MOV R163, R53 ;  /* 0x0000003500a37202 */ /* 0x000fe20000000f00 */
[----:B------:R-:W-:Y:S01]  /*175e0*/  IMAD.MOV.U32 R168, RZ, RZ, R47 ;  /* 0x000000ffffa87224 */ /* 0x000fe200078e002f */
[----:B------:R-:W-:Y:S01]  /*175f0*/  MOV R162, R52 ;  /* 0x0000003400a27202 */ /* 0x000fe20000000f00 */
[C---:B------:R-:W-:Y:S01]  /*17600*/  FMUL.FTZ R47, R0.reuse, R187 ;  /* 0x000000bb002f7220 */ /* 0x040fe20000410000 */
[----:B------:R-:W-:Y:S01]  /*17610*/  MOV R175, R46 ;  /* 0x0000002e00af7202 */ /* 0x000fe20000000f00 */
[C---:B------:R-:W-:Y:S01]  /*17620*/  FMUL.FTZ R46, R0.reuse, R186 ;  /* 0x000000ba002e7220 */ /* 0x040fe20000410000 */
[-C--:B-1----:R-:W-:Y:S03]  /*17630*/  HMMA.16816.F32 R20, R140, R36.reuse, R20 ;  /* 0x000000248c14723c */ /* 0x082fe60000001814 */
[----:B------:R-:W-:Y:S01]  /*17640*/  MOV R56, R26 ;  /* 0x0000001a00387202 */ /* 0x000fe20000000f00 */
[----:B------:R-:W-:Y:S01]  /*17650*/  FMUL.FTZ R26, R0, R166 ;  /* 0x000000a6001a7220 */ /* 0x000fe20000410000 */
[----:B------:R-:W-:Y:S01]  /*17660*/  FMUL.FTZ R51, R2, R191 ;  /* 0x000000bf02337220 */ /* 0x000fe20000410000 */
[----:B------:R-:W-:Y:S01]  /*17670*/  MOV R153, R234 ;  /* 0x000000ea00997202 */ /* 0x000fe20000000f00 */
[----:B------:R-:W-:Y:S01]  /*17680*/  FMUL.FTZ R58, R0, R194 ;  /* 0x000000c2003a7220 */ /* 0x000fe20000410000 */
[----:B------:R-:W-:Y:S01]  /*17690*/  MOV R234, R56 ;  /* 0x0000003800ea7202 */ /* 0x000fe20000000f00 */
[----:B------:R-:W-:Y:S01]  /*176a0*/  FMUL.FTZ R56, R132, R192 ;  /* 0x000000c084387220 */ /* 0x000fe20000410000 */
[----:B------:R-:W-:Y:S01]  /*176b0*/  FMUL.FTZ R59, R0, R195 ;  /* 0x000000c3003b7220 */ /* 0x000fe20000410000 */
[C---:B------:R-:W-:Y:S04]  /*176c0*/  HMMA.16816.F32 R24, R208.reuse, R36, R24 ;  /* 0x00000024d018723c */ /* 0x040fe80000001818 */
[----:B------:R-:W-:Y:S01]  /*176d0*/  IADD3 R36, PT, PT, R212, 0xc000, RZ ;  /* 0x0000c000d4247810 */ /* 0x000fe20007ffe0ff */
[----:B------:R-:W-:Y:S01]  /*176e0*/  FFMA.FTZ R153, R153, UR4, -R214 ;  /* 0x0000000499997c23 */ /* 0x000fe200080108d6 */
[C---:B------:R-:W-:Y:S01]  /*176f0*/  FMUL.FTZ R37, R3.reuse, R177 ;  /* 0x000000b103257220 */ /* 0x040fe20000410000 */
[----:B------:R-:W-:Y:S01]  /*17700*/  FMUL.FTZ R62, R0, R202 ;  /* 0x000000ca003e7220 */ /* 0x000fe20000410000 */
[-C--:B------:R-:W-:Y:S01]  /*17710*/  HMMA.16816.F32 R28, R208, R38.reuse, R28 ;  /* 0x00000026d01c723c */ /* 0x080fe2000000181c */
[----:B------:R-:W-:Y:S02]  /*17720*/  MUFU.EX2 R202, R154 ;  /* 0x0000009a00ca7308 */ /* 0x000fe40000000800 */
[----:B------:R-:W-:Y:S01]  /*17730*/  @P1 IADD3 R220, PT, PT, R36, -0x40, RZ ;  /* 0xffffffc024dc1810 */ /* 0x000fe20007ffe0ff */
[----:B------:R-:W-:Y:S02]  /*17740*/  IMAD.MOV.U32 R161, RZ, RZ, R34 ;  /* 0x000000ffffa17224 */ /* 0x000fe400078e0022 */
[----:B------:R-:W-:Y:S01]  /*17750*/  FMUL.FTZ R34, R2, R174 ;  /* 0x000000ae02227220 */ /* 0x000fe20000410000 */
[----:B------:R-:W-:Y:S01]  /*17760*/  FMUL.FTZ R36, R3, R176 ;  /* 0x000000b003247220 */ /* 0x000fe20000410000 */
[----:B------:R-:W-:Y:S01]  /*17770*/  IADD3 R139, PT, PT, R241, R220, RZ ;  /* 0x000000dcf18b7210 */ /* 0x000fe20007ffe0ff */
[----:B------:R-:W1:Y:S01]  /*17780*/  LDSM.16.MT88.4 R52, [R220] ;  /* 0x00000000dc34783b */ /* 0x000e620000004200 */
[----:B------:R-:W-:Y:S01]  /*17790*/  MOV R174, R45 ;  /* 0x0000002d00ae7202 */ /* 0x000fe20000000f00 */
[----:B------:R-:W-:Y:S01]  /*177a0*/  FMUL.FTZ R45, R132, R185 ;  /* 0x000000b9842d7220 */ /* 0x000fe20000410000 */
[----:B------:R-:W-:Y:S01]  /*177b0*/  FMUL.FTZ R63, R0, R203 ;  /* 0x000000cb003f7220 */ /* 0x000fe20000410000 */
[C---:B------:R-:W-:Y:S04]  /*177c0*/  HMMA.16816.F32 R32, R140.reuse, R38, R32 ;  /* 0x000000268c20723c */ /* 0x040fe80000001820 */
[----:B------:R-:W2:Y:S01]  /*177d0*/  LDSM.16.MT88.4 R144, [R139] ;  /* 0x000000008b90783b */ /* 0x000ea20000004200 */
[C---:B------:R-:W-:Y:S01]  /*177e0*/  FMUL.FTZ R38, R2.reuse, R178 ;  /* 0x000000b202267220 */ /* 0x040fe20000410000 */
[----:B------:R-:W-:Y:S01]  /*177f0*/  FMUL.FTZ R39, R2, R179 ;  /* 0x000000b302277220 */ /* 0x000fe20000410000 */
[----:B------:R-:W-:Y:S01]  /*17800*/  MOV R179, R41 ;  /* 0x0000002900b37202 */ /* 0x000fe20000000f00 */
[----:B------:R-:W-:Y:S01]  /*17810*/  FMUL.FTZ R41, R132, R181 ;  /* 0x000000b584297220 */ /* 0x000fe20000410000 */
[----:B------:R-:W-:Y:S02]  /*17820*/  IMAD.MOV.U32 R181, RZ, RZ, R42 ;  /* 0x000000ffffb57224 */ /* 0x000fe400078e002a */
[----:B------:R-:W-:Y:S01]  /*17830*/  FMUL.FTZ R42, R0, R182 ;  /* 0x000000b6002a7220 */ /* 0x000fe20000410000 */
        /* <DEDUP_REMOVED lines=24> */
[C---:B------:R-:W-:Y:S01]  /*179c0*/  FMUL.FTZ R91, R0.reuse, R91 ;  /* 0x0000005b005b7220 */ /* 0x040fe20000410000 */
[-C--:B-1----:R-:W-:Y:S03]  /*179d0*/  HMMA.16816.F32 R36, R140, R52.reuse, R36 ;  /* 0x000000348c24723c */ /* 0x082fe60000001824 */
[----:B------:R-:W-:Y:S01]  /*179e0*/  MOV R167, R43 ;  /* 0x0000002b00a77202 */ /* 0x000fe20000000f00 */
[----:B------:R-:W-:Y:S01]  /*179f0*/  FMUL.FTZ R43, R0, R183 ;  /* 0x000000b7002b7220 */ /* 0x000fe20000410000 */
[C---:B------:R-:W-:Y:S01]  /*17a00*/  FMUL.FTZ R92, R132.reuse, R92 ;  /* 0x0000005c845c7220 */ /* 0x040fe20000410000 */
[----:B------:R-:W-:Y:S01]  /*17a10*/  FMUL.FTZ R93, R132, R93 ;  /* 0x0000005d845d7220 */ /* 0x000fe20000410000 */
[C---:B------:R-:W-:Y:S01]  /*17a20*/  FMUL.FTZ R94, R0.reuse, R94 ;  /* 0x0000005e005e7220 */ /* 0x040fe20000410000 */
[----:B------:R-:W-:Y:S01]  /*17a30*/  FMUL.FTZ R95, R0, R95 ;  /* 0x0000005f005f7220 */ /* 0x000fe20000410000 */
[C---:B------:R-:W-:Y:S01]  /*17a40*/  FMUL.FTZ R96, R3.reuse, R96 ;  /* 0x0000006003607220 */ /* 0x040fe20000410000 */
[C---:B------:R-:W-:Y:S01]  /*17a50*/  FMUL.FTZ R97, R3.reuse, R97 ;  /* 0x0000006103617220 */ /* 0x040fe20000410000 */
[C---:B------:R-:W-:Y:S04]  /*17a60*/  HMMA.16816.F32 R40, R208.reuse, R52, R40 ;  /* 0x00000034d028723c */ /* 0x040fe80000001828 */
[----:B------:R-:W-:Y:S01]  /*17a70*/  MOV R178, R44 ;  /* 0x0000002c00b27202 */ /* 0x000fe20000000f00 */
[----:B------:R-:W-:Y:S01]  /*17a80*/  FMUL.FTZ R44, R132, R184 ;  /* 0x000000b8842c7220 */ /* 0x000fe20000410000 */
[C---:B------:R-:W-:Y:S01]  /*17a90*/  FMUL.FTZ R52, R3.reuse, R196 ;  /* 0x000000c403347220 */ /* 0x040fe20000410000 */
[C---:B------:R-:W-:Y:S01]  /*17aa0*/  FMUL.FTZ R53, R3.reuse, R197 ;  /* 0x000000c503357220 */ /* 0x040fe20000410000 */
[C---:B------:R-:W-:Y:S01]  /*17ab0*/  FMUL.FTZ R98, R2.reuse, R98 ;  /* 0x0000006202627220 */ /* 0x040fe20000410000 */
[----:B------:R-:W-:Y:S01]  /*17ac0*/  MUFU.EX2 R197, R218 ;  /* 0x000000da00c57308 */ /* 0x000fe20000000800 */
[C---:B------:R-:W-:Y:S01]  /*17ad0*/  FMUL.FTZ R99, R2.reuse, R99 ;  /* 0x0000006302637220 */ /* 0x040fe20000410000 */
[C---:B------:R-:W-:Y:S01]  /*17ae0*/  FMUL.FTZ R100, R3.reuse, R100 ;  /* 0x0000006403647220 */ /* 0x040fe20000410000 */
[-C--:B------:R-:W-:Y:S03]  /*17af0*/  HMMA.16816.F32 R44, R208, R54.reuse, R44 ;  /* 0x00000036d02c723c */ /* 0x080fe6000000182c */
[----:B------:R-:W-:Y:S01]  /*17b00*/  MOV R151, R50 ;  /* 0x0000003200977202 */ /* 0x000fe20000000f00 */
[C---:B------:R-:W-:Y:S01]  /*17b10*/  FMUL.FTZ R50, R2.reuse, R190 ;  /* 0x000000be02327220 */ /* 0x040fe20000410000 */
[----:B------:R-:W-:Y:S01]  /*17b20*/  MOV R150, R49 ;  /* 0x0000003100967202 */ /* 0x000fe20000000f00 */
[C---:B------:R-:W-:Y:S01]  /*17b30*/  FMUL.FTZ R49, R3.reuse, R189 ;  /* 0x000000bd03317220 */ /* 0x040fe20000410000 */
[----:B------:R-:W-:Y:S01]  /*17b40*/  MOV R176, R48 ;  /* 0x0000003000b07202 */ /* 0x000fe20000000f00 */
[C---:B------:R-:W-:Y:S01]  /*17b50*/  FMUL.FTZ R48, R3.reuse, R188 ;  /* 0x000000bc03307220 */ /* 0x040fe20000410000 */
[C---:B------:R-:W-:Y:S01]  /*17b60*/  FMUL.FTZ R101, R3.reuse, R101 ;  /* 0x0000006503657220 */ /* 0x040fe20000410000 */
[C---:B------:R-:W-:Y:S01]  /*17b70*/  FMUL.FTZ R102, R2.reuse, R102 ;  /* 0x0000006602667220 */ /* 0x040fe20000410000 */
[----:B------:R-:W-:Y:S01]  /*17b80*/  FMUL.FTZ R103, R2, R103 ;  /* 0x0000006702677220 */ /* 0x000fe20000410000 */
[C---:B------:R-:W-:Y:S01]  /*17b90*/  FMUL.FTZ R104, R132.reuse, R104 ;  /* 0x0000006884687220 */ /* 0x040fe20000410000 */
[----:B------:R-:W-:Y:S01]  /*17ba0*/  FMUL.FTZ R105, R132, R105 ;  /* 0x0000006984697220 */ /* 0x000fe20000410000 */
[----:B------:R-:W-:Y:S01]  /*17bb0*/  FMUL.FTZ R106, R0, R106 ;  /* 0x0000006a006a7220 */ /* 0x000fe20000410000 */
[C---:B------:R-:W-:Y:S04]  /*17bc0*/  HMMA.16816.F32 R48, R140.reuse, R54, R48 ;  /* 0x000000368c30723c */ /* 0x040fe80000001830 */
[C---:B------:R-:W-:Y:S01]  /*17bd0*/  FMUL.FTZ R54, R2.reuse, R198 ;  /* 0x000000c602367220 */ /* 0x040fe20000410000 */
[----:B------:R-:W-:Y:S01]  /*17be0*/  FMUL.FTZ R55, R2, R199 ;  /* 0x000000c702377220 */ /* 0x000fe20000410000 */
[----:B------:R-:W-:Y:S01]  /*17bf0*/  FMUL.FTZ R107, R0, R107 ;  /* 0x0000006b006b7220 */ /* 0x000fe20000410000 */
[C---:B------:R-:W-:Y:S01]  /*17c00*/  FMUL.FTZ R108, R132.reuse, R108 ;  /* 0x0000006c846c7220 */ /* 0x040fe20000410000 */
[----:B------:R-:W-:Y:S01]  /*17c10*/  FMUL.FTZ R109, R132, R109 ;  /* 0x0000006d846d7220 */ /* 0x000fe20000410000 */
[C---:B------:R-:W-:Y:S01]  /*17c20*/  FMUL.FTZ R110, R0.reuse, R110 ;  /* 0x0000006e006e7220 */ /* 0x040fe20000410000 */
[----:B------:R-:W-:Y:S01]  /*17c30*/  FMUL.FTZ R111, R0, R111 ;  /* 0x0000006f006f7220 */ /* 0x000fe20000410000 */
[C---:B------:R-:W-:Y:S01]  /*17c40*/  FMUL.FTZ R112, R3.reuse, R112 ;  /* 0x0000007003707220 */ /* 0x040fe20000410000 */
[-C--:B--2---:R-:W-:Y:S03]  /*17c50*/  HMMA.16816.F32 R52, R140, R144.reuse, R52 ;  /* 0x000000908c34723c */ /* 0x084fe60000001834 */
[----:B------:R-:W-:Y:S01]  /*17c60*/  MOV R177, R57 ;  /* 0x0000003900b17202 */ /* 0x000fe20000000f00 */
[----:B------:R-:W-:Y:S01]  /*17c70*/  FMUL.FTZ R57, R132, R193 ;  /* 0x000000c184397220 */ /* 0x000fe20000410000 */
[C---:B------:R-:W-:Y:S01]  /*17c80*/  FMUL.FTZ R113, R3.reuse, R113 ;  /* 0x0000007103717220 */ /* 0x040fe20000410000 */
[C---:B------:R-:W-:Y:S01]  /*17c90*/  FMUL.FTZ R114, R2.reuse, R114 ;  /* 0x0000007202727220 */ /* 0x040fe20000410000 */
[C---:B------:R-:W-:Y:S01]  /*17ca0*/  FMUL.FTZ R115, R2.reuse, R115 ;  /* 0x0000007302737220 */ /* 0x040fe20000410000 */
[C---:B------:R-:W-:Y:S01]  /*17cb0*/  FMUL.FTZ R116, R3.reuse, R116 ;  /* 0x0000007403747220 */ /* 0x040fe20000410000 */
[C---:B------:R-:W-:Y:S01]  /*17cc0*/  FMUL.FTZ R117, R3.reuse, R117 ;  /* 0x0000007503757220 */ /* 0x040fe20000410000 */
[----:B------:R-:W-:Y:S01]  /*17cd0*/  FMUL.FTZ R118, R2, R118 ;  /* 0x0000007602767220 */ /* 0x000fe20000410000 */
[C---:B------:R-:W-:Y:S04]  /*17ce0*/  HMMA.16816.F32 R56, R208.reuse, R144, R56 ;  /* 0x00000090d038723c */ /* 0x040fe80000001838 */
[----:B------:R-:W-:Y:S01]  /*17cf0*/  MOV R172, R61 ;  /* 0x0000003d00ac7202 */ /* 0x000fe20000000f00 */
[C---:B------:R-:W-:Y:S01]  /*17d00*/  FMUL.FTZ R61, R132.reuse, R201 ;  /* 0x000000c9843d7220 */ /* 0x040fe20000410000 */
[----:B------:R-:W-:Y:S01]  /*17d10*/  MOV R170, R60 ;  /* 0x0000003c00aa7202 */ /* 0x000fe20000000f00 */
[----:B------:R-:W-:Y:S01]  /*17d20*/  FMUL.FTZ R60, R132, R200 ;  /* 0x000000c8843c7220 */ /* 0x000fe20000410000 */
[----:B------:R-:W1:Y:S01]  /*17d30*/  MUFU.EX2 R201, R219 ;  /* 0x000000db00c97308 */ /* 0x000e620000000800 */
[----:B------:R-:W-:Y:S01]  /*17d40*/  FMUL.FTZ R119, R2, R119 ;  /* 0x0000007702777220 */ /* 0x000fe20000410000 */
[C---:B------:R-:W-:Y:S01]  /*17d50*/  FMUL.FTZ R120, R132.reuse, R120 ;  /* 0x0000007884787220 */ /* 0x040fe20000410000 */
[----:B------:R-:W-:Y:S01]  /*17d60*/  FMUL.FTZ R121, R132, R121 ;  /* 0x0000007984797220 */ /* 0x000fe20000410000 */
[C---:B------:R-:W-:Y:S01]  /*17d70*/  FMUL.FTZ R122, R0.reuse, R122 ;  /* 0x0000007a007a7220 */ /* 0x040fe20000410000 */
[----:B------:R-:W-:Y:S01]  /*17d80*/  FMUL.FTZ R123, R0, R123 ;  /* 0x0000007b007b7220 */ /* 0x000fe20000410000 */
[-C--:B------:R-:W-:Y:S03]  /*17d90*/  HMMA.16816.F32 R60, R208, R146.reuse, R60 ;  /* 0x00000092d03c723c */ /* 0x080fe6000000183c */
[----:B------:R-:W-:Y:S01]  /*17da0*/  MOV R171, R235 ;  /* 0x000000eb00ab7202 */ /* 0x000fe20000000f00 */
[C---:B------:R-:W-:Y:S01]  /*17db0*/  FMUL.FTZ R124, R132.reuse, R124 ;  /* 0x0000007c847c7220 */ /* 0x040fe20000410000 */
[----:B------:R-:W-:Y:S01]  /*17dc0*/  FMUL.FTZ R125, R132, R125 ;  /* 0x0000007d847d7220 */ /* 0x000fe20000410000 */
[C---:B------:R-:W-:Y:S01]  /*17dd0*/  FMUL.FTZ R126, R0.reuse, R126 ;  /* 0x0000007e007e7220 */ /* 0x040fe20000410000 */
[----:B------:R-:W-:Y:S01]  /*17de0*/  FMUL.FTZ R127, R0, R127 ;  /* 0x0000007f007f7220 */ /* 0x000fe20000410000 */
[C---:B------:R-:W-:Y:S01]  /*17df0*/  HMMA.16816.F32 R64, R140.reuse, R146, R64 ;  /* 0x000000928c40723c */ /* 0x040fe20000001840 */
[----:B------:R-:W2:Y:S03]  /*17e00*/  LDSM.16.MT88.4 R144, [R212+0xe000] ;  /* 0x00e00000d490783b */ /* 0x000ea60000004200 */
[C---:B------:R-:W-:Y:S01]  /*17e10*/  FMUL.FTZ R128, R3.reuse, R128 ;  /* 0x0000008003807220 */ /* 0x040fe20000410000 */
[----:B------:R-:W-:Y:S01]  /*17e20*/  FMUL.FTZ R129, R3, R129 ;  /* 0x0000008103817220 */ /* 0x000fe20000410000 */
[--C-:B------:R-:W-:Y:S01]  /*17e30*/  FFMA.FTZ R148, R226, UR4, -R213.reuse ;  /* 0x00000004e2947c23 */ /* 0x100fe200080108d5 */
[----:B------:R-:W-:Y:S02]  /*17e40*/  MOV R182, R179 ;  /* 0x000000b300b67202 */ /* 0x000fe40000000f00 */
[----:B------:R-:W-:Y:S01]  /*17e50*/  MOV R179, R177 ;  /* 0x000000b100b37202 */ /* 0x000fe20000000f00 */
[----:B------:R-:W-:Y:S01]  /*17e60*/  MUFU.EX2 R187, R148 ;  /* 0x0000009400bb7308 */ /* 0x000fe20000000800 */
[----:B------:R-:W-:Y:S02]  /*17e70*/  MOV R177, R171 ;  /* 0x000000ab00b17202 */ /* 0x000fe40000000f00 */
[----:B------:R-:W-:Y:S02]  /*17e80*/  MOV R171, R159 ;  /* 0x0000009f00ab7202 */ /* 0x000fe40000000f00 */
[----:B------:R-:W-:Y:S02]  /*17e90*/  MOV R159, R130 ;  /* 0x00000082009f7202 */ /* 0x000fe40000000f00 */
[----:B------:R-:W3:Y:S03]  /*17ea0*/  LDL.LU R130, [R1+0xc8] ;  /* 0x0000c80001827983 */ /* 0x000ee60000300800 */
[----:B------:R-:W-:Y:S01]  /*17eb0*/  FFMA.FTZ R159, R159, UR4, -R214 ;  /* 0x000000049f9f7c23 */ /* 0x000fe200080108d6 */
        /* <DEDUP_REMOVED lines=16> */
[C---:B------:R-:W-:Y:S04]  /*17fc0*/  HMMA.16816.F32 R120, R208.reuse, R144, R120 ;  /* 0x00000090d078723c */ /* 0x040fe80000001878 */
[----:B------:R-:W-:Y:S01]  /*17fd0*/  FFMA.FTZ R144, R227, UR4, -R213 ;  /* 0x00000004e3907c23 */ /* 0x000fe200080108d5 */
[----:B------:R-:W-:Y:S01]  /*17fe0*/  FFMA.FTZ R145, R181, UR4, -R217 ;  /* 0x00000004b5917c23 */ /* 0x000fe200080108d9 */
[----:B------:R-:W-:Y:S02]  /*17ff0*/  MOV R181, R178 ;  /* 0x000000b200b57202 */ /* 0x000fe40000000f00 */
[-C--:B------:R-:W-:Y:S01]  /*18000*/  HMMA.16816.F32 R124, R208, R146.reuse, R124 ;  /* 0x00000092d07c723c */ /* 0x080fe2000000187c */
[----:B------:R2:W4:Y:S02]  /*18010*/  MUFU.EX2 R166, R144 ;  /* 0x0000009000a67308 */ /* 0x0005240000000800 */
[----:B------:R-:W-:Y:S01]  /*18020*/  MOV R178, R173 ;  /* 0x000000ad00b27202 */ /* 0x000fe20000000f00 */
[----:B------:R-:W-:Y:S01]  /*18030*/  IMAD.MOV.U32 R173, RZ, RZ, R164 ;  /* 0x000000ffffad7224 */ /* 0x000fe200078e00a4 */
[----:B-1----:R-:W-:Y:S06]  /*18040*/  F2FP.F16.F32.PACK_AB R209, R201, R197 ;  /* 0x000000c5c9d1723e */ /* 0x002fec00000000ff */
[----:B------:R-:W-:Y:S10]  /*18050*/  MUFU.EX2 R164, R145 ;  /* 0x0000009100a47308 */ /* 0x000ff40000000800 */
[----:B------:R-:W-:Y:S01]  /*18060*/  MUFU.EX2 R211, R153 ;  /* 0x0000009900d37308 */ /* 0x000fe20000000800 */
[--C-:B--2---:R-:W-:Y:S01]  /*18070*/  FFMA.FTZ R144, R222, UR4, -R213.reuse ;  /* 0x00000004de907c23 */ /* 0x104fe200080108d5 */
[----:B----4-:R-:W-:Y:S08]  /*18080*/  F2FP.F16.F32.PACK_AB R148, R187, R166 ;  /* 0x000000a6bb94723e */ /* 0x010ff000000000ff */
[----:B------:R1:W-:Y:S02]  /*18090*/  MUFU.EX2 R242, R144 ;  /* 0x0000009000f27308 */ /* 0x0003e40000000800 */
[----:B-1----:R-:W-:Y:S08]  /*180a0*/  FFMA.FTZ R144, R221, UR4, -R213 ;  /* 0x00000004dd907c23 */ /* 0x002ff000080108d5 */
[----:B------:R1:W-:Y:S02]  /*180b0*/  MUFU.EX2 R180, R144 ;  /* 0x0000009000b47308 */ /* 0x0003e40000000800 */
[--C-:B-1----:R-:W-:Y:S01]  /*180c0*/  FFMA.FTZ R144, R229, UR4, -R214.reuse ;  /* 0x00000004e5907c23 */ /* 0x102fe200080108d6 */
[----:B---3--:R-:W-:Y:S07]  /*180d0*/  FMUL.FTZ R130, R2, R130 ;  /* 0x0000008202827220 */ /* 0x008fee0000410000 */
[----:B------:R1:W-:Y:S02]  /*180e0*/  MUFU.EX2 R165, R144 ;  /* 0x0000009000a57308 */ /* 0x0003e40000000800 */
[--C-:B-1----:R-:W-:Y:S08]  /*180f0*/  FFMA.FTZ R144, R228, UR4, -R214.reuse ;  /* 0x00000004e4907c23 */ /* 0x102ff000080108d6 */
[----:B------:R1:W-:Y:S02]  /*18100*/  MUFU.EX2 R235, R144 ;  /* 0x0000009000eb7308 */ /* 0x0003e40000000800 */
[----:B-1----:R-:W-:Y:S08]  /*18110*/  FFMA.FTZ R144, R223, UR4, -R214 ;  /* 0x00000004df907c23 */ /* 0x002ff000080108d6 */
[----:B------:R1:W-:Y:S02]  /*18120*/  MUFU.EX2 R243, R144 ;  /* 0x0000009000f37308 */ /* 0x0003e40000000800 */
[----:B-1----:R-:W-:Y:S01]  /*18130*/  FFMA.FTZ R144, R182, UR4, -R217 ;  /* 0x00000004b6907c23 */ /* 0x002fe200080108d9 */
[----:B------:R-:W-:Y:S02]  /*18140*/  MOV R182, R181 ;  /* 0x000000b500b67202 */ /* 0x000fe40000000f00 */
[----:B------:R-:W-:Y:S02]  /*18150*/  MOV R181, R179 ;  /* 0x000000b300b57202 */ /* 0x000fe40000000f00 */
[----:B------:R-:W-:Y:S02]  /*18160*/  MOV R179, R178 ;  /* 0x000000b200b37202 */ /* 0x000fe40000000f00 */
[----:B------:R-:W-:Y:S01]  /*18170*/  MOV R178, R177 ;  /* 0x000000b100b27202 */ /* 0x000fe20000000f00 */
[----:B------:R-:W-:Y:S01]  /*18180*/  IMAD.MOV.U32 R177, RZ, RZ, R173 ;  /* 0x000000ffffb17224 */ /* 0x000fe200078e00ad */
[----:B------:R-:W-:Y:S02]  /*18190*/  MOV R173, R171 ;  /* 0x000000ab00ad7202 */ /* 0x000fe40000000f00 */
[----:B------:R-:W-:Y:S02]  /*181a0*/  MOV R171, R169 ;  /* 0x000000a900ab7202 */ /* 0x000fe40000000f00 */
[----:B------:R-:W-:Y:S02]  /*181b0*/  MOV R169, R233 ;  /* 0x000000e900a97202 */ /* 0x000fe40000000f00 */
[----:B------:R-:W-:Y:S01]  /*181c0*/  MOV R183, R181 ;  /* 0x000000b500b77202 */ /* 0x000fe20000000f00 */
[----:B------:R1:W-:Y:S01]  /*181d0*/  MUFU.EX2 R233, R144 ;  /* 0x0000009000e97308 */ /* 0x0003e20000000800 */
[----:B------:R-:W-:Y:S02]  /*181e0*/  MOV R181, R178 ;  /* 0x000000b200b57202 */ /* 0x000fe40000000f00 */
[----:B------:R-:W-:Y:S02]  /*181f0*/  MOV R178, R173 ;  /* 0x000000ad00b27202 */ /* 0x000fe40000000f00 */
[----:B------:R-:W-:Y:S02]  /*18200*/  MOV R173, R169 ;  /* 0x000000a900ad7202 */ /* 0x000fe40000000f00 */
[----:B------:R-:W-:Y:S02]  /*18210*/  MOV R169, R131 ;  /* 0x0000008300a97202 */ /* 0x000fe40000000f00 */
[----:B------:R-:W2:Y:S01]  /*18220*/  LDL.LU R131, [R1+0xc4] ;  /* 0x0000c40001837983 */ /* 0x000ea20000300800 */
[----:B-1----:R-:W-:Y:S01]  /*18230*/  FFMA.FTZ R144, R182, UR4, -R215 ;  /* 0x00000004b6907c23 */ /* 0x002fe200080108d7 */
[----:B------:R-:W-:Y:S01]  /*18240*/  MOV R182, R179 ;  /* 0x000000b300b67202 */ /* 0x000fe20000000f00 */
[----:B------:R-:W-:Y:S01]  /*18250*/  IMAD.MOV.U32 R179, RZ, RZ, R177 ;  /* 0x000000ffffb37224 */ /* 0x000fe200078e00b1 */
[----:B------:R-:W-:Y:S02]  /*18260*/  MOV R177, R171 ;  /* 0x000000ab00b17202 */ /* 0x000fe40000000f00 */
[----:B------:R-:W-:Y:S02]  /*18270*/  MOV R171, R167 ;  /* 0x000000a700ab7202 */ /* 0x000fe40000000f00 */
[----:B------:R1:W-:Y:S02]  /*18280*/  MUFU.EX2 R167, R144 ;  /* 0x0000009000a77308 */ /* 0x0003e40000000800 */
[----:B-1----:R-:W-:Y:S01]  /*18290*/  FFMA.FTZ R144, R183, UR4, -R215 ;  /* 0x00000004b7907c23 */ /* 0x002fe200080108d7 */
[----:B------:R-:W-:Y:S01]  /*182a0*/  MOV R183, R182 ;  /* 0x000000b600b77202 */ /* 0x000fe20000000f00 */
[----:B------:R-:W-:Y:S01]  /*182b0*/  IMAD.MOV.U32 R182, RZ, RZ, R181 ;  /* 0x000000ffffb67224 */ /* 0x000fe200078e00b5 */
[----:B------:R-:W-:Y:S02]  /*182c0*/  MOV R181, R179 ;  /* 0x000000b300b57202 */ /* 0x000fe40000000f00 */
[----:B------:R-:W-:Y:S02]  /*182d0*/  MOV R179, R178 ;  /* 0x000000b200b37202 */ /* 0x000fe40000000f00 */
[----:B------:R-:W-:Y:S02]  /*182e0*/  MOV R178, R177 ;  /* 0x000000b100b27202 */ /* 0x000fe40000000f00 */
[----:B------:R-:W-:Y:S02]  /*182f0*/  MOV R177, R176 ;  /* 0x000000b000b17202 */ /* 0x000fe40000000f00 */
[----:B------:R-:W-:Y:S02]  /*18300*/  MOV R176, R174 ;  /* 0x000000ae00b07202 */ /* 0x000fe40000000f00 */
[----:B------:R-:W-:Y:S02]  /*18310*/  MOV R174, R232 ;  /* 0x000000e800ae7202 */ /* 0x000fe40000000f00 */
[----:B------:R1:W-:Y:S02]  /*18320*/  MUFU.EX2 R232, R144 ;  /* 0x0000009000e87308 */ /* 0x0003e40000000800 */
[----:B-1----:R-:W-:Y:S01]  /*18330*/  FFMA.FTZ R144, R183, UR4, -R217 ;  /* 0x00000004b7907c23 */ /* 0x002fe200080108d9 */
[----:B------:R-:W-:Y:S01]  /*18340*/  IMAD.MOV.U32 R183, RZ, RZ, R182 ;  /* 0x000000ffffb77224 */ /* 0x000fe200078e00b6 */
[----:B------:R-:W-:Y:S02]  /*18350*/  MOV R182, R181 ;  /* 0x000000b500b67202 */ /* 0x000fe40000000f00 */
[----:B------:R-:W-:Y:S02]  /*18360*/  MOV R181, R179 ;  /* 0x000000b300b57202 */ /* 0x000fe40000000f00 */
        /* <DEDUP_REMOVED lines=8> */
[----:B------:R1:W-:Y:S01]  /*183f0*/  MUFU.EX2 R240, R144 ;  /* 0x0000009000f07308 */ /* 0x0003e20000000800 */
[----:B--2---:R-:W-:Y:S07]  /*18400*/  FMUL.FTZ R131, R2, R131 ;  /* 0x0000008302837220 */ /* 0x004fee0000410000 */
[----:B------:R-:W-:Y:S01]  /*18410*/  HMMA.16816.F32 R128, R140, R146, R128 ;  /* 0x000000928c80723c */ /* 0x000fe20000001880 */
[----:B-1----:R-:W1:Y:S03]  /*18420*/  LDSM.16.MT88.4 R144, [R212+0xc800] ;  /* 0x00c80000d490783b */ /* 0x002e660000004200 */
[----:B------:R-:W-:Y:S01]  /*18430*/  FFMA.FTZ R140, R183, UR4, -R217 ;  /* 0x00000004b78c7c23 */ /* 0x000fe200080108d9 */
[----:B------:R-:W-:Y:S02]  /*18440*/  MOV R183, R182 ;  /* 0x000000b600b77202 */ /* 0x000fe40000000f00 */
[----:B------:R-:W-:Y:S01]  /*18450*/  MOV R182, R181 ;  /* 0x000000b500b67202 */ /* 0x000fe20000000f00 */
[----:B------:R2:W3:Y:S01]  /*18460*/  MUFU.EX2 R194, R140 ;  /* 0x0000008c00c27308 */ /* 0x0004e20000000800 */
[----:B------:R-:W-:Y:S01]  /*18470*/  MOV R181, R179 ;  /* 0x000000b300b57202 */ /* 0x000fe20000000f00 */
        /* <DEDUP_REMOVED lines=9> */
[----:B------:R-:W-:Y:S01]  /*18510*/  MOV R151, R150 ;  /* 0x0000009600977202 */ /* 0x000fe20000000f00 */
[----:B--2---:R-:W-:Y:S01]  /*18520*/  FFMA.FTZ R140, R183, UR4, -R215 ;  /* 0x00000004b78c7c23 */ /* 0x004fe200080108d7 */
[----:B------:R-:W-:Y:S01]  /*18530*/  MOV R182, R179 ;  /* 0x000000b300b67202 */ /* 0x000fe20000000f00 */
[----:B------:R-:W-:Y:S01]  /*18540*/  IMAD.MOV.U32 R179, RZ, RZ, R177 ;  /* 0x000000ffffb37224 */ /* 0x000fe200078e00b1 */
[----:B------:R-:W-:Y:S01]  /*18550*/  MOV R150, R149 ;  /* 0x0000009500967202 */ /* 0x000fe20000000f00 */
[----:B------:R-:W-:Y:S01]  /*18560*/  FFMA.FTZ R141, R184, UR4, -R215 ;  /* 0x00000004b88d7c23 */ /* 0x000fe200080108d7 */
[----:B------:R-:W-:Y:S02]  /*18570*/  MOV R149, R230 ;  /* 0x000000e600957202 */ /* 0x000fe40000000f00 */
[----:B------:R-:W-:Y:S01]  /*18580*/  MOV R177, R176 ;  /* 0x000000b000b17202 */ /* 0x000fe20000000f00 */
[----:B------:R-:W2:Y:S01]  /*18590*/  LDL.LU R230, [R1+0xc0] ;  /* 0x0000c00001e67983 */ /* 0x000ea20000300800 */
[----:B------:R-:W-:Y:S01]  /*185a0*/  MOV R176, R172 ;  /* 0x000000ac00b07202 */ /* 0x000fe20000000f00 */
[----:B------:R4:W-:Y:S01]  /*185b0*/  MUFU.EX2 R198, R141 ;  /* 0x0000008d00c67308 */ /* 0x0009e20000000800 */
[----:B------:R-:W-:Y:S02]  /*185c0*/  MOV R172, R170 ;  /* 0x000000aa00ac7202 */ /* 0x000fe40000000f00 */
[----:B------:R-:W-:Y:S02]  /*185d0*/  MOV R170, R163 ;  /* 0x000000a300aa7202 */ /* 0x000fe40000000f00 */
[----:B------:R-:W-:Y:S02]  /*185e0*/  MOV R163, R162 ;  /* 0x000000a200a37202 */ /* 0x000fe40000000f00 */
[----:B------:R-:W2:Y:S01]  /*185f0*/  LDL.LU R162, [R1+0x8] ;  /* 0x0000080001a27983 */ /* 0x000ea20000300800 */
[----:B------:R-:W-:Y:S02]  /*18600*/  MOV R183, R181 ;  /* 0x000000b500b77202 */ /* 0x000fe40000000f00 */
[----:B------:R1:W1:Y:S01]  /*18610*/  MUFU.EX2 R181, R140 ;  /* 0x0000008c00b57308 */ /* 0x0002620000000800 */
[----:B---3--:R-:W-:Y:S02]  /*18620*/  F2FP.F16.F32.PACK_AB R142, R194, R240 ;  /* 0x000000f0c28e723e */ /* 0x008fe400000000ff */
[----:B------:R-:W-:Y:S01]  /*18630*/  MOV R184, R183 ;  /* 0x000000b700b87202 */ /* 0x000fe20000000f00 */
[----:B------:R-:W-:Y:S01]  /*18640*/  IMAD.MOV.U32 R183, RZ, RZ, R182 ;  /* 0x000000ffffb77224 */ /* 0x000fe200078e00b6 */
[----:B------:R-:W-:Y:S02]  /*18650*/  MOV R182, R179 ;  /* 0x000000b300b67202 */ /* 0x000fe40000000f00 */
[----:B------:R-:W-:Y:S02]  /*18660*/  MOV R185, R184 ;  /* 0x000000b800b97202 */ /* 0x000fe40000000f00 */
[----:B------:R-:W-:Y:S02]  /*18670*/  MOV R184, R182 ;  /* 0x000000b600b87202 */ /* 0x000fe40000000f00 */
[----:B------:R-:W-:Y:S02]  /*18680*/  MOV R179, R177 ;  /* 0x000000b100b37202 */ /* 0x000fe40000000f00 */
[----:B----4-:R-:W-:Y:S02]  /*18690*/  F2FP.F16.F32.PACK_AB R141, R232, R167 ;  /* 0x000000a7e88d723e */ /* 0x010fe400000000ff */
[----:B------:R-:W-:Y:S01]  /*186a0*/  MOV R177, R176 ;  /* 0x000000b000b17202 */ /* 0x000fe20000000f00 */
[----:B-1----:R-:W-:Y:S01]  /*186b0*/  FFMA.FTZ R140, R231, UR4, -R214 ;  /* 0x00000004e78c7c23 */ /* 0x002fe200080108d6 */
[----:B------:R-:W-:Y:S01]  /*186c0*/  F2FP.F16.F32.PACK_AB R143, R198, R181 ;  /* 0x000000b5c68f723e */ /* 0x000fe200000000ff */
[----:B------:R-:W3:Y:S01]  /*186d0*/  LDL.LU R231, [R1+0xbc] ;  /* 0x0000bc0001e77983 */ /* 0x000ee20000300800 */
[----:B------:R-:W-:Y:S01]  /*186e0*/  MOV R176, R172 ;  /* 0x000000ac00b07202 */ /* 0x000fe20000000f00 */
[----:B------:R1:W4:Y:S01]  /*186f0*/  MUFU.EX2 R182, R140 ;  /* 0x0000008c00b67308 */ /* 0x0003220000000800 */
[----:B------:R-:W-:Y:S02]  /*18700*/  MOV R172, R170 ;  /* 0x000000aa00ac7202 */ /* 0x000fe40000000f00 */
[----:B------:R-:W-:Y:S01]  /*18710*/  MOV R186, R151 ;  /* 0x0000009700ba7202 */ /* 0x000fe20000000f00 */
[----:B------:R-:W-:Y:S01]  /*18720*/  IMAD.MOV.U32 R191, RZ, RZ, R176 ;  /* 0x000000ffffbf7224 */ /* 0x000fe200078e00b0 */
[----:B------:R-:W-:Y:S02]  /*18730*/  MOV R192, R172 ;  /* 0x000000ac00c07202 */ /* 0x000fe40000000f00 */
[----:B------:R-:W-:Y:S03]  /*18740*/  MOV R193, R150 ;  /* 0x0000009600c17202 */ /* 0x000fe60000000f00 */
[----:B------:R-:W-:Y:S01]  /*18750*/  MUFU.EX2 R176, R155 ;  /* 0x0000009b00b07308 */ /* 0x000fe20000000800 */
[----:B------:R-:W-:Y:S02]  /*18760*/  MOV R172, R149 ;  /* 0x0000009500ac7202 */ /* 0x000fe40000000f00 */
[----:B------:R-:W-:Y:S02]  /*18770*/  F2FP.F16.F32.PACK_AB R150, R180, R242 ;  /* 0x000000f2b496723e */ /* 0x000fe400000000ff */
[----:B------:R-:W-:Y:S02]  /*18780*/  F2FP.F16.F32.PACK_AB R149, R235, R165 ;  /* 0x000000a5eb95723e */ /* 0x000fe400000000ff */
[----:B------:R-:W-:Y:S02]  /*18790*/  MOV R189, R179 ;  /* 0x000000b300bd7202 */ /* 0x000fe40000000f00 */
[----:B-1----:R-:W-:Y:S01]  /*187a0*/  F2FP.F16.F32.PACK_AB R140, R233, R164 ;  /* 0x000000a4e98c723e */ /* 0x002fe200000000ff */
[----:B------:R-:W-:Y:S01]  /*187b0*/  MUFU.EX2 R179, R152 ;  /* 0x0000009800b37308 */ /* 0x000fe20000000800 */
[----:B----4-:R-:W-:Y:S02]  /*187c0*/  F2FP.F16.F32.PACK_AB R151, R182, R243 ;  /* 0x000000f3b697723e */ /* 0x010fe400000000ff */
[----:B------:R-:W-:Y:S02]  /*187d0*/  MOV R170, R163 ;  /* 0x000000a300aa7202 */ /* 0x000fe40000000f00 */
[----:B------:R-:W-:Y:S01]  /*187e0*/  MOV R188, R184 ;  /* 0x000000b800bc7202 */ /* 0x000fe20000000f00 */
[-C--:B------:R-:W-:Y:S04]  /*187f0*/  HMMA.16816.F32 R4, R140, R144.reuse, R4 ;  /* 0x000000908c04723c */ /* 0x080fe80000001804 */
[----:B------:R-:W-:Y:S01]  /*18800*/  MUFU.EX2 R184, R156 ;  /* 0x0000009c00b87308 */ /* 0x000fe20000000800 */
[----:B------:R-:W-:Y:S02]  /*18810*/  MOV R195, R170 ;  /* 0x000000aa00c37202 */ /* 0x000fe40000000f00 */
[----:B------:R-:W-:Y:S02]  /*18820*/  MOV R190, R177 ;  /* 0x000000b100be7202 */ /* 0x000fe40000000f00 */
[----:B------:R-:W-:Y:S01]  /*18830*/  MOV R177, R161 ;  /* 0x000000a100b17202 */ /* 0x000fe20000000f00 */
[C---:B------:R-:W-:Y:S04]  /*18840*/  HMMA.16816.F32 R8, R148.reuse, R144, R8 ;  /* 0x000000909408723c */ /* 0x040fe80000001808 */
[----:B------:R-:W-:Y:S01]  /*18850*/  MUFU.EX2 R170, R157 ;  /* 0x0000009d00aa7308 */ /* 0x000fe20000000800 */
[--C-:B------:R-:W-:Y:S01]  /*18860*/  FFMA.FTZ R161, R138, UR4, -R214.reuse ;  /* 0x000000048aa17c23 */ /* 0x100fe200080108d6 */
[----:B------:R-:W-:Y:S01]  /*18870*/  FFMA.FTZ R214, R137, UR4, -R214 ;  /* 0x0000000489d67c23 */ /* 0x000fe200080108d6 */
[--C-:B------:R-:W-:Y:S01]  /*18880*/  FFMA.FTZ R137, R172, UR4, -R217.reuse ;  /* 0x00000004ac897c23 */ /* 0x100fe200080108d9 */
[-C--:B------:R-:W-:Y:S06]  /*18890*/  HMMA.16816.F32 R12, R148, R146.reuse, R12 ;  /* 0x00000092940c723c */ /* 0x080fec000000180c */
[----:B------:R1:W4:Y:S02]  /*188a0*/  MUFU.EX2 R172, R137 ;  /* 0x0000008900ac7308 */ /* 0x0003240000000800 */
[C---:B------:R-:W-:Y:S01]  /*188b0*/  HMMA.16816.F32 R16, R140.reuse, R146, R16 ;  /* 0x000000928c10723c */ /* 0x040fe20000001810 */
[----:B------:R-:W4:Y:S07]  /*188c0*/  LDSM.16.MT88.4 R144, [R216+0xc800] ;  /* 0x00c80000d890783b */ /* 0x000f2e0000004200 */
[----:B------:R-:W-:Y:S01]  /*188d0*/  MUFU.EX2 R161, R161 ;  /* 0x000000a100a17308 */ /* 0x000fe20000000800 */
[----:B-1----:R-:W-:Y:S01]  /*188e0*/  FFMA.FTZ R137, R193, UR4, -R217 ;  /* 0x00000004c1897c23 */ /* 0x002fe200080108d9 */
[----:B------:R-:W-:Y:S08]  /*188f0*/  IMAD.MOV.U32 R193, RZ, RZ, R186 ;  /* 0x000000ffffc17224 */ /* 0x000ff000078e00ba */
[----:B------:R1:W-:Y:S02]  /*18900*/  MUFU.EX2 R186, R137 ;  /* 0x0000008900ba7308 */ /* 0x0003e40000000800 */
[----:B-1----:R-:W-:Y:S01]  /*18910*/  FFMA.FTZ R137, R195, UR4, -R215 ;  /* 0x00000004c3897c23 */ /* 0x002fe200080108d7 */
[----:B------:R-:W-:Y:S02]  /*18920*/  MOV R195, R192 ;  /* 0x000000c000c37202 */ /* 0x000fe40000000f00 */
[----:B------:R-:W-:Y:S02]  /*18930*/  MOV R192, R191 ;  /* 0x000000bf00c07202 */ /* 0x000fe40000000f00 */
[----:B------:R-:W-:Y:S02]  /*18940*/  MOV R191, R190 ;  /* 0x000000be00bf7202 */ /* 0x000fe40000000f00 */
[----:B------:R-:W-:Y:S01]  /*18950*/  MOV R190, R189 ;  /* 0x000000bd00be7202 */ /* 0x000fe20000000f00 */
[-C--:B----4-:R-:W-:Y:S03]  /*18960*/  HMMA.16816.F32 R20, R140, R144.reuse, R20 ;  /* 0x000000908c14723c */ /* 0x090fe60000001814 */
[----:B------:R-:W-:Y:S01]  /*18970*/  MOV R189, R188 ;  /* 0x000000bc00bd7202 */ /* 0x000fe20000000f00 */
[----:B------:R-:W-:Y:S01]  /*18980*/  FFMA.FTZ R228, R190, UR4, -R217 ;  /* 0x00000004bee47c23 */ /* 0x000fe200080108d9 */
[----:B------:R-:W-:Y:S01]  /*18990*/  MOV R188, R183 ;  /* 0x000000b700bc7202 */ /* 0x000fe20000000f00 */
[----:B------:R-:W-:Y:S01]  /*189a0*/  IMAD.MOV.U32 R183, RZ, RZ, R175 ;  /* 0x000000ffffb77224 */ /* 0x000fe200078e00af */
[----:B------:R-:W-:Y:S01]  /*189b0*/  MOV R175, R168 ;  /* 0x000000a800af7202 */ /* 0x000fe20000000f00 */
[C---:B------:R-:W-:Y:S01]  /*189c0*/  HMMA.16816.F32 R24, R148.reuse, R144, R24 ;  /* 0x000000909418723c */ /* 0x040fe20000001818 */
[----:B------:R1:W-:Y:S03]  /*189d0*/  MUFU.EX2 R168, R137 ;  /* 0x0000008900a87308 */ /* 0x0003e60000000800 */
[--C-:B------:R-:W-:Y:S01]  /*189e0*/  FFMA.FTZ R227, R188, UR4, -R215.reuse ;  /* 0x00000004bce37c23 */ /* 0x100fe200080108d7 */
[--C-:B------:R-:W-:Y:S01]  /*189f0*/  FFMA.FTZ R226, R175, UR4, -R215.reuse ;  /* 0x00000004afe27c23 */ /* 0x100fe200080108d7 */
[--C-:B------:R-:W-:Y:S01]  /*18a00*/  FFMA.FTZ R229, R183, UR4, -R215.reuse ;  /* 0x00000004b7e57c23 */ /* 0x100fe200080108d7 */
[----:B------:R-:W-:Y:S01]  /*18a10*/  MOV R183, R234 ;  /* 0x000000ea00b77202 */ /* 0x000fe20000000f00 */
[-C--:B------:R-:W-:Y:S03]  /*18a20*/  HMMA.16816.F32 R28, R148, R146.reuse, R28 ;  /* 0x00000092941c723c */ /* 0x080fe6000000181c */
[----:B------:R-:W-:Y:S05]  /*18a30*/  MUFU.EX2 R228, R228 ;  /* 0x000000e400e47308 */ /* 0x000fea0000000800 */
[C---:B------:R-:W-:Y:S01]  /*18a40*/  HMMA.16816.F32 R32, R140.reuse, R146, R32 ;  /* 0x000000928c20723c */ /* 0x040fe20000001820 */
[----:B------:R-:W4:Y:S04]  /*18a50*/  LDSM.16.MT88.4 R144, [R220+0x800] ;  /* 0x00080000dc90783b */ /* 0x000f280000004200 */
[----:B------:R-:W-:Y:S01]  /*18a60*/  MUFU.EX2 R227, R227 ;  /* 0x000000e300e37308 */ /* 0x000fe20000000800 */
[----:B-1----:R-:W-:Y:S09]  /*18a70*/  FFMA.FTZ R137, R185, UR4, -R215 ;  /* 0x00000004b9897c23 */ /* 0x002ff200080108d7 */
[----:B------:R1:W-:Y:S10]  /*18a80*/  MUFU.EX2 R185, R137 ;  /* 0x0000008900b97308 */ /* 0x0003f40000000800 */
[----:B------:R-:W-:Y:S10]  /*18a90*/  MUFU.EX2 R229, R229 ;  /* 0x000000e500e57308 */ /* 0x000ff40000000800 */
[----:B------:R-:W-:Y:S01]  /*18aa0*/  MUFU.EX2 R226, R226 ;  /* 0x000000e200e27308 */ /* 0x000fe20000000800 */
[--C-:B-1----:R-:W-:Y:S09]  /*18ab0*/  FFMA.FTZ R137, R178, UR4, -R217.reuse ;  /* 0x00000004b2897c23 */ /* 0x102ff200080108d9 */
[----:B------:R1:W-:Y:S01]  /*18ac0*/  MUFU.EX2 R178, R137 ;  /* 0x0000008900b27308 */ /* 0x0003e20000000800 */
[-C--:B----4-:R-:W-:Y:S08]  /*18ad0*/  HMMA.16816.F32 R36, R140, R144.reuse, R36 ;  /* 0x000000908c24723c */ /* 0x090ff00000001824 */
[C---:B------:R-:W-:Y:S04]  /*18ae0*/  HMMA.16816.F32 R40, R148.reuse, R144, R40 ;  /* 0x000000909428723c */ /* 0x040fe80000001828 */
[----:B-1----:R-:W-:Y:S04]  /*18af0*/  FFMA.FTZ R137, R193, UR4, -R217 ;  /* 0x00000004c1897c23 */ /* 0x002fe800080108d9 */
[-C--:B------:R-:W-:Y:S01]  /*18b00*/  HMMA.16816.F32 R44, R148, R146.reuse, R44 ;  /* 0x00000092942c723c */ /* 0x080fe2000000182c */
[----:B------:R1:W-:Y:S07]  /*18b10*/  MUFU.EX2 R193, R137 ;  /* 0x0000008900c17308 */ /* 0x0003ee0000000800 */
[C---:B------:R-:W-:Y:S01]  /*18b20*/  HMMA.16816.F32 R48, R140.reuse, R146, R48 ;  /* 0x000000928c30723c */ /* 0x040fe20000001830 */
[----:B------:R-:W4:Y:S03]  /*18b30*/  LDSM.16.MT88.4 R144, [R139+0x800] ;  /* 0x000800008b90783b */ /* 0x000f260000004200 */
[--C-:B-1----:R-:W-:Y:S04]  /*18b40*/  FFMA.FTZ R137, R177, UR4, -R215.reuse ;  /* 0x00000004b1897c23 */ /* 0x102fe800080108d7 */
[----:B------:R1:W-:Y:S02]  /*18b50*/  MUFU.EX2 R177, R137 ;  /* 0x0000008900b17308 */ /* 0x0003e40000000800 */
[--C-:B-1----:R-:W-:Y:S01]  /*18b60*/  FFMA.FTZ R137, R195, UR4, -R215.reuse ;  /* 0x00000004c3897c23 */ /* 0x102fe200080108d7 */
[----:B------:R-:W-:Y:S07]  /*18b70*/  FFMA.FTZ R215, R174, UR4, -R215 ;  /* 0x00000004aed77c23 */ /* 0x000fee00080108d7 */
[----:B------:R1:W-:Y:S01]  /*18b80*/  MUFU.EX2 R195, R137 ;  /* 0x0000008900c37308 */ /* 0x0003e20000000800 */
[-C--:B----4-:R-:W-:Y:S08]  /*18b90*/  HMMA.16816.F32 R52, R140, R144.reuse, R52 ;  /* 0x000000908c34723c */ /* 0x090ff00000001834 */
[C---:B------:R-:W-:Y:S04]  /*18ba0*/  HMMA.16816.F32 R56, R148.reuse, R144, R56 ;  /* 0x000000909438723c */ /* 0x040fe80000001838 */
[----:B-1----:R-:W-:Y:S04]  /*18bb0*/  FFMA.FTZ R137, R191, UR4, -R217 ;  /* 0x00000004bf897c23 */ /* 0x002fe800080108d9 */
[-C--:B------:R-:W-:Y:S01]  /*18bc0*/  HMMA.16816.F32 R60, R148, R146.reuse, R60 ;  /* 0x00000092943c723c */ /* 0x080fe2000000183c */
[----:B------:R-:W-:Y:S07]  /*18bd0*/  MUFU.EX2 R203, R137 ;  /* 0x0000008900cb7308 */ /* 0x000fee0000000800 */
[C---:B------:R-:W-:Y:S01]  /*18be0*/  HMMA.16816.F32 R64, R140.reuse, R146, R64 ;  /* 0x000000928c40723c */ /* 0x040fe20000001840 */
[----:B------:R-:W1:Y:S03]  /*18bf0*/  LDSM.16.MT88.4 R144, [R212+0xe800] ;  /* 0x00e80000d490783b */ /* 0x000e660000004200 */
[--C-:B--2---:R-:W-:Y:S01]  /*18c00*/  FFMA.FTZ R230, R230, UR4, -R213.reuse ;  /* 0x00000004e6e67c23 */ /* 0x104fe200080108d5 */
[----:B------:R-:W-:Y:S01]  /*18c10*/  IMAD.MOV.U32 R163, RZ, RZ, R162 ;  /* 0x000000ffffa37224 */ /* 0x000fe200078e00a2 */
[----:B------:R-:W-:Y:S03]  /*18c20*/  MOV R162, R158 ;  /* 0x0000009e00a27202 */ /* 0x000fe60000000f00 */
[----:B------:R-:W2:Y:S01]  /*18c30*/  LDL.LU R158, [R1+0x20] ;  /* 0x00002000019e7983 */ /* 0x000ea20000300800 */
[--C-:B------:R-:W-:Y:S01]  /*18c40*/  FFMA.FTZ R163, R163, UR4, -R213.reuse ;  /* 0x00000004a3a37c23 */ /* 0x100fe200080108d5 */
[--C-:B------:R-:W-:Y:S02]  /*18c50*/  FFMA.FTZ R162, R162, UR4, -R213.reuse ;  /* 0x00000004a2a27c23 */ /* 0x100fe400080108d5 */
[----:B------:R-:W4:Y:S01]  /*18c60*/  LDL.LU R152, [R1+0x70] ;  /* 0x0000700001987983 */ /* 0x000f220000300800 */
[-C--:B-1----:R-:W-:Y:S01]  /*18c70*/  HMMA.16816.F32 R68, R140, R144.reuse, R68 ;  /* 0x000000908c44723c */ /* 0x082fe20000001844 */
[----:B------:R1:W-:Y:S02]  /*18c80*/  MUFU.EX2 R196, R163 ;  /* 0x000000a300c47308 */ /* 0x0003e40000000800 */
[----:B------:R-:W4:Y:S04]  /*18c90*/  LDL.LU R157, [R1+0x74] ;  /* 0x00007400019d7983 */ /* 0x000f280000300800 */
[----:B------:R-:W4:Y:S01]  /*18ca0*/  LDL.LU R156, [R1+0x68] ;  /* 0x00006800019c7983 */ /* 0x000f220000300800 */
[C---:B------:R-:W-:Y:S03]  /*18cb0*/  HMMA.16816.F32 R72, R148.reuse, R144, R72 ;  /* 0x000000909448723c */ /* 0x040fe60000001848 */
[----:B------:R-:W3:Y:S01]  /*18cc0*/  MUFU.EX2 R200, R162 ;  /* 0x000000a200c87308 */ /* 0x000ee20000000800 */
[----:B------:R-:W4:Y:S04]  /*18cd0*/  LDL.LU R138, [R1+0x6c] ;  /* 0x00006c00018a7983 */ /* 0x000f280000300800 */
[-C--:B------:R-:W-:Y:S03]  /*18ce0*/  HMMA.16816.F32 R76, R148, R146.reuse, R76 ;  /* 0x00000092944c723c */ /* 0x080fe6000000184c */
[----:B-1----:R-:W-:Y:S05]  /*18cf0*/  MOV R163, R172 ;  /* 0x000000ac00a37202 */ /* 0x002fea0000000f00 */
[C---:B------:R-:W-:Y:S01]  /*18d00*/  HMMA.16816.F32 R80, R140.reuse, R146, R80 ;  /* 0x000000928c50723c */ /* 0x040fe20000001850 */
[----:B------:R-:W1:Y:S03]  /*18d10*/  LDSM.16.MT88.4 R144, [R216+0xe800] ;  /* 0x00e80000d890783b */ /* 0x000e660000004200 */
[----:B---3--:R-:W-:Y:S04]  /*18d20*/  F2FP.F16.F32.PACK_AB R208, R200, R196 ;  /* 0x000000c4c8d0723e */ /* 0x008fe800000000ff */
        /* <DEDUP_REMOVED lines=11> */
[C---:B------:R-:W-:Y:S04]  /*18de0*/  HMMA.16816.F32 R120, R148.reuse, R144, R120 ;  /* 0x000000909478723c */ /* 0x040fe80000001878 */
[----:B------:R-:W-:Y:S04]  /*18df0*/  F2FP.F16.F32.PACK_AB R145, R211, R202 ;  /* 0x000000cad391723e */ /* 0x000fe800000000ff */
[-C--:B------:R-:W-:Y:S01]  /*18e00*/  HMMA.16816.F32 R124, R148, R146.reuse, R124 ;  /* 0x00000092947c723c */ /* 0x080fe2000000187c */
[----:B------:R-:W1:Y:S07]  /*18e10*/  LDSM.16.MT88.4 R148, [R212+0xd000] ;  /* 0x00d00000d494783b */ /* 0x000e6e0000004200 */
[----:B------:R-:W-:Y:S04]  /*18e20*/  HMMA.16816.F32 R128, R140, R146, R128 ;  /* 0x000000928c80723c */ /* 0x000fe80000001880 */
[----:B------:R-:W-:Y:S02]  /*18e30*/  F2FP.F16.F32.PACK_AB R140, R186, R172 ;  /* 0x000000acba8c723e */ /* 0x000fe400000000ff */
[----:B------:R-:W-:Y:S02]  /*18e40*/  F2FP.F16.F32.PACK_AB R141, R185, R168 ;  /* 0x000000a8b98d723e */ /* 0x000fe400000000ff */
[----:B------:R-:W-:Y:S02]  /*18e50*/  F2FP.F16.F32.PACK_AB R142, R193, R178 ;  /* 0x000000b2c18e723e */ /* 0x000fe400000000ff */
[----:B------:R-:W-:Y:S02]  /*18e60*/  F2FP.F16.F32.PACK_AB R143, R195, R177 ;  /* 0x000000b1c38f723e */ /* 0x000fe400000000ff */
[----:B------:R-:W-:Y:S05]  /*18e70*/  F2FP.F16.F32.PACK_AB R146, R176, R184 ;  /* 0x000000b8b092723e */ /* 0x000fea00000000ff */
[-C--:B-1----:R-:W-:Y:S03]  /*18e80*/  HMMA.16816.F32 R4, R140, R148.reuse, R4 ;  /* 0x000000948c04723c */ /* 0x082fe60000001804 */
[--C-:B--2---:R-:W-:Y:S01]  /*18e90*/  FFMA.FTZ R158, R158, UR4, -R213.reuse ;  /* 0x000000049e9e7c23 */ /* 0x104fe200080108d5 */
[----:B------:R-:W-:Y:S01]  /*18ea0*/  FFMA.FTZ R213, R231, UR4, -R213 ;  /* 0x00000004e7d57c23 */ /* 0x000fe200080108d5 */
[--C-:B------:R-:W-:Y:S01]  /*18eb0*/  FFMA.FTZ R231, R192, UR4, -R217.reuse ;  /* 0x00000004c0e77c23 */ /* 0x100fe200080108d9 */
[----:B------:R-:W-:Y:S01]  /*18ec0*/  FFMA.FTZ R217, R189, UR4, -R217 ;  /* 0x00000004bdd97c23 */ /* 0x000fe200080108d9 */
[----:B------:R-:W1:Y:S01]  /*18ed0*/  MUFU.EX2 R199, R158 ;  /* 0x0000009e00c77308 */ /* 0x000e620000000800 */
[----:B----4-:R-:W-:Y:S01]  /*18ee0*/  FFMA.FTZ R160, R132, R152, R160 ;  /* 0x0000009884a07223 */ /* 0x010fe200000100a0 */
[----:B------:R-:W-:Y:S01]  /*18ef0*/  LDSM.16.MT88.4 R188, [R220+0x1800] ;  /* 0x00180000dcbc783b */ /* 0x000fe20000004200 */
[----:B------:R-:W-:Y:S02]  /*18f00*/  FFMA.FTZ R132, R0, R157, R173 ;  /* 0x0000009d00847223 */ /* 0x000fe400000100ad */
[----:B------:R-:W-:Y:S05]  /*18f10*/  FADD.FTZ R0, R252, R160 ;  /* 0x000000a0fc007221 */ /* 0x000fea0000010000 */
[----:B------:R-:W2:Y:S01]  /*18f20*/  MUFU.EX2 R192, R159 ;  /* 0x0000009f00c07308 */ /* 0x000ea20000000800 */
[----:B------:R-:W-:Y:S01]  /*18f30*/  FFMA.FTZ R3, R3, R156, R171 ;  /* 0x0000009c03037223 */ /* 0x000fe200000100ab */
[----:B------:R-:W3:Y:S01]  /*18f40*/  LDSM.16.MT88.4 R152, [R216+0xd000] ;  /* 0x00d00000d898783b */ /* 0x000ee20000004200 */
[----:B------:R-:W-:Y:S01]  /*18f50*/  FADD.FTZ R0, R244, R0 ;  /* 0x00000000f4007221 */ /* 0x000fe20000010000 */
[----:B------:R-:W-:Y:S01]  /*18f60*/  FFMA.FTZ R138, R2, R138, R169 ;  /* 0x0000008a028a7223 */ /* 0x000fe200000100a9 */
[----:B------:R-:W-:Y:S01]  /*18f70*/  FADD.FTZ R2, R247, R132 ;  /* 0x00000084f7027221 */ /* 0x000fe20000010000 */
[----:B------:R-:W-:Y:S02]  /*18f80*/  FADD.FTZ R3, R245, R3 ;  /* 0x00000003f5037221 */ /* 0x000fe40000010000 */
[----:B------:R-:W-:Y:S01]  /*18f90*/  FADD.FTZ R132, R248, R138 ;  /* 0x0000008af8847221 */ /* 0x000fe20000010000 */
[----:B-1----:R-:W-:Y:S01]  /*18fa0*/  F2FP.F16.F32.PACK_AB R144, R170, R199 ;  /* 0x000000c7aa90723e */ /* 0x002fe200000000ff */
[----:B------:R-:W-:Y:S01]  /*18fb0*/  LDSM.16.MT88.4 R172, [R216+0xd800] ;  /* 0x00d80000d8ac783b */ /* 0x000fe20000004200 */
[----:B------:R-:W-:Y:S01]  /*18fc0*/  MUFU.EX2 R138, R215 ;  /* 0x000000d7008a7308 */ /* 0x000fe20000000800 */
[----:B------:R-:W-:Y:S01]  /*18fd0*/  FADD.FTZ R2, R251, R2 ;  /* 0x00000002fb027221 */ /* 0x000fe20000010000 */
[----:B------:R-:W-:Y:S01]  /*18fe0*/  FADD.FTZ R137, R250, R3 ;  /* 0x00000003fa897221 */ /* 0x000fe20000010000 */
[----:B------:R-:W-:Y:S01]  /*18ff0*/  FADD.FTZ R3, R239, R0 ;  /* 0x00000000ef037221 */ /* 0x000fe20000010000 */
[----:B------:R-:W-:Y:S01]  /*19000*/  FADD.FTZ R132, R246, R132 ;  /* 0x00000084f6847221 */ /* 0x000fe20000010000 */
[----:B------:R-:W-:Y:S01]  /*19010*/  FADD.FTZ R0, R238, R2 ;  /* 0x00000002ee007221 */ /* 0x000fe20000010000 */
[----:B--2---:R-:W-:Y:S01]  /*19020*/  F2FP.F16.F32.PACK_AB R147, R192, R179 ;  /* 0x000000b3c093723e */ /* 0x004fe200000000ff */
[----:B------:R-:W1:Y:S01]  /*19030*/  LDSM.16.MT88.4 R156, [R220+0x1000] ;  /* 0x00100000dc9c783b */ /* 0x000e620000004200 */
[----:B------:R-:W-:Y:S02]  /*19040*/  FADD.FTZ R2, R237, R137 ;  /* 0x00000089ed027221 */ /* 0x000fe40000010000 */
[----:B------:R-:W-:Y:S01]  /*19050*/  MUFU.EX2 R169, R213 ;  /* 0x000000d500a97308 */ /* 0x000fe20000000800 */
[----:B------:R-:W-:Y:S01]  /*19060*/  FADD.FTZ R132, R236, R132 ;  /* 0x00000084ec847221 */ /* 0x000fe20000010000 */
[----:B------:R-:W-:Y:S01]  /*19070*/  FADD.FTZ R3, R166, R3 ;  /* 0x00000003a6037221 */ /* 0x000fe20000010000 */
[----:B------:R-:W-:Y:S01]  /*19080*/  FADD.FTZ R234, R164, R2 ;  /* 0x00000002a4ea7221 */ /* 0x000fe20000010000 */
[C---:B------:R-:W-:Y:S01]  /*19090*/  HMMA.16816.F32 R8, R144.reuse, R148, R8 ;  /* 0x000000949008723c */ /* 0x040fe20000001808 */
[----:B------:R2:W5:Y:S05]  /*190a0*/  LDL.LU R252, [R1+0xb8] ;  /* 0x0000b80001fc7983 */ /* 0x00056a0000300800 */
[----:B------:R-:W-:Y:S01]  /*190b0*/  MUFU.EX2 R137, R214 ;  /* 0x000000d600897308 */ /* 0x000fe20000000800 */
[----:B------:R-:W-:Y:S01]  /*190c0*/  FADD.FTZ R0, R165, R0 ;  /* 0x00000000a5007221 */ /* 0x000fe20000010000 */
[----:B------:R2:W5:Y:S01]  /*190d0*/  LDL.LU R247, [R1+0xb4] ;  /* 0x0000b40001f77983 */ /* 0x0005620000300800 */
[----:B------:R-:W-:Y:S01]  /*190e0*/  FADD.FTZ R132, R167, R132 ;  /* 0x00000084a7847221 */ /* 0x000fe20000010000 */
[-C--:B------:R-:W-:Y:S02]  /*190f0*/  HMMA.16816.F32 R12, R144, R150.reuse, R12 ;  /* 0x00000096900c723c */ /* 0x080fe4000000180c */
[----:B------:R2:W5:Y:S01]  /*19100*/  LDL.LU R245, [R1+0xb0] ;  /* 0x0000b00001f57983 */ /* 0x0005620000300800 */
[----:B------:R-:W-:Y:S03]  /*19110*/  FADD.FTZ R0, R235, R0 ;  /* 0x00000000eb007221 */ /* 0x000fe60000010000 */
[----:B------:R-:W4:Y:S01]  /*19120*/  MUFU.EX2 R171, R230 ;  /* 0x000000e600ab7308 */ /* 0x000f220000000800 */
[----:B------:R-:W-:Y:S01]  /*19130*/  MOV R2, R161 ;  /* 0x000000a100027202 */ /* 0x000fe20000000f00 */
[----:B------:R2:W5:Y:S01]  /*19140*/  LDL.LU R248, [R1+0xac] ;  /* 0x0000ac0001f87983 */ /* 0x0005620000300800 */
[----:B------:R-:W-:Y:S01]  /*19150*/  FADD.FTZ R0, R243, R0 ;  /* 0x00000000f3007221 */ /* 0x000fe20000010000 */
[C---:B------:R-:W-:Y:S02]  /*19160*/  HMMA.16816.F32 R16, R140.reuse, R150, R16 ;  /* 0x000000968c10723c */ /* 0x040fe40000001810 */
[----:B------:R-:W2:Y:S04]  /*19170*/  LDSM.16.MT88.4 R148, [R139+0x1000] ;  /* 0x001000008b94783b */ /* 0x000ea80000004200 */
[----:B------:R2:W-:Y:S02]  /*19180*/  MUFU.EX2 R230, R217 ;  /* 0x000000d900e67308 */ /* 0x0005e40000000800 */
[-C--:B---3--:R-:W-:Y:S02]  /*19190*/  HMMA.16816.F32 R20, R140, R152.reuse, R20 ;  /* 0x000000988c14723c */ /* 0x088fe40000001814 */
[----:B------:R-:W3:Y:S06]  /*191a0*/  LDL.LU R244, [R1+0xa8] ;  /* 0x0000a80001f47983 */ /* 0x000eec0000300800 */
[----:B------:R-:W2:Y:S01]  /*191b0*/  MUFU.EX2 R231, R231 ;  /* 0x000000e700e77308 */ /* 0x000ea20000000800 */
[----:B----4-:R-:W-:Y:S01]  /*191c0*/  F2FP.F16.F32.PACK_AB R210, R169, R171 ;  /* 0x000000aba9d2723e */ /* 0x010fe200000000ff */
[----:B------:R4:W5:Y:S01]  /*191d0*/  LDL.LU R251, [R1+0xa4] ;  /* 0x0000a40001fb7983 */ /* 0x0009620000300800 */
[C---:B------:R-:W-:Y:S03]  /*191e0*/  HMMA.16816.F32 R24, R144.reuse, R152, R24 ;  /* 0x000000989018723c */ /* 0x040fe60000001818 */
[----:B------:R4:W5:Y:S04]  /*191f0*/  LDL.LU R250, [R1+0xa0] ;  /* 0x0000a00001fa7983 */ /* 0x0009680000300800 */
[----:B------:R4:W5:Y:S01]  /*19200*/  LDL.LU R246, [R1+0x9c] ;  /* 0x00009c0001f67983 */ /* 0x0009620000300800 */
[-C--:B------:R-:W-:Y:S03]  /*19210*/  HMMA.16816.F32 R28, R144, R154.reuse, R28 ;  /* 0x0000009a901c723c */ /* 0x080fe6000000181c */
[----:B------:R4:W5:Y:S04]  /*19220*/  LDL.LU R239, [R1+0x98] ;  /* 0x0000980001ef7983 */ /* 0x0009680000300800 */
[----:B------:R4:W5:Y:S01]  /*19230*/  LDL.LU R238, [R1+0x94] ;  /* 0x0000940001ee7983 */ /* 0x0009620000300800 */
[C---:B------:R-:W-:Y:S03]  /*19240*/  HMMA.16816.F32 R32, R140.reuse, R154, R32 ;  /* 0x0000009a8c20723c */ /* 0x040fe60000001820 */
[----:B------:R-:W4:Y:S05]  /*19250*/  LDSM.16.MT88.4 R152, [R212+0xf000] ;  /* 0x00f00000d498783b */ /* 0x000f2a0000004200 */
[-C--:B-1----:R-:W-:Y:S03]  /*19260*/  HMMA.16816.F32 R36, R140, R156.reuse, R36 ;  /* 0x0000009c8c24723c */ /* 0x082fe60000001824 */
[----:B------:R1:W5:Y:S04]  /*19270*/  LDL.LU R237, [R1+0x90] ;  /* 0x0000900001ed7983 */ /* 0x0003680000300800 */
[----:B------:R1:W5:Y:S01]  /*19280*/  LDL.LU R236, [R1+0x8c] ;  /* 0x00008c0001ec7983 */ /* 0x0003620000300800 */
[C---:B------:R-:W-:Y:S03]  /*19290*/  HMMA.16816.F32 R40, R144.reuse, R156, R40 ;  /* 0x0000009c9028723c */ /* 0x040fe60000001828 */
[----:B------:R1:W5:Y:S05]  /*192a0*/  LDL.LU R235, [R1+0x88] ;  /* 0x0000880001eb7983 */ /* 0x00036a0000300800 */
[-C--:B------:R-:W-:Y:S08]  /*192b0*/  HMMA.16816.F32 R44, R144, R158.reuse, R44 ;  /* 0x0000009e902c723c */ /* 0x080ff0000000182c */
[C---:B------:R-:W-:Y:S01]  /*192c0*/  HMMA.16816.F32 R48, R140.reuse, R158, R48 ;  /* 0x0000009e8c30723c */ /* 0x040fe20000001830 */
[----:B------:R-:W1:Y:S07]  /*192d0*/  LDSM.16.MT88.4 R156, [R216+0xf000] ;  /* 0x00f00000d89c783b */ /* 0x000e6e0000004200 */
[-C--:B--2---:R-:W-:Y:S01]  /*192e0*/  HMMA.16816.F32 R52, R140, R148.reuse, R52 ;  /* 0x000000948c34723c */ /* 0x084fe20000001834 */
[----:B------:R-:W-:Y:S07]  /*192f0*/  LDSM.16.MT88.4 R216, [R216+0xf800] ;  /* 0x00f80000d8d8783b */ /* 0x000fee0000004200 */
[C---:B------:R-:W-:Y:S08]  /*19300*/  HMMA.16816.F32 R56, R144.reuse, R148, R56 ;  /* 0x000000949038723c */ /* 0x040ff00000001838 */
[-C--:B------:R-:W-:Y:S08]  /*19310*/  HMMA.16816.F32 R60, R144, R150.reuse, R60 ;  /* 0x00000096903c723c */ /* 0x080ff0000000183c */
[C---:B------:R-:W-:Y:S01]  /*19320*/  HMMA.16816.F32 R64, R140.reuse, R150, R64 ;  /* 0x000000968c40723c */ /* 0x040fe20000001840 */
[----:B------:R-:W2:Y:S07]  /*19330*/  LDSM.16.MT88.4 R148, [R220+0x3000] ;  /* 0x00300000dc94783b */ /* 0x000eae0000004200 */
[-C--:B----4-:R-:W-:Y:S01]  /*19340*/  HMMA.16816.F32 R68, R140, R152.reuse, R68 ;  /* 0x000000988c44723c */ /* 0x090fe20000001844 */
[----:B------:R-:W-:Y:S07]  /*19350*/  LDSM.16.MT88.4 R220, [R220+0x3800] ;  /* 0x00380000dcdc783b */ /* 0x000fee0000004200 */
        /* <DEDUP_REMOVED lines=9> */
[-C--:B--2---:R-:W-:Y:S01]  /*193f0*/  HMMA.16816.F32 R100, R140, R148.reuse, R100 ;  /* 0x000000948c64723c */ /* 0x084fe20000001864 */
[----:B------:R-:W2:Y:S07]  /*19400*/  LDSM.16.MT88.4 R212, [R212+0xf800] ;  /* 0x00f80000d4d4783b */ /* 0x000eae0000004200 */
[C---:B------:R-:W-:Y:S08]  /*19410*/  HMMA.16816.F32 R104, R144.reuse, R148, R104 ;  /* 0x000000949068723c */ /* 0x040ff00000001868 */
[-C--:B------:R-:W-:Y:S08]  /*19420*/  HMMA.16816.F32 R108, R144, R150.reuse, R108 ;  /* 0x00000096906c723c */ /* 0x080ff0000000186c */
[C---:B------:R-:W-:Y:S08]  /*19430*/  HMMA.16816.F32 R112, R140.reuse, R150, R112 ;  /* 0x000000968c70723c */ /* 0x040ff00000001870 */
[-C--:B----4-:R-:W-:Y:S08]  /*19440*/  HMMA.16816.F32 R116, R140, R152.reuse, R116 ;  /* 0x000000988c74723c */ /* 0x090ff00000001874 */
[C---:B------:R-:W-:Y:S08]  /*19450*/  HMMA.16816.F32 R120, R144.reuse, R152, R120 ;  /* 0x000000989078723c */ /* 0x040ff00000001878 */
[-C--:B------:R-:W-:Y:S08]  /*19460*/  HMMA.16816.F32 R124, R144, R154.reuse, R124 ;  /* 0x0000009a907c723c */ /* 0x080ff0000000187c */
[----:B------:R-:W-:Y:S04]  /*19470*/  HMMA.16816.F32 R128, R140, R154, R128 ;  /* 0x0000009a8c80723c */ /* 0x000fe80000001880 */
[----:B------:R-:W-:Y:S02]  /*19480*/  F2FP.F16.F32.PACK_AB R140, R203, R231 ;  /* 0x000000e7cb8c723e */ /* 0x000fe400000000ff */
[----:B------:R-:W-:Y:S02]  /*19490*/  F2FP.F16.F32.PACK_AB R141, R229, R227 ;  /* 0x000000e3e58d723e */ /* 0x000fe400000000ff */
[----:B------:R-:W-:Y:S02]  /*194a0*/  F2FP.F16.F32.PACK_AB R142, R230, R228 ;  /* 0x000000e4e68e723e */ /* 0x000fe400000000ff */
[----:B------:R-:W-:Y:S07]  /*194b0*/  F2FP.F16.F32.PACK_AB R143, R138, R226 ;  /* 0x000000e28a8f723e */ /* 0x000fee00000000ff */
[-C--:B-1----:R-:W-:Y:S03]  /*194c0*/  HMMA.16816.F32 R144, R140, R156.reuse, R4 ;  /* 0x0000009c8c90723c */ /* 0x082fe60000001804 */
[----:B------:R-:W-:Y:S01]  /*194d0*/  MOV R6, R211 ;  /* 0x000000d300067202 */ /* 0x000fe20000000f00 */
[----:B------:R-:W-:Y:S01]  /*194e0*/  IMAD.MOV.U32 R7, RZ, RZ, R171 ;  /* 0x000000ffff077224 */ /* 0x000fe200078e00ab */
[----:B------:R-:W-:Y:S02]  /*194f0*/  F2FP.F16.F32.PACK_AB R211, R137, R2 ;  /* 0x0000000289d3723e */ /* 0x000fe400000000ff */
[----:B------:R-:W-:Y:S05]  /*19500*/  MOV R5, R163 ;  /* 0x000000a300057202 */ /* 0x000fea0000000f00 */
[C---:B------:R-:W-:Y:S04]  /*19510*/  HMMA.16816.F32 R148, R208.reuse, R156, R8 ;  /* 0x0000009cd094723c */ /* 0x040fe80000001808 */
[----:B------:R-:W-:Y:S02]  /*19520*/  MOV R8, R169 ;  /* 0x000000a900087202 */ /* 0x000fe40000000f00 */
[----:B------:R-:W-:Y:S02]  /*19530*/  MOV R9, R199 ;  /* 0x000000c700097202 */ /* 0x000fe40000000f00 */
[-C--:B------:R-:W-:Y:S03]  /*19540*/  HMMA.16816.F32 R152, R208, R158.reuse, R12 ;  /* 0x0000009ed098723c */ /* 0x080fe6000000180c */
[----:B------:R-:W-:Y:S01]  /*19550*/  MOV R14, R6 ;  /* 0x00000006000e7202 */ /* 0x000fe20000000f00 */
[----:B------:R-:W-:Y:S01]  /*19560*/  IMAD.MOV.U32 R12, RZ, RZ, R2 ;  /* 0x000000ffff0c7224 */ /* 0x000fe200078e0002 */
[----:B------:R-:W-:Y:S02]  /*19570*/  MOV R15, R183 ;  /* 0x000000b7000f7202 */ /* 0x000fe40000000f00 */
[----:B------:R-:W-:Y:S01]  /*19580*/  MOV R13, R168 ;  /* 0x000000a8000d7202 */ /* 0x000fe20000000f00 */
[C---:B------:R-:W-:Y:S04]  /*19590*/  HMMA.16816.F32 R156, R140.reuse, R158, R16 ;  /* 0x0000009e8c9c723c */ /* 0x040fe80000001810 */
[----:B------:R-:W-:Y:S02]  /*195a0*/  MOV R19, R7 ;  /* 0x0000000700137202 */ /* 0x000fe40000000f00 */
[----:B------:R-:W-:Y:S02]  /*195b0*/  MOV R2, R187 ;  /* 0x000000bb00027202 */ /* 0x000fe40000000f00 */
[-C--:B------:R-:W-:Y:S03]  /*195c0*/  HMMA.16816.F32 R160, R140, R172.reuse, R20 ;  /* 0x000000ac8ca0723c */ /* 0x080fe60000001814 */
[----:B------:R-:W-:Y:S01]  /*195d0*/  FADD.FTZ R2, R2, R3 ;  /* 0x0000000302027221 */ /* 0x000fe20000010000 */
[----:B------:R-:W-:Y:S01]  /*195e0*/  FADD.FTZ R3, R233, R234 ;  /* 0x000000eae9037221 */ /* 0x000fe20000010000 */
[----:B------:R-:W-:Y:S01]  /*195f0*/  MOV R10, R198 ;  /* 0x000000c6000a7202 */ /* 0x000fe20000000f00 */
[----:B------:R1:W5:Y:S01]  /*19600*/  LDL.LU R234, [R1+0x84] ;  /* 0x0000840001ea7983 */ /* 0x0003620000300800 */
[----:B------:R-:W-:Y:S01]  /*19610*/  FADD.FTZ R2, R242, R2 ;  /* 0x00000002f2027221 */ /* 0x000fe20000010000 */
[C---:B------:R-:W-:Y:S02]  /*19620*/  HMMA.16816.F32 R164, R208.reuse, R172, R24 ;  /* 0x000000acd0a4723c */ /* 0x040fe40000001818 */
[----:B------:R1:W5:Y:S02]  /*19630*/  LDL.LU R233, [R1+0x80] ;  /* 0x0000800001e97983 */ /* 0x0003640000300800 */
[----:B------:R-:W-:Y:S01]  /*19640*/  MOV R11, R170 ;  /* 0x000000aa000b7202 */ /* 0x000fe20000000f00 */
[----:B------:R-:W-:Y:S01]  /*19650*/  IMAD.MOV.U32 R23, RZ, RZ, R197 ;  /* 0x000000ffff177224 */ /* 0x000fe200078e00c5 */
[----:B------:R-:W-:Y:S01]  /*19660*/  MOV R18, R203 ;  /* 0x000000cb00127202 */ /* 0x000fe20000000f00 */
[----:B------:R-:W-:Y:S01]  /*19670*/  IMAD.MOV.U32 R25, RZ, RZ, R177 ;  /* 0x000000ffff197224 */ /* 0x000fe200078e00b1 */
[-C--:B------:R-:W-:Y:S01]  /*19680*/  HMMA.16816.F32 R168, R208, R174.reuse, R28 ;  /* 0x000000aed0a8723c */ /* 0x080fe2000000181c */
[----:B------:R-:W4:Y:S02]  /*19690*/  S2R R242, SR_TID.X ;  /* 0x0000000000f27919 */ /* 0x000f240000002100 */
[----:B------:R-:W-:Y:S01]  /*196a0*/  IMAD.MOV.U32 R28, RZ, RZ, R186 ;  /* 0x000000ffff1c7224 */ /* 0x000fe200078e00ba */
[----:B------:R-:W-:Y:S02]  /*196b0*/  MOV R29, R185 ;  /* 0x000000b9001d7202 */ /* 0x000fe40000000f00 */
[----:B------:R-:W-:Y:S02]  /*196c0*/  MOV R17, R201 ;  /* 0x000000c900117202 */ /* 0x000fe40000000f00 */
[C---:B------:R-:W-:Y:S04]  /*196d0*/  HMMA.16816.F32 R172, R140.reuse, R174, R32 ;  /* 0x000000ae8cac723c */ /* 0x040fe80000001820 */
[----:B------:R-:W-:Y:S02]  /*196e0*/  MOV R31, R179 ;  /* 0x000000b3001f7202 */ /* 0x000fe40000000f00 */
[----:B------:R-:W-:Y:S02]  /*196f0*/  MOV R24, R178 ;  /* 0x000000b200187202 */ /* 0x000fe40000000f00 */
[----:B------:R-:W-:Y:S02]  /*19700*/  MOV R26, R176 ;  /* 0x000000b0001a7202 */ /* 0x000fe40000000f00 */
[-C--:B------:R-:W-:Y:S03]  /*19710*/  HMMA.16816.F32 R176, R140, R188.reuse, R36 ;  /* 0x000000bc8cb0723c */ /* 0x080fe60000001824 */
[----:B------:R-:W-:Y:S02]  /*19720*/  MOV R38, R181 ;  /* 0x000000b500267202 */ /* 0x000fe40000000f00 */
[----:B------:R-:W-:Y:S02]  /*19730*/  MOV R39, R180 ;  /* 0x000000b400277202 */ /* 0x000fe40000000f00 */
[----:B------:R-:W-:Y:S02]  /*19740*/  MOV R33, R194 ;  /* 0x000000c200217202 */ /* 0x000fe40000000f00 */
[----:B------:R-:W-:Y:S02]  /*19750*/  MOV R32, R182 ;  /* 0x000000b600207202 */ /* 0x000fe40000000f00 */
[C---:B------:R-:W-:Y:S04]  /*19760*/  HMMA.16816.F32 R180, R208.reuse, R188, R40 ;  /* 0x000000bcd0b4723c */ /* 0x040fe80000001828 */
[----:B------:R-:W-:Y:S02]  /*19770*/  MOV R37, R38 ;  /* 0x0000002600257202 */ /* 0x000fe40000000f00 */
        /* <DEDUP_REMOVED lines=8> */
[----:B------:R1:W1:Y:S01]  /*19800*/  LDSM.16.MT88.4 R4, [R139+0x3800] ;  /* 0x003800008b04783b */ /* 0x0002620000004200 */
[----:B------:R-:W-:Y:S01]  /*19810*/  MOV R34, R35 ;  /* 0x0000002300227202 */ /* 0x000fe20000000f00 */
[----:B------:R-:W-:Y:S01]  /*19820*/  FADD.FTZ R2, R37, R2 ;  /* 0x0000000225027221 */ /* 0x000fe20000010000 */
[----:B------:R-:W-:Y:S02]  /*19830*/  MOV R38, R39 ;  /* 0x0000002700267202 */ /* 0x000fe40000000f00 */
[----:B------:R-:W-:Y:S01]  /*19840*/  MOV R35, R13 ;  /* 0x0000000d00237202 */ /* 0x000fe20000000f00 */
[----:B------:R-:W-:Y:S01]  /*19850*/  FADD.FTZ R9, R9, R2 ;  /* 0x0000000209097221 */ /* 0x000fe20000010000 */
[----:B------:R-:W-:Y:S01]  /*19860*/  MOV R39, R32 ;  /* 0x0000002000277202 */ /* 0x000fe20000000f00 */
[----:B------:R-:W-:Y:S01]  /*19870*/  FADD.FTZ R0, R38, R0 ;  /* 0x0000000026007221 */ /* 0x000fe20000010000 */
[----:B------:R-:W-:Y:S01]  /*19880*/  MOV R13, R8 ;  /* 0x00000008000d7202 */ /* 0x000fe20000000f00 */
[----:B------:R-:W-:Y:S01]  /*19890*/  FADD.FTZ R8, R232, R132 ;  /* 0x00000084e8087221 */ /* 0x000fe20000010000 */
[----:B------:R-:W-:Y:S01]  /*198a0*/  MOV R32, R33 ;  /* 0x0000002100207202 */ /* 0x000fe20000000f00 */
[----:B------:R1:W5:Y:S01]  /*198b0*/  LDL.LU R232, [R1+0x7c] ;  /* 0x00007c0001e87983 */ /* 0x0003620000300800 */
[----:B------:R-:W-:Y:S02]  /*198c0*/  MOV R33, R34 ;  /* 0x0000002200217202 */ /* 0x000fe40000000f00 */
[----:B------:R-:W-:Y:S02]  /*198d0*/  MOV R34, R35 ;  /* 0x0000002300227202 */ /* 0x000fe40000000f00 */
[----:B------:R-:W-:Y:S01]  /*198e0*/  MOV R35, R11 ;  /* 0x0000000b00237202 */ /* 0x000fe20000000f00 */
[----:B------:R-:W-:Y:S01]  /*198f0*/  FADD.FTZ R11, R240, R3 ;  /* 0x00000003f00b7221 */ /* 0x000fe20000010000 */
[----:B------:R-:W-:Y:S01]  /*19900*/  FADD.FTZ R3, R36, R8 ;  /* 0x0000000824037221 */ /* 0x000fe20000010000 */
[----:B------:R-:W-:Y:S01]  /*19910*/  FADD.FTZ R8, R32, R0 ;  /* 0x0000000020087221 */ /* 0x000fe20000010000 */
[----:B------:R-:W-:Y:S01]  /*19920*/  MOV R30, R184 ;  /* 0x000000b8001e7202 */ /* 0x000fe20000000f00 */
[----:B------:R-:W-:Y:S01]  /*19930*/  FADD.FTZ R11, R39, R11 ;  /* 0x0000000b270b7221 */ /* 0x000fe20000010000 */
[-C--:B------:R-:W-:Y:S01]  /*19940*/  HMMA.16816.F32 R184, R208, R190.reuse, R44 ;  /* 0x000000bed0b8723c */ /* 0x080fe2000000182c */
[----:B------:R-:W-:Y:S02]  /*19950*/  IMAD.MOV.U32 R240, RZ, RZ, 0x20 ;  /* 0x00000020fff07424 */ /* 0x000fe400078e00ff */
[----:B------:R-:W-:Y:S01]  /*19960*/  FADD.FTZ R8, R14, R8 ;  /* 0x000000080e087221 */ /* 0x000fe20000010000 */
[----:B------:R-:W-:Y:S01]  /*19970*/  FADD.FTZ R10, R10, R3 ;  /* 0x000000030a0a7221 */ /* 0x000fe20000010000 */
[----:B------:R-:W3:Y:S01]  /*19980*/  LDL.LU R14, [R1+0x50] ;  /* 0x00005000010e7983 */ /* 0x000ee20000300800 */
[----:B------:R-:W-:Y:S01]  /*19990*/  FADD.FTZ R3, R33, R11 ;  /* 0x0000000b21037221 */ /* 0x000fe20000010000 */
[----:B------:R-:W-:Y:S01]  /*199a0*/  MOV R16, R200 ;  /* 0x000000c800107202 */ /* 0x000fe20000000f00 */
[C---:B------:R-:W-:Y:S04]  /*199b0*/  HMMA.16816.F32 R188, R140.reuse, R190, R48 ;  /* 0x000000be8cbc723c */ /* 0x040fe80000001830 */
[----:B------:R-:W-:Y:S01]  /*199c0*/  MOV R22, R196 ;  /* 0x000000c400167202 */ /* 0x000fe20000000f00 */
[----:B------:R-:W-:Y:S01]  /*199d0*/  FADD.FTZ R11, R28, R3 ;  /* 0x000000031c0b7221 */ /* 0x000fe20000010000 */
[----:B------:R-:W-:Y:S01]  /*199e0*/  FADD.FTZ R2, R34, R10 ;  /* 0x0000000a22027221 */ /* 0x000fe20000010000 */
[----:B------:R-:W-:Y:S01]  /*199f0*/  MOV R21, R195 ;  /* 0x000000c300157202 */ /* 0x000fe20000000f00 */
[-C--:B------:R-:W-:Y:S03]  /*19a00*/  HMMA.16816.F32 R196, R140, R204.reuse, R52 ;  /* 0x000000cc8cc4723c */ /* 0x080fe60000001834 */
[----:B------:R-:W-:Y:S01]  /*19a10*/  MOV R20, R193 ;  /* 0x000000c100147202 */ /* 0x000fe20000000f00 */
[----:B------:R-:W-:Y:S01]  /*19a20*/  FADD.FTZ R10, R29, R2 ;  /* 0x000000021d0a7221 */ /* 0x000fe20000010000 */
[----:B------:R-:W-:Y:S01]  /*19a30*/  MOV R27, R192 ;  /* 0x000000c0001b7202 */ /* 0x000fe20000000f00 */
[----:B------:R-:W2:Y:S01]  /*19a40*/  LDC.64 R2, c[0x0][0x3c0] ;  /* 0x0000f000ff027b82 */ /* 0x000ea20000000a00 */
        /* <DEDUP_REMOVED lines=14> */
[----:B--2---:R-:W-:Y:S02]  /*19b30*/  SHF.L.U64.HI R3, R2, 0x7, R3 ;  /* 0x0000000702037819 */ /* 0x004fe40000010203 */
[-C--:B------:R-:W-:Y:S03]  /*19b40*/  HMMA.16816.F32 R68, R140, R212.reuse, R68 ;  /* 0x000000d48c44723c */ /* 0x080fe60000001844 */
[----:B------:R-:W-:Y:S01]  /*19b50*/  FADD.FTZ R8, R17, R0 ;  /* 0x0000000011087221 */ /* 0x000fe20000010000 */
[----:B---3--:R-:W-:Y:S02]  /*19b60*/  IADD3 R244, PT, PT, R244, -0x40, RZ ;  /* 0xffffffc0f4f47810 */ /* 0x008fe40007ffe0ff */
[----:B-1----:R-:W-:Y:S01]  /*19b70*/  MOV R139, R134 ;  /* 0x00000086008b7202 */ /* 0x002fe20000000f00 */
[----:B------:R-:W-:Y:S01]  /*19b80*/  FADD.FTZ R8, R12, R8 ;  /* 0x000000080c087221 */ /* 0x000fe20000010000 */
[C---:B------:R-:W-:Y:S04]  /*19b90*/  HMMA.16816.F32 R72, R208.reuse, R212, R72 ;  /* 0x000000d4d048723c */ /* 0x040fe80000001848 */
[----:B------:R-:W-:Y:S04]  /*19ba0*/  MOV R132, R135 ;  /* 0x0000008700847202 */ /* 0x000fe80000000f00 */
        /* <DEDUP_REMOVED lines=11> */
[C---:B------:R-:W-:Y:S04]  /*19c60*/  HMMA.16816.F32 R120, R208.reuse, R4, R120 ;  /* 0x00000004d078723c */ /* 0x040fe80000001878 */
[----:B------:R-:W-:Y:S01]  /*19c70*/  FADD.FTZ R4, R22, R9 ;  /* 0x0000000916047221 */ /* 0x000fe20000010000 */
[----:B------:R-:W-:Y:S03]  /*19c80*/  FADD.FTZ R5, R21, R10 ;  /* 0x0000000a15057221 */ /* 0x000fe60000010000 */
[----:B------:R-:W-:Y:S01]  /*19c90*/  FADD.FTZ R9, R16, R4 ;  /* 0x0000000410097221 */ /* 0x000fe20000010000 */
[-C--:B------:R-:W-:Y:S03]  /*19ca0*/  HMMA.16816.F32 R124, R208, R6.reuse, R124 ;  /* 0x00000006d07c723c */ /* 0x080fe6000000187c */
[----:B------:R-:W-:Y:S01]  /*19cb0*/  FADD.FTZ R0, R19, R9 ;  /* 0x0000000913007221 */ /* 0x000fe20000010000 */
[----:B------:R-:W-:Y:S01]  /*19cc0*/  FADD.FTZ R10, R227, R5 ;  /* 0x00000005e30a7221 */ /* 0x000fe20000010000 */
[----:B------:R-:W-:Y:S02]  /*19cd0*/  FADD.FTZ R5, R18, R11 ;  /* 0x0000000b12057221 */ /* 0x000fe40000010000 */
[----:B------:R-:W-:Y:S01]  /*19ce0*/  FADD.FTZ R0, R13, R0 ;  /* 0x000000000d007221 */ /* 0x000fe20000010000 */
[----:B------:R-:W-:Y:S04]  /*19cf0*/  HMMA.16816.F32 R128, R140, R6, R128 ;  /* 0x000000068c80723c */ /* 0x000fe80000001880 */
[----:B------:R1:W-:Y:S01]  /*19d00*/  STL [R1+0x70], R0 ;  /* 0x0000700001007387 */ /* 0x0003e20000100800 */
[----:B------:R-:W-:Y:S01]  /*19d10*/  FADD.FTZ R6, R137, R8 ;  /* 0x0000000889067221 */ /* 0x000fe20000010000 */
[----:B------:R-:W-:Y:S01]  /*19d20*/  FADD.FTZ R5, R228, R5 ;  /* 0x00000005e4057221 */ /* 0x000fe20000010000 */
[----:B------:R-:W-:Y:S01]  /*19d30*/  FADD.FTZ R4, R229, R10 ;  /* 0x0000000ae5047221 */ /* 0x000fe20000010000 */
[----:B------:R-:W-:Y:S03]  /*19d40*/  MOV R140, R133 ;  /* 0x00000085008c7202 */ /* 0x000fe60000000f00 */
[----:B------:R-:W-:Y:S04]  /*19d50*/  FADD.FTZ R4, R226, R4 ;  /* 0x00000004e2047221 */ /* 0x000fe80000010000 */
[----:B-1----:R-:W-:Y:S01]  /*19d60*/  FADD.FTZ R0, R138, R4 ;  /* 0x000000048a007221 */ /* 0x002fe20000010000 */
[----:B------:R-:W-:Y:S01]  /*19d70*/  LEA R14, P0, -R2, R14, 0x7 ;  /* 0x0000000e020e7211 */ /* 0x000fe200078039ff */
[----:B------:R-:W-:Y:S03]  /*19d80*/  FADD.FTZ R2, R230, R5 ;  /* 0x00000005e6027221 */ /* 0x000fe60000010000 */
[----:B------:R-:W-:Y:S01]  /*19d90*/  IADD3.X R15, PT, PT, R15, ~R3, RZ, P0, !PT ;  /* 0x800000030f0f7210 */ /* 0x000fe200007fe4ff */
[----:B------:R1:W-:Y:S01]  /*19da0*/  STL [R1+0x50], R14 ;  /* 0x0000500e01007387 */ /* 0x0003e20000100800 */
[----:B------:R-:W-:Y:S03]  /*19db0*/  MOV R3, R136 ;  /* 0x0000008800037202 */ /* 0x000fe60000000f00 */
[----:B------:R1:W-:Y:S04]  /*19dc0*/  STL [R1+0x74], R6 ;  /* 0x0000740601007387 */ /* 0x0003e80000100800 */
[----:B------:R1:W-:Y:S04]  /*19dd0*/  STL [R1+0x68], R2 ;  /* 0x0000680201007387 */ /* 0x0003e80000100800 */
[----:B------:R1:W-:Y:S04]  /*19de0*/  STL [R1+0x6c], R0 ;  /* 0x00006c0001007387 */ /* 0x0003e80000100800 */
[----:B------:R1:W-:Y:S01]  /*19df0*/  STL [R1+0x4c], R15 ;  /* 0x00004c0f01007387 */ /* 0x0003e20000100800 */
[----:B------:R-:W-:Y:S05]  /*19e00*/  BRA.U UP0, `(.L_x_553) ;  /* 0xffffffa900bc7547 */ /* 0x000fea000b83ffff */
.L_x_552:
[----:B---3--:R-:W3:Y:S01]  /*19e10*/  LDL.LU R4, [R1+0x68] ;  /* 0x0000680001047983 */ /* 0x008ee20000300800 */
[----:B------:R-:W-:Y:S01]  /*19e20*/  MOV R67, 0x10 ;  /* 0x0000001000437802 */ /* 0x000fe20000000f00 */
[----:B------:R-:W-:Y:S02]  /*19e30*/  UISETP.NE.AND UP3, UPT, UR15, -0x1, UPT ;  /* 0xffffffff0f00788c */ /* 0x000fe4000bf65270 */
[----:B------:R-:W3:Y:S01]  /*19e40*/  LDL.LU R8, [R1+0x6c] ;  /* 0x00006c0001087983 */ /* 0x000ee20000300800 */
[----:B------:R-:W4:Y:S01]  /*19e50*/  S2UR UR10, SR_CTAID.Y ;  /* 0x00000000000a79c3 */ /* 0x000f220000002600 */
[----:B------:R-:W4:Y:S02]  /*19e60*/  LDCU.U8 UR11, c[0x0][0x549] ;  /* 0x0000a920ff0b77ac */ /* 0x000f240008000000 */
[----:B------:R-:W3:Y:S01]  /*19e70*/  LDL.LU R7, [R1+0x70] ;  /* 0x0000700001077983 */ /* 0x000ee20000300800 */
[----:B------:R-:W4:Y:S03]  /*19e80*/  LDCU UR12, c[0x0][0x434] ;  /* 0x00008680ff0c77ac */ /* 0x000f260008000800 */
[----:B-1----:R-:W3:Y:S01]  /*19e90*/  LDL.LU R6, [R1+0x74] ;  /* 0x0000740001067983 */ /* 0x002ee20000300800 */
[----:B------:R-:W-:Y:S01]  /*19ea0*/  SEL R67, R67, 0xfffffff0, !P1 ;  /* 0xfffffff043437807 */ /* 0x000fe20004800000 */
[----:B------:R-:W1:Y:S02]  /*19eb0*/  @!UP3 LDCU.64 UR8, c[0x0][0x400] ;  /* 0x00008000ff08b7ac */ /* 0x000e640008000a00 */
[----:B--2---:R-:W2:Y:S01]  /*19ec0*/  LDL.LU R5, [R1+0x78] ;  /* 0x0000780001057983 */ /* 0x004ea20000300800 */
[----:B----4-:R-:W-:Y:S01]  /*19ed0*/  LOP3.LUT P1, RZ, R242, 0x8, RZ, 0xc0, !PT ;  /* 0x00000008f2ff7812 */ /* 0x010fe2000782c0ff */
[----:B------:R-:W4:Y:S03]  /*19ee0*/  @UP3 LDCU.64 UR4, c[0x0][0x408] ;  /* 0x00008100ff0437ac */ /* 0x000f260008000a00 */
[----:B------:R-:W-:Y:S01]  /*19ef0*/  SEL R240, R240, 0xffffffe0, !P1 ;  /* 0xffffffe0f0f07807 */ /* 0x000fe20004800000 */
[----:B------:R-:W4:Y:S01]  /*19f00*/  LDCU.U8 UR13, c[0x0][0x548] ;  /* 0x0000a900ff0d77ac */ /* 0x000f220008000000 */
[----:B------:R-:W-:Y:S01]  /*19f10*/  LOP3.LUT P1, RZ, R242, 0x10, RZ, 0xc0, !PT ;  /* 0x00000010f2ff7812 */ /* 0x000fe2000782c0ff */
[----:B------:R-:W-:Y:S01]  /*19f20*/  UISETP.NE.AND UP1, UPT, UR11, URZ, UPT ;  /* 0x000000ff0b00728c */ /* 0x000fe2000bf25270 */
[----:B------:R-:W2:Y:S01]  /*19f30*/  S2UR UR11, SR_CTAID.X ;  /* 0x00000000000b79c3 */ /* 0x000ea20000002500 */
[----:B------:R-:W-:Y:S01]  /*19f40*/  UISETP.NE.AND UP2, UPT, UR15, -0x1, UPT ;  /* 0xffffffff0f00788c */ /* 0x000fe2000bf45270 */
[----:B------:R-:W4:Y:S01]  /*19f50*/  LDCU UR18, c[0x0][0x434] ;  /* 0x00008680ff1277ac */ /* 0x000f220008000800 */
[----:B-1----:R-:W-:-:S05]  /*19f60*/  @!UP3 UIMAD.WIDE.U32 UR20, UR10, UR8, URZ ;  /* 0x000000080a14b2a5 */ /* 0x002fca000f8e00ff */
[----:B------:R-:W1:Y:S01]  /*19f70*/  S2UR UR8, SR_CTAID.Z ;  /* 0x00000000000879c3 */ /* 0x000e620000002700 */
[----:B----4-:R-:W-:Y:S01]  /*19f80*/  @UP3 UIMAD.WIDE.U32 UR22, UR15, UR4, URZ ;  /* 0x000000040f1632a5 */ /* 0x010fe2000f8e00ff */
[----:B------:R-:W4:Y:S01]  /*19f90*/  @UP1 LDCU UR4, c[0x0][0x430] ;  /* 0x00008600ff0417ac */ /* 0x000f220008000800 */
[----:B------:R-:W-:Y:S02]  /*19fa0*/  @!UP3 UIMAD UR9, UR10, UR9, UR21 ;  /* 0x000000090a09b2a4 */ /* 0x000fe4000f8e0215 */
[----:B------:R-:W-:Y:S02]  /*19fb0*/  @UP3 UIMAD UR9, UR15, UR5, UR23 ;  /* 0x000000050f0932a4 */ /* 0x000fe4000f8e0217 */
[----:B------:R-:W-:Y:S01]  /*19fc0*/  @!UP2 UIMAD UR15, UR10, UR12, URZ ;  /* 0x0000000c0a0fa2a4 */ /* 0x000fe2000f8e02ff */
[----:B------:R-:W-:Y:S01]  /*19fd0*/  @!UP3 UMOV UR14, UR20 ;  /* 0x00000014000ebc82 */ /* 0x000fe20008000000 */
[----:B------:R-:W-:Y:S01]  /*19fe0*/  UISETP.NE.AND UP0, UPT, UR13, URZ, !UP1 ;  /* 0x000000ff0d00728c */ /* 0x000fe2000cf05270 */
[----:B------:R-:W1:Y:S01]  /*19ff0*/  @UP1 LDCU UR19, c[0x0][0x430] ;  /* 0x00008600ff1317ac */ /* 0x000e620008000800 */
[----:B------:R-:W-:Y:S01]  /*1a000*/  @UP1 UMOV UR5, 0x1 ;  /* 0x0000000100051882 */ /* 0x000fe20000000000 */
[----:B----4-:R-:W-:Y:S01]  /*1a010*/  @UP1 UIMAD UR18, UR4, UR12, URZ ;  /* 0x0000000c041212a4 */ /* 0x010fe2000f8e02ff */
[----:B------:R-:W-:Y:S01]  /*1a020*/  @UP3 UMOV UR14, UR22 ;  /* 0x00000016000e3c82 */ /* 0x000fe20008000000 */
[----:B------:R-:W-:Y:S01]  /*1a030*/  USHF.R.S32.HI UR4, URZ, 0x1f, UR15 ;  /* 0x0000001fff047899 */ /* 0x000fe2000801140f */
[----:B---3-5:R-:W3:Y:S04]  /*1a040*/  SHFL.BFLY PT, R2, R4, 0x2, 0x1f ;  /* 0x0c401f0004027f89 */ /* 0x028ee800000e0000 */
[----:B------:R-:W4:Y:S04]  /*1a050*/  SHFL.BFLY PT, R0, R8, 0x2, 0x1f ;  /* 0x0c401f0008007f89 */ /* 0x000f2800000e0000 */
[----:B------:R-:W1:Y:S01]  /*1a060*/  SHFL.BFLY PT, R3, R6, 0x2, 0x1f ;  /* 0x0c401f0006037f89 */ /* 0x000e6200000e0000 */
[----:B--2---:R-:W-:Y:S01]  /*1a070*/  MOV R141, R5 ;  /* 0x00000005008d7202 */ /* 0x004fe20000000f00 */
[----:B---3--:R-:W-:-:S02]  /*1a080*/  FADD.FTZ R2, R2, R4 ;  /* 0x0000000402027221 */ /* 0x008fc40000010000 */
[----:B------:R-:W2:Y:S01]  /*1a090*/  SHFL.BFLY PT, R4, R7, 0x2, 0x1f ;  /* 0x0c401f0007047f89 */ /* 0x000ea200000e0000 */
[----:B----4-:R-:W-:Y:S01]  /*1a0a0*/  FADD.FTZ R0, R0, R8 ;  /* 0x0000000800007221 */ /* 0x010fe20000010000 */
[----:B------:R-:W-:Y:S02]  /*1a0b0*/  SHF.L.U32 R8, R242, 0x5, RZ ;  /* 0x00000005f2087819 */ /* 0x000fe400000006ff */
[----:B------:R-:W3:Y:S04]  /*1a0c0*/  SHFL.BFLY PT, R137, R2, 0x1, 0x1f ;  /* 0x0c201f0002897f89 */ /* 0x000ee800000e0000 */
[----:B------:R-:W4:Y:S01]  /*1a0d0*/  SHFL.BFLY PT, R138, R0, 0x1, 0x1f ;  /* 0x0c201f00008a7f89 */ /* 0x000f2200000e0000 */
[----:B-1----:R-:W-:-:S05]  /*1a0e0*/  FADD.FTZ R3, R3, R6 ;  /* 0x0000000603037221 */ /* 0x002fca0000010000 */
[----:B------:R-:W1:Y:S01]  /*1a0f0*/  SHFL.BFLY PT, R139, R3, 0x1, 0x1f ;  /* 0x0c201f00038b7f89 */ /* 0x000e6200000e0000 */
[----:B--2---:R-:W-:Y:S01]  /*1a100*/  FADD.FTZ R4, R4, R7 ;  /* 0x0000000704047221 */ /* 0x004fe20000010000 */
[----:B---3--:R-:W-:-:S04]  /*1a110*/  FADD.FTZ R137, R2, R137 ;  /* 0x0000008902897221 */ /* 0x008fc80000010000 */
[----:B------:R-:W2:Y:S01]  /*1a120*/  SHFL.BFLY PT, R132, R4, 0x1, 0x1f ;  /* 0x0c201f0004847f89 */ /* 0x000ea200000e0000 */
[----:B------:R-:W-:Y:S01]  /*1a130*/  SHF.L.U32 R2, R242, 0x1, RZ ;  /* 0x00000001f2027819 */ /* 0x000fe200000006ff */
[----:B----4-:R-:W-:Y:S01]  /*1a140*/  FADD.FTZ R138, R0, R138 ;  /* 0x0000008a008a7221 */ /* 0x010fe20000010000 */
[----:B------:R-:W-:Y:S01]  /*1a150*/  SHF.L.U32 R0, R242, 0x4, RZ ;  /* 0x00000004f2007819 */ /* 0x000fe200000006ff */
[----:B------:R-:W3:Y:S01]  /*1a160*/  MUFU.RCP R5, R137 ;  /* 0x0000008900057308 */ /* 0x000ee20000001000 */
[----:B------:R-:W-:Y:S02]  /*1a170*/  LOP3.LUT R6, R2, 0x6, RZ, 0xc0, !PT ;  /* 0x0000000602067812 */ /* 0x000fe400078ec0ff */
[----:B------:R-:W-:Y:S02]  /*1a180*/  LOP3.LUT R0, R0, 0x1c0, RZ, 0xc0, !PT ;  /* 0x000001c000007812 */ /* 0x000fe400078ec0ff */
[----:B------:R-:W-:Y:S01]  /*1a190*/  LOP3.LUT R6, R6, 0x7c00, R8, 0xf8, !PT ;  /* 0x00007c0006067812 */ /* 0x000fe200078ef808 */
[----:B-1----:R-:W-:Y:S01]  /*1a1a0*/  FADD.FTZ R139, R3, R139 ;  /* 0x0000008b038b7221 */ /* 0x002fe20000010000 */
[----:B------:R-:W-:Y:S01]  /*1a1b0*/  LOP3.LUT R2, R0, 0x38, R2, 0xf8, !PT ;  /* 0x0000003800027812 */ /* 0x000fe200078ef802 */
[----:B------:R-:W1:Y:S01]  /*1a1c0*/  MUFU.RCP R7, R138 ;  /* 0x0000008a00077308 */ /* 0x000e620000001000 */
[----:B------:R-:W-:-:S02]  /*1a1d0*/  FSETP.NE.FTZ.AND P3, PT, R138, RZ, PT ;  /* 0x000000ff8a00720b */ /* 0x000fc40003f75000 */
[----:B------:R-:W-:Y:S02]  /*1a1e0*/  LOP3.LUT R6, R6, R2, RZ, 0xfc, !PT ;  /* 0x0000000206067212 */ /* 0x000fe400078efcff */
[----:B------:R-:W-:Y:S02]  /*1a1f0*/  FSETP.NE.FTZ.AND P4, PT, R137, RZ, PT ;  /* 0x000000ff8900720b */ /* 0x000fe40003f95000 */
[----:B------:R-:W-:Y:S02]  /*1a200*/  FSETP.NE.FTZ.AND P0, PT, R139, RZ, PT ;  /* 0x000000ff8b00720b */ /* 0x000fe40003f15000 */
[----:B---3--:R-:W-:Y:S01]  /*1a210*/  FSEL R0, R5, 1, P4 ;  /* 0x3f80000005007808 */ /* 0x008fe20002000000 */
[----:B--2---:R-:W-:-:S04]  /*1a220*/  FADD.FTZ R132, R4, R132 ;  /* 0x0000008404847221 */ /* 0x004fc80000010000 */
[----:B------:R-:W-:Y:S01]  /*1a230*/  FMUL.FTZ R144, R0, R144 ;  /* 0x0000009000907220 */ /* 0x000fe20000410000 */
[----:B------:R-:W2:Y:S01]  /*1a240*/  MUFU.RCP R8, R132 ;  /* 0x0000008400087308 */ /* 0x000ea20000001000 */
[----:B------:R-:W-:Y:S01]  /*1a250*/  FSETP.NE.FTZ.AND P2, PT, R132, RZ, PT ;  /* 0x000000ff8400720b */ /* 0x000fe20003f55000 */
[C---:B------:R-:W-:Y:S01]  /*1a260*/  FMUL.FTZ R5, R0.reuse, R145 ;  /* 0x0000009100057220 */ /* 0x040fe20000410000 */
[----:B-1----:R-:W-:Y:S01]  /*1a270*/  FSEL R2, R7, 1, P3 ;  /* 0x3f80000007027808 */ /* 0x002fe20001800000 */
[C---:B------:R-:W-:Y:S01]  /*1a280*/  FMUL.FTZ R156, R0.reuse, R156 ;  /* 0x0000009c009c7220 */ /* 0x040fe20000410000 */
[C---:B------:R-:W-:Y:S01]  /*1a290*/  FMUL.FTZ R3, R0.reuse, R157 ;  /* 0x0000009d00037220 */ /* 0x040fe20000410000 */
[C---:B------:R-:W-:Y:S01]  /*1a2a0*/  FMUL.FTZ R160, R0.reuse, R160 ;  /* 0x000000a000a07220 */ /* 0x040fe20000410000 */
[C---:B------:R-:W-:Y:S01]  /*1a2b0*/  FMUL.FTZ R18, R0.reuse, R161 ;  /* 0x000000a100127220 */ /* 0x040fe20000410000 */
[----:B------:R-:W1:Y:S01]  /*1a2c0*/  MUFU.RCP R7, R139 ;  /* 0x0000008b00077308 */ /* 0x000e620000001000 */
        /* <DEDUP_REMOVED lines=58> */
[----:B------:R-:W-:-:S02]  /*1a670*/  LEA R2, R6, UR6, 0x1 ;  /* 0x0000000606027c11 */ /* 0x000fc4000f8e08ff */
[----:B--2---:R-:W-:Y:S02]  /*1a680*/  FSEL R8, R8, 1, P2 ;  /* 0x3f80000008087808 */ /* 0x004fe40001000000 */
[----:B-1----:R-:W-:Y:S02]  /*1a690*/  FSEL R7, R7, 1, P0 ;  /* 0x3f80000007077808 */ /* 0x002fe40000000000 */
[----:B------:R-:W-:Y:S01]  /*1a6a0*/  F2FP.F16.F32.PACK_AB R5, R5, R144 ;  /* 0x000000900505723e */ /* 0x000fe200000000ff */
[----:B------:R-:W-:Y:S01]  /*1a6b0*/  FMUL.FTZ R148, R8, R148 ;  /* 0x0000009408947220 */ /* 0x000fe20000410000 */
[----:B------:R-:W-:Y:S01]  /*1a6c0*/  F2FP.F16.F32.PACK_AB R4, R4, R146 ;  /* 0x000000920404723e */ /* 0x000fe200000000ff */
[----:B------:R-:W-:Y:S01]  /*1a6d0*/  FMUL.FTZ R11, R8, R149 ;  /* 0x00000095080b7220 */ /* 0x000fe20000410000 */
[----:B------:R-:W-:Y:S01]  /*1a6e0*/  F2FP.F16.F32.PACK_AB R3, R3, R156 ;  /* 0x0000009c0303723e */ /* 0x000fe200000000ff */
[C---:B------:R-:W-:Y:S01]  /*1a6f0*/  FMUL.FTZ R150, R7.reuse, R150 ;  /* 0x0000009607967220 */ /* 0x040fe20000410000 */
[----:B------:R-:W-:Y:S01]  /*1a700*/  IADD3 R6, PT, PT, R2, R67, RZ ;  /* 0x0000004302067210 */ /* 0x000fe20007ffe0ff */
[C---:B------:R-:W-:Y:S01]  /*1a710*/  FMUL.FTZ R10, R7.reuse, R151 ;  /* 0x00000097070a7220 */ /* 0x040fe20000410000 */
[C---:B------:R-:W-:Y:S01]  /*1a720*/  FMUL.FTZ R152, R8.reuse, R152 ;  /* 0x0000009808987220 */ /* 0x040fe20000410000 */
[----:B------:R-:W-:Y:S01]  /*1a730*/  FMUL.FTZ R9, R8, R153 ;  /* 0x0000009908097220 */ /* 0x000fe20000410000 */
[C---:B------:R-:W-:Y:S01]  /*1a740*/  FMUL.FTZ R154, R7.reuse, R154 ;  /* 0x0000009a079a7220 */ /* 0x040fe20000410000 */
[C---:B------:R-:W-:Y:S01]  /*1a750*/  FMUL.FTZ R12, R7.reuse, R155 ;  /* 0x0000009b070c7220 */ /* 0x040fe20000410000 */
[----:B------:R-:W-:Y:S01]  /*1a760*/  F2FP.F16.F32.PACK_AB R0, R0, R158 ;  /* 0x0000009e0000723e */ /* 0x000fe200000000ff */
[----:B------:R-:W-:Y:S01]  /*1a770*/  STS [R2], R5 ;  /* 0x0000000502007388 */ /* 0x000fe20000000800 */
[C---:B------:R-:W-:Y:S01]  /*1a780*/  FMUL.FTZ R164, R8.reuse, R164 ;  /* 0x000000a408a47220 */ /* 0x040fe20000410000 */
[C---:B------:R-:W-:Y:S01]  /*1a790*/  FMUL.FTZ R16, R8.reuse, R165 ;  /* 0x000000a508107220 */ /* 0x040fe20000410000 */
[C---:B------:R-:W-:Y:S01]  /*1a7a0*/  FMUL.FTZ R166, R7.reuse, R166 ;  /* 0x000000a607a67220 */ /* 0x040fe20000410000 */
[----:B------:R-:W-:Y:S01]  /*1a7b0*/  STS [R2+0x400], R4 ;  /* 0x0004000402007388 */ /* 0x000fe20000000800 */
[C---:B------:R-:W-:Y:S01]  /*1a7c0*/  FMUL.FTZ R15, R7.reuse, R167 ;  /* 0x000000a7070f7220 */ /* 0x040fe20000410000 */
[C---:B------:R-:W-:Y:S01]  /*1a7d0*/  FMUL.FTZ R168, R8.reuse, R168 ;  /* 0x000000a808a87220 */ /* 0x040fe20000410000 */
[----:B------:R-:W-:Y:S01]  /*1a7e0*/  FMUL.FTZ R25, R8, R169 ;  /* 0x000000a908197220 */ /* 0x000fe20000410000 */
[----:B------:R1:W-:Y:S01]  /*1a7f0*/  STS [R6], R3 ;  /* 0x0000000306007388 */ /* 0x0003e20000000800 */
[C---:B------:R-:W-:Y:S01]  /*1a800*/  FMUL.FTZ R170, R7.reuse, R170 ;  /* 0x000000aa07aa7220 */ /* 0x040fe20000410000 */
[----:B------:R-:W-:Y:S01]  /*1a810*/  FMUL.FTZ R24, R7, R171 ;  /* 0x000000ab07187220 */ /* 0x000fe20000410000 */
[----:B------:R-:W-:Y:S01]  /*1a820*/  F2FP.F16.F32.PACK_AB R11, R11, R148 ;  /* 0x000000940b0b723e */ /* 0x000fe200000000ff */
[----:B------:R2:W-:Y:S01]  /*1a830*/  STS [R6+0x400], R0 ;  /* 0x0004000006007388 */ /* 0x0005e20000000800 */
[----:B------:R-:W-:Y:S01]  /*1a840*/  F2FP.F16.F32.PACK_AB R10, R10, R150 ;  /* 0x000000960a0a723e */ /* 0x000fe200000000ff */
[C---:B------:R-:W-:Y:S01]  /*1a850*/  FMUL.FTZ R180, R8.reuse, R180 ;  /* 0x000000b408b47220 */ /* 0x040fe20000410000 */
[----:B------:R-:W-:Y:S01]  /*1a860*/  F2FP.F16.F32.PACK_AB R9, R9, R152 ;  /* 0x000000980909723e */ /* 0x000fe200000000ff */
[----:B------:R-:W-:Y:S01]  /*1a870*/  FMUL.FTZ R21, R8, R181 ;  /* 0x000000b508157220 */ /* 0x000fe20000410000 */
[----:B------:R-:W-:Y:S01]  /*1a880*/  F2FP.F16.F32.PACK_AB R12, R12, R154 ;  /* 0x0000009a0c0c723e */ /* 0x000fe200000000ff */
[C---:B------:R-:W-:Y:S01]  /*1a890*/  FMUL.FTZ R182, R7.reuse, R182 ;  /* 0x000000b607b67220 */ /* 0x040fe20000410000 */
[----:B------:R-:W-:Y:S01]  /*1a8a0*/  F2FP.F16.F32.PACK_AB R18, R18, R160 ;  /* 0x000000a01212723e */ /* 0x000fe200000000ff */
[----:B------:R-:W-:Y:S01]  /*1a8b0*/  FMUL.FTZ R27, R7, R183 ;  /* 0x000000b7071b7220 */ /* 0x000fe20000410000 */
[----:B------:R-:W-:Y:S01]  /*1a8c0*/  F2FP.F16.F32.PACK_AB R17, R17, R162 ;  /* 0x000000a21111723e */ /* 0x000fe200000000ff */
[----:B------:R-:W-:Y:S01]  /*1a8d0*/  FMUL.FTZ R184, R8, R184 ;  /* 0x000000b808b87220 */ /* 0x000fe20000410000 */
[----:B------:R-:W-:Y:S01]  /*1a8e0*/  F2FP.F16.F32.PACK_AB R14, R14, R172 ;  /* 0x000000ac0e0e723e */ /* 0x000fe200000000ff */
[----:B------:R-:W-:Y:S01]  /*1a8f0*/  FMUL.FTZ R26, R8, R185 ;  /* 0x000000b9081a7220 */ /* 0x000fe20000410000 */
[----:B------:R-:W-:Y:S01]  /*1a900*/  F2FP.F16.F32.PACK_AB R13, R13, R174 ;  /* 0x000000ae0d0d723e */ /* 0x000fe200000000ff */
[C---:B------:R-:W-:Y:S01]  /*1a910*/  FMUL.FTZ R186, R7.reuse, R186 ;  /* 0x000000ba07ba7220 */ /* 0x040fe20000410000 */
[----:B------:R-:W-:Y:S01]  /*1a920*/  FMUL.FTZ R64, R7, R187 ;  /* 0x000000bb07407220 */ /* 0x000fe20000410000 */
[----:B------:R-:W-:Y:S01]  /*1a930*/  F2FP.F16.F32.PACK_AB R16, R16, R164 ;  /* 0x000000a41010723e */ /* 0x000fe200000000ff */
[----:B------:R-:W-:Y:S01]  /*1a940*/  STS [R2+0x2000], R11 ;  /* 0x0020000b02007388 */ /* 0x000fe20000000800 */
[----:B------:R-:W-:Y:S01]  /*1a950*/  F2FP.F16.F32.PACK_AB R15, R15, R166 ;  /* 0x000000a60f0f723e */ /* 0x000fe200000000ff */
[----:B------:R-:W-:Y:S01]  /*1a960*/  FMUL.FTZ R192, R8, R192 ;  /* 0x000000c008c07220 */ /* 0x000fe20000410000 */
[----:B------:R-:W-:Y:S01]  /*1a970*/  F2FP.F16.F32.PACK_AB R25, R25, R168 ;  /* 0x000000a81919723e */ /* 0x000fe200000000ff */
[----:B------:R3:W-:Y:S01]  /*1a980*/  STS [R2+0x2400], R10 ;  /* 0x0024000a02007388 */ /* 0x0007e20000000800 */
[----:B-1----:R-:W-:Y:S01]  /*1a990*/  IADD3 R3, PT, PT, R2, R240, RZ ;  /* 0x000000f002037210 */ /* 0x002fe20007ffe0ff */
[----:B------:R-:W-:Y:S01]  /*1a9a0*/  FMUL.FTZ R61, R8, R193 ;  /* 0x000000c1083d7220 */ /* 0x000fe20000410000 */
[----:B------:R-:W-:Y:S01]  /*1a9b0*/  F2FP.F16.F32.PACK_AB R24, R24, R170 ;  /* 0x000000aa1818723e */ /* 0x000fe200000000ff */
[----:B------:R1:W-:Y:S01]  /*1a9c0*/  STS [R6+0x2000], R9 ;  /* 0x0020000906007388 */ /* 0x0003e20000000800 */
[C---:B--2---:R-:W-:Y:S01]  /*1a9d0*/  IADD3 R0, PT, PT, R2.reuse, 0x40, RZ ;  /* 0x0000004002007810 */ /* 0x044fe20007ffe0ff */
[----:B------:R-:W-:Y:S01]  /*1a9e0*/  FMUL.FTZ R194, R7, R194 ;  /* 0x000000c207c27220 */ /* 0x000fe20000410000 */
[----:B------:R-:W-:Y:S01]  /*1a9f0*/  IADD3 R5, PT, PT, R67, R3, RZ ;  /* 0x0000000343057210 */ /* 0x000fe20007ffe0ff */
[----:B------:R-:W-:Y:S01]  /*1aa00*/  STS [R6+0x2400], R12 ;  /* 0x0024000c06007388 */ /* 0x000fe20000000800 */
[----:B------:R-:W-:Y:S01]  /*1aa10*/  @P1 IADD3 R0, PT, PT, R2, -0x40, RZ ;  /* 0xffffffc002001810 */ /* 0x000fe20007ffe0ff */
[----:B------:R-:W-:Y:S01]  /*1aa20*/  FMUL.FTZ R60, R7, R195 ;  /* 0x000000c3073c7220 */ /* 0x000fe20000410000 */
[----:B------:R-:W-:Y:S01]  /*1aa30*/  F2FP.F16.F32.PACK_AB R23, R23, R176 ;  /* 0x000000b01717723e */ /* 0x000fe200000000ff */
[----:B------:R-:W-:Y:S01]  /*1aa40*/  STS [R3], R18 ;  /* 0x0000001203007388 */ /* 0x000fe20000000800 */
[----:B------:R-:W-:Y:S01]  /*1aa50*/  F2FP.F16.F32.PACK_AB R22, R22, R178 ;  /* 0x000000b21616723e */ /* 0x000fe200000000ff */
[----:B------:R-:W-:Y:S01]  /*1aa60*/  FMUL.FTZ R200, R8, R200 ;  /* 0x000000c808c87220 */ /* 0x000fe20000410000 */
[----:B------:R-:W-:Y:S01]  /*1aa70*/  F2FP.F16.F32.PACK_AB R20, R20, R188 ;  /* 0x000000bc1414723e */ /* 0x000fe200000000ff */
[----:B------:R-:W-:Y:S01]  /*1aa80*/  STS [R3+0x400], R17 ;  /* 0x0004001103007388 */ /* 0x000fe20000000800 */
[----:B------:R-:W-:Y:S01]  /*1aa90*/  F2FP.F16.F32.PACK_AB R19, R19, R190 ;  /* 0x000000be1313723e */ /* 0x000fe200000000ff */
[C---:B------:R-:W-:Y:S01]  /*1aaa0*/  FMUL.FTZ R57, R8.reuse, R201 ;  /* 0x000000c908397220 */ /* 0x040fe20000410000 */
[C---:B------:R-:W-:Y:S01]  /*1aab0*/  FMUL.FTZ R202, R7.reuse, R202 ;  /* 0x000000ca07ca7220 */ /* 0x040fe20000410000 */
[----:B------:R-:W-:Y:S01]  /*1aac0*/  FMUL.FTZ R56, R7, R203 ;  /* 0x000000cb07387220 */ /* 0x000fe20000410000 */
[----:B------:R-:W-:Y:S01]  /*1aad0*/  F2FP.F16.F32.PACK_AB R21, R21, R180 ;  /* 0x000000b41515723e */ /* 0x000fe200000000ff */
[----:B------:R-:W-:Y:S01]  /*1aae0*/  STS [R5], R14 ;  /* 0x0000000e05007388 */ /* 0x000fe20000000800 */
[----:B------:R-:W-:Y:S01]  /*1aaf0*/  F2FP.F16.F32.PACK_AB R27, R27, R182 ;  /* 0x000000b61b1b723e */ /* 0x000fe200000000ff */
[----:B------:R-:W-:Y:S01]  /*1ab00*/  FMUL.FTZ R72, R8, R72 ;  /* 0x0000004808487220 */ /* 0x000fe20000410000 */
[----:B---3--:R-:W-:Y:S01]  /*1ab10*/  IADD3 R10, PT, PT, R240, R0, RZ ;  /* 0x00000000f00a7210 */ /* 0x008fe20007ffe0ff */
[----:B------:R-:W-:Y:S01]  /*1ab20*/  STS [R5+0x400], R13 ;  /* 0x0004000d05007388 */ /* 0x000fe20000000800 */
[----:B------:R-:W-:Y:S01]  /*1ab30*/  F2FP.F16.F32.PACK_AB R26, R26, R184 ;  /* 0x000000b81a1a723e */ /* 0x000fe200000000ff */
[----:B------:R-:W-:Y:S01]  /*1ab40*/  FMUL.FTZ R53, R8, R73 ;  /* 0x0000004908357220 */ /* 0x000fe20000410000 */
[----:B-1----:R-:W-:Y:S01]  /*1ab50*/  IADD3 R9, PT, PT, R67, R0, RZ ;  /* 0x0000000043097210 */ /* 0x002fe20007ffe0ff */
[----:B------:R-:W-:Y:S01]  /*1ab60*/  STS [R3+0x2000], R16 ;  /* 0x0020001003007388 */ /* 0x000fe20000000800 */
[----:B------:R-:W-:Y:S01]  /*1ab70*/  F2FP.F16.F32.PACK_AB R64, R64, R186 ;  /* 0x000000ba4040723e */ /* 0x000fe200000000ff */
[----:B------:R-:W-:Y:S01]  /*1ab80*/  FMUL.FTZ R74, R7, R74 ;  /* 0x0000004a074a7220 */ /* 0x000fe20000410000 */
[----:B------:R-:W-:Y:S01]  /*1ab90*/  F2FP.F16.F32.PACK_AB R63, R63, R196 ;  /* 0x000000c43f3f723e */ /* 0x000fe200000000ff */
[----:B------:R-:W-:Y:S01]  /*1aba0*/  STS [R3+0x2400], R15 ;  /* 0x0024000f03007388 */ /* 0x000fe20000000800 */
[----:B------:R-:W-:Y:S01]  /*1abb0*/  F2FP.F16.F32.PACK_AB R62, R62, R198 ;  /* 0x000000c63e3e723e */ /* 0x000fe200000000ff */
[----:B------:R-:W-:Y:S01]  /*1abc0*/  FMUL.FTZ R52, R7, R75 ;  /* 0x0000004b07347220 */ /* 0x000fe20000410000 */
[----:B------:R-:W-:Y:S01]  /*1abd0*/  F2FP.F16.F32.PACK_AB R59, R59, R204 ;  /* 0x000000cc3b3b723e */ /* 0x000fe200000000ff */
[----:B------:R-:W-:Y:S01]  /*1abe0*/  STS [R5+0x2000], R25 ;  /* 0x0020001905007388 */ /* 0x000fe20000000800 */
[----:B------:R-:W-:Y:S01]  /*1abf0*/  F2FP.F16.F32.PACK_AB R58, R58, R206 ;  /* 0x000000ce3a3a723e */ /* 0x000fe200000000ff */
[C---:B------:R-:W-:Y:S01]  /*1ac00*/  FMUL.FTZ R76, R8.reuse, R76 ;  /* 0x0000004c084c7220 */ /* 0x040fe20000410000 */
[----:B------:R-:W-:Y:S01]  /*1ac10*/  IADD3 R4, PT, PT, R67, R10, RZ ;  /* 0x0000000a43047210 */ /* 0x000fe20007ffe0ff */
[----:B------:R-:W-:Y:S01]  /*1ac20*/  STS [R5+0x2400], R24 ;  /* 0x0024001805007388 */ /* 0x000fe20000000800 */
[C---:B------:R-:W-:Y:S01]  /*1ac30*/  FMUL.FTZ R49, R8.reuse, R77 ;  /* 0x0000004d08317220 */ /* 0x040fe20000410000 */
[C---:B------:R-:W-:Y:S01]  /*1ac40*/  FMUL.FTZ R78, R7.reuse, R78 ;  /* 0x0000004e074e7220 */ /* 0x040fe20000410000 */
[----:B------:R-:W-:Y:S01]  /*1ac50*/  FMUL.FTZ R48, R7, R79 ;  /* 0x0000004f07307220 */ /* 0x000fe20000410000 */
[----:B------:R-:W-:Y:S01]  /*1ac60*/  STS [R0], R23 ;  /* 0x0000001700007388 */ /* 0x000fe20000000800 */
[----:B------:R-:W-:Y:S01]  /*1ac70*/  F2FP.F16.F32.PACK_AB R61, R61, R192 ;  /* 0x000000c03d3d723e */ /* 0x000fe200000000ff */
[----:B------:R-:W-:Y:S01]  /*1ac80*/  FMUL.FTZ R88, R8, R88 ;  /* 0x0000005808587220 */ /* 0x000fe20000410000 */
[----:B------:R-:W-:Y:S01]  /*1ac90*/  F2FP.F16.F32.PACK_AB R60, R60, R194 ;  /* 0x000000c23c3c723e */ /* 0x000fe200000000ff */
[----:B------:R-:W-:Y:S01]  /*1aca0*/  STS [R0+0x400], R22 ;  /* 0x0004001600007388 */ /* 0x000fe20000000800 */
[----:B------:R-:W-:Y:S01]  /*1acb0*/  F2FP.F16.F32.PACK_AB R57, R57, R200 ;  /* 0x000000c83939723e */ /* 0x000fe200000000ff */
[----:B------:R-:W-:Y:S01]  /*1acc0*/  FMUL.FTZ R45, R8, R89 ;  /* 0x00000059082d7220 */ /* 0x000fe20000410000 */
[----:B------:R-:W-:Y:S01]  /*1acd0*/  F2FP.F16.F32.PACK_AB R56, R56, R202 ;  /* 0x000000ca3838723e */ /* 0x000fe200000000ff */
[----:B------:R-:W-:Y:S01]  /*1ace0*/  STS [R9], R20 ;  /* 0x0000001409007388 */ /* 0x000fe20000000800 */
[----:B------:R-:W-:Y:S01]  /*1acf0*/  F2FP.F16.F32.PACK_AB R55, R55, R68 ;  /* 0x000000443737723e */ /* 0x000fe200000000ff */
[C---:B------:R-:W-:Y:S01]  /*1ad00*/  FMUL.FTZ R90, R7.reuse, R90 ;  /* 0x0000005a075a7220 */ /* 0x040fe20000410000 */
[----:B------:R-:W-:Y:S01]  /*1ad10*/  F2FP.F16.F32.PACK_AB R54, R54, R70 ;  /* 0x000000463636723e */ /* 0x000fe200000000ff */
[----:B------:R-:W-:Y:S01]  /*1ad20*/  STS [R9+0x400], R19 ;  /* 0x0004001309007388 */ /* 0x000fe20000000800 */
[----:B------:R-:W-:Y:S01]  /*1ad30*/  FMUL.FTZ R44, R7, R91 ;  /* 0x0000005b072c7220 */ /* 0x000fe20000410000 */
[----:B------:R-:W-:Y:S01]  /*1ad40*/  F2FP.F16.F32.PACK_AB R51, R51, R80 ;  /* 0x000000503333723e */ /* 0x000fe200000000ff */
[----:B------:R-:W-:Y:S01]  /*1ad50*/  FMUL.FTZ R92, R8, R92 ;  /* 0x0000005c085c7220 */ /* 0x000fe20000410000 */
[----:B------:R-:W-:Y:S01]  /*1ad60*/  STS [R0+0x2000], R21 ;  /* 0x0020001500007388 */ /* 0x000fe20000000800 */
[----:B------:R-:W-:Y:S01]  /*1ad70*/  F2FP.F16.F32.PACK_AB R50, R50, R82 ;  /* 0x000000523232723e */ /* 0x000fe200000000ff */
[C---:B------:R-:W-:Y:S01]  /*1ad80*/  FMUL.FTZ R41, R8.reuse, R93 ;  /* 0x0000005d08297220 */ /* 0x040fe20000410000 */
[C---:B------:R-:W-:Y:S01]  /*1ad90*/  FMUL.FTZ R94, R7.reuse, R94 ;  /* 0x0000005e075e7220 */ /* 0x040fe20000410000 */
[----:B------:R-:W-:Y:S01]  /*1ada0*/  STS [R0+0x2400], R27 ;  /* 0x0024001b00007388 */ /* 0x000fe20000000800 */
[----:B------:R-:W-:Y:S01]  /*1adb0*/  FMUL.FTZ R40, R7, R95 ;  /* 0x0000005f07287220 */ /* 0x000fe20000410000 */
[----:B------:R-:W-:Y:S01]  /*1adc0*/  F2FP.F16.F32.PACK_AB R53, R53, R72 ;  /* 0x000000483535723e */ /* 0x000fe200000000ff */
[----:B------:R-:W-:Y:S01]  /*1add0*/  FMUL.FTZ R104, R8, R104 ;  /* 0x0000006808687220 */ /* 0x000fe20000410000 */
        /* <DEDUP_REMOVED lines=15> */
[----:B------:R-:W-:Y:S01]  /*1aed0*/  FMUL.FTZ R33, R8, R109 ;  /* 0x0000006d08217220 */ /* 0x000fe20000410000 */
[----:B------:R-:W-:Y:S01]  /*1aee0*/  STS [R4], R59 ;  /* 0x0000003b04007388 */ /* 0x000fe20000000800 */
[C---:B------:R-:W-:Y:S01]  /*1aef0*/  FMUL.FTZ R110, R7.reuse, R110 ;  /* 0x0000006e076e7220 */ /* 0x040fe20000410000 */
        /* <DEDUP_REMOVED lines=42> */
[----:B-1----:R-:W-:-:S02]  /*1b1a0*/  FMUL.FTZ R2, R8, R125 ;  /* 0x0000007d08027220 */ /* 0x002fc40000410000 */
[----:B------:R1:W2:Y:S01]  /*1b1b0*/  @P4 MUFU.LG2 R8, R137 ;  /* 0x0000008900084308 */ /* 0x0002a20000000c00 */
[----:B------:R-:W-:Y:S02]  /*1b1c0*/  STS [R3+0x6000], R45 ;  /* 0x0060002d03007388 */ /* 0x000fe40000000800 */
[----:B------:R-:W-:Y:S02]  /*1b1d0*/  F2FP.F16.F32.PACK_AB R2, R2, R124 ;  /* 0x0000007c0202723e */ /* 0x000fe400000000ff */
[----:B------:R-:W-:Y:S04]  /*1b1e0*/  STS [R3+0x6400], R44 ;  /* 0x0064002c03007388 */ /* 0x000fe80000000800 */
[----:B------:R-:W-:Y:S04]  /*1b1f0*/  STS [R5+0x6000], R41 ;  /* 0x0060002905007388 */ /* 0x000fe80000000800 */
[----:B------:R-:W-:Y:S04]  /*1b200*/  STS [R5+0x6400], R40 ;  /* 0x0064002805007388 */ /* 0x000fe80000000800 */
[----:B------:R-:W-:Y:S04]  /*1b210*/  STS [R0+0x4000], R39 ;  /* 0x0040002700007388 */ /* 0x000fe80000000800 */
[----:B------:R-:W-:Y:S04]  /*1b220*/  STS [R0+0x4400], R38 ;  /* 0x0044002600007388 */ /* 0x000fe80000000800 */
[----:B------:R-:W-:Y:S04]  /*1b230*/  STS [R9+0x4000], R35 ;  /* 0x0040002309007388 */ /* 0x000fe80000000800 */
[----:B------:R-:W-:Y:S04]  /*1b240*/  STS [R9+0x4400], R34 ;  /* 0x0044002209007388 */ /* 0x000fe80000000800 */
[----:B------:R-:W-:Y:S04]  /*1b250*/  STS [R0+0x6000], R37 ;  /* 0x0060002500007388 */ /* 0x000fe80000000800 */
[----:B------:R3:W-:Y:S04]  /*1b260*/  STS [R0+0x6400], R36 ;  /* 0x0064002400007388 */ /* 0x0007e80000000800 */
[----:B------:R-:W-:Y:S04]  /*1b270*/  STS [R9+0x6000], R33 ;  /* 0x0060002109007388 */ /* 0x000fe80000000800 */
[----:B------:R4:W-:Y:S04]  /*1b280*/  STS [R9+0x6400], R32 ;  /* 0x0064002009007388 */ /* 0x0009e80000000800 */
[----:B------:R1:W-:Y:S04]  /*1b290*/  STS [R10+0x4000], R31 ;  /* 0x0040001f0a007388 */ /* 0x0003e80000000800 */
[----:B------:R1:W-:Y:S04]  /*1b2a0*/  STS [R10+0x4400], R30 ;  /* 0x0044001e0a007388 */ /* 0x0003e80000000800 */
[----:B------:R1:W-:Y:S04]  /*1b2b0*/  STS [R4+0x4000], R29 ;  /* 0x0040001d04007388 */ /* 0x0003e80000000800 */
[----:B------:R1:W-:Y:S01]  /*1b2c0*/  STS [R4+0x4400], R28 ;  /* 0x0044001c04007388 */ /* 0x0003e20000000800 */
[----:B---3--:R-:W-:-:S03]  /*1b2d0*/  LOP3.LUT R0, R141, 0x1f8, RZ, 0xc0, !PT ;  /* 0x000001f88d007812 */ /* 0x008fc600078ec0ff */
[----:B------:R1:W-:Y:S01]  /*1b2e0*/  STS [R10+0x6000], R66 ;  /* 0x006000420a007388 */ /* 0x0003e20000000800 */
[----:B------:R-:W-:-:S03]  /*1b2f0*/  LOP3.LUT R0, R0, 0x38, R242, 0x78, !PT ;  /* 0x0000003800007812 */ /* 0x000fc600078e78f2 */
[----:B------:R1:W-:Y:S01]  /*1b300*/  STS [R10+0x6400], R65 ;  /* 0x006400410a007388 */ /* 0x0003e20000000800 */
[----:B----4-:R-:W3:Y:S01]  /*1b310*/  @P4 LDC R9, c[0x0][0x458] ;  /* 0x00011600ff094b82 */ /* 0x010ee20000000800 */
[----:B------:R-:W-:Y:S01]  /*1b320*/  LOP3.LUT R3, R0, 0x1e00, R141, 0xf8, !PT ;  /* 0x00001e0000037812 */ /* 0x000fe200078ef88d */
[----:B------:R-:W-:-:S05]  /*1b330*/  FMUL.FTZ R0, R7, R127 ;  /* 0x0000007f07007220 */ /* 0x000fca0000410000 */
[----:B------:R-:W-:Y:S01]  /*1b340*/  F2FP.F16.F32.PACK_AB R0, R0, R126 ;  /* 0x0000007e0000723e */ /* 0x000fe200000000ff */
[----:B--2---:R-:W-:Y:S06]  /*1b350*/  BRA.U UP1, `(.L_x_556) ;  /* 0x0000000101207547 */ /* 0x004fec000b800000 */
[----:B------:R-:W-:Y:S01]  /*1b360*/  UISETP.NE.AND UP1, UPT, UR13, URZ, UPT ;  /* 0x000000ff0d00728c */ /* 0x000fe2000bf25270 */
[----:B------:R-:W2:Y:S10]  /*1b370*/  LDCU UR13, c[0x0][0x3e0] ;  /* 0x00007c00ff0d77ac */ /* 0x000eb40008000800 */
[----:B------:R-:W2:Y:S01]  /*1b380*/  @UP1 LDCU UR5, c[0x0][0x454] ;  /* 0x00008a80ff0517ac */ /* 0x000ea20008000800 */
[----:B------:R-:W-:Y:S01]  /*1b390*/  @UP1 UMOV UR19, 0x1 ;  /* 0x0000000100131882 */ /* 0x000fe20000000000 */
[----:B------:R-:W4:Y:S01]  /*1b3a0*/  @UP1 LDCU UR18, c[0x0][0x454] ;  /* 0x00008a80ff1217ac */ /* 0x000f220008000800 */
[----:B------:R-:W-:Y:S01]  /*1b3b0*/  @!UP1 UMOV UR19, 0x1 ;  /* 0x0000000100139882 */ /* 0x000fe20000000000 */
[----:B--2---:R-:W-:-:S02]  /*1b3c0*/  @UP1 UIMAD UR5, UR5, UR13, URZ ;  /* 0x0000000d050512a4 */ /* 0x004fc4000f8e02ff */
[----:B----4-:R-:W-:-:S12]  /*1b3d0*/  @!UP1 UIMAD UR5, UR12, UR13, URZ ;  /* 0x0000000d0c0592a4 */ /* 0x010fd8000f8e02ff */
.L_x_556:
[----:B------:R2:W-:Y:S01]  /*1b3e0*/  STS [R4+0x6000], R2 ;  /* 0x0060000204007388 */ /* 0x0005e20000000800 */
[----:B------:R-:W-:Y:S01]  /*1b3f0*/  LEA R18, R3, UR6, 0x1 ;  /* 0x0000000603127c11 */ /* 0x000fe2000f8e08ff */
[----:B------:R-:W4:Y:S01]  /*1b400*/  @P3 LDC R7, c[0x0][0x458] ;  /* 0x00011600ff073b82 */ /* 0x000f220000000800 */
[----:B------:R-:W5:Y:S01]  /*1b410*/  @P3 MUFU.LG2 R3, R138 ;  /* 0x0000008a00033308 */ /* 0x000f620000000c00 */
[----:B------:R1:W-:Y:S01]  /*1b420*/  STS [R4+0x6400], R0 ;  /* 0x0064000004007388 */ /* 0x0003e20000000800 */
[----:B------:R-:W-:Y:S01]  /*1b430*/  UIMAD UR18, UR8, UR18, URZ ;  /* 0x00000012081272a4 */ /* 0x000fe2000f8e02ff */
[----:B------:R-:W-:Y:S01]  /*1b440*/  LOP3.LUT P1, RZ, R242, 0x3, RZ, 0xc0, !PT ;  /* 0x00000003f2ff7812 */ /* 0x000fe2000782c0ff */
[----:B------:R-:W-:-:S03]  /*1b450*/  UIMAD UR6, UR11, UR19, URZ ;  /* 0x000000130b0672a4 */ /* 0x000fc6000f8e02ff */
[----:B------:R-:W-:Y:S01]  /*1b460*/  BAR.SYNC.DEFER_BLOCKING 0x0 ;  /* 0x0000000000007b1d */ /* 0x000fe20000010000 */
[----:B------:R-:W-:Y:S01]  /*1b470*/  @!UP0 UIMAD UR18, UR10, UR5, UR18 ;  /* 0x000000050a1282a4 */ /* 0x000fe2000f8e0212 */
[----:B------:R-:W-:Y:S01]  /*1b480*/  MOV R17, 0x7f800000 ;  /* 0x7f80000000117802 */ /* 0x000fe20000000f00 */
[----:B------:R-:W-:Y:S01]  /*1b490*/  USEL UR15, UR15, URZ, UP0 ;  /* 0x000000ff0f0f7287 */ /* 0x000fe20008000000 */
        /* <DEDUP_REMOVED lines=8> */
[----:B-----5:R-:W-:Y:S01]  /*1b520*/  @P3 FMUL.FTZ R3, R3, 0.69314718246459960938 ;  /* 0x3f31721803033820 */ /* 0x020fe20000410000 */
[----:B------:R-:W-:Y:S01]  /*1b530*/  UIADD3 UR15, UP1, UP0, UR10, UR15, UR18 ;  /* 0x0000000f0a0f7290 */ /* 0x000fe2000f83e012 */
[----:B------:R-:W5:Y:S01]  /*1b540*/  @P0 LDC R5, c[0x0][0x458] ;  /* 0x00011600ff050b82 */ /* 0x000f620000000800 */
[----:B------:R-:W-:Y:S01]  /*1b550*/  MOV R14, 0x7f800000 ;  /* 0x7f800000000e7802 */ /* 0x000fe20000000f00 */
[----:B--2---:R-:W2:Y:S01]  /*1b560*/  @P2 MUFU.LG2 R2, R132 ;  /* 0x0000008400022308 */ /* 0x004ea20000000c00 */
[----:B------:R-:W-:Y:S01]  /*1b570*/  UIADD3.X UR4, UPT, UPT, UR5, UR4, UR6, UP1, UP0 ;  /* 0x0000000405047290 */ /* 0x000fe20008fe0406 */
[----:B----4-:R-:W-:Y:S01]  /*1b580*/  @P3 FFMA.FTZ R16, R134, R7, R3 ;  /* 0x0000000786103223 */ /* 0x010fe20000010003 */
[----:B------:R-:W-:Y:S01]  /*1b590*/  SHF.R.U32.HI R19, RZ, 0x3, R242 ;  /* 0x00000003ff137819 */ /* 0x000fe200000116f2 */
[----:B-1----:R-:W-:Y:S01]  /*1b5a0*/  @P4 FMUL.FTZ R0, R8, 0.69314718246459960938 ;  /* 0x3f31721808004820 */ /* 0x002fe20000410000 */
[----:B------:R1:W4:Y:S03]  /*1b5b0*/  LDS.128 R24, [R18+0x3800] ;  /* 0x0038000012187984 */ /* 0x0003260000000c00 */
[----:B------:R-:W5:Y:S01]  /*1b5c0*/  @P0 MUFU.LG2 R4, R139 ;  /* 0x0000008b00040308 */ /* 0x000f620000000c00 */
[----:B---3--:R-:W-:Y:S01]  /*1b5d0*/  @P4 FFMA.FTZ R17, R135, R9, R0 ;  /* 0x0000000987114223 */ /* 0x008fe20000010000 */
[----:B--2---:R-:W-:-:S04]  /*1b5e0*/  @P2 FMUL.FTZ R2, R2, 0.69314718246459960938 ;  /* 0x3f31721802022820 */ /* 0x004fc80000410000 */
[----:B------:R-:W-:Y:S01]  /*1b5f0*/  @P2 FFMA.FTZ R15, R136, R6, R2 ;  /* 0x00000006880f2223 */ /* 0x000fe20000010002 */
[----:B-----5:R-:W-:-:S04]  /*1b600*/  @P0 FMUL.FTZ R0, R4, 0.69314718246459960938 ;  /* 0x3f31721804000820 */ /* 0x020fc80000410000 */
[----:B------:R-:W-:Y:S01]  /*1b610*/  @P0 FFMA.FTZ R14, R133, R5, R0 ;  /* 0x00000005850e0223 */ /* 0x000fe20000010000 */
[----:B-1----:R-:W-:Y:S06]  /*1b620*/  @P1 BRA `(.L_x_558) ;  /* 0x0000000000981947 */ /* 0x002fec0003800000 */
[----:B------:R-:W-:Y:S02]  /*1b630*/  LOP3.LUT R0, R225, 0x30, RZ, 0xc0, !PT ;  /* 0x00000030e1007812 */ /* 0x000fe400078ec0ff */
[----:B------:R-:W-:-:S04]  /*1b640*/  SHF.R.U32.HI R242, RZ, 0x2, R242 ;  /* 0x00000002fff27819 */ /* 0x000fc800000116f2 */
        /* <DEDUP_REMOVED lines=17> */
[----:B------:R-:W3:Y:S01]  /*1b760*/  @!P4 LDC.64 R12, c[0x0][0x420] ;  /* 0x00010800ff0ccb82 */ /* 0x000ee20000000a00 */
[----:B------:R-:W-:-:S07]  /*1b770*/  @!P5 LEA.HI.X.SX32 R2, R2, UR4, 0x1, P0 ;  /* 0x000000040202dc11 */ /* 0x000fce00080f0eff */
[----:B------:R-:W5:Y:S01]  /*1b780*/  @!P3 LDC.64 R20, c[0x0][0x420] ;  /* 0x00010800ff14bb82 */ /* 0x000f620000000a00 */
[----:B-1----:R-:W-:-:S04]  /*1b790*/  @!P6 LEA R8, P1, R0, R8, 0x2 ;  /* 0x000000080008e211 */ /* 0x002fc800078210ff */
[----:B------:R-:W-:Y:S02]  /*1b7a0*/  @!P6 LEA.HI.X R9, R0, R9, R6, 0x2, P1 ;  /* 0x000000090009e211 */ /* 0x000fe400008f1406 */
[----:B------:R-:W-:Y:S02]  /*1b7b0*/  @!P4 IADD3 R0, P1, PT, R5, UR15, RZ ;  /* 0x0000000f0500cc10 */ /* 0x000fe4000ff3e0ff */
[C---:B--2---:R-:W-:Y:S01]  /*1b7c0*/  @!P5 LEA R6, P2, R3.reuse, R10, 0x2 ;  /* 0x0000000a0306d211 */ /* 0x044fe200078410ff */
[----:B------:R1:W-:Y:S01]  /*1b7d0*/  @!P6 STG.E desc[UR16][R8.64], R17 ;  /* 0x000000110800e986 */ /* 0x0003e2000c101910 */
[----:B------:R-:W-:Y:S02]  /*1b7e0*/  @!P3 IADD3 R10, P0, PT, R4, UR15, RZ ;  /* 0x0000000f040abc10 */ /* 0x000fe4000ff1e0ff */
[----:B------:R-:W-:Y:S02]  /*1b7f0*/  @!P5 LEA.HI.X R7, R3, R11, R2, 0x2, P2 ;  /* 0x0000000b0307d211 */ /* 0x000fe400010f1402 */
[----:B------:R-:W-:-:S02]  /*1b800*/  @!P4 LEA.HI.X.SX32 R5, R5, UR4, 0x1, P1 ;  /* 0x000000040505cc11 */ /* 0x000fc400088f0eff */
[----:B------:R-:W-:Y:S01]  /*1b810*/  @!P3 LEA.HI.X.SX32 R3, R4, UR4, 0x1, P0 ;  /* 0x000000040403bc11 */ /* 0x000fe200080f0eff */
[----:B------:R1:W-:Y:S01]  /*1b820*/  @!P5 STG.E desc[UR16][R6.64], R16 ;  /* 0x000000100600d986 */ /* 0x0003e2000c101910 */
[----:B---3--:R-:W-:-:S04]  /*1b830*/  @!P4 LEA R4, P1, R0, R12, 0x2 ;  /* 0x0000000c0004c211 */ /* 0x008fc800078210ff */
[----:B------:R-:W-:Y:S02]  /*1b840*/  @!P4 LEA.HI.X R5, R0, R13, R5, 0x2, P1 ;  /* 0x0000000d0005c211 */ /* 0x000fe400008f1405 */
[----:B-----5:R-:W-:-:S03]  /*1b850*/  @!P3 LEA R2, P0, R10, R20, 0x2 ;  /* 0x000000140a02b211 */ /* 0x020fc600078010ff */
[----:B------:R1:W-:Y:S01]  /*1b860*/  @!P4 STG.E desc[UR16][R4.64], R15 ;  /* 0x0000000f0400c986 */ /* 0x0003e2000c101910 */
[----:B------:R-:W-:-:S05]  /*1b870*/  @!P3 LEA.HI.X R3, R10, R21, R3, 0x2, P0 ;  /* 0x000000150a03b211 */ /* 0x000fca00000f1403 */
[----:B------:R1:W-:Y:S04]  /*1b880*/  @!P3 STG.E desc[UR16][R2.64], R14 ;  /* 0x0000000e0200b986 */ /* 0x0003e8000c101910 */
.L_x_558:
[----:B------:R-:W-:Y:S05]  /*1b890*/  BSYNC.RECONVERGENT B0 ;  /* 0x0000000000007941 */ /* 0x000fea0003800200 */
.L_x_557:
[----:B-1----:R1:W2:Y:S01]  /*1b8a0*/  LDS.128 R12, [R18] ;  /* 0x00000000120c7984 */ /* 0x0022a20000000c00 */
[----:B------:R-:W3:Y:S01]  /*1b8b0*/  LDCU.64 UR4, c[0x0][0x410] ;  /* 0x00008200ff0477ac */ /* 0x000ee20008000a00 */
[C---:B------:R-:W-:Y:S01]  /*1b8c0*/  VIADD R3, R19.reuse, 0x10 ;  /* 0x0000001013037836 */ /* 0x040fe20000000000 */
[----:B------:R-:W-:Y:S01]  /*1b8d0*/  BSSY.RECONVERGENT B0, `(.L_x_559) ;  /* 0x0000024000007945 */ /* 0x000fe20003800200 */
[----:B------:R1:W1:Y:S01]  /*1b8e0*/  LDS.128 R8, [R18+0x4000] ;  /* 0x0040000012087984 */ /* 0x0002620000000c00 */
[----:B------:R-:W-:Y:S01]  /*1b8f0*/  VIADD R2, R19, 0x20 ;  /* 0x0000002013027836 */ /* 0x000fe20000000000 */
[----:B------:R-:W-:Y:S01]  /*1b900*/  UIMAD.WIDE.U32 UR10, UR11, 0x80, URZ ;  /* 0x000000800b0a78a5 */ /* 0x000fe2000f8e00ff */
[----:B------:R-:W-:Y:S01]  /*1b910*/  ISETP.GE.AND P6, PT, R3, UR7, PT ;  /* 0x0000000703007c0c */ /* 0x000fe2000bfc6270 */
[C---:B------:R-:W-:Y:S01]  /*1b920*/  VIADD R0, R19.reuse, 0x30 ;  /* 0x0000003013007836 */ /* 0x040fe20000000000 */
[C---:B------:R-:W-:Y:S01]  /*1b930*/  IADD3 R3, PT, PT, R19.reuse, 0x40, RZ ;  /* 0x0000004013037810 */ /* 0x040fe20007ffe0ff */
[----:B------:R-:W-:Y:S01]  /*1b940*/  VIADD R4, R19, 0x60 ;  /* 0x0000006013047836 */ /* 0x000fe20000000000 */
[----:B------:R-:W-:-:S02]  /*1b950*/  ISETP.GE.AND P5, PT, R2, UR7, PT ;  /* 0x0000000702007c0c */ /* 0x000fc4000bfa6270 */
[----:B------:R-:W-:Y:S02]  /*1b960*/  IADD3 R2, P0, PT, R224, UR14, RZ ;  /* 0x0000000ee0027c10 */ /* 0x000fe4000ff1e0ff */
[----:B------:R-:W-:Y:S02]  /*1b970*/  ISETP.GE.AND P3, PT, R3, UR7, PT ;  /* 0x0000000703007c0c */ /* 0x000fe4000bf66270 */
[----:B------:R-:W-:Y:S01]  /*1b980*/  ISETP.GE.AND P4, PT, R0, UR7, PT ;  /* 0x0000000700007c0c */ /* 0x000fe2000bf86270 */
[C---:B------:R-:W-:Y:S01]  /*1b990*/  VIADD R0, R19.reuse, 0x50 ;  /* 0x0000005013007836 */ /* 0x040fe20000000000 */
[----:B------:R-:W-:Y:S02]  /*1b9a0*/  IADD3.X R3, PT, PT, RZ, UR9, RZ, P0, !PT ;  /* 0x00000009ff037c10 */ /* 0x000fe400087fe4ff */
[C---:B------:R-:W-:Y:S02]  /*1b9b0*/  ISETP.GE.AND P0, PT, R19.reuse, UR7, PT ;  /* 0x0000000713007c0c */ /* 0x040fe4000bf06270 */
[----:B------:R-:W-:Y:S01]  /*1b9c0*/  ISETP.GE.AND P2, PT, R0, UR7, PT ;  /* 0x0000000700007c0c */ /* 0x000fe2000bf46270 */
[----:B---3--:R-:W-:Y:S01]  /*1b9d0*/  IMAD.U32 R0, RZ, RZ, UR4 ;  /* 0x00000004ff007e24 */ /* 0x008fe2000f8e00ff */
[----:B------:R-:W-:-:S02]  /*1b9e0*/  IADD3 R20, PT, PT, R19, 0x70, RZ ;  /* 0x0000007013147810 */ /* 0x000fc40007ffe0ff */
[----:B------:R-:W-:Y:S01]  /*1b9f0*/  ISETP.GE.AND P1, PT, R4, UR7, PT ;  /* 0x0000000704007c0c */ /* 0x000fe2000bf26270 */
[----:B------:R-:W-:Y:S01]  /*1ba00*/  IMAD.WIDE.U32 R16, R0, UR8, R2 ;  /* 0x0000000800107c25 */ /* 0x000fe2000f8e0002 */
[----:B------:R-:W-:-:S03]  /*1ba10*/  LOP3.LUT R19, R19, UR10, RZ, 0xfc, !PT ;  /* 0x0000000a13137c12 */ /* 0x000fc6000f8efcff */
[----:B------:R-:W-:-:S04]  /*1ba20*/  IMAD.U32 R0, RZ, RZ, UR5 ;  /* 0x00000005ff007e24 */ /* 0x000fc8000f8e00ff */
[----:B------:R-:W-:Y:S01]  /*1ba30*/  IMAD R7, R0, UR8, R17 ;  /* 0x0000000800077c24 */ /* 0x000fe2000f8e0211 */
[----:B------:R-:W-:Y:S06]  /*1ba40*/  @P0 BRA `(.L_x_560) ;  /* 0x0000000000300947 */ /* 0x000fec0003800000 */
        /* <DEDUP_REMOVED lines=12> */
.L_x_560:
[----:B------:R-:W-:Y:S05]  /*1bb10*/  BSYNC.RECONVERGENT B0 ;  /* 0x0000000000007941 */ /* 0x000fea0003800200 */
.L_x_559:
        /* <DEDUP_REMOVED lines=19> */
.L_x_562:
[----:B------:R-:W-:Y:S05]  /*1bc50*/  BSYNC.RECONVERGENT B0 ;  /* 0x0000000000007941 */ /* 0x000fea0003800200 */
.L_x_561:
        /* <DEDUP_REMOVED lines=18> */
.L_x_564:
[----:B------:R-:W-:Y:S05]  /*1bd80*/  BSYNC.RECONVERGENT B0 ;  /* 0x0000000000007941 */ /* 0x000fea0003800200 */
.L_x_563:
        /* <DEDUP_REMOVED lines=18> */
.L_x_566:
[----:B------:R-:W-:Y:S05]  /*1beb0*/  BSYNC.RECONVERGENT B0 ;  /* 0x0000000000007941 */ /* 0x000fea0003800200 */
.L_x_565:
        /* <DEDUP_REMOVED lines=18> */
.L_x_568:
[----:B------:R-:W-:Y:S05]  /*1bfe0*/  BSYNC.RECONVERGENT B0 ;  /* 0x0000000000007941 */ /* 0x000fea0003800200 */
.L_x_567:
        /* <DEDUP_REMOVED lines=18> */
.L_x_570:
[----:B------:R-:W-:Y:S05]  /*1c110*/  BSYNC.RECONVERGENT B0 ;  /* 0x0000000000007941 */ /* 0x000fea0003800200 */
.L_x_569:
        /* <DEDUP_REMOVED lines=18> */
.L_x_572:
[----:B------:R-:W-:Y:S05]  /*1c240*/  BSYNC.RECONVERGENT B0 ;  /* 0x0000000000007941 */ /* 0x000fea0003800200 */
.L_x_571:
        /* <DEDUP_REMOVED lines=17> */
.L_x_573:
        /* <DEDUP_REMOVED lines=10> */
.L_x_2847:


//--------------------- .text._ZN5flash16flash_fwd_kernelI23Flash_fwd_kernel_traitsILi128ELi128ELi64ELi4ELb0ELb0EN7cutlass6half_tE19Flash_kernel_traitsILi128ELi128ELi64ELi4ES3_EELb0ELb0ELb1ELb0ELb0ELb1ELb1ELb0EEEvNS_16Flash_fwd_paramsE --------------------------
	.section	.text._ZN5flash16flash_fwd_kernelI23Flash_fwd_kernel_traitsILi128ELi128ELi64ELi4ELb0ELb0EN7cutlass6half_tE19Flash_kernel_traitsILi128ELi128ELi64ELi4ES3_EELb0ELb0ELb1ELb0ELb0ELb1ELb1ELb0EEEvNS_16Flash_fwd_paramsE,"ax",@progbits
	.align	128
        .global         _ZN5flash16flash_fwd_kernelI23Flash_fwd_kernel_traitsILi128ELi128ELi64ELi4ELb0ELb0EN7cutlass6half_tE19Flash_kernel_traitsILi128ELi128ELi64ELi4ES3_EELb0ELb0ELb1ELb0ELb0ELb1ELb1ELb0EEEvNS_16Flash_fwd_paramsE
        .type           _ZN5flash16flash_fwd_kernelI23Flash_fwd_kernel_traitsILi128ELi128ELi64ELi4ELb0ELb0EN7cutlass6half_tE19Flash_kernel_traitsILi128ELi128ELi64ELi4ES3_EELb0ELb0ELb1ELb0ELb0ELb1ELb1ELb0EEEvNS_16Flash_fwd_paramsE,@function
        .size           _ZN5flash16flash_fwd_kernelI23Flash_fwd_kernel_traitsILi128ELi128ELi64ELi4ELb0ELb0EN7cutlass6half_tE19Flash_kernel_traitsILi128ELi128ELi64ELi4ES3_EELb0ELb0ELb1ELb0ELb0ELb1ELb1ELb0EEEvNS_16Flash_fwd_paramsE,(.L_x_2848 - _ZN5flash16flash_fwd_kernelI23Flash_fwd_kernel_traitsILi128ELi128ELi64ELi4ELb0ELb0EN7cutlass6half_tE19Flash_kernel_traitsILi128ELi128ELi64ELi4ES3_EELb0ELb0ELb1ELb0ELb0ELb1ELb1ELb0EEEvNS_16Flash_fwd_paramsE)
        .other          _ZN5flash16flash_fwd_kernelI23Flash_fwd_kernel_traitsILi128ELi128ELi64ELi4ELb0ELb0EN7cutlass6half_tE19Flash_kernel_traitsILi128ELi128ELi64ELi4ES3_EELb0ELb0ELb1ELb0ELb0ELb1ELb1ELb0EEEvNS_16Flash_fwd_paramsE,@"STO_CUDA_ENTRY STV_DEFAULT"
_ZN5flash16flash_fwd_kernelI23Flash_fwd_kernel_traitsILi128ELi128ELi64ELi4ELb0ELb0EN7cutlass6half_tE19Flash_kernel_traitsILi128ELi128ELi64ELi4ES3_EELb0ELb0ELb1ELb0ELb0ELb1ELb1ELb0EEEvNS_16Flash_fwd_paramsE:
.text._ZN5flash16flash_fwd_kernelI23Flash_fwd_kernel_traitsILi128ELi128ELi64ELi4ELb0ELb0EN7cutlass6half_tE19Flash_kernel_traitsILi128ELi128ELi64ELi4ES3_EELb0ELb0ELb1ELb0ELb0ELb1ELb1ELb0EEEvNS_16Flash_fwd_paramsE:
        /* <DEDUP_REMOVED lines=72> */
.L_x_574:
        /* <DEDUP_REMOVED lines=57> */
.L_x_576:
        /* <DEDUP_REMOVED lines=56> */
.L_x_578:
[----:B------:R-:W-:Y:S05]  /*0b90*/  BSYNC.RECONVERGENT B0 ;  /* 0x0000000000007941 */ /* 0x000fea0003800200 */
.L_x_577:
        /* <DEDUP_REMOVED lines=17> */
.L_x_580:
[----:B------:R-:W-:Y:S05]  /*0cb0*/  BSYNC.RECONVERGENT B0 ;  /* 0x0000000000007941 */ /* 0x000fea0003800200 */
.L_x_579:
        /* <DEDUP_REMOVED lines=16> */
.L_x_582:
[----:B------:R-:W-:Y:S05]  /*0dc0*/  BSYNC.RECONVERGENT B0 ;  /* 0x0000000000007941 */ /* 0x000fea0003800200 */
.L_x_581:
        /* <DEDUP_REMOVED lines=16> */
.L_x_584:
[----:B------:R-:W-:Y:S05]  /*0ed0*/  BSYNC.RECONVERGENT B0 ;  /* 0x0000000000007941 */ /* 0x000fea0003800200 */
.L_x_583:
        /* <DEDUP_REMOVED lines=16> */
.L_x_586:
[----:B------:R-:W-:Y:S05]  /*0fe0*/  BSYNC.RECONVERGENT B0 ;  /* 0x0000000000007941 */ /* 0x000fea0003800200 */
.L_x_585:
        /* <DEDUP_REMOVED lines=16> */
.L_x_588:
[----:B------:R-:W-:Y:S05]  /*10f0*/  BSYNC.RECONVERGENT B0 ;  /* 0x0000000000007941 */ /* 0x000fea0003800200 */
.L_x_587:
        /* <DEDUP_REMOVED lines=16> */
.L_x_590:
[----:B------:R-:W-:Y:S05]  /*1200*/  BSYNC.RECONVERGENT B0 ;  /* 0x0000000000007941 */ /* 0x000fea0003800200 */
.L_x_589:
        /* <DEDUP_REMOVED lines=17> */
.L_x_592:
[----:B------:R-:W-:Y:S05]  /*1320*/  BSYNC.RECONVERGENT B0 ;  /* 0x0000000000007941 */ /* 0x000fea0003800200 */
.L_x_591:
        /* <DEDUP_REMOVED lines=23> */
.L_x_594:
[----:B------:R-:W-:Y:S05]  /*14a0*/  BSYNC.RECONVERGENT B0 ;  /* 0x0000000000007941 */ /* 0x000fea0003800200 */
.L_x_593:
        /* <DEDUP_REMOVED lines=11> */
.L_x_596:
[----:B------:R-:W-:Y:S05]  /*1560*/  BSYNC.RECONVERGENT B0 ;  /* 0x0000000000007941 */ /* 0x000fea0003800200 */
.L_x_595:
        /* <DEDUP_REMOVED lines=10> */
.L_x_598:
[----:B------:R-:W-:Y:S05]  /*1610*/  BSYNC.RECONVERGENT B0 ;  /* 0x0000000000007941 */ /* 0x000fea0003800200 */
.L_x_597:
        /* <DEDUP_REMOVED lines=10> */
.L_x_600:
[----:B------:R-:W-:Y:S05]  /*16c0*/  BSYNC.RECONVERGENT B0 ;  /* 0x0000000000007941 */ /* 0x000fea0003800200 */
.L_x_599:
        /* <DEDUP_REMOVED lines=10> */
.L_x_602:
[----:B------:R-:W-:Y:S05]  /*1770*/  BSYNC.RECONVERGENT B0 ;  /* 0x0000000000007941 */ /* 0x000fea0003800200 */
.L_x_601:
        /* <DEDUP_REMOVED lines=10> */
.L_x_604:
[----:B------:R-:W-:Y:S05]  /*1820*/  BSYNC.RECONVERGENT B0 ;  /* 0x0000000000007941 */ /* 0x000fea0003800200 */
.L_x_603:
        /* <DEDUP_REMOVED lines=10> */
.L_x_606:
[----:B------:R-:W-:Y:S05]  /*18d0*/  BSYNC.RECONVERGENT B0 ;  /* 0x0000000000007941 */ /* 0x000fea0003800200 */
.L_x_605:
        /* <DEDUP_REMOVED lines=10> */
.L_x_575:
        /* <DEDUP_REMOVED lines=22> */
.L_x_607:
[----:B------:R-:W1:Y:S01]  /*1ae0*/  LDCU.64 UR12, c[0x0][0x3b8] ;  /* 0x00007700ff0c77ac */ /* 0x000e620008000a00 */
[----:B------:R-:W-:-:S04]  /*1af0*/  UIADD3 UR30, UPT, UPT, UR7, UR24, URZ ;  /* 0x00000018071e7290 */ /* 0x000fc8000fffe0ff */
[----:B-1----:R-:W-:Y:S02]  /*1b00*/  UIMAD.WIDE.U32 UR36, UR30, UR12, URZ ;  /* 0x0000000c1e2472a5 */ /* 0x002fe4000f8e00ff */
[----:B------:R-:W-:-:S04]  /*1b10*/  UIMAD UR30, UR30, UR13, URZ ;  /* 0x0000000d1e1e72a4 */ /* 0x000fc8000f8e02ff */
[----:B------:R-:W-:Y:S02]  /*1b20*/  UIADD3 UR30, UPT, UPT, UR37, UR30, URZ ;  /* 0x0000001e251e7290 */ /* 0x000fe4000fffe0ff */
.L_x_608:
        /* <DEDUP_REMOVED lines=43> */
.L_x_609:
[----:B------:R-:W1:Y:S01]  /*1de0*/  LDCU.64 UR10, c[0x0][0x3c0] ;  /* 0x00007800ff0a77ac */ /* 0x000e620008000a00 */
[----:B------:R-:W-:-:S04]  /*1df0*/  UIADD3 UR7, UPT, UPT, UR7, UR24, URZ ;  /* 0x0000001807077290 */ /* 0x000fc8000fffe0ff */
[----:B-1----:R-:W-:Y:S02]  /*1e00*/  UIMAD.WIDE.U32 UR4, UR7, UR10, URZ ;  /* 0x0000000a070472a5 */ /* 0x002fe4000f8e00ff */
[----:B------:R-:W-:-:S04]  /*1e10*/  UIMAD UR7, UR7, UR11, URZ ;  /* 0x0000000b070772a4 */ /* 0x000fc8000f8e02ff */
[----:B------:R-:W-:Y:S01]  /*1e20*/  UIADD3 UR22, UPT, UPT, UR5, UR7, URZ ;  /* 0x0000000705167290 */ /* 0x000fe2000fffe0ff */
[----:B------:R-:W-:-:S11]  /*1e30*/  UMOV UR24, UR4 ;  /* 0x0000000400187c82 */ /* 0x000fd60008000000 */
.L_x_610:
[----:B------:R-:W-:Y:S01]  /*1e40*/  SHF.R.U32.HI R241, RZ, 0x3, R242 ;  /* 0x00000003fff17819 */ /* 0x000fe200000116f2 */
[----:B------:R-:W-:Y:S01]  /*1e50*/  UIADD3 UR7, UPT, UPT, -UR23, UR26, URZ ;  /* 0x0000001a17077290 */ /* 0x000fe2000fffe1ff */
[----:B------:R-:W-:Y:S01]  /*1e60*/  IMAD.SHL.U32 R4, R242, 0x8, RZ ;  /* 0x00000008f2047824 */ /* 0x000fe200078e00ff */
[----:B------:R-:W1:Y:S01]  /*1e70*/  LDCU.64 UR4, c[0x0][0x3c8] ;  /* 0x00007900ff0477ac */ /* 0x000e620008000a00 */
[C---:B------:R-:W-:Y:S01]  /*1e80*/  IADD3 R28, PT, PT, R241.reuse, 0x20, RZ ;  /* 0x00000020f11c7810 */ /* 0x040fe20007ffe0ff */
[C---:B------:R-:W-:Y:S01]  /*1e90*/  VIADD R25, R241.reuse, 0x10 ;  /* 0x00000010f1197836 */ /* 0x040fe20000000000 */
[C---:B------:R-:W-:Y:S01]  /*1ea0*/  IADD3 R27, PT, PT, R241.reuse, 0x30, RZ ;  /* 0x00000030f11b7810 */ /* 0x040fe20007ffe0ff */
[----:B------:R2:W-:Y:S01]  /*1eb0*/  STL [R1+0x80], R4 ;  /* 0x0000800401007387 */ /* 0x0005e20000100800 */
[----:B------:R-:W-:Y:S01]  /*1ec0*/  ISETP.GE.AND P2, PT, R241, UR7, PT ;  /* 0x00000007f1007c0c */ /* 0x000fe2000bf46270 */
[----:B------:R-:W-:Y:S01]  /*1ed0*/  UIADD3 UR29, UPT, UPT, UR19, -0x1, URZ ;  /* 0xffffffff131d7890 */ /* 0x000fe2000fffe0ff */
[----:B------:R-:W-:Y:S01]  /*1ee0*/  ISETP.GE.AND P1, PT, R25, UR7, PT ;  /* 0x0000000719007c0c */ /* 0x000fe2000bf26270 */
[----:B------:R-:W-:Y:S01]  /*1ef0*/  USHF.L.U32 UR32, UR12, 0x6, URZ ;  /* 0x000000060c207899 */ /* 0x000fe200080006ff */
[----:B------:R-:W-:Y:S01]  /*1f00*/  LOP3.LUT R224, R4, 0x38, RZ, 0xc0, !PT ;  /* 0x0000003804e07812 */ /* 0x000fe200078ec0ff */
[----:B------:R-:W-:Y:S01]  /*1f10*/  UIMAD UR27, UR29, -0x40, UR25 ;  /* 0xffffffc01d1b78a4 */ /* 0x000fe2000f8e0219 */
[----:B------:R-:W-:Y:S01]  /*1f20*/  ISETP.GE.AND P5, PT, R28, UR7, PT ;  /* 0x000000071c007c0c */ /* 0x000fe2000bfa6270 */
[----:B------:R-:W-:Y:S01]  /*1f30*/  UIMAD.WIDE.U32 UR34, UR32, UR29, URZ ;  /* 0x0000001d202272a5 */ /* 0x000fe2000f8e00ff */
[----:B------:R-:W-:Y:S01]  /*1f40*/  IADD3 R2, P0, PT, R224, UR8, RZ ;  /* 0x00000008e0027c10 */ /* 0x000fe2000ff1e0ff */
[----:B------:R-:W-:Y:S01]  /*1f50*/  USHF.L.U64.HI UR31, UR12, 0x6, UR13 ;  /* 0x000000060c1f7899 */ /* 0x000fe2000801020d */
[C---:B------:R-:W-:Y:S01]  /*1f60*/  LOP3.LUT R5, R4.reuse, 0x1f8, RZ, 0xc0, !PT ;  /* 0x000001f804057812 */ /* 0x040fe200078ec0ff */
[----:B------:R-:W-:Y:S01]  /*1f70*/  USHF.L.U32 UR38, UR12, 0x4, URZ ;  /* 0x000000040c267899 */ /* 0x000fe200080006ff */
[----:B------:R-:W-:Y:S01]  /*1f80*/  IADD3.X R3, PT, PT, RZ, UR9, RZ, P0, !PT ;  /* 0x00000009ff037c10 */ /* 0x000fe200087fe4ff */
[----:B------:R-:W3:Y:S01]  /*1f90*/  @!P2 LDC.64 R10, c[0x0][0x3b0] ;  /* 0x0000ec00ff0aab82 */ /* 0x000ee20000000a00 */
[----:B-1----:R-:W-:Y:S01]  /*1fa0*/  IMAD.U32 R0, RZ, RZ, UR4 ;  /* 0x00000004ff007e24 */ /* 0x002fe2000f8e00ff */
[----:B------:R-:W-:Y:S01]  /*1fb0*/  USHF.L.U32 UR4, UR33, 0x7, URZ ;  /* 0x0000000721047899 */ /* 0x000fe200080006ff */
[----:B------:R-:W-:Y:S01]  /*1fc0*/  LOP3.LUT R7, R4, 0x1e00, RZ, 0xc0, !PT ;  /* 0x00001e0004077812 */ /* 0x000fe200078ec0ff */
[----:B------:R-:W-:Y:S01]  /*1fd0*/  USHF.R.U32.HI UR33, URZ, 0x19, UR33 ;  /* 0x00000019ff217899 */ /* 0x000fe20008011621 */
[----:B------:R-:W-:Y:S01]  /*1fe0*/  IMAD.WIDE.U32 R2, R0, UR6, R2 ;  /* 0x0000000600027c25 */ /* 0x000fe2000f8e0002 */
[----:B------:R1:W-:Y:S01]  /*1ff0*/  STL [R1+0x64], R5 ;  /* 0x0000640501007387 */ /* 0x0003e20000100800 */
[----:B------:R-:W-:Y:S01]  /*2000*/  ISETP.GE.AND P4, PT, R27, UR7, PT ;  /* 0x000000071b007c0c */ /* 0x000fe2000bf86270 */
[----:B------:R-:W4:Y:S01]  /*2010*/  @!P1 LDC.64 R12, c[0x0][0x3b0] ;  /* 0x0000ec00ff0c9b82 */ /* 0x000f220000000a00 */
[----:B------:R-:W-:Y:S01]  /*2020*/  IMAD.U32 R0, RZ, RZ, UR5 ;  /* 0x00000005ff007e24 */ /* 0x000fe2000f8e00ff */
[C---:B------:R-:W-:Y:S01]  /*2030*/  LOP3.LUT R26, R241.reuse, UR4, RZ, 0xfc, !PT ;  /* 0x00000004f11a7c12 */ /* 0x040fe2000f8efcff */
[C---:B--2---:R-:W-:Y:S01]  /*2040*/  VIADD R4, R241.reuse, 0x40 ;  /* 0x00000040f1047836 */ /* 0x044fe20000000000 */
[----:B------:R-:W2:Y:S01]  /*2050*/  LDCU.64 UR8, c[0x0][0x3d0] ;  /* 0x00007a00ff0877ac */ /* 0x000ea20008000a00 */
[----:B------:R-:W-:Y:S01]  /*2060*/  IMAD R3, R0, UR6, R3 ;  /* 0x0000000600037c24 */ /* 0x000fe2000f8e0203 */
[----:B------:R-:W-:Y:S01]  /*2070*/  @!P1 IADD3 R6, P0, PT, R26, 0x10, RZ ;  /* 0x000000101a069810 */ /* 0x000fe20007f1e0ff */
[----:B------:R-:W-:Y:S01]  /*2080*/  IMAD R29, R241, UR11, RZ ;  /* 0x0000000bf11d7c24 */ /* 0x000fe2000f8e02ff */
[----:B------:R-:W5:Y:S01]  /*2090*/  @!P2 LDC.64 R16, c[0x0][0x380] ;  /* 0x0000e000ff10ab82 */ /* 0x000f620000000a00 */
[----:B------:R-:W-:Y:S01]  /*20a0*/  ISETP.GE.AND P3, PT, R4, UR7, PT ;  /* 0x0000000704007c0c */ /* 0x000fe2000bf66270 */
[----:B------:R-:W-:Y:S01]  /*20b0*/  @!P1 IMAD.MOV.U32 R4, RZ, RZ, R2 ;  /* 0x000000ffff049224 */ /* 0x000fe200078e0002 */
[----:B------:R-:W-:Y:S01]  /*20c0*/  UMOV UR6, 0x400 ;  /* 0x0000040000067882 */ /* 0x000fe20000000000 */
[----:B------:R-:W-:Y:S01]  /*20d0*/  @!P1 IMAD.X R8, RZ, RZ, UR33, P0 ;  /* 0x00000021ff089e24 */ /* 0x000fe200080e06ff */
[----:B------:R-:W-:Y:S01]  /*20e0*/  UIMAD UR28, UR31, UR29, URZ ;  /* 0x0000001d1f1c72a4 */ /* 0x000fe2000f8e02ff */
[----:B------:R-:W-:Y:S01]  /*20f0*/  IMAD.SHL.U32 R156, R242, 0x40, RZ ;  /* 0x00000040f29c7824 */ /* 0x000fe200078e00ff */
[----:B------:R-:W-:Y:S01]  /*2100*/  UIMAD.WIDE.U32 UR40, UR12, 0x20, URZ ;  /* 0x000000200c2878a5 */ /* 0x000fe2000f8e00ff */
[----:B------:R-:W2:Y:S01]  /*2110*/  @!P1 LDC.64 R18, c[0x0][0x380] ;  /* 0x0000e000ff129b82 */ /* 0x000ea20000000a00 */
[----:B---3--:R-:W-:Y:S01]  /*2120*/  @!P2 IMAD R9, R10, UR33, RZ ;  /* 0x000000210a09ac24 */ /* 0x008fe2000f8e02ff */
[----:B------:R-:W-:Y:S01]  /*2130*/  UIADD3 UR28, UPT, UPT, UR35, UR28, URZ ;  /* 0x0000001c231c7290 */ /* 0x000fe2000fffe0ff */
[--C-:B------:R-:W-:Y:S01]  /*2140*/  SHF.R.U32.HI R225, RZ, 0x1, R242.reuse ;  /* 0x00000001ffe17819 */ /* 0x100fe200000116f2 */
[----:B------:R-:W-:Y:S01]  /*2150*/  USHF.L.U64.HI UR37, UR12, 0x4, UR13 ;  /* 0x000000040c257899 */ /* 0x000fe2000801020d */
[----:B------:R-:W-:Y:S01]  /*2160*/  @!P2 IMAD R9, R26, R11, R9 ;  /* 0x0000000b1a09a224 */ /* 0x000fe200078e0209 */
[----:B------:R-:W-:Y:S01]  /*2170*/  UIADD3 UR21, UPT, UPT, UR25, UR21, -UR26 ;  /* 0x0000001519157290 */ /* 0x000fe2000fffe81a */
[----:B-1----:R-:W-:Y:S01]  /*2180*/  LOP3.LUT R5, R5, 0x38, R242, 0x78, !PT ;  /* 0x0000003805057812 */ /* 0x002fe200078e78f2 */
[----:B------:R-:W1:Y:S01]  /*2190*/  S2UR UR5, SR_CgaCtaId ;  /* 0x00000000000579c3 */ /* 0x000e620000008800 */
[----:B----4-:R-:W-:-:S02]  /*21a0*/  @!P1 IMAD R0, R8, R12, RZ ;  /* 0x0000000c08009224 */ /* 0x010fc400078e02ff */
[----:B------:R-:W-:Y:S01]  /*21b0*/  LOP3.LUT R24, R5, R7, RZ, 0xfc, !PT ;  /* 0x0000000705187212 */ /* 0x000fe200078efcff */
[--C-:B------:R-:W-:Y:S02]  /*21c0*/  @!P1 IMAD.MOV.U32 R5, RZ, RZ, R3.reuse ;  /* 0x000000ffff059224 */ /* 0x100fe400078e0003 */
[----:B------:R-:W-:Y:S02]  /*21d0*/  @!P2 IMAD.WIDE.U32 R10, R26, R10, R2 ;  /* 0x0000000a1a0aa225 */ /* 0x000fe400078e0002 */
[----:B------:R-:W3:Y:S02]  /*21e0*/  @!P5 LDC.64 R14, c[0x0][0x3b0] ;  /* 0x0000ec00ff0edb82 */ /* 0x000ee40000000a00 */
[C---:B------:R-:W-:Y:S01]  /*21f0*/  @!P1 IMAD R7, R6.reuse, R13, R0 ;  /* 0x0000000d06079224 */ /* 0x040fe200078e0200 */
[----:B------:R-:W-:Y:S01]  /*2200*/  @!P2 IADD3 R0, PT, PT, R11, R9, RZ ;  /* 0x000000090b00a210 */ /* 0x000fe20007ffe0ff */
[----:B------:R-:W-:Y:S01]  /*2210*/  @!P1 IMAD.WIDE.U32 R4, R6, R12, R4 ;  /* 0x0000000c06049225 */ /* 0x000fe200078e0004 */
[----:B-----5:R-:W-:-:S03]  /*2220*/  @!P2 LEA R8, P6, R10, R16, 0x1 ;  /* 0x000000100a08a211 */ /* 0x020fc600078c08ff */
[----:B------:R-:W-:Y:S01]  /*2230*/  @!P1 IMAD.IADD R7, R5, 0x1, R7 ;  /* 0x0000000105079824 */ /* 0x000fe200078e0207 */
[----:B--2---:R-:W-:Y:S01]  /*2240*/  @!P1 LEA R6, P0, R4, R18, 0x1 ;  /* 0x0000001204069211 */ /* 0x004fe200078008ff */
[----:B------:R-:W2:Y:S01]  /*2250*/  @!P5 LDC.64 R20, c[0x0][0x380] ;  /* 0x0000e000ff14db82 */ /* 0x000ea20000000a00 */
[----:B------:R-:W-:Y:S01]  /*2260*/  @!P2 LEA.HI.X R9, R10, R17, R0, 0x1, P6 ;  /* 0x000000110a09a211 */ /* 0x000fe200030f0c00 */
[C---:B------:R-:W-:Y:S01]  /*2270*/  VIADD R5, R241.reuse, 0x50 ;  /* 0x00000050f1057836 */ /* 0x040fe20000000000 */
[----:B------:R-:W-:Y:S01]  /*2280*/  @!P1 LEA.HI.X R7, R4, R19, R7, 0x1, P0 ;  /* 0x0000001304079211 */ /* 0x000fe200000f0c07 */
[----:B------:R-:W-:Y:S01]  /*2290*/  VIADD R12, R241, 0x70 ;  /* 0x00000070f10c7836 */ /* 0x000fe20000000000 */
[----:B------:R-:W-:Y:S01]  /*22a0*/  @!P5 IADD3 R0, P0, PT, R26, 0x20, RZ ;  /* 0x000000201a00d810 */ /* 0x000fe20007f1e0ff */
[----:B-1----:R-:W-:Y:S01]  /*22b0*/  ULEA UR6, UR5, UR6, 0x18 ;  /* 0x0000000605067291 */ /* 0x002fe2000f8ec0ff */
[----:B------:R-:W-:Y:S01]  /*22c0*/  ISETP.GE.AND P6, PT, R5, UR7, PT ;  /* 0x0000000705007c0c */ /* 0x000fe2000bfc6270 */
[----:B------:R-:W1:Y:S01]  /*22d0*/  @!P4 LDC.64 R16, c[0x0][0x3b0] ;  /* 0x0000ec00ff10cb82 */ /* 0x000e620000000a00 */
[----:B------:R-:W-:Y:S01]  /*22e0*/  @!P5 IADD3.X R4, PT, PT, RZ, UR33, RZ, P0, !PT ;  /* 0x00000021ff04dc10 */ /* 0x000fe200087fe4ff */
[----:B------:R-:W-:Y:S01]  /*22f0*/  @!P5 IMAD.MOV.U32 R5, RZ, RZ, R3 ;  /* 0x000000ffff05d224 */ /* 0x000fe200078e0003 */
[----:B------:R-:W4:Y:S01]  /*2300*/  LDCU.64 UR4, c[0x0][0x388] ;  /* 0x00007100ff0477ac */ /* 0x000f220008000a00 */
[----:B------:R-:W-:Y:S01]  /*2310*/  LEA R24, R24, UR6, 0x1 ;  /* 0x0000000618187c11 */ /* 0x000fe2000f8e08ff */
[----:B------:R-:W-:-:S02]  /*2320*/  IMAD.U32 R13, RZ, RZ, UR28 ;  /* 0x0000001cff0d7e24 */ /* 0x000fc4000f8e00ff */
[----:B---3--:R-:W-:Y:S01]  /*2330*/  @!P5 IMAD R4, R4, R14, RZ ;  /* 0x0000000e0404d224 */ /* 0x008fe200078e02ff */
[----:B------:R-:W3:Y:S01]  /*2340*/  @!P3 LDC.64 R18, c[0x0][0x3b0] ;  /* 0x0000ec00ff12bb82 */ /* 0x000ee20000000a00 */
[----:B------:R-:W-:Y:S01]  /*2350*/  @!PT LDS RZ, [RZ] ;  /* 0x00000000fffff984 */ /* 0x000fe20000000800 */
[----:B------:R-:W-:Y:S01]  /*2360*/  @!PT LDS RZ, [RZ] ;  /* 0x00000000fffff984 */ /* 0x000fe20000000800 */
[----:B------:R-:W-:Y:S01]  /*2370*/  @!PT LDS RZ, [RZ] ;  /* 0x00000000fffff984 */ /* 0x000fe20000000800 */
[----:B------:R-:W-:Y:S01]  /*2380*/  @!P2 LDGSTS.E.BYPASS.LTC128B.128 [R24], desc[UR16][R8.64] ;  /* 0x000000000818afae */ /* 0x000fe2000b981a10 */
[----:B------:R-:W-:-:S03]  /*2390*/  IMAD.MOV.U32 R240, RZ, RZ, 0x20 ;  /* 0x00000020fff07424 */ /* 0x000fc600078e00ff */
[----:B------:R5:W-:Y:S03]  /*23a0*/  @!P2 LDGSTS.E.BYPASS.LTC128B.128 [R24+0x4000], desc[UR16][R8.64+0x80] ;  /* 0x040000800818afae */ /* 0x000be6000b981a10 */
[----:B------:R-:W4:Y:S01]  /*23b0*/  @!P3 LDC.64 R22, c[0x0][0x380] ;  /* 0x0000e000ff16bb82 */ /* 0x000f220000000a00 */
[----:B------:R-:W-:Y:S04]  /*23c0*/  @!P1 LDGSTS.E.BYPASS.LTC128B.128 [R24+0x800], desc[UR16][R6.64] ;  /* 0x0080000006189fae */ /* 0x000fe8000b981a10 */
[----:B------:R2:W-:Y:S01]  /*23d0*/  @!P1 LDGSTS.E.BYPASS.LTC128B.128 [R24+0x4800], desc[UR16][R6.64+0x80] ;  /* 0x0480008006189fae */ /* 0x0005e2000b981a10 */
[----:B-----5:R-:W-:-:S05]  /*23e0*/  @!P3 IADD3 R8, P1, PT, R26, 0x40, RZ ;  /* 0x000000401a08b810 */ /* 0x020fca0007f3e0ff */
[----:B------:R-:W-:Y:S02]  /*23f0*/  @!P3 IMAD.X R9, RZ, RZ, UR33, P1 ;  /* 0x00000021ff09be24 */ /* 0x000fe400088e06ff */
[----:B--2---:R-:W-:Y:S01]  /*2400*/  @!P5 IMAD R7, R0, R15, R4 ;  /* 0x0000000f0007d224 */ /* 0x004fe200078e0204 */
[----:B------:R-:W-:Y:S01]  /*2410*/  IADD3 R6, PT, PT, R241, 0x60, RZ ;  /* 0x00000060f1067810 */ /* 0x000fe20007ffe0ff */
[----:B------:R-:W-:-:S03]  /*2420*/  @!P5 IMAD.MOV.U32 R4, RZ, RZ, R2 ;  /* 0x000000ffff04d224 */ /* 0x000fc600078e0002 */
[----:B------:R-:W-:Y:S01]  /*2430*/  ISETP.GE.AND P2, PT, R6, UR7, PT ;  /* 0x0000000706007c0c */ /* 0x000fe2000bf46270 */
[----:B------:R-:W-:Y:S01]  /*2440*/  @!P5 IMAD.WIDE.U32 R4, R0, R14, R4 ;  /* 0x0000000e0004d225 */ /* 0x000fe200078e0004 */
[----:B------:R-:W-:Y:S01]  /*2450*/  @!P4 IADD3 R0, P0, PT, R26, 0x30, RZ ;  /* 0x000000301a00c810 */ /* 0x000fe20007f1e0ff */
[----:B------:R-:W2:Y:S02]  /*2460*/  @!P4 LDC.64 R14, c[0x0][0x380] ;  /* 0x0000e000ff0ecb82 */ /* 0x000ea40000000a00 */
[----:B---3--:R-:W-:Y:S01]  /*2470*/  @!P3 IMAD R6, R9, R18, RZ ;  /* 0x000000120906b224 */ /* 0x008fe200078e02ff */
[----:B------:R-:W-:Y:S01]  /*2480*/  @!P5 IADD3 R7, PT, PT, R5, R7, RZ ;  /* 0x000000070507d210 */ /* 0x000fe20007ffe0ff */
[----:B------:R-:W-:Y:S01]  /*2490*/  @!P4 IMAD.X R11, RZ, RZ, UR33, P0 ;  /* 0x00000021ff0bce24 */ /* 0x000fe200080e06ff */
[----:B------:R-:W-:-:S03]  /*24a0*/  @!P5 LEA R10, P0, R4, R20, 0x1 ;  /* 0x00000014040ad211 */ /* 0x000fc600078008ff */
[-C--:B-1----:R-:W-:Y:S01]  /*24b0*/  @!P4 IMAD R5, R11, R16.reuse, RZ ;  /* 0x000000100b05c224 */ /* 0x082fe200078e02ff */
[----:B------:R-:W-:Y:S01]  /*24c0*/  @!P5 LEA.HI.X R11, R4, R21, R7, 0x1, P0 ;  /* 0x00000015040bd211 */ /* 0x000fe200000f0c07 */
[----:B------:R-:W-:Y:S01]  /*24d0*/  @!P4 IMAD.MOV.U32 R4, RZ, RZ, R2 ;  /* 0x000000ffff04c224 */ /* 0x000fe200078e0002 */
[----:B------:R-:W-:Y:S01]  /*24e0*/  ISETP.GE.AND P0, PT, R12, UR7, PT ;  /* 0x000000070c007c0c */ /* 0x000fe2000bf06270 */
[----:B------:R-:W-:Y:S01]  /*24f0*/  @!P4 IMAD R9, R0, R17, R5 ;  /* 0x000000110009c224 */ /* 0x000fe200078e0205 */
[----:B------:R-:W-:Y:S01]  /*2500*/  @!P4 MOV R5, R3 ;  /* 0x000000030005c202 */ /* 0x000fe20000000f00 */
[----:B------:R-:W-:Y:S01]  /*2510*/  @!P3 IMAD R12, R8, R19, R6 ;  /* 0x00000013080cb224 */ /* 0x000fe200078e0206 */
[----:B------:R-:W-:Y:S01]  /*2520*/  @!P5 LDGSTS.E.BYPASS.LTC128B.128 [R24+0x1000], desc[UR16][R10.64] ;  /* 0x010000000a18dfae */ /* 0x000fe2000b981a10 */
[----:B------:R-:W-:Y:S01]  /*2530*/  @!P3 IMAD.MOV.U32 R6, RZ, RZ, R2 ;  /* 0x000000ffff06b224 */ /* 0x000fe200078e0002 */
[----:B------:R-:W1:Y:S01]  /*2540*/  @!P2 LDC.64 R20, c[0x0][0x380] ;  /* 0x0000e000ff14ab82 */ /* 0x000e620000000a00 */
[----:B------:R-:W-:Y:S01]  /*2550*/  @!P4 IMAD.WIDE.U32 R4, R0, R16, R4 ;  /* 0x000000100004c225 */ /* 0x000fe200078e0004 */
[----:B------:R3:W-:Y:S03]  /*2560*/  @!P5 LDGSTS.E.BYPASS.LTC128B.128 [R24+0x5000], desc[UR16][R10.64+0x80] ;  /* 0x050000800a18dfae */ /* 0x0007e6000b981a10 */
[----:B------:R-:W-:Y:S01]  /*2570*/  @!P3 IMAD.MOV.U32 R7, RZ, RZ, R3 ;  /* 0x000000ffff07b224 */ /* 0x000fe200078e0003 */
[----:B------:R-:W-:-:S02]  /*2580*/  @!P4 IADD3 R0, PT, PT, R5, R9, RZ ;  /* 0x000000090500c210 */ /* 0x000fc40007ffe0ff */
[----:B------:R-:W5:Y:S01]  /*2590*/  @!P2 LDC.64 R16, c[0x0][0x3b0] ;  /* 0x0000ec00ff10ab82 */ /* 0x000f620000000a00 */
[----:B------:R-:W-:Y:S01]  /*25a0*/  @!P3 IMAD.WIDE.U32 R6, R8, R18, R6 ;  /* 0x000000120806b225 */ /* 0x000fe200078e0006 */
[----:B--2---:R-:W-:-:S04]  /*25b0*/  @!P4 LEA R8, P1, R4, R14, 0x1 ;  /* 0x0000000e0408c211 */ /* 0x004fc800078208ff */
[----:B------:R-:W-:Y:S01]  /*25c0*/  @!P4 LEA.HI.X R9, R4, R15, R0, 0x1, P1 ;  /* 0x0000000f0409c211 */ /* 0x000fe200008f0c00 */
[----:B------:R-:W-:Y:S01]  /*25d0*/  @!P3 IMAD.IADD R0, R7, 0x1, R12 ;  /* 0x000000010700b824 */ /* 0x000fe200078e020c */
[----:B------:R-:W2:Y:S01]  /*25e0*/  @!P6 LDC.64 R14, c[0x0][0x3b0] ;  /* 0x0000ec00ff0eeb82 */ /* 0x000ea20000000a00 */
[----:B----4-:R-:W-:Y:S01]  /*25f0*/  @!P3 LEA R4, P1, R6, R22, 0x1 ;  /* 0x000000160604b211 */ /* 0x010fe200078208ff */
[----:B------:R-:W-:Y:S01]  /*2600*/  IMAD.U32 R7, RZ, RZ, UR35 ;  /* 0x00000023ff077e24 */ /* 0x000fe2000f8e00ff */
[----:B------:R-:W-:Y:S01]  /*2610*/  @!P4 LDGSTS.E.BYPASS.LTC128B.128 [R24+0x1800], desc[UR16][R8.64] ;  /* 0x018000000818cfae */ /* 0x000fe2000b981a10 */
[----:B------:R-:W-:Y:S02]  /*2620*/  LOP3.LUT R22, R156, 0x400, RZ, 0xc0, !PT ;  /* 0x000004009c167812 */ /* 0x000fe400078ec0ff */
[----:B------:R-:W-:Y:S01]  /*2630*/  @!P3 LEA.HI.X R5, R6, R23, R0, 0x1, P1 ;  /* 0x000000170605b211 */ /* 0x000fe200008f0c00 */
[----:B------:R4:W-:Y:S01]  /*2640*/  @!P4 LDGSTS.E.BYPASS.LTC128B.128 [R24+0x5800], desc[UR16][R8.64+0x80] ;  /* 0x058000800818cfae */ /* 0x0009e2000b981a10 */
[----:B------:R-:W-:Y:S01]  /*2650*/  ISETP.GE.AND P1, PT, R27, UR27, PT ;  /* 0x0000001b1b007c0c */ /* 0x000fe2000bf26270 */
[----:B------:R-:W1:Y:S01]  /*2660*/  @!P6 LDC.64 R18, c[0x0][0x380] ;  /* 0x0000e000ff12eb82 */ /* 0x000e620000000a00 */
[----:B------:R-:W-:Y:S01]  /*2670*/  MOV R6, UR34 ;  /* 0x0000002200067c02 */ /* 0x000fe20008000f00 */
[----:B------:R-:W-:Y:S01]  /*2680*/  @!P3 LDGSTS.E.BYPASS.LTC128B.128 [R24+0x2000], desc[UR16][R4.64] ;  /* 0x020000000418bfae */ /* 0x000fe2000b981a10 */
[----:B------:R-:W-:Y:S01]  /*2690*/  ISETP.GE.AND P4, PT, R25, UR27, PT ;  /* 0x0000001b19007c0c */ /* 0x000fe2000bf86270 */
[----:B------:R-:W-:Y:S01]  /*26a0*/  IMAD.MOV.U32 R23, RZ, RZ, 0x40 ;  /* 0x00000040ff177424 */ /* 0x000fe200078e00ff */
[C---:B---3--:R-:W-:Y:S01]  /*26b0*/  @!P2 IADD3 R11, P5, PT, R26.reuse, 0x60, RZ ;  /* 0x000000601a0ba810 */ /* 0x048fe20007fbe0ff */
[----:B------:R3:W-:Y:S01]  /*26c0*/  @!P3 LDGSTS.E.BYPASS.LTC128B.128 [R24+0x6000], desc[UR16][R4.64+0x80] ;  /* 0x060000800418bfae */ /* 0x0007e2000b981a10 */
[----:B------:R-:W-:-:S05]  /*26d0*/  @!P6 IADD3 R0, P3, PT, R26, 0x50, RZ ;  /* 0x000000501a00e810 */ /* 0x000fca0007f7e0ff */
[----:B------:R-:W-:-:S04]  /*26e0*/  @!P1 IMAD.MOV.U32 R12, RZ, RZ, R6 ;  /* 0x000000ffff0c9224 */ /* 0x000fc800078e0006 */
[----:B------:R-:W-:Y:S01]  /*26f0*/  VOTEU.ALL UP1, P4 ;  /* 0x0000000000ff7886 */ /* 0x000fe20002020000 */
[----:B----4-:R-:W-:Y:S01]  /*2700*/  @!P2 IADD3.X R8, PT, PT, RZ, UR33, RZ, P5, !PT ;  /* 0x00000021ff08ac10 */ /* 0x010fe2000affe4ff */
[----:B------:R-:W-:Y:S01]  /*2710*/  IMAD R9, R241, UR13, RZ ;  /* 0x0000000df1097c24 */ /* 0x000fe2000f8e02ff */
[----:B------:R-:W-:-:S03]  /*2720*/  ISETP.GE.AND P5, PT, R25, UR27, PT ;  /* 0x0000001b19007c0c */ /* 0x000fc6000bfa6270 */
[----:B-----5:R-:W-:Y:S02]  /*2730*/  @!P2 IMAD R8, R8, R16, RZ ;  /* 0x000000100808a224 */ /* 0x020fe400078e02ff */
[----:B---3--:R-:W-:Y:S01]  /*2740*/  @!P6 IMAD.X R5, RZ, RZ, UR33, P3 ;  /* 0x00000021ff05ee24 */ /* 0x008fe200098e06ff */
[----:B------:R-:W-:Y:S01]  /*2750*/  IADD3 R4, P3, PT, R224, UR36, RZ ;  /* 0x00000024e0047c10 */ /* 0x000fe2000ff7e0ff */
[----:B------:R-:W-:Y:S02]  /*2760*/  @!UP1 UIADD3 UR36, UP3, UPT, UR38, UR34, URZ ;  /* 0x0000002226249290 */ /* 0x000fe4000ff7e0ff */
[----:B--2---:R-:W-:Y:S02]  /*2770*/  @!P6 IMAD R7, R5, R14, RZ ;  /* 0x0000000e0507e224 */ /* 0x004fe400078e02ff */
[----:B------:R-:W-:Y:S01]  /*2780*/  IMAD.X R5, RZ, RZ, UR30, P3 ;  /* 0x0000001eff057e24 */ /* 0x000fe200098e06ff */
[----:B------:R-:W-:Y:S01]  /*2790*/  USHF.R.S32.HI UR30, URZ, 0x1f, UR18 ;  /* 0x0000001fff1e7899 */ /* 0x000fe20008011412 */
[----:B------:R-:W-:-:S02]  /*27a0*/  @!P6 IMAD R10, R0, R15, R7 ;  /* 0x0000000f000ae224 */ /* 0x000fc400078e0207 */
[----:B------:R-:W-:Y:S01]  /*27b0*/  IMAD.WIDE.U32 R6, R241, UR12, R4 ;  /* 0x0000000cf1067c25 */ /* 0x000fe2000f8e0004 */
[----:B------:R-:W-:-:S03]  /*27c0*/  @!P6 MOV R4, R2 ;  /* 0x000000020004e202 */ /* 0x000fc60000000f00 */
[----:B------:R-:W-:Y:S01]  /*27d0*/  @!P6 IMAD.MOV.U32 R5, RZ, RZ, R3 ;  /* 0x000000ffff05e224 */ /* 0x000fe200078e0003 */
[----:B------:R-:W-:Y:S01]  /*27e0*/  IADD3 R7, PT, PT, R7, R9, RZ ;  /* 0x0000000907077210 */ /* 0x000fe20007ffe0ff */
[----:B------:R-:W-:Y:S02]  /*27f0*/  @!P2 IMAD R15, R11, R17, R8 ;  /* 0x000000110b0fa224 */ /* 0x000fe400078e0208 */
[----:B------:R-:W-:-:S04]  /*2800*/  @!P6 IMAD.WIDE.U32 R4, R0, R14, R4 ;  /* 0x0000000e0004e225 */ /* 0x000fc800078e0004 */
[----:B------:R-:W-:Y:S01]  /*2810*/  @!P2 IMAD.MOV.U32 R8, RZ, RZ, R2 ;  /* 0x000000ffff08a224 */ /* 0x000fe200078e0002 */
[----:B------:R-:W-:Y:S01]  /*2820*/  @!P6 IADD3 R0, PT, PT, R5, R10, RZ ;  /* 0x0000000a0500e210 */ /* 0x000fe20007ffe0ff */
[----:B------:R-:W-:Y:S01]  /*2830*/  @!P2 IMAD.MOV.U32 R9, RZ, RZ, R3 ;  /* 0x000000ffff09a224 */ /* 0x000fe200078e0003 */
        /* <DEDUP_REMOVED lines=11> */
[----:B------:R-:W-:Y:S01]  /*28f0*/  @!P2 IMAD.IADD R0, R9, 0x1, R15 ;  /* 0x000000010900a824 */ /* 0x000fe200078e020f */
[----:B------:R-:W-:Y:S01]  /*2900*/  IADD3 R5, PT, PT, R5, UR8, RZ ;  /* 0x0000000805057c10 */ /* 0x000fe2000fffe0ff */
[----:B------:R-:W2:Y:S01]  /*2910*/  @!P0 LDC.64 R14, c[0x0][0x3b0] ;  /* 0x0000ec00ff0e8b82 */ /* 0x000ea20000000a00 */
[----:B------:R3:W-:Y:S01]  /*2920*/  @!P6 LDGSTS.E.BYPASS.LTC128B.128 [R24+0x6800], desc[UR16][R10.64+0x80] ;  /* 0x068000800a18efae */ /* 0x0007e2000b981a10 */
[----:B------:R-:W-:Y:S01]  /*2930*/  ISETP.GE.AND P6, PT, R241, UR27, PT ;  /* 0x0000001bf1007c0c */ /* 0x000fe2000bfc6270 */
[----:B------:R-:W-:Y:S01]  /*2940*/  @!P0 IMAD.MOV.U32 R9, RZ, RZ, R3 ;  /* 0x000000ffff098224 */ /* 0x000fe200078e0003 */
[----:B------:R-:W-:Y:S01]  /*2950*/  @!P2 LEA.HI.X R7, R8, R21, R0, 0x1, P3 ;  /* 0x000000150807a211 */ /* 0x000fe200018f0c00 */
[----:B------:R-:W-:Y:S01]  /*2960*/  IMAD.U32 R3, RZ, RZ, UR35 ;  /* 0x00000023ff037e24 */ /* 0x000fe2000f8e00ff */
[C---:B------:R-:W-:Y:S01]  /*2970*/  LEA R153, P3, R4.reuse, UR4, 0x1 ;  /* 0x0000000404997c11 */ /* 0x040fe2000f8608ff */
[----:B------:R-:W-:Y:S01]  /*2980*/  IMAD.U32 R0, RZ, RZ, UR12 ;  /* 0x0000000cff007e24 */ /* 0x000fe2000f8e00ff */
[----:B------:R-:W-:Y:S01]  /*2990*/  USHF.L.U32 UR35, UR13, 0x5, URZ ;  /* 0x000000050d237899 */ /* 0x000fe200080006ff */
[----:B------:R-:W-:Y:S01]  /*29a0*/  @!P2 LDGSTS.E.BYPASS.LTC128B.128 [R24+0x3000], desc[UR16][R6.64] ;  /* 0x030000000618afae */ /* 0x000fe2000b981a10 */
[----:B------:R-:W-:Y:S01]  /*29b0*/  LEA.HI.X R152, R4, UR5, R5, 0x1, P3 ;  /* 0x0000000504987c11 */ /* 0x000fe200098f0c05 */
[----:B------:R-:W-:Y:S01]  /*29c0*/  @!P0 IMAD.MOV.U32 R8, RZ, RZ, R2 ;  /* 0x000000ffff088224 */ /* 0x000fe200078e0002 */
[----:B------:R-:W-:Y:S01]  /*29d0*/  MOV R2, UR34 ;  /* 0x0000002200027c02 */ /* 0x000fe20008000f00 */
[----:B------:R4:W-:Y:S01]  /*29e0*/  @!P2 LDGSTS.E.BYPASS.LTC128B.128 [R24+0x7000], desc[UR16][R6.64+0x80] ;  /* 0x070000800618afae */ /* 0x0009e2000b981a10 */
[----:B------:R-:W-:Y:S01]  /*29f0*/  @!P0 IADD3 R4, P2, PT, R26, 0x70, RZ ;  /* 0x000000701a048810 */ /* 0x000fe20007f5e0ff */
[----:B------:R-:W-:Y:S01]  /*2a00*/  @!P1 IMAD.WIDE.U32 R12, R0, 0x30, R12 ;  /* 0x00000030000c9825 */ /* 0x000fe200078e000c */
[----:B------:R-:W5:Y:S01]  /*2a10*/  LDCU.64 UR4, c[0x0][0x3d8] ;  /* 0x00007b00ff0477ac */ /* 0x000f620008000a00 */
[----:B------:R-:W-:Y:S01]  /*2a20*/  LOP3.LUT R155, R19, 0x8, R225, 0x78, !PT ;  /* 0x00000008139b7812 */ /* 0x000fe200078e78e1 */
[----:B------:R-:W-:Y:S01]  /*2a30*/  STL [R1+0x6c], R153 ;  /* 0x00006c9901007387 */ /* 0x000fe20000100800 */
[----:B------:R-:W-:Y:S01]  /*2a40*/  @!P0 IADD3.X R3, PT, PT, RZ, UR33, RZ, P2, !PT ;  /* 0x00000021ff038c10 */ /* 0x000fe200097fe4ff */
[----:B------:R-:W-:Y:S01]  /*2a50*/  IMAD.U32 R0, RZ, RZ, UR28 ;  /* 0x0000001cff007e24 */ /* 0x000fe2000f8e00ff */
[----:B------:R-:W-:Y:S01]  /*2a60*/  IADD3 R30, P2, PT, R224, UR24, RZ ;  /* 0x00000018e01e7c10 */ /* 0x000fe2000ff5e0ff */
[----:B------:R-:W1:Y:S01]  /*2a70*/  LDCU.64 UR8, c[0x0][0x390] ;  /* 0x00007200ff0877ac */ /* 0x000e620008000a00 */
[----:B------:R-:W-:Y:S03]  /*2a80*/  STL [R1+0x68], R152 ;  /* 0x0000689801007387 */ /* 0x000fe60000100800 */
[----:B------:R-:W-:Y:S01]  /*2a90*/  IMAD.X R31, RZ, RZ, UR22, P2 ;  /* 0x00000016ff1f7e24 */ /* 0x000fe200090e06ff */
[----:B------:R-:W-:-:S02]  /*2aa0*/  ISETP.GE.AND P2, PT, R28, UR27, PT ;  /* 0x0000001b1c007c0c */ /* 0x000fc4000bf46270 */
[C---:B---3--:R-:W-:Y:S02]  /*2ab0*/  @!P6 LEA R10, P3, R2.reuse, R153, 0x1 ;  /* 0x00000099020ae211 */ /* 0x048fe400078608ff */
[----:B------:R-:W-:Y:S02]  /*2ac0*/  STL.64 [R1+0x40], R30 ;  /* 0x0000401e01007387 */ /* 0x000fe40000100a00 */
[----:B------:R-:W-:Y:S01]  /*2ad0*/  @!P6 LEA.HI.X R11, R2, R152, R0, 0x1, P3 ;  /* 0x00000098020be211 */ /* 0x000fe200018f0c00 */
[-C--:B--2---:R-:W-:Y:S01]  /*2ae0*/  @!P0 IMAD R0, R3, R14.reuse, RZ ;  /* 0x0000000e03008224 */ /* 0x084fe200078e02ff */
[----:B-----5:R-:W-:Y:S01]  /*2af0*/  UIMAD UR33, UR30, UR4, URZ ;  /* 0x000000041e2172a4 */ /* 0x020fe2000f8e02ff */
[----:B------:R-:W-:Y:S01]  /*2b00*/  IMAD.WIDE.U32 R2, R241, UR10, R30 ;  /* 0x0000000af1027c25 */ /* 0x000fe2000f8e001e */
[----:B------:R-:W-:Y:S02]  /*2b10*/  STL [R1+0x60], R29 ;  /* 0x0000601d01007387 */ /* 0x000fe40000100800 */
[----:B------:R-:W-:Y:S01]  /*2b20*/  UIMAD UR33, UR18, UR5, UR33 ;  /* 0x00000005122172a4 */ /* 0x000fe2000f8e0221 */
[C---:B----4-:R-:W-:Y:S01]  /*2b30*/  @!P0 IMAD R6, R4.reuse, R15, R0 ;  /* 0x0000000f04068224 */ /* 0x050fe200078e0200 */
[----:B------:R-:W-:Y:S01]  /*2b40*/  VOTEU.ALL UP0, P2 ;  /* 0x0000000000ff7886 */ /* 0x000fe20001000000 */
[----:B------:R-:W-:Y:S01]  /*2b50*/  @!P0 IMAD.WIDE.U32 R4, R4, R14, R8 ;  /* 0x0000000e04048225 */ /* 0x000fe200078e0008 */
[----:B------:R-:W-:-:S03]  /*2b60*/  IADD3 R3, PT, PT, R3, R29, RZ ;  /* 0x0000001d03037210 */ /* 0x000fc60007ffe0ff */
[----:B------:R-:W-:Y:S01]  /*2b70*/  @!P0 IMAD.IADD R5, R5, 0x1, R6 ;  /* 0x0000000105058824 */ /* 0x000fe200078e0206 */
[----:B-1----:R-:W-:Y:S01]  /*2b80*/  @!P0 LEA R6, P3, R4, R16, 0x1 ;  /* 0x0000001004068211 */ /* 0x002fe200078608ff */
[----:B------:R-:W-:Y:S01]  /*2b90*/  IMAD.U32 R0, RZ, RZ, UR4 ;  /* 0x00000004ff007e24 */ /* 0x000fe2000f8e00ff */
[----:B------:R-:W-:Y:S01]  /*2ba0*/  @!UP0 UIADD3 UR39, UP2, UPT, UR34, UR40, URZ ;  /* 0x0000002822278290 */ /* 0x000fe2000ff5e0ff */
[----:B------:R-:W-:Y:S01]  /*2bb0*/  IMAD.SHL.U32 R15, R242, 0x20, RZ ;  /* 0x00000020f20f7824 */ /* 0x000fe200078e00ff */
[----:B------:R-:W-:Y:S01]  /*2bc0*/  @!P0 LEA.HI.X R7, R4, R17, R5, 0x1, P3 ;  /* 0x0000001104078211 */ /* 0x000fe200018f0c05 */
[----:B------:R-:W-:Y:S01]  /*2bd0*/  @!UP1 UIADD3.X UR34, UPT, UPT, UR37, UR28, URZ, UP3, !UPT ;  /* 0x0000001c25229290 */ /* 0x000fe20009ffe4ff */
[----:B------:R-:W-:Y:S01]  /*2be0*/  IMAD.WIDE.U32 R2, R0, UR18, R2 ;  /* 0x0000001200027c25 */ /* 0x000fe2000f8e0002 */
[----:B------:R-:W-:Y:S01]  /*2bf0*/  MOV R5, UR36 ;  /* 0x0000002400057c02 */ /* 0x000fe20008000f00 */
[----:B------:R-:W-:Y:S01]  /*2c00*/  @!UP0 UIADD3.X UR35, UPT, UPT, UR28, UR41, UR35, UP2, !UPT ;  /* 0x000000291c238290 */ /* 0x000fe200097fe423 */
[----:B------:R-:W-:Y:S01]  /*2c10*/  @!P0 LDGSTS.E.BYPASS.LTC128B.128 [R24+0x3800], desc[UR16][R6.64] ;  /* 0x0380000006188fae */ /* 0x000fe2000b981a10 */
[----:B------:R-:W-:Y:S01]  /*2c20*/  IMAD.U32 R0, RZ, RZ, UR13 ;  /* 0x0000000dff007e24 */ /* 0x000fe2000f8e00ff */
[----:B------:R-:W-:Y:S01]  /*2c30*/  @!P4 LEA R4, P3, R5, R153, 0x1 ;  /* 0x000000990504c211 */ /* 0x000fe200078608ff */
[----:B------:R-:W-:Y:S01]  /*2c40*/  IMAD.U32 R9, RZ, RZ, UR39 ;  /* 0x00000027ff097e24 */ /* 0x000fe2000f8e00ff */
[----:B------:R1:W-:Y:S01]  /*2c50*/  @!P0 LDGSTS.E.BYPASS.LTC128B.128 [R24+0x7800], desc[UR16][R6.64+0x80] ;  /* 0x0780008006188fae */ /* 0x0003e2000b981a10 */
[----:B------:R-:W-:Y:S01]  /*2c60*/  @!P1 IMAD R0, R0, 0x30, RZ ;  /* 0x0000003000009824 */ /* 0x000fe200078e02ff */
[----:B------:R-:W-:-:S02]  /*2c70*/  USHF.L.U64.HI UR28, UR10, 0x6, UR11 ;  /* 0x000000060a1c7899 */ /* 0x000fc4000801020b */
[----:B------:R-:W-:Y:S01]  /*2c80*/  @!P2 LEA R8, P0, R9, R153, 0x1 ;  /* 0x000000990908a211 */ /* 0x000fe200078008ff */
[----:B------:R-:W-:Y:S01]  /*2c90*/  @!P1 IMAD.IADD R14, R13, 0x1, R0 ;  /* 0x000000010d0e9824 */ /* 0x000fe200078e0200 */
[----:B------:R-:W-:Y:S01]  /*2ca0*/  @!P6 LDGSTS.E.BYPASS.LTC128B.128 [R24+0x8000], desc[UR16][R10.64] ;  /* 0x080000000a18efae */ /* 0x000fe2000b981a10 */
[----:B------:R-:W-:Y:S01]  /*2cb0*/  USHF.L.U32 UR40, UR10, 0x6, URZ ;  /* 0x000000060a287899 */ /* 0x000fe200080006ff */
[----:B------:R-:W-:Y:S01]  /*2cc0*/  VIADD R0, R3, UR33 ;  /* 0x0000002103007c36 */ /* 0x000fe20008000000 */
[----:B------:R-:W-:Y:S01]  /*2cd0*/  UIMAD UR28, UR28, UR29, URZ ;  /* 0x0000001d1c1c72a4 */ /* 0x000fe2000f8e02ff */
[----:B------:R2:W-:Y:S01]  /*2ce0*/  @!P6 LDGSTS.E.BYPASS.LTC128B.128 [R24+0xa000], desc[UR16][R10.64+0x80] ;  /* 0x0a0000800a18efae */ /* 0x0005e2000b981a10 */
[----:B------:R-:W-:-:S04]  /*2cf0*/  UIMAD.WIDE.U32 UR40, UR40, UR29, URZ ;  /* 0x0000001d282872a5 */ /* 0x000fc8000f8e00ff */
[----:B------:R-:W-:Y:S02]  /*2d00*/  UIADD3 UR28, UPT, UPT, UR41, UR28, URZ ;  /* 0x0000001c291c7290 */ /* 0x000fe4000fffe0ff */
[----:B------:R-:W-:-:S04]  /*2d10*/  MOV R3, UR41 ;  /* 0x0000002900037c02 */ /* 0x000fc80008000f00 */
[----:B------:R-:W-:Y:S02]  /*2d20*/  IMAD.U32 R3, RZ, RZ, UR28 ;  /* 0x0000001cff037e24 */ /* 0x000fe4000f8e00ff */
[----:B-1----:R-:W-:Y:S01]  /*2d30*/  IMAD.U32 R6, RZ, RZ, UR34 ;  /* 0x00000022ff067e24 */ /* 0x002fe2000f8e00ff */
[----:B------:R-:W-:Y:S01]  /*2d40*/  MOV R7, UR35 ;  /* 0x0000002300077c02 */ /* 0x000fe20008000f00 */
[----:B------:R-:W-:-:S03]  /*2d50*/  UIMAD.WIDE.U32 UR34, UR10, 0x20, URZ ;  /* 0x000000200a2278a5 */ /* 0x000fc6000f8e00ff */
[-C--:B------:R-:W-:Y:S02]  /*2d60*/  @!P4 LEA.HI.X R5, R5, R152.reuse, R6, 0x1, P3 ;  /* 0x000000980505c211 */ /* 0x080fe400018f0c06 */
[C---:B------:R-:W-:Y:S02]  /*2d70*/  @!P1 LEA R6, P3, R12.reuse, R153, 0x1 ;  /* 0x000000990c069211 */ /* 0x040fe400078608ff */
[-C--:B------:R-:W-:Y:S01]  /*2d80*/  @!P2 LEA.HI.X R9, R9, R152.reuse, R7, 0x1, P0 ;  /* 0x000000980909a211 */ /* 0x080fe200000f0c07 */
[----:B------:R-:W-:Y:S01]  /*2d90*/  @!P4 LDGSTS.E.BYPASS.LTC128B.128 [R24+0x8800], desc[UR16][R4.64] ;  /* 0x088000000418cfae */ /* 0x000fe2000b981a10 */
[----:B------:R-:W-:Y:S01]  /*2da0*/  @!P1 LEA.HI.X R7, R12, R152, R14, 0x1, P3 ;  /* 0x000000980c079211 */ /* 0x000fe200018f0c0e */
[----:B--2---:R-:W-:Y:S01]  /*2db0*/  IMAD.U32 R10, RZ, RZ, UR10 ;  /* 0x0000000aff0a7e24 */ /* 0x004fe2000f8e00ff */
        /* <DEDUP_REMOVED lines=10> */
[----:B------:R-:W-:Y:S01]  /*2e60*/  MOV R0, UR10 ;  /* 0x0000000a00007c02 */ /* 0x000fe20008000f00 */
[----:B------:R-:W-:Y:S01]  /*2e70*/  IMAD.U32 R2, RZ, RZ, UR40 ;  /* 0x00000028ff027e24 */ /* 0x000fe2000f8e00ff */
[----:B------:R-:W-:Y:S01]  /*2e80*/  LOP3.LUT R18, R11, 0x7c00, R15, 0xf8, !PT ;  /* 0x00007c000b127812 */ /* 0x000fe200078ef80f */
[----:B------:R-:W-:Y:S01]  /*2e90*/  @!P1 LDGSTS.E.BYPASS.LTC128B.128 [R24+0x9800], desc[UR16][R6.64] ;  /* 0x0980000006189fae */ /* 0x000fe2000b981a10 */
[----:B------:R-:W-:Y:S01]  /*2ea0*/  @!P5 LEA R14, P0, R0, UR40, 0x4 ;  /* 0x00000028000edc11 */ /* 0x000fe2000f8020ff */
[----:B------:R-:W-:Y:S01]  /*2eb0*/  VOTEU.ALL UP0, P4 ;  /* 0x0000000000ff7886 */ /* 0x000fe20002000000 */
[----:B------:R-:W-:Y:S01]  /*2ec0*/  MOV R0, UR11 ;  /* 0x0000000b00007c02 */ /* 0x000fe20008000f00 */
[----:B------:R3:W-:Y:S01]  /*2ed0*/  @!P1 LDGSTS.E.BYPASS.LTC128B.128 [R24+0xb800], desc[UR16][R6.64+0x80] ;  /* 0x0b80008006189fae */ /* 0x0007e2000b981a10 */
[----:B------:R-:W-:-:S02]  /*2ee0*/  @!P3 IMAD.WIDE.U32 R10, R10, 0x30, R2 ;  /* 0x000000300a0ab825 */ /* 0x000fc400078e0002 */
[----:B------:R-:W-:Y:S01]  /*2ef0*/  @!UP0 UIADD3 UR40, UP1, UPT, UR40, UR34, URZ ;  /* 0x0000002228288290 */ /* 0x000fe2000ff3e0ff */
[----:B------:R-:W0:Y:S01]  /*2f00*/  LDGDEPBAR ;  /* 0x00000000000079af */ /* 0x000e220000000000 */
[----:B------:R-:W-:Y:S02]  /*2f10*/  IMAD.U32 R3, RZ, RZ, UR41 ;  /* 0x00000029ff037e24 */ /* 0x000fe4000f8e00ff */
[----:B------:R-:W-:Y:S01]  /*2f20*/  IMAD.U32 R3, RZ, RZ, UR28 ;  /* 0x0000001cff037e24 */ /* 0x000fe2000f8e00ff */
[----:B------:R-:W-:Y:S01]  /*2f30*/  STL [R1+0x48], R18 ;  /* 0x0000481201007387 */ /* 0x000fe20000100800 */
[----:B------:R-:W-:Y:S02]  /*2f40*/  @!P3 IMAD R0, R0, 0x30, RZ ;  /* 0x000000300000b824 */ /* 0x000fe400078e02ff */
[----:B-1----:R-:W-:Y:S01]  /*2f50*/  IMAD.U32 R5, RZ, RZ, UR10 ;  /* 0x0000000aff057e24 */ /* 0x002fe2000f8e00ff */
[----:B------:R-:W-:Y:S01]  /*2f60*/  MOV R4, UR11 ;  /* 0x0000000b00047c02 */ /* 0x000fe20008000f00 */
[----:B------:R-:W-:Y:S01]  /*2f70*/  @!P3 IMAD.IADD R0, R11, 0x1, R0 ;  /* 0x000000010b00b824 */ /* 0x000fe200078e0200 */
[----:B------:R-:W-:Y:S02]  /*2f80*/  STL [R1+0x5c], R19 ;  /* 0x00005c1301007387 */ /* 0x000fe40000100800 */
[----:B------:R-:W-:Y:S01]  /*2f90*/  @!P5 LEA.HI.X R15, R5, UR28, R4, 0x4, P0 ;  /* 0x0000001c050fdc11 */ /* 0x000fe200080f2404 */
[----:B------:R-:W-:Y:S01]  /*2fa0*/  @!UP0 UIADD3.X UR28, UPT, UPT, UR27, UR28, URZ, UP1, !UPT ;  /* 0x0000001c1b1c8290 */ /* 0x000fe20008ffe4ff */
[----:B------:R-:W-:Y:S01]  /*2fb0*/  LOP3.LUT R4, R242, 0x8, RZ, 0xc0, !PT ;  /* 0x00000008f2047812 */ /* 0x000fe200078ec0ff */
[----:B------:R-:W-:Y:S01]  /*2fc0*/  STL [R1+0x38], R155 ;  /* 0x0000389b01007387 */ /* 0x000fe20000100800 */
[C---:B--2---:R-:W-:Y:S01]  /*2fd0*/  @!P6 LEA R8, P0, R2.reuse, R13, 0x1 ;  /* 0x0000000d0208e211 */ /* 0x044fe200078008ff */
[----:B------:R-:W-:Y:S01]  /*2fe0*/  UISETP.GT.U32.AND UP0, UPT, UR29, UR14, UPT ;  /* 0x0000000e1d00728c */ /* 0x000fe2000bf04070 */
[----:B------:R-:W-:Y:S01]  /*2ff0*/  MOV R5, UR40 ;  /* 0x0000002800057c02 */ /* 0x000fe20008000f00 */
[----:B------:R-:W-:Y:S01]  /*3000*/  IMAD.U32 R11, RZ, RZ, UR28 ;  /* 0x0000001cff0b7e24 */ /* 0x000fe2000f8e00ff */
[----:B------:R-:W-:-:S02]  /*3010*/  @!P6 LEA.HI.X R9, R2, R12, R3, 0x1, P0 ;  /* 0x0000000c0209e211 */ /* 0x000fc400000f0c03 */
[----:B------:R-:W-:Y:S01]  /*3020*/  LOP3.LUT R3, R19, R4, RZ, 0x3c, !PT ;  /* 0x0000000413037212 */ /* 0x000fe200078e3cff */
[----:B------:R-:W-:-:S04]  /*3030*/  DEPBAR.LE SB0, 0x0 ;  /* 0x000080000000791a */ /* 0x000fc80000000000 */
[----:B------:R-:W-:Y:S01]  /*3040*/  BAR.SYNC.DEFER_BLOCKING 0x0 ;  /* 0x0000000000007b1d */ /* 0x000fe20000010000 */
[-C--:B---3--:R-:W-:Y:S02]  /*3050*/  @!P5 LEA R6, P2, R14, R13.reuse, 0x1 ;  /* 0x0000000d0e06d211 */ /* 0x088fe400078408ff */
[-C--:B------:R-:W-:Y:S02]  /*3060*/  @!P3 LEA R2, P0, R10, R13.reuse, 0x1 ;  /* 0x0000000d0a02b211 */ /* 0x080fe400078008ff */
[----:B------:R-:W-:Y:S01]  /*3070*/  @!P4 LEA R4, P1, R5, R13, 0x1 ;  /* 0x0000000d0504c211 */ /* 0x000fe200078208ff */
[----:B------:R-:W1:Y:S01]  /*3080*/  LDCU UR28, c[0x0][0x50c] ;  /* 0x0000a180ff1c77ac */ /* 0x000e620008000800 */
[----:B------:R-:W-:Y:S02]  /*3090*/  @!P5 LEA.HI.X R7, R14, R12, R15, 0x1, P2 ;  /* 0x0000000c0e07d211 */ /* 0x000fe400010f0c0f */
[----:B------:R-:W-:Y:S02]  /*30a0*/  LEA R22, R3, R22, 0x1 ;  /* 0x0000001603167211 */ /* 0x000fe400078e08ff */
[-C--:B------:R-:W-:Y:S01]  /*30b0*/  @!P3 LEA.HI.X R3, R10, R12.reuse, R0, 0x1, P0 ;  /* 0x0000000c0a03b211 */ /* 0x080fe200000f0c00 */
[----:B------:R-:W-:Y:S01]  /*30c0*/  IMAD.IADD R0, R18, 0x1, R155 ;  /* 0x0000000112007824 */ /* 0x000fe200078e029b */
[----:B------:R-:W-:-:S02]  /*30d0*/  @!P4 LEA.HI.X R5, R5, R12, R11, 0x1, P1 ;  /* 0x0000000c0505c211 */ /* 0x000fc400008f0c0b */
[----:B------:R-:W-:Y:S02]  /*30e0*/  LOP3.LUT P2, RZ, R242, 0x2, RZ, 0xc0, !PT ;  /* 0x00000002f2ff7812 */ /* 0x000fe4000784c0ff */
[----:B------:R-:W-:Y:S02]  /*30f0*/  LEA R20, R0, UR6, 0x1 ;  /* 0x0000000600147c11 */ /* 0x000fe4000f8e08ff */
[----:B------:R-:W-:Y:S02]  /*3100*/  SEL R0, R240, 0xffffffe0, !P2 ;  /* 0xffffffe0f0007807 */ /* 0x000fe40005000000 */
[----:B------:R-:W-:Y:S02]  /*3110*/  IADD3 R226, PT, PT, R22, UR6, RZ ;  /* 0x0000000616e27c10 */ /* 0x000fe4000fffe0ff */
[----:B------:R-:W-:Y:S01]  /*3120*/  IADD3 R21, PT, PT, R20, R0, RZ ;  /* 0x0000000014157210 */ /* 0x000fe20007ffe0ff */
[----:B------:R-:W-:Y:S01]  /*3130*/  @!PT LDS RZ, [RZ] ;  /* 0x00000000fffff984 */ /* 0x000fe20000000800 */
[----:B------:R-:W-:Y:S01]  /*3140*/  @!PT LDS RZ, [RZ] ;  /* 0x00000000fffff984 */ /* 0x000fe20000000800 */
[----:B------:R-:W-:Y:S01]  /*3150*/  @!PT LDS RZ, [RZ] ;  /* 0x00000000fffff984 */ /* 0x000fe20000000800 */
[----:B------:R-:W-:Y:S01]  /*3160*/  @!P6 LDGSTS.E.BYPASS.LTC128B.128 [R24+0xc000], desc[UR16][R8.64] ;  /* 0x0c0000000818efae */ /* 0x000fe2000b981a10 */
[----:B------:R-:W-:Y:S01]  /*3170*/  LOP3.LUT P1, RZ, R242, 0x4, RZ, 0xc0, !PT ;  /* 0x00000004f2ff7812 */ /* 0x000fe2000782c0ff */
[----:B------:R-:W-:-:S02]  /*3180*/  IMAD.IADD R26, R226, 0x1, R0 ;  /* 0x00000001e21a7824 */ /* 0x000fc400078e0200 */
        /* <DEDUP_REMOVED lines=25> */
[----:B--2---:R-:W2:Y:S04]  /*3320*/  LDSM.16.M88.4 R8, [R22+UR6+0x8000] ;  /* 0x008000061608783b */ /* 0x004ea80008000200 */
[----:B---3--:R-:W3:Y:S04]  /*3330*/  LDSM.16.M88.4 R4, [R20+0x2000] ;  /* 0x002000001404783b */ /* 0x008ee80000000200 */
[----:B------:R-:W5:Y:S04]  /*3340*/  LDSM.16.M88.4 R16, [R22+UR6+0x8800] ;  /* 0x008800061610783b */ /* 0x000f680008000200 */
[----:B------:R-:W1:Y:S04]  /*3350*/  LDSM.16.M88.4 R40, [R22+UR6+0x9000] ;  /* 0x009000061628783b */ /* 0x000e680008000200 */
[----:B------:R-:W1:Y:S01]  /*3360*/  LDSM.16.M88.4 R48, [R22+UR6+0x9800] ;  /* 0x009800061630783b */ /* 0x000e620008000200 */
[----:B----4-:R-:W-:-:S03]  /*3370*/  SEL R2, R23, 0xffffffc0, !P1 ;  /* 0xffffffc017027807 */ /* 0x010fc60004800000 */
[----:B------:R-:W-:Y:S01]  /*3380*/  LDSM.16.M88.4 R32, [R26+0x9000] ;  /* 0x009000001a20783b */ /* 0x000fe20000000200 */
[----:B------:R-:W-:-:S03]  /*3390*/  IADD3 R3, PT, PT, R20, R2, RZ ;  /* 0x0000000214037210 */ /* 0x000fc60007ffe0ff */
[----:B------:R-:W-:Y:S01]  /*33a0*/  LDSM.16.M88.4 R36, [R26+0x8800] ;  /* 0x008800001a24783b */ /* 0x000fe20000000200 */
[----:B------:R-:W-:Y:S01]  /*33b0*/  IMAD.IADD R2, R226, 0x1, R2 ;  /* 0x00000001e2027824 */ /* 0x000fe200078e0202 */
[C---:B------:R-:W-:Y:S02]  /*33c0*/  IADD3 R25, PT, PT, R0.reuse, R3, RZ ;  /* 0x0000000300197210 */ /* 0x040fe40007ffe0ff */
[----:B------:R-:W-:Y:S01]  /*33d0*/  LDSM.16.M88.4 R44, [R26+0x8000] ;  /* 0x008000001a2c783b */ /* 0x000fe20000000200 */
[----:B------:R-:W-:-:S03]  /*33e0*/  IMAD.IADD R0, R0, 0x1, R2 ;  /* 0x0000000100007824 */ /* 0x000fc600078e0202 */
[----:B------:R-:W-:Y:S04]  /*33f0*/  LDSM.16.M88.4 R28, [R26+0x9800] ;  /* 0x009800001a1c783b */ /* 0x000fe80000000200 */
[----:B------:R-:W-:Y:S01]  /*3400*/  LDSM.16.M88.4 R52, [R2+0x9000] ;  /* 0x009000000234783b */ /* 0x000fe20000000200 */
[-C--:B--2---:R-:W-:Y:S03]  /*3410*/  HMMA.16816.F32 R124, R12, R8.reuse, RZ ;  /* 0x000000080c7c723c */ /* 0x084fe600000018ff */
[----:B------:R-:W-:Y:S04]  /*3420*/  LDSM.16.M88.4 R56, [R2+0x8800] ;  /* 0x008800000238783b */ /* 0x000fe80000000200 */
[----:B------:R-:W-:Y:S01]  /*3430*/  LDSM.16.M88.4 R60, [R2+0x8000] ;  /* 0x00800000023c783b */ /* 0x000fe20000000200 */
[C---:B---3--:R-:W-:Y:S03]  /*3440*/  HMMA.16816.F32 R72, R4.reuse, R8, RZ ;  /* 0x000000080448723c */ /* 0x048fe600000018ff */
[----:B------:R-:W-:Y:S04]  /*3450*/  LDSM.16.M88.4 R100, [R2+0x9800] ;  /* 0x009800000264783b */ /* 0x000fe80000000200 */
[----:B------:R-:W0:Y:S01]  /*3460*/  LDGDEPBAR ;  /* 0x00000000000079af */ /* 0x000e220000000000 */
[-C--:B------:R-:W-:Y:S08]  /*3470*/  HMMA.16816.F32 R92, R4, R10.reuse, RZ ;  /* 0x0000000a045c723c */ /* 0x080ff000000018ff */
[----:B------:R-:W-:Y:S01]  /*3480*/  HMMA.16816.F32 R136, R12, R10, RZ ;  /* 0x0000000a0c88723c */ /* 0x000fe200000018ff */
[----:B------:R-:W2:Y:S07]  /*3490*/  LDSM.16.M88.4 R8, [R21+0x2000] ;  /* 0x002000001508783b */ /* 0x000eae0000000200 */
[C---:B-----5:R-:W-:Y:S08]  /*34a0*/  HMMA.16816.F32 R68, R4.reuse, R16, RZ ;  /* 0x000000100444723c */ /* 0x060ff000000018ff */
[C---:B-1----:R-:W-:Y:S08]  /*34b0*/  HMMA.16816.F32 R64, R4.reuse, R40, RZ ;  /* 0x000000280440723c */ /* 0x042ff000000018ff */
[C---:B------:R-:W-:Y:S08]  /*34c0*/  HMMA.16816.F32 R80, R4.reuse, R48, RZ ;  /* 0x000000300450723c */ /* 0x040ff000000018ff */
[C---:B------:R-:W-:Y:S08]  /*34d0*/  HMMA.16816.F32 R88, R4.reuse, R18, RZ ;  /* 0x000000120458723c */ /* 0x040ff000000018ff */
[C---:B------:R-:W-:Y:S08]  /*34e0*/  HMMA.16816.F32 R84, R4.reuse, R42, RZ ;  /* 0x0000002a0454723c */ /* 0x040ff000000018ff */
[----:B------:R-:W-:Y:S01]  /*34f0*/  HMMA.16816.F32 R76, R4, R50, RZ ;  /* 0x00000032044c723c */ /* 0x000fe200000018ff */
[----:B------:R-:W1:Y:S07]  /*3500*/  LDSM.16.M88.4 R4, [R21] ;  /* 0x000000001504783b */ /* 0x000e6e0000000200 */
[C---:B------:R-:W-:Y:S08]  /*3510*/  HMMA.16816.F32 R112, R12.reuse, R16, RZ ;  /* 0x000000100c70723c */ /* 0x040ff000000018ff */
[C---:B------:R-:W-:Y:S01]  /*3520*/  HMMA.16816.F32 R132, R12.reuse, R18, RZ ;  /* 0x000000120c84723c */ /* 0x040fe200000018ff */
[----:B------:R-:W3:Y:S07]  /*3530*/  LDSM.16.M88.4 R16, [R3+0x2000] ;  /* 0x002000000310783b */ /* 0x000eee0000000200 */
        /* <DEDUP_REMOVED lines=12> */
[----:B------:R-:W-:Y:S01]  /*3600*/  HMMA.16816.F32 R76, R8, R30, R76 ;  /* 0x0000001e084c723c */ /* 0x000fe2000000184c */
[----:B------:R-:W-:Y:S07]  /*3610*/  LDSM.16.M88.4 R8, [R25] ;  /* 0x000000001908783b */ /* 0x000fee0000000200 */
[C---:B-1----:R-:W-:Y:S08]  /*3620*/  HMMA.16816.F32 R80, R4.reuse, R36, R112 ;  /* 0x000000240450723c */ /* 0x042ff00000001870 */
[C---:B------:R-:W-:Y:S08]  /*3630*/  HMMA.16816.F32 R68, R4.reuse, R32, R108 ;  /* 0x000000200444723c */ /* 0x040ff0000000186c */
[C---:B------:R-:W-:Y:S08]  /*3640*/  HMMA.16816.F32 R64, R4.reuse, R46, R136 ;  /* 0x0000002e0440723c */ /* 0x040ff00000001888 */
[C---:B------:R-:W-:Y:S01]  /*3650*/  HMMA.16816.F32 R72, R4.reuse, R44, R124 ;  /* 0x0000002c0448723c */ /* 0x040fe2000000187c */
[----:B------:R-:W-:Y:S07]  /*3660*/  LDSM.16.M88.4 R44, [R0+0x9000] ;  /* 0x00900000002c783b */ /* 0x000fee0000000200 */
[C---:B------:R-:W-:Y:S08]  /*3670*/  HMMA.16816.F32 R84, R4.reuse, R28, R104 ;  /* 0x0000001c0454723c */ /* 0x040ff00000001868 */
[C---:B------:R-:W-:Y:S08]  /*3680*/  HMMA.16816.F32 R36, R4.reuse, R38, R132 ;  /* 0x000000260424723c */ /* 0x040ff00000001884 */
[C---:B------:R-:W-:Y:S08]  /*3690*/  HMMA.16816.F32 R32, R4.reuse, R34, R128 ;  /* 0x000000220420723c */ /* 0x040ff00000001880 */
[----:B------:R-:W-:Y:S01]  /*36a0*/  HMMA.16816.F32 R112, R4, R30, R120 ;  /* 0x0000001e0470723c */ /* 0x000fe20000001878 */
[----:B------:R-:W-:Y:S04]  /*36b0*/  LDSM.16.M88.4 R4, [R25+0x2000] ;  /* 0x002000001904783b */ /* 0x000fe80000000200 */
[----:B------:R-:W-:Y:S03]  /*36c0*/  LDSM.16.M88.4 R28, [R20+0x6000] ;  /* 0x00600000141c783b */ /* 0x000fe60000000200 */
[C---:B---3--:R-:W-:Y:S01]  /*36d0*/  HMMA.16816.F32 R136, R16.reuse, R52, R40 ;  /* 0x000000341088723c */ /* 0x048fe20000001828 */
[----:B------:R-:W1:Y:S07]  /*36e0*/  LDSM.16.M88.4 R40, [R0+0x8000] ;  /* 0x008000000028783b */ /* 0x000e6e0000000200 */
[C---:B------:R-:W-:Y:S08]  /*36f0*/  HMMA.16816.F32 R124, R16.reuse, R58, R140 ;  /* 0x0000003a107c723c */ /* 0x040ff0000000188c */
[C---:B------:R-:W-:Y:S08]  /*3700*/  HMMA.16816.F32 R120, R16.reuse, R60, R116 ;  /* 0x0000003c1078723c */ /* 0x040ff00000001874 */
[C---:B------:R-:W-:Y:S08]  /*3710*/  HMMA.16816.F32 R128, R16.reuse, R56, R96 ;  /* 0x000000381080723c */ /* 0x040ff00000001860 */
[C---:B------:R-:W-:Y:S01]  /*3720*/  HMMA.16816.F32 R144, R16.reuse, R100, R48 ;  /* 0x000000641090723c */ /* 0x040fe20000001830 */
[----:B------:R-:W2:Y:S07]  /*3730*/  LDSM.16.M88.4 R48, [R0+0x8800] ;  /* 0x008800000030783b */ /* 0x000eae0000000200 */
[C---:B------:R-:W-:Y:S08]  /*3740*/  HMMA.16816.F32 R92, R16.reuse, R62, R92 ;  /* 0x0000003e105c723c */ /* 0x040ff0000000185c */
[C---:B------:R-:W-:Y:S08]  /*3750*/  HMMA.16816.F32 R132, R16.reuse, R54, R88 ;  /* 0x000000361084723c */ /* 0x040ff00000001858 */
[----:B------:R-:W-:Y:S01]  /*3760*/  HMMA.16816.F32 R140, R16, R102, R76 ;  /* 0x00000066108c723c */ /* 0x000fe2000000184c */
[----:B------:R-:W3:Y:S04]  /*3770*/  LDSM.16.M88.4 R16, [R0+0x9800] ;  /* 0x009800000010783b */ /* 0x000ee80000000200 */
[----:B------:R-:W-:Y:S03]  /*3780*/  LDSM.16.M88.4 R76, [R22+UR6+0xb800] ;  /* 0x00b80006164c783b */ /* 0x000fe60008000200 */
[C---:B----4-:R-:W-:Y:S01]  /*3790*/  HMMA.16816.F32 R104, R12.reuse, R58, R36 ;  /* 0x0000003a0c68723c */ /* 0x050fe20000001824 */
[----:B------:R-:W-:Y:S07]  /*37a0*/  LDSM.16.M88.4 R36, [R20+0x4000] ;  /* 0x004000001424783b */ /* 0x000fee0000000200 */
[C---:B------:R-:W-:Y:S08]  /*37b0*/  HMMA.16816.F32 R96, R12.reuse, R52, R68 ;  /* 0x000000340c60723c */ /* 0x040ff00000001844 */
[C---:B------:R-:W-:Y:S01]  /*37c0*/  HMMA.16816.F32 R88, R12.reuse, R54, R32 ;  /* 0x000000360c58723c */ /* 0x040fe20000001820 */
[----:B------:R-:W4:Y:S04]  /*37d0*/  LDSM.16.M88.4 R52, [R22+UR6+0xa000] ;  /* 0x00a000061634783b */ /* 0x000f280008000200 */
[----:B------:R-:W-:Y:S03]  /*37e0*/  LDSM.16.M88.4 R32, [R21+0x4000] ;  /* 0x004000001520783b */ /* 0x000fe60000000200 */
[C---:B------:R-:W-:Y:S08]  /*37f0*/  HMMA.16816.F32 R72, R12.reuse, R60, R72 ;  /* 0x0000003c0c48723c */ /* 0x040ff00000001848 */
[C---:B------:R-:W-:Y:S08]  /*3800*/  HMMA.16816.F32 R116, R12.reuse, R62, R64 ;  /* 0x0000003e0c74723c */ /* 0x040ff00000001840 */
[C---:B------:R-:W-:Y:S01]  /*3810*/  HMMA.16816.F32 R108, R12.reuse, R56, R80 ;  /* 0x000000380c6c723c */ /* 0x040fe20000001850 */
[----:B------:R-:W-:Y:S07]  /*3820*/  LDSM.16.M88.4 R56, [R22+UR6+0xb000] ;  /* 0x00b000061638783b */ /* 0x000fee0008000200 */
[C---:B------:R-:W-:Y:S08]  /*3830*/  HMMA.16816.F32 R84, R12.reuse, R100, R84 ;  /* 0x000000640c54723c */ /* 0x040ff00000001854 */
[----:B------:R-:W-:Y:S01]  /*3840*/  HMMA.16816.F32 R68, R12, R102, R112 ;  /* 0x000000660c44723c */ /* 0x000fe20000001870 */
[----:B------:R-:W5:Y:S04]  /*3850*/  LDSM.16.M88.4 R12, [R22+UR6+0xa800] ;  /* 0x00a80006160c783b */ /* 0x000f680008000200 */
[----:B------:R-:W-:Y:S03]  /*3860*/  LDSM.16.M88.4 R20, [R21+0x6000] ;  /* 0x006000001514783b */ /* 0x000fe60000000200 */
[----:B-1----:R-:W-:Y:S01]  /*3870*/  HMMA.16816.F32 R80, R4, R42, R92 ;  /* 0x0000002a0450723c */ /* 0x002fe2000000185c */
[----:B------:R-:W1:Y:S07]  /*3880*/  LDSM.16.M88.4 R92, [R26+0xa000] ;  /* 0x00a000001a5c783b */ /* 0x000e6e0000000200 */
[-C--:B------:R-:W-:Y:S08]  /*3890*/  HMMA.16816.F32 R60, R8, R40.reuse, R72 ;  /* 0x00000028083c723c */ /* 0x080ff00000001848 */
[C---:B------:R-:W-:Y:S08]  /*38a0*/  HMMA.16816.F32 R64, R4.reuse, R40, R120 ;  /* 0x000000280440723c */ /* 0x040ff00000001878 */
[C---:B------:R-:W-:Y:S08]  /*38b0*/  HMMA.16816.F32 R120, R4.reuse, R44, R136 ;  /* 0x0000002c0478723c */ /* 0x040ff00000001888 */
[C---:B--2---:R-:W-:Y:S08]  /*38c0*/  HMMA.16816.F32 R72, R4.reuse, R48, R128 ;  /* 0x000000300448723c */ /* 0x044ff00000001880 */
[C---:B---3--:R-:W-:Y:S08]  /*38d0*/  HMMA.16816.F32 R136, R4.reuse, R16, R144 ;  /* 0x000000100488723c */ /* 0x048ff00000001890 */
[C---:B------:R-:W-:Y:S08]  /*38e0*/  HMMA.16816.F32 R124, R4.reuse, R50, R124 ;  /* 0x00000032047c723c */ /* 0x040ff0000000187c */
[C---:B------:R-:W-:Y:S08]  /*38f0*/  HMMA.16816.F32 R132, R4.reuse, R46, R132 ;  /* 0x0000002e0484723c */ /* 0x040ff00000001884 */
[----:B------:R-:W-:Y:S08]  /*3900*/  HMMA.16816.F32 R128, R4, R18, R140 ;  /* 0x000000120480723c */ /* 0x000ff0000000188c */
[C---:B------:R-:W-:Y:S08]  /*3910*/  HMMA.16816.F32 R96, R8.reuse, R44, R96 ;  /* 0x0000002c0860723c */ /* 0x040ff00000001860 */
[C---:B------:R-:W-:Y:S08]  /*3920*/  HMMA.16816.F32 R44, R8.reuse, R46, R88 ;  /* 0x0000002e082c723c */ /* 0x040ff00000001858 */
[C---:B------:R-:W-:Y:S08]  /*3930*/  HMMA.16816.F32 R108, R8.reuse, R48, R108 ;  /* 0x00000030086c723c */ /* 0x040ff0000000186c */
[C---:B------:R-:W-:Y:S01]  /*3940*/  HMMA.16816.F32 R104, R8.reuse, R50, R104 ;  /* 0x000000320868723c */ /* 0x040fe20000001868 */
[----:B------:R-:W-:Y:S07]  /*3950*/  LDSM.16.M88.4 R48, [R2+0xa000] ;  /* 0x00a000000230783b */ /* 0x000fee0000000200 */
[C---:B------:R-:W-:Y:S08]  /*3960*/  HMMA.16816.F32 R100, R8.reuse, R16, R84 ;  /* 0x000000100864723c */ /* 0x040ff00000001854 */
[----:B------:R-:W-:Y:S01]  /*3970*/  HMMA.16816.F32 R88, R8, R18, R68 ;  /* 0x000000120858723c */ /* 0x000fe20000001844 */
[----:B------:R-:W2:Y:S07]  /*3980*/  LDSM.16.M88.4 R16, [R3+0x4000] ;  /* 0x004000000310783b */ /* 0x000eae0000000200 */
[----:B----4-:R-:W-:Y:S01]  /*3990*/  HMMA.16816.F32 R4, R36, R52, R60 ;  /* 0x000000342404723c */ /* 0x010fe2000000183c */
[----:B------:R-:W3:Y:S07]  /*39a0*/  LDSM.16.M88.4 R60, [R26+0xa800] ;  /* 0x00a800001a3c783b */ /* 0x000eee0000000200 */
[----:B------:R-:W-:Y:S08]  /*39b0*/  HMMA.16816.F32 R84, R28, R54, R80 ;  /* 0x000000361c54723c */ /* 0x000ff00000001850 */
[----:B------:R-:W-:Y:S01]  /*39c0*/  HMMA.16816.F32 R112, R8, R42, R116 ;  /* 0x0000002a0870723c */ /* 0x000fe20000001874 */
[----:B------:R-:W-:Y:S07]  /*39d0*/  LDSM.16.M88.4 R8, [R25+0x4000] ;  /* 0x004000001908783b */ /* 0x000fee0000000200 */
[C---:B-----5:R-:W-:Y:S08]  /*39e0*/  HMMA.16816.F32 R80, R28.reuse, R12, R72 ;  /* 0x0000000c1c50723c */ /* 0x060ff00000001848 */
[C---:B------:R-:W-:Y:S08]  /*39f0*/  HMMA.16816.F32 R140, R28.reuse, R76, R136 ;  /* 0x0000004c1c8c723c */ /* 0x040ff00000001888 */
[C---:B------:R-:W-:Y:S01]  /*3a00*/  HMMA.16816.F32 R40, R28.reuse, R52, R64 ;  /* 0x000000341c28723c */ /* 0x040fe20000001840 */
[----:B------:R-:W4:Y:S07]  /*3a10*/  LDSM.16.M88.4 R64, [R26+0xb000] ;  /* 0x00b000001a40783b */ /* 0x000f2e0000000200 */
[C---:B------:R-:W-:Y:S08]  /*3a20*/  HMMA.16816.F32 R72, R28.reuse, R14, R124 ;  /* 0x0000000e1c48723c */ /* 0x040ff0000000187c */
[C---:B------:R-:W-:Y:S08]  /*3a30*/  HMMA.16816.F32 R68, R28.reuse, R56, R120 ;  /* 0x000000381c44723c */ /* 0x040ff00000001878 */
[C---:B------:R-:W-:Y:S08]  /*3a40*/  HMMA.16816.F32 R116, R28.reuse, R58, R132 ;  /* 0x0000003a1c74723c */ /* 0x040ff00000001884 */
[----:B------:R-:W-:Y:S01]  /*3a50*/  HMMA.16816.F32 R136, R28, R78, R128 ;  /* 0x0000004e1c88723c */ /* 0x000fe20000001880 */
[----:B------:R-:W5:Y:S07]  /*3a60*/  LDSM.16.M88.4 R28, [R26+0xb800] ;  /* 0x00b800001a1c783b */ /* 0x000f6e0000000200 */
[C---:B------:R-:W-:Y:S08]  /*3a70*/  HMMA.16816.F32 R128, R36.reuse, R12, R108 ;  /* 0x0000000c2480723c */ /* 0x040ff0000000186c */
[----:B------:R-:W-:Y:S01]  /*3a80*/  HMMA.16816.F32 R148, R36, R14, R104 ;  /* 0x0000000e2494723c */ /* 0x000fe20000001868 */
[----:B------:R2:W5:Y:S07]  /*3a90*/  LDSM.16.M88.4 R12, [R3+0x6000] ;  /* 0x00600000030c783b */ /* 0x00056e0000000200 */
[----:B-1----:R-:W-:Y:S08]  /*3aa0*/  HMMA.16816.F32 R4, R32, R92, R4 ;  /* 0x0000005c2004723c */ /* 0x002ff00000001804 */
[C---:B------:R-:W-:Y:S01]  /*3ab0*/  HMMA.16816.F32 R124, R36.reuse, R58, R44 ;  /* 0x0000003a247c723c */ /* 0x040fe2000000182c */
[----:B------:R-:W1:Y:S07]  /*3ac0*/  LDSM.16.M88.4 R44, [R0+0xa000] ;  /* 0x00a00000002c783b */ /* 0x000e6e0000000200 */
[----:B------:R-:W-:Y:S01]  /*3ad0*/  HMMA.16816.F32 R132, R36, R54, R112 ;  /* 0x000000362484723c */ /* 0x000fe20000001870 */
[----:B--2---:R-:W-:-:S04]  /*3ae0*/  SHF.R.U32.HI R3, RZ, 0x2, R242 ;  /* 0x00000002ff037819 */ /* 0x004fc800000116f2 */
[----:B------:R-:W-:-:S03]  /*3af0*/  LOP3.LUT R3, R3, 0x7, RZ, 0xc0, !PT ;  /* 0x0000000703037812 */ /* 0x000fc600078ec0ff */
[----:B------:R-:W-:Y:S01]  /*3b00*/  HMMA.16816.F32 R52, R16, R48, R4 ;  /* 0x000000301034723c */ /* 0x000fe20000001804 */
[----:B------:R-:W2:Y:S07]  /*3b10*/  LDSM.16.M88.4 R4, [R25+0x6000] ;  /* 0x006000001904783b */ /* 0x000eae0000000200 */
[----:B------:R-:W-:Y:S08]  /*3b20*/  HMMA.16816.F32 R40, R20, R92, R40 ;  /* 0x0000005c1428723c */ /* 0x000ff00000001828 */
[C---:B------:R-:W-:Y:S01]  /*3b30*/  HMMA.16816.F32 R144, R36.reuse, R56, R96 ;  /* 0x000000382490723c */ /* 0x040fe20000001860 */
[----:B------:R-:W-:Y:S07]  /*3b40*/  LDSM.16.M88.4 R56, [R2+0xb000] ;  /* 0x00b000000238783b */ /* 0x000fee0000000200 */
[C---:B------:R-:W-:Y:S08]  /*3b50*/  HMMA.16816.F32 R120, R36.reuse, R76, R100 ;  /* 0x0000004c2478723c */ /* 0x040ff00000001864 */
[----:B------:R-:W-:Y:S01]  /*3b60*/  HMMA.16816.F32 R112, R36, R78, R88 ;  /* 0x0000004e2470723c */ /* 0x000fe20000001858 */
[----:B------:R-:W2:Y:S07]  /*3b70*/  LDSM.16.M88.4 R36, [R2+0xa800] ;  /* 0x00a800000224783b */ /* 0x000eae0000000200 */
[C---:B------:R-:W-:Y:S08]  /*3b80*/  HMMA.16816.F32 R96, R20.reuse, R94, R84 ;  /* 0x0000005e1460723c */ /* 0x040ff00000001854 */
[C---:B---3--:R-:W-:Y:S08]  /*3b90*/  HMMA.16816.F32 R104, R20.reuse, R62, R72 ;  /* 0x0000003e1468723c */ /* 0x048ff00000001848 */
[C---:B------:R-:W-:Y:S08]  /*3ba0*/  HMMA.16816.F32 R108, R20.reuse, R60, R80 ;  /* 0x0000003c146c723c */ /* 0x040ff00000001850 */
[C---:B----4-:R-:W-:Y:S01]  /*3bb0*/  HMMA.16816.F32 R100, R20.reuse, R64, R68 ;  /* 0x000000401464723c */ /* 0x050fe20000001844 */
[----:B------:R3:W4:Y:S07]  /*3bc0*/  LDSM.16.M88.4 R68, [R2+0xb800] ;  /* 0x00b800000244783b */ /* 0x00072e0000000200 */
[C---:B------:R-:W-:Y:S08]  /*3bd0*/  HMMA.16816.F32 R84, R20.reuse, R66, R116 ;  /* 0x000000421454723c */ /* 0x040ff00000001874 */
[C---:B-----5:R-:W-:Y:S08]  /*3be0*/  HMMA.16816.F32 R88, R20.reuse, R28, R140 ;  /* 0x0000001c1458723c */ /* 0x060ff0000000188c */
[----:B------:R-:W-:Y:S08]  /*3bf0*/  HMMA.16816.F32 R72, R20, R30, R136 ;  /* 0x0000001e1448723c */ /* 0x000ff00000001888 */
[----:B------:R-:W-:Y:S08]  /*3c00*/  HMMA.16816.F32 R20, R32, R94, R132 ;  /* 0x0000005e2014723c */ /* 0x000ff00000001884 */
[----:B------:R-:W-:Y:S08]  /*3c10*/  HMMA.16816.F32 R40, R12, R48, R40 ;  /* 0x000000300c28723c */ /* 0x000ff00000001828 */
[----:B-1----:R-:W-:Y:S08]  /*3c20*/  HMMA.16816.F32 R52, R8, R44, R52 ;  /* 0x0000002c0834723c */ /* 0x002ff00000001834 */
[C---:B------:R-:W-:Y:S08]  /*3c30*/  HMMA.16816.F32 R120, R32.reuse, R28, R120 ;  /* 0x0000001c2078723c */ /* 0x040ff00000001878 */
[----:B------:R-:W-:Y:S03]  /*3c40*/  HMMA.16816.F32 R112, R32, R30, R112 ;  /* 0x0000001e2070723c */ /* 0x000fe60000001870 */
[----:B---3--:R-:W-:-:S05]  /*3c50*/  FMUL.FTZ R2, R52, UR28 ;  /* 0x0000001c34027c20 */ /* 0x008fca0008410000 */
[----:B------:R-:W-:Y:S01]  /*3c60*/  HMMA.16816.F32 R28, R16, R50, R20 ;  /* 0x00000032101c723c */ /* 0x000fe20000001814 */
[----:B------:R-:W1:Y:S07]  /*3c70*/  LDSM.16.M88.4 R20, [R0+0xa800] ;  /* 0x00a800000014783b */ /* 0x000e6e0000000200 */
[----:B------:R-:W-:Y:S08]  /*3c80*/  HMMA.16816.F32 R92, R32, R60, R128 ;  /* 0x0000003c205c723c */ /* 0x000ff00000001880 */
[----:B--2---:R-:W-:Y:S08]  /*3c90*/  HMMA.16816.F32 R40, R4, R44, R40 ;  /* 0x0000002c0428723c */ /* 0x004ff00000001828 */
[C---:B------:R-:W-:Y:S01]  /*3ca0*/  HMMA.16816.F32 R116, R32.reuse, R66, R124 ;  /* 0x000000422074723c */ /* 0x040fe2000000187c */
[----:B------:R2:W3:Y:S07]  /*3cb0*/  MUFU.TANH R125, R2 ;  /* 0x00000002007d7308 */ /* 0x0004ee0000002400 */
[----:B------:R-:W-:Y:S08]  /*3cc0*/  HMMA.16816.F32 R76, R32, R62, R148 ;  /* 0x0000003e204c723c */ /* 0x000ff00000001894 */
[----:B------:R-:W-:Y:S01]  /*3cd0*/  HMMA.16816.F32 R60, R12, R50, R96 ;  /* 0x000000320c3c723c */ /* 0x000fe20000001860 */
[----:B--2---:R-:W-:-:S04]  /*3ce0*/  FMUL.FTZ R2, R53, UR28 ;  /* 0x0000001c35027c20 */ /* 0x004fc80008410000 */
[----:B------:R2:W1:Y:S03]  /*3cf0*/  MUFU.TANH R126, R2 ;  /* 0x00000002007e7308 */ /* 0x0004660000002400 */
[----:B------:R-:W-:Y:S08]  /*3d00*/  HMMA.16816.F32 R80, R32, R64, R144 ;  /* 0x000000402050723c */ /* 0x000ff00000001890 */
[----:B------:R-:W-:Y:S01]  /*3d10*/  HMMA.16816.F32 R32, R16, R36, R92 ;  /* 0x000000241020723c */ /* 0x000fe2000000185c */
[----:B--2---:R-:W-:-:S07]  /*3d20*/  FMUL.FTZ R2, R54, UR28 ;  /* 0x0000001c36027c20 */ /* 0x004fce0008410000 */
[----:B------:R-:W-:Y:S01]  /*3d30*/  HMMA.16816.F32 R28, R8, R46, R28 ;  /* 0x0000002e081c723c */ /* 0x000fe2000000181c */
[----:B------:R2:W1:Y:S07]  /*3d40*/  MUFU.TANH R97, R2 ;  /* 0x0000000200617308 */ /* 0x00046e0000002400 */
[C---:B------:R-:W-:Y:S08]  /*3d50*/  HMMA.16816.F32 R64, R12.reuse, R36, R108 ;  /* 0x000000240c40723c */ /* 0x040ff0000000186c */
[----:B------:R-:W-:Y:S01]  /*3d60*/  HMMA.16816.F32 R104, R12, R38, R104 ;  /* 0x000000260c68723c */ /* 0x000fe20000001868 */
[----:B--2---:R-:W-:-:S04]  /*3d70*/  FMUL.FTZ R2, R55, UR28 ;  /* 0x0000001c37027c20 */ /* 0x004fc80008410000 */
[----:B------:R2:W1:Y:S03]  /*3d80*/  MUFU.TANH R96, R2 ;  /* 0x0000000200607308 */ /* 0x0004660000002400 */
[C---:B------:R-:W-:Y:S08]  /*3d90*/  HMMA.16816.F32 R100, R12.reuse, R56, R100 ;  /* 0x000000380c64723c */ /* 0x040ff00000001864 */
[----:B------:R-:W-:Y:S01]  /*3da0*/  HMMA.16816.F32 R84, R12, R58, R84 ;  /* 0x0000003a0c54723c */ /* 0x000fe20000001854 */
[----:B--2---:R-:W-:-:S07]  /*3db0*/  FMUL.FTZ R2, R40, UR28 ;  /* 0x0000001c28027c20 */ /* 0x004fce0008410000 */
[C---:B----4-:R-:W-:Y:S01]  /*3dc0*/  HMMA.16816.F32 R88, R12.reuse, R68, R88 ;  /* 0x000000440c58723c */ /* 0x050fe20000001858 */
[----:B------:R2:W4:Y:S07]  /*3dd0*/  MUFU.TANH R99, R2 ;  /* 0x0000000200637308 */ /* 0x00052e0000002400 */
[----:B------:R-:W-:Y:S01]  /*3de0*/  HMMA.16816.F32 R72, R12, R70, R72 ;  /* 0x000000460c48723c */ /* 0x000fe20000001848 */
[----:B------:R-:W5:Y:S07]  /*3df0*/  LDSM.16.M88.4 R12, [R0+0xb000] ;  /* 0x00b00000000c783b */ /* 0x000f6e0000000200 */
[----:B------:R-:W-:Y:S01]  /*3e00*/  HMMA.16816.F32 R60, R4, R46, R60 ;  /* 0x0000002e043c723c */ /* 0x000fe2000000183c */
[----:B--2---:R-:W-:-:S04]  /*3e10*/  FMUL.FTZ R2, R41, UR28 ;  /* 0x0000001c29027c20 */ /* 0x004fc80008410000 */
[----:B------:R2:W2:Y:S03]  /*3e20*/  MUFU.TANH R98, R2 ;  /* 0x0000000200627308 */ /* 0x0004a60000002400 */
[----:B------:R-:W-:Y:S08]  /*3e30*/  HMMA.16816.F32 R48, R16, R38, R76 ;  /* 0x000000261030723c */ /* 0x000ff0000000184c */
[----:B-1----:R-:W-:Y:S01]  /*3e40*/  HMMA.16816.F32 R44, R8, R20, R32 ;  /* 0x00000014082c723c */ /* 0x002fe20000001820 */
[----:B--2---:R-:W-:-:S07]  /*3e50*/  FMUL.FTZ R2, R42, UR28 ;  /* 0x0000001c2a027c20 */ /* 0x004fce0008410000 */
[----:B------:R-:W-:Y:S01]  /*3e60*/  HMMA.16816.F32 R76, R4, R20, R64 ;  /* 0x00000014044c723c */ /* 0x000fe20000001840 */
[----:B------:R1:W2:Y:S07]  /*3e70*/  MUFU.TANH R109, R2 ;  /* 0x00000002006d7308 */ /* 0x0002ae0000002400 */
[----:B------:R-:W-:Y:S08]  /*3e80*/  HMMA.16816.F32 R36, R16, R56, R80 ;  /* 0x000000381024723c */ /* 0x000ff00000001850 */
[----:B------:R-:W-:Y:S01]  /*3e90*/  HMMA.16816.F32 R48, R8, R22, R48 ;  /* 0x000000160830723c */ /* 0x000fe20000001830 */
[----:B-1----:R-:W-:-:S04]  /*3ea0*/  FMUL.FTZ R2, R43, UR28 ;  /* 0x0000001c2b027c20 */ /* 0x002fc80008410000 */
[----:B------:R1:W1:Y:S03]  /*3eb0*/  MUFU.TANH R124, R2 ;  /* 0x00000002007c7308 */ /* 0x0002660000002400 */
[----:B------:R-:W-:Y:S08]  /*3ec0*/  HMMA.16816.F32 R64, R4, R22, R104 ;  /* 0x000000160440723c */ /* 0x000ff00000001868 */
[----:B------:R-:W-:Y:S01]  /*3ed0*/  HMMA.16816.F32 R40, R16, R58, R116 ;  /* 0x0000003a1028723c */ /* 0x000fe20000001874 */
[----:B-1----:R-:W-:-:S07]  /*3ee0*/  FMUL.FTZ R2, R28, UR28 ;  /* 0x0000001c1c027c20 */ /* 0x002fce0008410000 */
[----:B------:R-:W-:Y:S01]  /*3ef0*/  HMMA.16816.F32 R32, R16, R68, R120 ;  /* 0x000000441020723c */ /* 0x000fe20000001878 */
[----:B------:R1:W1:Y:S07]  /*3f00*/  MUFU.TANH R94, R2 ;  /* 0x00000002005e7308 */ /* 0x00026e0000002400 */
[----:B-----5:R-:W-:Y:S08]  /*3f10*/  HMMA.16816.F32 R36, R8, R12, R36 ;  /* 0x0000000c0824723c */ /* 0x020ff00000001824 */
[----:B------:R-:W-:Y:S01]  /*3f20*/  HMMA.16816.F32 R16, R16, R70, R112 ;  /* 0x000000461010723c */ /* 0x000fe20000001870 */
[----:B-1----:R-:W-:-:S04]  /*3f30*/  FMUL.FTZ R2, R29, UR28 ;  /* 0x0000001c1d027c20 */ /* 0x002fc80008410000 */
[----:B------:R1:W1:Y:S03]  /*3f40*/  MUFU.TANH R95, R2 ;  /* 0x00000002005f7308 */ /* 0x0002660000002400 */
[----:B------:R-:W-:Y:S08]  /*3f50*/  HMMA.16816.F32 R100, R4, R12, R100 ;  /* 0x0000000c0464723c */ /* 0x000ff00000001864 */
[----:B------:R-:W-:Y:S01]  /*3f60*/  HMMA.16816.F32 R40, R8, R14, R40 ;  /* 0x0000000e0828723c */ /* 0x000fe20000001828 */
[----:B-1----:R-:W-:-:S07]  /*3f70*/  FMUL.FTZ R2, R30, UR28 ;  /* 0x0000001c1e027c20 */ /* 0x002fce0008410000 */
[----:B------:R-:W-:Y:S01]  /*3f80*/  HMMA.16816.F32 R84, R4, R14, R84 ;  /* 0x0000000e0454723c */ /* 0x000fe20000001854 */
[----:B------:R1:W1:Y:S02]  /*3f90*/  MUFU.TANH R57, R2 ;  /* 0x0000000200397308 */ /* 0x0002640000002400 */
[----:B-1----:R-:W-:Y:S02]  /*3fa0*/  FMUL.FTZ R2, R31, UR28 ;  /* 0x0000001c1f027c20 */ /* 0x002fe40008410000 */
[----:B------:R1:W5:Y:S01]  /*3fb0*/  LDSM.16.M88.4 R28, [R0+0xb800] ;  /* 0x00b80000001c783b */ /* 0x0003620000000200 */
[----:B------:R-:W-:-:S04]  /*3fc0*/  DEPBAR.LE SB0, 0x0 ;  /* 0x000080000000791a */ /* 0x000fc80000000000 */
[----:B------:R3:W1:Y:S02]  /*3fd0*/  MUFU.TANH R56, R2 ;  /* 0x0000000200387308 */ /* 0x0006640000002400 */
[----:B---3--:R-:W-:Y:S01]  /*3fe0*/  FMUL.FTZ R2, R60, UR28 ;  /* 0x0000001c3c027c20 */ /* 0x008fe20008410000 */
[----:B-1----:R-:W-:-:S05]  /*3ff0*/  FMUL.FTZ R0, R46, UR28 ;  /* 0x0000001c2e007c20 */ /* 0x002fca0008410000 */
[----:B------:R1:W3:Y:S08]  /*4000*/  MUFU.TANH R68, R2 ;  /* 0x0000000200447308 */ /* 0x0002f00000002400 */
[----:B------:R4:W2:Y:S01]  /*4010*/  MUFU.TANH R52, R0 ;  /* 0x0000000000347308 */ /* 0x0008a20000002400 */
[----:B-----5:R-:W-:Y:S01]  /*4020*/  HMMA.16816.F32 R88, R4, R28, R88 ;  /* 0x0000001c0458723c */ /* 0x020fe20000001858 */
[----:B-1----:R-:W-:-:S06]  /*4030*/  FMUL.FTZ R2, R61, UR28 ;  /* 0x0000001c3d027c20 */ /* 0x002fcc0008410000 */
[----:B------:R1:W1:Y:S01]  /*4040*/  MUFU.TANH R59, R2 ;  /* 0x00000002003b7308 */ /* 0x0002620000002400 */
[----:B------:R-:W-:Y:S01]  /*4050*/  HMMA.16816.F32 R80, R4, R30, R72 ;  /* 0x0000001e0450723c */ /* 0x000fe20000001848 */
[----:B------:R-:W-:Y:S01]  /*4060*/  SHF.L.U32 R4, R242, 0x1, RZ ;  /* 0x00000001f2047819 */ /* 0x000fe200000006ff */
[----:B----4-:R-:W-:-:S03]  /*4070*/  FMUL.FTZ R0, R47, UR28 ;  /* 0x0000001c2f007c20 */ /* 0x010fc60008410000 */
[----:B------:R-:W-:Y:S02]  /*4080*/  LOP3.LUT R154, R4, 0x6, RZ, 0xc0, !PT ;  /* 0x00000006049a7812 */ /* 0x000fe400078ec0ff */
[----:B------:R4:W2:Y:S01]  /*4090*/  MUFU.TANH R46, R0 ;  /* 0x00000000002e7308 */ /* 0x0008a20000002400 */
[----:B------:R-:W-:Y:S01]  /*40a0*/  HMMA.16816.F32 R32, R8, R28, R32 ;  /* 0x0000001c0820723c */ /* 0x000fe20000001820 */
[----:B------:R-:W-:-:S07]  /*40b0*/  MOV R4, UR21 ;  /* 0x0000001500047c02 */ /* 0x000fce0008000f00 */
[----:B------:R-:W-:Y:S01]  /*40c0*/  HMMA.16816.F32 R28, R8, R30, R16 ;  /* 0x0000001e081c723c */ /* 0x000fe20000001810 */
[----:B-1----:R-:W-:-:S04]  /*40d0*/  FMUL.FTZ R2, R39, UR28 ;  /* 0x0000001c27027c20 */ /* 0x002fc80008410000 */
[----:B------:R1:W1:Y:S01]  /*40e0*/  MUFU.TANH R20, R2 ;  /* 0x0000000200147308 */ /* 0x0002620000002400 */
[----:B----4-:R-:W-:-:S07]  /*40f0*/  FMUL.FTZ R0, R76, UR28 ;  /* 0x0000001c4c007c20 */ /* 0x010fce0008410000 */
[----:B------:R4:W2:Y:S01]  /*4100*/  MUFU.TANH R54, R0 ;  /* 0x0000000000367308 */ /* 0x0008a20000002400 */
[----:B-1----:R-:W-:Y:S02]  /*4110*/  IMAD.U32 R2, RZ, RZ, UR20 ;  /* 0x00000014ff027e24 */ /* 0x002fe4000f8e00ff */
[----:B----4-:R-:W-:-:S05]  /*4120*/  FMUL.FTZ R0, R77, UR28 ;  /* 0x0000001c4d007c20 */ /* 0x010fca0008410000 */
[----:B------:R1:W4:Y:S02]  /*4130*/  MUFU.TANH R53, R0 ;  /* 0x0000000000357308 */ /* 0x0003240000002400 */
[----:B-1----:R-:W-:-:S06]  /*4140*/  FMUL.FTZ R0, R50, UR28 ;  /* 0x0000001c32007c20 */ /* 0x002fcc0008410000 */
[----:B------:R1:W1:Y:S02]  /*4150*/  MUFU.TANH R26, R0 ;  /* 0x00000000001a7308 */ /* 0x0002640000002400 */
        /* <DEDUP_REMOVED lines=8> */
[----:B-1----:R-:W-:-:S04]  /*41e0*/  LOP3.LUT R0, R225, 0x1f0, RZ, 0xc0, !PT ;  /* 0x000001f0e1007812 */ /* 0x002fc800078ec0ff */
[----:B------:R-:W-:Y:S01]  /*41f0*/  IADD3 R0, PT, PT, R3, UR23, R0 ;  /* 0x0000001703007c10 */ /* 0x000fe2000fffe000 */
[----:B------:R-:W-:-:S03]  /*4200*/  FMUL.FTZ R3, R100, UR28 ;  /* 0x0000001c64037c20 */ /* 0x000fc60008410000 */
[C---:B------:R-:W-:Y:S01]  /*4210*/  IADD3 R245, PT, PT, R0.reuse, UR25, -R2 ;  /* 0x0000001900f57c10 */ /* 0x040fe2000fffe802 */
[----:B------:R1:W1:Y:S01]  /*4220*/  MUFU.TANH R22, R3 ;  /* 0x0000000300167308 */ /* 0x0002620000002400 */
[----:B------:R-:W-:Y:S01]  /*4230*/  IADD3 R12, PT, PT, R0, 0x1, R4 ;  /* 0x00000001000c7810 */ /* 0x000fe20007ffe004 */
[----:B-1----:R-:W-:-:S05]  /*4240*/  IMAD.U32 R3, RZ, RZ, UR29 ;  /* 0x0000001dff037e24 */ /* 0x002fca000f8e00ff */
[----:B------:R-:W-:Y:S01]  /*4250*/  LEA R0, R3, R154, 0x6 ;  /* 0x0000009a03007211 */ /* 0x000fe200078e30ff */
[----:B------:R-:W-:Y:S06]  /*4260*/  BAR.SYNC.DEFER_BLOCKING 0x0 ;  /* 0x0000000000007b1d */ /* 0x000fec0000010000 */
[----:B--234-:R-:W-:Y:S05]  /*4270*/  BRA.U !UP0, `(.L_x_611) ;  /* 0x00000001089c7547 */ /* 0x01cfea000b800000 */
[----:B------:R-:W-:-:S04]  /*4280*/  UIADD3 UR20, UPT, UPT, UR19, -0x2, URZ ;  /* 0xfffffffe13147890 */ /* 0x000fc8000fffe0ff */
[----:B------:R-:W-:Y:S02]  /*4290*/  UIMAD.WIDE.U32 UR32, UR32, UR20, URZ ;  /* 0x00000014202072a5 */ /* 0x000fe4000f8e00ff */
[----:B------:R-:W-:Y:S02]  /*42a0*/  UIMAD UR26, UR31, UR20, URZ ;  /* 0x000000141f1a72a4 */ /* 0x000fe4000f8e02ff */
[----:B------:R-:W-:Y:S02]  /*42b0*/  UIADD3 UR21, UP0, UPT, UR38, UR32, URZ ;  /* 0x0000002026157290 */ /* 0x000fe4000ff1e0ff */
[----:B------:R-:W-:Y:S01]  /*42c0*/  UIADD3 UR26, UPT, UPT, UR33, UR26, URZ ;  /* 0x0000001a211a7290 */ /* 0x000fe2000fffe0ff */
[----:B------:R-:W-:Y:S01]  /*42d0*/  IMAD.U32 R2, RZ, RZ, UR32 ;  /* 0x00000020ff027e24 */ /* 0x000fe2000f8e00ff */
[----:B------:R-:W-:Y:S01]  /*42e0*/  UIADD3 UR23, UP1, UPT, UR38, UR21, URZ ;  /* 0x0000001526177290 */ /* 0x000fe2000ff3e0ff */
[----:B------:R-:W-:Y:S01]  /*42f0*/  IMAD.U32 R3, RZ, RZ, UR33 ;  /* 0x00000021ff037e24 */ /* 0x000fe2000f8e00ff */
[----:B------:R-:W-:Y:S01]  /*4300*/  UIADD3.X UR20, UPT, UPT, UR37, UR26, URZ, UP0, !UPT ;  /* 0x0000001a25147290 */ /* 0x000fe200087fe4ff */
[----:B------:R-:W-:Y:S01]  /*4310*/  IMAD.U32 R7, RZ, RZ, UR21 ;  /* 0x00000015ff077e24 */ /* 0x000fe2000f8e00ff */
[----:B------:R-:W-:Y:S01]  /*4320*/  ULEA UR31, UP0, UR12, UR21, 0x5 ;  /* 0x000000150c1f7291 */ /* 0x000fe2000f8028ff */
[----:B------:R-:W-:Y:S01]  /*4330*/  IMAD.U32 R3, RZ, RZ, UR26 ;  /* 0x0000001aff037e24 */ /* 0x000fe2000f8e00ff */
[CC--:B------:R-:W-:Y:S01]  /*4340*/  LEA R8, P0, R2.reuse, R153.reuse, 0x1 ;  /* 0x0000009902087211 */ /* 0x0c0fe200078008ff */
[----:B------:R-:W-:Y:S01]  /*4350*/  UIADD3.X UR21, UPT, UPT, UR37, UR20, URZ, UP1, !UPT ;  /* 0x0000001425157290 */ /* 0x000fe20008ffe4ff */
[----:B------:R-:W-:Y:S01]  /*4360*/  MOV R5, UR23 ;  /* 0x0000001700057c02 */ /* 0x000fe20008000f00 */
[----:B------:R-:W-:Y:S01]  /*4370*/  ULEA.HI.X UR26, UR12, UR20, UR13, 0x5, UP0 ;  /* 0x000000140c1a7291 */ /* 0x000fe200080f2c0d */
[----:B------:R-:W-:Y:S01]  /*4380*/  LEA.HI.X R9, R2, R152, R3, 0x1, P0 ;  /* 0x0000009802097211 */ /* 0x000fe200000f0c03 */
[----:B------:R-:W-:Y:S01]  /*4390*/  IMAD.U32 R10, RZ, RZ, UR31 ;  /* 0x0000001fff0a7e24 */ /* 0x000fe2000f8e00ff */
[-C--:B------:R-:W-:Y:S01]  /*43a0*/  LEA R6, P4, R7, R153.reuse, 0x1 ;  /* 0x0000009907067211 */ /* 0x080fe200078808ff */
[----:B------:R-:W-:Y:S01]  /*43b0*/  IMAD.U32 R3, RZ, RZ, UR20 ;  /* 0x00000014ff037e24 */ /* 0x000fe2000f8e00ff */
[-C--:B------:R-:W-:Y:S01]  /*43c0*/  LEA R4, P3, R5, R153.reuse, 0x1 ;  /* 0x0000009905047211 */ /* 0x080fe200078608ff */
[----:B------:R-:W-:Y:S01]  /*43d0*/  IMAD.U32 R11, RZ, RZ, UR26 ;  /* 0x0000001aff0b7e24 */ /* 0x000fe2000f8e00ff */
[----:B------:R-:W-:Y:S01]  /*43e0*/  MOV R13, UR21 ;  /* 0x00000015000d7c02 */ /* 0x000fe20008000f00 */
[----:B------:R-:W-:Y:S01]  /*43f0*/  @!PT LDS RZ, [RZ] ;  /* 0x00000000fffff984 */ /* 0x000fe20000000800 */
[----:B------:R-:W-:Y:S01]  /*4400*/  @!PT LDS RZ, [RZ] ;  /* 0x00000000fffff984 */ /* 0x000fe20000000800 */
[----:B------:R-:W-:Y:S01]  /*4410*/  @!PT LDS RZ, [RZ] ;  /* 0x00000000fffff984 */ /* 0x000fe20000000800 */
[----:B------:R1:W-:Y:S01]  /*4420*/  LDGSTS.E.BYPASS.LTC128B.128 [R24+0x8000], desc[UR16][R8.64] ;  /* 0x0800000008187fae */ /* 0x0003e2000b981a10 */
[----:B------:R-:W-:-:S02]  /*4430*/  LEA R2, P0, R10, R153, 0x1 ;  /* 0x000000990a027211 */ /* 0x000fc400078008ff */
[-C--:B------:R-:W-:Y:S01]  /*4440*/  LEA.HI.X R7, R7, R152.reuse, R3, 0x1, P4 ;  /* 0x0000009807077211 */ /* 0x080fe200020f0c03 */
[----:B------:R1:W-:Y:S01]  /*4450*/  LDGSTS.E.BYPASS.LTC128B.128 [R24+0xa000], desc[UR16][R8.64+0x80] ;  /* 0x0a00008008187fae */ /* 0x0003e2000b981a10 */
[-C--:B------:R-:W-:Y:S02]  /*4460*/  LEA.HI.X R5, R5, R152.reuse, R13, 0x1, P3 ;  /* 0x0000009805057211 */ /* 0x080fe400018f0c0d */
        /* <DEDUP_REMOVED lines=8> */
.L_x_611:
[----:B-1----:R-:W-:Y:S01]  /*44f0*/  FMUL.FTZ R2, R101, UR28 ;  /* 0x0000001c65027c20 */ /* 0x002fe20008410000 */
[----:B------:R-:W-:Y:S01]  /*4500*/  VIADD R24, R0, 0x10 ;  /* 0x0000001000187836 */ /* 0x000fe20000000000 */
[----:B------:R-:W-:Y:S01]  /*4510*/  VIMNMX R247, PT, PT, R12, UR25, PT ;  /* 0x000000190cf77c48 */ /* 0x000fe2000bfe0100 */
[----:B------:R-:W-:Y:S01]  /*4520*/  VIADD R3, R245, 0x8 ;  /* 0x00000008f5037836 */ /* 0x000fe20000000000 */
[----:B------:R1:W-:Y:S01]  /*4530*/  MUFU.TANH R50, R2 ;  /* 0x0000000200327308 */ /* 0x0003e20000002400 */
[C---:B------:R-:W-:Y:S01]  /*4540*/  VIADD R69, R0.reuse, 0x21 ;  /* 0x0000002100457836 */ /* 0x040fe20000000000 */
[----:B------:R-:W2:Y:S01]  /*4550*/  LDCU UR20, c[0x0][0x45c] ;  /* 0x00008b80ff1477ac */ /* 0x000ea20008000800 */
[C---:B------:R-:W-:Y:S01]  /*4560*/  VIADD R7, R0.reuse, 0x1 ;  /* 0x0000000100077836 */ /* 0x040fe20000000000 */
[C---:B------:R-:W-:Y:S01]  /*4570*/  ISETP.GT.AND P6, PT, R3.reuse, R24, PT ;  /* 0x000000180300720c */ /* 0x040fe20003fc4270 */
[C---:B------:R-:W-:Y:S01]  /*4580*/  VIADD R14, R0.reuse, 0x9 ;  /* 0x00000009000e7836 */ /* 0x040fe20000000000 */
[C---:B------:R-:W-:Y:S01]  /*4590*/  ISETP.GT.AND P5, PT, R3.reuse, R0, PT ;  /* 0x000000000300720c */ /* 0x040fe20003fa4270 */
[----:B------:R-:W-:Y:S01]  /*45a0*/  VIADD R10, R0, 0x8 ;  /* 0x00000008000a7836 */ /* 0x000fe20000000000 */
[----:B------:R-:W-:Y:S01]  /*45b0*/  FSEL R52, R52, -INF , !P6 ;  /* 0xff80000034347808 */ /* 0x000fe20007000000 */
[C---:B------:R-:W-:Y:S01]  /*45c0*/  VIADD R38, R0.reuse, 0x11 ;  /* 0x0000001100267836 */ /* 0x040fe20000000000 */
[C---:B------:R-:W-:Y:S01]  /*45d0*/  ISETP.GT.AND P6, PT, R3.reuse, R69, PT ;  /* 0x000000450300720c */ /* 0x040fe20003fc4270 */
[C---:B------:R-:W-:Y:S01]  /*45e0*/  VIADD R39, R0.reuse, 0x18 ;  /* 0x0000001800277836 */ /* 0x040fe20000000000 */
[C---:B------:R-:W-:Y:S01]  /*45f0*/  ISETP.GT.AND P3, PT, R3.reuse, R7, PT ;  /* 0x000000070300720c */ /* 0x040fe20003f64270 */
[----:B------:R-:W-:Y:S01]  /*4600*/  VIADD R51, R0, 0x19 ;  /* 0x0000001900337836 */ /* 0x000fe20000000000 */
[----:B------:R-:W-:Y:S01]  /*4610*/  FSEL R58, R20, -INF , !P6 ;  /* 0xff800000143a7808 */ /* 0x000fe20007000000 */
[----:B------:R-:W-:Y:S01]  /*4620*/  VIADD R55, R0, 0x20 ;  /* 0x0000002000377836 */ /* 0x000fe20000000000 */
[----:B------:R-:W-:Y:S01]  /*4630*/  ISETP.GT.AND P0, PT, R3, R14, PT ;  /* 0x0000000e0300720c */ /* 0x000fe20003f04270 */
[----:B-1----:R-:W-:Y:S01]  /*4640*/  FMUL.FTZ R2, R42, UR28 ;  /* 0x0000001c2a027c20 */ /* 0x002fe20008410000 */
[----:B------:R-:W-:Y:S01]  /*4650*/  FSEL R11, R97, -INF , !P5 ;  /* 0xff800000610b7808 */ /* 0x000fe20006800000 */
[C---:B------:R-:W-:Y:S01]  /*4660*/  VIADD R70, R0.reuse, 0x28 ;  /* 0x0000002800467836 */ /* 0x040fe20000000000 */
[C---:B------:R-:W-:Y:S01]  /*4670*/  ISETP.GT.AND P4, PT, R3.reuse, R10, PT ;  /* 0x0000000a0300720c */ /* 0x040fe20003f84270 */
[----:B------:R1:W3:Y:S01]  /*4680*/  MUFU.TANH R4, R2 ;  /* 0x0000000200047308 */ /* 0x0002e20000002400 */
[C---:B------:R-:W-:Y:S01]  /*4690*/  ISETP.GT.AND P5, PT, R3.reuse, R38, PT ;  /* 0x000000260300720c */ /* 0x040fe20003fa4270 */
[----:B------:R-:W-:Y:S01]  /*46a0*/  VIADD R72, R0, 0x29 ;  /* 0x0000002900487836 */ /* 0x000fe20000000000 */
[----:B------:R-:W-:Y:S01]  /*46b0*/  FSEL R15, R96, -INF , !P3 ;  /* 0xff800000600f7808 */ /* 0x000fe20005800000 */
[C---:B------:R-:W-:Y:S01]  /*46c0*/  VIADD R73, R0.reuse, 0x30 ;  /* 0x0000003000497836 */ /* 0x040fe20000000000 */
[----:B------:R-:W-:Y:S01]  /*46d0*/  ISETP.GT.AND P3, PT, R3, R39, PT ;  /* 0x000000270300720c */ /* 0x000fe20003f64270 */
[----:B------:R-:W-:Y:S01]  /*46e0*/  VIADD R74, R0, 0x31 ;  /* 0x00000031004a7836 */ /* 0x000fe20000000000 */
[----:B------:R-:W-:Y:S01]  /*46f0*/  FSEL R23, R56, -INF , !P0 ;  /* 0xff80000038177808 */ /* 0x000fe20004000000 */
[C---:B------:R-:W-:Y:S01]  /*4700*/  VIADD R75, R0.reuse, 0x38 ;  /* 0x00000038004b7836 */ /* 0x040fe20000000000 */
[----:B------:R-:W-:Y:S01]  /*4710*/  FSEL R18, R57, -INF , !P4 ;  /* 0xff80000039127808 */ /* 0x000fe20006000000 */
[----:B------:R-:W-:Y:S01]  /*4720*/  VIADD R76, R0, 0x39 ;  /* 0x00000039004c7836 */ /* 0x000fe20000000000 */
[----:B------:R-:W-:Y:S01]  /*4730*/  FSEL R56, R46, -INF , !P5 ;  /* 0xff8000002e387808 */ /* 0x000fe20006800000 */
[----:B------:R-:W-:Y:S01]  /*4740*/  UISETP.GT.U32.AND UP0, UPT, UR29, UR14, UPT ;  /* 0x0000000e1d00728c */ /* 0x000fe2000bf04070 */
[----:B------:R-:W-:-:S02]  /*4750*/  ISETP.GT.AND P4, PT, R3, R51, PT ;  /* 0x000000330300720c */ /* 0x000fc40003f84270 */
[----:B------:R-:W-:Y:S01]  /*4760*/  ISETP.GT.AND P0, PT, R3, R55, PT ;  /* 0x000000370300720c */ /* 0x000fe20003f04270 */
[----:B-1----:R-:W-:Y:S01]  /*4770*/  FMUL.FTZ R2, R43, UR28 ;  /* 0x0000001c2b027c20 */ /* 0x002fe20008410000 */
[C---:B------:R-:W-:Y:S02]  /*4780*/  ISETP.GT.AND P5, PT, R3.reuse, R70, PT ;  /* 0x000000460300720c */ /* 0x040fe40003fa4270 */
[----:B------:R-:W-:Y:S01]  /*4790*/  FSEL R57, R26, -INF , !P3 ;  /* 0xff8000001a397808 */ /* 0x000fe20005800000 */
[----:B------:R1:W-:Y:S01]  /*47a0*/  MUFU.TANH R13, R2 ;  /* 0x00000002000d7308 */ /* 0x0003e20000002400 */
[----:B------:R-:W-:Y:S02]  /*47b0*/  ISETP.GT.AND P3, PT, R3, R72, PT ;  /* 0x000000480300720c */ /* 0x000fe40003f64270 */
[----:B------:R-:W-:Y:S02]  /*47c0*/  FSEL R71, R25, -INF , !P4 ;  /* 0xff80000019477808 */ /* 0x000fe40006000000 */
[----:B------:R-:W-:-:S02]  /*47d0*/  FSEL R60, R21, -INF , !P0 ;  /* 0xff800000153c7808 */ /* 0x000fc40004000000 */
[----:B---3--:R-:W-:Y:S01]  /*47e0*/  FSEL R92, R4, -INF , !P5 ;  /* 0xff800000045c7808 */ /* 0x008fe20006800000 */
[----:B------:R-:W-:Y:S01]  /*47f0*/  IMAD.U32 R4, RZ, RZ, UR25 ;  /* 0x00000019ff047e24 */ /* 0x000fe2000f8e00ff */
[C---:B------:R-:W-:Y:S02]  /*4800*/  ISETP.GT.AND P4, PT, R3.reuse, R73, PT ;  /* 0x000000490300720c */ /* 0x040fe40003f84270 */
[C---:B------:R-:W-:Y:S02]  /*4810*/  ISETP.GT.AND P0, PT, R3.reuse, R74, PT ;  /* 0x0000004a0300720c */ /* 0x040fe40003f04270 */
[C---:B------:R-:W-:Y:S02]  /*4820*/  ISETP.GT.AND P6, PT, R3.reuse, R75, PT ;  /* 0x0000004b0300720c */ /* 0x040fe40003fc4270 */
[----:B------:R-:W-:Y:S01]  /*4830*/  ISETP.GT.AND P5, PT, R3, R76, PT ;  /* 0x0000004c0300720c */ /* 0x000fe20003fa4270 */
[C---:B------:R-:W-:Y:S02]  /*4840*/  VIADD R3, R245.reuse, 0x40 ;  /* 0x00000040f5037836 */ /* 0x040fe40000000000 */
[----:B-1----:R-:W-:Y:S01]  /*4850*/  FMUL.FTZ R2, R34, UR28 ;  /* 0x0000001c22027c20 */ /* 0x002fe20008410000 */
[----:B------:R-:W-:Y:S01]  /*4860*/  VIADD R34, R245, 0x48 ;  /* 0x00000048f5227836 */ /* 0x000fe20000000000 */
[----:B------:R-:W-:-:S02]  /*4870*/  VIADDMNMX R248, R12, 0x8, R4, PT ;  /* 0x000000080cf87846 */ /* 0x000fc40003800104 */
[----:B------:R1:W3:Y:S01]  /*4880*/  MUFU.TANH R9, R2 ;  /* 0x0000000200097308 */ /* 0x0002e20000002400 */
[C-C-:B------:R-:W-:Y:S02]  /*4890*/  VIADDMNMX R246, R12.reuse, 0x40, R4.reuse, PT ;  /* 0x000000400cf67846 */ /* 0x140fe40003800104 */
[----:B------:R-:W-:Y:S01]  /*48a0*/  VIADDMNMX R249, R12, 0x48, R4, PT ;  /* 0x000000480cf97846 */ /* 0x000fe20003800104 */
[----:B------:R-:W-:Y:S01]  /*48b0*/  FMUL.FTZ R4, R44, UR28 ;  /* 0x0000001c2c047c20 */ /* 0x000fe20008410000 */
[----:B-1----:R-:W-:Y:S01]  /*48c0*/  FMUL.FTZ R2, R35, UR28 ;  /* 0x0000001c23027c20 */ /* 0x002fe20008410000 */
[----:B---3--:R-:W-:Y:S02]  /*48d0*/  FSEL R77, R9, -INF , !P4 ;  /* 0xff800000094d7808 */ /* 0x008fe40006000000 */
[----:B------:R-:W-:Y:S01]  /*48e0*/  ISETP.GT.AND P4, PT, R3, R7, PT ;  /* 0x000000070300720c */ /* 0x000fe20003f84270 */
[----:B------:R1:W3:Y:S02]  /*48f0*/  MUFU.TANH R8, R2 ;  /* 0x0000000200087308 */ /* 0x0002e40000002400 */
[----:B-1----:R-:W-:Y:S01]  /*4900*/  FMUL.FTZ R2, R30, UR28 ;  /* 0x0000001c1e027c20 */ /* 0x002fe20008410000 */
[----:B---3--:R-:W-:-:S02]  /*4910*/  FSEL R93, R8, -INF , !P0 ;  /* 0xff800000085d7808 */ /* 0x008fc40004000000 */
[----:B------:R-:W-:-:S03]  /*4920*/  ISETP.GT.AND P0, PT, R3, R10, PT ;  /* 0x0000000a0300720c */ /* 0x000fc60003f04270 */
[----:B------:R1:W-:Y:S01]  /*4930*/  MUFU.TANH R6, R2 ;  /* 0x0000000200067308 */ /* 0x0003e20000002400 */
[----:B------:R-:W-:Y:S02]  /*4940*/  FSEL R8, R68, -INF , !P0 ;  /* 0xff80000044087808 */ /* 0x000fe40004000000 */
[----:B------:R-:W-:Y:S01]  /*4950*/  ISETP.GT.AND P0, PT, R3, R51, PT ;  /* 0x000000330300720c */ /* 0x000fe20003f04270 */
[----:B-1----:R-:W-:-:S04]  /*4960*/  FMUL.FTZ R2, R31, UR28 ;  /* 0x0000001c1f027c20 */ /* 0x002fc80008410000 */
[----:B------:R1:W3:Y:S02]  /*4970*/  MUFU.TANH R5, R2 ;  /* 0x0000000200057308 */ /* 0x0002e40000002400 */
[----:B-1----:R-:W-:Y:S01]  /*4980*/  FMUL.FTZ R2, R84, UR28 ;  /* 0x0000001c54027c20 */ /* 0x002fe20008410000 */
[----:B------:R-:W-:Y:S02]  /*4990*/  FSEL R84, R13, -INF , !P3 ;  /* 0xff8000000d547808 */ /* 0x000fe40005800000 */
[----:B------:R-:W-:-:S03]  /*49a0*/  ISETP.GT.AND P3, PT, R3, R0, PT ;  /* 0x000000000300720c */ /* 0x000fc60003f64270 */
[----:B------:R1:W4:Y:S01]  /*49b0*/  MUFU.TANH R19, R2 ;  /* 0x0000000200137308 */ /* 0x0003220000002400 */
[----:B---3--:R-:W-:Y:S02]  /*49c0*/  FSEL R113, R5, -INF , !P5 ;  /* 0xff80000005717808 */ /* 0x008fe40006800000 */
[----:B------:R-:W-:Y:S02]  /*49d0*/  FSEL R5, R99, -INF , !P3 ;  /* 0xff80000063057808 */ /* 0x000fe40005800000 */
[C---:B------:R-:W-:Y:S02]  /*49e0*/  ISETP.GT.AND P3, PT, R3.reuse, R38, PT ;  /* 0x000000260300720c */ /* 0x040fe40003f64270 */
[----:B------:R-:W-:Y:S02]  /*49f0*/  ISETP.GT.AND P5, PT, R3, R24, PT ;  /* 0x000000180300720c */ /* 0x000fe40003fa4270 */
[----:B------:R-:W-:Y:S02]  /*4a00*/  FSEL R43, R53, -INF , !P3 ;  /* 0xff800000352b7808 */ /* 0x000fe40005800000 */
[----:B------:R-:W-:-:S02]  /*4a10*/  ISETP.GT.AND P3, PT, R3, R70, PT ;  /* 0x000000460300720c */ /* 0x000fc40003f64270 */
[----:B------:R-:W-:Y:S02]  /*4a20*/  FSEL R30, R54, -INF , !P5 ;  /* 0xff800000361e7808 */ /* 0x000fe40006800000 */
[----:B------:R-:W-:Y:S01]  /*4a30*/  ISETP.GT.AND P5, PT, R3, R69, PT ;  /* 0x000000450300720c */ /* 0x000fe20003fa4270 */
[----:B-1----:R-:W-:Y:S01]  /*4a40*/  FMUL.FTZ R2, R85, UR28 ;  /* 0x0000001c55027c20 */ /* 0x002fe20008410000 */
[----:B------:R-:W-:Y:S02]  /*4a50*/  FSEL R85, R6, -INF , !P6 ;  /* 0xff80000006557808 */ /* 0x000fe40007000000 */
[----:B------:R-:W-:Y:S01]  /*4a60*/  FSEL R6, R98, -INF , !P4 ;  /* 0xff80000062067808 */ /* 0x000fe20006000000 */
[----:B------:R1:W-:Y:S01]  /*4a70*/  MUFU.TANH R20, R2 ;  /* 0x0000000200147308 */ /* 0x0003e20000002400 */
[C---:B------:R-:W-:Y:S02]  /*4a80*/  ISETP.GT.AND P4, PT, R3.reuse, R39, PT ;  /* 0x000000270300720c */ /* 0x040fe40003f84270 */
[----:B------:R-:W-:-:S02]  /*4a90*/  ISETP.GT.AND P6, PT, R3, R14, PT ;  /* 0x0000000e0300720c */ /* 0x000fc40003fc4270 */
[----:B------:R-:W-:Y:S02]  /*4aa0*/  FSEL R47, R47, -INF , !P4 ;  /* 0xff8000002f2f7808 */ /* 0x000fe40006000000 */
[----:B------:R-:W-:Y:S02]  /*4ab0*/  ISETP.GT.AND P4, PT, R3, R72, PT ;  /* 0x000000480300720c */ /* 0x000fe40003f84270 */
[----:B------:R-:W-:Y:S02]  /*4ac0*/  FSEL R26, R59, -INF , !P6 ;  /* 0xff8000003b1a7808 */ /* 0x000fe40007000000 */
[----:B------:R-:W-:Y:S02]  /*4ad0*/  ISETP.GT.AND P6, PT, R3, R55, PT ;  /* 0x000000370300720c */ /* 0x000fe40003fc4270 */
[----:B------:R-:W-:Y:S02]  /*4ae0*/  FSEL R53, R27, -INF , !P0 ;  /* 0xff8000001b357808 */ /* 0x000fe40004000000 */
[----:B------:R-:W-:Y:S01]  /*4af0*/  ISETP.GT.AND P0, PT, R3, R73, PT ;  /* 0x000000490300720c */ /* 0x000fe20003f04270 */
[----:B------:R3:W-:Y:S01]  /*4b00*/  MUFU.TANH R27, R4 ;  /* 0x00000004001b7308 */ /* 0x0007e20000002400 */
[----:B-1----:R-:W-:Y:S01]  /*4b10*/  FMUL.FTZ R2, R88, UR28 ;  /* 0x0000001c58027c20 */ /* 0x002fe20008410000 */
[----:B----4-:R-:W-:-:S02]  /*4b20*/  FSEL R88, R19, -INF , !P3 ;  /* 0xff80000013587808 */ /* 0x010fc40005800000 */
[C---:B------:R-:W-:Y:S02]  /*4b30*/  ISETP.GT.AND P3, PT, R3.reuse, R76, PT ;  /* 0x0000004c0300720c */ /* 0x040fe40003f64270 */
[----:B------:R-:W-:Y:S02]  /*4b40*/  FSEL R54, R22, -INF , !P6 ;  /* 0xff80000016367808 */ /* 0x000fe40007000000 */
[----:B------:R1:W4:Y:S01]  /*4b50*/  MUFU.TANH R17, R2 ;  /* 0x0000000200117308 */ /* 0x0003220000002400 */
[----:B------:R-:W-:Y:S02]  /*4b60*/  FSEL R96, R50, -INF , !P5 ;  /* 0xff80000032607808 */ /* 0x000fe40006800000 */
[C---:B------:R-:W-:Y:S02]  /*4b70*/  ISETP.GT.AND P6, PT, R3.reuse, R74, PT ;  /* 0x0000004a0300720c */ /* 0x040fe40003fc4270 */
[----:B------:R-:W-:Y:S01]  /*4b80*/  ISETP.GT.AND P5, PT, R3, R75, PT ;  /* 0x0000004b0300720c */ /* 0x000fe20003fa4270 */
[----:B------:R-:W-:Y:S01]  /*4b90*/  FMUL.FTZ R3, R62, UR28 ;  /* 0x0000001c3e037c20 */ /* 0x000fe20008410000 */
[----:B---3--:R-:W-:-:S03]  /*4ba0*/  FMUL.FTZ R4, R32, UR28 ;  /* 0x0000001c20047c20 */ /* 0x008fc60008410000 */
[----:B------:R3:W-:Y:S01]  /*4bb0*/  MUFU.TANH R21, R3 ;  /* 0x0000000300157308 */ /* 0x0007e20000002400 */
[----:B-1----:R-:W-:Y:S01]  /*4bc0*/  FMUL.FTZ R2, R89, UR28 ;  /* 0x0000001c59027c20 */ /* 0x002fe20008410000 */
[----:B----4-:R-:W-:Y:S02]  /*4bd0*/  FSEL R97, R17, -INF , !P0 ;  /* 0xff80000011617808 */ /* 0x010fe40004000000 */
[----:B------:R-:W-:-:S04]  /*4be0*/  ISETP.GE.AND P0, PT, R0, R247, PT ;  /* 0x000000f70000720c */ /* 0x000fc80003f06270 */
[----:B------:R1:W4:Y:S01]  /*4bf0*/  MUFU.TANH R16, R2 ;  /* 0x0000000200107308 */ /* 0x0003220000002400 */
[----:B---3--:R-:W-:-:S07]  /*4c00*/  FMUL.FTZ R3, R45, UR28 ;  /* 0x0000001c2d037c20 */ /* 0x008fce0008410000 */
[----:B------:R3:W-:Y:S01]  /*4c10*/  MUFU.TANH R25, R3 ;  /* 0x0000000300197308 */ /* 0x0007e20000002400 */
[----:B-1----:R-:W-:Y:S01]  /*4c20*/  FMUL.FTZ R2, R80, UR28 ;  /* 0x0000001c50027c20 */ /* 0x002fe20008410000 */
[----:B------:R-:W-:Y:S02]  /*4c30*/  FSEL R80, R20, -INF , !P4 ;  /* 0xff80000014507808 */ /* 0x000fe40006000000 */
[----:B------:R-:W-:-:S04]  /*4c40*/  ISETP.GT.AND P4, PT, R245, R0, PT ;  /* 0x00000000f500720c */ /* 0x000fc80003f84270 */
[----:B------:R1:W5:Y:S01]  /*4c50*/  MUFU.TANH R13, R2 ;  /* 0x00000002000d7308 */ /* 0x0003620000002400 */
[----:B----4-:R-:W-:Y:S02]  /*4c60*/  FSEL R108, R16, -INF , !P6 ;  /* 0xff800000106c7808 */ /* 0x010fe40007000000 */
[----:B------:R-:W-:Y:S01]  /*4c70*/  ISETP.GE.AND P6, PT, R0, R248, PT ;  /* 0x000000f80000720c */ /* 0x000fe20003fc6270 */
[----:B---3--:R-:W-:-:S03]  /*4c80*/  FMUL.FTZ R3, R49, UR28 ;  /* 0x0000001c31037c20 */ /* 0x008fc60008410000 */
[----:B------:R-:W-:Y:S02]  /*4c90*/  FSEL R35, R11, -INF , !P6 ;  /* 0xff8000000b237808 */ /* 0x000fe40007000000 */
[----:B------:R-:W-:Y:S01]  /*4ca0*/  ISETP.GE.AND P6, PT, R7, R247, PT ;  /* 0x000000f70700720c */ /* 0x000fe20003fc6270 */
[----:B------:R3:W-:Y:S01]  /*4cb0*/  MUFU.TANH R20, R3 ;  /* 0x0000000300147308 */ /* 0x0007e20000002400 */
[----:B-1----:R-:W-:Y:S01]  /*4cc0*/  FMUL.FTZ R2, R81, UR28 ;  /* 0x0000001c51027c20 */ /* 0x002fe20008410000 */
[----:B-----5:R-:W-:Y:S02]  /*4cd0*/  FSEL R110, R13, -INF , !P5 ;  /* 0xff8000000d6e7808 */ /* 0x020fe40006800000 */
[----:B------:R-:W-:-:S04]  /*4ce0*/  ISETP.GE.AND P5, PT, R0, R246, PT ;  /* 0x000000f60000720c */ /* 0x000fc80003fa6270 */
[----:B------:R1:W4:Y:S01]  /*4cf0*/  MUFU.TANH R9, R2 ;  /* 0x0000000200097308 */ /* 0x0003220000002400 */
[----:B------:R-:W-:Y:S01]  /*4d00*/  FSEL R42, R5, -INF , !P5 ;  /* 0xff800000052a7808 */ /* 0x000fe20006800000 */
[----:B------:R-:W-:Y:S01]  /*4d10*/  FMUL.FTZ R5, R28, UR28 ;  /* 0x0000001c1c057c20 */ /* 0x000fe20008410000 */
[----:B------:R-:W-:Y:S01]  /*4d20*/  ISETP.GE.AND P5, PT, R7, R246, PT ;  /* 0x000000f60700720c */ /* 0x000fe20003fa6270 */
[----:B---3--:R-:W-:-:S04]  /*4d30*/  FMUL.FTZ R3, R36, UR28 ;  /* 0x0000001c24037c20 */ /* 0x008fc80008410000 */
[----:B------:R3:W-:Y:S01]  /*4d40*/  MUFU.TANH R12, R3 ;  /* 0x00000003000c7308 */ /* 0x0007e20000002400 */
[----:B-1----:R-:W-:Y:S01]  /*4d50*/  FMUL.FTZ R2, R63, UR28 ;  /* 0x0000001c3f027c20 */ /* 0x002fe20008410000 */
[----:B----4-:R-:W-:-:S06]  /*4d60*/  FSEL R111, R9, -INF , !P3 ;  /* 0xff800000096f7808 */ /* 0x010fcc0005800000 */
[----:B------:R-:W-:Y:S01]  /*4d70*/  MUFU.TANH R5, R5 ;  /* 0x0000000500057308 */ /* 0x000fe20000002400 */
[----:B------:R-:W-:-:S07]  /*4d80*/  ISETP.GT.AND P3, PT, R34, R0, PT ;  /* 0x000000002200720c */ /* 0x000fce0003f64270 */
[----:B------:R1:W4:Y:S01]  /*4d90*/  MUFU.TANH R31, R2 ;  /* 0x00000002001f7308 */ /* 0x0003220000002400 */
[----:B---3--:R-:W-:-:S07]  /*4da0*/  FMUL.FTZ R3, R40, UR28 ;  /* 0x0000001c28037c20 */ /* 0x008fce0008410000 */
[----:B------:R3:W-:Y:S01]  /*4db0*/  MUFU.TANH R9, R3 ;  /* 0x0000000300097308 */ /* 0x0007e20000002400 */
[----:B-1----:R-:W-:Y:S02]  /*4dc0*/  FSEL R2, R125, -INF , !P4 ;  /* 0xff8000007d027808 */ /* 0x002fe40006000000 */
[----:B------:R-:W-:Y:S02]  /*4dd0*/  ISETP.GE.AND P4, PT, R0, R249, PT ;  /* 0x000000f90000720c */ /* 0x000fe40003f86270 */
[----:B------:R-:W-:Y:S01]  /*4de0*/  FSEL R22, R2, -INF , !P0 ;  /* 0xff80000002167808 */ /* 0x000fe20004000000 */
[----:B------:R-:W-:Y:S01]  /*4df0*/  FMUL.FTZ R2, R48, UR28 ;  /* 0x0000001c30027c20 */ /* 0x000fe20008410000 */
[----:B------:R-:W-:Y:S02]  /*4e00*/  FSEL R0, R109, -INF , !P3 ;  /* 0xff8000006d007808 */ /* 0x000fe40005800000 */
[----:B------:R-:W-:Y:S01]  /*4e10*/  ISETP.GT.AND P0, PT, R245, R7, PT ;  /* 0x00000007f500720c */ /* 0x000fe20003f04270 */
[----:B------:R1:W5:Y:S01]  /*4e20*/  MUFU.TANH R17, R2 ;  /* 0x0000000200117308 */ /* 0x0003620000002400 */
[----:B------:R-:W-:Y:S01]  /*4e30*/  FSEL R89, R0, -INF , !P4 ;  /* 0xff80000000597808 */ /* 0x000fe20006000000 */
[----:B---3--:R-:W-:Y:S01]  /*4e40*/  FMUL.FTZ R3, R33, UR28 ;  /* 0x0000001c21037c20 */ /* 0x008fe20008410000 */
[----:B------:R-:W-:-:S02]  /*4e50*/  FSEL R0, R126, -INF , !P0 ;  /* 0xff8000007e007808 */ /* 0x000fc40004000000 */
[----:B------:R-:W-:Y:S02]  /*4e60*/  ISETP.GT.AND P4, PT, R34, R7, PT ;  /* 0x000000072200720c */ /* 0x000fe40003f84270 */
[----:B------:R-:W-:Y:S02]  /*4e70*/  FSEL R19, R0, -INF , !P6 ;  /* 0xff80000000137808 */ /* 0x000fe40007000000 */
[C---:B------:R-:W-:Y:S02]  /*4e80*/  ISETP.GE.AND P3, PT, R7.reuse, R248, PT ;  /* 0x000000f80700720c */ /* 0x040fe40003f66270 */
[----:B------:R-:W-:Y:S02]  /*4e90*/  ISETP.GE.AND P0, PT, R7, R249, PT ;  /* 0x000000f90700720c */ /* 0x000fe40003f06270 */
[----:B------:R-:W-:Y:S02]  /*4ea0*/  FSEL R0, R124, -INF , !P4 ;  /* 0xff8000007c007808 */ /* 0x000fe40006000000 */
[----:B------:R-:W-:-:S02]  /*4eb0*/  ISETP.GT.AND P6, PT, R245, R10, PT ;  /* 0x0000000af500720c */ /* 0x000fc40003fc4270 */
[----:B------:R-:W-:Y:S01]  /*4ec0*/  FSEL R44, R15, -INF , !P3 ;  /* 0xff8000000f2c7808 */ /* 0x000fe20005800000 */
[----:B-1----:R-:W-:Y:S01]  /*4ed0*/  FMUL.FTZ R2, R37, UR28 ;  /* 0x0000001c25027c20 */ /* 0x002fe20008410000 */
[----:B------:R-:W-:Y:S02]  /*4ee0*/  FSEL R50, R0, -INF , !P0 ;  /* 0xff80000000327808 */ /* 0x000fe40004000000 */
[----:B------:R-:W-:Y:S02]  /*4ef0*/  ISETP.GE.AND P3, PT, R10, R247, PT ;  /* 0x000000f70a00720c */ /* 0x000fe40003f66270 */
[----:B------:R-:W-:Y:S02]  /*4f00*/  FSEL R0, R94, -INF , !P6 ;  /* 0xff8000005e007808 */ /* 0x000fe40007000000 */
[----:B------:R-:W-:Y:S02]  /*4f10*/  ISETP.GT.AND P0, PT, R34, R10, PT ;  /* 0x0000000a2200720c */ /* 0x000fe40003f04270 */
[----:B------:R-:W-:-:S02]  /*4f20*/  FSEL R16, R0, -INF , !P3 ;  /* 0xff80000000107808 */ /* 0x000fc40005800000 */
[C---:B------:R-:W-:Y:S02]  /*4f30*/  ISETP.GE.AND P4, PT, R10.reuse, R248, PT ;  /* 0x000000f80a00720c */ /* 0x040fe40003f86270 */
[----:B------:R-:W-:Y:S02]  /*4f40*/  ISETP.GE.AND P6, PT, R10, R249, PT ;  /* 0x000000f90a00720c */ /* 0x000fe40003fc6270 */
[----:B------:R-:W-:Y:S02]  /*4f50*/  FSEL R0, R21, -INF , !P0 ;  /* 0xff80000015007808 */ /* 0x000fe40004000000 */
[----:B------:R-:W-:Y:S02]  /*4f60*/  ISETP.GT.AND P3, PT, R245, R14, PT ;  /* 0x0000000ef500720c */ /* 0x000fe40003f64270 */
[----:B------:R-:W-:Y:S02]  /*4f70*/  FSEL R37, R18, -INF , !P4 ;  /* 0xff80000012257808 */ /* 0x000fe40006000000 */
[----:B------:R-:W-:-:S02]  /*4f80*/  FSEL R45, R0, -INF , !P6 ;  /* 0xff800000002d7808 */ /* 0x000fc40007000000 */
[----:B------:R-:W-:Y:S02]  /*4f90*/  ISETP.GE.AND P4, PT, R14, R247, PT ;  /* 0x000000f70e00720c */ /* 0x000fe40003f86270 */
[----:B------:R-:W-:Y:S02]  /*4fa0*/  FSEL R0, R95, -INF , !P3 ;  /* 0xff8000005f007808 */ /* 0x000fe40005800000 */
[----:B------:R-:W-:Y:S02]  /*4fb0*/  ISETP.GT.AND P6, PT, R34, R14, PT ;  /* 0x0000000e2200720c */ /* 0x000fe40003fc4270 */
[----:B------:R-:W-:Y:S02]  /*4fc0*/  FSEL R13, R0, -INF , !P4 ;  /* 0xff800000000d7808 */ /* 0x000fe40006000000 */
[----:B------:R-:W-:Y:S02]  /*4fd0*/  ISETP.GT.AND P4, PT, R245, R24, PT ;  /* 0x00000018f500720c */ /* 0x000fe40003f84270 */
[----:B------:R-:W-:Y:S01]  /*4fe0*/  FSEL R48, R6, -INF , !P5 ;  /* 0xff80000006307808 */ /* 0x000fe20006800000 */
[----:B------:R-:W-:Y:S01]  /*4ff0*/  FMUL.FTZ R6, R29, UR28 ;  /* 0x0000001c1d067c20 */ /* 0x000fe20008410000 */
[----:B------:R-:W-:-:S02]  /*5000*/  ISETP.GE.AND P5, PT, R10, R246, PT ;  /* 0x000000f60a00720c */ /* 0x000fc40003fa6270 */
[----:B------:R1:W3:Y:S01]  /*5010*/  MUFU.TANH R10, R2 ;  /* 0x00000002000a7308 */ /* 0x0002e20000002400 */
[----:B----4-:R-:W-:Y:S02]  /*5020*/  FSEL R11, R31, -INF , !P6 ;  /* 0xff8000001f0b7808 */ /* 0x010fe40007000000 */
[----:B------:R-:W-:Y:S02]  /*5030*/  ISETP.GE.AND P0, PT, R14, R248, PT ;  /* 0x000000f80e00720c */ /* 0x000fe40003f06270 */
[----:B------:R-:W-:Y:S02]  /*5040*/  ISETP.GE.AND P6, PT, R24, R247, PT ;  /* 0x000000f71800720c */ /* 0x000fe40003fc6270 */
[----:B------:R-:W-:Y:S01]  /*5050*/  FSEL R0, R27, -INF , !P4 ;  /* 0xff8000001b007808 */ /* 0x000fe20006000000 */
[----:B------:R-:W-:Y:S01]  /*5060*/  MUFU.TANH R6, R6 ;  /* 0x0000000600067308 */ /* 0x000fe20000002400 */
[----:B------:R-:W-:Y:S02]  /*5070*/  ISETP.GT.AND P4, PT, R245, R38, PT ;  /* 0x00000026f500720c */ /* 0x000fe40003f84270 */
[----:B------:R-:W-:-:S02]  /*5080*/  FSEL R46, R8, -INF , !P5 ;  /* 0xff800000082e7808 */ /* 0x000fc40006800000 */
[C---:B------:R-:W-:Y:S02]  /*5090*/  ISETP.GE.AND P5, PT, R14.reuse, R246, PT ;  /* 0x000000f60e00720c */ /* 0x040fe40003fa6270 */
[----:B------:R-:W-:Y:S01]  /*50a0*/  ISETP.GE.AND P3, PT, R14, R249, PT ;  /* 0x000000f90e00720c */ /* 0x000fe20003f66270 */
[----:B------:R-:W-:Y:S01]  /*50b0*/  MUFU.TANH R8, R4 ;  /* 0x0000000400087308 */ /* 0x000fe20000002400 */
[----:B-1----:R-:W-:Y:S01]  /*50c0*/  FMUL.FTZ R2, R41, UR28 ;  /* 0x0000001c29027c20 */ /* 0x002fe20008410000 */
[----:B------:R-:W-:Y:S02]  /*50d0*/  FSEL R29, R23, -INF , !P0 ;  /* 0xff800000171d7808 */ /* 0x000fe40004000000 */
[----:B------:R-:W-:Y:S02]  /*50e0*/  FSEL R14, R0, -INF , !P6 ;  /* 0xff800000000e7808 */ /* 0x000fe40007000000 */
[----:B------:R-:W-:Y:S02]  /*50f0*/  ISETP.GT.AND P0, PT, R245, R39, PT ;  /* 0x00000027f500720c */ /* 0x000fe40003f04270 */
[----:B------:R1:W4:Y:S01]  /*5100*/  MUFU.TANH R7, R2 ;  /* 0x0000000200077308 */ /* 0x0003220000002400 */
[----:B------:R-:W-:-:S02]  /*5110*/  ISETP.GE.AND P6, PT, R38, R247, PT ;  /* 0x000000f72600720c */ /* 0x000fc40003fc6270 */
[----:B-----5:R-:W-:Y:S02]  /*5120*/  FSEL R0, R17, -INF , !P0 ;  /* 0xff80000011007808 */ /* 0x020fe40004000000 */
[----:B------:R-:W-:Y:S02]  /*5130*/  ISETP.GT.AND P0, PT, R245, R55, PT ;  /* 0x00000037f500720c */ /* 0x000fe40003f04270 */
[----:B------:R-:W-:Y:S01]  /*5140*/  FSEL R33, R11, -INF , !P3 ;  /* 0xff8000000b217808 */ /* 0x000fe20005800000 */
[----:B------:R5:W2:Y:S01]  /*5150*/  MUFU.TANH R4, R3 ;  /* 0x0000000300047308 */ /* 0x000aa20000002400 */
[----:B------:R-:W-:Y:S02]  /*5160*/  FSEL R28, R26, -INF , !P5 ;  /* 0xff8000001a1c7808 */ /* 0x000fe40006800000 */
[----:B------:R-:W-:Y:S02]  /*5170*/  ISETP.GE.AND P3, PT, R38, R248, PT ;  /* 0x000000f82600720c */ /* 0x000fe40003f66270 */
[----:B------:R-:W-:-:S02]  /*5180*/  ISETP.GE.AND P5, PT, R24, R249, PT ;  /* 0x000000f91800720c */ /* 0x000fc40003fa6270 */
[----:B------:R-:W-:Y:S02]  /*5190*/  FSEL R21, R56, -INF , !P3 ;  /* 0xff80000038157808 */ /* 0x000fe40005800000 */
[----:B-1----:R-:W-:Y:S02]  /*51a0*/  FSEL R2, R25, -INF , !P4 ;  /* 0xff80000019027808 */ /* 0x002fe40006000000 */
[----:B------:R-:W-:Y:S02]  /*51b0*/  ISETP.GE.AND P4, PT, R39, R247, PT ;  /* 0x000000f72700720c */ /* 0x000fe40003f86270 */
[----:B------:R-:W-:Y:S02]  /*51c0*/  FSEL R15, R2, -INF , !P6 ;  /* 0xff800000020f7808 */ /* 0x000fe40007000000 */
[----:B------:R-:W-:Y:S02]  /*51d0*/  ISETP.GT.AND P6, PT, R245, R51, PT ;  /* 0x00000033f500720c */ /* 0x000fe40003fc4270 */
[----:B------:R-:W-:-:S02]  /*51e0*/  FSEL R17, R0, -INF , !P4 ;  /* 0xff80000000117808 */ /* 0x000fc40006000000 */
[-C--:B------:R-:W-:Y:S02]  /*51f0*/  ISETP.GE.AND P4, PT, R51, R247.reuse, PT ;  /* 0x000000f73300720c */ /* 0x080fe40003f86270 */
[----:B------:R-:W-:Y:S02]  /*5200*/  FSEL R2, R20, -INF , !P6 ;  /* 0xff80000014027808 */ /* 0x000fe40007000000 */
[----:B------:R-:W-:Y:S02]  /*5210*/  ISETP.GE.AND P6, PT, R55, R247, PT ;  /* 0x000000f73700720c */ /* 0x000fe40003fc6270 */
[----:B------:R-:W-:Y:S02]  /*5220*/  FSEL R18, R2, -INF , !P4 ;  /* 0xff80000002127808 */ /* 0x000fe40006000000 */
[----:B------:R-:W-:Y:S02]  /*5230*/  FSEL R0, R12, -INF , !P0 ;  /* 0xff8000000c007808 */ /* 0x000fe40004000000 */
[----:B------:R-:W-:-:S02]  /*5240*/  ISETP.GT.AND P4, PT, R245, R69, PT ;  /* 0x00000045f500720c */ /* 0x000fc40003f84270 */
[----:B------:R-:W-:Y:S02]  /*5250*/  ISETP.GT.AND P0, PT, R245, R70, PT ;  /* 0x00000046f500720c */ /* 0x000fe40003f04270 */
[----:B------:R-:W-:Y:S02]  /*5260*/  FSEL R49, R0, -INF , !P6 ;  /* 0xff80000000317808 */ /* 0x000fe40007000000 */
[----:B---3--:R-:W-:Y:S02]  /*5270*/  FSEL R2, R10, -INF , !P4 ;  /* 0xff8000000a027808 */ /* 0x008fe40006000000 */
[-C--:B------:R-:W-:Y:S02]  /*5280*/  ISETP.GE.AND P4, PT, R70, R247.reuse, PT ;  /* 0x000000f74600720c */ /* 0x080fe40003f86270 */
[----:B------:R-:W-:Y:S02]  /*5290*/  FSEL R0, R9, -INF , !P0 ;  /* 0xff80000009007808 */ /* 0x000fe40004000000 */
[----:B------:R-:W-:-:S02]  /*52a0*/  ISETP.GE.AND P6, PT, R69, R247, PT ;  /* 0x000000f74500720c */ /* 0x000fc40003fc6270 */
[----:B------:R-:W-:Y:S02]  /*52b0*/  FSEL R68, R0, -INF , !P4 ;  /* 0xff80000000447808 */ /* 0x000fe40006000000 */
[----:B------:R-:W-:Y:S02]  /*52c0*/  FMNMX3.FTZ R0, R22, R19, R16, !PT ;  /* 0x0000001316007276 */ /* 0x000fe40007810010 */
[C---:B------:R-:W-:Y:S02]  /*52d0*/  ISETP.GT.AND P0, PT, R245.reuse, R72, PT ;  /* 0x00000048f500720c */ /* 0x040fe40003f04270 */
[----:B------:R-:W-:Y:S02]  /*52e0*/  FMNMX3.FTZ R0, R0, R13, R14, !PT ;  /* 0x0000000d00007276 */ /* 0x000fe4000781000e */
[----:B------:R-:W-:Y:S02]  /*52f0*/  FSEL R62, R2, -INF , !P6 ;  /* 0xff800000023e7808 */ /* 0x000fe40007000000 */
[----:B------:R-:W-:-:S02]  /*5300*/  ISETP.GT.AND P6, PT, R245, R73, PT ;  /* 0x00000049f500720c */ /* 0x000fc40003fc4270 */
[----:B------:R-:W-:Y:S02]  /*5310*/  ISETP.GE.AND P4, PT, R72, R247, PT ;  /* 0x000000f74800720c */ /* 0x000fe40003f86270 */
[----:B----4-:R-:W-:Y:S02]  /*5320*/  FSEL R2, R7, -INF , !P0 ;  /* 0xff80000007027808 */ /* 0x010fe40004000000 */
[----:B------:R-:W-:Y:S02]  /*5330*/  ISETP.GT.AND P0, PT, R245, R74, PT ;  /* 0x0000004af500720c */ /* 0x000fe40003f04270 */
[----:B------:R-:W-:Y:S02]  /*5340*/  FMNMX3.FTZ R0, R0, R15, R17, !PT ;  /* 0x0000000f00007276 */ /* 0x000fe40007810011 */
[----:B------:R-:W-:Y:S02]  /*5350*/  FSEL R64, R2, -INF , !P4 ;  /* 0xff80000002407808 */ /* 0x000fe40006000000 */
[----:B-----5:R-:W-:-:S02]  /*5360*/  FSEL R3, R8, -INF , !P6 ;  /* 0xff80000008037808 */ /* 0x020fc40007000000 */
[-C--:B------:R-:W-:Y:S02]  /*5370*/  ISETP.GE.AND P4, PT, R73, R247.reuse, PT ;  /* 0x000000f74900720c */ /* 0x080fe40003f86270 */
[----:B------:R-:W-:Y:S02]  /*5380*/  ISETP.GE.AND P6, PT, R74, R247, PT ;  /* 0x000000f74a00720c */ /* 0x000fe40003fc6270 */
[----:B--2---:R-:W-:Y:S01]  /*5390*/  FSEL R2, R4, -INF , !P0 ;  /* 0xff80000004027808 */ /* 0x004fe20004000000 */
[----:B------:R-:W-:Y:S01]  /*53a0*/  FMUL.FTZ R4, R78, UR28 ;  /* 0x0000001c4e047c20 */ /* 0x000fe20008410000 */
[----:B------:R-:W-:Y:S02]  /*53b0*/  ISETP.GT.AND P0, PT, R245, R75, PT ;  /* 0x0000004bf500720c */ /* 0x000fe40003f04270 */
[----:B------:R-:W-:Y:S02]  /*53c0*/  FMNMX3.FTZ R0, R0, R18, R49, !PT ;  /* 0x0000001200007276 */ /* 0x000fe40007810031 */
[----:B------:R-:W-:-:S02]  /*53d0*/  FSEL R65, R3, -INF , !P4 ;  /* 0xff80000003417808 */ /* 0x000fc40006000000 */
[----:B------:R-:W-:Y:S02]  /*53e0*/  FSEL R63, R2, -INF , !P6 ;  /* 0xff800000023f7808 */ /* 0x000fe40007000000 */
[----:B------:R-:W-:Y:S02]  /*53f0*/  ISETP.GT.AND P4, PT, R245, R76, PT ;  /* 0x0000004cf500720c */ /* 0x000fe40003f84270 */
[-C--:B------:R-:W-:Y:S02]  /*5400*/  ISETP.GE.AND P6, PT, R75, R247.reuse, PT ;  /* 0x000000f74b00720c */ /* 0x080fe40003fc6270 */
[----:B------:R-:W-:Y:S01]  /*5410*/  FSEL R3, R5, -INF , !P0 ;  /* 0xff80000005037808 */ /* 0x000fe20004000000 */
[----:B------:R-:W-:Y:S01]  /*5420*/  FMUL.FTZ R5, R87, UR28 ;  /* 0x0000001c57057c20 */ /* 0x000fe20008410000 */
[----:B------:R-:W-:Y:S02]  /*5430*/  FMNMX3.FTZ R0, R0, R62, R68, !PT ;  /* 0x0000003e00007276 */ /* 0x000fe40007810044 */
[----:B------:R-:W-:-:S02]  /*5440*/  ISETP.GE.AND P0, PT, R76, R247, PT ;  /* 0x000000f74c00720c */ /* 0x000fc40003f06270 */
[----:B------:R-:W-:Y:S02]  /*5450*/  FSEL R2, R6, -INF , !P4 ;  /* 0xff80000006027808 */ /* 0x000fe40006000000 */
[----:B------:R-:W-:Y:S02]  /*5460*/  FSEL R61, R3, -INF , !P6 ;  /* 0xff800000033d7808 */ /* 0x000fe40007000000 */
[----:B------:R-:W-:Y:S01]  /*5470*/  FMNMX3.FTZ R0, R0, R64, R65, !PT ;  /* 0x0000004000007276 */ /* 0x000fe20007810041 */
[----:B------:R-:W1:Y:S01]  /*5480*/  MUFU.TANH R3, R4 ;  /* 0x0000000400037308 */ /* 0x000e620000002400 */
[----:B------:R-:W-:Y:S01]  /*5490*/  FSEL R59, R2, -INF , !P0 ;  /* 0xff800000023b7808 */ /* 0x000fe20004000000 */
[----:B------:R-:W-:Y:S01]  /*54a0*/  FMUL.FTZ R2, R79, UR28 ;  /* 0x0000001c4f027c20 */ /* 0x000fe20008410000 */
[----:B------:R-:W-:Y:S02]  /*54b0*/  FMNMX3.FTZ R0, R0, R63, R61, !PT ;  /* 0x0000003f00007276 */ /* 0x000fe4000781003d */
[----:B------:R-:W-:-:S02]  /*54c0*/  ISETP.GE.AND P0, PT, R24, R246, PT ;  /* 0x000000f61800720c */ /* 0x000fc40003f06270 */
[----:B------:R-:W-:Y:S01]  /*54d0*/  FMNMX.FTZ R0, R59, R0, !PT ;  /* 0x000000003b007209 */ /* 0x000fe20007810000 */
[----:B------:R2:W3:Y:S01]  /*54e0*/  MUFU.TANH R6, R2 ;  /* 0x0000000200067308 */ /* 0x0004e20000002400 */
[----:B------:R-:W-:Y:S02]  /*54f0*/  ISETP.GT.AND P6, PT, R34, R24, PT ;  /* 0x000000182200720c */ /* 0x000fe40003fc4270 */
[----:B------:R-:W-:Y:S01]  /*5500*/  ISETP.GE.AND P4, PT, R24, R248, PT ;  /* 0x000000f81800720c */ /* 0x000fe20003f86270 */
[----:B------:R-:W4:Y:S01]  /*5510*/  SHFL.BFLY PT, R135, R0, 0x2, 0x1f ;  /* 0x0c401f0000877f89 */ /* 0x000f2200000e0000 */
[----:B------:R-:W-:Y:S02]  /*5520*/  FSEL R27, R30, -INF , !P0 ;  /* 0xff8000001e1b7808 */ /* 0x000fe40004000000 */
[----:B------:R-:W-:Y:S02]  /*5530*/  ISETP.GT.AND P0, PT, R34, R38, PT ;  /* 0x000000262200720c */ /* 0x000fe40003f04270 */
[----:B-1----:R-:W-:Y:S01]  /*5540*/  FSEL R3, R3, -INF , !P6 ;  /* 0xff80000003037808 */ /* 0x002fe20007000000 */
[----:B------:R-:W-:Y:S01]  /*5550*/  FMUL.FTZ R4, R86, UR28 ;  /* 0x0000001c56047c20 */ /* 0x000fe20008410000 */
[----:B------:R-:W-:-:S02]  /*5560*/  FSEL R23, R52, -INF , !P4 ;  /* 0xff80000034177808 */ /* 0x000fc40006000000 */
[CC--:B------:R-:W-:Y:S01]  /*5570*/  ISETP.GE.AND P4, PT, R38.reuse, R246.reuse, PT ;  /* 0x000000f62600720c */ /* 0x0c0fe20003f86270 */
[----:B------:R-:W-:Y:S01]  /*5580*/  MUFU.TANH R10, R4 ;  /* 0x00000004000a7308 */ /* 0x000fe20000002400 */
[----:B------:R-:W-:Y:S01]  /*5590*/  ISETP.GE.AND P6, PT, R38, R249, PT ;  /* 0x000000f92600720c */ /* 0x000fe20003fc6270 */
[----:B--2---:R-:W-:Y:S01]  /*55a0*/  FMUL.FTZ R2, R66, UR28 ;  /* 0x0000001c42027c20 */ /* 0x004fe20008410000 */
[----:B---3--:R-:W-:Y:S02]  /*55b0*/  FSEL R6, R6, -INF , !P0 ;  /* 0xff80000006067808 */ /* 0x008fe40004000000 */
[----:B------:R-:W-:Y:S01]  /*55c0*/  FSEL R32, R3, -INF , !P5 ;  /* 0xff80000003207808 */ /* 0x000fe20006800000 */
[----:B------:R-:W-:Y:S02]  /*55d0*/  FMUL.FTZ R3, R102, UR28 ;  /* 0x0000001c66037c20 */ /* 0x000fe40008410000 */
[----:B------:R1:W2:Y:S01]  /*55e0*/  MUFU.TANH R7, R2 ;  /* 0x0000000200077308 */ /* 0x0002a20000002400 */
[----:B------:R-:W-:-:S02]  /*55f0*/  ISETP.GE.AND P3, PT, R39, R246, PT ;  /* 0x000000f62700720c */ /* 0x000fc40003f66270 */
[----:B------:R-:W-:Y:S02]  /*5600*/  ISETP.GE.AND P5, PT, R39, R248, PT ;  /* 0x000000f82700720c */ /* 0x000fe40003fa6270 */
[----:B------:R-:W-:Y:S02]  /*5610*/  FSEL R26, R43, -INF , !P4 ;  /* 0xff8000002b1a7808 */ /* 0x000fe40006000000 */
[----:B----4-:R-:W-:Y:S01]  /*5620*/  FMNMX.FTZ R135, R0, R135, !PT ;  /* 0x0000008700877209 */ /* 0x010fe20007810000 */
[----:B------:R2:W-:Y:S01]  /*5630*/  MUFU.TANH R8, R3 ;  /* 0x0000000300087308 */ /* 0x0005e20000002400 */
[----:B------:R-:W-:Y:S02]  /*5640*/  FMNMX3.FTZ R0, R35, R44, R37, !PT ;  /* 0x0000002c23007276 */ /* 0x000fe40007810025 */
[----:B------:R-:W-:Y:S02]  /*5650*/  ISETP.GT.AND P4, PT, R34, R39, PT ;  /* 0x000000272200720c */ /* 0x000fe40003f84270 */
[----:B------:R-:W-:-:S02]  /*5660*/  FSEL R31, R6, -INF , !P6 ;  /* 0xff800000061f7808 */ /* 0x000fc40007000000 */
[-C--:B------:R-:W-:Y:S02]  /*5670*/  ISETP.GE.AND P6, PT, R51, R248.reuse, PT ;  /* 0x000000f83300720c */ /* 0x080fe40003fc6270 */
[----:B------:R-:W-:Y:S01]  /*5680*/  FSEL R25, R47, -INF , !P3 ;  /* 0xff8000002f197808 */ /* 0x000fe20005800000 */
[----:B-1----:R-:W-:Y:S01]  /*5690*/  FMUL.FTZ R2, R67, UR28 ;  /* 0x0000001c43027c20 */ /* 0x002fe20008410000 */
[----:B------:R-:W-:Y:S02]  /*56a0*/  FSEL R12, R57, -INF , !P5 ;  /* 0xff800000390c7808 */ /* 0x000fe40006800000 */
[----:B------:R-:W-:Y:S01]  /*56b0*/  ISETP.GE.AND P3, PT, R55, R248, PT ;  /* 0x000000f83700720c */ /* 0x000fe20003f66270 */
[----:B------:R1:W3:Y:S01]  /*56c0*/  MUFU.TANH R9, R2 ;  /* 0x0000000200097308 */ /* 0x0002e20000002400 */
[----:B------:R-:W-:Y:S02]  /*56d0*/  FMNMX3.FTZ R0, R0, R29, R23, !PT ;  /* 0x0000001d00007276 */ /* 0x000fe40007810017 */
[----:B--2---:R-:W-:-:S02]  /*56e0*/  FSEL R3, R7, -INF , !P4 ;  /* 0xff80000007037808 */ /* 0x004fc40006000000 */
[-C--:B------:R-:W-:Y:S02]  /*56f0*/  ISETP.GE.AND P4, PT, R69, R248.reuse, PT ;  /* 0x000000f84500720c */ /* 0x080fe40003f86270 */
[----:B------:R-:W-:Y:S02]  /*5700*/  FSEL R11, R71, -INF , !P6 ;  /* 0xff800000470b7808 */ /* 0x000fe40007000000 */
[-C--:B------:R-:W-:Y:S02]  /*5710*/  ISETP.GE.AND P6, PT, R70, R248.reuse, PT ;  /* 0x000000f84600720c */ /* 0x080fe40003fc6270 */
[----:B------:R-:W-:Y:S02]  /*5720*/  FSEL R56, R60, -INF , !P3 ;  /* 0xff8000003c387808 */ /* 0x000fe40005800000 */
[----:B------:R-:W-:Y:S02]  /*5730*/  FMNMX3.FTZ R0, R0, R21, R12, !PT ;  /* 0x0000001500007276 */ /* 0x000fe4000781000c */
[----:B------:R-:W-:-:S02]  /*5740*/  ISETP.GE.AND P3, PT, R72, R248, PT ;  /* 0x000000f84800720c */ /* 0x000fc40003f66270 */
[----:B------:R-:W-:Y:S01]  /*5750*/  FSEL R57, R58, -INF , !P4 ;  /* 0xff8000003a397808 */ /* 0x000fe20006000000 */
[----:B-1----:R-:W-:Y:S01]  /*5760*/  FMUL.FTZ R2, R103, UR28 ;  /* 0x0000001c67027c20 */ /* 0x002fe20008410000 */
[-C--:B------:R-:W-:Y:S02]  /*5770*/  ISETP.GE.AND P4, PT, R73, R248.reuse, PT ;  /* 0x000000f84900720c */ /* 0x080fe40003f86270 */
[----:B------:R-:W-:Y:S01]  /*5780*/  FSEL R58, R92, -INF , !P6 ;  /* 0xff8000005c3a7808 */ /* 0x000fe20007000000 */
[----:B------:R1:W2:Y:S01]  /*5790*/  MUFU.TANH R6, R2 ;  /* 0x0000000200067308 */ /* 0x0002a20000002400 */
[----:B------:R-:W-:Y:S02]  /*57a0*/  FMNMX3.FTZ R0, R0, R11, R56, !PT ;  /* 0x0000000b00007276 */ /* 0x000fe40007810038 */
[----:B------:R-:W-:Y:S02]  /*57b0*/  FSEL R60, R84, -INF , !P3 ;  /* 0xff800000543c7808 */ /* 0x000fe40005800000 */
[----:B------:R-:W-:-:S02]  /*57c0*/  ISETP.GE.AND P6, PT, R74, R248, PT ;  /* 0x000000f84a00720c */ /* 0x000fc40003fc6270 */
[-C--:B------:R-:W-:Y:S02]  /*57d0*/  ISETP.GE.AND P3, PT, R75, R248.reuse, PT ;  /* 0x000000f84b00720c */ /* 0x080fe40003f66270 */
[----:B------:R-:W-:Y:S02]  /*57e0*/  FSEL R81, R77, -INF , !P4 ;  /* 0xff8000004d517808 */ /* 0x000fe40006000000 */
[----:B------:R-:W-:Y:S02]  /*57f0*/  FMNMX3.FTZ R0, R0, R57, R58, !PT ;  /* 0x0000003900007276 */ /* 0x000fe4000781003a */
[----:B------:R-:W-:Y:S02]  /*5800*/  ISETP.GE.AND P0, PT, R39, R249, PT ;  /* 0x000000f92700720c */ /* 0x000fe40003f06270 */
[----:B------:R4:W-:Y:S01]  /*5810*/  MUFU.TANH R39, R5 ;  /* 0x0000000500277308 */ /* 0x0009e20000002400 */
[----:B------:R-:W-:Y:S01]  /*5820*/  ISETP.GE.AND P4, PT, R76, R248, PT ;  /* 0x000000f84c00720c */ /* 0x000fe20003f86270 */
[----:B-1----:R-:W-:Y:S01]  /*5830*/  FMUL.FTZ R2, R90, UR28 ;  /* 0x0000001c5a027c20 */ /* 0x002fe20008410000 */
[----:B------:R-:W-:-:S02]  /*5840*/  FSEL R84, R93, -INF , !P6 ;  /* 0xff8000005d547808 */ /* 0x000fc40007000000 */
[----:B------:R-:W-:Y:S02]  /*5850*/  FSEL R85, R85, -INF , !P3 ;  /* 0xff80000055557808 */ /* 0x000fe40005800000 */
[----:B------:R-:W-:Y:S01]  /*5860*/  FMNMX3.FTZ R0, R0, R60, R81, !PT ;  /* 0x0000003c00007276 */ /* 0x000fe20007810051 */
[----:B------:R1:W5:Y:S01]  /*5870*/  MUFU.TANH R38, R2 ;  /* 0x0000000200267308 */ /* 0x0003620000002400 */
[----:B------:R-:W-:Y:S02]  /*5880*/  FSEL R113, R113, -INF , !P4 ;  /* 0xff80000071717808 */ /* 0x000fe40006000000 */
[----:B------:R-:W-:Y:S02]  /*5890*/  FMNMX3.FTZ R0, R0, R84, R85, !PT ;  /* 0x0000005400007276 */ /* 0x000fe40007810055 */
[----:B------:R-:W-:Y:S02]  /*58a0*/  ISETP.GT.AND P3, PT, R34, R51, PT ;  /* 0x000000332200720c */ /* 0x000fe40003f64270 */
[----:B------:R-:W-:Y:S01]  /*58b0*/  FMNMX.FTZ R0, R113, R0, !PT ;  /* 0x0000000071007209 */ /* 0x000fe20007810000 */
[----:B----4-:R-:W4:Y:S01]  /*58c0*/  SHFL.BFLY PT, R5, R135, 0x1, 0x1f ;  /* 0x0c201f0087057f89 */ /* 0x010f2200000e0000 */
[----:B------:R-:W-:-:S02]  /*58d0*/  ISETP.GE.AND P6, PT, R51, R249, PT ;  /* 0x000000f93300720c */ /* 0x000fc40003fc6270 */
[----:B---3--:R-:W-:Y:S01]  /*58e0*/  FSEL R4, R9, -INF , !P3 ;  /* 0xff80000009047808 */ /* 0x008fe20005800000 */
[----:B------:R-:W3:Y:S01]  /*58f0*/  SHFL.BFLY PT, R134, R0, 0x2, 0x1f ;  /* 0x0c401f0000867f89 */ /* 0x000ee200000e0000 */
[-C--:B------:R-:W-:Y:S02]  /*5900*/  ISETP.GE.AND P4, PT, R55, R246.reuse, PT ;  /* 0x000000f63700720c */ /* 0x080fe40003f86270 */
[----:B------:R-:W-:Y:S01]  /*5910*/  FSEL R30, R4, -INF , !P6 ;  /* 0xff800000041e7808 */ /* 0x000fe20007000000 */
[----:B-1----:R-:W-:Y:S01]  /*5920*/  FMUL.FTZ R2, R91, UR28 ;  /* 0x0000001c5b027c20 */ /* 0x002fe20008410000 */
[----:B------:R-:W-:Y:S02]  /*5930*/  ISETP.GE.AND P5, PT, R51, R246, PT ;  /* 0x000000f63300720c */ /* 0x000fe40003fa6270 */
[----:B------:R-:W-:Y:S01]  /*5940*/  FSEL R24, R3, -INF , !P0 ;  /* 0xff80000003187808 */ /* 0x000fe20004000000 */
[----:B------:R1:W-:Y:S01]  /*5950*/  MUFU.TANH R36, R2 ;  /* 0x0000000200247308 */ /* 0x0003e20000002400 */
[----:B------:R-:W-:Y:S01]  /*5960*/  FSEL R115, R54, -INF , !P4 ;  /* 0xff80000036737808 */ /* 0x000fe20006000000 */
[----:B------:R-:W-:Y:S01]  /*5970*/  FMUL.FTZ R3, R83, UR28 ;  /* 0x0000001c53037c20 */ /* 0x000fe20008410000 */
[----:B------:R-:W-:-:S02]  /*5980*/  ISETP.GT.AND P0, PT, R34, R55, PT ;  /* 0x000000372200720c */ /* 0x000fc40003f04270 */
[----:B------:R-:W-:Y:S02]  /*5990*/  FSEL R20, R53, -INF , !P5 ;  /* 0xff80000035147808 */ /* 0x000fe40006800000 */
[----:B------:R-:W-:Y:S01]  /*59a0*/  ISETP.GE.AND P5, PT, R55, R249, PT ;  /* 0x000000f93700720c */ /* 0x000fe20003fa6270 */
[----:B------:R2:W-:Y:S01]  /*59b0*/  MUFU.TANH R40, R3 ;  /* 0x0000000300287308 */ /* 0x0005e20000002400 */
[----:B------:R-:W-:Y:S02]  /*59c0*/  ISETP.GT.AND P6, PT, R34, R69, PT ;  /* 0x000000452200720c */ /* 0x000fe40003fc4270 */
[----:B------:R-:W-:Y:S02]  /*59d0*/  ISETP.GE.AND P3, PT, R69, R246, PT ;  /* 0x000000f64500720c */ /* 0x000fe40003f66270 */
[----:B----4-:R-:W-:Y:S02]  /*59e0*/  FMNMX.FTZ R135, R135, R5, !PT ;  /* 0x0000000587877209 */ /* 0x010fe40007810000 */
[----:B------:R-:W-:Y:S01]  /*59f0*/  FSEL R96, R96, -INF , !P3 ;  /* 0xff80000060607808 */ /* 0x000fe20005800000 */
[----:B-1----:R-:W-:-:S02]  /*5a00*/  FMUL.FTZ R2, R82, UR28 ;  /* 0x0000001c52027c20 */ /* 0x002fc40008410000 */
[C---:B------:R-:W-:Y:S01]  /*5a10*/  FMUL.FTZ R4, R135.reuse, UR20 ;  /* 0x0000001487047c20 */ /* 0x040fe20008410000 */
[----:B------:R-:W-:Y:S01]  /*5a20*/  FSETP.NEU.FTZ.AND P4, PT, R135, -INF , PT ;  /* 0xff8000008700780b */ /* 0x000fe20003f9d000 */
[----:B------:R1:W4:Y:S01]  /*5a30*/  MUFU.TANH R7, R2 ;  /* 0x0000000200077308 */ /* 0x0003220000002400 */
[----:B---3--:R-:W-:Y:S02]  /*5a40*/  FMNMX.FTZ R134, R0, R134, !PT ;  /* 0x0000008600867209 */ /* 0x008fe40007810000 */
[----:B------:R-:W-:Y:S02]  /*5a50*/  FSEL R4, R4, RZ, P4 ;  /* 0x000000ff04047208 */ /* 0x000fe40002000000 */
[----:B------:R-:W-:Y:S02]  /*5a60*/  FMNMX3.FTZ R0, R42, R48, R46, !PT ;  /* 0x000000302a007276 */ /* 0x000fe4000781002e */
[----:B------:R-:W-:Y:S02]  /*5a70*/  ISETP.GT.AND P4, PT, R34, R70, PT ;  /* 0x000000462200720c */ /* 0x000fe40003f84270 */
[----:B------:R-:W-:-:S02]  /*5a80*/  FMNMX3.FTZ R0, R0, R28, R27, !PT ;  /* 0x0000001c00007276 */ /* 0x000fc4000781001b */
[----:B--2---:R-:W-:Y:S02]  /*5a90*/  FSEL R3, R6, -INF , !P6 ;  /* 0xff80000006037808 */ /* 0x004fe40007000000 */
[----:B------:R-:W-:Y:S02]  /*5aa0*/  FMNMX3.FTZ R0, R0, R26, R25, !PT ;  /* 0x0000001a00007276 */ /* 0x000fe40007810019 */
[-C--:B------:R-:W-:Y:S02]  /*5ab0*/  ISETP.GE.AND P6, PT, R72, R246.reuse, PT ;  /* 0x000000f64800720c */ /* 0x080fe40003fc6270 */
[----:B-1----:R-:W-:Y:S02]  /*5ac0*/  FSEL R2, R8, -INF , !P0 ;  /* 0xff80000008027808 */ /* 0x002fe40004000000 */
[----:B------:R-:W-:Y:S02]  /*5ad0*/  FSEL R10, R10, -INF , !P4 ;  /* 0xff8000000a0a7808 */ /* 0x000fe40006000000 */
[----:B------:R-:W-:Y:S01]  /*5ae0*/  FSEL R112, R2, -INF , !P5 ;  /* 0xff80000002707808 */ /* 0x000fe20006800000 */
[----:B------:R-:W-:Y:S01]  /*5af0*/  FFMA.FTZ R2, R22, UR20, -R4 ;  /* 0x0000001416027c23 */ /* 0x000fe20008010804 */
[----:B------:R-:W-:-:S02]  /*5b00*/  ISETP.GE.AND P5, PT, R70, R246, PT ;  /* 0x000000f64600720c */ /* 0x000fc40003fa6270 */
[----:B------:R-:W-:Y:S01]  /*5b10*/  ISETP.GE.AND P4, PT, R73, R246, PT ;  /* 0x000000f64900720c */ /* 0x000fe20003f86270 */
[----:B------:R1:W-:Y:S01]  /*5b20*/  MUFU.EX2 R139, R2 ;  /* 0x00000002008b7308 */ /* 0x0003e20000000800 */
[----:B------:R-:W-:Y:S02]  /*5b30*/  FSEL R87, R88, -INF , !P5 ;  /* 0xff80000058577808 */ /* 0x000fe40006800000 */
[----:B------:R-:W-:Y:S02]  /*5b40*/  FMNMX3.FTZ R0, R0, R20, R115, !PT ;  /* 0x0000001400007276 */ /* 0x000fe40007810073 */
[----:B------:R-:W-:Y:S02]  /*5b50*/  FSEL R82, R80, -INF , !P6 ;  /* 0xff80000050527808 */ /* 0x000fe40007000000 */
[----:B------:R-:W-:Y:S02]  /*5b60*/  ISETP.GE.AND P6, PT, R74, R246, PT ;  /* 0x000000f64a00720c */ /* 0x000fe40003fc6270 */
[----:B------:R-:W-:-:S02]  /*5b70*/  FSEL R97, R97, -INF , !P4 ;  /* 0xff80000061617808 */ /* 0x000fc40006000000 */
[----:B------:R-:W-:Y:S02]  /*5b80*/  ISETP.GE.AND P4, PT, R75, R246, PT ;  /* 0x000000f64b00720c */ /* 0x000fe40003f86270 */
[----:B------:R-:W-:Y:S01]  /*5b90*/  FMNMX3.FTZ R136, R0, R96, R87, !PT ;  /* 0x0000006000887276 */ /* 0x000fe20007810057 */
[--C-:B------:R-:W-:Y:S01]  /*5ba0*/  FFMA.FTZ R0, R13, UR20, -R4.reuse ;  /* 0x000000140d007c23 */ /* 0x100fe20008010804 */
[----:B------:R-:W-:Y:S01]  /*5bb0*/  FSEL R108, R108, -INF , !P6 ;  /* 0xff8000006c6c7808 */ /* 0x000fe20007000000 */
[----:B-1----:R-:W-:Y:S01]  /*5bc0*/  FFMA.FTZ R2, R19, UR20, -R4 ;  /* 0x0000001413027c23 */ /* 0x002fe20008010804 */
[----:B------:R-:W-:Y:S01]  /*5bd0*/  ISETP.GE.AND P6, PT, R76, R246, PT ;  /* 0x000000f64c00720c */ /* 0x000fe20003fc6270 */
[----:B------:R1:W-:Y:S01]  /*5be0*/  MUFU.EX2 R200, R0 ;  /* 0x0000000000c87308 */ /* 0x0003e20000000800 */
[----:B------:R-:W-:Y:S02]  /*5bf0*/  FSEL R110, R110, -INF , !P4 ;  /* 0xff8000006e6e7808 */ /* 0x000fe40006000000 */
[----:B------:R-:W-:-:S02]  /*5c00*/  FMNMX3.FTZ R136, R136, R82, R97, !PT ;  /* 0x0000005288887276 */ /* 0x000fc40007810061 */
[----:B------:R-:W-:Y:S02]  /*5c10*/  FSEL R111, R111, -INF , !P6 ;  /* 0xff8000006f6f7808 */ /* 0x000fe40007000000 */
[----:B------:R-:W-:Y:S01]  /*5c20*/  FMNMX3.FTZ R136, R136, R108, R110, !PT ;  /* 0x0000006c88887276 */ /* 0x000fe2000781006e */
[----:B------:R2:W-:Y:S01]  /*5c30*/  MUFU.EX2 R138, R2 ;  /* 0x00000002008a7308 */ /* 0x0005e20000000800 */
[----:B------:R-:W-:Y:S02]  /*5c40*/  ISETP.GE.AND P0, PT, R69, R249, PT ;  /* 0x000000f94500720c */ /* 0x000fe40003f06270 */
[----:B------:R-:W-:Y:S02]  /*5c50*/  FMNMX.FTZ R136, R111, R136, !PT ;  /* 0x000000886f887209 */ /* 0x000fe40007810000 */
[----:B------:R-:W-:Y:S02]  /*5c60*/  FSEL R86, R3, -INF , !P0 ;  /* 0xff80000003567808 */ /* 0x000fe40004000000 */
[----:B------:R-:W-:Y:S01]  /*5c70*/  ISETP.GT.AND P0, PT, R34, R73, PT ;  /* 0x000000492200720c */ /* 0x000fe20003f04270 */
[----:B------:R-:W3:Y:S01]  /*5c80*/  SHFL.BFLY PT, R5, R136, 0x2, 0x1f ;  /* 0x0c401f0088057f89 */ /* 0x000ee200000e0000 */
[----:B-1----:R-:W-:Y:S01]  /*5c90*/  FFMA.FTZ R0, R14, UR20, -R4 ;  /* 0x000000140e007c23 */ /* 0x002fe20008010804 */
[----:B------:R-:W-:-:S02]  /*5ca0*/  ISETP.GT.AND P5, PT, R34, R72, PT ;  /* 0x000000482200720c */ /* 0x000fc40003fa4270 */
[----:B-----5:R-:W-:Y:S01]  /*5cb0*/  FSEL R8, R38, -INF , !P0 ;  /* 0xff80000026087808 */ /* 0x020fe20004000000 */
[----:B------:R1:W-:Y:S01]  /*5cc0*/  MUFU.EX2 R127, R0 ;  /* 0x00000000007f7308 */ /* 0x0003e20000000800 */
[----:B------:R-:W-:Y:S02]  /*5cd0*/  ISETP.GT.AND P0, PT, R34, R75, PT ;  /* 0x0000004b2200720c */ /* 0x000fe40003f04270 */
[-C--:B------:R-:W-:Y:S01]  /*5ce0*/  ISETP.GE.AND P3, PT, R70, R249.reuse, PT ;  /* 0x000000f94600720c */ /* 0x080fe20003f66270 */
[----:B--2---:R-:W-:Y:S01]  /*5cf0*/  FFMA.FTZ R2, R16, UR20, -R4 ;  /* 0x0000001410027c23 */ /* 0x004fe20008010804 */
[----:B----4-:R-:W-:Y:S02]  /*5d00*/  FSEL R7, R7, -INF , !P0 ;  /* 0xff80000007077808 */ /* 0x010fe40004000000 */
[----:B------:R-:W-:Y:S01]  /*5d10*/  FSEL R6, R39, -INF , !P5 ;  /* 0xff80000027067808 */ /* 0x000fe20006800000 */
[----:B------:R2:W-:Y:S01]  /*5d20*/  MUFU.EX2 R203, R2 ;  /* 0x0000000200cb7308 */ /* 0x0005e20000000800 */
[----:B------:R-:W-:-:S02]  /*5d30*/  ISETP.GE.AND P4, PT, R72, R249, PT ;  /* 0x000000f94800720c */ /* 0x000fc40003f86270 */
[----:B------:R-:W-:Y:S02]  /*5d40*/  ISETP.GT.AND P5, PT, R34, R74, PT ;  /* 0x0000004a2200720c */ /* 0x000fe40003fa4270 */
[-C--:B------:R-:W-:Y:S02]  /*5d50*/  ISETP.GE.AND P6, PT, R73, R249.reuse, PT ;  /* 0x000000f94900720c */ /* 0x080fe40003fc6270 */
[----:B------:R-:W-:Y:S01]  /*5d60*/  FSEL R83, R10, -INF , !P3 ;  /* 0xff8000000a537808 */ /* 0x000fe20005800000 */
[----:B-1----:R-:W-:Y:S01]  /*5d70*/  FFMA.FTZ R0, R15, UR20, -R4 ;  /* 0x000000140f007c23 */ /* 0x002fe20008010804 */
[----:B------:R-:W-:Y:S02]  /*5d80*/  FSEL R9, R36, -INF , !P5 ;  /* 0xff80000024097808 */ /* 0x000fe40006800000 */
[----:B------:R-:W-:Y:S01]  /*5d90*/  FSEL R80, R6, -INF , !P4 ;  /* 0xff80000006507808 */ /* 0x000fe20006000000 */
[----:B------:R1:W4:Y:S01]  /*5da0*/  MUFU.EX2 R100, R0 ;  /* 0x0000000000647308 */ /* 0x0003220000000800 */
[----:B------:R-:W-:-:S02]  /*5db0*/  ISETP.GE.AND P5, PT, R74, R249, PT ;  /* 0x000000f94a00720c */ /* 0x000fc40003fa6270 */
[----:B------:R-:W-:Y:S01]  /*5dc0*/  ISETP.GT.AND P3, PT, R34, R76, PT ;  /* 0x0000004c2200720c */ /* 0x000fe20003f64270 */
[----:B--2---:R-:W2:Y:S01]  /*5dd0*/  SHFL.BFLY PT, R2, R134, 0x1, 0x1f ;  /* 0x0c201f0086027f89 */ /* 0x004ea200000e0000 */
[----:B------:R-:W-:Y:S02]  /*5de0*/  ISETP.GE.AND P4, PT, R75, R249, PT ;  /* 0x000000f94b00720c */ /* 0x000fe40003f86270 */
[----:B------:R-:W-:Y:S02]  /*5df0*/  FSEL R99, R8, -INF , !P6 ;  /* 0xff80000008637808 */ /* 0x000fe40007000000 */
[----:B---3--:R-:W-:Y:S02]  /*5e00*/  FMNMX.FTZ R136, R136, R5, !PT ;  /* 0x0000000588887209 */ /* 0x008fe40007810000 */
[----:B------:R-:W-:Y:S02]  /*5e10*/  FSEL R5, R40, -INF , !P3 ;  /* 0xff80000028057808 */ /* 0x000fe40005800000 */
[----:B------:R-:W-:-:S02]  /*5e20*/  FSEL R98, R9, -INF , !P5 ;  /* 0xff80000009627808 */ /* 0x000fc40006800000 */
[----:B------:R-:W-:Y:S01]  /*5e30*/  FSEL R109, R7, -INF , !P4 ;  /* 0xff800000076d7808 */ /* 0x000fe20006000000 */
[----:B-1----:R-:W-:Y:S01]  /*5e40*/  FFMA.FTZ R0, R17, UR20, -R4 ;  /* 0x0000001411007c23 */ /* 0x002fe20008010804 */
[----:B----4-:R-:W-:-:S03]  /*5e50*/  F2FP.F16.F32.PACK_AB R16, R100, R127 ;  /* 0x0000007f6410723e */ /* 0x010fc600000000ff */
[----:B------:R1:W-:Y:S01]  /*5e60*/  MUFU.EX2 R129, R0 ;  /* 0x0000000000817308 */ /* 0x0003e20000000800 */
[----:B--2---:R-:W-:Y:S01]  /*5e70*/  FMNMX.FTZ R134, R134, R2, !PT ;  /* 0x0000000286867209 */ /* 0x004fe20007810000 */
[----:B------:R-:W-:-:S03]  /*5e80*/  FFMA.FTZ R2, R18, UR20, -R4 ;  /* 0x0000001412027c23 */ /* 0x000fc60008010804 */
[C---:B------:R-:W-:Y:S01]  /*5e90*/  FSETP.NEU.FTZ.AND P0, PT, R134.reuse, -INF , PT ;  /* 0xff8000008600780b */ /* 0x040fe20003f1d000 */
[----:B------:R-:W-:Y:S02]  /*5ea0*/  FMUL.FTZ R3, R134, UR20 ;  /* 0x0000001486037c20 */ /* 0x000fe40008410000 */
[----:B------:R2:W3:Y:S01]  /*5eb0*/  MUFU.EX2 R141, R2 ;  /* 0x00000002008d7308 */ /* 0x0004e20000000800 */
[----:B-1----:R-:W-:Y:S02]  /*5ec0*/  FMNMX3.FTZ R0, R89, R50, R45, !PT ;  /* 0x0000003259007276 */ /* 0x002fe4000781002d */
[----:B------:R-:W-:Y:S02]  /*5ed0*/  FSEL R3, R3, RZ, P0 ;  /* 0x000000ff03037208 */ /* 0x000fe40000000000 */
[----:B------:R-:W-:Y:S02]  /*5ee0*/  FMNMX3.FTZ R0, R0, R33, R32, !PT ;  /* 0x0000002100007276 */ /* 0x000fe40007810020 */
[----:B------:R-:W-:-:S02]  /*5ef0*/  ISETP.GE.AND P0, PT, R76, R249, PT ;  /* 0x000000f94c00720c */ /* 0x000fc40003f06270 */
[----:B------:R-:W-:Y:S02]  /*5f00*/  FMNMX3.FTZ R0, R0, R31, R24, !PT ;  /* 0x0000001f00007276 */ /* 0x000fe40007810018 */
[----:B------:R-:W-:Y:S02]  /*5f10*/  FSEL R114, R5, -INF , !P0 ;  /* 0xff80000005727808 */ /* 0x000fe40004000000 */
[----:B------:R-:W-:Y:S01]  /*5f20*/  FMNMX3.FTZ R0, R0, R30, R112, !PT ;  /* 0x0000001e00007276 */ /* 0x000fe20007810070 */
[----:B--2---:R-:W-:Y:S01]  /*5f30*/  FFMA.FTZ R2, R35, UR20, -R3 ;  /* 0x0000001423027c23 */ /* 0x004fe20008010803 */
[----:B---3--:R-:W-:Y:S02]  /*5f40*/  F2FP.F16.F32.PACK_AB R18, R141, R129 ;  /* 0x000000818d12723e */ /* 0x008fe400000000ff */
[----:B------:R-:W-:Y:S01]  /*5f50*/  FMNMX3.FTZ R133, R0, R86, R83, !PT ;  /* 0x0000005600857276 */ /* 0x000fe20007810053 */
[----:B------:R1:W-:Y:S01]  /*5f60*/  MUFU.EX2 R137, R2 ;  /* 0x0000000200897308 */ /* 0x0003e20000000800 */
[----:B------:R-:W-:-:S02]  /*5f70*/  FFMA.FTZ R0, R44, UR20, -R3 ;  /* 0x000000142c007c23 */ /* 0x000fc40008010803 */
[----:B------:R-:W-:-:S04]  /*5f80*/  FMNMX3.FTZ R133, R133, R80, R99, !PT ;  /* 0x0000005085857276 */ /* 0x000fc80007810063 */
[----:B------:R-:W-:Y:S01]  /*5f90*/  FMNMX3.FTZ R133, R133, R98, R109, !PT ;  /* 0x0000006285857276 */ /* 0x000fe2000781006d */
[----:B------:R2:W-:Y:S03]  /*5fa0*/  MUFU.EX2 R132, R0 ;  /* 0x0000000000847308 */ /* 0x0005e60000000800 */
[----:B------:R-:W-:-:S05]  /*5fb0*/  FMNMX.FTZ R133, R114, R133, !PT ;  /* 0x0000008572857209 */ /* 0x000fca0007810000 */
[----:B------:R-:W3:Y:S04]  /*5fc0*/  SHFL.BFLY PT, R5, R133, 0x2, 0x1f ;  /* 0x0c401f0085057f89 */ /* 0x000ee800000e0000 */
[----:B-1----:R-:W1:Y:S01]  /*5fd0*/  SHFL.BFLY PT, R2, R136, 0x1, 0x1f ;  /* 0x0c201f0088027f89 */ /* 0x002e6200000e0000 */
[----:B--2---:R-:W-:-:S04]  /*5fe0*/  FFMA.FTZ R0, R37, UR20, -R3 ;  /* 0x0000001425007c23 */ /* 0x004fc80008010803 */
[----:B------:R2:W-:Y:S01]  /*5ff0*/  MUFU.EX2 R202, R0 ;  /* 0x0000000000ca7308 */ /* 0x0005e20000000800 */
[----:B---3--:R-:W-:Y:S02]  /*6000*/  FMNMX.FTZ R133, R133, R5, !PT ;  /* 0x0000000585857209 */ /* 0x008fe40007810000 */
[----:B-1----:R-:W-:-:S03]  /*6010*/  FMNMX.FTZ R136, R136, R2, !PT ;  /* 0x0000000288887209 */ /* 0x002fc60007810000 */
[----:B------:R-:W1:Y:S01]  /*6020*/  SHFL.BFLY PT, R5, R133, 0x1, 0x1f ;  /* 0x0c201f0085057f89 */ /* 0x000e6200000e0000 */
[----:B--2---:R-:W-:Y:S01]  /*6030*/  FFMA.FTZ R0, R29, UR20, -R3 ;  /* 0x000000141d007c23 */ /* 0x004fe20008010803 */
[----:B------:R-:W-:Y:S01]  /*6040*/  LOP3.LUT R29, R155, 0x200, R156, 0xf8, !PT ;  /* 0x000002009b1d7812 */ /* 0x000fe200078ef89c */
[C---:B------:R-:W-:Y:S02]  /*6050*/  FMUL.FTZ R2, R136.reuse, UR20 ;  /* 0x0000001488027c20 */ /* 0x040fe40008410000 */
[----:B------:R2:W-:Y:S01]  /*6060*/  MUFU.EX2 R153, R0 ;  /* 0x0000000000997308 */ /* 0x0005e20000000800 */
[----:B------:R-:W-:Y:S02]  /*6070*/  FSETP.NEU.FTZ.AND P0, PT, R136, -INF , PT ;  /* 0xff8000008800780b */ /* 0x000fe40003f1d000 */
[----:B------:R-:W-:Y:S02]  /*6080*/  LEA R29, R29, UR6, 0x1 ;  /* 0x000000061d1d7c11 */ /* 0x000fe4000f8e08ff */
[----:B------:R-:W-:-:S02]  /*6090*/  FSEL R2, R2, RZ, P0 ;  /* 0x000000ff02027208 */ /* 0x000fc40000000000 */
[----:B------:R-:W-:Y:S01]  /*60a0*/  LOP3.LUT P0, R6, R242, 0x2, RZ, 0xc0, !PT ;  /* 0x00000002f2067812 */ /* 0x000fe2000780c0ff */
[----:B------:R-:W-:Y:S03]  /*60b0*/  LDSM.16.MT88.4 R76, [R29+0xc000] ;  /* 0x00c000001d4c783b */ /* 0x000fe60000004200 */
[----:B------:R-:W-:Y:S01]  /*60c0*/  SEL R7, R240, 0xffffffe0, !P0 ;  /* 0xffffffe0f0077807 */ /* 0x000fe20004000000 */
[----:B------:R3:W-:Y:S01]  /*60d0*/  STL [R1+0x34], R6 ;  /* 0x0000340601007387 */ /* 0x0007e20000100800 */
[----:B--2---:R-:W-:Y:S01]  /*60e0*/  FFMA.FTZ R0, R23, UR20, -R3 ;  /* 0x0000001417007c23 */ /* 0x004fe20008010803 */
[----:B-1----:R-:W-:-:S03]  /*60f0*/  FMNMX.FTZ R133, R133, R5, !PT ;  /* 0x0000000585857209 */ /* 0x002fc60007810000 */
[----:B------:R1:W-:Y:S01]  /*6100*/  MUFU.EX2 R130, R0 ;  /* 0x0000000000827308 */ /* 0x0003e20000000800 */
[C---:B------:R-:W-:Y:S01]  /*6110*/  FSETP.NEU.FTZ.AND P0, PT, R133.reuse, -INF , PT ;  /* 0xff8000008500780b */ /* 0x040fe20003f1d000 */
[----:B------:R-:W-:Y:S01]  /*6120*/  FMUL.FTZ R5, R133, UR20 ;  /* 0x0000001485057c20 */ /* 0x000fe20008410000 */
[----:B-1----:R-:W-:-:S05]  /*6130*/  FFMA.FTZ R0, R21, UR20, -R3 ;  /* 0x0000001415007c23 */ /* 0x002fca0008010803 */
[----:B------:R1:W2:Y:S02]  /*6140*/  MUFU.EX2 R128, R0 ;  /* 0x0000000000807308 */ /* 0x0002a40000000800 */
[----:B-1----:R-:W-:Y:S01]  /*6150*/  FFMA.FTZ R0, R12, UR20, -R3 ;  /* 0x000000140c007c23 */ /* 0x002fe20008010803 */
[----:B--2---:R-:W-:-:S05]  /*6160*/  F2FP.F16.F32.PACK_AB R17, R128, R130 ;  /* 0x000000828011723e */ /* 0x004fca00000000ff */
[----:B------:R1:W-:Y:S02]  /*6170*/  MUFU.EX2 R117, R0 ;  /* 0x0000000000757308 */ /* 0x0003e40000000800 */
[----:B-1----:R-:W-:-:S06]  /*6180*/  FFMA.FTZ R0, R11, UR20, -R3 ;  /* 0x000000140b007c23 */ /* 0x002fcc0008010803 */
[----:B------:R1:W2:Y:S02]  /*6190*/  MUFU.EX2 R116, R0 ;  /* 0x0000000000747308 */ /* 0x0002a40000000800 */
[----:B-1----:R-:W-:Y:S01]  /*61a0*/  FFMA.FTZ R0, R42, UR20, -R2 ;  /* 0x000000142a007c23 */ /* 0x002fe20008010802 */
[----:B--2---:R-:W-:-:S05]  /*61b0*/  F2FP.F16.F32.PACK_AB R19, R116, R117 ;  /* 0x000000757413723e */ /* 0x004fca00000000ff */
[----:B------:R1:W-:Y:S02]  /*61c0*/  MUFU.EX2 R123, R0 ;  /* 0x00000000007b7308 */ /* 0x0003e40000000800 */
[----:B-1----:R-:W-:-:S06]  /*61d0*/  FFMA.FTZ R0, R48, UR20, -R2 ;  /* 0x0000001430007c23 */ /* 0x002fcc0008010802 */
[----:B------:R1:W-:Y:S02]  /*61e0*/  MUFU.EX2 R122, R0 ;  /* 0x00000000007a7308 */ /* 0x0003e40000000800 */
[----:B-1----:R-:W-:-:S06]  /*61f0*/  FFMA.FTZ R0, R46, UR20, -R2 ;  /* 0x000000142e007c23 */ /* 0x002fcc0008010802 */
[----:B------:R1:W-:Y:S02]  /*6200*/  MUFU.EX2 R201, R0 ;  /* 0x0000000000c97308 */ /* 0x0003e40000000800 */
[----:B-1----:R-:W-:Y:S01]  /*6210*/  FFMA.FTZ R0, R28, UR20, -R2 ;  /* 0x000000141c007c23 */ /* 0x002fe20008010802 */
[----:B------:R-:W-:-:S05]  /*6220*/  IMAD.IADD R28, R29, 0x1, R7 ;  /* 0x000000011d1c7824 */ /* 0x000fca00078e0207 */
[----:B------:R1:W2:Y:S01]  /*6230*/  MUFU.EX2 R154, R0 ;  /* 0x00000000009a7308 */ /* 0x0002a20000000800 */
[----:B------:R-:W4:Y:S04]  /*6240*/  LDSM.16.MT88.4 R36, [R28+0xc000] ;  /* 0x00c000001c24783b */ /* 0x000f280000004200 */
[----:B------:R-:W5:Y:S04]  /*6250*/  LDSM.16.MT88.4 R40, [R28+0xe000] ;  /* 0x00e000001c28783b */ /* 0x000f680000004200 */
[----:B------:R-:W-:Y:S01]  /*6260*/  LDSM.16.MT88.4 R172, [R28+0xd800] ;  /* 0x00d800001cac783b */ /* 0x000fe20000004200 */
[----:B-1----:R-:W-:Y:S01]  /*6270*/  FFMA.FTZ R0, R27, UR20, -R2 ;  /* 0x000000141b007c23 */ /* 0x002fe20008010802 */
[----:B--2---:R-:W-:-:S02]  /*6280*/  F2FP.F16.F32.PACK_AB R22, R154, R201 ;  /* 0x000000c99a16723e */ /* 0x004fc400000000ff */
[----:B------:R-:W-:Y:S01]  /*6290*/  F2FP.F16.F32.PACK_AB R27, R153, R202 ;  /* 0x000000ca991b723e */ /* 0x000fe200000000ff */
[----:B------:R1:W-:Y:S02]  /*62a0*/  MUFU.EX2 R131, R0 ;  /* 0x0000000000837308 */ /* 0x0003e40000000800 */
[----:B-1----:R-:W-:Y:S01]  /*62b0*/  FFMA.FTZ R0, R26, UR20, -R2 ;  /* 0x000000141a007c23 */ /* 0x002fe20008010802 */
[----:B------:R-:W-:-:S05]  /*62c0*/  F2FP.F16.F32.PACK_AB R26, R200, R203 ;  /* 0x000000cbc81a723e */ /* 0x000fca00000000ff */
[----:B------:R1:W2:Y:S02]  /*62d0*/  MUFU.EX2 R152, R0 ;  /* 0x0000000000987308 */ /* 0x0002a40000000800 */
[----:B-1----:R-:W-:Y:S01]  /*62e0*/  FFMA.FTZ R0, R25, UR20, -R2 ;  /* 0x0000001419007c23 */ /* 0x002fe20008010802 */
[----:B------:R-:W-:Y:S02]  /*62f0*/  F2FP.F16.F32.PACK_AB R25, R132, R137 ;  /* 0x000000898419723e */ /* 0x000fe400000000ff */
[----:B--2---:R-:W-:-:S03]  /*6300*/  F2FP.F16.F32.PACK_AB R12, R152, R131 ;  /* 0x00000083980c723e */ /* 0x004fc600000000ff */
[----:B------:R1:W-:Y:S02]  /*6310*/  MUFU.EX2 R118, R0 ;  /* 0x0000000000767308 */ /* 0x0003e40000000800 */
[----:B-1----:R-:W-:Y:S01]  /*6320*/  FSEL R0, R5, RZ, P0 ;  /* 0x000000ff05007208 */ /* 0x002fe20000000000 */
[----:B------:R-:W-:Y:S01]  /*6330*/  FFMA.FTZ R5, R20, UR20, -R2 ;  /* 0x0000001414057c23 */ /* 0x000fe20008010802 */
[----:B------:R-:W-:-:S04]  /*6340*/  F2FP.F16.F32.PACK_AB R20, R122, R123 ;  /* 0x0000007b7a14723e */ /* 0x000fc800000000ff */
[----:B------:R1:W2:Y:S01]  /*6350*/  MUFU.EX2 R142, R5 ;  /* 0x00000005008e7308 */ /* 0x0002a20000000800 */
[----:B---3--:R-:W-:Y:S01]  /*6360*/  FFMA.FTZ R6, R30, UR20, -R0 ;  /* 0x000000141e067c23 */ /* 0x008fe20008010800 */
[----:B------:R-:W-:-:S06]  /*6370*/  VIADD R30, R29, 0xc040 ;  /* 0x0000c0401d1e7836 */ /* 0x000fcc0000000000 */
[----:B------:R3:W-:Y:S01]  /*6380*/  MUFU.EX2 R140, R6 ;  /* 0x00000006008c7308 */ /* 0x0007e20000000800 */
[----:B-1----:R-:W-:Y:S01]  /*6390*/  FFMA.FTZ R5, R89, UR20, -R0 ;  /* 0x0000001459057c23 */ /* 0x002fe20008010800 */
[----:B--2---:R-:W-:-:S06]  /*63a0*/  F2FP.F16.F32.PACK_AB R14, R142, R118 ;  /* 0x000000768e0e723e */ /* 0x004fcc00000000ff */
[----:B------:R1:W-:Y:S01]  /*63b0*/  MUFU.EX2 R121, R5 ;  /* 0x0000000500797308 */ /* 0x0003e20000000800 */
[----:B---3--:R-:W-:-:S05]  /*63c0*/  LOP3.LUT P3, R6, R242, 0x4, RZ, 0xc0, !PT ;  /* 0x00000004f2067812 */ /* 0x008fca000786c0ff */
[----:B------:R-:W-:Y:S01]  /*63d0*/  STL [R1+0x3c], R6 ;  /* 0x00003c0601007387 */ /* 0x000fe20000100800 */
[----:B-1----:R-:W-:-:S04]  /*63e0*/  FFMA.FTZ R5, R50, UR20, -R0 ;  /* 0x0000001432057c23 */ /* 0x002fc80008010800 */
        /* <DEDUP_REMOVED lines=8> */
[----:B------:R-:W1:Y:S04]  /*6470*/  LDSM.16.MT88.4 R32, [R28+0xc800] ;  /* 0x00c800001c20783b */ /* 0x000e680000004200 */
[----:B------:R2:W-:Y:S02]  /*6480*/  MUFU.EX2 R72, R5 ;  /* 0x0000000500487308 */ /* 0x0005e40000000800 */
[C---:B----4-:R-:W-:Y:S08]  /*6490*/  HMMA.16816.F32 R8, R20.reuse, R36, RZ ;  /* 0x000000241408723c */ /* 0x050ff000000018ff */
[----:B------:R-:W-:Y:S01]  /*64a0*/  HMMA.16816.F32 R52, R20, R38, RZ ;  /* 0x000000261434723c */ /* 0x000fe200000018ff */
[----:B--2---:R-:W-:-:S04]  /*64b0*/  FFMA.FTZ R5, R31, UR20, -R0 ;  /* 0x000000141f057c23 */ /* 0x004fc80008010800 */
[----:B------:R2:W3:Y:S02]  /*64c0*/  MUFU.EX2 R124, R5 ;  /* 0x00000005007c7308 */ /* 0x0004e40000000800 */
[----:B--2---:R-:W-:Y:S01]  /*64d0*/  FFMA.FTZ R5, R24, UR20, -R0 ;  /* 0x0000001418057c23 */ /* 0x004fe20008010800 */
[----:B------:R-:W-:Y:S02]  /*64e0*/  F2FP.F16.F32.PACK_AB R24, R138, R139 ;  /* 0x0000008b8a18723e */ /* 0x000fe400000000ff */
[----:B---3--:R-:W-:-:S03]  /*64f0*/  F2FP.F16.F32.PACK_AB R13, R124, R72 ;  /* 0x000000487c0d723e */ /* 0x008fc600000000ff */
[----:B------:R2:W3:Y:S02]  /*6500*/  MUFU.EX2 R119, R5 ;  /* 0x0000000500777308 */ /* 0x0004e40000000800 */
[----:B------:R-:W-:Y:S01]  /*6510*/  HMMA.16816.F32 R44, R24, R36, RZ ;  /* 0x00000024182c723c */ /* 0x000fe200000018ff */
[----:B--2---:R-:W-:Y:S01]  /*6520*/  FFMA.FTZ R5, R49, UR20, -R4 ;  /* 0x0000001431057c23 */ /* 0x004fe20008010804 */
[----:B---3--:R-:W-:-:S06]  /*6530*/  F2FP.F16.F32.PACK_AB R15, R140, R119 ;  /* 0x000000778c0f723e */ /* 0x008fcc00000000ff */
[----:B-----5:R-:W-:Y:S01]  /*6540*/  HMMA.16816.F32 R48, R24, R40, RZ ;  /* 0x000000281830723c */ /* 0x020fe200000018ff */
[----:B------:R2:W-:Y:S07]  /*6550*/  MUFU.EX2 R250, R5 ;  /* 0x0000000500fa7308 */ /* 0x0005ee0000000800 */
[-C--:B-1----:R-:W-:Y:S01]  /*6560*/  HMMA.16816.F32 R164, R12, R32.reuse, R8 ;  /* 0x000000200ca4723c */ /* 0x082fe20000001808 */
[----:B------:R-:W1:Y:S07]  /*6570*/  LDSM.16.MT88.4 R8, [R28+0xe800] ;  /* 0x00e800001c08783b */ /* 0x000e6e0000004200 */
[----:B------:R-:W-:Y:S01]  /*6580*/  HMMA.16816.F32 R160, R16, R32, R44 ;  /* 0x0000002010a0723c */ /* 0x000fe2000000182c */
[----:B--2---:R-:W-:-:S04]  /*6590*/  FFMA.FTZ R5, R62, UR20, -R4 ;  /* 0x000000143e057c23 */ /* 0x004fc80008010804 */
[----:B------:R2:W-:Y:S03]  /*65a0*/  MUFU.EX2 R252, R5 ;  /* 0x0000000500fc7308 */ /* 0x0005e60000000800 */
[----:B------:R-:W-:Y:S08]  /*65b0*/  HMMA.16816.F32 R44, R24, R38, RZ ;  /* 0x00000026182c723c */ /* 0x000ff000000018ff */
[----:B------:R-:W-:Y:S01]  /*65c0*/  HMMA.16816.F32 R36, R20, R40, RZ ;  /* 0x000000281424723c */ /* 0x000fe200000018ff */
[----:B--2---:R-:W-:-:S07]  /*65d0*/  FFMA.FTZ R5, R68, UR20, -R4 ;  /* 0x0000001444057c23 */ /* 0x004fce0008010804 */
[-C--:B------:R-:W-:Y:S01]  /*65e0*/  HMMA.16816.F32 R168, R12, R34.reuse, R52 ;  /* 0x000000220ca8723c */ /* 0x080fe20000001834 */
[----:B------:R2:W-:Y:S07]  /*65f0*/  MUFU.EX2 R251, R5 ;  /* 0x0000000500fb7308 */ /* 0x0005ee0000000800 */
[----:B------:R-:W-:Y:S08]  /*6600*/  HMMA.16816.F32 R52, R16, R34, R44 ;  /* 0x000000221034723c */ /* 0x000ff0000000182c */
[----:B-1----:R-:W-:Y:S01]  /*6610*/  HMMA.16816.F32 R104, R12, R8, R36 ;  /* 0x000000080c68723c */ /* 0x002fe20000001824 */
[----:B--2---:R-:W-:-:S04]  /*6620*/  FFMA.FTZ R5, R64, UR20, -R4 ;  /* 0x0000001440057c23 */ /* 0x004fc80008010804 */
[----:B------:R1:W-:Y:S03]  /*6630*/  MUFU.EX2 R244, R5 ;  /* 0x0000000500f47308 */ /* 0x0003e60000000800 */
[-C--:B------:R-:W-:Y:S08]  /*6640*/  HMMA.16816.F32 R36, R24, R76.reuse, RZ ;  /* 0x0000004c1824723c */ /* 0x080ff000000018ff */
[----:B------:R-:W-:Y:S01]  /*6650*/  HMMA.16816.F32 R32, R20, R76, RZ ;  /* 0x0000004c1420723c */ /* 0x000fe200000018ff */
[----:B------:R-:W-:-:S02]  /*6660*/  IMAD.MOV.U32 R77, RZ, RZ, R72 ;  /* 0x000000ffff4d7224 */ /* 0x000fc400078e0048 */
[----:B------:R-:W-:Y:S02]  /*6670*/  IMAD.MOV.U32 R76, RZ, RZ, R100 ;  /* 0x000000ffff4c7224 */ /* 0x000fe400078e0064 */
[----:B-1----:R-:W-:-:S03]  /*6680*/  FFMA.FTZ R5, R65, UR20, -R4 ;  /* 0x0000001441057c23 */ /* 0x002fc60008010804 */
[----:B------:R-:W-:Y:S01]  /*6690*/  HMMA.16816.F32 R44, R20, R42, RZ ;  /* 0x0000002a142c723c */ /* 0x000fe200000018ff */
[----:B------:R-:W1:Y:S01]  /*66a0*/  LDSM.16.MT88.4 R64, [R29+0xc800] ;  /* 0x00c800001d40783b */ /* 0x000e620000004200 */
[----:B------:R2:W-:Y:S06]  /*66b0*/  MUFU.EX2 R239, R5 ;  /* 0x0000000500ef7308 */ /* 0x0005ec0000000800 */
[----:B------:R-:W-:Y:S08]  /*66c0*/  HMMA.16816.F32 R88, R16, R8, R48 ;  /* 0x000000081058723c */ /* 0x000ff00000001830 */
[----:B------:R-:W-:Y:S01]  /*66d0*/  HMMA.16816.F32 R40, R24, R42, RZ ;  /* 0x0000002a1828723c */ /* 0x000fe200000018ff */
[----:B--2---:R-:W-:-:S04]  /*66e0*/  FFMA.FTZ R5, R63, UR20, -R4 ;  /* 0x000000143f057c23 */ /* 0x004fc80008010804 */
[----:B------:R2:W-:Y:S03]  /*66f0*/  MUFU.EX2 R238, R5 ;  /* 0x0000000500ee7308 */ /* 0x0005e60000000800 */
[----:B------:R-:W-:-:S12]  /*6700*/  HMMA.16816.F32 R92, R12, R10, R44 ;  /* 0x0000000a0c5c723c */ /* 0x000fd8000000182c */
[----:B------:R-:W-:Y:S01]  /*6710*/  HMMA.16816.F32 R100, R16, R10, R40 ;  /* 0x0000000a1064723c */ /* 0x000fe20000001828 */
[--C-:B--2---:R-:W-:Y:S01]  /*6720*/  FFMA.FTZ R5, R61, UR20, -R4.reuse ;  /* 0x000000143d057c23 */ /* 0x104fe20008010804 */
[----:B------:R-:W-:-:S06]  /*6730*/  FFMA.FTZ R4, R59, UR20, -R4 ;  /* 0x000000143b047c23 */ /* 0x000fcc0008010804 */
[-C--:B-1----:R-:W-:Y:S01]  /*6740*/  HMMA.16816.F32 R148, R12, R64.reuse, R32 ;  /* 0x000000400c94723c */ /* 0x082fe20000001820 */
[----:B------:R1:W-:Y:S07]  /*6750*/  MUFU.EX2 R236, R5 ;  /* 0x0000000500ec7308 */ /* 0x0003ee0000000800 */
[----:B------:R-:W-:Y:S01]  /*6760*/  HMMA.16816.F32 R144, R16, R64, R36 ;  /* 0x000000401090723c */ /* 0x000fe20000001824 */
[----:B------:R2:W3:Y:S01]  /*6770*/  MUFU.EX2 R237, R4 ;  /* 0x0000000400ed7308 */ /* 0x0004e20000000800 */
[----:B------:R-:W-:Y:S01]  /*6780*/  LDSM.16.MT88.4 R36, [R28+0xd000] ;  /* 0x00d000001c24783b */ /* 0x000fe20000004200 */
[----:B------:R-:W-:-:S02]  /*6790*/  IMAD.MOV.U32 R65, RZ, RZ, R131 ;  /* 0x000000ffff417224 */ /* 0x000fc400078e0083 */
[----:B------:R-:W-:Y:S02]  /*67a0*/  IMAD.MOV.U32 R64, RZ, RZ, R130 ;  /* 0x000000ffff407224 */ /* 0x000fe400078e0082 */
        /* <DEDUP_REMOVED lines=12> */
[----:B--2---:R-:W-:Y:S02]  /*6870*/  FFMA.FTZ R4, R58, UR20, -R3 ;  /* 0x000000143a047c23 */ /* 0x004fe40008010803 */
[----:B------:R-:W-:Y:S04]  /*6880*/  LDSM.16.MT88.4 R56, [R29+0xe000] ;  /* 0x00e000001d38783b */ /* 0x000fe80000004200 */
[----:B------:R1:W-:Y:S01]  /*6890*/  MUFU.EX2 R235, R4 ;  /* 0x0000000400eb7308 */ /* 0x0003e20000000800 */
[-C--:B---3--:R-:W-:Y:S08]  /*68a0*/  HMMA.16816.F32 R8, R24, R72.reuse, RZ ;  /* 0x000000481808723c */ /* 0x088ff000000018ff */
[----:B------:R-:W-:Y:S01]  /*68b0*/  HMMA.16816.F32 R44, R20, R72, RZ ;  /* 0x00000048142c723c */ /* 0x000fe200000018ff */
[----:B------:R-:W-:Y:S01]  /*68c0*/  IMAD.MOV.U32 R72, RZ, RZ, R128 ;  /* 0x000000ffff487224 */ /* 0x000fe200078e0080 */
[----:B------:R-:W-:Y:S01]  /*68d0*/  F2FP.F16.F32.PACK_AB R128, R238, R239 ;  /* 0x000000efee80723e */ /* 0x000fe200000000ff */
[----:B------:R-:W-:-:S02]  /*68e0*/  IMAD.MOV.U32 R73, RZ, RZ, R127 ;  /* 0x000000ffff497224 */ /* 0x000fc400078e007f */
[----:B-1----:R-:W-:Y:S02]  /*68f0*/  FFMA.FTZ R4, R60, UR20, -R3 ;  /* 0x000000143c047c23 */ /* 0x002fe40008010803 */
[----:B------:R-:W1:Y:S01]  /*6900*/  LDSM.16.MT88.4 R60, [R30+0x800] ;  /* 0x000800001e3c783b */ /* 0x000e620000004200 */
[----:B------:R-:W-:Y:S01]  /*6910*/  HMMA.16816.F32 R40, R24, R68, RZ ;  /* 0x000000441828723c */ /* 0x000fe200000018ff */
[----:B------:R2:W3:Y:S01]  /*6920*/  MUFU.EX2 R234, R4 ;  /* 0x0000000400ea7308 */ /* 0x0004e20000000800 */
[----:B------:R-:W-:Y:S02]  /*6930*/  IMAD.MOV.U32 R69, RZ, RZ, R124 ;  /* 0x000000ffff457224 */ /* 0x000fe400078e007c */
[----:B------:R-:W-:-:S04]  /*6940*/  IMAD.MOV.U32 R68, RZ, RZ, R129 ;  /* 0x000000ffff447224 */ /* 0x000fc800078e0081 */
[----:B----4-:R-:W-:Y:S01]  /*6950*/  HMMA.16816.F32 R196, R16, R48, R8 ;  /* 0x0000003010c4723c */ /* 0x010fe20000001808 */
[----:B------:R-:W-:Y:S02]  /*6960*/  F2FP.F16.F32.PACK_AB R8, R252, R250 ;  /* 0x000000fafc08723e */ /* 0x000fe400000000ff */
[----:B-----5:R-:W-:Y:S02]  /*6970*/  F2FP.F16.F32.PACK_AB R9, R232, R233 ;  /* 0x000000e9e809723e */ /* 0x020fe400000000ff */
[----:B------:R-:W-:-:S03]  /*6980*/  F2FP.F16.F32.PACK_AB R10, R244, R251 ;  /* 0x000000fbf40a723e */ /* 0x000fc600000000ff */
[----:B------:R-:W-:Y:S01]  /*6990*/  HMMA.16816.F32 R192, R12, R48, R44 ;  /* 0x000000300cc0723c */ /* 0x000fe2000000182c */
[----:B------:R-:W-:Y:S01]  /*69a0*/  LDSM.16.MT88.4 R44, [R31+0x2000] ;  /* 0x002000001f2c783b */ /* 0x000fe20000004200 */
[----:B--2---:R-:W-:Y:S01]  /*69b0*/  FFMA.FTZ R4, R81, UR20, -R3 ;  /* 0x0000001451047c23 */ /* 0x004fe20008010803 */
[----:B---3--:R-:W-:Y:S01]  /*69c0*/  F2FP.F16.F32.PACK_AB R11, R234, R235 ;  /* 0x000000ebea0b723e */ /* 0x008fe200000000ff */
[----:B------:R-:W-:Y:S02]  /*69d0*/  IMAD.MOV.U32 R48, RZ, RZ, R118 ;  /* 0x000000ffff307224 */ /* 0x000fe400078e0076 */
[----:B------:R2:W-:Y:S01]  /*69e0*/  MUFU.EX2 R231, R4 ;  /* 0x0000000400e77308 */ /* 0x0005e20000000800 */
[----:B------:R-:W-:-:S03]  /*69f0*/  IMAD.MOV.U32 R49, RZ, RZ, R117 ;  /* 0x000000ffff317224 */ /* 0x000fc600078e0075 */
[----:B------:R-:W-:Y:S01]  /*6a00*/  HMMA.16816.F32 R160, R8, R36, R160 ;  /* 0x0000002408a0723c */ /* 0x000fe200000018a0 */
[----:B--2---:R-:W-:-:S07]  /*6a10*/  FFMA.FTZ R4, R84, UR20, -R3 ;  /* 0x0000001454047c23 */ /* 0x004fce0008010803 */
[-C--:B-1----:R-:W-:Y:S01]  /*6a20*/  HMMA.16816.F32 R180, R12, R60.reuse, R32 ;  /* 0x0000003c0cb4723c */ /* 0x082fe20000001820 */
[----:B------:R-:W1:Y:S01]  /*6a30*/  LDSM.16.MT88.4 R32, [R28+0xf000] ;  /* 0x00f000001c20783b */ /* 0x000e620000004200 */
[----:B------:R2:W3:Y:S06]  /*6a40*/  MUFU.EX2 R230, R4 ;  /* 0x0000000400e67308 */ /* 0x0004ec0000000800 */
[----:B------:R-:W-:Y:S01]  /*6a50*/  HMMA.16816.F32 R184, R16, R60, R40 ;  /* 0x0000003c10b8723c */ /* 0x000fe20000001828 */
[----:B------:R-:W-:Y:S01]  /*6a60*/  LDSM.16.MT88.4 R40, [R29+0xe800] ;  /* 0x00e800001d28783b */ /* 0x000fe20000004200 */
[--C-:B--2---:R-:W-:Y:S01]  /*6a70*/  FFMA.FTZ R4, R85, UR20, -R3.reuse ;  /* 0x0000001455047c23 */ /* 0x104fe20008010803 */
[----:B------:R-:W-:Y:S01]  /*6a80*/  FFMA.FTZ R3, R113, UR20, -R3 ;  /* 0x0000001471037c23 */ /* 0x000fe20008010803 */
[----:B---3--:R-:W-:-:S02]  /*6a90*/  F2FP.F16.F32.PACK_AB R129, R230, R231 ;  /* 0x000000e7e681723e */ /* 0x008fc400000000ff */
[----:B------:R2:W-:Y:S08]  /*6aa0*/  MUFU.EX2 R229, R4 ;  /* 0x0000000400e57308 */ /* 0x0005f00000000800 */
[----:B------:R3:W4:Y:S01]  /*6ab0*/  MUFU.EX2 R219, R3 ;  /* 0x0000000300db7308 */ /* 0x0007220000000800 */
[--C-:B--2---:R-:W-:Y:S01]  /*6ac0*/  FFMA.FTZ R4, R115, UR20, -R2.reuse ;  /* 0x0000001473047c23 */ /* 0x104fe20008010802 */
[----:B-1----:R-:W-:Y:S06]  /*6ad0*/  HMMA.16816.F32 R100, R8, R34, R100 ;  /* 0x000000220864723c */ /* 0x002fec0000001864 */
[----:B------:R1:W-:Y:S01]  /*6ae0*/  MUFU.EX2 R222, R4 ;  /* 0x0000000400de7308 */ /* 0x0003e20000000800 */
[----:B---3--:R-:W-:Y:S01]  /*6af0*/  FFMA.FTZ R3, R97, UR20, -R2 ;  /* 0x0000001461037c23 */ /* 0x008fe20008010802 */
[----:B----4-:R-:W-:-:S06]  /*6b00*/  F2FP.F16.F32.PACK_AB R131, R219, R229 ;  /* 0x000000e5db83723e */ /* 0x010fcc00000000ff */
[----:B------:R2:W-:Y:S01]  /*6b10*/  MUFU.EX2 R216, R3 ;  /* 0x0000000300d87308 */ /* 0x0005e20000000800 */
[----:B------:R-:W-:Y:S01]  /*6b20*/  HMMA.16816.F32 R160, R128, R172, R160 ;  /* 0x000000ac80a0723c */ /* 0x000fe200000018a0 */
[----:B-1----:R-:W-:-:S06]  /*6b30*/  FFMA.FTZ R4, R96, UR20, -R2 ;  /* 0x0000001460047c23 */ /* 0x002fcc0008010802 */
[----:B------:R1:W-:Y:S01]  /*6b40*/  MUFU.EX2 R227, R4 ;  /* 0x0000000400e37308 */ /* 0x0003e20000000800 */
[----:B--2---:R-:W-:-:S07]  /*6b50*/  FFMA.FTZ R3, R108, UR20, -R2 ;  /* 0x000000146c037c23 */ /* 0x004fce0008010802 */
[----:B------:R2:W3:Y:S01]  /*6b60*/  MUFU.EX2 R215, R3 ;  /* 0x0000000300d77308 */ /* 0x0004e20000000800 */
[----:B-1----:R-:W-:-:S07]  /*6b70*/  FFMA.FTZ R4, R87, UR20, -R2 ;  /* 0x0000001457047c23 */ /* 0x002fce0008010802 */
[----:B------:R1:W-:Y:S01]  /*6b80*/  MUFU.EX2 R223, R4 ;  /* 0x0000000400df7308 */ /* 0x0003e20000000800 */
[----:B--2---:R-:W-:Y:S01]  /*6b90*/  FFMA.FTZ R3, R110, UR20, -R2 ;  /* 0x000000146e037c23 */ /* 0x004fe20008010802 */
[----:B---3--:R-:W-:-:S06]  /*6ba0*/  F2FP.F16.F32.PACK_AB R124, R215, R216 ;  /* 0x000000d8d77c723e */ /* 0x008fcc00000000ff */
[----:B------:R2:W-:Y:S01]  /*6bb0*/  MUFU.EX2 R214, R3 ;  /* 0x0000000300d67308 */ /* 0x0005e20000000800 */
[--C-:B-1----:R-:W-:Y:S01]  /*6bc0*/  FFMA.FTZ R4, R82, UR20, -R2.reuse ;  /* 0x0000001452047c23 */ /* 0x102fe20008010802 */
[----:B------:R-:W-:-:S06]  /*6bd0*/  FFMA.FTZ R2, R111, UR20, -R2 ;  /* 0x000000146f027c23 */ /* 0x000fcc0008010802 */
[----:B------:R1:W3:Y:S01]  /*6be0*/  MUFU.EX2 R228, R4 ;  /* 0x0000000400e47308 */ /* 0x0002e20000000800 */
[----:B--2---:R-:W-:-:S07]  /*6bf0*/  IMAD.MOV.U32 R3, RZ, RZ, R116 ;  /* 0x000000ffff037224 */ /* 0x004fce00078e0074 */
[----:B------:R2:W4:Y:S01]  /*6c00*/  MUFU.EX2 R213, R2 ;  /* 0x0000000200d57308 */ /* 0x0005220000000800 */
[----:B-1----:R-:W-:Y:S01]  /*6c10*/  FFMA.FTZ R4, R112, UR20, -R0 ;  /* 0x0000001470047c23 */ /* 0x002fe20008010800 */
[----:B---3--:R-:W-:-:S06]  /*6c20*/  F2FP.F16.F32.PACK_AB R6, R228, R223 ;  /* 0x000000dfe406723e */ /* 0x008fcc00000000ff */
[----:B------:R1:W-:Y:S01]  /*6c30*/  MUFU.EX2 R221, R4 ;  /* 0x0000000400dd7308 */ /* 0x0003e20000000800 */
[----:B--2---:R-:W-:Y:S01]  /*6c40*/  FFMA.FTZ R2, R99, UR20, -R0 ;  /* 0x0000001463027c23 */ /* 0x004fe20008010800 */
[----:B----4-:R-:W-:-:S06]  /*6c50*/  F2FP.F16.F32.PACK_AB R126, R213, R214 ;  /* 0x000000d6d57e723e */ /* 0x010fcc00000000ff */
[----:B------:R2:W-:Y:S01]  /*6c60*/  MUFU.EX2 R212, R2 ;  /* 0x0000000200d47308 */ /* 0x0005e20000000800 */
[--C-:B-1----:R-:W-:Y:S02]  /*6c70*/  FFMA.FTZ R4, R86, UR20, -R0.reuse ;  /* 0x0000001456047c23 */ /* 0x102fe40008010800 */
[----:B------:R-:W-:Y:S05]  /*6c80*/  HMMA.16816.F32 R84, R8, R32, R88 ;  /* 0x000000200854723c */ /* 0x000fea0000001858 */
[----:B------:R1:W3:Y:S01]  /*6c90*/  MUFU.EX2 R220, R4 ;  /* 0x0000000400dc7308 */ /* 0x0002e20000000800 */
[--C-:B--2---:R-:W-:Y:S02]  /*6ca0*/  FFMA.FTZ R2, R98, UR20, -R0.reuse ;  /* 0x0000001462027c23 */ /* 0x104fe40008010800 */
[----:B------:R-:W2:Y:S05]  /*6cb0*/  LDSM.16.MT88.4 R96, [R28+0xf800] ;  /* 0x00f800001c60783b */ /* 0x000eaa0000004200 */
[----:B------:R4:W5:Y:S01]  /*6cc0*/  MUFU.EX2 R61, R2 ;  /* 0x00000002003d7308 */ /* 0x0009620000000800 */
[----:B-1----:R-:W-:Y:S01]  /*6cd0*/  FFMA.FTZ R4, R83, UR20, -R0 ;  /* 0x0000001453047c23 */ /* 0x002fe20008010800 */
[----:B---3--:R-:W-:-:S06]  /*6ce0*/  F2FP.F16.F32.PACK_AB R5, R220, R221 ;  /* 0x000000dddc05723e */ /* 0x008fcc00000000ff */
[----:B------:R1:W-:Y:S01]  /*6cf0*/  MUFU.EX2 R218, R4 ;  /* 0x0000000400da7308 */ /* 0x0003e20000000800 */
[----:B----4-:R-:W-:Y:S01]  /*6d00*/  FFMA.FTZ R2, R109, UR20, -R0 ;  /* 0x000000146d027c23 */ /* 0x010fe20008010800 */
[----:B-----5:R-:W-:-:S06]  /*6d10*/  F2FP.F16.F32.PACK_AB R125, R61, R212 ;  /* 0x000000d43d7d723e */ /* 0x020fcc00000000ff */
[----:B------:R3:W-:Y:S01]  /*6d20*/  MUFU.EX2 R60, R2 ;  /* 0x00000002003c7308 */ /* 0x0007e20000000800 */
[--C-:B-1----:R-:W-:Y:S01]  /*6d30*/  FFMA.FTZ R4, R80, UR20, -R0.reuse ;  /* 0x0000001450047c23 */ /* 0x102fe20008010800 */
[----:B------:R-:W-:Y:S01]  /*6d40*/  FFMA.FTZ R0, R114, UR20, -R0 ;  /* 0x0000001472007c23 */ /* 0x000fe20008010800 */
[----:B------:R-:W-:Y:S01]  /*6d50*/  HMMA.16816.F32 R80, R8, R38, R52 ;  /* 0x000000260850723c */ /* 0x000fe20000001834 */
[----:B------:R-:W1:Y:S04]  /*6d60*/  LDSM.16.MT88.4 R52, [R30+0x2000] ;  /* 0x002000001e34783b */ /* 0x000e680000004200 */
[----:B------:R4:W5:Y:S01]  /*6d70*/  MUFU.EX2 R217, R4 ;  /* 0x0000000400d97308 */ /* 0x0009620000000800 */
[----:B------:R-:W-:Y:S01]  /*6d80*/  UMOV UR20, UR29 ;  /* 0x0000001d00147c82 */ /* 0x000fe20008000000 */
[----:B---3--:R-:W-:Y:S01]  /*6d90*/  IMAD.MOV.U32 R2, RZ, RZ, R119 ;  /* 0x000000ffff027224 */ /* 0x008fe200078e0077 */
[----:B--2---:R-:W-:Y:S05]  /*6da0*/  HMMA.16816.F32 R84, R128, R96, R84 ;  /* 0x000000608054723c */ /* 0x004fea0000001854 */
[----:B------:R-:W2:Y:S03]  /*6db0*/  MUFU.EX2 R28, R0 ;  /* 0x00000000001c7308 */ /* 0x000ea60000000800 */
[----:B------:R-:W-:Y:S01]  /*6dc0*/  HMMA.16816.F32 R112, R20, R56, RZ ;  /* 0x000000381470723c */ /* 0x000fe200000018ff */
[----:B----4-:R-:W-:-:S02]  /*6dd0*/  F2FP.F16.F32.PACK_AB R4, R227, R222 ;  /* 0x000000dee304723e */ /* 0x010fc400000000ff */
[----:B-----5:R-:W-:-:S05]  /*6de0*/  F2FP.F16.F32.PACK_AB R7, R217, R218 ;  /* 0x000000dad907723e */ /* 0x020fca00000000ff */
[----:B------:R-:W-:Y:S01]  /*6df0*/  HMMA.16816.F32 R116, R24, R56, RZ ;  /* 0x000000381874723c */ /* 0x000fe200000018ff */
[----:B------:R-:W-:Y:S01]  /*6e00*/  IMAD.MOV.U32 R56, RZ, RZ, R142 ;  /* 0x000000ffff387224 */ /* 0x000fe200078e008e */
[----:B--2---:R-:W-:Y:S01]  /*6e10*/  F2FP.F16.F32.PACK_AB R127, R28, R60 ;  /* 0x0000003c1c7f723e */ /* 0x004fe200000000ff */
[----:B------:R-:W-:Y:S02]  /*6e20*/  IMAD.MOV.U32 R57, RZ, RZ, R141 ;  /* 0x000000ffff397224 */ /* 0x000fe400078e008d */
[----:B------:R-:W-:Y:S01]  /*6e30*/  FADD.FTZ R0, R139, R138 ;  /* 0x0000008a8b007221 */ /* 0x000fe20000010000 */
[----:B------:R-:W-:Y:S02]  /*6e40*/  IMAD.MOV.U32 R139, RZ, RZ, R3 ;  /* 0x000000ffff8b7224 */ /* 0x000fe400078e0003 */
[----:B------:R-:W-:Y:S01]  /*6e50*/  FADD.FTZ R3, R137, R132 ;  /* 0x0000008489037221 */ /* 0x000fe20000010000 */
[----:B------:R-:W-:Y:S01]  /*6e60*/  HMMA.16816.F32 R88, R4, R32, R104 ;  /* 0x000000200458723c */ /* 0x000fe20000001868 */
[----:B------:R-:W-:-:S02]  /*6e70*/  IMAD.MOV.U32 R138, RZ, RZ, R56 ;  /* 0x000000ffff8a7224 */ /* 0x000fc400078e0038 */
[----:B------:R-:W-:Y:S02]  /*6e80*/  IMAD.MOV.U32 R132, RZ, RZ, R57 ;  /* 0x000000ffff847224 */ /* 0x000fe400078e0039 */
[----:B------:R-:W-:Y:S02]  /*6e90*/  IMAD.MOV.U32 R137, RZ, RZ, R2 ;  /* 0x000000ffff897224 */ /* 0x000fe400078e0002 */
[----:B------:R-:W-:Y:S01]  /*6ea0*/  FADD.FTZ R2, R123, R122 ;  /* 0x0000007a7b027221 */ /* 0x000fe20000010000 */
[----:B------:R-:W-:Y:S01]  /*6eb0*/  IMAD.MOV.U32 R123, RZ, RZ, R154 ;  /* 0x000000ffff7b7224 */ /* 0x000fe200078e009a */
[----:B------:R-:W-:Y:S01]  /*6ec0*/  HMMA.16816.F32 R92, R4, R34, R92 ;  /* 0x00000022045c723c */ /* 0x000fe2000000185c */
[----:B------:R-:W2:Y:S01]  /*6ed0*/  LDSM.16.MT88.4 R32, [R31+0x2800] ;  /* 0x002800001f20783b */ /* 0x000ea20000004200 */
[----:B------:R-:W-:-:S06]  /*6ee0*/  IMAD.MOV.U32 R122, RZ, RZ, R153 ;  /* 0x000000ffff7a7224 */ /* 0x000fcc00078e0099 */
[C---:B------:R-:W-:Y:S08]  /*6ef0*/  HMMA.16816.F32 R164, R4.reuse, R36, R164 ;  /* 0x0000002404a4723c */ /* 0x040ff000000018a4 */
[----:B------:R-:W-:Y:S01]  /*6f00*/  HMMA.16816.F32 R168, R4, R38, R168 ;  /* 0x0000002604a8723c */ /* 0x000fe200000018a8 */
[----:B------:R-:W3:Y:S07]  /*6f10*/  LDSM.16.MT88.4 R36, [R30+0x2800] ;  /* 0x002800001e24783b */ /* 0x000eee0000004200 */
[C---:B------:R-:W-:Y:S08]  /*6f20*/  HMMA.16816.F32 R88, R124.reuse, R96, R88 ;  /* 0x000000607c58723c */ /* 0x040ff00000001858 */
[C---:B------:R-:W-:Y:S08]  /*6f30*/  HMMA.16816.F32 R92, R124.reuse, R98, R92 ;  /* 0x000000627c5c723c */ /* 0x040ff0000000185c */
[C---:B------:R-:W-:Y:S08]  /*6f40*/  HMMA.16816.F32 R164, R124.reuse, R172, R164 ;  /* 0x000000ac7ca4723c */ /* 0x040ff000000018a4 */
[----:B------:R-:W-:Y:S08]  /*6f50*/  HMMA.16816.F32 R168, R124, R174, R168 ;  /* 0x000000ae7ca8723c */ /* 0x000ff000000018a8 */
[C---:B------:R-:W-:Y:S08]  /*6f60*/  HMMA.16816.F32 R96, R128.reuse, R98, R100 ;  /* 0x000000628060723c */ /* 0x040ff00000001864 */
[----:B------:R-:W-:Y:S08]  /*6f70*/  HMMA.16816.F32 R172, R128, R174, R80 ;  /* 0x000000ae80ac723c */ /* 0x000ff00000001850 */
[C---:B------:R-:W-:Y:S08]  /*6f80*/  HMMA.16816.F32 R100, R24.reuse, R44, RZ ;  /* 0x0000002c1864723c */ /* 0x040ff000000018ff */
[-C--:B-1----:R-:W-:Y:S08]  /*6f90*/  HMMA.16816.F32 R108, R24, R52.reuse, RZ ;  /* 0x00000034186c723c */ /* 0x082ff000000018ff */
[C---:B------:R-:W-:Y:S08]  /*6fa0*/  HMMA.16816.F32 R104, R20.reuse, R52, RZ ;  /* 0x000000341468723c */ /* 0x040ff000000018ff */
[----:B------:R-:W-:Y:S01]  /*6fb0*/  HMMA.16816.F32 R80, R20, R44, RZ ;  /* 0x0000002c1450723c */ /* 0x000fe200000018ff */
[----:B------:R-:W-:-:S02]  /*6fc0*/  IMAD.MOV.U32 R45, RZ, RZ, R140 ;  /* 0x000000ffff2d7224 */ /* 0x000fc400078e008c */
[----:B------:R-:W-:Y:S01]  /*6fd0*/  FADD.FTZ R44, R121, R120 ;  /* 0x00000078792c7221 */ /* 0x000fe20000010000 */
[----:B------:R-:W-:Y:S02]  /*6fe0*/  IMAD.MOV.U32 R120, RZ, RZ, R155 ;  /* 0x000000ffff787224 */ /* 0x000fe400078e009b */
[----:B------:R-:W-:Y:S02]  /*6ff0*/  IMAD.MOV.U32 R121, RZ, RZ, R73 ;  /* 0x000000ffff797224 */ /* 0x000fe400078e0049 */
[----:B--2---:R-:W-:Y:S08]  /*7000*/  HMMA.16816.F32 R188, R16, R32, R100 ;  /* 0x0000002010bc723c */ /* 0x004ff00000001864 */
[----:B------:R-:W-:Y:S08]  /*7010*/  HMMA.16816.F32 R176, R12, R40, R112 ;  /* 0x000000280cb0723c */ /* 0x000ff00000001870 */
[-C--:B---3--:R-:W-:Y:S08]  /*7020*/  HMMA.16816.F32 R204, R16, R36.reuse, R108 ;  /* 0x0000002410cc723c */ /* 0x088ff0000000186c */
[----:B------:R-:W-:Y:S01]  /*7030*/  HMMA.16816.F32 R156, R12, R36, R104 ;  /* 0x000000240c9c723c */ /* 0x000fe20000001868 */
[----:B------:R-:W-:-:S02]  /*7040*/  IMAD.MOV.U32 R36, RZ, RZ, R68 ;  /* 0x000000ffff247224 */ /* 0x000fc400078e0044 */
[----:B------:R-:W-:-:S05]  /*7050*/  IMAD.MOV.U32 R37, RZ, RZ, R69 ;  /* 0x000000ffff257224 */ /* 0x000fca00078e0045 */
[----:B------:R-:W-:Y:S08]  /*7060*/  HMMA.16816.F32 R140, R12, R32, R80 ;  /* 0x000000200c8c723c */ /* 0x000ff00000001850 */
[C---:B------:R-:W-:Y:S08]  /*7070*/  HMMA.16816.F32 R100, R20.reuse, R58, RZ ;  /* 0x0000003a1464723c */ /* 0x040ff000000018ff */
[C---:B------:R-:W-:Y:S08]  /*7080*/  HMMA.16816.F32 R112, R20.reuse, R78, RZ ;  /* 0x0000004e1470723c */ /* 0x040ff000000018ff */
[C---:B------:R-:W-:Y:S08]  /*7090*/  HMMA.16816.F32 R108, R20.reuse, R70, RZ ;  /* 0x00000046146c723c */ /* 0x040ff000000018ff */
[C---:B------:R-:W-:Y:S08]  /*70a0*/  HMMA.16816.F32 R104, R20.reuse, R74, RZ ;  /* 0x0000004a1468723c */ /* 0x040ff000000018ff */
[C---:B------:R-:W-:Y:S08]  /*70b0*/  HMMA.16816.F32 R80, R20.reuse, R54, RZ ;  /* 0x000000361450723c */ /* 0x040ff000000018ff */
[----:B------:R-:W-:Y:S08]  /*70c0*/  HMMA.16816.F32 R20, R20, R46, RZ ;  /* 0x0000002e1414723c */ /* 0x000ff000000018ff */
[----:B------:R-:W-:Y:S01]  /*70d0*/  HMMA.16816.F32 R208, R16, R40, R116 ;  /* 0x0000002810d0723c */ /* 0x000fe20000001874 */
[----:B------:R-:W-:-:S02]  /*70e0*/  IMAD.MOV.U32 R40, RZ, RZ, R64 ;  /* 0x000000ffff287224 */ /* 0x000fc400078e0040 */
[----:B------:R-:W-:Y:S02]  /*70f0*/  IMAD.MOV.U32 R41, RZ, RZ, R65 ;  /* 0x000000ffff297224 */ /* 0x000fe400078e0041 */
[----:B------:R-:W-:Y:S02]  /*7100*/  IMAD.MOV.U32 R33, RZ, RZ, R40 ;  /* 0x000000ffff217224 */ /* 0x000fe400078e0028 */
[----:B------:R-:W-:Y:S01]  /*7110*/  IMAD.MOV.U32 R32, RZ, RZ, R41 ;  /* 0x000000ffff207224 */ /* 0x000fe200078e0029 */
        /* <DEDUP_REMOVED lines=19> */
[----:B------:R-:W-:Y:S02]  /*7250*/  IMAD.MOV.U32 R63, RZ, RZ, R48 ;  /* 0x000000ffff3f7224 */ /* 0x000fe400078e0030 */
[----:B------:R-:W-:-:S05]  /*7260*/  IMAD.MOV.U32 R62, RZ, RZ, R49 ;  /* 0x000000ffff3e7224 */ /* 0x000fca00078e0031 */
[C---:B------:R-:W-:Y:S01]  /*7270*/  HMMA.16816.F32 R48, R16.reuse, R50, R12 ;  /* 0x000000321030723c */ /* 0x040fe2000000180c */
[----:B------:R-:W2:Y:S07]  /*7280*/  LDSM.16.MT88.4 R12, [R31+0x1000] ;  /* 0x001000001f0c783b */ /* 0x000eae0000004200 */
[C---:B------:R-:W-:Y:S08]  /*7290*/  HMMA.16816.F32 R56, R16.reuse, R42, R56 ;  /* 0x0000002a1038723c */ /* 0x040ff00000001838 */
[C---:B------:R-:W-:Y:S08]  /*72a0*/  HMMA.16816.F32 R52, R16.reuse, R38, R52 ;  /* 0x000000261034723c */ /* 0x040ff00000001834 */
[----:B------:R-:W-:Y:S01]  /*72b0*/  HMMA.16816.F32 R24, R16, R34, R24 ;  /* 0x000000221018723c */ /* 0x000fe20000001818 */
[----:B------:R-:W3:Y:S07]  /*72c0*/  LDSM.16.MT88.4 R16, [R30+0x1000] ;  /* 0x001000001e10783b */ /* 0x000eee0000004200 */
[-C--:B-1----:R-:W-:Y:S08]  /*72d0*/  HMMA.16816.F32 R144, R8, R20.reuse, R144 ;  /* 0x000000140890723c */ /* 0x082ff00000001890 */
[C---:B------:R-:W-:Y:S08]  /*72e0*/  HMMA.16816.F32 R148, R4.reuse, R20, R148 ;  /* 0x000000140494723c */ /* 0x040ff00000001894 */
[----:B------:R-:W-:Y:S01]  /*72f0*/  HMMA.16816.F32 R152, R4, R22, R112 ;  /* 0x000000160498723c */ /* 0x000fe20000001870 */
[----:B------:R-:W-:-:S02]  /*7300*/  IMAD.MOV.U32 R115, RZ, RZ, R203 ;  /* 0x000000ffff737224 */ /* 0x000fc400078e00cb */
[----:B------:R-:W-:Y:S02]  /*7310*/  IMAD.MOV.U32 R114, RZ, RZ, R202 ;  /* 0x000000ffff727224 */ /* 0x000fe400078e00ca */
[----:B------:R-:W-:Y:S02]  /*7320*/  IMAD.MOV.U32 R113, RZ, RZ, R201 ;  /* 0x000000ffff717224 */ /* 0x000fe400078e00c9 */
[----:B------:R-:W-:Y:S01]  /*7330*/  IMAD.MOV.U32 R112, RZ, RZ, R200 ;  /* 0x000000ffff707224 */ /* 0x000fe200078e00c8 */
        /* <DEDUP_REMOVED lines=22> */
[----:B--2---:R-:W-:Y:S01]  /*74a0*/  HMMA.16816.F32 R120, R4, R12, R140 ;  /* 0x0000000c0478723c */ /* 0x004fe2000000188c */
[----:B------:R-:W-:Y:S02]  /*74b0*/  IMAD.MOV.U32 R143, RZ, RZ, R78 ;  /* 0x000000ffff8f7224 */ /* 0x000fe400078e004e */
[----:B------:R-:W-:Y:S02]  /*74c0*/  IMAD.MOV.U32 R142, RZ, RZ, R79 ;  /* 0x000000ffff8e7224 */ /* 0x000fe400078e004f */
[----:B------:R-:W-:Y:S02]  /*74d0*/  IMAD.MOV.U32 R141, RZ, RZ, R76 ;  /* 0x000000ffff8d7224 */ /* 0x000fe400078e004c */
[----:B------:R-:W-:Y:S01]  /*74e0*/  IMAD.MOV.U32 R140, RZ, RZ, R77 ;  /* 0x000000ffff8c7224 */ /* 0x000fe200078e004d */
[-C--:B------:R-:W-:Y:S08]  /*74f0*/  HMMA.16816.F32 R56, R8, R22.reuse, R56 ;  /* 0x000000160838723c */ /* 0x080ff00000001838 */
[----:B------:R-:W-:Y:S01]  /*7500*/  HMMA.16816.F32 R76, R4, R22, R116 ;  /* 0x00000016044c723c */ /* 0x000fe20000001874 */
[----:B------:R-:W-:-:S02]  /*7510*/  IMAD.MOV.U32 R118, RZ, RZ, R32 ;  /* 0x000000ffff767224 */ /* 0x000fc400078e0020 */
[----:B------:R-:W-:Y:S02]  /*7520*/  IMAD.MOV.U32 R119, RZ, RZ, R33 ;  /* 0x000000ffff777224 */ /* 0x000fe400078e0021 */
[----:B------:R-:W-:Y:S02]  /*7530*/  IMAD.MOV.U32 R211, RZ, RZ, R118 ;  /* 0x000000ffffd37224 */ /* 0x000fe400078e0076 */
[----:B------:R-:W-:Y:S01]  /*7540*/  IMAD.MOV.U32 R210, RZ, RZ, R119 ;  /* 0x000000ffffd27224 */ /* 0x000fe200078e0077 */
[----:B---3--:R-:W-:Y:S01]  /*7550*/  HMMA.16816.F32 R104, R4, R16, R156 ;  /* 0x000000100468723c */ /* 0x008fe2000000189c */
[----:B------:R-:W-:Y:S01]  /*7560*/  IMAD.MOV.U32 R22, RZ, RZ, R113 ;  /* 0x000000ffff167224 */ /* 0x000fe200078e0071 */
[----:B------:R-:W1:Y:S01]  /*7570*/  LDSM.16.MT88.4 R156, [R29+0xd800] ;  /* 0x00d800001d9c783b */ /* 0x000e620000004200 */
[----:B------:R-:W-:Y:S02]  /*7580*/  IMAD.MOV.U32 R23, RZ, RZ, R112 ;  /* 0x000000ffff177224 */ /* 0x000fe400078e0070 */
[----:B------:R-:W-:-:S03]  /*7590*/  FADD.FTZ R2, R22, R2 ;  /* 0x0000000216027221 */ /* 0x000fc60000010000 */
[----:B------:R-:W-:Y:S01]  /*75a0*/  HMMA.16816.F32 R108, R4, R18, R100 ;  /* 0x00000012046c723c */ /* 0x000fe20000001864 */
[----:B------:R-:W-:-:S07]  /*75b0*/  FADD.FTZ R2, R21, R2 ;  /* 0x0000000215027221 */ /* 0x000fce0000010000 */
[----:B------:R-:W-:Y:S01]  /*75c0*/  HMMA.16816.F32 R32, R4, R14, R80 ;  /* 0x0000000e0420723c */ /* 0x000fe20000001850 */
[----:B------:R-:W2:Y:S04]  /*75d0*/  LDSM.16.MT88.4 R4, [R31+0x3800] ;  /* 0x003800001f04783b */ /* 0x000ea80000004200 */
[----:B------:R-:W-:Y:S03]  /*75e0*/  LDSM.16.MT88.4 R80, [R29+0xf800] ;  /* 0x00f800001d50783b */ /* 0x000fe60000004200 */
[C---:B------:R-:W-:Y:S01]  /*75f0*/  HMMA.16816.F32 R116, R8.reuse, R12, R188 ;  /* 0x0000000c0874723c */ /* 0x040fe200000018bc */
[----:B------:R-:W3:Y:S07]  /*7600*/  LDSM.16.MT88.4 R188, [R30+0x1800] ;  /* 0x001800001ebc783b */ /* 0x000eee0000004200 */
[----:B------:R-:W-:Y:S01]  /*7610*/  HMMA.16816.F32 R100, R8, R16, R204 ;  /* 0x000000100864723c */ /* 0x000fe200000018cc */
[----:B------:R-:W-:Y:S01]  /*7620*/  IMAD.MOV.U32 R16, RZ, RZ, R115 ;  /* 0x000000ffff107224 */ /* 0x000fe200078e0073 */
[----:B------:R-:W4:Y:S01]  /*7630*/  LDSM.16.MT88.4 R204, [R31+0x1800] ;  /* 0x001800001fcc783b */ /* 0x000f220000004200 */
[----:B------:R-:W-:-:S02]  /*7640*/  IMAD.MOV.U32 R17, RZ, RZ, R114 ;  /* 0x000000ffff117224 */ /* 0x000fc400078e0072 */
[----:B------:R-:W-:Y:S01]  /*7650*/  FADD.FTZ R0, R16, R0 ;  /* 0x0000000010007221 */ /* 0x000fe20000010000 */
[----:B------:R-:W5:Y:S01]  /*7660*/  LDSM.16.MT88.4 R112, [R30+0x3800] ;  /* 0x003800001e70783b */ /* 0x000f620000004200 */
[----:B------:R-:W-:Y:S01]  /*7670*/  FADD.FTZ R3, R17, R3 ;  /* 0x0000000311037221 */ /* 0x000fe20000010000 */
[----:B------:R-:W-:Y:S03]  /*7680*/  HMMA.16816.F32 R52, R8, R18, R52 ;  /* 0x000000120834723c */ /* 0x000fe60000001834 */
[----:B------:R-:W-:-:S05]  /*7690*/  FADD.FTZ R3, R20, R3 ;  /* 0x0000000314037221 */ /* 0x000fca0000010000 */
        /* <DEDUP_REMOVED lines=8> */
[-C--:B--2---:R-:W-:Y:S08]  /*7720*/  HMMA.16816.F32 R120, R124, R4.reuse, R120 ;  /* 0x000000047c78723c */ /* 0x084ff00000001878 */
        /* <DEDUP_REMOVED lines=48> */
[C---:B------:R-:W-:Y:S03]  /*7a30*/  HMMA.16816.F32 R148, R124.reuse, R156, R148 ;  /* 0x0000009c7c94723c */ /* 0x040fe60000001894 */
[----:B------:R1:W-:Y:S04]  /*7a40*/  STL [R1+0x74], R4 ;  /* 0x0000740401007387 */ /* 0x0003e80000100800 */
[----:B------:R1:W-:Y:S01]  /*7a50*/  STL [R1+0x78], R3 ;  /* 0x0000780301007387 */ /* 0x0003e20000100800 */
[C---:B------:R-:W-:Y:S03]  /*7a60*/  HMMA.16816.F32 R152, R124.reuse, R158, R152 ;  /* 0x0000009e7c98723c */ /* 0x040fe60000001898 */
[----:B------:R1:W-:Y:S04]  /*7a70*/  STL [R1+0x7c], R2 ;  /* 0x00007c0201007387 */ /* 0x0003e80000100800 */
[----:B------:R1:W-:Y:S01]  /*7a80*/  STL [R1+0x54], R0 ;  /* 0x0000540001007387 */ /* 0x0003e20000100800 */
[C---:B---3--:R-:W-:Y:S08]  /*7a90*/  HMMA.16816.F32 R180, R124.reuse, R188, R180 ;  /* 0x000000bc7cb4723c */ /* 0x048ff000000018b4 */
[C---:B------:R-:W-:Y:S08]  /*7aa0*/  HMMA.16816.F32 R184, R124.reuse, R190, R184 ;  /* 0x000000be7cb8723c */ /* 0x040ff000000018b8 */
[C---:B----4-:R-:W-:Y:S08]  /*7ab0*/  HMMA.16816.F32 R192, R124.reuse, R204, R192 ;  /* 0x000000cc7cc0723c */ /* 0x050ff000000018c0 */
[C---:B------:R-:W-:Y:S08]  /*7ac0*/  HMMA.16816.F32 R200, R124.reuse, R206, R200 ;  /* 0x000000ce7cc8723c */ /* 0x040ff000000018c8 */
[C---:B------:R-:W-:Y:S08]  /*7ad0*/  HMMA.16816.F32 R72, R124.reuse, R80, R72 ;  /* 0x000000507c48723c */ /* 0x040ff00000001848 */
[C---:B------:R-:W-:Y:S08]  /*7ae0*/  HMMA.16816.F32 R76, R124.reuse, R82, R76 ;  /* 0x000000527c4c723c */ /* 0x040ff0000000184c */
[C---:B-----5:R-:W-:Y:S08]  /*7af0*/  HMMA.16816.F32 R104, R124.reuse, R112, R104 ;  /* 0x000000707c68723c */ /* 0x060ff00000001868 */
        /* <DEDUP_REMOVED lines=14> */
[----:B------:R-:W2:Y:S01]  /*7be0*/  LDL.LU.64 R62, [R1+0x40] ;  /* 0x00004000013e7983 */ /* 0x000ea20000300a00 */
[----:B------:R-:W1:Y:S01]  /*7bf0*/  LDCU.64 UR4, c[0x0][0x3d8] ;  /* 0x00007b00ff0477ac */ /* 0x000e620008000a00 */
[----:B------:R-:W-:Y:S01]  /*7c00*/  IMAD R0, R241, UR11, RZ ;  /* 0x0000000bf1007c24 */ /* 0x000fe2000f8e02ff */
[----:B------:R-:W-:-:S04]  /*7c10*/  DEPBAR.LE SB0, 0x0 ;  /* 0x000080000000791a */ /* 0x000fc80000000000 */
[----:B------:R-:W3:Y:S01]  /*7c20*/  LDL.LU R138, [R1+0x34] ;  /* 0x00003400018a7983 */ /* 0x000ee20000300800 */
[----:B------:R-:W4:Y:S03]  /*7c30*/  LDCU.64 UR8, c[0x0][0x390] ;  /* 0x00007200ff0877ac */ /* 0x000f260008000a00 */
[----:B------:R-:W5:Y:S04]  /*7c40*/  LDL.LU R45, [R1+0x3c] ;  /* 0x00003c00012d7983 */ /* 0x000f680000300800 */
[----:B------:R-:W4:Y:S04]  /*7c50*/  LDL.LU R137, [R1+0x38] ;  /* 0x0000380001897983 */ /* 0x000f280000300800 */
[----:B------:R-:W4:Y:S04]  /*7c60*/  LDL.LU R132, [R1+0x48] ;  /* 0x0000480001847983 */ /* 0x000f280000300800 */
[----:B------:R-:W4:Y:S01]  /*7c70*/  LDL R139, [R1+0x80] ;  /* 0x00008000018b7983 */ /* 0x000f220000100800 */
[----:B------:R-:W-:-:S02]  /*7c80*/  USHF.R.S32.HI UR30, URZ, 0x1f, UR18 ;  /* 0x0000001fff1e7899 */ /* 0x000fc40008011412 */
[----:B------:R-:W-:Y:S01]  /*7c90*/  UIADD3 UR25, UPT, UPT, UR19, -0x2, URZ ;  /* 0xfffffffe13197890 */ /* 0x000fe2000fffe0ff */
[----:B------:R3:W-:Y:S01]  /*7ca0*/  STL [R1+0x60], R0 ;  /* 0x0000600001007387 */ /* 0x0007e20000100800 */
[----:B-1----:R-:W-:Y:S02]  /*7cb0*/  UIMAD UR20, UR30, UR4, URZ ;  /* 0x000000041e1472a4 */ /* 0x002fe4000f8e02ff */
        /* <DEDUP_REMOVED lines=51> */
[----:B------:R-:W-:Y:S01]  /*7ff0*/  LEA R0, R13, UR6, 0x1 ;  /* 0x000000060d007c11 */ /* 0x000fe2000f8e08ff */
[----:B------:R-:W1:Y:S01]  /*8000*/  LDCU UR6, c[0x0][0x50c] ;  /* 0x0000a180ff0677ac */ /* 0x000e620008000800 */
[-C--:B------:R-:W-:Y:S02]  /*8010*/  LEA.HI.X R7, R7, R2.reuse, R5, 0x1, P5 ;  /* 0x0000000207077211 */ /* 0x080fe400028f0c05 */
[----:B------:R-:W-:Y:S02]  /*8020*/  LEA.HI.X R5, R14, R2, R15, 0x1, P0 ;  /* 0x000000020e057211 */ /* 0x000fe400000f0c0f */
[----:B------:R-:W-:Y:S01]  /*8030*/  SEL R2, R240, 0xffffffe0, !P6 ;  /* 0xffffffe0f0027807 */ /* 0x000fe20007000000 */
[----:B------:R-:W-:Y:S03]  /*8040*/  LDGSTS.E.BYPASS.LTC128B.128 [R12+0xc800], desc[UR16][R6.64] ;  /* 0x0c800000060c7fae */ /* 0x000fe6000b981a10 */
[----:B------:R-:W-:Y:S01]  /*8050*/  IADD3 R13, PT, PT, R226, R2, RZ ;  /* 0x00000002e20d7210 */ /* 0x000fe20007ffe0ff */
[----:B------:R-:W-:Y:S01]  /*8060*/  LDGSTS.E.BYPASS.LTC128B.128 [R12+0xe800], desc[UR16][R6.64+0x80] ;  /* 0x0e800080060c7fae */ /* 0x000fe2000b981a10 */
[----:B------:R-:W-:-:S03]  /*8070*/  IMAD.IADD R3, R2, 0x1, R0 ;  /* 0x0000000102037824 */ /* 0x000fc600078e0200 */
        /* <DEDUP_REMOVED lines=8> */
[----:B--2---:R-:W2:Y:S04]  /*8100*/  LDSM.16.M88.4 R8, [R0+0x2000] ;  /* 0x002000000008783b */ /* 0x004ea80000000200 */
[----:B------:R-:W-:Y:S04]  /*8110*/  LDSM.16.M88.4 R52, [R13+0x8800] ;  /* 0x008800000d34783b */ /* 0x000fe80000000200 */
[----:B---3--:R-:W3:Y:S04]  /*8120*/  LDSM.16.M88.4 R4, [R3+0x2000] ;  /* 0x002000000304783b */ /* 0x008ee80000000200 */
[----:B------:R-:W-:Y:S04]  /*8130*/  LDSM.16.M88.4 R24, [R13+0x8000] ;  /* 0x008000000d18783b */ /* 0x000fe80000000200 */
[----:B------:R-:W4:Y:S04]  /*8140*/  LDSM.16.M88.4 R48, [R13+0x9000] ;  /* 0x009000000d30783b */ /* 0x000f280000000200 */
[----:B------:R-:W5:Y:S04]  /*8150*/  LDSM.16.M88.4 R44, [R13+0x9800] ;  /* 0x009800000d2c783b */ /* 0x000f680000000200 */
[----:B------:R-:W1:Y:S04]  /*8160*/  LDSM.16.M88.4 R16, [R0] ;  /* 0x000000000010783b */ /* 0x000e680000000200 */
[----:B------:R-:W0:Y:S01]  /*8170*/  LDGDEPBAR ;  /* 0x00000000000079af */ /* 0x000e220000000000 */
[C---:B--2---:R-:W-:Y:S08]  /*8180*/  HMMA.16816.F32 R56, R8.reuse, R36, RZ ;  /* 0x000000240838723c */ /* 0x044ff000000018ff */
[C---:B------:R-:W-:Y:S08]  /*8190*/  HMMA.16816.F32 R20, R8.reuse, R32, RZ ;  /* 0x000000200814723c */ /* 0x040ff000000018ff */
[C---:B------:R-:W-:Y:S08]  /*81a0*/  HMMA.16816.F32 R212, R8.reuse, R42, RZ ;  /* 0x0000002a08d4723c */ /* 0x040ff000000018ff */
[C---:B------:R-:W-:Y:S08]  /*81b0*/  HMMA.16816.F32 R60, R8.reuse, R40, RZ ;  /* 0x00000028083c723c */ /* 0x040ff000000018ff */
[C---:B------:R-:W-:Y:S08]  /*81c0*/  HMMA.16816.F32 R64, R8.reuse, R28, RZ ;  /* 0x0000001c0840723c */ /* 0x040ff000000018ff */
[C---:B------:R-:W-:Y:S08]  /*81d0*/  HMMA.16816.F32 R208, R8.reuse, R38, RZ ;  /* 0x0000002608d0723c */ /* 0x040ff000000018ff */
[----:B------:R-:W-:Y:S08]  /*81e0*/  HMMA.16816.F32 R140, R8, R34, RZ ;  /* 0x00000022088c723c */ /* 0x000ff000000018ff */
[----:B---3--:R-:W-:Y:S08]  /*81f0*/  HMMA.16816.F32 R220, R4, R52, R56 ;  /* 0x0000003404dc723c */ /* 0x008ff00000001838 */
[----:B------:R-:W-:Y:S08]  /*8200*/  HMMA.16816.F32 R8, R8, R30, RZ ;  /* 0x0000001e0808723c */ /* 0x000ff000000018ff */
[----:B----4-:R-:W-:Y:S01]  /*8210*/  HMMA.16816.F32 R236, R4, R48, R20 ;  /* 0x0000003004ec723c */ /* 0x010fe20000001814 */
[----:B------:R-:W2:Y:S02]  /*8220*/  LDSM.16.M88.4 R20, [R3] ;  /* 0x000000000314783b */ /* 0x000ea40000000200 */
[----:B------:R-:W-:-:S02]  /*8230*/  IMAD.MOV.U32 R227, RZ, RZ, R220 ;  /* 0x000000ffffe37224 */ /* 0x000fc400078e00dc */
[----:B------:R-:W-:Y:S02]  /*8240*/  IMAD.MOV.U32 R252, RZ, RZ, R221 ;  /* 0x000000fffffc7224 */ /* 0x000fe400078e00dd */
[----:B------:R-:W-:Y:S01]  /*8250*/  IMAD.MOV.U32 R251, RZ, RZ, R222 ;  /* 0x000000fffffb7224 */ /* 0x000fe200078e00de */
[----:B------:R-:W-:Y:S01]  /*8260*/  HMMA.16816.F32 R56, R4, R26, R212 ;  /* 0x0000001a0438723c */ /* 0x000fe200000018d4 */
[----:B------:R-:W-:-:S07]  /*8270*/  IMAD.MOV.U32 R250, RZ, RZ, R223 ;  /* 0x000000fffffa7224 */ /* 0x000fce00078e00df */
[C---:B------:R-:W-:Y:S08]  /*8280*/  HMMA.16816.F32 R216, R4.reuse, R24, R60 ;  /* 0x0000001804d8723c */ /* 0x040ff0000000183c */
[----:B-----5:R-:W-:Y:S03]  /*8290*/  HMMA.16816.F32 R220, R4, R44, R64 ;  /* 0x0000002c04dc723c */ /* 0x020fe60000001840 */
[----:B------:R-:W-:-:S02]  /*82a0*/  IMAD.MOV.U32 R244, RZ, RZ, R56 ;  /* 0x000000fffff47224 */ /* 0x000fc400078e0038 */
[----:B------:R-:W-:Y:S02]  /*82b0*/  IMAD.MOV.U32 R243, RZ, RZ, R57 ;  /* 0x000000fffff37224 */ /* 0x000fe400078e0039 */
[----:B------:R-:W-:Y:S01]  /*82c0*/  IMAD.MOV.U32 R139, RZ, RZ, R58 ;  /* 0x000000ffff8b7224 */ /* 0x000fe200078e003a */
[----:B------:R-:W-:Y:S01]  /*82d0*/  HMMA.16816.F32 R228, R4, R54, R208 ;  /* 0x0000003604e4723c */ /* 0x000fe200000018d0 */
[----:B------:R-:W-:-:S07]  /*82e0*/  IMAD.MOV.U32 R138, RZ, RZ, R59 ;  /* 0x000000ffff8a7224 */ /* 0x000fce00078e003b */
[C---:B------:R-:W-:Y:S08]  /*82f0*/  HMMA.16816.F32 R56, R4.reuse, R50, R140 ;  /* 0x000000320438723c */ /* 0x040ff0000000188c */
[----:B------:R-:W-:Y:S08]  /*8300*/  HMMA.16816.F32 R212, R4, R46, R8 ;  /* 0x0000002e04d4723c */ /* 0x000ff00000001808 */
[----:B-1----:R-:W-:Y:S03]  /*8310*/  HMMA.16816.F32 R4, R16, R28, RZ ;  /* 0x0000001c1004723c */ /* 0x002fe600000018ff */
[----:B------:R-:W-:-:S02]  /*8320*/  IMAD.MOV.U32 R137, RZ, RZ, R56 ;  /* 0x000000ffff897224 */ /* 0x000fc400078e0038 */
[----:B------:R-:W-:Y:S02]  /*8330*/  IMAD.MOV.U32 R132, RZ, RZ, R57 ;  /* 0x000000ffff847224 */ /* 0x000fe400078e0039 */
[----:B------:R-:W-:Y:S01]  /*8340*/  IMAD.MOV.U32 R15, RZ, RZ, R58 ;  /* 0x000000ffff0f7224 */ /* 0x000fe200078e003a */
[C---:B------:R-:W-:Y:S01]  /*8350*/  HMMA.16816.F32 R8, R16.reuse, R32, RZ ;  /* 0x000000201008723c */ /* 0x040fe200000018ff */
[----:B------:R-:W-:Y:S01]  /*8360*/  IMAD.MOV.U32 R33, RZ, RZ, R233 ;  /* 0x000000ffff217224 */ /* 0x000fe200078e00e9 */
[----:B------:R-:W-:Y:S01]  /*8370*/  MOV R32, R227 ;  /* 0x000000e300207202 */ /* 0x000fe20000000f00 */
[----:B------:R-:W-:Y:S02]  /*8380*/  IMAD.MOV.U32 R227, RZ, RZ, 0x40 ;  /* 0x00000040ffe37424 */ /* 0x000fe400078e00ff */
[----:B------:R-:W-:Y:S01]  /*8390*/  IMAD.MOV.U32 R14, RZ, RZ, R59 ;  /* 0x000000ffff0e7224 */ /* 0x000fe200078e003b */
[----:B------:R-:W-:Y:S02]  /*83a0*/  ISETP.NE.AND P0, PT, R33, RZ, PT ;  /* 0x000000ff2100720c */ /* 0x000fe40003f05270 */
[----:B------:R-:W-:Y:S08]  /*83b0*/  HMMA.16816.F32 R60, R16, R40, RZ ;  /* 0x00000028103c723c */ /* 0x000ff000000018ff */
[----:B--2---:R-:W-:Y:S01]  /*83c0*/  HMMA.16816.F32 R232, R20, R44, R4 ;  /* 0x0000002c14e8723c */ /* 0x004fe20000001804 */
[----:B------:R-:W-:-:S05]  /*83d0*/  SEL R4, R227, 0xffffffc0, !P0 ;  /* 0xffffffc0e3047807 */ /* 0x000fca0004000000 */
[----:B------:R-:W-:Y:S02]  /*83e0*/  IMAD.IADD R227, R4, 0x1, R0 ;  /* 0x0000000104e37824 */ /* 0x000fe400078e0200 */
[C---:B------:R-:W-:Y:S01]  /*83f0*/  HMMA.16816.F32 R56, R16.reuse, R36, RZ ;  /* 0x000000241038723c */ /* 0x040fe200000018ff */
[----:B------:R-:W-:Y:S02]  /*8400*/  IMAD.IADD R33, R226, 0x1, R4 ;  /* 0x00000001e2217824 */ /* 0x000fe400078e0204 */
[----:B------:R-:W-:Y:S05]  /*8410*/  LDSM.16.M88.4 R4, [R227+0x2000] ;  /* 0x00200000e304783b */ /* 0x000fea0000000200 */
[C---:B------:R-:W-:Y:S08]  /*8420*/  HMMA.16816.F32 R40, R16.reuse, R42, RZ ;  /* 0x0000002a1028723c */ /* 0x040ff000000018ff */
[C---:B------:R-:W-:Y:S08]  /*8430*/  HMMA.16816.F32 R36, R16.reuse, R38, RZ ;  /* 0x000000261024723c */ /* 0x040ff000000018ff */
[C---:B------:R-:W-:Y:S08]  /*8440*/  HMMA.16816.F32 R64, R16.reuse, R34, RZ ;  /* 0x000000221040723c */ /* 0x040ff000000018ff */
[----:B------:R-:W-:Y:S01]  /*8450*/  HMMA.16816.F32 R16, R16, R30, RZ ;  /* 0x0000001e1010723c */ /* 0x000fe200000018ff */
[----:B------:R-:W1:Y:S07]  /*8460*/  LDSM.16.M88.4 R28, [R33+0x9800] ;  /* 0x00980000211c783b */ /* 0x000e6e0000000200 */
[C---:B------:R-:W-:Y:S08]  /*8470*/  HMMA.16816.F32 R60, R20.reuse, R24, R60 ;  /* 0x00000018143c723c */ /* 0x040ff0000000183c */
[C---:B------:R-:W-:Y:S08]  /*8480*/  HMMA.16816.F32 R208, R20.reuse, R52, R56 ;  /* 0x0000003414d0723c */ /* 0x040ff00000001838 */
[C---:B------:R-:W-:Y:S01]  /*8490*/  HMMA.16816.F32 R140, R20.reuse, R48, R8 ;  /* 0x00000030148c723c */ /* 0x040fe20000001808 */
[----:B------:R-:W-:Y:S07]  /*84a0*/  LDSM.16.M88.4 R8, [R227] ;  /* 0x00000000e308783b */ /* 0x000fee0000000200 */
[C---:B------:R-:W-:Y:S01]  /*84b0*/  HMMA.16816.F32 R40, R20.reuse, R26, R40 ;  /* 0x0000001a1428723c */ /* 0x040fe20000001828 */
[----:B------:R-:W2:Y:S07]  /*84c0*/  LDSM.16.M88.4 R24, [R33+0x8000] ;  /* 0x008000002118783b */ /* 0x000eae0000000200 */
[C---:B------:R-:W-:Y:S08]  /*84d0*/  HMMA.16816.F32 R52, R20.reuse, R54, R36 ;  /* 0x000000361434723c */ /* 0x040ff00000001824 */
[----:B------:R-:W-:Y:S01]  /*84e0*/  HMMA.16816.F32 R48, R20, R50, R64 ;  /* 0x000000321430723c */ /* 0x000fe20000001840 */
[----:B------:R-:W-:-:S02]  /*84f0*/  IMAD.MOV.U32 R64, RZ, RZ, R32 ;  /* 0x000000ffff407224 */ /* 0x000fc400078e0020 */
[----:B------:R-:W-:Y:S02]  /*8500*/  IMAD.MOV.U32 R65, RZ, RZ, R252 ;  /* 0x000000ffff417224 */ /* 0x000fe400078e00fc */
[----:B------:R-:W-:Y:S02]  /*8510*/  IMAD.MOV.U32 R66, RZ, RZ, R251 ;  /* 0x000000ffff427224 */ /* 0x000fe400078e00fb */
[----:B------:R-:W-:Y:S01]  /*8520*/  IMAD.MOV.U32 R67, RZ, RZ, R250 ;  /* 0x000000ffff437224 */ /* 0x000fe200078e00fa */
[----:B------:R-:W-:Y:S01]  /*8530*/  HMMA.16816.F32 R56, R20, R46, R16 ;  /* 0x0000002e1438723c */ /* 0x000fe20000001810 */
[----:B------:R-:W3:Y:S04]  /*8540*/  LDSM.16.M88.4 R20, [R33+0x8800] ;  /* 0x008800002114783b */ /* 0x000ee80000000200 */
[----:B------:R-:W4:Y:S03]  /*8550*/  LDSM.16.M88.4 R16, [R33+0x9000] ;  /* 0x009000002110783b */ /* 0x000f260000000200 */
[C---:B-1----:R-:W-:Y:S08]  /*8560*/  HMMA.16816.F32 R220, R4.reuse, R28, R220 ;  /* 0x0000001c04dc723c */ /* 0x042ff000000018dc */
[C---:B------:R-:W-:Y:S08]  /*8570*/  HMMA.16816.F32 R212, R4.reuse, R30, R212 ;  /* 0x0000001e04d4723c */ /* 0x040ff000000018d4 */
[----:B--2---:R-:W-:Y:S03]  /*8580*/  HMMA.16816.F32 R44, R4, R24, R216 ;  /* 0x00000018042c723c */ /* 0x004fe600000018d8 */
[----:B------:R-:W-:Y:S01]  /*8590*/  IMAD.MOV.U32 R35, RZ, RZ, R221 ;  /* 0x000000ffff237224 */ /* 0x000fe200078e00dd */
[----:B------:R-:W-:Y:S01]  /*85a0*/  MOV R32, R223 ;  /* 0x000000df00207202 */ /* 0x000fe20000000f00 */
[----:B------:R-:W-:-:S02]  /*85b0*/  IMAD.MOV.U32 R34, RZ, RZ, R222 ;  /* 0x000000ffff227224 */ /* 0x000fc400078e00de */
[----:B------:R-:W-:Y:S01]  /*85c0*/  IMAD.MOV.U32 R221, RZ, RZ, R132 ;  /* 0x000000ffffdd7224 */ /* 0x000fe200078e0084 */
[----:B------:R-:W-:Y:S01]  /*85d0*/  HMMA.16816.F32 R36, R8, R24, R60 ;  /* 0x000000180824723c */ /* 0x000fe2000000183c */
[----:B------:R-:W-:Y:S02]  /*85e0*/  IMAD.MOV.U32 R60, RZ, RZ, R244 ;  /* 0x000000ffff3c7224 */ /* 0x000fe400078e00f4 */
[----:B------:R-:W-:Y:S02]  /*85f0*/  IMAD.MOV.U32 R61, RZ, RZ, R243 ;  /* 0x000000ffff3d7224 */ /* 0x000fe400078e00f3 */
[----:B------:R-:W-:Y:S02]  /*8600*/  IMAD.MOV.U32 R62, RZ, RZ, R139 ;  /* 0x000000ffff3e7224 */ /* 0x000fe400078e008b */
[----:B------:R-:W-:Y:S01]  /*8610*/  IMAD.MOV.U32 R63, RZ, RZ, R138 ;  /* 0x000000ffff3f7224 */ /* 0x000fe200078e008a */
[----:B---3--:R-:W-:Y:S01]  /*8620*/  HMMA.16816.F32 R216, R4, R20, R64 ;  /* 0x0000001404d8723c */ /* 0x008fe20000001840 */
[----:B------:R-:W-:-:S02]  /*8630*/  IMAD.MOV.U32 R64, RZ, RZ, R220 ;  /* 0x000000ffff407224 */ /* 0x000fc400078e00dc */
[----:B------:R-:W-:Y:S02]  /*8640*/  IMAD.MOV.U32 R220, RZ, RZ, R137 ;  /* 0x000000ffffdc7224 */ /* 0x000fe400078e0089 */
[----:B------:R-:W-:Y:S02]  /*8650*/  IMAD.MOV.U32 R222, RZ, RZ, R15 ;  /* 0x000000ffffde7224 */ /* 0x000fe400078e000f */
[----:B------:R-:W-:Y:S01]  /*8660*/  IMAD.MOV.U32 R223, RZ, RZ, R14 ;  /* 0x000000ffffdf7224 */ /* 0x000fe200078e000e */
[C---:B----4-:R-:W-:Y:S08]  /*8670*/  HMMA.16816.F32 R236, R4.reuse, R16, R236 ;  /* 0x0000001004ec723c */ /* 0x050ff000000018ec */
        /* <DEDUP_REMOVED lines=8> */
[----:B------:R-:W-:Y:S01]  /*8700*/  IMAD.MOV.U32 R40, RZ, RZ, R7 ;  /* 0x000000ffff287224 */ /* 0x000fe200078e0007 */
[----:B------:R-:W-:Y:S01]  /*8710*/  MOV R41, R6 ;  /* 0x0000000600297202 */ /* 0x000fe20000000f00 */
[----:B------:R-:W-:Y:S02]  /*8720*/  IMAD.MOV.U32 R42, RZ, RZ, R5 ;  /* 0x000000ffff2a7224 */ /* 0x000fe400078e0005 */
[----:B------:R-:W-:-:S03]  /*8730*/  IMAD.MOV.U32 R43, RZ, RZ, R4 ;  /* 0x000000ffff2b7224 */ /* 0x000fc600078e0004 */
[C---:B------:R-:W-:Y:S03]  /*8740*/  HMMA.16816.F32 R4, R8.reuse, R20, R208 ;  /* 0x000000140804723c */ /* 0x040fe600000018d0 */
[----:B------:R-:W-:Y:S02]  /*8750*/  IMAD.MOV.U32 R14, RZ, RZ, R223 ;  /* 0x000000ffff0e7224 */ /* 0x000fe400078e00df */
[----:B------:R-:W-:Y:S02]  /*8760*/  IMAD.MOV.U32 R139, RZ, RZ, R220 ;  /* 0x000000ffff8b7224 */ /* 0x000fe400078e00dc */
[----:B------:R-:W-:Y:S01]  /*8770*/  IMAD.MOV.U32 R138, RZ, RZ, R221 ;  /* 0x000000ffff8a7224 */ /* 0x000fe200078e00dd */
[----:B------:R-:W-:Y:S01]  /*8780*/  HMMA.16816.F32 R212, R8, R16, R140 ;  /* 0x0000001008d4723c */ /* 0x000fe2000000188c */
[----:B------:R-:W-:-:S07]  /*8790*/  IMAD.MOV.U32 R137, RZ, RZ, R222 ;  /* 0x000000ffff897224 */ /* 0x000fce00078e00de */
[C---:B------:R-:W-:Y:S03]  /*87a0*/  HMMA.16816.F32 R220, R8.reuse, R22, R52 ;  /* 0x0000001608dc723c */ /* 0x040fe60000001834 */
[----:B------:R-:W-:Y:S02]  /*87b0*/  IMAD.MOV.U32 R132, RZ, RZ, R4 ;  /* 0x000000ffff847224 */ /* 0x000fe400078e0004 */
[----:B------:R-:W-:Y:S02]  /*87c0*/  IMAD.MOV.U32 R67, RZ, RZ, R5 ;  /* 0x000000ffff437224 */ /* 0x000fe400078e0005 */
[----:B------:R-:W-:Y:S01]  /*87d0*/  IMAD.MOV.U32 R66, RZ, RZ, R6 ;  /* 0x000000ffff427224 */ /* 0x000fe200078e0006 */
[----:B------:R-:W-:Y:S01]  /*87e0*/  HMMA.16816.F32 R140, R8, R28, R232 ;  /* 0x0000001c088c723c */ /* 0x000fe200000018e8 */
[----:B------:R-:W-:Y:S02]  /*87f0*/  IMAD.MOV.U32 R65, RZ, RZ, R7 ;  /* 0x000000ffff417224 */ /* 0x000fe400078e0007 */
[----:B------:R-:W-:-:S02]  /*8800*/  IMAD.MOV.U32 R232, RZ, RZ, R132 ;  /* 0x000000ffffe87224 */ /* 0x000fc400078e0084 */
[----:B------:R-:W-:Y:S02]  /*8810*/  IMAD.MOV.U32 R29, RZ, RZ, R35 ;  /* 0x000000ffff1d7224 */ /* 0x000fe400078e0023 */
[----:B------:R-:W-:Y:S01]  /*8820*/  IMAD.MOV.U32 R233, RZ, RZ, R67 ;  /* 0x000000ffffe97224 */ /* 0x000fe200078e0043 */
[C---:B------:R-:W-:Y:S01]  /*8830*/  HMMA.16816.F32 R4, R8.reuse, R18, R48 ;  /* 0x000000120804723c */ /* 0x040fe20000001830 */
[----:B------:R-:W-:Y:S01]  /*8840*/  MOV R51, R14 ;  /* 0x0000000e00337202 */ /* 0x000fe20000000f00 */
[C---:B------:R-:W-:Y:S02]  /*8850*/  IMAD.IADD R14, R2.reuse, 0x1, R227 ;  /* 0x00000001020e7824 */ /* 0x040fe400078e02e3 */
[----:B------:R-:W-:Y:S02]  /*8860*/  IMAD.IADD R2, R2, 0x1, R33 ;  /* 0x0000000102027824 */ /* 0x000fe400078e0221 */
[----:B------:R-:W-:Y:S01]  /*8870*/  IMAD.MOV.U32 R48, RZ, RZ, R139 ;  /* 0x000000ffff307224 */ /* 0x000fe200078e008b */
[----:B------:R-:W-:Y:S01]  /*8880*/  LDSM.16.M88.4 R16, [R14] ;  /* 0x000000000e10783b */ /* 0x000fe20000000200 */
[----:B------:R-:W-:Y:S01]  /*8890*/  HMMA.16816.F32 R208, R8, R30, R56 ;  /* 0x0000001e08d0723c */ /* 0x000fe20000001838 */
[----:B------:R-:W-:Y:S01]  /*88a0*/  IMAD.MOV.U32 R30, RZ, RZ, R34 ;  /* 0x000000ffff1e7224 */ /* 0x000fe200078e0022 */
[----:B------:R-:W-:Y:S01]  /*88b0*/  MOV R31, R32 ;  /* 0x00000020001f7202 */ /* 0x000fe20000000f00 */
[----:B------:R-:W1:Y:S01]  /*88c0*/  LDSM.16.M88.4 R20, [R2+0x8000] ;  /* 0x008000000214783b */ /* 0x000e620000000200 */
        /* <DEDUP_REMOVED lines=8> */
[----:B------:R-:W2:Y:S01]  /*8950*/  LDSM.16.M88.4 R4, [R14+0x2000] ;  /* 0x002000000e04783b */ /* 0x000ea20000000200 */
[----:B------:R-:W-:Y:S02]  /*8960*/  IMAD.MOV.U32 R137, RZ, RZ, R142 ;  /* 0x000000ffff897224 */ /* 0x000fe400078e008e */
[----:B------:R-:W-:Y:S02]  /*8970*/  IMAD.MOV.U32 R55, RZ, RZ, R143 ;  /* 0x000000ffff377224 */ /* 0x000fe400078e008f */
[----:B------:R-:W-:Y:S02]  /*8980*/  IMAD.MOV.U32 R234, RZ, RZ, R66 ;  /* 0x000000ffffea7224 */ /* 0x000fe400078e0042 */
[----:B------:R-:W-:Y:S02]  /*8990*/  IMAD.MOV.U32 R235, RZ, RZ, R65 ;  /* 0x000000ffffeb7224 */ /* 0x000fe400078e0041 */
[----:B------:R-:W-:Y:S01]  /*89a0*/  IMAD.MOV.U32 R28, RZ, RZ, R64 ;  /* 0x000000ffff1c7224 */ /* 0x000fe200078e0040 */
[C---:B-1----:R-:W-:Y:S01]  /*89b0*/  HMMA.16816.F32 R8, R16.reuse, R22, R24 ;  /* 0x000000161008723c */ /* 0x042fe20000001818 */
[----:B------:R-:W1:Y:S07]  /*89c0*/  LDSM.16.M88.4 R24, [R2+0x9800] ;  /* 0x009800000218783b */ /* 0x000e6e0000000200 */
[-C--:B------:R-:W-:Y:S08]  /*89d0*/  HMMA.16816.F32 R36, R16, R20.reuse, R36 ;  /* 0x000000141024723c */ /* 0x080ff00000001824 */
[----:B--2---:R-:W-:Y:S03]  /*89e0*/  HMMA.16816.F32 R64, R4, R20, R44 ;  /* 0x000000140440723c */ /* 0x004fe6000000182c */
[----:B------:R-:W-:-:S02]  /*89f0*/  IMAD.MOV.U32 R132, RZ, RZ, R8 ;  /* 0x000000ffff847224 */ /* 0x000fc400078e0008 */
[----:B------:R-:W-:Y:S02]  /*8a00*/  IMAD.MOV.U32 R35, RZ, RZ, R9 ;  /* 0x000000ffff237224 */ /* 0x000fe400078e0009 */
[----:B------:R-:W-:Y:S02]  /*8a10*/  IMAD.MOV.U32 R34, RZ, RZ, R10 ;  /* 0x000000ffff227224 */ /* 0x000fe400078e000a */
[----:B------:R-:W-:Y:S01]  /*8a20*/  IMAD.MOV.U32 R32, RZ, RZ, R11 ;  /* 0x000000ffff207224 */ /* 0x000fe200078e000b */
[C---:B------:R-:W-:Y:S01]  /*8a30*/  HMMA.16816.F32 R140, R4.reuse, R22, R60 ;  /* 0x00000016048c723c */ /* 0x040fe2000000183c */
[----:B------:R-:W2:Y:S04]  /*8a40*/  LDSM.16.M88.4 R8, [R2+0x8800] ;  /* 0x008800000208783b */ /* 0x000ea80000000200 */
[----:B------:R-:W3:Y:S03]  /*8a50*/  LDSM.16.M88.4 R20, [R2+0x9000] ;  /* 0x009000000214783b */ /* 0x000ee60000000200 */
[C---:B-1----:R-:W-:Y:S08]  /*8a60*/  HMMA.16816.F32 R44, R4.reuse, R24, R28 ;  /* 0x00000018042c723c */ /* 0x042ff0000000181c */
[----:B------:R-:W-:Y:S08]  /*8a70*/  HMMA.16816.F32 R40, R4, R26, R40 ;  /* 0x0000001a0428723c */ /* 0x000ff00000001828 */
[-C--:B--2---:R-:W-:Y:S08]  /*8a80*/  HMMA.16816.F32 R28, R16, R8.reuse, R232 ;  /* 0x00000008101c723c */ /* 0x084ff000000018e8 */
[----:B------:R-:W-:Y:S01]  /*8a90*/  HMMA.16816.F32 R60, R4, R8, R216 ;  /* 0x00000008043c723c */ /* 0x000fe200000018d8 */
[----:B------:R-:W-:-:S02]  /*8aa0*/  IMAD.MOV.U32 R219, RZ, RZ, R55 ;  /* 0x000000ffffdb7224 */ /* 0x000fc400078e0037 */
[----:B------:R-:W-:Y:S02]  /*8ab0*/  IMAD.MOV.U32 R216, RZ, RZ, R139 ;  /* 0x000000ffffd87224 */ /* 0x000fe400078e008b */
[----:B------:R-:W-:Y:S02]  /*8ac0*/  IMAD.MOV.U32 R217, RZ, RZ, R138 ;  /* 0x000000ffffd97224 */ /* 0x000fe400078e008a */
[----:B------:R-:W-:Y:S01]  /*8ad0*/  IMAD.MOV.U32 R218, RZ, RZ, R137 ;  /* 0x000000ffffda7224 */ /* 0x000fe200078e0089 */
[----:B------:R-:W-:Y:S01]  /*8ae0*/  HMMA.16816.F32 R56, R4, R10, R228 ;  /* 0x0000000a0438723c */ /* 0x000fe200000018e4 */
[----:B------:R-:W-:Y:S02]  /*8af0*/  IMAD.MOV.U32 R228, RZ, RZ, R54 ;  /* 0x000000ffffe47224 */ /* 0x000fe400078e0036 */
[----:B------:R-:W-:Y:S01]  /*8b00*/  IMAD.MOV.U32 R229, RZ, RZ, R53 ;  /* 0x000000ffffe57224 */ /* 0x000fe200078e0035 */
[----:B------:R-:W-:Y:S01]  /*8b10*/  MOV R251, R29 ;  /* 0x0000001d00fb7202 */ /* 0x000fe20000000f00 */
[----:B------:R-:W-:-:S02]  /*8b20*/  IMAD.MOV.U32 R230, RZ, RZ, R52 ;  /* 0x000000ffffe67224 */ /* 0x000fc400078e0034 */
[----:B------:R-:W-:Y:S01]  /*8b30*/  IMAD.MOV.U32 R252, RZ, RZ, R28 ;  /* 0x000000fffffc7224 */ /* 0x000fe200078e001c */
[C---:B---3--:R-:W-:Y:S01]  /*8b40*/  HMMA.16816.F32 R52, R4.reuse, R20, R236 ;  /* 0x000000140434723c */ /* 0x048fe200000018ec */
[----:B------:R-:W-:Y:S02]  /*8b50*/  IMAD.MOV.U32 R250, RZ, RZ, R30 ;  /* 0x000000fffffa7224 */ /* 0x000fe400078e001e */
[----:B------:R-:W-:Y:S02]  /*8b60*/  IMAD.MOV.U32 R244, RZ, RZ, R31 ;  /* 0x000000fffff47224 */ /* 0x000fe400078e001f */
[----:B------:R-:W-:Y:S01]  /*8b70*/  LDSM.16.M88.4 R28, [R226+0xa000] ;  /* 0x00a00000e21c783b */ /* 0x000fe20000000200 */
[----:B------:R-:W-:Y:S02]  /*8b80*/  IMAD.MOV.U32 R231, RZ, RZ, R15 ;  /* 0x000000ffffe77224 */ /* 0x000fe400078e000f */
[----:B------:R-:W-:Y:S01]  /*8b90*/  HMMA.16816.F32 R48, R4, R22, R48 ;  /* 0x000000160430723c */ /* 0x000fe20000001830 */
[----:B------:R-:W1:Y:S07]  /*8ba0*/  LDSM.16.M88.4 R4, [R0+0x6000] ;  /* 0x006000000004783b */ /* 0x000e6e0000000200 */
[C---:B------:R-:W-:Y:S01]  /*8bb0*/  HMMA.16816.F32 R232, R16.reuse, R10, R220 ;  /* 0x0000000a10e8723c */ /* 0x040fe200000018dc */
[----:B------:R2:W3:Y:S07]  /*8bc0*/  LDSM.16.M88.4 R8, [R0+0x4000] ;  /* 0x004000000008783b */ /* 0x0004ee0000000200 */
[C---:B------:R-:W-:Y:S08]  /*8bd0*/  HMMA.16816.F32 R220, R16.reuse, R20, R212 ;  /* 0x0000001410dc723c */ /* 0x040ff000000018d4 */
[----:B------:R-:W-:Y:S01]  /*8be0*/  HMMA.16816.F32 R212, R16, R24, R216 ;  /* 0x0000001810d4723c */ /* 0x000fe200000018d8 */
[----:B------:R-:W-:-:S02]  /*8bf0*/  IMAD.MOV.U32 R218, RZ, RZ, R34 ;  /* 0x000000ffffda7224 */ /* 0x000fc400078e0022 */
[----:B------:R-:W-:Y:S02]  /*8c00*/  IMAD.MOV.U32 R219, RZ, RZ, R32 ;  /* 0x000000ffffdb7224 */ /* 0x000fe400078e0020 */
[----:B------:R-:W-:Y:S02]  /*8c10*/  IMAD.MOV.U32 R216, RZ, RZ, R132 ;  /* 0x000000ffffd87224 */ /* 0x000fe400078e0084 */
[----:B------:R-:W-:Y:S01]  /*8c20*/  IMAD.MOV.U32 R217, RZ, RZ, R35 ;  /* 0x000000ffffd97224 */ /* 0x000fe200078e0023 */
[----:B------:R-:W-:Y:S08]  /*8c30*/  HMMA.16816.F32 R228, R16, R22, R228 ;  /* 0x0000001610e4723c */ /* 0x000ff000000018e4 */
[----:B-1----:R-:W-:Y:S03]  /*8c40*/  HMMA.16816.F32 R64, R4, R28, R64 ;  /* 0x0000001c0440723c */ /* 0x002fe60000001840 */
[----:B------:R-:W-:-:S02]  /*8c50*/  IMAD.MOV.U32 R21, RZ, RZ, R212 ;  /* 0x000000ffff157224 */ /* 0x000fc400078e00d4 */
[----:B------:R-:W-:Y:S02]  /*8c60*/  IMAD.MOV.U32 R20, RZ, RZ, R213 ;  /* 0x000000ffff147224 */ /* 0x000fe400078e00d5 */
[----:B------:R-:W-:Y:S02]  /*8c70*/  IMAD.MOV.U32 R15, RZ, RZ, R214 ;  /* 0x000000ffff0f7224 */ /* 0x000fe400078e00d6 */
[----:B--2---:R-:W-:Y:S02]  /*8c80*/  IMAD.MOV.U32 R0, RZ, RZ, R215 ;  /* 0x000000ffff007224 */ /* 0x004fe400078e00d7 */
[----:B------:R-:W-:Y:S01]  /*8c90*/  HMMA.16816.F32 R212, R16, R26, R208 ;  /* 0x0000001a10d4723c */ /* 0x000fe200000018d0 */
[----:B------:R-:W1:Y:S07]  /*8ca0*/  LDSM.16.M88.4 R24, [R226+0xa800] ;  /* 0x00a80000e218783b */ /* 0x000e6e0000000200 */
[----:B---3--:R-:W-:Y:S01]  /*8cb0*/  HMMA.16816.F32 R16, R8, R28, R36 ;  /* 0x0000001c0810723c */ /* 0x008fe20000001824 */
[----:B------:R-:W-:Y:S01]  /*8cc0*/  IMAD.MOV.U32 R34, RZ, RZ, R66 ;  /* 0x000000ffff227224 */ /* 0x000fe200078e0042 */
[----:B------:R-:W-:Y:S01]  /*8cd0*/  MOV R32, R67 ;  /* 0x0000004300207202 */ /* 0x000fe20000000f00 */
[----:B------:R-:W-:-:S02]  /*8ce0*/  IMAD.MOV.U32 R66, RZ, RZ, R15 ;  /* 0x000000ffff427224 */ /* 0x000fc400078e000f */
[----:B------:R-:W-:Y:S02]  /*8cf0*/  IMAD.MOV.U32 R67, RZ, RZ, R0 ;  /* 0x000000ffff437224 */ /* 0x000fe400078e0000 */
[----:B------:R-:W-:Y:S01]  /*8d00*/  IMAD.MOV.U32 R132, RZ, RZ, R64 ;  /* 0x000000ffff847224 */ /* 0x000fe200078e0040 */
[----:B------:R-:W-:Y:S01]  /*8d10*/  HMMA.16816.F32 R36, R4, R30, R140 ;  /* 0x0000001e0424723c */ /* 0x000fe2000000188c */
[----:B------:R-:W-:Y:S02]  /*8d20*/  IMAD.MOV.U32 R35, RZ, RZ, R65 ;  /* 0x000000ffff237224 */ /* 0x000fe400078e0041 */
[----:B------:R-:W-:Y:S02]  /*8d30*/  IMAD.MOV.U32 R64, RZ, RZ, R21 ;  /* 0x000000ffff407224 */ /* 0x000fe400078e0015 */
[----:B------:R-:W-:Y:S02]  /*8d40*/  IMAD.MOV.U32 R65, RZ, RZ, R20 ;  /* 0x000000ffff417224 */ /* 0x000fe400078e0014 */
[----:B------:R-:W2:Y:S04]  /*8d50*/  LDSM.16.M88.4 R20, [R226+0xb000] ;  /* 0x00b00000e214783b */ /* 0x000ea80000000200 */
[----:B------:R-:W-:-:S02]  /*8d60*/  IMAD.MOV.U32 R29, RZ, RZ, R16 ;  /* 0x000000ffff1d7224 */ /* 0x000fc400078e0010 */
[----:B------:R-:W-:Y:S02]  /*8d70*/  IMAD.MOV.U32 R28, RZ, RZ, R17 ;  /* 0x000000ffff1c7224 */ /* 0x000fe400078e0011 */
[----:B------:R-:W-:Y:S02]  /*8d80*/  IMAD.MOV.U32 R15, RZ, RZ, R18 ;  /* 0x000000ffff0f7224 */ /* 0x000fe400078e0012 */
[----:B------:R-:W-:Y:S02]  /*8d90*/  IMAD.MOV.U32 R0, RZ, RZ, R19 ;  /* 0x000000ffff007224 */ /* 0x000fe400078e0013 */
[----:B------:R-:W3:Y:S01]  /*8da0*/  LDSM.16.M88.4 R16, [R226+0xb800] ;  /* 0x00b80000e210783b */ /* 0x000ee20000000200 */
[----:B------:R-:W-:Y:S02]  /*8db0*/  IMAD.MOV.U32 R138, RZ, RZ, R38 ;  /* 0x000000ffff8a7224 */ /* 0x000fe400078e0026 */
        /* <DEDUP_REMOVED lines=9> */
[----:B------:R-:W-:Y:S01]  /*8e50*/  MOV R38, R61 ;  /* 0x0000003d00267202 */ /* 0x000fe20000000f00 */
[----:B------:R-:W-:Y:S02]  /*8e60*/  IMAD.MOV.U32 R39, RZ, RZ, R60 ;  /* 0x000000ffff277224 */ /* 0x000fe400078e003c */
[----:B------:R-:W-:Y:S01]  /*8e70*/  IMAD.MOV.U32 R37, RZ, RZ, R62 ;  /* 0x000000ffff257224 */ /* 0x000fe200078e003e */
[C---:B--2---:R-:W-:Y:S01]  /*8e80*/  HMMA.16816.F32 R216, R4.reuse, R20, R52 ;  /* 0x0000001404d8723c */ /* 0x044fe20000001834 */
[----:B------:R-:W-:Y:S02]  /*8e90*/  IMAD.MOV.U32 R36, RZ, RZ, R63 ;  /* 0x000000ffff247224 */ /* 0x000fe400078e003f */
[----:B------:R-:W-:Y:S02]  /*8ea0*/  IMAD.MOV.U32 R52, RZ, RZ, R252 ;  /* 0x000000ffff347224 */ /* 0x000fe400078e00fc */
[----:B------:R-:W-:Y:S02]  /*8eb0*/  IMAD.MOV.U32 R53, RZ, RZ, R251 ;  /* 0x000000ffff357224 */ /* 0x000fe400078e00fb */
[----:B------:R-:W-:Y:S01]  /*8ec0*/  IMAD.MOV.U32 R54, RZ, RZ, R250 ;  /* 0x000000ffff367224 */ /* 0x000fe200078e00fa */
[----:B------:R-:W-:Y:S01]  /*8ed0*/  HMMA.16816.F32 R208, R4, R22, R48 ;  /* 0x0000001604d0723c */ /* 0x000fe20000001830 */
[----:B------:R-:W-:-:S07]  /*8ee0*/  IMAD.MOV.U32 R55, RZ, RZ, R244 ;  /* 0x000000ffff377224 */ /* 0x000fce00078e00f4 */
[----:B---3--:R-:W-:Y:S08]  /*8ef0*/  HMMA.16816.F32 R140, R4, R16, R44 ;  /* 0x00000010048c723c */ /* 0x008ff0000000182c */
[----:B------:R-:W-:Y:S01]  /*8f00*/  HMMA.16816.F32 R44, R8, R20, R220 ;  /* 0x00000014082c723c */ /* 0x000fe200000018dc */
[----:B------:R-:W-:Y:S02]  /*8f10*/  IMAD.MOV.U32 R220, RZ, RZ, R39 ;  /* 0x000000ffffdc7224 */ /* 0x000fe400078e0027 */
[----:B------:R-:W-:-:S02]  /*8f20*/  IMAD.MOV.U32 R221, RZ, RZ, R38 ;  /* 0x000000ffffdd7224 */ /* 0x000fc400078e0026 */
[----:B------:R-:W-:Y:S02]  /*8f30*/  IMAD.MOV.U32 R222, RZ, RZ, R37 ;  /* 0x000000ffffde7224 */ /* 0x000fe400078e0025 */
[----:B------:R-:W-:Y:S01]  /*8f40*/  IMAD.MOV.U32 R223, RZ, RZ, R36 ;  /* 0x000000ffffdf7224 */ /* 0x000fe200078e0024 */
[-C--:B------:R-:W-:Y:S01]  /*8f50*/  HMMA.16816.F32 R60, R4, R18.reuse, R40 ;  /* 0x00000012043c723c */ /* 0x080fe20000001828 */
[----:B------:R-:W-:Y:S07]  /*8f60*/  LDSM.16.M88.4 R4, [R3+0x6000] ;  /* 0x006000000304783b */ /* 0x000fee0000000200 */
[----:B------:R-:W-:Y:S01]  /*8f70*/  HMMA.16816.F32 R36, R8, R18, R212 ;  /* 0x000000120824723c */ /* 0x000fe200000018d4 */
[----:B------:R-:W-:-:S02]  /*8f80*/  IMAD.MOV.U32 R212, RZ, RZ, R29 ;  /* 0x000000ffffd47224 */ /* 0x000fc400078e001d */
[----:B------:R-:W-:Y:S02]  /*8f90*/  IMAD.MOV.U32 R213, RZ, RZ, R28 ;  /* 0x000000ffffd57224 */ /* 0x000fe400078e001c */
[----:B------:R-:W-:Y:S02]  /*8fa0*/  IMAD.MOV.U32 R214, RZ, RZ, R15 ;  /* 0x000000ffffd67224 */ /* 0x000fe400078e000f */
[----:B------:R-:W-:Y:S01]  /*8fb0*/  IMAD.MOV.U32 R215, RZ, RZ, R0 ;  /* 0x000000ffffd77224 */ /* 0x000fe200078e0000 */
[C---:B------:R-:W-:Y:S01]  /*8fc0*/  HMMA.16816.F32 R56, R8.reuse, R30, R56 ;  /* 0x0000001e0838723c */ /* 0x040fe20000001838 */
[----:B------:R-:W1:Y:S07]  /*8fd0*/  LDSM.16.M88.4 R28, [R13+0xa000] ;  /* 0x00a000000d1c783b */ /* 0x000e6e0000000200 */
[C---:B------:R-:W-:Y:S08]  /*8fe0*/  HMMA.16816.F32 R52, R8.reuse, R24, R52 ;  /* 0x000000180834723c */ /* 0x040ff00000001834 */
[----:B------:R-:W-:Y:S01]  /*8ff0*/  HMMA.16816.F32 R48, R8, R26, R232 ;  /* 0x0000001a0830723c */ /* 0x000fe200000018e8 */
[----:B------:R-:W2:Y:S01]  /*9000*/  LDSM.16.M88.4 R24, [R13+0xa800] ;  /* 0x00a800000d18783b */ /* 0x000ea20000000200 */
[----:B------:R-:W-:Y:S01]  /*9010*/  IMAD.MOV.U32 R232, RZ, RZ, R243 ;  /* 0x000000ffffe87224 */ /* 0x000fe200078e00f3 */
[----:B------:R-:W-:Y:S01]  /*9020*/  MOV R235, R137 ;  /* 0x0000008900eb7202 */ /* 0x000fe20000000f00 */
[----:B------:R-:W-:-:S02]  /*9030*/  IMAD.MOV.U32 R233, RZ, RZ, R139 ;  /* 0x000000ffffe97224 */ /* 0x000fc400078e008b */
[----:B------:R-:W-:Y:S02]  /*9040*/  IMAD.MOV.U32 R234, RZ, RZ, R138 ;  /* 0x000000ffffea7224 */ /* 0x000fe400078e008a */
[C---:B------:R-:W-:Y:S01]  /*9050*/  HMMA.16816.F32 R40, R8.reuse, R22, R228 ;  /* 0x000000160828723c */ /* 0x040fe200000018e4 */
[----:B------:R-:W3:Y:S01]  /*9060*/  LDSM.16.M88.4 R20, [R13+0xb000] ;  /* 0x00b000000d14783b */ /* 0x000ee20000000200 */
[----:B------:R-:W-:Y:S02]  /*9070*/  IMAD.MOV.U32 R228, RZ, RZ, R132 ;  /* 0x000000ffffe47224 */ /* 0x000fe400078e0084 */
[----:B------:R-:W-:Y:S02]  /*9080*/  IMAD.MOV.U32 R229, RZ, RZ, R35 ;  /* 0x000000ffffe57224 */ /* 0x000fe400078e0023 */
[----:B------:R-:W-:Y:S02]  /*9090*/  IMAD.MOV.U32 R230, RZ, RZ, R34 ;  /* 0x000000ffffe67224 */ /* 0x000fe400078e0022 */
[----:B------:R-:W-:Y:S01]  /*90a0*/  HMMA.16816.F32 R64, R8, R16, R64 ;  /* 0x000000100840723c */ /* 0x000fe20000001840 */
[----:B------:R4:W5:Y:S01]  /*90b0*/  LDSM.16.M88.4 R16, [R13+0xb800] ;  /* 0x00b800000d10783b */ /* 0x0009620000000200 */
[----:B------:R-:W-:-:S03]  /*90c0*/  IMAD.MOV.U32 R231, RZ, RZ, R32 ;  /* 0x000000ffffe77224 */ /* 0x000fc600078e0020 */
[----:B------:R4:W5:Y:S04]  /*90d0*/  LDSM.16.M88.4 R8, [R3+0x4000] ;  /* 0x004000000308783b */ /* 0x0009680000000200 */
[C---:B-1----:R-:W-:Y:S08]  /*90e0*/  HMMA.16816.F32 R228, R4.reuse, R28, R228 ;  /* 0x0000001c04e4723c */ /* 0x042ff000000018e4 */
[C---:B------:R-:W-:Y:S08]  /*90f0*/  HMMA.16816.F32 R232, R4.reuse, R30, R232 ;  /* 0x0000001e04e8723c */ /* 0x040ff000000018e8 */
[----:B--2---:R-:W-:Y:S03]  /*9100*/  HMMA.16816.F32 R236, R4, R26, R236 ;  /* 0x0000001a04ec723c */ /* 0x004fe600000018ec */
[----:B------:R-:W-:Y:S01]  /*9110*/  IMAD.MOV.U32 R15, RZ, RZ, R228 ;  /* 0x000000ffff0f7224 */ /* 0x000fe200078e00e4 */
[----:B----4-:R-:W-:Y:S01]  /*9120*/  MOV R13, R229 ;  /* 0x000000e5000d7202 */ /* 0x010fe20000000f00 */
[----:B------:R-:W-:-:S02]  /*9130*/  IMAD.MOV.U32 R3, RZ, RZ, R230 ;  /* 0x000000ffff037224 */ /* 0x000fc400078e00e6 */
[----:B------:R-:W-:Y:S02]  /*9140*/  IMAD.MOV.U32 R0, RZ, RZ, R231 ;  /* 0x000000ffff007224 */ /* 0x000fe400078e00e7 */
[C---:B------:R-:W-:Y:S08]  /*9150*/  HMMA.16816.F32 R228, R4.reuse, R24, R220 ;  /* 0x0000001804e4723c */ /* 0x040ff000000018dc */
[C---:B---3--:R-:W-:Y:S08]  /*9160*/  HMMA.16816.F32 R220, R4.reuse, R20, R216 ;  /* 0x0000001404dc723c */ /* 0x048ff000000018d8 */
[C---:B------:R-:W-:Y:S08]  /*9170*/  HMMA.16816.F32 R216, R4.reuse, R22, R208 ;  /* 0x0000001604d8723c */ /* 0x040ff000000018d0 */
        /* <DEDUP_REMOVED lines=11> */
[----:B------:R-:W3:Y:S07]  /*9230*/  LDSM.16.M88.4 R20, [R33+0xb000] ;  /* 0x00b000002114783b */ /* 0x000eee0000000200 */
[----:B------:R-:W-:Y:S01]  /*9240*/  HMMA.16816.F32 R40, R8, R16, R64 ;  /* 0x000000100828723c */ /* 0x000fe20000001840 */
[----:B------:R-:W-:-:S02]  /*9250*/  IMAD.MOV.U32 R64, RZ, RZ, R15 ;  /* 0x000000ffff407224 */ /* 0x000fc400078e000f */
[----:B------:R-:W-:Y:S02]  /*9260*/  IMAD.MOV.U32 R65, RZ, RZ, R13 ;  /* 0x000000ffff417224 */ /* 0x000fe400078e000d */
[----:B------:R-:W-:Y:S02]  /*9270*/  IMAD.MOV.U32 R66, RZ, RZ, R3 ;  /* 0x000000ffff427224 */ /* 0x000fe400078e0003 */
[----:B------:R-:W-:Y:S01]  /*9280*/  IMAD.MOV.U32 R67, RZ, RZ, R0 ;  /* 0x000000ffff437224 */ /* 0x000fe200078e0000 */
[----:B------:R-:W-:Y:S01]  /*9290*/  HMMA.16816.F32 R36, R8, R18, R36 ;  /* 0x000000120824723c */ /* 0x000fe20000001824 */
[----:B------:R-:W4:Y:S04]  /*92a0*/  LDSM.16.M88.4 R16, [R33+0xb800] ;  /* 0x00b800002110783b */ /* 0x000f280000000200 */
[----:B------:R-:W5:Y:S03]  /*92b0*/  LDSM.16.M88.4 R8, [R227+0x4000] ;  /* 0x00400000e308783b */ /* 0x000f660000000200 */
[C---:B-1----:R-:W-:Y:S08]  /*92c0*/  HMMA.16816.F32 R64, R4.reuse, R28, R64 ;  /* 0x0000001c0440723c */ /* 0x042ff00000001840 */
[C---:B------:R-:W-:Y:S08]  /*92d0*/  HMMA.16816.F32 R232, R4.reuse, R30, R232 ;  /* 0x0000001e04e8723c */ /* 0x040ff000000018e8 */
[----:B--2---:R-:W-:Y:S03]  /*92e0*/  HMMA.16816.F32 R228, R4, R24, R228 ;  /* 0x0000001804e4723c */ /* 0x004fe600000018e4 */
[----:B------:R-:W-:-:S02]  /*92f0*/  IMAD.MOV.U32 R138, RZ, RZ, R64 ;  /* 0x000000ffff8a7224 */ /* 0x000fc400078e0040 */
[----:B------:R-:W-:Y:S02]  /*9300*/  IMAD.MOV.U32 R137, RZ, RZ, R65 ;  /* 0x000000ffff897224 */ /* 0x000fe400078e0041 */
[----:B------:R-:W-:Y:S01]  /*9310*/  IMAD.MOV.U32 R34, RZ, RZ, R66 ;  /* 0x000000ffff227224 */ /* 0x000fe200078e0042 */
[----:B------:R-:W-:Y:S01]  /*9320*/  HMMA.16816.F32 R236, R4, R26, R236 ;  /* 0x0000001a04ec723c */ /* 0x000fe200000018ec */
[----:B------:R-:W-:-:S07]  /*9330*/  IMAD.MOV.U32 R32, RZ, RZ, R67 ;  /* 0x000000ffff207224 */ /* 0x000fce00078e0043 */
[C---:B---3--:R-:W-:Y:S08]  /*9340*/  HMMA.16816.F32 R220, R4.reuse, R20, R220 ;  /* 0x0000001404dc723c */ /* 0x048ff000000018dc */
[C---:B------:R-:W-:Y:S08]  /*9350*/  HMMA.16816.F32 R216, R4.reuse, R22, R216 ;  /* 0x0000001604d8723c */ /* 0x040ff000000018d8 */
[C---:B----4-:R-:W-:Y:S08]  /*9360*/  HMMA.16816.F32 R64, R4.reuse, R16, R208 ;  /* 0x000000100440723c */ /* 0x050ff000000018d0 */
[----:B------:R-:W-:Y:S08]  /*9370*/  HMMA.16816.F32 R4, R4, R18, R140 ;  /* 0x000000120404723c */ /* 0x000ff0000000188c */
[----:B-----5:R-:W-:Y:S03]  /*9380*/  HMMA.16816.F32 R140, R8, R24, R56 ;  /* 0x00000018088c723c */ /* 0x020fe60000001838 */
[----:B------:R-:W-:Y:S01]  /*9390*/  IMAD.MOV.U32 R15, RZ, RZ, R64 ;  /* 0x000000ffff0f7224 */ /* 0x000fe200078e0040 */
[----:B------:R-:W-:Y:S01]  /*93a0*/  MOV R0, R67 ;  /* 0x0000004300007202 */ /* 0x000fe20000000f00 */
[----:B------:R-:W-:-:S02]  /*93b0*/  IMAD.MOV.U32 R13, RZ, RZ, R65 ;  /* 0x000000ffff0d7224 */ /* 0x000fc400078e0041 */
[----:B------:R-:W-:Y:S01]  /*93c0*/  IMAD.MOV.U32 R3, RZ, RZ, R66 ;  /* 0x000000ffff037224 */ /* 0x000fe200078e0042 */
[C---:B------:R-:W-:Y:S03]  /*93d0*/  HMMA.16816.F32 R208, R8.reuse, R30, R60 ;  /* 0x0000001e08d0723c */ /* 0x040fe6000000183c */
[----:B------:R-:W-:Y:S02]  /*93e0*/  IMAD.MOV.U32 R132, RZ, RZ, R5 ;  /* 0x000000ffff847224 */ /* 0x000fe400078e0005 */
[----:B------:R-:W-:Y:S02]  /*93f0*/  IMAD.MOV.U32 R35, RZ, RZ, R4 ;  /* 0x000000ffff237224 */ /* 0x000fe400078e0004 */
[----:B------:R-:W-:Y:S01]  /*9400*/  IMAD.MOV.U32 R244, RZ, RZ, R6 ;  /* 0x000000fffff47224 */ /* 0x000fe200078e0006 */
[C---:B------:R-:W-:Y:S01]  /*9410*/  HMMA.16816.F32 R64, R8.reuse, R26, R52 ;  /* 0x0000001a0840723c */ /* 0x040fe20000001834 */
[----:B------:R-:W-:Y:S01]  /*9420*/  IMAD.MOV.U32 R243, RZ, RZ, R7 ;  /* 0x000000fffff37224 */ /* 0x000fe200078e0007 */
[----:B------:R-:W-:Y:S04]  /*9430*/  LDSM.16.M88.4 R24, [R2+0xa000] ;  /* 0x00a000000218783b */ /* 0x000fe80000000200 */
[----:B------:R-:W1:Y:S02]  /*9440*/  LDSM.16.M88.4 R4, [R14+0x4000] ;  /* 0x004000000e04783b */ /* 0x000e640000000200 */
[C---:B------:R-:W-:Y:S08]  /*9450*/  HMMA.16816.F32 R60, R8.reuse, R20, R48 ;  /* 0x00000014083c723c */ /* 0x040ff00000001830 */
[C---:B------:R-:W-:Y:S01]  /*9460*/  HMMA.16816.F32 R56, R8.reuse, R22, R44 ;  /* 0x000000160838723c */ /* 0x040fe2000000182c */
[----:B------:R-:W2:Y:S07]  /*9470*/  LDSM.16.M88.4 R20, [R2+0xa800] ;  /* 0x00a800000214783b */ /* 0x000eae0000000200 */
[C---:B------:R-:W-:Y:S08]  /*9480*/  HMMA.16816.F32 R52, R8.reuse, R16, R40 ;  /* 0x000000100834723c */ /* 0x040ff00000001828 */
[C---:B------:R-:W-:Y:S01]  /*9490*/  HMMA.16816.F32 R36, R8.reuse, R18, R36 ;  /* 0x000000120824723c */ /* 0x040fe20000001824 */
[----:B------:R-:W3:Y:S07]  /*94a0*/  LDSM.16.M88.4 R16, [R2+0xb000] ;  /* 0x00b000000210783b */ /* 0x000eee0000000200 */
[----:B------:R-:W-:Y:S01]  /*94b0*/  HMMA.16816.F32 R212, R8, R28, R212 ;  /* 0x0000001c08d4723c */ /* 0x000fe200000018d4 */
[----:B------:R-:W4:Y:S04]  /*94c0*/  LDSM.16.M88.4 R28, [R2+0xb800] ;  /* 0x00b80000021c783b */ /* 0x000f280000000200 */
[----:B------:R-:W5:Y:S01]  /*94d0*/  LDSM.16.M88.4 R8, [R14+0x6000] ;  /* 0x006000000e08783b */ /* 0x000f620000000200 */
[----:B------:R-:W-:-:S04]  /*94e0*/  DEPBAR.LE SB0, 0x0 ;  /* 0x000080000000791a */ /* 0x000fc80000000000 */
[C---:B-1----:R-:W-:Y:S08]  /*94f0*/  HMMA.16816.F32 R44, R4.reuse, R26, R208 ;  /* 0x0000001a042c723c */ /* 0x042ff000000018d0 */
[C---:B--2---:R-:W-:Y:S08]  /*9500*/  HMMA.16816.F32 R40, R4.reuse, R20, R140 ;  /* 0x000000140428723c */ /* 0x044ff0000000188c */
[C---:B------:R-:W-:Y:S08]  /*9510*/  HMMA.16816.F32 R48, R4.reuse, R24, R212 ;  /* 0x000000180430723c */ /* 0x040ff000000018d4 */
[----:B---3--:R-:W-:Y:S01]  /*9520*/  HMMA.16816.F32 R140, R4, R18, R56 ;  /* 0x00000012048c723c */ /* 0x008fe20000001838 */
[----:B------:R-:W-:-:S02]  /*9530*/  IMAD.MOV.U32 R56, RZ, RZ, R138 ;  /* 0x000000ffff387224 */ /* 0x000fc400078e008a */
[----:B------:R-:W-:Y:S02]  /*9540*/  IMAD.MOV.U32 R57, RZ, RZ, R137 ;  /* 0x000000ffff397224 */ /* 0x000fe400078e0089 */
[----:B------:R-:W-:Y:S02]  /*9550*/  IMAD.MOV.U32 R58, RZ, RZ, R34 ;  /* 0x000000ffff3a7224 */ /* 0x000fe400078e0022 */
[----:B------:R-:W-:Y:S01]  /*9560*/  IMAD.MOV.U32 R59, RZ, RZ, R32 ;  /* 0x000000ffff3b7224 */ /* 0x000fe200078e0020 */
[----:B----4-:R-:W-:Y:S01]  /*9570*/  HMMA.16816.F32 R212, R4, R30, R36 ;  /* 0x0000001e04d4723c */ /* 0x010fe20000001824 */
[----:B------:R-:W-:-:S05]  /*9580*/  IMAD.SHL.U32 R137, R242, 0x2, RZ ;  /* 0x00000002f2897824 */ /* 0x000fca00078e00ff */
[----:B------:R-:W-:Y:S02]  /*9590*/  LOP3.LUT R137, R137, 0x6, RZ, 0xc0, !PT ;  /* 0x0000000689897812 */ /* 0x000fe400078ec0ff */
[C---:B-----5:R-:W-:Y:S08]  /*95a0*/  HMMA.16816.F32 R36, R8.reuse, R24, R56 ;  /* 0x000000180824723c */ /* 0x060ff00000001838 */
[----:B------:R-:W-:Y:S01]  /*95b0*/  HMMA.16816.F32 R24, R8, R26, R232 ;  /* 0x0000001a0818723c */ /* 0x000fe200000018e8 */
[----:B------:R-:W-:-:S02]  /*95c0*/  IMAD.MOV.U32 R235, RZ, RZ, R0 ;  /* 0x000000ffffeb7224 */ /* 0x000fc400078e0000 */
[----:B------:R-:W-:Y:S01]  /*95d0*/  FMUL.FTZ R0, R48, UR6 ;  /* 0x0000000630007c20 */ /* 0x000fe20008410000 */
[----:B------:R-:W-:Y:S02]  /*95e0*/  IMAD.MOV.U32 R234, RZ, RZ, R3 ;  /* 0x000000ffffea7224 */ /* 0x000fe400078e0003 */
[----:B------:R-:W-:Y:S01]  /*95f0*/  IMAD.MOV.U32 R232, RZ, RZ, R15 ;  /* 0x000000ffffe87224 */ /* 0x000fe200078e000f */
[----:B------:R1:W2:Y:S01]  /*9600*/  MUFU.TANH R3, R0 ;  /* 0x0000000000037308 */ /* 0x0002a20000002400 */
[----:B------:R-:W-:Y:S01]  /*9610*/  IMAD.MOV.U32 R233, RZ, RZ, R13 ;  /* 0x000000ffffe97224 */ /* 0x000fe200078e000d */
[-C--:B------:R-:W-:Y:S08]  /*9620*/  HMMA.16816.F32 R60, R4, R16.reuse, R60 ;  /* 0x00000010043c723c */ /* 0x080ff0000000183c */
[----:B------:R-:W-:Y:S01]  /*9630*/  HMMA.16816.F32 R56, R8, R16, R220 ;  /* 0x000000100838723c */ /* 0x000fe200000018dc */
[----:B-1----:R-:W-:-:S07]  /*9640*/  FMUL.FTZ R0, R49, UR6 ;  /* 0x0000000631007c20 */ /* 0x002fce0008410000 */
[C---:B------:R-:W-:Y:S01]  /*9650*/  HMMA.16816.F32 R64, R4.reuse, R22, R64 ;  /* 0x000000160440723c */ /* 0x040fe20000001840 */
[----:B------:R1:W-:Y:S07]  /*9660*/  MUFU.TANH R49, R0 ;  /* 0x0000000000317308 */ /* 0x0003ee0000002400 */
[----:B------:R-:W-:Y:S08]  /*9670*/  HMMA.16816.F32 R208, R4, R28, R52 ;  /* 0x0000001c04d0723c */ /* 0x000ff00000001834 */
[----:B------:R-:W-:Y:S01]  /*9680*/  HMMA.16816.F32 R4, R8, R20, R228 ;  /* 0x000000140804723c */ /* 0x000fe200000018e4 */
[----:B-1----:R-:W-:-:S04]  /*9690*/  FMUL.FTZ R0, R50, UR6 ;  /* 0x0000000632007c20 */ /* 0x002fc80008410000 */
[----:B------:R1:W3:Y:S03]  /*96a0*/  MUFU.TANH R15, R0 ;  /* 0x00000000000f7308 */ /* 0x0002e60000002400 */
[----:B------:R-:W-:Y:S01]  /*96b0*/  HMMA.16816.F32 R52, R8, R22, R236 ;  /* 0x000000160834723c */ /* 0x000fe200000018ec */
[----:B------:R-:W-:Y:S02]  /*96c0*/  IMAD.MOV.U32 R239, RZ, RZ, R132 ;  /* 0x000000ffffef7224 */ /* 0x000fe400078e0084 */
[----:B------:R-:W-:-:S08]  /*96d0*/  IMAD.MOV.U32 R238, RZ, RZ, R35 ;  /* 0x000000ffffee7224 */ /* 0x000fd000078e0023 */
[----:B------:R-:W-:Y:S01]  /*96e0*/  FMUL.FTZ R2, R4, UR6 ;  /* 0x0000000604027c20 */ /* 0x000fe20008410000 */
[----:B------:R-:W-:Y:S01]  /*96f0*/  FMUL.FTZ R6, R6, UR6 ;  /* 0x0000000606067c20 */ /* 0x000fe20008410000 */
[----:B------:R-:W-:-:S03]  /*9700*/  FMUL.FTZ R7, R7, UR6 ;  /* 0x0000000607077c20 */ /* 0x000fc60008410000 */
[----:B------:R-:W-:Y:S01]  /*9710*/  MUFU.TANH R21, R6 ;  /* 0x0000000600157308 */ /* 0x000fe20000002400 */
[----:B-1----:R-:W-:-:S07]  /*9720*/  FMUL.FTZ R0, R51, UR6 ;  /* 0x0000000633007c20 */ /* 0x002fce0008410000 */
[----:B------:R1:W-:Y:S08]  /*9730*/  MUFU.TANH R34, R0 ;  /* 0x0000000000227308 */ /* 0x0003f00000002400 */
[----:B------:R-:W-:Y:S01]  /*9740*/  MUFU.TANH R132, R7 ;  /* 0x0000000700847308 */ /* 0x000fe20000002400 */
[----:B-1----:R-:W-:-:S07]  /*9750*/  FMUL.FTZ R0, R36, UR6 ;  /* 0x0000000624007c20 */ /* 0x002fce0008410000 */
[----:B------:R1:W4:Y:S02]  /*9760*/  MUFU.TANH R13, R0 ;  /* 0x00000000000d7308 */ /* 0x0003240000002400 */
[----:B-1----:R-:W-:-:S06]  /*9770*/  FMUL.FTZ R0, R37, UR6 ;  /* 0x0000000625007c20 */ /* 0x002fcc0008410000 */
[----:B------:R1:W-:Y:S02]  /*9780*/  MUFU.TANH R17, R0 ;  /* 0x0000000000117308 */ /* 0x0003e40000002400 */
[----:B-1----:R-:W-:-:S06]  /*9790*/  FMUL.FTZ R0, R38, UR6 ;  /* 0x0000000626007c20 */ /* 0x002fcc0008410000 */
[----:B------:R1:W5:Y:S02]  /*97a0*/  MUFU.TANH R14, R0 ;  /* 0x00000000000e7308 */ /* 0x0003640000002400 */
[----:B-1----:R-:W-:-:S06]  /*97b0*/  FMUL.FTZ R0, R39, UR6 ;  /* 0x0000000627007c20 */ /* 0x002fcc0008410000 */
[----:B------:R1:W-:Y:S08]  /*97c0*/  MUFU.TANH R39, R2 ;  /* 0x0000000200277308 */ /* 0x0003f00000002400 */
[----:B------:R2:W5:Y:S01]  /*97d0*/  MUFU.TANH R20, R0 ;  /* 0x0000000000147308 */ /* 0x0005620000002400 */
[----:B-1----:R-:W-:Y:S02]  /*97e0*/  VIADD R2, R245, 0x8 ;  /* 0x00000008f5027836 */ /* 0x002fe40000000000 */
[----:B--2---:R-:W-:-:S05]  /*97f0*/  FMUL.FTZ R0, R44, UR6 ;  /* 0x000000062c007c20 */ /* 0x004fca0008410000 */
[----:B------:R1:W-:Y:S02]  /*9800*/  MUFU.TANH R36, R0 ;  /* 0x0000000000247308 */ /* 0x0003e40000002400 */
[----:B-1----:R-:W-:-:S06]  /*9810*/  FMUL.FTZ R0, R45, UR6 ;  /* 0x000000062d007c20 */ /* 0x002fcc0008410000 */
[----:B------:R1:W-:Y:S02]  /*9820*/  MUFU.TANH R220, R0 ;  /* 0x0000000000dc7308 */ /* 0x0003e40000002400 */
[----:B-1----:R-:W-:-:S06]  /*9830*/  FMUL.FTZ R0, R46, UR6 ;  /* 0x000000062e007c20 */ /* 0x002fcc0008410000 */
[----:B------:R1:W2:Y:S02]  /*9840*/  MUFU.TANH R32, R0 ;  /* 0x0000000000207308 */ /* 0x0002a40000002400 */
[----:B-1----:R-:W-:Y:S02]  /*9850*/  FMUL.FTZ R0, R47, UR6 ;  /* 0x000000062f007c20 */ /* 0x002fe40008410000 */
[----:B------:R-:W-:Y:S04]  /*9860*/  HMMA.16816.F32 R44, R8, R28, R232 ;  /* 0x0000001c082c723c */ /* 0x000fe800000018e8 */
[----:B------:R1:W-:Y:S02]  /*9870*/  MUFU.TANH R139, R0 ;  /* 0x00000000008b7308 */ /* 0x0003e40000002400 */
[----:B-1----:R-:W-:-:S06]  /*9880*/  FMUL.FTZ R0, R24, UR6 ;  /* 0x0000000618007c20 */ /* 0x002fcc0008410000 */
[----:B------:R1:W2:Y:S02]  /*9890*/  MUFU.TANH R23, R0 ;  /* 0x0000000000177308 */ /* 0x0002a40000002400 */
[----:B-1----:R-:W-:-:S06]  /*98a0*/  FMUL.FTZ R0, R25, UR6 ;  /* 0x0000000619007c20 */ /* 0x002fcc0008410000 */
[----:B------:R1:W-:Y:S02]  /*98b0*/  MUFU.TANH R51, R0 ;  /* 0x0000000000337308 */ /* 0x0003e40000002400 */
[----:B-1----:R-:W-:-:S06]  /*98c0*/  FMUL.FTZ R0, R26, UR6 ;  /* 0x000000061a007c20 */ /* 0x002fcc0008410000 */
[----:B------:R1:W2:Y:S02]  /*98d0*/  MUFU.TANH R25, R0 ;  /* 0x0000000000197308 */ /* 0x0002a40000002400 */
[----:B-1----:R-:W-:-:S06]  /*98e0*/  FMUL.FTZ R0, R27, UR6 ;  /* 0x000000061b007c20 */ /* 0x002fcc0008410000 */
[----:B------:R1:W2:Y:S02]  /*98f0*/  MUFU.TANH R37, R0 ;  /* 0x0000000000257308 */ /* 0x0002a40000002400 */
[----:B-1----:R-:W-:-:S06]  /*9900*/  FMUL.FTZ R0, R40, UR6 ;  /* 0x0000000628007c20 */ /* 0x002fcc0008410000 */
[----:B------:R1:W2:Y:S02]  /*9910*/  MUFU.TANH R138, R0 ;  /* 0x00000000008a7308 */ /* 0x0002a40000002400 */
[----:B-1----:R-:W-:-:S06]  /*9920*/  FMUL.FTZ R0, R41, UR6 ;  /* 0x0000000629007c20 */ /* 0x002fcc0008410000 */
[----:B------:R1:W-:Y:S02]  /*9930*/  MUFU.TANH R222, R0 ;  /* 0x0000000000de7308 */ /* 0x0003e40000002400 */
[----:B-1----:R-:W-:-:S06]  /*9940*/  FMUL.FTZ R0, R42, UR6 ;  /* 0x000000062a007c20 */ /* 0x002fcc0008410000 */
[----:B------:R1:W2:Y:S02]  /*9950*/  MUFU.TANH R50, R0 ;  /* 0x0000000000327308 */ /* 0x0002a40000002400 */
[----:B-1----:R-:W-:Y:S02]  /*9960*/  FMUL.FTZ R0, R43, UR6 ;  /* 0x000000062b007c20 */ /* 0x002fe40008410000 */
[----:B------:R-:W-:Y:S04]  /*9970*/  HMMA.16816.F32 R40, R8, R18, R216 ;  /* 0x000000120828723c */ /* 0x000fe800000018d8 */
[----:B------:R1:W2:Y:S02]  /*9980*/  MUFU.TANH R221, R0 ;  /* 0x0000000000dd7308 */ /* 0x0002a40000002400 */
[----:B-1----:R-:W-:-:S05]  /*9990*/  MOV R0, UR19 ;  /* 0x0000001300007c02 */ /* 0x002fca0008000f00 */
[----:B------:R-:W-:Y:S02]  /*99a0*/  IMAD R4, R0, 0x40, R137 ;  /* 0x0000004000047824 */ /* 0x000fe400078e0289 */
[----:B------:R-:W-:Y:S02]  /*99b0*/  FMUL.FTZ R0, R5, UR6 ;  /* 0x0000000605007c20 */ /* 0x000fe40008410000 */
[----:B------:R-:W-:Y:S02]  /*99c0*/  VIADD R5, R4, 0xffffff80 ;  /* 0xffffff8004057836 */ /* 0x000fe40000000000 */
[----:B------:R1:W2:Y:S01]  /*99d0*/  MUFU.TANH R137, R0 ;  /* 0x0000000000897308 */ /* 0x0002a20000002400 */
[----:B------:R-:W-:Y:S02]  /*99e0*/  BAR.SYNC.DEFER_BLOCKING 0x0 ;  /* 0x0000000000007b1d */ /* 0x000fe40000010000 */
[----:B------:R-:W-:Y:S02]  /*99f0*/  ISETP.GT.AND P0, PT, R245, R5, PT ;  /* 0x00000005f500720c */ /* 0x000fe40003f04270 */
[----:B------:R-:W-:-:S02]  /*9a00*/  ISETP.GE.AND P5, PT, R5, R247, PT ;  /* 0x000000f70500720c */ /* 0x000fc40003fa6270 */
[----:B------:R-:W-:Y:S02]  /*9a10*/  ISETP.GT.AND P4, PT, R2, R5, PT ;  /* 0x000000050200720c */ /* 0x000fe40003f84270 */
[----:B------:R-:W-:Y:S02]  /*9a20*/  FSEL R3, R3, -INF , !P0 ;  /* 0xff80000003037808 */ /* 0x000fe40004000000 */
[----:B------:R-:W-:Y:S02]  /*9a30*/  ISETP.GE.AND P0, PT, R5, R248, PT ;  /* 0x000000f80500720c */ /* 0x000fe40003f06270 */
[----:B---3--:R-:W-:Y:S02]  /*9a40*/  FSEL R6, R15, -INF , !P4 ;  /* 0xff8000000f067808 */ /* 0x008fe40006000000 */
[----:B------:R-:W-:Y:S01]  /*9a50*/  FSEL R16, R3, -INF , !P5 ;  /* 0xff80000003107808 */ /* 0x000fe20006800000 */
[C---:B-1----:R-:W-:Y:S01]  /*9a60*/  VIADD R0, R245.reuse, 0x40 ;  /* 0x00000040f5007836 */ /* 0x042fe20000000000 */
[----:B------:R-:W-:Y:S01]  /*9a70*/  FSEL R22, R6, -INF , !P0 ;  /* 0xff80000006167808 */ /* 0x000fe20004000000 */
[----:B------:R-:W-:Y:S01]  /*9a80*/  VIADD R3, R245, 0x48 ;  /* 0x00000048f5037836 */ /* 0x000fe20000000000 */
[----:B------:R-:W-:-:S02]  /*9a90*/  ISETP.GE.AND P5, PT, R5, R246, PT ;  /* 0x000000f60500720c */ /* 0x000fc40003fa6270 */
[----:B------:R-:W-:Y:S02]  /*9aa0*/  ISETP.GT.AND P4, PT, R0, R5, PT ;  /* 0x000000050000720c */ /* 0x000fe40003f84270 */
[----:B------:R-:W-:Y:S02]  /*9ab0*/  ISETP.GE.AND P0, PT, R5, R249, PT ;  /* 0x000000f90500720c */ /* 0x000fe40003f06270 */
[----:B----4-:R-:W-:Y:S01]  /*9ac0*/  FSEL R6, R13, -INF , !P4 ;  /* 0xff8000000d067808 */ /* 0x010fe20006000000 */
[----:B------:R-:W-:Y:S01]  /*9ad0*/  FMUL.FTZ R13, R64, UR6 ;  /* 0x00000006400d7c20 */ /* 0x000fe20008410000 */
[----:B------:R-:W-:Y:S01]  /*9ae0*/  ISETP.GT.AND P4, PT, R3, R5, PT ;  /* 0x000000050300720c */ /* 0x000fe20003f84270 */
[----:B------:R-:W-:Y:S01]  /*9af0*/  VIADD R5, R4, 0xffffff81 ;  /* 0xffffff8104057836 */ /* 0x000fe20000000000 */
[----:B------:R-:W-:Y:S01]  /*9b00*/  FSEL R27, R6, -INF , !P5 ;  /* 0xff800000061b7808 */ /* 0x000fe20006800000 */
[----:B------:R-:W-:Y:S01]  /*9b10*/  FMUL.FTZ R6, R65, UR6 ;  /* 0x0000000641067c20 */ /* 0x000fe20008410000 */
[----:B-----5:R-:W-:Y:S01]  /*9b20*/  FSEL R7, R14, -INF , !P4 ;  /* 0xff8000000e077808 */ /* 0x020fe20006000000 */
[----:B------:R1:W3:Y:S01]  /*9b30*/  MUFU.TANH R48, R13 ;  /* 0x0000000d00307308 */ /* 0x0002e20000002400 */
[----:B------:R-:W-:Y:S01]  /*9b40*/  ISETP.GT.AND P4, PT, R245, R5, PT ;  /* 0x00000005f500720c */ /* 0x000fe20003f84270 */
[----:B------:R-:W-:Y:S01]  /*9b50*/  FMUL.FTZ R14, R55, UR6 ;  /* 0x00000006370e7c20 */ /* 0x000fe20008410000 */
[----:B------:R-:W-:-:S02]  /*9b60*/  FSEL R35, R7, -INF , !P0 ;  /* 0xff80000007237808 */ /* 0x000fc40004000000 */
[-C--:B------:R-:W-:Y:S02]  /*9b70*/  ISETP.GT.AND P0, PT, R2, R5.reuse, PT ;  /* 0x000000050200720c */ /* 0x080fe40003f04270 */
[----:B------:R-:W-:Y:S01]  /*9b80*/  FSEL R7, R49, -INF , !P4 ;  /* 0xff80000031077808 */ /* 0x000fe20006000000 */
[----:B------:R4:W-:Y:S01]  /*9b90*/  MUFU.TANH R65, R6 ;  /* 0x0000000600417308 */ /* 0x0009e20000002400 */
[----:B------:R-:W-:Y:S02]  /*9ba0*/  ISETP.GT.AND P4, PT, R0, R5, PT ;  /* 0x000000050000720c */ /* 0x000fe40003f84270 */
[----:B------:R-:W-:-:S04]  /*9bb0*/  ISETP.GE.AND P5, PT, R5, R247, PT ;  /* 0x000000f70500720c */ /* 0x000fc80003fa6270 */
[----:B------:R-:W-:Y:S01]  /*9bc0*/  FSEL R15, R7, -INF , !P5 ;  /* 0xff800000070f7808 */ /* 0x000fe20006800000 */
[----:B------:R-:W-:Y:S01]  /*9bd0*/  FMUL.FTZ R7, R66, UR6 ;  /* 0x0000000642077c20 */ /* 0x000fe20008410000 */
[----:B-1----:R-:W-:Y:S02]  /*9be0*/  FSEL R13, R34, -INF , !P0 ;  /* 0xff800000220d7808 */ /* 0x002fe40004000000 */
[C---:B------:R-:W-:Y:S01]  /*9bf0*/  ISETP.GE.AND P0, PT, R5.reuse, R246, PT ;  /* 0x000000f60500720c */ /* 0x040fe20003f06270 */
[----:B------:R1:W5:Y:S01]  /*9c00*/  MUFU.TANH R38, R7 ;  /* 0x0000000700267308 */ /* 0x0003620000002400 */
[----:B------:R-:W-:Y:S02]  /*9c10*/  ISETP.GE.AND P5, PT, R5, R248, PT ;  /* 0x000000f80500720c */ /* 0x000fe40003fa6270 */
[----:B----4-:R-:W-:Y:S02]  /*9c20*/  FSEL R6, R17, -INF , !P4 ;  /* 0xff80000011067808 */ /* 0x010fe40006000000 */
[----:B------:R-:W-:-:S02]  /*9c30*/  ISETP.GT.AND P4, PT, R3, R5, PT ;  /* 0x000000050300720c */ /* 0x000fc40003f84270 */
[----:B------:R-:W-:Y:S02]  /*9c40*/  FSEL R26, R6, -INF , !P0 ;  /* 0xff800000061a7808 */ /* 0x000fe40004000000 */
[----:B------:R-:W-:Y:S01]  /*9c50*/  ISETP.GE.AND P0, PT, R5, R249, PT ;  /* 0x000000f90500720c */ /* 0x000fe20003f06270 */
[----:B------:R-:W-:Y:S01]  /*9c60*/  VIADD R5, R4, 0xffffff88 ;  /* 0xffffff8804057836 */ /* 0x000fe20000000000 */
[----:B------:R-:W-:Y:S02]  /*9c70*/  FSEL R6, R20, -INF , !P4 ;  /* 0xff80000014067808 */ /* 0x000fe40006000000 */
[----:B------:R-:W-:Y:S01]  /*9c80*/  FSEL R20, R13, -INF , !P5 ;  /* 0xff8000000d147808 */ /* 0x000fe20006800000 */
[----:B------:R-:W-:Y:S01]  /*9c90*/  FMUL.FTZ R13, R52, UR6 ;  /* 0x00000006340d7c20 */ /* 0x000fe20008410000 */
[----:B-1----:R-:W-:Y:S01]  /*9ca0*/  FMUL.FTZ R7, R67, UR6 ;  /* 0x0000000643077c20 */ /* 0x002fe20008410000 */
[----:B------:R-:W-:Y:S01]  /*9cb0*/  ISETP.GT.AND P4, PT, R245, R5, PT ;  /* 0x00000005f500720c */ /* 0x000fe20003f84270 */
[----:B------:R-:W-:Y:S01]  /*9cc0*/  MUFU.TANH R52, R14 ;  /* 0x0000000e00347308 */ /* 0x000fe20000002400 */
[----:B------:R-:W-:-:S02]  /*9cd0*/  FSEL R34, R6, -INF , !P0 ;  /* 0xff80000006227808 */ /* 0x000fc40004000000 */
[----:B------:R-:W-:Y:S02]  /*9ce0*/  ISETP.GT.AND P0, PT, R2, R5, PT ;  /* 0x000000050200720c */ /* 0x000fe40003f04270 */
[----:B------:R-:W-:Y:S02]  /*9cf0*/  ISETP.GE.AND P5, PT, R5, R247, PT ;  /* 0x000000f70500720c */ /* 0x000fe40003fa6270 */
[----:B--2---:R-:W-:Y:S01]  /*9d00*/  FSEL R6, R32, -INF , !P0 ;  /* 0xff80000020067808 */ /* 0x004fe20004000000 */
[----:B------:R1:W-:Y:S01]  /*9d10*/  MUFU.TANH R64, R7 ;  /* 0x0000000700407308 */ /* 0x0003e20000002400 */
[----:B------:R-:W-:-:S07]  /*9d20*/  ISETP.GT.AND P0, PT, R0, R5, PT ;  /* 0x000000050000720c */ /* 0x000fce0003f04270 */
[----:B------:R2:W4:Y:S01]  /*9d30*/  MUFU.TANH R32, R13 ;  /* 0x0000000d00207308 */ /* 0x0005220000002400 */
[----:B-1----:R-:W-:Y:S02]  /*9d40*/  FSEL R7, R36, -INF , !P4 ;  /* 0xff80000024077808 */ /* 0x002fe40006000000 */
[----:B------:R-:W-:Y:S02]  /*9d50*/  ISETP.GE.AND P4, PT, R5, R248, PT ;  /* 0x000000f80500720c */ /* 0x000fe40003f86270 */
[----:B------:R-:W-:Y:S01]  /*9d60*/  FSEL R19, R7, -INF , !P5 ;  /* 0xff80000007137808 */ /* 0x000fe20006800000 */
[----:B------:R-:W-:Y:S01]  /*9d70*/  FMUL.FTZ R7, R53, UR6 ;  /* 0x0000000635077c20 */ /* 0x000fe20008410000 */
[----:B------:R-:W-:Y:S02]  /*9d80*/  FSEL R24, R6, -INF , !P4 ;  /* 0xff80000006187808 */ /* 0x000fe40006000000 */
[----:B------:R-:W-:Y:S01]  /*9d90*/  ISETP.GT.AND P4, PT, R3, R5, PT ;  /* 0x000000050300720c */ /* 0x000fe20003f84270 */
[----:B------:R1:W-:Y:S01]  /*9da0*/  MUFU.TANH R49, R7 ;  /* 0x0000000700317308 */ /* 0x0003e20000002400 */
[----:B------:R-:W-:Y:S01]  /*9db0*/  FSEL R6, R23, -INF , !P0 ;  /* 0xff80000017067808 */ /* 0x000fe20004000000 */
[----:B--2---:R-:W-:Y:S01]  /*9dc0*/  FMUL.FTZ R13, R54, UR6 ;  /* 0x00000006360d7c20 */ /* 0x004fe20008410000 */
[----:B------:R-:W-:-:S02]  /*9dd0*/  ISETP.GE.AND P5, PT, R5, R246, PT ;  /* 0x000000f60500720c */ /* 0x000fc40003fa6270 */
[----:B------:R-:W-:Y:S01]  /*9de0*/  ISETP.GE.AND P0, PT, R5, R249, PT ;  /* 0x000000f90500720c */ /* 0x000fe20003f06270 */
[----:B------:R-:W-:Y:S01]  /*9df0*/  VIADD R5, R4, 0xffffff89 ;  /* 0xffffff8904057836 */ /* 0x000fe20000000000 */
[----:B------:R-:W-:Y:S01]  /*9e00*/  FSEL R29, R6, -INF , !P5 ;  /* 0xff800000061d7808 */ /* 0x000fe20006800000 */
[----:B------:R2:W4:Y:S03]  /*9e10*/  MUFU.TANH R17, R13 ;  /* 0x0000000d00117308 */ /* 0x0005260000002400 */
[----:B------:R-:W-:Y:S02]  /*9e20*/  ISETP.GE.AND P5, PT, R5, R247, PT ;  /* 0x000000f70500720c */ /* 0x000fe40003fa6270 */
[----:B-1----:R-:W-:Y:S02]  /*9e30*/  FSEL R7, R25, -INF , !P4 ;  /* 0xff80000019077808 */ /* 0x002fe40006000000 */
[----:B------:R-:W-:-:S02]  /*9e40*/  ISETP.GT.AND P4, PT, R245, R5, PT ;  /* 0x00000005f500720c */ /* 0x000fc40003f84270 */
[----:B------:R-:W-:Y:S02]  /*9e50*/  FSEL R36, R7, -INF , !P0 ;  /* 0xff80000007247808 */ /* 0x000fe40004000000 */
[-C--:B------:R-:W-:Y:S02]  /*9e60*/  ISETP.GT.AND P0, PT, R2, R5.reuse, PT ;  /* 0x000000050200720c */ /* 0x080fe40003f04270 */
[----:B------:R-:W-:Y:S01]  /*9e70*/  FSEL R7, R220, -INF , !P4 ;  /* 0xff800000dc077808 */ /* 0x000fe20006000000 */
[----:B--2---:R-:W-:Y:S01]  /*9e80*/  FMUL.FTZ R13, R62, UR6 ;  /* 0x000000063e0d7c20 */ /* 0x004fe20008410000 */
[----:B------:R-:W-:Y:S01]  /*9e90*/  ISETP.GE.AND P4, PT, R5, R248, PT ;  /* 0x000000f80500720c */ /* 0x000fe20003f86270 */
[----:B------:R-:W-:Y:S01]  /*9ea0*/  IMAD.MOV.U32 R62, RZ, RZ, R244 ;  /* 0x000000ffff3e7224 */ /* 0x000fe200078e00f4 */
[----:B------:R-:W-:Y:S02]  /*9eb0*/  FSEL R6, R139, -INF , !P0 ;  /* 0xff8000008b067808 */ /* 0x000fe40004000000 */
[----:B------:R-:W-:-:S02]  /*9ec0*/  ISETP.GT.AND P0, PT, R0, R5, PT ;  /* 0x000000050000720c */ /* 0x000fc40003f04270 */
[----:B------:R-:W-:Y:S02]  /*9ed0*/  FSEL R23, R6, -INF , !P4 ;  /* 0xff80000006177808 */ /* 0x000fe40006000000 */
[----:B------:R-:W-:Y:S02]  /*9ee0*/  ISETP.GT.AND P4, PT, R3, R5, PT ;  /* 0x000000050300720c */ /* 0x000fe40003f84270 */
[----:B------:R-:W-:Y:S02]  /*9ef0*/  FSEL R18, R7, -INF , !P5 ;  /* 0xff80000007127808 */ /* 0x000fe40006800000 */
[----:B------:R-:W-:Y:S02]  /*9f00*/  FSEL R6, R51, -INF , !P0 ;  /* 0xff80000033067808 */ /* 0x000fe40004000000 */
[C---:B------:R-:W-:Y:S02]  /*9f10*/  ISETP.GE.AND P5, PT, R5.reuse, R246, PT ;  /* 0x000000f60500720c */ /* 0x040fe40003fa6270 */
[----:B------:R-:W-:Y:S01]  /*9f20*/  ISETP.GE.AND P0, PT, R5, R249, PT ;  /* 0x000000f90500720c */ /* 0x000fe20003f06270 */
[----:B------:R-:W-:Y:S01]  /*9f30*/  VIADD R5, R4, 0xffffff90 ;  /* 0xffffff9004057836 */ /* 0x000fe20000000000 */
[----:B------:R-:W-:-:S02]  /*9f40*/  FSEL R7, R37, -INF , !P4 ;  /* 0xff80000025077808 */ /* 0x000fc40006000000 */
[----:B------:R-:W-:Y:S01]  /*9f50*/  FSEL R28, R6, -INF , !P5 ;  /* 0xff800000061c7808 */ /* 0x000fe20006800000 */
[----:B------:R-:W-:Y:S01]  /*9f60*/  FMUL.FTZ R6, R60, UR6 ;  /* 0x000000063c067c20 */ /* 0x000fe20008410000 */
[-C--:B------:R-:W-:Y:S01]  /*9f70*/  ISETP.GT.AND P4, PT, R245, R5.reuse, PT ;  /* 0x00000005f500720c */ /* 0x080fe20003f84270 */
[----:B------:R-:W-:Y:S01]  /*9f80*/  IMAD.MOV.U32 R60, RZ, RZ, R238 ;  /* 0x000000ffff3c7224 */ /* 0x000fe200078e00ee */
[----:B------:R-:W-:Y:S01]  /*9f90*/  FSEL R37, R7, -INF , !P0 ;  /* 0xff80000007257808 */ /* 0x000fe20004000000 */
[----:B------:R1:W2:Y:S01]  /*9fa0*/  MUFU.TANH R25, R6 ;  /* 0x0000000600197308 */ /* 0x0002a20000002400 */
[----:B------:R-:W-:Y:S02]  /*9fb0*/  ISETP.GT.AND P0, PT, R2, R5, PT ;  /* 0x000000050200720c */ /* 0x000fe40003f04270 */
[----:B------:R-:W-:Y:S02]  /*9fc0*/  ISETP.GE.AND P5, PT, R5, R247, PT ;  /* 0x000000f70500720c */ /* 0x000fe40003fa6270 */
[----:B------:R-:W-:-:S02]  /*9fd0*/  FSEL R7, R138, -INF , !P4 ;  /* 0xff8000008a077808 */ /* 0x000fc40006000000 */
[----:B------:R-:W-:Y:S02]  /*9fe0*/  ISETP.GE.AND P4, PT, R5, R248, PT ;  /* 0x000000f80500720c */ /* 0x000fe40003f86270 */
[----:B------:R-:W-:Y:S01]  /*9ff0*/  FSEL R233, R7, -INF , !P5 ;  /* 0xff80000007e97808 */ /* 0x000fe20006800000 */
[----:B------:R-:W-:Y:S01]  /*a000*/  FMUL.FTZ R7, R61, UR6 ;  /* 0x000000063d077c20 */ /* 0x000fe20008410000 */
[----:B------:R-:W-:Y:S01]  /*a010*/  ISETP.GE.AND P5, PT, R5, R246, PT ;  /* 0x000000f60500720c */ /* 0x000fe20003fa6270 */
[----:B------:R-:W-:Y:S02]  /*a020*/  IMAD.MOV.U32 R61, RZ, RZ, R239 ;  /* 0x000000ffff3d7224 */ /* 0x000fe400078e00ef */
[----:B------:R3:W-:Y:S01]  /*a030*/  MUFU.TANH R51, R7 ;  /* 0x0000000700337308 */ /* 0x0007e20000002400 */
[----:B-1----:R-:W-:Y:S02]  /*a040*/  FSEL R6, R50, -INF , !P0 ;  /* 0xff80000032067808 */ /* 0x002fe40004000000 */
[----:B------:R-:W-:-:S02]  /*a050*/  ISETP.GT.AND P0, PT, R0, R5, PT ;  /* 0x000000050000720c */ /* 0x000fc40003f04270 */
[----:B------:R-:W-:Y:S02]  /*a060*/  FSEL R234, R6, -INF , !P4 ;  /* 0xff80000006ea7808 */ /* 0x000fe40006000000 */
[----:B------:R-:W-:Y:S02]  /*a070*/  ISETP.GT.AND P4, PT, R3, R5, PT ;  /* 0x000000050300720c */ /* 0x000fe40003f84270 */
[----:B------:R-:W-:Y:S02]  /*a080*/  FSEL R6, R39, -INF , !P0 ;  /* 0xff80000027067808 */ /* 0x000fe40004000000 */
[----:B------:R-:W-:Y:S01]  /*a090*/  ISETP.GE.AND P0, PT, R5, R249, PT ;  /* 0x000000f90500720c */ /* 0x000fe20003f06270 */
[----:B------:R-:W-:Y:S01]  /*a0a0*/  VIADD R5, R4, 0xffffff91 ;  /* 0xffffff9104057836 */ /* 0x000fe20000000000 */
[----:B------:R-:W-:Y:S01]  /*a0b0*/  FSEL R232, R6, -INF , !P5 ;  /* 0xff80000006e87808 */ /* 0x000fe20006800000 */
[----:B------:R1:W2:Y:S01]  /*a0c0*/  MUFU.TANH R39, R13 ;  /* 0x0000000d00277308 */ /* 0x0002a20000002400 */
[----:B---3--:R-:W-:-:S02]  /*a0d0*/  FSEL R7, R21, -INF , !P4 ;  /* 0xff80000015077808 */ /* 0x008fc40006000000 */
[-C--:B------:R-:W-:Y:S02]  /*a0e0*/  ISETP.GT.AND P4, PT, R245, R5.reuse, PT ;  /* 0x00000005f500720c */ /* 0x080fe40003f84270 */
[----:B------:R-:W-:Y:S02]  /*a0f0*/  FSEL R235, R7, -INF , !P0 ;  /* 0xff80000007eb7808 */ /* 0x000fe40004000000 */
[----:B------:R-:W-:Y:S02]  /*a100*/  ISETP.GT.AND P0, PT, R2, R5, PT ;  /* 0x000000050200720c */ /* 0x000fe40003f04270 */
[C---:B------:R-:W-:Y:S02]  /*a110*/  ISETP.GE.AND P5, PT, R5.reuse, R247, PT ;  /* 0x000000f70500720c */ /* 0x040fe40003fa6270 */
[----:B------:R-:W-:Y:S02]  /*a120*/  FSEL R7, R222, -INF , !P4 ;  /* 0xff800000de077808 */ /* 0x000fe40006000000 */
[----:B------:R-:W-:-:S02]  /*a130*/  ISETP.GE.AND P4, PT, R5, R248, PT ;  /* 0x000000f80500720c */ /* 0x000fc40003f86270 */
[----:B------:R-:W-:Y:S02]  /*a140*/  FSEL R6, R221, -INF , !P0 ;  /* 0xff800000dd067808 */ /* 0x000fe40004000000 */
[-C--:B------:R-:W-:Y:S01]  /*a150*/  ISETP.GT.AND P0, PT, R0, R5.reuse, PT ;  /* 0x000000050000720c */ /* 0x080fe20003f04270 */
[----:B-1----:R-:W-:Y:S01]  /*a160*/  FMUL.FTZ R13, R63, UR6 ;  /* 0x000000063f0d7c20 */ /* 0x002fe20008410000 */
[----:B------:R-:W-:Y:S01]  /*a170*/  FSEL R229, R7, -INF , !P5 ;  /* 0xff80000007e57808 */ /* 0x000fe20006800000 */
[----:B------:R-:W-:Y:S01]  /*a180*/  FMUL.FTZ R7, R56, UR6 ;  /* 0x0000000638077c20 */ /* 0x000fe20008410000 */
[----:B------:R-:W-:Y:S01]  /*a190*/  FSEL R230, R6, -INF , !P4 ;  /* 0xff80000006e67808 */ /* 0x000fe20006000000 */
[----:B------:R1:W-:Y:S01]  /*a1a0*/  MUFU.TANH R50, R13 ;  /* 0x0000000d00327308 */ /* 0x0003e20000002400 */
[----:B------:R-:W-:Y:S01]  /*a1b0*/  ISETP.GT.AND P4, PT, R3, R5, PT ;  /* 0x000000050300720c */ /* 0x000fe20003f84270 */
[----:B------:R-:W-:Y:S01]  /*a1c0*/  IMAD.MOV.U32 R63, RZ, RZ, R243 ;  /* 0x000000ffff3f7224 */ /* 0x000fe200078e00f3 */
[----:B------:R-:W-:-:S02]  /*a1d0*/  FSEL R6, R137, -INF , !P0 ;  /* 0xff80000089067808 */ /* 0x000fc40004000000 */
[C---:B------:R-:W-:Y:S02]  /*a1e0*/  ISETP.GE.AND P5, PT, R5.reuse, R246, PT ;  /* 0x000000f60500720c */ /* 0x040fe40003fa6270 */
[----:B------:R-:W-:Y:S01]  /*a1f0*/  ISETP.GE.AND P0, PT, R5, R249, PT ;  /* 0x000000f90500720c */ /* 0x000fe20003f06270 */
[----:B------:R-:W-:Y:S01]  /*a200*/  VIADD R5, R4, 0xffffff98 ;  /* 0xffffff9804057836 */ /* 0x000fe20000000000 */
[----:B------:R3:W2:Y:S01]  /*a210*/  MUFU.TANH R21, R7 ;  /* 0x0000000700157308 */ /* 0x0006a20000002400 */
[----:B------:R-:W-:Y:S01]  /*a220*/  FSEL R228, R6, -INF , !P5 ;  /* 0xff80000006e47808 */ /* 0x000fe20006800000 */
[----:B------:R-:W-:Y:S02]  /*a230*/  FMUL.FTZ R6, R57, UR6 ;  /* 0x0000000639067c20 */ /* 0x000fe40008410000 */
[----:B------:R-:W-:Y:S01]  /*a240*/  ISETP.GE.AND P5, PT, R5, R247, PT ;  /* 0x000000f70500720c */ /* 0x000fe20003fa6270 */
[----:B-1----:R-:W-:Y:S01]  /*a250*/  FMUL.FTZ R13, R59, UR6 ;  /* 0x000000063b0d7c20 */ /* 0x002fe20008410000 */
[----:B---3--:R-:W-:-:S02]  /*a260*/  FSEL R7, R132, -INF , !P4 ;  /* 0xff80000084077808 */ /* 0x008fc40006000000 */
[-C--:B------:R-:W-:Y:S02]  /*a270*/  ISETP.GT.AND P4, PT, R245, R5.reuse, PT ;  /* 0x00000005f500720c */ /* 0x080fe40003f84270 */
[----:B------:R-:W-:Y:S02]  /*a280*/  FSEL R231, R7, -INF , !P0 ;  /* 0xff80000007e77808 */ /* 0x000fe40004000000 */
[----:B------:R-:W-:Y:S02]  /*a290*/  ISETP.GT.AND P0, PT, R2, R5, PT ;  /* 0x000000050200720c */ /* 0x000fe40003f04270 */
[----:B------:R-:W-:Y:S02]  /*a2a0*/  FSEL R7, R48, -INF , !P4 ;  /* 0xff80000030077808 */ /* 0x000fe40006000000 */
[----:B------:R5:W-:Y:S01]  /*a2b0*/  MUFU.TANH R48, R6 ;  /* 0x0000000600307308 */ /* 0x000be20000002400 */
[----:B------:R-:W-:Y:S02]  /*a2c0*/  ISETP.GE.AND P4, PT, R5, R248, PT ;  /* 0x000000f80500720c */ /* 0x000fe40003f86270 */
[----:B------:R-:W-:Y:S01]  /*a2d0*/  FSEL R221, R7, -INF , !P5 ;  /* 0xff80000007dd7808 */ /* 0x000fe20006800000 */
[----:B------:R-:W-:Y:S01]  /*a2e0*/  FMUL.FTZ R7, R58, UR6 ;  /* 0x000000063a077c20 */ /* 0x000fe20008410000 */
[----:B------:R-:W-:-:S03]  /*a2f0*/  ISETP.GE.AND P5, PT, R5, R246, PT ;  /* 0x000000f60500720c */ /* 0x000fc60003fa6270 */
[----:B------:R1:W3:Y:S01]  /*a300*/  MUFU.TANH R14, R7 ;  /* 0x00000007000e7308 */ /* 0x0002e20000002400 */
[----:B-----5:R-:W-:Y:S02]  /*a310*/  FSEL R6, R38, -INF , !P0 ;  /* 0xff80000026067808 */ /* 0x020fe40004000000 */
[----:B------:R-:W-:-:S05]  /*a320*/  ISETP.GT.AND P0, PT, R0, R5, PT ;  /* 0x000000050000720c */ /* 0x000fca0003f04270 */
[----:B------:R5:W3:Y:S01]  /*a330*/  MUFU.TANH R38, R13 ;  /* 0x0000000d00267308 */ /* 0x000ae20000002400 */
[----:B------:R-:W-:Y:S02]  /*a340*/  FSEL R222, R6, -INF , !P4 ;  /* 0xff80000006de7808 */ /* 0x000fe40006000000 */
[----:B------:R-:W-:Y:S02]  /*a350*/  ISETP.GT.AND P4, PT, R3, R5, PT ;  /* 0x000000050300720c */ /* 0x000fe40003f84270 */
[----:B----4-:R-:W-:Y:S02]  /*a360*/  FSEL R6, R32, -INF , !P0 ;  /* 0xff80000020067808 */ /* 0x010fe40004000000 */
[----:B------:R-:W-:Y:S02]  /*a370*/  ISETP.GE.AND P0, PT, R5, R249, PT ;  /* 0x000000f90500720c */ /* 0x000fe40003f06270 */
[----:B------:R-:W-:Y:S02]  /*a380*/  IADD3 R5, PT, PT, R4, -0x67, RZ ;  /* 0xffffff9904057810 */ /* 0x000fe40007ffe0ff */
[----:B-1----:R-:W-:Y:S01]  /*a390*/  FSEL R7, R17, -INF , !P4 ;  /* 0xff80000011077808 */ /* 0x002fe20006000000 */
[----:B------:R-:W-:Y:S01]  /*a3a0*/  FMUL.FTZ R17, R143, UR6 ;  /* 0x000000068f117c20 */ /* 0x000fe20008410000 */
[----:B------:R-:W-:-:S02]  /*a3b0*/  ISETP.GT.AND P4, PT, R245, R5, PT ;  /* 0x00000005f500720c */ /* 0x000fc40003f84270 */
[----:B------:R-:W-:Y:S02]  /*a3c0*/  FSEL R223, R7, -INF , !P0 ;  /* 0xff80000007df7808 */ /* 0x000fe40004000000 */
[----:B------:R-:W-:Y:S01]  /*a3d0*/  ISETP.GT.AND P0, PT, R2, R5, PT ;  /* 0x000000050200720c */ /* 0x000fe20003f04270 */
[----:B-----5:R-:W-:Y:S01]  /*a3e0*/  FMUL.FTZ R13, R140, UR6 ;  /* 0x000000068c0d7c20 */ /* 0x020fe20008410000 */
[----:B------:R-:W-:Y:S02]  /*a3f0*/  FSEL R220, R6, -INF , !P5 ;  /* 0xff80000006dc7808 */ /* 0x000fe40006800000 */
[----:B------:R-:W-:Y:S01]  /*a400*/  ISETP.GE.AND P5, PT, R5, R247, PT ;  /* 0x000000f70500720c */ /* 0x000fe20003fa6270 */
[----:B------:R1:W4:Y:S01]  /*a410*/  MUFU.TANH R32, R13 ;  /* 0x0000000d00207308 */ /* 0x0003220000002400 */
[----:B------:R-:W-:Y:S02]  /*a420*/  FSEL R7, R65, -INF , !P4 ;  /* 0xff80000041077808 */ /* 0x000fe40006000000 */
[----:B------:R-:W-:-:S02]  /*a430*/  ISETP.GE.AND P4, PT, R5, R248, PT ;  /* 0x000000f80500720c */ /* 0x000fc40003f86270 */
[----:B------:R-:W-:Y:S02]  /*a440*/  FSEL R6, R64, -INF , !P0 ;  /* 0xff80000040067808 */ /* 0x000fe40004000000 */
[-C--:B------:R-:W-:Y:S02]  /*a450*/  ISETP.GT.AND P0, PT, R0, R5.reuse, PT ;  /* 0x000000050000720c */ /* 0x080fe40003f04270 */
[----:B------:R-:W-:Y:S01]  /*a460*/  FSEL R217, R7, -INF , !P5 ;  /* 0xff80000007d97808 */ /* 0x000fe20006800000 */
[----:B------:R-:W-:Y:S01]  /*a470*/  FMUL.FTZ R7, R141, UR6 ;  /* 0x000000068d077c20 */ /* 0x000fe20008410000 */
[----:B------:R-:W-:Y:S02]  /*a480*/  FSEL R218, R6, -INF , !P4 ;  /* 0xff80000006da7808 */ /* 0x000fe40006000000 */
[----:B------:R-:W-:Y:S02]  /*a490*/  ISETP.GT.AND P4, PT, R3, R5, PT ;  /* 0x000000050300720c */ /* 0x000fe40003f84270 */
[----:B------:R-:W-:-:S02]  /*a4a0*/  FSEL R6, R49, -INF , !P0 ;  /* 0xff80000031067808 */ /* 0x000fc40004000000 */
[C---:B------:R-:W-:Y:S01]  /*a4b0*/  ISETP.GE.AND P5, PT, R5.reuse, R246, PT ;  /* 0x000000f60500720c */ /* 0x040fe20003fa6270 */
[----:B------:R5:W-:Y:S01]  /*a4c0*/  MUFU.TANH R49, R7 ;  /* 0x0000000700317308 */ /* 0x000be20000002400 */
[----:B------:R-:W-:Y:S01]  /*a4d0*/  ISETP.GE.AND P0, PT, R5, R249, PT ;  /* 0x000000f90500720c */ /* 0x000fe20003f06270 */
[----:B------:R-:W-:Y:S01]  /*a4e0*/  VIADD R5, R4, 0xffffffa0 ;  /* 0xffffffa004057836 */ /* 0x000fe20000000000 */
[----:B------:R-:W-:Y:S01]  /*a4f0*/  FSEL R216, R6, -INF , !P5 ;  /* 0xff80000006d87808 */ /* 0x000fe20006800000 */
[----:B-1----:R-:W-:-:S03]  /*a500*/  FMUL.FTZ R13, R142, UR6 ;  /* 0x000000068e0d7c20 */ /* 0x002fc60008410000 */
[----:B------:R-:W-:Y:S02]  /*a510*/  ISETP.GE.AND P5, PT, R5, R247, PT ;  /* 0x000000f70500720c */ /* 0x000fe40003fa6270 */
[----:B-----5:R-:W-:Y:S02]  /*a520*/  FSEL R7, R52, -INF , !P4 ;  /* 0xff80000034077808 */ /* 0x020fe40006000000 */
[-C--:B------:R-:W-:Y:S02]  /*a530*/  ISETP.GT.AND P4, PT, R245, R5.reuse, PT ;  /* 0x00000005f500720c */ /* 0x080fe40003f84270 */
[----:B------:R-:W-:Y:S02]  /*a540*/  FSEL R219, R7, -INF , !P0 ;  /* 0xff80000007db7808 */ /* 0x000fe40004000000 */
[----:B------:R-:W-:Y:S02]  /*a550*/  ISETP.GT.AND P0, PT, R2, R5, PT ;  /* 0x000000050200720c */ /* 0x000fe40003f04270 */
[----:B--2---:R-:W-:-:S02]  /*a560*/  FSEL R7, R25, -INF , !P4 ;  /* 0xff80000019077808 */ /* 0x004fc40006000000 */
[----:B------:R-:W-:Y:S01]  /*a570*/  ISETP.GE.AND P4, PT, R5, R248, PT ;  /* 0x000000f80500720c */ /* 0x000fe20003f86270 */
[----:B------:R1:W2:Y:S01]  /*a580*/  MUFU.TANH R25, R13 ;  /* 0x0000000d00197308 */ /* 0x0002a20000002400 */
[----:B------:R-:W-:Y:S02]  /*a590*/  FSEL R6, R39, -INF , !P0 ;  /* 0xff80000027067808 */ /* 0x000fe40004000000 */
[-C--:B------:R-:W-:Y:S02]  /*a5a0*/  ISETP.GT.AND P0, PT, R0, R5.reuse, PT ;  /* 0x000000050000720c */ /* 0x080fe40003f04270 */
[----:B------:R-:W-:Y:S02]  /*a5b0*/  FSEL R142, R6, -INF , !P4 ;  /* 0xff800000068e7808 */ /* 0x000fe40006000000 */
[----:B------:R-:W-:Y:S01]  /*a5c0*/  ISETP.GT.AND P4, PT, R3, R5, PT ;  /* 0x000000050300720c */ /* 0x000fe20003f84270 */
[----:B------:R5:W-:Y:S01]  /*a5d0*/  MUFU.TANH R39, R17 ;  /* 0x0000001100277308 */ /* 0x000be20000002400 */
[----:B------:R-:W-:-:S02]  /*a5e0*/  FSEL R141, R7, -INF , !P5 ;  /* 0xff800000078d7808 */ /* 0x000fc40006800000 */
[----:B------:R-:W-:Y:S02]  /*a5f0*/  FSEL R6, R21, -INF , !P0 ;  /* 0xff80000015067808 */ /* 0x000fe40004000000 */
[C---:B------:R-:W-:Y:S02]  /*a600*/  ISETP.GE.AND P5, PT, R5.reuse, R246, PT ;  /* 0x000000f60500720c */ /* 0x040fe40003fa6270 */
[----:B------:R-:W-:Y:S01]  /*a610*/  ISETP.GE.AND P0, PT, R5, R249, PT ;  /* 0x000000f90500720c */ /* 0x000fe20003f06270 */
[----:B------:R-:W-:Y:S01]  /*a620*/  VIADD R5, R4, 0xffffffa1 ;  /* 0xffffffa104057836 */ /* 0x000fe20000000000 */
[----:B---3--:R-:W-:Y:S01]  /*a630*/  FSEL R7, R14, -INF , !P4 ;  /* 0xff8000000e077808 */ /* 0x008fe20006000000 */
[----:B-1----:R-:W-:Y:S01]  /*a640*/  FMUL.FTZ R13, R42, UR6 ;  /* 0x000000062a0d7c20 */ /* 0x002fe20008410000 */
[----:B------:R-:W-:Y:S01]  /*a650*/  FSEL R132, R6, -INF , !P5 ;  /* 0xff80000006847808 */ /* 0x000fe20006800000 */
[----:B------:R-:W-:Y:S01]  /*a660*/  FMUL.FTZ R6, R40, UR6 ;  /* 0x0000000628067c20 */ /* 0x000fe20008410000 */
[----:B------:R-:W-:-:S02]  /*a670*/  ISETP.GT.AND P4, PT, R245, R5, PT ;  /* 0x00000005f500720c */ /* 0x000fc40003f84270 */
[----:B------:R-:W-:Y:S01]  /*a680*/  FSEL R67, R7, -INF , !P0 ;  /* 0xff80000007437808 */ /* 0x000fe20004000000 */
[----:B------:R1:W3:Y:S01]  /*a690*/  MUFU.TANH R14, R6 ;  /* 0x00000006000e7308 */ /* 0x0002e20000002400 */
[----:B------:R-:W-:Y:S01]  /*a6a0*/  ISETP.GT.AND P0, PT, R2, R5, PT ;  /* 0x000000050200720c */ /* 0x000fe20003f04270 */
[----:B-----5:R-:W-:Y:S01]  /*a6b0*/  FMUL.FTZ R17, R43, UR6 ;  /* 0x000000062b117c20 */ /* 0x020fe20008410000 */
[----:B------:R-:W-:Y:S02]  /*a6c0*/  ISETP.GE.AND P5, PT, R5, R247, PT ;  /* 0x000000f70500720c */ /* 0x000fe40003fa6270 */
[----:B------:R-:W-:Y:S02]  /*a6d0*/  FSEL R7, R51, -INF , !P4 ;  /* 0xff80000033077808 */ /* 0x000fe40006000000 */
[----:B------:R-:W-:Y:S01]  /*a6e0*/  ISETP.GE.AND P4, PT, R5, R248, PT ;  /* 0x000000f80500720c */ /* 0x000fe20003f86270 */
[----:B------:R-:W5:Y:S01]  /*a6f0*/  MUFU.TANH R13, R13 ;  /* 0x0000000d000d7308 */ /* 0x000f620000002400 */
[----:B------:R-:W-:Y:S01]  /*a700*/  FSEL R58, R7, -INF , !P5 ;  /* 0xff800000073a7808 */ /* 0x000fe20006800000 */
[----:B------:R-:W-:Y:S01]  /*a710*/  FMUL.FTZ R7, R41, UR6 ;  /* 0x0000000629077c20 */ /* 0x000fe20008410000 */
[----:B------:R-:W-:Y:S01]  /*a720*/  ISETP.GE.AND P5, PT, R5, R246, PT ;  /* 0x000000f60500720c */ /* 0x000fe20003fa6270 */
[----:B------:R-:W-:Y:S01]  /*a730*/  HMMA.16816.F32 R40, R8, R30, R60 ;  /* 0x0000001e0828723c */ /* 0x000fe2000000183c */
[----:B------:R-:W-:Y:S01]  /*a740*/  FMUL.FTZ R10, R213, UR6 ;  /* 0x00000006d50a7c20 */ /* 0x000fe20008410000 */
[----:B------:R-:W-:-:S02]  /*a750*/  FMUL.FTZ R11, R45, UR6 ;  /* 0x000000062d0b7c20 */ /* 0x000fc40008410000 */
[----:B------:R4:W5:Y:S01]  /*a760*/  MUFU.TANH R21, R7 ;  /* 0x0000000700157308 */ /* 0x0009620000002400 */
[----:B-1----:R-:W-:Y:S02]  /*a770*/  FSEL R6, R50, -INF , !P0 ;  /* 0xff80000032067808 */ /* 0x002fe40004000000 */
[-C--:B------:R-:W-:Y:S02]  /*a780*/  ISETP.GT.AND P0, PT, R0, R5.reuse, PT ;  /* 0x000000050000720c */ /* 0x080fe40003f04270 */
[----:B------:R-:W-:Y:S02]  /*a790*/  FSEL R59, R6, -INF , !P4 ;  /* 0xff800000063b7808 */ /* 0x000fe40006000000 */
[----:B------:R-:W-:Y:S01]  /*a7a0*/  ISETP.GT.AND P4, PT, R3, R5, PT ;  /* 0x000000050300720c */ /* 0x000fe20003f84270 */
[----:B------:R-:W-:Y:S01]  /*a7b0*/  MUFU.TANH R10, R10 ;  /* 0x0000000a000a7308 */ /* 0x000fe20000002400 */
[----:B------:R-:W-:Y:S02]  /*a7c0*/  FSEL R6, R48, -INF , !P0 ;  /* 0xff80000030067808 */ /* 0x000fe40004000000 */
[----:B------:R-:W-:Y:S01]  /*a7d0*/  ISETP.GE.AND P0, PT, R5, R249, PT ;  /* 0x000000f90500720c */ /* 0x000fe20003f06270 */
[----:B------:R-:W-:Y:S01]  /*a7e0*/  VIADD R5, R4, 0xffffffa8 ;  /* 0xffffffa804057836 */ /* 0x000fe20000000000 */
[----:B------:R-:W-:-:S02]  /*a7f0*/  FSEL R143, R6, -INF , !P5 ;  /* 0xff800000068f7808 */ /* 0x000fc40006800000 */
[----:B----4-:R-:W-:Y:S02]  /*a800*/  FSEL R7, R38, -INF , !P4 ;  /* 0xff80000026077808 */ /* 0x010fe40006000000 */
[-C--:B------:R-:W-:Y:S02]  /*a810*/  ISETP.GT.AND P4, PT, R245, R5.reuse, PT ;  /* 0x00000005f500720c */ /* 0x080fe40003f84270 */
[----:B------:R-:W-:Y:S02]  /*a820*/  FSEL R6, R7, -INF , !P0 ;  /* 0xff80000007067808 */ /* 0x000fe40004000000 */
[----:B------:R-:W-:Y:S02]  /*a830*/  ISETP.GT.AND P0, PT, R2, R5, PT ;  /* 0x000000050200720c */ /* 0x000fe40003f04270 */
[----:B------:R-:W-:Y:S01]  /*a840*/  ISETP.GE.AND P5, PT, R5, R247, PT ;  /* 0x000000f70500720c */ /* 0x000fe20003fa6270 */
[----:B------:R2:W-:Y:S01]  /*a850*/  STL [R1+0x8], R6 ;  /* 0x0000080601007387 */ /* 0x0005e20000100800 */
[----:B------:R-:W-:-:S02]  /*a860*/  FSEL R7, R32, -INF , !P4 ;  /* 0xff80000020077808 */ /* 0x000fc40006000000 */
[----:B------:R-:W-:Y:S02]  /*a870*/  ISETP.GE.AND P4, PT, R5, R248, PT ;  /* 0x000000f80500720c */ /* 0x000fe40003f86270 */
[----:B------:R-:W-:Y:S01]  /*a880*/  FSEL R251, R7, -INF , !P5 ;  /* 0xff80000007fb7808 */ /* 0x000fe20006800000 */
[----:B------:R-:W-:Y:S01]  /*a890*/  FMUL.FTZ R7, R208, UR6 ;  /* 0x00000006d0077c20 */ /* 0x000fe20008410000 */
[----:B------:R-:W-:Y:S02]  /*a8a0*/  ISETP.GE.AND P5, PT, R5, R246, PT ;  /* 0x000000f60500720c */ /* 0x000fe40003fa6270 */
[----:B--2---:R-:W-:Y:S02]  /*a8b0*/  FSEL R6, R25, -INF , !P0 ;  /* 0xff80000019067808 */ /* 0x004fe40004000000 */
[----:B------:R-:W-:Y:S01]  /*a8c0*/  ISETP.GT.AND P0, PT, R0, R5, PT ;  /* 0x000000050000720c */ /* 0x000fe20003f04270 */
[----:B------:R-:W1:Y:S01]  /*a8d0*/  MUFU.TANH R25, R17 ;  /* 0x0000001100197308 */ /* 0x000e620000002400 */
[----:B------:R-:W-:-:S02]  /*a8e0*/  FSEL R252, R6, -INF , !P4 ;  /* 0xff80000006fc7808 */ /* 0x000fc40006000000 */
[----:B------:R-:W-:Y:S02]  /*a8f0*/  ISETP.GT.AND P4, PT, R3, R5, PT ;  /* 0x000000050300720c */ /* 0x000fe40003f84270 */
[----:B---3--:R-:W-:Y:S01]  /*a900*/  FSEL R6, R14, -INF , !P0 ;  /* 0xff8000000e067808 */ /* 0x008fe20004000000 */
[----:B------:R-:W-:Y:S01]  /*a910*/  FMUL.FTZ R14, R210, UR6 ;  /* 0x00000006d20e7c20 */ /* 0x000fe20008410000 */
[----:B------:R-:W-:Y:S01]  /*a920*/  ISETP.GE.AND P0, PT, R5, R249, PT ;  /* 0x000000f90500720c */ /* 0x000fe20003f06270 */
[----:B------:R5:W2:Y:S01]  /*a930*/  MUFU.TANH R17, R7 ;  /* 0x0000000700117308 */ /* 0x000aa20000002400 */
[----:B------:R-:W-:Y:S01]  /*a940*/  VIADD R5, R4, 0xffffffa9 ;  /* 0xffffffa904057836 */ /* 0x000fe20000000000 */
[----:B------:R-:W-:Y:S01]  /*a950*/  FSEL R250, R6, -INF , !P5 ;  /* 0xff80000006fa7808 */ /* 0x000fe20006800000 */
[----:B------:R-:W-:-:S03]  /*a960*/  FMUL.FTZ R6, R209, UR6 ;  /* 0x00000006d1067c20 */ /* 0x000fc60008410000 */
[----:B------:R-:W-:Y:S02]  /*a970*/  ISETP.GE.AND P5, PT, R5, R247, PT ;  /* 0x000000f70500720c */ /* 0x000fe40003fa6270 */
[----:B------:R3:W-:Y:S08]  /*a980*/  MUFU.TANH R38, R6 ;  /* 0x0000000600267308 */ /* 0x0007f00000002400 */
[----:B------:R-:W4:Y:S01]  /*a990*/  MUFU.TANH R14, R14 ;  /* 0x0000000e000e7308 */ /* 0x000f220000002400 */
[----:B-----5:R-:W-:-:S02]  /*a9a0*/  FSEL R7, R13, -INF , !P4 ;  /* 0xff8000000d077808 */ /* 0x020fc40006000000 */
[-C--:B------:R-:W-:Y:S02]  /*a9b0*/  ISETP.GT.AND P4, PT, R245, R5.reuse, PT ;  /* 0x00000005f500720c */ /* 0x080fe40003f84270 */
[----:B------:R-:W-:Y:S02]  /*a9c0*/  FSEL R7, R7, -INF , !P0 ;  /* 0xff80000007077808 */ /* 0x000fe40004000000 */
[----:B------:R-:W-:-:S03]  /*a9d0*/  ISETP.GT.AND P0, PT, R2, R5, PT ;  /* 0x000000050200720c */ /* 0x000fc60003f04270 */
[----:B------:R5:W-:Y:S01]  /*a9e0*/  STL [R1], R7 ;  /* 0x0000000701007387 */ /* 0x000be20000100800 */
[----:B---3--:R-:W-:Y:S02]  /*a9f0*/  FSEL R6, R39, -INF , !P0 ;  /* 0xff80000027067808 */ /* 0x008fe40004000000 */
[----:B------:R-:W-:Y:S02]  /*aa00*/  ISETP.GT.AND P0, PT, R0, R5, PT ;  /* 0x000000050000720c */ /* 0x000fe40003f04270 */
[----:B-----5:R-:W-:Y:S02]  /*aa10*/  FSEL R7, R49, -INF , !P4 ;  /* 0xff80000031077808 */ /* 0x020fe40006000000 */
[----:B------:R-:W-:Y:S02]  /*aa20*/  ISETP.GE.AND P4, PT, R5, R248, PT ;  /* 0x000000f80500720c */ /* 0x000fe40003f86270 */
[----:B------:R-:W-:Y:S01]  /*aa30*/  FSEL R238, R7, -INF , !P5 ;  /* 0xff80000007ee7808 */ /* 0x000fe20006800000 */
[----:B------:R-:W-:Y:S01]  /*aa40*/  FMUL.FTZ R7, R44, UR6 ;  /* 0x000000062c077c20 */ /* 0x000fe20008410000 */
[----:B------:R-:W-:-:S02]  /*aa50*/  FSEL R239, R6, -INF , !P4 ;  /* 0xff80000006ef7808 */ /* 0x000fc40006000000 */
[----:B------:R-:W-:Y:S01]  /*aa60*/  FSEL R6, R21, -INF , !P0 ;  /* 0xff80000015067808 */ /* 0x000fe20004000000 */
[----:B------:R1:W3:Y:S01]  /*aa70*/  MUFU.TANH R13, R7 ;  /* 0x00000007000d7308 */ /* 0x0002e20000002400 */
[----:B------:R-:W-:Y:S01]  /*aa80*/  ISETP.GE.AND P5, PT, R5, R246, PT ;  /* 0x000000f60500720c */ /* 0x000fe20003fa6270 */
[----:B------:R-:W-:Y:S01]  /*aa90*/  FMUL.FTZ R21, R211, UR6 ;  /* 0x00000006d3157c20 */ /* 0x000fe20008410000 */
[----:B------:R-:W-:Y:S02]  /*aaa0*/  ISETP.GT.AND P4, PT, R3, R5, PT ;  /* 0x000000050300720c */ /* 0x000fe40003f84270 */
[----:B------:R-:W-:Y:S01]  /*aab0*/  ISETP.GE.AND P0, PT, R5, R249, PT ;  /* 0x000000f90500720c */ /* 0x000fe20003f06270 */
[----:B------:R-:W-:Y:S01]  /*aac0*/  VIADD R5, R4, 0xffffffb0 ;  /* 0xffffffb004057836 */ /* 0x000fe20000000000 */
[----:B------:R-:W-:Y:S01]  /*aad0*/  FSEL R237, R6, -INF , !P5 ;  /* 0xff80000006ed7808 */ /* 0x000fe20006800000 */
[----:B------:R5:W-:Y:S03]  /*aae0*/  MUFU.TANH R32, R21 ;  /* 0x0000001500207308 */ /* 0x000be60000002400 */
[----:B------:R-:W-:-:S02]  /*aaf0*/  ISETP.GE.AND P5, PT, R5, R247, PT ;  /* 0x000000f70500720c */ /* 0x000fc40003fa6270 */
[----:B-1----:R-:W-:Y:S01]  /*ab00*/  FSEL R7, R25, -INF , !P4 ;  /* 0xff80000019077808 */ /* 0x002fe20006000000 */
[----:B------:R-:W-:Y:S01]  /*ab10*/  FMUL.FTZ R25, R47, UR6 ;  /* 0x000000062f197c20 */ /* 0x000fe20008410000 */
[-C--:B------:R-:W-:Y:S02]  /*ab20*/  ISETP.GT.AND P4, PT, R245, R5.reuse, PT ;  /* 0x00000005f500720c */ /* 0x080fe40003f84270 */
[----:B------:R-:W-:Y:S02]  /*ab30*/  FSEL R244, R7, -INF , !P0 ;  /* 0xff80000007f47808 */ /* 0x000fe40004000000 */
[----:B--2---:R-:W-:Y:S02]  /*ab40*/  FSEL R7, R17, -INF , !P4 ;  /* 0xff80000011077808 */ /* 0x004fe40006000000 */
[-C--:B------:R-:W-:Y:S01]  /*ab50*/  ISETP.GT.AND P0, PT, R2, R5.reuse, PT ;  /* 0x000000050200720c */ /* 0x080fe20003f04270 */
[----:B-----5:R-:W-:Y:S01]  /*ab60*/  FMUL.FTZ R21, R214, UR6 ;  /* 0x00000006d6157c20 */ /* 0x020fe20008410000 */
[----:B------:R-:W-:Y:S01]  /*ab70*/  FSEL R243, R7, -INF , !P5 ;  /* 0xff80000007f37808 */ /* 0x000fe20006800000 */
[----:B------:R-:W-:Y:S01]  /*ab80*/  MUFU.TANH R17, R11 ;  /* 0x0000000b00117308 */ /* 0x000fe20000002400 */
[----:B----4-:R-:W-:Y:S01]  /*ab90*/  FSEL R6, R14, -INF , !P0 ;  /* 0xff8000000e067808 */ /* 0x010fe20004000000 */
[----:B------:R-:W-:Y:S01]  /*aba0*/  FMUL.FTZ R14, R46, UR6 ;  /* 0x000000062e0e7c20 */ /* 0x000fe20008410000 */
[----:B------:R-:W-:-:S02]  /*abb0*/  ISETP.GT.AND P5, PT, R0, R5, PT ;  /* 0x000000050000720c */ /* 0x000fc40003fa4270 */
[----:B------:R-:W-:Y:S02]  /*abc0*/  ISETP.GE.AND P4, PT, R5, R248, PT ;  /* 0x000000f80500720c */ /* 0x000fe40003f86270 */
[----:B---3--:R-:W-:Y:S01]  /*abd0*/  FSEL R7, R13, -INF , !P5 ;  /* 0xff8000000d077808 */ /* 0x008fe20006800000 */
[----:B------:R-:W-:Y:S01]  /*abe0*/  MUFU.TANH R21, R21 ;  /* 0x0000001500157308 */ /* 0x000fe20000002400 */
[----:B------:R-:W-:Y:S02]  /*abf0*/  FSEL R6, R6, -INF , !P4 ;  /* 0xff80000006067808 */ /* 0x000fe40006000000 */
[----:B------:R-:W-:Y:S02]  /*ac00*/  ISETP.GE.AND P0, PT, R5, R246, PT ;  /* 0x000000f60500720c */ /* 0x000fe40003f06270 */
[----:B------:R-:W-:Y:S01]  /*ac10*/  ISETP.GT.AND P4, PT, R3, R5, PT ;  /* 0x000000050300720c */ /* 0x000fe20003f84270 */
[----:B------:R1:W-:Y:S01]  /*ac20*/  STL [R1+0x18], R6 ;  /* 0x0000180601007387 */ /* 0x0003e20000100800 */
[----:B------:R-:W-:Y:S01]  /*ac30*/  ISETP.GE.AND P5, PT, R5, R249, PT ;  /* 0x000000f90500720c */ /* 0x000fe20003fa6270 */
[----:B------:R-:W2:Y:S01]  /*ac40*/  MUFU.TANH R13, R14 ;  /* 0x0000000e000d7308 */ /* 0x000ea20000002400 */
[----:B------:R-:W-:Y:S01]  /*ac50*/  FMUL.FTZ R5, R212, UR6 ;  /* 0x00000006d4057c20 */ /* 0x000fe20008410000 */
[----:B------:R-:W-:-:S02]  /*ac60*/  FSEL R214, R7, -INF , !P0 ;  /* 0xff80000007d67808 */ /* 0x000fc40004000000 */
[----:B------:R-:W-:-:S04]  /*ac70*/  FMNMX3.FTZ R7, R135, R16, R15, !PT ;  /* 0x0000001087077276 */ /* 0x000fc8000781000f */
[----:B------:R3:W4:Y:S01]  /*ac80*/  MUFU.TANH R9, R5 ;  /* 0x0000000500097308 */ /* 0x0007220000002400 */
[----:B------:R-:W-:-:S04]  /*ac90*/  FMNMX3.FTZ R7, R7, R19, R18, !PT ;  /* 0x0000001307077276 */ /* 0x000fc80007810012 */
[----:B------:R-:W-:Y:S02]  /*aca0*/  FMNMX3.FTZ R7, R7, R233, R229, !PT ;  /* 0x000000e907077276 */ /* 0x000fe400078100e5 */
[----:B--2---:R-:W-:Y:S01]  /*acb0*/  FSEL R8, R13, -INF , !P4 ;  /* 0xff8000000d087808 */ /* 0x004fe20006000000 */
[----:B------:R-:W-:Y:S01]  /*acc0*/  FMUL.FTZ R14, R215, UR6 ;  /* 0x00000006d70e7c20 */ /* 0x000fe20008410000 */
[----:B------:R-:W-:Y:S02]  /*acd0*/  FMNMX3.FTZ R7, R7, R221, R217, !PT ;  /* 0x000000dd07077276 */ /* 0x000fe400078100d9 */
[----:B------:R-:W-:Y:S01]  /*ace0*/  FSEL R56, R8, -INF , !P5 ;  /* 0xff80000008387808 */ /* 0x000fe20006800000 */
[C---:B-1----:R-:W-:Y:S01]  /*acf0*/  VIADD R6, R4.reuse, 0xffffffb1 ;  /* 0xffffffb104067836 */ /* 0x042fe20000000000 */
[----:B------:R-:W-:Y:S01]  /*ad00*/  FMNMX3.FTZ R7, R7, R141, R58, !PT ;  /* 0x0000008d07077276 */ /* 0x000fe2000781003a */
[C---:B---3--:R-:W-:Y:S02]  /*ad10*/  VIADD R5, R4.reuse, 0xffffffb8 ;  /* 0xffffffb804057836 */ /* 0x048fe40000000000 */
[----:B------:R-:W-:Y:S01]  /*ad20*/  VIADD R4, R4, 0xffffffb9 ;  /* 0xffffffb904047836 */ /* 0x000fe20000000000 */
[----:B------:R-:W-:-:S02]  /*ad30*/  ISETP.GT.AND P0, PT, R245, R6, PT ;  /* 0x00000006f500720c */ /* 0x000fc40003f04270 */
[----:B------:R-:W-:Y:S02]  /*ad40*/  ISETP.GE.AND P4, PT, R6, R247, PT ;  /* 0x000000f70600720c */ /* 0x000fe40003f86270 */
[----:B------:R-:W-:Y:S02]  /*ad50*/  FSEL R8, R38, -INF , !P0 ;  /* 0xff80000026087808 */ /* 0x000fe40004000000 */
[----:B------:R-:W-:Y:S02]  /*ad60*/  ISETP.GT.AND P0, PT, R245, R5, PT ;  /* 0x00000005f500720c */ /* 0x000fe40003f04270 */
[----:B------:R-:W-:Y:S02]  /*ad70*/  FSEL R213, R8, -INF , !P4 ;  /* 0xff80000008d57808 */ /* 0x000fe40006000000 */
[----:B------:R-:W-:Y:S02]  /*ad80*/  ISETP.GE.AND P4, PT, R5, R247, PT ;  /* 0x000000f70500720c */ /* 0x000fe40003f86270 */
[----:B----4-:R-:W-:-:S02]  /*ad90*/  FSEL R8, R9, -INF , !P0 ;  /* 0xff80000009087808 */ /* 0x010fc40004000000 */
[----:B------:R-:W-:Y:S02]  /*ada0*/  ISETP.GT.AND P0, PT, R245, R4, PT ;  /* 0x00000004f500720c */ /* 0x000fe40003f04270 */
[----:B------:R-:W-:Y:S02]  /*adb0*/  FSEL R212, R8, -INF , !P4 ;  /* 0xff80000008d47808 */ /* 0x000fe40006000000 */
[----:B------:R-:W-:Y:S02]  /*adc0*/  FSEL R8, R10, -INF , !P0 ;  /* 0xff8000000a087808 */ /* 0x000fe40004000000 */
[----:B------:R-:W-:Y:S02]  /*add0*/  ISETP.GE.AND P0, PT, R4, R247, PT ;  /* 0x000000f70400720c */ /* 0x000fe40003f06270 */
[----:B------:R-:W-:Y:S02]  /*ade0*/  FMNMX3.FTZ R7, R7, R251, R238, !PT ;  /* 0x000000fb07077276 */ /* 0x000fe400078100ee */
[----:B------:R-:W-:-:S02]  /*adf0*/  ISETP.GT.AND P5, PT, R2, R6, PT ;  /* 0x000000060200720c */ /* 0x000fc40003fa4270 */
[----:B------:R-:W-:Y:S02]  /*ae00*/  ISETP.GE.AND P4, PT, R6, R248, PT ;  /* 0x000000f80600720c */ /* 0x000fe40003f86270 */
[----:B------:R-:W-:Y:S02]  /*ae10*/  FSEL R211, R8, -INF , !P0 ;  /* 0xff80000008d37808 */ /* 0x000fe40004000000 */
[----:B------:R-:W-:Y:S01]  /*ae20*/  FMNMX3.FTZ R13, R7, R243, R213, !PT ;  /* 0x000000f3070d7276 */ /* 0x000fe200078100d5 */
[----:B------:R-:W-:Y:S08]  /*ae30*/  BRA.U !UP2, `(.L_x_613) ;  /* 0x000000010aac7547 */ /* 0x000ff0000b800000 */
        /* <DEDUP_REMOVED lines=8> */
[----:B------:R-:W-:-:S06]  /*aec0*/  UIADD3 UR25, UP1, UPT, UR38, UR26, URZ ;  /* 0x0000001a26197290 */ /* 0x000fcc000ff3e0ff */
[----:B------:R-:W-:Y:S01]  /*aed0*/  IMAD.U32 R10, RZ, RZ, UR25 ;  /* 0x00000019ff0a7e24 */ /* 0x000fe2000f8e00ff */
        /* <DEDUP_REMOVED lines=16> */
[----:B------:R-:W-:Y:S01]  /*afe0*/  ULEA.HI.X UR21, UR12, UR21, UR13, 0x5, UP0 ;  /* 0x000000150c157291 */ /* 0x000fe200080f2c0d */
[----:B------:R-:W-:Y:S01]  /*aff0*/  IMAD.U32 R7, RZ, RZ, UR23 ;  /* 0x00000017ff077e24 */ /* 0x000fe2000f8e00ff */
[----:B------:R-:W-:Y:S02]  /*b000*/  LEA R10, P0, R10, R66, 0x1 ;  /* 0x000000420a0a7211 */ /* 0x000fe400078008ff */
[----:B------:R-:W-:Y:S04]  /*b010*/  LDGSTS.E.BYPASS.LTC128B.128 [R12+0x8800], desc[UR16][R8.64] ;  /* 0x08800000080c7fae */ /* 0x000fe8000b981a10 */
[----:B------:R1:W-:Y:S02]  /*b020*/  LDGSTS.E.BYPASS.LTC128B.128 [R12+0xa800], desc[UR16][R8.64+0x80] ;  /* 0x0a800080080c7fae */ /* 0x0003e4000b981a10 */
[----:B-1----:R-:W-:Y:S01]  /*b030*/  MOV R9, UR25 ;  /* 0x0000001900097c02 */ /* 0x002fe20008000f00 */
[----:B------:R-:W-:-:S03]  /*b040*/  IMAD.U32 R8, RZ, RZ, UR26 ;  /* 0x0000001aff087e24 */ /* 0x000fc6000f8e00ff */
[----:B------:R-:W-:Y:S01]  /*b050*/  LEA.HI.X R11, R9, R236, R7, 0x1, P0 ;  /* 0x000000ec090b7211 */ /* 0x000fe200000f0c07 */
[----:B------:R-:W-:Y:S01]  /*b060*/  IMAD.U32 R7, RZ, RZ, UR21 ;  /* 0x00000015ff077e24 */ /* 0x000fe2000f8e00ff */
[----:B------:R-:W-:Y:S02]  /*b070*/  LEA R8, P0, R8, R66, 0x1 ;  /* 0x0000004208087211 */ /* 0x000fe400078008ff */
[----:B------:R-:W-:Y:S01]  /*b080*/  MOV R9, UR26 ;  /* 0x0000001a00097c02 */ /* 0x000fe20008000f00 */
[----:B------:R1:W-:Y:S03]  /*b090*/  LDGSTS.E.BYPASS.LTC128B.128 [R12+0x9000], desc[UR16][R10.64] ;  /* 0x090000000a0c7fae */ /* 0x0003e6000b981a10 */
[----:B------:R-:W-:Y:S01]  /*b0a0*/  LEA.HI.X R9, R9, R236, R7, 0x1, P0 ;  /* 0x000000ec09097211 */ /* 0x000fe200000f0c07 */
[----:B------:R1:W-:Y:S04]  /*b0b0*/  LDGSTS.E.BYPASS.LTC128B.128 [R12+0xb000], desc[UR16][R10.64+0x80] ;  /* 0x0b0000800a0c7fae */ /* 0x0003e8000b981a10 */
[----:B------:R1:W-:Y:S04]  /*b0c0*/  LDGSTS.E.BYPASS.LTC128B.128 [R12+0x9800], desc[UR16][R8.64] ;  /* 0x09800000080c7fae */ /* 0x0003e8000b981a10 */
[----:B------:R1:W-:Y:S04]  /*b0d0*/  LDGSTS.E.BYPASS.LTC128B.128 [R12+0xb800], desc[UR16][R8.64+0x80] ;  /* 0x0b800080080c7fae */ /* 0x0003e8000b981a10 */
[----:B------:R-:W0:Y:S02]  /*b0e0*/  LDGDEPBAR ;  /* 0x00000000000079af */ /* 0x000e240000000000 */
.L_x_613:
[----:B------:R-:W-:Y:S01]  /*b0f0*/  STL [R1+0x9c], R241 ;  /* 0x00009cf101007387 */ /* 0x000fe20000100800 */
[----:B------:R-:W-:Y:S02]  /*b100*/  FMNMX3.FTZ R7, R13, R212, R211, !PT ;  /* 0x000000d40d077276 */ /* 0x000fe400078100d3 */
[----:B-1----:R-:W-:Y:S01]  /*b110*/  FMNMX3.FTZ R8, R134, R22, R20, !PT ;  /* 0x0000001686087276 */ /* 0x002fe20007810014 */
[----:B------:R1:W-:Y:S01]  /*b120*/  STL [R1+0x98], R227 ;  /* 0x000098e301007387 */ /* 0x0003e20000100800 */
[----:B------:R-:W-:Y:S01]  /*b130*/  MUFU.TANH R11, R14 ;  /* 0x0000000e000b7308 */ /* 0x000fe20000002400 */
[----:B------:R-:W-:Y:S02]  /*b140*/  FSEL R9, R32, -INF , !P5 ;  /* 0xff80000020097808 */ /* 0x000fe40006800000 */
[----:B------:R-:W-:Y:S01]  /*b150*/  ISETP.GT.AND P0, PT, R0, R6, PT ;  /* 0x000000060000720c */ /* 0x000fe20003f04270 */
[----:B------:R-:W-:Y:S01]  /*b160*/  FMUL.FTZ R10, R40, UR6 ;  /* 0x00000006280a7c20 */ /* 0x000fe20008410000 */
[----:B------:R-:W2:Y:S01]  /*b170*/  LDCU UR21, c[0x0][0x45c] ;  /* 0x00008b80ff1577ac */ /* 0x000ea20008000800 */
[----:B-1----:R-:W3:Y:S04]  /*b180*/  LDL.LU R227, [R1+0x8] ;  /* 0x0000080001e37983 */ /* 0x002ee80000300800 */
[----:B------:R1:W-:Y:S04]  /*b190*/  STL [R1+0x94], R226 ;  /* 0x000094e201007387 */ /* 0x0003e80000100800 */
[----:B-1----:R-:W4:Y:S04]  /*b1a0*/  LDL.LU R226, [R1] ;  /* 0x0000000001e27983 */ /* 0x002f280000300800 */
[----:B------:R-:W-:Y:S04]  /*b1b0*/  STL [R1+0x90], R225 ;  /* 0x000090e101007387 */ /* 0x000fe80000100800 */
[----:B------:R1:W-:Y:S04]  /*b1c0*/  STL [R1+0x8c], R224 ;  /* 0x00008ce001007387 */ /* 0x0003e80000100800 */
[----:B-1----:R-:W3:Y:S01]  /*b1d0*/  LDL.LU R224, [R1+0x18] ;  /* 0x0000180001e07983 */ /* 0x002ee20000300800 */
[----:B------:R-:W-:Y:S01]  /*b1e0*/  FMNMX3.FTZ R8, R8, R24, R23, !PT ;  /* 0x0000001808087276 */ /* 0x000fe20007810017 */
[----:B------:R-:W1:Y:S01]  /*b1f0*/  MUFU.TANH R14, R25 ;  /* 0x00000019000e7308 */ /* 0x000e620000002400 */
[----:B------:R-:W-:Y:S01]  /*b200*/  FSEL R64, R9, -INF , !P4 ;  /* 0xff80000009407808 */ /* 0x000fe20006000000 */
[----:B------:R-:W2:Y:S01]  /*b210*/  SHFL.BFLY PT, R13, R7, 0x2, 0x1f ;  /* 0x0c401f00070d7f89 */ /* 0x000ea200000e0000 */
[----:B------:R-:W-:-:S02]  /*b220*/  FMNMX3.FTZ R8, R8, R234, R230, !PT ;  /* 0x000000ea08087276 */ /* 0x000fc400078100e6 */
[----:B------:R-:W-:Y:S01]  /*b230*/  ISETP.GE.AND P5, PT, R6, R246, PT ;  /* 0x000000f60600720c */ /* 0x000fe20003fa6270 */
[----:B------:R-:W-:Y:S01]  /*b240*/  STL [R1+0x88], R33 ;  /* 0x0000882101007387 */ /* 0x000fe20000100800 */
[----:B------:R-:W-:Y:S02]  /*b250*/  FSEL R9, R17, -INF , !P0 ;  /* 0xff80000011097808 */ /* 0x000fe40004000000 */
[----:B------:R-:W-:Y:S01]  /*b260*/  ISETP.GT.AND P0, PT, R2, R5, PT ;  /* 0x000000050200720c */ /* 0x000fe20003f04270 */
[----:B------:R1:W-:Y:S01]  /*b270*/  STL [R1+0x84], R12 ;  /* 0x0000840c01007387 */ /* 0x0003e20000100800 */
[----:B------:R-:W-:Y:S02]  /*b280*/  FMNMX3.FTZ R8, R8, R222, R218, !PT ;  /* 0x000000de08087276 */ /* 0x000fe400078100da */
[----:B------:R-:W-:Y:S02]  /*b290*/  FSEL R210, R9, -INF , !P5 ;  /* 0xff80000009d27808 */ /* 0x000fe40006800000 */
[----:B------:R-:W-:-:S02]  /*b2a0*/  ISETP.GE.AND P5, PT, R5, R248, PT ;  /* 0x000000f80500720c */ /* 0x000fc40003fa6270 */
[----:B------:R-:W-:Y:S02]  /*b2b0*/  FSEL R9, R21, -INF , !P0 ;  /* 0xff80000015097808 */ /* 0x000fe40004000000 */
[----:B------:R-:W-:Y:S01]  /*b2c0*/  ISETP.GT.AND P0, PT, R2, R4, PT ;  /* 0x000000040200720c */ /* 0x000fe20003f04270 */
[----:B------:R1:W3:Y:S01]  /*b2d0*/  MUFU.TANH R21, R10 ;  /* 0x0000000a00157308 */ /* 0x0002e20000002400 */
[----:B------:R-:W-:Y:S02]  /*b2e0*/  FMNMX3.FTZ R8, R8, R142, R59, !PT ;  /* 0x0000008e08087276 */ /* 0x000fe4000781003b */
[----:B------:R-:W-:Y:S02]  /*b2f0*/  ISETP.GT.AND P4, PT, R3, R6, PT ;  /* 0x000000060300720c */ /* 0x000fe40003f84270 */
[----:B------:R-:W-:Y:S02]  /*b300*/  FMNMX3.FTZ R8, R8, R252, R239, !PT ;  /* 0x000000fc08087276 */ /* 0x000fe400078100ef */
[----:B--2---:R-:W-:-:S02]  /*b310*/  FMNMX.FTZ R17, R7, R13, !PT ;  /* 0x0000000d07117209 */ /* 0x004fc40007810000 */
[----:B------:R-:W-:Y:S02]  /*b320*/  FMNMX3.FTZ R7, R136, R27, R26, !PT ;  /* 0x0000001b88077276 */ /* 0x000fe4000781001a */
[----:B-1----:R-:W-:Y:S01]  /*b330*/  FSEL R14, R14, -INF , !P4 ;  /* 0xff8000000e0e7808 */ /* 0x002fe20006000000 */
[----:B------:R-:W1:Y:S01]  /*b340*/  SHFL.BFLY PT, R13, R17, 0x1, 0x1f ;  /* 0x0c201f00110d7f89 */ /* 0x000e6200000e0000 */
[----:B------:R-:W-:Y:S02]  /*b350*/  FMNMX3.FTZ R7, R7, R29, R28, !PT ;  /* 0x0000001d07077276 */ /* 0x000fe4000781001c */
[----:B------:R-:W-:Y:S01]  /*b360*/  FSEL R12, R9, -INF , !P5 ;  /* 0xff800000090c7808 */ /* 0x000fe20006800000 */
[----:B------:R-:W-:Y:S01]  /*b370*/  FMUL.FTZ R9, R41, UR6 ;  /* 0x0000000629097c20 */ /* 0x000fe20008410000 */
[----:B------:R-:W-:Y:S02]  /*b380*/  ISETP.GE.AND P5, PT, R4, R248, PT ;  /* 0x000000f80400720c */ /* 0x000fe40003fa6270 */
[----:B------:R-:W-:-:S02]  /*b390*/  FSEL R10, R11, -INF , !P0 ;  /* 0xff8000000b0a7808 */ /* 0x000fc40004000000 */
[----:B------:R-:W-:Y:S01]  /*b3a0*/  ISETP.GE.AND P0, PT, R6, R249, PT ;  /* 0x000000f90600720c */ /* 0x000fe20003f06270 */
[----:B------:R2:W3:Y:S01]  /*b3b0*/  MUFU.TANH R11, R9 ;  /* 0x00000009000b7308 */ /* 0x0004e20000002400 */
[----:B------:R-:W-:Y:S02]  /*b3c0*/  FSEL R138, R10, -INF , !P5 ;  /* 0xff8000000a8a7808 */ /* 0x000fe40006800000 */
[----:B------:R-:W-:Y:S02]  /*b3d0*/  FMNMX3.FTZ R7, R7, R232, R228, !PT ;  /* 0x000000e807077276 */ /* 0x000fe400078100e4 */
[----:B------:R-:W-:Y:S02]  /*b3e0*/  ISETP.GT.AND P5, PT, R0, R5, PT ;  /* 0x000000050000720c */ /* 0x000fe40003fa4270 */
[----:B------:R-:W-:Y:S02]  /*b3f0*/  FMNMX3.FTZ R7, R7, R220, R216, !PT ;  /* 0x000000dc07077276 */ /* 0x000fe400078100d8 */
[----:B------:R-:W-:-:S02]  /*b400*/  ISETP.GE.AND P4, PT, R5, R246, PT ;  /* 0x000000f60500720c */ /* 0x000fc40003f86270 */
[----:B------:R-:W-:Y:S02]  /*b410*/  FMNMX3.FTZ R7, R7, R132, R143, !PT ;  /* 0x0000008407077276 */ /* 0x000fe4000781008f */
[----:B------:R-:W-:Y:S02]  /*b420*/  FSEL R139, R14, -INF , !P0 ;  /* 0xff8000000e8b7808 */ /* 0x000fe40004000000 */
[----:B------:R-:W-:Y:S01]  /*b430*/  FMNMX3.FTZ R7, R7, R250, R237, !PT ;  /* 0x000000fa07077276 */ /* 0x000fe200078100ed */
[----:B--2---:R-:W-:Y:S01]  /*b440*/  FMUL.FTZ R9, R42, UR6 ;  /* 0x000000062a097c20 */ /* 0x004fe20008410000 */
[----:B-1----:R-:W-:Y:S02]  /*b450*/  FMNMX.FTZ R137, R17, R13, !PT ;  /* 0x0000000d11897209 */ /* 0x002fe40007810000 */
[----:B------:R-:W-:Y:S01]  /*b460*/  FMNMX3.FTZ R7, R7, R214, R210, !PT ;  /* 0x000000d607077276 */ /* 0x000fe200078100d2 */
[----:B------:R1:W2:Y:S01]  /*b470*/  MUFU.TANH R25, R9 ;  /* 0x0000000900197308 */ /* 0x0002a20000002400 */
[----:B------:R-:W-:Y:S01]  /*b480*/  ISETP.GT.AND P0, PT, R3, R4, PT ;  /* 0x000000040300720c */ /* 0x000fe20003f04270 */
[----:B------:R-:W-:Y:S01]  /*b490*/  FMUL.FTZ R13, R137, UR21 ;  /* 0x00000015890d7c20 */ /* 0x000fe20008410000 */
[----:B------:R-:W-:Y:S01]  /*b4a0*/  STL [R1+0x44], R137 ;  /* 0x0000448901007387 */ /* 0x000fe20000100800 */
[----:B-1----:R-:W-:Y:S01]  /*b4b0*/  FMUL.FTZ R9, R43, UR6 ;  /* 0x000000062b097c20 */ /* 0x002fe20008410000 */
[----:B---3--:R-:W-:-:S02]  /*b4c0*/  FMNMX3.FTZ R6, R8, R224, R64, !PT ;  /* 0x000000e008067276 */ /* 0x008fc40007810040 */
[----:B------:R-:W-:Y:S02]  /*b4d0*/  FSEL R8, R21, -INF , !P5 ;  /* 0xff80000015087808 */ /* 0x000fe40006800000 */
[----:B------:R-:W-:Y:S01]  /*b4e0*/  FMNMX3.FTZ R6, R6, R12, R138, !PT ;  /* 0x0000000c06067276 */ /* 0x000fe2000781008a */
[----:B------:R1:W3:Y:S01]  /*b4f0*/  MUFU.TANH R21, R9 ;  /* 0x0000000900157308 */ /* 0x0002e20000002400 */
[----:B------:R-:W-:Y:S02]  /*b500*/  ISETP.GT.AND P5, PT, R0, R4, PT ;  /* 0x000000040000720c */ /* 0x000fe40003fa4270 */
[----:B------:R-:W-:Y:S01]  /*b510*/  FSEL R209, R8, -INF , !P4 ;  /* 0xff80000008d17808 */ /* 0x000fe20006000000 */
[----:B------:R-:W2:Y:S01]  /*b520*/  SHFL.BFLY PT, R10, R6, 0x2, 0x1f ;  /* 0x0c401f00060a7f89 */ /* 0x000ea200000e0000 */
[----:B------:R-:W-:Y:S02]  /*b530*/  ISETP.GE.AND P4, PT, R4, R246, PT ;  /* 0x000000f60400720c */ /* 0x000fe40003f86270 */
[----:B------:R-:W-:-:S02]  /*b540*/  FSEL R8, R11, -INF , !P5 ;  /* 0xff8000000b087808 */ /* 0x000fc40006800000 */
[----:B------:R-:W-:Y:S02]  /*b550*/  ISETP.GT.AND P5, PT, R3, R5, PT ;  /* 0x000000050300720c */ /* 0x000fe40003fa4270 */
[----:B------:R-:W-:Y:S02]  /*b560*/  FSEL R208, R8, -INF , !P4 ;  /* 0xff80000008d07808 */ /* 0x000fe40006000000 */
[----:B------:R-:W-:Y:S02]  /*b570*/  ISETP.GE.AND P4, PT, R5, R249, PT ;  /* 0x000000f90500720c */ /* 0x000fe40003f86270 */
[----:B------:R-:W-:Y:S02]  /*b580*/  FMNMX3.FTZ R5, R133, R35, R34, !PT ;  /* 0x0000002385057276 */ /* 0x000fe40007810022 */
[----:B------:R-:W-:Y:S02]  /*b590*/  FMNMX3.FTZ R7, R7, R209, R208, !PT ;  /* 0x000000d107077276 */ /* 0x000fe400078100d0 */
[----:B------:R-:W-:-:S03]  /*b5a0*/  FMNMX3.FTZ R8, R5, R36, R37, !PT ;  /* 0x0000002405087276 */ /* 0x000fc60007810025 */
[----:B------:R-:W4:Y:S01]  /*b5b0*/  SHFL.BFLY PT, R11, R7, 0x2, 0x1f ;  /* 0x0c401f00070b7f89 */ /* 0x000f2200000e0000 */
[----:B--2---:R-:W-:Y:S02]  /*b5c0*/  FMNMX.FTZ R5, R6, R10, !PT ;  /* 0x0000000a06057209 */ /* 0x004fe40007810000 */
[----:B------:R-:W-:Y:S02]  /*b5d0*/  FMNMX3.FTZ R6, R8, R235, R231, !PT ;  /* 0x000000eb08067276 */ /* 0x000fe400078100e7 */
[----:B------:R-:W-:Y:S01]  /*b5e0*/  FSEL R8, R25, -INF , !P5 ;  /* 0xff80000019087808 */ /* 0x000fe20006800000 */
[----:B-1----:R-:W1:Y:S01]  /*b5f0*/  SHFL.BFLY PT, R9, R5, 0x1, 0x1f ;  /* 0x0c201f0005097f89 */ /* 0x002e6200000e0000 */
[----:B------:R-:W-:Y:S02]  /*b600*/  FMNMX3.FTZ R6, R6, R223, R219, !PT ;  /* 0x000000df06067276 */ /* 0x000fe400078100db */
[----:B------:R-:W-:Y:S02]  /*b610*/  ISETP.GE.AND P5, PT, R4, R249, PT ;  /* 0x000000f90400720c */ /* 0x000fe40003fa6270 */
[----:B------:R-:W-:-:S02]  /*b620*/  FMNMX3.FTZ R4, R6, R67, R227, !PT ;  /* 0x0000004306047276 */ /* 0x000fc400078100e3 */
[----:B---3--:R-:W-:Y:S02]  /*b630*/  FSEL R6, R21, -INF , !P0 ;  /* 0xff80000015067808 */ /* 0x008fe40004000000 */
[----:B------:R-:W-:Y:S02]  /*b640*/  FSETP.NEU.FTZ.AND P0, PT, R137, -INF , PT ;  /* 0xff8000008900780b */ /* 0x000fe40003f1d000 */
[----:B------:R-:W-:Y:S02]  /*b650*/  FSEL R30, R8, -INF , !P4 ;  /* 0xff800000081e7808 */ /* 0x000fe40006000000 */
[----:B------:R-:W-:Y:S02]  /*b660*/  FSEL R13, R13, RZ, P0 ;  /* 0x000000ff0d0d7208 */ /* 0x000fe40000000000 */
[----:B------:R-:W-:Y:S02]  /*b670*/  FSEL R225, R6, -INF , !P5 ;  /* 0xff80000006e17808 */ /* 0x000fe40006800000 */
[----:B----4-:R-:W-:Y:S01]  /*b680*/  FMNMX.FTZ R6, R7, R11, !PT ;  /* 0x0000000b07067209 */ /* 0x010fe20007810000 */
[--C-:B------:R-:W-:Y:S01]  /*b690*/  FFMA.FTZ R8, R16, UR21, -R13.reuse ;  /* 0x0000001510087c23 */ /* 0x100fe2000801080d */
[----:B------:R-:W-:Y:S01]  /*b6a0*/  FFMA.FTZ R7, R15, UR21, -R13 ;  /* 0x000000150f077c23 */ /* 0x000fe2000801080d */
[----:B------:R-:W-:-:S02]  /*b6b0*/  FMNMX3.FTZ R4, R4, R226, R244, !PT ;  /* 0x000000e204047276 */ /* 0x000fc400078100f4 */
[----:B------:R2:W-:Y:S01]  /*b6c0*/  MUFU.EX2 R38, R8 ;  /* 0x0000000800267308 */ /* 0x0005e20000000800 */
[----:B-1----:R-:W-:Y:S01]  /*b6d0*/  FMNMX.FTZ R140, R5, R9, !PT ;  /* 0x00000009058c7209 */ /* 0x002fe20007810000 */
[----:B------:R-:W-:Y:S01]  /*b6e0*/  FFMA.FTZ R5, R19, UR21, -R13 ;  /* 0x0000001513057c23 */ /* 0x000fe2000801080d */
[----:B------:R-:W-:Y:S02]  /*b6f0*/  FMNMX3.FTZ R4, R4, R56, R139, !PT ;  /* 0x0000003804047276 */ /* 0x000fe4000781008b */
[C---:B------:R-:W-:Y:S01]  /*b700*/  FSETP.NEU.FTZ.AND P5, PT, R140.reuse, -INF , PT ;  /* 0xff8000008c00780b */ /* 0x040fe20003fbd000 */
[----:B------:R-:W-:Y:S02]  /*b710*/  FMUL.FTZ R15, R140, UR21 ;  /* 0x000000158c0f7c20 */ /* 0x000fe40008410000 */
[----:B------:R1:W-:Y:S01]  /*b720*/  MUFU.EX2 R65, R5 ;  /* 0x0000000500417308 */ /* 0x0003e20000000800 */
[----:B------:R-:W-:Y:S01]  /*b730*/  STL [R1+0x40], R140 ;  /* 0x0000408c01007387 */ /* 0x000fe20000100800 */
[----:B------:R-:W-:-:S02]  /*b740*/  FMNMX3.FTZ R4, R4, R30, R225, !PT ;  /* 0x0000001e04047276 */ /* 0x000fc400078100e1 */
[----:B------:R-:W-:-:S03]  /*b750*/  FSEL R15, R15, RZ, P5 ;  /* 0x000000ff0f0f7208 */ /* 0x000fc60002800000 */
[----:B------:R-:W3:Y:S01]  /*b760*/  SHFL.BFLY PT, R10, R4, 0x2, 0x1f ;  /* 0x0c401f00040a7f89 */ /* 0x000ee200000e0000 */
[----:B------:R4:W4:Y:S03]  /*b770*/  MUFU.EX2 R39, R7 ;  /* 0x0000000700277308 */ /* 0x0009260000000800 */
[----:B--2---:R-:W2:Y:S01]  /*b780*/  SHFL.BFLY PT, R8, R6, 0x1, 0x1f ;  /* 0x0c201f0006087f89 */ /* 0x004ea200000e0000 */
[----:B-1----:R-:W-:-:S04]  /*b790*/  FFMA.FTZ R5, R18, UR21, -R13 ;  /* 0x0000001512057c23 */ /* 0x002fc8000801080d */
[----:B------:R1:W1:Y:S01]  /*b7a0*/  MUFU.EX2 R31, R5 ;  /* 0x00000005001f7308 */ /* 0x0002620000000800 */
[----:B---3--:R-:W-:Y:S02]  /*b7b0*/  FMNMX.FTZ R4, R4, R10, !PT ;  /* 0x0000000a04047209 */ /* 0x008fe40007810000 */
[----:B--2---:R-:W-:-:S03]  /*b7c0*/  FMNMX.FTZ R33, R6, R8, !PT ;  /* 0x0000000806217209 */ /* 0x004fc60007810000 */
[----:B----4-:R-:W2:Y:S01]  /*b7d0*/  SHFL.BFLY PT, R7, R4, 0x1, 0x1f ;  /* 0x0c201f0004077f89 */ /* 0x010ea200000e0000 */
[--C-:B-1----:R-:W-:Y:S01]  /*b7e0*/  FFMA.FTZ R5, R22, UR21, -R15.reuse ;  /* 0x0000001516057c23 */ /* 0x102fe2000801080f */
[C---:B------:R-:W-:Y:S02]  /*b7f0*/  FSETP.NEU.FTZ.AND P4, PT, R33.reuse, -INF , PT ;  /* 0xff8000002100780b */ /* 0x040fe40003f9d000 */
[----:B------:R-:W-:Y:S01]  /*b800*/  STL [R1+0x3c], R33 ;  /* 0x00003c2101007387 */ /* 0x000fe20000100800 */
[----:B------:R-:W-:Y:S01]  /*b810*/  FMUL.FTZ R14, R33, UR21 ;  /* 0x00000015210e7c20 */ /* 0x000fe20008410000 */
[----:B------:R1:W-:Y:S02]  /*b820*/  MUFU.EX2 R241, R5 ;  /* 0x0000000500f17308 */ /* 0x0003e40000000800 */
[----:B------:R-:W3:Y:S02]  /*b830*/  LDL R44, [R1+0x54] ;  /* 0x00005400012c7983 */ /* 0x000ee40000100800 */
[----:B------:R-:W-:Y:S01]  /*b840*/  FSEL R14, R14, RZ, P4 ;  /* 0x000000ff0e0e7208 */ /* 0x000fe20002000000 */
[----:B-1----:R-:W-:-:S04]  /*b850*/  FFMA.FTZ R5, R20, UR21, -R15 ;  /* 0x0000001514057c23 */ /* 0x002fc8000801080f */
[----:B------:R1:W-:Y:S02]  /*b860*/  MUFU.EX2 R57, R5 ;  /* 0x0000000500397308 */ /* 0x0003e40000000800 */
[----:B-1----:R-:W-:-:S06]  /*b870*/  FFMA.FTZ R5, R24, UR21, -R15 ;  /* 0x0000001518057c23 */ /* 0x002fcc000801080f */
[----:B------:R1:W-:Y:S02]  /*b880*/  MUFU.EX2 R66, R5 ;  /* 0x0000000500427308 */ /* 0x0003e40000000800 */
[----:B-1----:R-:W-:Y:S01]  /*b890*/  FFMA.FTZ R5, R23, UR21, -R15 ;  /* 0x0000001517057c23 */ /* 0x002fe2000801080f */
[----:B------:R-:W-:Y:S02]  /*b8a0*/  MOV R23, R39 ;  /* 0x0000002700177202 */ /* 0x000fe40000000f00 */
[----:B------:R-:W3:Y:S01]  /*b8b0*/  LDL R39, [R1+0x5c] ;  /* 0x00005c0001277983 */ /* 0x000ee20000100800 */
[----:B--2---:R-:W-:Y:S01]  /*b8c0*/  FMNMX.FTZ R11, R4, R7, !PT ;  /* 0x00000007040b7209 */ /* 0x004fe20007810000 */
[--C-:B------:R-:W-:Y:S01]  /*b8d0*/  FFMA.FTZ R4, R29, UR21, -R14.reuse ;  /* 0x000000151d047c23 */ /* 0x100fe2000801080e */
[----:B------:R-:W-:Y:S02]  /*b8e0*/  FSEL R7, R137, RZ, P0 ;  /* 0x000000ff89077208 */ /* 0x000fe40000000000 */
[C---:B------:R-:W-:Y:S01]  /*b8f0*/  FSETP.NEU.FTZ.AND P0, PT, R11.reuse, -INF , PT ;  /* 0xff8000000b00780b */ /* 0x040fe20003f1d000 */
[----:B------:R-:W-:Y:S01]  /*b900*/  FMUL.FTZ R32, R11, UR21 ;  /* 0x000000150b207c20 */ /* 0x000fe20008410000 */
[----:B------:R-:W1:Y:S01]  /*b910*/  S2UR UR6, SR_CgaCtaId ;  /* 0x00000000000679c3 */ /* 0x000e620000008800 */
[----:B------:R2:W-:Y:S03]  /*b920*/  MUFU.EX2 R8, R4 ;  /* 0x0000000400087308 */ /* 0x0005e60000000800 */
[----:B------:R-:W-:Y:S01]  /*b930*/  FSEL R32, R32, RZ, P0 ;  /* 0x000000ff20207208 */ /* 0x000fe20000000000 */
[----:B--2---:R-:W-:-:S04]  /*b940*/  FFMA.FTZ R4, R28, UR21, -R14 ;  /* 0x000000151c047c23 */ /* 0x004fc8000801080e */
[----:B------:R2:W-:Y:S08]  /*b950*/  MUFU.EX2 R9, R4 ;  /* 0x0000000400097308 */ /* 0x0005f00000000800 */
[----:B------:R4:W1:Y:S01]  /*b960*/  MUFU.EX2 R10, R5 ;  /* 0x00000005000a7308 */ /* 0x0008620000000800 */
[----:B--2---:R-:W-:-:S07]  /*b970*/  FFMA.FTZ R4, R35, UR21, -R32 ;  /* 0x0000001523047c23 */ /* 0x004fce0008010820 */
[----:B------:R2:W-:Y:S01]  /*b980*/  MUFU.EX2 R35, R4 ;  /* 0x0000000400237308 */ /* 0x0005e20000000800 */
[----:B----4-:R-:W-:Y:S01]  /*b990*/  FFMA.FTZ R5, R27, UR21, -R14 ;  /* 0x000000151b057c23 */ /* 0x010fe2000801080e */
[----:B------:R-:W-:-:S06]  /*b9a0*/  UMOV UR23, 0x400 ;  /* 0x0000040000177882 */ /* 0x000fcc0000000000 */
[----:B------:R4:W-:Y:S01]  /*b9b0*/  MUFU.EX2 R215, R5 ;  /* 0x0000000500d77308 */ /* 0x0009e20000000800 */
[----:B--2---:R-:W-:-:S07]  /*b9c0*/  FFMA.FTZ R4, R34, UR21, -R32 ;  /* 0x0000001522047c23 */ /* 0x004fce0008010820 */
[----:B------:R2:W-:Y:S01]  /*b9d0*/  MUFU.EX2 R20, R4 ;  /* 0x0000000400147308 */ /* 0x0005e20000000800 */
[----:B----4-:R-:W-:Y:S01]  /*b9e0*/  FFMA.FTZ R5, R26, UR21, -R14 ;  /* 0x000000151a057c23 */ /* 0x010fe2000801080e */
[----:B-1----:R-:W-:Y:S01]  /*b9f0*/  ULEA UR6, UR6, UR23, 0x18 ;  /* 0x0000001706067291 */ /* 0x002fe2000f8ec0ff */
[----:B--2---:R-:W-:Y:S01]  /*ba00*/  FADD.FTZ R4, R135, -R7 ;  /* 0x8000000787047221 */ /* 0x004fe20000010000 */
[----:B------:R-:W-:Y:S02]  /*ba10*/  MOV R135, R31 ;  /* 0x0000001f00877202 */ /* 0x000fe40000000f00 */
[----:B------:R-:W-:Y:S01]  /*ba20*/  SHF.L.U32 R31, R242, 0x6, RZ ;  /* 0x00000006f21f7819 */ /* 0x000fe200000006ff */
[----:B------:R-:W-:Y:S01]  /*ba30*/  FMUL.FTZ R26, R4, UR21 ;  /* 0x00000015041a7c20 */ /* 0x000fe20008410000 */
[----:B------:R-:W-:Y:S01]  /*ba40*/  FSEL R6, R140, RZ, P5 ;  /* 0x000000ff8c067208 */ /* 0x000fe20002800000 */
[----:B------:R1:W-:Y:S04]  /*ba50*/  MUFU.EX2 R21, R5 ;  /* 0x0000000500157308 */ /* 0x0003e80000000800 */
[----:B------:R-:W-:Y:S01]  /*ba60*/  FADD.FTZ R6, R134, -R6 ;  /* 0x8000000686067221 */ /* 0x000fe20000010000 */
[----:B------:R-:W-:-:S03]  /*ba70*/  MOV R134, R11 ;  /* 0x0000000b00867202 */ /* 0x000fc60000000f00 */
[----:B------:R-:W-:Y:S01]  /*ba80*/  FMUL.FTZ R6, R6, UR21 ;  /* 0x0000001506067c20 */ /* 0x000fe20008410000 */
[----:B------:R-:W2:Y:S01]  /*ba90*/  MUFU.EX2 R26, R26 ;  /* 0x0000001a001a7308 */ /* 0x000ea20000000800 */
[----:B-1----:R-:W-:-:S07]  /*baa0*/  FFMA.FTZ R5, R36, UR21, -R32 ;  /* 0x0000001524057c23 */ /* 0x002fce0008010820 */
[----:B------:R-:W1:Y:S08]  /*bab0*/  MUFU.EX2 R25, R6 ;  /* 0x0000000600197308 */ /* 0x000e700000000800 */
[----:B------:R4:W-:Y:S01]  /*bac0*/  MUFU.EX2 R22, R5 ;  /* 0x0000000500167308 */ /* 0x0009e20000000800 */
[----:B------:R1:W-:Y:S01]  /*bad0*/  STL [R1+0x38], R11 ;  /* 0x0000380b01007387 */ /* 0x0003e20000100800 */
[----:B----4-:R-:W-:-:S05]  /*bae0*/  FSEL R5, R33, RZ, P4 ;  /* 0x000000ff21057208 */ /* 0x010fca0002000000 */
[----:B------:R-:W-:-:S04]  /*baf0*/  FADD.FTZ R5, R136, -R5 ;  /* 0x8000000588057221 */ /* 0x000fc80000010000 */
[----:B------:R-:W-:Y:S01]  /*bb00*/  FMUL.FTZ R5, R5, UR21 ;  /* 0x0000001505057c20 */ /* 0x000fe20008410000 */
[----:B------:R-:W-:-:S03]  /*bb10*/  MOV R136, R10 ;  /* 0x0000000a00887202 */ /* 0x000fc60000000f00 */
[----:B------:R-:W4:Y:S01]  /*bb20*/  MUFU.EX2 R24, R5 ;  /* 0x0000000500187308 */ /* 0x000f220000000800 */
[-C--:B--2---:R-:W-:Y:S01]  /*bb30*/  FMUL.FTZ R144, R144, R26.reuse ;  /* 0x0000001a90907220 */ /* 0x084fe20000410000 */
[----:B------:R-:W-:Y:S01]  /*bb40*/  FMUL.FTZ R145, R145, R26 ;  /* 0x0000001a91917220 */ /* 0x000fe20000410000 */
[-C--:B-1----:R-:W-:Y:S01]  /*bb50*/  FMUL.FTZ R146, R146, R25.reuse ;  /* 0x0000001992927220 */ /* 0x082fe20000410000 */
[----:B------:R-:W-:Y:S01]  /*bb60*/  FMUL.FTZ R147, R147, R25 ;  /* 0x0000001993937220 */ /* 0x000fe20000410000 */
[----:B------:R-:W-:Y:S02]  /*bb70*/  F2FP.F16.F32.PACK_AB R10, R135, R65 ;  /* 0x00000041870a723e */ /* 0x000fe400000000ff */
[----:B------:R-:W-:Y:S01]  /*bb80*/  F2FP.F16.F32.PACK_AB R11, R136, R66 ;  /* 0x00000042880b723e */ /* 0x000fe200000000ff */
[-C--:B------:R-:W-:Y:S01]  /*bb90*/  FMUL.FTZ R156, R156, R26.reuse ;  /* 0x0000001a9c9c7220 */ /* 0x080fe20000410000 */
[----:B------:R-:W-:Y:S01]  /*bba0*/  FMUL.FTZ R157, R157, R26 ;  /* 0x0000001a9d9d7220 */ /* 0x000fe20000410000 */
[-C--:B------:R-:W-:Y:S01]  /*bbb0*/  FMUL.FTZ R158, R158, R25.reuse ;  /* 0x000000199e9e7220 */ /* 0x080fe20000410000 */
[-C--:B------:R-:W-:Y:S01]  /*bbc0*/  FMUL.FTZ R159, R159, R25.reuse ;  /* 0x000000199f9f7220 */ /* 0x080fe20000410000 */
[-C--:B----4-:R-:W-:Y:S01]  /*bbd0*/  FMUL.FTZ R148, R148, R24.reuse ;  /* 0x0000001894947220 */ /* 0x090fe20000410000 */
[-C--:B------:R-:W-:Y:S01]  /*bbe0*/  FMUL.FTZ R149, R149, R24.reuse ;  /* 0x0000001895957220 */ /* 0x080fe20000410000 */
        /* <DEDUP_REMOVED lines=14> */
[----:B---3--:R-:W-:-:S04]  /*bcd0*/  LOP3.LUT R4, R39, R44, RZ, 0x3c, !PT ;  /* 0x0000002c27047212 */ /* 0x008fc800078e3cff */
[----:B------:R-:W-:-:S04]  /*bce0*/  LOP3.LUT R7, R4, 0x200, R31, 0xf8, !PT ;  /* 0x0000020004077812 */ /* 0x000fc800078ef81f */
[----:B------:R-:W-:-:S05]  /*bcf0*/  LEA R236, R7, UR6, 0x1 ;  /* 0x0000000607ec7c11 */ /* 0x000fca000f8e08ff */
[----:B------:R-:W1:Y:S01]  /*bd00*/  LDSM.16.MT88.4 R16, [R236+0xc000] ;  /* 0x00c00000ec10783b */ /* 0x000e620000004200 */
[----:B------:R-:W-:-:S05]  /*bd10*/  FSEL R4, R134, RZ, P0 ;  /* 0x000000ff86047208 */ /* 0x000fca0000000000 */
[----:B------:R-:W-:-:S04]  /*bd20*/  FADD.FTZ R4, R133, -R4 ;  /* 0x8000000485047221 */ /* 0x000fc80000010000 */
[----:B------:R-:W-:-:S04]  /*bd30*/  FMUL.FTZ R4, R4, UR21 ;  /* 0x0000001504047c20 */ /* 0x000fc80008410000 */
[----:B------:R2:W3:Y:S01]  /*bd40*/  MUFU.EX2 R27, R4 ;  /* 0x00000004001b7308 */ /* 0x0004e20000000800 */
[----:B------:R-:W-:Y:S02]  /*bd50*/  MOV R133, R9 ;  /* 0x0000000900857202 */ /* 0x000fe40000000f00 */
[----:B------:R-:W-:Y:S01]  /*bd60*/  F2FP.F16.F32.PACK_AB R9, R57, R241 ;  /* 0x000000f13909723e */ /* 0x000fe200000000ff */
[----:B--2---:R-:W-:Y:S01]  /*bd70*/  FFMA.FTZ R4, R37, UR21, -R32 ;  /* 0x0000001525047c23 */ /* 0x004fe20008010820 */
[----:B------:R-:W-:-:S03]  /*bd80*/  MOV R37, R8 ;  /* 0x0000000800257202 */ /* 0x000fc60000000f00 */
[----:B------:R2:W4:Y:S01]  /*bd90*/  MUFU.EX2 R36, R4 ;  /* 0x0000000400247308 */ /* 0x0005220000000800 */
[----:B------:R-:W-:Y:S01]  /*bda0*/  F2FP.F16.F32.PACK_AB R8, R23, R38 ;  /* 0x000000261708723e */ /* 0x000fe200000000ff */
[----:B------:R4:W-:Y:S06]  /*bdb0*/  STL [R1+0x4c], R7 ;  /* 0x00004c0701007387 */ /* 0x0009ec0000100800 */
[----:B-1----:R-:W-:Y:S01]  /*bdc0*/  HMMA.16816.F32 R40, R8, R16, R144 ;  /* 0x000000100828723c */ /* 0x002fe20000001890 */
[----:B------:R-:W-:Y:S02]  /*bdd0*/  IMAD.MOV.U32 R146, RZ, RZ, R20 ;  /* 0x000000ffff927224 */ /* 0x000fe400078e0014 */
[-C--:B---3--:R-:W-:Y:S01]  /*bde0*/  FMUL.FTZ R150, R150, R27.reuse ;  /* 0x0000001b96967220 */ /* 0x088fe20000410000 */
[----:B------:R-:W-:Y:S01]  /*bdf0*/  FMUL.FTZ R151, R151, R27 ;  /* 0x0000001b97977220 */ /* 0x000fe20000410000 */
[----:B------:R-:W-:-:S02]  /*be00*/  F2FP.F16.F32.PACK_AB R6, R133, R37 ;  /* 0x000000258506723e */ /* 0x000fc400000000ff */
[----:B------:R-:W-:Y:S02]  /*be10*/  F2FP.F16.F32.PACK_AB R5, R146, R35 ;  /* 0x000000239205723e */ /* 0x000fe400000000ff */
[----:B------:R-:W-:Y:S02]  /*be20*/  LOP3.LUT P0, RZ, R242, 0x2, RZ, 0xc0, !PT ;  /* 0x00000002f2ff7812 */ /* 0x000fe4000780c0ff */
[----:B--2---:R-:W-:Y:S01]  /*be30*/  F2FP.F16.F32.PACK_AB R4, R21, R215 ;  /* 0x000000d71504723e */ /* 0x004fe200000000ff */
[-C--:B------:R-:W-:Y:S01]  /*be40*/  FMUL.FTZ R154, R154, R27.reuse ;  /* 0x0000001b9a9a7220 */ /* 0x080fe20000410000 */
[----:B------:R-:W-:Y:S01]  /*be50*/  SEL R20, R240, 0xffffffe0, !P0 ;  /* 0xffffffe0f0147807 */ /* 0x000fe20004000000 */
[----:B------:R-:W-:Y:S01]  /*be60*/  FMUL.FTZ R155, R155, R27 ;  /* 0x0000001b9b9b7220 */ /* 0x000fe20000410000 */
[----:B----4-:R-:W-:Y:S02]  /*be70*/  F2FP.F16.F32.PACK_AB R7, R36, R22 ;  /* 0x000000162407723e */ /* 0x010fe400000000ff */
[----:B------:R-:W-:-:S05]  /*be80*/  IADD3 R39, PT, PT, R236, R20, RZ ;  /* 0x00000014ec277210 */ /* 0x000fca0007ffe0ff */
[C---:B------:R-:W-:Y:S01]  /*be90*/  HMMA.16816.F32 R48, R4.reuse, R16, R148 ;  /* 0x000000100430723c */ /* 0x040fe20000001894 */
[C---:B------:R-:W-:Y:S02]  /*bea0*/  IADD3 R16, PT, PT, R236.reuse, 0xc000, RZ ;  /* 0x0000c000ec107810 */ /* 0x040fe40007ffe0ff */
[----:B------:R-:W-:Y:S02]  /*beb0*/  MOV R147, R30 ;  /* 0x0000001e00937202 */ /* 0x000fe40000000f00 */
[----:B------:R-:W-:Y:S02]  /*bec0*/  IADD3 R34, PT, PT, R236, 0xc040, RZ ;  /* 0x0000c040ec227810 */ /* 0x000fe40007ffe0ff */
[----:B------:R-:W-:Y:S01]  /*bed0*/  @P3 IADD3 R34, PT, PT, R16, -0x40, RZ ;  /* 0xffffffc010223810 */ /* 0x000fe20007ffe0ff */
[-C--:B------:R-:W-:Y:S08]  /*bee0*/  HMMA.16816.F32 R44, R4, R18.reuse, R152 ;  /* 0x00000012042c723c */ /* 0x080ff00000001898 */
[C---:B------:R-:W-:Y:S01]  /*bef0*/  HMMA.16816.F32 R28, R8.reuse, R18, R156 ;  /* 0x00000012081c723c */ /* 0x040fe2000000189c */
[----:B------:R-:W1:Y:S01]  /*bf00*/  LDSM.16.MT88.4 R16, [R39+0xc000] ;  /* 0x00c000002710783b */ /* 0x000e620000004200 */
[-C--:B------:R-:W-:Y:S01]  /*bf10*/  FMUL.FTZ R166, R166, R27.reuse ;  /* 0x0000001ba6a67220 */ /* 0x080fe20000410000 */
[-C--:B------:R-:W-:Y:S01]  /*bf20*/  FMUL.FTZ R167, R167, R27.reuse ;  /* 0x0000001ba7a77220 */ /* 0x080fe20000410000 */
[-C--:B------:R-:W-:Y:S01]  /*bf30*/  FMUL.FTZ R170, R170, R27.reuse ;  /* 0x0000001baaaa7220 */ /* 0x080fe20000410000 */
[----:B------:R-:W-:Y:S01]  /*bf40*/  FMUL.FTZ R171, R171, R27 ;  /* 0x0000001babab7220 */ /* 0x000fe20000410000 */
[-C--:B------:R-:W-:Y:S01]  /*bf50*/  FMUL.FTZ R176, R176, R26.reuse ;  /* 0x0000001ab0b07220 */ /* 0x080fe20000410000 */
[----:B------:R-:W-:Y:S01]  /*bf60*/  FMUL.FTZ R177, R177, R26 ;  /* 0x0000001ab1b17220 */ /* 0x000fe20000410000 */
[-C--:B-1----:R-:W-:Y:S08]  /*bf70*/  HMMA.16816.F32 R52, R8, R16.reuse, R160 ;  /* 0x000000100834723c */ /* 0x082ff000000018a0 */
[C---:B------:R-:W-:Y:S08]  /*bf80*/  HMMA.16816.F32 R164, R4.reuse, R16, R164 ;  /* 0x0000001004a4723c */ /* 0x040ff000000018a4 */
[-C--:B------:R-:W-:Y:S08]  /*bf90*/  HMMA.16816.F32 R168, R4, R18.reuse, R168 ;  /* 0x0000001204a8723c */ /* 0x080ff000000018a8 */
[----:B------:R-:W-:Y:S01]  /*bfa0*/  HMMA.16816.F32 R60, R8, R18, R172 ;  /* 0x00000012083c723c */ /* 0x000fe200000018ac */
[----:B------:R-:W1:Y:S01]  /*bfb0*/  LDSM.16.MT88.4 R16, [R34] ;  /* 0x000000002210783b */ /* 0x000e620000004200 */
        /* <DEDUP_REMOVED lines=14> */
[----:B------:R-:W-:-:S02]  /*c0a0*/  MOV R155, R133 ;  /* 0x00000085009b7202 */ /* 0x000fc40000000f00 */
[----:B------:R-:W-:Y:S02]  /*c0b0*/  MOV R133, R132 ;  /* 0x0000008400857202 */ /* 0x000fe40000000f00 */
[----:B------:R-:W-:Y:S02]  /*c0c0*/  IADD3 R132, PT, PT, R20, R34, RZ ;  /* 0x0000002214847210 */ /* 0x000fe40007ffe0ff */
[----:B------:R-:W-:Y:S02]  /*c0d0*/  MOV R174, R146 ;  /* 0x0000009200ae7202 */ /* 0x000fe40000000f00 */
[----:B------:R-:W-:Y:S02]  /*c0e0*/  MOV R157, R147 ;  /* 0x00000093009d7202 */ /* 0x000fe40000000f00 */
[----:B------:R-:W-:Y:S02]  /*c0f0*/  MOV R154, R136 ;  /* 0x00000088009a7202 */ /* 0x000fe40000000f00 */
[----:B------:R-:W-:-:S02]  /*c100*/  MOV R153, R135 ;  /* 0x0000008700997202 */ /* 0x000fc40000000f00 */
[----:B------:R-:W-:Y:S02]  /*c110*/  MOV R135, R59 ;  /* 0x0000003b00877202 */ /* 0x000fe40000000f00 */
[----:B------:R-:W-:Y:S02]  /*c120*/  MOV R136, R58 ;  /* 0x0000003a00887202 */ /* 0x000fe40000000f00 */
[----:B------:R-:W-:Y:S02]  /*c130*/  MOV R147, R57 ;  /* 0x0000003900937202 */ /* 0x000fe40000000f00 */
[----:B------:R-:W-:Y:S02]  /*c140*/  MOV R146, R56 ;  /* 0x0000003800927202 */ /* 0x000fe40000000f00 */
        /* <DEDUP_REMOVED lines=21> */
[----:B------:R-:W-:Y:S01]  /*c2a0*/  IMAD.MOV.U32 R172, RZ, RZ, R37 ;  /* 0x000000ffffac7224 */ /* 0x000fe200078e0025 */
[----:B------:R-:W-:Y:S01]  /*c2b0*/  MOV R152, R22 ;  /* 0x0000001600987202 */ /* 0x000fe20000000f00 */
[----:B------:R-:W-:Y:S01]  /*c2c0*/  IMAD.MOV.U32 R37, RZ, RZ, R67 ;  /* 0x000000ffff257224 */ /* 0x000fe200078e0043 */
[----:B------:R-:W-:-:S02]  /*c2d0*/  MOV R179, R66 ;  /* 0x0000004200b37202 */ /* 0x000fc40000000f00 */
[----:B------:R-:W-:Y:S02]  /*c2e0*/  MOV R178, R65 ;  /* 0x0000004100b27202 */ /* 0x000fe40000000f00 */
[----:B------:R-:W-:Y:S02]  /*c2f0*/  MOV R22, R64 ;  /* 0x0000004000167202 */ /* 0x000fe40000000f00 */
[-C--:B-1----:R-:W-:Y:S08]  /*c300*/  HMMA.16816.F32 R64, R8, R16.reuse, R196 ;  /* 0x000000100840723c */ /* 0x082ff000000018c4 */
[C---:B------:R-:W-:Y:S08]  /*c310*/  HMMA.16816.F32 R192, R4.reuse, R16, R192 ;  /* 0x0000001004c0723c */ /* 0x040ff000000018c0 */
[-C--:B------:R-:W-:Y:S08]  /*c320*/  HMMA.16816.F32 R200, R4, R18.reuse, R200 ;  /* 0x0000001204c8723c */ /* 0x080ff000000018c8 */
[----:B------:R-:W-:Y:S01]  /*c330*/  HMMA.16816.F32 R204, R8, R18, R204 ;  /* 0x0000001208cc723c */ /* 0x000fe200000018cc */
[----:B------:R-:W1:Y:S01]  /*c340*/  LDSM.16.MT88.4 R16, [R236+0xe000] ;  /* 0x00e00000ec10783b */ /* 0x000e620000004200 */
        /* <DEDUP_REMOVED lines=16> */
[----:B------:R-:W-:Y:S01]  /*c450*/  MOV R196, R133 ;  /* 0x0000008500c47202 */ /* 0x000fe20000000f00 */
[----:B------:R-:W-:Y:S01]  /*c460*/  IMAD.MOV.U32 R158, RZ, RZ, R147 ;  /* 0x000000ffff9e7224 */ /* 0x000fe200078e0093 */
        /* <DEDUP_REMOVED lines=9> */
[----:B------:R-:W-:Y:S02]  /*c500*/  MOV R36, R139 ;  /* 0x0000008b00247202 */ /* 0x000fe40000000f00 */
[----:B------:R-:W-:Y:S01]  /*c510*/  MOV R135, R138 ;  /* 0x0000008a00877202 */ /* 0x000fe20000000f00 */
[----:B-1----:R-:W-:Y:S01]  /*c520*/  HMMA.16816.F32 R148, R8, R16, R68 ;  /* 0x000000100894723c */ /* 0x002fe20000001844 */
[----:B------:R-:W-:-:S07]  /*c530*/  MOV R156, R137 ;  /* 0x00000089009c7202 */ /* 0x000fce0000000f00 */
        /* <DEDUP_REMOVED lines=23> */
[----:B------:R-:W2:Y:S01]  /*c6b0*/  LDSM.16.MT88.4 R20, [R34+0x2000] ;  /* 0x002000002214783b */ /* 0x000ea20000004200 */
[-C--:B-1----:R-:W-:Y:S08]  /*c6c0*/  HMMA.16816.F32 R80, R8, R16.reuse, R84 ;  /* 0x000000100850723c */ /* 0x082ff00000001854 */
[C---:B------:R-:W-:Y:S08]  /*c6d0*/  HMMA.16816.F32 R88, R4.reuse, R16, R88 ;  /* 0x000000100458723c */ /* 0x040ff00000001858 */
[-C--:B------:R-:W-:Y:S08]  /*c6e0*/  HMMA.16816.F32 R92, R4, R18.reuse, R92 ;  /* 0x00000012045c723c */ /* 0x080ff0000000185c */
[----:B------:R-:W-:Y:S01]  /*c6f0*/  HMMA.16816.F32 R96, R8, R18, R96 ;  /* 0x000000120860723c */ /* 0x000fe20000001860 */
[----:B------:R-:W1:Y:S01]  /*c700*/  LDSM.16.MT88.4 R16, [R132+0x2000] ;  /* 0x002000008410783b */ /* 0x000e620000004200 */
        /* <DEDUP_REMOVED lines=16> */
[C---:B--2---:R-:W-:Y:S08]  /*c810*/  HMMA.16816.F32 R104, R4.reuse, R20, R104 ;  /* 0x000000140468723c */ /* 0x044ff00000001868 */
[C---:B------:R-:W-:Y:S08]  /*c820*/  HMMA.16816.F32 R108, R4.reuse, R22, R108 ;  /* 0x00000016046c723c */ /* 0x040ff0000000186c */
[C---:B-1----:R-:W-:Y:S08]  /*c830*/  HMMA.16816.F32 R120, R4.reuse, R16, R120 ;  /* 0x000000100478723c */ /* 0x042ff00000001878 */
[----:B------:R-:W-:Y:S01]  /*c840*/  HMMA.16816.F32 R124, R4, R18, R124 ;  /* 0x00000012047c723c */ /* 0x000fe2000000187c */
[----:B------:R-:W-:-:S04]  /*c850*/  FFMA.FTZ R4, R233, UR21, -R13 ;  /* 0x00000015e9047c23 */ /* 0x000fc8000801080d */
[----:B------:R1:W2:Y:S02]  /*c860*/  MUFU.EX2 R71, R4 ;  /* 0x0000000400477308 */ /* 0x0002a40000000800 */
[----:B-1----:R-:W-:-:S06]  /*c870*/  FFMA.FTZ R4, R229, UR21, -R13 ;  /* 0x00000015e5047c23 */ /* 0x002fcc000801080d */
[----:B------:R1:W-:Y:S02]  /*c880*/  MUFU.EX2 R160, R4 ;  /* 0x0000000400a07308 */ /* 0x0003e40000000800 */
[----:B-1----:R-:W-:-:S06]  /*c890*/  FFMA.FTZ R4, R221, UR21, -R13 ;  /* 0x00000015dd047c23 */ /* 0x002fcc000801080d */
[----:B------:R1:W-:Y:S02]  /*c8a0*/  MUFU.EX2 R176, R4 ;  /* 0x0000000400b07308 */ /* 0x0003e40000000800 */
[----:B-1----:R-:W-:-:S06]  /*c8b0*/  FFMA.FTZ R4, R217, UR21, -R13 ;  /* 0x00000015d9047c23 */ /* 0x002fcc000801080d */
[----:B------:R1:W-:Y:S01]  /*c8c0*/  MUFU.EX2 R5, R4 ;  /* 0x0000000400057308 */ /* 0x0003e20000000800 */
[----:B--2---:R-:W-:Y:S01]  /*c8d0*/  IMAD.MOV.U32 R217, RZ, RZ, R71 ;  /* 0x000000ffffd97224 */ /* 0x004fe200078e0047 */
[----:B------:R-:W-:Y:S02]  /*c8e0*/  MOV R71, R196 ;  /* 0x000000c400477202 */ /* 0x000fe40000000f00 */
[----:B------:R-:W-:Y:S02]  /*c8f0*/  MOV R196, R198 ;  /* 0x000000c600c47202 */ /* 0x000fe40000000f00 */
[----:B------:R-:W-:Y:S02]  /*c900*/  MOV R198, R178 ;  /* 0x000000b200c67202 */ /* 0x000fe40000000f00 */
[----:B------:R-:W-:Y:S01]  /*c910*/  MOV R178, R179 ;  /* 0x000000b300b27202 */ /* 0x000fe20000000f00 */
[----:B-1----:R-:W-:-:S04]  /*c920*/  FFMA.FTZ R4, R234, UR21, -R15 ;  /* 0x00000015ea047c23 */ /* 0x002fc8000801080f */
[----:B------:R1:W2:Y:S01]  /*c930*/  MUFU.EX2 R6, R4 ;  /* 0x0000000400067308 */ /* 0x0002a20000000800 */
[----:B------:R-:W-:Y:S02]  /*c940*/  MOV R73, R71 ;  /* 0x0000004700497202 */ /* 0x000fe40000000f00 */
[----:B------:R-:W-:Y:S01]  /*c950*/  MOV R71, R156 ;  /* 0x0000009c00477202 */ /* 0x000fe20000000f00 */
[----:B-1----:R-:W-:-:S04]  /*c960*/  FFMA.FTZ R4, R230, UR21, -R15 ;  /* 0x00000015e6047c23 */ /* 0x002fc8000801080f */
[----:B------:R1:W-:Y:S01]  /*c970*/  MUFU.EX2 R179, R4 ;  /* 0x0000000400b37308 */ /* 0x0003e20000000800 */
[----:B------:R-:W-:Y:S01]  /*c980*/  MOV R70, R175 ;  /* 0x000000af00467202 */ /* 0x000fe20000000f00 */
[----:B-1----:R-:W-:-:S06]  /*c990*/  FFMA.FTZ R4, R222, UR21, -R15 ;  /* 0x00000015de047c23 */ /* 0x002fcc000801080f */
[----:B------:R1:W-:Y:S01]  /*c9a0*/  MUFU.EX2 R221, R4 ;  /* 0x0000000400dd7308 */ /* 0x0003e20000000800 */
[----:B------:R-:W-:Y:S01]  /*c9b0*/  MOV R68, R178 ;  /* 0x000000b200447202 */ /* 0x000fe20000000f00 */
[----:B-1----:R-:W-:-:S06]  /*c9c0*/  FFMA.FTZ R4, R218, UR21, -R15 ;  /* 0x00000015da047c23 */ /* 0x002fcc000801080f */
[----:B------:R1:W-:Y:S01]  /*c9d0*/  MUFU.EX2 R156, R4 ;  /* 0x00000004009c7308 */ /* 0x0003e20000000800 */
[----:B------:R-:W-:Y:S01]  /*c9e0*/  MOV R74, R196 ;  /* 0x000000c4004a7202 */ /* 0x000fe20000000f00 */
[----:B------:R-:W-:Y:S01]  /*c9f0*/  FMUL.FTZ R116, R116, R26 ;  /* 0x0000001a74747220 */ /* 0x000fe20000410000 */
[----:B-1----:R-:W-:-:S05]  /*ca00*/  FFMA.FTZ R4, R232, UR21, -R14 ;  /* 0x00000015e8047c23 */ /* 0x002fca000801080e */
        /* <DEDUP_REMOVED lines=8> */
[----:B-1----:R-:W-:-:S04]  /*ca90*/  FFMA.FTZ R4, R228, UR21, -R14 ;  /* 0x00000015e4047c23 */ /* 0x002fc8000801080e */
[----:B------:R1:W-:Y:S01]  /*caa0*/  MUFU.EX2 R178, R4 ;  /* 0x0000000400b27308 */ /* 0x0003e20000000800 */
[----:B------:R-:W-:Y:S01]  /*cab0*/  IMAD.MOV.U32 R75, RZ, RZ, R198 ;  /* 0x000000ffff4b7224 */ /* 0x000fe200078e00c6 */
[----:B------:R-:W-:Y:S01]  /*cac0*/  MOV R198, R172 ;  /* 0x000000ac00c67202 */ /* 0x000fe20000000f00 */
[----:B------:R-:W-:Y:S01]  /*cad0*/  HMMA.16816.F32 R116, R8, R16, R116 ;  /* 0x000000100874723c */ /* 0x000fe20000001874 */
[----:B------:R-:W-:Y:S01]  /*cae0*/  MOV R69, R174 ;  /* 0x000000ae00457202 */ /* 0x000fe20000000f00 */
[----:B-1----:R-:W-:-:S04]  /*caf0*/  FFMA.FTZ R4, R220, UR21, -R14 ;  /* 0x00000015dc047c23 */ /* 0x002fc8000801080e */
[----:B------:R1:W-:Y:S02]  /*cb00*/  MUFU.EX2 R196, R4 ;  /* 0x0000000400c47308 */ /* 0x0003e40000000800 */
[----:B------:R-:W-:Y:S01]  /*cb10*/  HMMA.16816.F32 R128, R8, R18, R128 ;  /* 0x000000120880723c */ /* 0x000fe20000001880 */
[----:B------:R-:W3:Y:S01]  /*cb20*/  LDSM.16.MT88.4 R16, [R236+0xc800] ;  /* 0x00c80000ec10783b */ /* 0x000ee20000004200 */
[----:B------:R-:W-:Y:S01]  /*cb30*/  MOV R230, R177 ;  /* 0x000000b100e67202 */ /* 0x000fe20000000f00 */
[----:B-1----:R-:W-:-:S04]  /*cb40*/  FFMA.FTZ R4, R216, UR21, -R14 ;  /* 0x00000015d8047c23 */ /* 0x002fc8000801080e */
[----:B------:R1:W4:Y:S02]  /*cb50*/  MUFU.EX2 R172, R4 ;  /* 0x0000000400ac7308 */ /* 0x0003240000000800 */
[----:B-1----:R-:W-:-:S06]  /*cb60*/  FFMA.FTZ R4, R235, UR21, -R32 ;  /* 0x00000015eb047c23 */ /* 0x002fcc0008010820 */
[----:B------:R1:W-:Y:S01]  /*cb70*/  MUFU.EX2 R174, R4 ;  /* 0x0000000400ae7308 */ /* 0x0003e20000000800 */
[----:B------:R-:W-:Y:S01]  /*cb80*/  MOV R235, R197 ;  /* 0x000000c500eb7202 */ /* 0x000fe20000000f00 */
[----:B------:R-:W-:Y:S02]  /*cb90*/  IMAD.MOV.U32 R232, RZ, RZ, R173 ;  /* 0x000000ffffe87224 */ /* 0x000fe400078e00ad */
[----:B-1----:R-:W-:-:S04]  /*cba0*/  FFMA.FTZ R4, R231, UR21, -R32 ;  /* 0x00000015e7047c23 */ /* 0x002fc80008010820 */
[----:B------:R1:W3:Y:S02]  /*cbb0*/  MUFU.EX2 R177, R4 ;  /* 0x0000000400b17308 */ /* 0x0002e40000000800 */
[--C-:B-1----:R-:W-:Y:S01]  /*cbc0*/  FFMA.FTZ R4, R223, UR21, -R32.reuse ;  /* 0x00000015df047c23 */ /* 0x102fe20008010820 */
[----:B------:R-:W-:Y:S02]  /*cbd0*/  MOV R223, R37 ;  /* 0x0000002500df7202 */ /* 0x000fe40000000f00 */
[----:B------:R-:W3:Y:S03]  /*cbe0*/  LDL.LU R37, [R1+0x74] ;  /* 0x0000740001257983 */ /* 0x000ee60000300800 */
[----:B------:R1:W-:Y:S01]  /*cbf0*/  MUFU.EX2 R197, R4 ;  /* 0x0000000400c57308 */ /* 0x0003e20000000800 */
[-C--:B------:R-:W-:Y:S01]  /*cc00*/  FMUL.FTZ R100, R100, R26.reuse ;  /* 0x0000001a64647220 */ /* 0x080fe20000410000 */
[-C--:B------:R-:W-:Y:S01]  /*cc10*/  FMUL.FTZ R101, R101, R26.reuse ;  /* 0x0000001a65657220 */ /* 0x080fe20000410000 */
[-C--:B------:R-:W-:Y:S01]  /*cc20*/  FMUL.FTZ R102, R102, R25.reuse ;  /* 0x0000001966667220 */ /* 0x080fe20000410000 */
[-C--:B------:R-:W-:Y:S01]  /*cc30*/  FMUL.FTZ R103, R103, R25.reuse ;  /* 0x0000001967677220 */ /* 0x080fe20000410000 */
[----:B-1----:R-:W-:Y:S01]  /*cc40*/  FFMA.FTZ R4, R219, UR21, -R32 ;  /* 0x00000015db047c23 */ /* 0x002fe20008010820 */
[-C--:B------:R-:W-:Y:S01]  /*cc50*/  FMUL.FTZ R112, R112, R26.reuse ;  /* 0x0000001a70707220 */ /* 0x080fe20000410000 */
[----:B------:R-:W-:Y:S01]  /*cc60*/  FMUL.FTZ R113, R113, R26 ;  /* 0x0000001a71717220 */ /* 0x000fe20000410000 */
[-C--:B------:R-:W-:Y:S01]  /*cc70*/  FMUL.FTZ R114, R114, R25.reuse ;  /* 0x0000001972727220 */ /* 0x080fe20000410000 */
[----:B------:R1:W1:Y:S01]  /*cc80*/  MUFU.EX2 R173, R4 ;  /* 0x0000000400ad7308 */ /* 0x0002620000000800 */
[----:B------:R-:W-:Y:S01]  /*cc90*/  FMUL.FTZ R115, R115, R25 ;  /* 0x0000001973737220 */ /* 0x000fe20000410000 */
[----:B--2---:R-:W-:-:S02]  /*cca0*/  MOV R218, R6 ;  /* 0x0000000600da7202 */ /* 0x004fc40000000f00 */
[----:B------:R-:W-:Y:S01]  /*ccb0*/  MOV R231, R5 ;  /* 0x0000000500e77202 */ /* 0x000fe20000000f00 */
[C---:B------:R-:W-:Y:S01]  /*ccc0*/  HMMA.16816.F32 R100, R8.reuse, R20, R100 ;  /* 0x000000140864723c */ /* 0x040fe20000001864 */
[----:B----4-:R-:W-:Y:S02]  /*ccd0*/  F2FP.F16.F32.PACK_AB R6, R172, R196 ;  /* 0x000000c4ac06723e */ /* 0x010fe400000000ff */
[----:B------:R-:W-:Y:S01]  /*cce0*/  MOV R234, R68 ;  /* 0x0000004400ea7202 */ /* 0x000fe20000000f00 */
[----:B------:R-:W-:Y:S01]  /*ccf0*/  IMAD.MOV.U32 R233, RZ, RZ, R74 ;  /* 0x000000ffffe97224 */ /* 0x000fe200078e004a */
[----:B---3--:R-:W-:Y:S01]  /*cd00*/  F2FP.F16.F32.PACK_AB R5, R177, R174 ;  /* 0x000000aeb105723e */ /* 0x008fe200000000ff */
[----:B------:R-:W2:Y:S02]  /*cd10*/  LDL.LU R219, [R1+0x78] ;  /* 0x0000780001db7983 */ /* 0x000ea40000300800 */
[----:B------:R-:W-:Y:S01]  /*cd20*/  HMMA.16816.F32 R112, R8, R22, R112 ;  /* 0x000000160870723c */ /* 0x000fe20000001870 */
[----:B------:R-:W-:Y:S01]  /*cd30*/  F2FP.F16.F32.PACK_AB R8, R160, R217 ;  /* 0x000000d9a008723e */ /* 0x000fe200000000ff */
[----:B------:R-:W-:Y:S01]  /*cd40*/  LDSM.16.MT88.4 R20, [R34+0x2800] ;  /* 0x002800002214783b */ /* 0x000fe20000004200 */
[----:B------:R-:W-:-:S02]  /*cd50*/  F2FP.F16.F32.PACK_AB R9, R179, R218 ;  /* 0x000000dab309723e */ /* 0x000fc400000000ff */
[----:B------:R-:W-:Y:S02]  /*cd60*/  F2FP.F16.F32.PACK_AB R10, R231, R176 ;  /* 0x000000b0e70a723e */ /* 0x000fe400000000ff */
[----:B------:R-:W-:Y:S02]  /*cd70*/  F2FP.F16.F32.PACK_AB R11, R156, R221 ;  /* 0x000000dd9c0b723e */ /* 0x000fe400000000ff */
[----:B-1----:R-:W-:Y:S02]  /*cd80*/  F2FP.F16.F32.PACK_AB R4, R178, R175 ;  /* 0x000000afb204723e */ /* 0x002fe400000000ff */
[----:B------:R-:W-:-:S03]  /*cd90*/  F2FP.F16.F32.PACK_AB R7, R173, R197 ;  /* 0x000000c5ad07723e */ /* 0x000fc600000000ff */
[-C--:B------:R-:W-:Y:S08]  /*cda0*/  HMMA.16816.F32 R40, R8, R16.reuse, R40 ;  /* 0x000000100828723c */ /* 0x080ff00000001828 */
        /* <DEDUP_REMOVED lines=17> */
[----:B------:R-:W-:-:S02]  /*cec0*/  MOV R228, R73 ;  /* 0x0000004900e47202 */ /* 0x000fc40000000f00 */
[----:B------:R-:W-:Y:S01]  /*ced0*/  MOV R229, R75 ;  /* 0x0000004b00e57202 */ /* 0x000fe20000000f00 */
[----:B------:R-:W3:Y:S03]  /*cee0*/  LDL.LU R191, [R1+0x70] ;  /* 0x0000700001bf7983 */ /* 0x000ee60000300800 */
[-C--:B-1----:R-:W-:Y:S08]  /*cef0*/  HMMA.16816.F32 R64, R8, R16.reuse, R64 ;  /* 0x000000100840723c */ /* 0x082ff00000001840 */
[C---:B------:R-:W-:Y:S08]  /*cf00*/  HMMA.16816.F32 R192, R4.reuse, R16, R192 ;  /* 0x0000001004c0723c */ /* 0x040ff000000018c0 */
[-C--:B------:R-:W-:Y:S08]  /*cf10*/  HMMA.16816.F32 R200, R4, R18.reuse, R200 ;  /* 0x0000001204c8723c */ /* 0x080ff000000018c8 */
[----:B------:R-:W-:Y:S01]  /*cf20*/  HMMA.16816.F32 R72, R8, R18, R204 ;  /* 0x000000120848723c */ /* 0x000fe200000018cc */
[----:B------:R-:W1:Y:S07]  /*cf30*/  LDSM.16.MT88.4 R16, [R236+0xe800] ;  /* 0x00e80000ec10783b */ /* 0x000e6e0000004200 */
[----:B-1----:R-:W-:Y:S08]  /*cf40*/  HMMA.16816.F32 R84, R4, R18, R140 ;  /* 0x000000120454723c */ /* 0x002ff0000000188c */
[-C--:B------:R-:W-:Y:S08]  /*cf50*/  HMMA.16816.F32 R148, R8, R16.reuse, R148 ;  /* 0x000000100894723c */ /* 0x080ff00000001894 */
[----:B------:R-:W-:Y:S08]  /*cf60*/  HMMA.16816.F32 R76, R4, R16, R144 ;  /* 0x00000010044c723c */ /* 0x000ff00000001890 */
[C---:B------:R-:W-:Y:S01]  /*cf70*/  HMMA.16816.F32 R140, R8.reuse, R18, R136 ;  /* 0x00000012088c723c */ /* 0x040fe20000001888 */
[----:B------:R-:W1:Y:S07]  /*cf80*/  LDSM.16.MT88.4 R16, [R39+0xe800] ;  /* 0x00e800002710783b */ /* 0x000e6e0000004200 */
[-C--:B-1----:R-:W-:Y:S08]  /*cf90*/  HMMA.16816.F32 R136, R8, R16.reuse, R80 ;  /* 0x000000100888723c */ /* 0x082ff00000001850 */
[C---:B------:R-:W-:Y:S08]  /*cfa0*/  HMMA.16816.F32 R88, R4.reuse, R16, R88 ;  /* 0x000000100458723c */ /* 0x040ff00000001858 */
[-C--:B------:R-:W-:Y:S08]  /*cfb0*/  HMMA.16816.F32 R92, R4, R18.reuse, R92 ;  /* 0x00000012045c723c */ /* 0x080ff0000000185c */
[----:B------:R-:W-:Y:S01]  /*cfc0*/  HMMA.16816.F32 R96, R8, R18, R96 ;  /* 0x000000120860723c */ /* 0x000fe20000001860 */
[----:B------:R-:W1:Y:S07]  /*cfd0*/  LDSM.16.MT88.4 R16, [R132+0x2800] ;  /* 0x002800008410783b */ /* 0x000e6e0000004200 */
[C---:B------:R-:W-:Y:S08]  /*cfe0*/  HMMA.16816.F32 R104, R4.reuse, R20, R104 ;  /* 0x000000140468723c */ /* 0x040ff00000001868 */
[C---:B------:R-:W-:Y:S08]  /*cff0*/  HMMA.16816.F32 R108, R4.reuse, R22, R108 ;  /* 0x00000016046c723c */ /* 0x040ff0000000186c */
[C---:B-1----:R-:W-:Y:S08]  /*d000*/  HMMA.16816.F32 R120, R4.reuse, R16, R120 ;  /* 0x000000100478723c */ /* 0x042ff00000001878 */
[----:B------:R-:W-:Y:S01]  /*d010*/  HMMA.16816.F32 R124, R4, R18, R124 ;  /* 0x00000012047c723c */ /* 0x000fe2000000187c */
[----:B------:R-:W-:-:S04]  /*d020*/  FFMA.FTZ R4, R223, UR21, -R13 ;  /* 0x00000015df047c23 */ /* 0x000fc8000801080d */
[----:B------:R1:W-:Y:S02]  /*d030*/  MUFU.EX2 R5, R4 ;  /* 0x0000000400057308 */ /* 0x0003e40000000800 */
[----:B-1----:R-:W-:-:S06]  /*d040*/  FFMA.FTZ R4, R235, UR21, -R13 ;  /* 0x00000015eb047c23 */ /* 0x002fcc000801080d */
[----:B------:R1:W4:Y:S01]  /*d050*/  MUFU.EX2 R6, R4 ;  /* 0x0000000400067308 */ /* 0x0003220000000800 */
[----:B------:R-:W-:Y:S02]  /*d060*/  FFMA.FTZ R37, R37, R25, R241 ;  /* 0x0000001925257223 */ /* 0x000fe400000100f1 */
[----:B------:R2:W5:Y:S01]  /*d070*/  LDL.LU R241, [R1+0x9c] ;  /* 0x00009c0001f17983 */ /* 0x0005620000300800 */
[----:B-1----:R-:W-:-:S04]  /*d080*/  FFMA.FTZ R4, R251, UR21, -R13 ;  /* 0x00000015fb047c23 */ /* 0x002fc8000801080d */
[----:B------:R1:W-:Y:S02]  /*d090*/  MUFU.EX2 R251, R4 ;  /* 0x0000000400fb7308 */ /* 0x0003e40000000800 */
[----:B-1----:R-:W-:-:S06]  /*d0a0*/  FFMA.FTZ R4, R238, UR21, -R13 ;  /* 0x00000015ee047c23 */ /* 0x002fcc000801080d */
[----:B------:R1:W-:Y:S02]  /*d0b0*/  MUFU.EX2 R238, R4 ;  /* 0x0000000400ee7308 */ /* 0x0003e40000000800 */
[----:B-1----:R-:W-:-:S06]  /*d0c0*/  FFMA.FTZ R4, R232, UR21, -R15 ;  /* 0x00000015e8047c23 */ /* 0x002fcc000801080f */
[----:B------:R1:W-:Y:S02]  /*d0d0*/  MUFU.EX2 R232, R4 ;  /* 0x0000000400e87308 */ /* 0x0003e40000000800 */
[----:B-1----:R-:W-:Y:S02]  /*d0e0*/  FFMA.FTZ R4, R133, UR21, -R15 ;  /* 0x0000001585047c23 */ /* 0x002fe4000801080f */
[----:B------:R-:W4:Y:S01]  /*d0f0*/  LDL.LU R133, [R1+0x7c] ;  /* 0x00007c0001857983 */ /* 0x000f220000300800 */
[----:B------:R-:W-:Y:S02]  /*d100*/  MOV R223, R222 ;  /* 0x000000de00df7202 */ /* 0x000fe40000000f00 */
[----:B------:R-:W-:Y:S02]  /*d110*/  MOV R222, R233 ;  /* 0x000000e900de7202 */ /* 0x000fe40000000f00 */
[----:B------:R1:W4:Y:S01]  /*d120*/  MUFU.EX2 R233, R4 ;  /* 0x0000000400e97308 */ /* 0x0003220000000800 */
[----:B--2---:R-:W-:Y:S01]  /*d130*/  FFMA.FTZ R80, R219, R24, R215 ;  /* 0x00000018db507223 */ /* 0x004fe200000100d7 */
[----:B------:R-:W-:-:S02]  /*d140*/  MOV R219, R220 ;  /* 0x000000dc00db7202 */ /* 0x000fc40000000f00 */
[----:B------:R-:W-:Y:S01]  /*d150*/  MOV R220, R234 ;  /* 0x000000ea00dc7202 */ /* 0x000fe20000000f00 */
[----:B-1----:R-:W-:-:S04]  /*d160*/  FFMA.FTZ R4, R252, UR21, -R15 ;  /* 0x00000015fc047c23 */ /* 0x002fc8000801080f */
[----:B------:R1:W-:Y:S02]  /*d170*/  MUFU.EX2 R234, R4 ;  /* 0x0000000400ea7308 */ /* 0x0003e40000000800 */
[----:B-1----:R-:W-:-:S06]  /*d180*/  FFMA.FTZ R4, R239, UR21, -R15 ;  /* 0x00000015ef047c23 */ /* 0x002fcc000801080f */
[----:B------:R1:W2:Y:S01]  /*d190*/  MUFU.EX2 R235, R4 ;  /* 0x0000000400eb7308 */ /* 0x0002a20000000800 */
[----:B------:R-:W-:Y:S01]  /*d1a0*/  MOV R190, R229 ;  /* 0x000000e500be7202 */ /* 0x000fe20000000f00 */
[----:B-1----:R-:W-:-:S06]  /*d1b0*/  FFMA.FTZ R4, R228, UR21, -R14 ;  /* 0x00000015e4047c23 */ /* 0x002fcc000801080e */
[----:B------:R1:W-:Y:S01]  /*d1c0*/  MUFU.EX2 R228, R4 ;  /* 0x0000000400e47308 */ /* 0x0003e20000000800 */
[----:B------:R-:W-:Y:S01]  /*d1d0*/  MOV R188, R231 ;  /* 0x000000e700bc7202 */ /* 0x000fe20000000f00 */
[----:B-1----:R-:W-:-:S06]  /*d1e0*/  FFMA.FTZ R4, R230, UR21, -R14 ;  /* 0x00000015e6047c23 */ /* 0x002fcc000801080e */
[----:B------:R1:W-:Y:S01]  /*d1f0*/  MUFU.EX2 R230, R4 ;  /* 0x0000000400e67308 */ /* 0x0003e20000000800 */
[----:B------:R-:W-:Y:S01]  /*d200*/  HMMA.16816.F32 R116, R8, R16, R116 ;  /* 0x000000100874723c */ /* 0x000fe20000001874 */
[----:B------:R-:W-:Y:S02]  /*d210*/  IMAD.MOV.U32 R189, RZ, RZ, R220 ;  /* 0x000000ffffbd7224 */ /* 0x000fe400078e00dc */
[----:B-1----:R-:W-:-:S04]  /*d220*/  FFMA.FTZ R4, R250, UR21, -R14 ;  /* 0x00000015fa047c23 */ /* 0x002fc8000801080e */
[----:B------:R1:W-:Y:S01]  /*d230*/  MUFU.EX2 R229, R4 ;  /* 0x0000000400e57308 */ /* 0x0003e20000000800 */
[----:B------:R-:W-:Y:S01]  /*d240*/  HMMA.16816.F32 R128, R8, R18, R128 ;  /* 0x000000120880723c */ /* 0x000fe20000001880 */
[----:B------:R-:W2:Y:S01]  /*d250*/  LDSM.16.MT88.4 R16, [R236+0xd000] ;  /* 0x00d00000ec10783b */ /* 0x000ea20000004200 */
[----:B-1----:R-:W-:-:S05]  /*d260*/  FFMA.FTZ R4, R237, UR21, -R14 ;  /* 0x00000015ed047c23 */ /* 0x002fca000801080e */
[----:B------:R1:W2:Y:S01]  /*d270*/  MUFU.EX2 R231, R4 ;  /* 0x0000000400e77308 */ /* 0x0002a20000000800 */
[----:B---3--:R-:W-:Y:S01]  /*d280*/  FFMA.FTZ R38, R191, R26, R38 ;  /* 0x0000001abf267223 */ /* 0x008fe20000010026 */
[----:B------:R-:W-:Y:S01]  /*d290*/  MOV R191, R223 ;  /* 0x000000df00bf7202 */ /* 0x000fe20000000f00 */
[----:B-1----:R-:W-:-:S05]  /*d2a0*/  FFMA.FTZ R4, R222, UR21, -R32 ;  /* 0x00000015de047c23 */ /* 0x002fca0008010820 */
[----:B------:R1:W-:Y:S01]  /*d2b0*/  MUFU.EX2 R220, R4 ;  /* 0x0000000400dc7308 */ /* 0x0003e20000000800 */
[----:B------:R-:W-:Y:S01]  /*d2c0*/  MOV R206, R221 ;  /* 0x000000dd00ce7202 */ /* 0x000fe20000000f00 */
[----:B-1----:R-:W-:Y:S01]  /*d2d0*/  FFMA.FTZ R4, R227, UR21, -R32 ;  /* 0x00000015e3047c23 */ /* 0x002fe20008010820 */
[----:B------:R-:W-:Y:S01]  /*d2e0*/  FFMA.FTZ R145, R243, UR21, -R13 ;  /* 0x00000015f3917c23 */ /* 0x000fe2000801080d */
[----:B------:R-:W-:Y:S01]  /*d2f0*/  HMMA.16816.F32 R100, R8, R20, R100 ;  /* 0x000000140864723c */ /* 0x000fe20000001864 */
[----:B------:R-:W-:-:S03]  /*d300*/  MOV R147, R188 ;  /* 0x000000bc00937202 */ /* 0x000fc60000000f00 */
[----:B------:R1:W3:Y:S01]  /*d310*/  MUFU.EX2 R222, R4 ;  /* 0x0000000400de7308 */ /* 0x0002e20000000800 */
[----:B------:R-:W-:-:S03]  /*d320*/  MOV R83, R189 ;  /* 0x000000bd00537202 */ /* 0x000fc60000000f00 */
[----:B------:R-:W-:Y:S01]  /*d330*/  HMMA.16816.F32 R112, R8, R22, R112 ;  /* 0x000000160870723c */ /* 0x000fe20000001870 */
[----:B------:R-:W-:Y:S01]  /*d340*/  MOV R81, R191 ;  /* 0x000000bf00517202 */ /* 0x000fe20000000f00 */
[----:B------:R-:W3:Y:S01]  /*d350*/  LDSM.16.MT88.4 R20, [R34+0x1000] ;  /* 0x001000002214783b */ /* 0x000ee20000004200 */
[----:B------:R-:W-:Y:S01]  /*d360*/  MOV R207, R176 ;  /* 0x000000b000cf7202 */ /* 0x000fe20000000f00 */
[----:B------:R-:W-:Y:S01]  /*d370*/  IMAD.MOV.U32 R239, RZ, RZ, R219 ;  /* 0x000000ffffef7224 */ /* 0x000fe200078e00db */
[----:B------:R-:W-:Y:S01]  /*d380*/  MOV R252, R216 ;  /* 0x000000d800fc7202 */ /* 0x000fe20000000f00 */
[----:B------:R-:W-:Y:S01]  /*d390*/  IMAD.MOV.U32 R204, RZ, RZ, R36 ;  /* 0x000000ffffcc7224 */ /* 0x000fe200078e0024 */
[----:B------:R-:W-:Y:S01]  /*d3a0*/  MOV R250, R218 ;  /* 0x000000da00fa7202 */ /* 0x000fe20000000f00 */
[----:B------:R-:W-:Y:S01]  /*d3b0*/  FFMA.FTZ R144, R213, UR21, -R13 ;  /* 0x00000015d5907c23 */ /* 0x000fe2000801080d */
[----:B------:R-:W-:Y:S02]  /*d3c0*/  MOV R237, R217 ;  /* 0x000000d900ed7202 */ /* 0x000fe40000000f00 */
[----:B------:R-:W-:Y:S01]  /*d3d0*/  MOV R205, R135 ;  /* 0x0000008700cd7202 */ /* 0x000fe20000000f00 */
[----:B-1----:R-:W-:Y:S01]  /*d3e0*/  FFMA.FTZ R4, R226, UR21, -R32 ;  /* 0x00000015e2047c23 */ /* 0x002fe20008010820 */
[----:B------:R-:W-:Y:S01]  /*d3f0*/  MOV R82, R190 ;  /* 0x000000be00527202 */ /* 0x000fe20000000f00 */
[----:B------:R-:W-:Y:S01]  /*d400*/  IMAD.MOV.U32 R146, RZ, RZ, R198 ;  /* 0x000000ffff927224 */ /* 0x000fe200078e00c6 */
[----:B------:R1:W5:Y:S01]  /*d410*/  LDL.LU R227, [R1+0x98] ;  /* 0x0000980001e37983 */ /* 0x0003620000300800 */
[----:B------:R1:W-:Y:S01]  /*d420*/  MUFU.EX2 R223, R4 ;  /* 0x0000000400df7308 */ /* 0x0003e20000000800 */
[----:B----4-:R-:W-:-:S02]  /*d430*/  MOV R243, R6 ;  /* 0x0000000600f37202 */ /* 0x010fc40000000f00 */
[----:B------:R-:W-:Y:S02]  /*d440*/  F2FP.F16.F32.PACK_AB R9, R233, R232 ;  /* 0x000000e8e909723e */ /* 0x000fe400000000ff */
[----:B------:R-:W-:Y:S02]  /*d450*/  F2FP.F16.F32.PACK_AB R10, R238, R251 ;  /* 0x000000fbee0a723e */ /* 0x000fe400000000ff */
[----:B--2---:R-:W-:Y:S02]  /*d460*/  F2FP.F16.F32.PACK_AB R11, R235, R234 ;  /* 0x000000eaeb0b723e */ /* 0x004fe400000000ff */
[----:B------:R-:W-:Y:S02]  /*d470*/  MOV R188, R177 ;  /* 0x000000b100bc7202 */ /* 0x000fe40000000f00 */
[----:B------:R-:W-:Y:S02]  /*d480*/  MOV R189, R178 ;  /* 0x000000b200bd7202 */ /* 0x000fe40000000f00 */
[----:B------:R-:W-:-:S02]  /*d490*/  MOV R191, R160 ;  /* 0x000000a000bf7202 */ /* 0x000fc40000000f00 */
[----:B------:R-:W-:Y:S01]  /*d4a0*/  MOV R176, R161 ;  /* 0x000000a100b07202 */ /* 0x000fe20000000f00 */
[----:B------:R-:W-:Y:S02]  /*d4b0*/  IMAD.MOV.U32 R190, RZ, RZ, R179 ;  /* 0x000000ffffbe7224 */ /* 0x000fe400078e00b3 */
[----:B-1----:R-:W-:Y:S01]  /*d4c0*/  FFMA.FTZ R4, R244, UR21, -R32 ;  /* 0x00000015f4047c23 */ /* 0x002fe20008010820 */
[----:B------:R-:W-:Y:S01]  /*d4d0*/  FFMA.FTZ R135, R212, UR21, -R13 ;  /* 0x00000015d4877c23 */ /* 0x000fe2000801080d */
[----:B------:R-:W-:Y:S01]  /*d4e0*/  FFMA.FTZ R36, R214, UR21, -R14 ;  /* 0x00000015d6247c23 */ /* 0x000fe2000801080e */
[----:B------:R1:W5:Y:S01]  /*d4f0*/  LDL.LU R226, [R1+0x94] ;  /* 0x0000940001e27983 */ /* 0x0003620000300800 */
[----:B------:R2:W4:Y:S01]  /*d500*/  MUFU.EX2 R221, R4 ;  /* 0x0000000400dd7308 */ /* 0x0005220000000800 */
[----:B------:R-:W-:Y:S02]  /*d510*/  MOV R244, R5 ;  /* 0x0000000500f47202 */ /* 0x000fe40000000f00 */
[----:B------:R-:W-:-:S02]  /*d520*/  F2FP.F16.F32.PACK_AB R6, R231, R229 ;  /* 0x000000e5e706723e */ /* 0x000fc400000000ff */
[----:B------:R-:W-:Y:S02]  /*d530*/  F2FP.F16.F32.PACK_AB R8, R243, R244 ;  /* 0x000000f4f308723e */ /* 0x000fe400000000ff */
[----:B---3--:R-:W-:Y:S02]  /*d540*/  F2FP.F16.F32.PACK_AB R5, R222, R220 ;  /* 0x000000dcde05723e */ /* 0x008fe400000000ff */
[----:B------:R-:W-:Y:S02]  /*d550*/  MOV R177, R162 ;  /* 0x000000a200b17202 */ /* 0x000fe40000000f00 */
[----:B------:R-:W-:Y:S02]  /*d560*/  MOV R178, R163 ;  /* 0x000000a300b27202 */ /* 0x000fe40000000f00 */
[----:B--2---:R-:W-:Y:S02]  /*d570*/  F2FP.F16.F32.PACK_AB R4, R230, R228 ;  /* 0x000000e4e604723e */ /* 0x004fe400000000ff */
[----:B----4-:R-:W-:Y:S01]  /*d580*/  F2FP.F16.F32.PACK_AB R7, R221, R223 ;  /* 0x000000dfdd07723e */ /* 0x010fe200000000ff */
[-C--:B------:R-:W-:Y:S08]  /*d590*/  HMMA.16816.F32 R216, R8, R16.reuse, R40 ;  /* 0x0000001008d8723c */ /* 0x080ff00000001828 */
[C---:B------:R-:W-:Y:S08]  /*d5a0*/  HMMA.16816.F32 R48, R4.reuse, R16, R48 ;  /* 0x000000100430723c */ /* 0x040ff00000001830 */
[-C--:B------:R-:W-:Y:S08]  /*d5b0*/  HMMA.16816.F32 R44, R4, R18.reuse, R44 ;  /* 0x00000012042c723c */ /* 0x080ff0000000182c */
[----:B------:R-:W-:Y:S01]  /*d5c0*/  HMMA.16816.F32 R160, R8, R18, R28 ;  /* 0x0000001208a0723c */ /* 0x000fe2000000181c */
[----:B------:R-:W2:Y:S01]  /*d5d0*/  LDSM.16.MT88.4 R16, [R132+0x1000] ;  /* 0x001000008410783b */ /* 0x000ea20000004200 */
[----:B------:R-:W-:Y:S01]  /*d5e0*/  MOV R179, R159 ;  /* 0x0000009f00b37202 */ /* 0x000fe20000000f00 */
[----:B------:R-:W-:-:S05]  /*d5f0*/  FFMA.FTZ R133, R133, R27, R35 ;  /* 0x0000001b85857223 */ /* 0x000fca0000010023 */
[-C--:B------:R-:W-:Y:S01]  /*d600*/  HMMA.16816.F32 R180, R4, R20.reuse, R180 ;  /* 0x0000001404b4723c */ /* 0x080fe200000018b4 */
[----:B------:R-:W3:Y:S01]  /*d610*/  LDSM.16.MT88.4 R24, [R39+0xd000] ;  /* 0x00d000002718783b */ /* 0x000ee20000004200 */
[----:B------:R-:W-:Y:S01]  /*d620*/  MOV R159, R134 ;  /* 0x00000086009f7202 */ /* 0x000fe20000000f00 */
[----:B------:R-:W-:Y:S01]  /*d630*/  FFMA.FTZ R134, R211, UR21, -R13 ;  /* 0x00000015d3867c23 */ /* 0x000fe2000801080d */
[--C-:B------:R-:W-:Y:S01]  /*d640*/  FFMA.FTZ R35, R210, UR21, -R14.reuse ;  /* 0x00000015d2237c23 */ /* 0x100fe2000801080e */
[--C-:B------:R-:W-:Y:S01]  /*d650*/  FFMA.FTZ R13, R209, UR21, -R14.reuse ;  /* 0x00000015d10d7c23 */ /* 0x100fe2000801080e */
[----:B------:R-:W-:Y:S01]  /*d660*/  FFMA.FTZ R14, R208, UR21, -R14 ;  /* 0x00000015d00e7c23 */ /* 0x000fe2000801080e */
[----:B------:R-:W-:Y:S01]  /*d670*/  LDSM.16.MT88.4 R28, [R132+0x3000] ;  /* 0x00300000841c783b */ /* 0x000fe20000004200 */
[----:B------:R-:W-:Y:S01]  /*d680*/  HMMA.16816.F32 R208, R8, R20, R56 ;  /* 0x0000001408d0723c */ /* 0x000fe20000001838 */
[----:B------:R-:W-:Y:S02]  /*d690*/  MOV R59, R204 ;  /* 0x000000cc003b7202 */ /* 0x000fe40000000f00 */
[----:B------:R-:W-:-:S02]  /*d6a0*/  MOV R57, R205 ;  /* 0x000000cd00397202 */ /* 0x000fc40000000f00 */
[----:B------:R-:W-:Y:S02]  /*d6b0*/  MOV R205, R196 ;  /* 0x000000c400cd7202 */ /* 0x000fe40000000f00 */
[----:B------:R-:W-:Y:S01]  /*d6c0*/  MOV R204, R197 ;  /* 0x000000c500cc7202 */ /* 0x000fe20000000f00 */
[----:B------:R-:W-:Y:S01]  /*d6d0*/  HMMA.16816.F32 R184, R4, R22, R184 ;  /* 0x0000001604b8723c */ /* 0x000fe200000018b8 */
[----:B------:R-:W-:-:S07]  /*d6e0*/  MOV R58, R199 ;  /* 0x000000c7003a7202 */ /* 0x000fce0000000f00 */
[C---:B------:R-:W-:Y:S01]  /*d6f0*/  HMMA.16816.F32 R196, R8.reuse, R22, R68 ;  /* 0x0000001608c4723c */ /* 0x040fe20000001844 */
[----:B------:R-:W4:Y:S07]  /*d700*/  LDSM.16.MT88.4 R20, [R39+0xf000] ;  /* 0x00f000002714783b */ /* 0x000f2e0000004200 */
[C---:B--2---:R-:W-:Y:S08]  /*d710*/  HMMA.16816.F32 R64, R8.reuse, R16, R64 ;  /* 0x000000100840723c */ /* 0x044ff00000001840 */
[----:B---3--:R-:W-:Y:S01]  /*d720*/  HMMA.16816.F32 R212, R8, R24, R52 ;  /* 0x0000001808d4723c */ /* 0x008fe20000001834 */
[----:B------:R-:W-:-:S02]  /*d730*/  MOV R55, R176 ;  /* 0x000000b000377202 */ /* 0x000fc40000000f00 */
[----:B------:R-:W-:Y:S02]  /*d740*/  MOV R54, R177 ;  /* 0x000000b100367202 */ /* 0x000fe40000000f00 */
[----:B------:R-:W-:Y:S02]  /*d750*/  MOV R53, R178 ;  /* 0x000000b200357202 */ /* 0x000fe40000000f00 */
[----:B------:R-:W-:Y:S01]  /*d760*/  MOV R52, R179 ;  /* 0x000000b300347202 */ /* 0x000fe20000000f00 */
        /* <DEDUP_REMOVED lines=8> */
[C---:B----4-:R-:W-:Y:S08]  /*d7f0*/  HMMA.16816.F32 R88, R4.reuse, R20, R88 ;  /* 0x000000140458723c */ /* 0x050ff00000001858 */
[C---:B------:R-:W-:Y:S08]  /*d800*/  HMMA.16816.F32 R92, R4.reuse, R22, R92 ;  /* 0x00000016045c723c */ /* 0x040ff0000000185c */
[C---:B--2---:R-:W-:Y:S08]  /*d810*/  HMMA.16816.F32 R72, R4.reuse, R24, R76 ;  /* 0x000000180448723c */ /* 0x044ff0000000184c */
[C---:B------:R-:W-:Y:S08]  /*d820*/  HMMA.16816.F32 R76, R4.reuse, R26, R84 ;  /* 0x0000001a044c723c */ /* 0x040ff00000001854 */
[C---:B------:R-:W-:Y:S08]  /*d830*/  HMMA.16816.F32 R120, R4.reuse, R28, R120 ;  /* 0x0000001c0478723c */ /* 0x040ff00000001878 */
[C---:B---3--:R-:W-:Y:S08]  /*d840*/  HMMA.16816.F32 R104, R4.reuse, R16, R104 ;  /* 0x000000100468723c */ /* 0x048ff00000001868 */
[C---:B------:R-:W-:Y:S08]  /*d850*/  HMMA.16816.F32 R108, R4.reuse, R18, R108 ;  /* 0x00000012046c723c */ /* 0x040ff0000000186c */
[----:B------:R-:W-:Y:S01]  /*d860*/  HMMA.16816.F32 R40, R4, R30, R124 ;  /* 0x0000001e0428723c */ /* 0x000fe2000000187c */
[----:B------:R-:W-:-:S02]  /*d870*/  MOV R5, R58 ;  /* 0x0000003a00057202 */ /* 0x000fc40000000f00 */
[----:B------:R-:W-:Y:S02]  /*d880*/  MOV R6, R59 ;  /* 0x0000003b00067202 */ /* 0x000fe40000000f00 */
[----:B------:R-:W-:Y:S01]  /*d890*/  MOV R7, R52 ;  /* 0x0000003400077202 */ /* 0x000fe20000000f00 */
[----:B------:R-:W-:Y:S01]  /*d8a0*/  FFMA.FTZ R4, R5, UR21, -R32 ;  /* 0x0000001505047c23 */ /* 0x000fe20008010820 */
[----:B------:R-:W-:Y:S01]  /*d8b0*/  MOV R124, R57 ;  /* 0x00000039007c7202 */ /* 0x000fe20000000f00 */
[----:B------:R-:W-:Y:S01]  /*d8c0*/  IMAD.MOV.U32 R5, RZ, RZ, R6 ;  /* 0x000000ffff057224 */ /* 0x000fe200078e0006 */
[----:B------:R-:W-:Y:S01]  /*d8d0*/  MOV R6, R7 ;  /* 0x0000000700067202 */ /* 0x000fe20000000f00 */
[----:B------:R-:W-:Y:S01]  /*d8e0*/  HMMA.16816.F32 R84, R8, R20, R136 ;  /* 0x000000140854723c */ /* 0x000fe20000001888 */
[----:B------:R-:W-:Y:S01]  /*d8f0*/  MOV R7, R124 ;  /* 0x0000007c00077202 */ /* 0x000fe20000000f00 */
[----:B------:R2:W-:Y:S01]  /*d900*/  MUFU.EX2 R136, R4 ;  /* 0x0000000400887308 */ /* 0x0005e20000000800 */
[----:B------:R-:W-:-:S02]  /*d910*/  MOV R124, R157 ;  /* 0x0000009d007c7202 */ /* 0x000fc40000000f00 */
[----:B------:R-:W-:Y:S02]  /*d920*/  MOV R157, R225 ;  /* 0x000000e1009d7202 */ /* 0x000fe40000000f00 */
[----:B------:R-:W-:Y:S02]  /*d930*/  MOV R125, R53 ;  /* 0x00000035007d7202 */ /* 0x000fe40000000f00 */
[----:B------:R-:W-:Y:S02]  /*d940*/  MOV R126, R54 ;  /* 0x00000036007e7202 */ /* 0x000fe40000000f00 */
[----:B------:R-:W-:Y:S01]  /*d950*/  MOV R127, R55 ;  /* 0x00000037007f7202 */ /* 0x000fe20000000f00 */
[----:B------:R-:W-:Y:S01]  /*d960*/  HMMA.16816.F32 R100, R8, R16, R100 ;  /* 0x000000100864723c */ /* 0x000fe20000001864 */
[----:B--2---:R-:W-:Y:S01]  /*d970*/  FFMA.FTZ R4, R5, UR21, -R32 ;  /* 0x0000001505047c23 */ /* 0x004fe20008010820 */
[----:B------:R-:W-:-:S06]  /*d980*/  MOV R5, R6 ;  /* 0x0000000600057202 */ /* 0x000fcc0000000f00 */
[C---:B------:R-:W-:Y:S01]  /*d990*/  HMMA.16816.F32 R56, R8.reuse, R18, R112 ;  /* 0x000000120838723c */ /* 0x040fe20000001870 */
[----:B------:R-:W-:Y:S01]  /*d9a0*/  MOV R6, R7 ;  /* 0x0000000700067202 */ /* 0x000fe20000000f00 */
[----:B------:R2:W-:Y:S01]  /*d9b0*/  MUFU.EX2 R21, R13 ;  /* 0x0000000d00157308 */ /* 0x0005e20000000800 */
[----:B------:R-:W-:Y:S01]  /*d9c0*/  MOV R7, R124 ;  /* 0x0000007c00077202 */ /* 0x000fe20000000f00 */
[--C-:B------:R-:W-:Y:S01]  /*d9d0*/  FFMA.FTZ R16, R224, UR21, -R15.reuse ;  /* 0x00000015e0107c23 */ /* 0x100fe2000801080f */
[----:B------:R-:W-:Y:S01]  /*d9e0*/  MOV R124, R157 ;  /* 0x0000009d007c7202 */ /* 0x000fe20000000f00 */
[----:B------:R1:W5:Y:S02]  /*d9f0*/  LDL.LU R225, [R1+0x90] ;  /* 0x0000900001e17983 */ /* 0x0003640000300800 */
[C---:B------:R-:W-:Y:S02]  /*da00*/  HMMA.16816.F32 R52, R8.reuse, R22, R96 ;  /* 0x000000160834723c */ /* 0x040fe40000001860 */
[----:B------:R3:W-:Y:S01]  /*da10*/  MUFU.EX2 R22, R14 ;  /* 0x0000000e00167308 */ /* 0x0007e20000000800 */
[----:B------:R-:W-:Y:S01]  /*da20*/  IMAD.MOV.U32 R157, RZ, RZ, R158 ;  /* 0x000000ffff9d7224 */ /* 0x000fe200078e009e */
[----:B------:R-:W-:Y:S01]  /*da30*/  MOV R158, R33 ;  /* 0x00000021009e7202 */ /* 0x000fe20000000f00 */
[----:B------:R-:W-:Y:S03]  /*da40*/  LDSM.16.MT88.4 R96, [R39+0xf800] ;  /* 0x00f800002760783b */ /* 0x000fe60000004200 */
[----:B------:R-:W-:Y:S01]  /*da50*/  HMMA.16816.F32 R68, R8, R24, R148 ;  /* 0x000000180844723c */ /* 0x000fe20000001894 */
[----:B------:R-:W-:Y:S01]  /*da60*/  LDSM.16.MT88.4 R112, [R34+0x3800] ;  /* 0x003800002270783b */ /* 0x000fe20000004200 */
[----:B------:R4:W-:Y:S01]  /*da70*/  MUFU.EX2 R18, R4 ;  /* 0x0000000400127308 */ /* 0x0009e20000000800 */
[--C-:B--2---:R-:W-:Y:S01]  /*da80*/  FFMA.FTZ R13, R5, UR21, -R15.reuse ;  /* 0x00000015050d7c23 */ /* 0x104fe2000801080f */
[----:B------:R-:W-:Y:S01]  /*da90*/  FFMA.FTZ R5, R7, UR21, -R32 ;  /* 0x0000001507057c23 */ /* 0x000fe20008010820 */
[----:B------:R-:W-:Y:S01]  /*daa0*/  MOV R7, R126 ;  /* 0x0000007e00077202 */ /* 0x000fe20000000f00 */
[----:B------:R1:W5:Y:S01]  /*dab0*/  LDL.LU R224, [R1+0x8c] ;  /* 0x00008c0001e07983 */ /* 0x0003620000300800 */
[----:B------:R-:W-:Y:S01]  /*dac0*/  MOV R126, R237 ;  /* 0x000000ed007e7202 */ /* 0x000fe20000000f00 */
[--C-:B---3--:R-:W-:Y:S01]  /*dad0*/  FFMA.FTZ R14, R12, UR21, -R15.reuse ;  /* 0x000000150c0e7c23 */ /* 0x108fe2000801080f */
[----:B------:R-:W-:Y:S01]  /*dae0*/  FFMA.FTZ R15, R6, UR21, -R15 ;  /* 0x00000015060f7c23 */ /* 0x000fe2000801080f */
[----:B------:R-:W-:Y:S01]  /*daf0*/  FADD.FTZ R6, R125, R38 ;  /* 0x000000267d067221 */ /* 0x000fe20000010000 */
[----:B------:R-:W-:Y:S01]  /*db00*/  MOV R125, R250 ;  /* 0x000000fa007d7202 */ /* 0x000fe20000000f00 */
[----:B----4-:R-:W-:Y:S01]  /*db10*/  FFMA.FTZ R4, R124, UR21, -R32 ;  /* 0x000000157c047c23 */ /* 0x010fe20008010820 */
[----:B------:R-:W-:Y:S01]  /*db20*/  MOV R124, R81 ;  /* 0x00000051007c7202 */ /* 0x000fe20000000f00 */
[----:B------:R2:W-:Y:S01]  /*db30*/  MUFU.EX2 R19, R5 ;  /* 0x0000000500137308 */ /* 0x0005e20000000800 */
[----:B------:R-:W-:Y:S01]  /*db40*/  MOV R81, R146 ;  /* 0x0000009200517202 */ /* 0x000fe20000000f00 */
[----:B------:R-:W-:Y:S01]  /*db50*/  IMAD.MOV.U32 R146, RZ, RZ, R204 ;  /* 0x000000ffff927224 */ /* 0x000fe200078e00cc */
[----:B------:R-:W-:-:S05]  /*db60*/  MOV R237, R82 ;  /* 0x0000005200ed7202 */ /* 0x000fca0000000f00 */
[----:B------:R-:W-:Y:S01]  /*db70*/  MUFU.EX2 R137, R36 ;  /* 0x0000002400897308 */ /* 0x000fe20000000800 */
[----:B------:R-:W-:-:S07]  /*db80*/  MOV R250, R83 ;  /* 0x0000005300fa7202 */ /* 0x000fce0000000f00 */
[----:B------:R3:W4:Y:S01]  /*db90*/  MUFU.EX2 R20, R35 ;  /* 0x0000002300147308 */ /* 0x0007220000000800 */
[----:B------:R-:W-:Y:S01]  /*dba0*/  MOV R82, R205 ;  /* 0x000000cd00527202 */ /* 0x000fe20000000f00 */
[----:B------:R-:W-:Y:S01]  /*dbb0*/  HMMA.16816.F32 R24, R8, R26, R140 ;  /* 0x0000001a0818723c */ /* 0x000fe2000000188c */
[----:B------:R-:W-:Y:S01]  /*dbc0*/  MOV R83, R206 ;  /* 0x000000ce00537202 */ /* 0x000fe20000000f00 */
[----:B------:R-:W-:Y:S01]  /*dbd0*/  IMAD.MOV.U32 R151, RZ, RZ, R172 ;  /* 0x000000ffff977224 */ /* 0x000fe200078e00ac */
[----:B------:R-:W-:Y:S01]  /*dbe0*/  MOV R204, R207 ;  /* 0x000000cf00cc7202 */ /* 0x000fe20000000f00 */
[----:B------:R1:W5:Y:S01]  /*dbf0*/  LDL.LU R33, [R1+0x88] ;  /* 0x0000880001217983 */ /* 0x0003620000300800 */
[----:B------:R-:W-:Y:S02]  /*dc00*/  MOV R205, R188 ;  /* 0x000000bc00cd7202 */ /* 0x000fe40000000f00 */
[----:B------:R-:W-:Y:S01]  /*dc10*/  MOV R206, R189 ;  /* 0x000000bd00ce7202 */ /* 0x000fe20000000f00 */
[----:B--2---:R-:W-:Y:S01]  /*dc20*/  FADD.FTZ R5, R157, R37 ;  /* 0x000000259d057221 */ /* 0x004fe20000010000 */
[----:B------:R-:W-:Y:S01]  /*dc30*/  MOV R207, R190 ;  /* 0x000000be00cf7202 */ /* 0x000fe20000000f00 */
[----:B------:R-:W-:Y:S01]  /*dc40*/  IMAD.MOV.U32 R190, RZ, RZ, R175 ;  /* 0x000000ffffbe7224 */ /* 0x000fe200078e00af */
[----:B------:R-:W-:Y:S01]  /*dc50*/  MOV R188, R191 ;  /* 0x000000bf00bc7202 */ /* 0x000fe20000000f00 */
[----:B------:R-:W2:Y:S01]  /*dc60*/  MUFU.EX2 R17, R4 ;  /* 0x0000000400117308 */ /* 0x000ea20000000800 */
[----:B------:R-:W-:-:S02]  /*dc70*/  MOV R189, R174 ;  /* 0x000000ae00bd7202 */ /* 0x000fc40000000f00 */
[----:B------:R-:W-:Y:S01]  /*dc80*/  MOV R32, R124 ;  /* 0x0000007c00207202 */ /* 0x000fe20000000f00 */
[C---:B------:R-:W-:Y:S01]  /*dc90*/  HMMA.16816.F32 R116, R8.reuse, R28, R116 ;  /* 0x0000001c0874723c */ /* 0x040fe20000001874 */
[----:B------:R-:W-:Y:S01]  /*dca0*/  MOV R191, R156 ;  /* 0x0000009c00bf7202 */ /* 0x000fe20000000f00 */
[----:B---3--:R-:W-:Y:S01]  /*dcb0*/  FADD.FTZ R35, R7, R80 ;  /* 0x0000005007237221 */ /* 0x008fe20000010000 */
[----:B------:R-:W-:Y:S01]  /*dcc0*/  MOV R175, R158 ;  /* 0x0000009e00af7202 */ /* 0x000fe20000000f00 */
[----:B------:R-:W-:Y:S01]  /*dcd0*/  IMAD.MOV.U32 R139, RZ, RZ, R83 ;  /* 0x000000ffff8b7224 */ /* 0x000fe200078e0053 */
[----:B------:R-:W-:Y:S01]  /*dce0*/  MOV R174, R159 ;  /* 0x0000009f00ae7202 */ /* 0x000fe20000000f00 */
[----:B------:R-:W-:Y:S01]  /*dcf0*/  MUFU.EX2 R135, R135 ;  /* 0x0000008700877308 */ /* 0x000fe20000000800 */
[----:B------:R-:W3:Y:S01]  /*dd00*/  LDSM.16.MT88.4 R156, [R236+0xd800] ;  /* 0x00d80000ec9c783b */ /* 0x000ee20000004200 */
[----:B------:R-:W-:Y:S02]  /*dd10*/  MOV R143, R188 ;  /* 0x000000bc008f7202 */ /* 0x000fe40000000f00 */
[----:B------:R-:W-:Y:S01]  /*dd20*/  MOV R124, R173 ;  /* 0x000000ad007c7202 */ /* 0x000fe20000000f00 */
[----:B------:R-:W-:Y:S01]  /*dd30*/  HMMA.16816.F32 R28, R8, R30, R128 ;  /* 0x0000001e081c723c */ /* 0x000fe20000001880 */
[----:B------:R-:W-:-:S02]  /*dd40*/  MOV R23, R237 ;  /* 0x000000ed00177202 */ /* 0x000fc40000000f00 */
[----:B------:R-:W-:Y:S01]  /*dd50*/  MOV R38, R250 ;  /* 0x000000fa00267202 */ /* 0x000fe20000000f00 */
[----:B------:R-:W-:Y:S01]  /*dd60*/  FADD.FTZ R32, R32, R133 ;  /* 0x0000008520207221 */ /* 0x000fe20000010000 */
[----:B------:R-:W-:Y:S01]  /*dd70*/  MOV R7, R81 ;  /* 0x0000005100077202 */ /* 0x000fe20000000f00 */
[----:B------:R-:W-:Y:S01]  /*dd80*/  MUFU.EX2 R134, R134 ;  /* 0x0000008600867308 */ /* 0x000fe20000000800 */
[----:B------:R-:W-:Y:S01]  /*dd90*/  MOV R140, R82 ;  /* 0x00000052008c7202 */ /* 0x000fe20000000f00 */
[----:B------:R1:W5:Y:S01]  /*dda0*/  LDL.LU R12, [R1+0x84] ;  /* 0x00008400010c7983 */ /* 0x0003620000300800 */
[----:B------:R-:W-:Y:S02]  /*ddb0*/  MOV R237, R174 ;  /* 0x000000ae00ed7202 */ /* 0x000fe40000000f00 */
[----:B------:R-:W-:Y:S01]  /*ddc0*/  MOV R250, R175 ;  /* 0x000000af00fa7202 */ /* 0x000fe20000000f00 */
[----:B------:R1:W-:Y:S01]  /*ddd0*/  LDSM.16.MT88.4 R80, [R236+0xf800] ;  /* 0x00f80000ec50783b */ /* 0x0003e20000004200 */
[----:B------:R-:W-:-:S02]  /*dde0*/  MOV R130, R143 ;  /* 0x0000008f00827202 */ /* 0x000fc40000000f00 */
[----:B------:R-:W-:Y:S01]  /*ddf0*/  MOV R143, R124 ;  /* 0x0000007c008f7202 */ /* 0x000fe20000000f00 */
[----:B------:R3:W3:Y:S01]  /*de00*/  LDSM.16.MT88.4 R172, [R39+0xd800] ;  /* 0x00d8000027ac783b */ /* 0x0006e20000004200 */
[----:B------:R-:W-:Y:S02]  /*de10*/  MOV R133, R127 ;  /* 0x0000007f00857202 */ /* 0x000fe40000000f00 */
[----:B----4-:R-:W-:Y:S02]  /*de20*/  F2FP.F16.F32.PACK_AB R124, R20, R137 ;  /* 0x00000089147c723e */ /* 0x010fe400000000ff */
[----:B--2---:R-:W-:Y:S02]  /*de30*/  F2FP.F16.F32.PACK_AB R127, R17, R19 ;  /* 0x00000013117f723e */ /* 0x004fe400000000ff */
[----:B------:R-:W-:Y:S02]  /*de40*/  MOV R141, R206 ;  /* 0x000000ce008d7202 */ /* 0x000fe40000000f00 */
[----:B------:R-:W-:-:S02]  /*de50*/  MOV R142, R207 ;  /* 0x000000cf008e7202 */ /* 0x000fc40000000f00 */
[----:B------:R-:W-:Y:S02]  /*de60*/  MOV R149, R190 ;  /* 0x000000be00957202 */ /* 0x000fe40000000f00 */
[----:B------:R-:W-:Y:S02]  /*de70*/  MOV R148, R189 ;  /* 0x000000bd00947202 */ /* 0x000fe40000000f00 */
[----:B------:R-:W-:Y:S02]  /*de80*/  MOV R150, R191 ;  /* 0x000000bf00967202 */ /* 0x000fe40000000f00 */
[----:B-1----:R-:W-:Y:S02]  /*de90*/  MOV R236, R125 ;  /* 0x0000007d00ec7202 */ /* 0x002fe40000000f00 */
[----:B---3--:R-:W-:Y:S01]  /*dea0*/  MOV R39, R126 ;  /* 0x0000007e00277202 */ /* 0x008fe20000000f00 */
[----:B------:R-:W-:Y:S01]  /*deb0*/  IMAD.MOV.U32 R128, RZ, RZ, R149 ;  /* 0x000000ffff807224 */ /* 0x000fe200078e0095 */
[----:B------:R-:W-:Y:S01]  /*dec0*/  F2FP.F16.F32.PACK_AB R126, R22, R21 ;  /* 0x00000015167e723e */ /* 0x000fe200000000ff */
[----:B------:R1:W2:Y:S01]  /*ded0*/  LDSM.16.MT88.4 R188, [R34+0x1800] ;  /* 0x0018000022bc783b */ /* 0x0002a20000004200 */
[----:B------:R-:W-:-:S02]  /*dee0*/  F2FP.F16.F32.PACK_AB R125, R18, R136 ;  /* 0x00000088127d723e */ /* 0x000fc400000000ff */
[----:B------:R-:W-:Y:S02]  /*def0*/  MOV R37, R141 ;  /* 0x0000008d00257202 */ /* 0x000fe40000000f00 */
[----:B------:R-:W-:Y:S02]  /*df00*/  MOV R131, R142 ;  /* 0x0000008e00837202 */ /* 0x000fe40000000f00 */
[----:B------:R-:W-:Y:S02]  /*df10*/  MOV R129, R148 ;  /* 0x0000009400817202 */ /* 0x000fe40000000f00 */
[----:B------:R-:W-:Y:S02]  /*df20*/  MOV R141, R150 ;  /* 0x00000096008d7202 */ /* 0x000fe40000000f00 */
[----:B------:R-:W-:Y:S02]  /*df30*/  MOV R142, R151 ;  /* 0x00000097008e7202 */ /* 0x000fe40000000f00 */
[----:B------:R-:W-:Y:S01]  /*df40*/  HMMA.16816.F32 R148, R124, R156, R48 ;  /* 0x0000009c7c94723c */ /* 0x000fe20000001830 */
[----:B------:R-:W-:Y:S01]  /*df50*/  MOV R48, R152 ;  /* 0x0000009800307202 */ /* 0x000fe20000000f00 */
[----:B------:R-:W-:Y:S01]  /*df60*/  IMAD.MOV.U32 R50, RZ, RZ, R154 ;  /* 0x000000ffff327224 */ /* 0x000fe200078e009a */
[----:B------:R-:W-:-:S02]  /*df70*/  MOV R49, R153 ;  /* 0x0000009900317202 */ /* 0x000fc40000000f00 */
[----:B------:R-:W-:Y:S01]  /*df80*/  MOV R51, R155 ;  /* 0x0000009b00337202 */ /* 0x000fe20000000f00 */
[----:B------:R-:W-:Y:S01]  /*df90*/  FADD.FTZ R23, R23, R6 ;  /* 0x0000000617177221 */ /* 0x000fe20000010000 */
[----:B------:R-:W-:Y:S01]  /*dfa0*/  MOV R138, R204 ;  /* 0x000000cc008a7202 */ /* 0x000fe20000000f00 */
[----:B------:R-:W-:Y:S01]  /*dfb0*/  HMMA.16816.F32 R152, R124, R158, R44 ;  /* 0x0000009e7c98723c */ /* 0x000fe2000000182c */
[----:B------:R-:W-:Y:S01]  /*dfc0*/  MOV R36, R205 ;  /* 0x000000cd00247202 */ /* 0x000fe20000000f00 */
[----:B------:R-:W-:Y:S01]  /*dfd0*/  FADD.FTZ R11, R38, R5 ;  /* 0x00000005260b7221 */ /* 0x000fe20000010000 */
[----:B------:R-:W3:Y:S01]  /*dfe0*/  LDSM.16.MT88.4 R204, [R132+0x1800] ;  /* 0x0018000084cc783b */ /* 0x000ee20000004200 */
[----:B------:R-:W-:-:S03]  /*dff0*/  MOV R47, R7 ;  /* 0x00000007002f7202 */ /* 0x000fc60000000f00 */
[----:B------:R-:W4:Y:S01]  /*e000*/  LDSM.16.MT88.4 R4, [R132+0x3800] ;  /* 0x003800008404783b */ /* 0x000f220000004200 */
[----:B------:R-:W-:Y:S01]  /*e010*/  MOV R38, R36 ;  /* 0x0000002400267202 */ /* 0x000fe20000000f00 */
[----:B-1----:R-:W-:Y:S08]  /*e020*/  MUFU.EX2 R34, R145 ;  /* 0x0000009100227308 */ /* 0x002ff00000000800 */
[----:B------:R-:W1:Y:S08]  /*e030*/  MUFU.EX2 R36, R144 ;  /* 0x0000009000247308 */ /* 0x000e700000000800 */
[----:B------:R-:W-:Y:S08]  /*e040*/  MUFU.EX2 R16, R16 ;  /* 0x0000001000107308 */ /* 0x000ff00000000800 */
[----:B------:R2:W3:Y:S08]  /*e050*/  MUFU.EX2 R10, R13 ;  /* 0x0000000d000a7308 */ /* 0x0004f00000000800 */
[----:B------:R1:W-:Y:S08]  /*e060*/  MUFU.EX2 R9, R14 ;  /* 0x0000000e00097308 */ /* 0x0003f00000000800 */
[----:B------:R4:W3:Y:S01]  /*e070*/  MUFU.EX2 R8, R15 ;  /* 0x0000000f00087308 */ /* 0x0008e20000000800 */
[----:B--2---:R-:W-:Y:S01]  /*e080*/  FADD.FTZ R13, R49, R23 ;  /* 0x00000017310d7221 */ /* 0x004fe20000010000 */
[----:B------:R-:W-:Y:S01]  /*e090*/  FADD.FTZ R11, R50, R11 ;  /* 0x0000000b320b7221 */ /* 0x000fe20000010000 */
[----:B------:R-:W-:Y:S01]  /*e0a0*/  MOV R49, R128 ;  /* 0x0000008000317202 */ /* 0x000fe20000000f00 */
[----:B-1----:R-:W-:Y:S01]  /*e0b0*/  FADD.FTZ R14, R48, R32 ;  /* 0x00000020300e7221 */ /* 0x002fe20000010000 */
[----:B------:R-:W-:-:S03]  /*e0c0*/  MOV R50, R129 ;  /* 0x0000008100327202 */ /* 0x000fc60000000f00 */
[----:B------:R-:W-:Y:S01]  /*e0d0*/  FADD.FTZ R14, R133, R14 ;  /* 0x0000000e850e7221 */ /* 0x000fe20000010000 */
[----:B----4-:R-:W-:Y:S01]  /*e0e0*/  FADD.FTZ R15, R47, R35 ;  /* 0x000000232f0f7221 */ /* 0x010fe20000010000 */
[----:B------:R-:W-:-:S03]  /*e0f0*/  MOV R133, R131 ;  /* 0x0000008300857202 */ /* 0x000fc60000000f00 */
[----:B------:R-:W-:Y:S01]  /*e100*/  FADD.FTZ R15, R51, R15 ;  /* 0x0000000f330f7221 */ /* 0x000fe20000010000 */
[----:B------:R-:W-:Y:S02]  /*e110*/  MOV R51, R130 ;  /* 0x0000008200337202 */ /* 0x000fe40000000f00 */
[----:B------:R-:W-:Y:S02]  /*e120*/  F2FP.F16.F32.PACK_AB R128, R36, R34 ;  /* 0x000000222480723e */ /* 0x000fe400000000ff */
[----:B---3--:R-:W-:Y:S02]  /*e130*/  F2FP.F16.F32.PACK_AB R129, R10, R16 ;  /* 0x000000100a81723e */ /* 0x008fe400000000ff */
[----:B------:R-:W-:Y:S02]  /*e140*/  F2FP.F16.F32.PACK_AB R130, R134, R135 ;  /* 0x000000878682723e */ /* 0x000fe400000000ff */
[----:B------:R-:W-:Y:S01]  /*e150*/  F2FP.F16.F32.PACK_AB R131, R8, R9 ;  /* 0x000000090883723e */ /* 0x000fe200000000ff */
[----:B------:R-:W-:Y:S01]  /*e160*/  FADD.FTZ R13, R39, R13 ;  /* 0x0000000d270d7221 */ /* 0x000fe20000010000 */
[----:B------:R-:W-:Y:S01]  /*e170*/  FADD.FTZ R11, R236, R11 ;  /* 0x0000000bec0b7221 */ /* 0x000fe20000010000 */
[----:B------:R-:W-:Y:S01]  /*e180*/  MOV R39, R37 ;  /* 0x0000002500277202 */ /* 0x000fe20000000f00 */
[----:B------:R-:W-:Y:S01]  /*e190*/  IMAD.MOV.U32 R37, RZ, RZ, R138 ;  /* 0x000000ffff257224 */ /* 0x000fe200078e008a */
[----:B------:R-:W-:-:S02]  /*e1a0*/  MOV R236, R38 ;  /* 0x0000002600ec7202 */ /* 0x000fc40000000f00 */
[----:B------:R-:W-:Y:S02]  /*e1b0*/  MOV R38, R139 ;  /* 0x0000008b00267202 */ /* 0x000fe40000000f00 */
[----:B------:R-:W-:Y:S02]  /*e1c0*/  MOV R138, R140 ;  /* 0x0000008c008a7202 */ /* 0x000fe40000000f00 */
[----:B------:R-:W-:Y:S02]  /*e1d0*/  MOV R139, R146 ;  /* 0x00000092008b7202 */ /* 0x000fe40000000f00 */
[----:B------:R-:W-:Y:S02]  /*e1e0*/  MOV R140, R147 ;  /* 0x00000093008c7202 */ /* 0x000fe40000000f00 */
[C---:B------:R-:W-:Y:S08]  /*e1f0*/  HMMA.16816.F32 R144, R128.reuse, R156, R216 ;  /* 0x0000009c8090723c */ /* 0x040ff000000018d8 */
[----:B------:R-:W-:Y:S08]  /*e200*/  HMMA.16816.F32 R156, R128, R158, R160 ;  /* 0x0000009e809c723c */ /* 0x000ff000000018a0 */
        /* <DEDUP_REMOVED lines=78> */
[----:B------:R-:W-:-:S02]  /*e6f0*/  MOV R133, R237 ;  /* 0x000000ed00857202 */ /* 0x000fc40000000f00 */
[----:B------:R-:W-:Y:S02]  /*e700*/  MOV R136, R250 ;  /* 0x000000fa00887202 */ /* 0x000fe40000000f00 */
[----:B------:R-:W-:Y:S02]  /*e710*/  MOV R134, R239 ;  /* 0x000000ef00867202 */ /* 0x000fe40000000f00 */
[----:B------:R-:W-:Y:S01]  /*e720*/  MOV R135, R252 ;  /* 0x000000fc00877202 */ /* 0x000fe20000000f00 */
[----:B------:R-:W-:Y:S06]  /*e730*/  BRA.U !UP2, `(.L_x_612) ;  /* 0x000000710a2c7547 */ /* 0x000fec000b800000 */
[----:B------:R-:W2:Y:S01]  /*e740*/  LDL.LU R239, [R1+0x54] ;  /* 0x0000540001ef7983 */ /* 0x000ea20000300800 */
[----:B------:R-:W3:Y:S01]  /*e750*/  LDCU.64 UR10, c[0x0][0x3c0] ;  /* 0x00007800ff0a77ac */ /* 0x000ee20008000a00 */
[----:B------:R-:W4:Y:S02]  /*e760*/  LDCU.64 UR4, c[0x0][0x3d8] ;  /* 0x00007b00ff0477ac */ /* 0x000f240008000a00 */
[----:B------:R-:W2:Y:S01]  /*e770*/  LDL.LU R252, [R1+0x5c] ;  /* 0x00005c0001fc7983 */ /* 0x000ea20000300800 */
[----:B-1---5:R-:W-:Y:S01]  /*e780*/  IADD3 R4, P0, PT, R224, UR24, RZ ;  /* 0x00000018e0047c10 */ /* 0x022fe2000ff1e0ff */
[----:B------:R-:W-:Y:S01]  /*e790*/  IMAD.SHL.U32 R250, R242, 0x40, RZ ;  /* 0x00000040f2fa7824 */ /* 0x000fe200078e00ff */
[----:B------:R-:W-:Y:S01]  /*e7a0*/  SHF.R.U32.HI R241, RZ, 0x3, R242 ;  /* 0x00000003fff17819 */ /* 0x000fe200000116f2 */
[----:B------:R-:W-:Y:S01]  /*e7b0*/  USHF.R.S32.HI UR30, URZ, 0x1f, UR18 ;  /* 0x0000001fff1e7899 */ /* 0x000fe20008011412 */
[----:B------:R-:W-:-:S04]  /*e7c0*/  DEPBAR.LE SB0, 0x0 ;  /* 0x000080000000791a */ /* 0x000fc80000000000 */
[----:B------:R-:W-:Y:S01]  /*e7d0*/  IMAD.X R5, RZ, RZ, UR22, P0 ;  /* 0x00000016ff057e24 */ /* 0x000fe200080e06ff */
[----:B------:R-:W1:Y:S01]  /*e7e0*/  LDCU.64 UR8, c[0x0][0x390] ;  /* 0x00007200ff0877ac */ /* 0x000e620008000a00 */
[----:B------:R-:W-:Y:S01]  /*e7f0*/  LOP3.LUT R7, R250, 0x200, RZ, 0xc0, !PT ;  /* 0x00000200fa077812 */ /* 0x000fe200078ec0ff */
[C---:B---3--:R-:W-:Y:S01]  /*e800*/  IMAD R6, R241.reuse, UR11, RZ ;  /* 0x0000000bf1067c24 */ /* 0x048fe2000f8e02ff */
[----:B------:R-:W-:Y:S01]  /*e810*/  UIADD3 UR21, UPT, UPT, UR19, -0x3, URZ ;  /* 0xfffffffd13157890 */ /* 0x000fe2000fffe0ff */
[----:B------:R-:W-:Y:S01]  /*e820*/  IMAD.WIDE.U32 R4, R241, UR10, R4 ;  /* 0x0000000af1047c25 */ /* 0x000fe2000f8e0004 */
[----:B------:R-:W-:Y:S02]  /*e830*/  USHF.L.U32 UR26, UR10, 0x4, URZ ;  /* 0x000000040a1a7899 */ /* 0x000fe400080006ff */
[----:B------:R3:W-:Y:S01]  /*e840*/  STL [R1+0x60], R6 ;  /* 0x0000600601007387 */ /* 0x0007e20000100800 */
[----:B------:R-:W-:Y:S01]  /*e850*/  IMAD.IADD R5, R5, 0x1, R6 ;  /* 0x0000000105057824 */ /* 0x000fe200078e0206 */
[----:B----4-:R-:W-:-:S02]  /*e860*/  UIMAD UR23, UR30, UR4, URZ ;  /* 0x000000041e1772a4 */ /* 0x010fc4000f8e02ff */
        /* <DEDUP_REMOVED lines=31> */
[----:B------:R-:W-:Y:S01]  /*ea60*/  LEA R6, P0, R17, R5, 0x1 ;  /* 0x0000000511067211 */ /* 0x000fe200078008ff */
[----:B------:R-:W1:Y:S01]  /*ea70*/  LDCU UR21, c[0x0][0x50c] ;  /* 0x0000a180ff1577ac */ /* 0x000e620008000800 */
        /* <DEDUP_REMOVED lines=8> */
[----:B---3--:R-:W-:-:S05]  /*eb00*/  SEL R14, R240, 0xffffffe0, !P6 ;  /* 0xffffffe0f00e7807 */ /* 0x008fca0007000000 */
[----:B------:R-:W-:Y:S01]  /*eb10*/  IMAD.IADD R24, R226, 0x1, R14 ;  /* 0x00000001e2187824 */ /* 0x000fe200078e020e */
[----:B--2---:R-:W-:Y:S01]  /*eb20*/  LOP3.LUT R13, R7, R252, R239, 0xf6, !PT ;  /* 0x000000fc070d7212 */ /* 0x004fe200078ef6ef */
[----:B------:R-:W-:Y:S02]  /*eb30*/  IMAD.U32 R7, RZ, RZ, UR20 ;  /* 0x00000014ff077e24 */ /* 0x000fe4000f8e00ff */
[----:B------:R-:W-:Y:S01]  /*eb40*/  IMAD.SHL.U32 R252, R242, 0x2, RZ ;  /* 0x00000002f2fc7824 */ /* 0x000fe200078e00ff */
[----:B------:R-:W-:Y:S02]  /*eb50*/  LEA R15, R13, UR6, 0x1 ;  /* 0x000000060d0f7c11 */ /* 0x000fe4000f8e08ff */
[-C--:B------:R-:W-:Y:S02]  /*eb60*/  LEA.HI.X R9, R18, R4.reuse, R7, 0x1, P3 ;  /* 0x0000000412097211 */ /* 0x080fe400018f0c07 */
[----:B------:R-:W-:Y:S01]  /*eb70*/  LEA.HI.X R7, R17, R4, R20, 0x1, P0 ;  /* 0x0000000411077211 */ /* 0x000fe200000f0c14 */
[----:B------:R-:W-:Y:S01]  /*eb80*/  IMAD.IADD R13, R14, 0x1, R15 ;  /* 0x000000010e0d7824 */ /* 0x000fe200078e020f */
[----:B------:R-:W-:Y:S01]  /*eb90*/  LOP3.LUT R252, R252, 0x6, RZ, 0xc0, !PT ;  /* 0x00000006fcfc7812 */ /* 0x000fe200078ec0ff */
        /* <DEDUP_REMOVED lines=11> */
[----:B------:R-:W4:Y:S04]  /*ec50*/  LDSM.16.M88.4 R48, [R24+0x9000] ;  /* 0x009000001830783b */ /* 0x000f280000000200 */
[----:B------:R-:W1:Y:S04]  /*ec60*/  LDSM.16.M88.4 R20, [R24+0x8000] ;  /* 0x008000001814783b */ /* 0x000e680000000200 */
[----:B------:R-:W1:Y:S04]  /*ec70*/  LDSM.16.M88.4 R36, [R24+0x8800] ;  /* 0x008800001824783b */ /* 0x000e680000000200 */
        /* <DEDUP_REMOVED lines=8> */
[C---:B------:R-:W-:Y:S08]  /*ed00*/  HMMA.16816.F32 R64, R8.reuse, R58, RZ ;  /* 0x0000003a0840723c */ /* 0x040ff000000018ff */
[----:B------:R-:W-:Y:S08]  /*ed10*/  HMMA.16816.F32 R8, R8, R54, RZ ;  /* 0x000000360808723c */ /* 0x000ff000000018ff */
[C---:B---3--:R-:W-:Y:S08]  /*ed20*/  HMMA.16816.F32 R60, R4.reuse, R44, R60 ;  /* 0x0000002c043c723c */ /* 0x048ff0000000183c */
[C---:B----4-:R-:W-:Y:S08]  /*ed30*/  HMMA.16816.F32 R216, R4.reuse, R48, R132 ;  /* 0x0000003004d8723c */ /* 0x050ff00000001884 */
[----:B------:R-:W-:Y:S01]  /*ed40*/  HMMA.16816.F32 R236, R4, R46, R8 ;  /* 0x0000002e04ec723c */ /* 0x000fe20000001808 */
[----:B------:R-:W2:Y:S02]  /*ed50*/  LDSM.16.M88.4 R8, [R13] ;  /* 0x000000000d08783b */ /* 0x000ea40000000200 */
[----:B------:R-:W-:-:S02]  /*ed60*/  IMAD.MOV.U32 R243, RZ, RZ, R60 ;  /* 0x000000fffff37224 */ /* 0x000fc400078e003c */
[----:B------:R-:W-:Y:S02]  /*ed70*/  IMAD.MOV.U32 R35, RZ, RZ, R61 ;  /* 0x000000ffff237224 */ /* 0x000fe400078e003d */
[----:B------:R-:W-:Y:S01]  /*ed80*/  IMAD.MOV.U32 R34, RZ, RZ, R62 ;  /* 0x000000ffff227224 */ /* 0x000fe200078e003e */
[C---:B-1----:R-:W-:Y:S01]  /*ed90*/  HMMA.16816.F32 R212, R4.reuse, R20, R212 ;  /* 0x0000001404d4723c */ /* 0x042fe200000018d4 */
        /* <DEDUP_REMOVED lines=18> */
[C---:B--2---:R-:W-:Y:S08]  /*eec0*/  HMMA.16816.F32 R136, R8.reuse, R36, R64 ;  /* 0x000000240888723c */ /* 0x044ff00000001840 */
        /* <DEDUP_REMOVED lines=84> */
[----:B------:R-:W-:Y:S08]  /*f410*/  HMMA.16816.F32 R44, R16, R30, R44 ;  /* 0x0000001e102c723c */ /* 0x000ff0000000182c */
        /* <DEDUP_REMOVED lines=95> */
[----:B------:R-:W4:Y:S03]  /*fa10*/  LDSM.16.M88.4 R32, [R33+0xb800] ;  /* 0x00b800002120783b */ /* 0x000f260000000200 */
[C---:B-1----:R-:W-:Y:S01]  /*fa20*/  HMMA.16816.F32 R140, R4.reuse, R26, R140 ;  /* 0x0000001a048c723c */ /* 0x042fe2000000188c */
[----:B------:R-:W1:Y:S07]  /*fa30*/  LDSM.16.M88.4 R8, [R227+0x4000] ;  /* 0x00400000e308783b */ /* 0x000e6e0000000200 */
[----:B------:R-:W-:Y:S11]  /*fa40*/  HMMA.16816.F32 R64, R4, R24, R212 ;  /* 0x000000180440723c */ /* 0x000ff600000018d4 */
[----:B------:R-:W-:-:S02]  /*fa50*/  IMAD.MOV.U32 R37, RZ, RZ, R140 ;  /* 0x000000ffff257224 */ /* 0x000fc400078e008c */
[----:B------:R-:W-:Y:S02]  /*fa60*/  IMAD.MOV.U32 R36, RZ, RZ, R141 ;  /* 0x000000ffff247224 */ /* 0x000fe400078e008d */
[----:B------:R-:W-:Y:S02]  /*fa70*/  IMAD.MOV.U32 R15, RZ, RZ, R142 ;  /* 0x000000ffff0f7224 */ /* 0x000fe400078e008e */
[----:B------:R-:W-:Y:S02]  /*fa80*/  IMAD.MOV.U32 R13, RZ, RZ, R143 ;  /* 0x000000ffff0d7224 */ /* 0x000fe400078e008f */
[C---:B--2---:R-:W-:Y:S08]  /*fa90*/  HMMA.16816.F32 R140, R4.reuse, R20, R236 ;  /* 0x00000014048c723c */ /* 0x044ff000000018ec */
[C---:B------:R-:W-:Y:S08]  /*faa0*/  HMMA.16816.F32 R236, R4.reuse, R22, R232 ;  /* 0x0000001604ec723c */ /* 0x040ff000000018e8 */
[----:B---3--:R-:W-:Y:S03]  /*fab0*/  HMMA.16816.F32 R232, R4, R16, R228 ;  /* 0x0000001004e8723c */ /* 0x008fe600000018e4 */
[----:B------:R-:W-:-:S02]  /*fac0*/  IMAD.MOV.U32 R39, RZ, RZ, R142 ;  /* 0x000000ffff277224 */ /* 0x000fc400078e008e */
[----:B------:R-:W-:Y:S02]  /*fad0*/  IMAD.MOV.U32 R38, RZ, RZ, R143 ;  /* 0x000000ffff267224 */ /* 0x000fe400078e008f */
[----:B------:R-:W-:Y:S01]  /*fae0*/  IMAD.MOV.U32 R42, RZ, RZ, R140 ;  /* 0x000000ffff2a7224 */ /* 0x000fe200078e008c */
[----:B------:R-:W-:Y:S01]  /*faf0*/  HMMA.16816.F32 R228, R4, R18, R220 ;  /* 0x0000001204e4723c */ /* 0x000fe200000018dc */
[----:B------:R-:W-:-:S07]  /*fb00*/  IMAD.MOV.U32 R41, RZ, RZ, R141 ;  /* 0x000000ffff297224 */ /* 0x000fce00078e008d */
[C---:B----4-:R-:W-:Y:S01]  /*fb10*/  HMMA.16816.F32 R220, R4.reuse, R32, R216 ;  /* 0x0000002004dc723c */ /* 0x050fe200000018d8 */
[----:B------:R-:W-:Y:S02]  /*fb20*/  IMAD.MOV.U32 R218, RZ, RZ, R39 ;  /* 0x000000ffffda7224 */ /* 0x000fe400078e0027 */
[----:B------:R-:W-:Y:S02]  /*fb30*/  IMAD.MOV.U32 R219, RZ, RZ, R38 ;  /* 0x000000ffffdb7224 */ /* 0x000fe400078e0026 */
[----:B------:R-:W-:Y:S02]  /*fb40*/  IMAD.MOV.U32 R216, RZ, RZ, R42 ;  /* 0x000000ffffd87224 */ /* 0x000fe400078e002a */
[----:B------:R-:W-:Y:S01]  /*fb50*/  IMAD.MOV.U32 R217, RZ, RZ, R41 ;  /* 0x000000ffffd97224 */ /* 0x000fe200078e0029 */
[----:B------:R-:W-:Y:S01]  /*fb60*/  HMMA.16816.F32 R212, R4, R34, R208 ;  /* 0x0000002204d4723c */ /* 0x000fe200000018d0 */
[----:B------:R-:W-:Y:S01]  /*fb70*/  IMAD.MOV.U32 R208, RZ, RZ, R37 ;  /* 0x000000ffffd07224 */ /* 0x000fe200078e0025 */
[----:B------:R-:W-:Y:S01]  /*fb80*/  LDSM.16.M88.4 R4, [R40+0x6000] ;  /* 0x006000002804783b */ /* 0x000fe20000000200 */
[----:B------:R-:W-:-:S02]  /*fb90*/  IMAD.MOV.U32 R209, RZ, RZ, R36 ;  /* 0x000000ffffd17224 */ /* 0x000fc400078e0024 */
[----:B------:R-:W-:Y:S02]  /*fba0*/  IMAD.MOV.U32 R210, RZ, RZ, R15 ;  /* 0x000000ffffd27224 */ /* 0x000fe400078e000f */
[----:B------:R-:W-:Y:S01]  /*fbb0*/  IMAD.MOV.U32 R211, RZ, RZ, R13 ;  /* 0x000000ffffd37224 */ /* 0x000fe200078e000d */
[C---:B-1----:R-:W-:Y:S08]  /*fbc0*/  HMMA.16816.F32 R36, R8.reuse, R26, R132 ;  /* 0x0000001a0824723c */ /* 0x042ff00000001884 */
[C---:B------:R-:W-:Y:S08]  /*fbd0*/  HMMA.16816.F32 R132, R8.reuse, R20, R60 ;  /* 0x000000140884723c */ /* 0x040ff0000000183c */
[C---:B------:R-:W-:Y:S01]  /*fbe0*/  HMMA.16816.F32 R60, R8.reuse, R22, R56 ;  /* 0x00000016083c723c */ /* 0x040fe20000001838 */
[----:B------:R-:W1:Y:S07]  /*fbf0*/  LDSM.16.M88.4 R20, [R14+0xb000] ;  /* 0x00b000000e14783b */ /* 0x000e6e0000000200 */
[C---:B------:R-:W-:Y:S08]  /*fc00*/  HMMA.16816.F32 R56, R8.reuse, R16, R52 ;  /* 0x000000100838723c */ /* 0x040ff00000001834 */
[C---:B------:R-:W-:Y:S08]  /*fc10*/  HMMA.16816.F32 R52, R8.reuse, R32, R44 ;  /* 0x000000200834723c */ /* 0x040ff0000000182c */
[C---:B------:R-:W-:Y:S01]  /*fc20*/  HMMA.16816.F32 R32, R8.reuse, R34, R28 ;  /* 0x000000220820723c */ /* 0x040fe2000000181c */
[----:B------:R-:W2:Y:S07]  /*fc30*/  LDSM.16.M88.4 R28, [R14+0xa000] ;  /* 0x00a000000e1c783b */ /* 0x000eae0000000200 */
[C---:B------:R-:W-:Y:S01]  /*fc40*/  HMMA.16816.F32 R140, R8.reuse, R24, R136 ;  /* 0x00000018088c723c */ /* 0x040fe20000001888 */
[----:B------:R-:W3:Y:S07]  /*fc50*/  LDSM.16.M88.4 R24, [R14+0xa800] ;  /* 0x00a800000e18783b */ /* 0x000eee0000000200 */
[----:B------:R-:W-:Y:S01]  /*fc60*/  HMMA.16816.F32 R48, R8, R18, R48 ;  /* 0x000000120830723c */ /* 0x000fe20000001830 */
[----:B------:R-:W4:Y:S04]  /*fc70*/  LDSM.16.M88.4 R16, [R14+0xb800] ;  /* 0x00b800000e10783b */ /* 0x000f280000000200 */
[----:B------:R-:W4:Y:S01]  /*fc80*/  LDSM.16.M88.4 R8, [R40+0x4000] ;  /* 0x004000002808783b */ /* 0x000f220000000200 */
[----:B------:R-:W-:-:S04]  /*fc90*/  DEPBAR.LE SB0, 0x0 ;  /* 0x000080000000791a */ /* 0x000fc80000000000 */
[C---:B-1----:R-:W-:Y:S08]  /*fca0*/  HMMA.16816.F32 R232, R4.reuse, R20, R232 ;  /* 0x0000001404e8723c */ /* 0x042ff000000018e8 */
[C---:B------:R-:W-:Y:S08]  /*fcb0*/  HMMA.16816.F32 R228, R4.reuse, R22, R228 ;  /* 0x0000001604e4723c */ /* 0x040ff000000018e4 */
[C---:B--2---:R-:W-:Y:S08]  /*fcc0*/  HMMA.16816.F32 R136, R4.reuse, R30, R208 ;  /* 0x0000001e0488723c */ /* 0x044ff000000018d0 */
[C---:B---3--:R-:W-:Y:S08]  /*fcd0*/  HMMA.16816.F32 R208, R4.reuse, R24, R216 ;  /* 0x0000001804d0723c */ /* 0x048ff000000018d8 */
[C---:B------:R-:W-:Y:S08]  /*fce0*/  HMMA.16816.F32 R64, R4.reuse, R28, R64 ;  /* 0x0000001c0440723c */ /* 0x040ff00000001840 */
[C---:B------:R-:W-:Y:S08]  /*fcf0*/  HMMA.16816.F32 R216, R4.reuse, R26, R236 ;  /* 0x0000001a04d8723c */ /* 0x040ff000000018ec */
[C---:B----4-:R-:W-:Y:S08]  /*fd00*/  HMMA.16816.F32 R220, R4.reuse, R16, R220 ;  /* 0x0000001004dc723c */ /* 0x050ff000000018dc */
[----:B------:R-:W-:Y:S08]  /*fd10*/  HMMA.16816.F32 R212, R4, R18, R212 ;  /* 0x0000001204d4723c */ /* 0x000ff000000018d4 */
[C---:B------:R-:W-:Y:S08]  /*fd20*/  HMMA.16816.F32 R4, R8.reuse, R28, R140 ;  /* 0x0000001c0804723c */ /* 0x040ff0000000188c */
[C---:B------:R-:W-:Y:S08]  /*fd30*/  HMMA.16816.F32 R36, R8.reuse, R30, R36 ;  /* 0x0000001e0824723c */ /* 0x040ff00000001824 */
[C---:B------:R-:W-:Y:S03]  /*fd40*/  HMMA.16816.F32 R44, R8.reuse, R24, R132 ;  /* 0x00000018082c723c */ /* 0x040fe60000001884 */
[----:B------:R-:W-:Y:S01]  /*fd50*/  FMUL.FTZ R4, R4, UR21 ;  /* 0x0000001504047c20 */ /* 0x000fe20008410000 */
[----:B------:R-:W-:Y:S01]  /*fd60*/  FMUL.FTZ R7, R7, UR21 ;  /* 0x0000001507077c20 */ /* 0x000fe20008410000 */
[----:B------:R-:W-:Y:S01]  /*fd70*/  FMUL.FTZ R5, R5, UR21 ;  /* 0x0000001505057c20 */ /* 0x000fe20008410000 */
[----:B------:R-:W-:Y:S01]  /*fd80*/  FMUL.FTZ R6, R6, UR21 ;  /* 0x0000001506067c20 */ /* 0x000fe20008410000 */
[----:B------:R1:W-:Y:S01]  /*fd90*/  MUFU.TANH R226, R4 ;  /* 0x0000000400e27308 */ /* 0x0003e20000002400 */
[C---:B------:R-:W-:Y:S07]  /*fda0*/  HMMA.16816.F32 R60, R8.reuse, R26, R60 ;  /* 0x0000001a083c723c */ /* 0x040fee000000183c */
[----:B------:R-:W-:Y:S01]  /*fdb0*/  MUFU.TANH R26, R7 ;  /* 0x00000007001a7308 */ /* 0x000fe20000002400 */
[C---:B------:R-:W-:Y:S07]  /*fdc0*/  HMMA.16816.F32 R40, R8.reuse, R20, R56 ;  /* 0x000000140828723c */ /* 0x040fee0000001838 */
[----:B------:R2:W-:Y:S01]  /*fdd0*/  MUFU.TANH R227, R5 ;  /* 0x0000000500e37308 */ /* 0x0005e20000002400 */
[----:B-1----:R-:W-:Y:S01]  /*fde0*/  FMUL.FTZ R4, R64, UR21 ;  /* 0x0000001540047c20 */ /* 0x002fe20008410000 */
[C---:B------:R-:W-:Y:S06]  /*fdf0*/  HMMA.16816.F32 R52, R8.reuse, R16, R52 ;  /* 0x000000100834723c */ /* 0x040fec0000001834 */
[----:B------:R1:W-:Y:S02]  /*fe00*/  MUFU.TANH R142, R4 ;  /* 0x00000004008e7308 */ /* 0x0003e40000002400 */
[C---:B------:R-:W-:Y:S06]  /*fe10*/  HMMA.16816.F32 R28, R8.reuse, R18, R32 ;  /* 0x00000012081c723c */ /* 0x040fec0000001820 */
[----:B------:R-:W-:Y:S01]  /*fe20*/  MUFU.TANH R132, R6 ;  /* 0x0000000600847308 */ /* 0x000fe20000002400 */
[----:B--2---:R-:W-:Y:S01]  /*fe30*/  FMUL.FTZ R5, R233, UR21 ;  /* 0x00000015e9057c20 */ /* 0x004fe20008410000 */
[----:B------:R-:W-:Y:S01]  /*fe40*/  HMMA.16816.F32 R48, R8, R22, R48 ;  /* 0x000000160830723c */ /* 0x000fe20000001830 */
[----:B-1----:R-:W-:-:S05]  /*fe50*/  FMUL.FTZ R4, R65, UR21 ;  /* 0x0000001541047c20 */ /* 0x002fca0008410000 */
[----:B------:R1:W-:Y:S02]  /*fe60*/  MUFU.TANH R141, R4 ;  /* 0x00000004008d7308 */ /* 0x0003e40000002400 */
[----:B-1----:R-:W-:-:S06]  /*fe70*/  FMUL.FTZ R4, R38, UR21 ;  /* 0x0000001526047c20 */ /* 0x002fcc0008410000 */
        /* <DEDUP_REMOVED lines=8> */
[----:B------:R1:W2:Y:S02]  /*ff00*/  MUFU.TANH R25, R4 ;  /* 0x0000000400197308 */ /* 0x0002a40000002400 */
[----:B-1----:R-:W-:-:S06]  /*ff10*/  FMUL.FTZ R4, R47, UR21 ;  /* 0x000000152f047c20 */ /* 0x002fcc0008410000 */
[----:B------:R1:W3:Y:S02]  /*ff20*/  MUFU.TANH R64, R4 ;  /* 0x0000000400407308 */ /* 0x0002e40000002400 */
        /* <DEDUP_REMOVED lines=10> */
[----:B-1----:R-:W-:Y:S02]  /*ffd0*/  FMUL.FTZ R4, R217, UR21 ;  /* 0x00000015d9047c20 */ /* 0x002fe40008410000 */
[----:B------:R-:W4:Y:S04]  /*ffe0*/  LDL R217, [R1+0x44] ;  /* 0x0000440001d97983 */ /* 0x000f280000100800 */
[----:B------:R1:W-:Y:S02]  /*fff0*/  MUFU.TANH R63, R4 ;  /* 0x00000004003f7308 */ /* 0x0003e40000002400 */
[----:B-1----:R-:W-:-:S06]  /*10000*/  FMUL.FTZ R4, R42, UR21 ;  /* 0x000000152a047c20 */ /* 0x002fcc0008410000 */
[----:B------:R1:W-:Y:S02]  /*10010*/  MUFU.TANH R39, R4 ;  /* 0x0000000400277308 */ /* 0x0003e40000002400 */
[----:B-1----:R-:W-:-:S06]  /*10020*/  FMUL.FTZ R4, R43, UR21 ;  /* 0x000000152b047c20 */ /* 0x002fcc0008410000 */
[----:B------:R1:W-:Y:S02]  /*10030*/  MUFU.TANH R38, R4 ;  /* 0x0000000400267308 */ /* 0x0003e40000002400 */
[----:B-1----:R-:W-:-:S06]  /*10040*/  FMUL.FTZ R4, R232, UR21 ;  /* 0x00000015e8047c20 */ /* 0x002fcc0008410000 */
[----:B------:R1:W-:Y:S01]  /*10050*/  MUFU.TANH R62, R4 ;  /* 0x00000004003e7308 */ /* 0x0003e20000002400 */
[----:B------:R-:W-:Y:S01]  /*10060*/  FMUL.FTZ R21, R54, UR21 ;  /* 0x0000001536157c20 */ /* 0x000fe20008410000 */
[----:B------:R-:W-:Y:S01]  /*10070*/  FMUL.FTZ R23, R55, UR21 ;  /* 0x0000001537177c20 */ /* 0x000fe20008410000 */
[----:B-1----:R-:W-:-:S04]  /*10080*/  IMAD.U32 R4, RZ, RZ, UR19 ;  /* 0x00000013ff047e24 */ /* 0x002fc8000f8e00ff */
[----:B------:R-:W-:-:S04]  /*10090*/  IMAD R4, R4, 0x40, R252 ;  /* 0x0000004004047824 */ /* 0x000fc800078e02fc */
[C---:B------:R-:W-:Y:S02]  /*100a0*/  VIADD R19, R4.reuse, 0xffffff41 ;  /* 0xffffff4104137836 */ /* 0x040fe40000000000 */
[----:B------:R-:W-:-:S03]  /*100b0*/  VIADD R16, R4, 0xffffff50 ;  /* 0xffffff5004107836 */ /* 0x000fc60000000000 */
[C---:B------:R-:W-:Y:S01]  /*100c0*/  ISETP.GT.AND P0, PT, R2.reuse, R19, PT ;  /* 0x000000130200720c */ /* 0x040fe20003f04270 */
[----:B------:R1:W-:Y:S01]  /*100d0*/  MUFU.TANH R27, R21 ;  /* 0x00000015001b7308 */ /* 0x0003e20000002400 */
[----:B------:R-:W-:Y:S01]  /*100e0*/  ISETP.GT.AND P5, PT, R2, R16, PT ;  /* 0x000000100200720c */ /* 0x000fe20003fa4270 */
[----:B------:R-:W-:-:S03]  /*100f0*/  VIADD R20, R4, 0xffffff40 ;  /* 0xffffff4004147836 */ /* 0x000fc60000000000 */
[----:B--2---:R-:W-:-:S03]  /*10100*/  FSEL R43, R25, -INF , !P5 ;  /* 0xff800000192b7808 */ /* 0x004fc60006800000 */
[----:B------:R2:W-:Y:S01]  /*10110*/  MUFU.TANH R57, R5 ;  /* 0x0000000500397308 */ /* 0x0005e20000002400 */
[----:B-1----:R-:W-:-:S07]  /*10120*/  FSEL R21, R26, -INF , !P0 ;  /* 0xff8000001a157808 */ /* 0x002fce0004000000 */
[----:B------:R1:W-:Y:S01]  /*10130*/  MUFU.TANH R26, R23 ;  /* 0x00000017001a7308 */ /* 0x0003e20000002400 */
[----:B--2---:R-:W-:Y:S01]  /*10140*/  FMUL.FTZ R5, R50, UR21 ;  /* 0x0000001532057c20 */ /* 0x004fe20008410000 */
[----:B------:R-:W-:-:S06]  /*10150*/  VIADD R15, R4, 0xffffff51 ;  /* 0xffffff51040f7836 */ /* 0x000fcc0000000000 */
[----:B------:R2:W3:Y:S01]  /*10160*/  MUFU.TANH R33, R5 ;  /* 0x0000000500217308 */ /* 0x0004e20000002400 */
[----:B-1----:R-:W-:-:S07]  /*10170*/  FMUL.FTZ R23, R30, UR21 ;  /* 0x000000151e177c20 */ /* 0x002fce0008410000 */
[----:B------:R1:W-:Y:S01]  /*10180*/  MUFU.TANH R25, R23 ;  /* 0x0000001700197308 */ /* 0x0003e20000002400 */
[----:B------:R-:W-:Y:S01]  /*10190*/  ISETP.GT.AND P6, PT, R2, R20, PT ;  /* 0x000000140200720c */ /* 0x000fe20003fc4270 */
[C---:B------:R-:W-:Y:S02]  /*101a0*/  VIADD R18, R4.reuse, 0xffffff48 ;  /* 0xffffff4804127836 */ /* 0x040fe40000000000 */
[----:B------:R-:W-:Y:S01]  /*101b0*/  VIADD R17, R4, 0xffffff49 ;  /* 0xffffff4904117836 */ /* 0x000fe20000000000 */
[----:B------:R-:W-:Y:S01]  /*101c0*/  FSEL R22, R132, -INF , !P6 ;  /* 0xff80000084167808 */ /* 0x000fe20007000000 */
[----:B--2---:R-:W-:Y:S01]  /*101d0*/  FMUL.FTZ R5, R51, UR21 ;  /* 0x0000001533057c20 */ /* 0x004fe20008410000 */
[----:B------:R-:W-:Y:S01]  /*101e0*/  VIADD R9, R4, 0xffffff68 ;  /* 0xffffff6804097836 */ /* 0x000fe20000000000 */
[----:B------:R-:W-:Y:S01]  /*101f0*/  ISETP.GT.AND P6, PT, R2, R15, PT ;  /* 0x0000000f0200720c */ /* 0x000fe20003fc4270 */
[----:B-1----:R-:W-:Y:S01]  /*10200*/  FMUL.FTZ R23, R31, UR21 ;  /* 0x000000151f177c20 */ /* 0x002fe20008410000 */
[----:B------:R1:W-:Y:S01]  /*10210*/  MUFU.TANH R32, R5 ;  /* 0x0000000500207308 */ /* 0x0003e20000002400 */
[----:B------:R-:W-:Y:S01]  /*10220*/  VIADD R14, R4, 0xffffff58 ;  /* 0xffffff58040e7836 */ /* 0x000fe20000000000 */
[----:B------:R-:W-:-:S06]  /*10230*/  ISETP.GT.AND P3, PT, R2, R18, PT ;  /* 0x000000120200720c */ /* 0x000fcc0003f64270 */
[----:B------:R-:W2:Y:S01]  /*10240*/  MUFU.TANH R23, R23 ;  /* 0x0000001700177308 */ /* 0x000ea20000002400 */
[----:B------:R-:W-:Y:S01]  /*10250*/  VIADD R13, R4, 0xffffff59 ;  /* 0xffffff59040d7836 */ /* 0x000fe20000000000 */
[----:B------:R-:W-:Y:S01]  /*10260*/  ISETP.GT.AND P4, PT, R2, R17, PT ;  /* 0x000000110200720c */ /* 0x000fe20003f84270 */
[----:B------:R-:W-:Y:S01]  /*10270*/  VIADD R11, R4, 0xffffff60 ;  /* 0xffffff60040b7836 */ /* 0x000fe20000000000 */
[----:B---3--:R-:W-:Y:S01]  /*10280*/  FSEL R50, R64, -INF , !P6 ;  /* 0xff80000040327808 */ /* 0x008fe20007000000 */
[----:B------:R-:W-:Y:S01]  /*10290*/  VIADD R10, R4, 0xffffff61 ;  /* 0xffffff61040a7836 */ /* 0x000fe20000000000 */
[----:B------:R-:W-:Y:S01]  /*102a0*/  ISETP.GT.AND P6, PT, R2, R9, PT ;  /* 0x000000090200720c */ /* 0x000fe20003fc4270 */
[C---:B------:R-:W-:Y:S02]  /*102b0*/  VIADD R8, R4.reuse, 0xffffff69 ;  /* 0xffffff6904087836 */ /* 0x040fe40000000000 */
[C---:B------:R-:W-:Y:S02]  /*102c0*/  VIADD R7, R4.reuse, 0xffffff70 ;  /* 0xffffff7004077836 */ /* 0x040fe40000000000 */
[----:B------:R-:W-:-:S02]  /*102d0*/  VIADD R6, R4, 0xffffff71 ;  /* 0xffffff7104067836 */ /* 0x000fc40000000000 */
[C---:B-1----:R-:W-:Y:S02]  /*102e0*/  VIADD R5, R4.reuse, 0xffffff78 ;  /* 0xffffff7804057836 */ /* 0x042fe40000000000 */
[----:B------:R-:W-:Y:S01]  /*102f0*/  VIADD R4, R4, 0xffffff79 ;  /* 0xffffff7904047836 */ /* 0x000fe20000000000 */
[----:B------:R-:W-:Y:S02]  /*10300*/  FSEL R24, R24, -INF , !P3 ;  /* 0xff80000018187808 */ /* 0x000fe40005800000 */
[----:B------:R-:W-:Y:S02]  /*10310*/  FSEL R35, R65, -INF , !P4 ;  /* 0xff80000041237808 */ /* 0x000fe40006000000 */
[C---:B------:R-:W-:Y:S02]  /*10320*/  ISETP.GT.AND P0, PT, R2.reuse, R14, PT ;  /* 0x0000000e0200720c */ /* 0x040fe40003f04270 */
[C---:B------:R-:W-:Y:S02]  /*10330*/  ISETP.GT.AND P3, PT, R2.reuse, R13, PT ;  /* 0x0000000d0200720c */ /* 0x040fe40003f64270 */
[----:B------:R-:W-:-:S02]  /*10340*/  ISETP.GT.AND P4, PT, R2, R11, PT ;  /* 0x0000000b0200720c */ /* 0x000fc40003f84270 */
[C---:B------:R-:W-:Y:S02]  /*10350*/  ISETP.GT.AND P5, PT, R2.reuse, R10, PT ;  /* 0x0000000a0200720c */ /* 0x040fe40003fa4270 */
[----:B------:R-:W-:Y:S02]  /*10360*/  FSEL R59, R33, -INF , !P6 ;  /* 0xff800000213b7808 */ /* 0x000fe40007000000 */
[----:B------:R-:W-:Y:S01]  /*10370*/  ISETP.GT.AND P6, PT, R2, R4, PT ;  /* 0x000000040200720c */ /* 0x000fe20003fc4270 */
[----:B------:R-:W-:Y:S01]  /*10380*/  FMUL.FTZ R30, R228, UR21 ;  /* 0x00000015e41e7c20 */ /* 0x000fe20008410000 */
[----:B------:R-:W-:Y:S02]  /*10390*/  FSEL R47, R47, -INF , !P0 ;  /* 0xff8000002f2f7808 */ /* 0x000fe40004000000 */
[----:B------:R-:W-:Y:S02]  /*103a0*/  FSEL R54, R46, -INF , !P3 ;  /* 0xff8000002e367808 */ /* 0x000fe40005800000 */
[----:B------:R-:W-:-:S02]  /*103b0*/  FSEL R56, R39, -INF , !P4 ;  /* 0xff80000027387808 */ /* 0x000fc40006000000 */
[----:B------:R-:W-:Y:S02]  /*103c0*/  FSEL R58, R38, -INF , !P5 ;  /* 0xff800000263a7808 */ /* 0x000fe40006800000 */
[C---:B------:R-:W-:Y:S02]  /*103d0*/  ISETP.GT.AND P0, PT, R2.reuse, R8, PT ;  /* 0x000000080200720c */ /* 0x040fe40003f04270 */
[C---:B------:R-:W-:Y:S02]  /*103e0*/  ISETP.GT.AND P3, PT, R2.reuse, R7, PT ;  /* 0x000000070200720c */ /* 0x040fe40003f64270 */
[C---:B------:R-:W-:Y:S02]  /*103f0*/  ISETP.GT.AND P4, PT, R2.reuse, R6, PT ;  /* 0x000000060200720c */ /* 0x040fe40003f84270 */
[----:B------:R-:W-:Y:S01]  /*10400*/  ISETP.GT.AND P5, PT, R2, R5, PT ;  /* 0x000000050200720c */ /* 0x000fe20003fa4270 */
[----:B------:R-:W-:Y:S01]  /*10410*/  FMUL.FTZ R2, R229, UR21 ;  /* 0x00000015e5027c20 */ /* 0x000fe20008410000 */
[----:B--2---:R-:W-:-:S02]  /*10420*/  FSEL R133, R23, -INF , !P6 ;  /* 0xff80000017857808 */ /* 0x004fc40007000000 */
[----:B------:R-:W-:Y:S01]  /*10430*/  ISETP.GT.AND P6, PT, R0, R16, PT ;  /* 0x000000100000720c */ /* 0x000fe20003fc4270 */
[----:B------:R1:W2:Y:S01]  /*10440*/  MUFU.TANH R33, R30 ;  /* 0x0000001e00217308 */ /* 0x0002a20000002400 */
[----:B------:R-:W-:Y:S02]  /*10450*/  FSEL R143, R32, -INF , !P0 ;  /* 0xff800000208f7808 */ /* 0x000fe40004000000 */
[----:B------:R-:W-:Y:S01]  /*10460*/  FSEL R132, R26, -INF , !P4 ;  /* 0xff8000001a847808 */ /* 0x000fe20006000000 */
[----:B------:R-:W-:Y:S01]  /*10470*/  FMUL.FTZ R26, R221, UR21 ;  /* 0x00000015dd1a7c20 */ /* 0x000fe20008410000 */
[----:B------:R-:W-:Y:S01]  /*10480*/  FSEL R38, R136, -INF , !P6 ;  /* 0xff80000088267808 */ /* 0x000fe20007000000 */
[----:B------:R-:W-:Y:S02]  /*10490*/  FMUL.FTZ R136, R213, UR21 ;  /* 0x00000015d5887c20 */ /* 0x000fe40008410000 */
[----:B------:R3:W2:Y:S01]  /*104a0*/  MUFU.TANH R31, R2 ;  /* 0x00000002001f7308 */ /* 0x0006a20000002400 */
[----:B------:R-:W-:-:S02]  /*104b0*/  ISETP.GT.AND P0, PT, R0, R20, PT ;  /* 0x000000140000720c */ /* 0x000fc40003f04270 */
[----:B------:R-:W-:Y:S02]  /*104c0*/  FSEL R64, R27, -INF , !P3 ;  /* 0xff8000001b407808 */ /* 0x000fe40005800000 */
[----:B------:R-:W-:Y:S02]  /*104d0*/  ISETP.GT.AND P3, PT, R0, R19, PT ;  /* 0x000000130000720c */ /* 0x000fe40003f64270 */
[----:B------:R-:W-:Y:S01]  /*104e0*/  FSEL R65, R25, -INF , !P5 ;  /* 0xff80000019417808 */ /* 0x000fe20006800000 */
[----:B-1----:R-:W-:Y:S01]  /*104f0*/  FMUL.FTZ R30, R212, UR21 ;  /* 0x00000015d41e7c20 */ /* 0x002fe20008410000 */
[----:B------:R-:W-:Y:S01]  /*10500*/  ISETP.GT.AND P4, PT, R0, R18, PT ;  /* 0x000000120000720c */ /* 0x000fe20003f84270 */
[----:B---3--:R-:W-:Y:S01]  /*10510*/  FMUL.FTZ R2, R220, UR21 ;  /* 0x00000015dc027c20 */ /* 0x008fe20008410000 */
[----:B------:R-:W-:-:S03]  /*10520*/  ISETP.GT.AND P5, PT, R0, R17, PT ;  /* 0x000000110000720c */ /* 0x000fc60003fa4270 */
[----:B------:R1:W3:Y:S01]  /*10530*/  MUFU.TANH R25, R2 ;  /* 0x0000000200197308 */ /* 0x0002e20000002400 */
[----:B------:R-:W-:Y:S02]  /*10540*/  FSEL R23, R141, -INF , !P3 ;  /* 0xff8000008d177808 */ /* 0x000fe40005800000 */
[----:B------:R-:W-:Y:S01]  /*10550*/  ISETP.GT.AND P3, PT, R0, R14, PT ;  /* 0x0000000e0000720c */ /* 0x000fe20003f64270 */
[----:B------:R-:W-:Y:S01]  /*10560*/  FMUL.FTZ R32, R66, UR21 ;  /* 0x0000001542207c20 */ /* 0x000fe20008410000 */
[----:B------:R-:W-:-:S03]  /*10570*/  FSEL R27, R140, -INF , !P4 ;  /* 0xff8000008c1b7808 */ /* 0x000fc60006000000 */
[----:B------:R-:W3:Y:S01]  /*10580*/  MUFU.TANH R26, R26 ;  /* 0x0000001a001a7308 */ /* 0x000ee20000002400 */
[----:B------:R-:W-:Y:S02]  /*10590*/  FSEL R34, R137, -INF , !P5 ;  /* 0xff80000089227808 */ /* 0x000fe40006800000 */
[----:B------:R-:W-:Y:S02]  /*105a0*/  ISETP.GT.AND P6, PT, R0, R10, PT ;  /* 0x0000000a0000720c */ /* 0x000fe40003fc4270 */
[----:B-1----:R-:W-:-:S03]  /*105b0*/  FSEL R2, R142, -INF , !P0 ;  /* 0xff8000008e027808 */ /* 0x002fc60004000000 */
[----:B------:R-:W1:Y:S01]  /*105c0*/  MUFU.TANH R30, R30 ;  /* 0x0000001e001e7308 */ /* 0x000e620000002400 */
[C---:B------:R-:W-:Y:S02]  /*105d0*/  ISETP.GT.AND P0, PT, R0.reuse, R15, PT ;  /* 0x0000000f0000720c */ /* 0x040fe40003f04270 */
[----:B------:R-:W-:Y:S02]  /*105e0*/  ISETP.GT.AND P4, PT, R0, R13, PT ;  /* 0x0000000d0000720c */ /* 0x000fe40003f84270 */
[----:B------:R-:W-:-:S03]  /*105f0*/  FSEL R39, R135, -INF , !P0 ;  /* 0xff80000087277808 */ /* 0x000fc60004000000 */
[----:B------:R-:W4:Y:S01]  /*10600*/  MUFU.TANH R136, R136 ;  /* 0x0000008800887308 */ /* 0x000f220000002400 */
[C---:B------:R-:W-:Y:S02]  /*10610*/  ISETP.GT.AND P5, PT, R0.reuse, R11, PT ;  /* 0x0000000b0000720c */ /* 0x040fe40003fa4270 */
[----:B------:R-:W-:Y:S02]  /*10620*/  ISETP.GT.AND P0, PT, R0, R9, PT ;  /* 0x000000090000720c */ /* 0x000fe40003f04270 */
[----:B------:R-:W-:Y:S02]  /*10630*/  FSEL R42, R134, -INF , !P3 ;  /* 0xff800000862a7808 */ /* 0x000fe40005800000 */
[----:B------:R-:W-:Y:S02]  /*10640*/  ISETP.GT.AND P3, PT, R0, R8, PT ;  /* 0x000000080000720c */ /* 0x000fe40003f64270 */
[----:B------:R-:W-:Y:S02]  /*10650*/  FSEL R55, R57, -INF , !P6 ;  /* 0xff80000039377808 */ /* 0x000fe40007000000 */
[----:B------:R-:W-:-:S02]  /*10660*/  FSEL R46, R63, -INF , !P4 ;  /* 0xff8000003f2e7808 */ /* 0x000fc40006000000 */
[----:B------:R-:W-:Y:S02]  /*10670*/  FSEL R51, R62, -INF , !P5 ;  /* 0xff8000003e337808 */ /* 0x000fe40006800000 */
[----:B--2---:R-:W-:Y:S01]  /*10680*/  FSEL R57, R33, -INF , !P0 ;  /* 0xff80000021397808 */ /* 0x004fe20004000000 */
[----:B------:R-:W2:Y:S01]  /*10690*/  MUFU.TANH R32, R32 ;  /* 0x0000002000207308 */ /* 0x000ea20000002400 */
[----:B------:R-:W-:Y:S01]  /*106a0*/  ISETP.GT.AND P4, PT, R0, R7, PT ;  /* 0x000000070000720c */ /* 0x000fe20003f84270 */
[----:B------:R-:W-:Y:S01]  /*106b0*/  FMUL.FTZ R36, R36, UR21 ;  /* 0x0000001524247c20 */ /* 0x000fe20008410000 */
[C---:B------:R-:W-:Y:S02]  /*106c0*/  ISETP.GT.AND P5, PT, R0.reuse, R6, PT ;  /* 0x000000060000720c */ /* 0x040fe40003fa4270 */
[C---:B------:R-:W-:Y:S02]  /*106d0*/  ISETP.GT.AND P6, PT, R0.reuse, R5, PT ;  /* 0x000000050000720c */ /* 0x040fe40003fc4270 */
[----:B------:R-:W-:Y:S01]  /*106e0*/  ISETP.GT.AND P0, PT, R0, R4, PT ;  /* 0x000000040000720c */ /* 0x000fe20003f04270 */
[----:B------:R-:W-:Y:S01]  /*106f0*/  FMUL.FTZ R0, R67, UR21 ;  /* 0x0000001543007c20 */ /* 0x000fe20008410000 */
[----:B------:R-:W-:-:S02]  /*10700*/  FSEL R62, R31, -INF , !P3 ;  /* 0xff8000001f3e7808 */ /* 0x000fc40005800000 */
[----:B------:R-:W-:Y:S01]  /*10710*/  ISETP.GT.AND P3, PT, R245, R20, PT ;  /* 0x00000014f500720c */ /* 0x000fe20003f64270 */
[----:B------:R2:W2:Y:S01]  /*10720*/  MUFU.TANH R31, R0 ;  /* 0x00000000001f7308 */ /* 0x0004a20000002400 */
[----:B---3--:R-:W-:Y:S01]  /*10730*/  FSEL R63, R25, -INF , !P4 ;  /* 0xff800000193f7808 */ /* 0x008fe20006000000 */
[----:B------:R-:W-:Y:S01]  /*10740*/  FMUL.FTZ R33, R138, UR21 ;  /* 0x000000158a217c20 */ /* 0x000fe20008410000 */
[----:B------:R-:W-:Y:S02]  /*10750*/  ISETP.GE.AND P4, PT, R20, R247, PT ;  /* 0x000000f71400720c */ /* 0x000fe40003f86270 */
[----:B------:R-:W-:Y:S02]  /*10760*/  FSEL R66, R26, -INF , !P5 ;  /* 0xff8000001a427808 */ /* 0x000fe40006800000 */
[----:B-1----:R-:W-:Y:S01]  /*10770*/  FSEL R67, R30, -INF , !P6 ;  /* 0xff8000001e437808 */ /* 0x002fe20007000000 */
[----:B------:R-:W1:Y:S01]  /*10780*/  MUFU.TANH R36, R36 ;  /* 0x0000002400247308 */ /* 0x000e620000002400 */
[----:B----4-:R-:W-:-:S02]  /*10790*/  FSEL R136, R136, -INF , !P0 ;  /* 0xff80000088887808 */ /* 0x010fc40004000000 */
[C---:B------:R-:W-:Y:S02]  /*107a0*/  ISETP.GE.AND P5, PT, R20.reuse, R248, PT ;  /* 0x000000f81400720c */ /* 0x040fe40003fa6270 */
[----:B------:R-:W-:Y:S02]  /*107b0*/  ISETP.GE.AND P6, PT, R20, R246, PT ;  /* 0x000000f61400720c */ /* 0x000fe40003fc6270 */
[----:B--2---:R-:W-:Y:S02]  /*107c0*/  FSEL R0, R226, -INF , !P3 ;  /* 0xff800000e2007808 */ /* 0x004fe40005800000 */
[----:B------:R-:W-:Y:S02]  /*107d0*/  ISETP.GE.AND P0, PT, R20, R249, PT ;  /* 0x000000f91400720c */ /* 0x000fe40003f06270 */
[----:B------:R-:W-:Y:S02]  /*107e0*/  ISETP.GT.AND P3, PT, R3, R20, PT ;  /* 0x000000140300720c */ /* 0x000fe40003f64270 */
[----:B------:R-:W-:Y:S01]  /*107f0*/  FSEL R20, R0, -INF , !P4 ;  /* 0xff80000000147808 */ /* 0x000fe20006000000 */
[----:B------:R-:W-:Y:S01]  /*10800*/  FMUL.FTZ R37, R37, UR21 ;  /* 0x0000001525257c20 */ /* 0x000fe20008410000 */
[----:B------:R-:W-:Y:S01]  /*10810*/  ISETP.GT.AND P4, PT, R245, R19, PT ;  /* 0x00000013f500720c */ /* 0x000fe20003f84270 */
[----:B------:R-:W2:Y:S01]  /*10820*/  MUFU.TANH R33, R33 ;  /* 0x0000002100217308 */ /* 0x000ea20000002400 */
[----:B------:R-:W-:-:S02]  /*10830*/  FSEL R22, R22, -INF , !P5 ;  /* 0xff80000016167808 */ /* 0x000fc40006800000 */
[----:B------:R-:W-:Y:S02]  /*10840*/  FSEL R26, R2, -INF , !P6 ;  /* 0xff800000021a7808 */ /* 0x000fe40007000000 */
[----:B------:R-:W-:Y:S02]  /*10850*/  ISETP.GE.AND P5, PT, R19, R247, PT ;  /* 0x000000f71300720c */ /* 0x000fe40003fa6270 */
[----:B------:R-:W-:Y:S01]  /*10860*/  FSEL R2, R227, -INF , !P4 ;  /* 0xff800000e3027808 */ /* 0x000fe20006000000 */
[----:B------:R3:W4:Y:S01]  /*10870*/  MUFU.TANH R134, R37 ;  /* 0x0000002500867308 */ /* 0x0007220000002400 */
[----:B------:R-:W-:Y:S02]  /*10880*/  FSEL R32, R32, -INF , !P3 ;  /* 0xff80000020207808 */ /* 0x000fe40005800000 */
[----:B------:R-:W-:Y:S02]  /*10890*/  ISETP.GE.AND P3, PT, R19, R248, PT ;  /* 0x000000f81300720c */ /* 0x000fe40003f66270 */
[----:B------:R-:W-:-:S02]  /*108a0*/  FSEL R2, R2, -INF , !P5 ;  /* 0xff80000002027808 */ /* 0x000fc40006800000 */
[----:B------:R-:W-:Y:S02]  /*108b0*/  ISETP.GT.AND P4, PT, R3, R19, PT ;  /* 0x000000130300720c */ /* 0x000fe40003f84270 */
[----:B------:R-:W-:Y:S01]  /*108c0*/  ISETP.GT.AND P5, PT, R245, R18, PT ;  /* 0x00000012f500720c */ /* 0x000fe20003fa4270 */
[----:B------:R-:W-:Y:S01]  /*108d0*/  FMUL.FTZ R44, R44, UR21 ;  /* 0x000000152c2c7c20 */ /* 0x000fe20008410000 */
[----:B------:R-:W-:Y:S02]  /*108e0*/  FSEL R32, R32, -INF , !P0 ;  /* 0xff80000020207808 */ /* 0x000fe40004000000 */
[----:B------:R-:W-:Y:S01]  /*108f0*/  FSEL R21, R21, -INF , !P3 ;  /* 0xff80000015157808 */ /* 0x000fe20005800000 */
[----:B---3--:R-:W-:Y:S01]  /*10900*/  FMUL.FTZ R37, R139, UR21 ;  /* 0x000000158b257c20 */ /* 0x008fe20008410000 */
[C---:B------:R-:W-:Y:S02]  /*10910*/  ISETP.GE.AND P6, PT, R19.reuse, R246, PT ;  /* 0x000000f61300720c */ /* 0x040fe40003fc6270 */
[----:B------:R-:W-:-:S02]  /*10920*/  ISETP.GE.AND P0, PT, R19, R249, PT ;  /* 0x000000f91300720c */ /* 0x000fc40003f06270 */
[----:B------:R-:W-:Y:S02]  /*10930*/  ISETP.GE.AND P3, PT, R18, R247, PT ;  /* 0x000000f71200720c */ /* 0x000fe40003f66270 */
[----:B------:R-:W-:Y:S02]  /*10940*/  FSEL R31, R31, -INF , !P4 ;  /* 0xff8000001f1f7808 */ /* 0x000fe40006000000 */
[----:B-1----:R-:W-:Y:S01]  /*10950*/  FSEL R0, R36, -INF , !P5 ;  /* 0xff80000024007808 */ /* 0x002fe20006800000 */
[----:B------:R-:W1:Y:S01]  /*10960*/  MUFU.TANH R37, R37 ;  /* 0x0000002500257308 */ /* 0x000e620000002400 */
[----:B------:R-:W-:Y:S02]  /*10970*/  ISETP.GT.AND P5, PT, R3, R18, PT ;  /* 0x000000120300720c */ /* 0x000fe40003fa4270 */
[----:B------:R-:W-:Y:S02]  /*10980*/  FSEL R25, R23, -INF , !P6 ;  /* 0xff80000017197808 */ /* 0x000fe40007000000 */
[----:B------:R-:W-:-:S02]  /*10990*/  FSEL R31, R31, -INF , !P0 ;  /* 0xff8000001f1f7808 */ /* 0x000fc40004000000 */
[----:B------:R-:W-:Y:S01]  /*109a0*/  FSEL R19, R0, -INF , !P3 ;  /* 0xff80000000137808 */ /* 0x000fe20005800000 */
[----:B------:R-:W3:Y:S01]  /*109b0*/  MUFU.TANH R44, R44 ;  /* 0x0000002c002c7308 */ /* 0x000ee20000002400 */
[C---:B------:R-:W-:Y:S02]  /*109c0*/  ISETP.GE.AND P4, PT, R18.reuse, R248, PT ;  /* 0x000000f81200720c */ /* 0x040fe40003f86270 */
[C---:B------:R-:W-:Y:S02]  /*109d0*/  ISETP.GE.AND P6, PT, R18.reuse, R246, PT ;  /* 0x000000f61200720c */ /* 0x040fe40003fc6270 */
[----:B------:R-:W-:Y:S02]  /*109e0*/  ISETP.GE.AND P0, PT, R18, R249, PT ;  /* 0x000000f91200720c */ /* 0x000fe40003f06270 */
[----:B------:R-:W-:Y:S02]  /*109f0*/  ISETP.GT.AND P3, PT, R245, R17, PT ;  /* 0x00000011f500720c */ /* 0x000fe40003f64270 */
[----:B--2---:R-:W-:Y:S01]  /*10a00*/  FSEL R33, R33, -INF , !P5 ;  /* 0xff80000021217808 */ /* 0x004fe20006800000 */
[----:B------:R-:W-:Y:S01]  /*10a10*/  FMUL.FTZ R210, R210, UR21 ;  /* 0x00000015d2d27c20 */ /* 0x000fe20008410000 */
[----:B------:R-:W-:Y:S01]  /*10a20*/  FSEL R24, R24, -INF , !P4 ;  /* 0xff80000018187808 */ /* 0x000fe20006000000 */
[----:B------:R-:W-:Y:S01]  /*10a30*/  FMUL.FTZ R45, R45, UR21 ;  /* 0x000000152d2d7c20 */ /* 0x000fe20008410000 */
[----:B------:R-:W-:-:S02]  /*10a40*/  FSEL R30, R27, -INF , !P6 ;  /* 0xff8000001b1e7808 */ /* 0x000fc40007000000 */
[----:B------:R-:W-:Y:S02]  /*10a50*/  FSEL R33, R33, -INF , !P0 ;  /* 0xff80000021217808 */ /* 0x000fe40004000000 */
[----:B----4-:R-:W-:Y:S02]  /*10a60*/  FSEL R0, R134, -INF , !P3 ;  /* 0xff80000086007808 */ /* 0x010fe40005800000 */
[C---:B------:R-:W-:Y:S02]  /*10a70*/  ISETP.GE.AND P4, PT, R17.reuse, R247, PT ;  /* 0x000000f71100720c */ /* 0x040fe40003f86270 */
[C---:B------:R-:W-:Y:S02]  /*10a80*/  ISETP.GE.AND P6, PT, R17.reuse, R248, PT ;  /* 0x000000f81100720c */ /* 0x040fe40003fc6270 */
[C---:B------:R-:W-:Y:S02]  /*10a90*/  ISETP.GE.AND P5, PT, R17.reuse, R246, PT ;  /* 0x000000f61100720c */ /* 0x040fe40003fa6270 */
[----:B------:R-:W-:-:S02]  /*10aa0*/  ISETP.GE.AND P0, PT, R17, R249, PT ;  /* 0x000000f91100720c */ /* 0x000fc40003f06270 */
[----:B------:R-:W-:Y:S02]  /*10ab0*/  ISETP.GT.AND P3, PT, R3, R17, PT ;  /* 0x000000110300720c */ /* 0x000fe40003f64270 */
[----:B------:R-:W2:Y:S01]  /*10ac0*/  MUFU.TANH R17, R210 ;  /* 0x000000d200117308 */ /* 0x000ea20000002400 */
[----:B------:R-:W-:Y:S02]  /*10ad0*/  FSEL R18, R0, -INF , !P4 ;  /* 0xff80000000127808 */ /* 0x000fe40006000000 */
[----:B------:R-:W-:Y:S02]  /*10ae0*/  FSEL R23, R35, -INF , !P6 ;  /* 0xff80000023177808 */ /* 0x000fe40007000000 */
[----:B------:R-:W-:-:S03]  /*10af0*/  ISETP.GT.AND P4, PT, R245, R16, PT ;  /* 0x00000010f500720c */ /* 0x000fc60003f84270 */
[----:B------:R-:W4:Y:S01]  /*10b00*/  MUFU.TANH R45, R45 ;  /* 0x0000002d002d7308 */ /* 0x000f220000002400 */
[----:B-1----:R-:W-:Y:S01]  /*10b10*/  FSEL R35, R37, -INF , !P3 ;  /* 0xff80000025237808 */ /* 0x002fe20005800000 */
[----:B------:R-:W-:Y:S01]  /*10b20*/  FMUL.FTZ R60, R60, UR21 ;  /* 0x000000153c3c7c20 */ /* 0x000fe20008410000 */
[----:B------:R-:W-:Y:S01]  /*10b30*/  FMUL.FTZ R211, R211, UR21 ;  /* 0x00000015d3d37c20 */ /* 0x000fe20008410000 */
[----:B------:R-:W-:Y:S02]  /*10b40*/  ISETP.GE.AND P6, PT, R16, R247, PT ;  /* 0x000000f71000720c */ /* 0x000fe40003fc6270 */
[----:B------:R-:W-:Y:S02]  /*10b50*/  FSEL R27, R34, -INF , !P5 ;  /* 0xff800000221b7808 */ /* 0x000fe40006800000 */
[----:B------:R-:W-:Y:S02]  /*10b60*/  FSEL R35, R35, -INF , !P0 ;  /* 0xff80000023237808 */ /* 0x000fe40004000000 */
[----:B---3--:R-:W-:-:S02]  /*10b70*/  FSEL R0, R44, -INF , !P4 ;  /* 0xff8000002c007808 */ /* 0x008fc40006000000 */
[C---:B------:R-:W-:Y:S02]  /*10b80*/  ISETP.GE.AND P3, PT, R16.reuse, R248, PT ;  /* 0x000000f81000720c */ /* 0x040fe40003f66270 */
[C---:B------:R-:W-:Y:S02]  /*10b90*/  ISETP.GE.AND P5, PT, R16.reuse, R246, PT ;  /* 0x000000f61000720c */ /* 0x040fe40003fa6270 */
[----:B------:R-:W-:Y:S02]  /*10ba0*/  ISETP.GE.AND P0, PT, R16, R249, PT ;  /* 0x000000f91000720c */ /* 0x000fe40003f06270 */
[----:B------:R-:W-:Y:S01]  /*10bb0*/  ISETP.GT.AND P4, PT, R3, R16, PT ;  /* 0x000000100300720c */ /* 0x000fe20003f84270 */
[----:B------:R-:W-:Y:S01]  /*10bc0*/  MUFU.TANH R34, R211 ;  /* 0x000000d300227308 */ /* 0x000fe20000002400 */
[----:B------:R-:W-:Y:S02]  /*10bd0*/  FSEL R208, R0, -INF , !P6 ;  /* 0xff80000000d07808 */ /* 0x000fe40007000000 */
[----:B--2---:R-:W-:Y:S01]  /*10be0*/  FSEL R0, R17, -INF , !P4 ;  /* 0xff80000011007808 */ /* 0x004fe20006000000 */
[----:B------:R-:W-:-:S04]  /*10bf0*/  FMUL.FTZ R17, R218, UR21 ;  /* 0x00000015da117c20 */ /* 0x000fc80008410000 */
[----:B------:R-:W1:Y:S01]  /*10c00*/  MUFU.TANH R16, R60 ;  /* 0x0000003c00107308 */ /* 0x000e620000002400 */
[----:B------:R-:W-:Y:S02]  /*10c10*/  ISETP.GT.AND P6, PT, R245, R15, PT ;  /* 0x0000000ff500720c */ /* 0x000fe40003fc4270 */
[----:B------:R-:W-:Y:S02]  /*10c20*/  FSEL R209, R43, -INF , !P3 ;  /* 0xff8000002bd17808 */ /* 0x000fe40005800000 */
[----:B------:R-:W-:Y:S01]  /*10c30*/  FSEL R220, R0, -INF , !P0 ;  /* 0xff80000000dc7808 */ /* 0x000fe20004000000 */
[----:B------:R-:W-:Y:S01]  /*10c40*/  FMUL.FTZ R36, R61, UR21 ;  /* 0x000000153d247c20 */ /* 0x000fe20008410000 */
[----:B------:R-:W-:Y:S02]  /*10c50*/  ISETP.GE.AND P3, PT, R15, R247, PT ;  /* 0x000000f70f00720c */ /* 0x000fe40003f66270 */
[----:B----4-:R-:W-:Y:S01]  /*10c60*/  FSEL R0, R45, -INF , !P6 ;  /* 0xff8000002d007808 */ /* 0x010fe20007000000 */
[----:B------:R-:W2:Y:S01]  /*10c70*/  MUFU.TANH R17, R17 ;  /* 0x0000001100117308 */ /* 0x000ea20000002400 */
[----:B------:R-:W-:-:S02]  /*10c80*/  ISETP.GT.AND P6, PT, R3, R15, PT ;  /* 0x0000000f0300720c */ /* 0x000fc40003fc4270 */
[----:B------:R-:W-:Y:S02]  /*10c90*/  FSEL R137, R0, -INF , !P3 ;  /* 0xff80000000897808 */ /* 0x000fe40005800000 */
[----:B------:R-:W-:Y:S01]  /*10ca0*/  ISETP.GT.AND P3, PT, R245, R14, PT ;  /* 0x0000000ef500720c */ /* 0x000fe20003f64270 */
[----:B------:R-:W-:Y:S01]  /*10cb0*/  FMUL.FTZ R219, R219, UR21 ;  /* 0x00000015dbdb7c20 */ /* 0x000fe20008410000 */
[----:B------:R-:W-:Y:S01]  /*10cc0*/  FSEL R210, R38, -INF , !P5 ;  /* 0xff80000026d27808 */ /* 0x000fe20006800000 */
[----:B------:R-:W3:Y:S01]  /*10cd0*/  MUFU.TANH R36, R36 ;  /* 0x0000002400247308 */ /* 0x000ee20000002400 */
[C---:B------:R-:W-:Y:S02]  /*10ce0*/  ISETP.GE.AND P5, PT, R15.reuse, R248, PT ;  /* 0x000000f80f00720c */ /* 0x040fe40003fa6270 */
[C---:B------:R-:W-:Y:S02]  /*10cf0*/  ISETP.GE.AND P4, PT, R15.reuse, R246, PT ;  /* 0x000000f60f00720c */ /* 0x040fe40003f86270 */
[----:B------:R-:W-:-:S02]  /*10d00*/  ISETP.GE.AND P0, PT, R15, R249, PT ;  /* 0x000000f90f00720c */ /* 0x000fc40003f06270 */
[----:B-1----:R-:W-:Y:S01]  /*10d10*/  FSEL R0, R16, -INF , !P3 ;  /* 0xff80000010007808 */ /* 0x002fe20005800000 */
[----:B------:R-:W-:Y:S01]  /*10d20*/  FMUL.FTZ R16, R40, UR21 ;  /* 0x0000001528107c20 */ /* 0x000fe20008410000 */
[----:B------:R-:W-:Y:S02]  /*10d30*/  FSEL R15, R34, -INF , !P6 ;  /* 0xff800000220f7808 */ /* 0x000fe40007000000 */
[----:B------:R-:W1:Y:S01]  /*10d40*/  MUFU.TANH R34, R219 ;  /* 0x000000db00227308 */ /* 0x000e620000002400 */
[----:B------:R-:W-:Y:S02]  /*10d50*/  FSEL R50, R50, -INF , !P5 ;  /* 0xff80000032327808 */ /* 0x000fe40006800000 */
[----:B------:R-:W-:Y:S02]  /*10d60*/  ISETP.GE.AND P5, PT, R14, R247, PT ;  /* 0x000000f70e00720c */ /* 0x000fe40003fa6270 */
[----:B------:R-:W-:Y:S02]  /*10d70*/  FSEL R211, R15, -INF , !P0 ;  /* 0xff8000000fd37808 */ /* 0x000fe40004000000 */
[----:B------:R-:W-:Y:S01]  /*10d80*/  ISETP.GT.AND P0, PT, R3, R14, PT ;  /* 0x0000000e0300720c */ /* 0x000fe20003f04270 */
[----:B------:R-:W4:Y:S01]  /*10d90*/  MUFU.TANH R16, R16 ;  /* 0x0000001000107308 */ /* 0x000f220000002400 */
[----:B------:R-:W-:-:S02]  /*10da0*/  FSEL R138, R39, -INF , !P4 ;  /* 0xff800000278a7808 */ /* 0x000fc40006000000 */
[----:B------:R-:W-:Y:S01]  /*10db0*/  FSEL R43, R0, -INF , !P5 ;  /* 0xff800000002b7808 */ /* 0x000fe20006800000 */
[----:B------:R-:W-:Y:S01]  /*10dc0*/  FMUL.FTZ R15, R234, UR21 ;  /* 0x00000015ea0f7c20 */ /* 0x000fe20008410000 */
[C---:B------:R-:W-:Y:S02]  /*10dd0*/  ISETP.GE.AND P4, PT, R14.reuse, R248, PT ;  /* 0x000000f80e00720c */ /* 0x040fe40003f86270 */
[C---:B------:R-:W-:Y:S02]  /*10de0*/  ISETP.GE.AND P3, PT, R14.reuse, R249, PT ;  /* 0x000000f90e00720c */ /* 0x040fe40003f66270 */
[----:B--2---:R-:W-:Y:S02]  /*10df0*/  FSEL R0, R17, -INF , !P0 ;  /* 0xff80000011007808 */ /* 0x004fe40004000000 */
[----:B------:R-:W-:Y:S02]  /*10e00*/  ISETP.GT.AND P5, PT, R245, R13, PT ;  /* 0x0000000df500720c */ /* 0x000fe40003fa4270 */
[----:B------:R-:W-:-:S02]  /*10e10*/  ISETP.GE.AND P6, PT, R14, R246, PT ;  /* 0x000000f60e00720c */ /* 0x000fc40003fc6270 */
[----:B------:R-:W-:Y:S02]  /*10e20*/  FSEL R47, R47, -INF , !P4 ;  /* 0xff8000002f2f7808 */ /* 0x000fe40006000000 */
[----:B------:R-:W-:Y:S01]  /*10e30*/  FSEL R139, R0, -INF , !P3 ;  /* 0xff800000008b7808 */ /* 0x000fe20005800000 */
[----:B------:R-:W-:Y:S01]  /*10e40*/  FMUL.FTZ R14, R41, UR21 ;  /* 0x00000015290e7c20 */ /* 0x000fe20008410000 */
[----:B------:R-:W-:Y:S02]  /*10e50*/  ISETP.GE.AND P4, PT, R13, R247, PT ;  /* 0x000000f70d00720c */ /* 0x000fe40003f86270 */
[----:B---3--:R-:W-:Y:S01]  /*10e60*/  FSEL R0, R36, -INF , !P5 ;  /* 0xff80000024007808 */ /* 0x008fe20006800000 */
[----:B------:R-:W2:Y:S01]  /*10e70*/  MUFU.TANH R15, R15 ;  /* 0x0000000f000f7308 */ /* 0x000ea20000002400 */
[----:B------:R-:W-:Y:S02]  /*10e80*/  ISETP.GT.AND P5, PT, R3, R13, PT ;  /* 0x0000000d0300720c */ /* 0x000fe40003fa4270 */
[----:B------:R-:W-:-:S02]  /*10e90*/  FSEL R45, R42, -INF , !P6 ;  /* 0xff8000002a2d7808 */ /* 0x000fc40007000000 */
[C---:B------:R-:W-:Y:S02]  /*10ea0*/  ISETP.GE.AND P0, PT, R13.reuse, R248, PT ;  /* 0x000000f80d00720c */ /* 0x040fe40003f06270 */
[C---:B------:R-:W-:Y:S02]  /*10eb0*/  ISETP.GE.AND P6, PT, R13.reuse, R246, PT ;  /* 0x000000f60d00720c */ /* 0x040fe40003fc6270 */
[----:B------:R-:W-:Y:S02]  /*10ec0*/  ISETP.GE.AND P3, PT, R13, R249, PT ;  /* 0x000000f90d00720c */ /* 0x000fe40003f66270 */
[----:B------:R-:W-:Y:S02]  /*10ed0*/  FSEL R40, R0, -INF , !P4 ;  /* 0xff80000000287808 */ /* 0x000fe40006000000 */
[----:B------:R-:W-:Y:S02]  /*10ee0*/  ISETP.GT.AND P4, PT, R245, R11, PT ;  /* 0x0000000bf500720c */ /* 0x000fe40003f84270 */
[----:B-1----:R-:W-:Y:S01]  /*10ef0*/  FSEL R13, R34, -INF , !P5 ;  /* 0xff800000220d7808 */ /* 0x002fe20006800000 */
[----:B------:R-:W1:Y:S01]  /*10f00*/  MUFU.TANH R14, R14 ;  /* 0x0000000e000e7308 */ /* 0x000e620000002400 */
[----:B------:R-:W-:Y:S01]  /*10f10*/  FMUL.FTZ R235, R235, UR21 ;  /* 0x00000015ebeb7c20 */ /* 0x000fe20008410000 */
[----:B------:R-:W-:-:S02]  /*10f20*/  FSEL R41, R54, -INF , !P0 ;  /* 0xff80000036297808 */ /* 0x000fc40004000000 */
[----:B------:R-:W-:Y:S02]  /*10f30*/  FSEL R42, R46, -INF , !P6 ;  /* 0xff8000002e2a7808 */ /* 0x000fe40007000000 */
[----:B----4-:R-:W-:Y:S02]  /*10f40*/  FSEL R0, R16, -INF , !P4 ;  /* 0xff80000010007808 */ /* 0x010fe40006000000 */
[----:B------:R-:W-:Y:S02]  /*10f50*/  FSEL R44, R13, -INF , !P3 ;  /* 0xff8000000d2c7808 */ /* 0x000fe40005800000 */
[C---:B------:R-:W-:Y:S02]  /*10f60*/  ISETP.GE.AND P0, PT, R11.reuse, R247, PT ;  /* 0x000000f70b00720c */ /* 0x040fe40003f06270 */
[C---:B------:R-:W-:Y:S02]  /*10f70*/  ISETP.GE.AND P5, PT, R11.reuse, R248, PT ;  /* 0x000000f80b00720c */ /* 0x040fe40003fa6270 */
[----:B------:R-:W-:-:S02]  /*10f80*/  ISETP.GE.AND P6, PT, R11, R246, PT ;  /* 0x000000f60b00720c */ /* 0x000fc40003fc6270 */
[----:B------:R-:W-:Y:S02]  /*10f90*/  ISETP.GE.AND P4, PT, R11, R249, PT ;  /* 0x000000f90b00720c */ /* 0x000fe40003f86270 */
[----:B------:R-:W-:Y:S01]  /*10fa0*/  ISETP.GT.AND P3, PT, R3, R11, PT ;  /* 0x0000000b0300720c */ /* 0x000fe20003f64270 */
[----:B------:R-:W-:Y:S01]  /*10fb0*/  FMUL.FTZ R11, R48, UR21 ;  /* 0x00000015300b7c20 */ /* 0x000fe20008410000 */
[----:B------:R-:W3:Y:S01]  /*10fc0*/  MUFU.TANH R13, R235 ;  /* 0x000000eb000d7308 */ /* 0x000ee20000002400 */
[----:B------:R-:W-:Y:S02]  /*10fd0*/  FSEL R252, R0, -INF , !P0 ;  /* 0xff80000000fc7808 */ /* 0x000fe40004000000 */
[----:B--2---:R-:W-:Y:S02]  /*10fe0*/  FSEL R0, R15, -INF , !P3 ;  /* 0xff8000000f007808 */ /* 0x004fe40005800000 */
[----:B------:R-:W-:-:S03]  /*10ff0*/  ISETP.GT.AND P0, PT, R245, R10, PT ;  /* 0x0000000af500720c */ /* 0x000fc60003f04270 */
[----:B------:R-:W2:Y:S01]  /*11000*/  MUFU.TANH R11, R11 ;  /* 0x0000000b000b7308 */ /* 0x000ea20000002400 */
[----:B------:R-:W-:Y:S01]  /*11010*/  FSEL R56, R56, -INF , !P5 ;  /* 0xff80000038387808 */ /* 0x000fe20006800000 */
[----:B------:R-:W-:Y:S01]  /*11020*/  FMUL.FTZ R15, R230, UR21 ;  /* 0x00000015e60f7c20 */ /* 0x000fe20008410000 */
[----:B------:R-:W-:Y:S02]  /*11030*/  FSEL R38, R0, -INF , !P4 ;  /* 0xff80000000267808 */ /* 0x000fe40006000000 */
[----:B------:R-:W-:Y:S02]  /*11040*/  ISETP.GE.AND P5, PT, R10, R247, PT ;  /* 0x000000f70a00720c */ /* 0x000fe40003fa6270 */
[----:B-1----:R-:W-:Y:S02]  /*11050*/  FSEL R0, R14, -INF , !P0 ;  /* 0xff8000000e007808 */ /* 0x002fe40004000000 */
[----:B------:R-:W-:Y:S02]  /*11060*/  FSEL R142, R51, -INF , !P6 ;  /* 0xff800000338e7808 */ /* 0x000fe40007000000 */
[----:B------:R-:W-:Y:S01]  /*11070*/  ISETP.GT.AND P0, PT, R3, R10, PT ;  /* 0x0000000a0300720c */ /* 0x000fe20003f04270 */
[----:B------:R-:W-:Y:S01]  /*11080*/  BAR.SYNC.DEFER_BLOCKING 0x0 ;  /* 0x0000000000007b1d */ /* 0x000fe20000010000 */
[----:B------:R-:W-:-:S02]  /*11090*/  ISETP.GE.AND P3, PT, R10, R248, PT ;  /* 0x000000f80a00720c */ /* 0x000fc40003f66270 */
[C---:B------:R-:W-:Y:S02]  /*110a0*/  ISETP.GE.AND P6, PT, R10.reuse, R246, PT ;  /* 0x000000f60a00720c */ /* 0x040fe40003fc6270 */
[----:B------:R-:W-:Y:S01]  /*110b0*/  ISETP.GE.AND P4, PT, R10, R249, PT ;  /* 0x000000f90a00720c */ /* 0x000fe20003f86270 */
[----:B------:R-:W-:Y:S01]  /*110c0*/  FMUL.FTZ R49, R49, UR21 ;  /* 0x0000001531317c20 */ /* 0x000fe20008410000 */
[----:B------:R-:W1:Y:S01]  /*110d0*/  MUFU.TANH R10, R15 ;  /* 0x0000000f000a7308 */ /* 0x000e620000002400 */
[----:B------:R-:W-:Y:S02]  /*110e0*/  FSEL R239, R0, -INF , !P5 ;  /* 0xff80000000ef7808 */ /* 0x000fe40006800000 */
[----:B---3--:R-:W-:Y:S02]  /*110f0*/  FSEL R0, R13, -INF , !P0 ;  /* 0xff8000000d007808 */ /* 0x008fe40004000000 */
[----:B------:R-:W-:Y:S02]  /*11100*/  ISETP.GT.AND P5, PT, R245, R9, PT ;  /* 0x00000009f500720c */ /* 0x000fe40003fa4270 */
[----:B------:R-:W-:Y:S01]  /*11110*/  FSEL R216, R0, -INF , !P4 ;  /* 0xff80000000d87808 */ /* 0x000fe20006000000 */
[----:B------:R-:W3:Y:S01]  /*11120*/  MUFU.TANH R13, R49 ;  /* 0x00000031000d7308 */ /* 0x000ee20000002400 */
[----:B--2---:R-:W-:Y:S01]  /*11130*/  FSEL R0, R11, -INF , !P5 ;  /* 0xff8000000b007808 */ /* 0x004fe20006800000 */
[----:B------:R-:W-:Y:S01]  /*11140*/  FMUL.FTZ R11, R52, UR21 ;  /* 0x00000015340b7c20 */ /* 0x000fe20008410000 */
[----:B------:R-:W-:-:S02]  /*11150*/  FSEL R244, R58, -INF , !P3 ;  /* 0xff8000003af47808 */ /* 0x000fc40005800000 */
[----:B------:R-:W-:Y:S02]  /*11160*/  ISETP.GE.AND P3, PT, R9, R247, PT ;  /* 0x000000f70900720c */ /* 0x000fe40003f66270 */
[----:B------:R-:W-:Y:S01]  /*11170*/  ISETP.GT.AND P5, PT, R3, R9, PT ;  /* 0x000000090300720c */ /* 0x000fe20003fa4270 */
[----:B------:R-:W2:Y:S01]  /*11180*/  MUFU.TANH R11, R11 ;  /* 0x0000000b000b7308 */ /* 0x000ea20000002400 */
[----:B------:R-:W-:Y:S01]  /*11190*/  FMUL.FTZ R53, R53, UR21 ;  /* 0x0000001535357c20 */ /* 0x000fe20008410000 */
[----:B------:R-:W-:Y:S02]  /*111a0*/  FSEL R250, R55, -INF , !P6 ;  /* 0xff80000037fa7808 */ /* 0x000fe40007000000 */
[----:B------:R-:W-:Y:S02]  /*111b0*/  FSEL R236, R0, -INF , !P3 ;  /* 0xff80000000ec7808 */ /* 0x000fe40005800000 */
[C---:B------:R-:W-:Y:S02]  /*111c0*/  ISETP.GE.AND P0, PT, R9.reuse, R248, PT ;  /* 0x000000f80900720c */ /* 0x040fe40003f06270 */
[----:B------:R-:W-:-:S02]  /*111d0*/  ISETP.GE.AND P6, PT, R9, R246, PT ;  /* 0x000000f60900720c */ /* 0x000fc40003fc6270 */
[----:B------:R-:W-:Y:S01]  /*111e0*/  ISETP.GE.AND P4, PT, R9, R249, PT ;  /* 0x000000f90900720c */ /* 0x000fe20003f86270 */
[----:B------:R-:W-:Y:S01]  /*111f0*/  FMUL.FTZ R9, R28, UR21 ;  /* 0x000000151c097c20 */ /* 0x000fe20008410000 */
[----:B-1----:R-:W-:Y:S02]  /*11200*/  FSEL R0, R10, -INF , !P5 ;  /* 0xff8000000a007808 */ /* 0x002fe40006800000 */
[----:B------:R-:W-:Y:S01]  /*11210*/  ISETP.GT.AND P3, PT, R245, R8, PT ;  /* 0x00000008f500720c */ /* 0x000fe20003f64270 */
[----:B------:R-:W1:Y:S01]  /*11220*/  MUFU.TANH R10, R53 ;  /* 0x00000035000a7308 */ /* 0x000e620000002400 */
[----:B------:R-:W-:Y:S02]  /*11230*/  FSEL R237, R59, -INF , !P0 ;  /* 0xff8000003bed7808 */ /* 0x000fe40004000000 */
[----:B------:R-:W-:Y:S02]  /*11240*/  FSEL R251, R0, -INF , !P4 ;  /* 0xff80000000fb7808 */ /* 0x000fe40006000000 */
[----:B------:R-:W-:-:S02]  /*11250*/  ISETP.GE.AND P0, PT, R8, R247, PT ;  /* 0x000000f70800720c */ /* 0x000fc40003f06270 */
[----:B---3--:R-:W-:Y:S01]  /*11260*/  FSEL R0, R13, -INF , !P3 ;  /* 0xff8000000d007808 */ /* 0x008fe20005800000 */
[----:B------:R-:W3:Y:S01]  /*11270*/  MUFU.TANH R9, R9 ;  /* 0x0000000900097308 */ /* 0x000ee20000002400 */
[----:B------:R-:W-:Y:S02]  /*11280*/  FSEL R238, R57, -INF , !P6 ;  /* 0xff80000039ee7808 */ /* 0x000fe40007000000 */
[----:B------:R-:W-:Y:S02]  /*11290*/  ISETP.GE.AND P6, PT, R8, R248, PT ;  /* 0x000000f80800720c */ /* 0x000fe40003fc6270 */
[----:B------:R-:W-:Y:S02]  /*112a0*/  FSEL R226, R0, -INF , !P0 ;  /* 0xff80000000e27808 */ /* 0x000fe40004000000 */
[----:B------:R-:W-:Y:S02]  /*112b0*/  ISETP.GT.AND P0, PT, R245, R7, PT ;  /* 0x00000007f500720c */ /* 0x000fe40003f04270 */
[----:B------:R-:W-:-:S02]  /*112c0*/  ISETP.GE.AND P5, PT, R8, R246, PT ;  /* 0x000000f60800720c */ /* 0x000fc40003fa6270 */
[----:B------:R-:W-:Y:S02]  /*112d0*/  ISETP.GE.AND P4, PT, R8, R249, PT ;  /* 0x000000f90800720c */ /* 0x000fe40003f86270 */
[----:B------:R-:W-:Y:S02]  /*112e0*/  ISETP.GT.AND P3, PT, R3, R8, PT ;  /* 0x000000080300720c */ /* 0x000fe40003f64270 */
[----:B------:R-:W-:Y:S02]  /*112f0*/  FSEL R227, R143, -INF , !P6 ;  /* 0xff8000008fe37808 */ /* 0x000fe40007000000 */
[----:B------:R-:W-:Y:S02]  /*11300*/  ISETP.GE.AND P6, PT, R7, R247, PT ;  /* 0x000000f70700720c */ /* 0x000fe40003fc6270 */
[----:B--2---:R-:W-:Y:S02]  /*11310*/  FSEL R8, R11, -INF , !P0 ;  /* 0xff8000000b087808 */ /* 0x004fe40004000000 */
[----:B------:R-:W-:-:S02]  /*11320*/  ISETP.GT.AND P0, PT, R245, R6, PT ;  /* 0x00000006f500720c */ /* 0x000fc40003f04270 */
[----:B------:R-:W-:Y:S02]  /*11330*/  FSEL R233, R8, -INF , !P6 ;  /* 0xff80000008e97808 */ /* 0x000fe40007000000 */
[----:B------:R-:W-:Y:S02]  /*11340*/  ISETP.GE.AND P6, PT, R6, R247, PT ;  /* 0x000000f70600720c */ /* 0x000fe40003fc6270 */
[----:B-1----:R-:W-:Y:S02]  /*11350*/  FSEL R8, R10, -INF , !P0 ;  /* 0xff8000000a087808 */ /* 0x002fe40004000000 */
[----:B------:R-:W-:Y:S02]  /*11360*/  ISETP.GT.AND P0, PT, R245, R5, PT ;  /* 0x00000005f500720c */ /* 0x000fe40003f04270 */
[----:B------:R-:W-:Y:S02]  /*11370*/  FSEL R243, R8, -INF , !P6 ;  /* 0xff80000008f37808 */ /* 0x000fe40007000000 */
[----:B------:R-:W-:-:S02]  /*11380*/  ISETP.GE.AND P6, PT, R5, R247, PT ;  /* 0x000000f70500720c */ /* 0x000fc40003fc6270 */
[----:B---3--:R-:W-:Y:S01]  /*11390*/  FSEL R8, R9, -INF , !P0 ;  /* 0xff80000009087808 */ /* 0x008fe20004000000 */
[----:B------:R-:W-:-:S03]  /*113a0*/  FMUL.FTZ R28, R29, UR21 ;  /* 0x000000151d1c7c20 */ /* 0x000fc60008410000 */
[----:B------:R-:W-:Y:S01]  /*113b0*/  FSEL R232, R8, -INF , !P6 ;  /* 0xff80000008e87808 */ /* 0x000fe20007000000 */
[----:B------:R1:W-:Y:S01]  /*113c0*/  STL [R1+0x20], R233 ;  /* 0x000020e901007387 */ /* 0x0003e20000100800 */
[----:B------:R-:W-:-:S03]  /*113d0*/  FMNMX3.FTZ R0, R217, R20, R2, !PT ;  /* 0x00000014d9007276 */ /* 0x000fc60007810002 */
[----:B------:R1:W-:Y:S01]  /*113e0*/  STL [R1+0x1c], R243 ;  /* 0x00001cf301007387 */ /* 0x0003e20000100800 */
[----:B------:R-:W2:Y:S03]  /*113f0*/  MUFU.TANH R28, R28 ;  /* 0x0000001c001c7308 */ /* 0x000ea60000002400 */
[----:B------:R1:W-:Y:S01]  /*11400*/  STL [R1+0x18], R232 ;  /* 0x000018e801007387 */ /* 0x0003e20000100800 */
[----:B------:R-:W-:Y:S01]  /*11410*/  FMNMX3.FTZ R0, R0, R19, R18, !PT ;  /* 0x0000001300007276 */ /* 0x000fe20007810012 */
[----:B------:R-:W-:-:S03]  /*11420*/  UIADD3 UR20, UPT, UPT, UR19, -0x3, URZ ;  /* 0xfffffffd13147890 */ /* 0x000fc6000fffe0ff */
[----:B------:R-:W-:Y:S01]  /*11430*/  FMNMX3.FTZ R0, R0, R208, R137, !PT ;  /* 0x000000d000007276 */ /* 0x000fe20007810089 */
[----:B------:R-:W-:-:S03]  /*11440*/  UISETP.GT.U32.AND UP1, UPT, UR20, UR14, UPT ;  /* 0x0000000e1400728c */ /* 0x000fc6000bf24070 */
[----:B------:R-:W-:Y:S01]  /*11450*/  FMNMX3.FTZ R0, R0, R43, R40, !PT ;  /* 0x0000002b00007276 */ /* 0x000fe20007810028 */
[----:B------:R-:W-:Y:S01]  /*11460*/  FMUL.FTZ R13, R231, UR21 ;  /* 0x00000015e70d7c20 */ /* 0x000fe20008410000 */
[----:B------:R-:W-:Y:S02]  /*11470*/  ISETP.GT.AND P0, PT, R245, R4, PT ;  /* 0x00000004f500720c */ /* 0x000fe40003f04270 */
[----:B------:R-:W-:Y:S01]  /*11480*/  FMNMX3.FTZ R0, R0, R252, R239, !PT ;  /* 0x000000fc00007276 */ /* 0x000fe200078100ef */
[----:B------:R3:W4:Y:S01]  /*11490*/  MUFU.TANH R29, R13 ;  /* 0x0000000d001d7308 */ /* 0x0007220000002400 */
[----:B------:R-:W-:Y:S02]  /*114a0*/  ISETP.GE.AND P6, PT, R4, R247, PT ;  /* 0x000000f70400720c */ /* 0x000fe40003fc6270 */
[----:B--2---:R-:W-:Y:S02]  /*114b0*/  FSEL R28, R28, -INF , !P0 ;  /* 0xff8000001c1c7808 */ /* 0x004fe40004000000 */
[----:B------:R-:W-:Y:S01]  /*114c0*/  FMNMX3.FTZ R135, R0, R236, R226, !PT ;  /* 0x000000ec00877276 */ /* 0x000fe200078100e2 */
[----:B---3--:R-:W-:Y:S01]  /*114d0*/  FMUL.FTZ R13, R222, UR21 ;  /* 0x00000015de0d7c20 */ /* 0x008fe20008410000 */
[----:B-1--4-:R-:W-:Y:S07]  /*114e0*/  BRA.U !UP1, `(.L_x_614) ;  /* 0x0000000109ac7547 */ /* 0x012fee000b800000 */
        /* <DEDUP_REMOVED lines=10> */
[----:B------:R-:W-:Y:S01]  /*11590*/  IMAD.U32 R14, RZ, RZ, UR25 ;  /* 0x00000019ff0e7e24 */ /* 0x000fe2000f8e00ff */
[----:B------:R-:W-:-:S04]  /*115a0*/  UIADD3 UR38, UP0, UPT, UR38, UR25, URZ ;  /* 0x0000001926267290 */ /* 0x000fc8000ff1e0ff */
[----:B------:R-:W-:Y:S02]  /*115b0*/  UIADD3.X UR37, UPT, UPT, UR37, UR23, URZ, UP0, !UPT ;  /* 0x0000001725257290 */ /* 0x000fe400087fe4ff */
[----:B------:R-:W-:Y:S01]  /*115c0*/  IMAD.U32 R10, RZ, RZ, UR38 ;  /* 0x00000026ff0a7e24 */ /* 0x000fe2000f8e00ff */
[----:B------:R-:W-:Y:S02]  /*115d0*/  MOV R9, UR38 ;  /* 0x0000002600097c02 */ /* 0x000fe40008000f00 */
[----:B--2---:R-:W-:-:S04]  /*115e0*/  LEA R16, P0, R16, R229, 0x7 ;  /* 0x000000e510107211 */ /* 0x004fc800078038ff */
[-C--:B---3--:R-:W-:Y:S01]  /*115f0*/  LEA.HI.X R17, R8, R228.reuse, R0, 0x7, P0 ;  /* 0x000000e408117211 */ /* 0x088fe200000f3c00 */
[----:B------:R-:W-:Y:S01]  /*11600*/  IMAD.U32 R0, RZ, RZ, UR23 ;  /* 0x00000017ff007e24 */ /* 0x000fe2000f8e00ff */
[----:B------:R-:W-:Y:S01]  /*11610*/  MOV R8, UR25 ;  /* 0x0000001900087c02 */ /* 0x000fe20008000f00 */
[----:B------:R-:W-:Y:S01]  /*11620*/  ULEA UR25, UP0, UR12, UR25, 0x5 ;  /* 0x000000190c197291 */ /* 0x000fe2000f8028ff */
[-C--:B------:R-:W-:Y:S01]  /*11630*/  LEA R14, P0, R14, R229.reuse, 0x1 ;  /* 0x000000e50e0e7211 */ /* 0x080fe200078008ff */
[----:B------:R-:W-:Y:S01]  /*11640*/  @!PT LDS RZ, [RZ] ;  /* 0x00000000fffff984 */ /* 0x000fe20000000800 */
[----:B------:R-:W-:Y:S01]  /*11650*/  @!PT LDS RZ, [RZ] ;  /* 0x00000000fffff984 */ /* 0x000fe20000000800 */
[----:B------:R-:W-:Y:S01]  /*11660*/  @!PT LDS RZ, [RZ] ;  /* 0x00000000fffff984 */ /* 0x000fe20000000800 */
[----:B------:R1:W-:Y:S02]  /*11670*/  LDGSTS.E.BYPASS.LTC128B.128 [R12+0x8000], desc[UR16][R16.64] ;  /* 0x08000000100c7fae */ /* 0x0003e4000b981a10 */
[----:B------:R-:W-:Y:S01]  /*11680*/  ULEA.HI.X UR12, UR12, UR23, UR13, 0x5, UP0 ;  /* 0x000000170c0c7291 */ /* 0x000fe200080f2c0d */
[-C--:B------:R-:W-:Y:S01]  /*11690*/  LEA.HI.X R15, R8, R228.reuse, R0, 0x1, P0 ;  /* 0x000000e4080f7211 */ /* 0x080fe200000f0c00 */
[----:B------:R-:W-:Y:S01]  /*116a0*/  IMAD.U32 R0, RZ, RZ, UR37 ;  /* 0x00000025ff007e24 */ /* 0x000fe2000f8e00ff */
[-C--:B------:R-:W-:Y:S01]  /*116b0*/  LEA R10, P0, R10, R229.reuse, 0x1 ;  /* 0x000000e50a0a7211 */ /* 0x080fe200078008ff */
[----:B------:R-:W-:Y:S01]  /*116c0*/  IMAD.U32 R8, RZ, RZ, UR25 ;  /* 0x00000019ff087e24 */ /* 0x000fe2000f8e00ff */
[----:B------:R1:W-:Y:S02]  /*116d0*/  LDGSTS.E.BYPASS.LTC128B.128 [R12+0xa000], desc[UR16][R16.64+0x80] ;  /* 0x0a000080100c7fae */ /* 0x0003e4000b981a10 */
[----:B------:R-:W-:Y:S01]  /*116e0*/  LEA.HI.X R11, R9, R228, R0, 0x1, P0 ;  /* 0x000000e4090b7211 */ /* 0x000fe200000f0c00 */
[----:B------:R-:W-:Y:S01]  /*116f0*/  IMAD.U32 R0, RZ, RZ, UR12 ;  /* 0x0000000cff007e24 */ /* 0x000fe2000f8e00ff */
[----:B------:R-:W-:Y:S01]  /*11700*/  MOV R9, UR25 ;  /* 0x0000001900097c02 */ /* 0x000fe20008000f00 */
[----:B------:R1:W-:Y:S01]  /*11710*/  LDGSTS.E.BYPASS.LTC128B.128 [R12+0x8800], desc[UR16][R14.64] ;  /* 0x088000000e0c7fae */ /* 0x0003e2000b981a10 */
[----:B------:R-:W-:-:S03]  /*11720*/  LEA R8, P0, R8, R229, 0x1 ;  /* 0x000000e508087211 */ /* 0x000fc600078008ff */
[----:B------:R1:W-:Y:S01]  /*11730*/  LDGSTS.E.BYPASS.LTC128B.128 [R12+0xa800], desc[UR16][R14.64+0x80] ;  /* 0x0a8000800e0c7fae */ /* 0x0003e2000b981a10 */
[----:B------:R-:W-:-:S03]  /*11740*/  LEA.HI.X R9, R9, R228, R0, 0x1, P0 ;  /* 0x000000e409097211 */ /* 0x000fc600000f0c00 */
[----:B------:R1:W-:Y:S04]  /*11750*/  LDGSTS.E.BYPASS.LTC128B.128 [R12+0x9000], desc[UR16][R10.64] ;  /* 0x090000000a0c7fae */ /* 0x0003e8000b981a10 */
[----:B------:R1:W-:Y:S04]  /*11760*/  LDGSTS.E.BYPASS.LTC128B.128 [R12+0xb000], desc[UR16][R10.64+0x80] ;  /* 0x0b0000800a0c7fae */ /* 0x0003e8000b981a10 */
[----:B------:R1:W-:Y:S04]  /*11770*/  LDGSTS.E.BYPASS.LTC128B.128 [R12+0x9800], desc[UR16][R8.64] ;  /* 0x09800000080c7fae */ /* 0x0003e8000b981a10 */
[----:B------:R1:W-:Y:S04]  /*11780*/  LDGSTS.E.BYPASS.LTC128B.128 [R12+0xb800], desc[UR16][R8.64+0x80] ;  /* 0x0b800080080c7fae */ /* 0x0003e8000b981a10 */
[----:B------:R-:W0:Y:S02]  /*11790*/  LDGDEPBAR ;  /* 0x00000000000079af */ /* 0x000e240000000000 */
.L_x_614:
[----:B------:R-:W2:Y:S01]  /*117a0*/  LDL.LU R55, [R1+0x40] ;  /* 0x0000400001377983 */ /* 0x000ea20000300800 */
[----:B------:R-:W-:Y:S01]  /*117b0*/  FSEL R0, R28, -INF , !P6 ;  /* 0xff8000001c007808 */ /* 0x000fe20007000000 */
[----:B-1----:R-:W1:Y:S01]  /*117c0*/  MUFU.TANH R8, R13 ;  /* 0x0000000d00087308 */ /* 0x002e620000002400 */
[----:B------:R-:W-:Y:S01]  /*117d0*/  FSEL R29, R29, -INF , !P3 ;  /* 0xff8000001d1d7808 */ /* 0x000fe20005800000 */
[----:B------:R-:W-:Y:S01]  /*117e0*/  STL [R1+0x94], R247 ;  /* 0x000094f701007387 */ /* 0x000fe20000100800 */
[----:B------:R-:W-:Y:S01]  /*117f0*/  ISETP.GE.AND P0, PT, R7, R248, PT ;  /* 0x000000f80700720c */ /* 0x000fe20003f06270 */
[----:B------:R-:W3:Y:S01]  /*11800*/  LDCU UR12, c[0x0][0x45c] ;  /* 0x00008b80ff0c77ac */ /* 0x000ee20008000800 */
[----:B------:R-:W-:Y:S01]  /*11810*/  FMNMX3.FTZ R135, R135, R233, R243, !PT ;  /* 0x000000e987877276 */ /* 0x000fe200078100f3 */
[----:B------:R-:W-:Y:S04]  /*11820*/  STL [R1+0x90], R245 ;  /* 0x000090f501007387 */ /* 0x000fe80000100800 */
[----:B------:R4:W-:Y:S04]  /*11830*/  STL [R1+0x8c], R241 ;  /* 0x00008cf101007387 */ /* 0x0009e80000100800 */
[----:B------:R-:W-:Y:S04]  /*11840*/  STL [R1+0x88], R225 ;  /* 0x000088e101007387 */ /* 0x000fe80000100800 */
[----:B------:R-:W-:Y:S04]  /*11850*/  STL [R1+0x84], R224 ;  /* 0x000084e001007387 */ /* 0x000fe80000100800 */
[----:B------:R-:W2:Y:S04]  /*11860*/  LDL.LU R54, [R1+0x3c] ;  /* 0x00003c0001367983 */ /* 0x000ea80000300800 */
[----:B------:R-:W-:Y:S04]  /*11870*/  STL [R1+0xc], R0 ;  /* 0x00000c0001007387 */ /* 0x000fe80000100800 */
[----:B------:R-:W2:Y:S01]  /*11880*/  LDL.LU R53, [R1+0x38] ;  /* 0x0000380001357983 */ /* 0x000ea20000300800 */
[----:B------:R-:W-:-:S04]  /*11890*/  ISETP.GT.AND P3, PT, R3, R7, PT ;  /* 0x000000070300720c */ /* 0x000fc80003f64270 */
[----:B-1----:R-:W-:Y:S02]  /*118a0*/  FSEL R12, R8, -INF , !P3 ;  /* 0xff800000080c7808 */ /* 0x002fe40005800000 */
[----:B------:R-:W-:Y:S02]  /*118b0*/  ISETP.GE.AND P3, PT, R5, R248, PT ;  /* 0x000000f80500720c */ /* 0x000fe40003f66270 */
[----:B------:R-:W-:Y:S02]  /*118c0*/  FSEL R13, R64, -INF , !P0 ;  /* 0xff800000400d7808 */ /* 0x000fe40004000000 */
[----:B------:R-:W-:Y:S02]  /*118d0*/  FSEL R11, R65, -INF , !P3 ;  /* 0xff800000410b7808 */ /* 0x000fe40005800000 */
[----:B------:R-:W-:Y:S01]  /*118e0*/  FMNMX3.FTZ R135, R135, R232, R0, !PT ;  /* 0x000000e887877276 */ /* 0x000fe20007810000 */
[----:B------:R-:W-:Y:S01]  /*118f0*/  STL [R1+0x14], R13 ;  /* 0x0000140d01007387 */ /* 0x000fe20000100800 */
[----:B----4-:R-:W-:-:S03]  /*11900*/  MOV R241, R56 ;  /* 0x0000003800f17202 */ /* 0x010fc60000000f00 */
[----:B------:R-:W-:Y:S04]  /*11910*/  STL [R1+0x98], R248 ;  /* 0x000098f801007387 */ /* 0x000fe80000100800 */
[----:B------:R-:W-:Y:S04]  /*11920*/  STL [R1+0x10], R11 ;  /* 0x0000100b01007387 */ /* 0x000fe80000100800 */
[----:B------:R-:W4:Y:S01]  /*11930*/  LDL.LU R14, [R1+0x4c] ;  /* 0x00004c00010e7983 */ /* 0x000f220000300800 */
[----:B------:R-:W-:Y:S02]  /*11940*/  FSEL R222, R62, -INF , !P5 ;  /* 0xff8000003ede7808 */ /* 0x000fe40006800000 */
[----:B------:R-:W-:-:S02]  /*11950*/  ISETP.GE.AND P6, PT, R7, R246, PT ;  /* 0x000000f60700720c */ /* 0x000fc40003fc6270 */
[----:B------:R-:W-:Y:S01]  /*11960*/  ISETP.GE.AND P5, PT, R7, R249, PT ;  /* 0x000000f90700720c */ /* 0x000fe20003fa6270 */
[----:B------:R-:W-:Y:S01]  /*11970*/  FMUL.FTZ R7, R223, UR21 ;  /* 0x00000015df077c20 */ /* 0x000fe20008410000 */
[----:B------:R-:W-:-:S03]  /*11980*/  ISETP.GE.AND P0, PT, R6, R248, PT ;  /* 0x000000f80600720c */ /* 0x000fc60003f06270 */
[----:B------:R-:W1:Y:S01]  /*11990*/  MUFU.TANH R10, R7 ;  /* 0x00000007000a7308 */ /* 0x000e620000002400 */
[----:B------:R-:W-:Y:S02]  /*119a0*/  FSEL R39, R132, -INF , !P0 ;  /* 0xff80000084277808 */ /* 0x000fe40004000000 */
[----:B------:R-:W-:Y:S02]  /*119b0*/  ISETP.GE.AND P0, PT, R4, R248, PT ;  /* 0x000000f80400720c */ /* 0x000fe40003f06270 */
[----:B------:R-:W-:Y:S02]  /*119c0*/  FSEL R48, R63, -INF , !P6 ;  /* 0xff8000003f307808 */ /* 0x000fe40007000000 */
[----:B------:R-:W-:Y:S02]  /*119d0*/  FSEL R34, R133, -INF , !P0 ;  /* 0xff80000085227808 */ /* 0x000fe40004000000 */
[C---:B------:R-:W-:Y:S02]  /*119e0*/  ISETP.GE.AND P6, PT, R6.reuse, R246, PT ;  /* 0x000000f60600720c */ /* 0x040fe40003fc6270 */
[----:B------:R-:W-:-:S02]  /*119f0*/  ISETP.GE.AND P3, PT, R6, R249, PT ;  /* 0x000000f90600720c */ /* 0x000fc40003f66270 */
[----:B------:R-:W-:Y:S01]  /*11a00*/  ISETP.GT.AND P0, PT, R3, R6, PT ;  /* 0x000000060300720c */ /* 0x000fe20003f04270 */
[----:B------:R-:W-:Y:S01]  /*11a10*/  FMUL.FTZ R6, R214, UR21 ;  /* 0x00000015d6067c20 */ /* 0x000fe20008410000 */
[----:B------:R-:W-:Y:S01]  /*11a20*/  FMUL.FTZ R8, R215, UR21 ;  /* 0x00000015d7087c20 */ /* 0x000fe20008410000 */
[----:B------:R-:W3:Y:S01]  /*11a30*/  SHFL.BFLY PT, R9, R135, 0x2, 0x1f ;  /* 0x0c401f0087097f89 */ /* 0x000ee200000e0000 */
[----:B-1----:R-:W-:Y:S02]  /*11a40*/  FSEL R10, R10, -INF , !P0 ;  /* 0xff8000000a0a7808 */ /* 0x002fe40004000000 */
[----:B------:R-:W-:Y:S02]  /*11a50*/  FSEL R52, R66, -INF , !P6 ;  /* 0xff80000042347808 */ /* 0x000fe40007000000 */
[----:B------:R-:W1:Y:S01]  /*11a60*/  MUFU.TANH R8, R8 ;  /* 0x0000000800087308 */ /* 0x000e620000002400 */
[-C--:B------:R-:W-:Y:S02]  /*11a70*/  ISETP.GE.AND P0, PT, R4, R246.reuse, PT ;  /* 0x000000f60400720c */ /* 0x080fe40003f06270 */
[----:B------:R-:W-:-:S02]  /*11a80*/  ISETP.GE.AND P6, PT, R5, R246, PT ;  /* 0x000000f60500720c */ /* 0x000fc40003fc6270 */
[----:B------:R-:W-:Y:S02]  /*11a90*/  FSEL R17, R136, -INF , !P0 ;  /* 0xff80000088117808 */ /* 0x000fe40004000000 */
[----:B------:R-:W-:Y:S02]  /*11aa0*/  FSEL R51, R67, -INF , !P6 ;  /* 0xff80000043337808 */ /* 0x000fe40007000000 */
[----:B------:R-:W-:Y:S02]  /*11ab0*/  FSEL R221, R29, -INF , !P4 ;  /* 0xff8000001ddd7808 */ /* 0x000fe40006000000 */
[C---:B------:R-:W-:Y:S02]  /*11ac0*/  ISETP.GT.AND P4, PT, R3.reuse, R5, PT ;  /* 0x000000050300720c */ /* 0x040fe40003f84270 */
[----:B------:R-:W-:Y:S02]  /*11ad0*/  ISETP.GT.AND P0, PT, R3, R4, PT ;  /* 0x000000040300720c */ /* 0x000fe40003f04270 */
[----:B------:R-:W-:-:S02]  /*11ae0*/  ISETP.GE.AND P6, PT, R5, R249, PT ;  /* 0x000000f90500720c */ /* 0x000fc40003fc6270 */
[----:B-1----:R-:W-:Y:S02]  /*11af0*/  FSEL R3, R8, -INF , !P0 ;  /* 0xff80000008037808 */ /* 0x002fe40004000000 */
[----:B------:R-:W-:Y:S02]  /*11b00*/  FSEL R247, R12, -INF , !P5 ;  /* 0xff8000000cf77808 */ /* 0x000fe40006800000 */
[----:B------:R-:W-:Y:S02]  /*11b10*/  FSEL R143, R10, -INF , !P3 ;  /* 0xff8000000a8f7808 */ /* 0x000fe40005800000 */
[----:B---3--:R-:W-:-:S05]  /*11b20*/  FMNMX.FTZ R135, R135, R9, !PT ;  /* 0x0000000987877209 */ /* 0x008fca0007810000 */
[----:B------:R-:W1:Y:S02]  /*11b30*/  SHFL.BFLY PT, R9, R135, 0x1, 0x1f ;  /* 0x0c201f0087097f89 */ /* 0x000e6400000e0000 */
[----:B-1----:R-:W-:-:S04]  /*11b40*/  FMNMX.FTZ R135, R135, R9, !PT ;  /* 0x0000000987877209 */ /* 0x002fc80007810000 */
[C---:B------:R-:W-:Y:S01]  /*11b50*/  FSETP.NEU.FTZ.AND P0, PT, R135.reuse, -INF , PT ;  /* 0xff8000008700780b */ /* 0x040fe20003f1d000 */
[----:B------:R-:W-:-:S05]  /*11b60*/  FMUL.FTZ R28, R135, UR12 ;  /* 0x0000000c871c7c20 */ /* 0x000fca0008410000 */
[----:B------:R-:W-:-:S05]  /*11b70*/  FSEL R28, R28, RZ, P0 ;  /* 0x000000ff1c1c7208 */ /* 0x000fca0000000000 */
[----:B------:R-:W-:-:S04]  /*11b80*/  FFMA.FTZ R2, R2, UR12, -R28 ;  /* 0x0000000c02027c23 */ /* 0x000fc8000801081c */
[----:B------:R-:W-:Y:S01]  /*11b90*/  MUFU.EX2 R242, R2 ;  /* 0x0000000200f27308 */ /* 0x000fe20000000800 */
[----:B------:R-:W-:Y:S04]  /*11ba0*/  STL [R1+0x9c], R246 ;  /* 0x00009cf601007387 */ /* 0x000fe80000100800 */
[----:B------:R-:W-:Y:S01]  /*11bb0*/  STL [R1+0xa0], R249 ;  /* 0x0000a0f901007387 */ /* 0x000fe20000100800 */
[----:B--2---:R-:W-:-:S04]  /*11bc0*/  FMNMX3.FTZ R0, R55, R22, R21, !PT ;  /* 0x0000001637007276 */ /* 0x004fc80007810015 */
[----:B------:R-:W-:-:S04]  /*11bd0*/  FMNMX3.FTZ R0, R0, R24, R23, !PT ;  /* 0x0000001800007276 */ /* 0x000fc80007810017 */
[----:B------:R-:W-:-:S04]  /*11be0*/  FMNMX3.FTZ R0, R0, R209, R50, !PT ;  /* 0x000000d100007276 */ /* 0x000fc80007810032 */
[----:B------:R-:W-:-:S04]  /*11bf0*/  FMNMX3.FTZ R0, R0, R47, R41, !PT ;  /* 0x0000002f00007276 */ /* 0x000fc80007810029 */
[----:B------:R-:W-:-:S04]  /*11c00*/  FMNMX3.FTZ R0, R0, R241, R244, !PT ;  /* 0x000000f100007276 */ /* 0x000fc800078100f4 */
[----:B------:R-:W-:Y:S02]  /*11c10*/  FMNMX3.FTZ R7, R0, R237, R227, !PT ;  /* 0x000000ed00077276 */ /* 0x000fe400078100e3 */
[----:B------:R-:W-:-:S04]  /*11c20*/  FMNMX3.FTZ R0, R54, R26, R25, !PT ;  /* 0x0000001a36007276 */ /* 0x000fc80007810019 */
[----:B------:R-:W-:Y:S02]  /*11c30*/  FMNMX3.FTZ R0, R0, R30, R27, !PT ;  /* 0x0000001e00007276 */ /* 0x000fe4000781001b */
[----:B------:R-:W-:Y:S02]  /*11c40*/  FMNMX3.FTZ R7, R7, R13, R39, !PT ;  /* 0x0000000d07077276 */ /* 0x000fe40007810027 */
[----:B------:R-:W-:Y:S02]  /*11c50*/  FMNMX3.FTZ R0, R0, R210, R138, !PT ;  /* 0x000000d200007276 */ /* 0x000fe4000781008a */
[----:B------:R-:W-:Y:S02]  /*11c60*/  FMNMX3.FTZ R134, R7, R11, R34, !PT ;  /* 0x0000000b07867276 */ /* 0x000fe40007810022 */
[----:B------:R-:W-:Y:S01]  /*11c70*/  FMNMX3.FTZ R0, R0, R45, R42, !PT ;  /* 0x0000002d00007276 */ /* 0x000fe2000781002a */
[----:B------:R1:W2:Y:S03]  /*11c80*/  MUFU.TANH R11, R6 ;  /* 0x00000006000b7308 */ /* 0x0002a60000002400 */
[----:B-1----:R-:W-:-:S02]  /*11c90*/  FMNMX3.FTZ R6, R0, R142, R250, !PT ;  /* 0x0000008e00067276 */ /* 0x002fc400078100fa */
[----:B------:R-:W-:Y:S02]  /*11ca0*/  FMNMX3.FTZ R0, R53, R32, R31, !PT ;  /* 0x0000002035007276 */ /* 0x000fe4000781001f */
[----:B------:R-:W-:Y:S02]  /*11cb0*/  FMNMX3.FTZ R6, R6, R238, R222, !PT ;  /* 0x000000ee06067276 */ /* 0x000fe400078100de */
[----:B------:R-:W-:Y:S02]  /*11cc0*/  FMNMX3.FTZ R0, R0, R33, R35, !PT ;  /* 0x0000002100007276 */ /* 0x000fe40007810023 */
[----:B------:R-:W-:Y:S02]  /*11cd0*/  FMNMX3.FTZ R136, R6, R48, R52, !PT ;  /* 0x0000003006887276 */ /* 0x000fe40007810034 */
[----:B------:R-:W-:Y:S02]  /*11ce0*/  FMNMX3.FTZ R0, R0, R220, R211, !PT ;  /* 0x000000dc00007276 */ /* 0x000fe400078100d3 */
[----:B------:R-:W-:-:S02]  /*11cf0*/  FMNMX3.FTZ R136, R136, R51, R17, !PT ;  /* 0x0000003388887276 */ /* 0x000fc40007810011 */
[----:B------:R-:W-:Y:S02]  /*11d00*/  FMNMX3.FTZ R0, R0, R139, R44, !PT ;  /* 0x0000008b00007276 */ /* 0x000fe4000781002c */
[----:B--2---:R-:W-:Y:S02]  /*11d10*/  FSEL R6, R11, -INF , !P4 ;  /* 0xff8000000b067808 */ /* 0x004fe40006000000 */
[----:B------:R-:W-:Y:S02]  /*11d20*/  FMNMX3.FTZ R0, R0, R38, R216, !PT ;  /* 0x0000002600007276 */ /* 0x000fe400078100d8 */
[----:B------:R-:W-:Y:S02]  /*11d30*/  ISETP.GE.AND P4, PT, R4, R249, PT ;  /* 0x000000f90400720c */ /* 0x000fe40003f86270 */
[----:B------:R-:W1:Y:S01]  /*11d40*/  SHFL.BFLY PT, R4, R136, 0x2, 0x1f ;  /* 0x0c401f0088047f89 */ /* 0x000e6200000e0000 */
[----:B------:R-:W-:Y:S02]  /*11d50*/  FMNMX3.FTZ R0, R0, R251, R221, !PT ;  /* 0x000000fb00007276 */ /* 0x000fe400078100dd */
[----:B------:R-:W-:-:S02]  /*11d60*/  FSEL R141, R6, -INF , !P6 ;  /* 0xff800000068d7808 */ /* 0x000fc40007000000 */
[----:B------:R-:W-:Y:S02]  /*11d70*/  FSEL R46, R3, -INF , !P4 ;  /* 0xff800000032e7808 */ /* 0x000fe40006000000 */
[----:B------:R-:W-:-:S04]  /*11d80*/  FMNMX3.FTZ R0, R0, R247, R143, !PT ;  /* 0x000000f700007276 */ /* 0x000fc8000781008f */
[----:B------:R-:W-:-:S05]  /*11d90*/  FMNMX3.FTZ R0, R0, R141, R46, !PT ;  /* 0x0000008d00007276 */ /* 0x000fca000781002e */
[----:B------:R-:W2:Y:S04]  /*11da0*/  SHFL.BFLY PT, R3, R0, 0x2, 0x1f ;  /* 0x0c401f0000037f89 */ /* 0x000ea800000e0000 */
[----:B------:R-:W3:Y:S01]  /*11db0*/  SHFL.BFLY PT, R7, R134, 0x2, 0x1f ;  /* 0x0c401f0086077f89 */ /* 0x000ee200000e0000 */
[----:B-1----:R-:W-:-:S05]  /*11dc0*/  FMNMX.FTZ R136, R136, R4, !PT ;  /* 0x0000000488887209 */ /* 0x002fca0007810000 */
[----:B------:R-:W1:Y:S01]  /*11dd0*/  SHFL.BFLY PT, R4, R136, 0x1, 0x1f ;  /* 0x0c201f0088047f89 */ /* 0x000e6200000e0000 */
[----:B--2---:R-:W-:-:S05]  /*11de0*/  FMNMX.FTZ R0, R0, R3, !PT ;  /* 0x0000000300007209 */ /* 0x004fca0007810000 */
[----:B------:R-:W2:Y:S01]  /*11df0*/  SHFL.BFLY PT, R133, R0, 0x1, 0x1f ;  /* 0x0c201f0000857f89 */ /* 0x000ea200000e0000 */
[----:B---3--:R-:W-:-:S05]  /*11e00*/  FMNMX.FTZ R134, R134, R7, !PT ;  /* 0x0000000786867209 */ /* 0x008fca0007810000 */
[----:B------:R-:W3:Y:S01]  /*11e10*/  SHFL.BFLY PT, R5, R134, 0x1, 0x1f ;  /* 0x0c201f0086057f89 */ /* 0x000ee200000e0000 */
[----:B-1----:R-:W-:-:S04]  /*11e20*/  FMNMX.FTZ R136, R136, R4, !PT ;  /* 0x0000000488887209 */ /* 0x002fc80007810000 */
[C---:B------:R-:W-:Y:S01]  /*11e30*/  FSETP.NEU.FTZ.AND P4, PT, R136.reuse, -INF , PT ;  /* 0xff8000008800780b */ /* 0x040fe20003f9d000 */
[----:B------:R-:W-:-:S05]  /*11e40*/  FMUL.FTZ R2, R136, UR12 ;  /* 0x0000000c88027c20 */ /* 0x000fca0008410000 */
[----:B------:R-:W-:-:S05]  /*11e50*/  FSEL R2, R2, RZ, P4 ;  /* 0x000000ff02027208 */ /* 0x000fca0002000000 */
[--C-:B------:R-:W-:Y:S01]  /*11e60*/  FFMA.FTZ R3, R26, UR12, -R2.reuse ;  /* 0x0000000c1a037c23 */ /* 0x100fe20008010802 */
[----:B--2---:R-:W-:Y:S01]  /*11e70*/  FMNMX.FTZ R133, R0, R133, !PT ;  /* 0x0000008500857209 */ /* 0x004fe20007810000 */
[----:B------:R-:W-:Y:S02]  /*11e80*/  FFMA.FTZ R0, R25, UR12, -R2 ;  /* 0x0000000c19007c23 */ /* 0x000fe40008010802 */
[----:B------:R1:W-:Y:S01]  /*11e90*/  MUFU.EX2 R225, R3 ;  /* 0x0000000300e17308 */ /* 0x0003e20000000800 */
[----:B------:R-:W-:Y:S02]  /*11ea0*/  FSETP.NEU.FTZ.AND P3, PT, R133, -INF , PT ;  /* 0xff8000008500780b */ /* 0x000fe40003f7d000 */
[----:B---3--:R-:W-:-:S05]  /*11eb0*/  FMNMX.FTZ R134, R134, R5, !PT ;  /* 0x0000000586867209 */ /* 0x008fca0007810000 */
[----:B------:R2:W-:Y:S01]  /*11ec0*/  MUFU.EX2 R249, R0 ;  /* 0x0000000000f97308 */ /* 0x0005e20000000800 */
[----:B------:R-:W-:Y:S01]  /*11ed0*/  FMUL.FTZ R29, R134, UR12 ;  /* 0x0000000c861d7c20 */ /* 0x000fe20008410000 */
[----:B-1----:R-:W-:Y:S01]  /*11ee0*/  FMUL.FTZ R3, R133, UR12 ;  /* 0x0000000c85037c20 */ /* 0x002fe20008410000 */
[----:B--2---:R-:W-:-:S04]  /*11ef0*/  FFMA.FTZ R0, R30, UR12, -R2 ;  /* 0x0000000c1e007c23 */ /* 0x004fc80008010802 */
[----:B------:R-:W-:Y:S01]  /*11f00*/  FSEL R3, R3, RZ, P3 ;  /* 0x000000ff03037208 */ /* 0x000fe20001800000 */
[----:B------:R1:W-:Y:S01]  /*11f10*/  MUFU.EX2 R16, R0 ;  /* 0x0000000000107308 */ /* 0x0003e20000000800 */
[----:B------:R-:W-:-:S04]  /*11f20*/  FSETP.NEU.FTZ.AND P5, PT, R134, -INF , PT ;  /* 0xff8000008600780b */ /* 0x000fc80003fbd000 */
[----:B------:R-:W-:Y:S01]  /*11f30*/  FSEL R29, R29, RZ, P5 ;  /* 0x000000ff1d1d7208 */ /* 0x000fe20002800000 */
[----:B-1----:R-:W-:-:S04]  /*11f40*/  FFMA.FTZ R0, R27, UR12, -R2 ;  /* 0x0000000c1b007c23 */ /* 0x002fc80008010802 */
[----:B------:R1:W-:Y:S01]  /*11f50*/  MUFU.EX2 R36, R0 ;  /* 0x0000000000247308 */ /* 0x0003e20000000800 */
[----:B------:R-:W-:Y:S01]  /*11f60*/  FFMA.FTZ R21, R21, UR12, -R29 ;  /* 0x0000000c15157c23 */ /* 0x000fe2000801081d */
[----:B----4-:R-:W-:Y:S02]  /*11f70*/  LEA R243, R14, UR6, 0x1 ;  /* 0x000000060ef37c11 */ /* 0x010fe4000f8e08ff */
[----:B------:R-:W-:-:S03]  /*11f80*/  FSEL R4, R135, RZ, P0 ;  /* 0x000000ff87047208 */ /* 0x000fc60000000000 */
[----:B------:R-:W2:Y:S01]  /*11f90*/  LDSM.16.MT88.4 R12, [R243+0xc000] ;  /* 0x00c00000f30c783b */ /* 0x000ea20000004200 */
[----:B-1----:R-:W-:-:S04]  /*11fa0*/  FFMA.FTZ R0, R32, UR12, -R3 ;  /* 0x0000000c20007c23 */ /* 0x002fc80008010803 */
[----:B------:R1:W-:Y:S08]  /*11fb0*/  MUFU.EX2 R224, R0 ;  /* 0x0000000000e07308 */ /* 0x0003f00000000800 */
[----:B------:R-:W-:Y:S01]  /*11fc0*/  MUFU.EX2 R140, R21 ;  /* 0x00000015008c7308 */ /* 0x000fe20000000800 */
[----:B-1----:R-:W-:-:S07]  /*11fd0*/  FFMA.FTZ R0, R31, UR12, -R3 ;  /* 0x0000000c1f007c23 */ /* 0x002fce0008010803 */
[----:B------:R1:W-:Y:S01]  /*11fe0*/  MUFU.EX2 R245, R0 ;  /* 0x0000000000f57308 */ /* 0x0003e20000000800 */
[--C-:B------:R-:W-:Y:S01]  /*11ff0*/  FFMA.FTZ R24, R24, UR12, -R29.reuse ;  /* 0x0000000c18187c23 */ /* 0x100fe2000801081d */
[----:B------:R-:W-:Y:S01]  /*12000*/  FADD.FTZ R4, R217, -R4 ;  /* 0x80000004d9047221 */ /* 0x000fe20000010000 */
[----:B------:R-:W-:Y:S01]  /*12010*/  FFMA.FTZ R23, R23, UR12, -R29 ;  /* 0x0000000c17177c23 */ /* 0x000fe2000801081d */
[----:B-1----:R-:W-:-:S04]  /*12020*/  FFMA.FTZ R0, R33, UR12, -R3 ;  /* 0x0000000c21007c23 */ /* 0x002fc80008010803 */
[----:B------:R1:W-:Y:S01]  /*12030*/  MUFU.EX2 R21, R0 ;  /* 0x0000000000157308 */ /* 0x0003e20000000800 */
[--C-:B------:R-:W-:Y:S01]  /*12040*/  FFMA.FTZ R20, R20, UR12, -R28.reuse ;  /* 0x0000000c14147c23 */ /* 0x100fe2000801081c */
[--C-:B------:R-:W-:Y:S01]  /*12050*/  FFMA.FTZ R19, R19, UR12, -R28.reuse ;  /* 0x0000000c13137c23 */ /* 0x100fe2000801081c */
[----:B------:R-:W-:Y:S01]  /*12060*/  FFMA.FTZ R18, R18, UR12, -R28 ;  /* 0x0000000c12127c23 */ /* 0x000fe2000801081c */
[----:B------:R-:W-:Y:S01]  /*12070*/  FFMA.FTZ R22, R22, UR12, -R29 ;  /* 0x0000000c16167c23 */ /* 0x000fe2000801081d */
[----:B------:R-:W-:Y:S01]  /*12080*/  FMUL.FTZ R4, R4, UR12 ;  /* 0x0000000c04047c20 */ /* 0x000fe20008410000 */
[----:B-1----:R-:W-:-:S05]  /*12090*/  FSEL R0, R134, RZ, P5 ;  /* 0x000000ff86007208 */ /* 0x002fca0002800000 */
[----:B------:R-:W-:Y:S01]  /*120a0*/  FADD.FTZ R0, R55, -R0 ;  /* 0x8000000037007221 */ /* 0x000fe20000010000 */
[----:B------:R-:W-:Y:S03]  /*120b0*/  MUFU.EX2 R56, R24 ;  /* 0x0000001800387308 */ /* 0x000fe60000000800 */
[----:B------:R-:W-:Y:S01]  /*120c0*/  FMUL.FTZ R31, R0, UR12 ;  /* 0x0000000c001f7c20 */ /* 0x000fe20008410000 */
[----:B------:R-:W-:Y:S02]  /*120d0*/  FSEL R0, R133, RZ, P3 ;  /* 0x000000ff85007208 */ /* 0x000fe40001800000 */
[----:B------:R-:W-:Y:S02]  /*120e0*/  FSEL R5, R136, RZ, P4 ;  /* 0x000000ff88057208 */ /* 0x000fe40002000000 */
[----:B------:R-:W1:Y:S01]  /*120f0*/  MUFU.EX2 R246, R20 ;  /* 0x0000001400f67308 */ /* 0x000e620000000800 */
[----:B------:R-:W-:-:S07]  /*12100*/  FADD.FTZ R0, R53, -R0 ;  /* 0x8000000035007221 */ /* 0x000fce0000010000 */
[----:B------:R-:W-:Y:S01]  /*12110*/  MUFU.EX2 R49, R19 ;  /* 0x0000001300317308 */ /* 0x000fe20000000800 */
[----:B------:R-:W-:-:S07]  /*12120*/  FMUL.FTZ R0, R0, UR12 ;  /* 0x0000000c00007c20 */ /* 0x000fce0008410000 */
[----:B------:R-:W-:Y:S08]  /*12130*/  MUFU.EX2 R37, R18 ;  /* 0x0000001200257308 */ /* 0x000ff00000000800 */
[----:B------:R-:W-:Y:S08]  /*12140*/  MUFU.EX2 R248, R22 ;  /* 0x0000001600f87308 */ /* 0x000ff00000000800 */
[----:B------:R-:W-:Y:S08]  /*12150*/  MUFU.EX2 R23, R23 ;  /* 0x0000001700177308 */ /* 0x000ff00000000800 */
[----:B------:R3:W4:Y:S08]  /*12160*/  MUFU.EX2 R32, R4 ;  /* 0x0000000400207308 */ /* 0x0007300000000800 */
[----:B------:R-:W2:Y:S01]  /*12170*/  MUFU.EX2 R31, R31 ;  /* 0x0000001f001f7308 */ /* 0x000ea20000000800 */
[----:B------:R2:W-:Y:S01]  /*12180*/  STL [R1+0xa4], R135 ;  /* 0x0000a48701007387 */ /* 0x0005e20000100800 */
[----:B---3--:R-:W-:-:S06]  /*12190*/  FADD.FTZ R4, R54, -R5 ;  /* 0x8000000536047221 */ /* 0x008fcc0000010000 */
[----:B------:R3:W-:Y:S01]  /*121a0*/  MUFU.EX2 R33, R0 ;  /* 0x0000000000217308 */ /* 0x0007e20000000800 */
[----:B------:R-:W-:Y:S01]  /*121b0*/  STL [R1+0xa8], R134 ;  /* 0x0000a88601007387 */ /* 0x000fe20000100800 */
[----:B------:R-:W-:-:S03]  /*121c0*/  FMUL.FTZ R4, R4, UR12 ;  /* 0x0000000c04047c20 */ /* 0x000fc60008410000 */
[----:B------:R2:W-:Y:S01]  /*121d0*/  STL [R1+0xac], R136 ;  /* 0x0000ac8801007387 */ /* 0x0005e20000100800 */
[----:B-1----:R-:W-:Y:S01]  /*121e0*/  F2FP.F16.F32.PACK_AB R8, R242, R246 ;  /* 0x000000f6f208723e */ /* 0x002fe200000000ff */
[----:B----4-:R-:W-:Y:S01]  /*121f0*/  FMUL.FTZ R144, R144, R32 ;  /* 0x0000002090907220 */ /* 0x010fe20000410000 */
[----:B------:R-:W-:Y:S01]  /*12200*/  F2FP.F16.F32.PACK_AB R9, R140, R248 ;  /* 0x000000f88c09723e */ /* 0x000fe200000000ff */
[----:B------:R-:W-:Y:S01]  /*12210*/  FMUL.FTZ R145, R145, R32 ;  /* 0x0000002091917220 */ /* 0x000fe20000410000 */
[----:B---3--:R-:W-:Y:S01]  /*12220*/  FFMA.FTZ R0, R35, UR12, -R3 ;  /* 0x0000000c23007c23 */ /* 0x008fe20008010803 */
[----:B--2---:R-:W-:Y:S02]  /*12230*/  MOV R135, R34 ;  /* 0x0000002200877202 */ /* 0x004fe40000000f00 */
[----:B------:R-:W1:Y:S01]  /*12240*/  MUFU.EX2 R34, R4 ;  /* 0x0000000400227308 */ /* 0x000e620000000800 */
[----:B------:R-:W-:Y:S01]  /*12250*/  F2FP.F16.F32.PACK_AB R10, R37, R49 ;  /* 0x00000031250a723e */ /* 0x000fe200000000ff */
[-C--:B------:R-:W-:Y:S01]  /*12260*/  FMUL.FTZ R146, R146, R31.reuse ;  /* 0x0000001f92927220 */ /* 0x080fe20000410000 */
[----:B------:R-:W-:-:S05]  /*12270*/  FMUL.FTZ R147, R147, R31 ;  /* 0x0000001f93937220 */ /* 0x000fca0000410000 */
[----:B------:R2:W3:Y:S01]  /*12280*/  MUFU.EX2 R223, R0 ;  /* 0x0000000000df7308 */ /* 0x0004e20000000800 */
[----:B------:R-:W-:-:S04]  /*12290*/  MOV R136, R56 ;  /* 0x0000003800887202 */ /* 0x000fc80000000f00 */
[----:B------:R-:W-:Y:S01]  /*122a0*/  F2FP.F16.F32.PACK_AB R11, R23, R136 ;  /* 0x00000088170b723e */ /* 0x000fe200000000ff */
[----:B------:R-:W-:Y:S01]  /*122b0*/  IMAD.MOV.U32 R134, RZ, RZ, R52 ;  /* 0x000000ffff867224 */ /* 0x000fe200078e0034 */
[----:B------:R-:W-:-:S05]  /*122c0*/  SEL R20, R240, 0xffffffe0, !P2 ;  /* 0xffffffe0f0147807 */ /* 0x000fca0005000000 */
[----:B------:R-:W-:Y:S01]  /*122d0*/  HMMA.16816.F32 R52, R8, R12, R144 ;  /* 0x0000000c0834723c */ /* 0x000fe20000001890 */
[----:B------:R-:W-:Y:S02]  /*122e0*/  IMAD.MOV.U32 R147, RZ, RZ, R16 ;  /* 0x000000ffff937224 */ /* 0x000fe400078e0010 */
[-C--:B-1----:R-:W-:Y:S01]  /*122f0*/  FMUL.FTZ R148, R148, R34.reuse ;  /* 0x0000002294947220 */ /* 0x082fe20000410000 */
[----:B--2---:R-:W-:Y:S02]  /*12300*/  VIADD R0, R243, 0xc000 ;  /* 0x0000c000f3007836 */ /* 0x004fe40000000000 */
[-C--:B------:R-:W-:Y:S01]  /*12310*/  FMUL.FTZ R149, R149, R34.reuse ;  /* 0x0000002295957220 */ /* 0x080fe20000410000 */
[-C--:B------:R-:W-:Y:S01]  /*12320*/  FMUL.FTZ R150, R150, R33.reuse ;  /* 0x0000002196967220 */ /* 0x080fe20000410000 */
[----:B------:R-:W-:Y:S01]  /*12330*/  FMUL.FTZ R151, R151, R33 ;  /* 0x0000002197977220 */ /* 0x000fe20000410000 */
[----:B------:R-:W-:Y:S01]  /*12340*/  F2FP.F16.F32.PACK_AB R4, R249, R225 ;  /* 0x000000e1f904723e */ /* 0x000fe200000000ff */
[----:B------:R-:W-:Y:S01]  /*12350*/  FMUL.FTZ R152, R152, R34 ;  /* 0x0000002298987220 */ /* 0x000fe20000410000 */
[----:B------:R-:W-:Y:S01]  /*12360*/  F2FP.F16.F32.PACK_AB R5, R245, R224 ;  /* 0x000000e0f505723e */ /* 0x000fe200000000ff */
[----:B------:R-:W-:Y:S01]  /*12370*/  FMUL.FTZ R153, R153, R34 ;  /* 0x0000002299997220 */ /* 0x000fe20000410000 */
[----:B------:R-:W-:Y:S01]  /*12380*/  F2FP.F16.F32.PACK_AB R6, R36, R147 ;  /* 0x000000932406723e */ /* 0x000fe200000000ff */
[----:B------:R-:W-:Y:S01]  /*12390*/  FMUL.FTZ R154, R154, R33 ;  /* 0x000000219a9a7220 */ /* 0x000fe20000410000 */
[----:B---3--:R-:W-:Y:S01]  /*123a0*/  F2FP.F16.F32.PACK_AB R7, R223, R21 ;  /* 0x00000015df07723e */ /* 0x008fe200000000ff */
[----:B------:R-:W-:Y:S01]  /*123b0*/  FMUL.FTZ R155, R155, R33 ;  /* 0x000000219b9b7220 */ /* 0x000fe20000410000 */
[-C--:B------:R-:W-:Y:S01]  /*123c0*/  FMUL.FTZ R156, R156, R32.reuse ;  /* 0x000000209c9c7220 */ /* 0x080fe20000410000 */
[----:B------:R-:W-:Y:S01]  /*123d0*/  FMUL.FTZ R157, R157, R32 ;  /* 0x000000209d9d7220 */ /* 0x000fe20000410000 */
[-C--:B------:R-:W-:Y:S01]  /*123e0*/  FMUL.FTZ R158, R158, R31.reuse ;  /* 0x0000001f9e9e7220 */ /* 0x080fe20000410000 */
[----:B------:R-:W-:Y:S01]  /*123f0*/  FMUL.FTZ R159, R159, R31 ;  /* 0x0000001f9f9f7220 */ /* 0x000fe20000410000 */
[----:B------:R-:W-:-:S02]  /*12400*/  IADD3 R35, PT, PT, R20, R243, RZ ;  /* 0x000000f314237210 */ /* 0x000fc40007ffe0ff */
[----:B------:R-:W-:Y:S02]  /*12410*/  IADD3 R30, PT, PT, R243, 0xc040, RZ ;  /* 0x0000c040f31e7810 */ /* 0x000fe40007ffe0ff */
[----:B------:R-:W-:Y:S01]  /*12420*/  @P1 IADD3 R30, PT, PT, R0, -0x40, RZ ;  /* 0xffffffc0001e1810 */ /* 0x000fe20007ffe0ff */
[C---:B------:R-:W-:Y:S01]  /*12430*/  HMMA.16816.F32 R232, R4.reuse, R12, R148 ;  /* 0x0000000c04e8723c */ /* 0x040fe20000001894 */
[----:B------:R-:W-:Y:S02]  /*12440*/  MOV R22, R17 ;  /* 0x0000001100167202 */ /* 0x000fe40000000f00 */
[----:B------:R-:W-:Y:S01]  /*12450*/  MOV R146, R216 ;  /* 0x000000d800927202 */ /* 0x000fe20000000f00 */
[----:B------:R-:W1:Y:S04]  /*12460*/  LDSM.16.MT88.4 R16, [R35+0xc000] ;  /* 0x00c000002310783b */ /* 0x000e680000004200 */
[-C--:B------:R-:W-:Y:S08]  /*12470*/  HMMA.16816.F32 R216, R4, R14.reuse, R152 ;  /* 0x0000000e04d8723c */ /* 0x080ff00000001898 */
[C---:B------:R-:W-:Y:S01]  /*12480*/  HMMA.16816.F32 R24, R8.reuse, R14, R156 ;  /* 0x0000000e0818723c */ /* 0x040fe2000000189c */
[----:B------:R-:W2:Y:S01]  /*12490*/  LDSM.16.MT88.4 R12, [R30] ;  /* 0x000000001e0c783b */ /* 0x000ea20000004200 */
        /* <DEDUP_REMOVED lines=32> */
[----:B------:R-:W-:Y:S01]  /*126a0*/  IMAD.IADD R132, R20, 0x1, R30 ;  /* 0x0000000114847824 */ /* 0x000fe200078e021e */
[-C--:B-1----:R-:W-:Y:S08]  /*126b0*/  HMMA.16816.F32 R228, R8, R16.reuse, R160 ;  /* 0x0000001008e4723c */ /* 0x082ff000000018a0 */
[C---:B------:R-:W-:Y:S08]  /*126c0*/  HMMA.16816.F32 R212, R4.reuse, R16, R164 ;  /* 0x0000001004d4723c */ /* 0x040ff000000018a4 */
[-C--:B------:R-:W-:Y:S08]  /*126d0*/  HMMA.16816.F32 R64, R4, R18.reuse, R168 ;  /* 0x000000120440723c */ /* 0x080ff000000018a8 */
[C---:B------:R-:W-:Y:S01]  /*126e0*/  HMMA.16816.F32 R60, R8.reuse, R18, R172 ;  /* 0x00000012083c723c */ /* 0x040fe200000018ac */
[----:B------:R-:W1:Y:S07]  /*126f0*/  LDSM.16.MT88.4 R16, [R132] ;  /* 0x000000008410783b */ /* 0x000e6e0000004200 */
[-C--:B--2---:R-:W-:Y:S08]  /*12700*/  HMMA.16816.F32 R56, R8, R12.reuse, R176 ;  /* 0x0000000c0838723c */ /* 0x084ff000000018b0 */
[C---:B------:R-:W-:Y:S08]  /*12710*/  HMMA.16816.F32 R180, R4.reuse, R12, R180 ;  /* 0x0000000c04b4723c */ /* 0x040ff000000018b4 */
[-C--:B------:R-:W-:Y:S08]  /*12720*/  HMMA.16816.F32 R184, R4, R14.reuse, R184 ;  /* 0x0000000e04b8723c */ /* 0x080ff000000018b8 */
[----:B------:R-:W-:Y:S01]  /*12730*/  HMMA.16816.F32 R188, R8, R14, R188 ;  /* 0x0000000e08bc723c */ /* 0x000fe200000018bc */
[----:B------:R-:W2:Y:S01]  /*12740*/  LDSM.16.MT88.4 R12, [R243+0xe000] ;  /* 0x00e00000f30c783b */ /* 0x000ea20000004200 */
        /* <DEDUP_REMOVED lines=24> */
[----:B------:R-:W-:Y:S01]  /*128d0*/  IMAD.MOV.U32 R175, RZ, RZ, R23 ;  /* 0x000000ffffaf7224 */ /* 0x000fe200078e0017 */
[----:B------:R-:W-:-:S02]  /*128e0*/  MOV R177, R22 ;  /* 0x0000001600b17202 */ /* 0x000fc40000000f00 */
[----:B------:R-:W-:Y:S02]  /*128f0*/  MOV R173, R21 ;  /* 0x0000001500ad7202 */ /* 0x000fe40000000f00 */
[----:B------:R-:W3:Y:S01]  /*12900*/  LDSM.16.MT88.4 R20, [R30+0x2000] ;  /* 0x002000001e14783b */ /* 0x000ee20000004200 */
[----:B-1----:R-:W-:Y:S01]  /*12910*/  HMMA.16816.F32 R196, R8, R16, R196 ;  /* 0x0000001008c4723c */ /* 0x002fe200000018c4 */
[----:B------:R-:W-:-:S07]  /*12920*/  MOV R174, R36 ;  /* 0x0000002400ae7202 */ /* 0x000fce0000000f00 */
[C---:B------:R-:W-:Y:S08]  /*12930*/  HMMA.16816.F32 R192, R4.reuse, R16, R192 ;  /* 0x0000001004c0723c */ /* 0x040ff000000018c0 */
[-C--:B------:R-:W-:Y:S08]  /*12940*/  HMMA.16816.F32 R200, R4, R18.reuse, R200 ;  /* 0x0000001204c8723c */ /* 0x080ff000000018c8 */
[----:B------:R-:W-:Y:S01]  /*12950*/  HMMA.16816.F32 R204, R8, R18, R204 ;  /* 0x0000001208cc723c */ /* 0x000fe200000018cc */
[----:B------:R-:W1:Y:S07]  /*12960*/  LDSM.16.MT88.4 R16, [R35+0xe000] ;  /* 0x00e000002310783b */ /* 0x000e6e0000004200 */
[----:B--2---:R-:W-:Y:S01]  /*12970*/  HMMA.16816.F32 R168, R4, R12, R72 ;  /* 0x0000000c04a8723c */ /* 0x004fe20000001848 */
[----:B------:R-:W-:-:S07]  /*12980*/  IMAD.MOV.U32 R73, RZ, RZ, R38 ;  /* 0x000000ffff497224 */ /* 0x000fce00078e0026 */
[C---:B------:R-:W-:Y:S01]  /*12990*/  HMMA.16816.F32 R160, R4.reuse, R14, R76 ;  /* 0x0000000e04a0723c */ /* 0x040fe2000000184c */
[----:B------:R-:W-:Y:S02]  /*129a0*/  MOV R77, R39 ;  /* 0x00000027004d7202 */ /* 0x000fe40000000f00 */
[----:B------:R-:W-:Y:S02]  /*129b0*/  MOV R76, R37 ;  /* 0x00000025004c7202 */ /* 0x000fe40000000f00 */
        /* <DEDUP_REMOVED lines=14> */
[----:B---3--:R-:W-:Y:S01]  /*12aa0*/  HMMA.16816.F32 R148, R4, R22, R108 ;  /* 0x000000160494723c */ /* 0x008fe2000000186c */
[----:B------:R3:W-:Y:S01]  /*12ab0*/  MUFU.EX2 R110, R0 ;  /* 0x00000000006e7308 */ /* 0x0007e20000000800 */
[----:B------:R-:W-:Y:S01]  /*12ac0*/  MOV R176, R143 ;  /* 0x0000008f00b07202 */ /* 0x000fe20000000f00 */
[----:B------:R-:W-:Y:S01]  /*12ad0*/  IMAD.MOV.U32 R74, RZ, RZ, R142 ;  /* 0x000000ffff4a7224 */ /* 0x000fe200078e008e */
[----:B------:R-:W-:-:S04]  /*12ae0*/  MOV R75, R141 ;  /* 0x0000008d004b7202 */ /* 0x000fc80000000f00 */
[----:B-1----:R-:W-:Y:S01]  /*12af0*/  HMMA.16816.F32 R152, R4, R18, R92 ;  /* 0x000000120498723c */ /* 0x002fe2000000185c */
[----:B------:R-:W-:Y:S01]  /*12b00*/  MOV R94, R140 ;  /* 0x0000008c005e7202 */ /* 0x000fe20000000f00 */
[----:B---3--:R-:W-:-:S06]  /*12b10*/  FFMA.FTZ R0, R137, UR12, -R28 ;  /* 0x0000000c89007c23 */ /* 0x008fcc000801081c */
[----:B--2---:R-:W-:Y:S01]  /*12b20*/  HMMA.16816.F32 R140, R4, R38, R124 ;  /* 0x00000026048c723c */ /* 0x004fe2000000187c */
[----:B------:R1:W-:Y:S01]  /*12b30*/  MUFU.EX2 R126, R0 ;  /* 0x00000000007e7308 */ /* 0x0003e20000000800 */
[----:B------:R-:W-:Y:S01]  /*12b40*/  IMAD.MOV.U32 R95, RZ, RZ, R249 ;  /* 0x000000ffff5f7224 */ /* 0x000fe200078e00f9 */
[----:B------:R-:W-:Y:S01]  /*12b50*/  MOV R240, R247 ;  /* 0x000000f700f07202 */ /* 0x000fe20000000f00 */
[----:B-1----:R-:W-:-:S05]  /*12b60*/  FFMA.FTZ R0, R43, UR12, -R28 ;  /* 0x0000000c2b007c23 */ /* 0x002fca000801081c */
[----:B------:R1:W2:Y:S01]  /*12b70*/  MUFU.EX2 R111, R0 ;  /* 0x00000000006f7308 */ /* 0x0002a20000000800 */
[----:B------:R-:W-:Y:S02]  /*12b80*/  IMAD.MOV.U32 R79, RZ, RZ, R136 ;  /* 0x000000ffff4f7224 */ /* 0x000fe400078e0088 */
[----:B-1----:R-:W-:-:S05]  /*12b90*/  FFMA.FTZ R0, R40, UR12, -R28 ;  /* 0x0000000c28007c23 */ /* 0x002fca000801081c */
[----:B------:R1:W-:Y:S02]  /*12ba0*/  MUFU.EX2 R249, R0 ;  /* 0x0000000000f97308 */ /* 0x0003e40000000800 */
[----:B-1----:R-:W-:-:S06]  /*12bb0*/  FFMA.FTZ R0, R209, UR12, -R29 ;  /* 0x0000000cd1007c23 */ /* 0x002fcc000801081d */
[----:B------:R1:W-:Y:S02]  /*12bc0*/  MUFU.EX2 R247, R0 ;  /* 0x0000000000f77308 */ /* 0x0003e40000000800 */
[----:B-1----:R-:W-:-:S06]  /*12bd0*/  FFMA.FTZ R0, R50, UR12, -R29 ;  /* 0x0000000c32007c23 */ /* 0x002fcc000801081d */
[----:B------:R1:W-:Y:S02]  /*12be0*/  MUFU.EX2 R136, R0 ;  /* 0x0000000000887308 */ /* 0x0003e40000000800 */
[----:B-1----:R-:W-:-:S06]  /*12bf0*/  FFMA.FTZ R0, R47, UR12, -R29 ;  /* 0x0000000c2f007c23 */ /* 0x002fcc000801081d */
[----:B------:R1:W3:Y:S02]  /*12c00*/  MUFU.EX2 R92, R0 ;  /* 0x00000000005c7308 */ /* 0x0002e40000000800 */
[----:B-1----:R-:W-:-:S06]  /*12c10*/  FFMA.FTZ R0, R41, UR12, -R29 ;  /* 0x0000000c29007c23 */ /* 0x002fcc000801081d */
[----:B------:R1:W-:Y:S01]  /*12c20*/  MUFU.EX2 R209, R0 ;  /* 0x0000000000d17308 */ /* 0x0003e20000000800 */
[----:B------:R-:W-:Y:S01]  /*12c30*/  MOV R78, R135 ;  /* 0x00000087004e7202 */ /* 0x000fe20000000f00 */
[-C--:B------:R-:W-:Y:S01]  /*12c40*/  FMUL.FTZ R104, R104, R34.reuse ;  /* 0x0000002268687220 */ /* 0x080fe20000410000 */
[----:B------:R-:W-:Y:S01]  /*12c50*/  FMUL.FTZ R105, R105, R34 ;  /* 0x0000002269697220 */ /* 0x000fe20000410000 */
[----:B------:R-:W-:Y:S01]  /*12c60*/  FMUL.FTZ R106, R106, R33 ;  /* 0x000000216a6a7220 */ /* 0x000fe20000410000 */
[----:B-1----:R-:W-:-:S04]  /*12c70*/  FFMA.FTZ R0, R210, UR12, -R2 ;  /* 0x0000000cd2007c23 */ /* 0x002fc80008010802 */
[----:B------:R1:W-:Y:S01]  /*12c80*/  MUFU.EX2 R178, R0 ;  /* 0x0000000000b27308 */ /* 0x0003e20000000800 */
[-C--:B------:R-:W-:Y:S01]  /*12c90*/  FMUL.FTZ R107, R107, R33.reuse ;  /* 0x000000216b6b7220 */ /* 0x080fe20000410000 */
[-C--:B------:R-:W-:Y:S01]  /*12ca0*/  FMUL.FTZ R120, R120, R34.reuse ;  /* 0x0000002278787220 */ /* 0x080fe20000410000 */
[----:B------:R-:W-:Y:S01]  /*12cb0*/  FMUL.FTZ R121, R121, R34 ;  /* 0x0000002279797220 */ /* 0x000fe20000410000 */
[-C--:B------:R-:W-:Y:S01]  /*12cc0*/  FMUL.FTZ R122, R122, R33.reuse ;  /* 0x000000217a7a7220 */ /* 0x080fe20000410000 */
[----:B------:R-:W-:Y:S01]  /*12cd0*/  FMUL.FTZ R123, R123, R33 ;  /* 0x000000217b7b7220 */ /* 0x000fe20000410000 */
[-C--:B------:R-:W-:Y:S01]  /*12ce0*/  FMUL.FTZ R68, R68, R32.reuse ;  /* 0x0000002044447220 */ /* 0x080fe20000410000 */
[----:B------:R-:W-:Y:S01]  /*12cf0*/  FMUL.FTZ R69, R69, R32 ;  /* 0x0000002045457220 */ /* 0x000fe20000410000 */
[----:B------:R-:W-:Y:S01]  /*12d00*/  FMUL.FTZ R70, R70, R31 ;  /* 0x0000001f46467220 */ /* 0x000fe20000410000 */
[----:B-1----:R-:W-:-:S04]  /*12d10*/  FFMA.FTZ R0, R138, UR12, -R2 ;  /* 0x0000000c8a007c23 */ /* 0x002fc80008010802 */
[----:B------:R1:W4:Y:S01]  /*12d20*/  MUFU.EX2 R93, R0 ;  /* 0x00000000005d7308 */ /* 0x0003220000000800 */
        /* <DEDUP_REMOVED lines=11> */
[----:B-1----:R-:W-:Y:S01]  /*12de0*/  FFMA.FTZ R0, R45, UR12, -R2 ;  /* 0x0000000c2d007c23 */ /* 0x002fe20008010802 */
[-C--:B------:R-:W-:Y:S01]  /*12df0*/  FMUL.FTZ R86, R86, R31.reuse ;  /* 0x0000001f56567220 */ /* 0x080fe20000410000 */
[----:B------:R-:W-:-:S02]  /*12e00*/  FMUL.FTZ R87, R87, R31 ;  /* 0x0000001f57577220 */ /* 0x000fc40000410000 */
[----:B------:R1:W-:Y:S01]  /*12e10*/  MUFU.EX2 R135, R0 ;  /* 0x0000000000877308 */ /* 0x0003e20000000800 */
[----:B------:R-:W-:Y:S01]  /*12e20*/  MOV R72, R146 ;  /* 0x0000009200487202 */ /* 0x000fe20000000f00 */
[----:B------:R-:W-:Y:S01]  /*12e30*/  HMMA.16816.F32 R164, R4, R20, R104 ;  /* 0x0000001404a4723c */ /* 0x000fe20000001868 */
[----:B------:R-:W-:Y:S01]  /*12e40*/  MOV R179, R147 ;  /* 0x0000009300b37202 */ /* 0x000fe20000000f00 */
[----:B------:R-:W-:-:S06]  /*12e50*/  IMAD.MOV.U32 R108, RZ, RZ, R95 ;  /* 0x000000ffff6c7224 */ /* 0x000fcc00078e005f */
[----:B------:R-:W-:Y:S01]  /*12e60*/  HMMA.16816.F32 R144, R4, R36, R120 ;  /* 0x000000240490723c */ /* 0x000fe20000001878 */
[----:B-1----:R-:W-:-:S07]  /*12e70*/  FFMA.FTZ R0, R42, UR12, -R2 ;  /* 0x0000000c2a007c23 */ /* 0x002fce0008010802 */
[C---:B------:R-:W-:Y:S01]  /*12e80*/  HMMA.16816.F32 R120, R8.reuse, R12, R68 ;  /* 0x0000000c0878723c */ /* 0x040fe20000001844 */
[----:B------:R1:W-:Y:S07]  /*12e90*/  MUFU.EX2 R172, R0 ;  /* 0x0000000000ac7308 */ /* 0x0003ee0000000800 */
[----:B------:R-:W-:Y:S01]  /*12ea0*/  HMMA.16816.F32 R104, R8, R14, R80 ;  /* 0x0000000e0868723c */ /* 0x000fe20000001850 */
[----:B------:R-:W4:Y:S01]  /*12eb0*/  LDSM.16.MT88.4 R12, [R243+0xc800] ;  /* 0x00c80000f30c783b */ /* 0x000f220000004200 */
[----:B------:R-:W-:-:S06]  /*12ec0*/  IMAD.MOV.U32 R95, RZ, RZ, R78 ;  /* 0x000000ffff5f7224 */ /* 0x000fcc00078e004e */
[----:B------:R-:W-:Y:S01]  /*12ed0*/  HMMA.16816.F32 R156, R4, R16, R88 ;  /* 0x00000010049c723c */ /* 0x000fe20000001858 */
[----:B-1----:R-:W-:-:S07]  /*12ee0*/  FFMA.FTZ R0, R220, UR12, -R3 ;  /* 0x0000000cdc007c23 */ /* 0x002fce0008010803 */
[----:B------:R-:W-:Y:S01]  /*12ef0*/  HMMA.16816.F32 R88, R8, R16, R84 ;  /* 0x000000100858723c */ /* 0x000fe20000001854 */
[----:B------:R1:W-:Y:S01]  /*12f00*/  MUFU.EX2 R17, R0 ;  /* 0x0000000000117308 */ /* 0x0003e20000000800 */
[----:B------:R-:W-:Y:S02]  /*12f10*/  IMAD.MOV.U32 R78, RZ, RZ, R134 ;  /* 0x000000ffff4e7224 */ /* 0x000fe400078e0086 */
[----:B-1----:R-:W-:-:S05]  /*12f20*/  FFMA.FTZ R0, R211, UR12, -R3 ;  /* 0x0000000cd3007c23 */ /* 0x002fca0008010803 */
[----:B------:R1:W4:Y:S01]  /*12f30*/  MUFU.EX2 R134, R0 ;  /* 0x0000000000867308 */ /* 0x0003220000000800 */
[----:B------:R-:W-:Y:S01]  /*12f40*/  FMUL.FTZ R116, R116, R32 ;  /* 0x0000002074747220 */ /* 0x000fe20000410000 */
[----:B-1----:R-:W-:-:S06]  /*12f50*/  FFMA.FTZ R0, R139, UR12, -R3 ;  /* 0x0000000c8b007c23 */ /* 0x002fcc0008010803 */
[----:B------:R1:W-:Y:S01]  /*12f60*/  MUFU.EX2 R210, R0 ;  /* 0x0000000000d27308 */ /* 0x0003e20000000800 */
[-C--:B------:R-:W-:Y:S01]  /*12f70*/  FMUL.FTZ R117, R117, R32.reuse ;  /* 0x0000002075757220 */ /* 0x080fe20000410000 */
[-C--:B------:R-:W-:Y:S01]  /*12f80*/  FMUL.FTZ R118, R118, R31.reuse ;  /* 0x0000001f76767220 */ /* 0x080fe20000410000 */
[----:B------:R-:W-:Y:S01]  /*12f90*/  FMUL.FTZ R119, R119, R31 ;  /* 0x0000001f77777220 */ /* 0x000fe20000410000 */
[-C--:B------:R-:W-:Y:S01]  /*12fa0*/  FMUL.FTZ R96, R96, R32.reuse ;  /* 0x0000002060607220 */ /* 0x080fe20000410000 */
[----:B------:R-:W-:Y:S01]  /*12fb0*/  FMUL.FTZ R97, R97, R32 ;  /* 0x0000002061617220 */ /* 0x000fe20000410000 */
[----:B-1----:R-:W-:-:S04]  /*12fc0*/  FFMA.FTZ R0, R44, UR12, -R3 ;  /* 0x0000000c2c007c23 */ /* 0x002fc80008010803 */
[----:B------:R-:W1:Y:S01]  /*12fd0*/  MUFU.EX2 R16, R0 ;  /* 0x0000000000107308 */ /* 0x000e620000000800 */
        /* <DEDUP_REMOVED lines=14> */
[----:B--2---:R-:W-:Y:S01]  /*130c0*/  IMAD.MOV.U32 R220, RZ, RZ, R111 ;  /* 0x000000ffffdc7224 */ /* 0x004fe200078e006f */
[----:B---3--:R-:W-:Y:S01]  /*130d0*/  MOV R211, R92 ;  /* 0x0000005c00d37202 */ /* 0x008fe20000000f00 */
[----:B------:R-:W-:Y:S01]  /*130e0*/  HMMA.16816.F32 R116, R8, R36, R116 ;  /* 0x000000240874723c */ /* 0x000fe20000001874 */
[----:B----4-:R-:W-:-:S02]  /*130f0*/  F2FP.F16.F32.PACK_AB R4, R93, R178 ;  /* 0x000000b25d04723e */ /* 0x010fc400000000ff */
[----:B------:R-:W-:Y:S02]  /*13100*/  F2FP.F16.F32.PACK_AB R5, R134, R17 ;  /* 0x000000118605723e */ /* 0x000fe400000000ff */
[----:B------:R-:W-:-:S03]  /*13110*/  F2FP.F16.F32.PACK_AB R6, R172, R135 ;  /* 0x00000087ac06723e */ /* 0x000fc600000000ff */
[----:B------:R-:W-:Y:S01]  /*13120*/  HMMA.16816.F32 R96, R8, R18, R96 ;  /* 0x000000120860723c */ /* 0x000fe20000001860 */
[----:B-1----:R-:W-:Y:S02]  /*13130*/  F2FP.F16.F32.PACK_AB R7, R16, R210 ;  /* 0x000000d21007723e */ /* 0x002fe400000000ff */
[----:B------:R-:W-:-:S05]  /*13140*/  MOV R109, R94 ;  /* 0x0000005e006d7202 */ /* 0x000fca0000000f00 */
[----:B------:R-:W-:Y:S01]  /*13150*/  HMMA.16816.F32 R100, R8, R20, R100 ;  /* 0x000000140864723c */ /* 0x000fe20000001864 */
[----:B------:R-:W-:-:S07]  /*13160*/  MOV R94, R77 ;  /* 0x0000004d005e7202 */ /* 0x000fce0000000f00 */
[C---:B------:R-:W-:Y:S01]  /*13170*/  HMMA.16816.F32 R112, R8.reuse, R22, R112 ;  /* 0x000000160870723c */ /* 0x040fe20000001870 */
[----:B------:R-:W-:Y:S01]  /*13180*/  MOV R127, R76 ;  /* 0x0000004c007f7202 */ /* 0x000fe20000000f00 */
[----:B------:R-:W1:Y:S06]  /*13190*/  LDSM.16.MT88.4 R20, [R35+0xc800] ;  /* 0x00c800002314783b */ /* 0x000e6c0000004200 */
[----:B------:R-:W-:Y:S01]  /*131a0*/  HMMA.16816.F32 R36, R8, R38, R128 ;  /* 0x000000260824723c */ /* 0x000fe20000001880 */
[----:B------:R-:W-:Y:S02]  /*131b0*/  F2FP.F16.F32.PACK_AB R8, R126, R110 ;  /* 0x0000006e7e08723e */ /* 0x000fe400000000ff */
[----:B------:R-:W-:-:S02]  /*131c0*/  F2FP.F16.F32.PACK_AB R9, R136, R247 ;  /* 0x000000f78809723e */ /* 0x000fc400000000ff */
[----:B------:R-:W-:Y:S02]  /*131d0*/  F2FP.F16.F32.PACK_AB R10, R249, R220 ;  /* 0x000000dcf90a723e */ /* 0x000fe400000000ff */
[----:B------:R-:W-:Y:S02]  /*131e0*/  F2FP.F16.F32.PACK_AB R11, R209, R211 ;  /* 0x000000d3d10b723e */ /* 0x000fe400000000ff */
[----:B------:R-:W-:Y:S02]  /*131f0*/  MOV R77, R72 ;  /* 0x00000048004d7202 */ /* 0x000fe40000000f00 */
[----:B------:R-:W-:Y:S02]  /*13200*/  MOV R76, R79 ;  /* 0x0000004f004c7202 */ /* 0x000fe40000000f00 */
[----:B------:R-:W-:Y:S02]  /*13210*/  MOV R72, R46 ;  /* 0x0000002e00487202 */ /* 0x000fe40000000f00 */
[----:B------:R-:W-:Y:S01]  /*13220*/  MOV R79, R51 ;  /* 0x00000033004f7202 */ /* 0x000fe20000000f00 */
[----:B------:R-:W-:Y:S01]  /*13230*/  HMMA.16816.F32 R44, R8, R12, R52 ;  /* 0x0000000c082c723c */ /* 0x000fe20000001834 */
[----:B------:R-:W-:-:S02]  /*13240*/  MOV R111, R49 ;  /* 0x00000031006f7202 */ /* 0x000fc40000000f00 */
[----:B------:R-:W-:-:S05]  /*13250*/  MOV R92, R48 ;  /* 0x00000030005c7202 */ /* 0x000fca0000000f00 */
[----:B------:R-:W-:Y:S01]  /*13260*/  HMMA.16816.F32 R52, R4, R12, R232 ;  /* 0x0000000c0434723c */ /* 0x000fe200000018e8 */
[----:B------:R-:W-:-:S07]  /*13270*/  IMAD.MOV.U32 R232, RZ, RZ, R17 ;  /* 0x000000ffffe87224 */ /* 0x000fce00078e0011 */
[-C--:B------:R-:W-:Y:S01]  /*13280*/  HMMA.16816.F32 R48, R4, R14.reuse, R216 ;  /* 0x0000000e0430723c */ /* 0x080fe200000018d8 */
[----:B------:R-:W-:Y:S02]  /*13290*/  MOV R217, R16 ;  /* 0x0000001000d97202 */ /* 0x000fe40000000f00 */
[----:B------:R-:W2:Y:S05]  /*132a0*/  LDSM.16.MT88.4 R16, [R30+0x800] ;  /* 0x000800001e10783b */ /* 0x000eaa0000004200 */
[----:B------:R-:W-:Y:S01]  /*132b0*/  HMMA.16816.F32 R40, R8, R14, R24 ;  /* 0x0000000e0828723c */ /* 0x000fe20000001818 */
[----:B------:R-:W3:Y:S01]  /*132c0*/  LDSM.16.MT88.4 R12, [R132+0x800] ;  /* 0x00080000840c783b */ /* 0x000ee20000004200 */
[----:B------:R-:W-:-:S02]  /*132d0*/  MOV R208, R76 ;  /* 0x0000004c00d07202 */ /* 0x000fc40000000f00 */
[----:B------:R-:W-:Y:S02]  /*132e0*/  MOV R233, R78 ;  /* 0x0000004e00e97202 */ /* 0x000fe40000000f00 */
[----:B------:R-:W-:Y:S02]  /*132f0*/  MOV R234, R79 ;  /* 0x0000004f00ea7202 */ /* 0x000fe40000000f00 */
[----:B-1----:R-:W-:Y:S01]  /*13300*/  HMMA.16816.F32 R68, R4, R20, R212 ;  /* 0x000000140444723c */ /* 0x002fe200000018d4 */
[----:B------:R-:W-:Y:S01]  /*13310*/  IMAD.MOV.U32 R212, RZ, RZ, R77 ;  /* 0x000000ffffd47224 */ /* 0x000fe200078e004d */
[----:B------:R-:W-:Y:S01]  /*13320*/  MOV R139, R73 ;  /* 0x00000049008b7202 */ /* 0x000fe20000000f00 */
[----:B------:R-:W-:Y:S01]  /*13330*/  IMAD.MOV.U32 R235, RZ, RZ, R72 ;  /* 0x000000ffffeb7224 */ /* 0x000fe200078e0048 */
[----:B------:R-:W-:Y:S01]  /*13340*/  LDSM.16.MT88.4 R24, [R132+0x2800] ;  /* 0x002800008418783b */ /* 0x000fe20000004200 */
[----:B------:R-:W-:-:S03]  /*13350*/  IMAD.MOV.U32 R138, RZ, RZ, R75 ;  /* 0x000000ffff8a7224 */ /* 0x000fc600078e004b */
[----:B------:R-:W-:Y:S08]  /*13360*/  HMMA.16816.F32 R80, R8, R20, R228 ;  /* 0x000000140850723c */ /* 0x000ff000000018e4 */
[-C--:B------:R-:W-:Y:S08]  /*13370*/  HMMA.16816.F32 R64, R4, R22.reuse, R64 ;  /* 0x000000160440723c */ /* 0x080ff00000001840 */
[C---:B------:R-:W-:Y:S01]  /*13380*/  HMMA.16816.F32 R60, R8.reuse, R22, R60 ;  /* 0x00000016083c723c */ /* 0x040fe2000000183c */
[----:B------:R-:W1:Y:S07]  /*13390*/  LDSM.16.MT88.4 R20, [R243+0xe800] ;  /* 0x00e80000f314783b */ /* 0x000e6e0000004200 */
[----:B--2---:R-:W-:Y:S01]  /*133a0*/  HMMA.16816.F32 R76, R8, R18, R188 ;  /* 0x00000012084c723c */ /* 0x004fe200000018bc */
[----:B------:R-:W-:-:S07]  /*133b0*/  MOV R189, R74 ;  /* 0x0000004a00bd7202 */ /* 0x000fce0000000f00 */
[-C--:B------:R-:W-:Y:S08]  /*133c0*/  HMMA.16816.F32 R56, R8, R16.reuse, R56 ;  /* 0x000000100838723c */ /* 0x080ff00000001838 */
[C---:B------:R-:W-:Y:S08]  /*133d0*/  HMMA.16816.F32 R180, R4.reuse, R16, R180 ;  /* 0x0000001004b4723c */ /* 0x040ff000000018b4 */
[----:B------:R-:W-:Y:S01]  /*133e0*/  HMMA.16816.F32 R184, R4, R18, R184 ;  /* 0x0000001204b8723c */ /* 0x000fe200000018b8 */
[----:B------:R-:W2:Y:S07]  /*133f0*/  LDSM.16.MT88.4 R16, [R35+0xe800] ;  /* 0x00e800002310783b */ /* 0x000eae0000004200 */
[-C--:B---3--:R-:W-:Y:S08]  /*13400*/  HMMA.16816.F32 R72, R8, R12.reuse, R196 ;  /* 0x0000000c0848723c */ /* 0x088ff000000018c4 */
[C---:B------:R-:W-:Y:S08]  /*13410*/  HMMA.16816.F32 R192, R4.reuse, R12, R192 ;  /* 0x0000000c04c0723c */ /* 0x040ff000000018c0 */
[-C--:B------:R-:W-:Y:S08]  /*13420*/  HMMA.16816.F32 R200, R4, R14.reuse, R200 ;  /* 0x0000000e04c8723c */ /* 0x080ff000000018c8 */
[----:B------:R-:W-:Y:S01]  /*13430*/  HMMA.16816.F32 R84, R8, R14, R204 ;  /* 0x0000000e0854723c */ /* 0x000fe200000018cc */
[----:B------:R-:W3:Y:S01]  /*13440*/  LDSM.16.MT88.4 R12, [R30+0x2800] ;  /* 0x002800001e0c783b */ /* 0x000ee20000004200 */
[----:B------:R-:W-:-:S04]  /*13450*/  FFMA.FTZ R0, R252, UR12, -R28 ;  /* 0x0000000cfc007c23 */ /* 0x000fc8000801081c */
[----:B------:R4:W3:Y:S01]  /*13460*/  MUFU.EX2 R191, R0 ;  /* 0x0000000000bf7308 */ /* 0x0008e20000000800 */
[----:B------:R-:W-:Y:S01]  /*13470*/  IMAD.MOV.U32 R188, RZ, RZ, R241 ;  /* 0x000000ffffbc7224 */ /* 0x000fe200078e00f1 */
[----:B------:R-:W-:Y:S02]  /*13480*/  MOV R137, R176 ;  /* 0x000000b000897202 */ /* 0x000fe40000000f00 */
[----:B------:R-:W-:Y:S01]  /*13490*/  MOV R176, R240 ;  /* 0x000000f000b07202 */ /* 0x000fe20000000f00 */
[----:B----4-:R-:W-:-:S04]  /*134a0*/  FFMA.FTZ R0, R239, UR12, -R28 ;  /* 0x0000000cef007c23 */ /* 0x010fc8000801081c */
[----:B------:R4:W-:Y:S02]  /*134b0*/  MUFU.EX2 R241, R0 ;  /* 0x0000000000f17308 */ /* 0x0009e40000000800 */
[----:B----4-:R-:W-:-:S06]  /*134c0*/  FFMA.FTZ R0, R236, UR12, -R28 ;  /* 0x0000000cec007c23 */ /* 0x010fcc000801081c */
[----:B------:R4:W-:Y:S01]  /*134d0*/  MUFU.EX2 R240, R0 ;  /* 0x0000000000f07308 */ /* 0x0009e20000000800 */
[----:B------:R-:W-:Y:S02]  /*134e0*/  IMAD.MOV.U32 R219, RZ, RZ, R126 ;  /* 0x000000ffffdb7224 */ /* 0x000fe400078e007e */
[----:B----4-:R-:W-:-:S05]  /*134f0*/  FFMA.FTZ R0, R226, UR12, -R28 ;  /* 0x0000000ce2007c23 */ /* 0x010fca000801081c */
[----:B------:R4:W-:Y:S01]  /*13500*/  MUFU.EX2 R190, R0 ;  /* 0x0000000000be7308 */ /* 0x0009e20000000800 */
[----:B------:R-:W-:Y:S01]  /*13510*/  MOV R218, R127 ;  /* 0x0000007f00da7202 */ /* 0x000fe20000000f00 */
[----:B------:R-:W-:Y:S01]  /*13520*/  IMAD.MOV.U32 R216, RZ, RZ, R108 ;  /* 0x000000ffffd87224 */ /* 0x000fe200078e006c */
[----:B------:R-:W-:Y:S01]  /*13530*/  MOV R231, R109 ;  /* 0x0000006d00e77202 */ /* 0x000fe20000000f00 */
[----:B------:R-:W-:Y:S01]  /*13540*/  IMAD.MOV.U32 R229, RZ, RZ, R111 ;  /* 0x000000ffffe57224 */ /* 0x000fe200078e006f */
[----:B------:R-:W-:Y:S01]  /*13550*/  MOV R230, R110 ;  /* 0x0000006e00e67202 */ /* 0x000fe20000000f00 */
[----:B----4-:R-:W-:-:S04]  /*13560*/  FFMA.FTZ R0, R188, UR12, -R29 ;  /* 0x0000000cbc007c23 */ /* 0x010fc8000801081d */
[----:B------:R4:W-:Y:S01]  /*13570*/  MUFU.EX2 R252, R0 ;  /* 0x0000000000fc7308 */ /* 0x0009e20000000800 */
[----:B------:R-:W-:Y:S01]  /*13580*/  MOV R228, R92 ;  /* 0x0000005c00e47202 */ /* 0x000fe20000000f00 */
[----:B------:R-:W-:Y:S01]  /*13590*/  IMAD.MOV.U32 R214, RZ, RZ, R94 ;  /* 0x000000ffffd67224 */ /* 0x000fe200078e005e */
[----:B------:R-:W-:Y:S01]  /*135a0*/  MOV R213, R93 ;  /* 0x0000005d00d57202 */ /* 0x000fe20000000f00 */
[----:B-1----:R-:W-:Y:S01]  /*135b0*/  HMMA.16816.F32 R108, R4, R22, R160 ;  /* 0x00000016046c723c */ /* 0x002fe200000018a0 */
[----:B------:R-:W-:Y:S01]  /*135c0*/  MOV R215, R95 ;  /* 0x0000005f00d77202 */ /* 0x000fe20000000f00 */
[----:B----4-:R-:W-:-:S06]  /*135d0*/  FFMA.FTZ R0, R244, UR12, -R29 ;  /* 0x0000000cf4007c23 */ /* 0x010fcc000801081d */
[C---:B--2---:R-:W-:Y:S01]  /*135e0*/  HMMA.16816.F32 R124, R4.reuse, R16, R156 ;  /* 0x00000010047c723c */ /* 0x044fe2000000189c */
[----:B------:R1:W-:Y:S07]  /*135f0*/  MUFU.EX2 R244, R0 ;  /* 0x0000000000f47308 */ /* 0x0003ee0000000800 */
[C---:B------:R-:W-:Y:S08]  /*13600*/  HMMA.16816.F32 R128, R4.reuse, R18, R152 ;  /* 0x000000120480723c */ /* 0x040ff00000001898 */
[----:B------:R-:W-:Y:S01]  /*13610*/  HMMA.16816.F32 R92, R4, R20, R168 ;  /* 0x00000014045c723c */ /* 0x000fe200000018a8 */
[----:B-1----:R-:W-:-:S07]  /*13620*/  FFMA.FTZ R0, R237, UR12, -R29 ;  /* 0x0000000ced007c23 */ /* 0x002fce000801081d */
[C---:B---3--:R-:W-:Y:S08]  /*13630*/  HMMA.16816.F32 R164, R4.reuse, R12, R164 ;  /* 0x0000000c04a4723c */ /* 0x048ff000000018a4 */
[C---:B------:R-:W-:Y:S08]  /*13640*/  HMMA.16816.F32 R160, R4.reuse, R14, R148 ;  /* 0x0000000e04a0723c */ /* 0x040ff00000001894 */
[C---:B------:R-:W-:Y:S08]  /*13650*/  HMMA.16816.F32 R156, R4.reuse, R24, R144 ;  /* 0x00000018049c723c */ /* 0x040ff00000001890 */
[-C--:B------:R-:W-:Y:S01]  /*13660*/  HMMA.16816.F32 R152, R4, R26.reuse, R140 ;  /* 0x0000001a0498723c */ /* 0x080fe2000000188c */
[----:B------:R1:W2:Y:S07]  /*13670*/  MUFU.EX2 R4, R0 ;  /* 0x0000000000047308 */ /* 0x0002ae0000000800 */
[----:B------:R-:W-:Y:S01]  /*13680*/  HMMA.16816.F32 R36, R8, R26, R36 ;  /* 0x0000001a0824723c */ /* 0x000fe20000001824 */
[----:B------:R-:W-:-:S02]  /*13690*/  IMAD.MOV.U32 R27, RZ, RZ, R191 ;  /* 0x000000ffff1b7224 */ /* 0x000fc400078e00bf */
[----:B-1----:R-:W-:-:S04]  /*136a0*/  FFMA.FTZ R0, R227, UR12, -R29 ;  /* 0x0000000ce3007c23 */ /* 0x002fc8000801081d */
[----:B------:R1:W3:Y:S01]  /*136b0*/  MUFU.EX2 R5, R0 ;  /* 0x0000000000057308 */ /* 0x0002e20000000800 */
[----:B------:R-:W-:Y:S02]  /*136c0*/  MOV R191, R212 ;  /* 0x000000d400bf7202 */ /* 0x000fe40000000f00 */
[----:B------:R-:W-:Y:S01]  /*136d0*/  MOV R212, R228 ;  /* 0x000000e400d47202 */ /* 0x000fe20000000f00 */
[----:B------:R-:W-:Y:S01]  /*136e0*/  IMAD.MOV.U32 R228, RZ, RZ, R229 ;  /* 0x000000ffffe47224 */ /* 0x000fe200078e00e5 */
[----:B------:R-:W-:Y:S02]  /*136f0*/  MOV R229, R230 ;  /* 0x000000e600e57202 */ /* 0x000fe40000000f00 */
[----:B------:R-:W-:Y:S01]  /*13700*/  MOV R230, R231 ;  /* 0x000000e700e67202 */ /* 0x000fe20000000f00 */
[----:B-1----:R-:W-:-:S04]  /*13710*/  FFMA.FTZ R0, R189, UR12, -R2 ;  /* 0x0000000cbd007c23 */ /* 0x002fc80008010802 */
[----:B------:R1:W-:Y:S01]  /*13720*/  MUFU.EX2 R237, R0 ;  /* 0x0000000000ed7308 */ /* 0x0003e20000000800 */
[----:B------:R-:W-:Y:S01]  /*13730*/  IMAD.MOV.U32 R231, RZ, RZ, R216 ;  /* 0x000000ffffe77224 */ /* 0x000fe200078e00d8 */
[----:B------:R-:W-:Y:S02]  /*13740*/  MOV R216, R217 ;  /* 0x000000d900d87202 */ /* 0x000fe40000000f00 */
[----:B------:R-:W-:Y:S01]  /*13750*/  MOV R217, R218 ;  /* 0x000000da00d97202 */ /* 0x000fe20000000f00 */
[----:B------:R-:W-:Y:S01]  /*13760*/  IMAD.MOV.U32 R218, RZ, RZ, R219 ;  /* 0x000000ffffda7224 */ /* 0x000fe200078e00db */
[----:B------:R-:W-:Y:S01]  /*13770*/  MOV R219, R232 ;  /* 0x000000e800db7202 */ /* 0x000fe20000000f00 */
[----:B-1----:R-:W-:-:S04]  /*13780*/  FFMA.FTZ R0, R250, UR12, -R2 ;  /* 0x0000000cfa007c23 */ /* 0x002fc80008010802 */
[----:B------:R1:W4:Y:S01]  /*13790*/  MUFU.EX2 R239, R0 ;  /* 0x0000000000ef7308 */ /* 0x0003220000000800 */
[----:B------:R-:W-:Y:S01]  /*137a0*/  MOV R232, R233 ;  /* 0x000000e900e87202 */ /* 0x000fe20000000f00 */
[----:B------:R-:W-:Y:S01]  /*137b0*/  IMAD.MOV.U32 R233, RZ, RZ, R234 ;  /* 0x000000ffffe97224 */ /* 0x000fe200078e00ea */
[----:B------:R-:W-:Y:S02]  /*137c0*/  MOV R234, R235 ;  /* 0x000000eb00ea7202 */ /* 0x000fe40000000f00 */
[----:B------:R-:W-:Y:S01]  /*137d0*/  MOV R235, R138 ;  /* 0x0000008a00eb7202 */ /* 0x000fe20000000f00 */
[----:B-1----:R-:W-:-:S04]  /*137e0*/  FFMA.FTZ R0, R238, UR12, -R2 ;  /* 0x0000000cee007c23 */ /* 0x002fc80008010802 */
[----:B------:R1:W-:Y:S01]  /*137f0*/  MUFU.EX2 R236, R0 ;  /* 0x0000000000ec7308 */ /* 0x0003e20000000800 */
[C---:B------:R-:W-:Y:S08]  /*13800*/  HMMA.16816.F32 R100, R8.reuse, R12, R100 ;  /* 0x0000000c0864723c */ /* 0x040ff00000001864 */
[----:B------:R-:W-:Y:S01]  /*13810*/  HMMA.16816.F32 R112, R8, R14, R112 ;  /* 0x0000000e0870723c */ /* 0x000fe20000001870 */
[----:B------:R-:W4:Y:S01]  /*13820*/  LDSM.16.MT88.4 R12, [R243+0xd000] ;  /* 0x00d00000f30c783b */ /* 0x000f220000004200 */
[----:B-1----:R-:W-:-:S04]  /*13830*/  FFMA.FTZ R0, R222, UR12, -R2 ;  /* 0x0000000cde007c23 */ /* 0x002fc80008010802 */
[----:B------:R1:W-:Y:S02]  /*13840*/  MUFU.EX2 R138, R0 ;  /* 0x00000000008a7308 */ /* 0x0003e40000000800 */
[----:B-1----:R-:W-:-:S06]  /*13850*/  FFMA.FTZ R0, R139, UR12, -R3 ;  /* 0x0000000c8b007c23 */ /* 0x002fcc0008010803 */
[----:B------:R1:W-:Y:S01]  /*13860*/  MUFU.EX2 R139, R0 ;  /* 0x00000000008b7308 */ /* 0x0003e20000000800 */
[----:B------:R-:W-:Y:S01]  /*13870*/  MOV R205, R137 ;  /* 0x0000008900cd7202 */ /* 0x000fe20000000f00 */
[----:B-1----:R-:W-:-:S06]  /*13880*/  FFMA.FTZ R0, R191, UR12, -R3 ;  /* 0x0000000cbf007c23 */ /* 0x002fcc0008010803 */
[----:B------:R1:W4:Y:S02]  /*13890*/  MUFU.EX2 R226, R0 ;  /* 0x0000000000e27308 */ /* 0x0003240000000800 */
[----:B-1----:R-:W-:-:S06]  /*138a0*/  FFMA.FTZ R0, R251, UR12, -R3 ;  /* 0x0000000cfb007c23 */ /* 0x002fcc0008010803 */
[----:B------:R1:W-:Y:S01]  /*138b0*/  MUFU.EX2 R227, R0 ;  /* 0x0000000000e37308 */ /* 0x0003e20000000800 */
[----:B--2---:R-:W-:Y:S02]  /*138c0*/  IMAD.MOV.U32 R251, RZ, RZ, R4 ;  /* 0x000000fffffb7224 */ /* 0x004fe400078e0004 */
[----:B-1----:R-:W-:-:S05]  /*138d0*/  FFMA.FTZ R0, R221, UR12, -R3 ;  /* 0x0000000cdd007c23 */ /* 0x002fca0008010803 */
[----:B------:R-:W1:Y:S01]  /*138e0*/  MUFU.EX2 R137, R0 ;  /* 0x0000000000897308 */ /* 0x000e620000000800 */
[----:B---3--:R-:W-:Y:S02]  /*138f0*/  MOV R250, R5 ;  /* 0x0000000500fa7202 */ /* 0x008fe40000000f00 */
[----:B------:R-:W-:Y:S01]  /*13900*/  MOV R238, R190 ;  /* 0x000000be00ee7202 */ /* 0x000fe20000000f00 */
[----:B------:R-:W-:Y:S01]  /*13910*/  HMMA.16816.F32 R148, R8, R20, R120 ;  /* 0x000000140894723c */ /* 0x000fe20000001878 */
[----:B----4-:R-:W-:Y:S02]  /*13920*/  F2FP.F16.F32.PACK_AB R4, R239, R237 ;  /* 0x000000edef04723e */ /* 0x010fe400000000ff */
[----:B------:R-:W-:Y:S02]  /*13930*/  F2FP.F16.F32.PACK_AB R5, R226, R139 ;  /* 0x0000008be205723e */ /* 0x000fe400000000ff */
[----:B------:R-:W-:-:S03]  /*13940*/  F2FP.F16.F32.PACK_AB R6, R138, R236 ;  /* 0x000000ec8a06723e */ /* 0x000fc600000000ff */
[----:B------:R-:W-:Y:S01]  /*13950*/  HMMA.16816.F32 R144, R8, R22, R104 ;  /* 0x000000160890723c */ /* 0x000fe20000001868 */
[----:B------:R-:W2:Y:S01]  /*13960*/  LDSM.16.MT88.4 R20, [R35+0xd000] ;  /* 0x00d000002314783b */ /* 0x000ea20000004200 */
[----:B-1----:R-:W-:-:S06]  /*13970*/  F2FP.F16.F32.PACK_AB R7, R137, R227 ;  /* 0x000000e38907723e */ /* 0x002fcc00000000ff */
[----:B------:R-:W-:Y:S01]  /*13980*/  HMMA.16816.F32 R140, R8, R16, R88 ;  /* 0x00000010088c723c */ /* 0x000fe20000001858 */
[----:B------:R-:W-:-:S07]  /*13990*/  MOV R198, R216 ;  /* 0x000000d800c67202 */ /* 0x000fce0000000f00 */
[----:B------:R-:W-:Y:S01]  /*139a0*/  HMMA.16816.F32 R96, R8, R18, R96 ;  /* 0x000000120860723c */ /* 0x000fe20000001860 */
[----:B------:R-:W-:-:S07]  /*139b0*/  IMAD.MOV.U32 R197, RZ, RZ, R217 ;  /* 0x000000ffffc57224 */ /* 0x000fce00078e00d9 */
[----:B------:R-:W-:Y:S01]  /*139c0*/  HMMA.16816.F32 R116, R8, R24, R116 ;  /* 0x000000180874723c */ /* 0x000fe20000001874 */
[----:B------:R-:W-:Y:S01]  /*139d0*/  F2FP.F16.F32.PACK_AB R8, R241, R27 ;  /* 0x0000001bf108723e */ /* 0x000fe200000000ff */
[----:B------:R-:W-:Y:S01]  /*139e0*/  IMAD.MOV.U32 R121, RZ, RZ, R232 ;  /* 0x000000ffff797224 */ /* 0x000fe200078e00e8 */
[----:B------:R-:W-:Y:S01]  /*139f0*/  F2FP.F16.F32.PACK_AB R9, R244, R252 ;  /* 0x000000fcf409723e */ /* 0x000fe200000000ff */
[----:B------:R-:W-:Y:S01]  /*13a00*/  IMAD.MOV.U32 R204, RZ, RZ, R235 ;  /* 0x000000ffffcc7224 */ /* 0x000fe200078e00eb */
[----:B------:R-:W-:Y:S01]  /*13a10*/  F2FP.F16.F32.PACK_AB R10, R238, R240 ;  /* 0x000000f0ee0a723e */ /* 0x000fe200000000ff */
[----:B------:R-:W-:Y:S01]  /*13a20*/  IMAD.MOV.U32 R207, RZ, RZ, R177 ;  /* 0x000000ffffcf7224 */ /* 0x000fe200078e00b1 */
[----:B------:R-:W-:Y:S01]  /*13a30*/  F2FP.F16.F32.PACK_AB R11, R250, R251 ;  /* 0x000000fbfa0b723e */ /* 0x000fe200000000ff */
[----:B------:R-:W1:Y:S01]  /*13a40*/  LDSM.16.MT88.4 R16, [R30+0x1000] ;  /* 0x001000001e10783b */ /* 0x000e620000004200 */
[----:B------:R-:W-:Y:S01]  /*13a50*/  MOV R107, R218 ;  /* 0x000000da006b7202 */ /* 0x000fe20000000f00 */
[----:B------:R-:W-:Y:S01]  /*13a60*/  HMMA.16816.F32 R168, R4, R14, R48 ;  /* 0x0000000e04a8723c */ /* 0x000fe20000001830 */
[----:B------:R-:W-:-:S02]  /*13a70*/  MOV R120, R219 ;  /* 0x000000db00787202 */ /* 0x000fc40000000f00 */
[----:B------:R-:W-:Y:S02]  /*13a80*/  MOV R122, R233 ;  /* 0x000000e9007a7202 */ /* 0x000fe40000000f00 */
[----:B------:R-:W-:Y:S02]  /*13a90*/  MOV R123, R234 ;  /* 0x000000ea007b7202 */ /* 0x000fe40000000f00 */
[----:B------:R-:W-:Y:S01]  /*13aa0*/  MOV R206, R176 ;  /* 0x000000b000ce7202 */ /* 0x000fe20000000f00 */
[----:B------:R-:W-:Y:S01]  /*13ab0*/  HMMA.16816.F32 R232, R8, R12, R44 ;  /* 0x0000000c08e8723c */ /* 0x000fe2000000182c */
[----:B------:R-:W-:Y:S02]  /*13ac0*/  MOV R196, R178 ;  /* 0x000000b200c47202 */ /* 0x000fe40000000f00 */
[----:B------:R-:W-:-:S05]  /*13ad0*/  MOV R190, R179 ;  /* 0x000000b300be7202 */ /* 0x000fca0000000f00 */
[----:B------:R-:W-:Y:S08]  /*13ae0*/  HMMA.16816.F32 R176, R4, R12, R52 ;  /* 0x0000000c04b0723c */ /* 0x000ff00000001834 */
[----:B------:R-:W-:Y:S01]  /*13af0*/  HMMA.16816.F32 R216, R8, R14, R40 ;  /* 0x0000000e08d8723c */ /* 0x000fe20000001828 */
[----:B------:R-:W3:Y:S01]  /*13b00*/  LDSM.16.MT88.4 R12, [R132+0x1000] ;  /* 0x00100000840c783b */ /* 0x000ee20000004200 */
[----:B------:R-:W-:Y:S01]  /*13b10*/  MOV R189, R229 ;  /* 0x000000e500bd7202 */ /* 0x000fe20000000f00 */
[----:B------:R-:W-:Y:S01]  /*13b20*/  IMAD.MOV.U32 R188, RZ, RZ, R230 ;  /* 0x000000ffffbc7224 */ /* 0x000fe200078e00e6 */
[----:B------:R-:W-:-:S02]  /*13b30*/  MOV R191, R228 ;  /* 0x000000e400bf7202 */ /* 0x000fc40000000f00 */
[----:B------:R-:W-:Y:S02]  /*13b40*/  MOV R199, R231 ;  /* 0x000000e700c77202 */ /* 0x000fe40000000f00 */
[-C--:B--2---:R-:W-:Y:S01]  /*13b50*/  HMMA.16816.F32 R228, R8, R20.reuse, R80 ;  /* 0x0000001408e4723c */ /* 0x084fe20000001850 */
        /* <DEDUP_REMOVED lines=14> */
[----:B------:R-:W-:-:S02]  /*13c40*/  MOV R191, R208 ;  /* 0x000000d000bf7202 */ /* 0x000fc40000000f00 */
[----:B------:R-:W-:Y:S01]  /*13c50*/  MOV R189, R173 ;  /* 0x000000ad00bd7202 */ /* 0x000fe20000000f00 */
[----:B------:R-:W-:Y:S01]  /*13c60*/  IMAD.MOV.U32 R173, RZ, RZ, R223 ;  /* 0x000000ffffad7224 */ /* 0x000fe200078e00df */
[----:B------:R-:W-:Y:S01]  /*13c70*/  MOV R47, R196 ;  /* 0x000000c4002f7202 */ /* 0x000fe20000000f00 */
[----:B------:R-:W-:Y:S01]  /*13c80*/  IMAD.MOV.U32 R107, RZ, RZ, R204 ;  /* 0x000000ffff6b7224 */ /* 0x000fe200078e00cc */
[----:B------:R-:W-:Y:S01]  /*13c90*/  MOV R0, R197 ;  /* 0x000000c500007202 */ /* 0x000fe20000000f00 */
[----:B------:R-:W-:Y:S01]  /*13ca0*/  HMMA.16816.F32 R64, R4, R22, R64 ;  /* 0x000000160440723c */ /* 0x000fe20000001840 */
[----:B------:R-:W-:Y:S02]  /*13cb0*/  MOV R24, R199 ;  /* 0x000000c700187202 */ /* 0x000fe40000000f00 */
[----:B------:R-:W-:Y:S01]  /*13cc0*/  MOV R205, R220 ;  /* 0x000000dc00cd7202 */ /* 0x000fe20000000f00 */
[----:B------:R-:W-:Y:S01]  /*13cd0*/  IMAD.MOV.U32 R91, RZ, RZ, R213 ;  /* 0x000000ffff5b7224 */ /* 0x000fe200078e00d5 */
[----:B------:R-:W-:-:S03]  /*13ce0*/  MOV R90, R212 ;  /* 0x000000d4005a7202 */ /* 0x000fc60000000f00 */
[----:B------:R-:W-:Y:S01]  /*13cf0*/  HMMA.16816.F32 R208, R8, R22, R60 ;  /* 0x0000001608d0723c */ /* 0x000fe2000000183c */
[----:B------:R-:W2:Y:S01]  /*13d00*/  LDSM.16.MT88.4 R20, [R243+0xf000] ;  /* 0x00f00000f314783b */ /* 0x000ea20000004200 */
[----:B------:R-:W-:Y:S02]  /*13d10*/  MOV R104, R214 ;  /* 0x000000d600687202 */ /* 0x000fe40000000f00 */
[----:B------:R-:W-:-:S04]  /*13d20*/  MOV R204, R215 ;  /* 0x000000d700cc7202 */ /* 0x000fc80000000f00 */
[-C--:B-1----:R-:W-:Y:S08]  /*13d30*/  HMMA.16816.F32 R220, R8, R16.reuse, R56 ;  /* 0x0000001008dc723c */ /* 0x082ff00000001838 */
[C---:B------:R-:W-:Y:S08]  /*13d40*/  HMMA.16816.F32 R180, R4.reuse, R16, R180 ;  /* 0x0000001004b4723c */ /* 0x040ff000000018b4 */
[-C--:B------:R-:W-:Y:S08]  /*13d50*/  HMMA.16816.F32 R184, R4, R18.reuse, R184 ;  /* 0x0000001204b8723c */ /* 0x080ff000000018b8 */
[C---:B------:R-:W-:Y:S01]  /*13d60*/  HMMA.16816.F32 R196, R8.reuse, R18, R76 ;  /* 0x0000001208c4723c */ /* 0x040fe2000000184c */
[----:B------:R-:W1:Y:S07]  /*13d70*/  LDSM.16.MT88.4 R16, [R35+0xf000] ;  /* 0x00f000002310783b */ /* 0x000e6e0000004200 */
[-C--:B---3--:R-:W-:Y:S08]  /*13d80*/  HMMA.16816.F32 R212, R8, R12.reuse, R72 ;  /* 0x0000000c08d4723c */ /* 0x088ff00000001848 */
[C---:B------:R-:W-:Y:S08]  /*13d90*/  HMMA.16816.F32 R192, R4.reuse, R12, R192 ;  /* 0x0000000c04c0723c */ /* 0x040ff000000018c0 */
[-C--:B------:R-:W-:Y:S08]  /*13da0*/  HMMA.16816.F32 R200, R4, R14.reuse, R200 ;  /* 0x0000000e04c8723c */ /* 0x080ff000000018c8 */
[----:B------:R-:W-:Y:S01]  /*13db0*/  HMMA.16816.F32 R60, R8, R14, R84 ;  /* 0x0000000e083c723c */ /* 0x000fe20000001854 */
[----:B------:R-:W3:Y:S01]  /*13dc0*/  LDSM.16.MT88.4 R12, [R30+0x3000] ;  /* 0x003000001e0c783b */ /* 0x000ee20000004200 */
[----:B------:R-:W-:-:S02]  /*13dd0*/  MOV R83, R104 ;  /* 0x0000006800537202 */ /* 0x000fc40000000f00 */
[----:B------:R-:W-:-:S04]  /*13de0*/  MOV R86, R0 ;  /* 0x0000000000567202 */ /* 0x000fc80000000f00 */
[----:B--2---:R-:W-:Y:S01]  /*13df0*/  HMMA.16816.F32 R72, R4, R20, R92 ;  /* 0x000000140448723c */ /* 0x004fe2000000185c */
[----:B------:R-:W-:Y:S01]  /*13e00*/  IMAD.MOV.U32 R0, RZ, RZ, R90 ;  /* 0x000000ffff007224 */ /* 0x000fe200078e005a */
[----:B------:R-:W-:-:S06]  /*13e10*/  MOV R55, R24 ;  /* 0x0000001800377202 */ /* 0x000fcc0000000f00 */
[----:B-1----:R-:W-:Y:S01]  /*13e20*/  HMMA.16816.F32 R92, R4, R18, R128 ;  /* 0x00000012045c723c */ /* 0x002fe20000001880 */
[----:B------:R-:W-:Y:S01]  /*13e30*/  MOV R128, R105 ;  /* 0x0000006900807202 */ /* 0x000fe20000000f00 */
[----:B------:R-:W-:Y:S01]  /*13e40*/  IMAD.MOV.U32 R129, RZ, RZ, R106 ;  /* 0x000000ffff817224 */ /* 0x000fe200078e006a */
[----:B------:R-:W-:Y:S01]  /*13e50*/  MOV R130, R107 ;  /* 0x0000006b00827202 */ /* 0x000fe20000000f00 */
[----:B------:R-:W-:Y:S01]  /*13e60*/  FFMA.FTZ R0, R0, UR12, -R2 ;  /* 0x0000000c00007c23 */ /* 0x000fe20008010802 */
[----:B------:R-:W-:Y:S02]  /*13e70*/  MOV R87, R47 ;  /* 0x0000002f00577202 */ /* 0x000fe40000000f00 */
[----:B------:R-:W-:Y:S02]  /*13e80*/  MOV R45, R88 ;  /* 0x00000058002d7202 */ /* 0x000fe40000000f00 */
[----:B------:R-:W-:Y:S02]  /*13e90*/  MOV R46, R89 ;  /* 0x00000059002e7202 */ /* 0x000fe40000000f00 */
[----:B------:R-:W-:-:S02]  /*13ea0*/  MOV R47, R91 ;  /* 0x0000005b002f7202 */ /* 0x000fc40000000f00 */
[----:B------:R-:W-:Y:S01]  /*13eb0*/  HMMA.16816.F32 R88, R4, R16, R124 ;  /* 0x000000100458723c */ /* 0x000fe2000000187c */
[----:B------:R-:W-:Y:S01]  /*13ec0*/  MOV R131, R120 ;  /* 0x0000007800837202 */ /* 0x000fe20000000f00 */
[----:B------:R-:W-:Y:S01]  /*13ed0*/  IMAD.MOV.U32 R85, RZ, RZ, R26 ;  /* 0x000000ffff557224 */ /* 0x000fe200078e001a */
[----:B------:R-:W-:-:S05]  /*13ee0*/  MOV R124, R55 ;  /* 0x00000037007c7202 */ /* 0x000fca0000000f00 */
[----:B---3--:R-:W-:Y:S01]  /*13ef0*/  HMMA.16816.F32 R104, R4, R12, R164 ;  /* 0x0000000c0468723c */ /* 0x008fe200000018a4 */
[----:B------:R-:W-:Y:S01]  /*13f00*/  MOV R165, R121 ;  /* 0x0000007900a57202 */ /* 0x000fe20000000f00 */
[----:B------:R-:W-:Y:S01]  /*13f10*/  IMAD.MOV.U32 R166, RZ, RZ, R122 ;  /* 0x000000ffffa67224 */ /* 0x000fe200078e007a */
[----:B------:R-:W-:Y:S02]  /*13f20*/  MOV R167, R123 ;  /* 0x0000007b00a77202 */ /* 0x000fe40000000f00 */
[----:B------:R-:W-:Y:S02]  /*13f30*/  MOV R164, R165 ;  /* 0x000000a500a47202 */ /* 0x000fe40000000f00 */
[----:B------:R-:W-:Y:S01]  /*13f40*/  MOV R165, R166 ;  /* 0x000000a600a57202 */ /* 0x000fe20000000f00 */
[----:B------:R-:W-:Y:S01]  /*13f50*/  IMAD.MOV.U32 R166, RZ, RZ, R167 ;  /* 0x000000ffffa67224 */ /* 0x000fe200078e00a7 */
[----:B------:R-:W-:Y:S01]  /*13f60*/  MOV R84, R27 ;  /* 0x0000001b00547202 */ /* 0x000fe20000000f00 */
[----:B------:R-:W-:Y:S01]  /*13f70*/  HMMA.16816.F32 R52, R8, R18, R96 ;  /* 0x000000120834723c */ /* 0x000fe20000001860 */
[----:B------:R-:W-:Y:S01]  /*13f80*/  MOV R167, R128 ;  /* 0x0000008000a77202 */ /* 0x000fe20000000f00 */
        /* <DEDUP_REMOVED lines=12> */
[----:B------:R-:W2:Y:S01]  /*14050*/  LDSM.16.MT88.4 R24, [R132+0x3000] ;  /* 0x003000008418783b */ /* 0x000ea20000004200 */
[----:B------:R-:W-:-:S02]  /*14060*/  MOV R126, R45 ;  /* 0x0000002d007e7202 */ /* 0x000fc40000000f00 */
[----:B------:R-:W-:Y:S01]  /*14070*/  MOV R127, R46 ;  /* 0x0000002e007f7202 */ /* 0x000fe20000000f00 */
[C---:B------:R-:W-:Y:S01]  /*14080*/  HMMA.16816.F32 R56, R8.reuse, R14, R112 ;  /* 0x0000000e0838723c */ /* 0x040fe20000001870 */
[----:B-1----:R-:W-:Y:S01]  /*14090*/  FFMA.FTZ R0, R164, UR12, -R2 ;  /* 0x0000000ca4007c23 */ /* 0x002fe20008010802 */
[----:B------:R-:W-:Y:S01]  /*140a0*/  IMAD.MOV.U32 R164, RZ, RZ, R165 ;  /* 0x000000ffffa47224 */ /* 0x000fe200078e00a5 */
[----:B------:R-:W-:Y:S01]  /*140b0*/  MOV R165, R166 ;  /* 0x000000a600a57202 */ /* 0x000fe20000000f00 */
[----:B------:R-:W-:Y:S01]  /*140c0*/  IMAD.MOV.U32 R125, RZ, RZ, R44 ;  /* 0x000000ffff7d7224 */ /* 0x000fe200078e002c */
[----:B------:R-:W-:Y:S01]  /*140d0*/  MOV R166, R167 ;  /* 0x000000a700a67202 */ /* 0x000fe20000000f00 */
[----:B------:R-:W-:Y:S01]  /*140e0*/  LDSM.16.MT88.4 R112, [R30+0x3800] ;  /* 0x003800001e70783b */ /* 0x000fe20000004200 */
        /* <DEDUP_REMOVED lines=8> */
[----:B------:R-:W-:Y:S01]  /*14170*/  MOV R84, R85 ;  /* 0x0000005500547202 */ /* 0x000fe20000000f00 */
[----:B------:R-:W-:Y:S01]  /*14180*/  IMAD.MOV.U32 R85, RZ, RZ, R86 ;  /* 0x000000ffff557224 */ /* 0x000fe200078e0056 */
[----:B------:R-:W-:Y:S01]  /*14190*/  MOV R86, R87 ;  /* 0x0000005700567202 */ /* 0x000fe20000000f00 */
[----:B------:R3:W5:Y:S01]  /*141a0*/  LDL.LU R136, [R1+0xac] ;  /* 0x0000ac0001887983 */ /* 0x0007620000300800 */
[----:B------:R-:W-:Y:S02]  /*141b0*/  MOV R87, R80 ;  /* 0x0000005000577202 */ /* 0x000fe40000000f00 */
[----:B------:R-:W-:Y:S01]  /*141c0*/  MOV R80, R81 ;  /* 0x0000005100507202 */ /* 0x000fe20000000f00 */
[----:B------:R-:W-:Y:S02]  /*141d0*/  IMAD.MOV.U32 R81, RZ, RZ, R82 ;  /* 0x000000ffff517224 */ /* 0x000fe400078e0052 */
[----:B------:R-:W4:Y:S01]  /*141e0*/  LDL.LU R82, [R1+0x14] ;  /* 0x0000140001527983 */ /* 0x000f220000300800 */
[----:B------:R1:W3:Y:S02]  /*141f0*/  MUFU.EX2 R19, R0 ;  /* 0x0000000000137308 */ /* 0x0002e40000000800 */
[----:B-1----:R-:W-:Y:S01]  /*14200*/  FFMA.FTZ R0, R164, UR12, -R2 ;  /* 0x0000000ca4007c23 */ /* 0x002fe20008010802 */
[----:B------:R-:W-:-:S02]  /*14210*/  MOV R164, R165 ;  /* 0x000000a500a47202 */ /* 0x000fc40000000f00 */
[----:B------:R-:W-:Y:S02]  /*14220*/  MOV R165, R166 ;  /* 0x000000a600a57202 */ /* 0x000fe40000000f00 */
[----:B------:R-:W-:Y:S01]  /*14230*/  MOV R166, R167 ;  /* 0x000000a700a67202 */ /* 0x000fe20000000f00 */
[----:B------:R-:W-:Y:S01]  /*14240*/  IMAD.MOV.U32 R167, RZ, RZ, R128 ;  /* 0x000000ffffa77224 */ /* 0x000fe200078e0080 */
[----:B------:R-:W-:Y:S02]  /*14250*/  MOV R128, R129 ;  /* 0x0000008100807202 */ /* 0x000fe40000000f00 */
[----:B------:R-:W-:Y:S02]  /*14260*/  MOV R129, R84 ;  /* 0x0000005400817202 */ /* 0x000fe40000000f00 */
[----:B------:R-:W-:Y:S01]  /*14270*/  MOV R84, R85 ;  /* 0x0000005500547202 */ /* 0x000fe20000000f00 */
[----:B------:R-:W-:Y:S01]  /*14280*/  IMAD.MOV.U32 R85, RZ, RZ, R86 ;  /* 0x000000ffff557224 */ /* 0x000fe200078e0056 */
[----:B------:R-:W-:-:S02]  /*14290*/  MOV R86, R87 ;  /* 0x0000005700567202 */ /* 0x000fc40000000f00 */
[----:B------:R-:W-:Y:S02]  /*142a0*/  MOV R87, R80 ;  /* 0x0000005000577202 */ /* 0x000fe40000000f00 */
[----:B------:R-:W-:Y:S01]  /*142b0*/  MOV R80, R81 ;  /* 0x0000005100507202 */ /* 0x000fe20000000f00 */
[----:B----4-:R-:W-:Y:S01]  /*142c0*/  IMAD.MOV.U32 R81, RZ, RZ, R82 ;  /* 0x000000ffff517224 */ /* 0x010fe200078e0052 */
[----:B------:R-:W-:Y:S02]  /*142d0*/  MOV R82, R83 ;  /* 0x0000005300527202 */ /* 0x000fe40000000f00 */
[----:B------:R-:W4:Y:S01]  /*142e0*/  LDL.LU R83, [R1+0x10] ;  /* 0x0000100001537983 */ /* 0x000f220000300800 */
[----:B------:R-:W-:Y:S01]  /*142f0*/  HMMA.16816.F32 R44, R8, R20, R148 ;  /* 0x00000014082c723c */ /* 0x000fe20000001894 */
[----:B------:R1:W-:Y:S07]  /*14300*/  MUFU.EX2 R21, R0 ;  /* 0x0000000000157308 */ /* 0x0003ee0000000800 */
[----:B------:R-:W-:Y:S01]  /*14310*/  HMMA.16816.F32 R108, R4, R14, R160 ;  /* 0x0000000e046c723c */ /* 0x000fe200000018a0 */
[----:B-1----:R-:W-:Y:S01]  /*14320*/  FFMA.FTZ R0, R164, UR12, -R2 ;  /* 0x0000000ca4007c23 */ /* 0x002fe20008010802 */
[----:B------:R-:W-:-:S02]  /*14330*/  MOV R164, R165 ;  /* 0x000000a500a47202 */ /* 0x000fc40000000f00 */
[----:B------:R-:W-:Y:S01]  /*14340*/  MOV R165, R166 ;  /* 0x000000a600a57202 */ /* 0x000fe20000000f00 */
[----:B------:R-:W-:Y:S01]  /*14350*/  IMAD.MOV.U32 R166, RZ, RZ, R167 ;  /* 0x000000ffffa67224 */ /* 0x000fe200078e00a7 */
[----:B------:R-:W-:Y:S01]  /*14360*/  MOV R167, R128 ;  /* 0x0000008000a77202 */ /* 0x000fe20000000f00 */
[----:B------:R1:W-:Y:S01]  /*14370*/  MUFU.EX2 R20, R0 ;  /* 0x0000000000147308 */ /* 0x0003e20000000800 */
[----:B------:R-:W-:Y:S02]  /*14380*/  MOV R128, R84 ;  /* 0x0000005400807202 */ /* 0x000fe40000000f00 */
[----:B------:R-:W-:Y:S01]  /*14390*/  MOV R84, R85 ;  /* 0x0000005500547202 */ /* 0x000fe20000000f00 */
[----:B------:R-:W-:Y:S01]  /*143a0*/  IMAD.MOV.U32 R85, RZ, RZ, R86 ;  /* 0x000000ffff557224 */ /* 0x000fe200078e0056 */
[----:B------:R-:W-:Y:S02]  /*143b0*/  MOV R86, R87 ;  /* 0x0000005700567202 */ /* 0x000fe40000000f00 */
[----:B------:R-:W-:-:S02]  /*143c0*/  MOV R87, R80 ;  /* 0x0000005000577202 */ /* 0x000fc40000000f00 */
[----:B------:R-:W-:Y:S01]  /*143d0*/  MOV R80, R81 ;  /* 0x0000005100507202 */ /* 0x000fe20000000f00 */
[----:B------:R-:W-:Y:S02]  /*143e0*/  IMAD.MOV.U32 R81, RZ, RZ, R82 ;  /* 0x000000ffff517224 */ /* 0x000fe400078e0052 */
[----:B-1----:R-:W-:Y:S01]  /*143f0*/  FFMA.FTZ R0, R164, UR12, -R3 ;  /* 0x0000000ca4007c23 */ /* 0x002fe20008010803 */
[----:B------:R-:W-:Y:S01]  /*14400*/  IMAD.MOV.U32 R164, RZ, RZ, R165 ;  /* 0x000000ffffa47224 */ /* 0x000fe200078e00a5 */
[----:B------:R-:W-:Y:S02]  /*14410*/  MOV R165, R166 ;  /* 0x000000a600a57202 */ /* 0x000fe40000000f00 */
[----:B------:R-:W-:Y:S01]  /*14420*/  MOV R166, R167 ;  /* 0x000000a700a67202 */ /* 0x000fe20000000f00 */
[----:B------:R1:W-:Y:S01]  /*14430*/  MUFU.EX2 R15, R0 ;  /* 0x00000000000f7308 */ /* 0x0003e20000000800 */
[----:B------:R-:W-:Y:S01]  /*14440*/  MOV R167, R84 ;  /* 0x0000005400a77202 */ /* 0x000fe20000000f00 */
[----:B------:R-:W-:Y:S01]  /*14450*/  IMAD.MOV.U32 R84, RZ, RZ, R85 ;  /* 0x000000ffff547224 */ /* 0x000fe200078e0055 */
[----:B------:R-:W-:-:S02]  /*14460*/  MOV R85, R86 ;  /* 0x0000005600557202 */ /* 0x000fc40000000f00 */
[----:B------:R-:W-:Y:S02]  /*14470*/  MOV R86, R87 ;  /* 0x0000005700567202 */ /* 0x000fe40000000f00 */
[----:B------:R-:W-:Y:S01]  /*14480*/  MOV R87, R80 ;  /* 0x0000005000577202 */ /* 0x000fe20000000f00 */
[----:B------:R-:W-:Y:S02]  /*14490*/  IMAD.MOV.U32 R80, RZ, RZ, R81 ;  /* 0x000000ffff507224 */ /* 0x000fe400078e0051 */
[----:B-1----:R-:W-:Y:S01]  /*144a0*/  FFMA.FTZ R0, R164, UR12, -R3 ;  /* 0x0000000ca4007c23 */ /* 0x002fe20008010803 */
[----:B------:R-:W-:Y:S01]  /*144b0*/  MOV R164, R165 ;  /* 0x000000a500a47202 */ /* 0x000fe20000000f00 */
[----:B------:R-:W-:Y:S01]  /*144c0*/  IMAD.MOV.U32 R165, RZ, RZ, R166 ;  /* 0x000000ffffa57224 */ /* 0x000fe200078e00a6 */
[----:B------:R-:W-:Y:S02]  /*144d0*/  MOV R166, R167 ;  /* 0x000000a700a67202 */ /* 0x000fe40000000f00 */
[----:B------:R-:W-:-:S02]  /*144e0*/  MOV R167, R84 ;  /* 0x0000005400a77202 */ /* 0x000fc40000000f00 */
[----:B------:R-:W-:Y:S01]  /*144f0*/  MOV R84, R85 ;  /* 0x0000005500547202 */ /* 0x000fe20000000f00 */
[----:B------:R-:W-:Y:S01]  /*14500*/  IMAD.MOV.U32 R85, RZ, RZ, R86 ;  /* 0x000000ffff557224 */ /* 0x000fe200078e0056 */
[----:B------:R-:W-:Y:S02]  /*14510*/  MOV R86, R87 ;  /* 0x0000005700567202 */ /* 0x000fe40000000f00 */
[----:B------:R-:W-:Y:S01]  /*14520*/  MOV R87, R80 ;  /* 0x0000005000577202 */ /* 0x000fe20000000f00 */
[----:B------:R1:W3:Y:S02]  /*14530*/  MUFU.EX2 R16, R0 ;  /* 0x0000000000107308 */ /* 0x0002e40000000800 */
[----:B-1----:R-:W-:-:S06]  /*14540*/  FFMA.FTZ R0, R164, UR12, -R3 ;  /* 0x0000000ca4007c23 */ /* 0x002fcc0008010803 */
[----:B------:R1:W-:Y:S02]  /*14550*/  MUFU.EX2 R17, R0 ;  /* 0x0000000000117308 */ /* 0x0003e40000000800 */
[----:B-1----:R-:W-:Y:S01]  /*14560*/  FFMA.FTZ R0, R165, UR12, -R3 ;  /* 0x0000000ca5007c23 */ /* 0x002fe20008010803 */
[----:B----4-:R-:W-:Y:S02]  /*14570*/  MOV R82, R83 ;  /* 0x0000005300527202 */ /* 0x010fe40000000f00 */
[----:B------:R-:W-:Y:S02]  /*14580*/  MOV R83, R204 ;  /* 0x000000cc00537202 */ /* 0x000fe40000000f00 */
[----:B------:R-:W-:Y:S02]  /*14590*/  MOV R204, R134 ;  /* 0x0000008600cc7202 */ /* 0x000fe40000000f00 */
[----:B------:R-:W-:Y:S01]  /*145a0*/  MOV R81, R82 ;  /* 0x0000005200517202 */ /* 0x000fe20000000f00 */
[----:B------:R4:W5:Y:S01]  /*145b0*/  LDL.LU R134, [R1+0xa8] ;  /* 0x0000a80001867983 */ /* 0x0009620000300800 */
[----:B------:R-:W-:-:S02]  /*145c0*/  MOV R82, R83 ;  /* 0x0000005300527202 */ /* 0x000fc40000000f00 */
[----:B------:R-:W-:Y:S01]  /*145d0*/  MOV R83, R204 ;  /* 0x000000cc00537202 */ /* 0x000fe20000000f00 */
[----:B------:R-:W-:Y:S01]  /*145e0*/  IMAD.MOV.U32 R204, RZ, RZ, R205 ;  /* 0x000000ffffcc7224 */ /* 0x000fe200078e00cd */
[----:B------:R-:W-:Y:S02]  /*145f0*/  MOV R205, R206 ;  /* 0x000000ce00cd7202 */ /* 0x000fe40000000f00 */
[----:B------:R-:W-:Y:S02]  /*14600*/  MOV R206, R135 ;  /* 0x0000008700ce7202 */ /* 0x000fe40000000f00 */
[----:B------:R-:W-:Y:S01]  /*14610*/  MOV R80, R81 ;  /* 0x0000005100507202 */ /* 0x000fe20000000f00 */
[----:B------:R-:W-:Y:S01]  /*14620*/  IMAD.MOV.U32 R81, RZ, RZ, R82 ;  /* 0x000000ffff517224 */ /* 0x000fe200078e0052 */
[----:B------:R-:W-:Y:S01]  /*14630*/  MOV R82, R83 ;  /* 0x0000005300527202 */ /* 0x000fe20000000f00 */
[----:B------:R4:W5:Y:S01]  /*14640*/  LDL.LU R135, [R1+0xa4] ;  /* 0x0000a40001877983 */ /* 0x0009620000300800 */
[----:B------:R-:W-:-:S02]  /*14650*/  MOV R83, R204 ;  /* 0x000000cc00537202 */ /* 0x000fc40000000f00 */
[----:B------:R-:W-:Y:S01]  /*14660*/  MOV R204, R205 ;  /* 0x000000cd00cc7202 */ /* 0x000fe20000000f00 */
[----:B------:R-:W-:Y:S01]  /*14670*/  IMAD.MOV.U32 R205, RZ, RZ, R206 ;  /* 0x000000ffffcd7224 */ /* 0x000fe200078e00ce */
[----:B------:R-:W-:Y:S02]  /*14680*/  MOV R206, R207 ;  /* 0x000000cf00ce7202 */ /* 0x000fe40000000f00 */
[----:B------:R-:W-:Y:S02]  /*14690*/  MOV R207, R249 ;  /* 0x000000f900cf7202 */ /* 0x000fe40000000f00 */
[----:B------:R4:W5:Y:S04]  /*146a0*/  LDL.LU R249, [R1+0xa0] ;  /* 0x0000a00001f97983 */ /* 0x0009680000300800 */
[----:B------:R-:W2:Y:S01]  /*146b0*/  LDL.LU R165, [R1+0x70] ;  /* 0x0000700001a57983 */ /* 0x000ea20000300800 */
[----:B------:R-:W-:Y:S01]  /*146c0*/  HMMA.16816.F32 R100, R8, R12, R100 ;  /* 0x0000000c0864723c */ /* 0x000fe20000001864 */
[----:B--2---:R-:W-:-:S02]  /*146d0*/  FFMA.FTZ R12, R165, R32, R246 ;  /* 0x00000020a50c7223 */ /* 0x004fc400000100f6 */
[----:B------:R4:W5:Y:S04]  /*146e0*/  LDL.LU R246, [R1+0x9c] ;  /* 0x00009c0001f67983 */ /* 0x0009680000300800 */
[----:B------:R-:W2:Y:S01]  /*146f0*/  LDL.LU R149, [R1+0x74] ;  /* 0x0000740001957983 */ /* 0x000ea20000300800 */
[C---:B------:R-:W-:Y:S08]  /*14700*/  HMMA.16816.F32 R48, R8.reuse, R22, R144 ;  /* 0x000000160830723c */ /* 0x040ff00000001890 */
[C---:B------:R-:W-:Y:S08]  /*14710*/  HMMA.16816.F32 R116, R8.reuse, R24, R116 ;  /* 0x000000180874723c */ /* 0x040ff00000001874 */
[----:B------:R-:W-:Y:S01]  /*14720*/  HMMA.16816.F32 R36, R8, R26, R36 ;  /* 0x0000001a0824723c */ /* 0x000fe20000001824 */
[----:B--2---:R-:W-:-:S02]  /*14730*/  FFMA.FTZ R11, R149, R31, R248 ;  /* 0x0000001f950b7223 */ /* 0x004fc400000100f8 */
[----:B------:R4:W5:Y:S04]  /*14740*/  LDL.LU R248, [R1+0x98] ;  /* 0x0000980001f87983 */ /* 0x0009680000300800 */
[----:B------:R-:W2:Y:S02]  /*14750*/  LDL.LU R149, [R1+0x20] ;  /* 0x0000200001957983 */ /* 0x000ea40000300800 */
[--C-:B--2---:R-:W-:Y:S02]  /*14760*/  FFMA.FTZ R8, R149, UR12, -R28.reuse ;  /* 0x0000000c95087c23 */ /* 0x104fe4000801081c */
[----:B------:R-:W2:Y:S02]  /*14770*/  LDL.LU R149, [R1+0x1c] ;  /* 0x00001c0001957983 */ /* 0x000ea40000300800 */
[----:B--2---:R-:W-:-:S02]  /*14780*/  FFMA.FTZ R3, R149, UR12, -R28 ;  /* 0x0000000c95037c23 */ /* 0x004fc4000801081c */
[----:B------:R-:W2:Y:S01]  /*14790*/  LDL.LU R149, [R1+0x18] ;  /* 0x0000180001957983 */ /* 0x000ea20000300800 */
[----:B------:R-:W-:Y:S03]  /*147a0*/  HMMA.16816.F32 R120, R4, R24, R156 ;  /* 0x000000180478723c */ /* 0x000fe6000000189c */
[----:B------:R-:W1:Y:S01]  /*147b0*/  LDSM.16.MT88.4 R156, [R243+0xd800] ;  /* 0x00d80000f39c783b */ /* 0x000e620000004200 */
[----:B------:R-:W-:Y:S01]  /*147c0*/  MOV R151, R84 ;  /* 0x0000005400977202 */ /* 0x000fe20000000f00 */
[----:B------:R-:W-:Y:S01]  /*147d0*/  IMAD.MOV.U32 R162, RZ, RZ, R175 ;  /* 0x000000ffffa27224 */ /* 0x000fe200078e00af */
[----:B------:R-:W-:Y:S02]  /*147e0*/  MOV R161, R172 ;  /* 0x000000ac00a17202 */ /* 0x000fe40000000f00 */
[----:B------:R-:W-:Y:S02]  /*147f0*/  MOV R84, R173 ;  /* 0x000000ad00547202 */ /* 0x000fe40000000f00 */
[----:B------:R-:W-:-:S02]  /*14800*/  MOV R163, R174 ;  /* 0x000000ae00a37202 */ /* 0x000fc40000000f00 */
[----:B------:R-:W4:Y:S01]  /*14810*/  LDSM.16.MT88.4 R172, [R35+0xd800] ;  /* 0x00d8000023ac783b */ /* 0x000f220000004200 */
[----:B------:R-:W1:Y:S01]  /*14820*/  MUFU.EX2 R14, R0 ;  /* 0x00000000000e7308 */ /* 0x000e620000000800 */
[----:B--2---:R-:W-:Y:S02]  /*14830*/  FFMA.FTZ R2, R149, UR12, -R28 ;  /* 0x0000000c95027c23 */ /* 0x004fe4000801081c */
[----:B------:R-:W2:Y:S01]  /*14840*/  LDL.LU R149, [R1+0xc] ;  /* 0x00000c0001957983 */ /* 0x000ea20000300800 */
[----:B------:R-:W-:Y:S01]  /*14850*/  HMMA.16816.F32 R40, R4, R26, R152 ;  /* 0x0000001a0428723c */ /* 0x000fe20000001898 */
        /* <DEDUP_REMOVED lines=11> */
[----:B------:R1:W4:Y:S01]  /*14910*/  LDSM.16.MT88.4 R188, [R30+0x1800] ;  /* 0x001800001ebc783b */ /* 0x0003220000004200 */
[----:B------:R-:W-:Y:S02]  /*14920*/  MOV R167, R81 ;  /* 0x0000005100a77202 */ /* 0x000fe40000000f00 */
[----:B------:R-:W-:Y:S02]  /*14930*/  MOV R5, R82 ;  /* 0x0000005200057202 */ /* 0x000fe40000000f00 */
[----:B------:R1:W-:Y:S01]  /*14940*/  LDSM.16.MT88.4 R80, [R243+0xf800] ;  /* 0x00f80000f350783b */ /* 0x0003e20000004200 */
[----:B------:R-:W-:Y:S01]  /*14950*/  MOV R22, R124 ;  /* 0x0000007c00167202 */ /* 0x000fe20000000f00 */
[----:B------:R-:W-:Y:S01]  /*14960*/  IMAD.MOV.U32 R23, RZ, RZ, R125 ;  /* 0x000000ffff177224 */ /* 0x000fe200078e007d */
[----:B---3--:R-:W-:-:S02]  /*14970*/  F2FP.F16.F32.PACK_AB R124, R19, R18 ;  /* 0x00000012137c723e */ /* 0x008fc400000000ff */
[----:B------:R-:W-:Y:S02]  /*14980*/  F2FP.F16.F32.PACK_AB R125, R16, R15 ;  /* 0x0000000f107d723e */ /* 0x000fe400000000ff */
[----:B------:R-:W-:Y:S02]  /*14990*/  MOV R153, R206 ;  /* 0x000000ce00997202 */ /* 0x000fe40000000f00 */
[----:B------:R-:W-:Y:S02]  /*149a0*/  MOV R152, R205 ;  /* 0x000000cd00987202 */ /* 0x000fe40000000f00 */
[----:B-1----:R-:W-:Y:S01]  /*149b0*/  MOV R30, R161 ;  /* 0x000000a1001e7202 */ /* 0x002fe20000000f00 */
[----:B------:R-:W-:Y:S01]  /*149c0*/  IMAD.MOV.U32 R161, RZ, RZ, R129 ;  /* 0x000000ffffa17224 */ /* 0x000fe200078e0081 */
[----:B------:R-:W-:Y:S02]  /*149d0*/  MOV R129, R127 ;  /* 0x0000007f00817202 */ /* 0x000fe40000000f00 */
[----:B------:R-:W-:-:S02]  /*149e0*/  MOV R243, R131 ;  /* 0x0000008300f37202 */ /* 0x000fc40000000f00 */
[----:B------:R-:W-:Y:S02]  /*149f0*/  MOV R131, R126 ;  /* 0x0000007e00837202 */ /* 0x000fe40000000f00 */
[----:B------:R-:W-:Y:S02]  /*14a00*/  F2FP.F16.F32.PACK_AB R126, R20, R21 ;  /* 0x00000015147e723e */ /* 0x000fe400000000ff */
[----:B------:R-:W-:Y:S02]  /*14a10*/  F2FP.F16.F32.PACK_AB R127, R14, R17 ;  /* 0x000000110e7f723e */ /* 0x000fe400000000ff */
        /* <DEDUP_REMOVED lines=8> */
[----:B------:R-:W-:Y:S01]  /*14aa0*/  MOV R145, R4 ;  /* 0x0000000400917202 */ /* 0x000fe20000000f00 */
[----:B------:R-:W-:Y:S01]  /*14ab0*/  MUFU.EX2 R24, R8 ;  /* 0x0000000800187308 */ /* 0x000fe20000000800 */
[----:B------:R-:W-:-:S07]  /*14ac0*/  MOV R35, R130 ;  /* 0x0000008200237202 */ /* 0x000fce0000000f00 */
[----:B------:R-:W-:Y:S01]  /*14ad0*/  MUFU.EX2 R25, R3 ;  /* 0x0000000300197308 */ /* 0x000fe20000000800 */
[----:B------:R-:W-:Y:S01]  /*14ae0*/  MOV R130, R247 ;  /* 0x000000f700827202 */ /* 0x000fe20000000f00 */
[----:B--2---:R-:W-:Y:S01]  /*14af0*/  FFMA.FTZ R0, R149, UR12, -R28 ;  /* 0x0000000c95007c23 */ /* 0x004fe2000801081c */
[----:B------:R2:W5:Y:S01]  /*14b00*/  LDL.LU R247, [R1+0x94] ;  /* 0x0000940001f77983 */ /* 0x0005620000300800 */
[----:B------:R-:W-:Y:S01]  /*14b10*/  HMMA.16816.F32 R148, R124, R156, R176 ;  /* 0x0000009c7c94723c */ /* 0x000fe200000018b0 */
[----:B------:R-:W-:Y:S01]  /*14b20*/  IMAD.MOV.U32 R176, RZ, RZ, R164 ;  /* 0x000000ffffb07224 */ /* 0x000fe200078e00a4 */
[----:B------:R-:W-:Y:S02]  /*14b30*/  MOV R177, R165 ;  /* 0x000000a500b17202 */ /* 0x000fe40000000f00 */
[----:B------:R1:W-:Y:S01]  /*14b40*/  MUFU.EX2 R10, R0 ;  /* 0x00000000000a7308 */ /* 0x0003e20000000800 */
[----:B------:R-:W-:-:S07]  /*14b50*/  MOV R178, R166 ;  /* 0x000000a600b27202 */ /* 0x000fce0000000f00 */
[----:B------:R-:W-:Y:S01]  /*14b60*/  MUFU.EX2 R26, R2 ;  /* 0x00000002001a7308 */ /* 0x000fe20000000800 */
[----:B------:R-:W-:Y:S01]  /*14b70*/  MOV R179, R167 ;  /* 0x000000a700b37202 */ /* 0x000fe20000000f00 */
[----:B------:R-:W-:Y:S01]  /*14b80*/  IMAD.MOV.U32 R154, RZ, RZ, R207 ;  /* 0x000000ffff9a7224 */ /* 0x000fe200078e00cf */
[----:B----4-:R-:W-:Y:S01]  /*14b90*/  HMMA.16816.F32 R164, R124, R172, R68 ;  /* 0x000000ac7ca4723c */ /* 0x010fe20000001844 */
[----:B------:R-:W-:Y:S01]  /*14ba0*/  IMAD.MOV.U32 R71, RZ, RZ, R177 ;  /* 0x000000ffff477224 */ /* 0x000fe200078e00b1 */
[----:B------:R-:W-:Y:S01]  /*14bb0*/  MOV R177, R179 ;  /* 0x000000b300b17202 */ /* 0x000fe20000000f00 */
[----:B------:R-:W-:Y:S01]  /*14bc0*/  IMAD.MOV.U32 R179, RZ, RZ, R9 ;  /* 0x000000ffffb37224 */ /* 0x000fe200078e0009 */
[----:B------:R-:W3:Y:S01]  /*14bd0*/  LDSM.16.MT88.4 R204, [R132+0x1800] ;  /* 0x0018000084cc783b */ /* 0x000ee20000004200 */
[----:B-1----:R-:W-:Y:S01]  /*14be0*/  FFMA.FTZ R0, R176, UR12, -R29 ;  /* 0x0000000cb0007c23 */ /* 0x002fe2000801081d */
[----:B------:R-:W-:Y:S02]  /*14bf0*/  MOV R176, R178 ;  /* 0x000000b200b07202 */ /* 0x000fe40000000f00 */
[----:B------:R-:W1:Y:S01]  /*14c00*/  LDSM.16.MT88.4 R4, [R132+0x3800] ;  /* 0x003800008404783b */ /* 0x000e620000004200 */
[----:B------:R-:W-:Y:S01]  /*14c10*/  MOV R178, R32 ;  /* 0x0000002000b27202 */ /* 0x000fe20000000f00 */
[----:B------:R4:W-:Y:S01]  /*14c20*/  MUFU.EX2 R9, R0 ;  /* 0x0000000000097308 */ /* 0x0009e20000000800 */
[----:B------:R-:W-:-:S02]  /*14c30*/  MOV R32, R27 ;  /* 0x0000001b00207202 */ /* 0x000fc40000000f00 */
[----:B------:R-:W-:Y:S02]  /*14c40*/  MOV R27, R13 ;  /* 0x0000000d001b7202 */ /* 0x000fe40000000f00 */
[----:B------:R-:W-:Y:S01]  /*14c50*/  MOV R13, R144 ;  /* 0x00000090000d7202 */ /* 0x000fe20000000f00 */
[----:B------:R-:W-:Y:S01]  /*14c60*/  IMAD.MOV.U32 R144, RZ, RZ, R145 ;  /* 0x000000ffff907224 */ /* 0x000fe200078e0091 */
[----:B------:R-:W-:Y:S02]  /*14c70*/  MOV R145, R146 ;  /* 0x0000009200917202 */ /* 0x000fe40000000f00 */
[----:B------:R-:W-:Y:S02]  /*14c80*/  MOV R146, R147 ;  /* 0x0000009300927202 */ /* 0x000fe40000000f00 */
[----:B------:R-:W-:Y:S01]  /*14c90*/  MOV R147, R160 ;  /* 0x000000a000937202 */ /* 0x000fe20000000f00 */
[----:B----4-:R-:W-:Y:S01]  /*14ca0*/  FFMA.FTZ R0, R71, UR12, -R29 ;  /* 0x0000000c47007c23 */ /* 0x010fe2000801081d */
[----:B------:R-:W-:-:S02]  /*14cb0*/  MOV R71, R176 ;  /* 0x000000b000477202 */ /* 0x000fc40000000f00 */
        /* <DEDUP_REMOVED lines=8> */
[----:B------:R4:W2:Y:S01]  /*14d40*/  MUFU.EX2 R8, R0 ;  /* 0x0000000000087308 */ /* 0x0008a20000000800 */
[----:B------:R-:W-:-:S02]  /*14d50*/  MOV R128, R245 ;  /* 0x000000f500807202 */ /* 0x000fc40000000f00 */
[----:B------:R-:W-:Y:S01]  /*14d60*/  MOV R144, R145 ;  /* 0x0000009100907202 */ /* 0x000fe20000000f00 */
[----:B------:R1:W5:Y:S01]  /*14d70*/  LDL.LU R245, [R1+0x90] ;  /* 0x0000900001f57983 */ /* 0x0003620000300800 */
[----:B------:R-:W-:Y:S01]  /*14d80*/  MOV R145, R146 ;  /* 0x0000009200917202 */ /* 0x000fe20000000f00 */
[----:B------:R-:W-:Y:S01]  /*14d90*/  IMAD.MOV.U32 R146, RZ, RZ, R147 ;  /* 0x000000ffff927224 */ /* 0x000fe200078e0093 */
[----:B------:R-:W-:Y:S02]  /*14da0*/  MOV R147, R160 ;  /* 0x000000a000937202 */ /* 0x000fe40000000f00 */
[----:B------:R-:W-:Y:S02]  /*14db0*/  MOV R160, R128 ;  /* 0x0000008000a07202 */ /* 0x000fe40000000f00 */
[----:B------:R-:W-:Y:S01]  /*14dc0*/  MOV R128, R129 ;  /* 0x0000008100807202 */ /* 0x000fe20000000f00 */
[----:B------:R-:W-:Y:S02]  /*14dd0*/  IMAD.MOV.U32 R129, RZ, RZ, R241 ;  /* 0x000000ffff817224 */ /* 0x000fe400078e00f1 */
[----:B------:R1:W5:Y:S01]  /*14de0*/  LDL.LU R241, [R1+0x8c] ;  /* 0x00008c0001f17983 */ /* 0x0003620000300800 */
[----:B----4-:R-:W-:Y:S01]  /*14df0*/  FFMA.FTZ R0, R71, UR12, -R29 ;  /* 0x0000000c47007c23 */ /* 0x010fe2000801081d */
[----:B------:R-:W-:-:S03]  /*14e00*/  MOV R71, R176 ;  /* 0x000000b000477202 */ /* 0x000fc60000000f00 */
[----:B------:R4:W-:Y:S02]  /*14e10*/  MUFU.EX2 R3, R0 ;  /* 0x0000000000037308 */ /* 0x0009e40000000800 */
[----:B----4-:R-:W-:Y:S02]  /*14e20*/  FFMA.FTZ R0, R71, UR12, -R29 ;  /* 0x0000000c47007c23 */ /* 0x010fe4000801081d */
[----:B------:R-:W4:Y:S01]  /*14e30*/  LDL.LU R71, [R1+0x78] ;  /* 0x0000780001477983 */ /* 0x000f220000300800 */
[----:B------:R-:W-:Y:S02]  /*14e40*/  MOV R176, R177 ;  /* 0x000000b100b07202 */ /* 0x000fe40000000f00 */
[----:B------:R-:W-:Y:S01]  /*14e50*/  MOV R177, R178 ;  /* 0x000000b200b17202 */ /* 0x000fe20000000f00 */
[----:B------:R-:W-:Y:S01]  /*14e60*/  IMAD.MOV.U32 R178, RZ, RZ, R179 ;  /* 0x000000ffffb27224 */ /* 0x000fe200078e00b3 */
[----:B------:R-:W-:Y:S01]  /*14e70*/  MOV R179, R32 ;  /* 0x0000002000b37202 */ /* 0x000fe20000000f00 */
[----:B------:R4:W1:Y:S01]  /*14e80*/  MUFU.EX2 R2, R0 ;  /* 0x0000000000027308 */ /* 0x0008620000000800 */
[----:B------:R-:W-:-:S02]  /*14e90*/  MOV R32, R27 ;  /* 0x0000001b00207202 */ /* 0x000fc40000000f00 */
[----:B------:R-:W-:Y:S01]  /*14ea0*/  MOV R27, R13 ;  /* 0x0000000d001b7202 */ /* 0x000fe20000000f00 */
[----:B------:R-:W-:Y:S02]  /*14eb0*/  IMAD.MOV.U32 R13, RZ, RZ, R144 ;  /* 0x000000ffff0d7224 */ /* 0x000fe400078e0090 */
[----:B----4-:R-:W-:Y:S01]  /*14ec0*/  FFMA.FTZ R0, R71, R34, R225 ;  /* 0x0000002247007223 */ /* 0x010fe200000100e1 */
[----:B------:R-:W-:Y:S01]  /*14ed0*/  MOV R71, R176 ;  /* 0x000000b000477202 */ /* 0x000fe20000000f00 */
[----:B------:R4:W5:Y:S01]  /*14ee0*/  LDL.LU R225, [R1+0x88] ;  /* 0x0000880001e17983 */ /* 0x0009620000300800 */
[----:B------:R-:W-:Y:S01]  /*14ef0*/  MOV R176, R177 ;  /* 0x000000b100b07202 */ /* 0x000fe20000000f00 */
[----:B------:R-:W-:Y:S01]  /*14f00*/  IMAD.MOV.U32 R177, RZ, RZ, R178 ;  /* 0x000000ffffb17224 */ /* 0x000fe200078e00b2 */
[----:B------:R-:W-:Y:S02]  /*14f10*/  MOV R178, R179 ;  /* 0x000000b300b27202 */ /* 0x000fe40000000f00 */
[----:B------:R-:W-:-:S02]  /*14f20*/  MOV R179, R32 ;  /* 0x0000002000b37202 */ /* 0x000fc40000000f00 */
[----:B------:R-:W-:Y:S01]  /*14f30*/  MOV R32, R27 ;  /* 0x0000001b00207202 */ /* 0x000fe20000000f00 */
[----:B------:R-:W-:Y:S02]  /*14f40*/  IMAD.MOV.U32 R27, RZ, RZ, R13 ;  /* 0x000000ffff1b7224 */ /* 0x000fe400078e000d */
[----:B------:R-:W4:Y:S01]  /*14f50*/  LDL.LU R13, [R1+0x7c] ;  /* 0x00007c00010d7983 */ /* 0x000f220000300800 */
[----:B------:R-:W-:Y:S02]  /*14f60*/  MOV R144, R145 ;  /* 0x0000009100907202 */ /* 0x000fe40000000f00 */
[----:B------:R-:W-:Y:S02]  /*14f70*/  MOV R145, R146 ;  /* 0x0000009200917202 */ /* 0x000fe40000000f00 */
[----:B------:R-:W-:Y:S01]  /*14f80*/  MOV R146, R147 ;  /* 0x0000009300927202 */ /* 0x000fe20000000f00 */
[----:B------:R-:W-:Y:S01]  /*14f90*/  IMAD.MOV.U32 R147, RZ, RZ, R160 ;  /* 0x000000ffff937224 */ /* 0x000fe200078e00a0 */
[----:B------:R-:W-:-:S02]  /*14fa0*/  MOV R160, R128 ;  /* 0x0000008000a07202 */ /* 0x000fc40000000f00 */
[----:B------:R-:W-:Y:S02]  /*14fb0*/  MOV R128, R129 ;  /* 0x0000008100807202 */ /* 0x000fe40000000f00 */
[----:B------:R-:W-:Y:S01]  /*14fc0*/  MOV R129, R130 ;  /* 0x0000008200817202 */ /* 0x000fe20000000f00 */
[----:B------:R-:W-:Y:S01]  /*14fd0*/  IMAD.MOV.U32 R130, RZ, RZ, R240 ;  /* 0x000000ffff827224 */ /* 0x000fe200078e00f0 */
[----:B------:R-:W-:Y:S02]  /*14fe0*/  MOV R28, R154 ;  /* 0x0000009a001c7202 */ /* 0x000fe40000000f00 */
[----:B------:R-:W-:Y:S01]  /*14ff0*/  MOV R31, R155 ;  /* 0x0000009b001f7202 */ /* 0x000fe20000000f00 */
[----:B------:R-:W-:Y:S01]  /*15000*/  HMMA.16816.F32 R180, R124, R188, R180 ;  /* 0x000000bc7cb4723c */ /* 0x000fe200000018b4 */
[----:B------:R-:W-:Y:S02]  /*15010*/  MOV R34, R129 ;  /* 0x0000008100227202 */ /* 0x000fe40000000f00 */
[----:B--2---:R-:W-:-:S05]  /*15020*/  F2FP.F16.F32.PACK_AB R129, R8, R9 ;  /* 0x000000090881723e */ /* 0x004fca00000000ff */
[C---:B------:R-:W-:Y:S08]  /*15030*/  HMMA.16816.F32 R152, R124.reuse, R158, R168 ;  /* 0x0000009e7c98723c */ /* 0x040ff000000018a8 */
[C---:B------:R-:W-:Y:S08]  /*15040*/  HMMA.16816.F32 R168, R124.reuse, R174, R64 ;  /* 0x000000ae7ca8723c */ /* 0x040ff00000001840 */
[C---:B------:R-:W-:Y:S08]  /*15050*/  HMMA.16816.F32 R184, R124.reuse, R190, R184 ;  /* 0x000000be7cb8723c */ /* 0x040ff000000018b8 */
[C---:B---3--:R-:W-:Y:S08]  /*15060*/  HMMA.16816.F32 R192, R124.reuse, R204, R192 ;  /* 0x000000cc7cc0723c */ /* 0x048ff000000018c0 */
[C---:B------:R-:W-:Y:S08]  /*15070*/  HMMA.16816.F32 R200, R124.reuse, R206, R200 ;  /* 0x000000ce7cc8723c */ /* 0x040ff000000018c8 */
[C---:B------:R-:W-:Y:S08]  /*15080*/  HMMA.16816.F32 R72, R124.reuse, R80, R72 ;  /* 0x000000507c48723c */ /* 0x040ff00000001848 */
[C---:B------:R-:W-:Y:S08]  /*15090*/  HMMA.16816.F32 R76, R124.reuse, R82, R76 ;  /* 0x000000527c4c723c */ /* 0x040ff0000000184c */
[C---:B------:R-:W-:Y:S08]  /*150a0*/  HMMA.16816.F32 R88, R124.reuse, R96, R88 ;  /* 0x000000607c58723c */ /* 0x040ff00000001858 */
[C---:B------:R-:W-:Y:S08]  /*150b0*/  HMMA.16816.F32 R92, R124.reuse, R98, R92 ;  /* 0x000000627c5c723c */ /* 0x040ff0000000185c */
[C---:B------:R-:W-:Y:S08]  /*150c0*/  HMMA.16816.F32 R104, R124.reuse, R112, R104 ;  /* 0x000000707c68723c */ /* 0x040ff00000001868 */
[C---:B------:R-:W-:Y:S08]  /*150d0*/  HMMA.16816.F32 R108, R124.reuse, R114, R108 ;  /* 0x000000727c6c723c */ /* 0x040ff0000000186c */
[C---:B-1----:R-:W-:Y:S08]  /*150e0*/  HMMA.16816.F32 R120, R124.reuse, R4, R120 ;  /* 0x000000047c78723c */ /* 0x042ff00000001878 */
[----:B------:R-:W-:Y:S01]  /*150f0*/  HMMA.16816.F32 R124, R124, R6, R40 ;  /* 0x000000067c7c723c */ /* 0x000fe20000001828 */
[----:B------:R-:W-:-:S02]  /*15100*/  MOV R43, R32 ;  /* 0x00000020002b7202 */ /* 0x000fc40000000f00 */
[----:B------:R-:W-:Y:S02]  /*15110*/  MOV R42, R27 ;  /* 0x0000001b002a7202 */ /* 0x000fe40000000f00 */
[----:B------:R-:W-:Y:S02]  /*15120*/  MOV R32, R128 ;  /* 0x0000008000207202 */ /* 0x000fe40000000f00 */
[----:B------:R-:W-:Y:S02]  /*15130*/  MOV R27, R130 ;  /* 0x00000082001b7202 */ /* 0x000fe40000000f00 */
[----:B------:R-:W-:Y:S02]  /*15140*/  F2FP.F16.F32.PACK_AB R128, R25, R24 ;  /* 0x000000181980723e */ /* 0x000fe400000000ff */
[----:B------:R-:W-:Y:S01]  /*15150*/  F2FP.F16.F32.PACK_AB R130, R10, R26 ;  /* 0x0000001a0a82723e */ /* 0x000fe200000000ff */
[----:B------:R-:W-:Y:S01]  /*15160*/  FADD.FTZ R23, R23, R11 ;  /* 0x0000000b17177221 */ /* 0x000fe20000010000 */
[----:B------:R-:W-:Y:S01]  /*15170*/  IMAD.MOV.U32 R41, RZ, RZ, R144 ;  /* 0x000000ffff297224 */ /* 0x000fe200078e0090 */
[----:B------:R-:W-:-:S02]  /*15180*/  MOV R40, R145 ;  /* 0x0000009100287202 */ /* 0x000fc40000000f00 */
[----:B------:R-:W-:Y:S02]  /*15190*/  MOV R29, R146 ;  /* 0x00000092001d7202 */ /* 0x000fe40000000f00 */
[----:B------:R-:W-:Y:S01]  /*151a0*/  MOV R11, R147 ;  /* 0x00000093000b7202 */ /* 0x000fe20000000f00 */
[----:B------:R-:W-:Y:S01]  /*151b0*/  FADD.FTZ R22, R22, R0 ;  /* 0x0000000016167221 */ /* 0x000fe20000010000 */
[----:B------:R-:W-:Y:S01]  /*151c0*/  FADD.FTZ R12, R242, R12 ;  /* 0x0000000cf20c7221 */ /* 0x000fe20000010000 */
[----:B------:R-:W-:-:S04]  /*151d0*/  IMAD.MOV.U32 R0, RZ, RZ, R160 ;  /* 0x000000ffff007224 */ /* 0x000fc800078e00a0 */
[----:B------:R-:W-:Y:S01]  /*151e0*/  FADD.FTZ R0, R0, R12 ;  /* 0x0000000c00007221 */ /* 0x000fe20000010000 */
[----:B------:R-:W-:Y:S01]  /*151f0*/  MOV R66, R176 ;  /* 0x000000b000427202 */ /* 0x000fe20000000f00 */
[----:B------:R-:W-:Y:S01]  /*15200*/  IMAD.MOV.U32 R64, RZ, RZ, R178 ;  /* 0x000000ffff407224 */ /* 0x000fe200078e00b2 */
[----:B------:R-:W-:Y:S02]  /*15210*/  MOV R65, R177 ;  /* 0x000000b100417202 */ /* 0x000fe40000000f00 */
[----:B------:R-:W-:Y:S02]  /*15220*/  MOV R132, R179 ;  /* 0x000000b300847202 */ /* 0x000fe40000000f00 */
[----:B------:R-:W-:Y:S01]  /*15230*/  MOV R67, R71 ;  /* 0x0000004700437202 */ /* 0x000fe20000000f00 */
[----:B------:R-:W2:Y:S01]  /*15240*/  S2R R242, SR_TID.X ;  /* 0x0000000000f27919 */ /* 0x000ea20000002100 */
[----:B------:R-:W-:Y:S01]  /*15250*/  MOV R240, 0x20 ;  /* 0x0000002000f07802 */ /* 0x000fe20000000f00 */
[----:B------:R-:W-:Y:S01]  /*15260*/  @UP1 UIADD3 UR19, UPT, UPT, UR19, -0x4, URZ ;  /* 0xfffffffc13131890 */ /* 0x000fe2000fffe0ff */
[----:B----4-:R-:W-:Y:S01]  /*15270*/  FFMA.FTZ R13, R13, R33, R224 ;  /* 0x000000210d0d7223 */ /* 0x010fe200000100e0 */
[----:B------:R-:W-:Y:S01]  /*15280*/  IMAD.MOV.U32 R33, RZ, RZ, R131 ;  /* 0x000000ffff217224 */ /* 0x000fe200078e0083 */
[----:B------:R-:W-:Y:S01]  /*15290*/  F2FP.F16.F32.PACK_AB R131, R2, R3 ;  /* 0x000000030283723e */ /* 0x000fe200000000ff */
[----:B------:R3:W5:Y:S01]  /*152a0*/  LDL.LU R224, [R1+0x84] ;  /* 0x0000840001e07983 */ /* 0x0007620000300800 */
[----:B------:R-:W-:-:S05]  /*152b0*/  FADD.FTZ R11, R11, R13 ;  /* 0x0000000d0b0b7221 */ /* 0x000fca0000010000 */
[----:B------:R-:W-:Y:S01]  /*152c0*/  HMMA.16816.F32 R144, R128, R156, R232 ;  /* 0x0000009c8090723c */ /* 0x000fe200000018e8 */
[----:B------:R-:W-:Y:S02]  /*152d0*/  MOV R232, R161 ;  /* 0x000000a100e87202 */ /* 0x000fe40000000f00 */
[----:B------:R-:W-:-:S05]  /*152e0*/  MOV R233, R162 ;  /* 0x000000a200e97202 */ /* 0x000fca0000000f00 */
[C---:B------:R-:W-:Y:S01]  /*152f0*/  HMMA.16816.F32 R156, R128.reuse, R158, R216 ;  /* 0x0000009e809c723c */ /* 0x040fe200000018d8 */
[----:B------:R-:W-:Y:S02]  /*15300*/  MOV R217, R85 ;  /* 0x0000005500d97202 */ /* 0x000fe40000000f00 */
[----:B------:R-:W-:Y:S02]  /*15310*/  MOV R218, R86 ;  /* 0x0000005600da7202 */ /* 0x000fe40000000f00 */
[----:B------:R-:W-:Y:S02]  /*15320*/  MOV R219, R87 ;  /* 0x0000005700db7202 */ /* 0x000fe40000000f00 */
[----:B------:R-:W-:Y:S01]  /*15330*/  MOV R234, R163 ;  /* 0x000000a300ea7202 */ /* 0x000fe20000000f00 */
[----:B------:R-:W-:Y:S01]  /*15340*/  HMMA.16816.F32 R116, R128, R4, R116 ;  /* 0x000000048074723c */ /* 0x000fe20000001874 */
[----:B------:R-:W-:Y:S01]  /*15350*/  FADD.FTZ R4, R217, R23 ;  /* 0x00000017d9047221 */ /* 0x000fe20000010000 */
[----:B------:R-:W-:Y:S01]  /*15360*/  FADD.FTZ R5, R218, R22 ;  /* 0x00000016da057221 */ /* 0x000fe20000010000 */
[----:B------:R-:W-:-:S02]  /*15370*/  IMAD.MOV.U32 R235, RZ, RZ, R84 ;  /* 0x000000ffffeb7224 */ /* 0x000fc400078e0054 */
        /* <DEDUP_REMOVED lines=8> */
[----:B------:R-:W-:-:S04]  /*15400*/  FADD.FTZ R0, R29, R11 ;  /* 0x0000000b1d007221 */ /* 0x000fc80000010000 */
[----:B------:R-:W-:Y:S01]  /*15410*/  HMMA.16816.F32 R188, R128, R190, R196 ;  /* 0x000000be80bc723c */ /* 0x000fe200000018c4 */
[----:B------:R-:W-:Y:S01]  /*15420*/  FADD.FTZ R5, R41, R5 ;  /* 0x0000000529057221 */ /* 0x000fe20000010000 */
[----:B------:R-:W-:-:S06]  /*15430*/  FADD.FTZ R4, R42, R4 ;  /* 0x000000042a047221 */ /* 0x000fcc0000010000 */
        /* <DEDUP_REMOVED lines=14> */
[----:B------:R-:W-:-:S02]  /*15520*/  FADD.FTZ R5, R65, R4 ;  /* 0x0000000441057221 */ /* 0x000fc40000010000 */
        /* <DEDUP_REMOVED lines=43> */
[----:B--2---:R-:W-:Y:S05]  /*157e0*/  BRA.U UP1, `(.L_x_615) ;  /* 0x0000000101047547 */ /* 0x004fea000b800000 */
.L_x_612:
[----:B------:R-:W-:-:S12]  /*157f0*/  UIADD3 UR19, UPT, UPT, UR20, -0x1, URZ ;  /* 0xffffffff14137890 */ /* 0x000fd8000fffe0ff */
.L_x_615:
[----:B------:R-:W-:-:S09]  /*15800*/  UISETP.GE.AND UP0, UPT, UR19, UR14, UPT ;  /* 0x0000000e1300728c */ /* 0x000fd2000bf06270 */
[----:B------:R-:W-:Y:S05]  /*15810*/  BRA.U !UP0, `(.L_x_616) ;  /* 0x0000006908d87547 */ /* 0x000fea000b800000 */
[----:B---3--:R-:W2:Y:S04]  /*15820*/  LDL.LU R2, [R1+0x80] ;  /* 0x0000800001027983 */ /* 0x008ea80000300800 */
[----:B------:R-:W3:Y:S04]  /*15830*/  LDL.LU R0, [R1+0x60] ;  /* 0x0000600001007983 */ /* 0x000ee80000300800 */
[----:B-1----:R-:W4:Y:S01]  /*15840*/  LDL.LU R4, [R1+0x64] ;  /* 0x0000640001047983 */ /* 0x002f220000300800 */
[----:B------:R-:W-:Y:S01]  /*15850*/  IMAD.U32 R3, RZ, RZ, UR22 ;  /* 0x00000016ff037e24 */ /* 0x000fe2000f8e00ff */
[----:B------:R-:W-:Y:S01]  /*15860*/  UIMAD UR30, UR30, UR4, URZ ;  /* 0x000000041e1e72a4 */ /* 0x000fe2000f8e02ff */
[C---:B------:R-:W-:Y:S01]  /*15870*/  IMAD.SHL.U32 R9, R242.reuse, 0x2, RZ ;  /* 0x00000002f2097824 */ /* 0x040fe200078e00ff */
[----:B------:R-:W-:Y:S01]  /*15880*/  UIMAD.WIDE.U32 UR12, UR19, UR10, URZ ;  /* 0x0000000a130c72a5 */ /* 0x000fe2000f8e00ff */
[C---:B------:R-:W-:Y:S01]  /*15890*/  IMAD.SHL.U32 R7, R242.reuse, 0x40, RZ ;  /* 0x00000040f2077824 */ /* 0x040fe200078e00ff */
[----:B------:R-:W-:Y:S01]  /*158a0*/  UIMAD UR30, UR18, UR5, UR30 ;  /* 0x00000005121e72a4 */ /* 0x000fe2000f8e021e */
[----:B------:R-:W1:Y:S01]  /*158b0*/  S2UR UR5, SR_CgaCtaId ;  /* 0x00000000000579c3 */ /* 0x000e620000008800 */
[----:B------:R-:W-:Y:S01]  /*158c0*/  LOP3.LUT R9, R9, 0x6, RZ, 0xc0, !PT ;  /* 0x0000000609097812 */ /* 0x000fe200078ec0ff */
[----:B------:R-:W-:Y:S01]  /*158d0*/  IMAD.SHL.U32 R8, R242, 0x20, RZ ;  /* 0x00000020f2087824 */ /* 0x000fe200078e00ff */
[----:B------:R-:W-:Y:S01]  /*158e0*/  SHF.R.U32.HI R236, RZ, 0x1, R242 ;  /* 0x00000001ffec7819 */ /* 0x000fe200000116f2 */
[----:B------:R-:W-:Y:S01]  /*158f0*/  UMOV UR6, 0x400 ;  /* 0x0000040000067882 */ /* 0x000fe20000000000 */
[----:B------:R-:W-:Y:S01]  /*15900*/  IMAD.MOV.U32 R233, RZ, RZ, 0x40 ;  /* 0x00000040ffe97424 */ /* 0x000fe200078e00ff */
[----:B------:R-:W-:Y:S01]  /*15910*/  UIADD3 UR34, UP0, UPT, UR34, -0x80, URZ ;  /* 0xffffff8022227890 */ /* 0x000fe2000ff1e0ff */
[----:B------:R-:W-:Y:S01]  /*15920*/  IMAD.MOV.U32 R239, RZ, RZ, 0x20 ;  /* 0x00000020ffef7424 */ /* 0x000fe200078e00ff */
[----:B-----5:R-:W-:Y:S01]  /*15930*/  MOV R132, R135 ;  /* 0x0000008700847202 */ /* 0x020fe20000000f00 */
[----:B------:R-:W-:Y:S01]  /*15940*/  IMAD.MOV.U32 R140, RZ, RZ, R133 ;  /* 0x000000ffff8c7224 */ /* 0x000fe200078e0085 */
[----:B------:R-:W-:Y:S01]  /*15950*/  SEL R233, R233, 0xffffffc0, !P1 ;  /* 0xffffffc0e9e97807 */ /* 0x000fe20004800000 */
[----:B------:R-:W-:Y:S01]  /*15960*/  IMAD.MOV.U32 R139, RZ, RZ, R134 ;  /* 0x000000ffff8b7224 */ /* 0x000fe200078e0086 */
[----:B------:R-:W-:Y:S01]  /*15970*/  SEL R239, R239, 0xffffffe0, !P2 ;  /* 0xffffffe0efef7807 */ /* 0x000fe20005000000 */
[C---:B------:R-:W-:Y:S01]  /*15980*/  VIADD R252, R245.reuse, 0x8 ;  /* 0x00000008f5fc7836 */ /* 0x040fe20000000000 */
[C---:B------:R-:W-:Y:S01]  /*15990*/  IADD3 R250, PT, PT, R245.reuse, 0x40, RZ ;  /* 0x00000040f5fa7810 */ /* 0x040fe20007ffe0ff */
[----:B------:R-:W-:Y:S01]  /*159a0*/  VIADD R251, R245, 0x48 ;  /* 0x00000048f5fb7836 */ /* 0x000fe20000000000 */
[----:B------:R-:W-:-:S02]  /*159b0*/  UIADD3.X UR27, UPT, UPT, UR27, -0x1, URZ, UP0, !UPT ;  /* 0xffffffff1b1b7890 */ /* 0x000fc400087fe4ff */
[----:B-1----:R-:W-:Y:S01]  /*159c0*/  ULEA UR5, UR5, UR6, 0x18 ;  /* 0x0000000605057291 */ /* 0x002fe2000f8ec0ff */
[----:B--2---:R-:W-:Y:S02]  /*159d0*/  IMAD.MOV.U32 R6, RZ, RZ, R2 ;  /* 0x000000ffff067224 */ /* 0x004fe400078e0002 */
[----:B------:R-:W-:-:S04]  /*159e0*/  IMAD.U32 R2, RZ, RZ, UR24 ;  /* 0x00000018ff027e24 */ /* 0x000fc8000f8e00ff */
[----:B------:R-:W-:Y:S01]  /*159f0*/  IMAD.WIDE.U32 R2, R241, UR10, R2 ;  /* 0x0000000af1027c25 */ /* 0x000fe2000f8e0002 */
[----:B----4-:R-:W-:-:S03]  /*15a00*/  LOP3.LUT R5, R4, 0x38, R242, 0x78, !PT ;  /* 0x0000003804057812 */ /* 0x010fc600078e78f2 */
[----:B---3--:R-:W-:Y:S01]  /*15a10*/  IMAD.IADD R3, R0, 0x1, R3 ;  /* 0x0000000100037824 */ /* 0x008fe200078e0203 */
[----:B------:R-:W-:Y:S01]  /*15a20*/  MOV R0, UR4 ;  /* 0x0000000400007c02 */ /* 0x000fe20008000f00 */
[----:B------:R-:W-:Y:S01]  /*15a30*/  IMAD.U32 R4, RZ, RZ, UR19 ;  /* 0x00000013ff047e24 */ /* 0x000fe2000f8e00ff */
[----:B------:R-:W-:Y:S01]  /*15a40*/  LOP3.LUT R6, R5, 0x1e00, R6, 0xf8, !PT ;  /* 0x00001e0005067812 */ /* 0x000fe200078ef806 */
[----:B------:R-:W-:Y:S02]  /*15a50*/  UIMAD UR4, UR19, UR11, UR13 ;  /* 0x0000000b130472a4 */ /* 0x000fe4000f8e020d */
[----:B------:R-:W-:Y:S01]  /*15a60*/  IMAD.WIDE.U32 R2, R0, UR18, R2 ;  /* 0x0000001200027c25 */ /* 0x000fe2000f8e0002 */
[----:B------:R-:W-:Y:S01]  /*15a70*/  LEA R244, R4, R9, 0x6 ;  /* 0x0000000904f47211 */ /* 0x000fe200078e30ff */
[----:B------:R-:W-:Y:S02]  /*15a80*/  USHF.L.U64.HI UR11, UR10, 0x5, UR11 ;  /* 0x000000050a0b7899 */ /* 0x000fe4000801020b */
[----:B------:R-:W-:Y:S01]  /*15a90*/  USHF.L.U32 UR10, UR10, 0x5, URZ ;  /* 0x000000050a0a7899 */ /* 0x000fe200080006ff */
[----:B------:R-:W-:Y:S01]  /*15aa0*/  IADD3 R0, P0, PT, R224, R2, RZ ;  /* 0x00000002e0007210 */ /* 0x000fe20007f1e0ff */
[----:B------:R-:W-:Y:S01]  /*15ab0*/  VIADD R244, R244, 0x20 ;  /* 0x00000020f4f47836 */ /* 0x000fe20000000000 */
[----:B------:R-:W-:Y:S01]  /*15ac0*/  LOP3.LUT R2, R7, 0x200, RZ, 0xc0, !PT ;  /* 0x0000020007027812 */ /* 0x000fe200078ec0ff */
[----:B------:R-:W-:Y:S01]  /*15ad0*/  UIADD3 UR19, UPT, UPT, UR19, 0x1, URZ ;  /* 0x0000000113137890 */ /* 0x000fe2000fffe0ff */
[----:B------:R-:W-:Y:S01]  /*15ae0*/  IADD3.X R4, PT, PT, R3, UR30, RZ, P0, !PT ;  /* 0x0000001e03047c10 */ /* 0x000fe200087fe4ff */
[----:B------:R-:W-:Y:S01]  /*15af0*/  IMAD.U32 R3, RZ, RZ, UR13 ;  /* 0x0000000dff037e24 */ /* 0x000fe2000f8e00ff */
[----:B------:R-:W-:Y:S01]  /*15b00*/  LOP3.LUT R5, R2, 0x7c00, R8, 0xf8, !PT ;  /* 0x00007c0002057812 */ /* 0x000fe200078ef808 */
[----:B------:R-:W-:Y:S01]  /*15b10*/  IMAD.U32 R2, RZ, RZ, UR12 ;  /* 0x0000000cff027e24 */ /* 0x000fe2000f8e00ff */
[C---:B------:R-:W-:Y:S01]  /*15b20*/  SHF.L.U64.HI R4, R0.reuse, 0x1, R4 ;  /* 0x0000000100047819 */ /* 0x040fe20000010204 */
[----:B------:R-:W-:Y:S01]  /*15b30*/  IMAD.SHL.U32 R3, R0, 0x2, RZ ;  /* 0x0000000200037824 */ /* 0x000fe200078e00ff */
[----:B------:R-:W-:Y:S01]  /*15b40*/  LOP3.LUT R224, R224, 0x1c0, R7, 0xf8, !PT ;  /* 0x000001c0e0e07812 */ /* 0x000fe200078ef807 */
[----:B------:R-:W-:Y:S01]  /*15b50*/  IMAD.U32 R0, RZ, RZ, UR4 ;  /* 0x00000004ff007e24 */ /* 0x000fe2000f8e00ff */
[----:B------:R-:W1:Y:S01]  /*15b60*/  S2UR UR12, SR_CgaCtaId ;  /* 0x00000000000c79c3 */ /* 0x000e620000008800 */
[----:B------:R-:W2:Y:S01]  /*15b70*/  LDCU UR4, c[0x0][0x45c] ;  /* 0x00008b80ff0477ac */ /* 0x000ea20008000800 */
[----:B------:R-:W-:-:S02]  /*15b80*/  LEA R3, P0, R2, R3, 0x7 ;  /* 0x0000000302037211 */ /* 0x000fc400078038ff */
[----:B------:R-:W-:Y:S02]  /*15b90*/  LOP3.LUT R232, R224, 0x8, R242, 0x78, !PT ;  /* 0x00000008e0e87812 */ /* 0x000fe400078e78f2 */
[----:B------:R-:W-:Y:S01]  /*15ba0*/  LEA.HI.X R2, R2, R4, R0, 0x7, P0 ;  /* 0x0000000402027211 */ /* 0x000fe200000f3c00 */
[----:B------:R-:W3:Y:S01]  /*15bb0*/  S2R R242, SR_TID.X ;  /* 0x0000000000f27919 */ /* 0x000ee20000002100 */
[----:B------:R-:W-:Y:S02]  /*15bc0*/  LOP3.LUT R0, R7, 0x400, RZ, 0xc0, !PT ;  /* 0x0000040007007812 */ /* 0x000fe400078ec0ff */
[----:B------:R-:W-:Y:S01]  /*15bd0*/  IADD3 R3, P0, PT, R3, UR8, RZ ;  /* 0x0000000803037c10 */ /* 0x000fe2000ff1e0ff */
[----:B------:R-:W4:Y:S01]  /*15be0*/  LDCU UR8, c[0x0][0x50c] ;  /* 0x0000a180ff0877ac */ /* 0x000f220008000800 */
[----:B------:R-:W-:Y:S02]  /*15bf0*/  LEA R232, R232, R0, 0x1 ;  /* 0x00000000e8e87211 */ /* 0x000fe400078e08ff */
[----:B------:R-:W-:Y:S01]  /*15c00*/  IADD3.X R0, PT, PT, R2, UR9, RZ, P0, !PT ;  /* 0x0000000902007c10 */ /* 0x000fe200087fe4ff */
[----:B------:R2:W-:Y:S01]  /*15c10*/  STL [R1+0x58], R3 ;  /* 0x0000580301007387 */ /* 0x0005e20000100800 */
[----:B------:R-:W-:Y:S01]  /*15c20*/  LOP3.LUT R236, R224, 0x8, R236, 0x78, !PT ;  /* 0x00000008e0ec7812 */ /* 0x000fe200078e78ec */
[----:B------:R-:W-:Y:S01]  /*15c30*/  VIADD R234, R232, UR5 ;  /* 0x00000005e8ea7c36 */ /* 0x000fe20008000000 */
[----:B------:R-:W-:Y:S01]  /*15c40*/  UMOV UR9, 0x400 ;  /* 0x0000040000097882 */ /* 0x000fe20000000000 */
[----:B------:R4:W-:Y:S01]  /*15c50*/  STL [R1+0x54], R0 ;  /* 0x0000540001007387 */ /* 0x0009e20000100800 */
[----:B------:R-:W-:-:S04]  /*15c60*/  LOP3.LUT R236, R5, R236, RZ, 0xfc, !PT ;  /* 0x000000ec05ec7212 */ /* 0x000fc800078efcff */
[----:B------:R-:W-:Y:S01]  /*15c70*/  LEA R236, R236, UR5, 0x1 ;  /* 0x00000005ecec7c11 */ /* 0x000fe2000f8e08ff */
[----:B-1----:R-:W-:-:S03]  /*15c80*/  ULEA UR6, UR12, UR9, 0x18 ;  /* 0x000000090c067291 */ /* 0x002fc6000f8ec0ff */
[----:B------:R-:W-:Y:S01]  /*15c90*/  IADD3 R238, PT, PT, R239, R236, RZ ;  /* 0x000000ecefee7210 */ /* 0x000fe20007ffe0ff */
[----:B------:R-:W-:Y:S02]  /*15ca0*/  IMAD.IADD R237, R233, 0x1, R236 ;  /* 0x00000001e9ed7824 */ /* 0x000fe400078e02ec */
[C---:B------:R-:W-:Y:S02]  /*15cb0*/  IMAD.IADD R233, R234.reuse, 0x1, R233 ;  /* 0x00000001eae97824 */ /* 0x040fe400078e02e9 */
[----:B------:R-:W-:Y:S02]  /*15cc0*/  IMAD.IADD R234, R234, 0x1, R239 ;  /* 0x00000001eaea7824 */ /* 0x000fe400078e02ef */
[C---:B------:R-:W-:Y:S02]  /*15cd0*/  IMAD.IADD R235, R239.reuse, 0x1, R233 ;  /* 0x00000001efeb7824 */ /* 0x040fe400078e02e9 */
[----:B------:R-:W-:Y:S01]  /*15ce0*/  IMAD.IADD R239, R239, 0x1, R237 ;  /* 0x00000001efef7824 */ /* 0x000fe200078e02ed */
[C---:B---3--:R-:W-:Y:S01]  /*15cf0*/  LOP3.LUT P0, RZ, R242.reuse, 0x2, RZ, 0xc0, !PT ;  /* 0x00000002f2ff7812 */ /* 0x048fe2000780c0ff */
[----:B--2---:R-:W-:Y:S01]  /*15d00*/  IMAD.MOV.U32 R3, RZ, RZ, R136 ;  /* 0x000000ffff037224 */ /* 0x004fe200078e0088 */
[----:B------:R-:W-:-:S02]  /*15d10*/  SHF.L.U32 R243, R242, 0x6, RZ ;  /* 0x00000006f2f37819 */ /* 0x000fc400000006ff */
[----:B------:R-:W-:Y:S02]  /*15d20*/  SEL R241, R240, 0xffffffe0, !P0 ;  /* 0xffffffe0f0f17807 */ /* 0x000fe40004000000 */
[----:B----4-:R-:W-:-:S05]  /*15d30*/  LEA R0, R6, UR5, 0x1 ;  /* 0x0000000506007c11 */ /* 0x010fca000f8e08ff */
[----:B------:R1:W-:Y:S01]  /*15d40*/  STL [R1], R0 ;  /* 0x0000000001007387 */ /* 0x0003e20000100800 */
[----:B------:R-:W-:Y:S05]  /*15d50*/  BRA `(.L_x_617) ;  /* 0x0000000000907947 */ /* 0x000fea0003800000 */
.L_x_619:
[----:B------:R-:W2:Y:S01]  /*15d60*/  LDL R40, [R1+0x6c] ;  /* 0x00006c0001287983 */ /* 0x000ea20000100800 */
[----:B------:R-:W1:Y:S01]  /*15d70*/  LDC.64 R8, c[0x0][0x3b8] ;  /* 0x0000ee00ff087b82 */ /* 0x000e620000000a00 */
        /* <DEDUP_REMOVED lines=9> */
[C---:B--2---:R-:W-:Y:S04]  /*15e10*/  LEA R12, P0, R6.reuse, R40, 0x7 ;  /* 0x00000028060c7211 */ /* 0x044fe800078038ff */
        /* <DEDUP_REMOVED lines=10> */
[C---:B------:R-:W-:Y:S04]  /*15ec0*/  LEA R10, P0, R5.reuse, R40, 0x1 ;  /* 0x00000028050a7211 */ /* 0x040fe800078008ff */
[----:B------:R-:W-:Y:S02]  /*15ed0*/  LEA.HI.X R11, R5, R38, R11, 0x1, P0 ;  /* 0x00000026050b7211 */ /* 0x000fe400000f0c0b */
[C---:B------:R-:W-:Y:S03]  /*15ee0*/  LEA R8, P0, R6.reuse, R40, 0x1 ;  /* 0x0000002806087211 */ /* 0x040fe600078008ff */
[----:B------:R1:W-:Y:S01]  /*15ef0*/  LDGSTS.E.BYPASS.LTC128B.128 [R134+0x8800], desc[UR16][R10.64] ;  /* 0x088000000a867fae */ /* 0x0003e2000b981a10 */
[----:B------:R-:W-:Y:S02]  /*15f00*/  LEA.HI.X R9, R6, R38, R14, 0x1, P0 ;  /* 0x0000002606097211 */ /* 0x000fe400000f0c0e */
        /* <DEDUP_REMOVED lines=9> */
.L_x_617:
[----:B--2---:R-:W2:Y:S01]  /*15fa0*/  LDL R2, [R1+0x58] ;  /* 0x0000580001027983 */ /* 0x004ea20000100800 */
[----:B------:R-:W-:Y:S04]  /*15fb0*/  DEPBAR.LE SB0, 0x0 ;  /* 0x000080000000791a */ /* 0x000fe80000000000 */
[----:B------:R-:W3:Y:S01]  /*15fc0*/  LDL R10, [R1+0x54] ;  /* 0x00005400010a7983 */ /* 0x000ee20000100800 */
[----:B------:R-:W-:Y:S03]  /*15fd0*/  UIADD3 UR9, UPT, UPT, UR19, -0x1, URZ ;  /* 0xffffffff13097890 */ /* 0x000fe6000fffe0ff */
[----:B-1----:R-:W4:Y:S01]  /*15fe0*/  LDL R0, [R1] ;  /* 0x0000000001007983 */ /* 0x002f220000100800 */
[----:B------:R-:W-:Y:S01]  /*15ff0*/  UISETP.GT.AND UP0, UPT, UR9, UR14, UPT ;  /* 0x0000000e0900728c */ /* 0x000fe2000bf04270 */
[----:B------:R-:W-:Y:S01]  /*16000*/  BAR.SYNC.DEFER_BLOCKING 0x0 ;  /* 0x0000000000007b1d */ /* 0x000fe20000010000 */
[----:B--2---:R-:W-:Y:S04]  /*16010*/  IADD3 R6, P0, PT, R2, UR10, RZ ;  /* 0x0000000a02067c10 */ /* 0x004fe8000ff1e0ff */
[----:B---3--:R-:W-:Y:S01]  /*16020*/  IADD3.X R7, PT, PT, R10, UR11, RZ, P0, !PT ;  /* 0x0000000b0a077c10 */ /* 0x008fe200087fe4ff */
[----:B------:R-:W-:Y:S01]  /*16030*/  IMAD.MOV.U32 R11, RZ, RZ, R10 ;  /* 0x000000ffff0b7224 */ /* 0x000fe200078e000a */
[----:B------:R-:W-:Y:S01]  /*16040*/  IADD3 R4, P0, PT, R6, UR34, RZ ;  /* 0x0000002206047c10 */ /* 0x000fe2000ff1e0ff */
[----:B------:R-:W-:Y:S02]  /*16050*/  IMAD.MOV.U32 R10, RZ, RZ, R2 ;  /* 0x000000ffff0a7224 */ /* 0x000fe400078e0002 */
[----:B------:R-:W-:Y:S01]  /*16060*/  VIADD R2, R244, 0xffffffe1 ;  /* 0xffffffe1f4027836 */ /* 0x000fe20000000000 */
[----:B------:R-:W-:Y:S02]  /*16070*/  IADD3.X R5, PT, PT, R7, UR27, RZ, P0, !PT ;  /* 0x0000001b07057c10 */ /* 0x000fe400087fe4ff */
[----:B------:R-:W-:Y:S01]  /*16080*/  @!PT LDS RZ, [RZ] ;  /* 0x00000000fffff984 */ /* 0x000fe20000000800 */
[----:B------:R-:W-:Y:S01]  /*16090*/  @!PT LDS RZ, [RZ] ;  /* 0x00000000fffff984 */ /* 0x000fe20000000800 */
[----:B------:R-:W-:Y:S01]  /*160a0*/  @!PT LDS RZ, [RZ] ;  /* 0x00000000fffff984 */ /* 0x000fe20000000800 */
[----:B----4-:R-:W-:Y:S01]  /*160b0*/  LDGSTS.E.BYPASS.LTC128B.128 [R0+0xc000], desc[UR16][R10.64] ;  /* 0x0c0000000a007fae */ /* 0x010fe2000b981a10 */
[----:B------:R-:W-:Y:S02]  /*160c0*/  IADD3 R8, P0, PT, R4, UR34, RZ ;  /* 0x0000002204087c10 */ /* 0x000fe4000ff1e0ff */
[-C--:B-----5:R-:W-:Y:S02]  /*160d0*/  ISETP.GT.AND P5, PT, R252, R2.reuse, PT ;  /* 0x00000002fc00720c */ /* 0x0a0fe40003fa4270 */
[----:B------:R-:W-:Y:S02]  /*160e0*/  IADD3.X R9, PT, PT, R5, UR27, RZ, P0, !PT ;  /* 0x0000001b05097c10 */ /* 0x000fe400087fe4ff */
[C---:B------:R-:W-:Y:S01]  /*160f0*/  ISETP.GT.AND P6, PT, R245.reuse, R2, PT ;  /* 0x00000002f500720c */ /* 0x040fe20003fc4270 */
[----:B------:R-:W-:Y:S08]  /*16100*/  LDGSTS.E.BYPASS.LTC128B.128 [R0+0xe000], desc[UR16][R10.64+0x80] ;  /* 0x0e0000800a007fae */ /* 0x000ff0000b981a10 */
[----:B------:R-:W-:Y:S08]  /*16110*/  LDGSTS.E.BYPASS.LTC128B.128 [R0+0xc800], desc[UR16][R6.64] ;  /* 0x0c80000006007fae */ /* 0x000ff0000b981a10 */
[----:B------:R-:W-:Y:S08]  /*16120*/  LDGSTS.E.BYPASS.LTC128B.128 [R0+0xe800], desc[UR16][R6.64+0x80] ;  /* 0x0e80008006007fae */ /* 0x000ff0000b981a10 */
[----:B------:R-:W-:Y:S08]  /*16130*/  LDGSTS.E.BYPASS.LTC128B.128 [R0+0xd000], desc[UR16][R4.64+0x80] ;  /* 0x0d00008004007fae */ /* 0x000ff0000b981a10 */
[----:B------:R-:W-:Y:S08]  /*16140*/  LDGSTS.E.BYPASS.LTC128B.128 [R0+0xf000], desc[UR16][R4.64+0x100] ;  /* 0x0f00010004007fae */ /* 0x000ff0000b981a10 */
[----:B------:R-:W-:Y:S08]  /*16150*/  LDGSTS.E.BYPASS.LTC128B.128 [R0+0xd800], desc[UR16][R8.64+0x100] ;  /* 0x0d80010008007fae */ /* 0x000ff0000b981a10 */
[----:B------:R1:W-:Y:S08]  /*16160*/  LDGSTS.E.BYPASS.LTC128B.128 [R0+0xf800], desc[UR16][R8.64+0x180] ;  /* 0x0f80018008007fae */ /* 0x0003f0000b981a10 */
[----:B------:R-:W-:Y:S08]  /*16170*/  LDSM.16.M88.4 R64, [R236] ;  /* 0x00000000ec40783b */ /* 0x000ff00000000200 */
[----:B------:R-:W2:Y:S08]  /*16180*/  LDSM.16.M88.4 R16, [R232+UR5+0x8000] ;  /* 0x00800005e810783b */ /* 0x000eb00008000200 */
[----:B------:R-:W3:Y:S01]  /*16190*/  LDSM.16.M88.4 R60, [R236+0x2000] ;  /* 0x00200000ec3c783b */ /* 0x000ee20000000200 */
[----:B-1----:R-:W-:Y:S07]  /*161a0*/  VIADD R0, R244, 0xffffffe0 ;  /* 0xffffffe0f4007836 */ /* 0x002fee0000000000 */
[----:B------:R-:W1:Y:S01]  /*161b0*/  LDSM.16.M88.4 R32, [R232+UR5+0x8800] ;  /* 0x00880005e820783b */ /* 0x000e620008000200 */
[-C--:B------:R-:W-:Y:S02]  /*161c0*/  ISETP.GT.AND P0, PT, R245, R0.reuse, PT ;  /* 0x00000000f500720c */ /* 0x080fe40003f04270 */
[-C--:B------:R-:W-:Y:S02]  /*161d0*/  ISETP.GE.AND P3, PT, R0, R247.reuse, PT ;  /* 0x000000f70000720c */ /* 0x080fe40003f66270 */
[-C--:B------:R-:W-:Y:S02]  /*161e0*/  ISETP.GT.AND P2, PT, R251, R0.reuse, PT ;  /* 0x00000000fb00720c */ /* 0x080fe40003f44270 */
[-C--:B------:R-:W-:Y:S01]  /*161f0*/  ISETP.GT.AND P1, PT, R250, R0.reuse, PT ;  /* 0x00000000fa00720c */ /* 0x080fe20003f24270 */
[----:B------:R-:W0:Y:S01]  /*16200*/  LDGDEPBAR ;  /* 0x00000000000079af */ /* 0x000e220000000000 */
[----:B------:R-:W-:Y:S07]  /*16210*/  ISETP.GT.AND P4, PT, R252, R0, PT ;  /* 0x00000000fc00720c */ /* 0x000fee0003f84270 */
[----:B------:R-:W4:Y:S08]  /*16220*/  LDSM.16.M88.4 R48, [R232+UR5+0x9000] ;  /* 0x00900005e830783b */ /* 0x000f300008000200 */
[----:B------:R-:W5:Y:S01]  /*16230*/  LDSM.16.M88.4 R208, [R232+UR5+0x9800] ;  /* 0x00980005e8d0783b */ /* 0x000f620008000200 */
[-C--:B--2---:R-:W-:Y:S07]  /*16240*/  HMMA.16816.F32 R4, R64, R16.reuse, RZ ;  /* 0x000000104004723c */ /* 0x084fee00000018ff */
[----:B------:R-:W-:Y:S01]  /*16250*/  LDSM.16.M88.4 R212, [R238] ;  /* 0x00000000eed4783b */ /* 0x000fe20000000200 */
[C---:B---3--:R-:W-:Y:S07]  /*16260*/  HMMA.16816.F32 R8, R60.reuse, R16, RZ ;  /* 0x000000103c08723c */ /* 0x048fee00000018ff */
[----:B------:R-:W2:Y:S01]  /*16270*/  LDSM.16.M88.4 R216, [R234+0x8000] ;  /* 0x00800000ead8783b */ /* 0x000ea20000000200 */
[-C--:B------:R-:W-:Y:S07]  /*16280*/  HMMA.16816.F32 R12, R60, R18.reuse, RZ ;  /* 0x000000123c0c723c */ /* 0x080fee00000018ff */
[----:B------:R-:W3:Y:S01]  /*16290*/  LDSM.16.M88.4 R220, [R238+0x2000] ;  /* 0x00200000eedc783b */ /* 0x000ee20000000200 */
[C---:B------:R-:W-:Y:S07]  /*162a0*/  HMMA.16816.F32 R16, R64.reuse, R18, RZ ;  /* 0x000000124010723c */ /* 0x040fee00000018ff */
[----:B------:R-:W-:Y:S01]  /*162b0*/  LDSM.16.M88.4 R224, [R234+0x9000] ;  /* 0x00900000eae0783b */ /* 0x000fe20000000200 */
[-C--:B-1----:R-:W-:Y:S07]  /*162c0*/  HMMA.16816.F32 R20, R64, R32.reuse, RZ ;  /* 0x000000204014723c */ /* 0x082fee00000018ff */
        /* <DEDUP_REMOVED lines=12> */
[----:B------:R-:W1:Y:S07]  /*16390*/  LDSM.16.M88.4 R208, [R234+0x8800] ;  /* 0x00880000ead0783b */ /* 0x000e6e0000000200 */
[-C--:B--2---:R-:W-:Y:S08]  /*163a0*/  HMMA.16816.F32 R4, R212, R216.reuse, R4 ;  /* 0x000000d8d404723c */ /* 0x084ff00000001804 */
        /* <DEDUP_REMOVED lines=105> */
[----:B------:R-:W2:Y:S07]  /*16a40*/  LDSM.16.M88.4 R220, [R233+0xa800] ;  /* 0x00a80000e9dc783b */ /* 0x000eae0000000200 */
[----:B------:R-:W-:Y:S01]  /*16a50*/  HMMA.16816.F32 R64, R212, R230, R64 ;  /* 0x000000e6d440723c */ /* 0x000fe20000001840 */
[----:B------:R-:W4:Y:S07]  /*16a60*/  LDSM.16.M88.4 R212, [R233+0xb000] ;  /* 0x00b00000e9d4783b */ /* 0x000f2e0000000200 */
        /* <DEDUP_REMOVED lines=11> */
[-C--:B----4-:R-:W-:Y:S08]  /*16b20*/  HMMA.16816.F32 R36, R208, R212.reuse, R36 ;  /* 0x000000d4d024723c */ /* 0x090ff00000001824 */
[C---:B------:R-:W-:Y:S08]  /*16b30*/  HMMA.16816.F32 R40, R224.reuse, R212, R40 ;  /* 0x000000d4e028723c */ /* 0x040ff00000001828 */
[-C--:B------:R-:W-:Y:S08]  /*16b40*/  HMMA.16816.F32 R44, R224, R214.reuse, R44 ;  /* 0x000000d6e02c723c */ /* 0x080ff0000000182c */
[C---:B------:R-:W-:Y:S01]  /*16b50*/  HMMA.16816.F32 R48, R208.reuse, R214, R48 ;  /* 0x000000d6d030723c */ /* 0x040fe20000001830 */
[----:B------:R-:W3:Y:S07]  /*16b60*/  LDSM.16.M88.4 R212, [R239+0x6000] ;  /* 0x00600000efd4783b */ /* 0x000eee0000000200 */
[-C--:B-1----:R-:W-:Y:S08]  /*16b70*/  HMMA.16816.F32 R52, R208, R228.reuse, R52 ;  /* 0x000000e4d034723c */ /* 0x082ff00000001834 */
[C---:B------:R-:W-:Y:S08]  /*16b80*/  HMMA.16816.F32 R56, R224.reuse, R228, R56 ;  /* 0x000000e4e038723c */ /* 0x040ff00000001838 */
[-C--:B------:R-:W-:Y:S08]  /*16b90*/  HMMA.16816.F32 R60, R224, R230.reuse, R60 ;  /* 0x000000e6e03c723c */ /* 0x080ff0000000183c */
[----:B------:R-:W-:Y:S08]  /*16ba0*/  HMMA.16816.F32 R64, R208, R230, R64 ;  /* 0x000000e6d040723c */ /* 0x000ff00000001840 */
[-C--:B--2---:R-:W-:Y:S08]  /*16bb0*/  HMMA.16816.F32 R4, R216, R220.reuse, R4 ;  /* 0x000000dcd804723c */ /* 0x084ff00000001804 */
[C---:B---3--:R-:W-:Y:S08]  /*16bc0*/  HMMA.16816.F32 R8, R212.reuse, R220, R8 ;  /* 0x000000dcd408723c */ /* 0x048ff00000001808 */
        /* <DEDUP_REMOVED lines=10> */
[----:B------:R-:W1:Y:S01]  /*16c70*/  MUFU.TANH R137, R5 ;  /* 0x0000000500897308 */ /* 0x000e620000002400 */
        /* <DEDUP_REMOVED lines=11> */
[----:B------:R1:W-:Y:S10]  /*16d30*/  MUFU.TANH R133, R9 ;  /* 0x0000000900857308 */ /* 0x0003f40000002400 */
[----:B------:R-:W3:Y:S01]  /*16d40*/  MUFU.TANH R10, R10 ;  /* 0x0000000a000a7308 */ /* 0x000ee20000002400 */
[----:B--2---:R-:W2:Y:S09]  /*16d50*/  LDSM.16.M88.4 R4, [R235+0xa800] ;  /* 0x00a80000eb04783b */ /* 0x004eb20000000200 */
[----:B------:R-:W-:Y:S01]  /*16d60*/  MUFU.TANH R11, R11 ;  /* 0x0000000b000b7308 */ /* 0x000fe20000002400 */
[----:B-1----:R-:W-:Y:S02]  /*16d70*/  FSEL R9, R137, -INF , !P6 ;  /* 0xff80000089097808 */ /* 0x002fe40007000000 */
[----:B------:R-:W-:Y:S07]  /*16d80*/  ISETP.GE.AND P6, PT, R0, R246, PT ;  /* 0x000000f60000720c */ /* 0x000fee0003fc6270 */
[----:B------:R-:W-:Y:S10]  /*16d90*/  MUFU.TANH R210, R12 ;  /* 0x0000000c00d27308 */ /* 0x000ff40000002400 */
[----:B------:R-:W-:Y:S10]  /*16da0*/  MUFU.TANH R209, R13 ;  /* 0x0000000d00d17308 */ /* 0x000ff40000002400 */
[----:B------:R3:W-:Y:S10]  /*16db0*/  MUFU.TANH R138, R14 ;  /* 0x0000000e008a7308 */ /* 0x0007f40000002400 */
[----:B------:R-:W-:Y:S01]  /*16dc0*/  MUFU.TANH R211, R17 ;  /* 0x0000001100d37308 */ /* 0x000fe20000002400 */
[-C--:B--2---:R-:W-:Y:S09]  /*16dd0*/  HMMA.16816.F32 R20, R216, R4.reuse, R20 ;  /* 0x00000004d814723c */ /* 0x084ff20000001814 */
[----:B------:R-:W-:Y:S01]  /*16de0*/  MUFU.TANH R15, R15 ;  /* 0x0000000f000f7308 */ /* 0x000fe20000002400 */
[----:B---3--:R-:W-:Y:S01]  /*16df0*/  FSEL R14, R10, -INF , !P2 ;  /* 0xff8000000a0e7808 */ /* 0x008fe20005000000 */
[C---:B------:R-:W-:Y:S04]  /*16e00*/  HMMA.16816.F32 R24, R212.reuse, R4, R24 ;  /* 0x00000004d418723c */ /* 0x040fe80000001818 */
[----:B------:R-:W-:Y:S02]  /*16e10*/  FSEL R5, R135, -INF , !P5 ;  /* 0xff80000087057808 */ /* 0x000fe40006800000 */
[----:B------:R-:W-:Y:S02]  /*16e20*/  FSEL R4, R141, -INF , !P0 ;  /* 0xff8000008d047808 */ /* 0x000fe40004000000 */
[----:B------:R-:W-:Y:S01]  /*16e30*/  MUFU.TANH R220, R16 ;  /* 0x0000001000dc7308 */ /* 0x000fe20000002400 */
[----:B------:R-:W-:Y:S01]  /*16e40*/  ISETP.GT.AND P5, PT, R250, R2, PT ;  /* 0x00000002fa00720c */ /* 0x000fe20003fa4270 */
[-C--:B------:R-:W-:Y:S03]  /*16e50*/  HMMA.16816.F32 R28, R212, R6.reuse, R28 ;  /* 0x00000006d41c723c */ /* 0x080fe6000000181c */
[----:B------:R-:W-:Y:S01]  /*16e60*/  FSEL R13, R133, -INF , !P5 ;  /* 0xff800000850d7808 */ /* 0x000fe20006800000 */
[----:B------:R-:W-:Y:S01]  /*16e70*/  FMUL.FTZ R23, R23, UR8 ;  /* 0x0000000817177c20 */ /* 0x000fe20008410000 */
[----:B------:R-:W-:Y:S01]  /*16e80*/  FSEL R208, R4, -INF , !P3 ;  /* 0xff80000004d07808 */ /* 0x000fe20005800000 */
[----:B------:R-:W-:Y:S01]  /*16e90*/  FMUL.FTZ R21, R21, UR8 ;  /* 0x0000000815157c20 */ /* 0x000fe20008410000 */
[C---:B------:R-:W-:Y:S01]  /*16ea0*/  ISETP.GE.AND P5, PT, R2.reuse, R247, PT ;  /* 0x000000f70200720c */ /* 0x040fe20003fa6270 */
[C---:B------:R-:W-:Y:S01]  /*16eb0*/  HMMA.16816.F32 R32, R216.reuse, R6, R32 ;  /* 0x00000006d820723c */ /* 0x040fe20000001820 */
[----:B------:R-:W-:Y:S03]  /*16ec0*/  MUFU.TANH R137, R23 ;  /* 0x0000001700897308 */ /* 0x000fe60000002400 */
[-C--:B------:R-:W-:Y:S01]  /*16ed0*/  ISETP.GE.AND P2, PT, R2, R248.reuse, PT ;  /* 0x000000f80200720c */ /* 0x080fe20003f46270 */
[----:B------:R-:W-:Y:S01]  /*16ee0*/  FMUL.FTZ R20, R20, UR8 ;  /* 0x0000000814147c20 */ /* 0x000fe20008410000 */
[-C--:B------:R-:W-:Y:S01]  /*16ef0*/  ISETP.GE.AND P3, PT, R2, R249.reuse, PT ;  /* 0x000000f90200720c */ /* 0x080fe20003f66270 */
[----:B------:R-:W-:Y:S01]  /*16f00*/  FMUL.FTZ R27, R27, UR8 ;  /* 0x000000081b1b7c20 */ /* 0x000fe20008410000 */
[----:B------:R-:W-:Y:S03]  /*16f10*/  ISETP.GE.AND P0, PT, R0, R248, PT ;  /* 0x000000f80000720c */ /* 0x000fe60003f06270 */
[----:B------:R-:W-:Y:S01]  /*16f20*/  MUFU.TANH R223, R21 ;  /* 0x0000001500df7308 */ /* 0x000fe20000002400 */
[----:B------:R-:W-:Y:S01]  /*16f30*/  FSEL R143, R9, -INF , !P5 ;  /* 0xff800000098f7808 */ /* 0x000fe20006800000 */
[----:B------:R-:W-:Y:S01]  /*16f40*/  FMUL.FTZ R28, R28, UR8 ;  /* 0x000000081c1c7c20 */ /* 0x000fe20008410000 */
[----:B------:R-:W-:Y:S01]  /*16f50*/  FSEL R141, R5, -INF , !P2 ;  /* 0xff800000058d7808 */ /* 0x000fe20005000000 */
[----:B------:R-:W-:Y:S01]  /*16f60*/  FMUL.FTZ R24, R24, UR8 ;  /* 0x0000000818187c20 */ /* 0x000fe20008410000 */
[----:B------:R-:W1:Y:S01]  /*16f70*/  LDSM.16.M88.4 R4, [R235+0xb000] ;  /* 0x00b00000eb04783b */ /* 0x000e620000000200 */
[----:B------:R-:W-:Y:S01]  /*16f80*/  FMUL.FTZ R25, R25, UR8 ;  /* 0x0000000819197c20 */ /* 0x000fe20008410000 */
[----:B------:R-:W-:Y:S03]  /*16f90*/  FMUL.FTZ R22, R22, UR8 ;  /* 0x0000000816167c20 */ /* 0x000fe60008410000 */
[----:B------:R-:W-:Y:S01]  /*16fa0*/  MUFU.TANH R135, R28 ;  /* 0x0000001c00877308 */ /* 0x000fe20000002400 */
[----:B------:R-:W-:Y:S01]  /*16fb0*/  FMUL.FTZ R26, R26, UR8 ;  /* 0x000000081a1a7c20 */ /* 0x000fe20008410000 */
[----:B------:R-:W-:Y:S01]  /*16fc0*/  FMUL.FTZ R29, R29, UR8 ;  /* 0x000000081d1d7c20 */ /* 0x000fe20008410000 */
[----:B------:R-:W-:Y:S01]  /*16fd0*/  FMUL.FTZ R33, R33, UR8 ;  /* 0x0000000821217c20 */ /* 0x000fe20008410000 */
[----:B------:R-:W-:Y:S01]  /*16fe0*/  FMUL.FTZ R34, R34, UR8 ;  /* 0x0000000822227c20 */ /* 0x000fe20008410000 */
[----:B------:R-:W-:Y:S01]  /*16ff0*/  FMUL.FTZ R35, R35, UR8 ;  /* 0x0000000823237c20 */ /* 0x000fe20008410000 */
[----:B------:R-:W-:Y:S04]  /*17000*/  FMUL.FTZ R32, R32, UR8 ;  /* 0x0000000820207c20 */ /* 0x000fe80008410000 */
[----:B------:R-:W-:Y:S10]  /*17010*/  MUFU.TANH R224, R20 ;  /* 0x0000001400e07308 */ /* 0x000ff40000002400 */
[----:B------:R-:W-:Y:S10]  /*17020*/  MUFU.TANH R17, R27 ;  /* 0x0000001b00117308 */ /* 0x000ff40000002400 */
[----:B------:R-:W-:Y:S10]  /*17030*/  MUFU.TANH R222, R22 ;  /* 0x0000001600de7308 */ /* 0x000ff40000002400 */
[----:B------:R-:W-:Y:S01]  /*17040*/  MUFU.TANH R22, R26 ;  /* 0x0000001a00167308 */ /* 0x000fe20000002400 */
[-C--:B-1----:R-:W-:Y:S09]  /*17050*/  HMMA.16816.F32 R36, R216, R4.reuse, R36 ;  /* 0x00000004d824723c */ /* 0x082ff20000001824 */
[----:B------:R-:W-:Y:S01]  /*17060*/  MUFU.TANH R221, R24 ;  /* 0x0000001800dd7308 */ /* 0x000fe20000002400 */
[C---:B------:R-:W-:Y:S09]  /*17070*/  HMMA.16816.F32 R40, R212.reuse, R4, R40 ;  /* 0x00000004d428723c */ /* 0x040ff20000001828 */
[----:B------:R-:W-:Y:S01]  /*17080*/  MUFU.TANH R16, R19 ;  /* 0x0000001300107308 */ /* 0x000fe20000002400 */
[-C--:B------:R-:W-:Y:S09]  /*17090*/  HMMA.16816.F32 R44, R212, R6.reuse, R44 ;  /* 0x00000006d42c723c */ /* 0x080ff2000000182c */
[----:B------:R-:W-:Y:S01]  /*170a0*/  MUFU.TANH R18, R18 ;  /* 0x0000001200127308 */ /* 0x000fe20000002400 */
[----:B------:R-:W-:Y:S01]  /*170b0*/  FMUL.FTZ R39, R39, UR8 ;  /* 0x0000000827277c20 */ /* 0x000fe20008410000 */
[----:B------:R-:W-:Y:S01]  /*170c0*/  FMUL.FTZ R37, R37, UR8 ;  /* 0x0000000825257c20 */ /* 0x000fe20008410000 */
[----:B------:R-:W-:Y:S01]  /*170d0*/  FMUL.FTZ R36, R36, UR8 ;  /* 0x0000000824247c20 */ /* 0x000fe20008410000 */
[----:B------:R-:W-:Y:S01]  /*170e0*/  FMUL.FTZ R38, R38, UR8 ;  /* 0x0000000826267c20 */ /* 0x000fe20008410000 */
[C---:B------:R-:W-:Y:S05]  /*170f0*/  HMMA.16816.F32 R48, R216.reuse, R6, R48 ;  /* 0x00000006d830723c */ /* 0x040fea0000001830 */
[----:B------:R-:W-:Y:S01]  /*17100*/  MUFU.TANH R39, R39 ;  /* 0x0000002700277308 */ /* 0x000fe20000002400 */
[----:B------:R-:W-:Y:S01]  /*17110*/  FMUL.FTZ R40, R40, UR8 ;  /* 0x0000000828287c20 */ /* 0x000fe20008410000 */
[----:B------:R-:W-:Y:S01]  /*17120*/  FMUL.FTZ R43, R43, UR8 ;  /* 0x000000082b2b7c20 */ /* 0x000fe20008410000 */
[----:B------:R-:W-:Y:S01]  /*17130*/  FMUL.FTZ R42, R42, UR8 ;  /* 0x000000082a2a7c20 */ /* 0x000fe20008410000 */
[----:B------:R-:W-:Y:S06]  /*17140*/  FMUL.FTZ R41, R41, UR8 ;  /* 0x0000000829297c20 */ /* 0x000fec0008410000 */
[----:B------:R-:W-:Y:S01]  /*17150*/  MUFU.TANH R40, R40 ;  /* 0x0000002800287308 */ /* 0x000fe20000002400 */
[----:B------:R-:W-:Y:S01]  /*17160*/  FMUL.FTZ R44, R44, UR8 ;  /* 0x000000082c2c7c20 */ /* 0x000fe20008410000 */
[----:B------:R-:W-:Y:S08]  /*17170*/  FMUL.FTZ R45, R45, UR8 ;  /* 0x000000082d2d7c20 */ /* 0x000ff00008410000 */
[----:B------:R-:W-:Y:S01]  /*17180*/  MUFU.TANH R43, R43 ;  /* 0x0000002b002b7308 */ /* 0x000fe20000002400 */
[----:B------:R-:W-:Y:S09]  /*17190*/  FMUL.FTZ R48, R48, UR8 ;  /* 0x0000000830307c20 */ /* 0x000ff20008410000 */
[----:B------:R-:W-:Y:S10]  /*171a0*/  MUFU.TANH R37, R37 ;  /* 0x0000002500257308 */ /* 0x000ff40000002400 */
[----:B------:R-:W-:Y:S10]  /*171b0*/  MUFU.TANH R133, R29 ;  /* 0x0000001d00857308 */ /* 0x000ff40000002400 */
[----:B------:R-:W-:Y:S10]  /*171c0*/  MUFU.TANH R34, R34 ;  /* 0x0000002200227308 */ /* 0x000ff40000002400 */
[----:B------:R-:W-:Y:S10]  /*171d0*/  MUFU.TANH R35, R35 ;  /* 0x0000002300237308 */ /* 0x000ff40000002400 */
[----:B------:R-:W1:Y:S10]  /*171e0*/  MUFU.TANH R134, R8 ;  /* 0x0000000800867308 */ /* 0x000e740000002400 */
[----:B------:R-:W-:Y:S10]  /*171f0*/  MUFU.TANH R42, R42 ;  /* 0x0000002a002a7308 */ /* 0x000ff40000002400 */
[----:B------:R-:W-:Y:S01]  /*17200*/  MUFU.TANH R41, R41 ;  /* 0x0000002900297308 */ /* 0x000fe20000002400 */
[----:B-1----:R-:W-:Y:S02]  /*17210*/  FSEL R21, R134, -INF , !P1 ;  /* 0xff80000086157808 */ /* 0x002fe40004800000 */
[----:B------:R-:W-:Y:S02]  /*17220*/  ISETP.GT.AND P1, PT, R251, R2, PT ;  /* 0x00000002fb00720c */ /* 0x000fe40003f24270 */
[----:B------:R-:W-:Y:S02]  /*17230*/  FSEL R8, R136, -INF , !P4 ;  /* 0xff80000088087808 */ /* 0x000fe40006000000 */
[----:B------:R-:W-:Y:S03]  /*17240*/  FSEL R12, R11, -INF , !P1 ;  /* 0xff8000000b0c7808 */ /* 0x000fe60004800000 */
[----:B------:R1:W2:Y:S01]  /*17250*/  MUFU.TANH R136, R25 ;  /* 0x0000001900887308 */ /* 0x0002a20000002400 */
[----:B------:R-:W-:Y:S01]  /*17260*/  ISETP.GE.AND P1, PT, R2, R246, PT ;  /* 0x000000f60200720c */ /* 0x000fe20003f26270 */
[----:B------:R-:W-:Y:S01]  /*17270*/  VIADD R2, R244, 0xffffffe8 ;  /* 0xffffffe8f4027836 */ /* 0x000fe20000000000 */
[-C--:B------:R-:W-:Y:S01]  /*17280*/  ISETP.GE.AND P4, PT, R0, R249.reuse, PT ;  /* 0x000000f90000720c */ /* 0x080fe20003f86270 */
[----:B------:R-:W-:Y:S01]  /*17290*/  VIADD R0, R244, 0xffffffe9 ;  /* 0xffffffe9f4007836 */ /* 0x000fe20000000000 */
[----:B------:R-:W-:Y:S02]  /*172a0*/  FSEL R142, R8, -INF , !P0 ;  /* 0xff800000088e7808 */ /* 0x000fe40004000000 */
[C---:B------:R-:W-:Y:S03]  /*172b0*/  ISETP.GT.AND P5, PT, R250.reuse, R2, PT ;  /* 0x00000002fa00720c */ /* 0x040fe60003fa4270 */
[----:B------:R-:W-:Y:S01]  /*172c0*/  MUFU.TANH R134, R32 ;  /* 0x0000002000867308 */ /* 0x000fe20000002400 */
[----:B------:R-:W-:Y:S02]  /*172d0*/  ISETP.GT.AND P0, PT, R250, R0, PT ;  /* 0x00000000fa00720c */ /* 0x000fe40003f04270 */
[----:B------:R-:W-:Y:S02]  /*172e0*/  FSEL R8, R210, -INF , !P5 ;  /* 0xff800000d2087808 */ /* 0x000fe40006800000 */
[C---:B------:R-:W-:Y:S02]  /*172f0*/  ISETP.GT.AND P2, PT, R251.reuse, R2, PT ;  /* 0x00000002fb00720c */ /* 0x040fe40003f44270 */
[----:B------:R-:W-:Y:S03]  /*17300*/  ISETP.GT.AND P5, PT, R251, R0, PT ;  /* 0x00000000fb00720c */ /* 0x000fe60003fa4270 */
[----:B------:R-:W-:Y:S01]  /*17310*/  MUFU.TANH R32, R33 ;  /* 0x0000002100207308 */ /* 0x000fe20000002400 */
[----:B------:R-:W-:Y:S02]  /*17320*/  FSEL R11, R209, -INF , !P0 ;  /* 0xff800000d10b7808 */ /* 0x000fe40004000000 */
[----:B------:R-:W-:Y:S02]  /*17330*/  FSEL R10, R138, -INF , !P2 ;  /* 0xff8000008a0a7808 */ /* 0x000fe40005000000 */
[----:B------:R-:W-:Y:S01]  /*17340*/  FSEL R9, R15, -INF , !P5 ;  /* 0xff8000000f097808 */ /* 0x000fe20006800000 */
[----:B------:R-:W-:Y:S01]  /*17350*/  FMUL.FTZ R15, R31, UR8 ;  /* 0x000000081f0f7c20 */ /* 0x000fe20008410000 */
[----:B------:R-:W-:Y:S03]  /*17360*/  FSEL R21, R21, -INF , !P6 ;  /* 0xff80000015157808 */ /* 0x000fe60007000000 */
[----:B------:R-:W-:Y:S01]  /*17370*/  MUFU.TANH R36, R36 ;  /* 0x0000002400247308 */ /* 0x000fe20000002400 */
[----:B------:R-:W-:Y:S02]  /*17380*/  FSEL R20, R13, -INF , !P1 ;  /* 0xff8000000d147808 */ /* 0x000fe40004800000 */
[----:B------:R-:W-:Y:S02]  /*17390*/  FSEL R27, R14, -INF , !P4 ;  /* 0xff8000000e1b7808 */ /* 0x000fe40006000000 */
[CC--:B------:R-:W-:Y:S02]  /*173a0*/  ISETP.GT.AND P0, PT, R245.reuse, R2.reuse, PT ;  /* 0x00000002f500720c */ /* 0x0c0fe40003f04270 */
[----:B------:R-:W-:Y:S03]  /*173b0*/  ISETP.GT.AND P2, PT, R252, R2, PT ;  /* 0x00000002fc00720c */ /* 0x000fe60003f44270 */
[----:B------:R-:W-:Y:S01]  /*173c0*/  MUFU.TANH R38, R38 ;  /* 0x0000002600267308 */ /* 0x000fe20000002400 */
[C---:B------:R-:W-:Y:S02]  /*173d0*/  ISETP.GE.AND P5, PT, R2.reuse, R246, PT ;  /* 0x000000f60200720c */ /* 0x040fe40003fa6270 */
[C---:B------:R-:W-:Y:S02]  /*173e0*/  ISETP.GE.AND P6, PT, R2.reuse, R249, PT ;  /* 0x000000f90200720c */ /* 0x040fe40003fc6270 */
[C---:B------:R-:W-:Y:S02]  /*173f0*/  ISETP.GE.AND P1, PT, R2.reuse, R247, PT ;  /* 0x000000f70200720c */ /* 0x040fe40003f26270 */
[----:B------:R-:W-:Y:S01]  /*17400*/  ISETP.GE.AND P4, PT, R2, R248, PT ;  /* 0x000000f80200720c */ /* 0x000fe20003f86270 */
[----:B------:R-:W-:Y:S01]  /*17410*/  FMUL.FTZ R2, R30, UR8 ;  /* 0x000000081e027c20 */ /* 0x000fe20008410000 */
[----:B------:R-:W-:Y:S01]  /*17420*/  FSEL R24, R12, -INF , !P3 ;  /* 0xff8000000c187808 */ /* 0x000fe20005800000 */
[----:B------:R-:W-:Y:S01]  /*17430*/  MUFU.TANH R44, R44 ;  /* 0x0000002c002c7308 */ /* 0x000fe20000002400 */
[-C--:B------:R-:W-:Y:S02]  /*17440*/  ISETP.GT.AND P3, PT, R245, R0.reuse, PT ;  /* 0x00000000f500720c */ /* 0x080fe40003f64270 */
[----:B------:R-:W-:Y:S02]  /*17450*/  FSEL R30, R220, -INF , !P0 ;  /* 0xff800000dc1e7808 */ /* 0x000fe40004000000 */
[----:B------:R-:W-:Y:S02]  /*17460*/  ISETP.GT.AND P0, PT, R252, R0, PT ;  /* 0x00000000fc00720c */ /* 0x000fe40003f04270 */
[----:B------:R-:W-:Y:S03]  /*17470*/  FSEL R14, R211, -INF , !P3 ;  /* 0xff800000d30e7808 */ /* 0x000fe60005800000 */
[----:B------:R3:W4:Y:S01]  /*17480*/  MUFU.TANH R19, R2 ;  /* 0x0000000200137308 */ /* 0x0007220000002400 */
[----:B------:R-:W-:Y:S02]  /*17490*/  ISETP.GE.AND P3, PT, R0, R246, PT ;  /* 0x000000f60000720c */ /* 0x000fe40003f66270 */
[----:B------:R-:W-:Y:S02]  /*174a0*/  FSEL R31, R18, -INF , !P2 ;  /* 0xff800000121f7808 */ /* 0x000fe40005000000 */
[----:B------:R-:W-:Y:S02]  /*174b0*/  FSEL R13, R16, -INF , !P0 ;  /* 0xff800000100d7808 */ /* 0x000fe40004000000 */
[----:B-1----:R-:W-:Y:S03]  /*174c0*/  FSEL R25, R8, -INF , !P5 ;  /* 0xff80000008197808 */ /* 0x002fe60006800000 */
[----:B------:R1:W5:Y:S01]  /*174d0*/  MUFU.TANH R18, R15 ;  /* 0x0000000f00127308 */ /* 0x0003620000002400 */
[C---:B------:R-:W-:Y:S02]  /*174e0*/  ISETP.GE.AND P2, PT, R0.reuse, R249, PT ;  /* 0x000000f90000720c */ /* 0x040fe40003f46270 */
[CC--:B------:R-:W-:Y:S02]  /*174f0*/  ISETP.GE.AND P0, PT, R0.reuse, R247.reuse, PT ;  /* 0x000000f70000720c */ /* 0x0c0fe40003f06270 */
[----:B------:R-:W-:Y:S01]  /*17500*/  ISETP.GE.AND P5, PT, R0, R248, PT ;  /* 0x000000f80000720c */ /* 0x000fe20003fa6270 */
[----:B------:R-:W-:Y:S01]  /*17510*/  VIADD R0, R244, 0xfffffff1 ;  /* 0xfffffff1f4007836 */ /* 0x000fe20000000000 */
[----:B------:R-:W-:Y:S03]  /*17520*/  FSEL R23, R11, -INF , !P3 ;  /* 0xff8000000b177808 */ /* 0x000fe60005800000 */
[----:B------:R-:W-:Y:S01]  /*17530*/  MUFU.TANH R48, R48 ;  /* 0x0000003000307308 */ /* 0x000fe20000002400 */
[----:B------:R-:W-:Y:S01]  /*17540*/  FSEL R26, R10, -INF , !P6 ;  /* 0xff8000000a1a7808 */ /* 0x000fe20007000000 */
[----:B---3--:R-:W-:Y:S01]  /*17550*/  VIADD R2, R244, 0xfffffff0 ;  /* 0xfffffff0f4027836 */ /* 0x008fe20000000000 */
[----:B------:R-:W-:Y:S02]  /*17560*/  FSEL R28, R9, -INF , !P2 ;  /* 0xff800000091c7808 */ /* 0x000fe40005000000 */
[C---:B------:R-:W-:Y:S02]  /*17570*/  ISETP.GT.AND P6, PT, R245.reuse, R0, PT ;  /* 0x00000000f500720c */ /* 0x040fe40003fc4270 */
[-C--:B------:R-:W-:Y:S02]  /*17580*/  ISETP.GT.AND P3, PT, R245, R2.reuse, PT ;  /* 0x00000002f500720c */ /* 0x080fe40003f64270 */
[----:B------:R-:W-:Y:S02]  /*17590*/  ISETP.GT.AND P2, PT, R252, R2, PT ;  /* 0x00000002fc00720c */ /* 0x000fe40003f44270 */
[----:B------:R-:W-:Y:S02]  /*175a0*/  FSEL R8, R224, -INF , !P3 ;  /* 0xff800000e0087808 */ /* 0x000fe40005800000 */
[-C--:B------:R-:W-:Y:S02]  /*175b0*/  ISETP.GT.AND P3, PT, R252, R0.reuse, PT ;  /* 0x00000000fc00720c */ /* 0x080fe40003f64270 */
[----:B------:R-:W-:Y:S02]  /*175c0*/  FSEL R33, R13, -INF , !P5 ;  /* 0xff8000000d217808 */ /* 0x000fe40006800000 */
[----:B------:R-:W-:Y:S02]  /*175d0*/  FSEL R10, R137, -INF , !P3 ;  /* 0xff800000890a7808 */ /* 0x000fe40005800000 */
[----:B------:R-:W-:Y:S02]  /*175e0*/  ISETP.GT.AND P5, PT, R250, R0, PT ;  /* 0x00000000fa00720c */ /* 0x000fe40003fa4270 */
[----:B------:R-:W-:Y:S02]  /*175f0*/  ISETP.GE.AND P3, PT, R2, R247, PT ;  /* 0x000000f70200720c */ /* 0x000fe40003f66270 */
[----:B------:R-:W-:Y:S02]  /*17600*/  FSEL R12, R223, -INF , !P6 ;  /* 0xff800000df0c7808 */ /* 0x000fe40007000000 */
[----:B------:R-:W-:Y:S02]  /*17610*/  FSEL R11, R222, -INF , !P2 ;  /* 0xff800000de0b7808 */ /* 0x000fe40005000000 */
[----:B------:R-:W-:Y:S02]  /*17620*/  FSEL R30, R30, -INF , !P1 ;  /* 0xff8000001e1e7808 */ /* 0x000fe40004800000 */
[----:B------:R-:W-:Y:S02]  /*17630*/  FSEL R29, R14, -INF , !P0 ;  /* 0xff8000000e1d7808 */ /* 0x000fe40004000000 */
[----:B------:R-:W-:Y:S02]  /*17640*/  FSEL R31, R31, -INF , !P4 ;  /* 0xff8000001f1f7808 */ /* 0x000fe40006000000 */
[-C--:B------:R-:W-:Y:S02]  /*17650*/  ISETP.GT.AND P6, PT, R250, R2.reuse, PT ;  /* 0x00000002fa00720c */ /* 0x080fe40003fc4270 */
[----:B------:R-:W-:Y:S02]  /*17660*/  ISETP.GT.AND P2, PT, R251, R2, PT ;  /* 0x00000002fb00720c */ /* 0x000fe40003f44270 */
[C---:B------:R-:W-:Y:S02]  /*17670*/  ISETP.GE.AND P1, PT, R2.reuse, R248, PT ;  /* 0x000000f80200720c */ /* 0x040fe40003f26270 */
[C---:B------:R-:W-:Y:S02]  /*17680*/  ISETP.GE.AND P0, PT, R2.reuse, R246, PT ;  /* 0x000000f60200720c */ /* 0x040fe40003f06270 */
[----:B------:R-:W-:Y:S02]  /*17690*/  ISETP.GE.AND P4, PT, R2, R249, PT ;  /* 0x000000f90200720c */ /* 0x000fe40003f86270 */
[----:B--2---:R-:W-:Y:S02]  /*176a0*/  FSEL R9, R136, -INF , !P5 ;  /* 0xff80000088097808 */ /* 0x004fe40006800000 */
[----:B------:R-:W-:Y:S02]  /*176b0*/  ISETP.GE.AND P5, PT, R0, R247, PT ;  /* 0x000000f70000720c */ /* 0x000fe40003fa6270 */
[----:B------:R-:W-:Y:S02]  /*176c0*/  FSEL R2, R8, -INF , !P3 ;  /* 0xff80000008027808 */ /* 0x000fe40005800000 */
[----:B------:R-:W-:Y:S02]  /*176d0*/  FSEL R4, R12, -INF , !P5 ;  /* 0xff8000000c047808 */ /* 0x000fe40006800000 */
[----:B-1----:R-:W-:Y:S01]  /*176e0*/  FSEL R15, R22, -INF , !P2 ;  /* 0xff800000160f7808 */ /* 0x002fe20005000000 */
[----:B------:R1:W-:Y:S01]  /*176f0*/  STL [R1+0x30], R2 ;  /* 0x0000300201007387 */ /* 0x0003e20000100800 */
[----:B------:R-:W-:Y:S01]  /*17700*/  ISETP.GE.AND P2, PT, R0, R248, PT ;  /* 0x000000f80000720c */ /* 0x000fe20003f46270 */
[----:B------:R-:W-:Y:S01]  /*17710*/  FMUL.FTZ R22, R49, UR8 ;  /* 0x0000000831167c20 */ /* 0x000fe20008410000 */
[----:B------:R-:W-:Y:S01]  /*17720*/  FSEL R16, R221, -INF , !P6 ;  /* 0xff800000dd107808 */ /* 0x000fe20007000000 */
[----:B------:R2:W-:Y:S01]  /*17730*/  STL [R1+0x28], R4 ;  /* 0x0000280401007387 */ /* 0x0005e20000100800 */
[----:B------:R-:W-:Y:S02]  /*17740*/  FSEL R5, R10, -INF , !P2 ;  /* 0xff8000000a057808 */ /* 0x000fe40005000000 */
[----:B------:R-:W-:Y:S01]  /*17750*/  ISETP.GT.AND P6, PT, R251, R0, PT ;  /* 0x00000000fb00720c */ /* 0x000fe20003fc4270 */
[----:B------:R-:W-:Y:S01]  /*17760*/  MUFU.TANH R22, R22 ;  /* 0x0000001600167308 */ /* 0x000fe20000002400 */
[CC--:B------:R-:W-:Y:S02]  /*17770*/  ISETP.GE.AND P3, PT, R0.reuse, R249.reuse, PT ;  /* 0x000000f90000720c */ /* 0x0c0fe40003f66270 */
[----:B------:R-:W-:Y:S01]  /*17780*/  FSEL R14, R17, -INF , !P6 ;  /* 0xff800000110e7808 */ /* 0x000fe20007000000 */
[----:B------:R-:W-:Y:S01]  /*17790*/  FMUL.FTZ R17, R51, UR8 ;  /* 0x0000000833117c20 */ /* 0x000fe20008410000 */
[----:B------:R-:W-:Y:S01]  /*177a0*/  ISETP.GE.AND P6, PT, R0, R246, PT ;  /* 0x000000f60000720c */ /* 0x000fe20003fc6270 */
[----:B------:R-:W-:Y:S01]  /*177b0*/  VIADD R0, R244, 0xfffffff8 ;  /* 0xfffffff8f4007836 */ /* 0x000fe20000000000 */
[----:B------:R-:W-:Y:S01]  /*177c0*/  FSEL R220, R16, -INF , !P0 ;  /* 0xff80000010dc7808 */ /* 0x000fe20004000000 */
[----:B------:R-:W-:Y:S01]  /*177d0*/  FMUL.FTZ R16, R47, UR8 ;  /* 0x000000082f107c20 */ /* 0x000fe20008410000 */
[----:B------:R-:W-:Y:S01]  /*177e0*/  FSEL R138, R9, -INF , !P6 ;  /* 0xff800000098a7808 */ /* 0x000fe20007000000 */
[----:B------:R-:W-:Y:S01]  /*177f0*/  MUFU.TANH R17, R17 ;  /* 0x0000001100117308 */ /* 0x000fe20000002400 */
[-C--:B------:R-:W-:Y:S02]  /*17800*/  ISETP.GT.AND P5, PT, R250, R0.reuse, PT ;  /* 0x00000000fa00720c */ /* 0x080fe40003fa4270 */
[----:B------:R-:W-:Y:S02]  /*17810*/  ISETP.GT.AND P2, PT, R251, R0, PT ;  /* 0x00000000fb00720c */ /* 0x000fe40003f44270 */
[C---:B------:R-:W-:Y:S02]  /*17820*/  ISETP.GE.AND P0, PT, R0.reuse, R249, PT ;  /* 0x000000f90000720c */ /* 0x040fe40003f06270 */
[----:B------:R-:W-:Y:S01]  /*17830*/  ISETP.GE.AND P6, PT, R0, R247, PT ;  /* 0x000000f70000720c */ /* 0x000fe20003fc6270 */
[----:B-1----:R-:W-:Y:S02]  /*17840*/  VIADD R2, R244, 0xfffffff9 ;  /* 0xfffffff9f4027836 */ /* 0x002fe40000000000 */
[----:B------:R-:W-:Y:S01]  /*17850*/  MUFU.TANH R16, R16 ;  /* 0x0000001000107308 */ /* 0x000fe20000002400 */
[----:B--2---:R-:W-:Y:S02]  /*17860*/  FSEL R4, R11, -INF , !P1 ;  /* 0xff8000000b047808 */ /* 0x004fe40004800000 */
[----:B------:R-:W-:Y:S02]  /*17870*/  ISETP.GT.AND P1, PT, R250, R2, PT ;  /* 0x00000002fa00720c */ /* 0x000fe40003f24270 */
[----:B----4-:R-:W-:Y:S01]  /*17880*/  FSEL R11, R19, -INF , !P2 ;  /* 0xff800000130b7808 */ /* 0x010fe20005000000 */
[----:B------:R1:W-:Y:S01]  /*17890*/  STL [R1+0x24], R4 ;  /* 0x0000240401007387 */ /* 0x0003e20000100800 */
[----:B------:R-:W-:Y:S01]  /*178a0*/  FSEL R13, R133, -INF , !P1 ;  /* 0xff800000850d7808 */ /* 0x000fe20004800000 */
[----:B------:R-:W-:Y:S01]  /*178b0*/  FMUL.FTZ R19, R46, UR8 ;  /* 0x000000082e137c20 */ /* 0x000fe20008410000 */
[-C--:B------:R-:W-:Y:S01]  /*178c0*/  ISETP.GT.AND P1, PT, R245, R0.reuse, PT ;  /* 0x00000000f500720c */ /* 0x080fe20003f24270 */
[----:B------:R2:W-:Y:S01]  /*178d0*/  STL [R1+0x2c], R5 ;  /* 0x00002c0501007387 */ /* 0x0005e20000100800 */
[----:B------:R-:W-:Y:S01]  /*178e0*/  ISETP.GT.AND P2, PT, R252, R0, PT ;  /* 0x00000000fc00720c */ /* 0x000fe20003f44270 */
[----:B------:R-:W-:Y:S01]  /*178f0*/  IMAD.MOV.U32 R46, RZ, RZ, R138 ;  /* 0x000000ffff2e7224 */ /* 0x000fe200078e008a */
[----:B------:R-:W-:Y:S01]  /*17900*/  FSEL R133, R11, -INF , !P0 ;  /* 0xff8000000b857808 */ /* 0x000fe20004000000 */
[----:B------:R-:W3:Y:S01]  /*17910*/  MUFU.TANH R19, R19 ;  /* 0x0000001300137308 */ /* 0x000ee20000002400 */
[----:B------:R-:W-:Y:S04]  /*17920*/  ISETP.GT.AND P0, PT, R245, R244, PT ;  /* 0x000000f4f500720c */ /* 0x000fe80003f04270 */
[----:B------:R-:W-:Y:S02]  /*17930*/  FSEL R11, R36, -INF , !P0 ;  /* 0xff800000240b7808 */ /* 0x000fe40004000000 */
[----:B-1----:R-:W-:Y:S02]  /*17940*/  FSEL R4, R135, -INF , !P5 ;  /* 0xff80000087047808 */ /* 0x002fe40006800000 */
[----:B------:R-:W-:Y:S02]  /*17950*/  ISETP.GT.AND P5, PT, R251, R2, PT ;  /* 0x00000002fb00720c */ /* 0x000fe40003fa4270 */
[----:B--2---:R-:W-:Y:S02]  /*17960*/  FSEL R5, R15, -INF , !P4 ;  /* 0xff8000000f057808 */ /* 0x004fe40006000000 */
[----:B-----5:R-:W-:Y:S01]  /*17970*/  FSEL R10, R18, -INF , !P5 ;  /* 0xff800000120a7808 */ /* 0x020fe20006800000 */
[----:B------:R-:W-:Y:S01]  /*17980*/  FMUL.FTZ R18, R50, UR8 ;  /* 0x0000000832127c20 */ /* 0x000fe20008410000 */
[C---:B------:R-:W-:Y:S01]  /*17990*/  ISETP.GE.AND P5, PT, R0.reuse, R246, PT ;  /* 0x000000f60000720c */ /* 0x040fe20003fa6270 */
[----:B------:R-:W-:Y:S01]  /*179a0*/  STL [R1+0x1c], R5 ;  /* 0x00001c0501007387 */ /* 0x000fe20000100800 */
[----:B------:R-:W-:Y:S02]  /*179b0*/  ISETP.GE.AND P4, PT, R0, R248, PT ;  /* 0x000000f80000720c */ /* 0x000fe40003f86270 */
[----:B------:R-:W-:Y:S01]  /*179c0*/  FSEL R137, R4, -INF , !P5 ;  /* 0xff80000004897808 */ /* 0x000fe20006800000 */
[----:B------:R-:W-:Y:S01]  /*179d0*/  MUFU.TANH R18, R18 ;  /* 0x0000001200127308 */ /* 0x000fe20000002400 */
[----:B------:R-:W-:Y:S01]  /*179e0*/  FSEL R0, R14, -INF , !P3 ;  /* 0xff8000000e007808 */ /* 0x000fe20005800000 */
[----:B------:R-:W1:Y:S01]  /*179f0*/  LDSM.16.M88.4 R4, [R235+0xb800] ;  /* 0x00b80000eb04783b */ /* 0x000e620000000200 */
[----:B------:R-:W-:Y:S01]  /*17a00*/  FSEL R15, R134, -INF , !P1 ;  /* 0xff800000860f7808 */ /* 0x000fe20004800000 */
[----:B------:R-:W-:Y:S04]  /*17a10*/  DEPBAR.LE SB0, 0x0 ;  /* 0x000080000000791a */ /* 0x000fe80000000000 */
[----:B------:R-:W-:Y:S01]  /*17a20*/  FSEL R14, R34, -INF , !P2 ;  /* 0xff800000220e7808 */ /* 0x000fe20005000000 */
[----:B------:R-:W-:Y:S01]  /*17a30*/  IMAD.MOV.U32 R47, RZ, RZ, R137 ;  /* 0x000000ffff2f7224 */ /* 0x000fe200078e0089 */
[-C--:B------:R-:W-:Y:S01]  /*17a40*/  ISETP.GT.AND P1, PT, R252, R2.reuse, PT ;  /* 0x00000002fc00720c */ /* 0x080fe20003f24270 */
[----:B------:R2:W-:Y:S01]  /*17a50*/  STL [R1+0x10], R0 ;  /* 0x0000100001007387 */ /* 0x0005e20000100800 */
[C---:B------:R-:W-:Y:S02]  /*17a60*/  ISETP.GE.AND P2, PT, R2.reuse, R249, PT ;  /* 0x000000f90200720c */ /* 0x040fe40003f46270 */
[----:B------:R-:W-:Y:S01]  /*17a70*/  ISETP.GT.AND P3, PT, R245, R2, PT ;  /* 0x00000002f500720c */ /* 0x000fe20003f64270 */
[----:B------:R-:W-:Y:S01]  /*17a80*/  BAR.SYNC.DEFER_BLOCKING 0x0 ;  /* 0x0000000000007b1d */ /* 0x000fe20000010000 */
[----:B------:R-:W-:Y:S02]  /*17a90*/  FSEL R8, R35, -INF , !P1 ;  /* 0xff80000023087808 */ /* 0x000fe40004800000 */
[----:B------:R-:W-:Y:S02]  /*17aa0*/  ISETP.GE.AND P5, PT, R2, R248, PT ;  /* 0x000000f80200720c */ /* 0x000fe40003fa6270 */
[----:B------:R-:W-:Y:S02]  /*17ab0*/  FSEL R135, R10, -INF , !P2 ;  /* 0xff8000000a877808 */ /* 0x000fe40005000000 */
[----:B------:R-:W-:Y:S02]  /*17ac0*/  FSEL R12, R32, -INF , !P3 ;  /* 0xff800000200c7808 */ /* 0x000fe40005800000 */
[----:B------:R-:W-:Y:S02]  /*17ad0*/  FSEL R224, R15, -INF , !P6 ;  /* 0xff8000000fe07808 */ /* 0x000fe40007000000 */
[C---:B------:R-:W-:Y:S02]  /*17ae0*/  ISETP.GE.AND P3, PT, R2.reuse, R246, PT ;  /* 0x000000f60200720c */ /* 0x040fe40003f66270 */
[----:B------:R-:W-:Y:S02]  /*17af0*/  ISETP.GE.AND P1, PT, R2, R247, PT ;  /* 0x000000f70200720c */ /* 0x000fe40003f26270 */
[----:B------:R-:W-:Y:S02]  /*17b00*/  FSEL R225, R8, -INF , !P5 ;  /* 0xff80000008e17808 */ /* 0x000fe40006800000 */
[----:B------:R-:W-:Y:S02]  /*17b10*/  ISETP.GT.AND P5, PT, R250, R244, PT ;  /* 0x000000f4fa00720c */ /* 0x000fe40003fa4270 */
[----:B------:R-:W-:Y:S02]  /*17b20*/  FSEL R136, R13, -INF , !P3 ;  /* 0xff8000000d887808 */ /* 0x000fe40005800000 */
[----:B------:R-:W-:Y:S01]  /*17b30*/  FSEL R211, R12, -INF , !P1 ;  /* 0xff8000000cd37808 */ /* 0x000fe20004800000 */
[----:B--2---:R-:W-:Y:S01]  /*17b40*/  VIADD R0, R244, 0x1 ;  /* 0x00000001f4007836 */ /* 0x004fe20000000000 */
[----:B------:R-:W-:Y:S02]  /*17b50*/  FSEL R209, R14, -INF , !P4 ;  /* 0xff8000000ed17808 */ /* 0x000fe40006000000 */
[----:B------:R-:W-:Y:S02]  /*17b60*/  FSEL R8, R40, -INF , !P5 ;  /* 0xff80000028087808 */ /* 0x000fe40006800000 */
[-C--:B------:R-:W-:Y:S01]  /*17b70*/  ISETP.GT.AND P0, PT, R250, R0.reuse, PT ;  /* 0x00000000fa00720c */ /* 0x080fe20003f04270 */
[-C--:B-1----:R-:W-:Y:S05]  /*17b80*/  HMMA.16816.F32 R52, R216, R4.reuse, R52 ;  /* 0x00000004d834723c */ /* 0x082fea0000001834 */
[----:B------:R-:W-:Y:S02]  /*17b90*/  ISETP.GT.AND P2, PT, R252, R0, PT ;  /* 0x00000000fc00720c */ /* 0x000fe40003f44270 */
[----:B------:R-:W-:Y:S01]  /*17ba0*/  FSEL R15, R41, -INF , !P0 ;  /* 0xff800000290f7808 */ /* 0x000fe20004000000 */
[C---:B------:R-:W-:Y:S04]  /*17bb0*/  HMMA.16816.F32 R56, R212.reuse, R4, R56 ;  /* 0x00000004d438723c */ /* 0x040fe80000001838 */
[----:B------:R-:W-:Y:S01]  /*17bc0*/  ISETP.GT.AND P0, PT, R251, R244, PT ;  /* 0x000000f4fb00720c */ /* 0x000fe20003f04270 */
[----:B------:R1:W2:Y:S01]  /*17bd0*/  MUFU.TANH R13, R45 ;  /* 0x0000002d000d7308 */ /* 0x0002a20000002400 */
[----:B------:R-:W-:Y:S02]  /*17be0*/  FSEL R9, R39, -INF , !P2 ;  /* 0xff80000027097808 */ /* 0x000fe40005000000 */
[----:B------:R-:W-:Y:S01]  /*17bf0*/  ISETP.GE.AND P6, PT, R0, R248, PT ;  /* 0x000000f80000720c */ /* 0x000fe20003fc6270 */
[-C--:B------:R-:W-:Y:S03]  /*17c00*/  HMMA.16816.F32 R60, R212, R6.reuse, R60 ;  /* 0x00000006d43c723c */ /* 0x080fe6000000183c */
[-C--:B------:R-:W-:Y:S01]  /*17c10*/  ISETP.GT.AND P2, PT, R251, R0.reuse, PT ;  /* 0x00000000fb00720c */ /* 0x080fe20003f44270 */
[----:B------:R-:W-:Y:S01]  /*17c20*/  FMUL.FTZ R52, R52, UR8 ;  /* 0x0000000834347c20 */ /* 0x000fe20008410000 */
[----:B------:R-:W-:Y:S01]  /*17c30*/  ISETP.GT.AND P3, PT, R245, R0, PT ;  /* 0x00000000f500720c */ /* 0x000fe20003f64270 */
[----:B------:R-:W-:Y:S01]  /*17c40*/  FMUL.FTZ R32, R55, UR8 ;  /* 0x0000000837207c20 */ /* 0x000fe20008410000 */
[----:B------:R-:W-:Y:S01]  /*17c50*/  FSEL R12, R42, -INF , !P0 ;  /* 0xff8000002a0c7808 */ /* 0x000fe20004000000 */
[----:B------:R-:W-:Y:S01]  /*17c60*/  FMUL.FTZ R54, R54, UR8 ;  /* 0x0000000836367c20 */ /* 0x000fe20008410000 */
[----:B------:R-:W-:Y:S01]  /*17c70*/  ISETP.GE.AND P0, PT, R244, R246, PT ;  /* 0x000000f6f400720c */ /* 0x000fe20003f06270 */
[----:B------:R-:W4:Y:S01]  /*17c80*/  MUFU.TANH R52, R52 ;  /* 0x0000003400347308 */ /* 0x000f220000002400 */
[----:B------:R-:W-:Y:S01]  /*17c90*/  FSEL R9, R9, -INF , !P6 ;  /* 0xff80000009097808 */ /* 0x000fe20007000000 */
[----:B------:R-:W-:Y:S01]  /*17ca0*/  FMUL.FTZ R56, R56, UR8 ;  /* 0x0000000838387c20 */ /* 0x000fe20008410000 */
[----:B------:R-:W-:Y:S01]  /*17cb0*/  ISETP.GE.AND P4, PT, R0, R249, PT ;  /* 0x000000f90000720c */ /* 0x000fe20003f86270 */
[----:B------:R-:W-:Y:S01]  /*17cc0*/  FMUL.FTZ R57, R57, UR8 ;  /* 0x0000000839397c20 */ /* 0x000fe20008410000 */
[----:B------:R-:W-:Y:S01]  /*17cd0*/  FSEL R14, R43, -INF , !P2 ;  /* 0xff8000002b0e7808 */ /* 0x000fe20005000000 */
[----:B------:R5:W-:Y:S01]  /*17ce0*/  STL [R1+0x50], R9 ;  /* 0x0000500901007387 */ /* 0x000be20000100800 */
[----:B------:R-:W-:Y:S03]  /*17cf0*/  FSEL R2, R37, -INF , !P3 ;  /* 0xff80000025027808 */ /* 0x000fe60005800000 */
[----:B------:R-:W-:Y:S01]  /*17d00*/  MUFU.TANH R32, R32 ;  /* 0x0000002000207308 */ /* 0x000fe20000002400 */
[----:B------:R-:W-:Y:S01]  /*17d10*/  FSEL R37, R8, -INF , !P0 ;  /* 0xff80000008257808 */ /* 0x000fe20004000000 */
[----:B------:R-:W-:Y:S01]  /*17d20*/  FMUL.FTZ R61, R61, UR8 ;  /* 0x000000083d3d7c20 */ /* 0x000fe20008410000 */
[----:B------:R-:W-:Y:S01]  /*17d30*/  FSEL R8, R14, -INF , !P4 ;  /* 0xff8000000e087808 */ /* 0x000fe20006000000 */
[----:B-1----:R-:W-:Y:S01]  /*17d40*/  IMAD.MOV.U32 R45, RZ, RZ, R136 ;  /* 0x000000ffff2d7224 */ /* 0x002fe200078e0088 */
[----:B------:R-:W-:Y:S01]  /*17d50*/  ISETP.GT.AND P3, PT, R252, R244, PT ;  /* 0x000000f4fc00720c */ /* 0x000fe20003f64270 */
[----:B------:R-:W-:Y:S01]  /*17d60*/  FMUL.FTZ R63, R63, UR8 ;  /* 0x000000083f3f7c20 */ /* 0x000fe20008410000 */
[----:B------:R-:W-:Y:S01]  /*17d70*/  ISETP.GE.AND P1, PT, R0, R246, PT ;  /* 0x000000f60000720c */ /* 0x000fe20003f26270 */
[----:B------:R1:W-:Y:S01]  /*17d80*/  STL [R1+0x4], R8 ;  /* 0x0000040801007387 */ /* 0x0003e20000100800 */
[----:B------:R-:W-:Y:S01]  /*17d90*/  FSEL R10, R38, -INF , !P3 ;  /* 0xff800000260a7808 */ /* 0x000fe20005800000 */
[----:B------:R-:W-:Y:S01]  /*17da0*/  MUFU.TANH R56, R56 ;  /* 0x0000003800387308 */ /* 0x000fe20000002400 */
[-C--:B------:R-:W-:Y:S01]  /*17db0*/  ISETP.GE.AND P3, PT, R0, R247.reuse, PT ;  /* 0x000000f70000720c */ /* 0x080fe20003f66270 */
[C---:B------:R-:W-:Y:S01]  /*17dc0*/  VIADD R0, R244.reuse, 0x8 ;  /* 0x00000008f4007836 */ /* 0x040fe20000000000 */
[----:B------:R-:W-:Y:S01]  /*17dd0*/  ISETP.GE.AND P2, PT, R244, R248, PT ;  /* 0x000000f8f400720c */ /* 0x000fe20003f46270 */
[----:B------:R-:W-:Y:S01]  /*17de0*/  FMUL.FTZ R62, R62, UR8 ;  /* 0x000000083e3e7c20 */ /* 0x000fe20008410000 */
[----:B------:R-:W-:Y:S01]  /*17df0*/  FSEL R210, R2, -INF , !P3 ;  /* 0xff80000002d27808 */ /* 0x000fe20005800000 */
[C---:B------:R-:W-:Y:S01]  /*17e00*/  VIADD R2, R244.reuse, 0x9 ;  /* 0x00000009f4027836 */ /* 0x040fe20000000000 */
[----:B------:R-:W-:Y:S03]  /*17e10*/  ISETP.GE.AND P5, PT, R244, R247, PT ;  /* 0x000000f7f400720c */ /* 0x000fe60003fa6270 */
[----:B------:R-:W-:Y:S01]  /*17e20*/  MUFU.TANH R61, R61 ;  /* 0x0000003d003d7308 */ /* 0x000fe20000002400 */
[----:B------:R-:W-:Y:S01]  /*17e30*/  FSEL R34, R10, -INF , !P2 ;  /* 0xff8000000a227808 */ /* 0x000fe20005000000 */
[----:B------:R-:W-:Y:S04]  /*17e40*/  HMMA.16816.F32 R64, R216, R6, R64 ;  /* 0x00000006d840723c */ /* 0x000fe80000001840 */
[-C--:B------:R-:W-:Y:S02]  /*17e50*/  ISETP.GE.AND P3, PT, R244, R249.reuse, PT ;  /* 0x000000f9f400720c */ /* 0x080fe40003f66270 */
[-C--:B------:R-:W-:Y:S02]  /*17e60*/  ISETP.GT.AND P2, PT, R251, R0.reuse, PT ;  /* 0x00000000fb00720c */ /* 0x080fe40003f44270 */
[----:B------:R-:W-:Y:S01]  /*17e70*/  MUFU.TANH R57, R57 ;  /* 0x0000003900397308 */ /* 0x000fe20000002400 */
[----:B------:R-:W-:Y:S02]  /*17e80*/  FSEL R39, R11, -INF , !P5 ;  /* 0xff8000000b277808 */ /* 0x000fe40006800000 */
[C---:B------:R-:W-:Y:S02]  /*17e90*/  ISETP.GT.AND P5, PT, R250.reuse, R0, PT ;  /* 0x00000000fa00720c */ /* 0x040fe40003fa4270 */
[-C--:B------:R-:W-:Y:S02]  /*17ea0*/  ISETP.GT.AND P6, PT, R250, R2.reuse, PT ;  /* 0x00000002fa00720c */ /* 0x080fe40003fc4270 */
[----:B---3--:R-:W-:Y:S01]  /*17eb0*/  FSEL R11, R19, -INF , !P2 ;  /* 0xff800000130b7808 */ /* 0x008fe20005000000 */
[----:B------:R-:W-:Y:S01]  /*17ec0*/  FMUL.FTZ R19, R53, UR8 ;  /* 0x0000000835137c20 */ /* 0x000fe20008410000 */
[----:B------:R-:W-:Y:S01]  /*17ed0*/  FSEL R231, R12, -INF , !P3 ;  /* 0xff8000000ce77808 */ /* 0x000fe20005800000 */
[----:B------:R-:W-:Y:S01]  /*17ee0*/  MUFU.TANH R137, R63 ;  /* 0x0000003f00897308 */ /* 0x000fe20000002400 */
[-C--:B------:R-:W-:Y:S02]  /*17ef0*/  ISETP.GT.AND P3, PT, R245, R2.reuse, PT ;  /* 0x00000002f500720c */ /* 0x080fe40003f64270 */
[----:B-----5:R-:W-:Y:S02]  /*17f00*/  FSEL R9, R44, -INF , !P5 ;  /* 0xff8000002c097808 */ /* 0x020fe40006800000 */
[----:B--2---:R-:W-:Y:S02]  /*17f10*/  FSEL R13, R13, -INF , !P6 ;  /* 0xff8000000d0d7808 */ /* 0x004fe40007000000 */
[----:B------:R-:W-:Y:S03]  /*17f20*/  ISETP.GT.AND P5, PT, R251, R2, PT ;  /* 0x00000002fb00720c */ /* 0x000fe60003fa4270 */
[----:B------:R-:W2:Y:S01]  /*17f30*/  MUFU.TANH R19, R19 ;  /* 0x0000001300137308 */ /* 0x000ea20000002400 */
[-C--:B------:R-:W-:Y:S02]  /*17f40*/  ISETP.GT.AND P6, PT, R245, R0.reuse, PT ;  /* 0x00000000f500720c */ /* 0x080fe40003fc4270 */
[----:B------:R-:W-:Y:S02]  /*17f50*/  FSEL R4, R22, -INF , !P3 ;  /* 0xff80000016047808 */ /* 0x000fe40005800000 */
[----:B------:R-:W-:Y:S01]  /*17f60*/  FSEL R10, R16, -INF , !P5 ;  /* 0xff800000100a7808 */ /* 0x000fe20006800000 */
[----:B------:R-:W-:Y:S01]  /*17f70*/  FMUL.FTZ R16, R58, UR8 ;  /* 0x000000083a107c20 */ /* 0x000fe20008410000 */
[----:B------:R-:W-:Y:S03]  /*17f80*/  FSEL R15, R15, -INF , !P1 ;  /* 0xff8000000f0f7808 */ /* 0x000fe60004800000 */
[----:B------:R-:W3:Y:S01]  /*17f90*/  MUFU.TANH R22, R54 ;  /* 0x0000003600167308 */ /* 0x000ee20000002400 */
[----:B-1----:R-:W-:Y:S02]  /*17fa0*/  FSEL R8, R48, -INF , !P6 ;  /* 0xff80000030087808 */ /* 0x002fe40007000000 */
[----:B------:R-:W-:Y:S02]  /*17fb0*/  ISETP.GT.AND P2, PT, R252, R0, PT ;  /* 0x00000000fc00720c */ /* 0x000fe40003f44270 */
[C---:B------:R-:W-:Y:S02]  /*17fc0*/  ISETP.GE.AND P5, PT, R0.reuse, R246, PT ;  /* 0x000000f60000720c */ /* 0x040fe40003fa6270 */
[C---:B------:R-:W-:Y:S03]  /*17fd0*/  ISETP.GE.AND P1, PT, R0.reuse, R249, PT ;  /* 0x000000f90000720c */ /* 0x040fe60003f26270 */
[----:B------:R-:W-:Y:S01]  /*17fe0*/  MUFU.TANH R16, R16 ;  /* 0x0000001000107308 */ /* 0x000fe20000002400 */
[C---:B------:R-:W-:Y:S02]  /*17ff0*/  ISETP.GE.AND P0, PT, R0.reuse, R247, PT ;  /* 0x000000f70000720c */ /* 0x040fe40003f06270 */
[----:B------:R-:W-:Y:S01]  /*18000*/  ISETP.GE.AND P4, PT, R0, R248, PT ;  /* 0x000000f80000720c */ /* 0x000fe20003f86270 */
[----:B------:R-:W-:Y:S01]  /*18010*/  VIADD R0, R244, 0x10 ;  /* 0x00000010f4007836 */ /* 0x000fe20000000000 */
[----:B------:R-:W-:Y:S02]  /*18020*/  ISETP.GT.AND P6, PT, R252, R2, PT ;  /* 0x00000002fc00720c */ /* 0x000fe40003fc4270 */
[----:B------:R-:W-:Y:S03]  /*18030*/  ISETP.GE.AND P3, PT, R2, R246, PT ;  /* 0x000000f60200720c */ /* 0x000fe60003f66270 */
[----:B------:R-:W-:Y:S01]  /*18040*/  MUFU.TANH R138, R62 ;  /* 0x0000003e008a7308 */ /* 0x000fe20000002400 */
[----:B------:R-:W-:Y:S02]  /*18050*/  FSEL R12, R18, -INF , !P2 ;  /* 0xff800000120c7808 */ /* 0x000fe40005000000 */
[----:B------:R-:W-:Y:S01]  /*18060*/  FSEL R5, R17, -INF , !P6 ;  /* 0xff80000011057808 */ /* 0x000fe20007000000 */
[----:B------:R-:W-:Y:S01]  /*18070*/  FMUL.FTZ R17, R59, UR8 ;  /* 0x000000083b117c20 */ /* 0x000fe20008410000 */
[----:B------:R-:W-:Y:S01]  /*18080*/  FSEL R230, R9, -INF , !P5 ;  /* 0xff80000009e67808 */ /* 0x000fe20006800000 */
[----:B------:R-:W-:Y:S01]  /*18090*/  FMUL.FTZ R9, R60, UR8 ;  /* 0x000000083c097c20 */ /* 0x000fe20008410000 */
[C---:B------:R-:W-:Y:S02]  /*180a0*/  ISETP.GE.AND P2, PT, R2.reuse, R249, PT ;  /* 0x000000f90200720c */ /* 0x040fe40003f46270 */
[CC--:B------:R-:W-:Y:S01]  /*180b0*/  ISETP.GE.AND P6, PT, R2.reuse, R247.reuse, PT ;  /* 0x000000f70200720c */ /* 0x0c0fe20003fc6270 */
[----:B------:R-:W-:Y:S01]  /*180c0*/  MUFU.TANH R17, R17 ;  /* 0x0000001100117308 */ /* 0x000fe20000002400 */
[----:B------:R-:W-:Y:S01]  /*180d0*/  ISETP.GE.AND P5, PT, R2, R248, PT ;  /* 0x000000f80200720c */ /* 0x000fe20003fa6270 */
[----:B------:R-:W-:Y:S01]  /*180e0*/  VIADD R2, R244, 0x11 ;  /* 0x00000011f4027836 */ /* 0x000fe20000000000 */
[----:B------:R-:W-:Y:S02]  /*180f0*/  FSEL R227, R13, -INF , !P3 ;  /* 0xff8000000de37808 */ /* 0x000fe40005800000 */
[----:B------:R-:W-:Y:S02]  /*18100*/  ISETP.GT.AND P3, PT, R245, R0, PT ;  /* 0x00000000f500720c */ /* 0x000fe40003f64270 */
[----:B------:R-:W-:Y:S03]  /*18110*/  FSEL R229, R11, -INF , !P1 ;  /* 0xff8000000be57808 */ /* 0x000fe60004800000 */
[----:B------:R-:W1:Y:S01]  /*18120*/  MUFU.TANH R9, R9 ;  /* 0x0000000900097308 */ /* 0x000e620000002400 */
[----:B------:R-:W-:Y:S02]  /*18130*/  FSEL R228, R10, -INF , !P2 ;  /* 0xff8000000ae47808 */ /* 0x000fe40005000000 */
[----:B----4-:R-:W-:Y:S02]  /*18140*/  FSEL R18, R52, -INF , !P3 ;  /* 0xff80000034127808 */ /* 0x010fe40005800000 */
[----:B------:R-:W-:Y:S02]  /*18150*/  ISETP.GT.AND P1, PT, R245, R2, PT ;  /* 0x00000002f500720c */ /* 0x000fe40003f24270 */
[C---:B------:R-:W-:Y:S02]  /*18160*/  ISETP.GT.AND P2, PT, R252.reuse, R0, PT ;  /* 0x00000000fc00720c */ /* 0x040fe40003f44270 */
[----:B------:R-:W-:Y:S02]  /*18170*/  ISETP.GT.AND P3, PT, R252, R2, PT ;  /* 0x00000002fc00720c */ /* 0x000fe40003f64270 */
[----:B--2---:R-:W-:Y:S02]  /*18180*/  FSEL R19, R19, -INF , !P1 ;  /* 0xff80000013137808 */ /* 0x004fe40004800000 */
[----:B---3--:R-:W-:Y:S02]  /*18190*/  FSEL R22, R22, -INF , !P2 ;  /* 0xff80000016167808 */ /* 0x008fe40005000000 */
[----:B------:R-:W-:Y:S02]  /*181a0*/  FSEL R35, R8, -INF , !P0 ;  /* 0xff80000008237808 */ /* 0x000fe40004000000 */
[----:B------:R-:W-:Y:S01]  /*181b0*/  FSEL R36, R4, -INF , !P6 ;  /* 0xff80000004247808 */ /* 0x000fe20007000000 */
[----:B------:R-:W-:Y:S01]  /*181c0*/  VIADD R4, R244, 0x18 ;  /* 0x00000018f4047836 */ /* 0x000fe20000000000 */
[----:B------:R-:W-:Y:S02]  /*181d0*/  FSEL R32, R32, -INF , !P3 ;  /* 0xff80000020207808 */ /* 0x000fe40005800000 */
[----:B------:R-:W-:Y:S02]  /*181e0*/  FSEL R60, R12, -INF , !P4 ;  /* 0xff8000000c3c7808 */ /* 0x000fe40006000000 */
[----:B------:R-:W-:Y:S02]  /*181f0*/  ISETP.GT.AND P1, PT, R250, R0, PT ;  /* 0x00000000fa00720c */ /* 0x000fe40003f24270 */
[C---:B------:R-:W-:Y:S02]  /*18200*/  ISETP.GE.AND P2, PT, R0.reuse, R246, PT ;  /* 0x000000f60000720c */ /* 0x040fe40003f46270 */
[----:B------:R-:W-:Y:S02]  /*18210*/  ISETP.GT.AND P0, PT, R251, R0, PT ;  /* 0x00000000fb00720c */ /* 0x000fe40003f04270 */
[C---:B------:R-:W-:Y:S02]  /*18220*/  ISETP.GE.AND P6, PT, R0.reuse, R247, PT ;  /* 0x000000f70000720c */ /* 0x040fe40003fc6270 */
[C---:B------:R-:W-:Y:S02]  /*18230*/  ISETP.GE.AND P3, PT, R0.reuse, R249, PT ;  /* 0x000000f90000720c */ /* 0x040fe40003f66270 */
[----:B------:R-:W-:Y:S01]  /*18240*/  ISETP.GE.AND P4, PT, R0, R248, PT ;  /* 0x000000f80000720c */ /* 0x000fe20003f86270 */
[----:B------:R-:W-:Y:S01]  /*18250*/  VIADD R0, R244, 0x19 ;  /* 0x00000019f4007836 */ /* 0x000fe20000000000 */
[----:B------:R-:W-:Y:S02]  /*18260*/  FMNMX3.FTZ R136, R3, R21, R20, !PT ;  /* 0x0000001503887276 */ /* 0x000fe40007810014 */
[----:B------:R-:W-:Y:S02]  /*18270*/  FSEL R8, R56, -INF , !P1 ;  /* 0xff80000038087808 */ /* 0x000fe40004800000 */
[----:B------:R-:W-:Y:S02]  /*18280*/  FMNMX3.FTZ R136, R136, R25, R23, !PT ;  /* 0x0000001988887276 */ /* 0x000fe40007810017 */
[----:B------:R-:W-:Y:S02]  /*18290*/  ISETP.GT.AND P1, PT, R250, R0, PT ;  /* 0x00000000fa00720c */ /* 0x000fe40003f24270 */
[----:B------:R-:W-:Y:S02]  /*182a0*/  FMNMX3.FTZ R136, R136, R220, R46, !PT ;  /* 0x000000dc88887276 */ /* 0x000fe4000781002e */
[----:B------:R-:W-:Y:S02]  /*182b0*/  FSEL R58, R5, -INF , !P5 ;  /* 0xff800000053a7808 */ /* 0x000fe40006800000 */
[----:B------:R-:W-:Y:S02]  /*182c0*/  ISETP.GT.AND P5, PT, R250, R2, PT ;  /* 0x00000002fa00720c */ /* 0x000fe40003fa4270 */
[----:B------:R-:W-:Y:S01]  /*182d0*/  FSEL R5, R61, -INF , !P1 ;  /* 0xff8000003d057808 */ /* 0x000fe20004800000 */
[----:B------:R-:W-:Y:S01]  /*182e0*/  IMAD.MOV.U32 R61, RZ, RZ, R15 ;  /* 0x000000ffff3d7224 */ /* 0x000fe200078e000f */
[----:B------:R-:W-:Y:S02]  /*182f0*/  FMNMX3.FTZ R136, R136, R47, R45, !PT ;  /* 0x0000002f88887276 */ /* 0x000fe4000781002d */
[----:B------:R-:W-:Y:S02]  /*18300*/  FSEL R7, R57, -INF , !P5 ;  /* 0xff80000039077808 */ /* 0x000fe40006800000 */
[----:B------:R-:W-:Y:S02]  /*18310*/  ISETP.GT.AND P5, PT, R250, R4, PT ;  /* 0x00000004fa00720c */ /* 0x000fe40003fa4270 */
[-C--:B------:R-:W-:Y:S02]  /*18320*/  ISETP.GE.AND P1, PT, R2, R246.reuse, PT ;  /* 0x000000f60200720c */ /* 0x080fe40003f26270 */
[----:B------:R-:W-:Y:S02]  /*18330*/  FMNMX3.FTZ R136, R136, R37, R61, !PT ;  /* 0x0000002588887276 */ /* 0x000fe4000781003d */
[----:B-1----:R-:W-:Y:S02]  /*18340*/  FSEL R6, R9, -INF , !P5 ;  /* 0xff80000009067808 */ /* 0x002fe40006800000 */
[----:B------:R-:W-:Y:S02]  /*18350*/  FSEL R226, R8, -INF , !P2 ;  /* 0xff80000008e27808 */ /* 0x000fe40005000000 */
[-C--:B------:R-:W-:Y:S02]  /*18360*/  ISETP.GE.AND P5, PT, R0, R246.reuse, PT ;  /* 0x000000f60000720c */ /* 0x080fe40003fa6270 */
[----:B------:R-:W-:Y:S02]  /*18370*/  ISETP.GE.AND P2, PT, R4, R246, PT ;  /* 0x000000f60400720c */ /* 0x000fe40003f46270 */
[----:B------:R-:W-:Y:S02]  /*18380*/  FSEL R223, R7, -INF , !P1 ;  /* 0xff80000007df7808 */ /* 0x000fe40004800000 */
[----:B------:R-:W-:Y:S02]  /*18390*/  FMNMX3.FTZ R136, R136, R230, R227, !PT ;  /* 0x000000e688887276 */ /* 0x000fe400078100e3 */
[----:B------:R-:W-:Y:S02]  /*183a0*/  FSEL R222, R5, -INF , !P5 ;  /* 0xff80000005de7808 */ /* 0x000fe40006800000 */
[----:B------:R-:W-:Y:S02]  /*183b0*/  FSEL R221, R6, -INF , !P2 ;  /* 0xff80000006dd7808 */ /* 0x000fe40005000000 */
[----:B------:R-:W-:Y:S02]  /*183c0*/  FMNMX3.FTZ R136, R136, R226, R223, !PT ;  /* 0x000000e288887276 */ /* 0x000fe400078100df */
[----:B------:R-:W-:Y:S02]  /*183d0*/  ISETP.GT.AND P1, PT, R251, R2, PT ;  /* 0x00000002fb00720c */ /* 0x000fe40003f24270 */
[C---:B------:R-:W-:Y:S02]  /*183e0*/  ISETP.GE.AND P5, PT, R2.reuse, R247, PT ;  /* 0x000000f70200720c */ /* 0x040fe40003fa6270 */
[----:B------:R-:W-:Y:S02]  /*183f0*/  ISETP.GE.AND P2, PT, R2, R249, PT ;  /* 0x000000f90200720c */ /* 0x000fe40003f46270 */
[----:B------:R-:W-:Y:S02]  /*18400*/  FSEL R16, R16, -INF , !P0 ;  /* 0xff80000010107808 */ /* 0x000fe40004000000 */
[----:B------:R-:W-:Y:S01]  /*18410*/  FMNMX3.FTZ R136, R136, R221, R222, !PT ;  /* 0x000000dd88887276 */ /* 0x000fe200078100de */
[----:B------:R-:W-:Y:S08]  /*18420*/  BRA.U.ANY UP0, `(.L_x_619) ;  /* 0xffffffd9004c7547 */ /* 0x000ff0000b93ffff */
.L_x_618:
[----:B-1----:R-:W2:Y:S01]  /*18430*/  LDL.LU R9, [R1+0x28] ;  /* 0x0000280001097983 */ /* 0x002ea20000300800 */
[----:B------:R-:W-:Y:S01]  /*18440*/  ISETP.GE.AND P0, PT, R2, R248, PT ;  /* 0x000000f80200720c */ /* 0x000fe20003f06270 */
[----:B------:R-:W-:Y:S01]  /*18450*/  FMUL.FTZ R65, R65, UR8 ;  /* 0x0000000841417c20 */ /* 0x000fe20008410000 */
[----:B------:R-:W-:Y:S01]  /*18460*/  FMNMX3.FTZ R2, R140, R27, R24, !PT ;  /* 0x0000001b8c027276 */ /* 0x000fe20007810018 */
[----:B------:R-:W3:Y:S01]  /*18470*/  LDL.LU R8, [R1+0x30] ;  /* 0x0000300001087983 */ /* 0x000ee20000300800 */
[----:B------:R-:W-:Y:S01]  /*18480*/  FSEL R53, R18, -INF , !P6 ;  /* 0xff80000012357808 */ /* 0x000fe20007000000 */
[----:B------:R-:W-:Y:S01]  /*18490*/  FMUL.FTZ R64, R64, UR8 ;  /* 0x0000000840407c20 */ /* 0x000fe20008410000 */
[----:B------:R-:W-:Y:S01]  /*184a0*/  FMNMX3.FTZ R2, R2, R26, R28, !PT ;  /* 0x0000001a02027276 */ /* 0x000fe2000781001c */
[----:B------:R-:W4:Y:S01]  /*184b0*/  LDL.LU R7, [R1+0x24] ;  /* 0x0000240001077983 */ /* 0x000f220000300800 */
[----:B------:R-:W-:Y:S01]  /*184c0*/  MOV R240, R36 ;  /* 0x0000002400f07202 */ /* 0x000fe20000000f00 */
[----:B------:R-:W-:Y:S01]  /*184d0*/  IMAD.MOV.U32 R36, RZ, RZ, R135 ;  /* 0x000000ffff247224 */ /* 0x000fe200078e0087 */
[----:B------:R-:W-:Y:S01]  /*184e0*/  ISETP.GT.AND P6, PT, R251, R4, PT ;  /* 0x00000004fb00720c */ /* 0x000fe20003fc4270 */
[----:B------:R-:W4:Y:S01]  /*184f0*/  LDL.LU R6, [R1+0x2c] ;  /* 0x00002c0001067983 */ /* 0x000f220000300800 */
[----:B------:R-:W-:Y:S01]  /*18500*/  MOV R49, R133 ;  /* 0x0000008500317202 */ /* 0x000fe20000000f00 */
[----:B------:R-:W-:Y:S01]  /*18510*/  FMUL.FTZ R66, R66, UR8 ;  /* 0x0000000842427c20 */ /* 0x000fe20008410000 */
[----:B------:R-:W-:Y:S01]  /*18520*/  FSEL R54, R19, -INF , !P5 ;  /* 0xff80000013367808 */ /* 0x000fe20006800000 */
[----:B------:R-:W4:Y:S01]  /*18530*/  LDL.LU R5, [R1+0x54] ;  /* 0x0000540001057983 */ /* 0x000f220000300800 */
[----:B------:R-:W-:Y:S01]  /*18540*/  FSEL R138, R138, -INF , !P6 ;  /* 0xff8000008a8a7808 */ /* 0x000fe20007000000 */
[----:B------:R-:W-:Y:S01]  /*18550*/  FMUL.FTZ R67, R67, UR8 ;  /* 0x0000000843437c20 */ /* 0x000fe20008410000 */
[----:B------:R-:W-:Y:S01]  /*18560*/  FSEL R218, R16, -INF , !P3 ;  /* 0xff80000010da7808 */ /* 0x000fe20005800000 */
[----:B------:R1:W-:Y:S01]  /*18570*/  STL [R1+0xd4], R227 ;  /* 0x0000d4e301007387 */ /* 0x0003e20000100800 */
[C---:B------:R-:W-:Y:S01]  /*18580*/  ISETP.GE.AND P5, PT, R0.reuse, R249, PT ;  /* 0x000000f90000720c */ /* 0x040fe20003fa6270 */
[----:B------:R-:W-:Y:S01]  /*18590*/  MUFU.TANH R66, R66 ;  /* 0x0000004200427308 */ /* 0x000fe20000002400 */
[-C--:B------:R-:W-:Y:S01]  /*185a0*/  ISETP.GE.AND P6, PT, R0, R247.reuse, PT ;  /* 0x000000f70000720c */ /* 0x080fe20003fc6270 */
[----:B------:R-:W-:Y:S01]  /*185b0*/  STL [R1+0xd0], R226 ;  /* 0x0000d0e201007387 */ /* 0x000fe20000100800 */
[----:B------:R-:W-:Y:S01]  /*185c0*/  ISETP.GT.AND P3, PT, R252, R0, PT ;  /* 0x00000000fc00720c */ /* 0x000fe20003f64270 */
[----:B------:R-:W-:Y:S01]  /*185d0*/  IMAD.MOV.U32 R57, RZ, RZ, R224 ;  /* 0x000000ffff397224 */ /* 0x000fe200078e00e0 */
[----:B------:R-:W-:Y:S01]  /*185e0*/  FSEL R43, R22, -INF , !P4 ;  /* 0xff800000162b7808 */ /* 0x000fe20006000000 */
[----:B------:R-:W-:Y:S01]  /*185f0*/  STL [R1+0xcc], R223 ;  /* 0x0000ccdf01007387 */ /* 0x000fe20000100800 */
[----:B------:R-:W-:Y:S03]  /*18600*/  ISETP.GE.AND P4, PT, R4, R247, PT ;  /* 0x000000f70400720c */ /* 0x000fe60003f86270 */
[----:B------:R-:W-:Y:S01]  /*18610*/  MUFU.TANH R67, R67 ;  /* 0x0000004300437308 */ /* 0x000fe20000002400 */
[----:B------:R-:W-:Y:S01]  /*18620*/  MOV R62, R209 ;  /* 0x000000d1003e7202 */ /* 0x000fe20000000f00 */
[----:B------:R-:W-:Y:S01]  /*18630*/  STL [R1+0xc8], R221 ;  /* 0x0000c8dd01007387 */ /* 0x000fe20000100800 */
[----:B------:R-:W-:Y:S01]  /*18640*/  MOV R56, R34 ;  /* 0x0000002200387202 */ /* 0x000fe20000000f00 */
[----:B------:R-:W-:Y:S01]  /*18650*/  IMAD.MOV.U32 R63, RZ, RZ, R210 ;  /* 0x000000ffff3f7224 */ /* 0x000fe200078e00d2 */
[----:B------:R-:W-:Y:S01]  /*18660*/  MOV R59, R211 ;  /* 0x000000d3003b7202 */ /* 0x000fe20000000f00 */
[----:B------:R1:W-:Y:S01]  /*18670*/  STL [R1+0xc4], R222 ;  /* 0x0000c4de01007387 */ /* 0x0003e20000100800 */
[----:B------:R-:W-:Y:S01]  /*18680*/  IMAD.SHL.U32 R10, R242, 0x8, RZ ;  /* 0x00000008f20a7824 */ /* 0x000fe200078e00ff */
[----:B------:R-:W-:Y:S02]  /*18690*/  UISETP.GT.AND UP0, UPT, UR9, UR14, UPT ;  /* 0x0000000e0900728c */ /* 0x000fe4000bf04270 */
[----:B------:R-:W4:Y:S01]  /*186a0*/  LDL.LU R42, [R1+0x1c] ;  /* 0x00001c00012a7983 */ /* 0x000f220000300800 */
[----:B------:R-:W-:Y:S01]  /*186b0*/  UMOV UR19, UR9 ;  /* 0x0000000900137c82 */ /* 0x000fe20008000000 */
[----:B------:R-:W-:Y:S02]  /*186c0*/  LOP3.LUT R224, R10, 0x38, RZ, 0xc0, !PT ;  /* 0x000000380ae07812 */ /* 0x000fe400078ec0ff */
[----:B------:R-:W4:Y:S04]  /*186d0*/  LDL.LU R44, [R1+0x10] ;  /* 0x00001000012c7983 */ /* 0x000f280000300800 */
[----:B-1----:R-:W4:Y:S04]  /*186e0*/  LDL.LU R227, [R1+0x4] ;  /* 0x0000040001e37983 */ /* 0x002f280000300800 */
[----:B------:R-:W-:Y:S04]  /*186f0*/  STL [R1+0xac], R244 ;  /* 0x0000acf401007387 */ /* 0x000fe80000100800 */
[----:B------:R-:W-:Y:S04]  /*18700*/  STL [R1+0xa8], R250 ;  /* 0x0000a8fa01007387 */ /* 0x000fe80000100800 */
[----:B------:R-:W-:Y:S01]  /*18710*/  STL [R1+0xa4], R246 ;  /* 0x0000a4f601007387 */ /* 0x000fe20000100800 */
[----:B------:R-:W-:Y:S03]  /*18720*/  FSEL R222, R32, -INF , !P0 ;  /* 0xff80000020de7808 */ /* 0x000fe60004000000 */
[----:B------:R-:W-:Y:S04]  /*18730*/  STL [R1+0xa0], R239 ;  /* 0x0000a0ef01007387 */ /* 0x000fe80000100800 */
[----:B------:R-:W-:Y:S04]  /*18740*/  STL [R1+0x9c], R238 ;  /* 0x00009cee01007387 */ /* 0x000fe80000100800 */
[----:B------:R-:W-:Y:S04]  /*18750*/  STL [R1+0x98], R237 ;  /* 0x000098ed01007387 */ /* 0x000fe80000100800 */
[----:B------:R-:W-:Y:S04]  /*18760*/  STL [R1+0x94], R236 ;  /* 0x000094ec01007387 */ /* 0x000fe80000100800 */
[----:B------:R-:W-:Y:S04]  /*18770*/  STL [R1+0x90], R235 ;  /* 0x000090eb01007387 */ /* 0x000fe80000100800 */
[----:B------:R1:W-:Y:S04]  /*18780*/  STL [R1+0x8c], R234 ;  /* 0x00008cea01007387 */ /* 0x0003e80000100800 */
[----:B------:R2:W-:Y:S04]  /*18790*/  STL [R1+0x88], R233 ;  /* 0x000088e901007387 */ /* 0x0005e80000100800 */
[----:B------:R-:W4:Y:S04]  /*187a0*/  LDL.LU R221, [R1+0x50] ;  /* 0x0000500001dd7983 */ /* 0x000f280000300800 */
[----:B------:R-:W-:Y:S04]  /*187b0*/  STL [R1+0x84], R232 ;  /* 0x000084e801007387 */ /* 0x000fe80000100800 */
[----:B------:R-:W-:Y:S04]  /*187c0*/  STL [R1+0xb0], R251 ;  /* 0x0000b0fb01007387 */ /* 0x000fe80000100800 */
[----:B------:R-:W-:Y:S04]  /*187d0*/  STL [R1+0xb4], R249 ;  /* 0x0000b4f901007387 */ /* 0x000fe80000100800 */
[----:B------:R-:W-:Y:S01]  /*187e0*/  STL [R1+0xb8], R245 ;  /* 0x0000b8f501007387 */ /* 0x000fe20000100800 */
[----:B-1----:R-:W-:Y:S02]  /*187f0*/  MOV R234, R225 ;  /* 0x000000e100ea7202 */ /* 0x002fe40000000f00 */
[----:B------:R-:W-:Y:S01]  /*18800*/  SHF.R.U32.HI R225, RZ, 0x1, R242 ;  /* 0x00000001ffe17819 */ /* 0x000fe200000116f2 */
[----:B------:R-:W-:Y:S04]  /*18810*/  STL [R1+0xbc], R247 ;  /* 0x0000bcf701007387 */ /* 0x000fe80000100800 */
[----:B------:R-:W-:Y:S04]  /*18820*/  STL [R1+0xc0], R252 ;  /* 0x0000c0fc01007387 */ /* 0x000fe80000100800 */
[----:B------:R-:W-:Y:S01]  /*18830*/  STL [R1+0x80], R10 ;  /* 0x0000800a01007387 */ /* 0x000fe20000100800 */
[----:B--2---:R-:W-:Y:S01]  /*18840*/  IMAD.MOV.U32 R233, RZ, RZ, R9 ;  /* 0x000000ffffe97224 */ /* 0x004fe200078e0009 */
[----:B---3--:R-:W-:Y:S02]  /*18850*/  MOV R50, R8 ;  /* 0x0000000800327202 */ /* 0x008fe40000000f00 */
[----:B------:R-:W1:Y:S01]  /*18860*/  MUFU.TANH R8, R65 ;  /* 0x0000004100087308 */ /* 0x000e620000002400 */
[----:B----4-:R-:W-:Y:S02]  /*18870*/  MOV R52, R7 ;  /* 0x0000000700347202 */ /* 0x010fe40000000f00 */
[----:B------:R-:W-:Y:S02]  /*18880*/  MOV R55, R6 ;  /* 0x0000000600377202 */ /* 0x000fe40000000f00 */
[----:B------:R-:W2:Y:S01]  /*18890*/  SHFL.BFLY PT, R6, R136, 0x2, 0x1f ;  /* 0x0c401f0088067f89 */ /* 0x000ea200000e0000 */
[----:B------:R-:W-:Y:S02]  /*188a0*/  MOV R9, R5 ;  /* 0x0000000500097202 */ /* 0x000fe40000000f00 */
[----:B------:R-:W-:Y:S02]  /*188b0*/  FSEL R5, R17, -INF , !P1 ;  /* 0xff80000011057808 */ /* 0x000fe40004800000 */
[-C--:B------:R-:W-:Y:S02]  /*188c0*/  ISETP.GT.AND P1, PT, R251, R0.reuse, PT ;  /* 0x00000000fb00720c */ /* 0x080fe40003f24270 */
[----:B------:R-:W-:Y:S02]  /*188d0*/  FSEL R219, R5, -INF , !P2 ;  /* 0xff80000005db7808 */ /* 0x000fe40005000000 */
[----:B------:R-:W-:Y:S02]  /*188e0*/  FSEL R137, R137, -INF , !P1 ;  /* 0xff80000089897808 */ /* 0x000fe40004800000 */
[----:B------:R-:W-:Y:S02]  /*188f0*/  ISETP.GT.AND P1, PT, R245, R0, PT ;  /* 0x00000000f500720c */ /* 0x000fe40003f24270 */
[----:B------:R-:W-:Y:S02]  /*18900*/  ISETP.GE.AND P2, PT, R0, R248, PT ;  /* 0x000000f80000720c */ /* 0x000fe40003f46270 */
[----:B------:R-:W-:Y:S02]  /*18910*/  FSEL R137, R137, -INF , !P5 ;  /* 0xff80000089897808 */ /* 0x000fe40006800000 */
[----:B------:R-:W-:Y:S02]  /*18920*/  ISETP.GE.AND P5, PT, R4, R249, PT ;  /* 0x000000f90400720c */ /* 0x000fe40003fa6270 */
[----:B-1----:R-:W-:Y:S02]  /*18930*/  FSEL R8, R8, -INF , !P1 ;  /* 0xff80000008087808 */ /* 0x002fe40004800000 */
[----:B------:R-:W-:Y:S02]  /*18940*/  FSEL R138, R138, -INF , !P5 ;  /* 0xff8000008a8a7808 */ /* 0x000fe40006800000 */
[----:B--2---:R-:W-:Y:S02]  /*18950*/  FMNMX.FTZ R136, R136, R6, !PT ;  /* 0x0000000688887209 */ /* 0x004fe40007810000 */
[----:B------:R-:W1:Y:S01]  /*18960*/  MUFU.TANH R6, R64 ;  /* 0x0000004000067308 */ /* 0x000e620000002400 */
[----:B------:R-:W-:Y:S02]  /*18970*/  ISETP.GT.AND P5, PT, R245, R4, PT ;  /* 0x00000004f500720c */ /* 0x000fe40003fa4270 */
[----:B------:R-:W2:Y:S01]  /*18980*/  SHFL.BFLY PT, R7, R136, 0x1, 0x1f ;  /* 0x0c201f0088077f89 */ /* 0x000ea200000e0000 */
[----:B------:R-:W-:Y:S02]  /*18990*/  FMNMX3.FTZ R2, R2, R42, R44, !PT ;  /* 0x0000002a02027276 */ /* 0x000fe4000781002c */
[----:B------:R-:W-:Y:S02]  /*189a0*/  ISETP.GT.AND P1, PT, R252, R4, PT ;  /* 0x00000004fc00720c */ /* 0x000fe40003f24270 */
[----:B------:R-:W-:Y:S02]  /*189b0*/  FMNMX3.FTZ R0, R2, R49, R36, !PT ;  /* 0x0000003102007276 */ /* 0x000fe40007810024 */
[----:B------:R-:W-:Y:S02]  /*189c0*/  FMNMX3.FTZ R2, R132, R208, R143, !PT ;  /* 0x000000d084027276 */ /* 0x000fe4000781008f */
[----:B------:R-:W-:Y:S02]  /*189d0*/  FMNMX3.FTZ R0, R0, R231, R227, !PT ;  /* 0x000000e700007276 */ /* 0x000fe400078100e3 */
[----:B------:R-:W-:Y:S02]  /*189e0*/  FMNMX3.FTZ R2, R2, R30, R29, !PT ;  /* 0x0000001e02027276 */ /* 0x000fe4000781001d */
[----:B------:R-:W-:Y:S02]  /*189f0*/  FMNMX3.FTZ R0, R0, R229, R228, !PT ;  /* 0x000000e500007276 */ /* 0x000fe400078100e4 */
[----:B------:R-:W-:Y:S02]  /*18a00*/  FMNMX3.FTZ R135, R2, R50, R233, !PT ;  /* 0x0000003202877276 */ /* 0x000fe400078100e9 */
[----:B------:R-:W-:Y:S02]  /*18a10*/  FMNMX3.FTZ R0, R0, R218, R219, !PT ;  /* 0x000000da00007276 */ /* 0x000fe400078100db */
[----:B-1----:R-:W-:Y:S02]  /*18a20*/  FSEL R6, R6, -INF , !P5 ;  /* 0xff80000006067808 */ /* 0x002fe40006800000 */
[----:B------:R-:W-:Y:S02]  /*18a30*/  FMNMX3.FTZ R0, R0, R138, R137, !PT ;  /* 0x0000008a00007276 */ /* 0x000fe40007810089 */
[----:B------:R-:W-:Y:S02]  /*18a40*/  FSEL R51, R6, -INF , !P4 ;  /* 0xff80000006337808 */ /* 0x000fe40006000000 */
[----:B--2---:R-:W-:Y:S01]  /*18a50*/  FMNMX.FTZ R136, R136, R7, !PT ;  /* 0x0000000788887209 */ /* 0x004fe20007810000 */
[----:B------:R-:W1:Y:S01]  /*18a60*/  SHFL.BFLY PT, R2, R0, 0x2, 0x1f ;  /* 0x0c401f0000027f89 */ /* 0x000e6200000e0000 */
[----:B------:R-:W-:Y:S02]  /*18a70*/  FSEL R6, R66, -INF , !P1 ;  /* 0xff80000042067808 */ /* 0x000fe40004800000 */
[C---:B------:R-:W-:Y:S01]  /*18a80*/  FSETP.NEU.FTZ.AND P1, PT, R136.reuse, -INF , PT ;  /* 0xff8000008800780b */ /* 0x040fe20003f3d000 */
[----:B------:R-:W-:Y:S01]  /*18a90*/  FMUL.FTZ R213, R136, UR4 ;  /* 0x0000000488d57c20 */ /* 0x000fe20008410000 */
[----:B------:R-:W-:Y:S02]  /*18aa0*/  FMNMX3.FTZ R5, R139, R142, R141, !PT ;  /* 0x0000008e8b057276 */ /* 0x000fe4000781008d */
[----:B------:R-:W-:Y:S02]  /*18ab0*/  ISETP.GE.AND P5, PT, R4, R248, PT ;  /* 0x000000f80400720c */ /* 0x000fe40003fa6270 */
[----:B------:R-:W-:Y:S02]  /*18ac0*/  FSEL R213, R213, RZ, P1 ;  /* 0x000000ffd5d57208 */ /* 0x000fe40000800000 */
[----:B------:R-:W-:Y:S02]  /*18ad0*/  FMNMX3.FTZ R5, R5, R31, R33, !PT ;  /* 0x0000001f05057276 */ /* 0x000fe40007810021 */
[----:B------:R-:W-:Y:S02]  /*18ae0*/  FMNMX3.FTZ R135, R135, R57, R59, !PT ;  /* 0x0000003987877276 */ /* 0x000fe4000781003b */
[----:B------:R-:W-:Y:S02]  /*18af0*/  FMNMX3.FTZ R5, R5, R52, R55, !PT ;  /* 0x0000003405057276 */ /* 0x000fe40007810037 */
[----:B------:R-:W-:Y:S02]  /*18b00*/  FSEL R41, R6, -INF , !P5 ;  /* 0xff80000006297808 */ /* 0x000fe40006800000 */
[----:B------:R-:W-:Y:S02]  /*18b10*/  FMNMX3.FTZ R5, R5, R62, R234, !PT ;  /* 0x0000003e05057276 */ /* 0x000fe400078100ea */
[----:B------:R-:W-:Y:S02]  /*18b20*/  FMNMX3.FTZ R135, R135, R39, R63, !PT ;  /* 0x0000002787877276 */ /* 0x000fe4000781003f */
[----:B------:R-:W-:Y:S02]  /*18b30*/  FMNMX3.FTZ R4, R5, R56, R221, !PT ;  /* 0x0000003805047276 */ /* 0x000fe400078100dd */
[----:B-1----:R-:W-:Y:S02]  /*18b40*/  FMNMX.FTZ R0, R0, R2, !PT ;  /* 0x0000000200007209 */ /* 0x002fe40007810000 */
[----:B------:R-:W-:Y:S02]  /*18b50*/  FMNMX3.FTZ R4, R4, R60, R58, !PT ;  /* 0x0000003c04047276 */ /* 0x000fe4000781003a */
[----:B------:R-:W-:Y:S01]  /*18b60*/  FSEL R5, R67, -INF , !P3 ;  /* 0xff80000043057808 */ /* 0x000fe20005800000 */
[----:B------:R-:W1:Y:S01]  /*18b70*/  SHFL.BFLY PT, R2, R0, 0x1, 0x1f ;  /* 0x0c201f0000027f89 */ /* 0x000e6200000e0000 */
[----:B------:R-:W-:Y:S02]  /*18b80*/  FMNMX3.FTZ R4, R4, R43, R222, !PT ;  /* 0x0000002b04047276 */ /* 0x000fe400078100de */
[----:B------:R-:W-:Y:S02]  /*18b90*/  FSEL R235, R5, -INF , !P2 ;  /* 0xff80000005eb7808 */ /* 0x000fe40005000000 */
[----:B------:R-:W-:Y:S02]  /*18ba0*/  FMNMX3.FTZ R135, R135, R35, R240, !PT ;  /* 0x0000002387877276 */ /* 0x000fe400078100f0 */
[----:B------:R-:W-:Y:S01]  /*18bb0*/  FMNMX3.FTZ R134, R4, R41, R235, !PT ;  /* 0x0000002904867276 */ /* 0x000fe200078100eb */
[--C-:B------:R-:W-:Y:S01]  /*18bc0*/  FFMA.FTZ R4, R21, UR4, -R213.reuse ;  /* 0x0000000415047c23 */ /* 0x100fe200080108d5 */
[----:B------:R-:W-:Y:S02]  /*18bd0*/  FMNMX3.FTZ R135, R135, R53, R54, !PT ;  /* 0x0000003587877276 */ /* 0x000fe40007810036 */
[----:B------:R-:W-:Y:S01]  /*18be0*/  FSEL R48, R8, -INF , !P6 ;  /* 0xff80000008307808 */ /* 0x000fe20007000000 */
[----:B------:R2:W-:Y:S01]  /*18bf0*/  MUFU.EX2 R232, R4 ;  /* 0x0000000400e87308 */ /* 0x0005e20000000800 */
[----:B------:R-:W3:Y:S01]  /*18c00*/  SHFL.BFLY PT, R6, R134, 0x2, 0x1f ;  /* 0x0c401f0086067f89 */ /* 0x000ee200000e0000 */
[----:B------:R-:W-:Y:S02]  /*18c10*/  MOV R34, R9 ;  /* 0x0000000900227202 */ /* 0x000fe40000000f00 */
[----:B------:R-:W-:Y:S05]  /*18c20*/  FMNMX3.FTZ R135, R135, R51, R48, !PT ;  /* 0x0000003387877276 */ /* 0x000fea0007810030 */
[----:B------:R-:W4:Y:S01]  /*18c30*/  SHFL.BFLY PT, R5, R135, 0x2, 0x1f ;  /* 0x0c401f0087057f89 */ /* 0x000f2200000e0000 */
[----:B-1----:R-:W-:Y:S01]  /*18c40*/  FMNMX.FTZ R133, R0, R2, !PT ;  /* 0x0000000200857209 */ /* 0x002fe20007810000 */
[--C-:B------:R-:W-:Y:S03]  /*18c50*/  FFMA.FTZ R0, R25, UR4, -R213.reuse ;  /* 0x0000000419007c23 */ /* 0x100fe600080108d5 */
[C---:B------:R-:W-:Y:S01]  /*18c60*/  FSETP.NEU.FTZ.AND P0, PT, R133.reuse, -INF , PT ;  /* 0xff8000008500780b */ /* 0x040fe20003f1d000 */
[----:B------:R1:W-:Y:S01]  /*18c70*/  MUFU.EX2 R251, R0 ;  /* 0x0000000000fb7308 */ /* 0x0003e20000000800 */
[----:B------:R-:W-:Y:S01]  /*18c80*/  FMUL.FTZ R214, R133, UR4 ;  /* 0x0000000485d67c20 */ /* 0x000fe20008410000 */
[--C-:B--2---:R-:W-:Y:S04]  /*18c90*/  FFMA.FTZ R4, R20, UR4, -R213.reuse ;  /* 0x0000000414047c23 */ /* 0x104fe800080108d5 */
[----:B------:R-:W-:Y:S04]  /*18ca0*/  FSEL R214, R214, RZ, P0 ;  /* 0x000000ffd6d67208 */ /* 0x000fe80000000000 */
[----:B------:R2:W-:Y:S01]  /*18cb0*/  MUFU.EX2 R252, R4 ;  /* 0x0000000400fc7308 */ /* 0x0005e20000000800 */
[----:B---3--:R-:W-:Y:S01]  /*18cc0*/  FMNMX.FTZ R134, R134, R6, !PT ;  /* 0x0000000686867209 */ /* 0x008fe20007810000 */
[--C-:B------:R-:W-:Y:S01]  /*18cd0*/  FFMA.FTZ R218, R218, UR4, -R214.reuse ;  /* 0x00000004dada7c23 */ /* 0x100fe200080108d6 */
[--C-:B------:R-:W-:Y:S03]  /*18ce0*/  FFMA.FTZ R219, R219, UR4, -R214.reuse ;  /* 0x00000004dbdb7c23 */ /* 0x100fe600080108d6 */
[----:B------:R-:W3:Y:S01]  /*18cf0*/  SHFL.BFLY PT, R2, R134, 0x1, 0x1f ;  /* 0x0c201f0086027f89 */ /* 0x000ee200000e0000 */
[----:B----4-:R-:W-:Y:S01]  /*18d00*/  FMNMX.FTZ R135, R135, R5, !PT ;  /* 0x0000000587877209 */ /* 0x010fe20007810000 */
[----:B-1----:R-:W-:Y:S04]  /*18d10*/  FFMA.FTZ R0, R23, UR4, -R213 ;  /* 0x0000000417007c23 */ /* 0x002fe800080108d5 */
[----:B------:R1:W4:Y:S02]  /*18d20*/  MUFU.EX2 R239, R0 ;  /* 0x0000000000ef7308 */ /* 0x0003240000000800 */
[----:B--2---:R-:W2:Y:S01]  /*18d30*/  SHFL.BFLY PT, R4, R135, 0x1, 0x1f ;  /* 0x0c201f0087047f89 */ /* 0x004ea200000e0000 */
[--C-:B-1----:R-:W-:Y:S01]  /*18d40*/  FFMA.FTZ R0, R27, UR4, -R214.reuse ;  /* 0x000000041b007c23 */ /* 0x102fe200080108d6 */
[----:B---3--:R-:W-:Y:S02]  /*18d50*/  FMNMX.FTZ R134, R134, R2, !PT ;  /* 0x0000000286867209 */ /* 0x008fe40007810000 */
[----:B----4-:R-:W-:Y:S04]  /*18d60*/  F2FP.F16.F32.PACK_AB R210, R239, R251 ;  /* 0x000000fbefd2723e */ /* 0x010fe800000000ff */
[----:B------:R1:W-:Y:S01]  /*18d70*/  MUFU.EX2 R226, R0 ;  /* 0x0000000000e27308 */ /* 0x0003e20000000800 */
[C---:B------:R-:W-:Y:S01]  /*18d80*/  FSETP.NEU.FTZ.AND P2, PT, R134.reuse, -INF , PT ;  /* 0xff8000008600780b */ /* 0x040fe20003f5d000 */
[----:B------:R-:W-:Y:S01]  /*18d90*/  FMUL.FTZ R215, R134, UR4 ;  /* 0x0000000486d77c20 */ /* 0x000fe20008410000 */
[----:B--2---:R-:W-:Y:S04]  /*18da0*/  FMNMX.FTZ R135, R135, R4, !PT ;  /* 0x0000000487877209 */ /* 0x004fe80007810000 */
[----:B------:R-:W-:Y:S02]  /*18db0*/  FSEL R215, R215, RZ, P2 ;  /* 0x000000ffd7d77208 */ /* 0x000fe40001000000 */
[C---:B------:R-:W-:Y:S01]  /*18dc0*/  FSETP.NEU.FTZ.AND P3, PT, R135.reuse, -INF , PT ;  /* 0xff8000008700780b */ /* 0x040fe20003f7d000 */
[----:B------:R-:W-:Y:S01]  /*18dd0*/  FMUL.FTZ R217, R135, UR4 ;  /* 0x0000000487d97c20 */ /* 0x000fe20008410000 */
[----:B------:R-:W-:Y:S01]  /*18de0*/  LOP3.LUT R4, R224, 0x1c0, R243, 0xf8, !PT ;  /* 0x000001c0e0047812 */ /* 0x000fe200078ef8f3 */
[----:B------:R-:W-:Y:S01]  /*18df0*/  FFMA.FTZ R5, R31, UR4, -R215 ;  /* 0x000000041f057c23 */ /* 0x000fe200080108d7 */
[--C-:B-1----:R-:W-:Y:S02]  /*18e00*/  FFMA.FTZ R0, R24, UR4, -R214.reuse ;  /* 0x0000000418007c23 */ /* 0x102fe400080108d6 */
[----:B------:R-:W-:Y:S01]  /*18e10*/  FSEL R217, R217, RZ, P3 ;  /* 0x000000ffd9d97208 */ /* 0x000fe20001800000 */
[----:B------:R-:W-:Y:S04]  /*18e20*/  MUFU.EX2 R246, R5 ;  /* 0x0000000500f67308 */ /* 0x000fe80000000800 */
[----:B------:R-:W-:Y:S01]  /*18e30*/  FFMA.FTZ R2, R208, UR4, -R217 ;  /* 0x00000004d0027c23 */ /* 0x000fe200080108d9 */
[----:B------:R-:W-:Y:S05]  /*18e40*/  F2FP.F16.F32.PACK_AB R208, R252, R232 ;  /* 0x000000e8fcd0723e */ /* 0x000fea00000000ff */
[----:B------:R1:W2:Y:S10]  /*18e50*/  MUFU.EX2 R247, R0 ;  /* 0x0000000000f77308 */ /* 0x0002b40000000800 */
[----:B------:R3:W-:Y:S01]  /*18e60*/  MUFU.EX2 R40, R2 ;  /* 0x0000000200287308 */ /* 0x0007e20000000800 */
[--C-:B-1----:R-:W-:Y:S01]  /*18e70*/  FFMA.FTZ R0, R26, UR4, -R214.reuse ;  /* 0x000000041a007c23 */ /* 0x102fe200080108d6 */
[----:B--2---:R-:W-:Y:S08]  /*18e80*/  F2FP.F16.F32.PACK_AB R209, R247, R226 ;  /* 0x000000e2f7d1723e */ /* 0x004ff000000000ff */
[----:B------:R1:W-:Y:S01]  /*18e90*/  MUFU.EX2 R244, R0 ;  /* 0x0000000000f47308 */ /* 0x0003e20000000800 */
[----:B---3--:R-:W-:Y:S04]  /*18ea0*/  LOP3.LUT R2, R225, 0x8, RZ, 0xc0, !PT ;  /* 0x00000008e1027812 */ /* 0x008fe800078ec0ff */
[----:B------:R-:W-:Y:S01]  /*18eb0*/  LOP3.LUT R2, R4, R2, RZ, 0x3c, !PT ;  /* 0x0000000204027212 */ /* 0x000fe200078e3cff */
[----:B------:R-:W-:Y:S03]  /*18ec0*/  FFMA.FTZ R4, R33, UR4, -R215 ;  /* 0x0000000421047c23 */ /* 0x000fe600080108d7 */
[----:B------:R-:W-:Y:S01]  /*18ed0*/  LOP3.LUT R212, R2, 0x200, R243, 0xf8, !PT ;  /* 0x0000020002d47812 */ /* 0x000fe200078ef8f3 */
[----:B------:R-:W2:Y:S01]  /*18ee0*/  MUFU.EX2 R236, R4 ;  /* 0x0000000400ec7308 */ /* 0x000ea20000000800 */
[----:B------:R-:W-:Y:S02]  /*18ef0*/  MOV R243, R48 ;  /* 0x0000003000f37202 */ /* 0x000fe40000000f00 */
[----:B------:R-:W-:Y:S01]  /*18f00*/  LEA R212, R212, UR6, 0x1 ;  /* 0x00000006d4d47c11 */ /* 0x000fe2000f8e08ff */
[----:B-1----:R-:W-:Y:S03]  /*18f10*/  FFMA.FTZ R0, R28, UR4, -R214 ;  /* 0x000000041c007c23 */ /* 0x002fe600080108d6 */
[----:B------:R-:W-:Y:S03]  /*18f20*/  IADD3 R216, PT, PT, R241, R212, RZ ;  /* 0x000000d4f1d87210 */ /* 0x000fe60007ffe0ff */
[----:B------:R1:W3:Y:S01]  /*18f30*/  MUFU.EX2 R238, R0 ;  /* 0x0000000000ee7308 */ /* 0x0002e20000000800 */
[----:B------:R-:W4:Y:S01]  /*18f40*/  LDSM.16.MT88.4 R20, [R212+0xc000] ;  /* 0x00c00000d414783b */ /* 0x000f220000004200 */
[----:B-1----:R-:W-:Y:S01]  /*18f50*/  FFMA.FTZ R0, R143, UR4, -R217 ;  /* 0x000000048f007c23 */ /* 0x002fe200080108d9 */
[----:B--2---:R-:W-:Y:S02]  /*18f60*/  F2FP.F16.F32.PACK_AB R143, R236, R246 ;  /* 0x000000f6ec8f723e */ /* 0x004fe400000000ff */
[----:B---3--:R-:W-:Y:S05]  /*18f70*/  F2FP.F16.F32.PACK_AB R211, R238, R244 ;  /* 0x000000f4eed3723e */ /* 0x008fea00000000ff */
[----:B------:R1:W-:Y:S02]  /*18f80*/  MUFU.EX2 R245, R0 ;  /* 0x0000000000f57308 */ /* 0x0003e40000000800 */
[--C-:B-1----:R-:W-:Y:S08]  /*18f90*/  FFMA.FTZ R0, R142, UR4, -R215.reuse ;  /* 0x000000048e007c23 */ /* 0x102ff000080108d7 */
[----:B------:R1:W-:Y:S02]  /*18fa0*/  MUFU.EX2 R223, R0 ;  /* 0x0000000000df7308 */ /* 0x0003e40000000800 */
[----:B-1----:R-:W-:Y:S08]  /*18fb0*/  FFMA.FTZ R0, R141, UR4, -R215 ;  /* 0x000000048d007c23 */ /* 0x002ff000080108d7 */
[----:B------:R1:W2:Y:S02]  /*18fc0*/  MUFU.EX2 R249, R0 ;  /* 0x0000000000f97308 */ /* 0x0002a40000000800 */
[--C-:B-1----:R-:W-:Y:S01]  /*18fd0*/  FFMA.FTZ R0, R30, UR4, -R217.reuse ;  /* 0x000000041e007c23 */ /* 0x102fe200080108d9 */
[----:B--2---:R-:W-:Y:S07]  /*18fe0*/  F2FP.F16.F32.PACK_AB R141, R249, R223 ;  /* 0x000000dff98d723e */ /* 0x004fee00000000ff */
[----:B------:R1:W-:Y:S02]  /*18ff0*/  MUFU.EX2 R250, R0 ;  /* 0x0000000000fa7308 */ /* 0x0003e40000000800 */
[----:B-1----:R-:W-:Y:S08]  /*19000*/  FFMA.FTZ R0, R29, UR4, -R217 ;  /* 0x000000041d007c23 */ /* 0x002ff000080108d9 */
[----:B------:R1:W2:Y:S02]  /*19010*/  MUFU.EX2 R237, R0 ;  /* 0x0000000000ed7308 */ /* 0x0002a40000000800 */
[----:B-1----:R-:W-:Y:S02]  /*19020*/  FSEL R0, R136, RZ, P1 ;  /* 0x000000ff88007208 */ /* 0x002fe40000800000 */
[----:B--2---:R-:W-:Y:S02]  /*19030*/  F2FP.F16.F32.PACK_AB R142, R237, R250 ;  /* 0x000000faed8e723e */ /* 0x004fe400000000ff */
[----:B------:R-:W-:Y:S01]  /*19040*/  LOP3.LUT P1, RZ, R242, 0x4, RZ, 0xc0, !PT ;  /* 0x00000004f2ff7812 */ /* 0x000fe2000782c0ff */
[----:B------:R-:W-:Y:S01]  /*19050*/  FADD.FTZ R0, -R0, R3 ;  /* 0x0000000300007221 */ /* 0x000fe20000010100 */
[----:B------:R-:W-:Y:S02]  /*19060*/  FSEL R3, R135, RZ, P3 ;  /* 0x000000ff87037208 */ /* 0x000fe40001800000 */
[----:B------:R-:W-:Y:S01]  /*19070*/  MOV R242, R44 ;  /* 0x0000002c00f27202 */ /* 0x000fe20000000f00 */
[----:B------:R-:W-:Y:S02]  /*19080*/  FMUL.FTZ R0, R0, UR4 ;  /* 0x0000000400007c20 */ /* 0x000fe40008410000 */
[----:B------:R-:W-:Y:S02]  /*19090*/  FADD.FTZ R3, -R3, R132 ;  /* 0x0000008403037221 */ /* 0x000fe40000010100 */
[----:B------:R1:W2:Y:S02]  /*190a0*/  MUFU.EX2 R132, R0 ;  /* 0x0000000000847308 */ /* 0x0002a40000000800 */
[----:B------:R-:W-:Y:S08]  /*190b0*/  FMUL.FTZ R3, R3, UR4 ;  /* 0x0000000403037c20 */ /* 0x000ff00008410000 */
[----:B------:R-:W3:Y:S01]  /*190c0*/  MUFU.EX2 R3, R3 ;  /* 0x0000000300037308 */ /* 0x000ee20000000800 */
[----:B-1----:R-:W-:Y:S01]  /*190d0*/  FSEL R0, R134, RZ, P2 ;  /* 0x000000ff86007208 */ /* 0x002fe20001000000 */
[C---:B--2---:R-:W-:Y:S01]  /*190e0*/  FMUL.FTZ R9, R132.reuse, R149 ;  /* 0x0000009584097220 */ /* 0x044fe20000410000 */
[----:B------:R-:W-:Y:S01]  /*190f0*/  FMUL.FTZ R13, R132, R153 ;  /* 0x00000099840d7220 */ /* 0x000fe20000410000 */
[----:B------:R-:W-:Y:S01]  /*19100*/  MOV R149, R39 ;  /* 0x0000002700957202 */ /* 0x000fe20000000f00 */
[----:B------:R-:W-:Y:S02]  /*19110*/  IMAD.MOV.U32 R153, RZ, RZ, R37 ;  /* 0x000000ffff997224 */ /* 0x000fe400078e0025 */
[----:B------:R-:W-:Y:S01]  /*19120*/  FADD.FTZ R2, -R0, R139 ;  /* 0x0000008b00027221 */ /* 0x000fe20000010100 */
[----:B------:R-:W-:Y:S01]  /*19130*/  FSEL R0, R133, RZ, P0 ;  /* 0x000000ff85007208 */ /* 0x000fe20000000000 */
[----:B------:R-:W-:Y:S01]  /*19140*/  FMUL.FTZ R8, R132, R148 ;  /* 0x0000009484087220 */ /* 0x000fe20000410000 */
[C---:B---3--:R-:W-:Y:S01]  /*19150*/  FMUL.FTZ R4, R3.reuse, R144 ;  /* 0x0000009003047220 */ /* 0x048fe20000410000 */
[----:B------:R-:W-:Y:S01]  /*19160*/  FMUL.FTZ R2, R2, UR4 ;  /* 0x0000000402027c20 */ /* 0x000fe20008410000 */
[----:B------:R-:W-:Y:S01]  /*19170*/  FMUL.FTZ R5, R3, R145 ;  /* 0x0000009103057220 */ /* 0x000fe20000410000 */
[----:B------:R-:W-:Y:S01]  /*19180*/  FADD.FTZ R0, -R0, R140 ;  /* 0x0000008c00007221 */ /* 0x000fe20000010100 */
[----:B------:R-:W-:Y:S01]  /*19190*/  F2FP.F16.F32.PACK_AB R140, R245, R40 ;  /* 0x00000028f58c723e */ /* 0x000fe200000000ff */
[----:B------:R-:W-:Y:S01]  /*191a0*/  FMUL.FTZ R12, R132, R152 ;  /* 0x00000098840c7220 */ /* 0x000fe20000410000 */
[C---:B------:R-:W-:Y:S01]  /*191b0*/  FMUL.FTZ R16, R3.reuse, R156 ;  /* 0x0000009c03107220 */ /* 0x040fe20000410000 */
[----:B------:R-:W1:Y:S01]  /*191c0*/  MUFU.EX2 R2, R2 ;  /* 0x0000000200027308 */ /* 0x000e620000000800 */
[----:B------:R-:W-:Y:S01]  /*191d0*/  FMUL.FTZ R0, R0, UR4 ;  /* 0x0000000400007c20 */ /* 0x000fe20008410000 */
[C---:B------:R-:W-:Y:S01]  /*191e0*/  FMUL.FTZ R17, R3.reuse, R157 ;  /* 0x0000009d03117220 */ /* 0x040fe20000410000 */
[C---:B------:R-:W-:Y:S01]  /*191f0*/  FMUL.FTZ R24, R132.reuse, R164 ;  /* 0x000000a484187220 */ /* 0x040fe20000410000 */
[C---:B------:R-:W-:Y:S01]  /*19200*/  FMUL.FTZ R25, R132.reuse, R165 ;  /* 0x000000a584197220 */ /* 0x040fe20000410000 */
[C---:B------:R-:W-:Y:S01]  /*19210*/  FMUL.FTZ R28, R132.reuse, R168 ;  /* 0x000000a8841c7220 */ /* 0x040fe20000410000 */
[----:B------:R-:W-:Y:S01]  /*19220*/  FMUL.FTZ R29, R132, R169 ;  /* 0x000000a9841d7220 */ /* 0x000fe20000410000 */
[----:B------:R-:W-:Y:S03]  /*19230*/  MOV R168, R55 ;  /* 0x0000003700a87202 */ /* 0x000fe60000000f00 */
[----:B------:R-:W2:Y:S01]  /*19240*/  MUFU.EX2 R0, R0 ;  /* 0x0000000000007308 */ /* 0x000ea20000000800 */
[----:B------:R-:W-:Y:S01]  /*19250*/  MOV R157, R54 ;  /* 0x00000036009d7202 */ /* 0x000fe20000000f00 */
[----:B------:R-:W-:Y:S01]  /*19260*/  IMAD.MOV.U32 R156, RZ, RZ, R53 ;  /* 0x000000ffff9c7224 */ /* 0x000fe200078e0035 */
[----:B------:R-:W-:Y:S01]  /*19270*/  MOV R169, R52 ;  /* 0x0000003400a97202 */ /* 0x000fe20000000f00 */
[----:B------:R-:W-:Y:S01]  /*19280*/  IMAD.MOV.U32 R164, RZ, RZ, R234 ;  /* 0x000000ffffa47224 */ /* 0x000fe200078e00ea */
[----:B------:R-:W-:Y:S01]  /*19290*/  MOV R234, R34 ;  /* 0x0000002200ea7202 */ /* 0x000fe20000000f00 */
[C---:B------:R-:W-:Y:S01]  /*192a0*/  FMUL.FTZ R32, R3.reuse, R172 ;  /* 0x000000ac03207220 */ /* 0x040fe20000410000 */
[C---:B------:R-:W-:Y:S01]  /*192b0*/  FMUL.FTZ R33, R3.reuse, R173 ;  /* 0x000000ad03217220 */ /* 0x040fe20000410000 */
[----:B------:R-:W-:Y:S02]  /*192c0*/  IMAD.MOV.U32 R172, RZ, RZ, R42 ;  /* 0x000000ffffac7224 */ /* 0x000fe400078e002a */
[C---:B-1----:R-:W-:Y:S01]  /*192d0*/  FMUL.FTZ R18, R2.reuse, R158 ;  /* 0x0000009e02127220 */ /* 0x042fe20000410000 */
[----:B------:R-:W-:Y:S01]  /*192e0*/  MOV R158, R36 ;  /* 0x00000024009e7202 */ /* 0x000fe20000000f00 */
[C---:B------:R-:W-:Y:S01]  /*192f0*/  FMUL.FTZ R6, R2.reuse, R146 ;  /* 0x0000009202067220 */ /* 0x040fe20000410000 */
[----:B------:R-:W1:Y:S01]  /*19300*/  LDSM.16.MT88.4 R36, [R216+0xc000] ;  /* 0x00c00000d824783b */ /* 0x000e620000004200 */
[C---:B------:R-:W-:Y:S01]  /*19310*/  FMUL.FTZ R7, R2.reuse, R147 ;  /* 0x0000009302077220 */ /* 0x040fe20000410000 */
[C---:B------:R-:W-:Y:S01]  /*19320*/  FMUL.FTZ R64, R3.reuse, R204 ;  /* 0x000000cc03407220 */ /* 0x040fe20000410000 */
[C---:B------:R-:W-:Y:S01]  /*19330*/  FMUL.FTZ R65, R3.reuse, R205 ;  /* 0x000000cd03417220 */ /* 0x040fe20000410000 */
[C---:B------:R-:W-:Y:S01]  /*19340*/  FMUL.FTZ R66, R2.reuse, R206 ;  /* 0x000000ce02427220 */ /* 0x040fe20000410000 */
[----:B------:R-:W-:Y:S01]  /*19350*/  FMUL.FTZ R67, R2, R207 ;  /* 0x000000cf02437220 */ /* 0x000fe20000410000 */
[C---:B--2---:R-:W-:Y:S01]  /*19360*/  FMUL.FTZ R10, R0.reuse, R150 ;  /* 0x00000096000a7220 */ /* 0x044fe20000410000 */
[C---:B------:R-:W-:Y:S01]  /*19370*/  FMUL.FTZ R11, R0.reuse, R151 ;  /* 0x00000097000b7220 */ /* 0x040fe20000410000 */
[-C--:B----4-:R-:W-:Y:S05]  /*19380*/  HMMA.16816.F32 R4, R140, R20.reuse, R4 ;  /* 0x000000148c04723c */ /* 0x090fea0000001804 */
[C---:B------:R-:W-:Y:S01]  /*19390*/  FMUL.FTZ R14, R0.reuse, R154 ;  /* 0x0000009a000e7220 */ /* 0x040fe20000410000 */
[----:B------:R-:W-:Y:S01]  /*193a0*/  FMUL.FTZ R15, R0, R155 ;  /* 0x0000009b000f7220 */ /* 0x000fe20000410000 */
[----:B------:R-:W-:Y:S01]  /*193b0*/  FMUL.FTZ R19, R2, R159 ;  /* 0x0000009f02137220 */ /* 0x000fe20000410000 */
[C---:B------:R-:W-:Y:S04]  /*193c0*/  HMMA.16816.F32 R8, R208.reuse, R20, R8 ;  /* 0x00000014d008723c */ /* 0x040fe80000001808 */
[C---:B------:R-:W-:Y:S01]  /*193d0*/  FMUL.FTZ R20, R3.reuse, R160 ;  /* 0x000000a003147220 */ /* 0x040fe20000410000 */
[C---:B------:R-:W-:Y:S01]  /*193e0*/  FMUL.FTZ R21, R3.reuse, R161 ;  /* 0x000000a103157220 */ /* 0x040fe20000410000 */
[C---:B------:R-:W-:Y:S01]  /*193f0*/  FMUL.FTZ R26, R0.reuse, R166 ;  /* 0x000000a6001a7220 */ /* 0x040fe20000410000 */
[C---:B------:R-:W-:Y:S01]  /*19400*/  FMUL.FTZ R27, R0.reuse, R167 ;  /* 0x000000a7001b7220 */ /* 0x040fe20000410000 */
[-C--:B------:R-:W-:Y:S03]  /*19410*/  HMMA.16816.F32 R12, R208, R22.reuse, R12 ;  /* 0x00000016d00c723c */ /* 0x080fe6000000180c */
[C---:B------:R-:W-:Y:S01]  /*19420*/  FMUL.FTZ R30, R0.reuse, R170 ;  /* 0x000000aa001e7220 */ /* 0x040fe20000410000 */
[----:B------:R-:W-:Y:S01]  /*19430*/  FMUL.FTZ R31, R0, R171 ;  /* 0x000000ab001f7220 */ /* 0x000fe20000410000 */
[----:B------:R-:W-:Y:S01]  /*19440*/  FMUL.FTZ R34, R2, R174 ;  /* 0x000000ae02227220 */ /* 0x000fe20000410000 */
[----:B------:R-:W-:Y:S01]  /*19450*/  MOV R161, R41 ;  /* 0x0000002900a17202 */ /* 0x000fe20000000f00 */
[----:B------:R-:W-:Y:S01]  /*19460*/  FMUL.FTZ R41, R132, R181 ;  /* 0x000000b584297220 */ /* 0x000fe20000410000 */
[C---:B------:R-:W-:Y:S04]  /*19470*/  HMMA.16816.F32 R16, R140.reuse, R22, R16 ;  /* 0x000000168c10723c */ /* 0x040fe80000001810 */
[C---:B------:R-:W-:Y:S01]  /*19480*/  FMUL.FTZ R22, R2.reuse, R162 ;  /* 0x000000a202167220 */ /* 0x040fe20000410000 */
[C---:B------:R-:W-:Y:S01]  /*19490*/  FMUL.FTZ R23, R2.reuse, R163 ;  /* 0x000000a302177220 */ /* 0x040fe20000410000 */
[----:B------:R-:W-:Y:S01]  /*194a0*/  MOV R163, R35 ;  /* 0x0000002300a37202 */ /* 0x000fe20000000f00 */
[----:B------:R-:W-:Y:S01]  /*194b0*/  FMUL.FTZ R35, R2, R175 ;  /* 0x000000af02237220 */ /* 0x000fe20000410000 */
[----:B------:R-:W-:Y:S01]  /*194c0*/  IMAD.MOV.U32 R175, RZ, RZ, R220 ;  /* 0x000000ffffaf7224 */ /* 0x000fe200078e00dc */
[----:B------:R-:W-:Y:S01]  /*194d0*/  IADD3 R220, PT, PT, R212, 0xc040, RZ ;  /* 0x0000c040d4dc7810 */ /* 0x000fe20007ffe0ff */
[----:B------:R-:W-:Y:S01]  /*194e0*/  FMUL.FTZ R42, R0, R182 ;  /* 0x000000b6002a7220 */ /* 0x000fe20000410000 */
[----:B------:R-:W-:Y:S01]  /*194f0*/  MOV R162, R40 ;  /* 0x0000002800a27202 */ /* 0x000fe20000000f00 */
[-C--:B-1----:R-:W-:Y:S03]  /*19500*/  HMMA.16816.F32 R20, R140, R36.reuse, R20 ;  /* 0x000000248c14723c */ /* 0x082fe60000001814 */
[C---:B------:R-:W-:Y:S01]  /*19510*/  FMUL.FTZ R40, R132.reuse, R180 ;  /* 0x000000b484287220 */ /* 0x040fe20000410000 */
[----:B------:R-:W-:Y:S01]  /*19520*/  FMUL.FTZ R44, R132, R184 ;  /* 0x000000b8842c7220 */ /* 0x000fe20000410000 */
[C---:B------:R-:W-:Y:S01]  /*19530*/  FMUL.FTZ R48, R3.reuse, R188 ;  /* 0x000000bc03307220 */ /* 0x040fe20000410000 */
[----:B------:R-:W-:Y:S01]  /*19540*/  MOV R150, R63 ;  /* 0x0000003f00967202 */ /* 0x000fe20000000f00 */
[----:B------:R-:W-:Y:S01]  /*19550*/  IMAD.MOV.U32 R154, RZ, RZ, R61 ;  /* 0x000000ffff9a7224 */ /* 0x000fe200078e003d */
[C---:B------:R-:W-:Y:S04]  /*19560*/  HMMA.16816.F32 R24, R208.reuse, R36, R24 ;  /* 0x00000024d018723c */ /* 0x040fe80000001818 */
[----:B------:R-:W-:Y:S01]  /*19570*/  IADD3 R36, PT, PT, R212, 0xc000, RZ ;  /* 0x0000c000d4247810 */ /* 0x000fe20007ffe0ff */
[C---:B------:R-:W-:Y:S01]  /*19580*/  FMUL.FTZ R37, R3.reuse, R177 ;  /* 0x000000b103257220 */ /* 0x040fe20000410000 */
[----:B------:R-:W-:Y:S01]  /*19590*/  FMUL.FTZ R61, R132, R201 ;  /* 0x000000c9843d7220 */ /* 0x000fe20000410000 */
[----:B------:R-:W-:Y:S01]  /*195a0*/  FMUL.FTZ R63, R0, R203 ;  /* 0x000000cb003f7220 */ /* 0x000fe20000410000 */
[-C--:B------:R-:W-:Y:S01]  /*195b0*/  HMMA.16816.F32 R28, R208, R38.reuse, R28 ;  /* 0x00000026d01c723c */ /* 0x080fe2000000181c */
[----:B------:R-:W-:Y:S02]  /*195c0*/  MUFU.EX2 R201, R219 ;  /* 0x000000db00c97308 */ /* 0x000fe40000000800 */
[----:B------:R-:W-:Y:S01]  /*195d0*/  @P1 IADD3 R220, PT, PT, R36, -0x40, RZ ;  /* 0xffffffc024dc1810 */ /* 0x000fe20007ffe0ff */
[C---:B------:R-:W-:Y:S01]  /*195e0*/  FMUL.FTZ R36, R3.reuse, R176 ;  /* 0x000000b003247220 */ /* 0x040fe20000410000 */
[C---:B------:R-:W-:Y:S01]  /*195f0*/  FMUL.FTZ R68, R3.reuse, R68 ;  /* 0x0000004403447220 */ /* 0x040fe20000410000 */
[----:B------:R-:W-:Y:S01]  /*19600*/  FMUL.FTZ R69, R3, R69 ;  /* 0x0000004503457220 */ /* 0x000fe20000410000 */
[C---:B------:R-:W-:Y:S01]  /*19610*/  FMUL.FTZ R70, R2.reuse, R70 ;  /* 0x0000004602467220 */ /* 0x040fe20000410000 */
[C---:B------:R-:W-:Y:S01]  /*19620*/  HMMA.16816.F32 R32, R140.reuse, R38, R32 ;  /* 0x000000268c20723c */ /* 0x040fe20000001820 */
[----:B------:R-:W1:Y:S03]  /*19630*/  LDSM.16.MT88.4 R52, [R220] ;  /* 0x00000000dc34783b */ /* 0x000e660000004200 */
[----:B------:R-:W-:Y:S02]  /*19640*/  IMAD.IADD R139, R241, 0x1, R220 ;  /* 0x00000001f18b7824 */ /* 0x000fe400078e02dc */
[C---:B------:R-:W-:Y:S01]  /*19650*/  FMUL.FTZ R38, R2.reuse, R178 ;  /* 0x000000b202267220 */ /* 0x040fe20000410000 */
[C---:B------:R-:W-:Y:S01]  /*19660*/  FMUL.FTZ R39, R2.reuse, R179 ;  /* 0x000000b302277220 */ /* 0x040fe20000410000 */
[----:B------:R-:W-:Y:S01]  /*19670*/  FMUL.FTZ R71, R2, R71 ;  /* 0x0000004702477220 */ /* 0x000fe20000410000 */
[C---:B------:R-:W-:Y:S01]  /*19680*/  FMUL.FTZ R72, R132.reuse, R72 ;  /* 0x0000004884487220 */ /* 0x040fe20000410000 */
[----:B------:R-:W2:Y:S01]  /*19690*/  LDSM.16.MT88.4 R144, [R139] ;  /* 0x000000008b90783b */ /* 0x000ea20000004200 */
[----:B------:R-:W-:Y:S01]  /*196a0*/  FMUL.FTZ R73, R132, R73 ;  /* 0x0000004984497220 */ /* 0x000fe20000410000 */
[C---:B------:R-:W-:Y:S01]  /*196b0*/  FMUL.FTZ R74, R0.reuse, R74 ;  /* 0x0000004a004a7220 */ /* 0x040fe20000410000 */
[----:B------:R-:W-:Y:S01]  /*196c0*/  FMUL.FTZ R75, R0, R75 ;  /* 0x0000004b004b7220 */ /* 0x000fe20000410000 */
[C---:B------:R-:W-:Y:S01]  /*196d0*/  FMUL.FTZ R76, R132.reuse, R76 ;  /* 0x0000004c844c7220 */ /* 0x040fe20000410000 */
[----:B------:R-:W-:Y:S01]  /*196e0*/  FMUL.FTZ R77, R132, R77 ;  /* 0x0000004d844d7220 */ /* 0x000fe20000410000 */
[C---:B------:R-:W-:Y:S01]  /*196f0*/  FMUL.FTZ R78, R0.reuse, R78 ;  /* 0x0000004e004e7220 */ /* 0x040fe20000410000 */
[----:B------:R-:W-:Y:S01]  /*19700*/  FMUL.FTZ R79, R0, R79 ;  /* 0x0000004f004f7220 */ /* 0x000fe20000410000 */
[----:B------:R-:W-:Y:S01]  /*19710*/  LDSM.16.MT88.4 R204, [R139+0x1800] ;  /* 0x001800008bcc783b */ /* 0x000fe20000004200 */
        /* <DEDUP_REMOVED lines=22> */
[----:B------:R-:W-:Y:S01]  /*19880*/  FMUL.FTZ R102, R2, R102 ;  /* 0x0000006602667220 */ /* 0x000fe20000410000 */
[-C--:B-1----:R-:W-:Y:S03]  /*19890*/  HMMA.16816.F32 R36, R140, R52.reuse, R36 ;  /* 0x000000348c24723c */ /* 0x082fe60000001824 */
[----:B------:R-:W-:Y:S01]  /*198a0*/  MOV R160, R43 ;  /* 0x0000002b00a07202 */ /* 0x000fe20000000f00 */
[----:B------:R-:W-:Y:S01]  /*198b0*/  FMUL.FTZ R43, R0, R183 ;  /* 0x000000b7002b7220 */ /* 0x000fe20000410000 */
[----:B------:R-:W-:Y:S01]  /*198c0*/  FMUL.FTZ R103, R2, R103 ;  /* 0x0000006702677220 */ /* 0x000fe20000410000 */
[C---:B------:R-:W-:Y:S01]  /*198d0*/  FMUL.FTZ R104, R132.reuse, R104 ;  /* 0x0000006884687220 */ /* 0x040fe20000410000 */
[----:B------:R-:W-:Y:S01]  /*198e0*/  FMUL.FTZ R105, R132, R105 ;  /* 0x0000006984697220 */ /* 0x000fe20000410000 */
[C---:B------:R-:W-:Y:S01]  /*198f0*/  FMUL.FTZ R106, R0.reuse, R106 ;  /* 0x0000006a006a7220 */ /* 0x040fe20000410000 */
[----:B------:R-:W-:Y:S01]  /*19900*/  FMUL.FTZ R107, R0, R107 ;  /* 0x0000006b006b7220 */ /* 0x000fe20000410000 */
[C---:B------:R-:W-:Y:S01]  /*19910*/  FMUL.FTZ R108, R132.reuse, R108 ;  /* 0x0000006c846c7220 */ /* 0x040fe20000410000 */
[C---:B------:R-:W-:Y:S04]  /*19920*/  HMMA.16816.F32 R40, R208.reuse, R52, R40 ;  /* 0x00000034d028723c */ /* 0x040fe80000001828 */
[----:B------:R-:W-:Y:S01]  /*19930*/  MOV R173, R45 ;  /* 0x0000002d00ad7202 */ /* 0x000fe20000000f00 */
[----:B------:R-:W-:Y:S01]  /*19940*/  IMAD.MOV.U32 R174, RZ, RZ, R47 ;  /* 0x000000ffffae7224 */ /* 0x000fe200078e002f */
[----:B------:R-:W-:Y:S01]  /*19950*/  MOV R148, R46 ;  /* 0x0000002e00947202 */ /* 0x000fe20000000f00 */
[----:B------:R-:W-:Y:S01]  /*19960*/  FMUL.FTZ R45, R132, R185 ;  /* 0x000000b9842d7220 */ /* 0x000fe20000410000 */
[C---:B------:R-:W-:Y:S01]  /*19970*/  FMUL.FTZ R46, R0.reuse, R186 ;  /* 0x000000ba002e7220 */ /* 0x040fe20000410000 */
[----:B------:R-:W-:Y:S01]  /*19980*/  FMUL.FTZ R47, R0, R187 ;  /* 0x000000bb002f7220 */ /* 0x000fe20000410000 */
[C---:B------:R-:W-:Y:S01]  /*19990*/  FMUL.FTZ R52, R3.reuse, R196 ;  /* 0x000000c403347220 */ /* 0x040fe20000410000 */
[C---:B------:R-:W-:Y:S01]  /*199a0*/  FMUL.FTZ R53, R3.reuse, R197 ;  /* 0x000000c503357220 */ /* 0x040fe20000410000 */
[----:B------:R-:W-:Y:S01]  /*199b0*/  FMUL.FTZ R109, R132, R109 ;  /* 0x0000006d846d7220 */ /* 0x000fe20000410000 */
[----:B------:R-:W-:Y:S01]  /*199c0*/  MUFU.EX2 R197, R218 ;  /* 0x000000da00c57308 */ /* 0x000fe20000000800 */
[C---:B------:R-:W-:Y:S01]  /*199d0*/  FMUL.FTZ R110, R0.reuse, R110 ;  /* 0x0000006e006e7220 */ /* 0x040fe20000410000 */
[----:B------:R-:W-:Y:S01]  /*199e0*/  FMUL.FTZ R111, R0, R111 ;  /* 0x0000006f006f7220 */ /* 0x000fe20000410000 */
[-C--:B------:R-:W-:Y:S03]  /*199f0*/  HMMA.16816.F32 R44, R208, R54.reuse, R44 ;  /* 0x00000036d02c723c */ /* 0x080fe6000000182c */
[----:B------:R-:W-:Y:S01]  /*19a00*/  MOV R159, R51 ;  /* 0x00000033009f7202 */ /* 0x000fe20000000f00 */
[----:B------:R-:W-:Y:S01]  /*19a10*/  IMAD.MOV.U32 R171, RZ, RZ, R49 ;  /* 0x000000ffffab7224 */ /* 0x000fe200078e0031 */
[----:B------:R-:W-:Y:S01]  /*19a20*/  MOV R170, R50 ;  /* 0x0000003200aa7202 */ /* 0x000fe20000000f00 */
        /* <DEDUP_REMOVED lines=9> */
[C---:B------:R-:W-:Y:S04]  /*19ac0*/  HMMA.16816.F32 R48, R140.reuse, R54, R48 ;  /* 0x000000368c30723c */ /* 0x040fe80000001830 */
        /* <DEDUP_REMOVED lines=8> */
[-C--:B--2---:R-:W-:Y:S03]  /*19b50*/  HMMA.16816.F32 R52, R140, R144.reuse, R52 ;  /* 0x000000908c34723c */ /* 0x084fe60000001834 */
[----:B------:R-:W-:Y:S01]  /*19b60*/  MOV R166, R59 ;  /* 0x0000003b00a67202 */ /* 0x000fe20000000f00 */
[----:B------:R-:W-:Y:S01]  /*19b70*/  IMAD.MOV.U32 R152, RZ, RZ, R56 ;  /* 0x000000ffff987224 */ /* 0x000fe200078e0038 */
[----:B------:R-:W-:Y:S01]  /*19b80*/  MOV R167, R57 ;  /* 0x0000003900a77202 */ /* 0x000fe20000000f00 */
[C---:B------:R-:W-:Y:S01]  /*19b90*/  FMUL.FTZ R56, R132.reuse, R192 ;  /* 0x000000c084387220 */ /* 0x040fe20000410000 */
        /* <DEDUP_REMOVED lines=9> */
[----:B------:R-:W-:Y:S01]  /*19c30*/  FMUL.FTZ R129, R3, R129 ;  /* 0x0000008103817220 */ /* 0x000fe20000410000 */
[C---:B------:R-:W-:Y:S04]  /*19c40*/  HMMA.16816.F32 R56, R208.reuse, R144, R56 ;  /* 0x00000090d038723c */ /* 0x040fe80000001838 */
[----:B------:R-:W-:Y:S01]  /*19c50*/  MOV R165, R62 ;  /* 0x0000003e00a57202 */ /* 0x000fe20000000f00 */
[----:B------:R-:W-:Y:S01]  /*19c60*/  FMUL.FTZ R62, R0, R202 ;  /* 0x000000ca003e7220 */ /* 0x000fe20000410000 */
[----:B------:R-:W-:Y:S01]  /*19c70*/  MOV R151, R60 ;  /* 0x0000003c00977202 */ /* 0x000fe20000000f00 */
[----:B------:R-:W-:Y:S01]  /*19c80*/  FMUL.FTZ R60, R132, R200 ;  /* 0x000000c8843c7220 */ /* 0x000fe20000410000 */
[C---:B------:R-:W-:Y:S01]  /*19c90*/  FMUL.FTZ R130, R2.reuse, R130 ;  /* 0x0000008202827220 */ /* 0x040fe20000410000 */
[----:B------:R-:W-:Y:S01]  /*19ca0*/  FMUL.FTZ R131, R2, R131 ;  /* 0x0000008302837220 */ /* 0x000fe20000410000 */
[--C-:B------:R-:W-:Y:S01]  /*19cb0*/  FFMA.FTZ R148, R148, UR4, -R213.reuse ;  /* 0x0000000494947c23 */ /* 0x100fe200080108d5 */
[----:B------:R-:W-:Y:S02]  /*19cc0*/  MOV R193, R150 ;  /* 0x0000009600c17202 */ /* 0x000fe40000000f00 */
[----:B------:R-:W-:Y:S01]  /*19cd0*/  MOV R195, R149 ;  /* 0x0000009500c37202 */ /* 0x000fe20000000f00 */
[-C--:B------:R-:W-:Y:S01]  /*19ce0*/  HMMA.16816.F32 R60, R208, R146.reuse, R60 ;  /* 0x00000092d03c723c */ /* 0x080fe2000000183c */
[----:B------:R-:W-:Y:S02]  /*19cf0*/  MUFU.EX2 R187, R148 ;  /* 0x0000009400bb7308 */ /* 0x000fe40000000800 */
[----:B------:R-:W-:Y:S02]  /*19d00*/  MOV R176, R174 ;  /* 0x000000ae00b07202 */ /* 0x000fe40000000f00 */
[----:B------:R-:W-:Y:S02]  /*19d10*/  MOV R174, R172 ;  /* 0x000000ac00ae7202 */ /* 0x000fe40000000f00 */
[----:B------:R-:W-:Y:S01]  /*19d20*/  MOV R172, R171 ;  /* 0x000000ab00ac7202 */ /* 0x000fe20000000f00 */
[C---:B------:R-:W-:Y:S01]  /*19d30*/  HMMA.16816.F32 R64, R140.reuse, R146, R64 ;  /* 0x000000928c40723c */ /* 0x040fe20000001840 */
[----:B------:R-:W1:Y:S03]  /*19d40*/  LDSM.16.MT88.4 R144, [R212+0xe000] ;  /* 0x00e00000d490783b */ /* 0x000e660000004200 */
[----:B------:R-:W-:Y:S01]  /*19d50*/  IMAD.MOV.U32 R177, RZ, RZ, R176 ;  /* 0x000000ffffb17224 */ /* 0x000fe200078e00b0 */
[----:B------:R-:W-:Y:S02]  /*19d60*/  MOV R171, R169 ;  /* 0x000000a900ab7202 */ /* 0x000fe40000000f00 */
[----:B------:R-:W-:Y:S02]  /*19d70*/  MOV R169, R167 ;  /* 0x000000a700a97202 */ /* 0x000fe40000000f00 */
        /* <DEDUP_REMOVED lines=18> */
[--C-:B------:R-:W-:Y:S01]  /*19ea0*/  FFMA.FTZ R144, R175, UR4, -R213.reuse ;  /* 0x00000004af907c23 */ /* 0x100fe200080108d5 */
[----:B------:R-:W-:Y:S01]  /*19eb0*/  MOV R175, R173 ;  /* 0x000000ad00af7202 */ /* 0x000fe20000000f00 */
[----:B------:R-:W-:Y:S01]  /*19ec0*/  IMAD.MOV.U32 R173, RZ, RZ, R242 ;  /* 0x000000ffffad7224 */ /* 0x000fe200078e00f2 */
[----:B------:R-:W-:Y:S01]  /*19ed0*/  MOV R242, R170 ;  /* 0x000000aa00f27202 */ /* 0x000fe20000000f00 */
[-C--:B------:R-:W-:Y:S01]  /*19ee0*/  HMMA.16816.F32 R124, R208, R146.reuse, R124 ;  /* 0x00000092d07c723c */ /* 0x080fe2000000187c */
[----:B------:R1:W2:Y:S02]  /*19ef0*/  MUFU.EX2 R165, R144 ;  /* 0x0000009000a57308 */ /* 0x0002a40000000800 */
[----:B------:R-:W-:Y:S01]  /*19f00*/  MOV R176, R175 ;  /* 0x000000af00b07202 */ /* 0x000fe20000000f00 */
[----:B------:R-:W-:Y:S01]  /*19f10*/  IMAD.MOV.U32 R170, RZ, RZ, R168 ;  /* 0x000000ffffaa7224 */ /* 0x000fe200078e00a8 */
[----:B------:R-:W-:Y:S02]  /*19f20*/  MOV R175, R174 ;  /* 0x000000ae00af7202 */ /* 0x000fe40000000f00 */
[----:B------:R-:W-:Y:S01]  /*19f30*/  MOV R174, R173 ;  /* 0x000000ad00ae7202 */ /* 0x000fe20000000f00 */
[----:B------:R-:W-:Y:S04]  /*19f40*/  HMMA.16816.F32 R128, R140, R146, R128 ;  /* 0x000000928c80723c */ /* 0x000fe80000001880 */
[----:B------:R-:W-:Y:S01]  /*19f50*/  IMAD.MOV.U32 R173, RZ, RZ, R172 ;  /* 0x000000ffffad7224 */ /* 0x000fe200078e00ac */
[----:B------:R-:W-:Y:S02]  /*19f60*/  MOV R172, R242 ;  /* 0x000000f200ac7202 */ /* 0x000fe40000000f00 */
[----:B------:R-:W-:Y:S02]  /*19f70*/  MOV R242, R171 ;  /* 0x000000ab00f27202 */ /* 0x000fe40000000f00 */
[----:B------:R-:W-:Y:S01]  /*19f80*/  MOV R178, R176 ;  /* 0x000000b000b27202 */ /* 0x000fe20000000f00 */
[----:B-1----:R-:W-:Y:S01]  /*19f90*/  FFMA.FTZ R144, R177, UR4, -R213 ;  /* 0x00000004b1907c23 */ /* 0x002fe200080108d5 */
[----:B------:R-:W-:Y:S01]  /*19fa0*/  IMAD.MOV.U32 R177, RZ, RZ, R175 ;  /* 0x000000ffffb17224 */ /* 0x000fe200078e00af */
[----:B------:R-:W-:Y:S01]  /*19fb0*/  MOV R175, R173 ;  /* 0x000000ad00af7202 */ /* 0x000fe20000000f00 */
[----:B------:R-:W-:Y:S01]  /*19fc0*/  IMAD.MOV.U32 R173, RZ, RZ, R242 ;  /* 0x000000ffffad7224 */ /* 0x000fe200078e00f2 */
[----:B------:R-:W-:Y:S01]  /*19fd0*/  MOV R168, R166 ;  /* 0x000000a600a87202 */ /* 0x000fe20000000f00 */
[----:B------:R1:W-:Y:S01]  /*19fe0*/  MUFU.EX2 R242, R144 ;  /* 0x0000009000f27308 */ /* 0x0003e20000000800 */
[----:B------:R-:W-:Y:S01]  /*19ff0*/  IMAD.MOV.U32 R166, RZ, RZ, R164 ;  /* 0x000000ffffa67224 */ /* 0x000fe200078e00a4 */
[----:B------:R-:W-:Y:S02]  /*1a000*/  MOV R164, R158 ;  /* 0x0000009e00a47202 */ /* 0x000fe40000000f00 */
[----:B------:R-:W-:Y:S01]  /*1a010*/  MOV R171, R170 ;  /* 0x000000aa00ab7202 */ /* 0x000fe20000000f00 */
[----:B------:R-:W-:Y:S01]  /*1a020*/  IMAD.MOV.U32 R170, RZ, RZ, R169 ;  /* 0x000000ffffaa7224 */ /* 0x000fe200078e00a9 */
[----:B------:R-:W-:Y:S02]  /*1a030*/  MOV R176, R174 ;  /* 0x000000ae00b07202 */ /* 0x000fe40000000f00 */
[----:B------:R-:W-:Y:S02]  /*1a040*/  MOV R169, R168 ;  /* 0x000000a800a97202 */ /* 0x000fe40000000f00 */
        /* <DEDUP_REMOVED lines=8> */
[----:B------:R-:W-:Y:S01]  /*1a0d0*/  MOV R164, R163 ;  /* 0x000000a300a47202 */ /* 0x000fe20000000f00 */
[----:B------:R1:W3:Y:S01]  /*1a0e0*/  MUFU.EX2 R180, R144 ;  /* 0x0000009000b47308 */ /* 0x0002e20000000800 */
[----:B------:R-:W-:Y:S02]  /*1a0f0*/  MOV R171, R170 ;  /* 0x000000aa00ab7202 */ /* 0x000fe40000000f00 */
[----:B------:R-:W-:Y:S02]  /*1a100*/  MOV R163, R226 ;  /* 0x000000e200a37202 */ /* 0x000fe40000000f00 */
[----:B------:R-:W-:Y:S02]  /*1a110*/  MOV R176, R175 ;  /* 0x000000af00b07202 */ /* 0x000fe40000000f00 */
[----:B------:R-:W-:Y:S01]  /*1a120*/  MOV R170, R169 ;  /* 0x000000a900aa7202 */ /* 0x000fe20000000f00 */
[----:B------:R-:W-:Y:S01]  /*1a130*/  IMAD.MOV.U32 R169, RZ, RZ, R168 ;  /* 0x000000ffffa97224 */ /* 0x000fe200078e00a8 */
[----:B------:R-:W-:Y:S02]  /*1a140*/  MOV R175, R174 ;  /* 0x000000ae00af7202 */ /* 0x000fe40000000f00 */
[----:B------:R-:W-:Y:S02]  /*1a150*/  MOV R168, R167 ;  /* 0x000000a700a87202 */ /* 0x000fe40000000f00 */
        /* <DEDUP_REMOVED lines=23> */
[----:B------:R1:W-:Y:S01]  /*1a2d0*/  MUFU.EX2 R164, R144 ;  /* 0x0000009000a47308 */ /* 0x0003e20000000800 */
[----:B------:R-:W-:Y:S01]  /*1a2e0*/  MOV R176, R174 ;  /* 0x000000ae00b07202 */ /* 0x000fe20000000f00 */
[----:B------:R-:W-:Y:S01]  /*1a2f0*/  IMAD.MOV.U32 R174, RZ, RZ, R172 ;  /* 0x000000ffffae7224 */ /* 0x000fe200078e00ac */
        /* <DEDUP_REMOVED lines=9> */
[----:B-1----:R-:W-:Y:S01]  /*1a390*/  FFMA.FTZ R144, R179, UR4, -R214 ;  /* 0x00000004b3907c23 */ /* 0x002fe200080108d6 */
[----:B------:R-:W-:Y:S01]  /*1a3a0*/  IMAD.MOV.U32 R179, RZ, RZ, R178 ;  /* 0x000000ffffb37224 */ /* 0x000fe200078e00b2 */
        /* <DEDUP_REMOVED lines=18> */
[----:B------:R1:W4:Y:S01]  /*1a4d0*/  MUFU.EX2 R235, R144 ;  /* 0x0000009000eb7308 */ /* 0x0003220000000800 */
[----:B--2---:R-:W-:Y:S02]  /*1a4e0*/  F2FP.F16.F32.PACK_AB R148, R187, R165 ;  /* 0x000000a5bb94723e */ /* 0x004fe400000000ff */
[----:B---3--:R-:W-:Y:S02]  /*1a4f0*/  F2FP.F16.F32.PACK_AB R150, R180, R242 ;  /* 0x000000f2b496723e */ /* 0x008fe400000000ff */
[----:B------:R-:W-:Y:S02]  /*1a500*/  MOV R158, R153 ;  /* 0x00000099009e7202 */ /* 0x000fe40000000f00 */
[----:B------:R-:W-:Y:S02]  /*1a510*/  MOV R153, R227 ;  /* 0x000000e300997202 */ /* 0x000fe40000000f00 */
[----:B------:R-:W2:Y:S01]  /*1a520*/  LDL.LU R227, [R1+0xd4] ;  /* 0x0000d40001e37983 */ /* 0x000ea20000300800 */
[----:B------:R-:W-:Y:S01]  /*1a530*/  FFMA.FTZ R158, R158, UR4, -R213 ;  /* 0x000000049e9e7c23 */ /* 0x000fe200080108d5 */
[----:B------:R-:W-:Y:S01]  /*1a540*/  F2FP.F16.F32.PACK_AB R209, R201, R197 ;  /* 0x000000c5c9d1723e */ /* 0x000fe200000000ff */
[--C-:B------:R-:W-:Y:S01]  /*1a550*/  FFMA.FTZ R153, R153, UR4, -R214.reuse ;  /* 0x0000000499997c23 */ /* 0x100fe200080108d6 */
[----:B------:R-:W3:Y:S01]  /*1a560*/  LDL.LU R226, [R1+0xd0] ;  /* 0x0000d00001e27983 */ /* 0x000ee20000300800 */
[----:B------:R-:W-:Y:S01]  /*1a570*/  MUFU.EX2 R199, R158 ;  /* 0x0000009e00c77308 */ /* 0x000fe20000000800 */
[----:B-1----:R-:W-:Y:S01]  /*1a580*/  FFMA.FTZ R144, R179, UR4, -R214 ;  /* 0x00000004b3907c23 */ /* 0x002fe200080108d6 */
[----:B------:R-:W-:Y:S01]  /*1a590*/  MOV R179, R178 ;  /* 0x000000b200b37202 */ /* 0x000fe20000000f00 */
[----:B------:R-:W3:Y:S01]  /*1a5a0*/  LDL.LU R223, [R1+0xcc] ;  /* 0x0000cc0001df7983 */ /* 0x000ee20000300800 */
[----:B------:R-:W-:Y:S01]  /*1a5b0*/  MOV R178, R177 ;  /* 0x000000b100b27202 */ /* 0x000fe20000000f00 */
[----:B------:R-:W-:Y:S01]  /*1a5c0*/  IMAD.MOV.U32 R177, RZ, RZ, R176 ;  /* 0x000000ffffb17224 */ /* 0x000fe200078e00b0 */
[----:B------:R-:W-:Y:S01]  /*1a5d0*/  MOV R176, R175 ;  /* 0x000000af00b07202 */ /* 0x000fe20000000f00 */
[--C-:B------:R-:W-:Y:S01]  /*1a5e0*/  FFMA.FTZ R145, R179, UR4, -R217.reuse ;  /* 0x00000004b3917c23 */ /* 0x100fe200080108d9 */
[----:B------:R-:W-:Y:S01]  /*1a5f0*/  MOV R175, R174 ;  /* 0x000000ae00af7202 */ /* 0x000fe20000000f00 */
[----:B------:R-:W-:Y:S01]  /*1a600*/  IMAD.MOV.U32 R179, RZ, RZ, R178 ;  /* 0x000000ffffb37224 */ /* 0x000fe200078e00b2 */
[----:B------:R-:W-:Y:S01]  /*1a610*/  MOV R174, R173 ;  /* 0x000000ad00ae7202 */ /* 0x000fe20000000f00 */
[----:B------:R-:W-:Y:S01]  /*1a620*/  IMAD.MOV.U32 R173, RZ, RZ, R172 ;  /* 0x000000ffffad7224 */ /* 0x000fe200078e00ac */
[----:B------:R-:W-:Y:S01]  /*1a630*/  MOV R172, R171 ;  /* 0x000000ab00ac7202 */ /* 0x000fe20000000f00 */
[----:B------:R-:W3:Y:S01]  /*1a640*/  LDL.LU R221, [R1+0xc8] ;  /* 0x0000c80001dd7983 */ /* 0x000ee20000300800 */
[----:B------:R-:W-:Y:S02]  /*1a650*/  MOV R171, R170 ;  /* 0x000000aa00ab7202 */ /* 0x000fe40000000f00 */
[----:B------:R-:W-:Y:S01]  /*1a660*/  MOV R170, R169 ;  /* 0x000000a900aa7202 */ /* 0x000fe20000000f00 */
[----:B------:R-:W-:Y:S01]  /*1a670*/  IMAD.MOV.U32 R169, RZ, RZ, R168 ;  /* 0x000000ffffa97224 */ /* 0x000fe200078e00a8 */
[----:B------:R-:W-:Y:S01]  /*1a680*/  MOV R168, R167 ;  /* 0x000000a700a87202 */ /* 0x000fe20000000f00 */
[----:B------:R-:W3:Y:S01]  /*1a690*/  LDL.LU R222, [R1+0xc4] ;  /* 0x0000c40001de7983 */ /* 0x000ee20000300800 */
[----:B------:R-:W-:Y:S02]  /*1a6a0*/  MOV R167, R166 ;  /* 0x000000a600a77202 */ /* 0x000fe40000000f00 */
[----:B------:R-:W-:Y:S01]  /*1a6b0*/  MOV R166, R163 ;  /* 0x000000a300a67202 */ /* 0x000fe20000000f00 */
[----:B------:R-:W-:Y:S01]  /*1a6c0*/  IMAD.MOV.U32 R163, RZ, RZ, R162 ;  /* 0x000000ffffa37224 */ /* 0x000fe200078e00a2 */
[----:B------:R-:W-:Y:S02]  /*1a6d0*/  MOV R162, R161 ;  /* 0x000000a100a27202 */ /* 0x000fe40000000f00 */
[----:B------:R-:W-:Y:S02]  /*1a6e0*/  MOV R161, R160 ;  /* 0x000000a000a17202 */ /* 0x000fe40000000f00 */
[----:B------:R-:W-:Y:S02]  /*1a6f0*/  MOV R160, R243 ;  /* 0x000000f300a07202 */ /* 0x000fe40000000f00 */
[----:B------:R1:W-:Y:S01]  /*1a700*/  MUFU.EX2 R243, R144 ;  /* 0x0000009000f37308 */ /* 0x0003e20000000800 */
        /* <DEDUP_REMOVED lines=13> */
[----:B----4-:R-:W-:Y:S01]  /*1a7e0*/  F2FP.F16.F32.PACK_AB R149, R235, R164 ;  /* 0x000000a4eb95723e */ /* 0x010fe200000000ff */
[----:B------:R1:W-:Y:S10]  /*1a7f0*/  MUFU.EX2 R233, R144 ;  /* 0x0000009000e97308 */ /* 0x0003f40000000800 */
[----:B------:R-:W-:Y:S01]  /*1a800*/  MUFU.EX2 R163, R145 ;  /* 0x0000009100a37308 */ /* 0x000fe20000000800 */
[----:B-1----:R-:W-:Y:S01]  /*1a810*/  FFMA.FTZ R144, R179, UR4, -R215 ;  /* 0x00000004b3907c23 */ /* 0x002fe200080108d7 */
        /* <DEDUP_REMOVED lines=27> */
[----:B------:R1:W4:Y:S02]  /*1a9d0*/  MUFU.EX2 R232, R144 ;  /* 0x0000009000e87308 */ /* 0x0003240000000800 */
[--C-:B-1----:R-:W-:Y:S01]  /*1a9e0*/  FFMA.FTZ R144, R179, UR4, -R217.reuse ;  /* 0x00000004b3907c23 */ /* 0x102fe200080108d9 */
[----:B------:R-:W-:Y:S02]  /*1a9f0*/  MOV R179, R178 ;  /* 0x000000b200b37202 */ /* 0x000fe40000000f00 */
[----:B------:R-:W-:Y:S01]  /*1aa00*/  MOV R178, R177 ;  /* 0x000000b100b27202 */ /* 0x000fe20000000f00 */
[----:B------:R-:W-:Y:S01]  /*1aa10*/  IMAD.MOV.U32 R177, RZ, RZ, R176 ;  /* 0x000000ffffb17224 */ /* 0x000fe200078e00b0 */
[----:B------:R-:W-:Y:S01]  /*1aa20*/  MOV R176, R175 ;  /* 0x000000af00b07202 */ /* 0x000fe20000000f00 */
[----:B------:R-:W-:Y:S01]  /*1aa30*/  FFMA.FTZ R140, R179, UR4, -R217 ;  /* 0x00000004b38c7c23 */ /* 0x000fe200080108d9 */
[----:B------:R-:W-:Y:S01]  /*1aa40*/  MOV R175, R174 ;  /* 0x000000ae00af7202 */ /* 0x000fe20000000f00 */
[----:B------:R-:W-:Y:S01]  /*1aa50*/  FFMA.FTZ R141, R177, UR4, -R215 ;  /* 0x00000004b18d7c23 */ /* 0x000fe200080108d7 */
        /* <DEDUP_REMOVED lines=8> */
[----:B------:R-:W-:Y:S03]  /*1aae0*/  MOV R159, R157 ;  /* 0x0000009d009f7202 */ /* 0x000fe60000000f00 */
[----:B------:R4:W-:Y:S01]  /*1aaf0*/  MUFU.EX2 R198, R141 ;  /* 0x0000008d00c67308 */ /* 0x0009e20000000800 */
[----:B------:R-:W-:Y:S01]  /*1ab00*/  MOV R157, R156 ;  /* 0x0000009c009d7202 */ /* 0x000fe20000000f00 */
[----:B------:R-:W-:Y:S01]  /*1ab10*/  IMAD.MOV.U32 R156, RZ, RZ, R155 ;  /* 0x000000ffff9c7224 */ /* 0x000fe200078e009b */
[----:B------:R-:W-:Y:S02]  /*1ab20*/  MOV R155, R152 ;  /* 0x00000098009b7202 */ /* 0x000fe40000000f00 */
[----:B------:R-:W-:Y:S02]  /*1ab30*/  MOV R152, R151 ;  /* 0x0000009700987202 */ /* 0x000fe40000000f00 */
[----:B------:R-:W-:Y:S03]  /*1ab40*/  MOV R151, R240 ;  /* 0x000000f000977202 */ /* 0x000fe60000000f00 */
[----:B------:R4:W4:Y:S01]  /*1ab50*/  MUFU.EX2 R240, R144 ;  /* 0x0000009000f07308 */ /* 0x0009220000000800 */
[----:B-1----:R-:W-:Y:S01]  /*1ab60*/  FFMA.FTZ R140, R178, UR4, -R215 ;  /* 0x00000004b28c7c23 */ /* 0x002fe200080108d7 */
[----:B------:R-:W-:Y:S01]  /*1ab70*/  MOV R177, R162 ;  /* 0x000000a200b17202 */ /* 0x000fe20000000f00 */
[----:B------:R-:W-:Y:S01]  /*1ab80*/  IMAD.MOV.U32 R186, RZ, RZ, R151 ;  /* 0x000000ffffba7224 */ /* 0x000fe200078e0097 */
[----:B------:R-:W-:Y:S01]  /*1ab90*/  MOV R179, R174 ;  /* 0x000000ae00b37202 */ /* 0x000fe20000000f00 */
[----:B------:R-:W-:Y:S01]  /*1aba0*/  IMAD.MOV.U32 R178, RZ, RZ, R175 ;  /* 0x000000ffffb27224 */ /* 0x000fe200078e00af */
[----:B------:R-:W-:Y:S04]  /*1abb0*/  MOV R183, R177 ;  /* 0x000000b100b77202 */ /* 0x000fe80000000f00 */
[----:B------:R1:W1:Y:S01]  /*1abc0*/  MUFU.EX2 R181, R140 ;  /* 0x0000008c00b57308 */ /* 0x0002620000000800 */
[----:B----4-:R-:W-:Y:S01]  /*1abd0*/  F2FP.F16.F32.PACK_AB R141, R232, R166 ;  /* 0x000000a6e88d723e */ /* 0x010fe200000000ff */
[----:B------:R-:W-:Y:S01]  /*1abe0*/  IMAD.MOV.U32 R185, RZ, RZ, R179 ;  /* 0x000000ffffb97224 */ /* 0x000fe200078e00b3 */
[----:B------:R-:W-:Y:S01]  /*1abf0*/  MOV R177, R152 ;  /* 0x0000009800b17202 */ /* 0x000fe20000000f00 */
[--C-:B------:R-:W-:Y:S01]  /*1ac00*/  FFMA.FTZ R152, R229, UR4, -R214.reuse ;  /* 0x00000004e5987c23 */ /* 0x100fe200080108d6 */
[----:B------:R-:W-:Y:S01]  /*1ac10*/  MOV R174, R173 ;  /* 0x000000ad00ae7202 */ /* 0x000fe20000000f00 */
[----:B------:R-:W-:Y:S01]  /*1ac20*/  IMAD.MOV.U32 R173, RZ, RZ, R169 ;  /* 0x000000ffffad7224 */ /* 0x000fe200078e00a9 */
[----:B------:R-:W-:Y:S03]  /*1ac30*/  MOV R175, R171 ;  /* 0x000000ab00af7202 */ /* 0x000fe60000000f00 */
[----:B------:R4:W-:Y:S01]  /*1ac40*/  MUFU.EX2 R179, R152 ;  /* 0x0000009800b37308 */ /* 0x0009e20000000800 */
[----:B------:R-:W4:Y:S01]  /*1ac50*/  LDSM.16.MT88.4 R144, [R212+0xc800] ;  /* 0x00c80000d490783b */ /* 0x000f220000004200 */
[----:B------:R-:W-:Y:S01]  /*1ac60*/  F2FP.F16.F32.PACK_AB R142, R194, R240 ;  /* 0x000000f0c28e723e */ /* 0x000fe200000000ff */
[----:B------:R-:W-:Y:S01]  /*1ac70*/  IMAD.MOV.U32 R169, RZ, RZ, R159 ;  /* 0x000000ffffa97224 */ /* 0x000fe200078e009f */
[----:B------:R-:W-:Y:S02]  /*1ac80*/  MOV R171, R160 ;  /* 0x000000a000ab7202 */ /* 0x000fe40000000f00 */
[----:B------:R-:W-:Y:S01]  /*1ac90*/  MOV R160, R157 ;  /* 0x0000009d00a07202 */ /* 0x000fe20000000f00 */
[----:B------:R-:W-:Y:S01]  /*1aca0*/  FFMA.FTZ R157, R154, UR4, -R213 ;  /* 0x000000049a9d7c23 */ /* 0x000fe200080108d5 */
[----:B------:R-:W-:Y:S02]  /*1acb0*/  IMAD.MOV.U32 R190, RZ, RZ, R169 ;  /* 0x000000ffffbe7224 */ /* 0x000fe400078e00a9 */
[--C-:B-1----:R-:W-:Y:S01]  /*1acc0*/  FFMA.FTZ R140, R176, UR4, -R214.reuse ;  /* 0x00000004b08c7c23 */ /* 0x102fe200080108d6 */
[----:B------:R-:W-:Y:S01]  /*1acd0*/  F2FP.F16.F32.PACK_AB R143, R198, R181 ;  /* 0x000000b5c68f723e */ /* 0x000fe200000000ff */
[----:B------:R1:W-:Y:S01]  /*1ace0*/  MUFU.EX2 R169, R157 ;  /* 0x0000009d00a97308 */ /* 0x0003e20000000800 */
[----:B------:R-:W-:Y:S01]  /*1acf0*/  MOV R176, R161 ;  /* 0x000000a100b07202 */ /* 0x000fe20000000f00 */
[--C-:B------:R-:W-:Y:S01]  /*1ad00*/  FFMA.FTZ R154, R231, UR4, -R214.reuse ;  /* 0x00000004e79a7c23 */ /* 0x100fe200080108d6 */
[----:B------:R-:W-:Y:S01]  /*1ad10*/  MOV R161, R156 ;  /* 0x0000009c00a17202 */ /* 0x000fe20000000f00 */
[----:B------:R-:W-:Y:S01]  /*1ad20*/  FFMA.FTZ R156, R230, UR4, -R213 ;  /* 0x00000004e69c7c23 */ /* 0x000fe200080108d5 */
[----:B------:R-:W-:Y:S01]  /*1ad30*/  MOV R159, R155 ;  /* 0x0000009b009f7202 */ /* 0x000fe20000000f00 */
[----:B----4-:R-:W4:Y:S01]  /*1ad40*/  LDL.LU R152, [R1+0x78] ;  /* 0x0000780001987983 */ /* 0x010f220000300800 */
[----:B------:R-:W-:Y:S03]  /*1ad50*/  MOV R191, R161 ;  /* 0x000000a100bf7202 */ /* 0x000fe60000000f00 */
[----:B------:R1:W1:Y:S01]  /*1ad60*/  MUFU.EX2 R182, R140 ;  /* 0x0000008c00b67308 */ /* 0x0002620000000800 */
[----:B------:R-:W-:Y:S01]  /*1ad70*/  MOV R192, R159 ;  /* 0x0000009f00c07202 */ /* 0x000fe20000000f00 */
[--C-:B------:R-:W-:Y:S01]  /*1ad80*/  FFMA.FTZ R159, R228, UR4, -R214.reuse ;  /* 0x00000004e49f7c23 */ /* 0x100fe200080108d6 */
[--C-:B------:R-:W-:Y:S01]  /*1ad90*/  FFMA.FTZ R161, R138, UR4, -R214.reuse ;  /* 0x000000048aa17c23 */ /* 0x100fe200080108d6 */
[----:B------:R-:W-:Y:S01]  /*1ada0*/  FFMA.FTZ R214, R137, UR4, -R214 ;  /* 0x0000000489d67c23 */ /* 0x000fe200080108d6 */
[--C-:B------:R-:W-:Y:S01]  /*1adb0*/  FFMA.FTZ R137, R195, UR4, -R217.reuse ;  /* 0x00000004c3897c23 */ /* 0x100fe200080108d9 */
[----:B------:R-:W-:Y:S04]  /*1adc0*/  MOV R189, R171 ;  /* 0x000000ab00bd7202 */ /* 0x000fe80000000f00 */
[----:B------:R1:W-:Y:S02]  /*1add0*/  MUFU.EX2 R184, R156 ;  /* 0x0000009c00b87308 */ /* 0x0003e40000000800 */
[----:B-1----:R-:W4:Y:S01]  /*1ade0*/  LDL.LU R157, [R1+0x7c] ;  /* 0x00007c00019d7983 */ /* 0x002f220000300800 */
[----:B------:R-:W-:Y:S07]  /*1adf0*/  MOV R188, R176 ;  /* 0x000000b000bc7202 */ /* 0x000fee0000000f00 */
[----:B------:R1:W-:Y:S01]  /*1ae00*/  MUFU.EX2 R211, R137 ;  /* 0x0000008900d37308 */ /* 0x0003e20000000800 */
[----:B------:R-:W-:Y:S02]  /*1ae10*/  F2FP.F16.F32.PACK_AB R140, R233, R163 ;  /* 0x000000a3e98c723e */ /* 0x000fe400000000ff */
[----:B------:R-:W-:Y:S05]  /*1ae20*/  F2FP.F16.F32.PACK_AB R151, R182, R243 ;  /* 0x000000f3b697723e */ /* 0x000fea00000000ff */
[-C--:B------:R-:W-:Y:S01]  /*1ae30*/  HMMA.16816.F32 R4, R140, R144.reuse, R4 ;  /* 0x000000908c04723c */ /* 0x080fe20000001804 */
[----:B------:R-:W4:Y:S01]  /*1ae40*/  LDL.LU R156, [R1+0x70] ;  /* 0x00007000019c7983 */ /* 0x000f220000300800 */
[----:B------:R-:W-:Y:S03]  /*1ae50*/  MUFU.EX2 R202, R154 ;  /* 0x0000009a00ca7308 */ /* 0x000fe60000000800 */
[----:B------:R-:W4:Y:S03]  /*1ae60*/  LDL.LU R138, [R1+0x74] ;  /* 0x00007400018a7983 */ /* 0x000f260000300800 */
[C---:B------:R-:W-:Y:S04]  /*1ae70*/  HMMA.16816.F32 R8, R148.reuse, R144, R8 ;  /* 0x000000909408723c */ /* 0x040fe80000001808 */
[----:B------:R-:W-:Y:S01]  /*1ae80*/  MUFU.EX2 R171, R153 ;  /* 0x0000009900ab7308 */ /* 0x000fe20000000800 */
[----:B-1----:R-:W-:Y:S01]  /*1ae90*/  FFMA.FTZ R137, R193, UR4, -R217 ;  /* 0x00000004c1897c23 */ /* 0x002fe200080108d9 */
[----:B------:R-:W-:Y:S02]  /*1aea0*/  MOV R193, R186 ;  /* 0x000000ba00c17202 */ /* 0x000fe40000000f00 */
[-C--:B------:R-:W-:Y:S06]  /*1aeb0*/  HMMA.16816.F32 R12, R148, R146.reuse, R12 ;  /* 0x00000092940c723c */ /* 0x080fec000000180c */
[----:B------:R1:W-:Y:S02]  /*1aec0*/  MUFU.EX2 R186, R137 ;  /* 0x0000008900ba7308 */ /* 0x0003e40000000800 */
[C---:B------:R-:W-:Y:S01]  /*1aed0*/  HMMA.16816.F32 R16, R140.reuse, R146, R16 ;  /* 0x000000928c10723c */ /* 0x040fe20000001810 */
[----:B------:R-:W2:Y:S07]  /*1aee0*/  LDSM.16.MT88.4 R144, [R216+0xc800] ;  /* 0x00c80000d890783b */ /* 0x000eae0000004200 */
[----:B------:R-:W-:Y:S01]  /*1aef0*/  MUFU.EX2 R161, R161 ;  /* 0x000000a100a17308 */ /* 0x000fe20000000800 */
[----:B-1----:R-:W-:Y:S01]  /*1af00*/  FFMA.FTZ R137, R192, UR4, -R215 ;  /* 0x00000004c0897c23 */ /* 0x002fe200080108d7 */
[----:B------:R-:W-:Y:S01]  /*1af10*/  IMAD.MOV.U32 R192, RZ, RZ, R191 ;  /* 0x000000ffffc07224 */ /* 0x000fe200078e00bf */
[----:B------:R-:W-:Y:S02]  /*1af20*/  MOV R191, R190 ;  /* 0x000000be00bf7202 */ /* 0x000fe40000000f00 */
[----:B------:R-:W-:Y:S02]  /*1af30*/  MOV R190, R189 ;  /* 0x000000bd00be7202 */ /* 0x000fe40000000f00 */
[----:B------:R-:W-:Y:S01]  /*1af40*/  MOV R189, R188 ;  /* 0x000000bc00bd7202 */ /* 0x000fe20000000f00 */
[----:B------:R-:W-:Y:S02]  /*1af50*/  IMAD.MOV.U32 R188, RZ, RZ, R183 ;  /* 0x000000ffffbc7224 */ /* 0x000fe400078e00b7 */
[--C-:B------:R-:W-:Y:S01]  /*1af60*/  FFMA.FTZ R231, R191, UR4, -R217.reuse ;  /* 0x00000004bfe77c23 */ /* 0x100fe200080108d9 */
[----:B------:R-:W-:Y:S02]  /*1af70*/  MOV R183, R175 ;  /* 0x000000af00b77202 */ /* 0x000fe40000000f00 */
[----:B------:R-:W-:Y:S01]  /*1af80*/  MOV R175, R174 ;  /* 0x000000ae00af7202 */ /* 0x000fe20000000f00 */
[----:B------:R-:W-:Y:S01]  /*1af90*/  FFMA.FTZ R228, R189, UR4, -R217 ;  /* 0x00000004bde47c23 */ /* 0x000fe200080108d9 */
[----:B------:R-:W-:Y:S01]  /*1afa0*/  MOV R174, R167 ;  /* 0x000000a700ae7202 */ /* 0x000fe20000000f00 */
[----:B------:R-:W-:Y:S02]  /*1afb0*/  MUFU.EX2 R231, R231 ;  /* 0x000000e700e77308 */ /* 0x000fe40000000800 */
[----:B------:R-:W-:Y:S08]  /*1afc0*/  FFMA.FTZ R229, R175, UR4, -R215 ;  /* 0x00000004afe57c23 */ /* 0x000ff000080108d7 */
[----:B------:R1:W-:Y:S01]  /*1afd0*/  MUFU.EX2 R167, R137 ;  /* 0x0000008900a77308 */ /* 0x0003e20000000800 */
[----:B--2---:R-:W-:Y:S01]  /*1afe0*/  FFMA.FTZ R155, R227, UR4, -R213 ;  /* 0x00000004e39b7c23 */ /* 0x004fe200080108d5 */
[----:B------:R-:W-:Y:S01]  /*1aff0*/  FFMA.FTZ R227, R183, UR4, -R215 ;  /* 0x00000004b7e37c23 */ /* 0x000fe200080108d7 */
[-C--:B------:R-:W-:Y:S07]  /*1b000*/  HMMA.16816.F32 R20, R140, R144.reuse, R20 ;  /* 0x000000908c14723c */ /* 0x080fee0000001814 */
[----:B------:R-:W-:Y:S01]  /*1b010*/  MUFU.EX2 R229, R229 ;  /* 0x000000e500e57308 */ /* 0x000fe20000000800 */
[----:B---3--:R-:W-:Y:S01]  /*1b020*/  FFMA.FTZ R162, R226, UR4, -R213 ;  /* 0x00000004e2a27c23 */ /* 0x008fe200080108d5 */
[----:B------:R-:W-:Y:S01]  /*1b030*/  FFMA.FTZ R226, R174, UR4, -R215 ;  /* 0x00000004aee27c23 */ /* 0x000fe200080108d7 */
[----:B------:R-:W-:Y:S01]  /*1b040*/  IMAD.MOV.U32 R183, RZ, RZ, R234 ;  /* 0x000000ffffb77224 */ /* 0x000fe200078e00ea */
[C---:B------:R-:W-:Y:S06]  /*1b050*/  HMMA.16816.F32 R24, R148.reuse, R144, R24 ;  /* 0x000000909418723c */ /* 0x040fec0000001818 */
[----:B------:R-:W-:Y:S01]  /*1b060*/  MUFU.EX2 R176, R155 ;  /* 0x0000009b00b07308 */ /* 0x000fe20000000800 */
[----:B------:R-:W-:Y:S01]  /*1b070*/  FFMA.FTZ R223, R223, UR4, -R213 ;  /* 0x00000004dfdf7c23 */ /* 0x000fe200080108d5 */
[----:B-1----:R-:W-:Y:S01]  /*1b080*/  FFMA.FTZ R137, R185, UR4, -R215 ;  /* 0x00000004b9897c23 */ /* 0x002fe200080108d7 */
[-C--:B------:R-:W-:Y:S07]  /*1b090*/  HMMA.16816.F32 R28, R148, R146.reuse, R28 ;  /* 0x00000092941c723c */ /* 0x080fee000000181c */
[----:B------:R-:W-:Y:S01]  /*1b0a0*/  MUFU.EX2 R200, R223 ;  /* 0x000000df00c87308 */ /* 0x000fe20000000800 */
[--C-:B------:R-:W-:Y:S01]  /*1b0b0*/  FFMA.FTZ R221, R221, UR4, -R213.reuse ;  /* 0x00000004dddd7c23 */ /* 0x100fe200080108d5 */
[C---:B------:R-:W-:Y:S01]  /*1b0c0*/  HMMA.16816.F32 R32, R140.reuse, R146, R32 ;  /* 0x000000928c20723c */ /* 0x040fe20000001820 */
[----:B------:R-:W1:Y:S07]  /*1b0d0*/  LDSM.16.MT88.4 R144, [R220+0x800] ;  /* 0x00080000dc90783b */ /* 0x000e6e0000004200 */
[----:B------:R2:W-:Y:S01]  /*1b0e0*/  MUFU.EX2 R185, R137 ;  /* 0x0000008900b97308 */ /* 0x0005e20000000800 */
[----:B------:R-:W-:Y:S09]  /*1b0f0*/  FFMA.FTZ R213, R222, UR4, -R213 ;  /* 0x00000004ded57c23 */ /* 0x000ff200080108d5 */
[----:B------:R-:W-:Y:S10]  /*1b100*/  MUFU.EX2 R227, R227 ;  /* 0x000000e300e37308 */ /* 0x000ff40000000800 */
[----:B------:R-:W-:Y:S01]  /*1b110*/  MUFU.EX2 R228, R228 ;  /* 0x000000e400e47308 */ /* 0x000fe20000000800 */
[--C-:B--2---:R-:W-:Y:S09]  /*1b120*/  FFMA.FTZ R137, R178, UR4, -R217.reuse ;  /* 0x00000004b2897c23 */ /* 0x104ff200080108d9 */
[----:B------:R2:W-:Y:S10]  /*1b130*/  MUFU.EX2 R178, R137 ;  /* 0x0000008900b27308 */ /* 0x0005f40000000800 */
[----:B------:R-:W-:Y:S01]  /*1b140*/  MUFU.EX2 R226, R226 ;  /* 0x000000e200e27308 */ /* 0x000fe20000000800 */
[-C--:B-1----:R-:W-:Y:S09]  /*1b150*/  HMMA.16816.F32 R36, R140, R144.reuse, R36 ;  /* 0x000000908c24723c */ /* 0x082ff20000001824 */
[----:B------:R-:W1:Y:S01]  /*1b160*/  MUFU.EX2 R196, R162 ;  /* 0x000000a200c47308 */ /* 0x000e620000000800 */
[----:B--2---:R-:W-:Y:S01]  /*1b170*/  FFMA.FTZ R137, R193, UR4, -R217 ;  /* 0x00000004c1897c23 */ /* 0x004fe200080108d9 */
[C---:B------:R-:W-:Y:S08]  /*1b180*/  HMMA.16816.F32 R40, R148.reuse, R144, R40 ;  /* 0x000000909428723c */ /* 0x040ff00000001828 */
[----:B------:R2:W-:Y:S01]  /*1b190*/  MUFU.EX2 R193, R137 ;  /* 0x0000008900c17308 */ /* 0x0005e20000000800 */
[-C--:B------:R-:W-:Y:S03]  /*1b1a0*/  HMMA.16816.F32 R44, R148, R146.reuse, R44 ;  /* 0x00000092942c723c */ /* 0x080fe6000000182c */
[----:B-1----:R-:W-:Y:S05]  /*1b1b0*/  F2FP.F16.F32.PACK_AB R208, R200, R196 ;  /* 0x000000c4c8d0723e */ /* 0x002fea00000000ff */
[C---:B------:R-:W-:Y:S01]  /*1b1c0*/  HMMA.16816.F32 R48, R140.reuse, R146, R48 ;  /* 0x000000928c30723c */ /* 0x040fe20000001830 */
[----:B------:R-:W1:Y:S03]  /*1b1d0*/  LDSM.16.MT88.4 R144, [R139+0x800] ;  /* 0x000800008b90783b */ /* 0x000e660000004200 */
[--C-:B--2---:R-:W-:Y:S04]  /*1b1e0*/  FFMA.FTZ R137, R177, UR4, -R215.reuse ;  /* 0x00000004b1897c23 */ /* 0x104fe800080108d7 */
[----:B------:R2:W-:Y:S02]  /*1b1f0*/  MUFU.EX2 R177, R137 ;  /* 0x0000008900b17308 */ /* 0x0005e40000000800 */
[--C-:B--2---:R-:W-:Y:S01]  /*1b200*/  FFMA.FTZ R137, R192, UR4, -R215.reuse ;  /* 0x00000004c0897c23 */ /* 0x104fe200080108d7 */
[----:B------:R-:W-:Y:S07]  /*1b210*/  FFMA.FTZ R215, R173, UR4, -R215 ;  /* 0x00000004add77c23 */ /* 0x000fee00080108d7 */
[----:B------:R-:W-:Y:S10]  /*1b220*/  MUFU.EX2 R192, R159 ;  /* 0x0000009f00c07308 */ /* 0x000ff40000000800 */
[----:B------:R2:W-:Y:S01]  /*1b230*/  MUFU.EX2 R195, R137 ;  /* 0x0000008900c37308 */ /* 0x0005e20000000800 */
[-C--:B-1----:R-:W-:Y:S08]  /*1b240*/  HMMA.16816.F32 R52, R140, R144.reuse, R52 ;  /* 0x000000908c34723c */ /* 0x082ff00000001834 */
[C---:B------:R-:W-:Y:S04]  /*1b250*/  HMMA.16816.F32 R56, R148.reuse, R144, R56 ;  /* 0x000000909438723c */ /* 0x040fe80000001838 */
[--C-:B--2---:R-:W-:Y:S01]  /*1b260*/  FFMA.FTZ R137, R190, UR4, -R217.reuse ;  /* 0x00000004be897c23 */ /* 0x104fe200080108d9 */
[----:B------:R-:W-:Y:S02]  /*1b270*/  FFMA.FTZ R217, R188, UR4, -R217 ;  /* 0x00000004bcd97c23 */ /* 0x000fe400080108d9 */
[----:B------:R-:W-:Y:S01]  /*1b280*/  LDSM.16.MT88.4 R188, [R220+0x1800] ;  /* 0x00180000dcbc783b */ /* 0x000fe20000004200 */
[-C--:B------:R-:W-:Y:S01]  /*1b290*/  HMMA.16816.F32 R60, R148, R146.reuse, R60 ;  /* 0x00000092943c723c */ /* 0x080fe2000000183c */
[----:B------:R-:W-:Y:S07]  /*1b2a0*/  MUFU.EX2 R230, R217 ;  /* 0x000000d900e67308 */ /* 0x000fee0000000800 */
[C---:B------:R-:W-:Y:S01]  /*1b2b0*/  HMMA.16816.F32 R64, R140.reuse, R146, R64 ;  /* 0x000000928c40723c */ /* 0x040fe20000001840 */
[----:B------:R-:W1:Y:S02]  /*1b2c0*/  LDSM.16.MT88.4 R144, [R212+0xe800] ;  /* 0x00e80000d490783b */ /* 0x000e640000004200 */
[----:B------:R2:W-:Y:S05]  /*1b2d0*/  MUFU.EX2 R203, R137 ;  /* 0x0000008900cb7308 */ /* 0x0005ea0000000800 */
[-C--:B-1----:R-:W-:Y:S08]  /*1b2e0*/  HMMA.16816.F32 R68, R140, R144.reuse, R68 ;  /* 0x000000908c44723c */ /* 0x082ff00000001844 */
[C---:B------:R-:W-:Y:S04]  /*1b2f0*/  HMMA.16816.F32 R72, R148.reuse, R144, R72 ;  /* 0x000000909448723c */ /* 0x040fe80000001848 */
[----:B----4-:R-:W-:Y:S04]  /*1b300*/  FFMA.FTZ R160, R132, R152, R160 ;  /* 0x0000009884a07223 */ /* 0x010fe800000100a0 */
[-C--:B------:R-:W-:Y:S01]  /*1b310*/  HMMA.16816.F32 R76, R148, R146.reuse, R76 ;  /* 0x00000092944c723c */ /* 0x080fe2000000184c */
[----:B------:R-:W-:Y:S07]  /*1b320*/  LDSM.16.MT88.4 R152, [R216+0xd000] ;  /* 0x00d00000d898783b */ /* 0x000fee0000004200 */
[C---:B------:R-:W-:Y:S01]  /*1b330*/  HMMA.16816.F32 R80, R140.reuse, R146, R80 ;  /* 0x000000928c50723c */ /* 0x040fe20000001850 */
[----:B------:R-:W1:Y:S03]  /*1b340*/  LDSM.16.MT88.4 R144, [R216+0xe800] ;  /* 0x00e80000d890783b */ /* 0x000e660000004200 */
[----:B------:R-:W-:Y:S01]  /*1b350*/  FFMA.FTZ R132, R0, R157, R172 ;  /* 0x0000009d00847223 */ /* 0x000fe200000100ac */
[----:B------:R-:W-:Y:S04]  /*1b360*/  FADD.FTZ R0, R252, R160 ;  /* 0x000000a0fc007221 */ /* 0x000fe80000010000 */
[----:B------:R-:W-:Y:S01]  /*1b370*/  LDSM.16.MT88.4 R172, [R216+0xd800] ;  /* 0x00d80000d8ac783b */ /* 0x000fe20000004200 */
[----:B------:R-:W-:Y:S07]  /*1b380*/  FADD.FTZ R0, R251, R0 ;  /* 0x00000000fb007221 */ /* 0x000fee0000010000 */
[----:B------:R4:W5:Y:S01]  /*1b390*/  LDL.LU R252, [R1+0xc0] ;  /* 0x0000c00001fc7983 */ /* 0x0009620000300800 */
[----:B------:R-:W-:Y:S02]  /*1b3a0*/  FFMA.FTZ R3, R3, R156, R170 ;  /* 0x0000009c03037223 */ /* 0x000fe400000100aa */
[----:B------:R-:W-:Y:S01]  /*1b3b0*/  MUFU.EX2 R170, R221 ;  /* 0x000000dd00aa7308 */ /* 0x000fe20000000800 */
[----:B------:R-:W-:Y:S01]  /*1b3c0*/  LDSM.16.MT88.4 R156, [R220+0x1000] ;  /* 0x00100000dc9c783b */ /* 0x000fe20000004200 */
[----:B------:R-:W-:Y:S01]  /*1b3d0*/  FADD.FTZ R3, R245, R3 ;  /* 0x00000003f5037221 */ /* 0x000fe20000010000 */
[----:B------:R-:W-:Y:S01]  /*1b3e0*/  FFMA.FTZ R138, R2, R138, R168 ;  /* 0x0000008a028a7223 */ /* 0x000fe200000100a8 */
[----:B------:R-:W-:Y:S02]  /*1b3f0*/  FADD.FTZ R2, R247, R132 ;  /* 0x00000084f7027221 */ /* 0x000fe40000010000 */
[----:B--2---:R-:W-:Y:S01]  /*1b400*/  FADD.FTZ R137, R250, R3 ;  /* 0x00000003fa897221 */ /* 0x004fe20000010000 */
[----:B------:R-:W-:Y:S01]  /*1b410*/  FADD.FTZ R132, R249, R138 ;  /* 0x0000008af9847221 */ /* 0x000fe20000010000 */
[----:B------:R-:W-:Y:S01]  /*1b420*/  FADD.FTZ R2, R244, R2 ;  /* 0x00000002f4027221 */ /* 0x000fe20000010000 */
[----:B------:R4:W5:Y:S01]  /*1b430*/  LDL.LU R247, [R1+0xbc] ;  /* 0x0000bc0001f77983 */ /* 0x0009620000300800 */
[----:B------:R-:W-:Y:S01]  /*1b440*/  MUFU.EX2 R138, R215 ;  /* 0x000000d7008a7308 */ /* 0x000fe20000000800 */
[----:B------:R-:W-:Y:S01]  /*1b450*/  FADD.FTZ R3, R239, R0 ;  /* 0x00000000ef037221 */ /* 0x000fe20000010000 */
[----:B------:R-:W-:Y:S01]  /*1b460*/  FADD.FTZ R0, R238, R2 ;  /* 0x00000002ee007221 */ /* 0x000fe20000010000 */
[----:B------:R4:W5:Y:S01]  /*1b470*/  LDL.LU R245, [R1+0xb8] ;  /* 0x0000b80001f57983 */ /* 0x0009620000300800 */
[----:B------:R-:W-:Y:S01]  /*1b480*/  FADD.FTZ R2, R237, R137 ;  /* 0x00000089ed027221 */ /* 0x000fe20000010000 */
[----:B------:R-:W-:Y:S01]  /*1b490*/  FADD.FTZ R132, R246, R132 ;  /* 0x00000084f6847221 */ /* 0x000fe20000010000 */
[----:B------:R-:W-:Y:S01]  /*1b4a0*/  FADD.FTZ R3, R165, R3 ;  /* 0x00000003a5037221 */ /* 0x000fe20000010000 */
[----:B------:R4:W5:Y:S03]  /*1b4b0*/  LDL.LU R249, [R1+0xb4] ;  /* 0x0000b40001f97983 */ /* 0x0009660000300800 */
[----:B------:R-:W2:Y:S01]  /*1b4c0*/  MUFU.EX2 R168, R213 ;  /* 0x000000d500a87308 */ /* 0x000ea20000000800 */
[----:B------:R-:W-:Y:S01]  /*1b4d0*/  FADD.FTZ R234, R163, R2 ;  /* 0x00000002a3ea7221 */ /* 0x000fe20000010000 */
[----:B------:R-:W-:Y:S01]  /*1b4e0*/  FADD.FTZ R132, R236, R132 ;  /* 0x00000084ec847221 */ /* 0x000fe20000010000 */
[-C--:B-1----:R-:W-:Y:S01]  /*1b4f0*/  HMMA.16816.F32 R84, R140, R144.reuse, R84 ;  /* 0x000000908c54723c */ /* 0x082fe20000001854 */
[----:B------:R4:W5:Y:S02]  /*1b500*/  LDL.LU R251, [R1+0xb0] ;  /* 0x0000b00001fb7983 */ /* 0x0009640000300800 */
[----:B------:R-:W-:Y:S01]  /*1b510*/  FADD.FTZ R0, R164, R0 ;  /* 0x00000000a4007221 */ /* 0x000fe20000010000 */
[----:B------:R-:W-:Y:S01]  /*1b520*/  FADD.FTZ R132, R166, R132 ;  /* 0x00000084a6847221 */ /* 0x000fe20000010000 */
[----:B------:R-:W3:Y:S02]  /*1b530*/  LDL.LU R244, [R1+0xac] ;  /* 0x0000ac0001f47983 */ /* 0x000ee40000300800 */
[----:B------:R1:W4:Y:S01]  /*1b540*/  MUFU.EX2 R137, R214 ;  /* 0x000000d600897308 */ /* 0x0003220000000800 */
[----:B------:R-:W-:Y:S01]  /*1b550*/  FADD.FTZ R0, R235, R0 ;  /* 0x00000000eb007221 */ /* 0x000fe20000010000 */
[C---:B------:R-:W-:Y:S01]  /*1b560*/  HMMA.16816.F32 R88, R148.reuse, R144, R88 ;  /* 0x000000909458723c */ /* 0x040fe20000001858 */
[----:B------:R1:W5:Y:S03]  /*1b570*/  LDL.LU R250, [R1+0xa8] ;  /* 0x0000a80001fa7983 */ /* 0x0003660000300800 */
[----:B------:R-:W-:Y:S01]  /*1b580*/  MOV R2, R161 ;  /* 0x000000a100027202 */ /* 0x000fe20000000f00 */
[----:B------:R1:W5:Y:S01]  /*1b590*/  LDL.LU R246, [R1+0xa4] ;  /* 0x0000a40001f67983 */ /* 0x0003620000300800 */
[----:B--2---:R-:W-:Y:S01]  /*1b5a0*/  F2FP.F16.F32.PACK_AB R210, R168, R170 ;  /* 0x000000aaa8d2723e */ /* 0x004fe200000000ff */
[----:B------:R-:W-:Y:S01]  /*1b5b0*/  FADD.FTZ R0, R243, R0 ;  /* 0x00000000f3007221 */ /* 0x000fe20000010000 */
[-C--:B------:R-:W-:Y:S01]  /*1b5c0*/  HMMA.16816.F32 R92, R148, R146.reuse, R92 ;  /* 0x00000092945c723c */ /* 0x080fe2000000185c */
[----:B------:R2:W5:Y:S04]  /*1b5d0*/  LDL.LU R239, [R1+0xa0] ;  /* 0x0000a00001ef7983 */ /* 0x0005680000300800 */
[----:B------:R2:W5:Y:S03]  /*1b5e0*/  LDL.LU R238, [R1+0x9c] ;  /* 0x00009c0001ee7983 */ /* 0x0005660000300800 */
[C---:B------:R-:W-:Y:S01]  /*1b5f0*/  HMMA.16816.F32 R96, R140.reuse, R146, R96 ;  /* 0x000000928c60723c */ /* 0x040fe20000001860 */
[----:B------:R-:W4:Y:S08]  /*1b600*/  LDSM.16.MT88.4 R144, [R220+0x2800] ;  /* 0x00280000dc90783b */ /* 0x000f300000004200 */
[----:B------:R2:W5:Y:S04]  /*1b610*/  LDL.LU R237, [R1+0x98] ;  /* 0x0000980001ed7983 */ /* 0x0005680000300800 */
[----:B------:R2:W5:Y:S04]  /*1b620*/  LDL.LU R236, [R1+0x94] ;  /* 0x0000940001ec7983 */ /* 0x0005680000300800 */
[----:B------:R2:W5:Y:S01]  /*1b630*/  LDL.LU R235, [R1+0x90] ;  /* 0x0000900001eb7983 */ /* 0x0005620000300800 */
[-C--:B----4-:R-:W-:Y:S08]  /*1b640*/  HMMA.16816.F32 R100, R140, R144.reuse, R100 ;  /* 0x000000908c64723c */ /* 0x090ff00000001864 */
[C---:B------:R-:W-:Y:S08]  /*1b650*/  HMMA.16816.F32 R104, R148.reuse, R144, R104 ;  /* 0x000000909468723c */ /* 0x040ff00000001868 */
[-C--:B------:R-:W-:Y:S08]  /*1b660*/  HMMA.16816.F32 R108, R148, R146.reuse, R108 ;  /* 0x00000092946c723c */ /* 0x080ff0000000186c */
[C---:B------:R-:W-:Y:S01]  /*1b670*/  HMMA.16816.F32 R112, R140.reuse, R146, R112 ;  /* 0x000000928c70723c */ /* 0x040fe20000001870 */
[----:B------:R-:W4:Y:S07]  /*1b680*/  LDSM.16.MT88.4 R144, [R139+0x2800] ;  /* 0x002800008b90783b */ /* 0x000f2e0000004200 */
[-C--:B----4-:R-:W-:Y:S08]  /*1b690*/  HMMA.16816.F32 R116, R140, R144.reuse, R116 ;  /* 0x000000908c74723c */ /* 0x090ff00000001874 */
[C---:B------:R-:W-:Y:S04]  /*1b6a0*/  HMMA.16816.F32 R120, R148.reuse, R144, R120 ;  /* 0x000000909478723c */ /* 0x040fe80000001878 */
[----:B------:R-:W-:Y:S02]  /*1b6b0*/  F2FP.F16.F32.PACK_AB R144, R169, R199 ;  /* 0x000000c7a990723e */ /* 0x000fe400000000ff */
[----:B------:R-:W-:Y:S02]  /*1b6c0*/  F2FP.F16.F32.PACK_AB R145, R171, R202 ;  /* 0x000000caab91723e */ /* 0x000fe400000000ff */
[-C--:B------:R-:W-:Y:S01]  /*1b6d0*/  HMMA.16816.F32 R124, R148, R146.reuse, R124 ;  /* 0x00000092947c723c */ /* 0x080fe2000000187c */
[----:B------:R-:W4:Y:S07]  /*1b6e0*/  LDSM.16.MT88.4 R148, [R212+0xd000] ;  /* 0x00d00000d494783b */ /* 0x000f2e0000004200 */
[----:B------:R-:W-:Y:S04]  /*1b6f0*/  HMMA.16816.F32 R128, R140, R146, R128 ;  /* 0x000000928c80723c */ /* 0x000fe80000001880 */
[----:B------:R-:W-:Y:S02]  /*1b700*/  F2FP.F16.F32.PACK_AB R140, R186, R211 ;  /* 0x000000d3ba8c723e */ /* 0x000fe400000000ff */
[----:B------:R-:W-:Y:S02]  /*1b710*/  F2FP.F16.F32.PACK_AB R141, R185, R167 ;  /* 0x000000a7b98d723e */ /* 0x000fe400000000ff */
[----:B------:R-:W-:Y:S02]  /*1b720*/  F2FP.F16.F32.PACK_AB R142, R193, R178 ;  /* 0x000000b2c18e723e */ /* 0x000fe400000000ff */
[----:B------:R-:W-:Y:S02]  /*1b730*/  F2FP.F16.F32.PACK_AB R143, R195, R177 ;  /* 0x000000b1c38f723e */ /* 0x000fe400000000ff */
[----:B------:R-:W-:Y:S02]  /*1b740*/  F2FP.F16.F32.PACK_AB R146, R176, R184 ;  /* 0x000000b8b092723e */ /* 0x000fe400000000ff */
[----:B------:R-:W-:Y:S03]  /*1b750*/  F2FP.F16.F32.PACK_AB R147, R192, R179 ;  /* 0x000000b3c093723e */ /* 0x000fe600000000ff */
[-C--:B----4-:R-:W-:Y:S08]  /*1b760*/  HMMA.16816.F32 R4, R140, R148.reuse, R4 ;  /* 0x000000948c04723c */ /* 0x090ff00000001804 */
[C---:B------:R-:W-:Y:S08]  /*1b770*/  HMMA.16816.F32 R8, R144.reuse, R148, R8 ;  /* 0x000000949008723c */ /* 0x040ff00000001808 */
[-C--:B------:R-:W-:Y:S08]  /*1b780*/  HMMA.16816.F32 R12, R144, R150.reuse, R12 ;  /* 0x00000096900c723c */ /* 0x080ff0000000180c */
[C---:B------:R-:W-:Y:S01]  /*1b790*/  HMMA.16816.F32 R16, R140.reuse, R150, R16 ;  /* 0x000000968c10723c */ /* 0x040fe20000001810 */
[----:B------:R-:W4:Y:S07]  /*1b7a0*/  LDSM.16.MT88.4 R148, [R139+0x1000] ;  /* 0x001000008b94783b */ /* 0x000f2e0000004200 */
[-C--:B------:R-:W-:Y:S08]  /*1b7b0*/  HMMA.16816.F32 R20, R140, R152.reuse, R20 ;  /* 0x000000988c14723c */ /* 0x080ff00000001814 */
        /* <DEDUP_REMOVED lines=9> */
[-C--:B----4-:R-:W-:Y:S01]  /*1b850*/  HMMA.16816.F32 R52, R140, R148.reuse, R52 ;  /* 0x000000948c34723c */ /* 0x090fe20000001834 */
[----:B------:R-:W-:Y:S07]  /*1b860*/  LDSM.16.MT88.4 R216, [R216+0xf800] ;  /* 0x00f80000d8d8783b */ /* 0x000fee0000004200 */
[C---:B------:R-:W-:Y:S08]  /*1b870*/  HMMA.16816.F32 R56, R144.reuse, R148, R56 ;  /* 0x000000949038723c */ /* 0x040ff00000001838 */
[-C--:B------:R-:W-:Y:S03]  /*1b880*/  HMMA.16816.F32 R60, R144, R150.reuse, R60 ;  /* 0x00000096903c723c */ /* 0x080fe6000000183c */
[----:B---3--:R-:W-:Y:S05]  /*1b890*/  IADD3 R244, PT, PT, R244, -0x40, RZ ;  /* 0xffffffc0f4f47810 */ /* 0x008fea0007ffe0ff */
[C---:B------:R-:W-:Y:S01]  /*1b8a0*/  HMMA.16816.F32 R64, R140.reuse, R150, R64 ;  /* 0x000000968c40723c */ /* 0x040fe20000001840 */
[----:B------:R-:W3:Y:S07]  /*1b8b0*/  LDSM.16.MT88.4 R148, [R220+0x3000] ;  /* 0x00300000dc94783b */ /* 0x000eee0000004200 */
[-C--:B-1----:R-:W-:Y:S01]  /*1b8c0*/  HMMA.16816.F32 R68, R140, R152.reuse, R68 ;  /* 0x000000988c44723c */ /* 0x082fe20000001844 */
[----:B------:R-:W-:Y:S07]  /*1b8d0*/  LDSM.16.MT88.4 R220, [R220+0x3800] ;  /* 0x00380000dcdc783b */ /* 0x000fee0000004200 */
        /* <DEDUP_REMOVED lines=9> */
[-C--:B---3--:R-:W-:Y:S01]  /*1b970*/  HMMA.16816.F32 R100, R140, R148.reuse, R100 ;  /* 0x000000948c64723c */ /* 0x088fe20000001864 */
[----:B------:R-:W3:Y:S07]  /*1b980*/  LDSM.16.MT88.4 R212, [R212+0xf800] ;  /* 0x00f80000d4d4783b */ /* 0x000eee0000004200 */
[C---:B------:R-:W-:Y:S08]  /*1b990*/  HMMA.16816.F32 R104, R144.reuse, R148, R104 ;  /* 0x000000949068723c */ /* 0x040ff00000001868 */
[-C--:B------:R-:W-:Y:S08]  /*1b9a0*/  HMMA.16816.F32 R108, R144, R150.reuse, R108 ;  /* 0x00000096906c723c */ /* 0x080ff0000000186c */
        /* <DEDUP_REMOVED lines=8> */
[----:B------:R-:W-:Y:S07]  /*1ba30*/  F2FP.F16.F32.PACK_AB R143, R138, R226 ;  /* 0x000000e28a8f723e */ /* 0x000fee00000000ff */
[-C--:B--2---:R-:W-:Y:S03]  /*1ba40*/  HMMA.16816.F32 R144, R140, R156.reuse, R4 ;  /* 0x0000009c8c90723c */ /* 0x084fe60000001804 */
[----:B------:R-:W-:Y:S01]  /*1ba50*/  MOV R5, R211 ;  /* 0x000000d300057202 */ /* 0x000fe20000000f00 */
[----:B------:R-:W-:Y:S01]  /*1ba60*/  IMAD.MOV.U32 R7, RZ, RZ, R170 ;  /* 0x000000ffff077224 */ /* 0x000fe200078e00aa */
[----:B------:R-:W-:Y:S02]  /*1ba70*/  F2FP.F16.F32.PACK_AB R211, R137, R2 ;  /* 0x0000000289d3723e */ /* 0x000fe400000000ff */
[----:B------:R-:W-:Y:S05]  /*1ba80*/  MOV R6, R171 ;  /* 0x000000ab00067202 */ /* 0x000fea0000000f00 */
[C---:B------:R-:W-:Y:S04]  /*1ba90*/  HMMA.16816.F32 R148, R208.reuse, R156, R8 ;  /* 0x0000009cd094723c */ /* 0x040fe80000001808 */
[----:B------:R-:W-:Y:S01]  /*1baa0*/  MOV R8, R168 ;  /* 0x000000a800087202 */ /* 0x000fe20000000f00 */
[----:B------:R-:W-:Y:S01]  /*1bab0*/  IMAD.MOV.U32 R9, RZ, RZ, R199 ;  /* 0x000000ffff097224 */ /* 0x000fe200078e00c7 */
[----:B------:R-:W-:Y:S02]  /*1bac0*/  MOV R10, R198 ;  /* 0x000000c6000a7202 */ /* 0x000fe40000000f00 */
[-C--:B------:R-:W-:Y:S03]  /*1bad0*/  HMMA.16816.F32 R152, R208, R158.reuse, R12 ;  /* 0x0000009ed098723c */ /* 0x080fe6000000180c */
[----:B------:R-:W-:Y:S01]  /*1bae0*/  MOV R14, R6 ;  /* 0x00000006000e7202 */ /* 0x000fe20000000f00 */
[----:B------:R-:W-:Y:S01]  /*1baf0*/  IMAD.MOV.U32 R15, RZ, RZ, R183 ;  /* 0x000000ffff0f7224 */ /* 0x000fe200078e00b7 */
[----:B------:R-:W-:Y:S01]  /*1bb00*/  MOV R12, R2 ;  /* 0x00000002000c7202 */ /* 0x000fe20000000f00 */
[----:B------:R-:W-:Y:S01]  /*1bb10*/  IMAD.MOV.U32 R2, RZ, RZ, R187 ;  /* 0x000000ffff027224 */ /* 0x000fe200078e00bb */
[----:B------:R-:W-:Y:S01]  /*1bb20*/  MOV R13, R167 ;  /* 0x000000a7000d7202 */ /* 0x000fe20000000f00 */
[C---:B------:R-:W-:Y:S04]  /*1bb30*/  HMMA.16816.F32 R156, R140.reuse, R158, R16 ;  /* 0x0000009e8c9c723c */ /* 0x040fe80000001810 */
[----:B------:R-:W-:Y:S01]  /*1bb40*/  MOV R19, R7 ;  /* 0x0000000700137202 */ /* 0x000fe20000000f00 */
[----:B------:R-:W-:Y:S01]  /*1bb50*/  FADD.FTZ R2, R2, R3 ;  /* 0x0000000302027221 */ /* 0x000fe20000010000 */
[----:B------:R-:W-:Y:S01]  /*1bb60*/  FADD.FTZ R3, R233, R234 ;  /* 0x000000eae9037221 */ /* 0x000fe20000010000 */
[----:B------:R-:W-:Y:S01]  /*1bb70*/  MOV R11, R169 ;  /* 0x000000a9000b7202 */ /* 0x000fe20000000f00 */
[-C--:B------:R-:W-:Y:S01]  /*1bb80*/  HMMA.16816.F32 R160, R140, R172.reuse, R20 ;  /* 0x000000ac8ca0723c */ /* 0x080fe20000001814 */
[----:B------:R2:W5:Y:S02]  /*1bb90*/  LDL.LU R234, [R1+0x8c] ;  /* 0x00008c0001ea7983 */ /* 0x0005640000300800 */
[----:B------:R-:W-:Y:S01]  /*1bba0*/  FADD.FTZ R2, R242, R2 ;  /* 0x00000002f2027221 */ /* 0x000fe20000010000 */
[----:B------:R-:W-:Y:S01]  /*1bbb0*/  MOV R23, R197 ;  /* 0x000000c500177202 */ /* 0x000fe20000000f00 */
[----:B------:R2:W5:Y:S01]  /*1bbc0*/  LDL.LU R233, [R1+0x88] ;  /* 0x0000880001e97983 */ /* 0x0005620000300800 */
[----:B------:R-:W-:Y:S01]  /*1bbd0*/  IMAD.MOV.U32 R18, RZ, RZ, R203 ;  /* 0x000000ffff127224 */ /* 0x000fe200078e00cb */
[----:B------:R-:W-:Y:S01]  /*1bbe0*/  MOV R17, R201 ;  /* 0x000000c900117202 */ /* 0x000fe20000000f00 */
[C---:B------:R-:W-:Y:S01]  /*1bbf0*/  HMMA.16816.F32 R164, R208.reuse, R172, R24 ;  /* 0x000000acd0a4723c */ /* 0x040fe20000001818 */
[----:B------:R-:W1:Y:S03]  /*1bc00*/  S2R R242, SR_TID.X ;  /* 0x0000000000f27919 */ /* 0x000e660000002100 */
[----:B------:R-:W-:Y:S01]  /*1bc10*/  MOV R16, R200 ;  /* 0x000000c800107202 */ /* 0x000fe20000000f00 */
[----:B------:R-:W-:Y:S01]  /*1bc20*/  IMAD.MOV.U32 R25, RZ, RZ, R177 ;  /* 0x000000ffff197224 */ /* 0x000fe200078e00b1 */
[----:B------:R-:W-:Y:S01]  /*1bc30*/  MOV R24, R178 ;  /* 0x000000b200187202 */ /* 0x000fe20000000f00 */
[----:B------:R-:W-:Y:S01]  /*1bc40*/  IMAD.MOV.U32 R21, RZ, RZ, R195 ;  /* 0x000000ffff157224 */ /* 0x000fe200078e00c3 */
[-C--:B------:R-:W-:Y:S03]  /*1bc50*/  HMMA.16816.F32 R168, R208, R174.reuse, R28 ;  /* 0x000000aed0a8723c */ /* 0x080fe6000000181c */
[----:B------:R-:W-:Y:S02]  /*1bc60*/  MOV R28, R186 ;  /* 0x000000ba001c7202 */ /* 0x000fe40000000f00 */
[----:B------:R-:W-:Y:S02]  /*1bc70*/  MOV R29, R185 ;  /* 0x000000b9001d7202 */ /* 0x000fe40000000f00 */
[----:B------:R-:W-:Y:S01]  /*1bc80*/  MOV R31, R179 ;  /* 0x000000b3001f7202 */ /* 0x000fe20000000f00 */
[C---:B------:R-:W-:Y:S04]  /*1bc90*/  HMMA.16816.F32 R172, R140.reuse, R174, R32 ;  /* 0x000000ae8cac723c */ /* 0x040fe80000001820 */
[----:B------:R-:W-:Y:S01]  /*1bca0*/  MOV R26, R176 ;  /* 0x000000b0001a7202 */ /* 0x000fe20000000f00 */
[----:B------:R-:W-:Y:S01]  /*1bcb0*/  IMAD.MOV.U32 R35, RZ, RZ, R5 ;  /* 0x000000ffff237224 */ /* 0x000fe200078e0005 */
[----:B------:R-:W-:Y:S01]  /*1bcc0*/  MOV R34, R202 ;  /* 0x000000ca00227202 */ /* 0x000fe20000000f00 */
[----:B------:R4:W2:Y:S01]  /*1bcd0*/  LDSM.16.MT88.4 R4, [R139+0x3800] ;  /* 0x003800008b04783b */ /* 0x0008a20000004200 */
[-C--:B------:R-:W-:Y:S03]  /*1bce0*/  HMMA.16816.F32 R176, R140, R188.reuse, R36 ;  /* 0x000000bc8cb0723c */ /* 0x080fe60000001824 */
[----:B------:R-:W-:Y:S02]  /*1bcf0*/  MOV R38, R181 ;  /* 0x000000b500267202 */ /* 0x000fe40000000f00 */
[----:B------:R-:W-:Y:S02]  /*1bd00*/  MOV R39, R180 ;  /* 0x000000b400277202 */ /* 0x000fe40000000f00 */
[----:B------:R-:W-:Y:S01]  /*1bd10*/  MOV R32, R182 ;  /* 0x000000b600207202 */ /* 0x000fe20000000f00 */
[----:B------:R-:W-:Y:S01]  /*1bd20*/  IMAD.MOV.U32 R37, RZ, RZ, R38 ;  /* 0x000000ffff257224 */ /* 0x000fe200078e0026 */
[C---:B------:R-:W-:Y:S04]  /*1bd30*/  HMMA.16816.F32 R180, R208.reuse, R188, R40 ;  /* 0x000000bcd0b4723c */ /* 0x040fe80000001828 */
[----:B------:R-:W-:Y:S01]  /*1bd40*/  MOV R33, R194 ;  /* 0x000000c200217202 */ /* 0x000fe20000000f00 */
[----:B-1----:R-:W-:Y:S01]  /*1bd50*/  IMAD.SHL.U32 R243, R242, 0x40, RZ ;  /* 0x00000040f2f37824 */ /* 0x002fe200078e00ff */
        /* <DEDUP_REMOVED lines=17> */
[----:B------:R-:W-:Y:S01]  /*1be70*/  MOV R34, R35 ;  /* 0x0000002300227202 */ /* 0x000fe20000000f00 */
[----:B------:R-:W-:Y:S02]  /*1be80*/  IMAD.MOV.U32 R35, RZ, RZ, R11 ;  /* 0x000000ffff237224 */ /* 0x000fe400078e000b */
[----:B------:R-:W-:Y:S01]  /*1be90*/  FADD.FTZ R11, R240, R3 ;  /* 0x00000003f00b7221 */ /* 0x000fe20000010000 */
[----:B------:R-:W-:Y:S01]  /*1bea0*/  FADD.FTZ R3, R36, R8 ;  /* 0x0000000824037221 */ /* 0x000fe20000010000 */
[----:B------:R-:W-:Y:S01]  /*1beb0*/  FADD.FTZ R8, R32, R0 ;  /* 0x0000000020087221 */ /* 0x000fe20000010000 */
[----:B------:R-:W-:Y:S01]  /*1bec0*/  MOV R30, R184 ;  /* 0x000000b8001e7202 */ /* 0x000fe20000000f00 */
[----:B------:R-:W-:Y:S01]  /*1bed0*/  FADD.FTZ R9, R9, R2 ;  /* 0x0000000209097221 */ /* 0x000fe20000010000 */
[-C--:B------:R-:W-:Y:S01]  /*1bee0*/  HMMA.16816.F32 R184, R208, R190.reuse, R44 ;  /* 0x000000bed0b8723c */ /* 0x080fe2000000182c */
[----:B------:R-:W-:Y:S02]  /*1bef0*/  MOV R240, 0x20 ;  /* 0x0000002000f07802 */ /* 0x000fe40000000f00 */
[----:B------:R-:W-:Y:S01]  /*1bf00*/  FADD.FTZ R8, R14, R8 ;  /* 0x000000080e087221 */ /* 0x000fe20000010000 */
[----:B------:R-:W-:Y:S01]  /*1bf10*/  FADD.FTZ R11, R39, R11 ;  /* 0x0000000b270b7221 */ /* 0x000fe20000010000 */
[----:B------:R-:W2:Y:S01]  /*1bf20*/  LDL.LU R14, [R1+0x58] ;  /* 0x00005800010e7983 */ /* 0x000ea20000300800 */
[----:B------:R-:W-:Y:S01]  /*1bf30*/  FADD.FTZ R10, R10, R3 ;  /* 0x000000030a0a7221 */ /* 0x000fe20000010000 */
[----:B------:R-:W-:Y:S01]  /*1bf40*/  MOV R22, R196 ;  /* 0x000000c400167202 */ /* 0x000fe20000000f00 */
[C---:B------:R-:W-:Y:S04]  /*1bf50*/  HMMA.16816.F32 R188, R140.reuse, R190, R48 ;  /* 0x000000be8cbc723c */ /* 0x040fe80000001830 */
[----:B------:R-:W-:Y:S01]  /*1bf60*/  FADD.FTZ R3, R33, R11 ;  /* 0x0000000b21037221 */ /* 0x000fe20000010000 */
[----:B------:R-:W-:Y:S01]  /*1bf70*/  FADD.FTZ R2, R34, R10 ;  /* 0x0000000a22027221 */ /* 0x000fe20000010000 */
[----:B------:R-:W-:Y:S01]  /*1bf80*/  MOV R20, R193 ;  /* 0x000000c100147202 */ /* 0x000fe20000000f00 */
[----:B------:R-:W-:Y:S01]  /*1bf90*/  FADD.FTZ R0, R35, R9 ;  /* 0x0000000923007221 */ /* 0x000fe20000010000 */
[-C--:B------:R-:W-:Y:S03]  /*1bfa0*/  HMMA.16816.F32 R196, R140, R204.reuse, R52 ;  /* 0x000000cc8cc4723c */ /* 0x080fe60000001834 */
[----:B------:R-:W-:Y:S01]  /*1bfb0*/  MOV R27, R192 ;  /* 0x000000c0001b7202 */ /* 0x000fe20000000f00 */
[----:B------:R-:W-:Y:S01]  /*1bfc0*/  FADD.FTZ R11, R28, R3 ;  /* 0x000000031c0b7221 */ /* 0x000fe20000010000 */
[----:B------:R-:W-:Y:S01]  /*1bfd0*/  FADD.FTZ R10, R29, R2 ;  /* 0x000000021d0a7221 */ /* 0x000fe20000010000 */
[----:B------:R-:W-:Y:S01]  /*1bfe0*/  FADD.FTZ R9, R30, R0 ;  /* 0x000000001e097221 */ /* 0x000fe20000010000 */
[----:B------:R-:W1:Y:S01]  /*1bff0*/  LDC.64 R2, c[0x0][0x3c0] ;  /* 0x0000f000ff027b82 */ /* 0x000e620000000a00 */
        /* <DEDUP_REMOVED lines=8> */
[----:B----4-:R-:W-:Y:S02]  /*1c080*/  MOV R139, R134 ;  /* 0x00000086008b7202 */ /* 0x010fe40000000f00 */
[----:B------:R-:W-:Y:S01]  /*1c090*/  FADD.FTZ R0, R23, R0 ;  /* 0x0000000017007221 */ /* 0x000fe20000010000 */
[C---:B------:R-:W-:Y:S04]  /*1c0a0*/  HMMA.16816.F32 R204, R140.reuse, R206, R64 ;  /* 0x000000ce8ccc723c */ /* 0x040fe80000001840 */
[----:B------:R-:W-:Y:S01]  /*1c0b0*/  FADD.FTZ R11, R231, R8 ;  /* 0x00000008e70b7221 */ /* 0x000fe20000010000 */
[----:B------:R-:W-:Y:S01]  /*1c0c0*/  FADD.FTZ R8, R17, R0 ;  /* 0x0000000011087221 */ /* 0x000fe20000010000 */
[----:B------:R-:W-:Y:S02]  /*1c0d0*/  MOV R132, R135 ;  /* 0x0000008700847202 */ /* 0x000fe40000000f00 */
[-C--:B---3--:R-:W-:Y:S03]  /*1c0e0*/  HMMA.16816.F32 R68, R140, R212.reuse, R68 ;  /* 0x000000d48c44723c */ /* 0x088fe60000001844 */
[----:B------:R-:W-:Y:S01]  /*1c0f0*/  FADD.FTZ R8, R12, R8 ;  /* 0x000000080c087221 */ /* 0x000fe20000010000 */
[----:B-1----:R-:W-:Y:S04]  /*1c100*/  SHF.L.U64.HI R3, R2, 0x7, R3 ;  /* 0x0000000702037819 */ /* 0x002fe80000010203 */
        /* <DEDUP_REMOVED lines=26> */
[----:B------:R-:W-:Y:S03]  /*1c2b0*/  IMAD.MOV.U32 R140, RZ, RZ, R133 ;  /* 0x000000ffff8c7224 */ /* 0x000fe600078e0085 */
        /* <DEDUP_REMOVED lines=12> */
.L_x_616:
[----:B-1-3--:R-:W3:Y:S01]  /*1c380*/  LDL.LU R4, [R1+0x70] ;  /* 0x0000700001047983 */ /* 0x00aee20000300800 */
[----:B------:R-:W-:Y:S01]  /*1c390*/  MOV R67, 0x10 ;  /* 0x0000001000437802 */ /* 0x000fe20000000f00 */
[----:B------:R-:W-:Y:S02]  /*1c3a0*/  UISETP.NE.AND UP3, UPT, UR15, -0x1, UPT ;  /* 0xffffffff0f00788c */ /* 0x000fe4000bf65270 */
[----:B------:R-:W4:Y:S01]  /*1c3b0*/  LDL.LU R8, [R1+0x74] ;  /* 0x0000740001087983 */ /* 0x000f220000300800 */
[----:B------:R-:W1:Y:S01]  /*1c3c0*/  S2UR UR10, SR_CTAID.Y ;  /* 0x00000000000a79c3 */ /* 0x000e620000002600 */
[----:B------:R-:W1:Y:S02]  /*1c3d0*/  LDCU.U8 UR11, c[0x0][0x549] ;  /* 0x0000a920ff0b77ac */ /* 0x000e640008000000 */
[----:B------:R-:W4:Y:S01]  /*1c3e0*/  LDL.LU R7, [R1+0x78] ;  /* 0x0000780001077983 */ /* 0x000f220000300800 */
[----:B------:R-:W1:Y:S03]  /*1c3f0*/  LDCU UR12, c[0x0][0x434] ;  /* 0x00008680ff0c77ac */ /* 0x000e660008000800 */
[----:B--2---:R-:W2:Y:S01]  /*1c400*/  LDL.LU R6, [R1+0x7c] ;  /* 0x00007c0001067983 */ /* 0x004ea20000300800 */
[----:B------:R-:W-:Y:S01]  /*1c410*/  SEL R67, R67, 0xfffffff0, !P1 ;  /* 0xfffffff043437807 */ /* 0x000fe20004800000 */
[----:B------:R-:W1:Y:S02]  /*1c420*/  @!UP3 LDCU.64 UR8, c[0x0][0x400] ;  /* 0x00008000ff08b7ac */ /* 0x000e640008000a00 */
[----:B------:R-:W2:Y:S01]  /*1c430*/  LDL.LU R5, [R1+0x80] ;  /* 0x0000800001057983 */ /* 0x000ea20000300800 */
[----:B------:R-:W-:Y:S01]  /*1c440*/  LOP3.LUT P1, RZ, R242, 0x8, RZ, 0xc0, !PT ;  /* 0x00000008f2ff7812 */ /* 0x000fe2000782c0ff */
[----:B------:R-:W1:Y:S03]  /*1c450*/  @UP3 LDCU.64 UR4, c[0x0][0x408] ;  /* 0x00008100ff0437ac */ /* 0x000e660008000a00 */
[----:B------:R-:W-:Y:S01]  /*1c460*/  SEL R240, R240, 0xffffffe0, !P1 ;  /* 0xffffffe0f0f07807 */ /* 0x000fe20004800000 */
[----:B------:R-:W1:Y:S01]  /*1c470*/  LDCU.U8 UR13, c[0x0][0x548] ;  /* 0x0000a900ff0d77ac */ /* 0x000e620008000000 */
[----:B------:R-:W-:Y:S01]  /*1c480*/  LOP3.LUT P1, RZ, R242, 0x10, RZ, 0xc0, !PT ;  /* 0x00000010f2ff7812 */ /* 0x000fe2000782c0ff */
[----:B-1----:R-:W-:Y:S01]  /*1c490*/  UISETP.NE.AND UP1, UPT, UR11, URZ, UPT ;  /* 0x000000ff0b00728c */ /* 0x002fe2000bf25270 */
[----:B------:R-:W1:Y:S01]  /*1c4a0*/  S2UR UR11, SR_CTAID.X ;  /* 0x00000000000b79c3 */ /* 0x000e620000002500 */
[----:B------:R-:W-:Y:S01]  /*1c4b0*/  UISETP.NE.AND UP2, UPT, UR15, -0x1, UPT ;  /* 0xffffffff0f00788c */ /* 0x000fe2000bf45270 */
[----:B------:R-:W1:Y:S01]  /*1c4c0*/  LDCU UR18, c[0x0][0x434] ;  /* 0x00008680ff1277ac */ /* 0x000e620008000800 */
[----:B------:R-:W-:-:S05]  /*1c4d0*/  @!UP3 UIMAD.WIDE.U32 UR20, UR10, UR8, URZ ;  /* 0x000000080a14b2a5 */ /* 0x000fca000f8e00ff */
[----:B------:R-:W2:Y:S01]  /*1c4e0*/  S2UR UR8, SR_CTAID.Z ;  /* 0x00000000000879c3 */ /* 0x000ea20000002700 */
[----:B------:R-:W-:Y:S01]  /*1c4f0*/  @UP3 UIMAD.WIDE.U32 UR22, UR15, UR4, URZ ;  /* 0x000000040f1632a5 */ /* 0x000fe2000f8e00ff */
[----:B------:R-:W1:Y:S01]  /*1c500*/  @UP1 LDCU UR4, c[0x0][0x430] ;  /* 0x00008600ff0417ac */ /* 0x000e620008000800 */
[----:B------:R-:W-:Y:S02]  /*1c510*/  @!UP3 UIMAD UR9, UR10, UR9, UR21 ;  /* 0x000000090a09b2a4 */ /* 0x000fe4000f8e0215 */
[----:B------:R-:W-:Y:S02]  /*1c520*/  @UP3 UIMAD UR9, UR15, UR5, UR23 ;  /* 0x000000050f0932a4 */ /* 0x000fe4000f8e0217 */
[----:B------:R-:W-:Y:S01]  /*1c530*/  @!UP2 UIMAD UR15, UR10, UR12, URZ ;  /* 0x0000000c0a0fa2a4 */ /* 0x000fe2000f8e02ff */
[----:B------:R-:W-:Y:S01]  /*1c540*/  @!UP3 UMOV UR14, UR20 ;  /* 0x00000014000ebc82 */ /* 0x000fe20008000000 */
[----:B------:R-:W-:Y:S01]  /*1c550*/  UISETP.NE.AND UP0, UPT, UR13, URZ, !UP1 ;  /* 0x000000ff0d00728c */ /* 0x000fe2000cf05270 */
[----:B------:R-:W2:Y:S01]  /*1c560*/  @UP1 LDCU UR19, c[0x0][0x430] ;  /* 0x00008600ff1317ac */ /* 0x000ea20008000800 */
[----:B------:R-:W-:Y:S01]  /*1c570*/  @UP1 UMOV UR5, 0x1 ;  /* 0x0000000100051882 */ /* 0x000fe20000000000 */
[----:B-1----:R-:W-:Y:S01]  /*1c580*/  @UP1 UIMAD UR18, UR4, UR12, URZ ;  /* 0x0000000c041212a4 */ /* 0x002fe2000f8e02ff */
[----:B------:R-:W-:Y:S01]  /*1c590*/  @UP3 UMOV UR14, UR22 ;  /* 0x00000016000e3c82 */ /* 0x000fe20008000000 */
[----:B------:R-:W-:Y:S01]  /*1c5a0*/  USHF.R.S32.HI UR4, URZ, 0x1f, UR15 ;  /* 0x0000001fff047899 */ /* 0x000fe2000801140f */
[----:B---3--:R-:W1:Y:S04]  /*1c5b0*/  SHFL.BFLY PT, R2, R4, 0x2, 0x1f ;  /* 0x0c401f0004027f89 */ /* 0x008e6800000e0000 */
[----:B----4-:R-:W3:Y:S04]  /*1c5c0*/  SHFL.BFLY PT, R0, R8, 0x2, 0x1f ;  /* 0x0c401f0008007f89 */ /* 0x010ee800000e0000 */
[----:B--2---:R-:W2:Y:S01]  /*1c5d0*/  SHFL.BFLY PT, R3, R6, 0x2, 0x1f ;  /* 0x0c401f0006037f89 */ /* 0x004ea200000e0000 */
[----:B------:R-:W-:Y:S01]  /*1c5e0*/  MOV R141, R5 ;  /* 0x00000005008d7202 */ /* 0x000fe20000000f00 */
[----:B-1----:R-:W-:-:S02]  /*1c5f0*/  FADD.FTZ R2, R2, R4 ;  /* 0x0000000402027221 */ /* 0x002fc40000010000 */
[----:B------:R-:W1:Y:S01]  /*1c600*/  SHFL.BFLY PT, R4, R7, 0x2, 0x1f ;  /* 0x0c401f0007047f89 */ /* 0x000e6200000e0000 */
[----:B---3--:R-:W-:Y:S01]  /*1c610*/  FADD.FTZ R0, R0, R8 ;  /* 0x0000000800007221 */ /* 0x008fe20000010000 */
[----:B------:R-:W-:Y:S02]  /*1c620*/  SHF.L.U32 R8, R242, 0x5, RZ ;  /* 0x00000005f2087819 */ /* 0x000fe400000006ff */
[----:B------:R-:W3:Y:S04]  /*1c630*/  SHFL.BFLY PT, R137, R2, 0x1, 0x1f ;  /* 0x0c201f0002897f89 */ /* 0x000ee800000e0000 */
[----:B------:R-:W4:Y:S01]  /*1c640*/  SHFL.BFLY PT, R138, R0, 0x1, 0x1f ;  /* 0x0c201f00008a7f89 */ /* 0x000f2200000e0000 */
[----:B--2---:R-:W-:-:S05]  /*1c650*/  FADD.FTZ R3, R3, R6 ;  /* 0x0000000603037221 */ /* 0x004fca0000010000 */
[----:B------:R-:W2:Y:S01]  /*1c660*/  SHFL.BFLY PT, R139, R3, 0x1, 0x1f ;  /* 0x0c201f00038b7f89 */ /* 0x000ea200000e0000 */
[----:B-1----:R-:W-:Y:S01]  /*1c670*/  FADD.FTZ R4, R4, R7 ;  /* 0x0000000704047221 */ /* 0x002fe20000010000 */
[----:B---3--:R-:W-:-:S04]  /*1c680*/  FADD.FTZ R137, R2, R137 ;  /* 0x0000008902897221 */ /* 0x008fc80000010000 */
[----:B------:R-:W1:Y:S01]  /*1c690*/  SHFL.BFLY PT, R132, R4, 0x1, 0x1f ;  /* 0x0c201f0004847f89 */ /* 0x000e6200000e0000 */
[----:B------:R-:W-:Y:S01]  /*1c6a0*/  SHF.L.U32 R2, R242, 0x1, RZ ;  /* 0x00000001f2027819 */ /* 0x000fe200000006ff */
[----:B----4-:R-:W-:Y:S01]  /*1c6b0*/  FADD.FTZ R138, R0, R138 ;  /* 0x0000008a008a7221 */ /* 0x010fe20000010000 */
[----:B------:R-:W-:Y:S01]  /*1c6c0*/  SHF.L.U32 R0, R242, 0x4, RZ ;  /* 0x00000004f2007819 */ /* 0x000fe200000006ff */
[----:B------:R-:W3:Y:S01]  /*1c6d0*/  MUFU.RCP R5, R137 ;  /* 0x0000008900057308 */ /* 0x000ee20000001000 */
[----:B------:R-:W-:Y:S02]  /*1c6e0*/  LOP3.LUT R6, R2, 0x6, RZ, 0xc0, !PT ;  /* 0x0000000602067812 */ /* 0x000fe400078ec0ff */
[----:B------:R-:W-:Y:S02]  /*1c6f0*/  LOP3.LUT R0, R0, 0x1c0, RZ, 0xc0, !PT ;  /* 0x000001c000007812 */ /* 0x000fe400078ec0ff */
[----:B------:R-:W-:Y:S01]  /*1c700*/  LOP3.LUT R6, R6, 0x7c00, R8, 0xf8, !PT ;  /* 0x00007c0006067812 */ /* 0x000fe200078ef808 */
[----:B--2---:R-:W-:Y:S01]  /*1c710*/  FADD.FTZ R139, R3, R139 ;  /* 0x0000008b038b7221 */ /* 0x004fe20000010000 */
[----:B------:R-:W-:Y:S01]  /*1c720*/  LOP3.LUT R2, R0, 0x38, R2, 0xf8, !PT ;  /* 0x0000003800027812 */ /* 0x000fe200078ef802 */
[----:B------:R-:W2:Y:S01]  /*1c730*/  MUFU.RCP R7, R138 ;  /* 0x0000008a00077308 */ /* 0x000ea20000001000 */
[----:B------:R-:W-:-:S02]  /*1c740*/  FSETP.NE.FTZ.AND P3, PT, R138, RZ, PT ;  /* 0x000000ff8a00720b */ /* 0x000fc40003f75000 */
[----:B------:R-:W-:Y:S02]  /*1c750*/  LOP3.LUT R6, R6, R2, RZ, 0xfc, !PT ;  /* 0x0000000206067212 */ /* 0x000fe400078efcff */
[----:B------:R-:W-:Y:S02]  /*1c760*/  FSETP.NE.FTZ.AND P4, PT, R137, RZ, PT ;  /* 0x000000ff8900720b */ /* 0x000fe40003f95000 */
[----:B------:R-:W-:Y:S02]  /*1c770*/  FSETP.NE.FTZ.AND P0, PT, R139, RZ, PT ;  /* 0x000000ff8b00720b */ /* 0x000fe40003f15000 */
[----:B---3--:R-:W-:Y:S01]  /*1c780*/  FSEL R0, R5, 1, P4 ;  /* 0x3f80000005007808 */ /* 0x008fe20002000000 */
[----:B-1----:R-:W-:-:S04]  /*1c790*/  FADD.FTZ R132, R4, R132 ;  /* 0x0000008404847221 */ /* 0x002fc80000010000 */
[----:B------:R-:W-:Y:S01]  /*1c7a0*/  FMUL.FTZ R144, R0, R144 ;  /* 0x0000009000907220 */ /* 0x000fe20000410000 */
[----:B------:R-:W1:Y:S01]  /*1c7b0*/  MUFU.RCP R8, R132 ;  /* 0x0000008400087308 */ /* 0x000e620000001000 */
[----:B------:R-:W-:Y:S01]  /*1c7c0*/  FSETP.NE.FTZ.AND P2, PT, R132, RZ, PT ;  /* 0x000000ff8400720b */ /* 0x000fe20003f55000 */
[C---:B------:R-:W-:Y:S01]  /*1c7d0*/  FMUL.FTZ R5, R0.reuse, R145 ;  /* 0x0000009100057220 */ /* 0x040fe20000410000 */
[----:B--2---:R-:W-:Y:S01]  /*1c7e0*/  FSEL R2, R7, 1, P3 ;  /* 0x3f80000007027808 */ /* 0x004fe20001800000 */
[C---:B------:R-:W-:Y:S01]  /*1c7f0*/  FMUL.FTZ R156, R0.reuse, R156 ;  /* 0x0000009c009c7220 */ /* 0x040fe20000410000 */
[C---:B------:R-:W-:Y:S01]  /*1c800*/  FMUL.FTZ R3, R0.reuse, R157 ;  /* 0x0000009d00037220 */ /* 0x040fe20000410000 */
[C---:B------:R-:W-:Y:S01]  /*1c810*/  FMUL.FTZ R160, R0.reuse, R160 ;  /* 0x000000a000a07220 */ /* 0x040fe20000410000 */
[C---:B------:R-:W-:Y:S01]  /*1c820*/  FMUL.FTZ R18, R0.reuse, R161 ;  /* 0x000000a100127220 */ /* 0x040fe20000410000 */
[----:B------:R-:W2:Y:S01]  /*1c830*/  MUFU.RCP R7, R139 ;  /* 0x0000008b00077308 */ /* 0x000ea20000001000 */
        /* <DEDUP_REMOVED lines=59> */
[----:B-1----:R-:W-:Y:S02]  /*1cbf0*/  FSEL R8, R8, 1, P2 ;  /* 0x3f80000008087808 */ /* 0x002fe40001000000 */
[----:B--2---:R-:W-:Y:S02]  /*1cc00*/  FSEL R7, R7, 1, P0 ;  /* 0x3f80000007077808 */ /* 0x004fe40000000000 */
        /* <DEDUP_REMOVED lines=11> */
[C---:B-----5:R-:W-:Y:S01]  /*1ccc0*/  FMUL.FTZ R12, R7.reuse, R155 ;  /* 0x0000009b070c7220 */ /* 0x060fe20000410000 */
        /* <DEDUP_REMOVED lines=200> */
.L_x_620:
        /* <DEDUP_REMOVED lines=75> */
.L_x_622:
[----:B------:R-:W-:Y:S05]  /*1de00*/  BSYNC.RECONVERGENT B0 ;  /* 0x0000000000007941 */ /* 0x000fea0003800200 */
.L_x_621:
        /* <DEDUP_REMOVED lines=39> */
.L_x_624:
[----:B------:R-:W-:Y:S05]  /*1e080*/  BSYNC.RECONVERGENT B0 ;  /* 0x0000000000007941 */ /* 0x000fea0003800200 */
.L_x_623:
        /* <DEDUP_REMOVED lines=19> */
.L_x_626:
[----:B------:R-:W-:Y:S05]  /*1e1c0*/  BSYNC.RECONVERGENT B0 ;  /* 0x0000000000007941 */ /* 0x000fea0003800200 */
.L_x_625:
        /* <DEDUP_REMOVED lines=18> */
.L_x_628:
[----:B------:R-:W-:Y:S05]  /*1e2f0*/  BSYNC.RECONVERGENT B0 ;  /* 0x0000000000007941 */ /* 0x000fea0003800200 */
.L_x_627:
        /* <DEDUP_REMOVED lines=18> */
.L_x_630:
[----:B------:R-:W-:Y:S05]  /*1e420*/  BSYNC.RECONVERGENT B0 ;  /* 0x0000000000007941 */ /* 0x000fea0003800200 */
.L_x_629:
        /* <DEDUP_REMOVED lines=18> */
.L_x_632:
[----:B------:R-:W-:Y:S05]  /*1e550*/  BSYNC.RECONVERGENT B0 ;  /* 0x0000000000007941 */ /* 0x000fea0003800200 */
.L_x_631:
        /* <DEDUP_REMOVED lines=18> */
.L_x_634:
[----:B------:R-:W-:Y:S05]  /*1e680*/  BSYNC.RECONVERGENT B0 ;  /* 0x0000000000007941 */ /* 0x000fea0003800200 */
.L_x_633:
        /* <DEDUP_REMOVED lines=18> */
.L_x_636:
[----:B------:R-:W-:Y:S05]  /*1e7b0*/  BSYNC.RECONVERGENT B0 ;  /* 0x0000000000007941 */ /* 0x000fea0003800200 */
.L_x_635:
        /* <DEDUP_REMOVED lines=17> */
.L_x_637:
        /* <DEDUP_REMOVED lines=11> */
.L_x_2848:


//--------------------- .text._ZN5flash16flash_fwd_kernelI23Flash_fwd_kernel_traitsILi128ELi128ELi64ELi4ELb0ELb0EN7cutlass6half_tE19Flash_kernel_traitsILi128ELi128ELi64ELi4ES3_EELb0ELb0ELb1ELb0ELb0ELb0ELb0ELb0EEEvNS_16Flash_fwd_paramsE --------------------------
	.section	.text._ZN5flash16flash_fwd_kernelI23Flash_fwd_kernel_traitsILi128ELi128ELi64ELi4ELb0ELb0EN7cutlass6half_tE19Flash_kernel_traitsILi128ELi128ELi64ELi4ES3_EELb0ELb0ELb1ELb0ELb0ELb0ELb0ELb0EEEvNS_16Flash_fwd_paramsE,"ax",@progbits
	.align	128
        .global         _ZN5flash16flash_fwd_kernelI23Flash_fwd_kernel_traitsILi128ELi128ELi64ELi4ELb0ELb0EN7cutlass6half_tE19Flash_kernel_traitsILi128ELi128ELi64ELi4ES3_EELb0ELb0ELb1ELb0ELb0ELb0ELb0ELb0EEEvNS_16Flash_fwd_paramsE
        .type           _ZN5flash16flash_fwd_kernelI23Flash_fwd_kernel_traitsILi128ELi128ELi64ELi4ELb0ELb0EN7cutlass6half_tE19Flash_kernel_traitsILi128ELi128ELi64ELi4ES3_EELb0ELb0ELb1ELb0ELb0ELb0ELb0ELb0EEEvNS_16Flash_fwd_paramsE,@function
        .size           _ZN5flash16flash_fwd_kernelI23Flash_fwd_kernel_traitsILi128ELi128ELi64ELi4ELb0ELb0EN7cutlass6half_tE19Flash_kernel_traitsILi128ELi128ELi64ELi4ES3_EELb0ELb0ELb1ELb0ELb0ELb0ELb0ELb0EEEvNS_16Flash_fwd_paramsE,(.L_x_2849 - _ZN5flash16flash_fwd_kernelI23Flash_fwd_kernel_traitsILi128ELi128ELi64ELi4ELb0ELb0EN7cutlass6half_tE19Flash_kernel_traitsILi128ELi128ELi64ELi4ES3_EELb0ELb0ELb1ELb0ELb0ELb0ELb0ELb0EEEvNS_16Flash_fwd_paramsE)
        .other          _ZN5flash16flash_fwd_kernelI23Flash_fwd_kernel_traitsILi128ELi128ELi64ELi4ELb0ELb0EN7cutlass6half_tE19Flash_kernel_traitsILi128ELi128ELi64ELi4ES3_EELb0ELb0ELb1ELb0ELb0ELb0ELb0ELb0EEEvNS_16Flash_fwd_paramsE,@"STO_CUDA_ENTRY STV_DEFAULT"
_ZN5flash16flash_fwd_kernelI23Flash_fwd_kernel_traitsILi128ELi128ELi64ELi4ELb0ELb0EN7cutlass6half_tE19Flash_kernel_traitsILi128ELi128ELi64ELi4ES3_EELb0ELb0ELb1ELb0ELb0ELb0ELb0ELb0EEEvNS_16Flash_fwd_paramsE:
.text._ZN5flash16flash_fwd_kernelI23Flash_fwd_kernel_traitsILi128ELi128ELi64ELi4ELb0ELb0EN7cutlass6half_tE19Flash_kernel_traitsILi128ELi128ELi64ELi4ES3_EELb0ELb0ELb1ELb0ELb0ELb0ELb0ELb0EEEvNS_16Flash_fwd_paramsE:
        /* <DEDUP_REMOVED lines=52> */
[----:B------:R-:W-:-:S02]  /*0340*/  UMOV UR13, URZ ;  /* 0x000000ff000d7c82 */ /* 0x000fc40008000000 */
[----:B------:R-:W-:Y:S01]  /*0350*/  UISETP.NE.AND.EX UP1, UPT, UR7, URZ, UPT, UP1 ;  /* 0x000000ff0700728c */ /* 0x000fe2000bf25310 */
[----:B------:R-:W2:Y:S01]  /*0360*/  @!UP0 LDCU UR8, c[0x0][0x43c] ;  /* 0x00008780ff0887ac */ /* 0x000ea20008000800 */
[----:B-1----:R-:W-:-:S09]  /*0370*/  USHF.L.U32 UR26, UR30, 0x7, URZ ;  /* 0x000000071e1a7899 */ /* 0x002fd200080006ff */
        /* <DEDUP_REMOVED lines=16> */
.L_x_638:
[----:B-----5:R-:W-:Y:S01]  /*0480*/  @P0 R2UR UR27, R4 ;  /* 0x00000000041b02ca */ /* 0x020fe200000e0000 */
[----:B------:R-:W-:Y:S01]  /*0490*/  @!UP0 UISETP.NE.U32.AND UP1, UPT, UR4, URZ, UPT ;  /* 0x000000ff0400828c */ /* 0x000fe2000bf25070 */
[----:B------:R-:W-:-:S13]  /*04a0*/  @!P1 EXIT ;  /* 0x000000000000994d */ /* 0x000fda0003800000 */
[----:B------:R-:W1:Y:S01]  /*04b0*/  LDCU UR22, c[0x0][0x504] ;  /* 0x0000a080ff1677ac */ /* 0x000e620008000800 */
[----:B------:R-:W2:Y:S01]  /*04c0*/  S2R R232, SR_TID.X ;  /* 0x0000000000e87919 */ /* 0x000ea20000002100 */
[----:B------:R-:W3:Y:S01]  /*04d0*/  S2UR UR29, SR_CTAID.Z ;  /* 0x00000000001d79c3 */ /* 0x000ee20000002700 */
[----:B------:R-:W-:Y:S01]  /*04e0*/  @!UP0 UISETP.NE.AND.EX UP1, UPT, UR5, URZ, UPT, UP1 ;  /* 0x000000ff0500828c */ /* 0x000fe2000bf25310 */
[----:B------:R-:W4:Y:S03]  /*04f0*/  LDCU UR23, c[0x0][0x508] ;  /* 0x0000a100ff1777ac */ /* 0x000f260008000800 */
[----:B------:R-:W-:Y:S02]  /*0500*/  @!UP0 USEL UR8, UR8, URZ, UP1 ;  /* 0x000000ff08088287 */ /* 0x000fe40008800000 */
[----:B------:R-:W-:Y:S02]  /*0510*/  @UP0 UIADD3 UR27, UPT, UPT, UR27, -UR13, URZ ;  /* 0x8000000d1b1b0290 */ /* 0x000fe4000fffe0ff */
[----:B------:R-:W-:-:S04]  /*0520*/  @!UP0 UIADD3 UR27, UPT, UPT, UR8, UR6, -UR13 ;  /* 0x00000006081b8290 */ /* 0x000fc8000fffe80d */
[----:B------:R-:W-:Y:S02]  /*0530*/  UIADD3 UR7, UPT, UPT, UR27, 0x3f, URZ ;  /* 0x0000003f1b077890 */ /* 0x000fe4000fffe0ff */
[----:B-1----:R-:W-:Y:S02]  /*0540*/  UIADD3 UR22, UPT, UPT, UR28, UR22, URZ ;  /* 0x000000161c167290 */ /* 0x002fe4000fffe0ff */
[----:B------:R-:W-:Y:S02]  /*0550*/  UIADD3 UR5, UPT, UPT, UR7, UR26, -UR28 ;  /* 0x0000001a07057290 */ /* 0x000fe4000fffe81c */
[----:B------:R-:W-:Y:S02]  /*0560*/  UIADD3 UR6, UPT, UPT, -UR22, UR26, UR27 ;  /* 0x0000001a16067290 */ /* 0x000fe4000fffe11b */
[----:B----4-:R-:W-:Y:S02]  /*0570*/  UIADD3 UR5, UPT, UPT, UR5, 0x80, UR23 ;  /* 0x0000008005057890 */ /* 0x010fe4000fffe017 */
[----:B------:R-:W-:-:S02]  /*0580*/  USHF.R.S32.HI UR4, URZ, 0x1f, UR7 ;  /* 0x0000001fff047899 */ /* 0x000fc40008011407 */
[----:B------:R-:W-:Y:S02]  /*0590*/  USHF.R.S32.HI UR19, URZ, 0x1f, UR6 ;  /* 0x0000001fff137899 */ /* 0x000fe40008011406 */
[----:B------:R-:W-:Y:S02]  /*05a0*/  USHF.R.S32.HI UR21, URZ, 0x1f, UR5 ;  /* 0x0000001fff157899 */ /* 0x000fe40008011405 */
[----:B------:R-:W-:Y:S02]  /*05b0*/  ULEA.HI UR4, UR4, UR7, URZ, 0x6 ;  /* 0x0000000704047291 */ /* 0x000fe4000f8f30ff */
[----:B------:R-:W-:Y:S02]  /*05c0*/  ULEA.HI UR19, UR19, UR6, URZ, 0x6 ;  /* 0x0000000613137291 */ /* 0x000fe4000f8f30ff */
        /* <DEDUP_REMOVED lines=9> */
[----:B--23--:R-:W-:Y:S05]  /*0660*/  BRA.U UP0, `(.L_x_639) ;  /* 0x00000015000c7547 */ /* 0x00cfea000b800000 */
        /* <DEDUP_REMOVED lines=11> */
[----:B------:R-:W-:-:S03]  /*0720*/  @UP0 UIMAD UR9, UR20, UR7, UR15 ;  /* 0x00000007140902a4 */ /* 0x000fc6000f8e020f */
        /* <DEDUP_REMOVED lines=14> */
.L_x_640:
        /* <DEDUP_REMOVED lines=8> */
[----:B------:R-:W-:Y:S01]  /*0890*/  VIADD R16, R232, 0x30 ;  /* 0x00000030e8107836 */ /* 0x000fe20000000000 */
[----:B------:R-:W-:Y:S01]  /*08a0*/  IADD3 R2, P0, PT, R12, UR16, RZ ;  /* 0x000000100c027c10 */ /* 0x000fe2000ff1e0ff */
[----:B------:R-:W-:Y:S01]  /*08b0*/  UIADD3 UR28, UPT, UPT, -UR26, UR28, URZ ;  /* 0x0000001c1a1c7290 */ /* 0x000fe2000fffe1ff */
[C---:B------:R-:W-:Y:S01]  /*08c0*/  IADD3 R14, PT, PT, R232.reuse, 0x10, RZ ;  /* 0x00000010e80e7810 */ /* 0x040fe20007ffe0ff */
[----:B------:R-:W-:Y:S01]  /*08d0*/  UISETP.NE.AND UP0, UPT, UR20, -0x1, UPT ;  /* 0xffffffff1400788c */ /* 0x000fe2000bf05270 */
[C---:B------:R-:W-:Y:S01]  /*08e0*/  IADD3 R18, PT, PT, R232.reuse, 0x40, RZ ;  /* 0x00000040e8127810 */ /* 0x040fe20007ffe0ff */
[----:B------:R-:W-:Y:S01]  /*08f0*/  IMAD.X R3, RZ, RZ, UR9, P0 ;  /* 0x00000009ff037e24 */ /* 0x000fe200080e06ff */
[----:B---3--:R-:W-:Y:S01]  /*0900*/  UIMAD UR9, UR29, UR11, URZ ;  /* 0x0000000b1d0972a4 */ /* 0x008fe2000f8e02ff */
[----:B------:R-:W-:Y:S01]  /*0910*/  ISETP.GE.AND P0, PT, R232, UR28, PT ;  /* 0x0000001ce8007c0c */ /* 0x000fe2000bf06270 */
[----:B-1----:R-:W-:Y:S01]  /*0920*/  UIMAD UR6, UR12, UR6, URZ ;  /* 0x000000060c0672a4 */ /* 0x002fe2000f8e02ff */
[----:B------:R-:W-:Y:S01]  /*0930*/  ISETP.GE.AND P3, PT, R14, UR28, PT ;  /* 0x0000001c0e007c0c */ /* 0x000fe2000bf66270 */
[----:B------:R-:W-:Y:S01]  /*0940*/  @!UP1 UIMAD UR9, UR12, UR7, UR9 ;  /* 0x000000070c0992a4 */ /* 0x000fe2000f8e0209 */
[----:B------:R-:W-:Y:S01]  /*0950*/  ISETP.GE.AND P2, PT, R15, UR28, PT ;  /* 0x0000001c0f007c0c */ /* 0x000fe2000bf46270 */
[----:B------:R-:W-:Y:S01]  /*0960*/  USEL UR6, UR6, UR20, !UP0 ;  /* 0x0000001406067287 */ /* 0x000fe2000c000000 */
[----:B--2---:R-:W-:Y:S01]  /*0970*/  IMAD.U32 R0, RZ, RZ, UR4 ;  /* 0x00000004ff007e24 */ /* 0x004fe2000f8e00ff */
[----:B------:R-:W-:Y:S01]  /*0980*/  UIMAD UR26, UR26, UR8, URZ ;  /* 0x000000081a1a72a4 */ /* 0x000fe2000f8e02ff */
[----:B------:R-:W-:Y:S01]  /*0990*/  ISETP.GE.AND P1, PT, R16, UR28, PT ;  /* 0x0000001c10007c0c */ /* 0x000fe2000bf26270 */
[----:B------:R-:W-:Y:S01]  /*09a0*/  USHF.R.S32.HI UR4, URZ, 0x1f, UR6 ;  /* 0x0000001fff047899 */ /* 0x000fe20008011406 */
[----:B------:R-:W-:Y:S01]  /*09b0*/  IMAD.WIDE.U32 R10, R0, UR29, R2 ;  /* 0x0000001d000a7c25 */ /* 0x000fe2000f8e0002 */
[----:B------:R-:W-:Y:S01]  /*09c0*/  USEL UR6, UR6, URZ, UP1 ;  /* 0x000000ff06067287 */ /* 0x000fe20008800000 */
[----:B------:R-:W-:Y:S01]  /*09d0*/  ISETP.GE.AND P4, PT, R18, UR28, PT ;  /* 0x0000001c12007c0c */ /* 0x000fe2000bf86270 */
[----:B------:R-:W-:Y:S01]  /*09e0*/  USEL UR4, UR4, URZ, UP1 ;  /* 0x000000ff04047287 */ /* 0x000fe20008800000 */
[----:B------:R-:W-:Y:S01]  /*09f0*/  IMAD.U32 R0, RZ, RZ, UR5 ;  /* 0x00000005ff007e24 */ /* 0x000fe2000f8e00ff */
[----:B------:R-:W-:Y:S01]  /*0a00*/  USHF.R.S32.HI UR5, URZ, 0x1f, UR9 ;  /* 0x0000001fff057899 */ /* 0x000fe20008011409 */
[----:B------:R-:W-:Y:S01]  /*0a10*/  VIADD R20, R232, 0x50 ;  /* 0x00000050e8147836 */ /* 0x000fe20000000000 */
[----:B------:R-:W-:Y:S01]  /*0a20*/  USHF.R.S32.HI UR10, URZ, 0x1f, UR26 ;  /* 0x0000001fff0a7899 */ /* 0x000fe2000801141a */
[----:B------:R-:W-:Y:S01]  /*0a30*/  IMAD R9, R0, UR29, R11 ;  /* 0x0000001d00097c24 */ /* 0x000fe2000f8e020b */
[----:B------:R-:W-:Y:S01]  /*0a40*/  UIADD3 UR9, UP1, UP0, UR26, UR6, UR9 ;  /* 0x000000061a097290 */ /* 0x000fe2000f83e009 */
[----:B------:R-:W-:Y:S01]  /*0a50*/  LOP3.LUT R13, R12, 0x40, RZ, 0xfc, !PT ;  /* 0x000000400c0d7812 */ /* 0x000fe200078efcff */
[----:B------:R-:W-:-:S02]  /*0a60*/  UIMAD.WIDE.U32 UR30, UR30, 0x80, URZ ;  /* 0x000000801e1e78a5 */ /* 0x000fc4000f8e00ff */
[----:B------:R-:W-:-:S04]  /*0a70*/  UIADD3.X UR10, UPT, UPT, UR10, UR4, UR5, UP1, UP0 ;  /* 0x000000040a0a7290 */ /* 0x000fc80008fe0405 */
[----:B------:R-:W-:Y:S01]  /*0a80*/  LOP3.LUT R7, R232, UR30, RZ, 0xfc, !PT ;  /* 0x0000001ee8077c12 */ /* 0x000fe2000f8efcff */
[----:B------:R-:W-:Y:S07]  /*0a90*/  @P0 BRA `(.L_x_642) ;  /* 0x0000000000380947 */ /* 0x000fee0003800000 */
        /* <DEDUP_REMOVED lines=12> */
[----:B------:R1:W-:Y:S04]  /*0b60*/  @!P6 STG.E.128 desc[UR24][R2.64], RZ ;  /* 0x000000ff0200e986 */ /* 0x0003e8000c101d18 */
[----:B------:R1:W-:Y:S02]  /*0b70*/  @!P5 STG.E.128 desc[UR24][R2.64+0x80], RZ ;  /* 0x000080ff0200d986 */ /* 0x0003e4000c101d18 */
.L_x_642:
[----:B------:R-:W-:Y:S05]  /*0b80*/  BSYNC.RECONVERGENT B0 ;  /* 0x0000000000007941 */ /* 0x000fea0003800200 */
.L_x_641:
[----:B------:R-:W-:Y:S01]  /*0b90*/  BSSY.RECONVERGENT B0, `(.L_x_643) ;  /* 0x0000015000007945 */ /* 0x000fe20003800200 */
[----:B------:R-:W-:Y:S02]  /*0ba0*/  ISETP.GE.AND P0, PT, R20, UR28, PT ;  /* 0x0000001c14007c0c */ /* 0x000fe4000bf06270 */
[----:B------:R-:W-:Y:S01]  /*0bb0*/  IADD3 R19, PT, PT, R232, 0x60, RZ ;  /* 0x00000060e8137810 */ /* 0x000fe20007ffe0ff */
[----:B------:R-:W-:Y:S05]  /*0bc0*/  @P3 BRA `(.L_x_644) ;  /* 0x0000000000443947 */ /* 0x000fea0003800000 */
[----:B------:R-:W2:Y:S01]  /*0bd0*/  LDCU.64 UR6, c[0x0][0x408] ;  /* 0x00008100ff0677ac */ /* 0x000ea20008000a00 */
[----:B------:R-:W-:Y:S01]  /*0be0*/  IADD3 R6, P3, PT, R7, 0x10, RZ ;  /* 0x0000001007067810 */ /* 0x000fe20007f7e0ff */
[----:B-1----:R-:W-:Y:S01]  /*0bf0*/  IMAD.MOV.U32 R2, RZ, RZ, R10 ;  /* 0x000000ffff027224 */ /* 0x002fe200078e000a */
        /* <DEDUP_REMOVED lines=14> */
.L_x_644:
[----:B------:R-:W-:Y:S05]  /*0ce0*/  BSYNC.RECONVERGENT B0 ;  /* 0x0000000000007941 */ /* 0x000fea0003800200 */
.L_x_643:
[----:B------:R-:W-:Y:S01]  /*0cf0*/  BSSY.RECONVERGENT B0, `(.L_x_645) ;  /* 0x0000015000007945 */ /* 0x000fe20003800200 */
[----:B------:R-:W-:Y:S02]  /*0d00*/  ISETP.GE.AND P3, PT, R19, UR28, PT ;  /* 0x0000001c13007c0c */ /* 0x000fe4000bf66270 */
[----:B------:R-:W-:Y:S01]  /*0d10*/  IADD3 R17, PT, PT, R232, 0x70, RZ ;  /* 0x00000070e8117810 */ /* 0x000fe20007ffe0ff */
[----:B------:R-:W-:Y:S05]  /*0d20*/  @P2 BRA `(.L_x_646) ;  /* 0x0000000000442947 */ /* 0x000fea0003800000 */
[----:B------:R-:W3:Y:S01]  /*0d30*/  LDCU.64 UR6, c[0x0][0x408] ;  /* 0x00008100ff0677ac */ /* 0x000ee20008000a00 */
[----:B------:R-:W-:Y:S01]  /*0d40*/  IADD3 R6, P2, PT, R7, 0x20, RZ ;  /* 0x0000002007067810 */ /* 0x000fe20007f5e0ff */
[----:B-12---:R-:W-:Y:S01]  /*0d50*/  IMAD.MOV.U32 R2, RZ, RZ, R10 ;  /* 0x000000ffff027224 */ /* 0x006fe200078e000a */
[----:B------:R-:W-:Y:S01]  /*0d60*/  MOV R3, R9 ;  /* 0x0000000900037202 */ /* 0x000fe20000000f00 */
[----:B------:R-:W1:Y:S02]  /*0d70*/  LDCU UR11, c[0x0][0x440] ;  /* 0x00008800ff0b77ac */ /* 0x000e640008000800 */
[----:B------:R-:W-:Y:S01]  /*0d80*/  IMAD.X R0, RZ, RZ, UR31, P2 ;  /* 0x0000001fff007e24 */ /* 0x000fe200090e06ff */
        /* <DEDUP_REMOVED lines=11> */
.L_x_646:
[----:B------:R-:W-:Y:S05]  /*0e40*/  BSYNC.RECONVERGENT B0 ;  /* 0x0000000000007941 */ /* 0x000fea0003800200 */
.L_x_645:
[----:B------:R-:W-:Y:S01]  /*0e50*/  BSSY.RECONVERGENT B0, `(.L_x_647) ;  /* 0x0000014000007945 */ /* 0x000fe20003800200 */
[----:B------:R-:W-:-:S03]  /*0e60*/  ISETP.GE.AND P2, PT, R17, UR28, PT ;  /* 0x0000001c11007c0c */ /* 0x000fc6000bf46270 */
        /* <DEDUP_REMOVED lines=18> */
.L_x_648:
[----:B------:R-:W-:Y:S05]  /*0f90*/  BSYNC.RECONVERGENT B0 ;  /* 0x0000000000007941 */ /* 0x000fea0003800200 */
.L_x_647:
[----:B------:R-:W-:Y:S01]  /*0fa0*/  BSSY.RECONVERGENT B0, `(.L_x_649) ;  /* 0x0000014000007945 */ /* 0x000fe20003800200 */
[----:B------:R-:W-:-:S03]  /*0fb0*/  ISETP.NE.AND P1, PT, R12, RZ, PT ;  /* 0x000000ff0c00720c */ /* 0x000fc60003f25270 */
[----:B------:R-:W-:Y:S10]  /*0fc0*/  @P4 BRA `(.L_x_650) ;  /* 0x0000000000444947 */ /* 0x000ff40003800000 */
        /* <DEDUP_REMOVED lines=17> */
.L_x_650:
[----:B------:R-:W-:Y:S05]  /*10e0*/  BSYNC.RECONVERGENT B0 ;  /* 0x0000000000007941 */ /* 0x000fea0003800200 */
.L_x_649:
[----:B------:R-:W-:Y:S01]  /*10f0*/  BSSY.RECONVERGENT B0, `(.L_x_651) ;  /* 0x0000014000007945 */ /* 0x000fe20003800200 */
[----:B------:R-:W-:-:S03]  /*1100*/  ISETP.GE.OR P5, PT, R232, UR28, P1 ;  /* 0x0000001ce8007c0c */ /* 0x000fc60008fa6670 */
        /* <DEDUP_REMOVED lines=18> */
.L_x_652:
[----:B------:R-:W-:Y:S05]  /*1230*/  BSYNC.RECONVERGENT B0 ;  /* 0x0000000000007941 */ /* 0x000fea0003800200 */
.L_x_651:
        /* <DEDUP_REMOVED lines=20> */
.L_x_654:
[----:B------:R-:W-:Y:S05]  /*1380*/  BSYNC.RECONVERGENT B0 ;  /* 0x0000000000007941 */ /* 0x000fea0003800200 */
.L_x_653:
        /* <DEDUP_REMOVED lines=20> */
.L_x_656:
[----:B------:R-:W-:Y:S05]  /*14d0*/  BSYNC.RECONVERGENT B0 ;  /* 0x0000000000007941 */ /* 0x000fea0003800200 */
.L_x_655:
[----:B------:R-:W-:Y:S04]  /*14e0*/  BSSY.RECONVERGENT B0, `(.L_x_657) ;  /* 0x000000a000007945 */ /* 0x000fe80003800200 */
[----:B------:R-:W-:Y:S05]  /*14f0*/  @P5 BRA `(.L_x_658) ;  /* 0x0000000000205947 */ /* 0x000fea0003800000 */
[----:B------:R-:W5:Y:S01]  /*1500*/  LDCU.64 UR4, c[0x0][0x420] ;  /* 0x00008400ff0477ac */ /* 0x000f620008000a00 */
[----:B------:R-:W-:-:S05]  /*1510*/  IMAD R0, R232, UR8, RZ ;  /* 0x00000008e8007c24 */ /* 0x000fca000f8e02ff */
[----:B-1234-:R-:W-:-:S04]  /*1520*/  IADD3 R3, P2, PT, R0, UR9, RZ ;  /* 0x0000000900037c10 */ /* 0x01efc8000ff5e0ff */
[----:B------:R-:W-:Y:S02]  /*1530*/  LEA.HI.X.SX32 R0, R0, UR10, 0x1, P2 ;  /* 0x0000000a00007c11 */ /* 0x000fe400090f0eff */
[----:B-----5:R-:W-:-:S04]  /*1540*/  LEA R2, P2, R3, UR4, 0x2 ;  /* 0x0000000403027c11 */ /* 0x020fc8000f8410ff */
[----:B------:R-:W-:Y:S01]  /*1550*/  LEA.HI.X R3, R3, UR5, R0, 0x2, P2 ;  /* 0x0000000503037c11 */ /* 0x000fe200090f1400 */
[----:B------:R-:W-:-:S05]  /*1560*/  IMAD.MOV.U32 R0, RZ, RZ, 0x7f800000 ;  /* 0x7f800000ff007424 */ /* 0x000fca00078e00ff */
[----:B------:R1:W-:Y:S03]  /*1570*/  STG.E desc[UR24][R2.64], R0 ;  /* 0x0000000002007986 */ /* 0x0003e6000c101918 */
.L_x_658:
[----:B------:R-:W-:Y:S05]  /*1580*/  BSYNC.RECONVERGENT B0 ;  /* 0x0000000000007941 */ /* 0x000fea0003800200 */
.L_x_657:
[----:B------:R-:W-:Y:S01]  /*1590*/  BSSY.RECONVERGENT B0, `(.L_x_659) ;  /* 0x000000f000007945 */ /* 0x000fe20003800200 */
[----:B------:R-:W-:Y:S02]  /*15a0*/  ISETP.GE.OR P5, PT, R16, UR28, P1 ;  /* 0x0000001c10007c0c */ /* 0x000fe40008fa6670 */
[----:B------:R-:W-:Y:S02]  /*15b0*/  ISETP.GE.OR P4, PT, R18, UR28, P1 ;  /* 0x0000001c12007c0c */ /* 0x000fe40008f86670 */
[----:B------:R-:W-:Y:S02]  /*15c0*/  ISETP.GE.OR P3, PT, R20, UR28, P1 ;  /* 0x0000001c14007c0c */ /* 0x000fe40008f66670 */
[----:B------:R-:W-:Y:S02]  /*15d0*/  ISETP.GE.OR P2, PT, R19, UR28, P1 ;  /* 0x0000001c13007c0c */ /* 0x000fe40008f46670 */
[----:B------:R-:W-:Y:S01]  /*15e0*/  ISETP.GE.OR P1, PT, R17, UR28, P1 ;  /* 0x0000001c11007c0c */ /* 0x000fe20008f26670 */
[----:B------:R-:W-:-:S12]  /*15f0*/  @P0 BRA `(.L_x_660) ;  /* 0x0000000000200947 */ /* 0x000fd80003800000 */
[----:B------:R-:W5:Y:S01]  /*1600*/  LDCU.64 UR4, c[0x0][0x420] ;  /* 0x00008400ff0477ac */ /* 0x000f620008000a00 */
[----:B-1----:R-:W-:-:S05]  /*1610*/  IMAD R0, R14, UR8, RZ ;  /* 0x000000080e007c24 */ /* 0x002fca000f8e02ff */
[----:B--234-:R-:W-:-:S04]  /*1620*/  IADD3 R3, P0, PT, R0, UR9, RZ ;  /* 0x0000000900037c10 */ /* 0x01cfc8000ff1e0ff */
[----:B------:R-:W-:Y:S02]  /*1630*/  LEA.HI.X.SX32 R0, R0, UR10, 0x1, P0 ;  /* 0x0000000a00007c11 */ /* 0x000fe400080f0eff */
[----:B-----5:R-:W-:-:S04]  /*1640*/  LEA R2, P0, R3, UR4, 0x2 ;  /* 0x0000000403027c11 */ /* 0x020fc8000f8010ff */
[----:B------:R-:W-:Y:S01]  /*1650*/  LEA.HI.X R3, R3, UR5, R0, 0x2, P0 ;  /* 0x0000000503037c11 */ /* 0x000fe200080f1400 */
[----:B------:R-:W-:-:S05]  /*1660*/  IMAD.MOV.U32 R0, RZ, RZ, 0x7f800000 ;  /* 0x7f800000ff007424 */ /* 0x000fca00078e00ff */
[----:B------:R1:W-:Y:S03]  /*1670*/  STG.E desc[UR24][R2.64], R0 ;  /* 0x0000000002007986 */ /* 0x0003e6000c101918 */
.L_x_660:
[----:B------:R-:W-:Y:S05]  /*1680*/  BSYNC.RECONVERGENT B0 ;  /* 0x0000000000007941 */ /* 0x000fea0003800200 */
.L_x_659:
[----:B------:R-:W-:Y:S04]  /*1690*/  BSSY.RECONVERGENT B0, `(.L_x_661) ;  /* 0x000000a000007945 */ /* 0x000fe80003800200 */
[----:B------:R-:W-:Y:S05]  /*16a0*/  @P6 BRA `(.L_x_662) ;  /* 0x0000000000206947 */ /* 0x000fea0003800000 */
        /* <DEDUP_REMOVED lines=8> */
.L_x_662:
[----:B------:R-:W-:Y:S05]  /*1730*/  BSYNC.RECONVERGENT B0 ;  /* 0x0000000000007941 */ /* 0x000fea0003800200 */
.L_x_661:
        /* <DEDUP_REMOVED lines=10> */
.L_x_664:
[----:B------:R-:W-:Y:S05]  /*17e0*/  BSYNC.RECONVERGENT B0 ;  /* 0x0000000000007941 */ /* 0x000fea0003800200 */
.L_x_663:
        /* <DEDUP_REMOVED lines=10> */
.L_x_666:
[----:B------:R-:W-:Y:S05]  /*1890*/  BSYNC.RECONVERGENT B0 ;  /* 0x0000000000007941 */ /* 0x000fea0003800200 */
.L_x_665:
        /* <DEDUP_REMOVED lines=10> */
.L_x_668:
[----:B------:R-:W-:Y:S05]  /*1940*/  BSYNC.RECONVERGENT B0 ;  /* 0x0000000000007941 */ /* 0x000fea0003800200 */
.L_x_667:
        /* <DEDUP_REMOVED lines=10> */
.L_x_670:
[----:B------:R-:W-:Y:S05]  /*19f0*/  BSYNC.RECONVERGENT B0 ;  /* 0x0000000000007941 */ /* 0x000fea0003800200 */
.L_x_669:
[----:B------:R-:W-:Y:S05]  /*1a00*/  @P1 EXIT ;  /* 0x000000000000194d */ /* 0x000fea0003800000 */
[----:B------:R-:W5:Y:S01]  /*1a10*/  LDCU.64 UR4, c[0x0][0x420] ;  /* 0x00008400ff0477ac */ /* 0x000f620008000a00 */
[----:B-1----:R-:W-:-:S05]  /*1a20*/  IMAD R0, R17, UR8, RZ ;  /* 0x0000000811007c24 */ /* 0x002fca000f8e02ff */
[----:B--234-:R-:W-:-:S04]  /*1a30*/  IADD3 R3, P0, PT, R0, UR9, RZ ;  /* 0x0000000900037c10 */ /* 0x01cfc8000ff1e0ff */
[----:B------:R-:W-:Y:S02]  /*1a40*/  LEA.HI.X.SX32 R0, R0, UR10, 0x1, P0 ;  /* 0x0000000a00007c11 */ /* 0x000fe400080f0eff */
[----:B-----5:R-:W-:-:S04]  /*1a50*/  LEA R2, P0, R3, UR4, 0x2 ;  /* 0x0000000403027c11 */ /* 0x020fc8000f8010ff */
[----:B------:R-:W-:Y:S01]  /*1a60*/  LEA.HI.X R3, R3, UR5, R0, 0x2, P0 ;  /* 0x0000000503037c11 */ /* 0x000fe200080f1400 */
[----:B------:R-:W-:-:S05]  /*1a70*/  IMAD.MOV.U32 R0, RZ, RZ, 0x7f800000 ;  /* 0x7f800000ff007424 */ /* 0x000fca00078e00ff */
[----:B------:R-:W-:Y:S01]  /*1a80*/  STG.E desc[UR24][R2.64], R0 ;  /* 0x0000000002007986 */ /* 0x000fe2000c101918 */
[----:B------:R-:W-:Y:S05]  /*1a90*/  EXIT ;  /* 0x000000000000794d */ /* 0x000fea0003800000 */
.L_x_639:
[----:B------:R-:W-:Y:S02]  /*1aa0*/  UISETP.NE.AND UP0, UPT, UR20, -0x1, UPT ;  /* 0xffffffff1400788c */ /* 0x000fe4000bf05270 */
[----:B------:R-:W-:-:S09]  /*1ab0*/  UISETP.NE.AND UP1, UPT, UR17, -0x1, UPT ;  /* 0xffffffff1100788c */ /* 0x000fd2000bf25270 */
[----:B------:R-:W1:Y:S01]  /*1ac0*/  @!UP0 LDCU.64 UR6, c[0x0][0x398] ;  /* 0x00007300ff0687ac */ /* 0x000e620008000a00 */
[----:B------:R-:W2:Y:S01]  /*1ad0*/  @UP0 LDCU.64 UR4, c[0x0][0x3b0] ;  /* 0x00007600ff0407ac */ /* 0x000ea20008000a00 */
[----:B-1----:R-:W-:Y:S02]  /*1ae0*/  @!UP0 UIMAD.WIDE.U32 UR14, UR12, UR6, URZ ;  /* 0x000000060c0e82a5 */ /* 0x002fe4000f8e00ff */
[----:B--2---:R-:W-:Y:S02]  /*1af0*/  @UP0 UIMAD.WIDE.U32 UR8, UR20, UR4, URZ ;  /* 0x00000004140802a5 */ /* 0x004fe4000f8e00ff */
[----:B------:R-:W-:Y:S02]  /*1b00*/  @!UP0 UIMAD UR16, UR12, UR7, UR15 ;  /* 0x000000070c1082a4 */ /* 0x000fe4000f8e020f */
[----:B------:R-:W-:-:S03]  /*1b10*/  @UP0 UIMAD UR16, UR20, UR5, UR9 ;  /* 0x00000005141002a4 */ /* 0x000fc6000f8e0209 */
[----:B------:R-:W-:Y:S01]  /*1b20*/  @UP0 UMOV UR14, UR8 ;  /* 0x00000008000e0c82 */ /* 0x000fe20008000000 */
[----:B------:R-:W-:Y:S08]  /*1b30*/  BRA.U UP1, `(.L_x_671) ;  /* 0x00000001012c7547 */ /* 0x000ff0000b800000 */
        /* <DEDUP_REMOVED lines=11> */
.L_x_671:
[----:B------:R-:W1:Y:S01]  /*1bf0*/  LDCU.64 UR10, c[0x0][0x3b8] ;  /* 0x00007700ff0a77ac */ /* 0x000e620008000a00 */
[----:B------:R-:W-:-:S04]  /*1c00*/  UIADD3 UR15, UPT, UPT, UR13, UR17, URZ ;  /* 0x000000110d0f7290 */ /* 0x000fc8000fffe0ff */
[----:B-1----:R-:W-:Y:S02]  /*1c10*/  UIMAD.WIDE.U32 UR32, UR15, UR10, URZ ;  /* 0x0000000a0f2072a5 */ /* 0x002fe4000f8e00ff */
[----:B------:R-:W-:-:S04]  /*1c20*/  UIMAD UR15, UR15, UR11, URZ ;  /* 0x0000000b0f0f72a4 */ /* 0x000fc8000f8e02ff */
[----:B------:R-:W-:Y:S02]  /*1c30*/  UIADD3 UR15, UPT, UPT, UR33, UR15, URZ ;  /* 0x0000000f210f7290 */ /* 0x000fe4000fffe0ff */
.L_x_672:
[----:B------:R-:W1:Y:S01]  /*1c40*/  LDC R5, c[0x0][0x3e8] ;  /* 0x0000fa00ff057b82 */ /* 0x000e620000000800 */
[----:B------:R-:W2:Y:S01]  /*1c50*/  S2R R6, SR_CTAID.Z ;  /* 0x0000000000067919 */ /* 0x000ea20000002700 */
[----:B-1----:R-:W-:-:S04]  /*1c60*/  IABS R4, R5 ;  /* 0x0000000500047213 */ /* 0x002fc80000000000 */
[----:B------:R-:W1:Y:S01]  /*1c70*/  I2F.RP R2, R4 ;  /* 0x0000000400027306 */ /* 0x000e620000209400 */
[----:B--2---:R-:W-:-:S07]  /*1c80*/  IABS R6, R6 ;  /* 0x0000000600067213 */ /* 0x004fce0000000000 */
        /* <DEDUP_REMOVED lines=34> */
.L_x_673:
[----:B------:R-:W1:Y:S01]  /*1eb0*/  LDCU.64 UR8, c[0x0][0x3c0] ;  /* 0x00007800ff0877ac */ /* 0x000e620008000a00 */
[----:B------:R-:W-:-:S04]  /*1ec0*/  UIADD3 UR13, UPT, UPT, UR13, UR17, URZ ;  /* 0x000000110d0d7290 */ /* 0x000fc8000fffe0ff */
[----:B-1----:R-:W-:Y:S02]  /*1ed0*/  UIMAD.WIDE.U32 UR34, UR13, UR8, URZ ;  /* 0x000000080d2272a5 */ /* 0x002fe4000f8e00ff */
[----:B------:R-:W-:-:S04]  /*1ee0*/  UIMAD UR13, UR13, UR9, URZ ;  /* 0x000000090d0d72a4 */ /* 0x000fc8000f8e02ff */
[----:B------:R-:W-:-:S12]  /*1ef0*/  UIADD3 UR17, UPT, UPT, UR35, UR13, URZ ;  /* 0x0000000d23117290 */ /* 0x000fd8000fffe0ff */
.L_x_674:
[--C-:B------:R-:W-:Y:S01]  /*1f00*/  SHF.R.U32.HI R11, RZ, 0x3, R232.reuse ;  /* 0x00000003ff0b7819 */ /* 0x100fe200000116e8 */
[----:B------:R-:W-:Y:S01]  /*1f10*/  IMAD.SHL.U32 R4, R232, 0x8, RZ ;  /* 0x00000008e8047824 */ /* 0x000fe200078e00ff */
[----:B------:R-:W-:Y:S01]  /*1f20*/  UIADD3 UR18, UPT, UPT, -UR26, UR28, URZ ;  /* 0x0000001c1a127290 */ /* 0x000fe2000fffe1ff */
[----:B------:R-:W1:Y:S01]  /*1f30*/  S2UR UR31, SR_CgaCtaId ;  /* 0x00000000001f79c3 */ /* 0x000e620000008800 */
[----:B------:R-:W2:Y:S01]  /*1f40*/  LDCU.64 UR12, c[0x0][0x3c8] ;  /* 0x00007900ff0c77ac */ /* 0x000ea20008000a00 */
[C---:B------:R-:W-:Y:S01]  /*1f50*/  VIADD R2, R11.reuse, 0x50 ;  /* 0x000000500b027836 */ /* 0x040fe20000000000 */
[C---:B------:R-:W-:Y:S01]  /*1f60*/  LOP3.LUT R0, R4.reuse, 0x1f8, RZ, 0xc0, !PT ;  /* 0x000001f804007812 */ /* 0x040fe200078ec0ff */
[C---:B------:R-:W-:Y:S01]  /*1f70*/  VIADD R3, R11.reuse, 0x40 ;  /* 0x000000400b037836 */ /* 0x040fe20000000000 */
[----:B------:R-:W-:Y:S01]  /*1f80*/  LOP3.LUT R228, R4, 0x38, RZ, 0xc0, !PT ;  /* 0x0000003804e47812 */ /* 0x000fe200078ec0ff */
[----:B------:R-:W3:Y:S01]  /*1f90*/  LDCU.128 UR4, c[0x0][0x3d0] ;  /* 0x00007a00ff0477ac */ /* 0x000ee20008000c00 */
[----:B------:R-:W-:Y:S01]  /*1fa0*/  ISETP.GE.AND P2, PT, R2, UR18, PT ;  /* 0x0000001202007c0c */ /* 0x000fe2000bf46270 */
[----:B------:R4:W-:Y:S01]  /*1fb0*/  STL [R1+0x70], R4 ;  /* 0x0000700401007387 */ /* 0x0009e20000100800 */
[----:B------:R-:W-:Y:S01]  /*1fc0*/  LOP3.LUT R2, R4, 0x1e00, RZ, 0xc0, !PT ;  /* 0x00001e0004027812 */ /* 0x000fe200078ec0ff */
[----:B------:R-:W-:Y:S01]  /*1fd0*/  VIADD R15, R11, 0x10 ;  /* 0x000000100b0f7836 */ /* 0x000fe20000000000 */
[----:B------:R-:W-:Y:S01]  /*1fe0*/  LOP3.LUT R0, R0, 0x38, R232, 0x78, !PT ;  /* 0x0000003800007812 */ /* 0x000fe200078e78e8 */
[----:B------:R-:W-:Y:S01]  /*1ff0*/  BSSY.RECONVERGENT B0, `(.L_x_675) ;  /* 0x000004a000007945 */ /* 0x000fe20003800200 */
[----:B------:R-:W-:Y:S01]  /*2000*/  ISETP.GE.AND P3, PT, R3, UR18, PT ;  /* 0x0000001203007c0c */ /* 0x000fe2000bf66270 */
[C---:B------:R-:W-:Y:S01]  /*2010*/  VIADD R3, R11.reuse, 0x60 ;  /* 0x000000600b037836 */ /* 0x040fe20000000000 */
[----:B------:R-:W-:Y:S01]  /*2020*/  LOP3.LUT R236, R0, R2, RZ, 0xfc, !PT ;  /* 0x0000000200ec7212 */ /* 0x000fe200078efcff */
[----:B------:R-:W-:Y:S01]  /*2030*/  VIADD R14, R11, 0x20 ;  /* 0x000000200b0e7836 */ /* 0x000fe20000000000 */
[----:B------:R-:W-:-:S02]  /*2040*/  IADD3 R2, P4, PT, R228, UR34, RZ ;  /* 0x00000022e4027c10 */ /* 0x000fc4000ff9e0ff */
[C---:B------:R-:W-:Y:S01]  /*2050*/  IADD3 R8, P0, PT, R228.reuse, UR14, RZ ;  /* 0x0000000ee4087c10 */ /* 0x040fe2000ff1e0ff */
[----:B--2---:R-:W-:Y:S01]  /*2060*/  IMAD.U32 R7, RZ, RZ, UR12 ;  /* 0x0000000cff077e24 */ /* 0x004fe2000f8e00ff */
[----:B------:R-:W-:Y:S01]  /*2070*/  ISETP.GE.AND P1, PT, R3, UR18, PT ;  /* 0x0000001203007c0c */ /* 0x000fe2000bf26270 */
[----:B------:R-:W-:Y:S01]  /*2080*/  IMAD.X R3, RZ, RZ, UR17, P4 ;  /* 0x00000011ff037e24 */ /* 0x000fe2000a0e06ff */
[----:B------:R-:W-:Y:S01]  /*2090*/  SHF.R.S32.HI R0, RZ, 0x1f, R6 ;  /* 0x0000001fff007819 */ /* 0x000fe20000011406 */
[----:B------:R-:W-:Y:S01]  /*20a0*/  IMAD.X R9, RZ, RZ, UR16, P0 ;  /* 0x00000010ff097e24 */ /* 0x000fe200080e06ff */
[----:B------:R-:W2:Y:S01]  /*20b0*/  LDCU.64 UR16, c[0x0][0x390] ;  /* 0x00007200ff1077ac */ /* 0x000ea20008000a00 */
[----:B------:R-:W-:Y:S01]  /*20c0*/  IMAD.WIDE.U32 R2, R11, UR8, R2 ;  /* 0x000000080b027c25 */ /* 0x000fe2000f8e0002 */
[----:B------:R-:W-:-:S03]  /*20d0*/  LOP3.LUT R155, R228, 0x40, RZ, 0xfc, !PT ;  /* 0x00000040e49b7812 */ /* 0x000fc600078efcff */
[----:B---3--:R-:W-:Y:S02]  /*20e0*/  IMAD R10, R0, UR4, RZ ;  /* 0x00000004000a7c24 */ /* 0x008fe4000f8e02ff */
[----:B------:R-:W-:Y:S01]  /*20f0*/  IMAD R3, R11, UR9, R3 ;  /* 0x000000090b037c24 */ /* 0x000fe2000f8e0203 */
[----:B----4-:R-:W-:Y:S01]  /*2100*/  IADD3 R4, P5, PT, R228, UR32, RZ ;  /* 0x00000020e4047c10 */ /* 0x010fe2000ffbe0ff */
[----:B------:R-:W-:Y:S02]  /*2110*/  IMAD R0, R0, UR6, RZ ;  /* 0x0000000600007c24 */ /* 0x000fe4000f8e02ff */
[----:B------:R-:W-:Y:S01]  /*2120*/  IMAD.WIDE.U32 R8, R7, UR29, R8 ;  /* 0x0000001d07087c25 */ /* 0x000fe2000f8e0008 */
[----:B------:R-:W-:Y:S01]  /*2130*/  IADD3.X R5, PT, PT, RZ, UR15, RZ, P5, !PT ;  /* 0x0000000fff057c10 */ /* 0x000fe2000affe4ff */
[----:B------:R-:W3:Y:S02]  /*2140*/  LDCU.64 UR14, c[0x0][0x388] ;  /* 0x00007100ff0e77ac */ /* 0x000ee40008000a00 */
[----:B------:R-:W-:-:S02]  /*2150*/  IMAD R10, R6, UR5, R10 ;  /* 0x00000005060a7c24 */ /* 0x000fc4000f8e020a */
[C---:B------:R-:W-:Y:S01]  /*2160*/  IMAD.WIDE.U32 R4, R11.reuse, UR10, R4 ;  /* 0x0000000a0b047c25 */ /* 0x040fe2000f8e0004 */
[----:B------:R-:W-:Y:S02]  /*2170*/  UMOV UR5, 0x400 ;  /* 0x0000040000057882 */ /* 0x000fe40000000000 */
[----:B-1----:R-:W-:Y:S01]  /*2180*/  ULEA UR5, UR31, UR5, 0x18 ;  /* 0x000000051f057291 */ /* 0x002fe2000f8ec0ff */
[----:B------:R-:W-:Y:S02]  /*2190*/  IMAD R5, R11, UR11, R5 ;  /* 0x0000000b0b057c24 */ /* 0x000fe4000f8e0205 */
[C---:B------:R-:W-:Y:S02]  /*21a0*/  IMAD R7, R6.reuse, UR7, R0 ;  /* 0x0000000706077c24 */ /* 0x040fe4000f8e0200 */
[----:B------:R-:W-:Y:S01]  /*21b0*/  IMAD.WIDE.U32 R4, R6, UR4, R4 ;  /* 0x0000000406047c25 */ /* 0x000fe2000f8e0004 */
[----:B------:R-:W-:Y:S01]  /*21c0*/  USHF.L.U64.HI UR4, UR10, 0x6, UR11 ;  /* 0x000000060a047899 */ /* 0x000fe2000801020b */
[----:B------:R-:W-:-:S02]  /*21d0*/  LEA R236, R236, UR5, 0x1 ;  /* 0x00000005ecec7c11 */ /* 0x000fc4000f8e08ff */
[----:B------:R-:W-:Y:S01]  /*21e0*/  IMAD.WIDE.U32 R2, R6, UR6, R2 ;  /* 0x0000000606027c25 */ /* 0x000fe2000f8e0002 */
[----:B------:R-:W-:Y:S01]  /*21f0*/  IADD3 R0, PT, PT, R5, R10, RZ ;  /* 0x0000000a05007210 */ /* 0x000fe20007ffe0ff */
[----:B------:R-:W-:Y:S01]  /*2200*/  USHF.L.U32 UR6, UR30, 0x7, URZ ;  /* 0x000000071e067899 */ /* 0x000fe200080006ff */
[----:B---3--:R-:W-:Y:S01]  /*2210*/  LEA R154, P4, R4, UR14, 0x1 ;  /* 0x0000000e049a7c11 */ /* 0x008fe2000f8808ff */
[----:B------:R-:W-:Y:S01]  /*2220*/  IMAD.IADD R3, R3, 0x1, R7 ;  /* 0x0000000103037824 */ /* 0x000fe200078e0207 */
[----:B--2---:R-:W-:Y:S01]  /*2230*/  LEA R17, P0, R2, UR16, 0x1 ;  /* 0x0000001002117c11 */ /* 0x004fe2000f8008ff */
[----:B------:R-:W-:Y:S01]  /*2240*/  USHF.L.U32 UR14, UR10, 0x6, URZ ;  /* 0x000000060a0e7899 */ /* 0x000fe200080006ff */
[----:B------:R-:W-:Y:S01]  /*2250*/  LEA.HI.X R153, R4, UR15, R0, 0x1, P4 ;  /* 0x0000000f04997c11 */ /* 0x000fe2000a0f0c00 */
[----:B------:R1:W-:Y:S01]  /*2260*/  STL [R1+0x48], R154 ;  /* 0x0000489a01007387 */ /* 0x0003e20000100800 */
[----:B------:R-:W-:Y:S01]  /*2270*/  LEA.HI.X R16, R2, UR17, R3, 0x1, P0 ;  /* 0x0000001102107c11 */ /* 0x000fe200080f0c03 */
[----:B------:R-:W-:Y:S01]  /*2280*/  USHF.R.U32.HI UR16, URZ, 0x19, UR30 ;  /* 0x00000019ff107899 */ /* 0x000fe2000801161e */
[----:B------:R-:W-:Y:S01]  /*2290*/  ISETP.GE.AND P0, PT, R11, UR18, PT ;  /* 0x000000120b007c0c */ /* 0x000fe2000bf06270 */
[----:B------:R1:W-:Y:S01]  /*22a0*/  STL [R1+0x68], R17 ;  /* 0x0000681101007387 */ /* 0x0003e20000100800 */
[----:B------:R-:W-:-:S02]  /*22b0*/  MOV R0, UR13 ;  /* 0x0000000d00007c02 */ /* 0x000fc40008000f00 */
[----:B------:R-:W-:Y:S01]  /*22c0*/  LOP3.LUT R10, R11, UR6, RZ, 0xfc, !PT ;  /* 0x000000060b0a7c12 */ /* 0x000fe2000f8efcff */
[----:B------:R1:W-:Y:S01]  /*22d0*/  STL [R1+0x44], R153 ;  /* 0x0000449901007387 */ /* 0x0003e20000100800 */
[----:B------:R-:W-:Y:S01]  /*22e0*/  ISETP.GE.AND P4, PT, R15, UR18, PT ;  /* 0x000000120f007c0c */ /* 0x000fe2000bf86270 */
[----:B------:R-:W-:Y:S02]  /*22f0*/  IMAD R7, R0, UR29, R9 ;  /* 0x0000001d00077c24 */ /* 0x000fe4000f8e0209 */
[----:B------:R1:W-:Y:S04]  /*2300*/  STL [R1+0x58], R16 ;  /* 0x0000581001007387 */ /* 0x0003e80000100800 */
[----:B------:R1:W-:Y:S01]  /*2310*/  STL [R1+0x6c], R155 ;  /* 0x00006c9b01007387 */ /* 0x0003e20000100800 */
[----:B------:R-:W-:Y:S05]  /*2320*/  @P0 BRA `(.L_x_676) ;  /* 0x0000000000580947 */ /* 0x000fea0003800000 */
        /* <DEDUP_REMOVED lines=22> */
.L_x_676:
[----:B------:R-:W-:Y:S05]  /*2490*/  BSYNC.RECONVERGENT B0 ;  /* 0x0000000000007941 */ /* 0x000fea0003800200 */
.L_x_675:
[----:B------:R-:W-:Y:S01]  /*24a0*/  UIADD3 UR15, UPT, UPT, UR21, -0x1, URZ ;  /* 0xffffffff150f7890 */ /* 0x000fe2000fffe0ff */
[----:B------:R-:W-:Y:S01]  /*24b0*/  BSSY.RECONVERGENT B0, `(.L_x_677) ;  /* 0x000001d000007945 */ /* 0x000fe20003800200 */
[----:B------:R-:W-:Y:S02]  /*24c0*/  ISETP.GE.AND P0, PT, R14, UR18, PT ;  /* 0x000000120e007c0c */ /* 0x000fe4000bf06270 */
[----:B------:R-:W-:Y:S01]  /*24d0*/  IADD3 R13, PT, PT, R11, 0x30, RZ ;  /* 0x000000300b0d7810 */ /* 0x000fe20007ffe0ff */
[----:B------:R-:W-:Y:S05]  /*24e0*/  @P4 BRA `(.L_x_678) ;  /* 0x0000000000644947 */ /* 0x000fea0003800000 */
[----:B------:R-:W3:Y:S01]  /*24f0*/  LDCU.64 UR12, c[0x0][0x3b0] ;  /* 0x00007600ff0c77ac */ /* 0x000ee20008000a00 */
[----:B--2---:R-:W-:Y:S01]  /*2500*/  IADD3 R2, P4, PT, R10, 0x10, RZ ;  /* 0x000000100a027810 */ /* 0x004fe20007f9e0ff */
[----:B------:R-:W-:Y:S01]  /*2510*/  IMAD.MOV.U32 R4, RZ, RZ, R8 ;  /* 0x000000ffff047224 */ /* 0x000fe200078e0008 */
        /* <DEDUP_REMOVED lines=22> */
.L_x_678:
[----:B------:R-:W-:Y:S05]  /*2680*/  BSYNC.RECONVERGENT B0 ;  /* 0x0000000000007941 */ /* 0x000fea0003800200 */
.L_x_677:
[----:B------:R-:W-:Y:S01]  /*2690*/  USHF.L.U64.HI UR17, UR10, 0x4, UR11 ;  /* 0x000000040a117899 */ /* 0x000fe2000801020b */
[----:B------:R-:W-:Y:S01]  /*26a0*/  BSSY.RECONVERGENT B0, `(.L_x_679) ;  /* 0x000001d000007945 */ /* 0x000fe20003800200 */
[----:B------:R-:W-:Y:S02]  /*26b0*/  ISETP.GE.AND P4, PT, R13, UR18, PT ;  /* 0x000000120d007c0c */ /* 0x000fe4000bf86270 */
[----:B------:R-:W-:Y:S01]  /*26c0*/  IADD3 R12, PT, PT, R11, 0x70, RZ ;  /* 0x000000700b0c7810 */ /* 0x000fe20007ffe0ff */
[----:B------:R-:W-:Y:S05]  /*26d0*/  @P0 BRA `(.L_x_680) ;  /* 0x0000000000640947 */ /* 0x000fea0003800000 */
[----:B------:R-:W4:Y:S01]  /*26e0*/  LDCU.64 UR12, c[0x0][0x3b0] ;  /* 0x00007600ff0c77ac */ /* 0x000f220008000a00 */
[----:B--23--:R-:W-:Y:S01]  /*26f0*/  IADD3 R2, P0, PT, R10, 0x20, RZ ;  /* 0x000000200a027810 */ /* 0x00cfe20007f1e0ff */
[----:B------:R-:W-:Y:S01]  /*2700*/  IMAD.MOV.U32 R4, RZ, RZ, R8 ;  /* 0x000000ffff047224 */ /* 0x000fe200078e0008 */
[----:B------:R-:W-:Y:S01]  /*2710*/  MOV R5, R7 ;  /* 0x0000000700057202 */ /* 0x000fe20000000f00 */
[----:B------:R-:W2:Y:S02]  /*2720*/  LDCU UR29, c[0x0][0x440] ;  /* 0x00008800ff1d77ac */ /* 0x000ea40008000800 */
[----:B------:R-:W-:Y:S01]  /*2730*/  IMAD.X R0, RZ, RZ, UR16, P0 ;  /* 0x00000010ff007e24 */ /* 0x000fe200080e06ff */
[----:B------:R-:W3:Y:S03]  /*2740*/  LDCU.64 UR6, c[0x0][0x380] ;  /* 0x00007000ff0677ac */ /* 0x000ee60008000a00 */
[----:B----4-:R-:W-:-:S02]  /*2750*/  IMAD R0, R0, UR12, RZ ;  /* 0x0000000c00007c24 */ /* 0x010fc4000f8e02ff */
        /* <DEDUP_REMOVED lines=17> */
.L_x_680:
[----:B------:R-:W-:Y:S05]  /*2870*/  BSYNC.RECONVERGENT B0 ;  /* 0x0000000000007941 */ /* 0x000fea0003800200 */
.L_x_679:
[----:B------:R-:W-:Y:S01]  /*2880*/  UIMAD UR29, UR15, -0x40, UR27 ;  /* 0xffffffc00f1d78a4 */ /* 0x000fe2000f8e021b */
[----:B------:R-:W-:Y:S01]  /*2890*/  BSSY.RECONVERGENT B0, `(.L_x_681) ;  /* 0x000001c000007945 */ /* 0x000fe20003800200 */
[----:B------:R-:W-:-:S03]  /*28a0*/  ISETP.GE.AND P0, PT, R12, UR18, PT ;  /* 0x000000120c007c0c */ /* 0x000fc6000bf06270 */
[----:B------:R-:W-:Y:S10]  /*28b0*/  @P4 BRA `(.L_x_682) ;  /* 0x0000000000644947 */ /* 0x000ff40003800000 */
[----:B------:R-:W5:Y:S01]  /*28c0*/  LDCU.64 UR12, c[0x0][0x3b0] ;  /* 0x00007600ff0c77ac */ /* 0x000f620008000a00 */
[----:B--234-:R-:W-:Y:S01]  /*28d0*/  IADD3 R2, P4, PT, R10, 0x30, RZ ;  /* 0x000000300a027810 */ /* 0x01cfe20007f9e0ff */
[----:B------:R-:W-:Y:S01]  /*28e0*/  IMAD.MOV.U32 R4, RZ, RZ, R8 ;  /* 0x000000ffff047224 */ /* 0x000fe200078e0008 */
[----:B------:R-:W-:Y:S01]  /*28f0*/  MOV R5, R7 ;  /* 0x0000000700057202 */ /* 0x000fe20000000f00 */
[----:B------:R-:W2:Y:S02]  /*2900*/  LDCU UR30, c[0x0][0x440] ;  /* 0x00008800ff1e77ac */ /* 0x000ea40008000800 */
[----:B------:R-:W-:Y:S01]  /*2910*/  IMAD.X R0, RZ, RZ, UR16, P4 ;  /* 0x00000010ff007e24 */ /* 0x000fe2000a0e06ff */
        /* <DEDUP_REMOVED lines=19> */
.L_x_682:
[----:B------:R-:W-:Y:S05]  /*2a50*/  BSYNC.RECONVERGENT B0 ;  /* 0x0000000000007941 */ /* 0x000fea0003800200 */
.L_x_681:
[----:B------:R-:W-:Y:S01]  /*2a60*/  USHF.L.U32 UR30, UR10, 0x4, URZ ;  /* 0x000000040a1e7899 */ /* 0x000fe200080006ff */
        /* <DEDUP_REMOVED lines=28> */
.L_x_684:
[----:B------:R-:W-:Y:S05]  /*2c30*/  BSYNC.RECONVERGENT B0 ;  /* 0x0000000000007941 */ /* 0x000fea0003800200 */
.L_x_683:
[----:B------:R-:W-:Y:S01]  /*2c40*/  USHF.L.U64.HI UR31, UR8, 0x6, UR9 ;  /* 0x00000006081f7899 */ /* 0x000fe20008010209 */
        /* <DEDUP_REMOVED lines=28> */
.L_x_686:
[----:B------:R-:W-:Y:S05]  /*2e10*/  BSYNC.RECONVERGENT B0 ;  /* 0x0000000000007941 */ /* 0x000fea0003800200 */
.L_x_685:
        /* <DEDUP_REMOVED lines=29> */
.L_x_688:
[----:B------:R-:W-:Y:S05]  /*2ff0*/  BSYNC.RECONVERGENT B0 ;  /* 0x0000000000007941 */ /* 0x000fea0003800200 */
.L_x_687:
[----:B------:R-:W-:Y:S01]  /*3000*/  UIMAD.WIDE.U32 UR34, UR14, UR15, URZ ;  /* 0x0000000f0e2272a5 */ /* 0x000fe2000f8e00ff */
[----:B------:R-:W-:Y:S01]  /*3010*/  BSSY.RECONVERGENT B0, `(.L_x_689) ;  /* 0x000001c000007945 */ /* 0x000fe20003800200 */
[----:B------:R-:W-:-:S03]  /*3020*/  ISETP.GE.AND P3, PT, R13, UR29, PT ;  /* 0x0000001d0d007c0c */ /* 0x000fc6000bf66270 */
[----:B------:R-:W-:Y:S10]  /*3030*/  @P0 BRA `(.L_x_690) ;  /* 0x0000000000640947 */ /* 0x000ff40003800000 */
[----:B------:R-:W5:Y:S01]  /*3040*/  LDCU.64 UR12, c[0x0][0x3b0] ;  /* 0x00007600ff0c77ac */ /* 0x000f620008000a00 */
[----:B------:R-:W-:Y:S02]  /*3050*/  IADD3 R0, P0, PT, R10, 0x70, RZ ;  /* 0x000000700a007810 */ /* 0x000fe40007f1e0ff */
[----:B--234-:R-:W-:Y:S01]  /*3060*/  MOV R3, R7 ;  /* 0x0000000700037202 */ /* 0x01cfe20000000f00 */
[----:B------:R-:W2:Y:S02]  /*3070*/  LDCU UR33, c[0x0][0x440] ;  /* 0x00008800ff2177ac */ /* 0x000ea40008000800 */
[----:B------:R-:W-:Y:S01]  /*3080*/  IMAD.X R2, RZ, RZ, UR16, P0 ;  /* 0x00000010ff027e24 */ /* 0x000fe200080e06ff */
[----:B------:R-:W3:Y:S03]  /*3090*/  LDCU.64 UR6, c[0x0][0x380] ;  /* 0x00007000ff0677ac */ /* 0x000ee60008000a00 */
[----:B-----5:R-:W-:-:S02]  /*30a0*/  IMAD R6, R2, UR12, RZ ;  /* 0x0000000c02067c24 */ /* 0x020fc4000f8e02ff */
[----:B------:R-:W-:Y:S01]  /*30b0*/  IMAD.MOV.U32 R2, RZ, RZ, R8 ;  /* 0x000000ffff027224 */ /* 0x000fe200078e0008 */
[----:B--2---:R-:W-:-:S03]  /*30c0*/  ISETP.GE.AND P1, PT, R228, UR33, PT ;  /* 0x00000021e4007c0c */ /* 0x004fc6000bf26270 */
[----:B------:R-:W-:Y:S01]  /*30d0*/  IMAD.WIDE.U32 R4, R0, UR12, R2 ;  /* 0x0000000c00047c25 */ /* 0x000fe2000f8e0002 */
[----:B------:R-:W-:-:S03]  /*30e0*/  ISETP.GE.AND P0, PT, R155, UR33, PT ;  /* 0x000000219b007c0c */ /* 0x000fc6000bf06270 */
[----:B------:R-:W-:Y:S01]  /*30f0*/  IMAD R0, R0, UR13, R6 ;  /* 0x0000000d00007c24 */ /* 0x000fe2000f8e0206 */
[----:B---3--:R-:W-:-:S03]  /*3100*/  LEA R2, P2, R4, UR6, 0x1 ;  /* 0x0000000604027c11 */ /* 0x008fc6000f8408ff */
        /* <DEDUP_REMOVED lines=12> */
.L_x_690:
[----:B------:R-:W-:Y:S05]  /*31d0*/  BSYNC.RECONVERGENT B0 ;  /* 0x0000000000007941 */ /* 0x000fea0003800200 */
.L_x_689:
[----:B------:R-:W-:Y:S01]  /*31e0*/  UIMAD UR7, UR4, UR15, URZ ;  /* 0x0000000f040772a4 */ /* 0x000fe2000f8e02ff */
[----:B------:R-:W-:Y:S03]  /*31f0*/  BSSY.RECONVERGENT B0, `(.L_x_691) ;  /* 0x0000015000007945 */ /* 0x000fe60003800200 */
[----:B------:R-:W-:Y:S01]  /*3200*/  UIADD3 UR7, UPT, UPT, UR35, UR7, URZ ;  /* 0x0000000723077290 */ /* 0x000fe2000fffe0ff */
[----:B------:R-:W-:Y:S11]  /*3210*/  @P6 BRA `(.L_x_692) ;  /* 0x0000000000486947 */ /* 0x000ff60003800000 */
[----:B------:R-:W5:Y:S01]  /*3220*/  LDCU UR6, c[0x0][0x440] ;  /* 0x00008800ff0677ac */ /* 0x000f620008000800 */
[----:B------:R-:W-:Y:S02]  /*3230*/  IMAD.U32 R4, RZ, RZ, UR34 ;  /* 0x00000022ff047e24 */ /* 0x000fe4000f8e00ff */
[----:B------:R-:W-:Y:S02]  /*3240*/  IMAD.U32 R0, RZ, RZ, UR7 ;  /* 0x00000007ff007e24 */ /* 0x000fe4000f8e00ff */
[----:B------:R-:W-:Y:S01]  /*3250*/  IMAD.U32 R5, RZ, RZ, UR35 ;  /* 0x00000023ff057e24 */ /* 0x000fe2000f8e00ff */
[----:B--234-:R-:W-:-:S04]  /*3260*/  LEA R2, P2, R4, R154, 0x1 ;  /* 0x0000009a04027211 */ /* 0x01cfc800078408ff */
        /* <DEDUP_REMOVED lines=13> */
.L_x_692:
[----:B------:R-:W-:Y:S05]  /*3340*/  BSYNC.RECONVERGENT B0 ;  /* 0x0000000000007941 */ /* 0x000fea0003800200 */
.L_x_691:
[----:B------:R-:W-:Y:S04]  /*3350*/  BSSY.RECONVERGENT B0, `(.L_x_693) ;  /* 0x0000015000007945 */ /* 0x000fe80003800200 */
[----:B------:R-:W-:Y:S05]  /*3360*/  @P5 BRA `(.L_x_694) ;  /* 0x00000000004c5947 */ /* 0x000fea0003800000 */
[----:B------:R-:W5:Y:S01]  /*3370*/  LDCU UR6, c[0x0][0x440] ;  /* 0x00008800ff0677ac */ /* 0x000f620008000800 */
[----:B------:R-:W-:-:S04]  /*3380*/  UIADD3 UR13, UP0, UPT, UR30, UR34, URZ ;  /* 0x000000221e0d7290 */ /* 0x000fc8000ff1e0ff */
[----:B------:R-:W-:Y:S02]  /*3390*/  UIADD3.X UR12, UPT, UPT, UR17, UR7, URZ, UP0, !UPT ;  /* 0x00000007110c7290 */ /* 0x000fe400087fe4ff */
[----:B------:R-:W-:-:S04]  /*33a0*/  IMAD.U32 R0, RZ, RZ, UR13 ;  /* 0x0000000dff007e24 */ /* 0x000fc8000f8e00ff */
[----:B--234-:R-:W-:Y:S01]  /*33b0*/  IMAD.U32 R3, RZ, RZ, UR12 ;  /* 0x0000000cff037e24 */ /* 0x01cfe2000f8e00ff */
[----:B------:R-:W-:Y:S02]  /*33c0*/  LEA R2, P2, R0, R154, 0x1 ;  /* 0x0000009a00027211 */ /* 0x000fe400078408ff */
[----:B-----5:R-:W-:Y:S02]  /*33d0*/  ISETP.GE.AND P1, PT, R228, UR6, PT ;  /* 0x00000006e4007c0c */ /* 0x020fe4000bf26270 */
[----:B------:R-:W-:Y:S02]  /*33e0*/  ISETP.GE.AND P0, PT, R155, UR6, PT ;  /* 0x000000069b007c0c */ /* 0x000fe4000bf06270 */
[----:B------:R-:W-:-:S09]  /*33f0*/  LEA.HI.X R3, R0, R153, R3, 0x1, P2 ;  /* 0x0000009900037211 */ /* 0x000fd200010f0c03 */
        /* <DEDUP_REMOVED lines=10> */
.L_x_694:
[----:B------:R-:W-:Y:S05]  /*34a0*/  BSYNC.RECONVERGENT B0 ;  /* 0x0000000000007941 */ /* 0x000fea0003800200 */
.L_x_693:
[----:B------:R-:W-:Y:S04]  /*34b0*/  BSSY.RECONVERGENT B0, `(.L_x_695) ;  /* 0x0000017000007945 */ /* 0x000fe80003800200 */
[----:B------:R-:W-:Y:S05]  /*34c0*/  @P4 BRA `(.L_x_696) ;  /* 0x0000000000544947 */ /* 0x000fea0003800000 */
[----:B------:R-:W5:Y:S01]  /*34d0*/  LDCU UR6, c[0x0][0x440] ;  /* 0x00008800ff0677ac */ /* 0x000f620008000800 */
[----:B------:R-:W-:Y:S02]  /*34e0*/  UIMAD.WIDE.U32 UR36, UR10, 0x20, URZ ;  /* 0x000000200a2478a5 */ /* 0x000fe4000f8e00ff */
[----:B------:R-:W-:Y:S02]  /*34f0*/  USHF.L.U32 UR12, UR11, 0x5, URZ ;  /* 0x000000050b0c7899 */ /* 0x000fe400080006ff */
[----:B------:R-:W-:-:S04]  /*3500*/  UIADD3 UR13, UP0, UPT, UR34, UR36, URZ ;  /* 0x00000024220d7290 */ /* 0x000fc8000ff1e0ff */
[----:B------:R-:W-:Y:S02]  /*3510*/  UIADD3.X UR12, UPT, UPT, UR7, UR37, UR12, UP0, !UPT ;  /* 0x00000025070c7290 */ /* 0x000fe400087fe40c */
[----:B------:R-:W-:Y:S01]  /*3520*/  IMAD.U32 R0, RZ, RZ, UR13 ;  /* 0x0000000dff007e24 */ /* 0x000fe2000f8e00ff */
[----:B-----5:R-:W-:-:S03]  /*3530*/  ISETP.GE.AND P1, PT, R228, UR6, PT ;  /* 0x00000006e4007c0c */ /* 0x020fc6000bf26270 */
[----:B--234-:R-:W-:Y:S01]  /*3540*/  IMAD.U32 R3, RZ, RZ, UR12 ;  /* 0x0000000cff037e24 */ /* 0x01cfe2000f8e00ff */
[----:B------:R-:W-:Y:S02]  /*3550*/  ISETP.GE.AND P0, PT, R155, UR6, PT ;  /* 0x000000069b007c0c */ /* 0x000fe4000bf06270 */
[----:B------:R-:W-:-:S04]  /*3560*/  LEA R2, P2, R0, R154, 0x1 ;  /* 0x0000009a00027211 */ /* 0x000fc800078408ff */
[----:B------:R-:W-:-:S05]  /*3570*/  LEA.HI.X R3, R0, R153, R3, 0x1, P2 ;  /* 0x0000009900037211 */ /* 0x000fca00010f0c03 */
        /* <DEDUP_REMOVED lines=10> */
.L_x_696:
[----:B------:R-:W-:Y:S05]  /*3620*/  BSYNC.RECONVERGENT B0 ;  /* 0x0000000000007941 */ /* 0x000fea0003800200 */
.L_x_695:
[----:B------:R-:W-:Y:S04]  /*3630*/  BSSY.RECONVERGENT B0, `(.L_x_697) ;  /* 0x0000019000007945 */ /* 0x000fe80003800200 */
[----:B------:R-:W-:Y:S05]  /*3640*/  @P3 BRA `(.L_x_698) ;  /* 0x00000000005c3947 */ /* 0x000fea0003800000 */
[----:B------:R-:W5:Y:S01]  /*3650*/  LDCU UR6, c[0x0][0x440] ;  /* 0x00008800ff0677ac */ /* 0x000f620008000800 */
[----:B------:R-:W-:Y:S01]  /*3660*/  UMOV UR36, UR34 ;  /* 0x0000002200247c82 */ /* 0x000fe20008000000 */
[----:B------:R-:W-:Y:S01]  /*3670*/  UMOV UR37, UR7 ;  /* 0x0000000700257c82 */ /* 0x000fe20008000000 */
[----:B------:R-:W-:Y:S02]  /*3680*/  UIMAD UR12, UR11, 0x30, URZ ;  /* 0x000000300b0c78a4 */ /* 0x000fe4000f8e02ff */
[----:B------:R-:W-:-:S04]  /*3690*/  UIMAD.WIDE.U32 UR36, UR10, 0x30, UR36 ;  /* 0x000000300a2478a5 */ /* 0x000fc8000f8e0024 */
[----:B------:R-:W-:Y:S02]  /*36a0*/  UIADD3 UR12, UPT, UPT, UR37, UR12, URZ ;  /* 0x0000000c250c7290 */ /* 0x000fe4000fffe0ff */
[----:B------:R-:W-:Y:S02]  /*36b0*/  IMAD.U32 R4, RZ, RZ, UR36 ;  /* 0x00000024ff047e24 */ /* 0x000fe4000f8e00ff */
[----:B------:R-:W-:Y:S01]  /*36c0*/  IMAD.U32 R5, RZ, RZ, UR37 ;  /* 0x00000025ff057e24 */ /* 0x000fe2000f8e00ff */
[----:B-----5:R-:W-:Y:S01]  /*36d0*/  ISETP.GE.AND P1, PT, R228, UR6, PT ;  /* 0x00000006e4007c0c */ /* 0x020fe2000bf26270 */
[----:B------:R-:W-:Y:S01]  /*36e0*/  IMAD.U32 R0, RZ, RZ, UR12 ;  /* 0x0000000cff007e24 */ /* 0x000fe2000f8e00ff */
[----:B------:R-:W-:Y:S02]  /*36f0*/  ISETP.GE.AND P0, PT, R155, UR6, PT ;  /* 0x000000069b007c0c */ /* 0x000fe4000bf06270 */
[----:B--234-:R-:W-:-:S04]  /*3700*/  LEA R2, P2, R4, R154, 0x1 ;  /* 0x0000009a04027211 */ /* 0x01cfc800078408ff */
        /* <DEDUP_REMOVED lines=11> */
.L_x_698:
[----:B------:R-:W-:Y:S05]  /*37c0*/  BSYNC.RECONVERGENT B0 ;  /* 0x0000000000007941 */ /* 0x000fea0003800200 */
.L_x_697:
[----:B------:R-:W-:Y:S01]  /*37d0*/  IMAD.SHL.U32 R152, R232, 0x40, RZ ;  /* 0x00000040e8987824 */ /* 0x000fe200078e00ff */
[----:B------:R-:W0:Y:S01]  /*37e0*/  LDGDEPBAR ;  /* 0x00000000000079af */ /* 0x000e220000000000 */
[----:B------:R-:W-:Y:S01]  /*37f0*/  UIMAD.WIDE.U32 UR32, UR32, UR15, URZ ;  /* 0x0000000f202072a5 */ /* 0x000fe2000f8e00ff */
[----:B------:R-:W-:Y:S01]  /*3800*/  SHF.R.U32.HI R230, RZ, 0x1, R232 ;  /* 0x00000001ffe67819 */ /* 0x000fe200000116e8 */
[----:B------:R-:W-:Y:S01]  /*3810*/  UIMAD UR7, UR31, UR15, URZ ;  /* 0x0000000f1f0772a4 */ /* 0x000fe2000f8e02ff */
[----:B------:R-:W-:Y:S01]  /*3820*/  LOP3.LUT R6, R228, 0x1c0, R152, 0xf8, !PT ;  /* 0x000001c0e4067812 */ /* 0x000fe200078ef898 */
[----:B------:R-:W-:Y:S01]  /*3830*/  UIADD3 UR23, UPT, UPT, UR27, UR23, -UR28 ;  /* 0x000000171b177290 */ /* 0x000fe2000fffe81c */
[----:B------:R-:W-:Y:S01]  /*3840*/  BSSY.RECONVERGENT B0, `(.L_x_699) ;  /* 0x000001c000007945 */ /* 0x000fe20003800200 */
[----:B------:R-:W-:Y:S01]  /*3850*/  UIADD3 UR7, UPT, UPT, UR33, UR7, URZ ;  /* 0x0000000721077290 */ /* 0x000fe2000fffe0ff */
[----:B------:R-:W-:Y:S01]  /*3860*/  LOP3.LUT R145, R230, 0x1f0, RZ, 0xc0, !PT ;  /* 0x000001f0e6917812 */ /* 0x000fe200078ec0ff */
[----:B------:R1:W-:Y:S01]  /*3870*/  STL [R1+0x2c], R6 ;  /* 0x00002c0601007387 */ /* 0x0003e20000100800 */
[----:B------:R-:W-:-:S04]  /*3880*/  DEPBAR.LE SB0, 0x0 ;  /* 0x000080000000791a */ /* 0x000fc80000000000 */
[----:B------:R-:W-:Y:S06]  /*3890*/  BAR.SYNC.DEFER_BLOCKING 0x0 ;  /* 0x0000000000007b1d */ /* 0x000fec0000010000 */
[----:B------:R-:W-:Y:S05]  /*38a0*/  @P6 BRA `(.L_x_700) ;  /* 0x00000000004c6947 */ /* 0x000fea0003800000 */
        /* <DEDUP_REMOVED lines=19> */
.L_x_700:
[----:B------:R1:W-:Y:S04]  /*39e0*/  STS.128 [R236+0xc000], RZ ;  /* 0x00c000ffec007388 */ /* 0x0003e80000000c00 */
[----:B------:R1:W-:Y:S02]  /*39f0*/  STS.128 [R236+0xe000], RZ ;  /* 0x00e000ffec007388 */ /* 0x0003e40000000c00 */
.L_x_701:
[----:B------:R-:W-:Y:S05]  /*3a00*/  BSYNC.RECONVERGENT B0 ;  /* 0x0000000000007941 */ /* 0x000fea0003800200 */
.L_x_699:
[----:B------:R-:W-:Y:S01]  /*3a10*/  IMAD.SHL.U32 R231, R232, 0x20, RZ ;  /* 0x00000020e8e77824 */ /* 0x000fe200078e00ff */
[----:B------:R-:W-:Y:S01]  /*3a20*/  ISETP.GE.AND P0, PT, R15, UR29, PT ;  /* 0x0000001d0f007c0c */ /* 0x000fe2000bf06270 */
[----:B------:R-:W-:Y:S01]  /*3a30*/  BSSY.RECONVERGENT B0, `(.L_x_702) ;  /* 0x0000023000007945 */ /* 0x000fe20003800200 */
[----:B------:R-:W-:Y:S02]  /*3a40*/  LOP3.LUT R147, R6, 0x8, R230, 0x78, !PT ;  /* 0x0000000806937812 */ /* 0x000fe400078e78e6 */
[----:B------:R-:W-:Y:S02]  /*3a50*/  LOP3.LUT R231, R231, 0x7c00, RZ, 0xc0, !PT ;  /* 0x00007c00e7e77812 */ /* 0x000fe400078ec0ff */
[----:B------:R-:W-:Y:S01]  /*3a60*/  LOP3.LUT R0, R232, 0x8, RZ, 0xc0, !PT ;  /* 0x00000008e8007812 */ /* 0x000fe200078ec0ff */
[----:B------:R1:W-:Y:S01]  /*3a70*/  STL [R1+0x20], R147 ;  /* 0x0000209301007387 */ /* 0x0003e20000100800 */
[----:B--234-:R-:W-:Y:S02]  /*3a80*/  LOP3.LUT R2, R231, 0x200, R152, 0xf8, !PT ;  /* 0x00000200e7027812 */ /* 0x01cfe400078ef898 */
[----:B------:R-:W-:-:S02]  /*3a90*/  LOP3.LUT R20, R152, 0x400, RZ, 0xc0, !PT ;  /* 0x0000040098147812 */ /* 0x000fc400078ec0ff */
[----:B------:R-:W-:Y:S01]  /*3aa0*/  LOP3.LUT R0, R6, R0, RZ, 0x3c, !PT ;  /* 0x0000000006007212 */ /* 0x000fe200078e3cff */
[----:B------:R1:W-:Y:S01]  /*3ab0*/  @P0 STS.128 [R236+0xc800], RZ ;  /* 0x00c800ffec000388 */ /* 0x0003e20000000c00 */
[----:B------:R-:W-:Y:S02]  /*3ac0*/  ISETP.GE.AND P4, PT, R14, UR29, PT ;  /* 0x0000001d0e007c0c */ /* 0x000fe4000bf86270 */
[----:B------:R-:W-:Y:S01]  /*3ad0*/  ISETP.GE.AND P3, PT, R13, UR29, PT ;  /* 0x0000001d0d007c0c */ /* 0x000fe2000bf66270 */
[----:B------:R1:W-:Y:S01]  /*3ae0*/  STL [R1+0x28], R2 ;  /* 0x0000280201007387 */ /* 0x0003e20000100800 */
[----:B------:R-:W-:Y:S02]  /*3af0*/  IMAD R20, R0, 0x2, R20 ;  /* 0x0000000200147824 */ /* 0x000fe400078e0214 */
[----:B------:R-:W-:Y:S01]  /*3b00*/  IMAD.IADD R0, R147, 0x1, R2 ;  /* 0x0000000193007824 */ /* 0x000fe200078e0202 */
[----:B------:R1:W-:Y:S01]  /*3b10*/  @P0 STS.128 [R236+0xe800], RZ ;  /* 0x00e800ffec000388 */ /* 0x0003e20000000c00 */
[----:B------:R-:W-:Y:S07]  /*3b20*/  @P0 BRA `(.L_x_703) ;  /* 0x00000000004c0947 */ /* 0x000fee0003800000 */
[----:B------:R-:W2:Y:S01]  /*3b30*/  LDCU UR6, c[0x0][0x440] ;  /* 0x00008800ff0677ac */ /* 0x000ea20008000800 */
[----:B------:R-:W-:-:S04]  /*3b40*/  ULEA UR13, UP0, UR8, UR32, 0x4 ;  /* 0x00000020080d7291 */ /* 0x000fc8000f8020ff */
[----:B------:R-:W-:Y:S02]  /*3b50*/  ULEA.HI.X UR12, UR8, UR7, UR9, 0x4, UP0 ;  /* 0x00000007080c7291 */ /* 0x000fe400080f2409 */
[----:B------:R-:W-:-:S04]  /*3b60*/  IMAD.U32 R3, RZ, RZ, UR13 ;  /* 0x0000000dff037e24 */ /* 0x000fc8000f8e00ff */
[----:B------:R-:W-:Y:S01]  /*3b70*/  IMAD.U32 R4, RZ, RZ, UR12 ;  /* 0x0000000cff047e24 */ /* 0x000fe2000f8e00ff */
[----:B-1----:R-:W-:Y:S02]  /*3b80*/  LEA R2, P2, R3, R17, 0x1 ;  /* 0x0000001103027211 */ /* 0x002fe400078408ff */
[----:B--2---:R-:W-:Y:S02]  /*3b90*/  ISETP.GE.AND P1, PT, R228, UR6, PT ;  /* 0x00000006e4007c0c */ /* 0x004fe4000bf26270 */
        /* <DEDUP_REMOVED lines=12> */
.L_x_703:
[----:B------:R-:W-:Y:S05]  /*3c60*/  BSYNC.RECONVERGENT B0 ;  /* 0x0000000000007941 */ /* 0x000fea0003800200 */
.L_x_702:
[----:B------:R3:W-:Y:S01]  /*3c70*/  @P4 STS.128 [R236+0xd000], RZ ;  /* 0x00d000ffec004388 */ /* 0x0007e20000000c00 */
[----:B------:R-:W-:Y:S01]  /*3c80*/  BSSY.RECONVERGENT B0, `(.L_x_704) ;  /* 0x0000019000007945 */ /* 0x000fe20003800200 */
[----:B------:R-:W-:Y:S02]  /*3c90*/  LEA R21, R0, UR5, 0x1 ;  /* 0x0000000500157c11 */ /* 0x000fe4000f8e08ff */
[----:B------:R3:W-:Y:S01]  /*3ca0*/  @P4 STS.128 [R236+0xf000], RZ ;  /* 0x00f000ffec004388 */ /* 0x0007e20000000c00 */
[----:B------:R-:W-:Y:S05]  /*3cb0*/  @P4 BRA `(.L_x_705) ;  /* 0x0000000000544947 */ /* 0x000fea0003800000 */
[----:B------:R-:W4:Y:S01]  /*3cc0*/  LDCU UR6, c[0x0][0x440] ;  /* 0x00008800ff0677ac */ /* 0x000f220008000800 */
[----:B------:R-:W-:Y:S02]  /*3cd0*/  UIMAD.WIDE.U32 UR34, UR8, 0x20, URZ ;  /* 0x00000020082278a5 */ /* 0x000fe4000f8e00ff */
[----:B------:R-:W-:Y:S02]  /*3ce0*/  USHF.L.U32 UR12, UR9, 0x5, URZ ;  /* 0x00000005090c7899 */ /* 0x000fe400080006ff */
[----:B------:R-:W-:-:S04]  /*3cf0*/  UIADD3 UR13, UP0, UPT, UR32, UR34, URZ ;  /* 0x00000022200d7290 */ /* 0x000fc8000ff1e0ff */
[----:B------:R-:W-:Y:S02]  /*3d00*/  UIADD3.X UR12, UPT, UPT, UR7, UR35, UR12, UP0, !UPT ;  /* 0x00000023070c7290 */ /* 0x000fe400087fe40c */
[----:B------:R-:W-:Y:S01]  /*3d10*/  IMAD.U32 R0, RZ, RZ, UR13 ;  /* 0x0000000dff007e24 */ /* 0x000fe2000f8e00ff */
[----:B----4-:R-:W-:-:S03]  /*3d20*/  ISETP.GE.AND P1, PT, R228, UR6, PT ;  /* 0x00000006e4007c0c */ /* 0x010fc6000bf26270 */
[----:B--2---:R-:W-:Y:S01]  /*3d30*/  IMAD.U32 R3, RZ, RZ, UR12 ;  /* 0x0000000cff037e24 */ /* 0x004fe2000f8e00ff */
[----:B------:R-:W-:Y:S02]  /*3d40*/  ISETP.GE.AND P0, PT, R155, UR6, PT ;  /* 0x000000069b007c0c */ /* 0x000fe4000bf06270 */
[----:B-1----:R-:W-:-:S04]  /*3d50*/  LEA R2, P2, R0, R17, 0x1 ;  /* 0x0000001100027211 */ /* 0x002fc800078408ff */
        /* <DEDUP_REMOVED lines=11> */
.L_x_705:
[----:B------:R-:W-:Y:S05]  /*3e10*/  BSYNC.RECONVERGENT B0 ;  /* 0x0000000000007941 */ /* 0x000fea0003800200 */
.L_x_704:
[----:B------:R1:W-:Y:S01]  /*3e20*/  @P3 STS.128 [R236+0xd800], RZ ;  /* 0x00d800ffec003388 */ /* 0x0003e20000000c00 */
[----:B------:R-:W-:Y:S03]  /*3e30*/  BSSY.RECONVERGENT B0, `(.L_x_706) ;  /* 0x000001a000007945 */ /* 0x000fe60003800200 */
[----:B------:R1:W-:Y:S01]  /*3e40*/  @P3 STS.128 [R236+0xf800], RZ ;  /* 0x00f800ffec003388 */ /* 0x0003e20000000c00 */
        /* <DEDUP_REMOVED lines=12> */
[----:B-12-4-:R-:W-:-:S04]  /*3f10*/  LEA R2, P2, R4, R17, 0x1 ;  /* 0x0000001104027211 */ /* 0x016fc800078408ff */
        /* <DEDUP_REMOVED lines=11> */
.L_x_707:
[----:B------:R-:W-:Y:S05]  /*3fd0*/  BSYNC.RECONVERGENT B0 ;  /* 0x0000000000007941 */ /* 0x000fea0003800200 */
.L_x_706:
[----:B-1----:R-:W-:Y:S01]  /*3fe0*/  LDSM.16.M88.4 R16, [R21] ;  /* 0x000000001510783b */ /* 0x002fe20000000200 */
[----:B------:R-:W-:Y:S01]  /*3ff0*/  IMAD.MOV.U32 R146, RZ, RZ, 0x20 ;  /* 0x00000020ff927424 */ /* 0x000fe200078e00ff */
[----:B------:R-:W-:Y:S01]  /*4000*/  LOP3.LUT P4, RZ, R232, 0x2, RZ, 0xc0, !PT ;  /* 0x00000002e8ff7812 */ /* 0x000fe2000788c0ff */
[----:B------:R-:W-:Y:S01]  /*4010*/  VIADD R215, R20, UR5 ;  /* 0x0000000514d77c36 */ /* 0x000fe20008000000 */
[----:B------:R-:W1:Y:S01]  /*4020*/  LDSM.16.M88.4 R8, [R20+UR5+0x8000] ;  /* 0x008000051408783b */ /* 0x000e620008000200 */
[----:B--2-4-:R-:W-:Y:S01]  /*4030*/  IMAD.MOV.U32 R2, RZ, RZ, 0x40 ;  /* 0x00000040ff027424 */ /* 0x014fe200078e00ff */
[----:B------:R-:W-:Y:S01]  /*4040*/  SEL R0, R146, 0xffffffe0, !P4 ;  /* 0xffffffe092007807 */ /* 0x000fe20006000000 */
[C---:B------:R-:W-:Y:S01]  /*4050*/  IMAD.SHL.U32 R156, R232.reuse, 0x2, RZ ;  /* 0x00000002e89c7824 */ /* 0x040fe200078e00ff */
[----:B------:R-:W2:Y:S01]  /*4060*/  LDSM.16.M88.4 R4, [R21+0x2000] ;  /* 0x002000001504783b */ /* 0x000ea20000000200 */
[----:B------:R-:W-:Y:S01]  /*4070*/  LOP3.LUT P3, RZ, R232, 0x4, RZ, 0xc0, !PT ;  /* 0x00000004e8ff7812 */ /* 0x000fe2000786c0ff */
[----:B------:R-:W-:Y:S01]  /*4080*/  UISETP.GT.AND UP0, UPT, UR15, UR19, UPT ;  /* 0x000000130f00728c */ /* 0x000fe2000bf04270 */
[--C-:B------:R-:W-:Y:S01]  /*4090*/  IMAD.IADD R64, R215, 0x1, R0.reuse ;  /* 0x00000001d7407824 */ /* 0x100fe200078e0200 */
[----:B------:R-:W4:Y:S01]  /*40a0*/  LDSM.16.M88.4 R24, [R20+UR5+0x8800] ;  /* 0x008800051418783b */ /* 0x000f220008000200 */
[----:B------:R-:W-:Y:S01]  /*40b0*/  IMAD.IADD R144, R21, 0x1, R0 ;  /* 0x0000000115907824 */ /* 0x000fe200078e0200 */
[----:B------:R-:W-:-:S02]  /*40c0*/  SEL R2, R2, 0xffffffc0, !P3 ;  /* 0xffffffc002027807 */ /* 0x000fc40005800000 */
[----:B------:R-:W5:Y:S03]  /*40d0*/  LDSM.16.M88.4 R32, [R20+UR5+0x9000] ;  /* 0x009000051420783b */ /* 0x000f660008000200 */
[--C-:B------:R-:W-:Y:S01]  /*40e0*/  IMAD.IADD R3, R21, 0x1, R2.reuse ;  /* 0x0000000115037824 */ /* 0x100fe200078e0202 */
[----:B------:R-:W3:Y:S01]  /*40f0*/  LDSM.16.M88.4 R28, [R20+UR5+0x9800] ;  /* 0x00980005141c783b */ /* 0x000ee20008000200 */
[----:B------:R-:W-:Y:S02]  /*4100*/  IMAD.IADD R212, R215, 0x1, R2 ;  /* 0x00000001d7d47824 */ /* 0x000fe400078e0202 */
[C---:B------:R-:W-:Y:S01]  /*4110*/  IMAD.IADD R2, R0.reuse, 0x1, R3 ;  /* 0x0000000100027824 */ /* 0x040fe200078e0203 */
[----:B------:R-:W-:Y:S01]  /*4120*/  LDSM.16.M88.4 R48, [R64+0x8000] ;  /* 0x008000004030783b */ /* 0x000fe20000000200 */
[----:B------:R-:W-:Y:S02]  /*4130*/  IMAD.IADD R213, R0, 0x1, R212 ;  /* 0x0000000100d57824 */ /* 0x000fe400078e02d4 */
[----:B------:R-:W-:Y:S01]  /*4140*/  IMAD.U32 R0, RZ, RZ, UR15 ;  /* 0x0000000fff007e24 */ /* 0x000fe2000f8e00ff */
[----:B------:R-:W3:Y:S04]  /*4150*/  LDSM.16.M88.4 R12, [R144+0x2000] ;  /* 0x00200000900c783b */ /* 0x000ee80000000200 */
[----:B------:R-:W3:Y:S04]  /*4160*/  LDSM.16.M88.4 R44, [R64+0x8800] ;  /* 0x00880000402c783b */ /* 0x000ee80000000200 */
[----:B------:R-:W3:Y:S04]  /*4170*/  LDSM.16.M88.4 R40, [R64+0x9000] ;  /* 0x009000004028783b */ /* 0x000ee80000000200 */
[----:B------:R-:W3:Y:S01]  /*4180*/  LDSM.16.M88.4 R36, [R64+0x9800] ;  /* 0x009800004024783b */ /* 0x000ee20000000200 */
[-C--:B-1----:R-:W-:Y:S03]  /*4190*/  HMMA.16816.F32 R136, R16, R8.reuse, RZ ;  /* 0x000000081088723c */ /* 0x082fe600000018ff */
[----:B------:R-:W-:Y:S04]  /*41a0*/  LDSM.16.M88.4 R84, [R212+0x8800] ;  /* 0x00880000d454783b */ /* 0x000fe80000000200 */
[----:B------:R-:W-:Y:S01]  /*41b0*/  LDSM.16.M88.4 R108, [R212+0x9000] ;  /* 0x00900000d46c783b */ /* 0x000fe20000000200 */
[C---:B--2---:R-:W-:Y:S03]  /*41c0*/  HMMA.16816.F32 R60, R4.reuse, R8, RZ ;  /* 0x00000008043c723c */ /* 0x044fe600000018ff */
[----:B------:R-:W-:Y:S04]  /*41d0*/  LDSM.16.M88.4 R116, [R212+0x9800] ;  /* 0x00980000d474783b */ /* 0x000fe80000000200 */
[----:B------:R-:W0:Y:S01]  /*41e0*/  LDGDEPBAR ;  /* 0x00000000000079af */ /* 0x000e220000000000 */
[-C--:B------:R-:W-:Y:S03]  /*41f0*/  HMMA.16816.F32 R76, R4, R10.reuse, RZ ;  /* 0x0000000a044c723c */ /* 0x080fe600000018ff */
[----:B------:R-:W-:Y:S05]  /*4200*/  STL [R1+0x88], R156 ;  /* 0x0000889c01007387 */ /* 0x000fea0000100800 */
[----:B------:R-:W-:Y:S01]  /*4210*/  HMMA.16816.F32 R132, R16, R10, RZ ;  /* 0x0000000a1084723c */ /* 0x000fe200000018ff */
[----:B------:R-:W1:Y:S07]  /*4220*/  LDSM.16.M88.4 R8, [R144] ;  /* 0x000000009008783b */ /* 0x000e6e0000000200 */
[C---:B----4-:R-:W-:Y:S08]  /*4230*/  HMMA.16816.F32 R56, R4.reuse, R24, RZ ;  /* 0x000000180438723c */ /* 0x050ff000000018ff */
[C---:B-----5:R-:W-:Y:S08]  /*4240*/  HMMA.16816.F32 R52, R4.reuse, R32, RZ ;  /* 0x000000200434723c */ /* 0x060ff000000018ff */
[C---:B---3--:R-:W-:Y:S08]  /*4250*/  HMMA.16816.F32 R68, R4.reuse, R28, RZ ;  /* 0x0000001c0444723c */ /* 0x048ff000000018ff */
[C---:B------:R-:W-:Y:S08]  /*4260*/  HMMA.16816.F32 R88, R4.reuse, R26, RZ ;  /* 0x0000001a0458723c */ /* 0x040ff000000018ff */
[C---:B------:R-:W-:Y:S08]  /*4270*/  HMMA.16816.F32 R104, R4.reuse, R34, RZ ;  /* 0x000000220468723c */ /* 0x040ff000000018ff */
[----:B------:R-:W-:Y:S01]  /*4280*/  HMMA.16816.F32 R100, R4, R30, RZ ;  /* 0x0000001e0464723c */ /* 0x000fe200000018ff */
[----:B------:R-:W-:Y:S07]  /*4290*/  LDSM.16.M88.4 R4, [R3+0x2000] ;  /* 0x002000000304783b */ /* 0x000fee0000000200 */
[C---:B------:R-:W-:Y:S08]  /*42a0*/  HMMA.16816.F32 R120, R16.reuse, R24, RZ ;  /* 0x000000181078723c */ /* 0x040ff000000018ff */
[C---:B------:R-:W-:Y:S01]  /*42b0*/  HMMA.16816.F32 R128, R16.reuse, R26, RZ ;  /* 0x0000001a1080723c */ /* 0x040fe200000018ff */
[----:B------:R-:W2:Y:S07]  /*42c0*/  LDSM.16.M88.4 R24, [R212+0x8000] ;  /* 0x00800000d418783b */ /* 0x000eae0000000200 */
[C---:B------:R-:W-:Y:S08]  /*42d0*/  HMMA.16816.F32 R112, R16.reuse, R32, RZ ;  /* 0x000000201070723c */ /* 0x040ff000000018ff */
[C---:B------:R-:W-:Y:S08]  /*42e0*/  HMMA.16816.F32 R124, R16.reuse, R34, RZ ;  /* 0x00000022107c723c */ /* 0x040ff000000018ff */
[C---:B------:R-:W-:Y:S08]  /*42f0*/  HMMA.16816.F32 R96, R16.reuse, R28, RZ ;  /* 0x0000001c1060723c */ /* 0x040ff000000018ff */
[----:B------:R-:W-:Y:S01]  /*4300*/  HMMA.16816.F32 R92, R16, R30, RZ ;  /* 0x0000001e105c723c */ /* 0x000fe200000018ff */
[----:B------:R-:W3:Y:S07]  /*4310*/  LDSM.16.M88.4 R16, [R3] ;  /* 0x000000000310783b */ /* 0x000eee0000000200 */
        /* <DEDUP_REMOVED lines=9> */
[C---:B------:R-:W-:Y:S08]  /*43b0*/  HMMA.16816.F32 R136, R8.reuse, R40, R112 ;  /* 0x000000280888723c */ /* 0x040ff00000001870 */
[C---:B------:R-:W-:Y:S08]  /*43c0*/  HMMA.16816.F32 R140, R8.reuse, R36, R96 ;  /* 0x00000024088c723c */ /* 0x040ff00000001860 */
[C---:B------:R-:W-:Y:S08]  /*43d0*/  HMMA.16816.F32 R48, R8.reuse, R50, R132 ;  /* 0x000000320830723c */ /* 0x040ff00000001884 */
[C---:B------:R-:W-:Y:S08]  /*43e0*/  HMMA.16816.F32 R76, R8.reuse, R46, R128 ;  /* 0x0000002e084c723c */ /* 0x040ff00000001880 */
[----:B------:R-:W-:Y:S01]  /*43f0*/  HMMA.16816.F32 R92, R8, R38, R92 ;  /* 0x00000026085c723c */ /* 0x000fe2000000185c */
[----:B------:R-:W-:Y:S07]  /*4400*/  LDSM.16.M88.4 R36, [R213+0x8000] ;  /* 0x00800000d524783b */ /* 0x000fee0000000200 */
[C---:B--2---:R-:W-:Y:S08]  /*4410*/  HMMA.16816.F32 R104, R4.reuse, R24, R80 ;  /* 0x000000180468723c */ /* 0x044ff00000001850 */
[C---:B------:R-:W-:Y:S08]  /*4420*/  HMMA.16816.F32 R88, R4.reuse, R84, R72 ;  /* 0x000000540458723c */ /* 0x040ff00000001848 */
[C---:B------:R-:W-:Y:S08]  /*4430*/  HMMA.16816.F32 R128, R4.reuse, R108, R52 ;  /* 0x0000006c0480723c */ /* 0x040ff00000001834 */
[C---:B------:R-:W-:Y:S01]  /*4440*/  HMMA.16816.F32 R132, R4.reuse, R116, R28 ;  /* 0x000000740484723c */ /* 0x040fe2000000181c */
[----:B------:R-:W-:Y:S07]  /*4450*/  LDSM.16.M88.4 R28, [R213+0x9000] ;  /* 0x00900000d51c783b */ /* 0x000fee0000000200 */
[C---:B------:R-:W-:Y:S08]  /*4460*/  HMMA.16816.F32 R60, R4.reuse, R26, R60 ;  /* 0x0000001a043c723c */ /* 0x040ff0000000183c */
[C---:B------:R-:W-:Y:S08]  /*4470*/  HMMA.16816.F32 R96, R4.reuse, R86, R56 ;  /* 0x000000560460723c */ /* 0x040ff00000001838 */
[C---:B------:R-:W-:Y:S01]  /*4480*/  HMMA.16816.F32 R100, R4.reuse, R110, R32 ;  /* 0x0000006e0464723c */ /* 0x040fe20000001820 */
[----:B------:R-:W-:Y:S07]  /*4490*/  LDSM.16.M88.4 R32, [R213+0x8800] ;  /* 0x00880000d520783b */ /* 0x000fee0000000200 */
[----:B------:R-:W-:Y:S01]  /*44a0*/  HMMA.16816.F32 R112, R4, R118, R12 ;  /* 0x000000760470723c */ /* 0x000fe2000000180c */
[----:B------:R-:W1:Y:S04]  /*44b0*/  LDSM.16.M88.4 R4, [R2+0x2000] ;  /* 0x002000000204783b */ /* 0x000e680000000200 */
[----:B------:R-:W-:Y:S03]  /*44c0*/  LDSM.16.M88.4 R12, [R21+0x6000] ;  /* 0x00600000150c783b */ /* 0x000fe60000000200 */
[C---:B------:R-:W-:Y:S01]  /*44d0*/  HMMA.16816.F32 R120, R8.reuse, R44, R120 ;  /* 0x0000002c0878723c */ /* 0x040fe20000001878 */
[----:B------:R-:W-:Y:S07]  /*44e0*/  LDSM.16.M88.4 R44, [R20+UR5+0xa000] ;  /* 0x00a00005142c783b */ /* 0x000fee0008000200 */
[----:B------:R-:W-:Y:S01]  /*44f0*/  HMMA.16816.F32 R124, R8, R42, R124 ;  /* 0x0000002a087c723c */ /* 0x000fe2000000187c */
[----:B------:R-:W-:Y:S04]  /*4500*/  LDSM.16.M88.4 R8, [R2] ;  /* 0x000000000208783b */ /* 0x000fe80000000200 */
[----:B------:R-:W-:Y:S03]  /*4510*/  LDSM.16.M88.4 R40, [R20+UR5+0xa800] ;  /* 0x00a800051428783b */ /* 0x000fe60008000200 */
[C---:B---3--:R-:W-:Y:S08]  /*4520*/  HMMA.16816.F32 R72, R16.reuse, R24, R68 ;  /* 0x000000181048723c */ /* 0x048ff00000001844 */
[C---:B------:R-:W-:Y:S01]  /*4530*/  HMMA.16816.F32 R56, R16.reuse, R26, R48 ;  /* 0x0000001a1038723c */ /* 0x040fe20000001830 */
[----:B------:R-:W2:Y:S07]  /*4540*/  LDSM.16.M88.4 R24, [R213+0x9800] ;  /* 0x00980000d518783b */ /* 0x000eae0000000200 */
[C---:B------:R-:W-:Y:S08]  /*4550*/  HMMA.16816.F32 R52, R16.reuse, R84, R120 ;  /* 0x000000541034723c */ /* 0x040ff00000001878 */
[C---:B------:R-:W-:Y:S08]  /*4560*/  HMMA.16816.F32 R48, R16.reuse, R86, R76 ;  /* 0x000000561030723c */ /* 0x040ff0000000184c */
[C---:B------:R-:W-:Y:S08]  /*4570*/  HMMA.16816.F32 R68, R16.reuse, R108, R136 ;  /* 0x0000006c1044723c */ /* 0x040ff00000001888 */
[C---:B------:R-:W-:Y:S08]  /*4580*/  HMMA.16816.F32 R76, R16.reuse, R110, R124 ;  /* 0x0000006e104c723c */ /* 0x040ff0000000187c */
[C---:B------:R-:W-:Y:S08]  /*4590*/  HMMA.16816.F32 R84, R16.reuse, R116, R140 ;  /* 0x000000741054723c */ /* 0x040ff0000000188c */
[----:B------:R-:W-:Y:S01]  /*45a0*/  HMMA.16816.F32 R80, R16, R118, R92 ;  /* 0x000000761050723c */ /* 0x000fe2000000185c */
[----:B------:R-:W3:Y:S07]  /*45b0*/  LDSM.16.M88.4 R16, [R20+UR5+0xb000] ;  /* 0x00b000051410783b */ /* 0x000eee0008000200 */
[C---:B-1----:R-:W-:Y:S01]  /*45c0*/  HMMA.16816.F32 R92, R4.reuse, R38, R60 ;  /* 0x00000026045c723c */ /* 0x042fe2000000183c */
[----:B------:R-:W1:Y:S04]  /*45d0*/  LDSM.16.M88.4 R60, [R20+UR5+0xb800] ;  /* 0x00b80005143c783b */ /* 0x000e680008000200 */
[----:B------:R-:W4:Y:S03]  /*45e0*/  LDSM.16.M88.4 R20, [R21+0x4000] ;  /* 0x004000001514783b */ /* 0x000f260000000200 */
[C---:B------:R-:W-:Y:S08]  /*45f0*/  HMMA.16816.F32 R88, R4.reuse, R32, R88 ;  /* 0x000000200458723c */ /* 0x040ff00000001858 */
[C---:B------:R-:W-:Y:S08]  /*4600*/  HMMA.16816.F32 R128, R4.reuse, R28, R128 ;  /* 0x0000001c0480723c */ /* 0x040ff00000001880 */
[C---:B------:R-:W-:Y:S08]  /*4610*/  HMMA.16816.F32 R116, R4.reuse, R34, R96 ;  /* 0x000000220474723c */ /* 0x040ff00000001860 */
[C---:B------:R-:W-:Y:S08]  /*4620*/  HMMA.16816.F32 R124, R4.reuse, R30, R100 ;  /* 0x0000001e047c723c */ /* 0x040ff00000001864 */
[C---:B------:R-:W-:Y:S08]  /*4630*/  HMMA.16816.F32 R104, R4.reuse, R36, R104 ;  /* 0x000000240468723c */ /* 0x040ff00000001868 */
[C---:B--2---:R-:W-:Y:S08]  /*4640*/  HMMA.16816.F32 R120, R4.reuse, R24, R132 ;  /* 0x000000180478723c */ /* 0x044ff00000001884 */
[----:B------:R-:W-:Y:S01]  /*4650*/  HMMA.16816.F32 R112, R4, R26, R112 ;  /* 0x0000001a0470723c */ /* 0x000fe20000001870 */
[----:B------:R-:W-:Y:S07]  /*4660*/  LDSM.16.M88.4 R4, [R144+0x4000] ;  /* 0x004000009004783b */ /* 0x000fee0000000200 */
[----:B------:R-:W-:Y:S08]  /*4670*/  HMMA.16816.F32 R96, R8, R32, R52 ;  /* 0x000000200860723c */ /* 0x000ff00000001834 */
[----:B------:R-:W-:Y:S01]  /*4680*/  HMMA.16816.F32 R136, R12, R46, R92 ;  /* 0x0000002e0c88723c */ /* 0x000fe2000000185c */
[----:B------:R-:W2:Y:S07]  /*4690*/  LDSM.16.M88.4 R92, [R64+0xb000] ;  /* 0x00b00000405c783b */ /* 0x000eae0000000200 */
[C---:B------:R-:W-:Y:S01]  /*46a0*/  HMMA.16816.F32 R52, R8.reuse, R30, R76 ;  /* 0x0000001e0834723c */ /* 0x040fe2000000184c */
[----:B------:R-:W-:Y:S07]  /*46b0*/  LDSM.16.M88.4 R76, [R64+0xa800] ;  /* 0x00a80000404c783b */ /* 0x000fee0000000200 */
[C---:B------:R-:W-:Y:S08]  /*46c0*/  HMMA.16816.F32 R108, R8.reuse, R36, R72 ;  /* 0x00000024086c723c */ /* 0x040ff00000001848 */
[C---:B------:R-:W-:Y:S01]  /*46d0*/  HMMA.16816.F32 R100, R8.reuse, R38, R56 ;  /* 0x000000260864723c */ /* 0x040fe20000001838 */
[----:B------:R-:W5:Y:S07]  /*46e0*/  LDSM.16.M88.4 R56, [R64+0xa000] ;  /* 0x00a000004038783b */ /* 0x000f6e0000000200 */
[----:B------:R-:W-:Y:S08]  /*46f0*/  HMMA.16816.F32 R36, R8, R34, R48 ;  /* 0x000000220824723c */ /* 0x000ff00000001830 */
[----:B------:R-:W-:Y:S01]  /*4700*/  HMMA.16816.F32 R132, R12, R40, R88 ;  /* 0x000000280c84723c */ /* 0x000fe20000001858 */
[----:B------:R2:W5:Y:S07]  /*4710*/  LDSM.16.M88.4 R88, [R64+0xb800] ;  /* 0x00b800004058783b */ /* 0x00056e0000000200 */
[C---:B------:R-:W-:Y:S08]  /*4720*/  HMMA.16816.F32 R48, R8.reuse, R28, R68 ;  /* 0x0000001c0830723c */ /* 0x040ff00000001844 */
[----:B------:R-:W-:Y:S08]  /*4730*/  HMMA.16816.F32 R72, R8, R24, R84 ;  /* 0x000000180848723c */ /* 0x000ff00000001854 */
[C---:B---3--:R-:W-:Y:S08]  /*4740*/  HMMA.16816.F32 R148, R12.reuse, R16, R128 ;  /* 0x000000100c94723c */ /* 0x048ff00000001880 */
[C---:B------:R-:W-:Y:S08]  /*4750*/  HMMA.16816.F32 R128, R12.reuse, R18, R124 ;  /* 0x000000120c80723c */ /* 0x040ff0000000187c */
[C---:B------:R-:W-:Y:S08]  /*4760*/  HMMA.16816.F32 R140, R12.reuse, R44, R104 ;  /* 0x0000002c0c8c723c */ /* 0x040ff00000001868 */
[C---:B------:R-:W-:Y:S08]  /*4770*/  HMMA.16816.F32 R116, R12.reuse, R42, R116 ;  /* 0x0000002a0c74723c */ /* 0x040ff00000001874 */
[C---:B-1----:R-:W-:Y:S08]  /*4780*/  HMMA.16816.F32 R124, R12.reuse, R60, R120 ;  /* 0x0000003c0c7c723c */ /* 0x042ff00000001878 */
[----:B------:R-:W-:Y:S08]  /*4790*/  HMMA.16816.F32 R112, R12, R62, R112 ;  /* 0x0000003e0c70723c */ /* 0x000ff00000001870 */
[C---:B----4-:R-:W-:Y:S08]  /*47a0*/  HMMA.16816.F32 R12, R20.reuse, R18, R52 ;  /* 0x00000012140c723c */ /* 0x050ff00000001834 */
[C---:B--2---:R-:W-:Y:S08]  /*47b0*/  HMMA.16816.F32 R64, R20.reuse, R44, R108 ;  /* 0x0000002c1440723c */ /* 0x044ff0000000186c */
[----:B------:R-:W-:Y:S08]  /*47c0*/  HMMA.16816.F32 R44, R20, R46, R100 ;  /* 0x0000002e142c723c */ /* 0x000ff00000001864 */
[----:B------:R-:W-:Y:S08]  /*47d0*/  HMMA.16816.F32 R68, R8, R26, R80 ;  /* 0x0000001a0844723c */ /* 0x000ff00000001850 */
[C---:B------:R-:W-:Y:S01]  /*47e0*/  HMMA.16816.F32 R24, R20.reuse, R16, R48 ;  /* 0x000000101418723c */ /* 0x040fe20000001830 */
[----:B------:R-:W1:Y:S04]  /*47f0*/  LDSM.16.M88.4 R16, [R144+0x6000] ;  /* 0x006000009010783b */ /* 0x000e680000000200 */
[----:B------:R-:W-:Y:S03]  /*4800*/  LDSM.16.M88.4 R48, [R212+0xa000] ;  /* 0x00a00000d430783b */ /* 0x000fe60000000200 */
[----:B------:R-:W-:Y:S08]  /*4810*/  HMMA.16816.F32 R8, R20, R60, R72 ;  /* 0x0000003c1408723c */ /* 0x000ff00000001848 */
[C---:B------:R-:W-:Y:S01]  /*4820*/  HMMA.16816.F32 R80, R4.reuse, R94, R12 ;  /* 0x0000005e0450723c */ /* 0x040fe2000000180c */
[----:B------:R-:W2:Y:S07]  /*4830*/  LDSM.16.M88.4 R12, [R3+0x4000] ;  /* 0x00400000030c783b */ /* 0x000eae0000000200 */
[----:B-----5:R-:W-:Y:S01]  /*4840*/  HMMA.16816.F32 R104, R4, R58, R44 ;  /* 0x0000003a0468723c */ /* 0x020fe2000000182c */
[----:B------:R-:W3:Y:S07]  /*4850*/  LDSM.16.M88.4 R44, [R212+0xa800] ;  /* 0x00a80000d42c783b */ /* 0x000eee0000000200 */
[C---:B------:R-:W-:Y:S08]  /*4860*/  HMMA.16816.F32 R32, R20.reuse, R40, R96 ;  /* 0x000000281420723c */ /* 0x040ff00000001860 */
[C---:B------:R-:W-:Y:S01]  /*4870*/  HMMA.16816.F32 R28, R20.reuse, R42, R36 ;  /* 0x0000002a141c723c */ /* 0x040fe20000001824 */
[----:B------:R-:W4:Y:S04]  /*4880*/  LDSM.16.M88.4 R40, [R212+0xb000] ;  /* 0x00b00000d428783b */ /* 0x000f280000000200 */
[----:B------:R-:W5:Y:S03]  /*4890*/  LDSM.16.M88.4 R36, [R212+0xb800] ;  /* 0x00b80000d424783b */ /* 0x000f660000000200 */
[----:B------:R-:W-:Y:S01]  /*48a0*/  HMMA.16816.F32 R20, R20, R62, R68 ;  /* 0x0000003e1414723c */ /* 0x000fe20000001844 */
[----:B------:R-:W-:Y:S07]  /*48b0*/  LDSM.16.M88.4 R68, [R213+0xb800] ;  /* 0x00b80000d544783b */ /* 0x000fee0000000200 */
[C---:B------:R-:W-:Y:S01]  /*48c0*/  HMMA.16816.F32 R72, R4.reuse, R88, R8 ;  /* 0x000000580448723c */ /* 0x040fe20000001808 */
[----:B------:R1:W5:Y:S07]  /*48d0*/  LDSM.16.M88.4 R8, [R3+0x6000] ;  /* 0x006000000308783b */ /* 0x00036e0000000200 */
[C---:B------:R-:W-:Y:S08]  /*48e0*/  HMMA.16816.F32 R108, R4.reuse, R56, R64 ;  /* 0x00000038046c723c */ /* 0x040ff00000001840 */
[C---:B------:R-:W-:Y:S01]  /*48f0*/  HMMA.16816.F32 R100, R4.reuse, R76, R32 ;  /* 0x0000004c0464723c */ /* 0x040fe20000001820 */
[----:B------:R-:W-:Y:S07]  /*4900*/  LDSM.16.M88.4 R32, [R213+0xb000] ;  /* 0x00b00000d520783b */ /* 0x000fee0000000200 */
[----:B------:R-:W-:Y:S01]  /*4910*/  HMMA.16816.F32 R96, R4, R78, R28 ;  /* 0x0000004e0460723c */ /* 0x000fe2000000181c */
[----:B------:R-:W-:Y:S01]  /*4920*/  LDSM.16.M88.4 R28, [R213+0xa000] ;  /* 0x00a00000d51c783b */ /* 0x000fe20000000200 */
[----:B-1----:R-:W-:-:S06]  /*4930*/  IMAD.U32 R3, RZ, RZ, UR22 ;  /* 0x00000016ff037e24 */ /* 0x002fcc000f8e00ff */
[C---:B------:R-:W-:Y:S01]  /*4940*/  HMMA.16816.F32 R84, R4.reuse, R92, R24 ;  /* 0x0000005c0454723c */ /* 0x040fe20000001818 */
[----:B------:R-:W-:Y:S07]  /*4950*/  LDSM.16.M88.4 R24, [R213+0xa800] ;  /* 0x00a80000d518783b */ /* 0x000fee0000000200 */
[----:B------:R-:W-:Y:S01]  /*4960*/  HMMA.16816.F32 R64, R4, R90, R20 ;  /* 0x0000005a0440723c */ /* 0x000fe20000001814 */
[----:B------:R-:W1:Y:S04]  /*4970*/  LDSM.16.M88.4 R4, [R2+0x4000] ;  /* 0x004000000204783b */ /* 0x000e680000000200 */
[----:B------:R2:W1:Y:S01]  /*4980*/  LDSM.16.M88.4 R20, [R2+0x6000] ;  /* 0x006000000214783b */ /* 0x0004620000000200 */
[----:B------:R-:W-:-:S04]  /*4990*/  DEPBAR.LE SB0, 0x0 ;  /* 0x000080000000791a */ /* 0x000fc80000000000 */
[C---:B------:R-:W-:Y:S08]  /*49a0*/  HMMA.16816.F32 R120, R16.reuse, R92, R148 ;  /* 0x0000005c1078723c */ /* 0x040ff00000001894 */
[C---:B------:R-:W-:Y:S08]  /*49b0*/  HMMA.16816.F32 R52, R16.reuse, R76, R132 ;  /* 0x0000004c1034723c */ /* 0x040ff00000001884 */
[----:B------:R-:W-:Y:S01]  /*49c0*/  HMMA.16816.F32 R132, R16, R88, R124 ;  /* 0x000000581084723c */ /* 0x000fe2000000187c */
[----:B--2---:R-:W-:-:S04]  /*49d0*/  SHF.R.U32.HI R2, RZ, 0x2, R232 ;  /* 0x00000002ff027819 */ /* 0x004fc800000116e8 */
[----:B------:R-:W-:-:S03]  /*49e0*/  LOP3.LUT R2, R2, 0x7, RZ, 0xc0, !PT ;  /* 0x0000000702027812 */ /* 0x000fc600078ec0ff */
[----:B------:R-:W-:Y:S01]  /*49f0*/  HMMA.16816.F32 R124, R16, R90, R112 ;  /* 0x0000005a107c723c */ /* 0x000fe20000001870 */
[----:B------:R-:W-:-:S04]  /*4a00*/  IADD3 R2, PT, PT, R2, UR26, R145 ;  /* 0x0000001a02027c10 */ /* 0x000fc8000fffe091 */
[----:B------:R-:W-:-:S03]  /*4a10*/  IADD3 R237, PT, PT, R2, UR27, -R3 ;  /* 0x0000001b02ed7c10 */ /* 0x000fc6000fffe803 */
[C---:B------:R-:W-:Y:S08]  /*4a20*/  HMMA.16816.F32 R112, R12.reuse, R48, R108 ;  /* 0x000000300c70723c */ /* 0x040ff0000000186c */
[----:B------:R-:W-:Y:S08]  /*4a30*/  HMMA.16816.F32 R108, R12, R50, R104 ;  /* 0x000000320c6c723c */ /* 0x000ff00000001868 */
[----:B------:R-:W-:Y:S08]  /*4a40*/  HMMA.16816.F32 R60, R16, R56, R140 ;  /* 0x00000038103c723c */ /* 0x000ff0000000188c */
[----:B---3--:R-:W-:Y:S08]  /*4a50*/  HMMA.16816.F32 R104, R12, R44, R100 ;  /* 0x0000002c0c68723c */ /* 0x008ff00000001864 */
[----:B------:R-:W-:Y:S08]  /*4a60*/  HMMA.16816.F32 R56, R16, R58, R136 ;  /* 0x0000003a1038723c */ /* 0x000ff00000001888 */
[----:B------:R-:W-:Y:S08]  /*4a70*/  HMMA.16816.F32 R100, R12, R46, R96 ;  /* 0x0000002e0c64723c */ /* 0x000ff00000001860 */
[----:B------:R-:W-:Y:S08]  /*4a80*/  HMMA.16816.F32 R128, R16, R94, R128 ;  /* 0x0000005e1080723c */ /* 0x000ff00000001880 */
[C---:B----4-:R-:W-:Y:S08]  /*4a90*/  HMMA.16816.F32 R96, R12.reuse, R40, R84 ;  /* 0x000000280c60723c */ /* 0x050ff00000001854 */
[C---:B------:R-:W-:Y:S08]  /*4aa0*/  HMMA.16816.F32 R92, R12.reuse, R42, R80 ;  /* 0x0000002a0c5c723c */ /* 0x040ff00000001850 */
[C---:B-----5:R-:W-:Y:S08]  /*4ab0*/  HMMA.16816.F32 R88, R12.reuse, R36, R72 ;  /* 0x000000240c58723c */ /* 0x060ff00000001848 */
[----:B------:R-:W-:Y:S08]  /*4ac0*/  HMMA.16816.F32 R84, R12, R38, R64 ;  /* 0x000000260c54723c */ /* 0x000ff00000001840 */
[----:B------:R-:W-:Y:S08]  /*4ad0*/  HMMA.16816.F32 R116, R16, R78, R116 ;  /* 0x0000004e1074723c */ /* 0x000ff00000001874 */
        /* <DEDUP_REMOVED lines=9> */
[C---:B------:R-:W-:Y:S08]  /*4b70*/  HMMA.16816.F32 R92, R4.reuse, R34, R92 ;  /* 0x00000022045c723c */ /* 0x040ff0000000185c */
[C---:B------:R-:W-:Y:S08]  /*4b80*/  HMMA.16816.F32 R88, R4.reuse, R68, R88 ;  /* 0x000000440458723c */ /* 0x040ff00000001858 */
[----:B------:R-:W-:Y:S01]  /*4b90*/  HMMA.16816.F32 R84, R4, R70, R84 ;  /* 0x000000460454723c */ /* 0x000fe20000001854 */
[----:B------:R-:W-:Y:S01]  /*4ba0*/  LOP3.LUT R5, R156, 0x6, RZ, 0xc0, !PT ;  /* 0x000000069c057812 */ /* 0x000fe200078ec0ff */
[----:B------:R-:W-:-:S04]  /*4bb0*/  IMAD.U32 R4, RZ, RZ, UR23 ;  /* 0x00000017ff047e24 */ /* 0x000fc8000f8e00ff */
[----:B------:R-:W-:Y:S01]  /*4bc0*/  IMAD R0, R0, 0x40, R5 ;  /* 0x0000004000007824 */ /* 0x000fe200078e0205 */
[----:B------:R1:W-:Y:S01]  /*4bd0*/  STL [R1+0x84], R5 ;  /* 0x0000840501007387 */ /* 0x0003e20000100800 */
[C---:B------:R-:W-:Y:S02]  /*4be0*/  HMMA.16816.F32 R52, R8.reuse, R44, R52 ;  /* 0x0000002c0834723c */ /* 0x040fe40000001834 */
[C---:B------:R-:W-:Y:S01]  /*4bf0*/  VIADD R7, R0.reuse, 0x9 ;  /* 0x0000000900077836 */ /* 0x040fe20000000000 */
[C---:B------:R-:W-:Y:S01]  /*4c00*/  ISETP.GT.AND P5, PT, R237.reuse, R0, PT ;  /* 0x00000000ed00720c */ /* 0x040fe20003fa4270 */
[C---:B------:R-:W-:Y:S02]  /*4c10*/  VIADD R6, R0.reuse, 0x10 ;  /* 0x0000001000067836 */ /* 0x040fe40000000000 */
[----:B------:R-:W-:Y:S02]  /*4c20*/  VIADD R3, R0, 0x19 ;  /* 0x0000001900037836 */ /* 0x000fe40000000000 */
[----:B------:R-:W-:Y:S08]  /*4c30*/  HMMA.16816.F32 R44, R8, R46, R116 ;  /* 0x0000002e082c723c */ /* 0x000ff00000001874 */
[----:B------:R-:W-:Y:S01]  /*4c40*/  HMMA.16816.F32 R116, R20, R32, R16 ;  /* 0x000000201474723c */ /* 0x000fe20000001810 */
[----:B------:R-:W-:Y:S01]  /*4c50*/  IADD3 R18, PT, PT, R2, 0x1, R4 ;  /* 0x0000000102127810 */ /* 0x000fe20007ffe004 */
[----:B------:R-:W-:-:S02]  /*4c60*/  VIADD R2, R237, 0x8 ;  /* 0x00000008ed027836 */ /* 0x000fc40000000000 */
[----:B------:R-:W-:Y:S01]  /*4c70*/  VIADD R4, R0, 0x18 ;  /* 0x0000001800047836 */ /* 0x000fe20000000000 */
[----:B------:R-:W-:Y:S01]  /*4c80*/  VIMNMX R239, PT, PT, R18, UR27, PT ;  /* 0x0000001b12ef7c48 */ /* 0x000fe2000bfe0100 */
[----:B------:R-:W-:Y:S01]  /*4c90*/  VIADD R16, R0, 0x38 ;  /* 0x0000003800107836 */ /* 0x000fe20000000000 */
[----:B------:R-:W-:Y:S01]  /*4ca0*/  ISETP.GT.AND P1, PT, R2, R0, PT ;  /* 0x000000000200720c */ /* 0x000fe20003f24270 */
[----:B------:R-:W-:Y:S01]  /*4cb0*/  HMMA.16816.F32 R48, R8, R36, R132 ;  /* 0x000000240830723c */ /* 0x000fe20000001884 */
[C---:B-1----:R-:W-:Y:S02]  /*4cc0*/  VIADD R5, R0.reuse, 0x11 ;  /* 0x0000001100057836 */ /* 0x042fe40000000000 */
[----:B------:R-:W-:-:S05]  /*4cd0*/  VIADD R17, R0, 0x39 ;  /* 0x0000003900117836 */ /* 0x000fca0000000000 */
[----:B------:R-:W-:Y:S01]  /*4ce0*/  HMMA.16816.F32 R124, R8, R38, R124 ;  /* 0x00000026087c723c */ /* 0x000fe2000000187c */
[C---:B------:R-:W-:Y:S02]  /*4cf0*/  VIADD R9, R0.reuse, 0x1 ;  /* 0x0000000100097836 */ /* 0x040fe40000000000 */
[C---:B------:R-:W-:Y:S02]  /*4d00*/  VIADD R8, R0.reuse, 0x8 ;  /* 0x0000000800087836 */ /* 0x040fe40000000000 */
[----:B------:R-:W-:Y:S01]  /*4d10*/  VIADD R10, R0, 0x28 ;  /* 0x00000028000a7836 */ /* 0x000fe20000000000 */
[-C--:B------:R-:W-:Y:S01]  /*4d20*/  ISETP.GT.AND P0, PT, R2, R9.reuse, PT ;  /* 0x000000090200720c */ /* 0x080fe20003f04270 */
[----:B------:R-:W-:Y:S01]  /*4d30*/  VIADD R11, R0, 0x31 ;  /* 0x00000031000b7836 */ /* 0x000fe20000000000 */
[----:B------:R-:W-:Y:S01]  /*4d40*/  HMMA.16816.F32 R104, R20, R30, R64 ;  /* 0x0000001e1468723c */ /* 0x000fe20000001840 */
[----:B------:R-:W-:Y:S01]  /*4d50*/  BAR.SYNC.DEFER_BLOCKING 0x0 ;  /* 0x0000000000007b1d */ /* 0x000fe20000010000 */
[----:B------:R-:W-:-:S02]  /*4d60*/  ISETP.GT.AND P2, PT, R237, R9, PT ;  /* 0x00000009ed00720c */ /* 0x000fc40003f44270 */
[----:B------:R-:W-:Y:S01]  /*4d70*/  FSEL R64, R15, -INF , !P0 ;  /* 0xff8000000f407808 */ /* 0x000fe20004000000 */
[----:B------:R-:W-:Y:S01]  /*4d80*/  VIADD R15, R0, 0x20 ;  /* 0x00000020000f7836 */ /* 0x000fe20000000000 */
[-C--:B------:R-:W-:Y:S02]  /*4d90*/  ISETP.GT.AND P0, PT, R2, R7.reuse, PT ;  /* 0x000000070200720c */ /* 0x080fe40003f04270 */
[C---:B------:R-:W-:Y:S01]  /*4da0*/  HMMA.16816.F32 R108, R20.reuse, R34, R40 ;  /* 0x00000022146c723c */ /* 0x040fe20000001828 */
[----:B------:R-:W-:Y:S01]  /*4db0*/  FSEL R41, R12, -INF , !P5 ;  /* 0xff8000000c297808 */ /* 0x000fe20006800000 */
[C---:B------:R-:W-:Y:S01]  /*4dc0*/  VIADD R12, R0.reuse, 0x30 ;  /* 0x00000030000c7836 */ /* 0x040fe20000000000 */
[----:B------:R-:W-:Y:S01]  /*4dd0*/  FSEL R40, R13, -INF , !P2 ;  /* 0xff8000000d287808 */ /* 0x000fe20005000000 */
[----:B------:R-:W-:Y:S01]  /*4de0*/  VIADD R13, R0, 0x29 ;  /* 0x00000029000d7836 */ /* 0x000fe20000000000 */
[C---:B------:R-:W-:Y:S02]  /*4df0*/  ISETP.GT.AND P5, PT, R237.reuse, R8, PT ;  /* 0x00000008ed00720c */ /* 0x040fe40003fa4270 */
[----:B------:R-:W-:Y:S01]  /*4e00*/  ISETP.GT.AND P2, PT, R237, R7, PT ;  /* 0x00000007ed00720c */ /* 0x000fe20003f44270 */
[----:B------:R-:W-:Y:S01]  /*4e10*/  HMMA.16816.F32 R100, R20, R28, R76 ;  /* 0x0000001c1464723c */ /* 0x000fe2000000184c */
[----:B------:R-:W-:Y:S01]  /*4e20*/  FSEL R43, R14, -INF , !P1 ;  /* 0xff8000000e2b7808 */ /* 0x000fe20004800000 */
[----:B------:R-:W-:Y:S01]  /*4e30*/  VIADD R14, R0, 0x21 ;  /* 0x00000021000e7836 */ /* 0x000fe20000000000 */
[----:B------:R-:W-:-:S02]  /*4e40*/  FSEL R65, R59, -INF , !P0 ;  /* 0xff8000003b417808 */ /* 0x000fc40004000000 */
[C---:B------:R-:W-:Y:S02]  /*4e50*/  ISETP.GT.AND P1, PT, R2.reuse, R8, PT ;  /* 0x000000080200720c */ /* 0x040fe40003f24270 */
[-C--:B------:R-:W-:Y:S01]  /*4e60*/  ISETP.GT.AND P0, PT, R2, R5.reuse, PT ;  /* 0x000000050200720c */ /* 0x080fe20003f04270 */
        /* <DEDUP_REMOVED lines=11> */
[----:B------:R-:W-:Y:S02]  /*4f20*/  FSEL R38, R60, -INF , !P5 ;  /* 0xff8000003c267808 */ /* 0x000fe40006800000 */
[----:B------:R-:W-:Y:S02]  /*4f30*/  FSEL R37, R61, -INF , !P2 ;  /* 0xff8000003d257808 */ /* 0x000fe40005000000 */
[----:B------:R-:W-:-:S02]  /*4f40*/  ISETP.GT.AND P5, PT, R237, R4, PT ;  /* 0x00000004ed00720c */ /* 0x000fc40003fa4270 */
[----:B------:R-:W-:Y:S01]  /*4f50*/  ISETP.GT.AND P2, PT, R237, R3, PT ;  /* 0x00000003ed00720c */ /* 0x000fe20003f44270 */
[----:B------:R-:W-:Y:S01]  /*4f60*/  HMMA.16816.F32 R76, R20, R26, R44 ;  /* 0x0000001a144c723c */ /* 0x000fe2000000182c */
[----:B------:R-:W-:Y:S02]  /*4f70*/  FSEL R59, R62, -INF , !P1 ;  /* 0xff8000003e3b7808 */ /* 0x000fe40004800000 */
[----:B------:R-:W-:Y:S02]  /*4f80*/  FSEL R66, R75, -INF , !P0 ;  /* 0xff8000004b427808 */ /* 0x000fe40004000000 */
[C---:B------:R-:W-:Y:S02]  /*4f90*/  ISETP.GT.AND P1, PT, R2.reuse, R4, PT ;  /* 0x000000040200720c */ /* 0x040fe40003f24270 */
[----:B------:R-:W-:Y:S02]  /*4fa0*/  ISETP.GT.AND P0, PT, R2, R14, PT ;  /* 0x0000000e0200720c */ /* 0x000fe40003f04270 */
[----:B------:R-:W-:-:S02]  /*4fb0*/  FSEL R36, R72, -INF , !P5 ;  /* 0xff80000048247808 */ /* 0x000fc40006800000 */
[----:B------:R-:W-:Y:S02]  /*4fc0*/  FSEL R35, R73, -INF , !P2 ;  /* 0xff80000049237808 */ /* 0x000fe40005000000 */
[CC--:B------:R-:W-:Y:S02]  /*4fd0*/  ISETP.GT.AND P5, PT, R237.reuse, R15.reuse, PT ;  /* 0x0000000fed00720c */ /* 0x0c0fe40003fa4270 */
        /* <DEDUP_REMOVED lines=28> */
[C-C-:B------:R-:W-:Y:S02]  /*51a0*/  VIADDMNMX R240, R18.reuse, 0x8, R2.reuse, PT ;  /* 0x0000000812f07846 */ /* 0x140fe40003800102 */
[----:B------:R-:W-:-:S02]  /*51b0*/  VIADDMNMX R238, R18, 0x40, R2, PT ;  /* 0x0000004012ee7846 */ /* 0x000fc40003800102 */
[----:B------:R-:W-:Y:S01]  /*51c0*/  VIADDMNMX R241, R18, 0x48, R2, PT ;  /* 0x0000004812f17846 */ /* 0x000fe20003800102 */
[----:B------:R-:W-:Y:S01]  /*51d0*/  VIADD R2, R237, 0x40 ;  /* 0x00000040ed027836 */ /* 0x000fe20000000000 */
[----:B------:R-:W-:Y:S02]  /*51e0*/  FSEL R27, R84, -INF , !P5 ;  /* 0xff800000541b7808 */ /* 0x000fe40006800000 */
[----:B------:R-:W-:Y:S02]  /*51f0*/  FSEL R26, R85, -INF , !P2 ;  /* 0xff800000551a7808 */ /* 0x000fe40005000000 */
[----:B------:R-:W-:Y:S02]  /*5200*/  FSEL R54, R86, -INF , !P1 ;  /* 0xff80000056367808 */ /* 0x000fe40004800000 */
[----:B------:R-:W-:Y:S02]  /*5210*/  FSEL R44, R87, -INF , !P0 ;  /* 0xff800000572c7808 */ /* 0x000fe40004000000 */
[----:B------:R-:W-:-:S02]  /*5220*/  ISETP.GE.AND P6, PT, R0, R239, PT ;  /* 0x000000ef0000720c */ /* 0x000fc40003fc6270 */
[----:B------:R-:W-:Y:S01]  /*5230*/  ISETP.GE.AND P5, PT, R9, R239, PT ;  /* 0x000000ef0900720c */ /* 0x000fe20003fa6270 */
[----:B------:R-:W-:-:S12]  /*5240*/  BRA.U !UP0, `(.L_x_708) ;  /* 0x00000005081c7547 */ /* 0x000fd8000b800000 */
[----:B------:R-:W-:-:S04]  /*5250*/  UIADD3 UR7, UPT, UPT, UR21, -0x2, URZ ;  /* 0xfffffffe15077890 */ /* 0x000fc8000fffe0ff */
[----:B------:R-:W-:Y:S02]  /*5260*/  UIMAD.WIDE.U32 UR12, UR14, UR7, URZ ;  /* 0x000000070e0c72a5 */ /* 0x000fe4000f8e00ff */
[----:B------:R-:W-:Y:S01]  /*5270*/  UIMAD UR7, UR4, UR7, URZ ;  /* 0x00000007040772a4 */ /* 0x000fe2000f8e02ff */
[----:B------:R-:W1:Y:S03]  /*5280*/  LDCU UR4, c[0x0][0x440] ;  /* 0x00008800ff0477ac */ /* 0x000e660008000800 */
[----:B------:R-:W-:Y:S01]  /*5290*/  IMAD.U32 R18, RZ, RZ, UR12 ;  /* 0x0000000cff127e24 */ /* 0x000fe2000f8e00ff */
[----:B------:R-:W-:Y:S01]  /*52a0*/  UIADD3 UR6, UP0, UPT, UR30, UR12, URZ ;  /* 0x0000000c1e067290 */ /* 0x000fe2000ff1e0ff */
[----:B------:R-:W-:Y:S01]  /*52b0*/  IMAD.U32 R19, RZ, RZ, UR13 ;  /* 0x0000000dff137e24 */ /* 0x000fe2000f8e00ff */
[----:B------:R-:W-:Y:S02]  /*52c0*/  UIADD3 UR7, UPT, UPT, UR13, UR7, URZ ;  /* 0x000000070d077290 */ /* 0x000fe4000fffe0ff */
[----:B------:R-:W-:Y:S01]  /*52d0*/  LEA R24, P1, R18, R154, 0x1 ;  /* 0x0000009a12187211 */ /* 0x000fe200078208ff */
[----:B------:R-:W-:-:S02]  /*52e0*/  UIADD3 UR13, UP1, UPT, UR30, UR6, URZ ;  /* 0x000000061e0d7290 */ /* 0x000fc4000ff3e0ff */
[----:B------:R-:W-:Y:S01]  /*52f0*/  UIADD3.X UR12, UPT, UPT, UR17, UR7, URZ, UP0, !UPT ;  /* 0x00000007110c7290 */ /* 0x000fe200087fe4ff */
[----:B------:R-:W-:Y:S02]  /*5300*/  IMAD.U32 R21, RZ, RZ, UR6 ;  /* 0x00000006ff157e24 */ /* 0x000fe4000f8e00ff */
[----:B------:R-:W-:Y:S01]  /*5310*/  IMAD.U32 R20, RZ, RZ, UR7 ;  /* 0x00000007ff147e24 */ /* 0x000fe2000f8e00ff */
[----:B------:R-:W-:Y:S02]  /*5320*/  ULEA UR7, UP0, UR10, UR6, 0x5 ;  /* 0x000000060a077291 */ /* 0x000fe4000f8028ff */
[----:B------:R-:W-:Y:S01]  /*5330*/  IMAD.U32 R19, RZ, RZ, UR12 ;  /* 0x0000000cff137e24 */ /* 0x000fe2000f8e00ff */
[CC--:B------:R-:W-:Y:S01]  /*5340*/  LEA R22, P0, R21.reuse, R154.reuse, 0x1 ;  /* 0x0000009a15167211 */ /* 0x0c0fe200078008ff */
[----:B------:R-:W-:Y:S01]  /*5350*/  UIADD3.X UR6, UPT, UPT, UR17, UR12, URZ, UP1, !UPT ;  /* 0x0000000c11067290 */ /* 0x000fe20008ffe4ff */
[-C--:B------:R-:W-:Y:S01]  /*5360*/  LEA.HI.X R25, R18, R153.reuse, R20, 0x1, P1 ;  /* 0x0000009912197211 */ /* 0x080fe200008f0c14 */
[----:B------:R-:W-:Y:S01]  /*5370*/  IMAD.U32 R18, RZ, RZ, UR13 ;  /* 0x0000000dff127e24 */ /* 0x000fe2000f8e00ff */
[----:B-1----:R-:W-:Y:S01]  /*5380*/  ISETP.GE.AND P1, PT, R228, UR4, PT ;  /* 0x00000004e4007c0c */ /* 0x002fe2000bf26270 */
[----:B------:R-:W-:Y:S01]  /*5390*/  ULEA.HI.X UR12, UR10, UR12, UR11, 0x5, UP0 ;  /* 0x0000000c0a0c7291 */ /* 0x000fe200080f2c0b */
[----:B------:R-:W-:Y:S01]  /*53a0*/  LEA.HI.X R23, R21, R153, R19, 0x1, P0 ;  /* 0x0000009915177211 */ /* 0x000fe200000f0c13 */
[----:B------:R-:W-:Y:S01]  /*53b0*/  IMAD.U32 R21, RZ, RZ, UR6 ;  /* 0x00000006ff157e24 */ /* 0x000fe2000f8e00ff */
[----:B------:R-:W-:Y:S01]  /*53c0*/  ISETP.GE.AND P0, PT, R155, UR4, PT ;  /* 0x000000049b007c0c */ /* 0x000fe2000bf06270 */
[----:B------:R-:W-:Y:S01]  /*53d0*/  IMAD.U32 R19, RZ, RZ, UR7 ;  /* 0x00000007ff137e24 */ /* 0x000fe2000f8e00ff */
[----:B------:R-:W-:Y:S01]  /*53e0*/  LEA R20, P2, R18, R154, 0x1 ;  /* 0x0000009a12147211 */ /* 0x000fe200078408ff */
[----:B------:R-:W-:-:S03]  /*53f0*/  IMAD.U32 R42, RZ, RZ, UR12 ;  /* 0x0000000cff2a7e24 */ /* 0x000fc6000f8e00ff */
[-C--:B------:R-:W-:Y:S02]  /*5400*/  LEA.HI.X R21, R18, R153.reuse, R21, 0x1, P2 ;  /* 0x0000009912157211 */ /* 0x080fe400010f0c15 */
[C---:B------:R-:W-:Y:S01]  /*5410*/  LEA R18, P2, R19.reuse, R154, 0x1 ;  /* 0x0000009a13127211 */ /* 0x040fe200078408ff */
[----:B------:R-:W-:Y:S01]  /*5420*/  @!PT LDS RZ, [RZ] ;  /* 0x00000000fffff984 */ /* 0x000fe20000000800 */
[----:B------:R-:W-:Y:S01]  /*5430*/  @!PT LDS RZ, [RZ] ;  /* 0x00000000fffff984 */ /* 0x000fe20000000800 */
[----:B------:R-:W-:Y:S01]  /*5440*/  @!PT LDS RZ, [RZ] ;  /* 0x00000000fffff984 */ /* 0x000fe20000000800 */
[----:B------:R1:W-:Y:S03]  /*5450*/  @!P1 LDGSTS.E.BYPASS.LTC128B.128 [R236+0x8000], desc[UR24][R24.64] ;  /* 0x0800000018ec9fae */ /* 0x0003e6000b981a18 */
[----:B------:R-:W-:Y:S01]  /*5460*/  LEA.HI.X R19, R19, R153, R42, 0x1, P2 ;  /* 0x0000009913137211 */ /* 0x000fe200010f0c2a */
        /* <DEDUP_REMOVED lines=37> */
.L_x_708:
[-C--:B------:R-:W-:Y:S01]  /*56c0*/  ISETP.GE.AND P1, PT, R8, R239.reuse, PT ;  /* 0x000000ef0800720c */ /* 0x080fe20003f26270 */
[----:B------:R-:W2:Y:S01]  /*56d0*/  LDCU UR4, c[0x0][0x45c] ;  /* 0x00008b80ff0477ac */ /* 0x000ea20008000800 */
[----:B-1----:R-:W-:Y:S02]  /*56e0*/  FSEL R23, R40, -INF , !P5 ;  /* 0xff80000028177808 */ /* 0x002fe40006800000 */
[----:B------:R-:W-:Y:S01]  /*56f0*/  FSEL R28, R28, -INF , !P1 ;  /* 0xff8000001c1c7808 */ /* 0x000fe20004800000 */
[----:B------:R-:W-:Y:S01]  /*5700*/  UISETP.GT.AND UP0, UPT, UR15, UR19, UPT ;  /* 0x000000130f00728c */ /* 0x000fe2000bf04270 */
[-C--:B------:R-:W-:Y:S02]  /*5710*/  ISETP.GE.AND P0, PT, R7, R239.reuse, PT ;  /* 0x000000ef0700720c */ /* 0x080fe40003f06270 */
[-C--:B------:R-:W-:Y:S02]  /*5720*/  ISETP.GE.AND P5, PT, R5, R239.reuse, PT ;  /* 0x000000ef0500720c */ /* 0x080fe40003fa6270 */
[----:B------:R-:W-:-:S02]  /*5730*/  ISETP.GE.AND P1, PT, R4, R239, PT ;  /* 0x000000ef0400720c */ /* 0x000fc40003f26270 */
[-C--:B------:R-:W-:Y:S02]  /*5740*/  ISETP.GE.AND P2, PT, R6, R239.reuse, PT ;  /* 0x000000ef0600720c */ /* 0x080fe40003f46270 */
[----:B------:R-:W-:Y:S02]  /*5750*/  FSEL R39, R39, -INF , !P0 ;  /* 0xff80000027277808 */ /* 0x000fe40004000000 */
[----:B------:R-:W-:Y:S02]  /*5760*/  FSEL R37, R37, -INF , !P5 ;  /* 0xff80000025257808 */ /* 0x000fe40006800000 */
[----:B------:R-:W-:Y:S02]  /*5770*/  FSEL R36, R36, -INF , !P1 ;  /* 0xff80000024247808 */ /* 0x000fe40004800000 */
[-C--:B------:R-:W-:Y:S02]  /*5780*/  ISETP.GE.AND P0, PT, R3, R239.reuse, PT ;  /* 0x000000ef0300720c */ /* 0x080fe40003f06270 */
[----:B------:R-:W-:-:S02]  /*5790*/  ISETP.GE.AND P5, PT, R14, R239, PT ;  /* 0x000000ef0e00720c */ /* 0x000fc40003fa6270 */
[-C--:B------:R-:W-:Y:S02]  /*57a0*/  ISETP.GE.AND P1, PT, R10, R239.reuse, PT ;  /* 0x000000ef0a00720c */ /* 0x080fe40003f26270 */
[----:B------:R-:W-:Y:S02]  /*57b0*/  FSEL R38, R38, -INF , !P2 ;  /* 0xff80000026267808 */ /* 0x000fe40005000000 */
[----:B------:R-:W-:Y:S02]  /*57c0*/  FSEL R22, R41, -INF , !P6 ;  /* 0xff80000029167808 */ /* 0x000fe40007000000 */
[----:B------:R-:W-:Y:S02]  /*57d0*/  ISETP.GE.AND P2, PT, R15, R239, PT ;  /* 0x000000ef0f00720c */ /* 0x000fe40003f46270 */
[----:B------:R-:W-:Y:S02]  /*57e0*/  FSEL R35, R35, -INF , !P0 ;  /* 0xff80000023237808 */ /* 0x000fe40004000000 */
[----:B------:R-:W-:-:S02]  /*57f0*/  FSEL R80, R33, -INF , !P5 ;  /* 0xff80000021507808 */ /* 0x000fc40006800000 */
[----:B------:R-:W-:Y:S02]  /*5800*/  FSEL R81, R32, -INF , !P1 ;  /* 0xff80000020517808 */ /* 0x000fe40004800000 */
[-C--:B------:R-:W-:Y:S02]  /*5810*/  ISETP.GE.AND P0, PT, R13, R239.reuse, PT ;  /* 0x000000ef0d00720c */ /* 0x080fe40003f06270 */
[-C--:B------:R-:W-:Y:S02]  /*5820*/  ISETP.GE.AND P5, PT, R11, R239.reuse, PT ;  /* 0x000000ef0b00720c */ /* 0x080fe40003fa6270 */
[----:B------:R-:W-:Y:S02]  /*5830*/  ISETP.GE.AND P1, PT, R16, R239, PT ;  /* 0x000000ef1000720c */ /* 0x000fe40003f26270 */
[----:B------:R-:W-:Y:S02]  /*5840*/  FSEL R74, R34, -INF , !P2 ;  /* 0xff800000224a7808 */ /* 0x000fe40005000000 */
[----:B------:R-:W-:-:S02]  /*5850*/  FMNMX3.FTZ R133, R22, R23, R28, !PT ;  /* 0x0000001716857276 */ /* 0x000fc4000781001c */
[-C--:B------:R-:W-:Y:S02]  /*5860*/  ISETP.GE.AND P2, PT, R12, R239.reuse, PT ;  /* 0x000000ef0c00720c */ /* 0x080fe40003f46270 */
[----:B------:R-:W-:Y:S02]  /*5870*/  FSEL R82, R31, -INF , !P0 ;  /* 0xff8000001f527808 */ /* 0x000fe40004000000 */
[----:B------:R-:W-:Y:S02]  /*5880*/  FSEL R121, R29, -INF , !P5 ;  /* 0xff8000001d797808 */ /* 0x000fe40006800000 */
[----:B------:R-:W-:Y:S02]  /*5890*/  FSEL R122, R27, -INF , !P1 ;  /* 0xff8000001b7a7808 */ /* 0x000fe40004800000 */
[----:B------:R-:W-:Y:S02]  /*58a0*/  ISETP.GE.AND P0, PT, R17, R239, PT ;  /* 0x000000ef1100720c */ /* 0x000fe40003f06270 */
[----:B------:R-:W-:-:S02]  /*58b0*/  ISETP.GT.AND P5, PT, R2, R9, PT ;  /* 0x000000090200720c */ /* 0x000fc40003fa4270 */
[C---:B------:R-:W-:Y:S02]  /*58c0*/  ISETP.GT.AND P1, PT, R2.reuse, R8, PT ;  /* 0x000000080200720c */ /* 0x040fe40003f24270 */
[----:B------:R-:W-:Y:S02]  /*58d0*/  ISETP.GT.AND P6, PT, R2, R7, PT ;  /* 0x000000070200720c */ /* 0x000fe40003fc4270 */
[----:B------:R-:W-:Y:S02]  /*58e0*/  FMNMX3.FTZ R133, R133, R39, R38, !PT ;  /* 0x0000002785857276 */ /* 0x000fe40007810026 */
[----:B------:R-:W-:Y:S02]  /*58f0*/  FSEL R120, R30, -INF , !P2 ;  /* 0xff8000001e787808 */ /* 0x000fe40005000000 */
[----:B------:R-:W-:Y:S02]  /*5900*/  ISETP.GT.AND P2, PT, R2, R0, PT ;  /* 0x000000000200720c */ /* 0x000fe40003f44270 */
[----:B------:R-:W-:Y:S01]  /*5910*/  FSEL R123, R26, -INF , !P0 ;  /* 0xff8000001a7b7808 */ /* 0x000fe20004000000 */
[----:B------:R-:W-:Y:S01]  /*5920*/  VIADD R26, R237, 0x48 ;  /* 0x00000048ed1a7836 */ /* 0x000fe20000000000 */
[----:B------:R-:W-:-:S02]  /*5930*/  FSEL R19, R101, -INF , !P5 ;  /* 0xff80000065137808 */ /* 0x000fc40006800000 */
[----:B------:R-:W-:Y:S02]  /*5940*/  FSEL R20, R104, -INF , !P1 ;  /* 0xff80000068147808 */ /* 0x000fe40004800000 */
[C---:B------:R-:W-:Y:S02]  /*5950*/  ISETP.GT.AND P0, PT, R2.reuse, R6, PT ;  /* 0x000000060200720c */ /* 0x040fe40003f04270 */
[C---:B------:R-:W-:Y:S02]  /*5960*/  ISETP.GT.AND P5, PT, R2.reuse, R4, PT ;  /* 0x000000040200720c */ /* 0x040fe40003fa4270 */
[C---:B------:R-:W-:Y:S02]  /*5970*/  ISETP.GT.AND P1, PT, R2.reuse, R3, PT ;  /* 0x000000030200720c */ /* 0x040fe40003f24270 */
[----:B------:R-:W-:Y:S02]  /*5980*/  FSEL R21, R105, -INF , !P6 ;  /* 0xff80000069157808 */ /* 0x000fe40007000000 */
[----:B------:R-:W-:-:S02]  /*5990*/  ISETP.GT.AND P6, PT, R2, R15, PT ;  /* 0x0000000f0200720c */ /* 0x000fc40003fc4270 */
[----:B------:R-:W-:Y:S02]  /*59a0*/  FMNMX3.FTZ R133, R133, R37, R36, !PT ;  /* 0x0000002585857276 */ /* 0x000fe40007810024 */
[----:B------:R-:W-:Y:S02]  /*59b0*/  FSEL R18, R100, -INF , !P2 ;  /* 0xff80000064127808 */ /* 0x000fe40005000000 */
[----:B------:R-:W-:Y:S02]  /*59c0*/  ISETP.GT.AND P2, PT, R2, R5, PT ;  /* 0x000000050200720c */ /* 0x000fe40003f44270 */
[----:B------:R-:W-:Y:S02]  /*59d0*/  FSEL R24, R96, -INF , !P0 ;  /* 0xff80000060187808 */ /* 0x000fe40004000000 */
[----:B------:R-:W-:Y:S02]  /*59e0*/  FSEL R33, R76, -INF , !P5 ;  /* 0xff8000004c217808 */ /* 0x000fe40006800000 */
[----:B------:R-:W-:-:S02]  /*59f0*/  FSEL R41, R77, -INF , !P1 ;  /* 0xff8000004d297808 */ /* 0x000fc40004800000 */
[C---:B------:R-:W-:Y:S02]  /*5a00*/  ISETP.GT.AND P0, PT, R2.reuse, R14, PT ;  /* 0x0000000e0200720c */ /* 0x040fe40003f04270 */
[C---:B------:R-:W-:Y:S02]  /*5a10*/  ISETP.GT.AND P5, PT, R2.reuse, R13, PT ;  /* 0x0000000d0200720c */ /* 0x040fe40003fa4270 */
[----:B------:R-:W-:Y:S02]  /*5a20*/  ISETP.GT.AND P1, PT, R2, R12, PT ;  /* 0x0000000c0200720c */ /* 0x000fe40003f24270 */
[----:B------:R-:W-:Y:S02]  /*5a30*/  FSEL R47, R116, -INF , !P6 ;  /* 0xff800000742f7808 */ /* 0x000fe40007000000 */
[----:B------:R-:W-:Y:S02]  /*5a40*/  FMNMX3.FTZ R133, R133, R35, R74, !PT ;  /* 0x0000002385857276 */ /* 0x000fe4000781004a */
[----:B------:R-:W-:-:S02]  /*5a50*/  ISETP.GT.AND P6, PT, R2, R11, PT ;  /* 0x0000000b0200720c */ /* 0x000fc40003fc4270 */
[----:B------:R-:W-:Y:S02]  /*5a60*/  FSEL R25, R97, -INF , !P2 ;  /* 0xff80000061197808 */ /* 0x000fe40005000000 */
[----:B------:R-:W-:Y:S02]  /*5a70*/  ISETP.GT.AND P2, PT, R2, R10, PT ;  /* 0x0000000a0200720c */ /* 0x000fe40003f44270 */
[----:B------:R-:W-:Y:S02]  /*5a80*/  FSEL R46, R117, -INF , !P0 ;  /* 0xff800000752e7808 */ /* 0x000fe40004000000 */
[----:B------:R-:W-:Y:S02]  /*5a90*/  FSEL R49, R109, -INF , !P5 ;  /* 0xff8000006d317808 */ /* 0x000fe40006800000 */
[----:B------:R-:W-:Y:S02]  /*5aa0*/  FSEL R50, R112, -INF , !P1 ;  /* 0xff80000070327808 */ /* 0x000fe40004800000 */
[----:B------:R-:W-:-:S02]  /*5ab0*/  FMNMX3.FTZ R133, R133, R80, R81, !PT ;  /* 0x0000005085857276 */ /* 0x000fc40007810051 */
[----:B------:R-:W-:Y:S02]  /*5ac0*/  ISETP.GT.AND P0, PT, R2, R16, PT ;  /* 0x000000100200720c */ /* 0x000fe40003f04270 */
[C---:B------:R-:W-:Y:S02]  /*5ad0*/  ISETP.GE.AND P5, PT, R0.reuse, R240, PT ;  /* 0x000000f00000720c */ /* 0x040fe40003fa6270 */
[----:B------:R-:W-:Y:S02]  /*5ae0*/  ISETP.GE.AND P1, PT, R0, R238, PT ;  /* 0x000000ee0000720c */ /* 0x000fe40003f26270 */
[----:B------:R-:W-:Y:S02]  /*5af0*/  FSEL R51, R113, -INF , !P6 ;  /* 0xff80000071337808 */ /* 0x000fe40007000000 */
[----:B------:R-:W-:Y:S02]  /*5b00*/  ISETP.GT.AND P6, PT, R26, R0, PT ;  /* 0x000000001a00720c */ /* 0x000fe40003fc4270 */
[----:B------:R-:W-:-:S02]  /*5b10*/  FSEL R48, R108, -INF , !P2 ;  /* 0xff8000006c307808 */ /* 0x000fc40005000000 */
[----:B------:R-:W-:Y:S02]  /*5b20*/  FMNMX3.FTZ R133, R133, R82, R120, !PT ;  /* 0x0000005285857276 */ /* 0x000fe40007810078 */
[----:B------:R-:W-:Y:S02]  /*5b30*/  ISETP.GT.AND P2, PT, R2, R17, PT ;  /* 0x000000110200720c */ /* 0x000fe40003f44270 */
[----:B------:R-:W-:Y:S02]  /*5b40*/  FSEL R53, R68, -INF , !P0 ;  /* 0xff80000044357808 */ /* 0x000fe40004000000 */
[----:B------:R-:W-:Y:S02]  /*5b50*/  FSEL R32, R43, -INF , !P5 ;  /* 0xff8000002b207808 */ /* 0x000fe40006800000 */
[----:B------:R-:W-:Y:S02]  /*5b60*/  FSEL R45, R18, -INF , !P1 ;  /* 0xff800000122d7808 */ /* 0x000fe40004800000 */
[----:B------:R-:W-:-:S02]  /*5b70*/  ISETP.GE.AND P0, PT, R0, R241, PT ;  /* 0x000000f10000720c */ /* 0x000fc40003f06270 */
[----:B------:R-:W-:Y:S02]  /*5b80*/  ISETP.GE.AND P5, PT, R9, R238, PT ;  /* 0x000000ee0900720c */ /* 0x000fe40003fa6270 */
[----:B------:R-:W-:Y:S02]  /*5b90*/  ISETP.GT.AND P1, PT, R26, R9, PT ;  /* 0x000000091a00720c */ /* 0x000fe40003f24270 */
[----:B------:R-:W-:Y:S02]  /*5ba0*/  FSEL R2, R102, -INF , !P6 ;  /* 0xff80000066027808 */ /* 0x000fe40007000000 */
[----:B------:R-:W-:Y:S02]  /*5bb0*/  FMNMX3.FTZ R133, R133, R121, R122, !PT ;  /* 0x0000007985857276 */ /* 0x000fe4000781007a */
[----:B------:R-:W-:Y:S02]  /*5bc0*/  FSEL R0, R103, -INF , !P1 ;  /* 0xff80000067007808 */ /* 0x000fe40004800000 */
[----:B------:R-:W-:-:S02]  /*5bd0*/  FSEL R76, R2, -INF , !P0 ;  /* 0xff800000024c7808 */ /* 0x000fc40004000000 */
[----:B------:R-:W-:Y:S02]  /*5be0*/  FSEL R43, R19, -INF , !P5 ;  /* 0xff800000132b7808 */ /* 0x000fe40006800000 */
[----:B------:R-:W-:Y:S02]  /*5bf0*/  ISETP.GE.AND P6, PT, R9, R241, PT ;  /* 0x000000f10900720c */ /* 0x000fe40003fc6270 */
[C---:B------:R-:W-:Y:S02]  /*5c00*/  ISETP.GE.AND P0, PT, R8.reuse, R240, PT ;  /* 0x000000f00800720c */ /* 0x040fe40003f06270 */
[----:B------:R-:W-:Y:S02]  /*5c10*/  ISETP.GE.AND P1, PT, R8, R238, PT ;  /* 0x000000ee0800720c */ /* 0x000fe40003f26270 */
[----:B------:R-:W-:Y:S02]  /*5c20*/  ISETP.GT.AND P5, PT, R26, R8, PT ;  /* 0x000000081a00720c */ /* 0x000fe40003fa4270 */
[----:B------:R-:W-:-:S02]  /*5c30*/  FMNMX.FTZ R133, R123, R133, !PT ;  /* 0x000000857b857209 */ /* 0x000fc40007810000 */
[----:B------:R-:W-:Y:S02]  /*5c40*/  FSEL R75, R0, -INF , !P6 ;  /* 0xff800000004b7808 */ /* 0x000fe40007000000 */
[----:B------:R-:W-:Y:S02]  /*5c50*/  FSEL R30, R58, -INF , !P0 ;  /* 0xff8000003a1e7808 */ /* 0x000fe40004000000 */
[----:B------:R-:W-:Y:S02]  /*5c60*/  FSEL R42, R20, -INF , !P1 ;  /* 0xff800000142a7808 */ /* 0x000fe40004800000 */
[----:B------:R-:W-:Y:S02]  /*5c70*/  FSEL R2, R106, -INF , !P5 ;  /* 0xff8000006a027808 */ /* 0x000fe40006800000 */
[C---:B------:R-:W-:Y:S02]  /*5c80*/  ISETP.GE.AND P6, PT, R7.reuse, R240, PT ;  /* 0x000000f00700720c */ /* 0x040fe40003fc6270 */
[----:B------:R-:W-:-:S02]  /*5c90*/  ISETP.GE.AND P0, PT, R7, R238, PT ;  /* 0x000000ee0700720c */ /* 0x000fc40003f06270 */
[----:B------:R-:W-:Y:S02]  /*5ca0*/  ISETP.GT.AND P1, PT, R26, R7, PT ;  /* 0x000000071a00720c */ /* 0x000fe40003f24270 */
[----:B------:R-:W-:Y:S02]  /*5cb0*/  ISETP.GE.AND P5, PT, R7, R241, PT ;  /* 0x000000f10700720c */ /* 0x000fe40003fa6270 */
[----:B------:R-:W1:Y:S01]  /*5cc0*/  SHFL.BFLY PT, R7, R133, 0x2, 0x1f ;  /* 0x0c401f0085077f89 */ /* 0x000e6200000e0000 */
[----:B------:R-:W-:Y:S02]  /*5cd0*/  FSEL R52, R69, -INF , !P2 ;  /* 0xff80000045347808 */ /* 0x000fe40005000000 */
[----:B------:R-:W-:Y:S02]  /*5ce0*/  ISETP.GE.AND P2, PT, R9, R240, PT ;  /* 0x000000f00900720c */ /* 0x000fe40003f46270 */
[----:B------:R-:W-:Y:S02]  /*5cf0*/  FSEL R0, R107, -INF , !P1 ;  /* 0xff8000006b007808 */ /* 0x000fe40004800000 */
[----:B------:R-:W-:-:S02]  /*5d00*/  FSEL R31, R64, -INF , !P2 ;  /* 0xff800000401f7808 */ /* 0x000fc40005000000 */
[----:B------:R-:W-:Y:S02]  /*5d10*/  ISETP.GE.AND P2, PT, R8, R241, PT ;  /* 0x000000f10800720c */ /* 0x000fe40003f46270 */
[----:B------:R-:W-:Y:S02]  /*5d20*/  ISETP.GE.AND P1, PT, R6, R240, PT ;  /* 0x000000f00600720c */ /* 0x000fe40003f26270 */
[----:B------:R-:W-:Y:S02]  /*5d30*/  FSEL R29, R65, -INF , !P6 ;  /* 0xff800000411d7808 */ /* 0x000fe40007000000 */
[----:B------:R-:W-:Y:S02]  /*5d40*/  ISETP.GT.AND P6, PT, R26, R6, PT ;  /* 0x000000061a00720c */ /* 0x000fe40003fc4270 */
[----:B------:R-:W-:Y:S02]  /*5d50*/  FSEL R69, R2, -INF , !P2 ;  /* 0xff80000002457808 */ /* 0x000fe40005000000 */
[----:B------:R-:W-:-:S02]  /*5d60*/  FSEL R27, R59, -INF , !P1 ;  /* 0xff8000003b1b7808 */ /* 0x000fc40004800000 */
[----:B------:R-:W-:Y:S02]  /*5d70*/  ISETP.GE.AND P2, PT, R6, R238, PT ;  /* 0x000000ee0600720c */ /* 0x000fe40003f46270 */
[----:B------:R-:W-:Y:S02]  /*5d80*/  ISETP.GT.AND P1, PT, R26, R5, PT ;  /* 0x000000051a00720c */ /* 0x000fe40003f24270 */
[----:B------:R-:W-:Y:S02]  /*5d90*/  FSEL R40, R21, -INF , !P0 ;  /* 0xff80000015287808 */ /* 0x000fe40004000000 */
[----:B------:R-:W-:Y:S02]  /*5da0*/  ISETP.GE.AND P0, PT, R6, R241, PT ;  /* 0x000000f10600720c */ /* 0x000fe40003f06270 */
[----:B------:R-:W-:Y:S02]  /*5db0*/  FSEL R2, R98, -INF , !P6 ;  /* 0xff80000062027808 */ /* 0x000fe40007000000 */
[----:B------:R-:W-:-:S02]  /*5dc0*/  FSEL R68, R0, -INF , !P5 ;  /* 0xff80000000447808 */ /* 0x000fc40006800000 */
[----:B------:R-:W-:Y:S02]  /*5dd0*/  FSEL R34, R24, -INF , !P2 ;  /* 0xff80000018227808 */ /* 0x000fe40005000000 */
[----:B------:R-:W-:Y:S02]  /*5de0*/  FSEL R0, R99, -INF , !P1 ;  /* 0xff80000063007808 */ /* 0x000fe40004800000 */
[C---:B------:R-:W-:Y:S02]  /*5df0*/  ISETP.GE.AND P5, PT, R5.reuse, R240, PT ;  /* 0x000000f00500720c */ /* 0x040fe40003fa6270 */
[----:B------:R-:W-:Y:S02]  /*5e00*/  ISETP.GE.AND P2, PT, R5, R241, PT ;  /* 0x000000f10500720c */ /* 0x000fe40003f46270 */
[----:B-1----:R-:W-:Y:S02]  /*5e10*/  FMNMX.FTZ R133, R133, R7, !PT ;  /* 0x0000000785857209 */ /* 0x002fe40007810000 */
[----:B------:R-:W-:-:S02]  /*5e20*/  FSEL R59, R2, -INF , !P0 ;  /* 0xff800000023b7808 */ /* 0x000fc40004000000 */
[-C--:B------:R-:W-:Y:S02]  /*5e30*/  ISETP.GE.AND P0, PT, R4, R240.reuse, PT ;  /* 0x000000f00400720c */ /* 0x080fe40003f06270 */
[----:B------:R-:W-:Y:S02]  /*5e40*/  FMNMX3.FTZ R135, R32, R31, R30, !PT ;  /* 0x0000001f20877276 */ /* 0x000fe4000781001e */
[----:B------:R-:W-:Y:S02]  /*5e50*/  FSEL R20, R63, -INF , !P5 ;  /* 0xff8000003f147808 */ /* 0x000fe40006800000 */
[----:B------:R-:W-:Y:S02]  /*5e60*/  FSEL R58, R0, -INF , !P2 ;  /* 0xff800000003a7808 */ /* 0x000fe40005000000 */
[----:B------:R-:W-:Y:S01]  /*5e70*/  ISETP.GT.AND P5, PT, R26, R3, PT ;  /* 0x000000031a00720c */ /* 0x000fe20003fa4270 */
[----:B------:R-:W1:Y:S01]  /*5e80*/  SHFL.BFLY PT, R0, R133, 0x1, 0x1f ;  /* 0x0c201f0085007f89 */ /* 0x000e6200000e0000 */
[----:B------:R-:W-:-:S02]  /*5e90*/  ISETP.GE.AND P2, PT, R3, R240, PT ;  /* 0x000000f00300720c */ /* 0x000fc40003f46270 */
[----:B------:R-:W-:Y:S02]  /*5ea0*/  FSEL R18, R67, -INF , !P0 ;  /* 0xff80000043127808 */ /* 0x000fe40004000000 */
[----:B------:R-:W-:Y:S02]  /*5eb0*/  ISETP.GE.AND P0, PT, R15, R240, PT ;  /* 0x000000f00f00720c */ /* 0x000fe40003f06270 */
[----:B------:R-:W-:Y:S02]  /*5ec0*/  FMNMX3.FTZ R135, R135, R29, R27, !PT ;  /* 0x0000001d87877276 */ /* 0x000fe4000781001b */
[----:B------:R-:W-:Y:S02]  /*5ed0*/  ISETP.GE.AND P6, PT, R5, R238, PT ;  /* 0x000000ee0500720c */ /* 0x000fe40003fc6270 */
[----:B------:R-:W-:Y:S02]  /*5ee0*/  FSEL R5, R79, -INF , !P5 ;  /* 0xff8000004f057808 */ /* 0x000fe40006800000 */
[----:B------:R-:W-:-:S02]  /*5ef0*/  FSEL R19, R66, -INF , !P2 ;  /* 0xff80000042137808 */ /* 0x000fc40005000000 */
[-C--:B------:R-:W-:Y:S02]  /*5f00*/  ISETP.GE.AND P5, PT, R14, R240.reuse, PT ;  /* 0x000000f00e00720c */ /* 0x080fe40003fa6270 */
[----:B------:R-:W-:Y:S02]  /*5f10*/  ISETP.GE.AND P2, PT, R10, R240, PT ;  /* 0x000000f00a00720c */ /* 0x000fe40003f46270 */
[----:B------:R-:W-:Y:S02]  /*5f20*/  FSEL R62, R62, -INF , !P0 ;  /* 0xff8000003e3e7808 */ /* 0x000fe40004000000 */
[----:B------:R-:W-:Y:S02]  /*5f30*/  FMNMX3.FTZ R135, R135, R20, R18, !PT ;  /* 0x0000001487877276 */ /* 0x000fe40007810012 */
[----:B------:R-:W-:Y:S02]  /*5f40*/  ISETP.GE.AND P0, PT, R13, R240, PT ;  /* 0x000000f00d00720c */ /* 0x000fe40003f06270 */
[----:B------:R-:W-:-:S02]  /*5f50*/  FSEL R61, R61, -INF , !P5 ;  /* 0xff8000003d3d7808 */ /* 0x000fc40006800000 */
[-C--:B------:R-:W-:Y:S02]  /*5f60*/  ISETP.GE.AND P5, PT, R12, R240.reuse, PT ;  /* 0x000000f00c00720c */ /* 0x080fe40003fa6270 */
[----:B------:R-:W-:Y:S02]  /*5f70*/  FSEL R60, R60, -INF , !P2 ;  /* 0xff8000003c3c7808 */ /* 0x000fe40005000000 */
[----:B------:R-:W-:Y:S02]  /*5f80*/  FMNMX3.FTZ R135, R135, R19, R62, !PT ;  /* 0x0000001387877276 */ /* 0x000fe4000781003e */
[----:B------:R-:W-:Y:S02]  /*5f90*/  FSEL R63, R57, -INF , !P0 ;  /* 0xff800000393f7808 */ /* 0x000fe40004000000 */
[-C--:B------:R-:W-:Y:S02]  /*5fa0*/  ISETP.GE.AND P2, PT, R11, R240.reuse, PT ;  /* 0x000000f00b00720c */ /* 0x080fe40003f46270 */
[----:B------:R-:W-:-:S02]  /*5fb0*/  ISETP.GE.AND P0, PT, R16, R240, PT ;  /* 0x000000f01000720c */ /* 0x000fc40003f06270 */
[----:B------:R-:W-:Y:S02]  /*5fc0*/  FSEL R112, R56, -INF , !P5 ;  /* 0xff80000038707808 */ /* 0x000fe40006800000 */
[----:B------:R-:W-:Y:S02]  /*5fd0*/  FMNMX3.FTZ R135, R135, R61, R60, !PT ;  /* 0x0000003d87877276 */ /* 0x000fe4000781003c */
[----:B------:R-:W-:Y:S02]  /*5fe0*/  ISETP.GE.AND P5, PT, R17, R240, PT ;  /* 0x000000f01100720c */ /* 0x000fe40003fa6270 */
[----:B------:R-:W-:Y:S02]  /*5ff0*/  FSEL R113, R55, -INF , !P2 ;  /* 0xff80000037717808 */ /* 0x000fe40005000000 */
[----:B------:R-:W-:Y:S02]  /*6000*/  FSEL R116, R54, -INF , !P0 ;  /* 0xff80000036747808 */ /* 0x000fe40004000000 */
[----:B------:R-:W-:-:S02]  /*6010*/  FMNMX3.FTZ R135, R135, R63, R112, !PT ;  /* 0x0000003f87877276 */ /* 0x000fc40007810070 */
[----:B------:R-:W-:Y:S02]  /*6020*/  ISETP.GT.AND P1, PT, R26, R4, PT ;  /* 0x000000041a00720c */ /* 0x000fe40003f24270 */
[----:B------:R-:W-:Y:S02]  /*6030*/  FSEL R117, R44, -INF , !P5 ;  /* 0xff8000002c757808 */ /* 0x000fe40006800000 */
[----:B------:R-:W-:Y:S02]  /*6040*/  FMNMX3.FTZ R135, R135, R113, R116, !PT ;  /* 0x0000007187877276 */ /* 0x000fe40007810074 */
[----:B------:R-:W-:Y:S02]  /*6050*/  FSEL R25, R25, -INF , !P6 ;  /* 0xff80000019197808 */ /* 0x000fe40007000000 */
[----:B------:R-:W-:Y:S02]  /*6060*/  ISETP.GE.AND P6, PT, R4, R238, PT ;  /* 0x000000ee0400720c */ /* 0x000fe40003fc6270 */
[----:B------:R-:W-:-:S02]  /*6070*/  FSEL R2, R78, -INF , !P1 ;  /* 0xff8000004e027808 */ /* 0x000fc40004800000 */
[----:B-1----:R-:W-:Y:S02]  /*6080*/  FMNMX.FTZ R133, R133, R0, !PT ;  /* 0x0000000085857209 */ /* 0x002fe40007810000 */
[----:B------:R-:W-:Y:S02]  /*6090*/  ISETP.GE.AND P1, PT, R4, R241, PT ;  /* 0x000000f10400720c */ /* 0x000fe40003f26270 */
[----:B------:R-:W-:Y:S01]  /*60a0*/  FMNMX.FTZ R135, R117, R135, !PT ;  /* 0x0000008775877209 */ /* 0x000fe20007810000 */
[----:B--2---:R-:W-:Y:S01]  /*60b0*/  FMUL.FTZ R4, R133, UR4 ;  /* 0x0000000485047c20 */ /* 0x004fe20008410000 */
[----:B------:R-:W-:Y:S02]  /*60c0*/  FSEL R21, R33, -INF , !P6 ;  /* 0xff80000021157808 */ /* 0x000fe40007000000 */
[----:B------:R-:W-:Y:S02]  /*60d0*/  FSEL R33, R2, -INF , !P1 ;  /* 0xff80000002217808 */ /* 0x000fe40004800000 */
[----:B------:R-:W-:-:S02]  /*60e0*/  ISETP.GE.AND P2, PT, R3, R238, PT ;  /* 0x000000ee0300720c */ /* 0x000fc40003f46270 */
[----:B------:R-:W-:Y:S02]  /*60f0*/  ISETP.GE.AND P0, PT, R3, R241, PT ;  /* 0x000000f10300720c */ /* 0x000fe40003f06270 */
[----:B------:R-:W-:Y:S01]  /*6100*/  FSETP.NEU.FTZ.AND P1, PT, R133, -INF , PT ;  /* 0xff8000008500780b */ /* 0x000fe20003f3d000 */
[----:B------:R-:W1:Y:S01]  /*6110*/  SHFL.BFLY PT, R3, R135, 0x2, 0x1f ;  /* 0x0c401f0087037f89 */ /* 0x000e6200000e0000 */
[----:B------:R-:W-:Y:S02]  /*6120*/  FSEL R44, R5, -INF , !P0 ;  /* 0xff800000052c7808 */ /* 0x000fe40004000000 */
[----:B------:R-:W-:Y:S02]  /*6130*/  FSEL R4, R4, RZ, P1 ;  /* 0x000000ff04047208 */ /* 0x000fe40000800000 */
[----:B------:R-:W-:Y:S02]  /*6140*/  ISETP.GT.AND P1, PT, R26, R14, PT ;  /* 0x0000000e1a00720c */ /* 0x000fe40003f24270 */
[-C--:B------:R-:W-:Y:S01]  /*6150*/  ISETP.GE.AND P0, PT, R14, R238.reuse, PT ;  /* 0x000000ee0e00720c */ /* 0x080fe20003f06270 */
[--C-:B------:R-:W-:Y:S01]  /*6160*/  FFMA.FTZ R0, R22, UR4, -R4.reuse ;  /* 0x0000000416007c23 */ /* 0x100fe20008010804 */
[----:B------:R-:W-:Y:S01]  /*6170*/  FSEL R7, R119, -INF , !P1 ;  /* 0xff80000077077808 */ /* 0x000fe20004800000 */
[----:B------:R-:W-:Y:S01]  /*6180*/  FFMA.FTZ R2, R23, UR4, -R4 ;  /* 0x0000000417027c23 */ /* 0x000fe20008010804 */
[----:B------:R-:W-:Y:S01]  /*6190*/  ISETP.GE.AND P5, PT, R15, R238, PT ;  /* 0x000000ee0f00720c */ /* 0x000fe20003fa6270 */
[----:B------:R2:W-:Y:S01]  /*61a0*/  MUFU.EX2 R184, R0 ;  /* 0x0000000000b87308 */ /* 0x0005e20000000800 */
[----:B------:R-:W-:-:S02]  /*61b0*/  ISETP.GT.AND P1, PT, R26, R10, PT ;  /* 0x0000000a1a00720c */ /* 0x000fc40003f24270 */
[----:B------:R-:W-:Y:S02]  /*61c0*/  FSEL R72, R46, -INF , !P0 ;  /* 0xff8000002e487808 */ /* 0x000fe40004000000 */
[----:B------:R-:W-:Y:S02]  /*61d0*/  ISETP.GT.AND P0, PT, R26, R13, PT ;  /* 0x0000000d1a00720c */ /* 0x000fe40003f04270 */
[----:B------:R-:W-:Y:S01]  /*61e0*/  FSEL R66, R47, -INF , !P5 ;  /* 0xff8000002f427808 */ /* 0x000fe20006800000 */
[----:B------:R3:W4:Y:S01]  /*61f0*/  MUFU.EX2 R179, R2 ;  /* 0x0000000200b37308 */ /* 0x0007220000000800 */
[----:B------:R-:W-:Y:S02]  /*6200*/  FSEL R9, R110, -INF , !P1 ;  /* 0xff8000006e097808 */ /* 0x000fe40004800000 */
[C---:B------:R-:W-:Y:S02]  /*6210*/  ISETP.GE.AND P5, PT, R10.reuse, R238, PT ;  /* 0x000000ee0a00720c */ /* 0x040fe40003fa6270 */
[----:B------:R-:W-:-:S02]  /*6220*/  ISETP.GE.AND P1, PT, R10, R241, PT ;  /* 0x000000f10a00720c */ /* 0x000fc40003f26270 */
[----:B------:R-:W-:Y:S02]  /*6230*/  FSEL R10, R111, -INF , !P0 ;  /* 0xff8000006f0a7808 */ /* 0x000fe40004000000 */
[----:B--2---:R-:W-:Y:S02]  /*6240*/  FMNMX3.FTZ R0, R45, R43, R42, !PT ;  /* 0x0000002b2d007276 */ /* 0x004fe4000781002a */
[----:B------:R-:W-:Y:S02]  /*6250*/  ISETP.GE.AND P0, PT, R13, R238, PT ;  /* 0x000000ee0d00720c */ /* 0x000fe40003f06270 */
[----:B------:R-:W-:Y:S02]  /*6260*/  FMNMX3.FTZ R0, R0, R40, R34, !PT ;  /* 0x0000002800007276 */ /* 0x000fe40007810022 */
[----:B------:R-:W-:Y:S02]  /*6270*/  FSEL R24, R41, -INF , !P2 ;  /* 0xff80000029187808 */ /* 0x000fe40005000000 */
[----:B------:R-:W-:Y:S01]  /*6280*/  FMNMX3.FTZ R0, R0, R25, R21, !PT ;  /* 0x0000001900007276 */ /* 0x000fe20007810015 */
[----:B---3--:R-:W-:Y:S01]  /*6290*/  FFMA.FTZ R2, R28, UR4, -R4 ;  /* 0x000000041c027c23 */ /* 0x008fe20008010804 */
[----:B------:R-:W-:-:S02]  /*62a0*/  FSEL R67, R49, -INF , !P0 ;  /* 0xff80000031437808 */ /* 0x000fc40004000000 */
[----:B-1----:R-:W-:Y:S01]  /*62b0*/  FMNMX.FTZ R135, R135, R3, !PT ;  /* 0x0000000387877209 */ /* 0x002fe20007810000 */
[----:B------:R1:W-:Y:S01]  /*62c0*/  MUFU.EX2 R178, R2 ;  /* 0x0000000200b27308 */ /* 0x0003e20000000800 */
[----:B------:R-:W-:Y:S02]  /*62d0*/  ISETP.GE.AND P0, PT, R12, R238, PT ;  /* 0x000000ee0c00720c */ /* 0x000fe40003f06270 */
[----:B------:R-:W-:Y:S02]  /*62e0*/  FSEL R73, R48, -INF , !P5 ;  /* 0xff80000030497808 */ /* 0x000fe40006800000 */
[----:B------:R-:W-:Y:S02]  /*62f0*/  FMNMX3.FTZ R0, R0, R24, R66, !PT ;  /* 0x0000001800007276 */ /* 0x000fe40007810042 */
[----:B------:R-:W-:Y:S02]  /*6300*/  ISETP.GE.AND P5, PT, R11, R238, PT ;  /* 0x000000ee0b00720c */ /* 0x000fe40003fa6270 */
[----:B------:R-:W-:-:S02]  /*6310*/  FSEL R106, R50, -INF , !P0 ;  /* 0xff800000326a7808 */ /* 0x000fc40004000000 */
[----:B------:R-:W-:Y:S02]  /*6320*/  ISETP.GE.AND P0, PT, R16, R238, PT ;  /* 0x000000ee1000720c */ /* 0x000fe40003f06270 */
[----:B------:R-:W-:Y:S01]  /*6330*/  FMNMX3.FTZ R136, R0, R72, R73, !PT ;  /* 0x0000004800887276 */ /* 0x000fe20007810049 */
[----:B------:R-:W-:Y:S01]  /*6340*/  FFMA.FTZ R0, R39, UR4, -R4 ;  /* 0x0000000427007c23 */ /* 0x000fe20008010804 */
[----:B------:R-:W-:Y:S01]  /*6350*/  FSEL R107, R51, -INF , !P5 ;  /* 0xff800000336b7808 */ /* 0x000fe20006800000 */
[----:B-1----:R-:W1:Y:S01]  /*6360*/  SHFL.BFLY PT, R2, R135, 0x1, 0x1f ;  /* 0x0c201f0087027f89 */ /* 0x002e6200000e0000 */
[----:B------:R-:W-:Y:S01]  /*6370*/  ISETP.GE.AND P5, PT, R17, R238, PT ;  /* 0x000000ee1100720c */ /* 0x000fe20003fa6270 */
[----:B------:R2:W-:Y:S01]  /*6380*/  MUFU.EX2 R191, R0 ;  /* 0x0000000000bf7308 */ /* 0x0005e20000000800 */
[----:B------:R-:W-:Y:S02]  /*6390*/  FSEL R109, R53, -INF , !P0 ;  /* 0xff800000356d7808 */ /* 0x000fe40004000000 */
[----:B------:R-:W-:-:S02]  /*63a0*/  FMNMX3.FTZ R136, R136, R67, R106, !PT ;  /* 0x0000004388887276 */ /* 0x000fc4000781006a */
[----:B------:R-:W-:Y:S02]  /*63b0*/  ISETP.GT.AND P2, PT, R26, R15, PT ;  /* 0x0000000f1a00720c */ /* 0x000fe40003f44270 */
[----:B------:R-:W-:Y:S02]  /*63c0*/  FSEL R110, R52, -INF , !P5 ;  /* 0xff800000346e7808 */ /* 0x000fe40006800000 */
[----:B------:R-:W-:Y:S02]  /*63d0*/  FMNMX3.FTZ R136, R136, R107, R109, !PT ;  /* 0x0000006b88887276 */ /* 0x000fe4000781006d */
[----:B------:R-:W-:Y:S02]  /*63e0*/  FSEL R5, R118, -INF , !P2 ;  /* 0xff80000076057808 */ /* 0x000fe40005000000 */
[----:B------:R-:W-:Y:S02]  /*63f0*/  ISETP.GE.AND P6, PT, R15, R241, PT ;  /* 0x000000f10f00720c */ /* 0x000fe40003fc6270 */
[----:B------:R-:W-:Y:S01]  /*6400*/  FMNMX.FTZ R136, R110, R136, !PT ;  /* 0x000000886e887209 */ /* 0x000fe20007810000 */
[----:B--2---:R-:W-:Y:S01]  /*6410*/  FFMA.FTZ R0, R38, UR4, -R4 ;  /* 0x0000000426007c23 */ /* 0x004fe20008010804 */
[----:B------:R-:W-:-:S03]  /*6420*/  FSEL R118, R5, -INF , !P6 ;  /* 0xff80000005767808 */ /* 0x000fc60007000000 */
[----:B------:R-:W2:Y:S01]  /*6430*/  SHFL.BFLY PT, R5, R136, 0x2, 0x1f ;  /* 0x0c401f0088057f89 */ /* 0x000ea200000e0000 */
[----:B------:R3:W-:Y:S01]  /*6440*/  MUFU.EX2 R185, R0 ;  /* 0x0000000000b97308 */ /* 0x0007e20000000800 */
[----:B-1----:R-:W-:Y:S01]  /*6450*/  FMNMX.FTZ R135, R135, R2, !PT ;  /* 0x0000000287877209 */ /* 0x002fe20007810000 */
[----:B------:R-:W-:Y:S01]  /*6460*/  FFMA.FTZ R2, R35, UR4, -R4 ;  /* 0x0000000423027c23 */ /* 0x000fe20008010804 */
[----:B------:R-:W-:Y:S02]  /*6470*/  FSEL R65, R9, -INF , !P1 ;  /* 0xff80000009417808 */ /* 0x000fe40004800000 */
[C---:B------:R-:W-:Y:S01]  /*6480*/  ISETP.GT.AND P6, PT, R26.reuse, R11, PT ;  /* 0x0000000b1a00720c */ /* 0x040fe20003fc4270 */
[C---:B------:R-:W-:Y:S01]  /*6490*/  FMUL.FTZ R3, R135.reuse, UR4 ;  /* 0x0000000487037c20 */ /* 0x040fe20008410000 */
[----:B------:R-:W-:Y:S01]  /*64a0*/  FSETP.NEU.FTZ.AND P1, PT, R135, -INF , PT ;  /* 0xff8000008700780b */ /* 0x000fe20003f3d000 */
[----:B------:R1:W-:Y:S01]  /*64b0*/  MUFU.EX2 R140, R2 ;  /* 0x00000002008c7308 */ /* 0x0003e20000000800 */
[----:B------:R-:W-:-:S02]  /*64c0*/  ISETP.GT.AND P5, PT, R26, R12, PT ;  /* 0x0000000c1a00720c */ /* 0x000fc40003fa4270 */
[-C--:B------:R-:W-:Y:S02]  /*64d0*/  ISETP.GE.AND P2, PT, R14, R241.reuse, PT ;  /* 0x000000f10e00720c */ /* 0x080fe40003f46270 */
[----:B------:R-:W-:Y:S02]  /*64e0*/  FSEL R8, R115, -INF , !P6 ;  /* 0xff80000073087808 */ /* 0x000fe40007000000 */
[----:B------:R-:W-:Y:S01]  /*64f0*/  FSEL R3, R3, RZ, P1 ;  /* 0x000000ff03037208 */ /* 0x000fe20000800000 */
[----:B---3--:R-:W-:Y:S01]  /*6500*/  FFMA.FTZ R0, R37, UR4, -R4 ;  /* 0x0000000425007c23 */ /* 0x008fe20008010804 */
[----:B------:R-:W-:Y:S02]  /*6510*/  FSEL R6, R114, -INF , !P5 ;  /* 0xff80000072067808 */ /* 0x000fe40006800000 */
[----:B------:R-:W-:Y:S01]  /*6520*/  ISETP.GT.AND P6, PT, R26, R16, PT ;  /* 0x000000101a00720c */ /* 0x000fe20003fc4270 */
[----:B------:R3:W-:Y:S01]  /*6530*/  MUFU.EX2 R193, R0 ;  /* 0x0000000000c17308 */ /* 0x0007e20000000800 */
[----:B------:R-:W-:-:S02]  /*6540*/  ISETP.GE.AND P0, PT, R13, R241, PT ;  /* 0x000000f10d00720c */ /* 0x000fc40003f06270 */
[-C--:B------:R-:W-:Y:S01]  /*6550*/  ISETP.GE.AND P5, PT, R12, R241.reuse, PT ;  /* 0x000000f10c00720c */ /* 0x080fe20003fa6270 */
[----:B-1----:R-:W-:Y:S01]  /*6560*/  FFMA.FTZ R2, R32, UR4, -R3 ;  /* 0x0000000420027c23 */ /* 0x002fe20008010803 */
[----:B------:R-:W-:Y:S02]  /*6570*/  FSEL R111, R7, -INF , !P2 ;  /* 0xff800000076f7808 */ /* 0x000fe40005000000 */
[----:B------:R-:W-:Y:S01]  /*6580*/  FSEL R7, R70, -INF , !P6 ;  /* 0xff80000046077808 */ /* 0x000fe20007000000 */
[----:B------:R1:W-:Y:S01]  /*6590*/  MUFU.EX2 R177, R2 ;  /* 0x0000000200b17308 */ /* 0x0003e20000000800 */
[----:B------:R-:W-:Y:S02]  /*65a0*/  ISETP.GE.AND P2, PT, R11, R241, PT ;  /* 0x000000f10b00720c */ /* 0x000fe40003f46270 */
[----:B------:R-:W-:Y:S02]  /*65b0*/  ISETP.GT.AND P6, PT, R26, R17, PT ;  /* 0x000000111a00720c */ /* 0x000fe40003fc4270 */
[----:B------:R-:W-:-:S02]  /*65c0*/  FSEL R64, R10, -INF , !P0 ;  /* 0xff8000000a407808 */ /* 0x000fc40004000000 */
[----:B------:R-:W-:Y:S01]  /*65d0*/  ISETP.GE.AND P1, PT, R16, R241, PT ;  /* 0x000000f11000720c */ /* 0x000fe20003f26270 */
[----:B---3--:R-:W-:Y:S01]  /*65e0*/  FFMA.FTZ R0, R36, UR4, -R4 ;  /* 0x0000000424007c23 */ /* 0x008fe20008010804 */
[----:B------:R-:W-:Y:S02]  /*65f0*/  FSEL R104, R6, -INF , !P5 ;  /* 0xff80000006687808 */ /* 0x000fe40006800000 */
[----:B--2---:R-:W-:Y:S01]  /*6600*/  FMNMX.FTZ R136, R136, R5, !PT ;  /* 0x0000000588887209 */ /* 0x004fe20007810000 */
[----:B------:R2:W3:Y:S01]  /*6610*/  MUFU.EX2 R201, R0 ;  /* 0x0000000000c97308 */ /* 0x0004e20000000800 */
[----:B------:R-:W-:Y:S02]  /*6620*/  ISETP.GE.AND P0, PT, R17, R241, PT ;  /* 0x000000f11100720c */ /* 0x000fe40003f06270 */
[----:B------:R-:W-:Y:S01]  /*6630*/  FSEL R105, R8, -INF , !P2 ;  /* 0xff80000008697808 */ /* 0x000fe20005000000 */
[----:B------:R-:W5:Y:S01]  /*6640*/  SHFL.BFLY PT, R6, R136, 0x1, 0x1f ;  /* 0x0c201f0088067f89 */ /* 0x000f6200000e0000 */
[----:B-1----:R-:W-:-:S02]  /*6650*/  FSEL R2, R71, -INF , !P6 ;  /* 0xff80000047027808 */ /* 0x002fc40007000000 */
[----:B------:R-:W-:Y:S02]  /*6660*/  FSEL R108, R7, -INF , !P1 ;  /* 0xff800000076c7808 */ /* 0x000fe40004800000 */
[----:B------:R-:W-:Y:S02]  /*6670*/  FSEL R114, R2, -INF , !P0 ;  /* 0xff80000002727808 */ /* 0x000fe40004000000 */
[----:B------:R-:W-:Y:S02]  /*6680*/  SEL R119, R146, 0xffffffe0, !P4 ;  /* 0xffffffe092777807 */ /* 0x000fe40006000000 */
[----:B----4-:R-:W-:Y:S02]  /*6690*/  F2FP.F16.F32.PACK_AB R28, R179, R184 ;  /* 0x000000b8b31c723e */ /* 0x010fe400000000ff */
[----:B--2---:R-:W-:Y:S02]  /*66a0*/  FMNMX3.FTZ R0, R76, R75, R69, !PT ;  /* 0x0000004b4c007276 */ /* 0x004fe40007810045 */
[----:B---3--:R-:W-:-:S02]  /*66b0*/  F2FP.F16.F32.PACK_AB R22, R140, R201 ;  /* 0x000000c98c16723e */ /* 0x008fc400000000ff */
[----:B------:R-:W-:-:S04]  /*66c0*/  FMNMX3.FTZ R0, R0, R68, R59, !PT ;  /* 0x0000004400007276 */ /* 0x000fc8000781003b */
[----:B------:R-:W-:Y:S02]  /*66d0*/  FMNMX3.FTZ R0, R0, R58, R33, !PT ;  /* 0x0000003a00007276 */ /* 0x000fe40007810021 */
[----:B-----5:R-:W-:Y:S02]  /*66e0*/  FMNMX.FTZ R136, R136, R6, !PT ;  /* 0x0000000688887209 */ /* 0x020fe40007810000 */
[----:B------:R-:W-:Y:S02]  /*66f0*/  FMNMX3.FTZ R0, R0, R44, R118, !PT ;  /* 0x0000002c00007276 */ /* 0x000fe40007810076 */
[C---:B------:R-:W-:Y:S01]  /*6700*/  FSETP.NEU.FTZ.AND P0, PT, R136.reuse, -INF , PT ;  /* 0xff8000008800780b */ /* 0x040fe20003f1d000 */
[----:B------:R-:W-:Y:S01]  /*6710*/  FMUL.FTZ R2, R136, UR4 ;  /* 0x0000000488027c20 */ /* 0x000fe20008410000 */
[----:B------:R-:W-:Y:S01]  /*6720*/  FMNMX3.FTZ R134, R0, R111, R65, !PT ;  /* 0x0000006f00867276 */ /* 0x000fe20007810041 */
[----:B------:R-:W-:-:S03]  /*6730*/  FFMA.FTZ R0, R31, UR4, -R3 ;  /* 0x000000041f007c23 */ /* 0x000fc60008010803 */
[----:B------:R-:W-:Y:S01]  /*6740*/  FMNMX3.FTZ R134, R134, R64, R104, !PT ;  /* 0x0000004086867276 */ /* 0x000fe20007810068 */
[----:B------:R1:W2:Y:S01]  /*6750*/  MUFU.EX2 R176, R0 ;  /* 0x0000000000b07308 */ /* 0x0002a20000000800 */
[----:B------:R-:W-:Y:S02]  /*6760*/  FSEL R2, R2, RZ, P0 ;  /* 0x000000ff02027208 */ /* 0x000fe40000000000 */
[----:B------:R-:W-:-:S03]  /*6770*/  FMNMX3.FTZ R134, R134, R105, R108, !PT ;  /* 0x0000006986867276 */ /* 0x000fc6000781006c */
[----:B------:R-:W-:Y:S01]  /*6780*/  FFMA.FTZ R7, R24, UR4, -R2 ;  /* 0x0000000418077c23 */ /* 0x000fe20008010802 */
[----:B------:R-:W-:-:S03]  /*6790*/  FMNMX.FTZ R134, R114, R134, !PT ;  /* 0x0000008672867209 */ /* 0x000fc60007810000 */
[----:B------:R-:W-:Y:S02]  /*67a0*/  MUFU.EX2 R115, R7 ;  /* 0x0000000700737308 */ /* 0x000fe40000000800 */
[----:B------:R-:W3:Y:S01]  /*67b0*/  SHFL.BFLY PT, R5, R134, 0x2, 0x1f ;  /* 0x0c401f0086057f89 */ /* 0x000ee200000e0000 */
[----:B-1----:R-:W-:Y:S01]  /*67c0*/  FFMA.FTZ R0, R30, UR4, -R3 ;  /* 0x000000041e007c23 */ /* 0x002fe20008010803 */
[----:B------:R-:W-:-:S04]  /*67d0*/  F2FP.F16.F32.PACK_AB R30, R191, R178 ;  /* 0x000000b2bf1e723e */ /* 0x000fc800000000ff */
[----:B------:R1:W-:Y:S01]  /*67e0*/  MUFU.EX2 R204, R0 ;  /* 0x0000000000cc7308 */ /* 0x0003e20000000800 */
[----:B---3--:R-:W-:Y:S01]  /*67f0*/  FMNMX.FTZ R134, R134, R5, !PT ;  /* 0x0000000586867209 */ /* 0x008fe20007810000 */
[----:B-1----:R-:W-:Y:S01]  /*6800*/  FFMA.FTZ R0, R29, UR4, -R3 ;  /* 0x000000041d007c23 */ /* 0x002fe20008010803 */
[----:B--2---:R-:W-:-:S03]  /*6810*/  F2FP.F16.F32.PACK_AB R29, R176, R177 ;  /* 0x000000b1b01d723e */ /* 0x004fc600000000ff */
[----:B------:R-:W1:Y:S02]  /*6820*/  SHFL.BFLY PT, R5, R134, 0x1, 0x1f ;  /* 0x0c201f0086057f89 */ /* 0x000e6400000e0000 */
[----:B------:R2:W3:Y:S02]  /*6830*/  MUFU.EX2 R190, R0 ;  /* 0x0000000000be7308 */ /* 0x0004e40000000800 */
[----:B--2---:R-:W-:Y:S01]  /*6840*/  FFMA.FTZ R0, R27, UR4, -R3 ;  /* 0x000000041b007c23 */ /* 0x004fe20008010803 */
[----:B---3--:R-:W-:-:S05]  /*6850*/  F2FP.F16.F32.PACK_AB R31, R190, R204 ;  /* 0x000000ccbe1f723e */ /* 0x008fca00000000ff */
[----:B------:R2:W-:Y:S01]  /*6860*/  MUFU.EX2 R186, R0 ;  /* 0x0000000000ba7308 */ /* 0x0005e20000000800 */
[----:B-1----:R-:W-:Y:S02]  /*6870*/  FMNMX.FTZ R134, R134, R5, !PT ;  /* 0x0000000586867209 */ /* 0x002fe40007810000 */
[----:B------:R-:W-:Y:S02]  /*6880*/  LOP3.LUT R5, R147, 0x200, R152, 0xf8, !PT ;  /* 0x0000020093057812 */ /* 0x000fe400078ef898 */
[C---:B------:R-:W-:Y:S01]  /*6890*/  FSETP.NEU.FTZ.AND P0, PT, R134.reuse, -INF , PT ;  /* 0xff8000008600780b */ /* 0x040fe20003f1d000 */
[----:B------:R-:W-:Y:S01]  /*68a0*/  FMUL.FTZ R6, R134, UR4 ;  /* 0x0000000486067c20 */ /* 0x000fe20008410000 */
[----:B------:R-:W-:-:S05]  /*68b0*/  LEA R5, R5, UR5, 0x1 ;  /* 0x0000000505057c11 */ /* 0x000fca000f8e08ff */
[----:B------:R-:W-:Y:S01]  /*68c0*/  LDSM.16.MT88.4 R156, [R5+0xd800] ;  /* 0x00d80000059c783b */ /* 0x000fe20000004200 */
[----:B--2---:R-:W-:Y:S01]  /*68d0*/  FFMA.FTZ R0, R20, UR4, -R3 ;  /* 0x0000000414007c23 */ /* 0x004fe20008010803 */
[----:B------:R-:W-:-:S03]  /*68e0*/  F2FP.F16.F32.PACK_AB R20, R193, R185 ;  /* 0x000000b9c114723e */ /* 0x000fc600000000ff */
[----:B------:R1:W-:Y:S02]  /*68f0*/  MUFU.EX2 R194, R0 ;  /* 0x0000000000c27308 */ /* 0x0003e40000000800 */
[----:B-1----:R-:W-:-:S06]  /*6900*/  FFMA.FTZ R0, R18, UR4, -R3 ;  /* 0x0000000412007c23 */ /* 0x002fcc0008010803 */
        /* <DEDUP_REMOVED lines=8> */
[----:B-1----:R-:W-:Y:S01]  /*6990*/  FFMA.FTZ R0, R42, UR4, -R2 ;  /* 0x000000042a007c23 */ /* 0x002fe20008010802 */
[----:B--2---:R-:W-:Y:S01]  /*69a0*/  F2FP.F16.F32.PACK_AB R24, R138, R139 ;  /* 0x0000008b8a18723e */ /* 0x004fe200000000ff */
[----:B------:R-:W-:Y:S01]  /*69b0*/  FADD.FTZ R138, R139, R138 ;  /* 0x0000008a8b8a7221 */ /* 0x000fe20000010000 */
[----:B------:R-:W-:-:S03]  /*69c0*/  IMAD.MOV.U32 R139, RZ, RZ, R202 ;  /* 0x000000ffff8b7224 */ /* 0x000fc600078e00ca */
        /* <DEDUP_REMOVED lines=9> */
[----:B--2---:R-:W-:Y:S02]  /*6a60*/  F2FP.F16.F32.PACK_AB R16, R195, R187 ;  /* 0x000000bbc310723e */ /* 0x004fe400000000ff */
[----:B------:R-:W-:-:S03]  /*6a70*/  F2FP.F16.F32.PACK_AB R21, R194, R186 ;  /* 0x000000bac215723e */ /* 0x000fc600000000ff */
[----:B------:R1:W2:Y:S02]  /*6a80*/  MUFU.EX2 R203, R0 ;  /* 0x0000000000cb7308 */ /* 0x0002a40000000800 */
[----:B-1----:R-:W-:Y:S01]  /*6a90*/  FSEL R0, R6, RZ, P0 ;  /* 0x000000ff06007208 */ /* 0x002fe20000000000 */
[----:B------:R-:W-:Y:S01]  /*6aa0*/  IMAD.IADD R6, R119, 0x1, R5 ;  /* 0x0000000177067824 */ /* 0x000fe200078e0205 */
[----:B--2---:R-:W-:-:S03]  /*6ab0*/  F2FP.F16.F32.PACK_AB R18, R115, R203 ;  /* 0x000000cb7312723e */ /* 0x004fc600000000ff */
[--C-:B------:R-:W-:Y:S01]  /*6ac0*/  FFMA.FTZ R7, R76, UR4, -R0.reuse ;  /* 0x000000044c077c23 */ /* 0x100fe20008010800 */
[----:B------:R-:W1:Y:S01]  /*6ad0*/  LDSM.16.MT88.4 R12, [R6+0xc000] ;  /* 0x00c00000060c783b */ /* 0x000e620000004200 */
[--C-:B------:R-:W-:Y:S02]  /*6ae0*/  FFMA.FTZ R8, R44, UR4, -R0.reuse ;  /* 0x000000042c087c23 */ /* 0x100fe40008010800 */
[----:B------:R2:W-:Y:S01]  /*6af0*/  MUFU.EX2 R137, R7 ;  /* 0x0000000700897308 */ /* 0x0005e20000000800 */
[----:B------:R-:W3:Y:S04]  /*6b00*/  LDSM.16.MT88.4 R36, [R6+0xc800] ;  /* 0x00c800000624783b */ /* 0x000ee80000004200 */
[----:B------:R-:W4:Y:S03]  /*6b10*/  LDSM.16.MT88.4 R40, [R6+0xe000] ;  /* 0x00e000000628783b */ /* 0x000f260000004200 */
[----:B------:R5:W-:Y:S01]  /*6b20*/  MUFU.EX2 R142, R8 ;  /* 0x00000008008e7308 */ /* 0x000be20000000800 */
[----:B------:R-:W-:Y:S01]  /*6b30*/  LDSM.16.MT88.4 R172, [R6+0xd800] ;  /* 0x00d8000006ac783b */ /* 0x000fe20000004200 */
[----:B--2---:R-:W-:-:S06]  /*6b40*/  FFMA.FTZ R7, R75, UR4, -R0 ;  /* 0x000000044b077c23 */ /* 0x004fcc0008010800 */
[----:B------:R2:W2:Y:S01]  /*6b50*/  MUFU.EX2 R132, R7 ;  /* 0x0000000700847308 */ /* 0x0004a20000000800 */
[----:B-----5:R-:W5:Y:S01]  /*6b60*/  LDSM.16.MT88.4 R8, [R6+0xe800] ;  /* 0x00e800000608783b */ /* 0x020f620000004200 */
[C---:B-1----:R-:W-:Y:S01]  /*6b70*/  HMMA.16816.F32 R44, R28.reuse, R12, RZ ;  /* 0x0000000c1c2c723c */ /* 0x042fe200000018ff */
[----:B--2---:R-:W-:Y:S01]  /*6b80*/  FFMA.FTZ R7, R69, UR4, -R0 ;  /* 0x0000000445077c23 */ /* 0x004fe20008010800 */
[----:B------:R-:W-:Y:S01]  /*6b90*/  F2FP.F16.F32.PACK_AB R25, R132, R137 ;  /* 0x000000898419723e */ /* 0x000fe200000000ff */
[----:B------:R-:W-:Y:S01]  /*6ba0*/  FADD.FTZ R132, R137, R132 ;  /* 0x0000008489847221 */ /* 0x000fe20000010000 */
[----:B------:R-:W-:Y:S02]  /*6bb0*/  IMAD.MOV.U32 R137, RZ, RZ, R201 ;  /* 0x000000ffff897224 */ /* 0x000fe400078e00c9 */
[----:B------:R1:W-:Y:S02]  /*6bc0*/  MUFU.EX2 R188, R7 ;  /* 0x0000000700bc7308 */ /* 0x0003e40000000800 */
[----:B------:R-:W-:-:S12]  /*6bd0*/  HMMA.16816.F32 R48, R28, R14, RZ ;  /* 0x0000000e1c30723c */ /* 0x000fd800000018ff */
[----:B---3--:R-:W-:Y:S01]  /*6be0*/  HMMA.16816.F32 R160, R20, R36, R44 ;  /* 0x0000002414a0723c */ /* 0x008fe2000000182c */
[----:B-1----:R-:W-:-:S04]  /*6bf0*/  FFMA.FTZ R7, R68, UR4, -R0 ;  /* 0x0000000444077c23 */ /* 0x002fc80008010800 */
[----:B------:R1:W2:Y:S03]  /*6c00*/  MUFU.EX2 R206, R7 ;  /* 0x0000000700ce7308 */ /* 0x0002a60000000800 */
[----:B----4-:R-:W-:Y:S08]  /*6c10*/  HMMA.16816.F32 R44, R28, R40, RZ ;  /* 0x000000281c2c723c */ /* 0x010ff000000018ff */
[----:B------:R-:W-:Y:S01]  /*6c20*/  HMMA.16816.F32 R84, R20, R38, R48 ;  /* 0x000000261454723c */ /* 0x000fe20000001830 */
[----:B-1----:R-:W-:Y:S01]  /*6c30*/  FFMA.FTZ R7, R59, UR4, -R0 ;  /* 0x000000043b077c23 */ /* 0x002fe20008010800 */
[----:B--2---:R-:W-:-:S03]  /*6c40*/  F2FP.F16.F32.PACK_AB R27, R206, R188 ;  /* 0x000000bcce1b723e */ /* 0x004fc600000000ff */
[----:B------:R1:W-:Y:S07]  /*6c50*/  MUFU.EX2 R192, R7 ;  /* 0x0000000700c07308 */ /* 0x0003ee0000000800 */
[----:B-----5:R-:W-:Y:S08]  /*6c60*/  HMMA.16816.F32 R92, R20, R8, R44 ;  /* 0x00000008145c723c */ /* 0x020ff0000000182c */
[----:B------:R-:W-:Y:S01]  /*6c70*/  HMMA.16816.F32 R52, R24, R42, RZ ;  /* 0x0000002a1834723c */ /* 0x000fe200000018ff */
[----:B-1----:R-:W-:-:S07]  /*6c80*/  FFMA.FTZ R7, R58, UR4, -R0 ;  /* 0x000000043a077c23 */ /* 0x002fce0008010800 */
[----:B------:R-:W-:Y:S01]  /*6c90*/  HMMA.16816.F32 R56, R24, R14, RZ ;  /* 0x0000000e1838723c */ /* 0x000fe200000018ff */
[----:B------:R1:W2:Y:S02]  /*6ca0*/  MUFU.EX2 R200, R7 ;  /* 0x0000000700c87308 */ /* 0x0002a40000000800 */
[----:B-1----:R-:W-:Y:S01]  /*6cb0*/  FFMA.FTZ R7, R33, UR4, -R0 ;  /* 0x0000000421077c23 */ /* 0x002fe20008010800 */
[----:B--2---:R-:W-:-:S04]  /*6cc0*/  F2FP.F16.F32.PACK_AB R17, R200, R192 ;  /* 0x000000c0c811723e */ /* 0x004fc800000000ff */
[C---:B------:R-:W-:Y:S01]  /*6cd0*/  HMMA.16816.F32 R32, R24.reuse, R12, RZ ;  /* 0x0000000c1820723c */ /* 0x040fe200000018ff */
[----:B------:R1:W2:Y:S07]  /*6ce0*/  MUFU.EX2 R207, R7 ;  /* 0x0000000700cf7308 */ /* 0x0002ae0000000800 */
[----:B------:R-:W-:Y:S08]  /*6cf0*/  HMMA.16816.F32 R12, R24, R40, RZ ;  /* 0x00000028180c723c */ /* 0x000ff000000018ff */
[----:B------:R-:W-:Y:S01]  /*6d00*/  HMMA.16816.F32 R40, R28, R42, RZ ;  /* 0x0000002a1c28723c */ /* 0x000fe200000018ff */
[----:B-1----:R-:W-:Y:S01]  /*6d10*/  FFMA.FTZ R7, R74, UR4, -R4 ;  /* 0x000000044a077c23 */ /* 0x002fe20008010804 */
[----:B--2---:R-:W-:-:S03]  /*6d20*/  F2FP.F16.F32.PACK_AB R19, R142, R207 ;  /* 0x000000cf8e13723e */ /* 0x004fc600000000ff */
[----:B------:R1:W-:Y:S04]  /*6d30*/  MUFU.EX2 R249, R7 ;  /* 0x0000000700f97308 */ /* 0x0003e80000000800 */
[C---:B------:R-:W-:Y:S01]  /*6d40*/  HMMA.16816.F32 R164, R16.reuse, R36, R32 ;  /* 0x0000002410a4723c */ /* 0x040fe20000001820 */
[----:B------:R-:W2:Y:S07]  /*6d50*/  LDSM.16.MT88.4 R32, [R5+0xc000] ;  /* 0x00c000000520783b */ /* 0x000eae0000004200 */
[----:B------:R-:W-:Y:S01]  /*6d60*/  HMMA.16816.F32 R168, R16, R38, R56 ;  /* 0x0000002610a8723c */ /* 0x000fe20000001838 */
[----:B------:R-:W3:Y:S01]  /*6d70*/  LDSM.16.MT88.4 R36, [R5+0xc800] ;  /* 0x00c800000524783b */ /* 0x000ee20000004200 */
[----:B-1----:R-:W-:-:S06]  /*6d80*/  FFMA.FTZ R7, R80, UR4, -R4 ;  /* 0x0000000450077c23 */ /* 0x002fcc0008010804 */
[C---:B------:R-:W-:Y:S01]  /*6d90*/  HMMA.16816.F32 R88, R16.reuse, R8, R12 ;  /* 0x000000081058723c */ /* 0x040fe2000000180c */
[----:B------:R1:W4:Y:S01]  /*6da0*/  MUFU.EX2 R251, R7 ;  /* 0x0000000700fb7308 */ /* 0x0003220000000800 */
[----:B------:R-:W5:Y:S06]  /*6db0*/  LDSM.16.MT88.4 R12, [R5+0xe000] ;  /* 0x00e00000050c783b */ /* 0x000f6c0000004200 */
[-C--:B------:R-:W-:Y:S08]  /*6dc0*/  HMMA.16816.F32 R100, R16, R10.reuse, R52 ;  /* 0x0000000a1064723c */ /* 0x080ff00000001834 */
[----:B------:R-:W-:Y:S01]  /*6dd0*/  HMMA.16816.F32 R96, R20, R10, R40 ;  /* 0x0000000a1460723c */ /* 0x000fe20000001828 */
[----:B-1----:R-:W-:-:S04]  /*6de0*/  FFMA.FTZ R7, R81, UR4, -R4 ;  /* 0x0000000451077c23 */ /* 0x002fc80008010804 */
[----:B------:R1:W-:Y:S03]  /*6df0*/  MUFU.EX2 R250, R7 ;  /* 0x0000000700fa7308 */ /* 0x0003e60000000800 */
[-C--:B--2---:R-:W-:Y:S08]  /*6e00*/  HMMA.16816.F32 R8, R24, R32.reuse, RZ ;  /* 0x000000201808723c */ /* 0x084ff000000018ff */
[----:B------:R-:W-:Y:S01]  /*6e10*/  HMMA.16816.F32 R40, R28, R32, RZ ;  /* 0x000000201c28723c */ /* 0x000fe200000018ff */
[----:B-1----:R-:W-:-:S07]  /*6e20*/  FFMA.FTZ R7, R82, UR4, -R4 ;  /* 0x0000000452077c23 */ /* 0x002fce0008010804 */
[-C--:B------:R-:W-:Y:S01]  /*6e30*/  HMMA.16816.F32 R44, R24, R34.reuse, RZ ;  /* 0x00000022182c723c */ /* 0x080fe200000018ff */
[----:B------:R1:W-:Y:S07]  /*6e40*/  MUFU.EX2 R252, R7 ;  /* 0x0000000700fc7308 */ /* 0x0003ee0000000800 */
[----:B------:R-:W-:Y:S08]  /*6e50*/  HMMA.16816.F32 R32, R28, R34, RZ ;  /* 0x000000221c20723c */ /* 0x000ff000000018ff */
[----:B---3--:R-:W-:Y:S01]  /*6e60*/  HMMA.16816.F32 R76, R16, R36, R8 ;  /* 0x00000024104c723c */ /* 0x008fe20000001808 */
[----:B------:R-:W2:Y:S01]  /*6e70*/  LDSM.16.MT88.4 R8, [R5+0xe800] ;  /* 0x00e800000508783b */ /* 0x000ea20000004200 */
[----:B-1----:R-:W-:-:S04]  /*6e80*/  FFMA.FTZ R7, R62, UR4, -R3 ;  /* 0x000000043e077c23 */ /* 0x002fc80008010803 */
[----:B------:R1:W-:Y:S02]  /*6e90*/  MUFU.EX2 R248, R7 ;  /* 0x0000000700f87308 */ /* 0x0003e40000000800 */
[----:B------:R-:W-:Y:S08]  /*6ea0*/  HMMA.16816.F32 R80, R20, R36, R40 ;  /* 0x000000241450723c */ /* 0x000ff00000001828 */
[----:B------:R-:W-:Y:S01]  /*6eb0*/  HMMA.16816.F32 R68, R16, R38, R44 ;  /* 0x000000261044723c */ /* 0x000fe2000000182c */
[----:B-1----:R-:W-:-:S07]  /*6ec0*/  FFMA.FTZ R7, R61, UR4, -R3 ;  /* 0x000000043d077c23 */ /* 0x002fce0008010803 */
[----:B-----5:R-:W-:Y:S01]  /*6ed0*/  HMMA.16816.F32 R44, R28, R12, RZ ;  /* 0x0000000c1c2c723c */ /* 0x020fe200000018ff */
[----:B------:R1:W3:Y:S07]  /*6ee0*/  MUFU.EX2 R247, R7 ;  /* 0x0000000700f77308 */ /* 0x0002ee0000000800 */
[----:B------:R-:W-:Y:S01]  /*6ef0*/  HMMA.16816.F32 R40, R24, R14, RZ ;  /* 0x0000000e1828723c */ /* 0x000fe200000018ff */
[----:B-1----:R-:W-:-:S11]  /*6f00*/  FFMA.FTZ R7, R60, UR4, -R3 ;  /* 0x000000043c077c23 */ /* 0x002fd60008010803 */
[----:B--2---:R-:W-:Y:S01]  /*6f10*/  HMMA.16816.F32 R56, R20, R8, R44 ;  /* 0x000000081438723c */ /* 0x004fe2000000182c */
[----:B------:R1:W-:Y:S07]  /*6f20*/  MUFU.EX2 R246, R7 ;  /* 0x0000000700f67308 */ /* 0x0003ee0000000800 */
[----:B------:R-:W-:Y:S01]  /*6f30*/  HMMA.16816.F32 R48, R16, R10, R40 ;  /* 0x0000000a1030723c */ /* 0x000fe20000001828 */
[----:B------:R-:W-:Y:S01]  /*6f40*/  LDSM.16.MT88.4 R40, [R5+0xd000] ;  /* 0x00d000000528783b */ /* 0x000fe20000004200 */
[----:B-1----:R-:W-:-:S06]  /*6f50*/  FFMA.FTZ R7, R63, UR4, -R3 ;  /* 0x000000043f077c23 */ /* 0x002fcc0008010803 */
[----:B------:R-:W-:Y:S01]  /*6f60*/  HMMA.16816.F32 R60, R20, R38, R32 ;  /* 0x00000026143c723c */ /* 0x000fe20000001820 */
[----:B------:R-:W1:Y:S01]  /*6f70*/  LDSM.16.MT88.4 R32, [R6+0xd000] ;  /* 0x00d000000620783b */ /* 0x000e620000004200 */
[----:B------:R2:W5:Y:S06]  /*6f80*/  MUFU.EX2 R245, R7 ;  /* 0x0000000700f57308 */ /* 0x00056c0000000800 */
[----:B------:R-:W-:Y:S08]  /*6f90*/  HMMA.16816.F32 R36, R24, R12, RZ ;  /* 0x0000000c1824723c */ /* 0x000ff000000018ff */
[----:B------:R-:W-:Y:S01]  /*6fa0*/  HMMA.16816.F32 R12, R28, R14, RZ ;  /* 0x0000000e1c0c723c */ /* 0x000fe200000018ff */
[----:B--2---:R-:W-:-:S04]  /*6fb0*/  FFMA.FTZ R7, R66, UR4, -R2 ;  /* 0x0000000442077c23 */ /* 0x004fc80008010802 */
[----:B------:R2:W-:Y:S07]  /*6fc0*/  MUFU.EX2 R235, R7 ;  /* 0x0000000700eb7308 */ /* 0x0005ee0000000800 */
[----:B------:R-:W-:Y:S01]  /*6fd0*/  HMMA.16816.F32 R52, R16, R8, R36 ;  /* 0x000000081034723c */ /* 0x000fe20000001824 */
[----:B------:R-:W1:Y:S07]  /*6fe0*/  LDSM.16.MT88.4 R36, [R6+0xf000] ;  /* 0x00f000000624783b */ /* 0x000e6e0000004200 */
[----:B------:R-:W-:Y:S01]  /*6ff0*/  HMMA.16816.F32 R44, R20, R10, R12 ;  /* 0x0000000a142c723c */ /* 0x000fe2000000180c */
[----:B----4-:R-:W-:-:S02]  /*7000*/  F2FP.F16.F32.PACK_AB R12, R251, R249 ;  /* 0x000000f9fb0c723e */ /* 0x010fc400000000ff */
[----:B---3--:R-:W-:Y:S01]  /*7010*/  F2FP.F16.F32.PACK_AB R13, R247, R248 ;  /* 0x000000f8f70d723e */ /* 0x008fe200000000ff */
[--C-:B--2---:R-:W-:Y:S01]  /*7020*/  FFMA.FTZ R7, R72, UR4, -R2.reuse ;  /* 0x0000000448077c23 */ /* 0x104fe20008010802 */
[----:B------:R-:W-:Y:S02]  /*7030*/  F2FP.F16.F32.PACK_AB R14, R252, R250 ;  /* 0x000000fafc0e723e */ /* 0x000fe400000000ff */
[----:B-----5:R-:W-:Y:S01]  /*7040*/  F2FP.F16.F32.PACK_AB R15, R245, R246 ;  /* 0x000000f6f50f723e */ /* 0x020fe200000000ff */
[----:B------:R2:W3:Y:S06]  /*7050*/  MUFU.EX2 R243, R7 ;  /* 0x0000000700f37308 */ /* 0x0004ec0000000800 */
[C---:B-1----:R-:W-:Y:S08]  /*7060*/  HMMA.16816.F32 R160, R12.reuse, R32, R160 ;  /* 0x000000200ca0723c */ /* 0x042ff000000018a0 */
[----:B------:R-:W-:Y:S01]  /*7070*/  HMMA.16816.F32 R144, R12, R40, R80 ;  /* 0x000000280c90723c */ /* 0x000fe20000001850 */
[----:B------:R-:W-:Y:S01]  /*7080*/  LDSM.16.MT88.4 R80, [R5+0xf800] ;  /* 0x00f800000550783b */ /* 0x000fe20000004200 */
[----:B--2---:R-:W-:Y:S01]  /*7090*/  FFMA.FTZ R7, R73, UR4, -R2 ;  /* 0x0000000449077c23 */ /* 0x004fe20008010802 */
[----:B---3--:R-:W-:-:S03]  /*70a0*/  F2FP.F16.F32.PACK_AB R8, R243, R235 ;  /* 0x000000ebf308723e */ /* 0x008fc600000000ff */
[----:B------:R1:W-:Y:S02]  /*70b0*/  MUFU.EX2 R242, R7 ;  /* 0x0000000700f27308 */ /* 0x0003e40000000800 */
[C---:B------:R-:W-:Y:S08]  /*70c0*/  HMMA.16816.F32 R60, R12.reuse, R42, R60 ;  /* 0x0000002a0c3c723c */ /* 0x040ff0000000183c */
[----:B------:R-:W-:Y:S01]  /*70d0*/  HMMA.16816.F32 R72, R12, R38, R96 ;  /* 0x000000260c48723c */ /* 0x000fe20000001860 */
[----:B------:R-:W-:Y:S01]  /*70e0*/  LDSM.16.MT88.4 R96, [R6+0xf800] ;  /* 0x00f800000660783b */ /* 0x000fe20000004200 */
        /* <DEDUP_REMOVED lines=10> */
[----:B-1----:R-:W-:Y:S02]  /*7190*/  FFMA.FTZ R7, R64, UR4, -R0 ;  /* 0x0000000440077c23 */ /* 0x002fe40008010800 */
[C---:B------:R-:W-:Y:S04]  /*71a0*/  HMMA.16816.F32 R64, R12.reuse, R34, R84 ;  /* 0x000000220c40723c */ /* 0x040fe80000001854 */
[----:B------:R1:W2:Y:S04]  /*71b0*/  MUFU.EX2 R227, R7 ;  /* 0x0000000700e37308 */ /* 0x0002a80000000800 */
[----:B------:R-:W-:Y:S01]  /*71c0*/  HMMA.16816.F32 R84, R12, R36, R92 ;  /* 0x000000240c54723c */ /* 0x000fe2000000185c */
[----:B-1----:R-:W-:Y:S01]  /*71d0*/  FFMA.FTZ R7, R120, UR4, -R4 ;  /* 0x0000000478077c23 */ /* 0x002fe20008010804 */
[----:B--2---:R-:W-:-:S03]  /*71e0*/  F2FP.F16.F32.PACK_AB R11, R227, R229 ;  /* 0x000000e5e30b723e */ /* 0x004fc600000000ff */
[----:B------:R1:W-:Y:S04]  /*71f0*/  MUFU.EX2 R226, R7 ;  /* 0x0000000700e27308 */ /* 0x0003e80000000800 */
[C---:B------:R-:W-:Y:S08]  /*7200*/  HMMA.16816.F32 R164, R8.reuse, R32, R164 ;  /* 0x0000002008a4723c */ /* 0x040ff000000018a4 */
[----:B------:R-:W-:Y:S01]  /*7210*/  HMMA.16816.F32 R168, R8, R34, R168 ;  /* 0x0000002208a8723c */ /* 0x000fe200000018a8 */
[----:B------:R-:W2:Y:S01]  /*7220*/  LDSM.16.MT88.4 R32, [R5+0xf000] ;  /* 0x00f000000520783b */ /* 0x000ea20000004200 */
[----:B-1----:R-:W-:-:S06]  /*7230*/  FFMA.FTZ R7, R121, UR4, -R4 ;  /* 0x0000000479077c23 */ /* 0x002fcc0008010804 */
[C---:B------:R-:W-:Y:S01]  /*7240*/  HMMA.16816.F32 R88, R8.reuse, R36, R88 ;  /* 0x000000240858723c */ /* 0x040fe20000001858 */
[----:B------:R1:W3:Y:S07]  /*7250*/  MUFU.EX2 R225, R7 ;  /* 0x0000000700e17308 */ /* 0x0002ee0000000800 */
[C---:B------:R-:W-:Y:S08]  /*7260*/  HMMA.16816.F32 R92, R8.reuse, R38, R100 ;  /* 0x00000026085c723c */ /* 0x040ff00000001864 */
[----:B------:R-:W-:Y:S01]  /*7270*/  HMMA.16816.F32 R76, R8, R40, R76 ;  /* 0x00000028084c723c */ /* 0x000fe2000000184c */
[--C-:B-1----:R-:W-:Y:S01]  /*7280*/  FFMA.FTZ R7, R122, UR4, -R4.reuse ;  /* 0x000000047a077c23 */ /* 0x102fe20008010804 */
[----:B------:R-:W-:Y:S01]  /*7290*/  FFMA.FTZ R4, R123, UR4, -R4 ;  /* 0x000000047b047c23 */ /* 0x000fe20008010804 */
[----:B---3--:R-:W-:-:S02]  /*72a0*/  F2FP.F16.F32.PACK_AB R128, R225, R226 ;  /* 0x000000e2e180723e */ /* 0x008fc400000000ff */
[----:B------:R-:W-:Y:S03]  /*72b0*/  MUFU.EX2 R224, R7 ;  /* 0x0000000700e07308 */ /* 0x000fe60000000800 */
[----:B------:R-:W-:Y:S05]  /*72c0*/  HMMA.16816.F32 R68, R8, R42, R68 ;  /* 0x0000002a0844723c */ /* 0x000fea0000001844 */
[----:B------:R1:W3:Y:S03]  /*72d0*/  MUFU.EX2 R223, R4 ;  /* 0x0000000400df7308 */ /* 0x0002e60000000800 */
[C---:B--2---:R-:W-:Y:S08]  /*72e0*/  HMMA.16816.F32 R100, R12.reuse, R34, R44 ;  /* 0x000000220c64723c */ /* 0x044ff0000000182c */
[----:B------:R-:W-:Y:S01]  /*72f0*/  HMMA.16816.F32 R40, R12, R32, R56 ;  /* 0x000000200c28723c */ /* 0x000fe20000001838 */
[----:B-1----:R-:W-:Y:S01]  /*7300*/  FFMA.FTZ R4, R112, UR4, -R3 ;  /* 0x0000000470047c23 */ /* 0x002fe20008010803 */
[----:B---3--:R-:W-:-:S03]  /*7310*/  F2FP.F16.F32.PACK_AB R130, R223, R224 ;  /* 0x000000e0df82723e */ /* 0x008fc600000000ff */
[----:B------:R1:W-:Y:S02]  /*7320*/  MUFU.EX2 R222, R4 ;  /* 0x0000000400de7308 */ /* 0x0003e40000000800 */
[----:B-1----:R-:W-:-:S06]  /*7330*/  FFMA.FTZ R4, R113, UR4, -R3 ;  /* 0x0000000471047c23 */ /* 0x002fcc0008010803 */
[----:B------:R1:W2:Y:S02]  /*7340*/  MUFU.EX2 R221, R4 ;  /* 0x0000000400dd7308 */ /* 0x0002a40000000800 */
[--C-:B-1----:R-:W-:Y:S01]  /*7350*/  FFMA.FTZ R4, R116, UR4, -R3.reuse ;  /* 0x0000000474047c23 */ /* 0x102fe20008010803 */
[----:B------:R-:W-:Y:S01]  /*7360*/  FFMA.FTZ R3, R117, UR4, -R3 ;  /* 0x0000000475037c23 */ /* 0x000fe20008010803 */
[----:B--2---:R-:W-:-:S04]  /*7370*/  F2FP.F16.F32.PACK_AB R129, R221, R222 ;  /* 0x000000dedd81723e */ /* 0x004fc800000000ff */
[----:B------:R-:W-:Y:S08]  /*7380*/  MUFU.EX2 R220, R4 ;  /* 0x0000000400dc7308 */ /* 0x000ff00000000800 */
[----:B------:R1:W2:Y:S02]  /*7390*/  MUFU.EX2 R219, R3 ;  /* 0x0000000300db7308 */ /* 0x0002a40000000800 */
[----:B-1----:R-:W-:Y:S01]  /*73a0*/  FFMA.FTZ R3, R106, UR4, -R2 ;  /* 0x000000046a037c23 */ /* 0x002fe20008010802 */
[----:B--2---:R-:W-:-:S05]  /*73b0*/  F2FP.F16.F32.PACK_AB R131, R219, R220 ;  /* 0x000000dcdb83723e */ /* 0x004fca00000000ff */
[----:B------:R1:W-:Y:S02]  /*73c0*/  MUFU.EX2 R218, R3 ;  /* 0x0000000300da7308 */ /* 0x0003e40000000800 */
[C---:B------:R-:W-:Y:S08]  /*73d0*/  HMMA.16816.F32 R160, R128.reuse, R172, R160 ;  /* 0x000000ac80a0723c */ /* 0x040ff000000018a0 */
[----:B------:R-:W-:Y:S01]  /*73e0*/  HMMA.16816.F32 R144, R128, R156, R144 ;  /* 0x0000009c8090723c */ /* 0x000fe20000001890 */
[----:B-1----:R-:W-:-:S07]  /*73f0*/  FFMA.FTZ R3, R107, UR4, -R2 ;  /* 0x000000046b037c23 */ /* 0x002fce0008010802 */
[----:B------:R-:W-:Y:S01]  /*7400*/  HMMA.16816.F32 R84, R128, R96, R84 ;  /* 0x000000608054723c */ /* 0x000fe20000001854 */
[----:B------:R1:W-:Y:S02]  /*7410*/  MUFU.EX2 R217, R3 ;  /* 0x0000000300d97308 */ /* 0x0003e40000000800 */
[--C-:B-1----:R-:W-:Y:S01]  /*7420*/  FFMA.FTZ R3, R109, UR4, -R2.reuse ;  /* 0x000000046d037c23 */ /* 0x102fe20008010802 */
[----:B------:R-:W-:-:S05]  /*7430*/  FFMA.FTZ R2, R110, UR4, -R2 ;  /* 0x000000046e027c23 */ /* 0x000fca0008010802 */
[----:B------:R1:W-:Y:S08]  /*7440*/  MUFU.EX2 R216, R3 ;  /* 0x0000000300d87308 */ /* 0x0003f00000000800 */
[----:B------:R2:W3:Y:S01]  /*7450*/  MUFU.EX2 R214, R2 ;  /* 0x0000000200d67308 */ /* 0x0004e20000000800 */
[----:B-1----:R-:W-:Y:S01]  /*7460*/  FADD.FTZ R3, R184, R179 ;  /* 0x000000b3b8037221 */ /* 0x002fe20000010000 */
[----:B--2---:R-:W-:Y:S01]  /*7470*/  FFMA.FTZ R2, R104, UR4, -R0 ;  /* 0x0000000468027c23 */ /* 0x004fe20008010800 */
[----:B---3--:R-:W-:-:S05]  /*7480*/  F2FP.F16.F32.PACK_AB R126, R214, R216 ;  /* 0x000000d8d67e723e */ /* 0x008fca00000000ff */
[----:B------:R1:W-:Y:S02]  /*7490*/  MUFU.EX2 R211, R2 ;  /* 0x0000000200d37308 */ /* 0x0003e40000000800 */
[--C-:B-1----:R-:W-:Y:S02]  /*74a0*/  FFMA.FTZ R2, R105, UR4, -R0.reuse ;  /* 0x0000000469027c23 */ /* 0x102fe40008010800 */
[C---:B------:R-:W-:Y:S04]  /*74b0*/  HMMA.16816.F32 R104, R8.reuse, R32, R52 ;  /* 0x000000200868723c */ /* 0x040fe80000001834 */
[----:B------:R1:W2:Y:S02]  /*74c0*/  MUFU.EX2 R210, R2 ;  /* 0x0000000200d27308 */ /* 0x0002a40000000800 */
[--C-:B-1----:R-:W-:Y:S01]  /*74d0*/  FFMA.FTZ R2, R108, UR4, -R0.reuse ;  /* 0x000000046c027c23 */ /* 0x102fe20008010800 */
[----:B------:R-:W-:Y:S01]  /*74e0*/  FFMA.FTZ R0, R114, UR4, -R0 ;  /* 0x0000000472007c23 */ /* 0x000fe20008010800 */
[----:B------:R-:W-:Y:S01]  /*74f0*/  HMMA.16816.F32 R108, R8, R34, R48 ;  /* 0x00000022086c723c */ /* 0x000fe20000001830 */
[----:B--2---:R-:W-:-:S03]  /*7500*/  F2FP.F16.F32.PACK_AB R125, R210, R211 ;  /* 0x000000d3d27d723e */ /* 0x004fc600000000ff */
[----:B------:R1:W-:Y:S01]  /*7510*/  MUFU.EX2 R209, R2 ;  /* 0x0000000200d17308 */ /* 0x0003e20000000800 */
[----:B------:R-:W-:-:S07]  /*7520*/  UMOV UR4, UR15 ;  /* 0x0000000f00047c82 */ /* 0x000fce0008000000 */
[----:B------:R-:W2:Y:S01]  /*7530*/  MUFU.EX2 R208, R0 ;  /* 0x0000000000d07308 */ /* 0x000ea20000000800 */
[----:B-1----:R-:W-:-:S05]  /*7540*/  IMAD.MOV.U32 R2, RZ, RZ, 0x40 ;  /* 0x00000040ff027424 */ /* 0x002fca00078e00ff */
[----:B------:R-:W-:Y:S02]  /*7550*/  SEL R124, R2, 0xffffffc0, !P3 ;  /* 0xffffffc0027c7807 */ /* 0x000fe40005800000 */
[----:B--2---:R-:W-:-:S03]  /*7560*/  F2FP.F16.F32.PACK_AB R127, R208, R209 ;  /* 0x000000d1d07f723e */ /* 0x004fc600000000ff */
[----:B------:R-:W-:Y:S01]  /*7570*/  IMAD.IADD R0, R124, 0x1, R5 ;  /* 0x000000017c007824 */ /* 0x000fe200078e0205 */
[----:B------:R1:W-:Y:S03]  /*7580*/  STL [R1+0x24], R124 ;  /* 0x0000247c01007387 */ /* 0x0003e60000100800 */
[----:B------:R-:W-:Y:S01]  /*7590*/  IMAD.IADD R2, R119, 0x1, R0 ;  /* 0x0000000177027824 */ /* 0x000fe200078e0200 */
[----:B------:R-:W2:Y:S04]  /*75a0*/  LDSM.16.MT88.4 R36, [R0+0xc000] ;  /* 0x00c000000024783b */ /* 0x000ea80000004200 */
[----:B------:R-:W3:Y:S04]  /*75b0*/  LDSM.16.MT88.4 R44, [R0+0xc800] ;  /* 0x00c80000002c783b */ /* 0x000ee80000004200 */
[----:B------:R-:W4:Y:S04]  /*75c0*/  LDSM.16.MT88.4 R56, [R2+0xc000] ;  /* 0x00c000000238783b */ /* 0x000f280000004200 */
[----:B------:R-:W5:Y:S04]  /*75d0*/  LDSM.16.MT88.4 R48, [R2+0xe000] ;  /* 0x00e000000230783b */ /* 0x000f680000004200 */
[----:B------:R-:W5:Y:S04]  /*75e0*/  LDSM.16.MT88.4 R4, [R2+0xc800] ;  /* 0x00c800000204783b */ /* 0x000f680000004200 */
[----:B------:R-:W5:Y:S01]  /*75f0*/  LDSM.16.MT88.4 R52, [R0+0xe000] ;  /* 0x00e000000034783b */ /* 0x000f620000004200 */
[----:B-1----:R-:W-:-:S03]  /*7600*/  F2FP.F16.F32.PACK_AB R124, R217, R218 ;  /* 0x000000dad97c723e */ /* 0x002fc600000000ff */
[----:B------:R-:W1:Y:S04]  /*7610*/  LDSM.16.MT88.4 R32, [R2+0xe800] ;  /* 0x00e800000220783b */ /* 0x000e680000004200 */
[C---:B------:R-:W-:Y:S08]  /*7620*/  HMMA.16816.F32 R164, R124.reuse, R172, R164 ;  /* 0x000000ac7ca4723c */ /* 0x040ff000000018a4 */
[C---:B------:R-:W-:Y:S08]  /*7630*/  HMMA.16816.F32 R168, R124.reuse, R174, R168 ;  /* 0x000000ae7ca8723c */ /* 0x040ff000000018a8 */
[C---:B------:R-:W-:Y:S08]  /*7640*/  HMMA.16816.F32 R148, R124.reuse, R156, R76 ;  /* 0x0000009c7c94723c */ /* 0x040ff0000000184c */
[----:B------:R-:W-:Y:S08]  /*7650*/  HMMA.16816.F32 R152, R124, R158, R68 ;  /* 0x0000009e7c98723c */ /* 0x000ff00000001844 */
[C---:B------:R-:W-:Y:S08]  /*7660*/  HMMA.16816.F32 R172, R128.reuse, R174, R64 ;  /* 0x000000ae80ac723c */ /* 0x040ff00000001840 */
[----:B------:R-:W-:Y:S08]  /*7670*/  HMMA.16816.F32 R156, R128, R158, R60 ;  /* 0x0000009e809c723c */ /* 0x000ff0000000183c */
[-C--:B--2---:R-:W-:Y:S08]  /*7680*/  HMMA.16816.F32 R64, R28, R36.reuse, RZ ;  /* 0x000000241c40723c */ /* 0x084ff000000018ff */
[----:B------:R-:W-:Y:S08]  /*7690*/  HMMA.16816.F32 R60, R24, R36, RZ ;  /* 0x00000024183c723c */ /* 0x000ff000000018ff */
[----:B------:R-:W-:Y:S01]  /*76a0*/  HMMA.16816.F32 R68, R128, R80, R40 ;  /* 0x000000508044723c */ /* 0x000fe20000001828 */
[----:B------:R-:W2:Y:S07]  /*76b0*/  LDSM.16.MT88.4 R40, [R0+0xe800] ;  /* 0x00e800000028783b */ /* 0x000eae0000004200 */
[-C--:B---3--:R-:W-:Y:S08]  /*76c0*/  HMMA.16816.F32 R116, R20, R44.reuse, R64 ;  /* 0x0000002c1474723c */ /* 0x088ff00000001840 */
[----:B------:R-:W-:Y:S01]  /*76d0*/  HMMA.16816.F32 R180, R16, R44, R60 ;  /* 0x0000002c10b4723c */ /* 0x000fe2000000183c */
[----:B------:R-:W-:-:S02]  /*76e0*/  IMAD.MOV.U32 R44, RZ, RZ, R115 ;  /* 0x000000ffff2c7224 */ /* 0x000fc400078e0073 */
[----:B------:R-:W-:-:S05]  /*76f0*/  IMAD.MOV.U32 R45, RZ, RZ, R142 ;  /* 0x000000ffff2d7224 */ /* 0x000fca00078e008e */
[C---:B----4-:R-:W-:Y:S08]  /*7700*/  HMMA.16816.F32 R112, R28.reuse, R56, RZ ;  /* 0x000000381c70723c */ /* 0x050ff000000018ff */
[----:B-----5:R-:W-:Y:S08]  /*7710*/  HMMA.16816.F32 R64, R28, R48, RZ ;  /* 0x000000301c40723c */ /* 0x020ff000000018ff */
[C---:B------:R-:W-:Y:S08]  /*7720*/  HMMA.16816.F32 R88, R124.reuse, R96, R88 ;  /* 0x000000607c58723c */ /* 0x040ff00000001858 */
[-C--:B------:R-:W-:Y:S08]  /*7730*/  HMMA.16816.F32 R92, R124, R98.reuse, R92 ;  /* 0x000000627c5c723c */ /* 0x080ff0000000185c */
[----:B------:R-:W-:Y:S08]  /*7740*/  HMMA.16816.F32 R96, R128, R98, R72 ;  /* 0x000000628060723c */ /* 0x000ff00000001848 */
[C---:B------:R-:W-:Y:S08]  /*7750*/  HMMA.16816.F32 R72, R124.reuse, R80, R104 ;  /* 0x000000507c48723c */ /* 0x040ff00000001868 */
[----:B------:R-:W-:Y:S08]  /*7760*/  HMMA.16816.F32 R76, R124, R82, R108 ;  /* 0x000000527c4c723c */ /* 0x000ff0000000186c */
[----:B------:R-:W-:Y:S08]  /*7770*/  HMMA.16816.F32 R196, R20, R4, R112 ;  /* 0x0000000414c4723c */ /* 0x000ff00000001870 */
[----:B------:R-:W-:Y:S08]  /*7780*/  HMMA.16816.F32 R80, R128, R82, R100 ;  /* 0x000000528050723c */ /* 0x000ff00000001864 */
[----:B------:R-:W-:Y:S08]  /*7790*/  HMMA.16816.F32 R104, R28, R52, RZ ;  /* 0x000000341c68723c */ /* 0x000ff000000018ff */
[----:B-1----:R-:W-:Y:S08]  /*77a0*/  HMMA.16816.F32 R112, R20, R32, R64 ;  /* 0x000000201470723c */ /* 0x002ff00000001840 */
[C---:B------:R-:W-:Y:S08]  /*77b0*/  HMMA.16816.F32 R108, R24.reuse, R56, RZ ;  /* 0x00000038186c723c */ /* 0x040ff000000018ff */
[C---:B------:R-:W-:Y:S08]  /*77c0*/  HMMA.16816.F32 R100, R24.reuse, R52, RZ ;  /* 0x000000341864723c */ /* 0x040ff000000018ff */
[-C--:B------:R-:W-:Y:S08]  /*77d0*/  HMMA.16816.F32 R64, R24, R58.reuse, RZ ;  /* 0x0000003a1840723c */ /* 0x080ff000000018ff */
[----:B------:R-:W-:Y:S08]  /*77e0*/  HMMA.16816.F32 R56, R28, R58, RZ ;  /* 0x0000003a1c38723c */ /* 0x000ff000000018ff */
[----:B------:R-:W-:Y:S01]  /*77f0*/  HMMA.16816.F32 R60, R24, R48, RZ ;  /* 0x00000030183c723c */ /* 0x000fe200000018ff */
[----:B------:R-:W-:-:S02]  /*7800*/  IMAD.MOV.U32 R49, RZ, RZ, R141 ;  /* 0x000000ffff317224 */ /* 0x000fc400078e008d */
[----:B------:R-:W-:-:S05]  /*7810*/  IMAD.MOV.U32 R48, RZ, RZ, R140 ;  /* 0x000000ffff307224 */ /* 0x000fca00078e008c */
[-C--:B--2---:R-:W-:Y:S08]  /*7820*/  HMMA.16816.F32 R140, R20, R40.reuse, R104 ;  /* 0x00000028148c723c */ /* 0x084ff00000001868 */
[----:B------:R-:W-:Y:S01]  /*7830*/  HMMA.16816.F32 R104, R16, R40, R100 ;  /* 0x000000281068723c */ /* 0x000fe20000001864 */
[----:B------:R-:W-:Y:S02]  /*7840*/  IMAD.MOV.U32 R40, RZ, RZ, R203 ;  /* 0x000000ffff287224 */ /* 0x000fe400078e00cb */
[----:B------:R-:W-:-:S05]  /*7850*/  IMAD.MOV.U32 R41, RZ, RZ, R207 ;  /* 0x000000ffff297224 */ /* 0x000fca00078e00cf */
[----:B------:R-:W-:Y:S08]  /*7860*/  HMMA.16816.F32 R108, R16, R4, R108 ;  /* 0x00000004106c723c */ /* 0x000ff0000000186c */
[----:B------:R-:W-:Y:S08]  /*7870*/  HMMA.16816.F32 R100, R24, R38, RZ ;  /* 0x000000261864723c */ /* 0x000ff000000018ff */
[-C--:B------:R-:W-:Y:S08]  /*7880*/  HMMA.16816.F32 R64, R16, R6.reuse, R64 ;  /* 0x000000061040723c */ /* 0x080ff00000001840 */
[----:B------:R-:W-:Y:S01]  /*7890*/  HMMA.16816.F32 R56, R20, R6, R56 ;  /* 0x000000061438723c */ /* 0x000fe20000001838 */
[----:B------:R-:W1:Y:S07]  /*78a0*/  LDSM.16.MT88.4 R4, [R0+0xd000] ;  /* 0x00d000000004783b */ /* 0x000e6e0000004200 */
[----:B------:R-:W-:Y:S08]  /*78b0*/  HMMA.16816.F32 R36, R28, R38, RZ ;  /* 0x000000261c24723c */ /* 0x000ff000000018ff */
[----:B------:R-:W-:Y:S01]  /*78c0*/  HMMA.16816.F32 R120, R16, R32, R60 ;  /* 0x000000201078723c */ /* 0x000fe2000000183c */
[----:B------:R-:W-:Y:S01]  /*78d0*/  FADD.FTZ R33, R177, R176 ;  /* 0x000000b0b1217221 */ /* 0x000fe20000010000 */
[----:B------:R-:W-:Y:S01]  /*78e0*/  FADD.FTZ R32, R178, R3 ;  /* 0x00000003b2207221 */ /* 0x000fe20000010000 */
[----:B------:R-:W-:-:S04]  /*78f0*/  IMAD.MOV.U32 R3, RZ, RZ, R204 ;  /* 0x000000ffff037224 */ /* 0x000fc800078e00cc */
[----:B------:R-:W-:Y:S01]  /*7900*/  FADD.FTZ R3, R3, R33 ;  /* 0x0000002103037221 */ /* 0x000fe20000010000 */
[-C--:B------:R-:W-:Y:S08]  /*7910*/  HMMA.16816.F32 R60, R24, R54.reuse, RZ ;  /* 0x00000036183c723c */ /* 0x080ff000000018ff */
[C---:B------:R-:W-:Y:S08]  /*7920*/  HMMA.16816.F32 R52, R28.reuse, R54, RZ ;  /* 0x000000361c34723c */ /* 0x040ff000000018ff */
[-C--:B------:R-:W-:Y:S08]  /*7930*/  HMMA.16816.F32 R28, R28, R50.reuse, RZ ;  /* 0x000000321c1c723c */ /* 0x080ff000000018ff */
[----:B------:R-:W-:Y:S01]  /*7940*/  HMMA.16816.F32 R24, R24, R50, RZ ;  /* 0x000000321818723c */ /* 0x000fe200000018ff */
[----:B------:R-:W-:-:S02]  /*7950*/  IMAD.MOV.U32 R51, RZ, RZ, R194 ;  /* 0x000000ffff337224 */ /* 0x000fc400078e00c2 */
[----:B------:R-:W-:-:S05]  /*7960*/  IMAD.MOV.U32 R50, RZ, RZ, R193 ;  /* 0x000000ffff327224 */ /* 0x000fca00078e00c1 */
[-C--:B------:R-:W-:Y:S08]  /*7970*/  HMMA.16816.F32 R100, R16, R46.reuse, R100 ;  /* 0x0000002e1064723c */ /* 0x080ff00000001864 */
[----:B------:R-:W-:Y:S01]  /*7980*/  HMMA.16816.F32 R36, R20, R46, R36 ;  /* 0x0000002e1424723c */ /* 0x000fe20000001824 */
[----:B------:R-:W-:Y:S02]  /*7990*/  IMAD.MOV.U32 R46, RZ, RZ, R195 ;  /* 0x000000ffff2e7224 */ /* 0x000fe400078e00c3 */
[----:B------:R-:W-:-:S05]  /*79a0*/  IMAD.MOV.U32 R47, RZ, RZ, R200 ;  /* 0x000000ffff2f7224 */ /* 0x000fca00078e00c8 */
[C---:B------:R-:W-:Y:S08]  /*79b0*/  HMMA.16816.F32 R52, R20.reuse, R42, R52 ;  /* 0x0000002a1434723c */ /* 0x040ff00000001834 */
[----:B------:R-:W-:Y:S01]  /*79c0*/  HMMA.16816.F32 R28, R20, R34, R28 ;  /* 0x00000022141c723c */ /* 0x000fe2000000181c */
[----:B------:R-:W2:Y:S07]  /*79d0*/  LDSM.16.MT88.4 R20, [R2+0xd000] ;  /* 0x00d000000214783b */ /* 0x000eae0000004200 */
[----:B------:R-:W-:Y:S01]  /*79e0*/  HMMA.16816.F32 R60, R16, R42, R60 ;  /* 0x0000002a103c723c */ /* 0x000fe2000000183c */
[----:B------:R-:W-:-:S02]  /*79f0*/  IMAD.MOV.U32 R42, RZ, RZ, R187 ;  /* 0x000000ffff2a7224 */ /* 0x000fc400078e00bb */
[----:B------:R-:W-:-:S05]  /*7a00*/  IMAD.MOV.U32 R43, RZ, RZ, R192 ;  /* 0x000000ffff2b7224 */ /* 0x000fca00078e00c0 */
[----:B------:R-:W-:Y:S01]  /*7a10*/  HMMA.16816.F32 R24, R16, R34, R24 ;  /* 0x000000221018723c */ /* 0x000fe20000001818 */
[----:B------:R-:W3:Y:S01]  /*7a20*/  LDSM.16.MT88.4 R16, [R0+0xf000] ;  /* 0x00f000000010783b */ /* 0x000ee20000004200 */
[----:B------:R-:W-:Y:S02]  /*7a30*/  IMAD.MOV.U32 R35, RZ, RZ, R186 ;  /* 0x000000ffff237224 */ /* 0x000fe400078e00ba */
[----:B------:R-:W-:-:S04]  /*7a40*/  IMAD.MOV.U32 R34, RZ, RZ, R185 ;  /* 0x000000ffff227224 */ /* 0x000fc800078e00b9 */
[-C--:B-1----:R-:W-:Y:S08]  /*7a50*/  HMMA.16816.F32 R176, R12, R4.reuse, R116 ;  /* 0x000000040cb0723c */ /* 0x082ff00000001874 */
[C---:B------:R-:W-:Y:S08]  /*7a60*/  HMMA.16816.F32 R180, R8.reuse, R4, R180 ;  /* 0x0000000408b4723c */ /* 0x040ff000000018b4 */
[-C--:B------:R-:W-:Y:S08]  /*7a70*/  HMMA.16816.F32 R184, R8, R6.reuse, R100 ;  /* 0x0000000608b8723c */ /* 0x080ff00000001864 */
[----:B------:R-:W-:Y:S01]  /*7a80*/  HMMA.16816.F32 R36, R12, R6, R36 ;  /* 0x000000060c24723c */ /* 0x000fe20000001824 */
[----:B------:R-:W1:Y:S07]  /*7a90*/  LDSM.16.MT88.4 R4, [R2+0xf000] ;  /* 0x00f000000204783b */ /* 0x000e6e0000004200 */
[C---:B--2---:R-:W-:Y:S08]  /*7aa0*/  HMMA.16816.F32 R192, R8.reuse, R20, R108 ;  /* 0x0000001408c0723c */ /* 0x044ff0000000186c */
[----:B---3--:R-:W-:Y:S01]  /*7ab0*/  HMMA.16816.F32 R108, R8, R18, R60 ;  /* 0x00000012086c723c */ /* 0x008fe2000000183c */
[----:B------:R-:W-:-:S02]  /*7ac0*/  IMAD.MOV.U32 R62, RZ, RZ, R189 ;  /* 0x000000ffff3e7224 */ /* 0x000fc400078e00bd */
[----:B------:R-:W-:-:S05]  /*7ad0*/  IMAD.MOV.U32 R63, RZ, RZ, R188 ;  /* 0x000000ffff3f7224 */ /* 0x000fca00078e00bc */
[C---:B------:R-:W-:Y:S01]  /*7ae0*/  HMMA.16816.F32 R200, R8.reuse, R22, R64 ;  /* 0x0000001608c8723c */ /* 0x040fe20000001840 */
[----:B------:R-:W-:Y:S02]  /*7af0*/  IMAD.MOV.U32 R67, RZ, RZ, R206 ;  /* 0x000000ffff437224 */ /* 0x000fe400078e00ce */
[----:B------:R-:W-:Y:S02]  /*7b00*/  IMAD.MOV.U32 R66, RZ, RZ, R205 ;  /* 0x000000ffff427224 */ /* 0x000fe400078e00cd */
[----:B------:R-:W-:Y:S01]  /*7b10*/  IMAD.MOV.U32 R64, RZ, RZ, R191 ;  /* 0x000000ffff407224 */ /* 0x000fe200078e00bf */
[----:B------:R-:W-:Y:S01]  /*7b20*/  LDSM.16.MT88.4 R204, [R2+0xd800] ;  /* 0x00d8000002cc783b */ /* 0x000fe20000004200 */
[----:B------:R-:W-:Y:S01]  /*7b30*/  IMAD.MOV.U32 R65, RZ, RZ, R190 ;  /* 0x000000ffff417224 */ /* 0x000fe200078e00be */
[----:B------:R-:W-:Y:S02]  /*7b40*/  HMMA.16816.F32 R104, R8, R16, R104 ;  /* 0x000000100868723c */ /* 0x000fe40000001868 */
[----:B------:R-:W2:Y:S01]  /*7b50*/  LDSM.16.MT88.4 R188, [R0+0xd800] ;  /* 0x00d8000000bc783b */ /* 0x000ea20000004200 */
[----:B------:R-:W-:-:S05]  /*7b60*/  FADD.FTZ R3, R65, R3 ;  /* 0x0000000341037221 */ /* 0x000fca0000010000 */
[----:B------:R-:W-:Y:S08]  /*7b70*/  HMMA.16816.F32 R196, R12, R20, R196 ;  /* 0x000000140cc4723c */ /* 0x000ff000000018c4 */
[C---:B-1----:R-:W-:Y:S08]  /*7b80*/  HMMA.16816.F32 R120, R8.reuse, R4, R120 ;  /* 0x000000040878723c */ /* 0x042ff00000001878 */
[----:B------:R-:W-:Y:S01]  /*7b90*/  HMMA.16816.F32 R24, R8, R6, R24 ;  /* 0x000000060818723c */ /* 0x000fe20000001818 */
[----:B------:R1:W-:Y:S07]  /*7ba0*/  LDSM.16.MT88.4 R8, [R2+0xf800] ;  /* 0x00f800000208783b */ /* 0x0003ee0000004200 */
[----:B------:R-:W-:Y:S01]  /*7bb0*/  HMMA.16816.F32 R116, R12, R4, R112 ;  /* 0x000000040c74723c */ /* 0x000fe20000001870 */
[----:B------:R3:W4:Y:S01]  /*7bc0*/  LDSM.16.MT88.4 R112, [R0+0xf800] ;  /* 0x00f800000070783b */ /* 0x0007220000004200 */
[----:B------:R-:W-:-:S06]  /*7bd0*/  FADD.FTZ R4, R64, R32 ;  /* 0x0000002040047221 */ /* 0x000fcc0000010000 */
[----:B------:R-:W-:Y:S01]  /*7be0*/  HMMA.16816.F32 R28, R12, R6, R28 ;  /* 0x000000060c1c723c */ /* 0x000fe2000000181c */
[----:B------:R-:W-:Y:S01]  /*7bf0*/  FADD.FTZ R7, R34, R4 ;  /* 0x0000000422077221 */ /* 0x000fe20000010000 */
[----:B------:R-:W-:-:S03]  /*7c00*/  FADD.FTZ R6, R35, R3 ;  /* 0x0000000323067221 */ /* 0x000fc60000010000 */
[----:B------:R-:W-:Y:S01]  /*7c10*/  FADD.FTZ R3, R50, R7 ;  /* 0x0000000732037221 */ /* 0x000fe20000010000 */
[----:B-1----:R-:W-:Y:S02]  /*7c20*/  FADD.FTZ R2, R62, R138 ;  /* 0x0000008a3e027221 */ /* 0x002fe40000010000 */
[----:B------:R-:W-:Y:S02]  /*7c30*/  HMMA.16816.F32 R100, R12, R16, R140 ;  /* 0x000000100c64723c */ /* 0x000fe4000000188c */
[----:B------:R-:W-:Y:S01]  /*7c40*/  FADD.FTZ R2, R66, R2 ;  /* 0x0000000242027221 */ /* 0x000fe20000010000 */
[----:B---3--:R-:W-:-:S03]  /*7c50*/  FADD.FTZ R0, R63, R132 ;  /* 0x000000843f007221 */ /* 0x008fc60000010000 */
[----:B------:R-:W-:Y:S01]  /*7c60*/  FADD.FTZ R5, R42, R2 ;  /* 0x000000022a057221 */ /* 0x000fe20000010000 */
[----:B------:R-:W-:Y:S01]  /*7c70*/  FADD.FTZ R2, R51, R6 ;  /* 0x0000000633027221 */ /* 0x000fe20000010000 */
[----:B------:R-:W-:Y:S01]  /*7c80*/  HMMA.16816.F32 R56, R12, R22, R56 ;  /* 0x000000160c38723c */ /* 0x000fe20000001838 */
[----:B------:R-:W-:-:S04]  /*7c90*/  FADD.FTZ R0, R67, R0 ;  /* 0x0000000043007221 */ /* 0x000fc80000010000 */
        /* <DEDUP_REMOVED lines=43> */
[----:B--2---:R-:W-:Y:S01]  /*7f50*/  HMMA.16816.F32 R180, R124, R188, R180 ;  /* 0x000000bc7cb4723c */ /* 0x004fe200000018b4 */
[----:B------:R-:W-:-:S02]  /*7f60*/  FADD.FTZ R0, R208, R0 ;  /* 0x00000000d0007221 */ /* 0x000fc40000010000 */
[----:B------:R1:W-:Y:S04]  /*7f70*/  STL [R1+0x74], R4 ;  /* 0x0000740401007387 */ /* 0x0003e80000100800 */
[----:B------:R1:W-:Y:S01]  /*7f80*/  STL [R1+0x78], R3 ;  /* 0x0000780301007387 */ /* 0x0003e20000100800 */
[C---:B------:R-:W-:Y:S03]  /*7f90*/  HMMA.16816.F32 R184, R124.reuse, R190, R184 ;  /* 0x000000be7cb8723c */ /* 0x040fe600000018b8 */
[----:B------:R1:W-:Y:S04]  /*7fa0*/  STL [R1+0x7c], R2 ;  /* 0x00007c0201007387 */ /* 0x0003e80000100800 */
[----:B------:R1:W-:Y:S01]  /*7fb0*/  STL [R1+0x80], R0 ;  /* 0x0000800001007387 */ /* 0x0003e20000100800 */
[C---:B------:R-:W-:Y:S08]  /*7fc0*/  HMMA.16816.F32 R192, R124.reuse, R204, R192 ;  /* 0x000000cc7cc0723c */ /* 0x040ff000000018c0 */
[C---:B------:R-:W-:Y:S08]  /*7fd0*/  HMMA.16816.F32 R200, R124.reuse, R206, R200 ;  /* 0x000000ce7cc8723c */ /* 0x040ff000000018c8 */
[C---:B----4-:R-:W-:Y:S08]  /*7fe0*/  HMMA.16816.F32 R104, R124.reuse, R112, R104 ;  /* 0x000000707c68723c */ /* 0x050ff00000001868 */
[----:B------:R-:W-:Y:S08]  /*7ff0*/  HMMA.16816.F32 R108, R124, R114, R108 ;  /* 0x000000727c6c723c */ /* 0x000ff0000000186c */
[C---:B------:R-:W-:Y:S08]  /*8000*/  HMMA.16816.F32 R176, R128.reuse, R188, R176 ;  /* 0x000000bc80b0723c */ /* 0x040ff000000018b0 */
[C---:B------:R-:W-:Y:S08]  /*8010*/  HMMA.16816.F32 R100, R128.reuse, R112, R100 ;  /* 0x000000708064723c */ /* 0x040ff00000001864 */
[----:B------:R-:W-:Y:S08]  /*8020*/  HMMA.16816.F32 R196, R128, R204, R196 ;  /* 0x000000cc80c4723c */ /* 0x000ff000000018c4 */
[----:B------:R-:W-:Y:S08]  /*8030*/  HMMA.16816.F32 R120, R124, R8, R120 ;  /* 0x000000087c78723c */ /* 0x000ff00000001878 */
        /* <DEDUP_REMOVED lines=8> */
[----:B------:R-:W2:Y:S01]  /*80c0*/  LDL R139, [R1+0x6c] ;  /* 0x00006c00018b7983 */ /* 0x000ea20000100800 */
[----:B------:R-:W1:Y:S01]  /*80d0*/  LDCU UR4, c[0x0][0x440] ;  /* 0x00008800ff0477ac */ /* 0x000e620008000800 */
[----:B------:R-:W-:-:S04]  /*80e0*/  DEPBAR.LE SB0, 0x0 ;  /* 0x000080000000791a */ /* 0x000fc80000000000 */
[----:B------:R-:W3:Y:S04]  /*80f0*/  LDL R40, [R1+0x68] ;  /* 0x0000680001287983 */ /* 0x000ee80000100800 */
[----:B------:R-:W4:Y:S04]  /*8100*/  LDL R49, [R1+0x58] ;  /* 0x0000580001317983 */ /* 0x000f280000100800 */
[----:B------:R-:W5:Y:S04]  /*8110*/  LDL R45, [R1+0x24] ;  /* 0x00002400012d7983 */ /* 0x000f680000100800 */
[----:B------:R-:W5:Y:S04]  /*8120*/  LDL.LU R48, [R1+0x28] ;  /* 0x0000280001307983 */ /* 0x000f680000300800 */
[----:B------:R-:W5:Y:S04]  /*8130*/  LDL.LU R41, [R1+0x20] ;  /* 0x0000200001297983 */ /* 0x000f680000300800 */
[----:B------:R-:W5:Y:S01]  /*8140*/  LDL R44, [R1+0x84] ;  /* 0x00008400012c7983 */ /* 0x000f620000100800 */
[----:B------:R-:W-:Y:S01]  /*8150*/  UIADD3 UR7, UPT, UPT, UR21, -0x2, URZ ;  /* 0xfffffffe15077890 */ /* 0x000fe2000fffe0ff */
[----:B-1----:R-:W-:Y:S01]  /*8160*/  ISETP.GE.AND P2, PT, R228, UR4, PT ;  /* 0x00000004e4007c0c */ /* 0x002fe2000bf46270 */
[----:B------:R-:W-:-:S02]  /*8170*/  USHF.L.U32 UR14, UR8, 0x4, URZ ;  /* 0x00000004080e7899 */ /* 0x000fc400080006ff */
[----:B------:R-:W-:Y:S02]  /*8180*/  UIMAD.WIDE.U32 UR26, UR7, UR8, URZ ;  /* 0x00000008071a72a5 */ /* 0x000fe4000f8e00ff */
[----:B------:R-:W-:Y:S02]  /*8190*/  UIMAD.WIDE.U32 UR22, UR7, UR8, URZ ;  /* 0x00000008071672a5 */ /* 0x000fe4000f8e00ff */
[----:B------:R-:W-:Y:S02]  /*81a0*/  UIMAD UR12, UR7, UR9, UR27 ;  /* 0x00000009070c72a4 */ /* 0x000fe4000f8e021b */
[----:B------:R-:W-:Y:S01]  /*81b0*/  USHF.L.U64.HI UR13, UR8, 0x4, UR9 ;  /* 0x00000004080d7899 */ /* 0x000fe20008010209 */
[----:B------:R-:W-:Y:S01]  /*81c0*/  IMAD.U32 R2, RZ, RZ, UR26 ;  /* 0x0000001aff027e24 */ /* 0x000fe2000f8e00ff */
[----:B------:R-:W-:Y:S01]  /*81d0*/  UIMAD UR7, UR7, UR9, UR23 ;  /* 0x00000009070772a4 */ /* 0x000fe2000f8e0217 */
[----:B------:R-:W-:Y:S01]  /*81e0*/  IMAD.U32 R3, RZ, RZ, UR27 ;  /* 0x0000001bff037e24 */ /* 0x000fe2000f8e00ff */
[----:B------:R-:W-:Y:S01]  /*81f0*/  ULEA UR6, UP0, UR22, UR14, 0x6 ;  /* 0x0000000e16067291 */ /* 0x000fe2000f8030ff */
[----:B------:R-:W-:-:S03]  /*8200*/  IMAD.U32 R0, RZ, RZ, UR12 ;  /* 0x0000000cff007e24 */ /* 0x000fc6000f8e00ff */
[----:B------:R-:W-:Y:S02]  /*8210*/  ULEA.HI.X UR7, UR22, UR13, UR7, 0x6, UP0 ;  /* 0x0000000d16077291 */ /* 0x000fe400080f3407 */
[----:B------:R-:W-:Y:S01]  /*8220*/  UIADD3 UR12, UP1, UPT, UR6, UR14, URZ ;  /* 0x0000000e060c7290 */ /* 0x000fe2000ff3e0ff */
[----:B------:R-:W-:Y:S01]  /*8230*/  IMAD.U32 R7, RZ, RZ, UR6 ;  /* 0x00000006ff077e24 */ /* 0x000fe2000f8e00ff */
[----:B------:R-:W-:Y:S02]  /*8240*/  ULEA UR15, UP0, UR8, UR6, 0x5 ;  /* 0x00000006080f7291 */ /* 0x000fe4000f8028ff */
[----:B------:R-:W-:Y:S01]  /*8250*/  UIADD3.X UR6, UPT, UPT, UR7, UR13, URZ, UP1, !UPT ;  /* 0x0000000d07067290 */ /* 0x000fe20008ffe4ff */
[----:B------:R-:W-:Y:S02]  /*8260*/  IMAD.U32 R3, RZ, RZ, UR7 ;  /* 0x00000007ff037e24 */ /* 0x000fe4000f8e00ff */
[----:B------:R-:W-:Y:S02]  /*8270*/  IMAD.U32 R5, RZ, RZ, UR12 ;  /* 0x0000000cff057e24 */ /* 0x000fe4000f8e00ff */
[----:B------:R-:W-:Y:S01]  /*8280*/  IMAD.U32 R11, RZ, RZ, UR15 ;  /* 0x0000000fff0b7e24 */ /* 0x000fe2000f8e00ff */
[----:B------:R-:W-:Y:S01]  /*8290*/  BAR.SYNC.DEFER_BLOCKING 0x0 ;  /* 0x0000000000007b1d */ /* 0x000fe20000010000 */
[----:B--2---:R-:W-:Y:S01]  /*82a0*/  ISETP.GE.AND P1, PT, R139, UR4, PT ;  /* 0x000000048b007c0c */ /* 0x004fe2000bf26270 */
[----:B------:R-:W-:Y:S01]  /*82b0*/  ULEA.HI.X UR4, UR8, UR7, UR9, 0x5, UP0 ;  /* 0x0000000708047291 */ /* 0x000fe200080f2c09 */
[----:B---3--:R-:W-:-:S05]  /*82c0*/  LEA R8, P0, R2, R40, 0x7 ;  /* 0x0000002802087211 */ /* 0x008fca00078038ff */
[----:B------:R-:W-:Y:S01]  /*82d0*/  IMAD.U32 R12, RZ, RZ, UR4 ;  /* 0x00000004ff0c7e24 */ /* 0x000fe2000f8e00ff */
[-C--:B------:R-:W-:Y:S01]  /*82e0*/  LEA R6, P6, R7, R40.reuse, 0x1 ;  /* 0x0000002807067211 */ /* 0x080fe200078c08ff */
[----:B------:R-:W-:Y:S01]  /*82f0*/  UIADD3 UR4, UPT, UPT, UR21, -0x2, URZ ;  /* 0xfffffffe15047890 */ /* 0x000fe2000fffe0ff */
[-C--:B----4-:R-:W-:Y:S01]  /*8300*/  LEA.HI.X R9, R2, R49.reuse, R0, 0x7, P0 ;  /* 0x0000003102097211 */ /* 0x090fe200000f3c00 */
[----:B------:R-:W-:Y:S01]  /*8310*/  IMAD.U32 R0, RZ, RZ, UR6 ;  /* 0x00000006ff007e24 */ /* 0x000fe2000f8e00ff */
[-C--:B------:R-:W-:Y:S01]  /*8320*/  LEA R4, P5, R5, R40.reuse, 0x1 ;  /* 0x0000002805047211 */ /* 0x080fe200078a08ff */
[----:B------:R-:W-:Y:S01]  /*8330*/  UISETP.GT.AND UP0, UPT, UR4, UR19, UPT ;  /* 0x000000130400728c */ /* 0x000fe2000bf04270 */
[-C--:B------:R-:W-:Y:S01]  /*8340*/  LEA.HI.X R7, R7, R49.reuse, R3, 0x1, P6 ;  /* 0x0000003107077211 */ /* 0x080fe200030f0c03 */
[----:B------:R-:W-:Y:S01]  /*8350*/  @!PT LDS RZ, [RZ] ;  /* 0x00000000fffff984 */ /* 0x000fe20000000800 */
[----:B------:R-:W-:Y:S01]  /*8360*/  @!PT LDS RZ, [RZ] ;  /* 0x00000000fffff984 */ /* 0x000fe20000000800 */
[----:B------:R-:W-:Y:S01]  /*8370*/  @!PT LDS RZ, [RZ] ;  /* 0x00000000fffff984 */ /* 0x000fe20000000800 */
[----:B------:R-:W-:Y:S01]  /*8380*/  @!P2 LDGSTS.E.BYPASS.LTC128B.128 [R236+0xc000], desc[UR24][R8.64] ;  /* 0x0c00000008ecafae */ /* 0x000fe2000b981a18 */
[----:B------:R-:W-:Y:S01]  /*8390*/  LEA R2, P0, R11, R40, 0x1 ;  /* 0x000000280b027211 */ /* 0x000fe200078008ff */
[----:B-----5:R-:W-:Y:S01]  /*83a0*/  IMAD.MOV.U32 R229, RZ, RZ, R45 ;  /* 0x000000ffffe57224 */ /* 0x020fe200078e002d */
[-C--:B------:R-:W-:Y:S01]  /*83b0*/  LEA.HI.X R5, R5, R49.reuse, R0, 0x1, P5 ;  /* 0x0000003105057211 */ /* 0x080fe200028f0c00 */
[----:B------:R-:W-:Y:S01]  /*83c0*/  @P2 STS.128 [R236+0xc000], RZ ;  /* 0x00c000ffec002388 */ /* 0x000fe20000000c00 */
[----:B------:R-:W-:Y:S01]  /*83d0*/  LEA.HI.X R3, R11, R49, R12, 0x1, P0 ;  /* 0x000000310b037211 */ /* 0x000fe200000f0c0c */
[----:B------:R-:W-:Y:S01]  /*83e0*/  IMAD.MOV.U32 R49, RZ, RZ, 0x20 ;  /* 0x00000020ff317424 */ /* 0x000fe200078e00ff */
[----:B------:R-:W-:Y:S01]  /*83f0*/  LOP3.LUT R10, R48, R41, RZ, 0xfc, !PT ;  /* 0x00000029300a7212 */ /* 0x000fe200078efcff */
[----:B------:R-:W-:Y:S01]  /*8400*/  @!PT LDS RZ, [RZ] ;  /* 0x00000000fffff984 */ /* 0x000fe20000000800 */
[----:B------:R-:W-:Y:S01]  /*8410*/  @!PT LDS RZ, [RZ] ;  /* 0x00000000fffff984 */ /* 0x000fe20000000800 */
[----:B------:R-:W-:Y:S01]  /*8420*/  @!PT LDS RZ, [RZ] ;  /* 0x00000000fffff984 */ /* 0x000fe20000000800 */
[----:B------:R1:W-:Y:S03]  /*8430*/  @!P1 LDGSTS.E.BYPASS.LTC128B.128 [R236+0xe000], desc[UR24][R8.64+0x80] ;  /* 0x0e00008008ec9fae */ /* 0x0003e6000b981a18 */
[----:B------:R-:W-:Y:S01]  /*8440*/  LEA R214, R10, UR5, 0x1 ;  /* 0x000000050ad67c11 */ /* 0x000fe2000f8e08ff */
[----:B------:R-:W-:Y:S01]  /*8450*/  @P1 STS.128 [R236+0xe000], RZ ;  /* 0x00e000ffec001388 */ /* 0x000fe20000000c00 */
[C---:B------:R-:W-:Y:S01]  /*8460*/  SEL R137, R49.reuse, 0xffffffe0, !P4 ;  /* 0xffffffe031897807 */ /* 0x040fe20006000000 */
[----:B------:R-:W-:Y:S01]  /*8470*/  IMAD.MOV.U32 R139, RZ, RZ, R44 ;  /* 0x000000ffff8b7224 */ /* 0x000fe200078e002c */
[----:B------:R-:W-:Y:S01]  /*8480*/  SEL R0, R49, 0xffffffe0, !P4 ;  /* 0xffffffe031007807 */ /* 0x000fe20006000000 */
[----:B------:R-:W-:Y:S01]  /*8490*/  @!PT LDS RZ, [RZ] ;  /* 0x00000000fffff984 */ /* 0x000fe20000000800 */
[----:B------:R-:W-:Y:S01]  /*84a0*/  @!PT LDS RZ, [RZ] ;  /* 0x00000000fffff984 */ /* 0x000fe20000000800 */
[----:B------:R-:W-:Y:S01]  /*84b0*/  @!PT LDS RZ, [RZ] ;  /* 0x00000000fffff984 */ /* 0x000fe20000000800 */
[----:B------:R-:W-:Y:S01]  /*84c0*/  @!P2 LDGSTS.E.BYPASS.LTC128B.128 [R236+0xc800], desc[UR24][R6.64] ;  /* 0x0c80000006ecafae */ /* 0x000fe2000b981a18 */
[----:B------:R-:W-:-:S03]  /*84d0*/  IMAD.IADD R229, R229, 0x1, R214 ;  /* 0x00000001e5e57824 */ /* 0x000fc600078e02d6 */
[----:B------:R-:W-:Y:S01]  /*84e0*/  @P2 STS.128 [R236+0xc800], RZ ;  /* 0x00c800ffec002388 */ /* 0x000fe20000000c00 */
[----:B------:R-:W-:-:S03]  /*84f0*/  IMAD.IADD R0, R215, 0x1, R0 ;  /* 0x00000001d7007824 */ /* 0x000fc600078e0200 */
[----:B------:R-:W-:Y:S01]  /*8500*/  @!PT LDS RZ, [RZ] ;  /* 0x00000000fffff984 */ /* 0x000fe20000000800 */
[----:B------:R-:W-:Y:S01]  /*8510*/  @!PT LDS RZ, [RZ] ;  /* 0x00000000fffff984 */ /* 0x000fe20000000800 */
[----:B------:R-:W-:Y:S01]  /*8520*/  @!PT LDS RZ, [RZ] ;  /* 0x00000000fffff984 */ /* 0x000fe20000000800 */
[----:B------:R-:W-:Y:S04]  /*8530*/  @!P1 LDGSTS.E.BYPASS.LTC128B.128 [R236+0xe800], desc[UR24][R6.64+0x80] ;  /* 0x0e80008006ec9fae */ /* 0x000fe8000b981a18 */
[----:B------:R-:W-:Y:S04]  /*8540*/  @P1 STS.128 [R236+0xe800], RZ ;  /* 0x00e800ffec001388 */ /* 0x000fe80000000c00 */
        /* <DEDUP_REMOVED lines=18> */
[----:B------:R2:W-:Y:S04]  /*8670*/  @!P1 LDGSTS.E.BYPASS.LTC128B.128 [R236+0xf800], desc[UR24][R2.64+0x80] ;  /* 0x0f80008002ec9fae */ /* 0x0005e8000b981a18 */
[----:B------:R-:W-:Y:S04]  /*8680*/  @P1 STS.128 [R236+0xf800], RZ ;  /* 0x00f800ffec001388 */ /* 0x000fe80000000c00 */
[----:B-1----:R-:W-:Y:S04]  /*8690*/  LDSM.16.M88.4 R8, [R214+0x2000] ;  /* 0x00200000d608783b */ /* 0x002fe80000000200 */
[----:B------:R-:W1:Y:S04]  /*86a0*/  LDSM.16.M88.4 R32, [R215+0x8800] ;  /* 0x00880000d720783b */ /* 0x000e680000000200 */
[----:B------:R-:W3:Y:S04]  /*86b0*/  LDSM.16.M88.4 R36, [R215+0x8000] ;  /* 0x00800000d724783b */ /* 0x000ee80000000200 */
[----:B------:R-:W4:Y:S04]  /*86c0*/  LDSM.16.M88.4 R28, [R215+0x9000] ;  /* 0x00900000d71c783b */ /* 0x000f280000000200 */
[----:B------:R-:W5:Y:S01]  /*86d0*/  LDSM.16.M88.4 R24, [R215+0x9800] ;  /* 0x00980000d718783b */ /* 0x000f620000000200 */
[----:B--2---:R-:W-:-:S03]  /*86e0*/  IMAD.IADD R2, R137, 0x1, R214 ;  /* 0x0000000189027824 */ /* 0x004fc600078e02d6 */
[----:B------:R-:W-:Y:S04]  /*86f0*/  LDSM.16.M88.4 R16, [R0+0x8800] ;  /* 0x008800000010783b */ /* 0x000fe80000000200 */
[----:B------:R-:W2:Y:S04]  /*8700*/  LDSM.16.M88.4 R4, [R2+0x2000] ;  /* 0x002000000204783b */ /* 0x000ea80000000200 */
[----:B------:R-:W-:Y:S04]  /*8710*/  LDSM.16.M88.4 R40, [R0+0x9800] ;  /* 0x009800000028783b */ /* 0x000fe80000000200 */
[----:B------:R-:W2:Y:S04]  /*8720*/  LDSM.16.M88.4 R20, [R0+0x8000] ;  /* 0x008000000014783b */ /* 0x000ea80000000200 */
[----:B------:R-:W2:Y:S04]  /*8730*/  LDSM.16.M88.4 R44, [R0+0x9000] ;  /* 0x00900000002c783b */ /* 0x000ea80000000200 */
[----:B------:R-:W2:Y:S01]  /*8740*/  LDSM.16.M88.4 R12, [R214] ;  /* 0x00000000d60c783b */ /* 0x000ea20000000200 */
[C---:B-1----:R-:W-:Y:S03]  /*8750*/  HMMA.16816.F32 R64, R8.reuse, R32, RZ ;  /* 0x000000200840723c */ /* 0x042fe600000018ff */
[----:B------:R-:W0:Y:S05]  /*8760*/  LDGDEPBAR ;  /* 0x00000000000079af */ /* 0x000e2a0000000000 */
[C---:B---3--:R-:W-:Y:S08]  /*8770*/  HMMA.16816.F32 R208, R8.reuse, R36, RZ ;  /* 0x0000002408d0723c */ /* 0x048ff000000018ff */
[C---:B----4-:R-:W-:Y:S08]  /*8780*/  HMMA.16816.F32 R56, R8.reuse, R28, RZ ;  /* 0x0000001c0838723c */ /* 0x050ff000000018ff */
[C---:B-----5:R-:W-:Y:S08]  /*8790*/  HMMA.16816.F32 R48, R8.reuse, R24, RZ ;  /* 0x000000180830723c */ /* 0x060ff000000018ff */
[C---:B------:R-:W-:Y:S08]  /*87a0*/  HMMA.16816.F32 R140, R8.reuse, R38, RZ ;  /* 0x00000026088c723c */ /* 0x040ff000000018ff */
[C---:B------:R-:W-:Y:S08]  /*87b0*/  HMMA.16816.F32 R60, R8.reuse, R34, RZ ;  /* 0x00000022083c723c */ /* 0x040ff000000018ff */
[C---:B------:R-:W-:Y:S08]  /*87c0*/  HMMA.16816.F32 R52, R8.reuse, R30, RZ ;  /* 0x0000001e0834723c */ /* 0x040ff000000018ff */
[----:B------:R-:W-:Y:S08]  /*87d0*/  HMMA.16816.F32 R8, R8, R26, RZ ;  /* 0x0000001a0808723c */ /* 0x000ff000000018ff */
        /* <DEDUP_REMOVED lines=8> */
[C---:B------:R-:W-:Y:S01]  /*8860*/  HMMA.16816.F32 R220, R4.reuse, R42, R8 ;  /* 0x0000002a04dc723c */ /* 0x040fe20000001808 */
[----:B------:R-:W1:Y:S02]  /*8870*/  LDSM.16.M88.4 R8, [R2] ;  /* 0x000000000208783b */ /* 0x000e640000000200 */
[----:B------:R-:W-:Y:S02]  /*8880*/  IMAD.MOV.U32 R243, RZ, RZ, R56 ;  /* 0x000000fffff37224 */ /* 0x000fe400078e0038 */
[----:B------:R-:W-:Y:S02]  /*8890*/  IMAD.MOV.U32 R242, RZ, RZ, R57 ;  /* 0x000000fffff27224 */ /* 0x000fe400078e0039 */
[----:B------:R-:W-:Y:S01]  /*88a0*/  IMAD.MOV.U32 R235, RZ, RZ, R58 ;  /* 0x000000ffffeb7224 */ /* 0x000fe200078e003a */
[----:B------:R-:W-:Y:S01]  /*88b0*/  HMMA.16816.F32 R208, R4, R22, R140 ;  /* 0x0000001604d0723c */ /* 0x000fe2000000188c */
[----:B------:R-:W-:-:S07]  /*88c0*/  IMAD.MOV.U32 R234, RZ, RZ, R59 ;  /* 0x000000ffffea7224 */ /* 0x000fce00078e003b */
[C---:B------:R-:W-:Y:S08]  /*88d0*/  HMMA.16816.F32 R64, R4.reuse, R18, R60 ;  /* 0x000000120440723c */ /* 0x040ff0000000183c */
[----:B------:R-:W-:Y:S08]  /*88e0*/  HMMA.16816.F32 R224, R4, R46, R52 ;  /* 0x0000002e04e0723c */ /* 0x000ff00000001834 */
[----:B------:R-:W-:Y:S03]  /*88f0*/  HMMA.16816.F32 R4, R12, R36, RZ ;  /* 0x000000240c04723c */ /* 0x000fe600000018ff */
[----:B------:R-:W-:-:S02]  /*8900*/  IMAD.MOV.U32 R57, RZ, RZ, R65 ;  /* 0x000000ffff397224 */ /* 0x000fc400078e0041 */
[----:B------:R-:W-:Y:S02]  /*8910*/  IMAD.MOV.U32 R56, RZ, RZ, R66 ;  /* 0x000000ffff387224 */ /* 0x000fe400078e0042 */
[----:B------:R-:W-:Y:S01]  /*8920*/  IMAD.MOV.U32 R60, RZ, RZ, R64 ;  /* 0x000000ffff3c7224 */ /* 0x000fe200078e0040 */
[----:B------:R-:W-:Y:S01]  /*8930*/  HMMA.16816.F32 R48, R12, R32, RZ ;  /* 0x000000200c30723c */ /* 0x000fe200000018ff */
[----:B------:R-:W-:-:S07]  /*8940*/  IMAD.MOV.U32 R252, RZ, RZ, R67 ;  /* 0x000000fffffc7224 */ /* 0x000fce00078e0043 */
[----:B------:R-:W-:Y:S08]  /*8950*/  HMMA.16816.F32 R32, R12, R34, RZ ;  /* 0x000000220c20723c */ /* 0x000ff000000018ff */
[----:B-1----:R-:W-:Y:S08]  /*8960*/  HMMA.16816.F32 R64, R8, R20, R4 ;  /* 0x000000140840723c */ /* 0x002ff00000001804 */
[----:B------:R-:W-:Y:S01]  /*8970*/  HMMA.16816.F32 R4, R12, R24, RZ ;  /* 0x000000180c04723c */ /* 0x000fe200000018ff */
[----:B------:R-:W-:-:S02]  /*8980*/  IMAD.MOV.U32 R24, RZ, RZ, R57 ;  /* 0x000000ffff187224 */ /* 0x000fc400078e0039 */
[----:B------:R-:W-:-:S05]  /*8990*/  IMAD.MOV.U32 R25, RZ, RZ, R56 ;  /* 0x000000ffff197224 */ /* 0x000fca00078e0038 */
[C---:B------:R-:W-:Y:S08]  /*89a0*/  HMMA.16816.F32 R52, R12.reuse, R38, RZ ;  /* 0x000000260c34723c */ /* 0x040ff000000018ff */
[C---:B------:R-:W-:Y:S08]  /*89b0*/  HMMA.16816.F32 R36, R12.reuse, R28, RZ ;  /* 0x0000001c0c24723c */ /* 0x040ff000000018ff */
[C---:B------:R-:W-:Y:S08]  /*89c0*/  HMMA.16816.F32 R56, R12.reuse, R30, RZ ;  /* 0x0000001e0c38723c */ /* 0x040ff000000018ff */
[----:B------:R-:W-:Y:S01]  /*89d0*/  HMMA.16816.F32 R28, R12, R26, RZ ;  /* 0x0000001a0c1c723c */ /* 0x000fe200000018ff */
[----:B------:R-:W-:Y:S01]  /*89e0*/  IMAD.MOV.U32 R27, RZ, RZ, R60 ;  /* 0x000000ffff1b7224 */ /* 0x000fe200078e003c */
[----:B------:R-:W-:Y:S06]  /*89f0*/  LDSM.16.M88.4 R12, [R229] ;  /* 0x00000000e50c783b */ /* 0x000fec0000000200 */
[C---:B------:R-:W-:Y:S08]  /*8a00*/  HMMA.16816.F32 R60, R8.reuse, R16, R48 ;  /* 0x00000010083c723c */ /* 0x040ff00000001830 */
[C---:B------:R-:W-:Y:S01]  /*8a10*/  HMMA.16816.F32 R248, R8.reuse, R40, R4 ;  /* 0x0000002808f8723c */ /* 0x040fe20000001804 */
[----:B------:R-:W-:Y:S07]  /*8a20*/  LDSM.16.M88.4 R4, [R229+0x2000] ;  /* 0x00200000e504783b */ /* 0x000fee0000000200 */
[C---:B------:R-:W-:Y:S01]  /*8a30*/  HMMA.16816.F32 R32, R8.reuse, R18, R32 ;  /* 0x000000120820723c */ /* 0x040fe20000001820 */
[----:B------:R-:W1:Y:S07]  /*8a40*/  LDSM.16.M88.4 R16, [R212+0x8000] ;  /* 0x00800000d410783b */ /* 0x000e6e0000000200 */
[----:B------:R-:W-:Y:S01]  /*8a50*/  HMMA.16816.F32 R20, R8, R22, R52 ;  /* 0x000000160814723c */ /* 0x000fe20000001834 */
[----:B------:R-:W-:-:S02]  /*8a60*/  IMAD.MOV.U32 R52, RZ, RZ, R27 ;  /* 0x000000ffff347224 */ /* 0x000fc400078e001b */
[----:B------:R-:W-:Y:S02]  /*8a70*/  IMAD.MOV.U32 R53, RZ, RZ, R24 ;  /* 0x000000ffff357224 */ /* 0x000fe400078e0018 */
[----:B------:R-:W-:Y:S02]  /*8a80*/  IMAD.MOV.U32 R54, RZ, RZ, R25 ;  /* 0x000000ffff367224 */ /* 0x000fe400078e0019 */
[----:B------:R-:W-:Y:S01]  /*8a90*/  IMAD.MOV.U32 R55, RZ, RZ, R252 ;  /* 0x000000ffff377224 */ /* 0x000fe200078e00fc */
[C---:B------:R-:W-:Y:S08]  /*8aa0*/  HMMA.16816.F32 R140, R8.reuse, R44, R36 ;  /* 0x0000002c088c723c */ /* 0x040ff00000001824 */
[----:B------:R-:W-:Y:S01]  /*8ab0*/  HMMA.16816.F32 R24, R8, R46, R56 ;  /* 0x0000002e0818723c */ /* 0x000fe20000001838 */
[----:B------:R-:W-:-:S02]  /*8ac0*/  IMAD.MOV.U32 R56, RZ, RZ, R243 ;  /* 0x000000ffff387224 */ /* 0x000fc400078e00f3 */
[----:B------:R-:W-:Y:S02]  /*8ad0*/  IMAD.MOV.U32 R57, RZ, RZ, R242 ;  /* 0x000000ffff397224 */ /* 0x000fe400078e00f2 */
[----:B------:R-:W-:Y:S02]  /*8ae0*/  IMAD.MOV.U32 R58, RZ, RZ, R235 ;  /* 0x000000ffff3a7224 */ /* 0x000fe400078e00eb */
[----:B------:R-:W-:Y:S01]  /*8af0*/  IMAD.MOV.U32 R59, RZ, RZ, R234 ;  /* 0x000000ffff3b7224 */ /* 0x000fe200078e00ea */
[----:B------:R-:W-:Y:S01]  /*8b00*/  HMMA.16816.F32 R40, R8, R42, R28 ;  /* 0x0000002a0828723c */ /* 0x000fe2000000181c */
[----:B------:R-:W2:Y:S07]  /*8b10*/  LDSM.16.M88.4 R8, [R212+0x9000] ;  /* 0x00900000d408783b */ /* 0x000eae0000000200 */
[----:B-1----:R-:W-:Y:S01]  /*8b20*/  HMMA.16816.F32 R36, R4, R16, R216 ;  /* 0x000000100424723c */ /* 0x002fe200000018d8 */
[----:B------:R-:W-:-:S02]  /*8b30*/  IMAD.MOV.U32 R216, RZ, RZ, R233 ;  /* 0x000000ffffd87224 */ /* 0x000fc400078e00e9 */
[----:B------:R-:W-:Y:S02]  /*8b40*/  IMAD.MOV.U32 R217, RZ, RZ, R138 ;  /* 0x000000ffffd97224 */ /* 0x000fe400078e008a */
[----:B------:R-:W-:Y:S02]  /*8b50*/  IMAD.MOV.U32 R218, RZ, RZ, R132 ;  /* 0x000000ffffda7224 */ /* 0x000fe400078e0084 */
[----:B------:R-:W-:Y:S01]  /*8b60*/  IMAD.MOV.U32 R219, RZ, RZ, R3 ;  /* 0x000000ffffdb7224 */ /* 0x000fe200078e0003 */
[----:B------:R-:W-:Y:S01]  /*8b70*/  HMMA.16816.F32 R28, R12, R16, R64 ;  /* 0x000000100c1c723c */ /* 0x000fe20000001840 */
[----:B------:R-:W-:-:S07]  /*8b80*/  IMAD.IADD R233, R137, 0x1, R229 ;  /* 0x0000000189e97824 */ /* 0x000fce00078e02e5 */
[-C--:B------:R-:W-:Y:S08]  /*8b90*/  HMMA.16816.F32 R44, R4, R18.reuse, R208 ;  /* 0x00000012042c723c */ /* 0x080ff000000018d0 */
[----:B------:R-:W-:Y:S01]  /*8ba0*/  HMMA.16816.F32 R48, R12, R18, R20 ;  /* 0x000000120c30723c */ /* 0x000fe20000001814 */
[----:B------:R-:W1:Y:S04]  /*8bb0*/  LDSM.16.M88.4 R16, [R212+0x8800] ;  /* 0x00880000d410783b */ /* 0x000e680000000200 */
[----:B------:R-:W3:Y:S03]  /*8bc0*/  LDSM.16.M88.4 R20, [R212+0x9800] ;  /* 0x00980000d414783b */ /* 0x000ee60000000200 */
[-C--:B--2---:R-:W-:Y:S08]  /*8bd0*/  HMMA.16816.F32 R224, R4, R10.reuse, R224 ;  /* 0x0000000a04e0723c */ /* 0x084ff000000018e0 */
[----:B------:R-:W-:Y:S08]  /*8be0*/  HMMA.16816.F32 R24, R12, R10, R24 ;  /* 0x0000000a0c18723c */ /* 0x000ff00000001818 */
[C---:B-1----:R-:W-:Y:S08]  /*8bf0*/  HMMA.16816.F32 R64, R4.reuse, R16, R216 ;  /* 0x000000100440723c */ /* 0x042ff000000018d8 */
[C---:B------:R-:W-:Y:S08]  /*8c00*/  HMMA.16816.F32 R216, R4.reuse, R8, R56 ;  /* 0x0000000804d8723c */ /* 0x040ff00000001838 */
[C---:B------:R-:W-:Y:S08]  /*8c10*/  HMMA.16816.F32 R208, R4.reuse, R18, R52 ;  /* 0x0000001204d0723c */ /* 0x040ff00000001834 */
[C---:B---3--:R-:W-:Y:S08]  /*8c20*/  HMMA.16816.F32 R244, R4.reuse, R20, R244 ;  /* 0x0000001404f4723c */ /* 0x048ff000000018f4 */
[----:B------:R-:W-:Y:S01]  /*8c30*/  HMMA.16816.F32 R220, R4, R22, R220 ;  /* 0x0000001604dc723c */ /* 0x000fe200000018dc */
[----:B------:R-:W-:Y:S07]  /*8c40*/  LDSM.16.M88.4 R4, [R233+0x2000] ;  /* 0x00200000e904783b */ /* 0x000fee0000000200 */
[C---:B------:R-:W-:Y:S08]  /*8c50*/  HMMA.16816.F32 R60, R12.reuse, R16, R60 ;  /* 0x000000100c3c723c */ /* 0x040ff0000000183c */
[C---:B------:R-:W-:Y:S01]  /*8c60*/  HMMA.16816.F32 R56, R12.reuse, R18, R32 ;  /* 0x000000120c38723c */ /* 0x040fe20000001820 */
[----:B------:R-:W1:Y:S07]  /*8c70*/  LDSM.16.M88.4 R16, [R213+0x8000] ;  /* 0x00800000d510783b */ /* 0x000e6e0000000200 */
[C---:B------:R-:W-:Y:S01]  /*8c80*/  HMMA.16816.F32 R52, R12.reuse, R8, R140 ;  /* 0x000000080c34723c */ /* 0x040fe2000000188c */
[----:B------:R-:W2:Y:S07]  /*8c90*/  LDSM.16.M88.4 R8, [R233] ;  /* 0x00000000e908783b */ /* 0x000eae0000000200 */
[C---:B------:R-:W-:Y:S08]  /*8ca0*/  HMMA.16816.F32 R248, R12.reuse, R20, R248 ;  /* 0x000000140cf8723c */ /* 0x040ff000000018f8 */
[----:B------:R-:W-:Y:S01]  /*8cb0*/  HMMA.16816.F32 R40, R12, R22, R40 ;  /* 0x000000160c28723c */ /* 0x000fe20000001828 */
[----:B------:R-:W3:Y:S04]  /*8cc0*/  LDSM.16.M88.4 R20, [R213+0x9800] ;  /* 0x00980000d514783b */ /* 0x000ee80000000200 */
[----:B------:R-:W4:Y:S03]  /*8cd0*/  LDSM.16.M88.4 R12, [R213+0x9000] ;  /* 0x00900000d50c783b */ /* 0x000f260000000200 */
[-C--:B-1----:R-:W-:Y:S08]  /*8ce0*/  HMMA.16816.F32 R36, R4, R16.reuse, R36 ;  /* 0x000000100424723c */ /* 0x082ff00000001824 */
[----:B--2---:R-:W-:Y:S08]  /*8cf0*/  HMMA.16816.F32 R28, R8, R16, R28 ;  /* 0x00000010081c723c */ /* 0x004ff0000000181c */
[-C--:B------:R-:W-:Y:S08]  /*8d00*/  HMMA.16816.F32 R44, R4, R18.reuse, R44 ;  /* 0x00000012042c723c */ /* 0x080ff0000000182c */
[----:B------:R-:W-:Y:S01]  /*8d10*/  HMMA.16816.F32 R32, R8, R18, R48 ;  /* 0x000000120820723c */ /* 0x000fe20000001830 */
[----:B------:R-:W1:Y:S07]  /*8d20*/  LDSM.16.M88.4 R16, [R213+0x8800] ;  /* 0x00880000d510783b */ /* 0x000e6e0000000200 */
[C---:B---3--:R-:W-:Y:S08]  /*8d30*/  HMMA.16816.F32 R140, R4.reuse, R20, R244 ;  /* 0x00000014048c723c */ /* 0x048ff000000018f4 */
[C---:B----4-:R-:W-:Y:S08]  /*8d40*/  HMMA.16816.F32 R216, R4.reuse, R12, R216 ;  /* 0x0000000c04d8723c */ /* 0x050ff000000018d8 */
[----:B------:R-:W-:Y:S03]  /*8d50*/  HMMA.16816.F32 R224, R4, R14, R224 ;  /* 0x0000000e04e0723c */ /* 0x000fe600000018e0 */
[----:B------:R-:W-:-:S02]  /*8d60*/  IMAD.MOV.U32 R243, RZ, RZ, R140 ;  /* 0x000000fffff37224 */ /* 0x000fc400078e008c */
[----:B------:R-:W-:Y:S02]  /*8d70*/  IMAD.MOV.U32 R242, RZ, RZ, R141 ;  /* 0x000000fffff27224 */ /* 0x000fe400078e008d */
[----:B------:R-:W-:Y:S01]  /*8d80*/  IMAD.MOV.U32 R235, RZ, RZ, R142 ;  /* 0x000000ffffeb7224 */ /* 0x000fe200078e008e */
[----:B------:R-:W-:Y:S01]  /*8d90*/  HMMA.16816.F32 R220, R4, R22, R220 ;  /* 0x0000001604dc723c */ /* 0x000fe200000018dc */
[----:B------:R-:W-:-:S07]  /*8da0*/  IMAD.MOV.U32 R234, RZ, RZ, R143 ;  /* 0x000000ffffea7224 */ /* 0x000fce00078e008f */
[----:B------:R-:W-:Y:S08]  /*8db0*/  HMMA.16816.F32 R248, R8, R20, R248 ;  /* 0x0000001408f8723c */ /* 0x000ff000000018f8 */
        /* <DEDUP_REMOVED lines=9> */
[----:B------:R-:W-:Y:S01]  /*8e50*/  HMMA.16816.F32 R52, R8, R22, R40 ;  /* 0x000000160834723c */ /* 0x000fe20000001828 */
[----:B------:R-:W3:Y:S07]  /*8e60*/  LDSM.16.M88.4 R20, [R215+0xb800] ;  /* 0x00b80000d714783b */ /* 0x000eee0000000200 */
[C---:B-1----:R-:W-:Y:S08]  /*8e70*/  HMMA.16816.F32 R44, R4.reuse, R18, R44 ;  /* 0x00000012042c723c */ /* 0x042ff0000000182c */
[----:B------:R-:W-:Y:S08]  /*8e80*/  HMMA.16816.F32 R48, R4, R16, R36 ;  /* 0x000000100430723c */ /* 0x000ff00000001824 */
[----:B--2---:R-:W-:Y:S03]  /*8e90*/  HMMA.16816.F32 R8, R12, R18, R32 ;  /* 0x000000120c08723c */ /* 0x004fe60000001820 */
[----:B------:R-:W-:-:S02]  /*8ea0*/  IMAD.MOV.U32 R137, RZ, RZ, R45 ;  /* 0x000000ffff897224 */ /* 0x000fc400078e002d */
[----:B------:R-:W-:Y:S02]  /*8eb0*/  IMAD.MOV.U32 R132, RZ, RZ, R46 ;  /* 0x000000ffff847224 */ /* 0x000fe400078e002e */
[----:B------:R-:W-:Y:S01]  /*8ec0*/  IMAD.MOV.U32 R3, RZ, RZ, R47 ;  /* 0x000000ffff037224 */ /* 0x000fe200078e002f */
[----:B------:R-:W-:Y:S01]  /*8ed0*/  HMMA.16816.F32 R24, R12, R16, R28 ;  /* 0x000000100c18723c */ /* 0x000fe2000000181c */
[----:B------:R-:W-:Y:S01]  /*8ee0*/  IMAD.MOV.U32 R45, RZ, RZ, R242 ;  /* 0x000000ffff2d7224 */ /* 0x000fe200078e00f2 */
[----:B------:R-:W1:Y:S01]  /*8ef0*/  LDSM.16.M88.4 R16, [R215+0xa800] ;  /* 0x00a80000d710783b */ /* 0x000e620000000200 */
[----:B------:R-:W-:Y:S02]  /*8f00*/  IMAD.MOV.U32 R46, RZ, RZ, R235 ;  /* 0x000000ffff2e7224 */ /* 0x000fe400078e00eb */
[----:B------:R-:W-:Y:S02]  /*8f10*/  IMAD.MOV.U32 R47, RZ, RZ, R234 ;  /* 0x000000ffff2f7224 */ /* 0x000fe400078e00ea */
[----:B------:R-:W-:-:S02]  /*8f20*/  IMAD.MOV.U32 R138, RZ, RZ, R44 ;  /* 0x000000ffff8a7224 */ /* 0x000fc400078e002c */
[----:B------:R-:W-:Y:S02]  /*8f30*/  IMAD.MOV.U32 R44, RZ, RZ, R243 ;  /* 0x000000ffff2c7224 */ /* 0x000fe400078e00f3 */
[----:B------:R-:W-:Y:S02]  /*8f40*/  IMAD.MOV.U32 R242, RZ, RZ, R9 ;  /* 0x000000fffff27224 */ /* 0x000fe400078e0009 */
[----:B------:R-:W-:Y:S02]  /*8f50*/  IMAD.MOV.U32 R235, RZ, RZ, R10 ;  /* 0x000000ffffeb7224 */ /* 0x000fe400078e000a */
[----:B------:R-:W-:Y:S01]  /*8f60*/  IMAD.MOV.U32 R234, RZ, RZ, R8 ;  /* 0x000000ffffea7224 */ /* 0x000fe200078e0008 */
[C---:B---3--:R-:W-:Y:S01]  /*8f70*/  HMMA.16816.F32 R44, R4.reuse, R20, R44 ;  /* 0x00000014042c723c */ /* 0x048fe2000000182c */
[----:B------:R-:W-:Y:S02]  /*8f80*/  IMAD.MOV.U32 R252, RZ, RZ, R11 ;  /* 0x000000fffffc7224 */ /* 0x000fe400078e000b */
[----:B------:R-:W2:Y:S05]  /*8f90*/  LDSM.16.M88.4 R8, [R215+0xb000] ;  /* 0x00b00000d708783b */ /* 0x000eaa0000000200 */
[----:B-1----:R-:W-:Y:S11]  /*8fa0*/  HMMA.16816.F32 R40, R4, R16, R64 ;  /* 0x000000100428723c */ /* 0x002ff60000001840 */
[----:B------:R-:W-:-:S02]  /*8fb0*/  IMAD.MOV.U32 R67, RZ, RZ, R44 ;  /* 0x000000ffff437224 */ /* 0x000fc400078e002c */
[----:B------:R-:W-:Y:S02]  /*8fc0*/  IMAD.MOV.U32 R66, RZ, RZ, R45 ;  /* 0x000000ffff427224 */ /* 0x000fe400078e002d */
[----:B------:R-:W-:Y:S02]  /*8fd0*/  IMAD.MOV.U32 R65, RZ, RZ, R46 ;  /* 0x000000ffff417224 */ /* 0x000fe400078e002e */
[----:B------:R-:W-:Y:S01]  /*8fe0*/  IMAD.MOV.U32 R64, RZ, RZ, R47 ;  /* 0x000000ffff407224 */ /* 0x000fe200078e002f */
[C---:B------:R-:W-:Y:S08]  /*8ff0*/  HMMA.16816.F32 R36, R4.reuse, R18, R208 ;  /* 0x000000120424723c */ /* 0x040ff000000018d0 */
[C---:B------:R-:W-:Y:S08]  /*9000*/  HMMA.16816.F32 R44, R4.reuse, R22, R220 ;  /* 0x00000016042c723c */ /* 0x040ff000000018dc */
[C---:B--2---:R-:W-:Y:S08]  /*9010*/  HMMA.16816.F32 R32, R4.reuse, R8, R216 ;  /* 0x000000080420723c */ /* 0x044ff000000018d8 */
[-C--:B------:R-:W-:Y:S08]  /*9020*/  HMMA.16816.F32 R28, R4, R10.reuse, R224 ;  /* 0x0000000a041c723c */ /* 0x080ff000000018e0 */
[C---:B------:R-:W-:Y:S08]  /*9030*/  HMMA.16816.F32 R4, R12.reuse, R10, R56 ;  /* 0x0000000a0c04723c */ /* 0x040ff00000001838 */
[C---:B------:R-:W-:Y:S08]  /*9040*/  HMMA.16816.F32 R244, R12.reuse, R16, R244 ;  /* 0x000000100cf4723c */ /* 0x040ff000000018f4 */
[----:B------:R-:W-:Y:S01]  /*9050*/  HMMA.16816.F32 R224, R12, R18, R140 ;  /* 0x000000120ce0723c */ /* 0x000fe2000000188c */
[----:B------:R-:W-:Y:S01]  /*9060*/  LDSM.16.M88.4 R16, [R0+0xa000] ;  /* 0x00a000000010783b */ /* 0x000fe20000000200 */
[----:B------:R-:W-:-:S02]  /*9070*/  IMAD.MOV.U32 R142, RZ, RZ, R242 ;  /* 0x000000ffff8e7224 */ /* 0x000fc400078e00f2 */
[----:B------:R-:W-:Y:S02]  /*9080*/  IMAD.MOV.U32 R143, RZ, RZ, R235 ;  /* 0x000000ffff8f7224 */ /* 0x000fe400078e00eb */
[----:B------:R-:W-:Y:S02]  /*9090*/  IMAD.MOV.U32 R141, RZ, RZ, R234 ;  /* 0x000000ffff8d7224 */ /* 0x000fe400078e00ea */
[----:B------:R-:W-:Y:S01]  /*90a0*/  HMMA.16816.F32 R220, R12, R8, R60 ;  /* 0x000000080cdc723c */ /* 0x000fe2000000183c */
[----:B------:R-:W1:Y:S01]  /*90b0*/  LDSM.16.M88.4 R8, [R2+0x4000] ;  /* 0x004000000208783b */ /* 0x000e620000000200 */
[----:B------:R-:W-:Y:S02]  /*90c0*/  IMAD.MOV.U32 R60, RZ, RZ, R138 ;  /* 0x000000ffff3c7224 */ /* 0x000fe400078e008a */
[----:B------:R-:W-:Y:S02]  /*90d0*/  IMAD.MOV.U32 R61, RZ, RZ, R137 ;  /* 0x000000ffff3d7224 */ /* 0x000fe400078e0089 */
[----:B------:R-:W-:-:S02]  /*90e0*/  IMAD.MOV.U32 R62, RZ, RZ, R132 ;  /* 0x000000ffff3e7224 */ /* 0x000fc400078e0084 */
[----:B------:R-:W-:Y:S01]  /*90f0*/  IMAD.MOV.U32 R63, RZ, RZ, R3 ;  /* 0x000000ffff3f7224 */ /* 0x000fe200078e0003 */
[C---:B------:R-:W-:Y:S01]  /*9100*/  HMMA.16816.F32 R56, R12.reuse, R20, R248 ;  /* 0x000000140c38723c */ /* 0x040fe200000018f8 */
[----:B------:R-:W-:Y:S02]  /*9110*/  IMAD.MOV.U32 R138, RZ, RZ, R4 ;  /* 0x000000ffff8a7224 */ /* 0x000fe400078e0004 */
[----:B------:R-:W-:Y:S02]  /*9120*/  IMAD.MOV.U32 R137, RZ, RZ, R5 ;  /* 0x000000ffff897224 */ /* 0x000fe400078e0005 */
[----:B------:R-:W-:Y:S02]  /*9130*/  IMAD.MOV.U32 R132, RZ, RZ, R6 ;  /* 0x000000ffff847224 */ /* 0x000fe400078e0006 */
[----:B------:R-:W-:Y:S01]  /*9140*/  IMAD.MOV.U32 R3, RZ, RZ, R7 ;  /* 0x000000ffff037224 */ /* 0x000fe200078e0007 */
[----:B------:R-:W-:Y:S01]  /*9150*/  HMMA.16816.F32 R216, R12, R22, R52 ;  /* 0x000000160cd8723c */ /* 0x000fe20000001834 */
[----:B------:R-:W2:Y:S01]  /*9160*/  LDSM.16.M88.4 R4, [R2+0x6000] ;  /* 0x006000000204783b */ /* 0x000ea20000000200 */
[----:B------:R-:W-:-:S02]  /*9170*/  IMAD.MOV.U32 R52, RZ, RZ, R67 ;  /* 0x000000ffff347224 */ /* 0x000fc400078e0043 */
[----:B------:R-:W-:Y:S01]  /*9180*/  IMAD.MOV.U32 R53, RZ, RZ, R66 ;  /* 0x000000ffff357224 */ /* 0x000fe200078e0042 */
[----:B------:R-:W-:Y:S01]  /*9190*/  LDSM.16.M88.4 R20, [R0+0xb000] ;  /* 0x00b000000014783b */ /* 0x000fe20000000200 */
[----:B------:R-:W-:Y:S02]  /*91a0*/  IMAD.MOV.U32 R54, RZ, RZ, R65 ;  /* 0x000000ffff367224 */ /* 0x000fe400078e0041 */
[----:B------:R-:W-:Y:S01]  /*91b0*/  IMAD.MOV.U32 R55, RZ, RZ, R64 ;  /* 0x000000ffff377224 */ /* 0x000fe200078e0040 */
[----:B------:R-:W3:Y:S02]  /*91c0*/  LDSM.16.M88.4 R12, [R0+0xa800] ;  /* 0x00a80000000c783b */ /* 0x000ee40000000200 */
[----:B------:R-:W-:Y:S02]  /*91d0*/  IMAD.MOV.U32 R243, RZ, RZ, R56 ;  /* 0x000000fffff37224 */ /* 0x000fe400078e0038 */
[----:B------:R-:W-:Y:S02]  /*91e0*/  IMAD.MOV.U32 R242, RZ, RZ, R57 ;  /* 0x000000fffff27224 */ /* 0x000fe400078e0039 */
[----:B------:R-:W-:-:S02]  /*91f0*/  IMAD.MOV.U32 R235, RZ, RZ, R58 ;  /* 0x000000ffffeb7224 */ /* 0x000fc400078e003a */
[----:B------:R-:W-:Y:S01]  /*9200*/  IMAD.MOV.U32 R234, RZ, RZ, R59 ;  /* 0x000000ffffea7224 */ /* 0x000fe200078e003b */
[----:B-1----:R-:W-:Y:S01]  /*9210*/  HMMA.16816.F32 R64, R8, R16, R24 ;  /* 0x000000100840723c */ /* 0x002fe20000001818 */
[----:B------:R1:W4:Y:S07]  /*9220*/  LDSM.16.M88.4 R24, [R0+0xb800] ;  /* 0x00b800000018783b */ /* 0x00032e0000000200 */
[C---:B--2---:R-:W-:Y:S08]  /*9230*/  HMMA.16816.F32 R56, R4.reuse, R18, R60 ;  /* 0x000000120438723c */ /* 0x044ff0000000183c */
[C---:B------:R-:W-:Y:S08]  /*9240*/  HMMA.16816.F32 R208, R4.reuse, R16, R48 ;  /* 0x0000001004d0723c */ /* 0x040ff00000001830 */
[----:B---3--:R-:W-:Y:S01]  /*9250*/  HMMA.16816.F32 R248, R4, R12, R40 ;  /* 0x0000000c04f8723c */ /* 0x008fe20000001828 */
[----:B------:R-:W-:-:S02]  /*9260*/  IMAD.MOV.U32 R40, RZ, RZ, R141 ;  /* 0x000000ffff287224 */ /* 0x000fc400078e008d */
[----:B------:R-:W-:Y:S02]  /*9270*/  IMAD.MOV.U32 R17, RZ, RZ, R56 ;  /* 0x000000ffff117224 */ /* 0x000fe400078e0038 */
[----:B------:R-:W-:Y:S02]  /*9280*/  IMAD.MOV.U32 R16, RZ, RZ, R57 ;  /* 0x000000ffff107224 */ /* 0x000fe400078e0039 */
[----:B------:R-:W-:Y:S01]  /*9290*/  IMAD.MOV.U32 R2, RZ, RZ, R58 ;  /* 0x000000ffff027224 */ /* 0x000fe200078e003a */
[----:B------:R-:W-:Y:S01]  /*92a0*/  HMMA.16816.F32 R60, R4, R20, R32 ;  /* 0x00000014043c723c */ /* 0x000fe20000001820 */
[----:B-1----:R-:W-:Y:S02]  /*92b0*/  IMAD.MOV.U32 R0, RZ, RZ, R59 ;  /* 0x000000ffff007224 */ /* 0x002fe400078e003b */
        /* <DEDUP_REMOVED lines=8> */
[----:B------:R-:W-:Y:S08]  /*9340*/  HMMA.16816.F32 R140, R4, R14, R36 ;  /* 0x0000000e048c723c */ /* 0x000ff00000001824 */
[C---:B----4-:R-:W-:Y:S08]  /*9350*/  HMMA.16816.F32 R28, R8.reuse, R24, R28 ;  /* 0x00000018081c723c */ /* 0x050ff0000000181c */
[----:B------:R-:W-:Y:S01]  /*9360*/  HMMA.16816.F32 R36, R8, R14, R224 ;  /* 0x0000000e0824723c */ /* 0x000fe200000018e0 */
[----:B------:R-:W-:-:S02]  /*9370*/  IMAD.MOV.U32 R224, RZ, RZ, R138 ;  /* 0x000000ffffe07224 */ /* 0x000fc400078e008a */
[----:B------:R-:W-:Y:S02]  /*9380*/  IMAD.MOV.U32 R225, RZ, RZ, R137 ;  /* 0x000000ffffe17224 */ /* 0x000fe400078e0089 */
[----:B------:R-:W-:Y:S02]  /*9390*/  IMAD.MOV.U32 R226, RZ, RZ, R132 ;  /* 0x000000ffffe27224 */ /* 0x000fe400078e0084 */
[----:B------:R-:W-:Y:S01]  /*93a0*/  IMAD.MOV.U32 R227, RZ, RZ, R3 ;  /* 0x000000ffffe37224 */ /* 0x000fe200078e0003 */
[----:B------:R-:W-:Y:S03]  /*93b0*/  HMMA.16816.F32 R48, R4, R26, R44 ;  /* 0x0000001a0430723c */ /* 0x000fe6000000182c */
[----:B------:R-:W-:-:S05]  /*93c0*/  IMAD.MOV.U32 R132, RZ, RZ, R28 ;  /* 0x000000ffff847224 */ /* 0x000fca00078e001c */
[C---:B------:R-:W-:Y:S08]  /*93d0*/  HMMA.16816.F32 R44, R8.reuse, R18, R40 ;  /* 0x00000012082c723c */ /* 0x040ff00000001828 */
[----:B------:R-:W-:Y:S01]  /*93e0*/  HMMA.16816.F32 R32, R8, R20, R220 ;  /* 0x000000140820723c */ /* 0x000fe200000018dc */
[----:B------:R-:W-:-:S07]  /*93f0*/  IMAD.MOV.U32 R21, RZ, RZ, R31 ;  /* 0x000000ffff157224 */ /* 0x000fce00078e001f */
[----:B------:R-:W-:Y:S01]  /*9400*/  HMMA.16816.F32 R52, R4, R24, R52 ;  /* 0x000000180434723c */ /* 0x000fe20000001834 */
[----:B------:R-:W-:Y:S07]  /*9410*/  LDSM.16.M88.4 R4, [R229+0x6000] ;  /* 0x00600000e504783b */ /* 0x000fee0000000200 */
[----:B------:R-:W-:Y:S01]  /*9420*/  HMMA.16816.F32 R40, R8, R12, R244 ;  /* 0x0000000c0828723c */ /* 0x000fe200000018f4 */
[----:B------:R-:W-:Y:S01]  /*9430*/  IMAD.MOV.U32 R244, RZ, RZ, R17 ;  /* 0x000000fffff47224 */ /* 0x000fe200078e0011 */
[----:B------:R-:W-:Y:S01]  /*9440*/  LDSM.16.M88.4 R12, [R229+0x4000] ;  /* 0x00400000e50c783b */ /* 0x000fe20000000200 */
[----:B------:R-:W-:-:S02]  /*9450*/  IMAD.MOV.U32 R245, RZ, RZ, R16 ;  /* 0x000000fffff57224 */ /* 0x000fc400078e0010 */
[----:B------:R-:W-:Y:S01]  /*9460*/  IMAD.MOV.U32 R246, RZ, RZ, R2 ;  /* 0x000000fffff67224 */ /* 0x000fe200078e0002 */
[----:B------:R-:W1:Y:S01]  /*9470*/  LDSM.16.M88.4 R16, [R212+0xa000] ;  /* 0x00a00000d410783b */ /* 0x000e620000000200 */
[----:B------:R-:W-:Y:S01]  /*9480*/  IMAD.MOV.U32 R247, RZ, RZ, R0 ;  /* 0x000000fffff77224 */ /* 0x000fe200078e0000 */
[C---:B------:R-:W-:Y:S01]  /*9490*/  HMMA.16816.F32 R224, R8.reuse, R22, R224 ;  /* 0x0000001608e0723c */ /* 0x040fe200000018e0 */
[----:B------:R-:W-:Y:S02]  /*94a0*/  IMAD.MOV.U32 R23, RZ, RZ, R29 ;  /* 0x000000ffff177224 */ /* 0x000fe400078e001d */
[----:B------:R-:W-:Y:S02]  /*94b0*/  IMAD.MOV.U32 R22, RZ, RZ, R30 ;  /* 0x000000ffff167224 */ /* 0x000fe400078e001e */
[----:B------:R-:W-:Y:S03]  /*94c0*/  LDSM.16.M88.4 R28, [R212+0xb800] ;  /* 0x00b80000d41c783b */ /* 0x000fe60000000200 */
[----:B------:R-:W-:Y:S01]  /*94d0*/  HMMA.16816.F32 R220, R8, R26, R216 ;  /* 0x0000001a08dc723c */ /* 0x000fe200000018d8 */
[----:B------:R-:W2:Y:S04]  /*94e0*/  LDSM.16.M88.4 R8, [R212+0xa800] ;  /* 0x00a80000d408783b */ /* 0x000ea80000000200 */
[----:B------:R-:W3:Y:S06]  /*94f0*/  LDSM.16.M88.4 R24, [R212+0xb000] ;  /* 0x00b00000d418783b */ /* 0x000eec0000000200 */
[----:B------:R-:W-:-:S02]  /*9500*/  IMAD.MOV.U32 R20, RZ, RZ, R224 ;  /* 0x000000ffff147224 */ /* 0x000fc400078e00e0 */
[----:B------:R-:W-:Y:S02]  /*9510*/  IMAD.MOV.U32 R3, RZ, RZ, R225 ;  /* 0x000000ffff037224 */ /* 0x000fe400078e00e1 */
[----:B------:R-:W-:Y:S02]  /*9520*/  IMAD.MOV.U32 R2, RZ, RZ, R226 ;  /* 0x000000ffff027224 */ /* 0x000fe400078e00e2 */
[----:B------:R-:W-:Y:S01]  /*9530*/  IMAD.MOV.U32 R0, RZ, RZ, R227 ;  /* 0x000000ffff007224 */ /* 0x000fe200078e00e3 */
[-C--:B-1----:R-:W-:Y:S08]  /*9540*/  HMMA.16816.F32 R216, R4, R16.reuse, R208 ;  /* 0x0000001004d8723c */ /* 0x082ff000000018d0 */
[----:B------:R-:W-:Y:S01]  /*9550*/  HMMA.16816.F32 R208, R12, R16, R64 ;  /* 0x000000100cd0723c */ /* 0x000fe20000001840 */
[----:B------:R-:W-:-:S02]  /*9560*/  IMAD.MOV.U32 R17, RZ, RZ, R23 ;  /* 0x000000ffff117224 */ /* 0x000fc400078e0017 */
[----:B------:R-:W-:-:S05]  /*9570*/  IMAD.MOV.U32 R16, RZ, RZ, R132 ;  /* 0x000000ffff107224 */ /* 0x000fca00078e0084 */
[C---:B--2---:R-:W-:Y:S08]  /*9580*/  HMMA.16816.F32 R224, R4.reuse, R10, R140 ;  /* 0x0000000a04e0723c */ /* 0x044ff0000000188c */
[C---:B---3--:R-:W-:Y:S08]  /*9590*/  HMMA.16816.F32 R140, R4.reuse, R24, R60 ;  /* 0x00000018048c723c */ /* 0x048ff0000000183c */
[----:B------:R-:W-:Y:S08]  /*95a0*/  HMMA.16816.F32 R60, R4, R28, R52 ;  /* 0x0000001c043c723c */ /* 0x000ff00000001834 */
[C---:B------:R-:W-:Y:S08]  /*95b0*/  HMMA.16816.F32 R52, R12.reuse, R18, R44 ;  /* 0x000000120c34723c */ /* 0x040ff0000000182c */
[----:B------:R-:W-:Y:S01]  /*95c0*/  HMMA.16816.F32 R44, R12, R10, R36 ;  /* 0x0000000a0c2c723c */ /* 0x000fe20000001824 */
[----:B------:R-:W-:-:S02]  /*95d0*/  IMAD.MOV.U32 R36, RZ, RZ, R20 ;  /* 0x000000ffff247224 */ /* 0x000fc400078e0014 */
[----:B------:R-:W-:Y:S02]  /*95e0*/  IMAD.MOV.U32 R37, RZ, RZ, R3 ;  /* 0x000000ffff257224 */ /* 0x000fe400078e0003 */
[----:B------:R-:W-:Y:S02]  /*95f0*/  IMAD.MOV.U32 R38, RZ, RZ, R2 ;  /* 0x000000ffff267224 */ /* 0x000fe400078e0002 */
[----:B------:R-:W-:Y:S01]  /*9600*/  IMAD.MOV.U32 R39, RZ, RZ, R0 ;  /* 0x000000ffff277224 */ /* 0x000fe200078e0000 */
[----:B------:R-:W-:Y:S01]  /*9610*/  HMMA.16816.F32 R64, R4, R26, R56 ;  /* 0x0000001a0440723c */ /* 0x000fe20000001838 */
[----:B------:R-:W-:-:S04]  /*9620*/  IMAD.U32 R0, RZ, RZ, UR21 ;  /* 0x00000015ff007e24 */ /* 0x000fc8000f8e00ff */
[----:B------:R-:W-:-:S03]  /*9630*/  IMAD R0, R0, 0x40, R139 ;  /* 0x0000004000007824 */ /* 0x000fc600078e028b */
[----:B------:R-:W-:Y:S08]  /*9640*/  HMMA.16816.F32 R56, R4, R30, R48 ;  /* 0x0000001e0438723c */ /* 0x000ff00000001830 */
[----:B------:R-:W-:Y:S08]  /*9650*/  HMMA.16816.F32 R48, R12, R8, R40 ;  /* 0x000000080c30723c */ /* 0x000ff00000001828 */
[----:B------:R-:W-:Y:S01]  /*9660*/  HMMA.16816.F32 R244, R4, R18, R244 ;  /* 0x0000001204f4723c */ /* 0x000fe200000018f4 */
[----:B------:R-:W-:-:S02]  /*9670*/  IMAD.MOV.U32 R18, RZ, RZ, R22 ;  /* 0x000000ffff127224 */ /* 0x000fc400078e0016 */
[----:B------:R-:W-:Y:S02]  /*9680*/  IMAD.MOV.U32 R19, RZ, RZ, R21 ;  /* 0x000000ffff137224 */ /* 0x000fe400078e0015 */
[----:B------:R-:W-:Y:S03]  /*9690*/  LDSM.16.M88.4 R20, [R213+0xa000] ;  /* 0x00a00000d514783b */ /* 0x000fe60000000200 */
[----:B------:R-:W-:Y:S01]  /*96a0*/  HMMA.16816.F32 R248, R4, R8, R248 ;  /* 0x0000000804f8723c */ /* 0x000fe200000018f8 */
[----:B------:R-:W1:Y:S04]  /*96b0*/  LDSM.16.M88.4 R4, [R233+0x6000] ;  /* 0x00600000e904783b */ /* 0x000e680000000200 */
[----:B------:R-:W2:Y:S03]  /*96c0*/  LDSM.16.M88.4 R8, [R233+0x4000] ;  /* 0x00400000e908783b */ /* 0x000ea60000000200 */
[C---:B------:R-:W-:Y:S08]  /*96d0*/  HMMA.16816.F32 R40, R12.reuse, R24, R32 ;  /* 0x000000180c28723c */ /* 0x040ff00000001820 */
[C---:B------:R-:W-:Y:S01]  /*96e0*/  HMMA.16816.F32 R36, R12.reuse, R26, R36 ;  /* 0x0000001a0c24723c */ /* 0x040fe20000001824 */
[----:B------:R-:W3:Y:S07]  /*96f0*/  LDSM.16.M88.4 R24, [R213+0xb800] ;  /* 0x00b80000d518783b */ /* 0x000eee0000000200 */
[C---:B------:R-:W-:Y:S01]  /*9700*/  HMMA.16816.F32 R32, R12.reuse, R28, R16 ;  /* 0x0000001c0c20723c */ /* 0x040fe20000001810 */
[----:B------:R-:W4:Y:S07]  /*9710*/  LDSM.16.M88.4 R16, [R213+0xa800] ;  /* 0x00a80000d510783b */ /* 0x000f2e0000000200 */
[----:B------:R-:W-:Y:S01]  /*9720*/  HMMA.16816.F32 R28, R12, R30, R220 ;  /* 0x0000001e0c1c723c */ /* 0x000fe200000018dc */
[----:B------:R-:W5:Y:S01]  /*9730*/  LDSM.16.M88.4 R12, [R213+0xb000] ;  /* 0x00b00000d50c783b */ /* 0x000f620000000200 */
[----:B------:R-:W-:-:S06]  /*9740*/  DEPBAR.LE SB0, 0x0 ;  /* 0x000080000000791a */ /* 0x000fcc0000000000 */
[-C--:B-1----:R-:W-:Y:S08]  /*9750*/  HMMA.16816.F32 R220, R4, R20.reuse, R216 ;  /* 0x0000001404dc723c */ /* 0x082ff000000018d8 */
[----:B--2---:R-:W-:Y:S01]  /*9760*/  HMMA.16816.F32 R208, R8, R20, R208 ;  /* 0x0000001408d0723c */ /* 0x004fe200000018d0 */
[----:B------:R-:W-:-:S05]  /*9770*/  VIADD R20, R0, 0xffffff80 ;  /* 0xffffff8000147836 */ /* 0x000fca0000000000 */
[----:B------:R-:W-:Y:S02]  /*9780*/  ISETP.GT.AND P0, PT, R237, R20, PT ;  /* 0x00000014ed00720c */ /* 0x000fe40003f04270 */
[----:B---3--:R-:W-:Y:S01]  /*9790*/  HMMA.16816.F32 R60, R4, R24, R60 ;  /* 0x00000018043c723c */ /* 0x008fe2000000183c */
[----:B------:R-:W-:-:S07]  /*97a0*/  ISETP.GE.AND P6, PT, R20, R239, PT ;  /* 0x000000ef1400720c */ /* 0x000fce0003fc6270 */
[----:B----4-:R-:W-:Y:S03]  /*97b0*/  HMMA.16816.F32 R224, R4, R18, R224 ;  /* 0x0000001204e0723c */ /* 0x010fe600000018e0 */
[----:B------:R-:W-:-:S05]  /*97c0*/  FSEL R3, R208, -INF , !P0 ;  /* 0xff800000d0037808 */ /* 0x000fca0004000000 */
[----:B------:R-:W-:Y:S03]  /*97d0*/  HMMA.16816.F32 R248, R4, R16, R248 ;  /* 0x0000001004f8723c */ /* 0x000fe600000018f8 */
[----:B------:R-:W-:Y:S01]  /*97e0*/  IMAD.MOV.U32 R234, RZ, RZ, R60 ;  /* 0x000000ffffea7224 */ /* 0x000fe200078e003c */
[----:B------:R1:W-:Y:S01]  /*97f0*/  STL.64 [R1], R62 ;  /* 0x0000003e01007387 */ /* 0x0003e20000100a00 */
[----:B------:R-:W-:-:S03]  /*9800*/  IMAD.MOV.U32 R138, RZ, RZ, R61 ;  /* 0x000000ffff8a7224 */ /* 0x000fc600078e003d */
[C---:B------:R-:W-:Y:S08]  /*9810*/  HMMA.16816.F32 R244, R4.reuse, R22, R244 ;  /* 0x0000001604f4723c */ /* 0x040ff000000018f4 */
[C---:B-----5:R-:W-:Y:S08]  /*9820*/  HMMA.16816.F32 R140, R4.reuse, R12, R140 ;  /* 0x0000000c048c723c */ /* 0x060ff0000000188c */
[----:B------:R-:W-:Y:S08]  /*9830*/  HMMA.16816.F32 R216, R4, R14, R64 ;  /* 0x0000000e04d8723c */ /* 0x000ff00000001840 */
[C---:B-1----:R-:W-:Y:S08]  /*9840*/  HMMA.16816.F32 R60, R8.reuse, R22, R52 ;  /* 0x00000016083c723c */ /* 0x042ff00000001834 */
[----:B------:R-:W-:Y:S01]  /*9850*/  HMMA.16816.F32 R52, R8, R16, R48 ;  /* 0x000000100834723c */ /* 0x000fe20000001830 */
[----:B------:R-:W-:-:S02]  /*9860*/  VIADD R17, R0, 0xffffff89 ;  /* 0xffffff8900117836 */ /* 0x000fc40000000000 */
[----:B------:R-:W-:-:S05]  /*9870*/  VIADD R16, R0, 0xffffff90 ;  /* 0xffffff9000107836 */ /* 0x000fca0000000000 */
[C---:B------:R-:W-:Y:S01]  /*9880*/  HMMA.16816.F32 R48, R8.reuse, R18, R44 ;  /* 0x000000120830723c */ /* 0x040fe2000000182c */
[C---:B------:R-:W-:Y:S02]  /*9890*/  VIADD R19, R0.reuse, 0xffffff81 ;  /* 0xffffff8100137836 */ /* 0x040fe40000000000 */
[C---:B------:R-:W-:Y:S01]  /*98a0*/  VIADD R18, R0.reuse, 0xffffff88 ;  /* 0xffffff8800127836 */ /* 0x040fe20000000000 */
[----:B------:R-:W-:Y:S02]  /*98b0*/  BAR.SYNC.DEFER_BLOCKING 0x0 ;  /* 0x0000000000007b1d */ /* 0x000fe40000010000 */
[----:B------:R-:W-:Y:S02]  /*98c0*/  ISETP.GT.AND P5, PT, R237, R19, PT ;  /* 0x00000013ed00720c */ /* 0x000fe40003fa4270 */
[----:B------:R-:W-:Y:S01]  /*98d0*/  ISETP.GE.AND P0, PT, R19, R239, PT ;  /* 0x000000ef1300720c */ /* 0x000fe20003f06270 */
[----:B------:R-:W-:Y:S01]  /*98e0*/  HMMA.16816.F32 R44, R8, R12, R40 ;  /* 0x0000000c082c723c */ /* 0x000fe20000001828 */
[----:B------:R-:W-:Y:S01]  /*98f0*/  FSEL R2, R209, -INF , !P5 ;  /* 0xff800000d1027808 */ /* 0x000fe20006800000 */
[----:B------:R-:W-:Y:S01]  /*9900*/  VIADD R13, R0, 0xffffff99 ;  /* 0xffffff99000d7836 */ /* 0x000fe20000000000 */
[----:B------:R-:W-:-:S02]  /*9910*/  ISETP.GT.AND P5, PT, R237, R18, PT ;  /* 0x00000012ed00720c */ /* 0x000fc40003fa4270 */
[----:B------:R-:W-:Y:S02]  /*9920*/  FSEL R40, R3, -INF , !P6 ;  /* 0xff80000003287808 */ /* 0x000fe40007000000 */
[----:B------:R-:W-:Y:S01]  /*9930*/  FSEL R43, R2, -INF , !P0 ;  /* 0xff800000022b7808 */ /* 0x000fe20004000000 */
[----:B------:R-:W-:Y:S01]  /*9940*/  HMMA.16816.F32 R4, R4, R26, R56 ;  /* 0x0000001a0404723c */ /* 0x000fe20000001838 */
[----:B------:R-:W-:Y:S02]  /*9950*/  ISETP.GE.AND P6, PT, R18, R239, PT ;  /* 0x000000ef1200720c */ /* 0x000fe40003fc6270 */
[----:B------:R-:W-:Y:S02]  /*9960*/  FSEL R2, R60, -INF , !P5 ;  /* 0xff8000003c027808 */ /* 0x000fe40006800000 */
[----:B------:R-:W-:Y:S02]  /*9970*/  ISETP.GT.AND P0, PT, R237, R17, PT ;  /* 0x00000011ed00720c */ /* 0x000fe40003f04270 */
[----:B------:R-:W-:Y:S01]  /*9980*/  FSEL R57, R2, -INF , !P6 ;  /* 0xff80000002397808 */ /* 0x000fe20007000000 */
[----:B------:R-:W-:Y:S01]  /*9990*/  HMMA.16816.F32 R36, R8, R14, R36 ;  /* 0x0000000e0824723c */ /* 0x000fe20000001824 */
[----:B------:R-:W-:Y:S01]  /*99a0*/  ISETP.GE.AND P5, PT, R17, R239, PT ;  /* 0x000000ef1100720c */ /* 0x000fe20003fa6270 */
[C---:B------:R-:W-:Y:S01]  /*99b0*/  VIADD R15, R0.reuse, 0xffffff91 ;  /* 0xffffff91000f7836 */ /* 0x040fe20000000000 */
[----:B------:R-:W-:Y:S01]  /*99c0*/  FSEL R3, R61, -INF , !P0 ;  /* 0xff8000003d037808 */ /* 0x000fe20004000000 */
[----:B------:R-:W-:Y:S01]  /*99d0*/  VIADD R14, R0, 0xffffff98 ;  /* 0xffffff98000e7836 */ /* 0x000fe20000000000 */
[----:B------:R-:W-:-:S02]  /*99e0*/  ISETP.GT.AND P6, PT, R237, R16, PT ;  /* 0x00000010ed00720c */ /* 0x000fc40003fc4270 */
[----:B------:R-:W-:Y:S01]  /*99f0*/  ISETP.GE.AND P0, PT, R16, R239, PT ;  /* 0x000000ef1000720c */ /* 0x000fe20003f06270 */
[C---:B------:R-:W-:Y:S01]  /*9a00*/  HMMA.16816.F32 R32, R8.reuse, R24, R32 ;  /* 0x000000180820723c */ /* 0x040fe20000001820 */
[----:B------:R-:W-:Y:S01]  /*9a10*/  FSEL R59, R3, -INF , !P5 ;  /* 0xff800000033b7808 */ /* 0x000fe20006800000 */
[C---:B------:R-:W-:Y:S01]  /*9a20*/  VIADD R3, R237.reuse, 0x8 ;  /* 0x00000008ed037836 */ /* 0x040fe20000000000 */
[----:B------:R-:W-:Y:S01]  /*9a30*/  FSEL R2, R52, -INF , !P6 ;  /* 0xff80000034027808 */ /* 0x000fe20007000000 */
[----:B------:R1:W-:Y:S01]  /*9a40*/  STL.64 [R1+0x8], R6 ;  /* 0x0000080601007387 */ /* 0x0003e20000100a00 */
[----:B------:R-:W-:Y:S01]  /*9a50*/  ISETP.GT.AND P5, PT, R237, R15, PT ;  /* 0x0000000fed00720c */ /* 0x000fe20003fa4270 */
[----:B------:R-:W-:Y:S01]  /*9a60*/  IMAD.MOV.U32 R132, RZ, RZ, R5 ;  /* 0x000000ffff847224 */ /* 0x000fe200078e0005 */
[----:B------:R-:W-:Y:S01]  /*9a70*/  FSEL R67, R2, -INF , !P0 ;  /* 0xff80000002437808 */ /* 0x000fe20004000000 */
[----:B------:R-:W-:Y:S01]  /*9a80*/  HMMA.16816.F32 R28, R8, R26, R28 ;  /* 0x0000001a081c723c */ /* 0x000fe2000000181c */
[-C--:B------:R-:W-:Y:S01]  /*9a90*/  ISETP.GE.AND P6, PT, R15, R239.reuse, PT ;  /* 0x000000ef0f00720c */ /* 0x080fe20003fc6270 */
[C---:B------:R-:W-:Y:S01]  /*9aa0*/  VIADD R11, R0.reuse, 0xffffffa0 ;  /* 0xffffffa0000b7836 */ /* 0x040fe20000000000 */
[----:B------:R-:W-:Y:S01]  /*9ab0*/  FSEL R2, R53, -INF , !P5 ;  /* 0xff80000035027808 */ /* 0x000fe20006800000 */
[C---:B------:R-:W-:Y:S01]  /*9ac0*/  VIADD R10, R0.reuse, 0xffffffa1 ;  /* 0xffffffa1000a7836 */ /* 0x040fe20000000000 */
[C---:B------:R-:W-:Y:S01]  /*9ad0*/  ISETP.GT.AND P0, PT, R237.reuse, R14, PT ;  /* 0x0000000eed00720c */ /* 0x040fe20003f04270 */
[----:B------:R-:W-:Y:S01]  /*9ae0*/  VIADD R9, R0, 0xffffffa8 ;  /* 0xffffffa800097836 */ /* 0x000fe20000000000 */
[----:B------:R-:W-:Y:S01]  /*9af0*/  FSEL R66, R2, -INF , !P6 ;  /* 0xff80000002427808 */ /* 0x000fe20007000000 */
[----:B------:R-:W-:Y:S01]  /*9b00*/  VIADD R8, R0, 0xffffffa9 ;  /* 0xffffffa900087836 */ /* 0x000fe20000000000 */
[----:B------:R-:W-:Y:S01]  /*9b10*/  ISETP.GE.AND P5, PT, R14, R239, PT ;  /* 0x000000ef0e00720c */ /* 0x000fe20003fa6270 */
[----:B------:R-:W-:Y:S01]  /*9b20*/  VIADD R5, R0, 0xffffffb8 ;  /* 0xffffffb800057836 */ /* 0x000fe20000000000 */
[----:B------:R-:W-:Y:S01]  /*9b30*/  FSEL R2, R48, -INF , !P0 ;  /* 0xff80000030027808 */ /* 0x000fe20004000000 */
[----:B------:R-:W-:Y:S01]  /*9b40*/  IMAD.MOV.U32 R137, RZ, RZ, R4 ;  /* 0x000000ffff897224 */ /* 0x000fe200078e0004 */
[----:B------:R-:W-:Y:S01]  /*9b50*/  ISETP.GT.AND P6, PT, R237, R13, PT ;  /* 0x0000000ded00720c */ /* 0x000fe20003fc4270 */
[----:B------:R-:W-:Y:S01]  /*9b60*/  VIADD R4, R0, 0xffffffb9 ;  /* 0xffffffb900047836 */ /* 0x000fe20000000000 */
[----:B------:R-:W-:-:S02]  /*9b70*/  FSEL R65, R2, -INF , !P5 ;  /* 0xff80000002417808 */ /* 0x000fc40006800000 */
[----:B------:R-:W-:Y:S02]  /*9b80*/  ISETP.GE.AND P0, PT, R13, R239, PT ;  /* 0x000000ef0d00720c */ /* 0x000fe40003f06270 */
[----:B------:R-:W-:Y:S02]  /*9b90*/  FSEL R2, R49, -INF , !P6 ;  /* 0xff80000031027808 */ /* 0x000fe40007000000 */
[----:B------:R-:W-:Y:S02]  /*9ba0*/  ISETP.GT.AND P5, PT, R237, R11, PT ;  /* 0x0000000bed00720c */ /* 0x000fe40003fa4270 */
[----:B------:R-:W-:Y:S01]  /*9bb0*/  FSEL R64, R2, -INF , !P0 ;  /* 0xff80000002407808 */ /* 0x000fe20004000000 */
[C---:B-1----:R-:W-:Y:S01]  /*9bc0*/  VIADD R7, R0.reuse, 0xffffffb0 ;  /* 0xffffffb000077836 */ /* 0x042fe20000000000 */
[----:B------:R-:W-:Y:S01]  /*9bd0*/  ISETP.GE.AND P6, PT, R11, R239, PT ;  /* 0x000000ef0b00720c */ /* 0x000fe20003fc6270 */
[----:B------:R-:W-:Y:S01]  /*9be0*/  VIADD R6, R0, 0xffffffb1 ;  /* 0xffffffb100067836 */ /* 0x000fe20000000000 */
[----:B------:R-:W-:-:S02]  /*9bf0*/  FSEL R2, R44, -INF , !P5 ;  /* 0xff8000002c027808 */ /* 0x000fc40006800000 */
[----:B------:R-:W-:Y:S02]  /*9c00*/  ISETP.GT.AND P0, PT, R237, R10, PT ;  /* 0x0000000aed00720c */ /* 0x000fe40003f04270 */
[----:B------:R-:W-:Y:S02]  /*9c10*/  FSEL R61, R2, -INF , !P6 ;  /* 0xff800000023d7808 */ /* 0x000fe40007000000 */
[----:B------:R-:W-:Y:S02]  /*9c20*/  ISETP.GE.AND P5, PT, R10, R239, PT ;  /* 0x000000ef0a00720c */ /* 0x000fe40003fa6270 */
[----:B------:R-:W-:Y:S02]  /*9c30*/  FSEL R2, R45, -INF , !P0 ;  /* 0xff8000002d027808 */ /* 0x000fe40004000000 */
[----:B------:R-:W-:Y:S02]  /*9c40*/  ISETP.GT.AND P6, PT, R237, R9, PT ;  /* 0x00000009ed00720c */ /* 0x000fe40003fc4270 */
[----:B------:R-:W-:-:S02]  /*9c50*/  FSEL R60, R2, -INF , !P5 ;  /* 0xff800000023c7808 */ /* 0x000fc40006800000 */
[-C--:B------:R-:W-:Y:S02]  /*9c60*/  ISETP.GE.AND P0, PT, R9, R239.reuse, PT ;  /* 0x000000ef0900720c */ /* 0x080fe40003f06270 */
[----:B------:R-:W-:Y:S02]  /*9c70*/  FSEL R2, R36, -INF , !P6 ;  /* 0xff80000024027808 */ /* 0x000fe40007000000 */
[----:B------:R-:W-:Y:S02]  /*9c80*/  ISETP.GT.AND P5, PT, R237, R8, PT ;  /* 0x00000008ed00720c */ /* 0x000fe40003fa4270 */
[----:B------:R-:W-:Y:S02]  /*9c90*/  FSEL R58, R2, -INF , !P0 ;  /* 0xff800000023a7808 */ /* 0x000fe40004000000 */
[----:B------:R-:W-:Y:S02]  /*9ca0*/  ISETP.GE.AND P6, PT, R8, R239, PT ;  /* 0x000000ef0800720c */ /* 0x000fe40003fc6270 */
[----:B------:R-:W-:-:S02]  /*9cb0*/  FSEL R2, R37, -INF , !P5 ;  /* 0xff80000025027808 */ /* 0x000fc40006800000 */
[----:B------:R-:W-:Y:S02]  /*9cc0*/  ISETP.GT.AND P0, PT, R237, R7, PT ;  /* 0x00000007ed00720c */ /* 0x000fe40003f04270 */
[----:B------:R-:W-:Y:S02]  /*9cd0*/  FSEL R56, R2, -INF , !P6 ;  /* 0xff80000002387808 */ /* 0x000fe40007000000 */
[----:B------:R-:W-:Y:S02]  /*9ce0*/  ISETP.GE.AND P5, PT, R7, R239, PT ;  /* 0x000000ef0700720c */ /* 0x000fe40003fa6270 */
[----:B------:R-:W-:Y:S02]  /*9cf0*/  FSEL R2, R32, -INF , !P0 ;  /* 0xff80000020027808 */ /* 0x000fe40004000000 */
[----:B------:R-:W-:Y:S02]  /*9d00*/  ISETP.GT.AND P6, PT, R237, R6, PT ;  /* 0x00000006ed00720c */ /* 0x000fe40003fc4270 */
[----:B------:R-:W-:-:S02]  /*9d10*/  FSEL R53, R2, -INF , !P5 ;  /* 0xff80000002357808 */ /* 0x000fc40006800000 */
[----:B------:R-:W-:Y:S02]  /*9d20*/  ISETP.GE.AND P0, PT, R6, R239, PT ;  /* 0x000000ef0600720c */ /* 0x000fe40003f06270 */
[----:B------:R-:W-:Y:S02]  /*9d30*/  FSEL R2, R33, -INF , !P6 ;  /* 0xff80000021027808 */ /* 0x000fe40007000000 */
[C---:B------:R-:W-:Y:S02]  /*9d40*/  ISETP.GT.AND P5, PT, R237.reuse, R5, PT ;  /* 0x00000005ed00720c */ /* 0x040fe40003fa4270 */
[----:B------:R-:W-:Y:S02]  /*9d50*/  FSEL R52, R2, -INF , !P0 ;  /* 0xff80000002347808 */ /* 0x000fe40004000000 */
[----:B------:R-:W-:Y:S02]  /*9d60*/  ISETP.GT.AND P6, PT, R237, R4, PT ;  /* 0x00000004ed00720c */ /* 0x000fe40003fc4270 */
[----:B------:R-:W-:-:S02]  /*9d70*/  ISETP.GT.AND P0, PT, R3, R20, PT ;  /* 0x000000140300720c */ /* 0x000fc40003f04270 */
[----:B------:R-:W-:Y:S02]  /*9d80*/  FSEL R12, R28, -INF , !P5 ;  /* 0xff8000001c0c7808 */ /* 0x000fe40006800000 */
[----:B------:R-:W-:Y:S02]  /*9d90*/  ISETP.GT.AND P5, PT, R3, R19, PT ;  /* 0x000000130300720c */ /* 0x000fe40003fa4270 */
[----:B------:R-:W-:Y:S02]  /*9da0*/  FSEL R2, R29, -INF , !P6 ;  /* 0xff8000001d027808 */ /* 0x000fe40007000000 */
[----:B------:R-:W-:Y:S02]  /*9db0*/  FSEL R22, R210, -INF , !P0 ;  /* 0xff800000d2167808 */ /* 0x000fe40004000000 */
[-C--:B------:R-:W-:Y:S02]  /*9dc0*/  ISETP.GE.AND P6, PT, R5, R239.reuse, PT ;  /* 0x000000ef0500720c */ /* 0x080fe40003fc6270 */
[----:B------:R-:W-:-:S02]  /*9dd0*/  ISETP.GE.AND P0, PT, R4, R239, PT ;  /* 0x000000ef0400720c */ /* 0x000fc40003f06270 */
[----:B------:R-:W-:Y:S02]  /*9de0*/  FSEL R21, R211, -INF , !P5 ;  /* 0xff800000d3157808 */ /* 0x000fe40006800000 */
[C---:B------:R-:W-:Y:S02]  /*9df0*/  ISETP.GT.AND P5, PT, R3.reuse, R18, PT ;  /* 0x000000120300720c */ /* 0x040fe40003fa4270 */
[----:B------:R-:W-:Y:S02]  /*9e00*/  FSEL R49, R12, -INF , !P6 ;  /* 0xff8000000c317808 */ /* 0x000fe40007000000 */
[----:B------:R-:W-:Y:S02]  /*9e10*/  FSEL R48, R2, -INF , !P0 ;  /* 0xff80000002307808 */ /* 0x000fe40004000000 */
[----:B------:R-:W-:Y:S02]  /*9e20*/  ISETP.GT.AND P0, PT, R3, R17, PT ;  /* 0x000000110300720c */ /* 0x000fe40003f04270 */
[----:B------:R-:W-:-:S02]  /*9e30*/  FSEL R12, R62, -INF , !P5 ;  /* 0xff8000003e0c7808 */ /* 0x000fc40006800000 */
[-C--:B------:R-:W-:Y:S02]  /*9e40*/  ISETP.GE.AND P5, PT, R19, R240.reuse, PT ;  /* 0x000000f01300720c */ /* 0x080fe40003fa6270 */
[----:B------:R-:W-:Y:S02]  /*9e50*/  ISETP.GE.AND P6, PT, R20, R240, PT ;  /* 0x000000f01400720c */ /* 0x000fe40003fc6270 */
[----:B------:R-:W-:Y:S02]  /*9e60*/  FSEL R2, R63, -INF , !P0 ;  /* 0xff8000003f027808 */ /* 0x000fe40004000000 */
[----:B------:R-:W-:Y:S02]  /*9e70*/  ISETP.GT.AND P0, PT, R3, R16, PT ;  /* 0x000000100300720c */ /* 0x000fe40003f04270 */
[----:B------:R-:W-:Y:S02]  /*9e80*/  FSEL R27, R21, -INF , !P5 ;  /* 0xff800000151b7808 */ /* 0x000fe40006800000 */
[----:B------:R-:W-:-:S02]  /*9e90*/  ISETP.GT.AND P5, PT, R3, R15, PT ;  /* 0x0000000f0300720c */ /* 0x000fc40003fa4270 */
[----:B------:R-:W-:Y:S02]  /*9ea0*/  FSEL R28, R22, -INF , !P6 ;  /* 0xff800000161c7808 */ /* 0x000fe40007000000 */
[----:B------:R-:W-:Y:S02]  /*9eb0*/  FSEL R22, R54, -INF , !P0 ;  /* 0xff80000036167808 */ /* 0x000fe40004000000 */
[-C--:B------:R-:W-:Y:S02]  /*9ec0*/  ISETP.GE.AND P6, PT, R18, R240.reuse, PT ;  /* 0x000000f01200720c */ /* 0x080fe40003fc6270 */
[----:B------:R-:W-:Y:S02]  /*9ed0*/  ISETP.GE.AND P0, PT, R17, R240, PT ;  /* 0x000000f01100720c */ /* 0x000fe40003f06270 */
[----:B------:R-:W-:Y:S02]  /*9ee0*/  FSEL R21, R55, -INF , !P5 ;  /* 0xff80000037157808 */ /* 0x000fe40006800000 */
[----:B------:R-:W-:-:S02]  /*9ef0*/  ISETP.GT.AND P5, PT, R3, R14, PT ;  /* 0x0000000e0300720c */ /* 0x000fc40003fa4270 */
[----:B------:R-:W-:Y:S02]  /*9f00*/  FSEL R33, R12, -INF , !P6 ;  /* 0xff8000000c217808 */ /* 0x000fe40007000000 */
[----:B------:R-:W-:Y:S02]  /*9f10*/  FSEL R36, R2, -INF , !P0 ;  /* 0xff80000002247808 */ /* 0x000fe40004000000 */
[----:B------:R-:W-:Y:S02]  /*9f20*/  ISETP.GT.AND P0, PT, R3, R13, PT ;  /* 0x0000000d0300720c */ /* 0x000fe40003f04270 */
[----:B------:R-:W-:Y:S02]  /*9f30*/  FSEL R12, R50, -INF , !P5 ;  /* 0xff800000320c7808 */ /* 0x000fe40006800000 */
[-C--:B------:R-:W-:Y:S02]  /*9f40*/  ISETP.GE.AND P5, PT, R15, R240.reuse, PT ;  /* 0x000000f00f00720c */ /* 0x080fe40003fa6270 */
[----:B------:R-:W-:-:S02]  /*9f50*/  ISETP.GE.AND P6, PT, R16, R240, PT ;  /* 0x000000f01000720c */ /* 0x000fc40003fc6270 */
[----:B------:R-:W-:Y:S02]  /*9f60*/  FSEL R2, R51, -INF , !P0 ;  /* 0xff80000033027808 */ /* 0x000fe40004000000 */
[----:B------:R-:W-:Y:S02]  /*9f70*/  ISETP.GT.AND P0, PT, R3, R11, PT ;  /* 0x0000000b0300720c */ /* 0x000fe40003f04270 */
[----:B------:R-:W-:Y:S02]  /*9f80*/  FSEL R44, R21, -INF , !P5 ;  /* 0xff800000152c7808 */ /* 0x000fe40006800000 */
[----:B------:R-:W-:Y:S02]  /*9f90*/  ISETP.GT.AND P5, PT, R3, R10, PT ;  /* 0x0000000a0300720c */ /* 0x000fe40003fa4270 */
[----:B------:R-:W-:Y:S02]  /*9fa0*/  FSEL R45, R22, -INF , !P6 ;  /* 0xff800000162d7808 */ /* 0x000fe40007000000 */
[----:B------:R-:W-:-:S02]  /*9fb0*/  FSEL R22, R46, -INF , !P0 ;  /* 0xff8000002e167808 */ /* 0x000fc40004000000 */
[-C--:B------:R-:W-:Y:S02]  /*9fc0*/  ISETP.GE.AND P6, PT, R14, R240.reuse, PT ;  /* 0x000000f00e00720c */ /* 0x080fe40003fc6270 */
[----:B------:R-:W-:Y:S02]  /*9fd0*/  ISETP.GE.AND P0, PT, R13, R240, PT ;  /* 0x000000f00d00720c */ /* 0x000fe40003f06270 */
[----:B------:R-:W-:Y:S02]  /*9fe0*/  FSEL R21, R47, -INF , !P5 ;  /* 0xff8000002f157808 */ /* 0x000fe40006800000 */
[----:B------:R-:W-:Y:S02]  /*9ff0*/  ISETP.GT.AND P5, PT, R3, R9, PT ;  /* 0x000000090300720c */ /* 0x000fe40003fa4270 */
[----:B------:R-:W-:Y:S02]  /*a000*/  FSEL R42, R12, -INF , !P6 ;  /* 0xff8000000c2a7808 */ /* 0x000fe40007000000 */
[----:B------:R-:W-:-:S02]  /*a010*/  FSEL R41, R2, -INF , !P0 ;  /* 0xff80000002297808 */ /* 0x000fc40004000000 */
[----:B------:R-:W-:Y:S02]  /*a020*/  ISETP.GT.AND P0, PT, R3, R8, PT ;  /* 0x000000080300720c */ /* 0x000fe40003f04270 */
[----:B------:R-:W-:Y:S02]  /*a030*/  FSEL R12, R38, -INF , !P5 ;  /* 0xff800000260c7808 */ /* 0x000fe40006800000 */
[-C--:B------:R-:W-:Y:S02]  /*a040*/  ISETP.GE.AND P5, PT, R10, R240.reuse, PT ;  /* 0x000000f00a00720c */ /* 0x080fe40003fa6270 */
[----:B------:R-:W-:Y:S02]  /*a050*/  FSEL R2, R39, -INF , !P0 ;  /* 0xff80000027027808 */ /* 0x000fe40004000000 */
[----:B------:R-:W-:Y:S02]  /*a060*/  ISETP.GE.AND P6, PT, R11, R240, PT ;  /* 0x000000f00b00720c */ /* 0x000fe40003fc6270 */
[----:B------:R-:W-:-:S02]  /*a070*/  ISETP.GT.AND P0, PT, R3, R7, PT ;  /* 0x000000070300720c */ /* 0x000fc40003f04270 */
[----:B------:R-:W-:Y:S02]  /*a080*/  FSEL R37, R21, -INF , !P5 ;  /* 0xff80000015257808 */ /* 0x000fe40006800000 */
[----:B------:R-:W-:Y:S02]  /*a090*/  ISETP.GT.AND P5, PT, R3, R6, PT ;  /* 0x000000060300720c */ /* 0x000fe40003fa4270 */
[----:B------:R-:W-:Y:S02]  /*a0a0*/  FSEL R38, R22, -INF , !P6 ;  /* 0xff80000016267808 */ /* 0x000fe40007000000 */
[----:B------:R-:W-:Y:S02]  /*a0b0*/  FSEL R23, R34, -INF , !P0 ;  /* 0xff80000022177808 */ /* 0x000fe40004000000 */
[----:B------:R-:W-:Y:S02]  /*a0c0*/  ISETP.GE.AND P0, PT, R8, R240, PT ;  /* 0x000000f00800720c */ /* 0x000fe40003f06270 */
[----:B------:R-:W-:-:S02]  /*a0d0*/  FSEL R22, R35, -INF , !P5 ;  /* 0xff80000023167808 */ /* 0x000fc40006800000 */
[----:B------:R-:W-:Y:S02]  /*a0e0*/  ISETP.GT.AND P5, PT, R3, R5, PT ;  /* 0x000000050300720c */ /* 0x000fe40003fa4270 */
[----:B------:R-:W-:Y:S02]  /*a0f0*/  ISETP.GE.AND P6, PT, R9, R240, PT ;  /* 0x000000f00900720c */ /* 0x000fe40003fc6270 */
[----:B------:R-:W-:Y:S01]  /*a100*/  FSEL R34, R2, -INF , !P0 ;  /* 0xff80000002227808 */ /* 0x000fe20004000000 */
[----:B------:R-:W-:Y:S01]  /*a110*/  VIADD R2, R237, 0x40 ;  /* 0x00000040ed027836 */ /* 0x000fe20000000000 */
[----:B------:R-:W-:Y:S02]  /*a120*/  ISETP.GT.AND P0, PT, R3, R4, PT ;  /* 0x000000040300720c */ /* 0x000fe40003f04270 */
[----:B------:R-:W-:Y:S02]  /*a130*/  FSEL R21, R30, -INF , !P5 ;  /* 0xff8000001e157808 */ /* 0x000fe40006800000 */
[----:B------:R-:W-:-:S02]  /*a140*/  ISETP.GE.AND P5, PT, R6, R240, PT ;  /* 0x000000f00600720c */ /* 0x000fc40003fa6270 */
[----:B------:R-:W-:Y:S02]  /*a150*/  FSEL R35, R12, -INF , !P6 ;  /* 0xff8000000c237808 */ /* 0x000fe40007000000 */
[----:B------:R-:W-:Y:S02]  /*a160*/  FSEL R12, R31, -INF , !P0 ;  /* 0xff8000001f0c7808 */ /* 0x000fe40004000000 */
[-C--:B------:R-:W-:Y:S02]  /*a170*/  ISETP.GE.AND P0, PT, R5, R240.reuse, PT ;  /* 0x000000f00500720c */ /* 0x080fe40003f06270 */
[----:B------:R-:W-:Y:S02]  /*a180*/  FSEL R31, R22, -INF , !P5 ;  /* 0xff800000161f7808 */ /* 0x000fe40006800000 */
[----:B------:R-:W-:Y:S02]  /*a190*/  ISETP.GE.AND P5, PT, R4, R240, PT ;  /* 0x000000f00400720c */ /* 0x000fe40003fa6270 */
[----:B------:R-:W-:-:S02]  /*a1a0*/  FSEL R30, R21, -INF , !P0 ;  /* 0xff800000151e7808 */ /* 0x000fc40004000000 */
[----:B------:R-:W-:Y:S02]  /*a1b0*/  ISETP.GT.AND P0, PT, R2, R20, PT ;  /* 0x000000140200720c */ /* 0x000fe40003f04270 */
[----:B------:R-:W-:Y:S02]  /*a1c0*/  FSEL R29, R12, -INF , !P5 ;  /* 0xff8000000c1d7808 */ /* 0x000fe40006800000 */
[----:B------:R-:W-:Y:S02]  /*a1d0*/  ISETP.GT.AND P5, PT, R2, R19, PT ;  /* 0x000000130200720c */ /* 0x000fe40003fa4270 */
[----:B------:R-:W-:Y:S02]  /*a1e0*/  ISETP.GE.AND P6, PT, R7, R240, PT ;  /* 0x000000f00700720c */ /* 0x000fe40003fc6270 */
[----:B------:R-:W-:Y:S02]  /*a1f0*/  FSEL R21, R220, -INF , !P0 ;  /* 0xff800000dc157808 */ /* 0x000fe40004000000 */
[----:B------:R-:W-:-:S02]  /*a200*/  ISETP.GE.AND P0, PT, R19, R238, PT ;  /* 0x000000ee1300720c */ /* 0x000fc40003f06270 */
[----:B------:R-:W-:Y:S02]  /*a210*/  FSEL R12, R221, -INF , !P5 ;  /* 0xff800000dd0c7808 */ /* 0x000fe40006800000 */
[----:B------:R-:W-:Y:S02]  /*a220*/  FSEL R32, R23, -INF , !P6 ;  /* 0xff80000017207808 */ /* 0x000fe40007000000 */
[----:B------:R-:W-:Y:S02]  /*a230*/  ISETP.GE.AND P6, PT, R20, R238, PT ;  /* 0x000000ee1400720c */ /* 0x000fe40003fc6270 */
[----:B------:R-:W-:Y:S02]  /*a240*/  ISETP.GT.AND P5, PT, R2, R18, PT ;  /* 0x000000120200720c */ /* 0x000fe40003fa4270 */
[----:B------:R-:W-:Y:S02]  /*a250*/  FSEL R23, R12, -INF , !P0 ;  /* 0xff8000000c177808 */ /* 0x000fe40004000000 */
[----:B------:R-:W-:-:S02]  /*a260*/  ISETP.GT.AND P0, PT, R2, R17, PT ;  /* 0x000000110200720c */ /* 0x000fc40003f04270 */
[----:B------:R-:W-:Y:S02]  /*a270*/  FSEL R24, R21, -INF , !P6 ;  /* 0xff80000015187808 */ /* 0x000fe40007000000 */
        /* <DEDUP_REMOVED lines=11> */
[----:B------:R-:W-:Y:S02]  /*a330*/  ISETP.GE.AND P6, PT, R16, R238, PT ;  /* 0x000000ee1000720c */ /* 0x000fe40003fc6270 */
[----:B------:R-:W-:Y:S02]  /*a340*/  ISETP.GT.AND P5, PT, R2, R14, PT ;  /* 0x0000000e0200720c */ /* 0x000fe40003fa4270 */
[----:B------:R-:W-:Y:S02]  /*a350*/  FSEL R209, R12, -INF , !P0 ;  /* 0xff8000000cd17808 */ /* 0x000fe40004000000 */
[----:B------:R-:W-:Y:S02]  /*a360*/  ISETP.GT.AND P0, PT, R2, R13, PT ;  /* 0x0000000d0200720c */ /* 0x000fe40003f04270 */
[----:B------:R-:W-:Y:S02]  /*a370*/  FSEL R210, R21, -INF , !P6 ;  /* 0xff80000015d27808 */ /* 0x000fe40007000000 */
[----:B------:R-:W-:-:S02]  /*a380*/  FSEL R21, R224, -INF , !P5 ;  /* 0xff800000e0157808 */ /* 0x000fc40006800000 */
[-C--:B------:R-:W-:Y:S02]  /*a390*/  ISETP.GE.AND P5, PT, R13, R238.reuse, PT ;  /* 0x000000ee0d00720c */ /* 0x080fe40003fa6270 */
        /* <DEDUP_REMOVED lines=27> */
[----:B------:R-:W-:Y:S01]  /*a550*/  FSEL R245, R12, -INF , !P0 ;  /* 0xff8000000cf57808 */ /* 0x000fe20004000000 */
[----:B------:R-:W-:Y:S01]  /*a560*/  VIADD R12, R237, 0x48 ;  /* 0x00000048ed0c7836 */ /* 0x000fe20000000000 */
        /* <DEDUP_REMOVED lines=10> */
[-C--:B------:R-:W-:Y:S02]  /*a610*/  ISETP.GE.AND P6, PT, R20, R241.reuse, PT ;  /* 0x000000f11400720c */ /* 0x080fe40003fc6270 */
[----:B------:R-:W-:Y:S02]  /*a620*/  FSEL R21, R222, -INF , !P0 ;  /* 0xff800000de157808 */ /* 0x000fe40004000000 */
[----:B------:R-:W-:-:S02]  /*a630*/  ISETP.GE.AND P0, PT, R19, R241, PT ;  /* 0x000000f11300720c */ /* 0x000fc40003f06270 */
[----:B------:R-:W-:Y:S02]  /*a640*/  FSEL R20, R223, -INF , !P5 ;  /* 0xff800000df147808 */ /* 0x000fe40006800000 */
[----:B------:R-:W-:Y:S02]  /*a650*/  FSEL R19, R21, -INF , !P6 ;  /* 0xff80000015137808 */ /* 0x000fe40007000000 */
[----:B------:R-:W-:Y:S02]  /*a660*/  ISETP.GT.AND P5, PT, R12, R18, PT ;  /* 0x000000120c00720c */ /* 0x000fe40003fa4270 */
[----:B------:R-:W-:Y:S02]  /*a670*/  ISETP.GE.AND P6, PT, R18, R241, PT ;  /* 0x000000f11200720c */ /* 0x000fe40003fc6270 */
[----:B------:R-:W-:Y:S02]  /*a680*/  FSEL R18, R20, -INF , !P0 ;  /* 0xff80000014127808 */ /* 0x000fe40004000000 */
[----:B------:R-:W-:-:S02]  /*a690*/  ISETP.GT.AND P0, PT, R12, R17, PT ;  /* 0x000000110c00720c */ /* 0x000fc40003f04270 */
[----:B------:R-:W-:Y:S02]  /*a6a0*/  FSEL R21, R246, -INF , !P5 ;  /* 0xff800000f6157808 */ /* 0x000fe40006800000 */
[-C--:B------:R-:W-:Y:S02]  /*a6b0*/  ISETP.GE.AND P5, PT, R17, R241.reuse, PT ;  /* 0x000000f11100720c */ /* 0x080fe40003fa6270 */
[----:B------:R-:W-:Y:S02]  /*a6c0*/  FSEL R20, R247, -INF , !P0 ;  /* 0xff800000f7147808 */ /* 0x000fe40004000000 */
[----:B------:R-:W-:Y:S02]  /*a6d0*/  FSEL R17, R21, -INF , !P6 ;  /* 0xff80000015117808 */ /* 0x000fe40007000000 */
[----:B------:R-:W-:Y:S02]  /*a6e0*/  ISETP.GT.AND P0, PT, R12, R16, PT ;  /* 0x000000100c00720c */ /* 0x000fe40003f04270 */
[----:B------:R-:W-:-:S02]  /*a6f0*/  ISETP.GE.AND P6, PT, R16, R241, PT ;  /* 0x000000f11000720c */ /* 0x000fc40003fc6270 */
[----:B------:R-:W-:Y:S02]  /*a700*/  FSEL R16, R20, -INF , !P5 ;  /* 0xff80000014107808 */ /* 0x000fe40006800000 */
[----:B------:R-:W-:Y:S02]  /*a710*/  ISETP.GT.AND P5, PT, R12, R15, PT ;  /* 0x0000000f0c00720c */ /* 0x000fe40003fa4270 */
[----:B------:R-:W-:Y:S02]  /*a720*/  FSEL R20, R250, -INF , !P0 ;  /* 0xff800000fa147808 */ /* 0x000fe40004000000 */
[----:B------:R-:W-:Y:S02]  /*a730*/  ISETP.GE.AND P0, PT, R15, R241, PT ;  /* 0x000000f10f00720c */ /* 0x000fe40003f06270 */
[----:B------:R-:W-:Y:S02]  /*a740*/  FSEL R15, R251, -INF , !P5 ;  /* 0xff800000fb0f7808 */ /* 0x000fe40006800000 */
[----:B------:R-:W-:-:S02]  /*a750*/  ISETP.GT.AND P5, PT, R12, R14, PT ;  /* 0x0000000e0c00720c */ /* 0x000fc40003fa4270 */
[----:B------:R-:W-:Y:S02]  /*a760*/  FSEL R137, R15, -INF , !P0 ;  /* 0xff8000000f897808 */ /* 0x000fe40004000000 */
[----:B------:R-:W-:Y:S02]  /*a770*/  FSEL R138, R20, -INF , !P6 ;  /* 0xff800000148a7808 */ /* 0x000fe40007000000 */
[----:B------:R-:W-:Y:S02]  /*a780*/  ISETP.GT.AND P0, PT, R12, R13, PT ;  /* 0x0000000d0c00720c */ /* 0x000fe40003f04270 */
[-C--:B------:R-:W-:Y:S02]  /*a790*/  ISETP.GE.AND P6, PT, R14, R241.reuse, PT ;  /* 0x000000f10e00720c */ /* 0x080fe40003fc6270 */
[----:B------:R-:W-:Y:S02]  /*a7a0*/  FSEL R14, R226, -INF , !P5 ;  /* 0xff800000e20e7808 */ /* 0x000fe40006800000 */
        /* <DEDUP_REMOVED lines=8> */
[----:B------:R-:W-:Y:S02]  /*a830*/  ISETP.GE.AND P0, PT, R10, R241, PT ;  /* 0x000000f10a00720c */ /* 0x000fe40003f06270 */
[----:B------:R-:W-:Y:S02]  /*a840*/  FSEL R10, R143, -INF , !P5 ;  /* 0xff8000008f0a7808 */ /* 0x000fe40006800000 */
[----:B------:R-:W-:Y:S02]  /*a850*/  FSEL R220, R11, -INF , !P6 ;  /* 0xff8000000bdc7808 */ /* 0x000fe40007000000 */
[----:B------:R-:W-:Y:S02]  /*a860*/  ISETP.GT.AND P6, PT, R12, R9, PT ;  /* 0x000000090c00720c */ /* 0x000fe40003fc4270 */
[----:B------:R-:W-:-:S02]  /*a870*/  ISETP.GE.AND P5, PT, R9, R241, PT ;  /* 0x000000f10900720c */ /* 0x000fc40003fa6270 */
[----:B------:R-:W-:Y:S02]  /*a880*/  FMNMX3.FTZ R9, R133, R40, R43, !PT ;  /* 0x0000002885097276 */ /* 0x000fe4000781002b */
[----:B------:R-:W-:Y:S02]  /*a890*/  FSEL R221, R10, -INF , !P0 ;  /* 0xff8000000add7808 */ /* 0x000fe40004000000 */
[----:B------:R-:W-:Y:S02]  /*a8a0*/  FMNMX3.FTZ R9, R9, R57, R59, !PT ;  /* 0x0000003909097276 */ /* 0x000fe4000781003b */
[----:B------:R-:W-:Y:S02]  /*a8b0*/  FSEL R10, R218, -INF , !P6 ;  /* 0xff800000da0a7808 */ /* 0x000fe40007000000 */
[----:B------:R-:W-:Y:S02]  /*a8c0*/  FMNMX3.FTZ R9, R9, R67, R66, !PT ;  /* 0x0000004309097276 */ /* 0x000fe40007810042 */
[----:B------:R-:W-:-:S02]  /*a8d0*/  ISETP.GT.AND P0, PT, R12, R8, PT ;  /* 0x000000080c00720c */ /* 0x000fc40003f04270 */
[----:B------:R-:W-:Y:S02]  /*a8e0*/  FMNMX3.FTZ R9, R9, R65, R64, !PT ;  /* 0x0000004109097276 */ /* 0x000fe40007810040 */
[----:B------:R-:W-:Y:S02]  /*a8f0*/  ISETP.GE.AND P6, PT, R8, R241, PT ;  /* 0x000000f10800720c */ /* 0x000fe40003fc6270 */
[----:B------:R-:W-:Y:S02]  /*a900*/  FMNMX3.FTZ R8, R9, R61, R60, !PT ;  /* 0x0000003d09087276 */ /* 0x000fe4000781003c */
[----:B------:R-:W-:Y:S02]  /*a910*/  FSEL R21, R219, -INF , !P0 ;  /* 0xff800000db157808 */ /* 0x000fe40004000000 */
[----:B------:R-:W-:Y:S02]  /*a920*/  FMNMX3.FTZ R8, R8, R58, R56, !PT ;  /* 0x0000003a08087276 */ /* 0x000fe40007810038 */
[----:B------:R-:W-:-:S02]  /*a930*/  FSEL R219, R10, -INF , !P5 ;  /* 0xff8000000adb7808 */ /* 0x000fc40006800000 */
[----:B------:R-:W-:Y:S02]  /*a940*/  FMNMX3.FTZ R13, R8, R53, R52, !PT ;  /* 0x00000035080d7276 */ /* 0x000fe40007810034 */
[----:B------:R-:W-:Y:S02]  /*a950*/  FMNMX3.FTZ R8, R135, R28, R27, !PT ;  /* 0x0000001c87087276 */ /* 0x000fe4000781001b */
[----:B------:R-:W-:Y:S02]  /*a960*/  ISETP.GT.AND P5, PT, R12, R7, PT ;  /* 0x000000070c00720c */ /* 0x000fe40003fa4270 */
[----:B------:R-:W-:Y:S02]  /*a970*/  FMNMX3.FTZ R20, R8, R33, R36, !PT ;  /* 0x0000002108147276 */ /* 0x000fe40007810024 */
[----:B------:R-:W-:Y:S01]  /*a980*/  FMNMX3.FTZ R13, R13, R49, R48, !PT ;  /* 0x000000310d0d7276 */ /* 0x000fe20007810030 */
[----:B------:R-:W-:Y:S08]  /*a990*/  BRA.U !UP0, `(.L_x_710) ;  /* 0x00000005087c7547 */ /* 0x000ff0000b800000 */
[----:B------:R-:W2:Y:S04]  /*a9a0*/  LDL R211, [R1+0x48] ;  /* 0x0000480001d37983 */ /* 0x000ea80000100800 */
[----:B------:R-:W3:Y:S01]  /*a9b0*/  LDL R252, [R1+0x44] ;  /* 0x0000440001fc7983 */ /* 0x000ee20000100800 */
[----:B------:R-:W-:Y:S01]  /*a9c0*/  UIADD3 UR6, UPT, UPT, UR21, -0x3, URZ ;  /* 0xfffffffd15067890 */ /* 0x000fe2000fffe0ff */
[----:B------:R-:W-:-:S03]  /*a9d0*/  IMAD.U32 R10, RZ, RZ, UR21 ;  /* 0x00000015ff0a7e24 */ /* 0x000fc6000f8e00ff */
[----:B------:R-:W-:Y:S01]  /*a9e0*/  UIMAD.WIDE.U32 UR22, UR6, UR10, URZ ;  /* 0x0000000a061672a5 */ /* 0x000fe2000f8e00ff */
[----:B------:R-:W-:-:S03]  /*a9f0*/  @!P1 VIADD R10, R10, 0xfffffffd ;  /* 0xfffffffd0a0a9836 */ /* 0x000fc60000000000 */
[----:B------:R-:W-:Y:S02]  /*aa00*/  UIMAD UR6, UR6, UR11, UR23 ;  /* 0x0000000b060672a4 */ /* 0x000fe4000f8e0217 */
[----:B------:R-:W-:Y:S01]  /*aa10*/  IMAD.U32 R14, RZ, RZ, UR22 ;  /* 0x00000016ff0e7e24 */ /* 0x000fe2000f8e00ff */
[----:B------:R-:W-:Y:S01]  /*aa20*/  ULEA UR5, UP0, UR22, UR30, 0x6 ;  /* 0x0000001e16057291 */ /* 0x000fe2000f8030ff */
[----:B------:R-:W-:Y:S02]  /*aa30*/  IMAD.U32 R9, RZ, RZ, UR22 ;  /* 0x00000016ff097e24 */ /* 0x000fe4000f8e00ff */
[----:B------:R-:W-:Y:S01]  /*aa40*/  IMAD.U32 R8, RZ, RZ, UR6 ;  /* 0x00000006ff087e24 */ /* 0x000fe2000f8e00ff */
[----:B------:R-:W-:Y:S01]  /*aa50*/  ULEA.HI.X UR6, UR22, UR17, UR6, 0x6, UP0 ;  /* 0x0000001116067291 */ /* 0x000fe200080f3406 */
[----:B--2---:R-:W-:-:S04]  /*aa60*/  @!P2 LEA R14, P0, R14, R211, 0x7 ;  /* 0x000000d30e0ea211 */ /* 0x004fc800078038ff */
[----:B---3--:R-:W-:Y:S01]  /*aa70*/  @!P2 LEA.HI.X R15, R9, R252, R8, 0x7, P0 ;  /* 0x000000fc090fa211 */ /* 0x008fe200000f3c08 */
[----:B------:R-:W-:-:S04]  /*aa80*/  @!P1 IMAD.WIDE.U32 R8, R10, UR10, RZ ;  /* 0x0000000a0a089c25 */ /* 0x000fc8000f8e00ff */
[----:B------:R-:W-:Y:S01]  /*aa90*/  @!P1 IMAD R9, R10, UR11, R9 ;  /* 0x0000000b0a099c24 */ /* 0x000fe2000f8e0209 */
[C---:B------:R-:W-:Y:S01]  /*aaa0*/  @!P1 LEA R10, P0, R8.reuse, R211, 0x7 ;  /* 0x000000d3080a9211 */ /* 0x040fe200078038ff */
[----:B------:R-:W-:Y:S01]  /*aab0*/  @!PT LDS RZ, [RZ] ;  /* 0x00000000fffff984 */ /* 0x000fe20000000800 */
[----:B------:R-:W-:Y:S01]  /*aac0*/  @!PT LDS RZ, [RZ] ;  /* 0x00000000fffff984 */ /* 0x000fe20000000800 */
[----:B------:R-:W-:Y:S01]  /*aad0*/  @!PT LDS RZ, [RZ] ;  /* 0x00000000fffff984 */ /* 0x000fe20000000800 */
[----:B------:R1:W-:Y:S03]  /*aae0*/  @!P2 LDGSTS.E.BYPASS.LTC128B.128 [R236+0x8000], desc[UR24][R14.64] ;  /* 0x080000000eecafae */ /* 0x0003e6000b981a18 */
[----:B------:R-:W-:Y:S01]  /*aaf0*/  @!P1 LEA.HI.X R11, R8, R252, R9, 0x7, P0 ;  /* 0x000000fc080b9211 */ /* 0x000fe200000f3c09 */
[----:B------:R2:W-:Y:S01]  /*ab00*/  @P2 STS.128 [R236+0x8000], RZ ;  /* 0x008000ffec002388 */ /* 0x0005e20000000c00 */
[----:B------:R-:W-:Y:S02]  /*ab10*/  IMAD.U32 R9, RZ, RZ, UR5 ;  /* 0x00000005ff097e24 */ /* 0x000fe4000f8e00ff */
[----:B------:R-:W-:Y:S01]  /*ab20*/  IMAD.U32 R8, RZ, RZ, UR6 ;  /* 0x00000006ff087e24 */ /* 0x000fe2000f8e00ff */
[----:B------:R-:W-:Y:S01]  /*ab30*/  @!PT LDS RZ, [RZ] ;  /* 0x00000000fffff984 */ /* 0x000fe20000000800 */
[----:B------:R-:W-:Y:S01]  /*ab40*/  @!PT LDS RZ, [RZ] ;  /* 0x00000000fffff984 */ /* 0x000fe20000000800 */
[----:B------:R-:W-:Y:S01]  /*ab50*/  @!PT LDS RZ, [RZ] ;  /* 0x00000000fffff984 */ /* 0x000fe20000000800 */
[----:B------:R3:W-:Y:S04]  /*ab60*/  @!P1 LDGSTS.E.BYPASS.LTC128B.128 [R236+0xa000], desc[UR24][R10.64+0x80] ;  /* 0x0a0000800aec9fae */ /* 0x0007e8000b981a18 */
[----:B------:R2:W-:Y:S01]  /*ab70*/  @P1 STS.128 [R236+0xa000], RZ ;  /* 0x00a000ffec001388 */ /* 0x0005e20000000c00 */
[----:B-1----:R-:W-:-:S02]  /*ab80*/  IMAD.U32 R14, RZ, RZ, UR5 ;  /* 0x00000005ff0e7e24 */ /* 0x002fc4000f8e00ff */
[----:B---3--:R-:W-:-:S05]  /*ab90*/  IMAD.U32 R10, RZ, RZ, UR5 ;  /* 0x00000005ff0a7e24 */ /* 0x008fca000f8e00ff */
[----:B------:R-:W-:-:S04]  /*aba0*/  @!P2 LEA R10, P0, R10, R211, 0x1 ;  /* 0x000000d30a0aa211 */ /* 0x000fc800078008ff */
[----:B------:R-:W-:Y:S01]  /*abb0*/  @!P2 LEA.HI.X R11, R9, R252, R8, 0x1, P0 ;  /* 0x000000fc090ba211 */ /* 0x000fe200000f0c08 */
[----:B------:R-:W-:Y:S02]  /*abc0*/  IMAD.U32 R8, RZ, RZ, UR5 ;  /* 0x00000005ff087e24 */ /* 0x000fe4000f8e00ff */
[----:B------:R-:W-:Y:S02]  /*abd0*/  IMAD.U32 R9, RZ, RZ, UR6 ;  /* 0x00000006ff097e24 */ /* 0x000fe4000f8e00ff */
[----:B------:R-:W-:Y:S01]  /*abe0*/  @!PT LDS RZ, [RZ] ;  /* 0x00000000fffff984 */ /* 0x000fe20000000800 */
[----:B------:R-:W-:Y:S01]  /*abf0*/  @!PT LDS RZ, [RZ] ;  /* 0x00000000fffff984 */ /* 0x000fe20000000800 */
[----:B------:R-:W-:Y:S01]  /*ac00*/  @!PT LDS RZ, [RZ] ;  /* 0x00000000fffff984 */ /* 0x000fe20000000800 */
[----:B------:R-:W-:Y:S01]  /*ac10*/  @!P2 LDGSTS.E.BYPASS.LTC128B.128 [R236+0x8800], desc[UR24][R10.64] ;  /* 0x088000000aecafae */ /* 0x000fe2000b981a18 */
[----:B------:R-:W-:-:S03]  /*ac20*/  @!P1 LEA R8, P0, R8, R211, 0x1 ;  /* 0x000000d308089211 */ /* 0x000fc600078008ff */
[----:B------:R2:W-:Y:S01]  /*ac30*/  @P2 STS.128 [R236+0x8800], RZ ;  /* 0x008800ffec002388 */ /* 0x0005e20000000c00 */
[----:B------:R-:W-:-:S05]  /*ac40*/  @!P1 LEA.HI.X R9, R14, R252, R9, 0x1, P0 ;  /* 0x000000fc0e099211 */ /* 0x000fca00000f0c09 */
[----:B------:R-:W-:Y:S01]  /*ac50*/  @!PT LDS RZ, [RZ] ;  /* 0x00000000fffff984 */ /* 0x000fe20000000800 */
[----:B------:R-:W-:Y:S01]  /*ac60*/  @!PT LDS RZ, [RZ] ;  /* 0x00000000fffff984 */ /* 0x000fe20000000800 */
[----:B------:R-:W-:Y:S01]  /*ac70*/  @!PT LDS RZ, [RZ] ;  /* 0x00000000fffff984 */ /* 0x000fe20000000800 */
[----:B------:R1:W-:Y:S04]  /*ac80*/  @!P1 LDGSTS.E.BYPASS.LTC128B.128 [R236+0xa800], desc[UR24][R8.64+0x80] ;  /* 0x0a80008008ec9fae */ /* 0x0003e8000b981a18 */
[----:B------:R2:W-:Y:S01]  /*ac90*/  @P1 STS.128 [R236+0xa800], RZ ;  /* 0x00a800ffec001388 */ /* 0x0005e20000000c00 */
[----:B-1----:R-:W-:Y:S02]  /*aca0*/  IMAD.U32 R8, RZ, RZ, UR30 ;  /* 0x0000001eff087e24 */ /* 0x002fe4000f8e00ff */
[----:B------:R-:W-:-:S03]  /*acb0*/  IMAD.U32 R9, RZ, RZ, UR17 ;  /* 0x00000011ff097e24 */ /* 0x000fc6000f8e00ff */
[----:B------:R-:W-:-:S04]  /*acc0*/  @!P2 IADD3 R8, P0, PT, R8, UR5, RZ ;  /* 0x000000050808ac10 */ /* 0x000fc8000ff1e0ff */
[----:B------:R-:W-:Y:S02]  /*acd0*/  @!P2 IADD3.X R9, PT, PT, R9, UR6, RZ, P0, !PT ;  /* 0x000000060909ac10 */ /* 0x000fe400087fe4ff */
[----:B------:R-:W-:-:S04]  /*ace0*/  @!P2 LEA R10, P0, R8, R211, 0x1 ;  /* 0x000000d3080aa211 */ /* 0x000fc800078008ff */
[----:B------:R-:W-:Y:S01]  /*acf0*/  @!P2 LEA.HI.X R11, R8, R252, R9, 0x1, P0 ;  /* 0x000000fc080ba211 */ /* 0x000fe200000f0c09 */
[----:B------:R-:W-:Y:S02]  /*ad00*/  IMAD.U32 R9, RZ, RZ, UR30 ;  /* 0x0000001eff097e24 */ /* 0x000fe4000f8e00ff */
[----:B------:R-:W-:Y:S02]  /*ad10*/  IMAD.U32 R8, RZ, RZ, UR17 ;  /* 0x00000011ff087e24 */ /* 0x000fe4000f8e00ff */
[----:B------:R-:W-:Y:S01]  /*ad20*/  @!PT LDS RZ, [RZ] ;  /* 0x00000000fffff984 */ /* 0x000fe20000000800 */
[----:B------:R-:W-:Y:S01]  /*ad30*/  @!PT LDS RZ, [RZ] ;  /* 0x00000000fffff984 */ /* 0x000fe20000000800 */
[----:B------:R-:W-:Y:S01]  /*ad40*/  @!PT LDS RZ, [RZ] ;  /* 0x00000000fffff984 */ /* 0x000fe20000000800 */
[----:B------:R1:W-:Y:S01]  /*ad50*/  @!P2 LDGSTS.E.BYPASS.LTC128B.128 [R236+0x9000], desc[UR24][R10.64] ;  /* 0x090000000aecafae */ /* 0x0003e2000b981a18 */
[----:B------:R-:W-:-:S03]  /*ad60*/  @!P1 IADD3 R9, P0, PT, R9, UR5, RZ ;  /* 0x0000000509099c10 */ /* 0x000fc6000ff1e0ff */
[----:B------:R2:W-:Y:S01]  /*ad70*/  @P2 STS.128 [R236+0x9000], RZ ;  /* 0x009000ffec002388 */ /* 0x0005e20000000c00 */
[----:B------:R-:W-:Y:S02]  /*ad80*/  @!P1 IADD3.X R14, PT, PT, R8, UR6, RZ, P0, !PT ;  /* 0x00000006080e9c10 */ /* 0x000fe400087fe4ff */
[----:B------:R-:W-:-:S04]  /*ad90*/  @!P1 LEA R8, P0, R9, R211, 0x1 ;  /* 0x000000d309089211 */ /* 0x000fc800078008ff */
[----:B------:R-:W-:Y:S01]  /*ada0*/  @!P1 LEA.HI.X R9, R9, R252, R14, 0x1, P0 ;  /* 0x000000fc09099211 */ /* 0x000fe200000f0c0e */
[----:B------:R-:W-:-:S04]  /*adb0*/  IMAD.U32 R14, RZ, RZ, UR10 ;  /* 0x0000000aff0e7e24 */ /* 0x000fc8000f8e00ff */
[----:B------:R-:W-:Y:S01]  /*adc0*/  @!PT LDS RZ, [RZ] ;  /* 0x00000000fffff984 */ /* 0x000fe20000000800 */
[----:B------:R-:W-:Y:S01]  /*add0*/  @!PT LDS RZ, [RZ] ;  /* 0x00000000fffff984 */ /* 0x000fe20000000800 */
[----:B------:R-:W-:Y:S01]  /*ade0*/  @!PT LDS RZ, [RZ] ;  /* 0x00000000fffff984 */ /* 0x000fe20000000800 */
[----:B------:R3:W-:Y:S04]  /*adf0*/  @!P1 LDGSTS.E.BYPASS.LTC128B.128 [R236+0xb000], desc[UR24][R8.64+0x80] ;  /* 0x0b00008008ec9fae */ /* 0x0007e8000b981a18 */
[----:B------:R2:W-:Y:S01]  /*ae00*/  @P1 STS.128 [R236+0xb000], RZ ;  /* 0x00b000ffec001388 */ /* 0x0005e20000000c00 */
[----:B-1----:R-:W-:Y:S02]  /*ae10*/  IMAD.U32 R10, RZ, RZ, UR10 ;  /* 0x0000000aff0a7e24 */ /* 0x002fe4000f8e00ff */
[----:B---3--:R-:W-:Y:S02]  /*ae20*/  IMAD.U32 R8, RZ, RZ, UR10 ;  /* 0x0000000aff087e24 */ /* 0x008fe4000f8e00ff */
[----:B------:R-:W-:-:S03]  /*ae30*/  IMAD.U32 R9, RZ, RZ, UR11 ;  /* 0x0000000bff097e24 */ /* 0x000fc6000f8e00ff */
[----:B------:R-:W-:-:S04]  /*ae40*/  @!P2 LEA R8, P0, R8, UR5, 0x5 ;  /* 0x000000050808ac11 */ /* 0x000fc8000f8028ff */
[----:B------:R-:W-:Y:S02]  /*ae50*/  @!P2 LEA.HI.X R9, R10, UR6, R9, 0x5, P0 ;  /* 0x000000060a09ac11 */ /* 0x000fe400080f2c09 */
        /* <DEDUP_REMOVED lines=8> */
[----:B------:R-:W-:-:S03]  /*aee0*/  @!P1 LEA R9, P0, R9, UR5, 0x5 ;  /* 0x0000000509099c11 */ /* 0x000fc6000f8028ff */
[----:B------:R2:W-:Y:S01]  /*aef0*/  @P2 STS.128 [R236+0x9800], RZ ;  /* 0x009800ffec002388 */ /* 0x0005e20000000c00 */
[----:B------:R-:W-:Y:S02]  /*af00*/  @!P1 LEA.HI.X R14, R14, UR6, R8, 0x5, P0 ;  /* 0x000000060e0e9c11 */ /* 0x000fe400080f2c08 */
[----:B------:R-:W-:-:S04]  /*af10*/  @!P1 LEA R8, P0, R9, R211, 0x1 ;  /* 0x000000d309089211 */ /* 0x000fc800078008ff */
[----:B------:R-:W-:-:S05]  /*af20*/  @!P1 LEA.HI.X R9, R9, R252, R14, 0x1, P0 ;  /* 0x000000fc09099211 */ /* 0x000fca00000f0c0e */
[----:B------:R-:W-:Y:S01]  /*af30*/  @!PT LDS RZ, [RZ] ;  /* 0x00000000fffff984 */ /* 0x000fe20000000800 */
[----:B------:R-:W-:Y:S01]  /*af40*/  @!PT LDS RZ, [RZ] ;  /* 0x00000000fffff984 */ /* 0x000fe20000000800 */
[----:B------:R-:W-:Y:S01]  /*af50*/  @!PT LDS RZ, [RZ] ;  /* 0x00000000fffff984 */ /* 0x000fe20000000800 */
[----:B------:R2:W-:Y:S04]  /*af60*/  @!P1 LDGSTS.E.BYPASS.LTC128B.128 [R236+0xb800], desc[UR24][R8.64+0x80] ;  /* 0x0b80008008ec9fae */ /* 0x0005e8000b981a18 */
[----:B------:R2:W-:Y:S04]  /*af70*/  @P1 STS.128 [R236+0xb800], RZ ;  /* 0x00b800ffec001388 */ /* 0x0005e80000000c00 */
[----:B------:R-:W0:Y:S02]  /*af80*/  LDGDEPBAR ;  /* 0x00000000000079af */ /* 0x000e240000000000 */
.L_x_710:
[----:B--2---:R-:W2:Y:S04]  /*af90*/  LDL.LU R8, [R1] ;  /* 0x0000000001087983 */ /* 0x004ea80000300800 */
[----:B------:R-:W1:Y:S01]  /*afa0*/  SHFL.BFLY PT, R10, R13, 0x2, 0x1f ;  /* 0x0c401f000d0a7f89 */ /* 0x000e6200000e0000 */
[----:B------:R-:W-:Y:S01]  /*afb0*/  ISETP.GE.AND P0, PT, R7, R241, PT ;  /* 0x000000f10700720c */ /* 0x000fe20003f06270 */
[----:B------:R-:W3:Y:S02]  /*afc0*/  LDCU UR6, c[0x0][0x45c] ;  /* 0x00008b80ff0677ac */ /* 0x000ee40008000800 */
[----:B------:R-:W4:Y:S04]  /*afd0*/  LDL.LU R9, [R1+0x4] ;  /* 0x0000040001097983 */ /* 0x000f280000300800 */
[----:B------:R-:W5:Y:S04]  /*afe0*/  LDL.LU R14, [R1+0x8] ;  /* 0x00000800010e7983 */ /* 0x000f680000300800 */
[----:B------:R-:W3:Y:S01]  /*aff0*/  LDL.LU R15, [R1+0xc] ;  /* 0x00000c00010f7983 */ /* 0x000ee20000300800 */
[----:B------:R-:W-:-:S02]  /*b000*/  FMNMX3.FTZ R7, R20, R45, R44, !PT ;  /* 0x0000002d14077276 */ /* 0x000fc4000781002c */
[----:B------:R-:W-:Y:S02]  /*b010*/  FSEL R143, R21, -INF , !P6 ;  /* 0xff800000158f7808 */ /* 0x000fe40007000000 */
[----:B------:R-:W-:Y:S02]  /*b020*/  FMNMX3.FTZ R7, R7, R42, R41, !PT ;  /* 0x0000002a07077276 */ /* 0x000fe40007810029 */
[----:B------:R-:W-:Y:S02]  /*b030*/  ISETP.GT.AND P6, PT, R12, R6, PT ;  /* 0x000000060c00720c */ /* 0x000fe40003fc4270 */
[----:B------:R-:W-:Y:S02]  /*b040*/  FMNMX3.FTZ R7, R7, R38, R37, !PT ;  /* 0x0000002607077276 */ /* 0x000fe40007810025 */
[----:B--2---:R-:W-:Y:S02]  /*b050*/  FSEL R8, R8, -INF , !P5 ;  /* 0xff80000008087808 */ /* 0x004fe40006800000 */
[----:B------:R-:W-:-:S02]  /*b060*/  ISETP.GE.AND P5, PT, R6, R241, PT ;  /* 0x000000f10600720c */ /* 0x000fc40003fa6270 */
[----:B------:R-:W-:Y:S02]  /*b070*/  FMNMX3.FTZ R6, R7, R35, R34, !PT ;  /* 0x0000002307067276 */ /* 0x000fe40007810022 */
[----:B------:R-:W-:Y:S02]  /*b080*/  FSEL R55, R8, -INF , !P0 ;  /* 0xff80000008377808 */ /* 0x000fe40004000000 */
[----:B----4-:R-:W-:Y:S02]  /*b090*/  FSEL R9, R9, -INF , !P6 ;  /* 0xff80000009097808 */ /* 0x010fe40007000000 */
[----:B------:R-:W-:Y:S02]  /*b0a0*/  FMNMX3.FTZ R6, R6, R32, R31, !PT ;  /* 0x0000002006067276 */ /* 0x000fe4000781001f */
[----:B------:R-:W-:Y:S02]  /*b0b0*/  ISETP.GT.AND P6, PT, R12, R5, PT ;  /* 0x000000050c00720c */ /* 0x000fe40003fc4270 */
[----:B------:R-:W-:-:S02]  /*b0c0*/  ISETP.GE.AND P0, PT, R5, R241, PT ;  /* 0x000000f10500720c */ /* 0x000fc40003f06270 */
[----:B-1----:R-:W-:Y:S02]  /*b0d0*/  FMNMX.FTZ R5, R13, R10, !PT ;  /* 0x0000000a0d057209 */ /* 0x002fe40007810000 */
[----:B------:R-:W-:Y:S02]  /*b0e0*/  FMNMX3.FTZ R6, R6, R30, R29, !PT ;  /* 0x0000001e06067276 */ /* 0x000fe4000781001d */
[----:B------:R-:W-:Y:S01]  /*b0f0*/  FMNMX3.FTZ R7, R136, R24, R23, !PT ;  /* 0x0000001888077276 */ /* 0x000fe20007810017 */
[----:B------:R-:W1:Y:S01]  /*b100*/  SHFL.BFLY PT, R11, R5, 0x1, 0x1f ;  /* 0x0c201f00050b7f89 */ /* 0x000e6200000e0000 */
[----:B------:R-:W-:Y:S02]  /*b110*/  FSEL R63, R9, -INF , !P5 ;  /* 0xff800000093f7808 */ /* 0x000fe40006800000 */
[----:B------:R-:W-:Y:S01]  /*b120*/  FMNMX3.FTZ R7, R7, R25, R26, !PT ;  /* 0x0000001907077276 */ /* 0x000fe2000781001a */
[----:B------:R-:W2:Y:S01]  /*b130*/  SHFL.BFLY PT, R10, R6, 0x2, 0x1f ;  /* 0x0c401f00060a7f89 */ /* 0x000ea200000e0000 */
[----:B-----5:R-:W-:-:S02]  /*b140*/  FSEL R9, R14, -INF , !P6 ;  /* 0xff8000000e097808 */ /* 0x020fc40007000000 */
[----:B------:R-:W-:Y:S02]  /*b150*/  FMNMX3.FTZ R7, R7, R210, R209, !PT ;  /* 0x000000d207077276 */ /* 0x000fe400078100d1 */
[----:B------:R-:W-:Y:S02]  /*b160*/  ISETP.GT.AND P5, PT, R12, R4, PT ;  /* 0x000000040c00720c */ /* 0x000fe40003fa4270 */
[----:B------:R-:W-:Y:S02]  /*b170*/  FMNMX3.FTZ R7, R7, R208, R139, !PT ;  /* 0x000000d007077276 */ /* 0x000fe4000781008b */
[----:B------:R-:W-:Y:S02]  /*b180*/  ISETP.GE.AND P6, PT, R4, R241, PT ;  /* 0x000000f10400720c */ /* 0x000fe40003fc6270 */
[----:B------:R-:W-:Y:S02]  /*b190*/  FMNMX3.FTZ R7, R7, R242, R235, !PT ;  /* 0x000000f207077276 */ /* 0x000fe400078100eb */
[----:B------:R-:W-:-:S02]  /*b1a0*/  FMNMX3.FTZ R4, R134, R19, R18, !PT ;  /* 0x0000001386047276 */ /* 0x000fc40007810012 */
[----:B------:R-:W-:Y:S02]  /*b1b0*/  FMNMX3.FTZ R8, R7, R225, R224, !PT ;  /* 0x000000e107087276 */ /* 0x000fe400078100e0 */
[----:B------:R-:W-:Y:S02]  /*b1c0*/  FMNMX3.FTZ R4, R4, R17, R16, !PT ;  /* 0x0000001104047276 */ /* 0x000fe40007810010 */
[----:B-1----:R-:W-:Y:S02]  /*b1d0*/  FMNMX.FTZ R14, R5, R11, !PT ;  /* 0x0000000b050e7209 */ /* 0x002fe40007810000 */
[----:B------:R-:W-:Y:S02]  /*b1e0*/  FMNMX3.FTZ R4, R4, R138, R137, !PT ;  /* 0x0000008a04047276 */ /* 0x000fe40007810089 */
[----:B--2---:R-:W-:Y:S01]  /*b1f0*/  FMNMX.FTZ R7, R6, R10, !PT ;  /* 0x0000000a06077209 */ /* 0x004fe20007810000 */
[----:B------:R-:W-:Y:S01]  /*b200*/  STL [R1+0x3c], R14 ;  /* 0x00003c0e01007387 */ /* 0x000fe20000100800 */
[----:B------:R-:W-:-:S02]  /*b210*/  FMNMX3.FTZ R6, R8, R244, R245, !PT ;  /* 0x000000f408067276 */ /* 0x000fc400078100f5 */
[----:B---3--:R-:W-:Y:S02]  /*b220*/  FSEL R8, R15, -INF , !P5 ;  /* 0xff8000000f087808 */ /* 0x008fe40006800000 */
[----:B------:R-:W2:Y:S01]  /*b230*/  LDL.LU R15, [R1+0x2c] ;  /* 0x00002c00010f7983 */ /* 0x000ea20000300800 */
[----:B------:R-:W-:-:S04]  /*b240*/  FMNMX3.FTZ R4, R4, R132, R47, !PT ;  /* 0x0000008404047276 */ /* 0x000fc8000781002f */
[----:B------:R-:W-:Y:S02]  /*b250*/  FMNMX3.FTZ R5, R4, R220, R221, !PT ;  /* 0x000000dc04057276 */ /* 0x000fe400078100dd */
[----:B------:R-:W-:Y:S02]  /*b260*/  FMNMX3.FTZ R4, R6, R243, R234, !PT ;  /* 0x000000f306047276 */ /* 0x000fe400078100ea */
[----:B------:R-:W-:-:S03]  /*b270*/  FSEL R62, R9, -INF , !P0 ;  /* 0xff800000093e7808 */ /* 0x000fc60004000000 */
[----:B------:R-:W-:Y:S04]  /*b280*/  SHFL.BFLY PT, R9, R4, 0x2, 0x1f ;  /* 0x0c401f0004097f89 */ /* 0x000fe800000e0000 */
[----:B------:R-:W1:Y:S01]  /*b290*/  SHFL.BFLY PT, R11, R7, 0x1, 0x1f ;  /* 0x0c201f00070b7f89 */ /* 0x000e6200000e0000 */
[----:B------:R-:W-:Y:S01]  /*b2a0*/  FMNMX3.FTZ R6, R5, R219, R143, !PT ;  /* 0x000000db05067276 */ /* 0x000fe2000781008f */
[C---:B------:R-:W-:Y:S01]  /*b2b0*/  FMUL.FTZ R5, R14.reuse, UR6 ;  /* 0x000000060e057c20 */ /* 0x040fe20008410000 */
[----:B------:R-:W-:Y:S02]  /*b2c0*/  FSETP.NEU.FTZ.AND P0, PT, R14, -INF , PT ;  /* 0xff8000000e00780b */ /* 0x000fe40003f1d000 */
[----:B------:R-:W-:Y:S02]  /*b2d0*/  FSEL R46, R8, -INF , !P6 ;  /* 0xff800000082e7808 */ /* 0x000fe40007000000 */
[----:B------:R-:W-:-:S02]  /*b2e0*/  FMNMX3.FTZ R6, R6, R55, R63, !PT ;  /* 0x0000003706067276 */ /* 0x000fc4000781003f */
[----:B------:R-:W-:Y:S02]  /*b2f0*/  FSEL R5, R5, RZ, P0 ;  /* 0x000000ff05057208 */ /* 0x000fe40000000000 */
[----:B------:R-:W-:-:S03]  /*b300*/  FMNMX3.FTZ R8, R6, R62, R46, !PT ;  /* 0x0000003e06087276 */ /* 0x000fc6000781002e */
[----:B------:R-:W-:-:S04]  /*b310*/  FFMA.FTZ R6, R40, UR6, -R5 ;  /* 0x0000000628067c23 */ /* 0x000fc80008010805 */
[----:B------:R3:W-:Y:S01]  /*b320*/  MUFU.EX2 R20, R6 ;  /* 0x0000000600147308 */ /* 0x0007e20000000800 */
[----:B-1----:R-:W-:Y:S02]  /*b330*/  FMNMX.FTZ R13, R7, R11, !PT ;  /* 0x0000000b070d7209 */ /* 0x002fe40007810000 */
[----:B---3--:R-:W-:-:S05]  /*b340*/  FMNMX.FTZ R6, R4, R9, !PT ;  /* 0x0000000904067209 */ /* 0x008fca0007810000 */
[----:B------:R-:W1:Y:S01]  /*b350*/  SHFL.BFLY PT, R11, R6, 0x1, 0x1f ;  /* 0x0c201f00060b7f89 */ /* 0x000e6200000e0000 */
[----:B------:R-:W-:-:S04]  /*b360*/  FFMA.FTZ R4, R43, UR6, -R5 ;  /* 0x000000062b047c23 */ /* 0x000fc80008010805 */
[----:B------:R3:W-:Y:S01]  /*b370*/  MUFU.EX2 R50, R4 ;  /* 0x0000000400327308 */ /* 0x0007e20000000800 */
[----:B------:R-:W-:Y:S01]  /*b380*/  FSETP.NEU.FTZ.AND P6, PT, R13, -INF , PT ;  /* 0xff8000000d00780b */ /* 0x000fe20003fdd000 */
[----:B------:R-:W4:Y:S01]  /*b390*/  SHFL.BFLY PT, R10, R8, 0x2, 0x1f ;  /* 0x0c401f00080a7f89 */ /* 0x000f2200000e0000 */
[--C-:B------:R-:W-:Y:S01]  /*b3a0*/  FFMA.FTZ R7, R59, UR6, -R5.reuse ;  /* 0x000000063b077c23 */ /* 0x100fe20008010805 */
[----:B---3--:R-:W-:-:S04]  /*b3b0*/  FFMA.FTZ R4, R57, UR6, -R5 ;  /* 0x0000000639047c23 */ /* 0x008fc80008010805 */
[----:B------:R3:W5:Y:S01]  /*b3c0*/  MUFU.EX2 R51, R4 ;  /* 0x0000000400337308 */ /* 0x0007620000000800 */
[----:B-1----:R-:W-:Y:S01]  /*b3d0*/  FMNMX.FTZ R59, R6, R11, !PT ;  /* 0x0000000b063b7209 */ /* 0x002fe20007810000 */
[----:B---3--:R-:W-:-:S05]  /*b3e0*/  FMUL.FTZ R4, R13, UR6 ;  /* 0x000000060d047c20 */ /* 0x008fca0008410000 */
[----:B------:R-:W-:-:S05]  /*b3f0*/  FSEL R4, R4, RZ, P6 ;  /* 0x000000ff04047208 */ /* 0x000fca0003000000 */
[----:B------:R-:W-:-:S04]  /*b400*/  FFMA.FTZ R6, R33, UR6, -R4 ;  /* 0x0000000621067c23 */ /* 0x000fc80008010804 */
[----:B------:R-:W-:Y:S08]  /*b410*/  MUFU.EX2 R54, R6 ;  /* 0x0000000600367308 */ /* 0x000ff00000000800 */
[----:B------:R4:W-:Y:S01]  /*b420*/  MUFU.EX2 R39, R7 ;  /* 0x0000000700277308 */ /* 0x0009e20000000800 */
[----:B------:R-:W-:Y:S01]  /*b430*/  STL [R1+0x38], R13 ;  /* 0x0000380d01007387 */ /* 0x000fe20000100800 */
[----:B----4-:R-:W-:Y:S01]  /*b440*/  FMNMX.FTZ R7, R8, R10, !PT ;  /* 0x0000000a08077209 */ /* 0x010fe20007810000 */
[----:B------:R-:W-:-:S04]  /*b450*/  FFMA.FTZ R8, R28, UR6, -R4 ;  /* 0x000000061c087c23 */ /* 0x000fc80008010804 */
[----:B------:R-:W1:Y:S01]  /*b460*/  SHFL.BFLY PT, R9, R7, 0x1, 0x1f ;  /* 0x0c201f0007097f89 */ /* 0x000e6200000e0000 */
[----:B------:R3:W-:Y:S01]  /*b470*/  MUFU.EX2 R10, R8 ;  /* 0x00000008000a7308 */ /* 0x0007e20000000800 */
[----:B------:R-:W-:Y:S02]  /*b480*/  FSETP.NEU.FTZ.AND P5, PT, R59, -INF , PT ;  /* 0xff8000003b00780b */ /* 0x000fe40003fbd000 */
[----:B------:R-:W-:Y:S04]  /*b490*/  STL [R1+0x34], R59 ;  /* 0x0000343b01007387 */ /* 0x000fe80000100800 */
[----:B------:R-:W4:Y:S01]  /*b4a0*/  LDL.LU R40, [R1+0x74] ;  /* 0x0000740001287983 */ /* 0x000f220000300800 */
[----:B---3--:R-:W-:Y:S01]  /*b4b0*/  FFMA.FTZ R8, R27, UR6, -R4 ;  /* 0x000000061b087c23 */ /* 0x008fe20008010804 */
[----:B------:R-:W-:Y:S01]  /*b4c0*/  MOV R27, R14 ;  /* 0x0000000e001b7202 */ /* 0x000fe20000000f00 */
[----:B------:R-:W-:-:S05]  /*b4d0*/  FMUL.FTZ R14, R59, UR6 ;  /* 0x000000063b0e7c20 */ /* 0x000fca0008410000 */
[----:B------:R-:W-:Y:S02]  /*b4e0*/  FSEL R14, R14, RZ, P5 ;  /* 0x000000ff0e0e7208 */ /* 0x000fe40002800000 */
[----:B-1----:R-:W-:Y:S01]  /*b4f0*/  FMNMX.FTZ R11, R7, R9, !PT ;  /* 0x00000009070b7209 */ /* 0x002fe20007810000 */
[----:B------:R1:W-:Y:S01]  /*b500*/  MUFU.EX2 R43, R8 ;  /* 0x00000008002b7308 */ /* 0x0003e20000000800 */
[--C-:B------:R-:W-:Y:S01]  /*b510*/  FFMA.FTZ R217, R66, UR6, -R5.reuse ;  /* 0x0000000642d97c23 */ /* 0x100fe20008010805 */
[----:B------:R-:W-:Y:S01]  /*b520*/  MOV R9, R13 ;  /* 0x0000000d00097202 */ /* 0x000fe20000000f00 */
[--C-:B------:R-:W-:Y:S01]  /*b530*/  FFMA.FTZ R218, R67, UR6, -R5.reuse ;  /* 0x0000000643da7c23 */ /* 0x100fe20008010805 */
[--C-:B------:R-:W-:Y:S01]  /*b540*/  FFMA.FTZ R216, R65, UR6, -R5.reuse ;  /* 0x0000000641d87c23 */ /* 0x100fe20008010805 */
[--C-:B------:R-:W-:Y:S01]  /*b550*/  FFMA.FTZ R211, R64, UR6, -R5.reuse ;  /* 0x0000000640d37c23 */ /* 0x100fe20008010805 */
[--C-:B------:R-:W-:Y:S01]  /*b560*/  FFMA.FTZ R249, R61, UR6, -R5.reuse ;  /* 0x000000063df97c23 */ /* 0x100fe20008010805 */
[--C-:B------:R-:W-:Y:S01]  /*b570*/  FFMA.FTZ R248, R60, UR6, -R5.reuse ;  /* 0x000000063cf87c23 */ /* 0x100fe20008010805 */
[--C-:B------:R-:W-:Y:S01]  /*b580*/  FFMA.FTZ R247, R58, UR6, -R5.reuse ;  /* 0x000000063af77c23 */ /* 0x100fe20008010805 */
[--C-:B------:R-:W-:Y:S01]  /*b590*/  FFMA.FTZ R246, R56, UR6, -R5.reuse ;  /* 0x0000000638f67c23 */ /* 0x100fe20008010805 */
[----:B------:R-:W-:Y:S01]  /*b5a0*/  FFMA.FTZ R22, R48, UR6, -R5 ;  /* 0x0000000630167c23 */ /* 0x000fe20008010805 */
[----:B------:R-:W-:Y:S01]  /*b5b0*/  FMUL.FTZ R13, R11, UR6 ;  /* 0x000000060b0d7c20 */ /* 0x000fe20008410000 */
[----:B-1----:R-:W-:-:S04]  /*b5c0*/  FFMA.FTZ R8, R36, UR6, -R4 ;  /* 0x0000000624087c23 */ /* 0x002fc80008010804 */
[----:B------:R1:W-:Y:S01]  /*b5d0*/  MUFU.EX2 R33, R8 ;  /* 0x0000000800217308 */ /* 0x0003e20000000800 */
[--C-:B------:R-:W-:Y:S01]  /*b5e0*/  FFMA.FTZ R142, R45, UR6, -R4.reuse ;  /* 0x000000062d8e7c23 */ /* 0x100fe20008010804 */
[--C-:B------:R-:W-:Y:S01]  /*b5f0*/  FFMA.FTZ R141, R44, UR6, -R4.reuse ;  /* 0x000000062c8d7c23 */ /* 0x100fe20008010804 */
[--C-:B------:R-:W-:Y:S01]  /*b600*/  FFMA.FTZ R140, R42, UR6, -R4.reuse ;  /* 0x000000062a8c7c23 */ /* 0x100fe20008010804 */
[--C-:B------:R-:W-:Y:S01]  /*b610*/  FFMA.FTZ R227, R38, UR6, -R4.reuse ;  /* 0x0000000626e37c23 */ /* 0x100fe20008010804 */
[--C-:B------:R-:W-:Y:S01]  /*b620*/  FFMA.FTZ R226, R37, UR6, -R4.reuse ;  /* 0x0000000625e27c23 */ /* 0x100fe20008010804 */
[--C-:B------:R-:W-:Y:S01]  /*b630*/  FFMA.FTZ R223, R35, UR6, -R4.reuse ;  /* 0x0000000623df7c23 */ /* 0x100fe20008010804 */
[--C-:B------:R-:W-:Y:S01]  /*b640*/  FFMA.FTZ R222, R34, UR6, -R4.reuse ;  /* 0x0000000622de7c23 */ /* 0x100fe20008010804 */
[----:B-1----:R-:W-:Y:S01]  /*b650*/  FFMA.FTZ R8, R53, UR6, -R5 ;  /* 0x0000000635087c23 */ /* 0x002fe20008010805 */
[--C-:B------:R-:W-:Y:S01]  /*b660*/  FFMA.FTZ R21, R32, UR6, -R4.reuse ;  /* 0x0000000620157c23 */ /* 0x100fe20008010804 */
[--C-:B------:R-:W-:Y:S01]  /*b670*/  FFMA.FTZ R252, R31, UR6, -R4.reuse ;  /* 0x000000061ffc7c23 */ /* 0x100fe20008010804 */
[--C-:B------:R-:W-:Y:S01]  /*b680*/  FFMA.FTZ R251, R30, UR6, -R4.reuse ;  /* 0x000000061efb7c23 */ /* 0x100fe20008010804 */
[----:B------:R-:W-:Y:S01]  /*b690*/  FFMA.FTZ R250, R29, UR6, -R4 ;  /* 0x000000061dfa7c23 */ /* 0x000fe20008010804 */
[----:B--2---:R-:W-:-:S02]  /*b6a0*/  LOP3.LUT R6, R15, 0x8, R230, 0x78, !PT ;  /* 0x000000080f067812 */ /* 0x004fc400078e78e6 */
[----:B------:R-:W1:Y:S02]  /*b6b0*/  S2R R15, SR_TID.X ;  /* 0x00000000000f7919 */ /* 0x000e640000002100 */
[----:B-1----:R-:W-:-:S04]  /*b6c0*/  SHF.L.U32 R15, R15, 0x6, RZ ;  /* 0x000000060f0f7819 */ /* 0x002fc800000006ff */
[----:B------:R-:W-:Y:S01]  /*b6d0*/  LOP3.LUT R15, R6, 0x200, R15, 0xf8, !PT ;  /* 0x00000200060f7812 */ /* 0x000fe200078ef80f */
[----:B------:R-:W-:-:S04]  /*b6e0*/  FFMA.FTZ R6, R24, UR6, -R14 ;  /* 0x0000000618067c23 */ /* 0x000fc8000801080e */
[----:B------:R1:W-:Y:S01]  /*b6f0*/  MUFU.EX2 R7, R6 ;  /* 0x0000000600077308 */ /* 0x0003e20000000800 */
[----:B------:R-:W-:Y:S01]  /*b700*/  FFMA.FTZ R24, R49, UR6, -R5 ;  /* 0x0000000631187c23 */ /* 0x000fe20008010805 */
[----:B-1----:R-:W-:-:S06]  /*b710*/  FFMA.FTZ R6, R23, UR6, -R14 ;  /* 0x0000000617067c23 */ /* 0x002fcc000801080e */
[----:B------:R1:W-:Y:S01]  /*b720*/  MUFU.EX2 R66, R6 ;  /* 0x0000000600427308 */ /* 0x0003e20000000800 */
[----:B------:R2:W-:Y:S01]  /*b730*/  STL [R1+0x40], R15 ;  /* 0x0000400f01007387 */ /* 0x0005e20000100800 */
[----:B-1----:R-:W-:Y:S01]  /*b740*/  FFMA.FTZ R6, R25, UR6, -R14 ;  /* 0x0000000619067c23 */ /* 0x002fe2000801080e */
[----:B------:R-:W-:Y:S01]  /*b750*/  FFMA.FTZ R25, R52, UR6, -R5 ;  /* 0x0000000634197c23 */ /* 0x000fe20008010805 */
[----:B------:R-:W-:Y:S02]  /*b760*/  FSEL R5, R27, RZ, P0 ;  /* 0x000000ff1b057208 */ /* 0x000fe40000000000 */
[----:B------:R-:W-:-:S04]  /*b770*/  FSETP.NEU.FTZ.AND P0, PT, R11, -INF , PT ;  /* 0xff8000000b00780b */ /* 0x000fc80003f1d000 */
[----:B------:R-:W-:Y:S01]  /*b780*/  FSEL R13, R13, RZ, P0 ;  /* 0x000000ff0d0d7208 */ /* 0x000fe20000000000 */
[----:B------:R-:W-:Y:S01]  /*b790*/  FADD.FTZ R5, R133, -R5 ;  /* 0x8000000585057221 */ /* 0x000fe20000010000 */
[----:B------:R-:W-:-:S03]  /*b7a0*/  FFMA.FTZ R133, R41, UR6, -R4 ;  /* 0x0000000629857c23 */ /* 0x000fc60008010804 */
[--C-:B------:R-:W-:Y:S01]  /*b7b0*/  FFMA.FTZ R4, R18, UR6, -R13.reuse ;  /* 0x0000000612047c23 */ /* 0x100fe2000801080d */
[----:B------:R1:W-:Y:S01]  /*b7c0*/  STL [R1+0x30], R11 ;  /* 0x0000300b01007387 */ /* 0x0003e20000100800 */
[----:B------:R-:W-:Y:S02]  /*b7d0*/  MOV R18, R15 ;  /* 0x0000000f00127202 */ /* 0x000fe40000000f00 */
[----:B------:R3:W-:Y:S01]  /*b7e0*/  MUFU.EX2 R67, R4 ;  /* 0x0000000400437308 */ /* 0x0007e20000000800 */
[----:B--2---:R-:W2:Y:S01]  /*b7f0*/  LDL.LU R15, [R1+0x78] ;  /* 0x00007800010f7983 */ /* 0x004ea20000300800 */
[----:B---3--:R-:W-:-:S03]  /*b800*/  FFMA.FTZ R4, R17, UR6, -R13 ;  /* 0x0000000611047c23 */ /* 0x008fc6000801080d */
[----:B------:R-:W3:Y:S01]  /*b810*/  LDL.LU R17, [R1+0x7c] ;  /* 0x00007c0001117983 */ /* 0x000ee20000300800 */
[----:B------:R-:W-:-:S06]  /*b820*/  FMUL.FTZ R5, R5, UR6 ;  /* 0x0000000605057c20 */ /* 0x000fcc0008410000 */
[----:B------:R-:W1:Y:S01]  /*b830*/  MUFU.EX2 R5, R5 ;  /* 0x0000000500057308 */ /* 0x000e620000000800 */
[----:B-----5:R-:W-:Y:S01]  /*b840*/  MOV R23, R51 ;  /* 0x0000003300177202 */ /* 0x020fe20000000f00 */
[----:B-1----:R-:W-:-:S03]  /*b850*/  FMUL.FTZ R48, R96, R5 ;  /* 0x0000000560307220 */ /* 0x002fc60000410000 */
[----:B------:R-:W-:Y:S02]  /*b860*/  MOV R96, R23 ;  /* 0x0000001700607202 */ /* 0x000fe40000000f00 */
[----:B------:R-:W-:Y:S02]  /*b870*/  MOV R23, R46 ;  /* 0x0000002e00177202 */ /* 0x000fe40000000f00 */
[----:B------:R-:W5:Y:S01]  /*b880*/  LDL.LU R46, [R1+0x24] ;  /* 0x00002400012e7983 */ /* 0x000f620000300800 */
[----:B------:R1:W-:Y:S02]  /*b890*/  MUFU.EX2 R64, R6 ;  /* 0x0000000600407308 */ /* 0x0003e40000000800 */
[----:B-1----:R-:W-:-:S06]  /*b8a0*/  FFMA.FTZ R6, R26, UR6, -R14 ;  /* 0x000000061a067c23 */ /* 0x002fcc000801080e */
[----:B------:R1:W4:Y:S01]  /*b8b0*/  MUFU.EX2 R28, R6 ;  /* 0x00000006001c7308 */ /* 0x0003220000000800 */
[----:B------:R-:W4:Y:S01]  /*b8c0*/  S2UR UR5, SR_CgaCtaId ;  /* 0x00000000000579c3 */ /* 0x000f220000008800 */
[----:B-1----:R-:W-:-:S06]  /*b8d0*/  FFMA.FTZ R6, R19, UR6, -R13 ;  /* 0x0000000613067c23 */ /* 0x002fcc000801080d */
[----:B------:R1:W-:Y:S02]  /*b8e0*/  MUFU.EX2 R232, R6 ;  /* 0x0000000600e87308 */ /* 0x0003e40000000800 */
[----:B-1----:R-:W-:-:S05]  /*b8f0*/  FSEL R6, R9, RZ, P6 ;  /* 0x000000ff09067208 */ /* 0x002fca0003000000 */
[----:B------:R-:W-:Y:S01]  /*b900*/  FADD.FTZ R6, R135, -R6 ;  /* 0x8000000687067221 */ /* 0x000fe20000010000 */
[-C--:B----4-:R-:W-:Y:S01]  /*b910*/  FFMA.FTZ R135, R40, R5.reuse, R20 ;  /* 0x0000000528877223 */ /* 0x090fe20000010014 */
[----:B------:R-:W-:Y:S01]  /*b920*/  FMUL.FTZ R40, R100, R5 ;  /* 0x0000000564287220 */ /* 0x000fe20000410000 */
[----:B------:R-:W-:Y:S01]  /*b930*/  MOV R100, R59 ;  /* 0x0000003b00647202 */ /* 0x000fe20000000f00 */
[----:B------:R1:W-:Y:S01]  /*b940*/  MUFU.EX2 R61, R4 ;  /* 0x00000004003d7308 */ /* 0x0003e20000000800 */
[----:B------:R-:W-:Y:S01]  /*b950*/  FMUL.FTZ R6, R6, UR6 ;  /* 0x0000000606067c20 */ /* 0x000fe20008410000 */
[----:B------:R-:W-:Y:S01]  /*b960*/  MOV R60, R33 ;  /* 0x00000021003c7202 */ /* 0x000fe20000000f00 */
[----:B------:R-:W-:Y:S01]  /*b970*/  FMUL.FTZ R144, R144, R5 ;  /* 0x0000000590907220 */ /* 0x000fe20000410000 */
[----:B------:R-:W-:Y:S02]  /*b980*/  MOV R45, R28 ;  /* 0x0000001c002d7202 */ /* 0x000fe40000000f00 */
[----:B-1----:R-:W-:-:S05]  /*b990*/  FSEL R4, R100, RZ, P5 ;  /* 0x000000ff64047208 */ /* 0x002fca0002800000 */
[----:B------:R-:W-:-:S04]  /*b9a0*/  FADD.FTZ R4, R136, -R4 ;  /* 0x8000000488047221 */ /* 0x000fc80000010000 */
[----:B------:R-:W-:Y:S01]  /*b9b0*/  FMUL.FTZ R4, R4, UR6 ;  /* 0x0000000604047c20 */ /* 0x000fe20008410000 */
        /* <DEDUP_REMOVED lines=29> */
[----:B------:R-:W-:Y:S01]  /*bb90*/  MUFU.EX2 R4, R4 ;  /* 0x0000000400047308 */ /* 0x000fe20000000800 */
[----:B------:R-:W-:-:S07]  /*bba0*/  UMOV UR7, 0x400 ;  /* 0x0000040000077882 */ /* 0x000fce0000000000 */
[----:B------:R-:W1:Y:S01]  /*bbb0*/  MUFU.EX2 R5, R6 ;  /* 0x0000000600057308 */ /* 0x000e620000000800 */
[----:B------:R-:W-:Y:S01]  /*bbc0*/  ULEA UR5, UR5, UR7, 0x18 ;  /* 0x0000000705057291 */ /* 0x000fe2000f8ec0ff */
[----:B------:R-:W-:-:S05]  /*bbd0*/  MOV R19, R39 ;  /* 0x0000002700137202 */ /* 0x000fca0000000f00 */
[----:B------:R-:W-:Y:S01]  /*bbe0*/  LEA R112, R18, UR5, 0x1 ;  /* 0x0000000512707c11 */ /* 0x000fe2000f8e08ff */
[-C--:B-1----:R-:W-:Y:S01]  /*bbf0*/  FMUL.FTZ R38, R114, R5.reuse ;  /* 0x0000000572267220 */ /* 0x082fe20000410000 */
[----:B------:R-:W-:Y:S01]  /*bc00*/  FMUL.FTZ R35, R119, R5 ;  /* 0x0000000577237220 */ /* 0x000fe20000410000 */
[----:B------:R-:W-:Y:S01]  /*bc10*/  FFMA.FTZ R6, R16, UR6, -R13 ;  /* 0x0000000610067c23 */ /* 0x000fe2000801080d */
[----:B------:R-:W-:Y:S02]  /*bc20*/  MOV R119, R19 ;  /* 0x0000001300777202 */ /* 0x000fe40000000f00 */
[----:B------:R-:W-:Y:S01]  /*bc30*/  MOV R101, R11 ;  /* 0x0000000b00657202 */ /* 0x000fe20000000f00 */
[----:B------:R1:W-:Y:S01]  /*bc40*/  MUFU.EX2 R116, R6 ;  /* 0x0000000600747308 */ /* 0x0003e20000000800 */
[----:B------:R-:W-:Y:S02]  /*bc50*/  MOV R26, R43 ;  /* 0x0000002b001a7202 */ /* 0x000fe40000000f00 */
[----:B------:R-:W-:-:S02]  /*bc60*/  MOV R65, R54 ;  /* 0x0000003600417202 */ /* 0x000fc40000000f00 */
[----:B------:R-:W-:Y:S02]  /*bc70*/  MOV R44, R50 ;  /* 0x00000032002c7202 */ /* 0x000fe40000000f00 */
[----:B-1----:R-:W-:-:S05]  /*bc80*/  FSEL R6, R101, RZ, P0 ;  /* 0x000000ff65067208 */ /* 0x002fca0000000000 */
[----:B------:R-:W-:-:S04]  /*bc90*/  FADD.FTZ R6, R134, -R6 ;  /* 0x8000000686067221 */ /* 0x000fc80000010000 */
[----:B------:R-:W-:Y:S01]  /*bca0*/  FMUL.FTZ R6, R6, UR6 ;  /* 0x0000000606067c20 */ /* 0x000fe20008410000 */
[----:B------:R-:W-:Y:S02]  /*bcb0*/  MOV R11, R55 ;  /* 0x00000037000b7202 */ /* 0x000fe40000000f00 */
[----:B------:R-:W-:Y:S02]  /*bcc0*/  MOV R80, R26 ;  /* 0x0000001a00507202 */ /* 0x000fe40000000f00 */
[----:B------:R-:W-:Y:S02]  /*bcd0*/  MOV R85, R44 ;  /* 0x0000002c00557202 */ /* 0x000fe40000000f00 */
[----:B------:R-:W-:Y:S02]  /*bce0*/  MOV R134, R60 ;  /* 0x0000003c00867202 */ /* 0x000fe40000000f00 */
[----:B------:R-:W-:Y:S02]  /*bcf0*/  MOV R81, R65 ;  /* 0x0000004100517202 */ /* 0x000fe40000000f00 */
[----:B------:R-:W-:-:S02]  /*bd00*/  MOV R97, R67 ;  /* 0x0000004300617202 */ /* 0x000fc40000000f00 */
[----:B------:R-:W-:Y:S01]  /*bd10*/  MOV R84, R9 ;  /* 0x0000000900547202 */ /* 0x000fe20000000f00 */
[-C--:B------:R-:W-:Y:S01]  /*bd20*/  FMUL.FTZ R146, R146, R5.reuse ;  /* 0x0000000592927220 */ /* 0x080fe20000410000 */
[----:B------:R-:W-:Y:S01]  /*bd30*/  MOV R26, R8 ;  /* 0x00000008001a7202 */ /* 0x000fe20000000f00 */
[----:B------:R-:W-:Y:S01]  /*bd40*/  FMUL.FTZ R147, R147, R5 ;  /* 0x0000000593937220 */ /* 0x000fe20000410000 */
[----:B------:R-:W-:Y:S02]  /*bd50*/  MOV R67, R11 ;  /* 0x0000000b00437202 */ /* 0x000fe40000000f00 */
[----:B------:R-:W-:Y:S02]  /*bd60*/  F2FP.F16.F32.PACK_AB R9, R80, R10 ;  /* 0x0000000a5009723e */ /* 0x000fe400000000ff */
[----:B------:R-:W-:Y:S02]  /*bd70*/  F2FP.F16.F32.PACK_AB R8, R85, R20 ;  /* 0x000000145508723e */ /* 0x000fe400000000ff */
[----:B------:R-:W-:Y:S01]  /*bd80*/  F2FP.F16.F32.PACK_AB R11, R134, R81 ;  /* 0x00000051860b723e */ /* 0x000fe200000000ff */
[----:B------:R-:W-:Y:S01]  /*bd90*/  FMUL.FTZ R34, R118, R5 ;  /* 0x0000000576227220 */ /* 0x000fe20000410000 */
[----:B------:R-:W-:-:S02]  /*bda0*/  MOV R136, R66 ;  /* 0x0000004200887202 */ /* 0x000fc40000000f00 */
[----:B------:R-:W-:Y:S02]  /*bdb0*/  MOV R118, R61 ;  /* 0x0000003d00767202 */ /* 0x000fe40000000f00 */
[----:B------:R-:W-:Y:S02]  /*bdc0*/  MOV R66, R63 ;  /* 0x0000003f00427202 */ /* 0x000fe40000000f00 */
[----:B------:R-:W-:Y:S02]  /*bdd0*/  MOV R65, R62 ;  /* 0x0000003e00417202 */ /* 0x000fe40000000f00 */
[----:B------:R-:W-:Y:S02]  /*bde0*/  MOV R20, 0x20 ;  /* 0x0000002000147802 */ /* 0x000fe40000000f00 */
        /* <DEDUP_REMOVED lines=11> */
[----:B---3--:R-:W-:-:S02]  /*bea0*/  FFMA.FTZ R114, R17, R4, R7 ;  /* 0x0000000411727223 */ /* 0x008fc40000010007 */
[----:B------:R-:W1:Y:S01]  /*beb0*/  LDSM.16.MT88.4 R16, [R112+0xc000] ;  /* 0x00c000007010783b */ /* 0x000e620000004200 */
[-C--:B--2---:R-:W-:Y:S02]  /*bec0*/  FFMA.FTZ R113, R15, R5.reuse, R10 ;  /* 0x000000050f717223 */ /* 0x084fe4000001000a */
[----:B------:R-:W2:Y:S01]  /*bed0*/  MUFU.EX2 R15, R6 ;  /* 0x00000006000f7308 */ /* 0x000ea20000000800 */
        /* <DEDUP_REMOVED lines=33> */
[----:B-1----:R-:W-:Y:S01]  /*c0f0*/  HMMA.16816.F32 R60, R8, R16, R144 ;  /* 0x00000010083c723c */ /* 0x002fe20000001890 */
        /* <DEDUP_REMOVED lines=18> */
[----:B------:R-:W-:Y:S01]  /*c220*/  F2FP.F16.F32.PACK_AB R4, R136, R7 ;  /* 0x000000078804723e */ /* 0x000fe200000000ff */
[-C--:B--2---:R-:W-:Y:S01]  /*c230*/  FMUL.FTZ R150, R150, R15.reuse ;  /* 0x0000000f96967220 */ /* 0x084fe20000410000 */
[----:B------:R-:W-:Y:S01]  /*c240*/  SEL R44, R20, 0xffffffe0, !P4 ;  /* 0xffffffe0142c7807 */ /* 0x000fe20006000000 */
[----:B------:R-:W-:Y:S01]  /*c250*/  FMUL.FTZ R151, R151, R15 ;  /* 0x0000000f97977220 */ /* 0x000fe20000410000 */
[----:B------:R-:W-:Y:S01]  /*c260*/  F2FP.F16.F32.PACK_AB R6, R117, R147 ;  /* 0x000000937506723e */ /* 0x000fe200000000ff */
[-C--:B------:R-:W-:Y:S01]  /*c270*/  FMUL.FTZ R154, R154, R15.reuse ;  /* 0x0000000f9a9a7220 */ /* 0x080fe20000410000 */
[----:B------:R-:W-:Y:S01]  /*c280*/  F2FP.F16.F32.PACK_AB R5, R97, R232 ;  /* 0x000000e86105723e */ /* 0x000fe200000000ff */
[----:B------:R-:W-:Y:S01]  /*c290*/  FMUL.FTZ R155, R155, R15 ;  /* 0x0000000f9b9b7220 */ /* 0x000fe20000410000 */
[----:B------:R-:W-:-:S02]  /*c2a0*/  F2FP.F16.F32.PACK_AB R7, R116, R118 ;  /* 0x000000767407723e */ /* 0x000fc400000000ff */
[-C--:B------:R-:W-:Y:S02]  /*c2b0*/  IADD3 R45, PT, PT, R44, R112.reuse, RZ ;  /* 0x000000702c2d7210 */ /* 0x080fe40007ffe0ff */
[----:B-----5:R-:W-:Y:S02]  /*c2c0*/  IADD3 R46, PT, PT, R46, R112, RZ ;  /* 0x000000702e2e7210 */ /* 0x020fe40007ffe0ff */
[----:B------:R-:W-:Y:S01]  /*c2d0*/  MOV R129, R65 ;  /* 0x0000004100817202 */ /* 0x000fe20000000f00 */
[----:B------:R-:W-:Y:S01]  /*c2e0*/  HMMA.16816.F32 R148, R4, R16, R148 ;  /* 0x000000100494723c */ /* 0x000fe20000001894 */
[----:B------:R-:W-:Y:S02]  /*c2f0*/  MOV R82, R66 ;  /* 0x0000004200527202 */ /* 0x000fe40000000f00 */
[----:B------:R-:W-:Y:S02]  /*c300*/  MOV R83, R67 ;  /* 0x0000004300537202 */ /* 0x000fe40000000f00 */
[----:B------:R-:W-:-:S02]  /*c310*/  MOV R128, R23 ;  /* 0x0000001700807202 */ /* 0x000fc40000000f00 */
[----:B------:R-:W-:Y:S01]  /*c320*/  MOV R87, R22 ;  /* 0x0000001600577202 */ /* 0x000fe20000000f00 */
[-C--:B------:R-:W-:Y:S01]  /*c330*/  HMMA.16816.F32 R152, R4, R18.reuse, R152 ;  /* 0x000000120498723c */ /* 0x080fe20000001898 */
[----:B------:R-:W-:Y:S02]  /*c340*/  MOV R86, R21 ;  /* 0x0000001500567202 */ /* 0x000fe40000000f00 */
[----:B------:R-:W1:Y:S05]  /*c350*/  LDSM.16.MT88.4 R20, [R45+0xc000] ;  /* 0x00c000002d14783b */ /* 0x000e6a0000004200 */
[C---:B------:R-:W-:Y:S01]  /*c360*/  HMMA.16816.F32 R64, R8.reuse, R18, R156 ;  /* 0x000000120840723c */ /* 0x040fe2000000189c */
        /* <DEDUP_REMOVED lines=9> */
[----:B------:R-:W-:Y:S01]  /*c400*/  IADD3 R44, PT, PT, R44, R46, RZ ;  /* 0x0000002e2c2c7210 */ /* 0x000fe20007ffe0ff */
        /* <DEDUP_REMOVED lines=18> */
[----:B------:R-:W-:Y:S01]  /*c530*/  MOV R98, R87 ;  /* 0x0000005700627202 */ /* 0x000fe20000000f00 */
[----:B-1----:R-:W-:Y:S01]  /*c540*/  HMMA.16816.F32 R196, R8, R20, R196 ;  /* 0x0000001408c4723c */ /* 0x002fe200000018c4 */
[----:B------:R-:W-:-:S02]  /*c550*/  MOV R99, R86 ;  /* 0x0000005600637202 */ /* 0x000fc40000000f00 */
[----:B------:R-:W-:Y:S02]  /*c560*/  MOV R102, R83 ;  /* 0x0000005300667202 */ /* 0x000fe40000000f00 */
[----:B------:R-:W-:Y:S02]  /*c570*/  MOV R103, R82 ;  /* 0x0000005200677202 */ /* 0x000fe40000000f00 */
        /* <DEDUP_REMOVED lines=8> */
[----:B------:R-:W-:Y:S02]  /*c600*/  MOV R87, R24 ;  /* 0x0000001800577202 */ /* 0x000fe40000000f00 */
[----:B------:R-:W-:Y:S02]  /*c610*/  MOV R96, R27 ;  /* 0x0000001b00607202 */ /* 0x000fe40000000f00 */
[----:B------:R-:W1:Y:S01]  /*c620*/  LDSM.16.MT88.4 R24, [R45+0xe000] ;  /* 0x00e000002d18783b */ /* 0x000e620000004200 */
[C---:B------:R-:W-:Y:S03]  /*c630*/  HMMA.16816.F32 R80, R8.reuse, R22, R204 ;  /* 0x000000160850723c */ /* 0x040fe600000018cc */
[----:B------:R-:W3:Y:S05]  /*c640*/  LDSM.16.MT88.4 R20, [R46+0xe000] ;  /* 0x00e000002e14783b */ /* 0x000eea0000004200 */
        /* <DEDUP_REMOVED lines=18> */
[----:B------:R-:W-:-:S07]  /*c770*/  MOV R146, R129 ;  /* 0x0000008100927202 */ /* 0x000fce0000000f00 */
[C---:B------:R-:W-:Y:S08]  /*c780*/  HMMA.16816.F32 R92, R4.reuse, R26, R92 ;  /* 0x0000001a045c723c */ /* 0x040ff0000000185c */
[C---:B---3--:R-:W-:Y:S08]  /*c790*/  HMMA.16816.F32 R104, R4.reuse, R20, R104 ;  /* 0x000000140468723c */ /* 0x048ff00000001868 */
[C---:B------:R-:W-:Y:S08]  /*c7a0*/  HMMA.16816.F32 R108, R4.reuse, R22, R108 ;  /* 0x00000016046c723c */ /* 0x040ff0000000186c */
[C---:B--2---:R-:W-:Y:S08]  /*c7b0*/  HMMA.16816.F32 R120, R4.reuse, R16, R120 ;  /* 0x000000100478723c */ /* 0x044ff00000001878 */
[----:B------:R-:W-:Y:S01]  /*c7c0*/  HMMA.16816.F32 R124, R4, R18, R124 ;  /* 0x00000012047c723c */ /* 0x000fe2000000187c */
[----:B------:R-:W-:-:S04]  /*c7d0*/  FFMA.FTZ R4, R210, UR6, -R14 ;  /* 0x00000006d2047c23 */ /* 0x000fc8000801080e */
[----:B------:R1:W-:Y:S01]  /*c7e0*/  MUFU.EX2 R129, R4 ;  /* 0x0000000400817308 */ /* 0x0003e20000000800 */
[----:B------:R-:W-:-:S07]  /*c7f0*/  MOV R145, R128 ;  /* 0x0000008000917202 */ /* 0x000fce0000000f00 */
[----:B------:R-:W2:Y:S01]  /*c800*/  MUFU.EX2 R128, R211 ;  /* 0x000000d300807308 */ /* 0x000ea20000000800 */
[----:B-1----:R-:W-:-:S07]  /*c810*/  FFMA.FTZ R4, R209, UR6, -R14 ;  /* 0x00000006d1047c23 */ /* 0x002fce000801080e */
[----:B------:R1:W-:Y:S01]  /*c820*/  MUFU.EX2 R204, R4 ;  /* 0x0000000400cc7308 */ /* 0x0003e20000000800 */
[----:B------:R-:W-:Y:S01]  /*c830*/  HMMA.16816.F32 R40, R8, R20, R40 ;  /* 0x000000140828723c */ /* 0x000fe20000001828 */
[----:B-1----:R-:W-:-:S06]  /*c840*/  FFMA.FTZ R4, R208, UR6, -R14 ;  /* 0x00000006d0047c23 */ /* 0x002fcc000801080e */
[----:B------:R1:W3:Y:S01]  /*c850*/  MUFU.EX2 R5, R4 ;  /* 0x0000000400057308 */ /* 0x0002e20000000800 */
[----:B------:R-:W-:Y:S01]  /*c860*/  HMMA.16816.F32 R36, R8, R22, R36 ;  /* 0x000000160824723c */ /* 0x000fe20000001824 */
[----:B------:R-:W4:Y:S01]  /*c870*/  LDSM.16.MT88.4 R20, [R112+0xc800] ;  /* 0x00c800007014783b */ /* 0x000f220000004200 */
[----:B-1----:R-:W-:-:S05]  /*c880*/  FFMA.FTZ R4, R139, UR6, -R14 ;  /* 0x000000068b047c23 */ /* 0x002fca000801080e */
[----:B------:R1:W5:Y:S01]  /*c890*/  MUFU.EX2 R6, R4 ;  /* 0x0000000400067308 */ /* 0x0003620000000800 */
[----:B--2---:R-:W-:Y:S01]  /*c8a0*/  MOV R139, R128 ;  /* 0x00000080008b7202 */ /* 0x004fe20000000f00 */
[C---:B------:R-:W-:Y:S08]  /*c8b0*/  HMMA.16816.F32 R52, R8.reuse, R24, R52 ;  /* 0x000000180834723c */ /* 0x040ff00000001834 */
[----:B------:R-:W-:Y:S01]  /*c8c0*/  HMMA.16816.F32 R48, R8, R26, R48 ;  /* 0x0000001a0830723c */ /* 0x000fe20000001830 */
[----:B------:R-:W2:Y:S01]  /*c8d0*/  LDSM.16.MT88.4 R24, [R46+0xc800] ;  /* 0x00c800002e18783b */ /* 0x000ea20000004200 */
[----:B-1----:R-:W-:-:S04]  /*c8e0*/  FFMA.FTZ R4, R138, UR6, -R13 ;  /* 0x000000068a047c23 */ /* 0x002fc8000801080d */
[----:B------:R1:W-:Y:S02]  /*c8f0*/  MUFU.EX2 R128, R4 ;  /* 0x0000000400807308 */ /* 0x0003e40000000800 */
[----:B------:R-:W-:Y:S01]  /*c900*/  HMMA.16816.F32 R32, R8, R16, R32 ;  /* 0x000000100820723c */ /* 0x000fe20000001820 */
[----:B---3--:R-:W-:-:S07]  /*c910*/  MOV R138, R5 ;  /* 0x00000005008a7202 */ /* 0x008fce0000000f00 */
[----:B------:R-:W-:Y:S01]  /*c920*/  HMMA.16816.F32 R28, R8, R18, R28 ;  /* 0x00000012081c723c */ /* 0x000fe2000000181c */
[----:B------:R-:W3:Y:S01]  /*c930*/  LDSM.16.MT88.4 R16, [R45+0xc800] ;  /* 0x00c800002d10783b */ /* 0x000ee20000004200 */
[----:B-1----:R-:W-:-:S04]  /*c940*/  FFMA.FTZ R4, R137, UR6, -R13 ;  /* 0x0000000689047c23 */ /* 0x002fc8000801080d */
[----:B------:R1:W4:Y:S01]  /*c950*/  MUFU.EX2 R5, R4 ;  /* 0x0000000400057308 */ /* 0x0003220000000800 */
[----:B------:R-:W-:Y:S02]  /*c960*/  MOV R206, R85 ;  /* 0x0000005500ce7202 */ /* 0x000fe40000000f00 */
[----:B------:R-:W-:Y:S02]  /*c970*/  MOV R157, R97 ;  /* 0x00000061009d7202 */ /* 0x000fe40000000f00 */
[----:B------:R-:W-:-:S03]  /*c980*/  MOV R97, R84 ;  /* 0x0000005400617202 */ /* 0x000fc60000000f00 */
[----:B------:R-:W-:Y:S01]  /*c990*/  MUFU.EX2 R85, R140 ;  /* 0x0000008c00557308 */ /* 0x000fe20000000800 */
[----:B-1----:R-:W-:-:S07]  /*c9a0*/  FFMA.FTZ R4, R132, UR6, -R13 ;  /* 0x0000000684047c23 */ /* 0x002fce000801080d */
[----:B------:R1:W-:Y:S08]  /*c9b0*/  MUFU.EX2 R137, R4 ;  /* 0x0000000400897308 */ /* 0x0003f00000000800 */
[----:B------:R-:W-:Y:S01]  /*c9c0*/  MUFU.EX2 R140, R133 ;  /* 0x00000085008c7308 */ /* 0x000fe20000000800 */
[----:B-1----:R-:W-:-:S07]  /*c9d0*/  FFMA.FTZ R4, R47, UR6, -R13 ;  /* 0x000000062f047c23 */ /* 0x002fce000801080d */
[----:B------:R-:W-:Y:S08]  /*c9e0*/  MUFU.EX2 R115, R218 ;  /* 0x000000da00737308 */ /* 0x000ff00000000800 */
[----:B------:R-:W1:Y:S08]  /*c9f0*/  MUFU.EX2 R207, R217 ;  /* 0x000000d900cf7308 */ /* 0x000e700000000800 */
[----:B------:R-:W-:Y:S08]  /*ca00*/  MUFU.EX2 R84, R216 ;  /* 0x000000d800547308 */ /* 0x000ff00000000800 */
[----:B------:R-:W-:Y:S08]  /*ca10*/  MUFU.EX2 R130, R142 ;  /* 0x0000008e00827308 */ /* 0x000ff00000000800 */
[----:B------:R-:W2:Y:S08]  /*ca20*/  MUFU.EX2 R131, R141 ;  /* 0x0000008d00837308 */ /* 0x000eb00000000800 */
[----:B------:R3:W3:Y:S01]  /*ca30*/  MUFU.EX2 R133, R4 ;  /* 0x0000000400857308 */ /* 0x0006e20000000800 */
[----:B------:R-:W-:-:S02]  /*ca40*/  MOV R208, R204 ;  /* 0x000000cc00d07202 */ /* 0x000fc40000000f00 */
[----:B-----5:R-:W-:Y:S02]  /*ca50*/  MOV R132, R6 ;  /* 0x0000000600847202 */ /* 0x020fe40000000f00 */
[----:B----4-:R-:W-:Y:S02]  /*ca60*/  MOV R47, R5 ;  /* 0x00000005002f7202 */ /* 0x010fe40000000f00 */
[----:B-1----:R-:W-:Y:S02]  /*ca70*/  F2FP.F16.F32.PACK_AB R8, R207, R115 ;  /* 0x00000073cf08723e */ /* 0x002fe400000000ff */
[----:B--2---:R-:W-:Y:S02]  /*ca80*/  F2FP.F16.F32.PACK_AB R9, R131, R130 ;  /* 0x000000828309723e */ /* 0x004fe400000000ff */
[----:B------:R-:W-:Y:S02]  /*ca90*/  F2FP.F16.F32.PACK_AB R10, R139, R84 ;  /* 0x000000548b0a723e */ /* 0x000fe400000000ff */
[----:B------:R-:W-:-:S02]  /*caa0*/  F2FP.F16.F32.PACK_AB R11, R140, R85 ;  /* 0x000000558c0b723e */ /* 0x000fc400000000ff */
[----:B------:R-:W-:Y:S02]  /*cab0*/  F2FP.F16.F32.PACK_AB R6, R132, R138 ;  /* 0x0000008a8406723e */ /* 0x000fe400000000ff */
[----:B---3--:R-:W-:Y:S02]  /*cac0*/  F2FP.F16.F32.PACK_AB R4, R208, R129 ;  /* 0x00000081d004723e */ /* 0x008fe400000000ff */
[----:B------:R-:W-:Y:S02]  /*cad0*/  F2FP.F16.F32.PACK_AB R5, R47, R128 ;  /* 0x000000802f05723e */ /* 0x000fe400000000ff */
[----:B------:R-:W-:Y:S01]  /*cae0*/  F2FP.F16.F32.PACK_AB R7, R133, R137 ;  /* 0x000000898507723e */ /* 0x000fe200000000ff */
        /* <DEDUP_REMOVED lines=13> */
[----:B------:R-:W-:Y:S01]  /*cbc0*/  HMMA.16816.F32 R172, R8, R18, R172 ;  /* 0x0000001208ac723c */ /* 0x000fe200000018ac */
[----:B------:R-:W3:Y:S01]  /*cbd0*/  LDSM.16.MT88.4 R16, [R112+0xe800] ;  /* 0x00e800007010783b */ /* 0x000ee20000004200 */
[----:B------:R-:W-:-:S02]  /*cbe0*/  MOV R217, R156 ;  /* 0x0000009c00d97202 */ /* 0x000fc40000000f00 */
[----:B------:R-:W-:-:S04]  /*cbf0*/  MOV R218, R206 ;  /* 0x000000ce00da7202 */ /* 0x000fc80000000f00 */
[----:B-1----:R-:W-:Y:S01]  /*cc00*/  HMMA.16816.F32 R196, R8, R20, R196 ;  /* 0x0000001408c4723c */ /* 0x002fe200000018c4 */
[----:B------:R-:W-:Y:S02]  /*cc10*/  MOV R156, R144 ;  /* 0x00000090009c7202 */ /* 0x000fe40000000f00 */
[----:B------:R-:W-:-:S05]  /*cc20*/  MOV R216, R145 ;  /* 0x0000009100d87202 */ /* 0x000fca0000000f00 */
[C---:B------:R-:W-:Y:S01]  /*cc30*/  HMMA.16816.F32 R192, R4.reuse, R20, R192 ;  /* 0x0000001404c0723c */ /* 0x040fe200000018c0 */
[----:B------:R-:W-:Y:S02]  /*cc40*/  MOV R20, R85 ;  /* 0x0000005500147202 */ /* 0x000fe40000000f00 */
[----:B------:R-:W-:Y:S02]  /*cc50*/  MOV R21, R84 ;  /* 0x0000005400157202 */ /* 0x000fe40000000f00 */
[----:B------:R-:W-:Y:S02]  /*cc60*/  MOV R211, R146 ;  /* 0x0000009200d37202 */ /* 0x000fe40000000f00 */
[----:B------:R-:W-:Y:S01]  /*cc70*/  MOV R204, R87 ;  /* 0x0000005700cc7202 */ /* 0x000fe20000000f00 */
[----:B--2---:R-:W-:Y:S01]  /*cc80*/  HMMA.16816.F32 R88, R4, R24, R88 ;  /* 0x000000180458723c */ /* 0x004fe20000001858 */
[----:B------:R-:W-:Y:S02]  /*cc90*/  MOV R141, R86 ;  /* 0x00000056008d7202 */ /* 0x000fe40000000f00 */
[----:B------:R-:W-:-:S02]  /*cca0*/  MOV R210, R103 ;  /* 0x0000006700d27202 */ /* 0x000fc40000000f00 */
[----:B------:R-:W-:Y:S02]  /*ccb0*/  MOV R209, R102 ;  /* 0x0000006600d17202 */ /* 0x000fe40000000f00 */
[----:B------:R-:W-:Y:S01]  /*ccc0*/  MOV R206, R99 ;  /* 0x0000006300ce7202 */ /* 0x000fe20000000f00 */
[----:B------:R-:W-:Y:S01]  /*ccd0*/  HMMA.16816.F32 R84, R8, R24, R52 ;  /* 0x000000180854723c */ /* 0x000fe20000001834 */
[----:B------:R-:W-:Y:S02]  /*cce0*/  MOV R205, R98 ;  /* 0x0000006200cd7202 */ /* 0x000fe40000000f00 */
[----:B------:R-:W-:Y:S02]  /*ccf0*/  MOV R142, R101 ;  /* 0x00000065008e7202 */ /* 0x000fe40000000f00 */
[----:B------:R-:W-:Y:S02]  /*cd00*/  MOV R144, R100 ;  /* 0x0000006400907202 */ /* 0x000fe40000000f00 */
[----:B------:R-:W-:Y:S01]  /*cd10*/  MOV R145, R97 ;  /* 0x0000006100917202 */ /* 0x000fe20000000f00 */
[----:B------:R-:W-:Y:S01]  /*cd20*/  HMMA.16816.F32 R200, R4, R22, R200 ;  /* 0x0000001604c8723c */ /* 0x000fe200000018c8 */
[----:B------:R-:W-:-:S02]  /*cd30*/  MOV R146, R96 ;  /* 0x0000006000927202 */ /* 0x000fc40000000f00 */
[----:B------:R-:W-:Y:S02]  /*cd40*/  MOV R25, R20 ;  /* 0x0000001400197202 */ /* 0x000fe40000000f00 */
[----:B------:R-:W-:-:S03]  /*cd50*/  MOV R24, R21 ;  /* 0x0000001500187202 */ /* 0x000fc60000000f00 */
[C---:B------:R-:W-:Y:S01]  /*cd60*/  HMMA.16816.F32 R80, R8.reuse, R22, R80 ;  /* 0x000000160850723c */ /* 0x040fe20000001850 */
[----:B------:R-:W1:Y:S07]  /*cd70*/  LDSM.16.MT88.4 R20, [R46+0xe800] ;  /* 0x00e800002e14783b */ /* 0x000e6e0000004200 */
[-C--:B---3--:R-:W-:Y:S08]  /*cd80*/  HMMA.16816.F32 R100, R8, R16.reuse, R68 ;  /* 0x000000100864723c */ /* 0x088ff00000001844 */
[C---:B------:R-:W-:Y:S08]  /*cd90*/  HMMA.16816.F32 R72, R4.reuse, R16, R72 ;  /* 0x000000100448723c */ /* 0x040ff00000001848 */
[-C--:B------:R-:W-:Y:S08]  /*cda0*/  HMMA.16816.F32 R76, R4, R18.reuse, R76 ;  /* 0x00000012044c723c */ /* 0x080ff0000000184c */
[----:B------:R-:W-:Y:S01]  /*cdb0*/  HMMA.16816.F32 R96, R8, R18, R56 ;  /* 0x000000120860723c */ /* 0x000fe20000001838 */
[----:B------:R-:W2:Y:S07]  /*cdc0*/  LDSM.16.MT88.4 R16, [R44+0xe800] ;  /* 0x00e800002c10783b */ /* 0x000eae0000004200 */
[C---:B------:R-:W-:Y:S08]  /*cdd0*/  HMMA.16816.F32 R92, R4.reuse, R26, R92 ;  /* 0x0000001a045c723c */ /* 0x040ff0000000185c */
[C---:B-1----:R-:W-:Y:S08]  /*cde0*/  HMMA.16816.F32 R104, R4.reuse, R20, R104 ;  /* 0x000000140468723c */ /* 0x042ff00000001868 */
[C---:B------:R-:W-:Y:S08]  /*cdf0*/  HMMA.16816.F32 R108, R4.reuse, R22, R108 ;  /* 0x00000016046c723c */ /* 0x040ff0000000186c */
[C---:B--2---:R-:W-:Y:S08]  /*ce00*/  HMMA.16816.F32 R120, R4.reuse, R16, R120 ;  /* 0x000000100478723c */ /* 0x044ff00000001878 */
[----:B------:R-:W-:Y:S01]  /*ce10*/  HMMA.16816.F32 R124, R4, R18, R124 ;  /* 0x00000012047c723c */ /* 0x000fe2000000187c */
[----:B------:R-:W2:Y:S01]  /*ce20*/  LDL.LU R7, [R1+0x80] ;  /* 0x0000800001077983 */ /* 0x000ea20000300800 */
[----:B------:R-:W-:-:S06]  /*ce30*/  FFMA.FTZ R4, R242, UR6, -R14 ;  /* 0x00000006f2047c23 */ /* 0x000fcc000801080e */
[C---:B------:R-:W-:Y:S01]  /*ce40*/  HMMA.16816.F32 R56, R8.reuse, R20, R40 ;  /* 0x000000140838723c */ /* 0x040fe20000001828 */
[----:B------:R-:W-:Y:S02]  /*ce50*/  MOV R21, R211 ;  /* 0x000000d300157202 */ /* 0x000fe40000000f00 */
[----:B------:R1:W-:Y:S05]  /*ce60*/  MUFU.EX2 R211, R4 ;  /* 0x0000000400d37308 */ /* 0x0003ea0000000800 */
[----:B------:R-:W-:Y:S01]  /*ce70*/  HMMA.16816.F32 R68, R8, R26, R48 ;  /* 0x0000001a0844723c */ /* 0x000fe20000001830 */
[----:B------:R-:W-:Y:S01]  /*ce80*/  MOV R26, R216 ;  /* 0x000000d8001a7202 */ /* 0x000fe20000000f00 */
[----:B-1----:R-:W-:-:S06]  /*ce90*/  FFMA.FTZ R4, R235, UR6, -R14 ;  /* 0x00000006eb047c23 */ /* 0x002fcc000801080e */
[----:B------:R-:W-:Y:S01]  /*cea0*/  HMMA.16816.F32 R52, R8, R22, R36 ;  /* 0x000000160834723c */ /* 0x000fe20000001824 */
[----:B------:R1:W-:Y:S01]  /*ceb0*/  MUFU.EX2 R216, R4 ;  /* 0x0000000400d87308 */ /* 0x0003e20000000800 */
[----:B------:R-:W-:-:S06]  /*cec0*/  MOV R27, R218 ;  /* 0x000000da001b7202 */ /* 0x000fcc0000000f00 */
[----:B------:R-:W-:Y:S01]  /*ced0*/  HMMA.16816.F32 R48, R8, R16, R32 ;  /* 0x000000100830723c */ /* 0x000fe20000001820 */
[----:B-1----:R-:W-:-:S07]  /*cee0*/  FFMA.FTZ R4, R225, UR6, -R14 ;  /* 0x00000006e1047c23 */ /* 0x002fce000801080e */
[----:B------:R-:W-:Y:S01]  /*cef0*/  HMMA.16816.F32 R40, R8, R18, R28 ;  /* 0x000000120828723c */ /* 0x000fe2000000181c */
[----:B------:R-:W1:Y:S01]  /*cf00*/  LDSM.16.MT88.4 R16, [R112+0xd000] ;  /* 0x00d000007010783b */ /* 0x000e620000004200 */
[----:B------:R-:W-:Y:S02]  /*cf10*/  MOV R20, R210 ;  /* 0x000000d200147202 */ /* 0x000fe40000000f00 */
[----:B------:R-:W-:Y:S01]  /*cf20*/  MOV R6, R208 ;  /* 0x000000d000067202 */ /* 0x000fe20000000f00 */
[--C-:B------:R-:W-:Y:S01]  /*cf30*/  FFMA.FTZ R5, R220, UR6, -R13.reuse ;  /* 0x00000006dc057c23 */ /* 0x100fe2000801080d */
[----:B------:R-:W-:Y:S01]  /*cf40*/  MOV R39, R209 ;  /* 0x000000d100277202 */ /* 0x000fe20000000f00 */
[----:B------:R-:W-:Y:S08]  /*cf50*/  MUFU.EX2 R249, R249 ;  /* 0x000000f900f97308 */ /* 0x000ff00000000800 */
[----:B------:R-:W3:Y:S08]  /*cf60*/  MUFU.EX2 R248, R248 ;  /* 0x000000f800f87308 */ /* 0x000ef00000000800 */
[----:B------:R-:W-:Y:S08]  /*cf70*/  MUFU.EX2 R247, R247 ;  /* 0x000000f700f77308 */ /* 0x000ff00000000800 */
[----:B------:R-:W-:Y:S08]  /*cf80*/  MUFU.EX2 R246, R246 ;  /* 0x000000f600f67308 */ /* 0x000ff00000000800 */
[----:B------:R-:W-:Y:S08]  /*cf90*/  MUFU.EX2 R227, R227 ;  /* 0x000000e300e37308 */ /* 0x000ff00000000800 */
[----:B------:R-:W4:Y:S08]  /*cfa0*/  MUFU.EX2 R226, R226 ;  /* 0x000000e200e27308 */ /* 0x000f300000000800 */
[----:B------:R-:W-:Y:S08]  /*cfb0*/  MUFU.EX2 R223, R223 ;  /* 0x000000df00df7308 */ /* 0x000ff00000000800 */
[----:B------:R-:W5:Y:S08]  /*cfc0*/  MUFU.EX2 R222, R222 ;  /* 0x000000de00de7308 */ /* 0x000f700000000800 */
[----:B------:R-:W-:Y:S01]  /*cfd0*/  MUFU.EX2 R209, R5 ;  /* 0x0000000500d17308 */ /* 0x000fe20000000800 */
[--C-:B------:R-:W-:Y:S01]  /*cfe0*/  FFMA.FTZ R35, R245, UR6, -R14.reuse ;  /* 0x00000006f5237c23 */ /* 0x100fe2000801080e */
[--C-:B------:R-:W-:Y:S01]  /*cff0*/  FFMA.FTZ R34, R243, UR6, -R14.reuse ;  /* 0x00000006f3227c23 */ /* 0x100fe2000801080e */
[--C-:B------:R-:W-:Y:S01]  /*d000*/  FFMA.FTZ R36, R244, UR6, -R14.reuse ;  /* 0x00000006f4247c23 */ /* 0x100fe2000801080e */
[----:B------:R-:W-:Y:S01]  /*d010*/  FFMA.FTZ R32, R234, UR6, -R14 ;  /* 0x00000006ea207c23 */ /* 0x000fe2000801080e */
[----:B------:R-:W-:Y:S01]  /*d020*/  MOV R243, R6 ;  /* 0x0000000600f37202 */ /* 0x000fe20000000f00 */
[----:B------:R-:W-:Y:S01]  /*d030*/  FFMA.FTZ R33, R21, UR6, -R13 ;  /* 0x0000000615217c23 */ /* 0x000fe2000801080d */
[----:B---3--:R-:W-:-:S02]  /*d040*/  F2FP.F16.F32.PACK_AB R8, R248, R249 ;  /* 0x000000f9f808723e */ /* 0x008fc400000000ff */
[----:B----4-:R-:W-:Y:S02]  /*d050*/  F2FP.F16.F32.PACK_AB R9, R226, R227 ;  /* 0x000000e3e209723e */ /* 0x010fe400000000ff */
[----:B------:R-:W-:Y:S02]  /*d060*/  F2FP.F16.F32.PACK_AB R10, R246, R247 ;  /* 0x000000f7f60a723e */ /* 0x000fe400000000ff */
[----:B-----5:R-:W-:Y:S02]  /*d070*/  F2FP.F16.F32.PACK_AB R11, R222, R223 ;  /* 0x000000dfde0b723e */ /* 0x020fe400000000ff */
[----:B------:R-:W-:Y:S02]  /*d080*/  MOV R244, R25 ;  /* 0x0000001900f47202 */ /* 0x000fe40000000f00 */
[----:B------:R-:W-:Y:S02]  /*d090*/  MOV R29, R140 ;  /* 0x0000008c001d7202 */ /* 0x000fe40000000f00 */
[----:B------:R-:W-:-:S02]  /*d0a0*/  MOV R225, R144 ;  /* 0x0000009000e17202 */ /* 0x000fc40000000f00 */
[----:B------:R-:W-:Y:S02]  /*d0b0*/  MOV R235, R145 ;  /* 0x0000009100eb7202 */ /* 0x000fe40000000f00 */
[----:B------:R-:W-:Y:S02]  /*d0c0*/  MOV R242, R146 ;  /* 0x0000009200f27202 */ /* 0x000fe40000000f00 */
[----:B------:R-:W-:Y:S02]  /*d0d0*/  MOV R31, R147 ;  /* 0x00000093001f7202 */ /* 0x000fe40000000f00 */
[----:B-1----:R-:W-:Y:S01]  /*d0e0*/  HMMA.16816.F32 R144, R8, R16, R60 ;  /* 0x000000100890723c */ /* 0x002fe2000000183c */
[----:B------:R-:W-:Y:S02]  /*d0f0*/  MOV R220, R137 ;  /* 0x0000008900dc7202 */ /* 0x000fe40000000f00 */
[----:B------:R-:W-:Y:S02]  /*d100*/  MOV R28, R139 ;  /* 0x0000008b001c7202 */ /* 0x000fe40000000f00 */
[----:B------:R-:W-:-:S02]  /*d110*/  MOV R30, R136 ;  /* 0x00000088001e7202 */ /* 0x000fc40000000f00 */
[----:B------:R-:W-:Y:S02]  /*d120*/  MOV R234, R244 ;  /* 0x000000f400ea7202 */ /* 0x000fe40000000f00 */
[----:B------:R-:W-:Y:S01]  /*d130*/  MOV R244, R29 ;  /* 0x0000001d00f47202 */ /* 0x000fe20000000f00 */
[----:B--2---:R-:W-:Y:S01]  /*d140*/  FFMA.FTZ R37, R7, R15, R232 ;  /* 0x0000000f07257223 */ /* 0x004fe200000100e8 */
[----:B------:R-:W-:Y:S02]  /*d150*/  MOV R7, R47 ;  /* 0x0000002f00077202 */ /* 0x000fe40000000f00 */
[----:B------:R-:W-:Y:S02]  /*d160*/  MOV R47, R217 ;  /* 0x000000d9002f7202 */ /* 0x000fe40000000f00 */
[----:B------:R1:W-:Y:S02]  /*d170*/  MUFU.EX2 R217, R4 ;  /* 0x0000000400d97308 */ /* 0x0003e40000000800 */
[----:B-1----:R-:W-:-:S06]  /*d180*/  FFMA.FTZ R4, R224, UR6, -R14 ;  /* 0x00000006e0047c23 */ /* 0x002fcc000801080e */
[----:B------:R1:W2:Y:S02]  /*d190*/  MUFU.EX2 R218, R4 ;  /* 0x0000000400da7308 */ /* 0x0002a40000000800 */
[----:B-1----:R-:W-:-:S06]  /*d1a0*/  FFMA.FTZ R4, R221, UR6, -R13 ;  /* 0x00000006dd047c23 */ /* 0x002fcc000801080d */
[----:B------:R1:W3:Y:S02]  /*d1b0*/  MUFU.EX2 R210, R4 ;  /* 0x0000000400d27308 */ /* 0x0002e40000000800 */
[----:B-1----:R-:W-:-:S06]  /*d1c0*/  FFMA.FTZ R4, R219, UR6, -R13 ;  /* 0x00000006db047c23 */ /* 0x002fcc000801080d */
[----:B------:R1:W-:Y:S02]  /*d1d0*/  MUFU.EX2 R208, R4 ;  /* 0x0000000400d07308 */ /* 0x0003e40000000800 */
[----:B-1----:R-:W-:-:S06]  /*d1e0*/  FFMA.FTZ R4, R143, UR6, -R13 ;  /* 0x000000068f047c23 */ /* 0x002fcc000801080d */
[----:B------:R1:W4:Y:S01]  /*d1f0*/  MUFU.EX2 R38, R4 ;  /* 0x0000000400267308 */ /* 0x0003220000000800 */
[----:B------:R-:W-:Y:S01]  /*d200*/  MOV R245, R7 ;  /* 0x0000000700f57202 */ /* 0x000fe20000000f00 */
[--C-:B------:R-:W-:Y:S01]  /*d210*/  FFMA.FTZ R15, R39, UR6, -R13.reuse ;  /* 0x00000006270f7c23 */ /* 0x100fe2000801080d */
[--C-:B------:R-:W-:Y:S01]  /*d220*/  FFMA.FTZ R14, R20, UR6, -R13.reuse ;  /* 0x00000006140e7c23 */ /* 0x100fe2000801080d */
[----:B--2---:R-:W-:Y:S01]  /*d230*/  F2FP.F16.F32.PACK_AB R6, R218, R217 ;  /* 0x000000d9da06723e */ /* 0x004fe200000000ff */
[----:B------:R-:W-:Y:S01]  /*d240*/  FFMA.FTZ R13, R26, UR6, -R13 ;  /* 0x000000061a0d7c23 */ /* 0x000fe2000801080d */
[----:B---3--:R-:W-:Y:S01]  /*d250*/  F2FP.F16.F32.PACK_AB R5, R210, R209 ;  /* 0x000000d1d205723e */ /* 0x008fe200000000ff */
[----:B------:R-:W-:Y:S01]  /*d260*/  FADD.FTZ R39, R27, R135 ;  /* 0x000000871b277221 */ /* 0x000fe20000010000 */
[----:B------:R-:W-:Y:S01]  /*d270*/  MOV R219, R24 ;  /* 0x0000001800db7202 */ /* 0x000fe20000000f00 */
[----:B------:R-:W-:Y:S01]  /*d280*/  FADD.FTZ R47, R47, R113 ;  /* 0x000000712f2f7221 */ /* 0x000fe20000010000 */
[----:B------:R-:W2:Y:S01]  /*d290*/  LDSM.16.MT88.4 R24, [R45+0xd000] ;  /* 0x00d000002d18783b */ /* 0x000ea20000004200 */
[----:B------:R-:W-:-:S02]  /*d2a0*/  MOV R224, R141 ;  /* 0x0000008d00e07202 */ /* 0x000fc40000000f00 */
[----:B-1----:R-:W-:Y:S01]  /*d2b0*/  F2FP.F16.F32.PACK_AB R4, R216, R211 ;  /* 0x000000d3d804723e */ /* 0x002fe200000000ff */
[----:B------:R-:W1:Y:S01]  /*d2c0*/  LDSM.16.MT88.4 R20, [R46+0xd000] ;  /* 0x00d000002e14783b */ /* 0x000e620000004200 */
[----:B----4-:R-:W-:Y:S02]  /*d2d0*/  F2FP.F16.F32.PACK_AB R7, R38, R208 ;  /* 0x000000d02607723e */ /* 0x010fe400000000ff */
[----:B------:R-:W-:Y:S02]  /*d2e0*/  MOV R113, R142 ;  /* 0x0000008e00717202 */ /* 0x000fe40000000f00 */
[----:B------:R-:W-:Y:S08]  /*d2f0*/  HMMA.16816.F32 R140, R8, R18, R64 ;  /* 0x00000012088c723c */ /* 0x000ff00000001840 */
[C---:B------:R-:W-:Y:S08]  /*d300*/  HMMA.16816.F32 R148, R4.reuse, R16, R148 ;  /* 0x000000100494723c */ /* 0x040ff00000001894 */
[----:B------:R-:W-:Y:S01]  /*d310*/  HMMA.16816.F32 R152, R4, R18, R152 ;  /* 0x000000120498723c */ /* 0x000fe20000001898 */
[----:B------:R-:W3:Y:S01]  /*d320*/  LDSM.16.MT88.4 R16, [R44+0xd000] ;  /* 0x00d000002c10783b */ /* 0x000ee20000004200 */
[----:B------:R-:W-:-:S06]  /*d330*/  MOV R221, R138 ;  /* 0x0000008a00dd7202 */ /* 0x000fcc0000000f00 */
[----:B--2---:R-:W-:Y:S01]  /*d340*/  HMMA.16816.F32 R136, R8, R26, R172 ;  /* 0x0000001a0888723c */ /* 0x004fe200000018ac */
[----:B------:R-:W-:Y:S02]  /*d350*/  MOV R175, R243 ;  /* 0x000000f300af7202 */ /* 0x000fe40000000f00 */
[----:B------:R-:W-:Y:S02]  /*d360*/  MOV R174, R245 ;  /* 0x000000f500ae7202 */ /* 0x000fe40000000f00 */
[----:B------:R-:W-:Y:S02]  /*d370*/  MOV R243, R221 ;  /* 0x000000dd00f37202 */ /* 0x000fe40000000f00 */
[----:B------:R-:W-:Y:S02]  /*d380*/  MOV R245, R220 ;  /* 0x000000dc00f57202 */ /* 0x000fe40000000f00 */
[----:B------:R-:W-:Y:S02]  /*d390*/  MOV R221, R132 ;  /* 0x0000008400dd7202 */ /* 0x000fe40000000f00 */
[----:B------:R-:W-:-:S02]  /*d3a0*/  MOV R220, R133 ;  /* 0x0000008500dc7202 */ /* 0x000fc40000000f00 */
[----:B------:R-:W-:Y:S02]  /*d3b0*/  MOV R172, R134 ;  /* 0x0000008600ac7202 */ /* 0x000fe40000000f00 */
[C---:B-1----:R-:W-:Y:S01]  /*d3c0*/  HMMA.16816.F32 R132, R8.reuse, R22, R188 ;  /* 0x000000160884723c */ /* 0x042fe200000018bc */
[----:B------:R-:W-:Y:S02]  /*d3d0*/  MOV R191, R119 ;  /* 0x0000007700bf7202 */ /* 0x000fe40000000f00 */
[----:B------:R-:W-:Y:S02]  /*d3e0*/  MOV R190, R118 ;  /* 0x0000007600be7202 */ /* 0x000fe40000000f00 */
[----:B------:R-:W-:Y:S02]  /*d3f0*/  MOV R189, R117 ;  /* 0x0000007500bd7202 */ /* 0x000fe40000000f00 */
[----:B------:R-:W-:Y:S01]  /*d400*/  MOV R188, R116 ;  /* 0x0000007400bc7202 */ /* 0x000fe20000000f00 */
[----:B------:R-:W-:Y:S01]  /*d410*/  HMMA.16816.F32 R160, R8, R24, R160 ;  /* 0x0000001808a0723c */ /* 0x000fe200000018a0 */
[----:B------:R-:W-:-:S02]  /*d420*/  MOV R173, R219 ;  /* 0x000000db00ad7202 */ /* 0x000fc40000000f00 */
[----:B------:R-:W-:-:S05]  /*d430*/  MOV R219, R28 ;  /* 0x0000001c00db7202 */ /* 0x000fca0000000f00 */
[----:B---3--:R-:W-:Y:S01]  /*d440*/  HMMA.16816.F32 R116, R8, R18, R80 ;  /* 0x000000120874723c */ /* 0x008fe20000001850 */
[----:B------:R-:W-:Y:S02]  /*d450*/  MOV R82, R30 ;  /* 0x0000001e00527202 */ /* 0x000fe40000000f00 */
[----:B------:R-:W-:Y:S02]  /*d460*/  MOV R83, R31 ;  /* 0x0000001f00537202 */ /* 0x000fe40000000f00 */
[----:B------:R-:W1:Y:S03]  /*d470*/  LDSM.16.MT88.4 R28, [R112+0xf000] ;  /* 0x00f00000701c783b */ /* 0x000e660000004200 */
[C---:B------:R-:W-:Y:S08]  /*d480*/  HMMA.16816.F32 R164, R4.reuse, R24, R164 ;  /* 0x0000001804a4723c */ /* 0x040ff000000018a4 */
[----:B------:R-:W-:Y:S01]  /*d490*/  HMMA.16816.F32 R168, R4, R26, R168 ;  /* 0x0000001a04a8723c */ /* 0x000fe200000018a8 */
[----:B------:R-:W2:Y:S07]  /*d4a0*/  LDSM.16.MT88.4 R24, [R45+0xf000] ;  /* 0x00f000002d18783b */ /* 0x000eae0000004200 */
[-C--:B------:R-:W-:Y:S08]  /*d4b0*/  HMMA.16816.F32 R176, R8, R20.reuse, R176 ;  /* 0x0000001408b0723c */ /* 0x080ff000000018b0 */
[C---:B------:R-:W-:Y:S08]  /*d4c0*/  HMMA.16816.F32 R180, R4.reuse, R20, R180 ;  /* 0x0000001404b4723c */ /* 0x040ff000000018b4 */
[----:B------:R-:W-:Y:S01]  /*d4d0*/  HMMA.16816.F32 R184, R4, R22, R184 ;  /* 0x0000001604b8723c */ /* 0x000fe200000018b8 */
[----:B------:R-:W3:Y:S07]  /*d4e0*/  LDSM.16.MT88.4 R20, [R46+0xf000] ;  /* 0x00f000002e14783b */ /* 0x000eee0000004200 */
[-C--:B------:R-:W-:Y:S08]  /*d4f0*/  HMMA.16816.F32 R196, R8, R16.reuse, R196 ;  /* 0x0000001008c4723c */ /* 0x080ff000000018c4 */
[C---:B------:R-:W-:Y:S08]  /*d500*/  HMMA.16816.F32 R192, R4.reuse, R16, R192 ;  /* 0x0000001004c0723c */ /* 0x040ff000000018c0 */
[C---:B------:R-:W-:Y:S01]  /*d510*/  HMMA.16816.F32 R200, R4.reuse, R18, R200 ;  /* 0x0000001204c8723c */ /* 0x040fe200000018c8 */
[----:B------:R-:W4:Y:S07]  /*d520*/  LDSM.16.MT88.4 R16, [R44+0xf000] ;  /* 0x00f000002c10783b */ /* 0x000f2e0000004200 */
[C---:B-1----:R-:W-:Y:S08]  /*d530*/  HMMA.16816.F32 R72, R4.reuse, R28, R72 ;  /* 0x0000001c0448723c */ /* 0x042ff00000001848 */
[C---:B------:R-:W-:Y:S08]  /*d540*/  HMMA.16816.F32 R76, R4.reuse, R30, R76 ;  /* 0x0000001e044c723c */ /* 0x040ff0000000184c */
[C---:B--2---:R-:W-:Y:S08]  /*d550*/  HMMA.16816.F32 R88, R4.reuse, R24, R88 ;  /* 0x000000180458723c */ /* 0x044ff00000001858 */
[C---:B------:R-:W-:Y:S08]  /*d560*/  HMMA.16816.F32 R92, R4.reuse, R26, R92 ;  /* 0x0000001a045c723c */ /* 0x040ff0000000185c */
[C---:B---3--:R-:W-:Y:S08]  /*d570*/  HMMA.16816.F32 R104, R4.reuse, R20, R104 ;  /* 0x000000140468723c */ /* 0x048ff00000001868 */
[C---:B------:R-:W-:Y:S08]  /*d580*/  HMMA.16816.F32 R108, R4.reuse, R22, R108 ;  /* 0x00000016046c723c */ /* 0x040ff0000000186c */
[C---:B----4-:R-:W-:Y:S08]  /*d590*/  HMMA.16816.F32 R120, R4.reuse, R16, R120 ;  /* 0x000000100478723c */ /* 0x050ff00000001878 */
[----:B------:R-:W-:Y:S01]  /*d5a0*/  HMMA.16816.F32 R60, R4, R18, R124 ;  /* 0x00000012043c723c */ /* 0x000fe2000000187c */
[----:B------:R-:W-:Y:S01]  /*d5b0*/  FADD.FTZ R7, R82, R114 ;  /* 0x0000007252077221 */ /* 0x000fe20000010000 */
        /* <DEDUP_REMOVED lines=10> */
[----:B------:R-:W-:Y:S01]  /*d660*/  HMMA.16816.F32 R52, R8, R22, R52 ;  /* 0x000000160834723c */ /* 0x000fe20000001834 */
[----:B------:R-:W-:Y:S02]  /*d670*/  MOV R113, R224 ;  /* 0x000000e000717202 */ /* 0x000fe40000000f00 */
[----:B------:R-:W-:Y:S01]  /*d680*/  MOV R224, R204 ;  /* 0x000000cc00e07202 */ /* 0x000fe20000000f00 */
[----:B------:R-:W-:Y:S01]  /*d690*/  FADD.FTZ R6, R157, R37 ;  /* 0x000000259d067221 */ /* 0x000fe20000010000 */
[----:B------:R-:W-:-:S02]  /*d6a0*/  MOV R204, R205 ;  /* 0x000000cd00cc7202 */ /* 0x000fc40000000f00 */
[----:B------:R-:W-:Y:S01]  /*d6b0*/  MOV R22, R189 ;  /* 0x000000bd00167202 */ /* 0x000fe20000000f00 */
[----:B------:R-:W-:Y:S01]  /*d6c0*/  HMMA.16816.F32 R84, R8, R24, R84 ;  /* 0x000000180854723c */ /* 0x000fe20000001854 */
[----:B------:R-:W-:Y:S01]  /*d6d0*/  MOV R23, R190 ;  /* 0x000000be00177202 */ /* 0x000fe20000000f00 */
[----:B------:R-:W-:Y:S01]  /*d6e0*/  FADD.FTZ R5, R158, R39 ;  /* 0x000000279e057221 */ /* 0x000fe20000010000 */
[----:B------:R-:W-:Y:S01]  /*d6f0*/  FADD.FTZ R4, R159, R47 ;  /* 0x0000002f9f047221 */ /* 0x000fe20000010000 */
[----:B------:R-:W-:-:S04]  /*d700*/  MOV R126, R188 ;  /* 0x000000bc007e7202 */ /* 0x000fc80000000f00 */
[----:B------:R-:W-:Y:S01]  /*d710*/  HMMA.16816.F32 R24, R8, R26, R68 ;  /* 0x0000001a0818723c */ /* 0x000fe20000001844 */
[----:B------:R-:W-:Y:S02]  /*d720*/  MOV R69, R113 ;  /* 0x0000007100457202 */ /* 0x000fe40000000f00 */
[----:B------:R-:W-:Y:S01]  /*d730*/  MOV R70, R224 ;  /* 0x000000e000467202 */ /* 0x000fe20000000f00 */
[----:B------:R-:W-:Y:S01]  /*d740*/  FADD.FTZ R6, R22, R6 ;  /* 0x0000000616067221 */ /* 0x000fe20000010000 */
[----:B------:R-:W-:-:S03]  /*d750*/  MOV R205, R206 ;  /* 0x000000ce00cd7202 */ /* 0x000fc60000000f00 */
[C---:B------:R-:W-:Y:S01]  /*d760*/  HMMA.16816.F32 R56, R8.reuse, R20, R56 ;  /* 0x000000140838723c */ /* 0x040fe20000001838 */
[----:B------:R-:W-:Y:S02]  /*d770*/  MOV R21, R191 ;  /* 0x000000bf00157202 */ /* 0x000fe40000000f00 */
[----:B------:R-:W-:Y:S02]  /*d780*/  MOV R127, R83 ;  /* 0x00000053007f7202 */ /* 0x000fe40000000f00 */
[----:B------:R-:W-:Y:S01]  /*d790*/  MOV R71, R204 ;  /* 0x000000cc00477202 */ /* 0x000fe20000000f00 */
[----:B------:R-:W-:Y:S01]  /*d7a0*/  FADD.FTZ R5, R23, R5 ;  /* 0x0000000517057221 */ /* 0x000fe20000010000 */
[----:B------:R-:W-:Y:S01]  /*d7b0*/  MOV R125, R115 ;  /* 0x00000073007d7202 */ /* 0x000fe20000000f00 */
[----:B------:R-:W-:Y:S01]  /*d7c0*/  HMMA.16816.F32 R64, R8, R28, R100 ;  /* 0x0000001c0840723c */ /* 0x000fe20000001864 */
[----:B------:R-:W-:Y:S01]  /*d7d0*/  MOV R22, R69 ;  /* 0x0000004500167202 */ /* 0x000fe20000000f00 */
[----:B------:R-:W-:Y:S01]  /*d7e0*/  FADD.FTZ R4, R21, R4 ;  /* 0x0000000415047221 */ /* 0x000fe20000010000 */
[----:B------:R-:W-:Y:S01]  /*d7f0*/  MOV R68, R175 ;  /* 0x000000af00447202 */ /* 0x000fe20000000f00 */
[----:B------:R-:W-:Y:S01]  /*d800*/  FADD.FTZ R7, R82, R7 ;  /* 0x0000000752077221 */ /* 0x000fe20000010000 */
[----:B------:R-:W-:-:S02]  /*d810*/  MOV R23, R70 ;  /* 0x0000004600177202 */ /* 0x000fc40000000f00 */
[----:B------:R-:W-:Y:S01]  /*d820*/  MOV R124, R207 ;  /* 0x000000cf007c7202 */ /* 0x000fe20000000f00 */
[----:B------:R-:W-:Y:S01]  /*d830*/  HMMA.16816.F32 R48, R8, R16, R48 ;  /* 0x000000100830723c */ /* 0x000fe20000001830 */
[----:B------:R-:W-:Y:S01]  /*d840*/  MOV R69, R126 ;  /* 0x0000007e00457202 */ /* 0x000fe20000000f00 */
[----:B------:R-:W-:Y:S01]  /*d850*/  MUFU.EX2 R20, R15 ;  /* 0x0000000f00147308 */ /* 0x000fe20000000800 */
[----:B------:R-:W-:Y:S01]  /*d860*/  MOV R100, R205 ;  /* 0x000000cd00647202 */ /* 0x000fe20000000f00 */
[----:B------:R-:W-:Y:S01]  /*d870*/  LDSM.16.MT88.4 R188, [R46+0xd800] ;  /* 0x00d800002ebc783b */ /* 0x000fe20000004200 */
[----:B------:R-:W-:Y:S02]  /*d880*/  MOV R21, R71 ;  /* 0x0000004700157202 */ /* 0x000fe40000000f00 */
[----:B------:R-:W-:Y:S02]  /*d890*/  MOV R70, R127 ;  /* 0x0000007f00467202 */ /* 0x000fe40000000f00 */
[----:B------:R-:W-:-:S02]  /*d8a0*/  MOV R101, R174 ;  /* 0x000000ae00657202 */ /* 0x000fc40000000f00 */
[----:B------:R-:W-:Y:S02]  /*d8b0*/  MOV R102, R173 ;  /* 0x000000ad00667202 */ /* 0x000fe40000000f00 */
[----:B------:R-:W-:Y:S01]  /*d8c0*/  MOV R103, R172 ;  /* 0x000000ac00677202 */ /* 0x000fe20000000f00 */
[C---:B------:R-:W-:Y:S01]  /*d8d0*/  HMMA.16816.F32 R28, R8.reuse, R30, R96 ;  /* 0x0000001e081c723c */ /* 0x040fe20000001860 */
[----:B------:R-:W-:Y:S01]  /*d8e0*/  MOV R71, R125 ;  /* 0x0000007d00477202 */ /* 0x000fe20000000f00 */
[----:B------:R-:W-:Y:S01]  /*d8f0*/  FADD.FTZ R7, R69, R7 ;  /* 0x0000000745077221 */ /* 0x000fe20000010000 */
[----:B------:R-:W-:Y:S01]  /*d900*/  MOV R17, R68 ;  /* 0x0000004400117202 */ /* 0x000fe20000000f00 */
[----:B------:R-:W-:Y:S01]  /*d910*/  FADD.FTZ R6, R70, R6 ;  /* 0x0000000646067221 */ /* 0x000fe20000010000 */
[----:B------:R-:W-:Y:S01]  /*d920*/  MOV R68, R100 ;  /* 0x0000006400447202 */ /* 0x000fe20000000f00 */
[----:B------:R1:W-:Y:S01]  /*d930*/  MUFU.EX2 R15, R33 ;  /* 0x00000021000f7308 */ /* 0x0003e20000000800 */
[----:B------:R-:W-:Y:S01]  /*d940*/  MOV R100, R124 ;  /* 0x0000007c00647202 */ /* 0x000fe20000000f00 */
[----:B------:R-:W-:Y:S01]  /*d950*/  FADD.FTZ R5, R71, R5 ;  /* 0x0000000547057221 */ /* 0x000fe20000010000 */
[----:B------:R-:W-:Y:S01]  /*d960*/  HMMA.16816.F32 R40, R8, R18, R40 ;  /* 0x000000120828723c */ /* 0x000fe20000001828 */
[----:B------:R-:W-:Y:S01]  /*d970*/  FADD.FTZ R4, R130, R4 ;  /* 0x0000000482047221 */ /* 0x000fe20000010000 */
[----:B------:R-:W-:Y:S01]  /*d980*/  FADD.FTZ R10, R129, R7 ;  /* 0x00000007810a7221 */ /* 0x000fe20000010000 */
[----:B------:R-:W-:Y:S01]  /*d990*/  MOV R37, R102 ;  /* 0x0000006600257202 */ /* 0x000fe20000000f00 */
[----:B------:R-:W-:Y:S01]  /*d9a0*/  FADD.FTZ R9, R128, R6 ;  /* 0x0000000680097221 */ /* 0x000fe20000010000 */
[----:B------:R2:W-:Y:S01]  /*d9b0*/  MUFU.EX2 R18, R23 ;  /* 0x0000001700127308 */ /* 0x0005e20000000800 */
[----:B------:R-:W-:Y:S01]  /*d9c0*/  FADD.FTZ R7, R100, R5 ;  /* 0x0000000564077221 */ /* 0x000fe20000010000 */
[----:B------:R-:W-:Y:S01]  /*d9d0*/  MOV R206, R156 ;  /* 0x0000009c00ce7202 */ /* 0x000fe20000000f00 */
[----:B------:R-:W-:Y:S01]  /*d9e0*/  FADD.FTZ R6, R131, R4 ;  /* 0x0000000483067221 */ /* 0x000fe20000010000 */
[----:B------:R-:W-:Y:S04]  /*d9f0*/  LDSM.16.MT88.4 R80, [R112+0xf800] ;  /* 0x00f800007050783b */ /* 0x000fe80000004200 */
[----:B------:R-:W-:Y:S01]  /*da00*/  LDSM.16.MT88.4 R172, [R45+0xd800] ;  /* 0x00d800002dac783b */ /* 0x000fe20000004200 */
[----:B-1----:R-:W-:Y:S01]  /*da10*/  MOV R33, R101 ;  /* 0x0000006500217202 */ /* 0x002fe20000000f00 */
[----:B------:R-:W-:Y:S01]  /*da20*/  FADD.FTZ R4, R37, R9 ;  /* 0x0000000925047221 */ /* 0x000fe20000010000 */
[----:B------:R-:W-:Y:S01]  /*da30*/  FADD.FTZ R6, R234, R6 ;  /* 0x00000006ea067221 */ /* 0x000fe20000010000 */
[----:B------:R-:W-:Y:S02]  /*da40*/  LDSM.16.MT88.4 R156, [R112+0xd800] ;  /* 0x00d80000709c783b */ /* 0x000fe40000004200 */
[----:B------:R-:W-:-:S02]  /*da50*/  FADD.FTZ R5, R33, R10 ;  /* 0x0000000a21057221 */ /* 0x000fc40000010000 */
[----:B------:R-:W-:Y:S01]  /*da60*/  LDSM.16.MT88.4 R96, [R45+0xf800] ;  /* 0x00f800002d60783b */ /* 0x000fe20000004200 */
[----:B--2---:R-:W-:Y:S01]  /*da70*/  MOV R23, R103 ;  /* 0x0000006700177202 */ /* 0x004fe20000000f00 */
[----:B------:R-:W-:Y:S01]  /*da80*/  FADD.FTZ R5, R243, R5 ;  /* 0x00000005f3057221 */ /* 0x000fe20000010000 */
[----:B------:R-:W-:Y:S01]  /*da90*/  MOV R224, R206 ;  /* 0x000000ce00e07202 */ /* 0x000fe20000000f00 */
[----:B------:R-:W-:Y:S01]  /*daa0*/  FADD.FTZ R4, R245, R4 ;  /* 0x00000004f5047221 */ /* 0x000fe20000010000 */
[----:B------:R-:W1:Y:S01]  /*dab0*/  LDSM.16.MT88.4 R204, [R44+0xd800] ;  /* 0x00d800002ccc783b */ /* 0x000e620000004200 */
[----:B------:R-:W-:Y:S01]  /*dac0*/  FADD.FTZ R7, R23, R7 ;  /* 0x0000000717077221 */ /* 0x000fe20000010000 */
[----:B------:R-:W-:Y:S02]  /*dad0*/  FADD.FTZ R6, R244, R6 ;  /* 0x00000006f4067221 */ /* 0x000fe40000010000 */
[----:B------:R-:W2:Y:S01]  /*dae0*/  LDSM.16.MT88.4 R112, [R46+0xf800] ;  /* 0x00f800002e70783b */ /* 0x000ea20000004200 */
[----:B------:R-:W-:Y:S01]  /*daf0*/  FADD.FTZ R7, R219, R7 ;  /* 0x00000007db077221 */ /* 0x000fe20000010000 */
[----:B------:R-:W-:-:S02]  /*db00*/  FADD.FTZ R5, R221, R5 ;  /* 0x00000005dd057221 */ /* 0x000fc40000010000 */
[----:B------:R-:W3:Y:S01]  /*db10*/  LDSM.16.MT88.4 R44, [R44+0xf800] ;  /* 0x00f800002c2c783b */ /* 0x000ee20000004200 */
[----:B------:R-:W-:Y:S01]  /*db20*/  MUFU.EX2 R8, R13 ;  /* 0x0000000d00087308 */ /* 0x000fe20000000800 */
[----:B------:R-:W-:Y:S01]  /*db30*/  FADD.FTZ R4, R220, R4 ;  /* 0x00000004dc047221 */ /* 0x000fe20000010000 */
[----:B------:R-:W-:Y:S01]  /*db40*/  FADD.FTZ R7, R249, R7 ;  /* 0x00000007f9077221 */ /* 0x000fe20000010000 */
[----:B------:R-:W-:Y:S01]  /*db50*/  FADD.FTZ R6, R227, R6 ;  /* 0x00000006e3067221 */ /* 0x000fe20000010000 */
[----:B------:R-:W-:-:S04]  /*db60*/  FADD.FTZ R5, R211, R5 ;  /* 0x00000005d3057221 */ /* 0x000fc80000010000 */
[----:B------:R-:W4:Y:S01]  /*db70*/  MUFU.EX2 R11, R17 ;  /* 0x00000011000b7308 */ /* 0x000f220000000800 */
[----:B------:R-:W-:Y:S01]  /*db80*/  FADD.FTZ R4, R209, R4 ;  /* 0x00000004d1047221 */ /* 0x000fe20000010000 */
[----:B------:R-:W-:Y:S01]  /*db90*/  FADD.FTZ R7, R248, R7 ;  /* 0x00000007f8077221 */ /* 0x000fe20000010000 */
[----:B------:R-:W-:-:S05]  /*dba0*/  FADD.FTZ R6, R226, R6 ;  /* 0x00000006e2067221 */ /* 0x000fca0000010000 */
[----:B------:R-:W5:Y:S01]  /*dbb0*/  MUFU.EX2 R13, R68 ;  /* 0x00000044000d7308 */ /* 0x000f620000000800 */
[----:B------:R-:W-:Y:S01]  /*dbc0*/  FADD.FTZ R5, R216, R5 ;  /* 0x00000005d8057221 */ /* 0x000fe20000010000 */
[----:B------:R-:W-:-:S06]  /*dbd0*/  FADD.FTZ R4, R210, R4 ;  /* 0x00000004d2047221 */ /* 0x000fcc0000010000 */
[----:B------:R-:W1:Y:S01]  /*dbe0*/  MUFU.EX2 R36, R36 ;  /* 0x0000002400247308 */ /* 0x000e620000000800 */
[----:B------:R-:W-:Y:S01]  /*dbf0*/  FADD.FTZ R7, R247, R7 ;  /* 0x00000007f7077221 */ /* 0x000fe20000010000 */
[----:B------:R-:W-:-:S06]  /*dc00*/  FADD.FTZ R6, R223, R6 ;  /* 0x00000006df067221 */ /* 0x000fcc0000010000 */
[----:B------:R-:W2:Y:S01]  /*dc10*/  MUFU.EX2 R16, R22 ;  /* 0x0000001600107308 */ /* 0x000ea20000000800 */
[----:B------:R-:W-:-:S07]  /*dc20*/  FADD.FTZ R5, R217, R5 ;  /* 0x00000005d9057221 */ /* 0x000fce0000010000 */
[----:B------:R-:W3:Y:S01]  /*dc30*/  MUFU.EX2 R17, R252 ;  /* 0x000000fc00117308 */ /* 0x000ee20000000800 */
[----:B------:R-:W-:-:S07]  /*dc40*/  FADD.FTZ R4, R208, R4 ;  /* 0x00000004d0047221 */ /* 0x000fce0000010000 */
[----:B------:R-:W3:Y:S01]  /*dc50*/  MUFU.EX2 R35, R35 ;  /* 0x0000002300237308 */ /* 0x000ee20000000800 */
[----:B------:R-:W-:-:S07]  /*dc60*/  FADD.FTZ R7, R246, R7 ;  /* 0x00000007f6077221 */ /* 0x000fce0000010000 */
[----:B------:R-:W3:Y:S01]  /*dc70*/  MUFU.EX2 R14, R14 ;  /* 0x0000000e000e7308 */ /* 0x000ee20000000800 */
[----:B------:R-:W-:Y:S01]  /*dc80*/  FADD.FTZ R6, R222, R6 ;  /* 0x00000006de067221 */ /* 0x000fe20000010000 */
[----:B------:R-:W-:-:S06]  /*dc90*/  FADD.FTZ R5, R218, R5 ;  /* 0x00000005da057221 */ /* 0x000fcc0000010000 */
[----:B------:R-:W3:Y:S01]  /*dca0*/  MUFU.EX2 R19, R251 ;  /* 0x000000fb00137308 */ /* 0x000ee20000000800 */
[----:B------:R-:W-:-:S07]  /*dcb0*/  FADD.FTZ R4, R38, R4 ;  /* 0x0000000426047221 */ /* 0x000fce0000010000 */
[----:B------:R-:W3:Y:S01]  /*dcc0*/  MUFU.EX2 R34, R34 ;  /* 0x0000002200227308 */ /* 0x000ee20000000800 */
[----:B----4-:R-:W-:Y:S01]  /*dcd0*/  FADD.FTZ R7, R11, R7 ;  /* 0x000000070b077221 */ /* 0x010fe20000010000 */
[----:B-----5:R-:W-:-:S06]  /*dce0*/  FADD.FTZ R6, R13, R6 ;  /* 0x000000060d067221 */ /* 0x020fcc0000010000 */
[----:B------:R-:W-:Y:S01]  /*dcf0*/  MUFU.EX2 R32, R32 ;  /* 0x0000002000207308 */ /* 0x000fe20000000800 */
[----:B-1----:R-:W-:-:S07]  /*dd00*/  FADD.FTZ R5, R36, R5 ;  /* 0x0000000524057221 */ /* 0x002fce0000010000 */
[----:B------:R-:W1:Y:S08]  /*dd10*/  MUFU.EX2 R21, R21 ;  /* 0x0000001500157308 */ /* 0x000e700000000800 */
[----:B------:R-:W4:Y:S01]  /*dd20*/  MUFU.EX2 R22, R250 ;  /* 0x000000fa00167308 */ /* 0x000f220000000800 */
[----:B------:R-:W-:Y:S01]  /*dd30*/  FADD.FTZ R4, R20, R4 ;  /* 0x0000000414047221 */ /* 0x000fe20000010000 */
[----:B--2---:R-:W-:Y:S01]  /*dd40*/  FADD.FTZ R7, R16, R7 ;  /* 0x0000000710077221 */ /* 0x004fe20000010000 */
[----:B---3--:R-:W-:Y:S01]  /*dd50*/  FADD.FTZ R6, R17, R6 ;  /* 0x0000000611067221 */ /* 0x008fe20000010000 */
[----:B------:R-:W-:Y:S01]  /*dd60*/  FADD.FTZ R5, R35, R5 ;  /* 0x0000000523057221 */ /* 0x000fe20000010000 */
[----:B------:R-:W-:Y:S01]  /*dd70*/  FADD.FTZ R4, R14, R4 ;  /* 0x000000040e047221 */ /* 0x000fe20000010000 */
[----:B------:R-:W-:Y:S01]  /*dd80*/  FADD.FTZ R7, R18, R7 ;  /* 0x0000000712077221 */ /* 0x000fe20000010000 */
[----:B------:R-:W-:Y:S01]  /*dd90*/  FADD.FTZ R6, R19, R6 ;  /* 0x0000000613067221 */ /* 0x000fe20000010000 */
[----:B------:R-:W-:Y:S01]  /*dda0*/  FADD.FTZ R5, R34, R5 ;  /* 0x0000000522057221 */ /* 0x000fe20000010000 */
[----:B------:R-:W-:Y:S01]  /*ddb0*/  FADD.FTZ R4, R15, R4 ;  /* 0x000000040f047221 */ /* 0x000fe20000010000 */
[----:B------:R-:W-:Y:S01]  /*ddc0*/  F2FP.F16.F32.PACK_AB R124, R35, R36 ;  /* 0x00000024237c723e */ /* 0x000fe200000000ff */
[----:B-1----:R-:W-:Y:S01]  /*ddd0*/  FADD.FTZ R7, R21, R7 ;  /* 0x0000000715077221 */ /* 0x002fe20000010000 */
[----:B------:R-:W-:-:S02]  /*dde0*/  F2FP.F16.F32.PACK_AB R126, R32, R34 ;  /* 0x00000022207e723e */ /* 0x000fc400000000ff */
[----:B------:R-:W-:Y:S02]  /*ddf0*/  F2FP.F16.F32.PACK_AB R125, R14, R20 ;  /* 0x000000140e7d723e */ /* 0x000fe400000000ff */
[----:B------:R-:W-:Y:S01]  /*de00*/  F2FP.F16.F32.PACK_AB R127, R8, R15 ;  /* 0x0000000f087f723e */ /* 0x000fe200000000ff */
[----:B----4-:R-:W-:Y:S01]  /*de10*/  FADD.FTZ R6, R22, R6 ;  /* 0x0000000616067221 */ /* 0x010fe20000010000 */
[----:B------:R-:W-:Y:S02]  /*de20*/  F2FP.F16.F32.PACK_AB R128, R16, R11 ;  /* 0x0000000b1080723e */ /* 0x000fe400000000ff */
[----:B------:R-:W-:Y:S02]  /*de30*/  F2FP.F16.F32.PACK_AB R129, R17, R13 ;  /* 0x0000000d1181723e */ /* 0x000fe400000000ff */
[----:B------:R-:W-:Y:S02]  /*de40*/  F2FP.F16.F32.PACK_AB R130, R21, R18 ;  /* 0x000000121582723e */ /* 0x000fe400000000ff */
[----:B------:R-:W-:Y:S01]  /*de50*/  F2FP.F16.F32.PACK_AB R131, R22, R19 ;  /* 0x000000131683723e */ /* 0x000fe200000000ff */
[----:B------:R-:W-:Y:S01]  /*de60*/  FADD.FTZ R5, R32, R5 ;  /* 0x0000000520057221 */ /* 0x000fe20000010000 */
[----:B------:R-:W-:Y:S01]  /*de70*/  FADD.FTZ R4, R8, R4 ;  /* 0x0000000408047221 */ /* 0x000fe20000010000 */
[----:B------:R1:W-:Y:S01]  /*de80*/  STL [R1+0x74], R7 ;  /* 0x0000740701007387 */ /* 0x0003e20000100800 */
[C---:B------:R-:W-:Y:S03]  /*de90*/  HMMA.16816.F32 R192, R124.reuse, R204, R192 ;  /* 0x000000cc7cc0723c */ /* 0x040fe600000018c0 */
[----:B------:R1:W-:Y:S04]  /*dea0*/  STL [R1+0x78], R6 ;  /* 0x0000780601007387 */ /* 0x0003e80000100800 */
[----:B------:R1:W-:Y:S01]  /*deb0*/  STL [R1+0x7c], R5 ;  /* 0x00007c0501007387 */ /* 0x0003e20000100800 */
[----:B------:R-:W-:Y:S01]  /*dec0*/  HMMA.16816.F32 R200, R124, R206, R200 ;  /* 0x000000ce7cc8723c */ /* 0x000fe200000018c8 */
[----:B------:R-:W2:Y:S02]  /*ded0*/  S2R R232, SR_TID.X ;  /* 0x0000000000e87919 */ /* 0x000ea40000002100 */
[----:B------:R1:W-:Y:S05]  /*dee0*/  STL [R1+0x80], R4 ;  /* 0x0000800401007387 */ /* 0x0003ea0000100800 */
        /* <DEDUP_REMOVED lines=26> */
[C---:B------:R-:W-:Y:S08]  /*e090*/  HMMA.16816.F32 R112, R128.reuse, R114, R52 ;  /* 0x000000728070723c */ /* 0x040ff00000001834 */
[----:B------:R-:W-:Y:S01]  /*e0a0*/  HMMA.16816.F32 R116, R128, R44, R48 ;  /* 0x0000002c8074723c */ /* 0x000fe20000001830 */
[----:B------:R-:W-:-:S07]  /*e0b0*/  UISETP.GT.AND UP0, UPT, UR4, UR19, UPT ;  /* 0x000000130400728c */ /* 0x000fce000bf04270 */
[-C--:B------:R-:W-:Y:S08]  /*e0c0*/  HMMA.16816.F32 R124, R124, R46.reuse, R60 ;  /* 0x0000002e7c7c723c */ /* 0x080ff0000000183c */
[----:B------:R-:W-:Y:S01]  /*e0d0*/  HMMA.16816.F32 R128, R128, R46, R40 ;  /* 0x0000002e8080723c */ /* 0x000fe20000001828 */
[----:B------:R-:W-:Y:S02]  /*e0e0*/  MOV R134, R224 ;  /* 0x000000e000867202 */ /* 0x000fe40000000f00 */
[----:B------:R-:W-:-:S02]  /*e0f0*/  MOV R136, R225 ;  /* 0x000000e100887202 */ /* 0x000fc40000000f00 */
[----:B------:R-:W-:Y:S02]  /*e100*/  MOV R135, R235 ;  /* 0x000000eb00877202 */ /* 0x000fe40000000f00 */
[----:B------:R-:W-:Y:S01]  /*e110*/  MOV R133, R242 ;  /* 0x000000f200857202 */ /* 0x000fe20000000f00 */
[----:B-12---:R-:W-:-:S12]  /*e120*/  BRA.U !UP0, `(.L_x_709) ;  /* 0x0000006908807547 */ /* 0x006fd8000b800000 */
[----:B------:R-:W2:Y:S04]  /*e130*/  LDL R235, [R1+0x68] ;  /* 0x0000680001eb7983 */ /* 0x000ea80000100800 */
[----:B------:R-:W3:Y:S01]  /*e140*/  LDL R242, [R1+0x58] ;  /* 0x0000580001f27983 */ /* 0x000ee20000100800 */
[----:B------:R-:W-:Y:S01]  /*e150*/  UIADD3 UR6, UPT, UPT, UR21, -0x3, URZ ;  /* 0xfffffffd15067890 */ /* 0x000fe2000fffe0ff */
[----:B------:R-:W-:-:S04]  /*e160*/  DEPBAR.LE SB0, 0x0 ;  /* 0x000080000000791a */ /* 0x000fc80000000000 */
[----:B------:R-:W-:Y:S02]  /*e170*/  UIMAD.WIDE.U32 UR26, UR6, UR8, URZ ;  /* 0x00000008061a72a5 */ /* 0x000fe4000f8e00ff */
[----:B------:R-:W-:Y:S02]  /*e180*/  UIMAD.WIDE.U32 UR22, UR6, UR8, URZ ;  /* 0x00000008061672a5 */ /* 0x000fe4000f8e00ff */
[----:B------:R-:W-:Y:S02]  /*e190*/  UIMAD UR7, UR6, UR9, UR27 ;  /* 0x00000009060772a4 */ /* 0x000fe4000f8e021b */
[----:B------:R-:W-:Y:S01]  /*e1a0*/  UIMAD UR6, UR6, UR9, UR23 ;  /* 0x00000009060672a4 */ /* 0x000fe2000f8e0217 */
[----:B------:R-:W-:Y:S01]  /*e1b0*/  IMAD.U32 R4, RZ, RZ, UR26 ;  /* 0x0000001aff047e24 */ /* 0x000fe2000f8e00ff */
[----:B------:R-:W-:Y:S01]  /*e1c0*/  ULEA UR4, UP0, UR22, UR14, 0x6 ;  /* 0x0000000e16047291 */ /* 0x000fe2000f8030ff */
[----:B------:R-:W-:Y:S02]  /*e1d0*/  IMAD.U32 R5, RZ, RZ, UR27 ;  /* 0x0000001bff057e24 */ /* 0x000fe4000f8e00ff */
[----:B------:R-:W-:Y:S01]  /*e1e0*/  IMAD.U32 R5, RZ, RZ, UR7 ;  /* 0x00000007ff057e24 */ /* 0x000fe2000f8e00ff */
[----:B------:R-:W-:-:S02]  /*e1f0*/  ULEA.HI.X UR6, UR22, UR13, UR6, 0x6, UP0 ;  /* 0x0000000d16067291 */ /* 0x000fc400080f3406 */
[----:B------:R-:W-:Y:S01]  /*e200*/  UIADD3 UR14, UP1, UPT, UR4, UR14, URZ ;  /* 0x0000000e040e7290 */ /* 0x000fe2000ff3e0ff */
[----:B------:R-:W-:Y:S01]  /*e210*/  IMAD.U32 R9, RZ, RZ, UR4 ;  /* 0x00000004ff097e24 */ /* 0x000fe2000f8e00ff */
[----:B------:R-:W-:Y:S02]  /*e220*/  ULEA UR7, UP0, UR8, UR4, 0x5 ;  /* 0x0000000408077291 */ /* 0x000fe4000f8028ff */
[----:B------:R-:W-:Y:S01]  /*e230*/  UIADD3.X UR13, UPT, UPT, UR6, UR13, URZ, UP1, !UPT ;  /* 0x0000000d060d7290 */ /* 0x000fe20008ffe4ff */
[----:B------:R-:W-:Y:S01]  /*e240*/  IMAD.U32 R7, RZ, RZ, UR6 ;  /* 0x00000006ff077e24 */ /* 0x000fe2000f8e00ff */
[----:B------:R-:W-:Y:S01]  /*e250*/  ULEA.HI.X UR8, UR8, UR6, UR9, 0x5, UP0 ;  /* 0x0000000608087291 */ /* 0x000fe200080f2c09 */
[----:B------:R-:W-:Y:S01]  /*e260*/  IMAD.U32 R14, RZ, RZ, UR14 ;  /* 0x0000000eff0e7e24 */ /* 0x000fe2000f8e00ff */
[----:B------:R-:W-:Y:S01]  /*e270*/  UIADD3 UR4, UPT, UPT, UR21, -0x3, URZ ;  /* 0xfffffffd15047890 */ /* 0x000fe2000fffe0ff */
[----:B------:R-:W-:-:S03]  /*e280*/  IMAD.U32 R13, RZ, RZ, UR7 ;  /* 0x00000007ff0d7e24 */ /* 0x000fc6000f8e00ff */
[----:B------:R-:W-:Y:S01]  /*e290*/  IMAD.U32 R15, RZ, RZ, UR8 ;  /* 0x00000008ff0f7e24 */ /* 0x000fe2000f8e00ff */
[----:B------:R-:W-:Y:S01]  /*e2a0*/  UISETP.GT.AND UP0, UPT, UR4, UR19, UPT ;  /* 0x000000130400728c */ /* 0x000fe2000bf04270 */
[----:B------:R-:W-:Y:S01]  /*e2b0*/  BAR.SYNC.DEFER_BLOCKING 0x0 ;  /* 0x0000000000007b1d */ /* 0x000fe20000010000 */
[CC--:B--2---:R-:W-:Y:S02]  /*e2c0*/  LEA R10, P0, R4.reuse, R235.reuse, 0x7 ;  /* 0x000000eb040a7211 */ /* 0x0c4fe400078038ff */
[CC--:B------:R-:W-:Y:S02]  /*e2d0*/  LEA R8, P6, R9.reuse, R235.reuse, 0x1 ;  /* 0x000000eb09087211 */ /* 0x0c0fe400078c08ff */
[-C--:B---3--:R-:W-:Y:S01]  /*e2e0*/  LEA.HI.X R11, R4, R242.reuse, R5, 0x7, P0 ;  /* 0x000000f2040b7211 */ /* 0x088fe200000f3c05 */
[----:B------:R-:W-:Y:S01]  /*e2f0*/  IMAD.U32 R5, RZ, RZ, UR13 ;  /* 0x0000000dff057e24 */ /* 0x000fe2000f8e00ff */
[CC--:B------:R-:W-:Y:S02]  /*e300*/  LEA R6, P5, R14.reuse, R235.reuse, 0x1 ;  /* 0x000000eb0e067211 */ /* 0x0c0fe400078a08ff */
[-C--:B------:R-:W-:Y:S01]  /*e310*/  LEA.HI.X R9, R9, R242.reuse, R7, 0x1, P6 ;  /* 0x000000f209097211 */ /* 0x080fe200030f0c07 */
[----:B------:R-:W-:Y:S01]  /*e320*/  @!PT LDS RZ, [RZ] ;  /* 0x00000000fffff984 */ /* 0x000fe20000000800 */
[----:B------:R-:W-:Y:S01]  /*e330*/  @!PT LDS RZ, [RZ] ;  /* 0x00000000fffff984 */ /* 0x000fe20000000800 */
[----:B------:R-:W-:Y:S01]  /*e340*/  @!PT LDS RZ, [RZ] ;  /* 0x00000000fffff984 */ /* 0x000fe20000000800 */
[----:B------:R-:W-:Y:S01]  /*e350*/  @!P2 LDGSTS.E.BYPASS.LTC128B.128 [R236+0xc000], desc[UR24][R10.64] ;  /* 0x0c0000000aecafae */ /* 0x000fe2000b981a18 */
[C---:B------:R-:W-:Y:S01]  /*e360*/  LEA R4, P0, R13.reuse, R235, 0x1 ;  /* 0x000000eb0d047211 */ /* 0x040fe200078008ff */
[----:B------:R-:W-:Y:S01]  /*e370*/  IMAD.MOV.U32 R235, RZ, RZ, 0x20 ;  /* 0x00000020ffeb7424 */ /* 0x000fe200078e00ff */
[-C--:B------:R-:W-:Y:S01]  /*e380*/  LEA.HI.X R7, R14, R242.reuse, R5, 0x1, P5 ;  /* 0x000000f20e077211 */ /* 0x080fe200028f0c05 */
[----:B------:R-:W-:Y:S01]  /*e390*/  @P2 STS.128 [R236+0xc000], RZ ;  /* 0x00c000ffec002388 */ /* 0x000fe20000000c00 */
[----:B------:R-:W-:-:S02]  /*e3a0*/  LEA.HI.X R5, R13, R242, R15, 0x1, P0 ;  /* 0x000000f20d057211 */ /* 0x000fc400000f0c0f */
[C---:B------:R-:W-:Y:S01]  /*e3b0*/  SEL R242, R235.reuse, 0xffffffe0, !P4 ;  /* 0xffffffe0ebf27807 */ /* 0x040fe20006000000 */
[----:B------:R-:W-:Y:S01]  /*e3c0*/  @!PT LDS RZ, [RZ] ;  /* 0x00000000fffff984 */ /* 0x000fe20000000800 */
[----:B------:R-:W-:Y:S01]  /*e3d0*/  @!PT LDS RZ, [RZ] ;  /* 0x00000000fffff984 */ /* 0x000fe20000000800 */
[----:B------:R-:W-:Y:S01]  /*e3e0*/  @!PT LDS RZ, [RZ] ;  /* 0x00000000fffff984 */ /* 0x000fe20000000800 */
[----:B------:R-:W-:Y:S01]  /*e3f0*/  @!P1 LDGSTS.E.BYPASS.LTC128B.128 [R236+0xe000], desc[UR24][R10.64+0x80] ;  /* 0x0e0000800aec9fae */ /* 0x000fe2000b981a18 */
[----:B------:R-:W-:-:S03]  /*e400*/  SEL R13, R235, 0xffffffe0, !P4 ;  /* 0xffffffe0eb0d7807 */ /* 0x000fc60006000000 */
[----:B------:R-:W-:Y:S01]  /*e410*/  @P1 STS.128 [R236+0xe000], RZ ;  /* 0x00e000ffec001388 */ /* 0x000fe20000000c00 */
[----:B------:R-:W-:Y:S02]  /*e420*/  IMAD.IADD R14, R242, 0x1, R214 ;  /* 0x00000001f20e7824 */ /* 0x000fe400078e02d6 */
[----:B------:R-:W-:Y:S01]  /*e430*/  IMAD.IADD R13, R215, 0x1, R13 ;  /* 0x00000001d70d7824 */ /* 0x000fe200078e020d */
        /* <DEDUP_REMOVED lines=33> */
[----:B------:R-:W-:Y:S04]  /*e650*/  LDSM.16.M88.4 R20, [R13+0x9000] ;  /* 0x009000000d14783b */ /* 0x000fe80000000200 */
[----:B------:R-:W4:Y:S04]  /*e660*/  LDSM.16.M88.4 R44, [R215+0x8000] ;  /* 0x00800000d72c783b */ /* 0x000f280000000200 */
[----:B--2---:R-:W2:Y:S04]  /*e670*/  LDSM.16.M88.4 R4, [R14+0x2000] ;  /* 0x002000000e04783b */ /* 0x004ea80000000200 */
[----:B------:R-:W5:Y:S04]  /*e680*/  LDSM.16.M88.4 R40, [R215+0x8800] ;  /* 0x00880000d728783b */ /* 0x000f680000000200 */
[----:B------:R-:W5:Y:S04]  /*e690*/  LDSM.16.M88.4 R16, [R13+0x9800] ;  /* 0x009800000d10783b */ /* 0x000f680000000200 */
[----:B------:R-:W5:Y:S04]  /*e6a0*/  LDSM.16.M88.4 R28, [R13+0x8000] ;  /* 0x008000000d1c783b */ /* 0x000f680000000200 */
[----:B------:R-:W5:Y:S04]  /*e6b0*/  LDSM.16.M88.4 R24, [R13+0x8800] ;  /* 0x008800000d18783b */ /* 0x000f680000000200 */
[----:B------:R-:W0:Y:S01]  /*e6c0*/  LDGDEPBAR ;  /* 0x00000000000079af */ /* 0x000e220000000000 */
[C---:B-1----:R-:W-:Y:S08]  /*e6d0*/  HMMA.16816.F32 R52, R8.reuse, R36, RZ ;  /* 0x000000240834723c */ /* 0x042ff000000018ff */
[C---:B---3--:R-:W-:Y:S08]  /*e6e0*/  HMMA.16816.F32 R64, R8.reuse, R32, RZ ;  /* 0x000000200840723c */ /* 0x048ff000000018ff */
[----:B----4-:R-:W-:Y:S08]  /*e6f0*/  HMMA.16816.F32 R60, R8, R44, RZ ;  /* 0x0000002c083c723c */ /* 0x010ff000000018ff */
[----:B--2---:R-:W-:Y:S08]  /*e700*/  HMMA.16816.F32 R216, R4, R20, R52 ;  /* 0x0000001404d8723c */ /* 0x004ff00000001834 */
[C---:B-----5:R-:W-:Y:S08]  /*e710*/  HMMA.16816.F32 R56, R8.reuse, R40, RZ ;  /* 0x000000280838723c */ /* 0x060ff000000018ff */
[----:B------:R-:W-:Y:S03]  /*e720*/  HMMA.16816.F32 R140, R8, R46, RZ ;  /* 0x0000002e088c723c */ /* 0x000fe600000018ff */
[----:B------:R-:W-:-:S02]  /*e730*/  IMAD.MOV.U32 R210, RZ, RZ, R216 ;  /* 0x000000ffffd27224 */ /* 0x000fc400078e00d8 */
[----:B------:R-:W-:Y:S02]  /*e740*/  IMAD.MOV.U32 R209, RZ, RZ, R217 ;  /* 0x000000ffffd17224 */ /* 0x000fe400078e00d9 */
[----:B------:R-:W-:Y:S01]  /*e750*/  IMAD.MOV.U32 R208, RZ, RZ, R218 ;  /* 0x000000ffffd07224 */ /* 0x000fe200078e00da */
[----:B------:R-:W-:Y:S01]  /*e760*/  HMMA.16816.F32 R136, R8, R42, RZ ;  /* 0x0000002a0888723c */ /* 0x000fe200000018ff */
[----:B------:R-:W-:-:S07]  /*e770*/  IMAD.MOV.U32 R15, RZ, RZ, R219 ;  /* 0x000000ffff0f7224 */ /* 0x000fce00078e00db */
[C---:B------:R-:W-:Y:S08]  /*e780*/  HMMA.16816.F32 R132, R8.reuse, R38, RZ ;  /* 0x000000260884723c */ /* 0x040ff000000018ff */
[----:B------:R-:W-:Y:S01]  /*e790*/  HMMA.16816.F32 R48, R8, R34, RZ ;  /* 0x000000220830723c */ /* 0x000fe200000018ff */
[----:B------:R-:W1:Y:S07]  /*e7a0*/  LDSM.16.M88.4 R8, [R214] ;  /* 0x00000000d608783b */ /* 0x000e6e0000000200 */
[C---:B------:R-:W-:Y:S08]  /*e7b0*/  HMMA.16816.F32 R52, R4.reuse, R16, R64 ;  /* 0x000000100434723c */ /* 0x040ff00000001840 */
[C---:B------:R-:W-:Y:S08]  /*e7c0*/  HMMA.16816.F32 R60, R4.reuse, R28, R60 ;  /* 0x0000001c043c723c */ /* 0x040ff0000000183c */
[----:B------:R-:W-:Y:S03]  /*e7d0*/  HMMA.16816.F32 R244, R4, R24, R56 ;  /* 0x0000001804f4723c */ /* 0x000fe60000001838 */
        /* <DEDUP_REMOVED lines=8> */
[----:B------:R-:W2:Y:S07]  /*e860*/  LDSM.16.M88.4 R4, [R14] ;  /* 0x000000000e04783b */ /* 0x000eae0000000200 */
[----:B-1----:R-:W-:Y:S03]  /*e870*/  HMMA.16816.F32 R48, R8, R44, RZ ;  /* 0x0000002c0830723c */ /* 0x002fe600000018ff */
[----:B------:R-:W-:-:S02]  /*e880*/  IMAD.MOV.U32 R135, RZ, RZ, R52 ;  /* 0x000000ffff877224 */ /* 0x000fc400078e0034 */
[----:B------:R-:W-:Y:S02]  /*e890*/  IMAD.MOV.U32 R134, RZ, RZ, R53 ;  /* 0x000000ffff867224 */ /* 0x000fe400078e0035 */
[----:B------:R-:W-:Y:S02]  /*e8a0*/  IMAD.MOV.U32 R133, RZ, RZ, R54 ;  /* 0x000000ffff857224 */ /* 0x000fe400078e0036 */
[----:B------:R-:W-:Y:S02]  /*e8b0*/  IMAD.MOV.U32 R132, RZ, RZ, R55 ;  /* 0x000000ffff847224 */ /* 0x000fe400078e0037 */
[C---:B------:R-:W-:Y:S08]  /*e8c0*/  HMMA.16816.F32 R52, R8.reuse, R40, RZ ;  /* 0x000000280834723c */ /* 0x040ff000000018ff */
[----:B------:R-:W-:Y:S08]  /*e8d0*/  HMMA.16816.F32 R40, R8, R42, RZ ;  /* 0x0000002a0828723c */ /* 0x000ff000000018ff */
[----:B--2---:R-:W-:Y:S08]  /*e8e0*/  HMMA.16816.F32 R56, R4, R28, R48 ;  /* 0x0000001c0438723c */ /* 0x004ff00000001830 */
[----:B------:R-:W-:Y:S08]  /*e8f0*/  HMMA.16816.F32 R48, R8, R36, RZ ;  /* 0x000000240830723c */ /* 0x000ff000000018ff */
[----:B------:R-:W-:-:S12]  /*e900*/  HMMA.16816.F32 R52, R4, R24, R52 ;  /* 0x000000180434723c */ /* 0x000fd80000001834 */
[----:B------:R-:W-:Y:S08]  /*e910*/  HMMA.16816.F32 R224, R4, R20, R48 ;  /* 0x0000001404e0723c */ /* 0x000ff00000001830 */
[C---:B------:R-:W-:Y:S08]  /*e920*/  HMMA.16816.F32 R48, R8.reuse, R46, RZ ;  /* 0x0000002e0830723c */ /* 0x040ff000000018ff */
[C---:B------:R-:W-:Y:S08]  /*e930*/  HMMA.16816.F32 R44, R8.reuse, R38, RZ ;  /* 0x00000026082c723c */ /* 0x040ff000000018ff */
[C---:B------:R-:W-:Y:S08]  /*e940*/  HMMA.16816.F32 R36, R8.reuse, R32, RZ ;  /* 0x000000200824723c */ /* 0x040ff000000018ff */
[----:B------:R-:W-:Y:S08]  /*e950*/  HMMA.16816.F32 R8, R8, R34, RZ ;  /* 0x000000220808723c */ /* 0x000ff000000018ff */
        /* <DEDUP_REMOVED lines=11> */
[C---:B------:R-:W-:Y:S01]  /*ea10*/  HMMA.16816.F32 R44, R4.reuse, R22, R44 ;  /* 0x00000016042c723c */ /* 0x040fe2000000182c */
[----:B------:R-:W-:Y:S07]  /*ea20*/  LDSM.16.M88.4 R20, [R212+0x8000] ;  /* 0x00800000d414783b */ /* 0x000fee0000000200 */
[----:B------:R-:W-:Y:S01]  /*ea30*/  HMMA.16816.F32 R24, R4, R18, R8 ;  /* 0x000000120418723c */ /* 0x000fe20000001808 */
[----:B------:R-:W1:Y:S04]  /*ea40*/  LDSM.16.M88.4 R4, [R229+0x2000] ;  /* 0x00200000e504783b */ /* 0x000e680000000200 */
[----:B------:R-:W2:Y:S04]  /*ea50*/  LDSM.16.M88.4 R8, [R229] ;  /* 0x00000000e508783b */ /* 0x000ea80000000200 */
[----:B------:R-:W3:Y:S01]  /*ea60*/  LDSM.16.M88.4 R16, [R212+0x8800] ;  /* 0x00880000d410783b */ /* 0x000ee20000000200 */
[----:B-1----:R-:W-:Y:S01]  /*ea70*/  HMMA.16816.F32 R216, R4, R20, R60 ;  /* 0x0000001404d8723c */ /* 0x002fe2000000183c */
[----:B------:R-:W-:-:S02]  /*ea80*/  IMAD.MOV.U32 R60, RZ, RZ, R210 ;  /* 0x000000ffff3c7224 */ /* 0x000fc400078e00d2 */
[----:B------:R-:W-:Y:S02]  /*ea90*/  IMAD.MOV.U32 R61, RZ, RZ, R209 ;  /* 0x000000ffff3d7224 */ /* 0x000fe400078e00d1 */
[----:B------:R-:W-:Y:S02]  /*eaa0*/  IMAD.MOV.U32 R62, RZ, RZ, R208 ;  /* 0x000000ffff3e7224 */ /* 0x000fe400078e00d0 */
[----:B------:R-:W-:Y:S01]  /*eab0*/  IMAD.MOV.U32 R63, RZ, RZ, R15 ;  /* 0x000000ffff3f7224 */ /* 0x000fe200078e000f */
[----:B--2---:R-:W-:Y:S08]  /*eac0*/  HMMA.16816.F32 R208, R8, R20, R56 ;  /* 0x0000001408d0723c */ /* 0x004ff00000001838 */
[-C--:B------:R-:W-:Y:S08]  /*ead0*/  HMMA.16816.F32 R140, R4, R22.reuse, R140 ;  /* 0x00000016048c723c */ /* 0x080ff0000000188c */
[C---:B------:R-:W-:Y:S01]  /*eae0*/  HMMA.16816.F32 R136, R8.reuse, R22, R48 ;  /* 0x000000160888723c */ /* 0x040fe20000001830 */
[----:B------:R-:W1:Y:S07]  /*eaf0*/  LDSM.16.M88.4 R20, [R212+0x9000] ;  /* 0x00900000d414783b */ /* 0x000e6e0000000200 */
[-C--:B---3--:R-:W-:Y:S08]  /*eb00*/  HMMA.16816.F32 R132, R8, R16.reuse, R52 ;  /* 0x000000100884723c */ /* 0x088ff00000001834 */
[C---:B------:R-:W-:Y:S08]  /*eb10*/  HMMA.16816.F32 R52, R4.reuse, R16, R244 ;  /* 0x000000100434723c */ /* 0x040ff000000018f4 */
[-C--:B------:R-:W-:Y:S08]  /*eb20*/  HMMA.16816.F32 R48, R4, R18.reuse, R64 ;  /* 0x000000120430723c */ /* 0x080ff00000001840 */
[----:B------:R-:W-:Y:S01]  /*eb30*/  HMMA.16816.F32 R32, R8, R18, R28 ;  /* 0x000000120820723c */ /* 0x000fe2000000181c */
[----:B------:R-:W2:Y:S07]  /*eb40*/  LDSM.16.M88.4 R16, [R212+0x9800] ;  /* 0x00980000d410783b */ /* 0x000eae0000000200 */
[C---:B-1----:R-:W-:Y:S08]  /*eb50*/  HMMA.16816.F32 R64, R4.reuse, R20, R60 ;  /* 0x000000140440723c */ /* 0x042ff0000000183c */
[----:B------:R-:W-:Y:S08]  /*eb60*/  HMMA.16816.F32 R60, R4, R22, R36 ;  /* 0x00000016043c723c */ /* 0x000ff00000001824 */
[C---:B------:R-:W-:Y:S08]  /*eb70*/  HMMA.16816.F32 R36, R8.reuse, R20, R224 ;  /* 0x000000140824723c */ /* 0x040ff000000018e0 */
[----:B------:R-:W-:Y:S01]  /*eb80*/  HMMA.16816.F32 R44, R8, R22, R44 ;  /* 0x00000016082c723c */ /* 0x000fe2000000182c */
[----:B------:R-:W-:Y:S07]  /*eb90*/  LDSM.16.M88.4 R20, [R213+0x8000] ;  /* 0x00800000d514783b */ /* 0x000fee0000000200 */
[C---:B--2---:R-:W-:Y:S08]  /*eba0*/  HMMA.16816.F32 R56, R4.reuse, R16, R40 ;  /* 0x000000100438723c */ /* 0x044ff00000001828 */
[----:B------:R-:W-:Y:S01]  /*ebb0*/  HMMA.16816.F32 R40, R4, R18, R248 ;  /* 0x000000120428723c */ /* 0x000fe200000018f8 */
[----:B------:R-:W1:Y:S07]  /*ebc0*/  LDSM.16.M88.4 R4, [R233+0x2000] ;  /* 0x00200000e904783b */ /* 0x000e6e0000000200 */
[C---:B------:R-:W-:Y:S08]  /*ebd0*/  HMMA.16816.F32 R28, R8.reuse, R16, R220 ;  /* 0x00000010081c723c */ /* 0x040ff000000018dc */
[----:B------:R-:W-:Y:S01]  /*ebe0*/  HMMA.16816.F32 R24, R8, R18, R24 ;  /* 0x000000120818723c */ /* 0x000fe20000001818 */
[----:B------:R-:W2:Y:S04]  /*ebf0*/  LDSM.16.M88.4 R8, [R233] ;  /* 0x00000000e908783b */ /* 0x000ea80000000200 */
[----:B------:R-:W3:Y:S03]  /*ec00*/  LDSM.16.M88.4 R16, [R213+0x8800] ;  /* 0x00880000d510783b */ /* 0x000ee60000000200 */
[C---:B-1----:R-:W-:Y:S08]  /*ec10*/  HMMA.16816.F32 R244, R4.reuse, R20, R216 ;  /* 0x0000001404f4723c */ /* 0x042ff000000018d8 */
[----:B------:R-:W-:Y:S08]  /*ec20*/  HMMA.16816.F32 R248, R4, R22, R140 ;  /* 0x0000001604f8723c */ /* 0x000ff0000000188c */
[----:B--2---:R-:W-:Y:S03]  /*ec30*/  HMMA.16816.F32 R220, R8, R20, R208 ;  /* 0x0000001408dc723c */ /* 0x004fe600000018d0 */
[----:B------:R-:W-:-:S02]  /*ec40*/  IMAD.MOV.U32 R15, RZ, RZ, R245 ;  /* 0x000000ffff0f7224 */ /* 0x000fc400078e00f5 */
[----:B------:R-:W-:Y:S02]  /*ec50*/  IMAD.MOV.U32 R216, RZ, RZ, R244 ;  /* 0x000000ffffd87224 */ /* 0x000fe400078e00f4 */
[----:B------:R-:W-:Y:S01]  /*ec60*/  IMAD.MOV.U32 R143, RZ, RZ, R15 ;  /* 0x000000ffff8f7224 */ /* 0x000fe200078e000f */
[----:B---3--:R-:W-:Y:S01]  /*ec70*/  HMMA.16816.F32 R32, R8, R18, R32 ;  /* 0x000000120820723c */ /* 0x008fe20000001820 */
[----:B------:R-:W-:Y:S02]  /*ec80*/  IMAD.MOV.U32 R252, RZ, RZ, R246 ;  /* 0x000000fffffc7224 */ /* 0x000fe400078e00f6 */
[----:B------:R-:W-:Y:S02]  /*ec90*/  IMAD.MOV.U32 R243, RZ, RZ, R247 ;  /* 0x000000fffff37224 */ /* 0x000fe400078e00f7 */
[----:B------:R-:W-:-:S03]  /*eca0*/  IMAD.MOV.U32 R142, RZ, RZ, R216 ;  /* 0x000000ffff8e7224 */ /* 0x000fc600078e00d8 */
[-C--:B------:R-:W-:Y:S03]  /*ecb0*/  HMMA.16816.F32 R216, R8, R16.reuse, R132 ;  /* 0x0000001008d8723c */ /* 0x080fe60000001884 */
        /* <DEDUP_REMOVED lines=8> */
[----:B------:R-:W-:Y:S01]  /*ed40*/  HMMA.16816.F32 R220, R8, R22, R136 ;  /* 0x0000001608dc723c */ /* 0x000fe20000001888 */
[----:B------:R-:W-:Y:S02]  /*ed50*/  IMAD.MOV.U32 R35, RZ, RZ, R20 ;  /* 0x000000ffff237224 */ /* 0x000fe400078e0014 */
[----:B------:R-:W1:Y:S01]  /*ed60*/  LDSM.16.M88.4 R20, [R213+0x9000] ;  /* 0x00900000d514783b */ /* 0x000e620000000200 */
[----:B------:R-:W-:Y:S02]  /*ed70*/  IMAD.MOV.U32 R242, RZ, RZ, R32 ;  /* 0x000000fffff27224 */ /* 0x000fe400078e0020 */
[----:B------:R-:W-:Y:S02]  /*ed80*/  IMAD.MOV.U32 R235, RZ, RZ, R33 ;  /* 0x000000ffffeb7224 */ /* 0x000fe400078e0021 */
[----:B------:R-:W-:Y:S01]  /*ed90*/  HMMA.16816.F32 R244, R4, R18, R48 ;  /* 0x0000001204f4723c */ /* 0x000fe20000001830 */
[----:B------:R-:W2:Y:S01]  /*eda0*/  LDSM.16.M88.4 R16, [R213+0x9800] ;  /* 0x00980000d510783b */ /* 0x000ea20000000200 */
[----:B------:R-:W-:-:S02]  /*edb0*/  IMAD.MOV.U32 R32, RZ, RZ, R209 ;  /* 0x000000ffff207224 */ /* 0x000fc400078e00d1 */
[----:B------:R-:W-:-:S04]  /*edc0*/  IMAD.MOV.U32 R33, RZ, RZ, R208 ;  /* 0x000000ffff217224 */ /* 0x000fc800078e00d0 */
[----:B-1----:R-:W-:Y:S08]  /*edd0*/  HMMA.16816.F32 R208, R4, R20, R64 ;  /* 0x0000001404d0723c */ /* 0x002ff00000001840 */
[-C--:B------:R-:W-:Y:S08]  /*ede0*/  HMMA.16816.F32 R48, R8, R22.reuse, R44 ;  /* 0x000000160830723c */ /* 0x080ff0000000182c */
[----:B------:R-:W-:Y:S01]  /*edf0*/  HMMA.16816.F32 R224, R4, R22, R60 ;  /* 0x0000001604e0723c */ /* 0x000fe2000000183c */
[----:B------:R-:W-:-:S02]  /*ee00*/  IMAD.MOV.U32 R60, RZ, RZ, R142 ;  /* 0x000000ffff3c7224 */ /* 0x000fc400078e008e */
[----:B------:R-:W-:Y:S02]  /*ee10*/  IMAD.MOV.U32 R61, RZ, RZ, R143 ;  /* 0x000000ffff3d7224 */ /* 0x000fe400078e008f */
[----:B------:R-:W-:Y:S02]  /*ee20*/  IMAD.MOV.U32 R62, RZ, RZ, R252 ;  /* 0x000000ffff3e7224 */ /* 0x000fe400078e00fc */
[----:B------:R-:W-:Y:S01]  /*ee30*/  IMAD.MOV.U32 R63, RZ, RZ, R243 ;  /* 0x000000ffff3f7224 */ /* 0x000fe200078e00f3 */
[C---:B------:R-:W-:Y:S01]  /*ee40*/  HMMA.16816.F32 R132, R8.reuse, R20, R36 ;  /* 0x000000140884723c */ /* 0x040fe20000001824 */
[----:B------:R-:W-:Y:S07]  /*ee50*/  LDSM.16.M88.4 R20, [R215+0xa800] ;  /* 0x00a80000d714783b */ /* 0x000fee0000000200 */
[C---:B--2---:R-:W-:Y:S08]  /*ee60*/  HMMA.16816.F32 R64, R8.reuse, R16, R28 ;  /* 0x000000100840723c */ /* 0x044ff0000000181c */
[----:B------:R-:W-:Y:S01]  /*ee70*/  HMMA.16816.F32 R44, R8, R18, R24 ;  /* 0x00000012082c723c */ /* 0x000fe20000001818 */
[----:B------:R-:W1:Y:S07]  /*ee80*/  LDSM.16.M88.4 R8, [R214+0x4000] ;  /* 0x00400000d608783b */ /* 0x000e6e0000000200 */
[C---:B------:R-:W-:Y:S08]  /*ee90*/  HMMA.16816.F32 R140, R4.reuse, R16, R56 ;  /* 0x00000010048c723c */ /* 0x040ff00000001838 */
[----:B------:R-:W-:Y:S01]  /*eea0*/  HMMA.16816.F32 R136, R4, R18, R40 ;  /* 0x000000120488723c */ /* 0x000fe20000001828 */
[----:B------:R-:W2:Y:S04]  /*eeb0*/  LDSM.16.M88.4 R16, [R215+0xa000] ;  /* 0x00a00000d710783b */ /* 0x000ea80000000200 */
[----:B------:R3:W4:Y:S03]  /*eec0*/  LDSM.16.M88.4 R4, [R214+0x6000] ;  /* 0x00600000d604783b */ /* 0x0007260000000200 */
[C---:B-1----:R-:W-:Y:S08]  /*eed0*/  HMMA.16816.F32 R24, R8.reuse, R20, R216 ;  /* 0x000000140818723c */ /* 0x042ff000000018d8 */
[-C--:B--2---:R-:W-:Y:S11]  /*eee0*/  HMMA.16816.F32 R36, R8, R16.reuse, R32 ;  /* 0x000000100824723c */ /* 0x084ff60000001820 */
[----:B---3--:R-:W-:Y:S01]  /*eef0*/  IMAD.MOV.U32 R214, RZ, RZ, R27 ;  /* 0x000000ffffd67224 */ /* 0x008fe200078e001b */
[C---:B----4-:R-:W-:Y:S08]  /*ef00*/  HMMA.16816.F32 R40, R4.reuse, R16, R60 ;  /* 0x000000100428723c */ /* 0x050ff0000000183c */
[----:B------:R-:W-:Y:S01]  /*ef10*/  HMMA.16816.F32 R32, R4, R18, R248 ;  /* 0x000000120420723c */ /* 0x000fe200000018f8 */
[----:B------:R-:W-:-:S02]  /*ef20*/  IMAD.MOV.U32 R248, RZ, RZ, R242 ;  /* 0x000000fffff87224 */ /* 0x000fc400078e00f2 */
[----:B------:R-:W-:Y:S02]  /*ef30*/  IMAD.MOV.U32 R249, RZ, RZ, R235 ;  /* 0x000000fffff97224 */ /* 0x000fe400078e00eb */
[----:B------:R-:W-:Y:S02]  /*ef40*/  IMAD.MOV.U32 R250, RZ, RZ, R234 ;  /* 0x000000fffffa7224 */ /* 0x000fe400078e00ea */
[----:B------:R-:W-:Y:S01]  /*ef50*/  IMAD.MOV.U32 R242, RZ, RZ, R24 ;  /* 0x000000fffff27224 */ /* 0x000fe200078e0018 */
[----:B------:R-:W-:Y:S01]  /*ef60*/  HMMA.16816.F32 R28, R8, R18, R220 ;  /* 0x00000012081c723c */ /* 0x000fe200000018dc */
[----:B------:R-:W1:Y:S01]  /*ef70*/  LDSM.16.M88.4 R16, [R215+0xb000] ;  /* 0x00b00000d710783b */ /* 0x000e620000000200 */
[----:B------:R-:W-:Y:S02]  /*ef80*/  IMAD.MOV.U32 R235, RZ, RZ, R25 ;  /* 0x000000ffffeb7224 */ /* 0x000fe400078e0019 */
[----:B------:R-:W-:Y:S02]  /*ef90*/  IMAD.MOV.U32 R234, RZ, RZ, R26 ;  /* 0x000000ffffea7224 */ /* 0x000fe400078e001a */
[----:B------:R-:W2:Y:S01]  /*efa0*/  LDSM.16.M88.4 R24, [R215+0xb800] ;  /* 0x00b80000d718783b */ /* 0x000ea20000000200 */
[----:B------:R-:W-:Y:S01]  /*efb0*/  IMAD.MOV.U32 R251, RZ, RZ, R15 ;  /* 0x000000fffffb7224 */ /* 0x000fe200078e000f */
[----:B------:R-:W-:Y:S08]  /*efc0*/  HMMA.16816.F32 R60, R4, R20, R52 ;  /* 0x00000014043c723c */ /* 0x000ff00000001834 */
[-C--:B------:R-:W-:Y:S08]  /*efd0*/  HMMA.16816.F32 R248, R8, R22.reuse, R248 ;  /* 0x0000001608f8723c */ /* 0x080ff000000018f8 */
[----:B------:R-:W-:Y:S08]  /*efe0*/  HMMA.16816.F32 R56, R4, R22, R244 ;  /* 0x000000160438723c */ /* 0x000ff000000018f4 */
[----:B-1----:R-:W-:Y:S08]  /*eff0*/  HMMA.16816.F32 R20, R8, R18, R48 ;  /* 0x000000120814723c */ /* 0x002ff00000001830 */
[C---:B------:R-:W-:Y:S08]  /*f000*/  HMMA.16816.F32 R52, R4.reuse, R16, R208 ;  /* 0x000000100434723c */ /* 0x040ff000000018d0 */
[C---:B------:R-:W-:Y:S08]  /*f010*/  HMMA.16816.F32 R224, R4.reuse, R18, R224 ;  /* 0x0000001204e0723c */ /* 0x040ff000000018e0 */
[C---:B--2---:R-:W-:Y:S08]  /*f020*/  HMMA.16816.F32 R220, R4.reuse, R24, R140 ;  /* 0x0000001804dc723c */ /* 0x044ff0000000188c */
[----:B------:R-:W-:Y:S01]  /*f030*/  HMMA.16816.F32 R216, R4, R26, R136 ;  /* 0x0000001a04d8723c */ /* 0x000fe20000001888 */
[----:B------:R-:W-:-:S02]  /*f040*/  IMAD.MOV.U32 R7, RZ, RZ, R248 ;  /* 0x000000ffff077224 */ /* 0x000fc400078e00f8 */
[----:B------:R-:W-:Y:S02]  /*f050*/  IMAD.MOV.U32 R6, RZ, RZ, R249 ;  /* 0x000000ffff067224 */ /* 0x000fe400078e00f9 */
[----:B------:R-:W-:Y:S02]  /*f060*/  IMAD.MOV.U32 R5, RZ, RZ, R250 ;  /* 0x000000ffff057224 */ /* 0x000fe400078e00fa */
[----:B------:R-:W-:Y:S01]  /*f070*/  IMAD.MOV.U32 R4, RZ, RZ, R251 ;  /* 0x000000ffff047224 */ /* 0x000fe200078e00fb */
[----:B------:R-:W-:Y:S01]  /*f080*/  HMMA.16816.F32 R244, R8, R16, R132 ;  /* 0x0000001008f4723c */ /* 0x000fe20000001884 */
[----:B------:R-:W-:Y:S01]  /*f090*/  IMAD.MOV.U32 R135, RZ, RZ, R20 ;  /* 0x000000ffff877224 */ /* 0x000fe200078e0014 */
[----:B------:R-:W-:Y:S01]  /*f0a0*/  LDSM.16.M88.4 R16, [R14+0x4000] ;  /* 0x004000000e10783b */ /* 0x000fe20000000200 */
[----:B------:R-:W-:Y:S02]  /*f0b0*/  IMAD.MOV.U32 R134, RZ, RZ, R21 ;  /* 0x000000ffff867224 */ /* 0x000fe400078e0015 */
[----:B------:R-:W-:-:S02]  /*f0c0*/  IMAD.MOV.U32 R133, RZ, RZ, R22 ;  /* 0x000000ffff857224 */ /* 0x000fc400078e0016 */
[----:B------:R-:W-:Y:S01]  /*f0d0*/  IMAD.MOV.U32 R132, RZ, RZ, R23 ;  /* 0x000000ffff847224 */ /* 0x000fe200078e0017 */
[C---:B------:R-:W-:Y:S01]  /*f0e0*/  HMMA.16816.F32 R64, R8.reuse, R24, R64 ;  /* 0x000000180840723c */ /* 0x040fe20000001840 */
[----:B------:R-:W1:Y:S01]  /*f0f0*/  LDSM.16.M88.4 R20, [R13+0xa000] ;  /* 0x00a000000d14783b */ /* 0x000e620000000200 */
[----:B------:R-:W-:Y:S02]  /*f100*/  IMAD.MOV.U32 R48, RZ, RZ, R7 ;  /* 0x000000ffff307224 */ /* 0x000fe400078e0007 */
[----:B------:R-:W-:Y:S02]  /*f110*/  IMAD.MOV.U32 R49, RZ, RZ, R6 ;  /* 0x000000ffff317224 */ /* 0x000fe400078e0006 */
[----:B------:R-:W-:Y:S02]  /*f120*/  IMAD.MOV.U32 R50, RZ, RZ, R5 ;  /* 0x000000ffff327224 */ /* 0x000fe400078e0005 */
[----:B------:R-:W-:Y:S01]  /*f130*/  IMAD.MOV.U32 R51, RZ, RZ, R4 ;  /* 0x000000ffff337224 */ /* 0x000fe200078e0004 */
[----:B------:R-:W-:Y:S01]  /*f140*/  HMMA.16816.F32 R44, R8, R26, R44 ;  /* 0x0000001a082c723c */ /* 0x000fe2000000182c */
[----:B------:R2:W3:Y:S09]  /*f150*/  LDSM.16.M88.4 R4, [R14+0x6000] ;  /* 0x006000000e04783b */ /* 0x0004f20000000200 */
[----:B------:R-:W-:-:S02]  /*f160*/  IMAD.MOV.U32 R25, RZ, RZ, R64 ;  /* 0x000000ffff197224 */ /* 0x000fc400078e0040 */
[----:B------:R-:W-:Y:S02]  /*f170*/  IMAD.MOV.U32 R24, RZ, RZ, R65 ;  /* 0x000000ffff187224 */ /* 0x000fe400078e0041 */
[----:B------:R-:W-:-:S05]  /*f180*/  IMAD.MOV.U32 R15, RZ, RZ, R66 ;  /* 0x000000ffff0f7224 */ /* 0x000fca00078e0042 */
[----:B------:R-:W-:Y:S02]  /*f190*/  IMAD.MOV.U32 R11, RZ, RZ, R44 ;  /* 0x000000ffff0b7224 */ /* 0x000fe400078e002c */
[----:B------:R-:W-:Y:S02]  /*f1a0*/  IMAD.MOV.U32 R10, RZ, RZ, R45 ;  /* 0x000000ffff0a7224 */ /* 0x000fe400078e002d */
[----:B------:R-:W-:Y:S02]  /*f1b0*/  IMAD.MOV.U32 R9, RZ, RZ, R46 ;  /* 0x000000ffff097224 */ /* 0x000fe400078e002e */
[----:B------:R-:W-:Y:S02]  /*f1c0*/  IMAD.MOV.U32 R8, RZ, RZ, R47 ;  /* 0x000000ffff087224 */ /* 0x000fe400078e002f */
[----:B--2---:R-:W-:Y:S02]  /*f1d0*/  IMAD.MOV.U32 R14, RZ, RZ, R67 ;  /* 0x000000ffff0e7224 */ /* 0x004fe400078e0043 */
[----:B------:R-:W-:-:S02]  /*f1e0*/  IMAD.MOV.U32 R47, RZ, RZ, R214 ;  /* 0x000000ffff2f7224 */ /* 0x000fc400078e00d6 */
[----:B------:R-:W-:Y:S01]  /*f1f0*/  IMAD.MOV.U32 R44, RZ, RZ, R242 ;  /* 0x000000ffff2c7224 */ /* 0x000fe200078e00f2 */
[----:B-1----:R-:W-:Y:S01]  /*f200*/  HMMA.16816.F32 R208, R16, R20, R36 ;  /* 0x0000001410d0723c */ /* 0x002fe20000001824 */
        /* <DEDUP_REMOVED lines=15> */
[----:B------:R-:W1:Y:S01]  /*f300*/  LDSM.16.M88.4 R20, [R13+0xb000] ;  /* 0x00b000000d14783b */ /* 0x000e620000000200 */
[----:B------:R-:W-:Y:S02]  /*f310*/  IMAD.MOV.U32 R42, RZ, RZ, R133 ;  /* 0x000000ffff2a7224 */ /* 0x000fe400078e0085 */
[----:B------:R-:W-:Y:S01]  /*f320*/  IMAD.MOV.U32 R243, RZ, RZ, R24 ;  /* 0x000000fffff37224 */ /* 0x000fe200078e0018 */
[----:B------:R-:W-:Y:S01]  /*f330*/  LDSM.16.M88.4 R28, [R212+0xa000] ;  /* 0x00a00000d41c783b */ /* 0x000fe20000000200 */
[----:B------:R-:W-:Y:S02]  /*f340*/  IMAD.MOV.U32 R242, RZ, RZ, R25 ;  /* 0x000000fffff27224 */ /* 0x000fe400078e0019 */
[----:B------:R-:W-:Y:S02]  /*f350*/  IMAD.MOV.U32 R235, RZ, RZ, R26 ;  /* 0x000000ffffeb7224 */ /* 0x000fe400078e001a */
[----:B------:R-:W-:-:S02]  /*f360*/  IMAD.MOV.U32 R234, RZ, RZ, R27 ;  /* 0x000000ffffea7224 */ /* 0x000fc400078e001b */
[----:B------:R-:W2:Y:S01]  /*f370*/  LDSM.16.M88.4 R24, [R13+0xb800] ;  /* 0x00b800000d18783b */ /* 0x000ea20000000200 */
[----:B------:R-:W-:-:S06]  /*f380*/  IMAD.MOV.U32 R43, RZ, RZ, R132 ;  /* 0x000000ffff2b7224 */ /* 0x000fcc00078e0084 */
[----:B------:R-:W-:Y:S02]  /*f390*/  IMAD.MOV.U32 R215, RZ, RZ, R8 ;  /* 0x000000ffffd77224 */ /* 0x000fe400078e0008 */
[----:B------:R-:W-:Y:S02]  /*f3a0*/  IMAD.MOV.U32 R214, RZ, RZ, R9 ;  /* 0x000000ffffd67224 */ /* 0x000fe400078e0009 */
[----:B------:R-:W-:Y:S02]  /*f3b0*/  IMAD.MOV.U32 R15, RZ, RZ, R10 ;  /* 0x000000ffff0f7224 */ /* 0x000fe400078e000a */
[----:B------:R-:W-:Y:S02]  /*f3c0*/  IMAD.MOV.U32 R14, RZ, RZ, R11 ;  /* 0x000000ffff0e7224 */ /* 0x000fe400078e000b */
[----:B------:R3:W4:Y:S01]  /*f3d0*/  LDSM.16.M88.4 R8, [R13+0xa800] ;  /* 0x00a800000d08783b */ /* 0x0007220000000200 */
[C---:B-1----:R-:W-:Y:S08]  /*f3e0*/  HMMA.16816.F32 R132, R4.reuse, R20, R52 ;  /* 0x000000140484723c */ /* 0x042ff00000001834 */
[----:B------:R-:W-:Y:S01]  /*f3f0*/  HMMA.16816.F32 R64, R4, R22, R224 ;  /* 0x000000160440723c */ /* 0x000fe200000018e0 */
[----:B------:R-:W-:-:S02]  /*f400*/  IMAD.MOV.U32 R224, RZ, RZ, R243 ;  /* 0x000000ffffe07224 */ /* 0x000fc400078e00f3 */
[----:B------:R-:W-:Y:S02]  /*f410*/  IMAD.MOV.U32 R225, RZ, RZ, R242 ;  /* 0x000000ffffe17224 */ /* 0x000fe400078e00f2 */
[----:B------:R-:W-:Y:S02]  /*f420*/  IMAD.MOV.U32 R226, RZ, RZ, R235 ;  /* 0x000000ffffe27224 */ /* 0x000fe400078e00eb */
[----:B------:R-:W-:Y:S01]  /*f430*/  IMAD.MOV.U32 R227, RZ, RZ, R234 ;  /* 0x000000ffffe37224 */ /* 0x000fe200078e00ea */
[----:B------:R-:W-:Y:S01]  /*f440*/  HMMA.16816.F32 R40, R16, R22, R40 ;  /* 0x000000161028723c */ /* 0x000fe20000001828 */
[----:B---3--:R-:W-:-:S07]  /*f450*/  VIADD R13, R0, 0xffffff58 ;  /* 0xffffff58000d7836 */ /* 0x008fce0000000000 */
[----:B--2---:R-:W-:Y:S08]  /*f460*/  HMMA.16816.F32 R36, R16, R24, R36 ;  /* 0x000000181024723c */ /* 0x004ff00000001824 */
[C---:B----4-:R-:W-:Y:S08]  /*f470*/  HMMA.16816.F32 R140, R4.reuse, R8, R60 ;  /* 0x00000008048c723c */ /* 0x050ff0000000183c */
[----:B------:R-:W-:Y:S08]  /*f480*/  HMMA.16816.F32 R136, R4, R10, R56 ;  /* 0x0000000a0488723c */ /* 0x000ff00000001838 */
[C---:B------:R-:W-:Y:S08]  /*f490*/  HMMA.16816.F32 R52, R16.reuse, R8, R44 ;  /* 0x000000081034723c */ /* 0x040ff0000000182c */
[----:B------:R-:W-:Y:S01]  /*f4a0*/  HMMA.16816.F32 R48, R16, R10, R48 ;  /* 0x0000000a1030723c */ /* 0x000fe20000001830 */
[----:B------:R-:W1:Y:S07]  /*f4b0*/  LDSM.16.M88.4 R8, [R229+0x4000] ;  /* 0x00400000e508783b */ /* 0x000e6e0000000200 */
[C---:B------:R-:W-:Y:S08]  /*f4c0*/  HMMA.16816.F32 R60, R4.reuse, R24, R220 ;  /* 0x00000018043c723c */ /* 0x040ff000000018dc */
[----:B------:R-:W-:Y:S01]  /*f4d0*/  HMMA.16816.F32 R56, R4, R26, R216 ;  /* 0x0000001a0438723c */ /* 0x000fe200000018d8 */
[----:B------:R-:W2:Y:S07]  /*f4e0*/  LDSM.16.M88.4 R4, [R229+0x6000] ;  /* 0x00600000e504783b */ /* 0x000eae0000000200 */
[C---:B------:R-:W-:Y:S01]  /*f4f0*/  HMMA.16816.F32 R44, R16.reuse, R20, R244 ;  /* 0x00000014102c723c */ /* 0x040fe200000018f4 */
[----:B------:R-:W3:Y:S07]  /*f500*/  LDSM.16.M88.4 R20, [R212+0xb000] ;  /* 0x00b00000d414783b */ /* 0x000eee0000000200 */
[----:B------:R-:W-:Y:S01]  /*f510*/  HMMA.16816.F32 R32, R16, R26, R32 ;  /* 0x0000001a1020723c */ /* 0x000fe20000001820 */
[----:B------:R-:W4:Y:S04]  /*f520*/  LDSM.16.M88.4 R24, [R212+0xa800] ;  /* 0x00a80000d418783b */ /* 0x000f280000000200 */
[----:B------:R-:W5:Y:S03]  /*f530*/  LDSM.16.M88.4 R16, [R212+0xb800] ;  /* 0x00b80000d410783b */ /* 0x000f660000000200 */
[-C--:B-1----:R-:W-:Y:S08]  /*f540*/  HMMA.16816.F32 R244, R8, R28.reuse, R208 ;  /* 0x0000001c08f4723c */ /* 0x082ff000000018d0 */
[C---:B--2---:R-:W-:Y:S08]  /*f550*/  HMMA.16816.F32 R248, R4.reuse, R28, R248 ;  /* 0x0000001c04f8723c */ /* 0x044ff000000018f8 */
[----:B---3--:R-:W-:Y:S01]  /*f560*/  HMMA.16816.F32 R208, R4, R20, R132 ;  /* 0x0000001404d0723c */ /* 0x008fe20000001884 */
[----:B------:R-:W-:-:S02]  /*f570*/  IMAD.MOV.U32 R132, RZ, RZ, R215 ;  /* 0x000000ffff847224 */ /* 0x000fc400078e00d7 */
[----:B------:R-:W-:Y:S02]  /*f580*/  IMAD.MOV.U32 R133, RZ, RZ, R214 ;  /* 0x000000ffff857224 */ /* 0x000fe400078e00d6 */
[----:B------:R-:W-:Y:S02]  /*f590*/  IMAD.MOV.U32 R134, RZ, RZ, R15 ;  /* 0x000000ffff867224 */ /* 0x000fe400078e000f */
[----:B------:R-:W-:Y:S01]  /*f5a0*/  IMAD.MOV.U32 R135, RZ, RZ, R14 ;  /* 0x000000ffff877224 */ /* 0x000fe200078e000e */
[----:B----4-:R-:W-:Y:S01]  /*f5b0*/  HMMA.16816.F32 R220, R4, R24, R140 ;  /* 0x0000001804dc723c */ /* 0x010fe2000000188c */
[C---:B------:R-:W-:Y:S02]  /*f5c0*/  VIADD R15, R0.reuse, 0xffffff50 ;  /* 0xffffff50000f7836 */ /* 0x040fe40000000000 */
[----:B------:R-:W-:-:S05]  /*f5d0*/  VIADD R14, R0, 0xffffff51 ;  /* 0xffffff51000e7836 */ /* 0x000fca0000000000 */
[C---:B------:R-:W-:Y:S08]  /*f5e0*/  HMMA.16816.F32 R216, R4.reuse, R26, R136 ;  /* 0x0000001a04d8723c */ /* 0x040ff00000001888 */
[C---:B------:R-:W-:Y:S08]  /*f5f0*/  HMMA.16816.F32 R140, R4.reuse, R22, R64 ;  /* 0x00000016048c723c */ /* 0x040ff00000001840 */
[C---:B-----5:R-:W-:Y:S08]  /*f600*/  HMMA.16816.F32 R136, R4.reuse, R16, R60 ;  /* 0x000000100488723c */ /* 0x060ff0000000183c */
[----:B------:R-:W-:Y:S08]  /*f610*/  HMMA.16816.F32 R64, R4, R18, R56 ;  /* 0x000000120440723c */ /* 0x000ff00000001838 */
[C---:B------:R-:W-:Y:S08]  /*f620*/  HMMA.16816.F32 R60, R8.reuse, R24, R52 ;  /* 0x00000018083c723c */ /* 0x040ff00000001834 */
[C---:B------:R-:W-:Y:S01]  /*f630*/  HMMA.16816.F32 R56, R8.reuse, R26, R48 ;  /* 0x0000001a0838723c */ /* 0x040fe20000001830 */
[----:B------:R-:W-:Y:S07]  /*f640*/  LDSM.16.M88.4 R24, [R213+0xa800] ;  /* 0x00a80000d518783b */ /* 0x000fee0000000200 */
[C---:B------:R-:W-:Y:S08]  /*f650*/  HMMA.16816.F32 R52, R8.reuse, R20, R44 ;  /* 0x000000140834723c */ /* 0x040ff0000000182c */
[----:B------:R-:W-:Y:S01]  /*f660*/  HMMA.16816.F32 R48, R8, R22, R40 ;  /* 0x000000160830723c */ /* 0x000fe20000001828 */
[----:B------:R-:W-:Y:S07]  /*f670*/  LDSM.16.M88.4 R20, [R213+0xb000] ;  /* 0x00b00000d514783b */ /* 0x000fee0000000200 */
[-C--:B------:R-:W-:Y:S01]  /*f680*/  HMMA.16816.F32 R224, R4, R30.reuse, R224 ;  /* 0x0000001e04e0723c */ /* 0x080fe200000018e0 */
[----:B------:R-:W1:Y:S07]  /*f690*/  LDSM.16.M88.4 R4, [R233+0x6000] ;  /* 0x00600000e904783b */ /* 0x000e6e0000000200 */
[C---:B------:R-:W-:Y:S01]  /*f6a0*/  HMMA.16816.F32 R132, R8.reuse, R30, R132 ;  /* 0x0000001e0884723c */ /* 0x040fe20000001884 */
[----:B------:R-:W2:Y:S07]  /*f6b0*/  LDSM.16.M88.4 R28, [R213+0xa000] ;  /* 0x00a00000d51c783b */ /* 0x000eae0000000200 */
[C---:B------:R-:W-:Y:S08]  /*f6c0*/  HMMA.16816.F32 R44, R8.reuse, R16, R36 ;  /* 0x00000010082c723c */ /* 0x040ff00000001824 */
[----:B------:R-:W-:Y:S01]  /*f6d0*/  HMMA.16816.F32 R40, R8, R18, R32 ;  /* 0x000000120828723c */ /* 0x000fe20000001820 */
[----:B------:R-:W3:Y:S04]  /*f6e0*/  LDSM.16.M88.4 R8, [R233+0x4000] ;  /* 0x00400000e908783b */ /* 0x000ee80000000200 */
[----:B------:R4:W5:Y:S01]  /*f6f0*/  LDSM.16.M88.4 R16, [R213+0xb800] ;  /* 0x00b80000d510783b */ /* 0x0009620000000200 */
[----:B------:R-:W-:-:S04]  /*f700*/  DEPBAR.LE SB0, 0x0 ;  /* 0x000080000000791a */ /* 0x000fc80000000000 */
[C---:B-1----:R-:W-:Y:S08]  /*f710*/  HMMA.16816.F32 R220, R4.reuse, R24, R220 ;  /* 0x0000001804dc723c */ /* 0x042ff000000018dc */
[C---:B--2---:R-:W-:Y:S08]  /*f720*/  HMMA.16816.F32 R36, R4.reuse, R28, R248 ;  /* 0x0000001c0424723c */ /* 0x044ff000000018f8 */
[----:B------:R-:W-:Y:S08]  /*f730*/  HMMA.16816.F32 R224, R4, R30, R224 ;  /* 0x0000001e04e0723c */ /* 0x000ff000000018e0 */
[----:B---3--:R-:W-:Y:S08]  /*f740*/  HMMA.16816.F32 R32, R8, R28, R244 ;  /* 0x0000001c0820723c */ /* 0x008ff000000018f4 */
[C---:B------:R-:W-:Y:S08]  /*f750*/  HMMA.16816.F32 R216, R4.reuse, R26, R216 ;  /* 0x0000001a04d8723c */ /* 0x040ff000000018d8 */
[C---:B------:R-:W-:Y:S08]  /*f760*/  HMMA.16816.F32 R208, R4.reuse, R20, R208 ;  /* 0x0000001404d0723c */ /* 0x040ff000000018d0 */
[C---:B----4-:R-:W-:Y:S08]  /*f770*/  HMMA.16816.F32 R212, R4.reuse, R22, R140 ;  /* 0x0000001604d4723c */ /* 0x050ff0000000188c */
[C---:B-----5:R-:W-:Y:S08]  /*f780*/  HMMA.16816.F32 R136, R4.reuse, R16, R136 ;  /* 0x000000100488723c */ /* 0x060ff00000001888 */
[----:B------:R-:W-:Y:S01]  /*f790*/  HMMA.16816.F32 R248, R4, R18, R64 ;  /* 0x0000001204f8723c */ /* 0x000fe20000001840 */
[----:B------:R-:W-:-:S05]  /*f7a0*/  VIADD R5, R0, 0xffffff40 ;  /* 0xffffff4000057836 */ /* 0x000fca0000000000 */
[----:B------:R-:W-:Y:S02]  /*f7b0*/  ISETP.GT.AND P0, PT, R237, R5, PT ;  /* 0x00000005ed00720c */ /* 0x000fe40003f04270 */
[----:B------:R-:W-:Y:S01]  /*f7c0*/  ISETP.GE.AND P5, PT, R5, R239, PT ;  /* 0x000000ef0500720c */ /* 0x000fe20003fa6270 */
[C---:B------:R-:W-:Y:S01]  /*f7d0*/  HMMA.16816.F32 R140, R8.reuse, R24, R60 ;  /* 0x00000018088c723c */ /* 0x040fe2000000183c */
[----:B------:R-:W-:Y:S01]  /*f7e0*/  FSEL R4, R32, -INF , !P0 ;  /* 0xff80000020047808 */ /* 0x000fe20004000000 */
[----:B------:R-:W-:Y:S01]  /*f7f0*/  IMAD.MOV.U32 R233, RZ, RZ, R136 ;  /* 0x000000ffffe97224 */ /* 0x000fe200078e0088 */
[----:B------:R-:W-:Y:S01]  /*f800*/  BAR.SYNC.DEFER_BLOCKING 0x0 ;  /* 0x0000000000007b1d */ /* 0x000fe20000010000 */
[----:B------:R-:W-:Y:S01]  /*f810*/  ISETP.GT.AND P0, PT, R3, R5, PT ;  /* 0x000000050300720c */ /* 0x000fe20003f04270 */
[----:B------:R-:W-:Y:S01]  /*f820*/  IMAD.MOV.U32 R229, RZ, RZ, R137 ;  /* 0x000000ffffe57224 */ /* 0x000fe200078e0089 */
[----:B------:R-:W-:Y:S02]  /*f830*/  ISETP.GE.AND P6, PT, R5, R240, PT ;  /* 0x000000f00500720c */ /* 0x000fe40003fc6270 */
[----:B------:R-:W-:Y:S01]  /*f840*/  HMMA.16816.F32 R60, R8, R22, R48 ;  /* 0x00000016083c723c */ /* 0x000fe20000001830 */
[----:B------:R-:W-:-:S02]  /*f850*/  FSEL R48, R4, -INF , !P5 ;  /* 0xff80000004307808 */ /* 0x000fc40006800000 */
[----:B------:R-:W-:Y:S01]  /*f860*/  FSEL R4, R34, -INF , !P0 ;  /* 0xff80000022047808 */ /* 0x000fe20004000000 */
[----:B------:R1:W-:Y:S01]  /*f870*/  STL.64 [R1], R138 ;  /* 0x0000008a01007387 */ /* 0x0003e20000100a00 */
[-C--:B------:R-:W-:Y:S02]  /*f880*/  ISETP.GT.AND P5, PT, R2, R5.reuse, PT ;  /* 0x000000050200720c */ /* 0x080fe40003fa4270 */
[----:B------:R-:W-:Y:S01]  /*f890*/  FSEL R49, R4, -INF , !P6 ;  /* 0xff80000004317808 */ /* 0x000fe20007000000 */
[----:B------:R-:W-:Y:S01]  /*f8a0*/  VIADD R4, R0, 0xffffff41 ;  /* 0xffffff4100047836 */ /* 0x000fe20000000000 */
[----:B------:R-:W-:Y:S01]  /*f8b0*/  ISETP.GE.AND P0, PT, R5, R238, PT ;  /* 0x000000ee0500720c */ /* 0x000fe20003f06270 */
[----:B------:R-:W-:Y:S01]  /*f8c0*/  HMMA.16816.F32 R132, R8, R30, R132 ;  /* 0x0000001e0884723c */ /* 0x000fe20000001884 */
[----:B------:R-:W-:Y:S02]  /*f8d0*/  FSEL R6, R36, -INF , !P5 ;  /* 0xff80000024067808 */ /* 0x000fe40006800000 */
[----:B------:R-:W-:-:S02]  /*f8e0*/  ISETP.GT.AND P6, PT, R12, R5, PT ;  /* 0x000000050c00720c */ /* 0x000fc40003fc4270 */
[----:B------:R-:W-:Y:S02]  /*f8f0*/  FSEL R50, R6, -INF , !P0 ;  /* 0xff80000006327808 */ /* 0x000fe40004000000 */
[-C--:B------:R-:W-:Y:S01]  /*f900*/  ISETP.GT.AND P0, PT, R237, R4.reuse, PT ;  /* 0x00000004ed00720c */ /* 0x080fe20003f04270 */
[C---:B------:R-:W-:Y:S01]  /*f910*/  HMMA.16816.F32 R64, R8.reuse, R20, R52 ;  /* 0x000000140840723c */ /* 0x040fe20000001834 */
[----:B------:R-:W-:Y:S02]  /*f920*/  ISETP.GE.AND P5, PT, R5, R241, PT ;  /* 0x000000f10500720c */ /* 0x000fe40003fa6270 */
[----:B------:R-:W-:Y:S02]  /*f930*/  FSEL R7, R38, -INF , !P6 ;  /* 0xff80000026077808 */ /* 0x000fe40007000000 */
[----:B------:R-:W-:Y:S02]  /*f940*/  ISETP.GT.AND P6, PT, R3, R4, PT ;  /* 0x000000040300720c */ /* 0x000fe40003fc4270 */
[----:B------:R-:W-:Y:S01]  /*f950*/  FSEL R6, R33, -INF , !P0 ;  /* 0xff80000021067808 */ /* 0x000fe20004000000 */
[C---:B------:R-:W-:Y:S01]  /*f960*/  HMMA.16816.F32 R52, R8.reuse, R16, R44 ;  /* 0x000000100834723c */ /* 0x040fe2000000182c */
[----:B------:R-:W-:Y:S01]  /*f970*/  ISETP.GE.AND P0, PT, R4, R239, PT ;  /* 0x000000ef0400720c */ /* 0x000fe20003f06270 */
[C---:B------:R-:W-:Y:S01]  /*f980*/  VIADD R17, R0.reuse, 0xffffff48 ;  /* 0xffffff4800117836 */ /* 0x040fe20000000000 */
[----:B------:R-:W-:Y:S01]  /*f990*/  FSEL R45, R7, -INF , !P5 ;  /* 0xff800000072d7808 */ /* 0x000fe20006800000 */
[C---:B------:R-:W-:Y:S01]  /*f9a0*/  VIADD R16, R0.reuse, 0xffffff49 ;  /* 0xffffff4900107836 */ /* 0x040fe20000000000 */
[----:B------:R-:W-:Y:S01]  /*f9b0*/  FSEL R5, R35, -INF , !P6 ;  /* 0xff80000023057808 */ /* 0x000fe20007000000 */
[----:B------:R-:W-:Y:S01]  /*f9c0*/  VIADD R7, R0, 0xffffff61 ;  /* 0xffffff6100077836 */ /* 0x000fe20000000000 */
[----:B------:R-:W-:Y:S01]  /*f9d0*/  ISETP.GE.AND P5, PT, R4, R240, PT ;  /* 0x000000f00400720c */ /* 0x000fe20003fa6270 */
[----:B-1----:R-:W-:Y:S01]  /*f9e0*/  HMMA.16816.F32 R136, R8, R26, R56 ;  /* 0x0000001a0888723c */ /* 0x002fe20000001838 */
[----:B------:R-:W-:Y:S01]  /*f9f0*/  FSEL R33, R6, -INF , !P0 ;  /* 0xff80000006217808 */ /* 0x000fe20004000000 */
[----:B------:R-:W-:Y:S01]  /*fa00*/  VIADD R6, R0, 0xffffff68 ;  /* 0xffffff6800067836 */ /* 0x000fe20000000000 */
[----:B------:R-:W-:-:S02]  /*fa10*/  ISETP.GT.AND P0, PT, R2, R4, PT ;  /* 0x000000040200720c */ /* 0x000fc40003f04270 */
[----:B------:R-:W-:Y:S02]  /*fa20*/  FSEL R44, R5, -INF , !P5 ;  /* 0xff800000052c7808 */ /* 0x000fe40006800000 */
[----:B------:R-:W-:Y:S01]  /*fa30*/  ISETP.GT.AND P5, PT, R12, R4, PT ;  /* 0x000000040c00720c */ /* 0x000fe20003fa4270 */
[----:B------:R-:W-:Y:S01]  /*fa40*/  HMMA.16816.F32 R56, R8, R18, R40 ;  /* 0x000000120838723c */ /* 0x000fe20000001828 */
[----:B------:R-:W-:Y:S01]  /*fa50*/  FSEL R5, R37, -INF , !P0 ;  /* 0xff80000025057808 */ /* 0x000fe20004000000 */
[----:B------:R-:W-:Y:S01]  /*fa60*/  VIADD R11, R0, 0xffffff59 ;  /* 0xffffff59000b7836 */ /* 0x000fe20000000000 */
[----:B------:R-:W-:Y:S01]  /*fa70*/  ISETP.GE.AND P6, PT, R4, R238, PT ;  /* 0x000000ee0400720c */ /* 0x000fe20003fc6270 */
[----:B------:R-:W-:Y:S01]  /*fa80*/  VIADD R8, R0, 0xffffff60 ;  /* 0xffffff6000087836 */ /* 0x000fe20000000000 */
[----:B------:R-:W-:Y:S01]  /*fa90*/  ISETP.GE.AND P0, PT, R4, R241, PT ;  /* 0x000000f10400720c */ /* 0x000fe20003f06270 */
[C---:B------:R-:W-:Y:S01]  /*faa0*/  VIADD R10, R0.reuse, 0xffffff71 ;  /* 0xffffff71000a7836 */ /* 0x040fe20000000000 */
[----:B------:R-:W-:Y:S01]  /*fab0*/  FSEL R4, R39, -INF , !P5 ;  /* 0xff80000027047808 */ /* 0x000fe20006800000 */
[----:B------:R-:W-:Y:S01]  /*fac0*/  VIADD R9, R0, 0xffffff78 ;  /* 0xffffff7800097836 */ /* 0x000fe20000000000 */
[----:B------:R-:W-:-:S02]  /*fad0*/  ISETP.GT.AND P5, PT, R237, R17, PT ;  /* 0x00000011ed00720c */ /* 0x000fc40003fa4270 */
[----:B------:R-:W-:Y:S01]  /*fae0*/  FSEL R39, R4, -INF , !P0 ;  /* 0xff80000004277808 */ /* 0x000fe20004000000 */
[C---:B------:R-:W-:Y:S01]  /*faf0*/  VIADD R4, R0.reuse, 0xffffff70 ;  /* 0xffffff7000047836 */ /* 0x040fe20000000000 */
[----:B------:R-:W-:Y:S01]  /*fb00*/  FSEL R37, R5, -INF , !P6 ;  /* 0xff80000005257808 */ /* 0x000fe20007000000 */
[C---:B------:R-:W-:Y:S01]  /*fb10*/  VIADD R5, R0.reuse, 0xffffff69 ;  /* 0xffffff6900057836 */ /* 0x040fe20000000000 */
[----:B------:R-:W-:Y:S01]  /*fb20*/  ISETP.GT.AND P0, PT, R3, R17, PT ;  /* 0x000000110300720c */ /* 0x000fe20003f04270 */
[----:B------:R-:W-:Y:S01]  /*fb30*/  VIADD R0, R0, 0xffffff79 ;  /* 0xffffff7900007836 */ /* 0x000fe20000000000 */
[----:B------:R-:W-:Y:S02]  /*fb40*/  ISETP.GE.AND P6, PT, R17, R239, PT ;  /* 0x000000ef1100720c */ /* 0x000fe40003fc6270 */
[----:B------:R-:W-:Y:S02]  /*fb50*/  FSEL R19, R132, -INF , !P5 ;  /* 0xff80000084137808 */ /* 0x000fe40006800000 */
[----:B------:R-:W-:-:S02]  /*fb60*/  FSEL R18, R134, -INF , !P0 ;  /* 0xff80000086127808 */ /* 0x000fc40004000000 */
[----:B------:R-:W-:Y:S02]  /*fb70*/  ISETP.GE.AND P5, PT, R17, R240, PT ;  /* 0x000000f01100720c */ /* 0x000fe40003fa6270 */
[----:B------:R-:W-:Y:S02]  /*fb80*/  FSEL R31, R19, -INF , !P6 ;  /* 0xff800000131f7808 */ /* 0x000fe40007000000 */
[-C--:B------:R-:W-:Y:S02]  /*fb90*/  ISETP.GT.AND P0, PT, R2, R17.reuse, PT ;  /* 0x000000110200720c */ /* 0x080fe40003f04270 */
[----:B------:R-:W-:Y:S02]  /*fba0*/  ISETP.GT.AND P6, PT, R12, R17, PT ;  /* 0x000000110c00720c */ /* 0x000fe40003fc4270 */
[----:B------:R-:W-:Y:S02]  /*fbb0*/  FSEL R36, R18, -INF , !P5 ;  /* 0xff80000012247808 */ /* 0x000fe40006800000 */
[----:B------:R-:W-:-:S02]  /*fbc0*/  FSEL R20, R224, -INF , !P0 ;  /* 0xff800000e0147808 */ /* 0x000fc40004000000 */
[C---:B------:R-:W-:Y:S02]  /*fbd0*/  ISETP.GT.AND P5, PT, R3.reuse, R16, PT ;  /* 0x000000100300720c */ /* 0x040fe40003fa4270 */
[C---:B------:R-:W-:Y:S02]  /*fbe0*/  ISETP.GT.AND P0, PT, R3.reuse, R15, PT ;  /* 0x0000000f0300720c */ /* 0x040fe40003f04270 */
[----:B------:R-:W-:Y:S02]  /*fbf0*/  FSEL R18, R226, -INF , !P6 ;  /* 0xff800000e2127808 */ /* 0x000fe40007000000 */
[----:B------:R-:W-:Y:S02]  /*fc00*/  ISETP.GT.AND P6, PT, R3, R14, PT ;  /* 0x0000000e0300720c */ /* 0x000fe40003fc4270 */
[----:B------:R-:W-:Y:S02]  /*fc10*/  FSEL R21, R135, -INF , !P5 ;  /* 0xff80000087157808 */ /* 0x000fe40006800000 */
[----:B------:R-:W-:-:S02]  /*fc20*/  FSEL R22, R142, -INF , !P0 ;  /* 0xff8000008e167808 */ /* 0x000fc40004000000 */
[C---:B------:R-:W-:Y:S02]  /*fc30*/  ISETP.GT.AND P5, PT, R3.reuse, R13, PT ;  /* 0x0000000d0300720c */ /* 0x040fe40003fa4270 */
[----:B------:R-:W-:Y:S02]  /*fc40*/  ISETP.GT.AND P0, PT, R3, R11, PT ;  /* 0x0000000b0300720c */ /* 0x000fe40003f04270 */
[----:B------:R-:W-:Y:S02]  /*fc50*/  FSEL R25, R143, -INF , !P6 ;  /* 0xff8000008f197808 */ /* 0x000fe40007000000 */
        /* <DEDUP_REMOVED lines=33> */
[----:B------:R-:W-:Y:S02]  /*fe70*/  ISETP.GT.AND P5, PT, R3, R0, PT ;  /* 0x000000000300720c */ /* 0x000fe40003fa4270 */
[----:B------:R-:W-:Y:S02]  /*fe80*/  ISETP.GT.AND P0, PT, R2, R4, PT ;  /* 0x000000040200720c */ /* 0x000fe40003f04270 */
[----:B------:R-:W-:Y:S02]  /*fe90*/  FSEL R58, R58, -INF , !P6 ;  /* 0xff8000003a3a7808 */ /* 0x000fe40007000000 */
[----:B------:R-:W-:Y:S02]  /*fea0*/  ISETP.GT.AND P6, PT, R2, R10, PT ;  /* 0x0000000a0200720c */ /* 0x000fe40003fc4270 */
[----:B------:R-:W-:Y:S02]  /*feb0*/  FSEL R55, R59, -INF , !P5 ;  /* 0xff8000003b377808 */ /* 0x000fe40006800000 */
[----:B------:R-:W-:-:S02]  /*fec0*/  FSEL R54, R233, -INF , !P0 ;  /* 0xff800000e9367808 */ /* 0x000fc40004000000 */
[C---:B------:R-:W-:Y:S02]  /*fed0*/  ISETP.GT.AND P0, PT, R2.reuse, R0, PT ;  /* 0x000000000200720c */ /* 0x040fe40003f04270 */
[----:B------:R-:W-:Y:S02]  /*fee0*/  FSEL R59, R229, -INF , !P6 ;  /* 0xff800000e53b7808 */ /* 0x000fe40007000000 */
[----:B------:R-:W-:Y:S02]  /*fef0*/  ISETP.GT.AND P5, PT, R2, R9, PT ;  /* 0x000000090200720c */ /* 0x000fe40003fa4270 */
[----:B------:R-:W-:Y:S02]  /*ff00*/  ISETP.GT.AND P6, PT, R237, R16, PT ;  /* 0x00000010ed00720c */ /* 0x000fe40003fc4270 */
[----:B------:R-:W-:Y:S02]  /*ff10*/  FSEL R208, R249, -INF , !P0 ;  /* 0xff800000f9d07808 */ /* 0x000fe40004000000 */
[----:B------:R-:W-:-:S02]  /*ff20*/  FSEL R143, R248, -INF , !P5 ;  /* 0xff800000f88f7808 */ /* 0x000fc40006800000 */
[----:B------:R-:W-:Y:S02]  /*ff30*/  ISETP.GE.AND P0, PT, R17, R241, PT ;  /* 0x000000f11100720c */ /* 0x000fe40003f06270 */
[----:B------:R-:W-:Y:S02]  /*ff40*/  FSEL R2, R133, -INF , !P6 ;  /* 0xff80000085027808 */ /* 0x000fe40007000000 */
[----:B------:R-:W-:Y:S02]  /*ff50*/  ISETP.GE.AND P5, PT, R17, R238, PT ;  /* 0x000000ee1100720c */ /* 0x000fe40003fa6270 */
[----:B------:R-:W-:Y:S02]  /*ff60*/  ISETP.GE.AND P6, PT, R16, R239, PT ;  /* 0x000000ef1000720c */ /* 0x000fe40003fc6270 */
[----:B------:R-:W-:Y:S02]  /*ff70*/  FSEL R40, R18, -INF , !P0 ;  /* 0xff80000012287808 */ /* 0x000fe40004000000 */
[----:B------:R-:W-:-:S02]  /*ff80*/  FSEL R38, R20, -INF , !P5 ;  /* 0xff80000014267808 */ /* 0x000fc40006800000 */
[----:B------:R-:W-:Y:S02]  /*ff90*/  ISETP.GE.AND P0, PT, R16, R240, PT ;  /* 0x000000f01000720c */ /* 0x000fe40003f06270 */
[----:B------:R-:W-:Y:S02]  /*ffa0*/  FSEL R30, R2, -INF , !P6 ;  /* 0xff800000021e7808 */ /* 0x000fe40007000000 */
[----:B------:R-:W-:Y:S02]  /*ffb0*/  ISETP.GE.AND P5, PT, R16, R238, PT ;  /* 0x000000ee1000720c */ /* 0x000fe40003fa6270 */
[----:B------:R-:W-:Y:S02]  /*ffc0*/  ISETP.GT.AND P6, PT, R12, R16, PT ;  /* 0x000000100c00720c */ /* 0x000fe40003fc4270 */
[----:B------:R-:W-:Y:S02]  /*ffd0*/  FSEL R34, R21, -INF , !P0 ;  /* 0xff80000015227808 */ /* 0x000fe40004000000 */
[----:B------:R-:W-:-:S02]  /*ffe0*/  ISETP.GE.AND P0, PT, R16, R241, PT ;  /* 0x000000f11000720c */ /* 0x000fc40003f06270 */
[----:B------:R-:W-:Y:S02]  /*fff0*/  FSEL R35, R19, -INF , !P5 ;  /* 0xff80000013237808 */ /* 0x000fe40006800000 */
[----:B------:R-:W-:Y:S02]  /*10000*/  FSEL R41, R227, -INF , !P6 ;  /* 0xff800000e3297808 */ /* 0x000fe40007000000 */
[-C--:B------:R-:W-:Y:S02]  /*10010*/  ISETP.GT.AND P5, PT, R237, R15.reuse, PT ;  /* 0x0000000fed00720c */ /* 0x080fe40003fa4270 */
[----:B------:R-:W-:Y:S02]  /*10020*/  FSEL R41, R41, -INF , !P0 ;  /* 0xff80000029297808 */ /* 0x000fe40004000000 */
[----:B------:R-:W-:Y:S02]  /*10030*/  FSEL R2, R140, -INF , !P5 ;  /* 0xff8000008c027808 */ /* 0x000fe40006800000 */
[----:B------:R-:W-:-:S02]  /*10040*/  ISETP.GT.AND P0, PT, R12, R15, PT ;  /* 0x0000000f0c00720c */ /* 0x000fc40003f04270 */
[C---:B------:R-:W-:Y:S02]  /*10050*/  ISETP.GE.AND P5, PT, R15.reuse, R240, PT ;  /* 0x000000f00f00720c */ /* 0x040fe40003fa6270 */
[C---:B------:R-:W-:Y:S02]  /*10060*/  ISETP.GE.AND P6, PT, R15.reuse, R239, PT ;  /* 0x000000ef0f00720c */ /* 0x040fe40003fc6270 */
[----:B------:R-:W-:Y:S02]  /*10070*/  FSEL R3, R222, -INF , !P0 ;  /* 0xff800000de037808 */ /* 0x000fe40004000000 */
[----:B------:R-:W-:Y:S02]  /*10080*/  FSEL R226, R22, -INF , !P5 ;  /* 0xff80000016e27808 */ /* 0x000fe40006800000 */
[C---:B------:R-:W-:Y:S02]  /*10090*/  ISETP.GE.AND P0, PT, R15.reuse, R241, PT ;  /* 0x000000f10f00720c */ /* 0x040fe40003f06270 */
[----:B------:R-:W-:-:S02]  /*100a0*/  ISETP.GE.AND P5, PT, R15, R238, PT ;  /* 0x000000ee0f00720c */ /* 0x000fc40003fa6270 */
[----:B------:R-:W-:Y:S02]  /*100b0*/  FSEL R224, R2, -INF , !P6 ;  /* 0xff80000002e07808 */ /* 0x000fe40007000000 */
[----:B------:R-:W-:Y:S02]  /*100c0*/  ISETP.GT.AND P6, PT, R237, R14, PT ;  /* 0x0000000eed00720c */ /* 0x000fe40003fc4270 */
[----:B------:R-:W-:Y:S02]  /*100d0*/  FSEL R227, R3, -INF , !P0 ;  /* 0xff80000003e37808 */ /* 0x000fe40004000000 */
[----:B------:R-:W-:Y:S02]  /*100e0*/  FSEL R225, R24, -INF , !P5 ;  /* 0xff80000018e17808 */ /* 0x000fe40006800000 */
[----:B------:R-:W-:Y:S02]  /*100f0*/  ISETP.GE.AND P0, PT, R14, R240, PT ;  /* 0x000000f00e00720c */ /* 0x000fe40003f06270 */
[----:B------:R-:W-:-:S02]  /*10100*/  ISETP.GT.AND P5, PT, R12, R14, PT ;  /* 0x0000000e0c00720c */ /* 0x000fc40003fa4270 */
[----:B------:R-:W-:Y:S02]  /*10110*/  FSEL R2, R141, -INF , !P6 ;  /* 0xff8000008d027808 */ /* 0x000fe40007000000 */
[C---:B------:R-:W-:Y:S02]  /*10120*/  ISETP.GE.AND P6, PT, R14.reuse, R239, PT ;  /* 0x000000ef0e00720c */ /* 0x040fe40003fc6270 */
[----:B------:R-:W-:Y:S02]  /*10130*/  FSEL R221, R25, -INF , !P0 ;  /* 0xff80000019dd7808 */ /* 0x000fe40004000000 */
[----:B------:R-:W-:Y:S02]  /*10140*/  ISETP.GE.AND P0, PT, R14, R241, PT ;  /* 0x000000f10e00720c */ /* 0x000fe40003f06270 */
[----:B------:R-:W-:Y:S02]  /*10150*/  FSEL R223, R223, -INF , !P5 ;  /* 0xff800000dfdf7808 */ /* 0x000fe40006800000 */
[----:B------:R-:W-:-:S02]  /*10160*/  FSEL R220, R2, -INF , !P6 ;  /* 0xff80000002dc7808 */ /* 0x000fc40007000000 */
[----:B------:R-:W-:Y:S02]  /*10170*/  ISETP.GT.AND P5, PT, R237, R13, PT ;  /* 0x0000000ded00720c */ /* 0x000fe40003fa4270 */
[----:B------:R-:W-:Y:S02]  /*10180*/  ISETP.GE.AND P6, PT, R14, R238, PT ;  /* 0x000000ee0e00720c */ /* 0x000fe40003fc6270 */
[----:B------:R-:W-:Y:S02]  /*10190*/  FSEL R223, R223, -INF , !P0 ;  /* 0xff800000dfdf7808 */ /* 0x000fe40004000000 */
[----:B------:R-:W-:Y:S02]  /*101a0*/  ISETP.GT.AND P0, PT, R237, R11, PT ;  /* 0x0000000bed00720c */ /* 0x000fe40003f04270 */
[----:B------:R-:W-:Y:S02]  /*101b0*/  FSEL R15, R136, -INF , !P5 ;  /* 0xff800000880f7808 */ /* 0x000fe40006800000 */
[----:B------:R-:W-:-:S02]  /*101c0*/  FSEL R222, R23, -INF , !P6 ;  /* 0xff80000017de7808 */ /* 0x000fc40007000000 */
[C---:B------:R-:W-:Y:S02]  /*101d0*/  ISETP.GT.AND P5, PT, R12.reuse, R11, PT ;  /* 0x0000000b0c00720c */ /* 0x040fe40003fa4270 */
[----:B------:R-:W-:Y:S02]  /*101e0*/  ISETP.GT.AND P6, PT, R12, R13, PT ;  /* 0x0000000d0c00720c */ /* 0x000fe40003fc4270 */
[----:B------:R-:W-:Y:S02]  /*101f0*/  FSEL R14, R137, -INF , !P0 ;  /* 0xff800000890e7808 */ /* 0x000fe40004000000 */
[----:B------:R-:W-:Y:S02]  /*10200*/  ISETP.GE.AND P0, PT, R13, R240, PT ;  /* 0x000000f00d00720c */ /* 0x000fe40003f06270 */
[----:B------:R-:W-:Y:S02]  /*10210*/  FSEL R2, R219, -INF , !P5 ;  /* 0xff800000db027808 */ /* 0x000fe40006800000 */
[----:B------:R-:W-:-:S02]  /*10220*/  FSEL R3, R218, -INF , !P6 ;  /* 0xff800000da037808 */ /* 0x000fc40007000000 */
[-C--:B------:R-:W-:Y:S02]  /*10230*/  ISETP.GT.AND P5, PT, R237, R8.reuse, PT ;  /* 0x00000008ed00720c */ /* 0x080fe40003fa4270 */
        /* <DEDUP_REMOVED lines=11> */
[----:B------:R-:W-:Y:S02]  /*102f0*/  ISETP.GT.AND P5, PT, R237, R6, PT ;  /* 0x00000006ed00720c */ /* 0x000fe40003fa4270 */
[----:B------:R-:W-:Y:S02]  /*10300*/  FSEL R217, R3, -INF , !P0 ;  /* 0xff80000003d97808 */ /* 0x000fe40004000000 */
[----:B------:R-:W-:Y:S02]  /*10310*/  ISETP.GE.AND P6, PT, R11, R239, PT ;  /* 0x000000ef0b00720c */ /* 0x000fe40003fc6270 */
[----:B------:R-:W-:Y:S02]  /*10320*/  ISETP.GT.AND P0, PT, R237, R5, PT ;  /* 0x00000005ed00720c */ /* 0x000fe40003f04270 */
[----:B------:R-:W-:Y:S02]  /*10330*/  FSEL R43, R60, -INF , !P5 ;  /* 0xff8000003c2b7808 */ /* 0x000fe40006800000 */
[----:B------:R-:W-:-:S02]  /*10340*/  FSEL R60, R14, -INF , !P6 ;  /* 0xff8000000e3c7808 */ /* 0x000fc40007000000 */
[----:B------:R-:W-:Y:S02]  /*10350*/  ISETP.GE.AND P5, PT, R11, R240, PT ;  /* 0x000000f00b00720c */ /* 0x000fe40003fa6270 */
[----:B------:R-:W-:Y:S02]  /*10360*/  FSEL R42, R61, -INF , !P0 ;  /* 0xff8000003d2a7808 */ /* 0x000fe40004000000 */
[C---:B------:R-:W-:Y:S02]  /*10370*/  ISETP.GT.AND P6, PT, R237.reuse, R10, PT ;  /* 0x0000000aed00720c */ /* 0x040fe40003fc4270 */
[----:B------:R-:W-:Y:S02]  /*10380*/  ISETP.GT.AND P0, PT, R237, R4, PT ;  /* 0x00000004ed00720c */ /* 0x000fe40003f04270 */
[----:B------:R-:W-:Y:S02]  /*10390*/  FSEL R61, R28, -INF , !P5 ;  /* 0xff8000001c3d7808 */ /* 0x000fe40006800000 */
[----:B------:R-:W-:-:S02]  /*103a0*/  FSEL R32, R53, -INF , !P6 ;  /* 0xff80000035207808 */ /* 0x000fc40007000000 */
[C---:B------:R-:W-:Y:S02]  /*103b0*/  ISETP.GE.AND P5, PT, R11.reuse, R238, PT ;  /* 0x000000ee0b00720c */ /* 0x040fe40003fa6270 */
[----:B------:R-:W-:Y:S02]  /*103c0*/  FSEL R52, R52, -INF , !P0 ;  /* 0xff80000034347808 */ /* 0x000fe40004000000 */
[----:B------:R-:W-:Y:S02]  /*103d0*/  ISETP.GE.AND P6, PT, R8, R239, PT ;  /* 0x000000ef0800720c */ /* 0x000fe40003fc6270 */
[----:B------:R-:W-:Y:S02]  /*103e0*/  ISETP.GE.AND P0, PT, R11, R241, PT ;  /* 0x000000f10b00720c */ /* 0x000fe40003f06270 */
[----:B------:R-:W-:Y:S02]  /*103f0*/  FSEL R209, R26, -INF , !P5 ;  /* 0xff8000001ad17808 */ /* 0x000fe40006800000 */
[----:B------:R-:W-:-:S02]  /*10400*/  P2R R29, PR, RZ, 0x40 ;  /* 0x00000040ff1d7803 */ /* 0x000fc40000000000 */
[----:B------:R-:W-:Y:S02]  /*10410*/  FSEL R210, R2, -INF , !P0 ;  /* 0xff80000002d27808 */ /* 0x000fe40004000000 */
[----:B------:R-:W-:Y:S02]  /*10420*/  ISETP.GE.AND P5, PT, R8, R240, PT ;  /* 0x000000f00800720c */ /* 0x000fe40003fa6270 */
[----:B------:R-:W-:Y:S01]  /*10430*/  ISETP.GT.AND P6, PT, R237, R9, PT ;  /* 0x00000009ed00720c */ /* 0x000fe20003fc4270 */
[----:B------:R-:W-:-:S12]  /*10440*/  BRA.U !UP0, `(.L_x_711) ;  /* 0x0000000508747547 */ /* 0x000fd8000b800000 */
[----:B------:R-:W2:Y:S04]  /*10450*/  LDL R235, [R1+0x48] ;  /* 0x0000480001eb7983 */ /* 0x000ea80000100800 */
[----:B------:R-:W3:Y:S01]  /*10460*/  LDL R242, [R1+0x44] ;  /* 0x0000440001f27983 */ /* 0x000ee20000100800 */
[----:B------:R-:W-:Y:S01]  /*10470*/  IMAD.U32 R2, RZ, RZ, UR21 ;  /* 0x00000015ff027e24 */ /* 0x000fe2000f8e00ff */
[----:B------:R-:W-:Y:S01]  /*10480*/  UIADD3 UR7, UPT, UPT, UR21, -0x4, URZ ;  /* 0xfffffffc15077890 */ /* 0x000fe2000fffe0ff */
[----:B------:R-:W-:Y:S02]  /*10490*/  IMAD.U32 R13, RZ, RZ, UR11 ;  /* 0x0000000bff0d7e24 */ /* 0x000fe4000f8e00ff */
[----:B------:R-:W-:Y:S01]  /*104a0*/  @!P1 VIADD R11, R2, 0xfffffffc ;  /* 0xfffffffc020b9836 */ /* 0x000fe20000000000 */
[----:B------:R-:W-:Y:S01]  /*104b0*/  UIMAD.WIDE.U32 UR8, UR7, UR10, URZ ;  /* 0x0000000a070872a5 */ /* 0x000fe2000f8e00ff */
[----:B------:R-:W-:-:S02]  /*104c0*/  IMAD.U32 R14, RZ, RZ, UR10 ;  /* 0x0000000aff0e7e24 */ /* 0x000fc4000f8e00ff */
[C---:B------:R-:W-:Y:S01]  /*104d0*/  @!P1 IMAD.WIDE.U32 R2, R11.reuse, UR10, RZ ;  /* 0x0000000a0b029c25 */ /* 0x040fe2000f8e00ff */
[----:B------:R-:W-:Y:S02]  /*104e0*/  UIMAD UR7, UR7, UR11, UR9 ;  /* 0x0000000b070772a4 */ /* 0x000fe4000f8e0209 */
[----:B------:R-:W-:Y:S01]  /*104f0*/  ULEA UR6, UP0, UR8, UR30, 0x6 ;  /* 0x0000001e08067291 */ /* 0x000fe2000f8030ff */
[----:B------:R-:W-:Y:S02]  /*10500*/  @!P1 IMAD R3, R11, UR11, R3 ;  /* 0x0000000b0b039c24 */ /* 0x000fe4000f8e0203 */
[----:B------:R-:W-:-:S03]  /*10510*/  IMAD.U32 R11, RZ, RZ, UR8 ;  /* 0x00000008ff0b7e24 */ /* 0x000fc6000f8e00ff */
[----:B------:R-:W-:Y:S02]  /*10520*/  IMAD.U32 R22, RZ, RZ, UR6 ;  /* 0x00000006ff167e24 */ /* 0x000fe4000f8e00ff */
[----:B------:R-:W-:Y:S01]  /*10530*/  IMAD.U32 R16, RZ, RZ, UR6 ;  /* 0x00000006ff107e24 */ /* 0x000fe2000f8e00ff */
[----:B--2---:R-:W-:-:S04]  /*10540*/  @!P1 LEA R26, P0, R2, R235, 0x7 ;  /* 0x000000eb021a9211 */ /* 0x004fc800078038ff */
[----:B---3--:R-:W-:Y:S01]  /*10550*/  @!P1 LEA.HI.X R27, R2, R242, R3, 0x7, P0 ;  /* 0x000000f2021b9211 */ /* 0x008fe200000f3c03 */
[----:B------:R-:W-:Y:S02]  /*10560*/  IMAD.U32 R2, RZ, RZ, UR8 ;  /* 0x00000008ff027e24 */ /* 0x000fe4000f8e00ff */
[----:B------:R-:W-:Y:S01]  /*10570*/  IMAD.U32 R3, RZ, RZ, UR7 ;  /* 0x00000007ff037e24 */ /* 0x000fe2000f8e00ff */
[----:B------:R-:W-:Y:S02]  /*10580*/  ULEA.HI.X UR7, UR8, UR17, UR7, 0x6, UP0 ;  /* 0x0000001108077291 */ /* 0x000fe400080f3407 */
[----:B------:R-:W-:Y:S01]  /*10590*/  @!P2 LEA R24, P0, R2, R235, 0x7 ;  /* 0x000000eb0218a211 */ /* 0x000fe200078038ff */
[----:B------:R-:W-:-:S03]  /*105a0*/  IMAD.U32 R2, RZ, RZ, UR11 ;  /* 0x0000000bff027e24 */ /* 0x000fc6000f8e00ff */
        /* <DEDUP_REMOVED lines=9> */
[----:B------:R-:W-:Y:S01]  /*10640*/  @!P2 LEA.HI.X R19, R11, UR7, R2, 0x5, P0 ;  /* 0x000000070b13ac11 */ /* 0x000fe200080f2c02 */
[----:B------:R-:W-:Y:S02]  /*10650*/  IMAD.U32 R2, RZ, RZ, UR10 ;  /* 0x0000000aff027e24 */ /* 0x000fe4000f8e00ff */
[----:B------:R-:W-:Y:S01]  /*10660*/  @!PT LDS RZ, [RZ] ;  /* 0x00000000fffff984 */ /* 0x000fe20000000800 */
[----:B------:R-:W-:Y:S01]  /*10670*/  @!PT LDS RZ, [RZ] ;  /* 0x00000000fffff984 */ /* 0x000fe20000000800 */
[----:B------:R-:W-:Y:S01]  /*10680*/  @!PT LDS RZ, [RZ] ;  /* 0x00000000fffff984 */ /* 0x000fe20000000800 */
[----:B------:R1:W-:Y:S03]  /*10690*/  @!P1 LDGSTS.E.BYPASS.LTC128B.128 [R236+0xa000], desc[UR24][R26.64+0x80] ;  /* 0x0a0000801aec9fae */ /* 0x0003e6000b981a18 */
[----:B------:R-:W-:Y:S01]  /*106a0*/  @!P1 LEA R11, P0, R2, UR6, 0x5 ;  /* 0x00000006020b9c11 */ /* 0x000fe2000f8028ff */
[----:B------:R-:W-:Y:S01]  /*106b0*/  IMAD.U32 R2, RZ, RZ, UR7 ;  /* 0x00000007ff027e24 */ /* 0x000fe2000f8e00ff */
[----:B------:R1:W-:Y:S02]  /*106c0*/  @P1 STS.128 [R236+0xa000], RZ ;  /* 0x00a000ffec001388 */ /* 0x0003e40000000c00 */
[----:B------:R-:W-:Y:S01]  /*106d0*/  @!P1 LEA.HI.X R28, R14, UR7, R13, 0x5, P0 ;  /* 0x000000070e1c9c11 */ /* 0x000fe200080f2c0d */
[----:B------:R-:W-:Y:S01]  /*106e0*/  IMAD.U32 R13, RZ, RZ, UR6 ;  /* 0x00000006ff0d7e24 */ /* 0x000fe2000f8e00ff */
[----:B------:R-:W-:-:S04]  /*106f0*/  @!P2 LEA R22, P0, R22, R235, 0x1 ;  /* 0x000000eb1616a211 */ /* 0x000fc800078008ff */
[----:B------:R-:W-:Y:S02]  /*10700*/  @!P2 LEA.HI.X R23, R13, R242, R2, 0x1, P0 ;  /* 0x000000f20d17a211 */ /* 0x000fe400000f0c02 */
[----:B------:R-:W-:-:S03]  /*10710*/  @!P1 LEA R16, P0, R16, R235, 0x1 ;  /* 0x000000eb10109211 */ /* 0x000fc600078008ff */
[----:B------:R-:W-:Y:S01]  /*10720*/  @!PT LDS RZ, [RZ] ;  /* 0x00000000fffff984 */ /* 0x000fe20000000800 */
[----:B------:R-:W-:Y:S01]  /*10730*/  @!PT LDS RZ, [RZ] ;  /* 0x00000000fffff984 */ /* 0x000fe20000000800 */
[----:B------:R-:W-:Y:S01]  /*10740*/  @!PT LDS RZ, [RZ] ;  /* 0x00000000fffff984 */ /* 0x000fe20000000800 */
[----:B------:R1:W-:Y:S01]  /*10750*/  @!P2 LDGSTS.E.BYPASS.LTC128B.128 [R236+0x8800], desc[UR24][R22.64] ;  /* 0x0880000016ecafae */ /* 0x0003e2000b981a18 */
[----:B------:R-:W-:Y:S01]  /*10760*/  @!P1 LEA.HI.X R17, R13, R242, R2, 0x1, P0 ;  /* 0x000000f20d119211 */ /* 0x000fe200000f0c02 */
[----:B------:R-:W-:Y:S02]  /*10770*/  IMAD.U32 R2, RZ, RZ, UR30 ;  /* 0x0000001eff027e24 */ /* 0x000fe4000f8e00ff */
[----:B------:R-:W-:Y:S01]  /*10780*/  IMAD.U32 R13, RZ, RZ, UR17 ;  /* 0x00000011ff0d7e24 */ /* 0x000fe2000f8e00ff */
[----:B------:R1:W-:Y:S02]  /*10790*/  @P2 STS.128 [R236+0x8800], RZ ;  /* 0x008800ffec002388 */ /* 0x0003e40000000c00 */
[----:B------:R-:W-:Y:S02]  /*107a0*/  @!P2 IADD3 R2, P0, PT, R2, UR6, RZ ;  /* 0x000000060202ac10 */ /* 0x000fe4000ff1e0ff */
[----:B------:R-:W-:Y:S01]  /*107b0*/  @!PT LDS RZ, [RZ] ;  /* 0x00000000fffff984 */ /* 0x000fe20000000800 */
[----:B------:R-:W-:Y:S01]  /*107c0*/  @!PT LDS RZ, [RZ] ;  /* 0x00000000fffff984 */ /* 0x000fe20000000800 */
[----:B------:R-:W-:Y:S01]  /*107d0*/  @!PT LDS RZ, [RZ] ;  /* 0x00000000fffff984 */ /* 0x000fe20000000800 */
[----:B------:R1:W-:Y:S02]  /*107e0*/  @!P1 LDGSTS.E.BYPASS.LTC128B.128 [R236+0xa800], desc[UR24][R16.64+0x80] ;  /* 0x0a80008010ec9fae */ /* 0x0003e4000b981a18 */
[----:B------:R-:W-:-:S02]  /*107f0*/  @!P2 IADD3.X R13, PT, PT, R13, UR7, RZ, P0, !PT ;  /* 0x000000070d0dac10 */ /* 0x000fc400087fe4ff */
[C---:B------:R-:W-:Y:S01]  /*10800*/  @!P2 LEA R20, P0, R2.reuse, R235, 0x1 ;  /* 0x000000eb0214a211 */ /* 0x040fe200078008ff */
[----:B------:R1:W-:Y:S03]  /*10810*/  @P1 STS.128 [R236+0xa800], RZ ;  /* 0x00a800ffec001388 */ /* 0x0003e60000000c00 */
        /* <DEDUP_REMOVED lines=11> */
[----:B------:R-:W-:Y:S02]  /*108d0*/  @!P1 LEA.HI.X R15, R2, R242, R13, 0x1, P0 ;  /* 0x000000f2020f9211 */ /* 0x000fe400000f0c0d */
[----:B------:R-:W-:-:S03]  /*108e0*/  @!P2 LEA R18, P0, R3, R235, 0x1 ;  /* 0x000000eb0312a211 */ /* 0x000fc600078008ff */
[----:B------:R-:W-:Y:S01]  /*108f0*/  @!PT LDS RZ, [RZ] ;  /* 0x00000000fffff984 */ /* 0x000fe20000000800 */
[----:B------:R-:W-:Y:S01]  /*10900*/  @!PT LDS RZ, [RZ] ;  /* 0x00000000fffff984 */ /* 0x000fe20000000800 */
[----:B------:R-:W-:Y:S01]  /*10910*/  @!PT LDS RZ, [RZ] ;  /* 0x00000000fffff984 */ /* 0x000fe20000000800 */
[----:B------:R1:W-:Y:S01]  /*10920*/  @!P1 LDGSTS.E.BYPASS.LTC128B.128 [R236+0xb000], desc[UR24][R14.64+0x80] ;  /* 0x0b0000800eec9fae */ /* 0x0003e2000b981a18 */
[-C--:B------:R-:W-:Y:S02]  /*10930*/  @!P2 LEA.HI.X R19, R3, R242.reuse, R19, 0x1, P0 ;  /* 0x000000f20313a211 */ /* 0x080fe400000f0c13 */
[C---:B------:R-:W-:Y:S01]  /*10940*/  @!P1 LEA R2, P0, R11.reuse, R235, 0x1 ;  /* 0x000000eb0b029211 */ /* 0x040fe200078008ff */
[----:B------:R1:W-:Y:S03]  /*10950*/  @P1 STS.128 [R236+0xb000], RZ ;  /* 0x00b000ffec001388 */ /* 0x0003e60000000c00 */
[----:B------:R-:W-:Y:S01]  /*10960*/  @!P1 LEA.HI.X R3, R11, R242, R28, 0x1, P0 ;  /* 0x000000f20b039211 */ /* 0x000fe200000f0c1c */
        /* <DEDUP_REMOVED lines=11> */
.L_x_711:
[----:B------:R-:W2:Y:S01]  /*10a20*/  LDL.LU R11, [R1] ;  /* 0x00000000010b7983 */ /* 0x000ea20000300800 */
[----:B------:R-:W-:Y:S01]  /*10a30*/  ISETP.GT.AND P1, PT, R237, R0, PT ;  /* 0x00000000ed00720c */ /* 0x000fe20003f24270 */
[----:B------:R-:W3:Y:S02]  /*10a40*/  LDCU UR6, c[0x0][0x45c] ;  /* 0x00008b80ff0677ac */ /* 0x000ee40008000800 */
[----:B-1----:R-:W4:Y:S04]  /*10a50*/  LDL.LU R16, [R1+0x3c] ;  /* 0x00003c0001107983 */ /* 0x002f280000300800 */
[----:B------:R-:W3:Y:S01]  /*10a60*/  LDL.LU R64, [R1+0x38] ;  /* 0x0000380001407983 */ /* 0x000ee20000300800 */
[----:B------:R-:W-:Y:S02]  /*10a70*/  FSEL R2, R57, -INF , !P1 ;  /* 0xff80000039027808 */ /* 0x000fe40004800000 */
[----:B------:R-:W-:Y:S01]  /*10a80*/  FSEL R3, R56, -INF , !P6 ;  /* 0xff80000038037808 */ /* 0x000fe20007000000 */
[----:B------:R-:W-:Y:S01]  /*10a90*/  STL [R1+0xa0], R236 ;  /* 0x0000a0ec01007387 */ /* 0x000fe20000100800 */
[----:B------:R-:W-:-:S02]  /*10aa0*/  ISETP.GE.AND P1, PT, R6, R239, PT ;  /* 0x000000ef0600720c */ /* 0x000fc40003f26270 */
[----:B------:R-:W-:Y:S01]  /*10ab0*/  ISETP.NE.AND P6, PT, R29, RZ, PT ;  /* 0x000000ff1d00720c */ /* 0x000fe20003fc5270 */
[----:B------:R-:W-:Y:S01]  /*10ac0*/  STL [R1+0x9c], R231 ;  /* 0x00009ce701007387 */ /* 0x000fe20000100800 */
[----:B------:R-:W-:Y:S02]  /*10ad0*/  FSEL R14, R66, -INF , !P5 ;  /* 0xff800000420e7808 */ /* 0x000fe40006800000 */
[-C--:B------:R-:W-:Y:S01]  /*10ae0*/  ISETP.GE.AND P5, PT, R5, R239.reuse, PT ;  /* 0x000000ef0500720c */ /* 0x080fe20003fa6270 */
[----:B------:R-:W-:Y:S01]  /*10af0*/  STL [R1+0x98], R230 ;  /* 0x000098e601007387 */ /* 0x000fe20000100800 */
[----:B------:R-:W-:Y:S02]  /*10b00*/  FSEL R252, R43, -INF , !P1 ;  /* 0xff8000002bfc7808 */ /* 0x000fe40004800000 */
[----:B------:R-:W-:Y:S01]  /*10b10*/  FSEL R15, R47, -INF , !P6 ;  /* 0xff8000002f0f7808 */ /* 0x000fe20007000000 */
[----:B------:R-:W-:Y:S01]  /*10b20*/  STL [R1+0x94], R228 ;  /* 0x000094e401007387 */ /* 0x000fe20000100800 */
[----:B------:R-:W-:-:S02]  /*10b30*/  ISETP.GE.AND P1, PT, R4, R239, PT ;  /* 0x000000ef0400720c */ /* 0x000fc40003f26270 */
[-C--:B------:R-:W-:Y:S01]  /*10b40*/  ISETP.GE.AND P6, PT, R7, R239.reuse, PT ;  /* 0x000000ef0700720c */ /* 0x080fe20003fc6270 */
[----:B------:R-:W-:Y:S01]  /*10b50*/  STL [R1+0xa4], R237 ;  /* 0x0000a4ed01007387 */ /* 0x000fe20000100800 */
[----:B------:R-:W-:Y:S02]  /*10b60*/  FSEL R22, R42, -INF , !P5 ;  /* 0xff8000002a167808 */ /* 0x000fe40006800000 */
[-C--:B------:R-:W-:Y:S02]  /*10b70*/  ISETP.GE.AND P5, PT, R10, R239.reuse, PT ;  /* 0x000000ef0a00720c */ /* 0x080fe40003fa6270 */
[----:B------:R-:W-:Y:S02]  /*10b80*/  FSEL R18, R52, -INF , !P1 ;  /* 0xff80000034127808 */ /* 0x000fe40004800000 */
[----:B------:R-:W-:Y:S02]  /*10b90*/  FSEL R218, R46, -INF , !P6 ;  /* 0xff8000002eda7808 */ /* 0x000fe40007000000 */
[-C--:B------:R-:W-:Y:S01]  /*10ba0*/  ISETP.GE.AND P1, PT, R9, R239.reuse, PT ;  /* 0x000000ef0900720c */ /* 0x080fe20003f26270 */
[----:B------:R-:W-:Y:S01]  /*10bb0*/  STL [R1+0x1c], R18 ;  /* 0x00001c1201007387 */ /* 0x000fe20000100800 */
[----:B------:R-:W-:-:S02]  /*10bc0*/  ISETP.GE.AND P6, PT, R0, R239, PT ;  /* 0x000000ef0000720c */ /* 0x000fc40003fc6270 */
[----:B------:R-:W-:Y:S01]  /*10bd0*/  FSEL R19, R32, -INF , !P5 ;  /* 0xff80000020137808 */ /* 0x000fe20006800000 */
[----:B------:R-:W-:Y:S01]  /*10be0*/  STL [R1+0xa8], R239 ;  /* 0x0000a8ef01007387 */ /* 0x000fe20000100800 */
[----:B------:R-:W-:Y:S02]  /*10bf0*/  FSEL R13, R3, -INF , !P1 ;  /* 0xff800000030d7808 */ /* 0x000fe40004800000 */
[----:B------:R-:W-:Y:S01]  /*10c00*/  FSEL R17, R2, -INF , !P6 ;  /* 0xff80000002117808 */ /* 0x000fe20007000000 */
[----:B------:R-:W-:Y:S01]  /*10c10*/  STL [R1+0x18], R19 ;  /* 0x0000181301007387 */ /* 0x000fe20000100800 */
[----:B------:R-:W-:Y:S02]  /*10c20*/  ISETP.GE.AND P5, PT, R7, R240, PT ;  /* 0x000000f00700720c */ /* 0x000fe40003fa6270 */
[----:B------:R-:W-:Y:S01]  /*10c30*/  ISETP.GE.AND P0, PT, R8, R238, PT ;  /* 0x000000ee0800720c */ /* 0x000fe20003f06270 */
[----:B------:R-:W-:Y:S01]  /*10c40*/  STL [R1+0x14], R13 ;  /* 0x0000140d01007387 */ /* 0x000fe20000100800 */
[----:B------:R-:W-:-:S02]  /*10c50*/  FSEL R235, R134, -INF , !P5 ;  /* 0xff80000086eb7808 */ /* 0x000fc40006800000 */
[----:B------:R-:W-:Y:S01]  /*10c60*/  ISETP.GT.AND P1, PT, R12, R7, PT ;  /* 0x000000070c00720c */ /* 0x000fe20003f24270 */
[----:B------:R2:W-:Y:S01]  /*10c70*/  STL [R1+0x10], R17 ;  /* 0x0000101101007387 */ /* 0x0005e20000100800 */
[----:B------:R-:W-:Y:S02]  /*10c80*/  FSEL R26, R62, -INF , !P0 ;  /* 0xff8000003e1a7808 */ /* 0x000fe40004000000 */
[----:B------:R-:W-:Y:S01]  /*10c90*/  ISETP.GT.AND P5, PT, R12, R6, PT ;  /* 0x000000060c00720c */ /* 0x000fe20003fa4270 */
[----:B------:R-:W3:Y:S01]  /*10ca0*/  LDL.LU R53, [R1+0x34] ;  /* 0x0000340001357983 */ /* 0x000ee20000300800 */
[----:B------:R-:W-:Y:S02]  /*10cb0*/  ISETP.GE.AND P0, PT, R7, R241, PT ;  /* 0x000000f10700720c */ /* 0x000fe40003f06270 */
[----:B------:R-:W-:Y:S02]  /*10cc0*/  FSEL R3, R214, -INF , !P5 ;  /* 0xff800000d6037808 */ /* 0x000fe40006800000 */
[----:B------:R-:W-:-:S02]  /*10cd0*/  MOV R214, R14 ;  /* 0x0000000e00d67202 */ /* 0x000fc40000000f00 */
[----:B------:R-:W3:Y:S01]  /*10ce0*/  LDL.LU R14, [R1+0x4] ;  /* 0x00000400010e7983 */ /* 0x000ee20000300800 */
[----:B------:R-:W-:Y:S02]  /*10cf0*/  ISETP.GE.AND P2, PT, R8, R241, PT ;  /* 0x000000f10800720c */ /* 0x000fe40003f46270 */
[----:B----4-:R-:W-:Y:S02]  /*10d00*/  FMNMX3.FTZ R133, R16, R48, R33, !PT ;  /* 0x0000003010857276 */ /* 0x010fe40007810021 */
[----:B------:R-:W-:Y:S02]  /*10d10*/  ISETP.GE.AND P6, PT, R7, R238, PT ;  /* 0x000000ee0700720c */ /* 0x000fe40003fc6270 */
[----:B------:R-:W-:-:S04]  /*10d20*/  FMNMX3.FTZ R133, R133, R31, R30, !PT ;  /* 0x0000001f85857276 */ /* 0x000fc8000781001e */
[----:B------:R-:W-:-:S04]  /*10d30*/  FMNMX3.FTZ R133, R133, R224, R220, !PT ;  /* 0x000000e085857276 */ /* 0x000fc800078100dc */
[----:B------:R-:W-:-:S04]  /*10d40*/  FMNMX3.FTZ R133, R133, R212, R60, !PT ;  /* 0x000000d485857276 */ /* 0x000fc8000781003c */
[----:B------:R-:W-:-:S04]  /*10d50*/  FMNMX3.FTZ R133, R133, R15, R218, !PT ;  /* 0x0000000f85857276 */ /* 0x000fc800078100da */
[----:B------:R-:W-:-:S04]  /*10d60*/  FMNMX3.FTZ R133, R133, R252, R22, !PT ;  /* 0x000000fc85857276 */ /* 0x000fc80007810016 */
[----:B------:R-:W-:-:S04]  /*10d70*/  FMNMX3.FTZ R133, R133, R18, R19, !PT ;  /* 0x0000001285857276 */ /* 0x000fc80007810013 */
[----:B------:R-:W-:Y:S01]  /*10d80*/  FMNMX3.FTZ R133, R133, R13, R17, !PT ;  /* 0x0000000d85857276 */ /* 0x000fe20007810011 */
[----:B--2---:R-:W-:Y:S02]  /*10d90*/  IMAD.MOV.U32 R17, RZ, RZ, R11 ;  /* 0x000000ffff117224 */ /* 0x004fe400078e000b */
[----:B------:R-:W2:Y:S01]  /*10da0*/  LDL.LU R11, [R1+0x30] ;  /* 0x00003000010b7983 */ /* 0x000ea20000300800 */
[----:B------:R-:W-:Y:S02]  /*10db0*/  FSEL R2, R211, -INF , !P1 ;  /* 0xff800000d3027808 */ /* 0x000fe40004800000 */
[----:B------:R-:W-:Y:S02]  /*10dc0*/  ISETP.GE.AND P1, PT, R6, R240, PT ;  /* 0x000000f00600720c */ /* 0x000fe40003f26270 */
[----:B------:R-:W-:Y:S02]  /*10dd0*/  FSEL R13, R2, -INF , !P0 ;  /* 0xff800000020d7808 */ /* 0x000fe40004000000 */
[----:B---3--:R-:W-:-:S02]  /*10de0*/  FMNMX3.FTZ R2, R64, R49, R44, !PT ;  /* 0x0000003140027276 */ /* 0x008fc4000781002c */
[----:B------:R-:W-:Y:S02]  /*10df0*/  FSEL R219, R132, -INF , !P1 ;  /* 0xff80000084db7808 */ /* 0x000fe40004800000 */
[----:B------:R-:W-:Y:S02]  /*10e00*/  FMNMX3.FTZ R2, R2, R36, R34, !PT ;  /* 0x0000002402027276 */ /* 0x000fe40007810022 */
[----:B------:R-:W-:Y:S01]  /*10e10*/  ISETP.GT.AND P1, PT, R12, R5, PT ;  /* 0x000000050c00720c */ /* 0x000fe20003f24270 */
[----:B------:R-:W1:Y:S01]  /*10e20*/  SHFL.BFLY PT, R7, R133, 0x2, 0x1f ;  /* 0x0c401f0085077f89 */ /* 0x000e6200000e0000 */
[----:B------:R-:W-:Y:S02]  /*10e30*/  FSEL R211, R51, -INF , !P2 ;  /* 0xff80000033d37808 */ /* 0x000fe40005000000 */
[----:B------:R-:W-:Y:S02]  /*10e40*/  FSEL R243, R67, -INF , !P6 ;  /* 0xff80000043f37808 */ /* 0x000fe40007000000 */
[----:B------:R-:W-:-:S02]  /*10e50*/  ISETP.GE.AND P2, PT, R6, R238, PT ;  /* 0x000000ee0600720c */ /* 0x000fc40003f46270 */
[----:B------:R-:W-:Y:S02]  /*10e60*/  ISETP.GE.AND P6, PT, R6, R241, PT ;  /* 0x000000f10600720c */ /* 0x000fe40003fc6270 */
[----:B------:R-:W-:Y:S02]  /*10e70*/  FMNMX3.FTZ R2, R2, R226, R221, !PT ;  /* 0x000000e202027276 */ /* 0x000fe400078100dd */
[----:B------:R-:W-:Y:S02]  /*10e80*/  FSEL R6, R215, -INF , !P1 ;  /* 0xff800000d7067808 */ /* 0x000fe40004800000 */
[-C--:B------:R-:W-:Y:S02]  /*10e90*/  ISETP.GE.AND P0, PT, R5, R240.reuse, PT ;  /* 0x000000f00500720c */ /* 0x080fe40003f06270 */
[----:B------:R-:W-:Y:S02]  /*10ea0*/  ISETP.GE.AND P1, PT, R4, R240, PT ;  /* 0x000000f00400720c */ /* 0x000fe40003f26270 */
[----:B------:R-:W-:-:S02]  /*10eb0*/  FMNMX3.FTZ R2, R2, R216, R61, !PT ;  /* 0x000000d802027276 */ /* 0x000fc4000781003d */
[----:B------:R-:W-:Y:S02]  /*10ec0*/  FSEL R29, R135, -INF , !P0 ;  /* 0xff800000871d7808 */ /* 0x000fe40004000000 */
[----:B------:R-:W-:Y:S02]  /*10ed0*/  FSEL R20, R142, -INF , !P1 ;  /* 0xff8000008e147808 */ /* 0x000fe40004800000 */
[----:B------:R-:W-:Y:S02]  /*10ee0*/  FSEL R23, R3, -INF , !P6 ;  /* 0xff80000003177808 */ /* 0x000fe40007000000 */
[----:B------:R-:W-:Y:S02]  /*10ef0*/  ISETP.GE.AND P0, PT, R4, R238, PT ;  /* 0x000000ee0400720c */ /* 0x000fe40003f06270 */
[----:B------:R-:W-:Y:S02]  /*10f00*/  ISETP.GE.AND P1, PT, R10, R240, PT ;  /* 0x000000f00a00720c */ /* 0x000fe40003f26270 */
[----:B------:R-:W-:-:S02]  /*10f10*/  FMNMX3.FTZ R3, R2, R214, R235, !PT ;  /* 0x000000d602037276 */ /* 0x000fc400078100eb */
[----:B------:R-:W-:Y:S02]  /*10f20*/  FSEL R242, R63, -INF , !P2 ;  /* 0xff8000003ff27808 */ /* 0x000fe40005000000 */
[----:B------:R-:W-:Y:S02]  /*10f30*/  FSEL R63, R54, -INF , !P0 ;  /* 0xff800000363f7808 */ /* 0x000fe40004000000 */
[----:B------:R-:W-:Y:S02]  /*10f40*/  FSEL R239, R139, -INF , !P1 ;  /* 0xff8000008bef7808 */ /* 0x000fe40004800000 */
[-C--:B------:R-:W-:Y:S02]  /*10f50*/  ISETP.GE.AND P0, PT, R9, R240.reuse, PT ;  /* 0x000000f00900720c */ /* 0x080fe40003f06270 */
[----:B------:R-:W-:Y:S02]  /*10f60*/  ISETP.GE.AND P1, PT, R0, R240, PT ;  /* 0x000000f00000720c */ /* 0x000fe40003f26270 */
[----:B------:R-:W-:-:S02]  /*10f70*/  FMNMX3.FTZ R3, R3, R219, R29, !PT ;  /* 0x000000db03037276 */ /* 0x000fc4000781001d */
[----:B------:R-:W-:Y:S02]  /*10f80*/  FSEL R215, R58, -INF , !P0 ;  /* 0xff8000003ad77808 */ /* 0x000fe40004000000 */
[----:B------:R-:W-:Y:S02]  /*10f90*/  FSEL R27, R55, -INF , !P1 ;  /* 0xff800000371b7808 */ /* 0x000fe40004800000 */
[----:B------:R-:W-:Y:S02]  /*10fa0*/  FMNMX3.FTZ R135, R3, R20, R239, !PT ;  /* 0x0000001403877276 */ /* 0x000fe400078100ef */
[----:B------:R-:W-:Y:S02]  /*10fb0*/  ISETP.GE.AND P2, PT, R5, R238, PT ;  /* 0x000000ee0500720c */ /* 0x000fe40003f46270 */
[----:B------:R-:W-:Y:S02]  /*10fc0*/  FMNMX3.FTZ R135, R135, R215, R27, !PT ;  /* 0x000000d787877276 */ /* 0x000fe4000781001b */
[----:B------:R-:W-:-:S02]  /*10fd0*/  FSEL R138, R138, -INF , !P2 ;  /* 0xff8000008a8a7808 */ /* 0x000fc40005000000 */
[----:B------:R-:W-:Y:S02]  /*10fe0*/  ISETP.GE.AND P6, PT, R4, R241, PT ;  /* 0x000000f10400720c */ /* 0x000fe40003fc6270 */
[----:B------:R-:W-:Y:S02]  /*10ff0*/  ISETP.GT.AND P2, PT, R12, R4, PT ;  /* 0x000000040c00720c */ /* 0x000fe40003f44270 */
[----:B-1----:R-:W-:Y:S01]  /*11000*/  FMNMX.FTZ R133, R133, R7, !PT ;  /* 0x0000000785857209 */ /* 0x002fe20007810000 */
[----:B------:R-:W1:Y:S01]  /*11010*/  SHFL.BFLY PT, R4, R135, 0x2, 0x1f ;  /* 0x0c401f0087047f89 */ /* 0x000e6200000e0000 */
[----:B------:R-:W-:-:S03]  /*11020*/  ISETP.GE.AND P5, PT, R5, R241, PT ;  /* 0x000000f10500720c */ /* 0x000fc60003fa6270 */
[----:B------:R-:W3:Y:S01]  /*11030*/  SHFL.BFLY PT, R5, R133, 0x1, 0x1f ;  /* 0x0c201f0085057f89 */ /* 0x000ee200000e0000 */
[----:B------:R-:W-:-:S04]  /*11040*/  FMNMX3.FTZ R2, R53, R50, R37, !PT ;  /* 0x0000003235027276 */ /* 0x000fc80007810025 */
[----:B------:R-:W-:-:S04]  /*11050*/  FMNMX3.FTZ R2, R2, R38, R35, !PT ;  /* 0x0000002602027276 */ /* 0x000fc80007810023 */
[----:B------:R-:W-:-:S04]  /*11060*/  FMNMX3.FTZ R2, R2, R225, R222, !PT ;  /* 0x000000e102027276 */ /* 0x000fc800078100de */
[----:B------:R-:W-:Y:S02]  /*11070*/  FMNMX3.FTZ R2, R2, R213, R209, !PT ;  /* 0x000000d502027276 */ /* 0x000fe400078100d1 */
[----:B------:R-:W-:Y:S02]  /*11080*/  ISETP.GE.AND P1, PT, R10, R238, PT ;  /* 0x000000ee0a00720c */ /* 0x000fe40003f26270 */
[----:B------:R-:W-:Y:S02]  /*11090*/  ISETP.GT.AND P0, PT, R12, R10, PT ;  /* 0x0000000a0c00720c */ /* 0x000fe40003f04270 */
[----:B------:R-:W-:Y:S02]  /*110a0*/  FMNMX3.FTZ R3, R2, R26, R243, !PT ;  /* 0x0000001a02037276 */ /* 0x000fe400078100f3 */
[----:B-1----:R-:W-:Y:S02]  /*110b0*/  FMNMX.FTZ R135, R135, R4, !PT ;  /* 0x0000000487877209 */ /* 0x002fe40007810000 */
[----:B------:R-:W-:-:S02]  /*110c0*/  FSEL R7, R14, -INF , !P0 ;  /* 0xff8000000e077808 */ /* 0x000fc40004000000 */
[----:B------:R-:W-:Y:S02]  /*110d0*/  FSEL R234, R59, -INF , !P1 ;  /* 0xff8000003bea7808 */ /* 0x000fe40004800000 */
[-C--:B------:R-:W-:Y:S02]  /*110e0*/  ISETP.GE.AND P0, PT, R9, R238.reuse, PT ;  /* 0x000000ee0900720c */ /* 0x080fe40003f06270 */
[----:B------:R-:W-:Y:S02]  /*110f0*/  ISETP.GE.AND P1, PT, R0, R238, PT ;  /* 0x000000ee0000720c */ /* 0x000fe40003f26270 */
[----:B------:R-:W-:Y:S02]  /*11100*/  FMNMX3.FTZ R3, R3, R242, R138, !PT ;  /* 0x000000f203037276 */ /* 0x000fe4000781008a */
[----:B---3--:R-:W-:Y:S02]  /*11110*/  FMNMX.FTZ R133, R133, R5, !PT ;  /* 0x0000000585857209 */ /* 0x008fe40007810000 */
[----:B------:R-:W1:Y:S01]  /*11120*/  SHFL.BFLY PT, R5, R135, 0x1, 0x1f ;  /* 0x0c201f0087057f89 */ /* 0x000e6200000e0000 */
[----:B------:R-:W-:-:S02]  /*11130*/  FSEL R233, R143, -INF , !P0 ;  /* 0xff8000008fe97808 */ /* 0x000fc40004000000 */
[----:B------:R-:W-:Y:S02]  /*11140*/  FSEL R229, R208, -INF , !P1 ;  /* 0xff800000d0e57808 */ /* 0x000fe40004800000 */
[----:B------:R-:W-:Y:S02]  /*11150*/  FMNMX3.FTZ R136, R3, R63, R234, !PT ;  /* 0x0000003f03887276 */ /* 0x000fe400078100ea */
[----:B------:R-:W-:Y:S02]  /*11160*/  FSEL R62, R6, -INF , !P5 ;  /* 0xff800000063e7808 */ /* 0x000fe40006800000 */
[----:B------:R-:W-:Y:S02]  /*11170*/  ISETP.GT.AND P5, PT, R12, R9, PT ;  /* 0x000000090c00720c */ /* 0x000fe40003fa4270 */
[----:B------:R-:W-:Y:S02]  /*11180*/  FMNMX3.FTZ R136, R136, R233, R229, !PT ;  /* 0x000000e988887276 */ /* 0x000fe400078100e5 */
[----:B------:R-:W-:-:S02]  /*11190*/  ISETP.GT.AND P1, PT, R12, R0, PT ;  /* 0x000000000c00720c */ /* 0x000fc40003f24270 */
[----:B------:R-:W-:Y:S02]  /*111a0*/  FSEL R3, R250, -INF , !P5 ;  /* 0xff800000fa037808 */ /* 0x000fe40006800000 */
[----:B------:R-:W-:Y:S01]  /*111b0*/  ISETP.GE.AND P5, PT, R0, R241, PT ;  /* 0x000000f10000720c */ /* 0x000fe20003fa6270 */
[----:B------:R-:W-:Y:S01]  /*111c0*/  FMUL.FTZ R32, R133, UR6 ;  /* 0x0000000685207c20 */ /* 0x000fe20008410000 */
[----:B------:R-:W3:Y:S01]  /*111d0*/  SHFL.BFLY PT, R6, R136, 0x2, 0x1f ;  /* 0x0c401f0088067f89 */ /* 0x000ee200000e0000 */
[----:B------:R-:W-:-:S03]  /*111e0*/  MOV R139, R13 ;  /* 0x0000000d008b7202 */ /* 0x000fc60000000f00 */
[----:B------:R-:W-:Y:S01]  /*111f0*/  STL [R1+0xac], R240 ;  /* 0x0000acf001007387 */ /* 0x000fe20000100800 */
[----:B-1----:R-:W-:-:S03]  /*11200*/  FMNMX.FTZ R135, R135, R5, !PT ;  /* 0x0000000587877209 */ /* 0x002fc60007810000 */
[----:B------:R1:W-:Y:S01]  /*11210*/  STL [R1+0xb0], R238 ;  /* 0x0000b0ee01007387 */ /* 0x0003e20000100800 */
[----:B------:R-:W-:-:S03]  /*11220*/  FSEL R8, R17, -INF , !P2 ;  /* 0xff80000011087808 */ /* 0x000fc60005000000 */
[----:B------:R-:W-:Y:S01]  /*11230*/  STL [R1+0xc0], R234 ;  /* 0x0000c0ea01007387 */ /* 0x000fe20000100800 */
[-C--:B------:R-:W-:Y:S02]  /*11240*/  ISETP.GE.AND P2, PT, R10, R241.reuse, PT ;  /* 0x000000f10a00720c */ /* 0x080fe40003f46270 */
[----:B------:R-:W-:Y:S02]  /*11250*/  ISETP.GE.AND P0, PT, R9, R241, PT ;  /* 0x000000f10900720c */ /* 0x000fe40003f06270 */
[----:B------:R-:W-:Y:S02]  /*11260*/  FSEL R208, R7, -INF , !P2 ;  /* 0xff80000007d07808 */ /* 0x000fe40005000000 */
[----:B------:R-:W-:Y:S02]  /*11270*/  FSEL R14, R3, -INF , !P0 ;  /* 0xff800000030e7808 */ /* 0x000fe40004000000 */
[----:B---3--:R-:W-:Y:S02]  /*11280*/  FMNMX.FTZ R136, R136, R6, !PT ;  /* 0x0000000688887209 */ /* 0x008fe40007810000 */
[----:B-1----:R-:W-:-:S03]  /*11290*/  FSEL R238, R8, -INF , !P6 ;  /* 0xff80000008ee7808 */ /* 0x002fc60007000000 */
[----:B------:R-:W1:Y:S04]  /*112a0*/  SHFL.BFLY PT, R4, R136, 0x1, 0x1f ;  /* 0x0c201f0088047f89 */ /* 0x000e6800000e0000 */
[----:B------:R-:W-:Y:S04]  /*112b0*/  STL [R1+0xb4], R241 ;  /* 0x0000b4f101007387 */ /* 0x000fe80000100800 */
[----:B------:R-:W3:Y:S01]  /*112c0*/  LDL.LU R17, [R1+0x40] ;  /* 0x0000400001117983 */ /* 0x000ee20000300800 */
[----:B-1----:R-:W-:-:S04]  /*112d0*/  FMNMX.FTZ R136, R136, R4, !PT ;  /* 0x0000000488887209 */ /* 0x002fc80007810000 */
[----:B------:R-:W-:Y:S02]  /*112e0*/  FSETP.NEU.FTZ.AND P2, PT, R136, -INF , PT ;  /* 0xff8000008800780b */ /* 0x000fe40003f5d000 */
[----:B--2---:R-:W-:-:S04]  /*112f0*/  FMNMX3.FTZ R2, R11, R45, R39, !PT ;  /* 0x0000002d0b027276 */ /* 0x004fc80007810027 */
[----:B------:R-:W-:-:S04]  /*11300*/  FMNMX3.FTZ R2, R2, R40, R41, !PT ;  /* 0x0000002802027276 */ /* 0x000fc80007810029 */
[----:B------:R-:W-:-:S04]  /*11310*/  FMNMX3.FTZ R2, R2, R227, R223, !PT ;  /* 0x000000e302027276 */ /* 0x000fc800078100df */
[----:B------:R-:W-:Y:S02]  /*11320*/  FMNMX3.FTZ R0, R2, R217, R210, !PT ;  /* 0x000000d902007276 */ /* 0x000fe400078100d2 */
[----:B------:R-:W-:Y:S02]  /*11330*/  FSEL R2, R251, -INF , !P1 ;  /* 0xff800000fb027808 */ /* 0x000fe40004800000 */
[----:B------:R-:W-:-:S04]  /*11340*/  FSETP.NEU.FTZ.AND P1, PT, R133, -INF , PT ;  /* 0xff8000008500780b */ /* 0x000fc80003f3d000 */
[----:B------:R-:W-:Y:S02]  /*11350*/  FSEL R32, R32, RZ, P1 ;  /* 0x000000ff20207208 */ /* 0x000fe40000800000 */
[----:B------:R-:W-:-:S03]  /*11360*/  FSEL R13, R2, -INF , !P5 ;  /* 0xff800000020d7808 */ /* 0x000fc60006800000 */
[----:B------:R-:W-:Y:S01]  /*11370*/  FFMA.FTZ R2, R48, UR6, -R32 ;  /* 0x0000000630027c23 */ /* 0x000fe20008010820 */
[----:B------:R-:W-:-:S03]  /*11380*/  FMNMX3.FTZ R0, R0, R211, R139, !PT ;  /* 0x000000d300007276 */ /* 0x000fc6000781008b */
[----:B------:R1:W-:Y:S01]  /*11390*/  MUFU.EX2 R234, R2 ;  /* 0x0000000200ea7308 */ /* 0x0003e20000000800 */
[----:B------:R-:W-:Y:S02]  /*113a0*/  FMNMX3.FTZ R0, R0, R23, R62, !PT ;  /* 0x0000001700007276 */ /* 0x000fe4000781003e */
[----:B------:R-:W-:Y:S02]  /*113b0*/  FSETP.NEU.FTZ.AND P5, PT, R135, -INF , PT ;  /* 0xff8000008700780b */ /* 0x000fe40003fbd000 */
[----:B------:R-:W-:Y:S01]  /*113c0*/  FMNMX3.FTZ R0, R0, R238, R208, !PT ;  /* 0x000000ee00007276 */ /* 0x000fe200078100d0 */
[----:B-1----:R-:W-:Y:S01]  /*113d0*/  FFMA.FTZ R2, R33, UR6, -R32 ;  /* 0x0000000621027c23 */ /* 0x002fe20008010820 */
[----:B------:R-:W-:-:S03]  /*113e0*/  FMUL.FTZ R33, R135, UR6 ;  /* 0x0000000687217c20 */ /* 0x000fc60008410000 */
[----:B------:R1:W-:Y:S02]  /*113f0*/  MUFU.EX2 R236, R2 ;  /* 0x0000000200ec7308 */ /* 0x0003e40000000800 */
[----:B------:R-:W-:Y:S02]  /*11400*/  FSEL R33, R33, RZ, P5 ;  /* 0x000000ff21217208 */ /* 0x000fe40002800000 */
[----:B------:R-:W-:Y:S01]  /*11410*/  FMNMX3.FTZ R0, R0, R14, R13, !PT ;  /* 0x0000000e00007276 */ /* 0x000fe2000781000d */
[----:B-1----:R-:W-:-:S04]  /*11420*/  FFMA.FTZ R2, R31, UR6, -R32 ;  /* 0x000000061f027c23 */ /* 0x002fc80008010820 */
[----:B------:R1:W-:Y:S01]  /*11430*/  MUFU.EX2 R232, R2 ;  /* 0x0000000200e87308 */ /* 0x0003e20000000800 */
[----:B------:R-:W2:Y:S01]  /*11440*/  SHFL.BFLY PT, R3, R0, 0x2, 0x1f ;  /* 0x0c401f0000037f89 */ /* 0x000ea200000e0000 */
[----:B-1----:R-:W-:-:S06]  /*11450*/  FFMA.FTZ R2, R30, UR6, -R32 ;  /* 0x000000061e027c23 */ /* 0x002fcc0008010820 */
[----:B------:R1:W-:Y:S02]  /*11460*/  MUFU.EX2 R240, R2 ;  /* 0x0000000200f07308 */ /* 0x0003e40000000800 */
[----:B-1----:R-:W-:-:S06]  /*11470*/  FFMA.FTZ R2, R49, UR6, -R33 ;  /* 0x0000000631027c23 */ /* 0x002fcc0008010821 */
[----:B------:R-:W1:Y:S01]  /*11480*/  MUFU.EX2 R2, R2 ;  /* 0x0000000200027308 */ /* 0x000e620000000800 */
[----:B--2---:R-:W-:Y:S01]  /*11490*/  FMNMX.FTZ R0, R0, R3, !PT ;  /* 0x0000000300007209 */ /* 0x004fe20007810000 */
[----:B------:R-:W-:-:S04]  /*114a0*/  FFMA.FTZ R3, R36, UR6, -R33 ;  /* 0x0000000624037c23 */ /* 0x000fc80008010821 */
[----:B------:R-:W2:Y:S04]  /*114b0*/  SHFL.BFLY PT, R134, R0, 0x1, 0x1f ;  /* 0x0c201f0000867f89 */ /* 0x000ea800000e0000 */
[----:B-1----:R1:W-:Y:S01]  /*114c0*/  STL [R1+0x4c], R2 ;  /* 0x00004c0201007387 */ /* 0x0023e20000100800 */
[----:B------:R4:W-:Y:S01]  /*114d0*/  MUFU.EX2 R25, R3 ;  /* 0x0000000300197308 */ /* 0x0009e20000000800 */
[----:B-1----:R-:W-:-:S07]  /*114e0*/  FFMA.FTZ R2, R44, UR6, -R33 ;  /* 0x000000062c027c23 */ /* 0x002fce0008010821 */
[----:B------:R1:W-:Y:S01]  /*114f0*/  MUFU.EX2 R231, R2 ;  /* 0x0000000200e77308 */ /* 0x0003e20000000800 */
[----:B----4-:R-:W-:-:S07]  /*11500*/  FFMA.FTZ R3, R34, UR6, -R33 ;  /* 0x0000000622037c23 */ /* 0x010fce0008010821 */
[----:B------:R4:W-:Y:S01]  /*11510*/  MUFU.EX2 R5, R3 ;  /* 0x0000000300057308 */ /* 0x0009e20000000800 */
[----:B-1----:R-:W-:-:S05]  /*11520*/  FMUL.FTZ R2, R136, UR6 ;  /* 0x0000000688027c20 */ /* 0x002fca0008410000 */
[----:B------:R-:W-:-:S05]  /*11530*/  FSEL R2, R2, RZ, P2 ;  /* 0x000000ff02027208 */ /* 0x000fca0001000000 */
[----:B----4-:R-:W-:-:S06]  /*11540*/  FFMA.FTZ R3, R50, UR6, -R2 ;  /* 0x0000000632037c23 */ /* 0x010fcc0008010802 */
[----:B------:R-:W1:Y:S01]  /*11550*/  MUFU.EX2 R3, R3 ;  /* 0x0000000300037308 */ /* 0x000e620000000800 */
[----:B--2---:R-:W-:Y:S01]  /*11560*/  FMNMX.FTZ R134, R0, R134, !PT ;  /* 0x0000008600867209 */ /* 0x004fe20007810000 */
[----:B------:R-:W-:-:S03]  /*11570*/  FFMA.FTZ R0, R37, UR6, -R2 ;  /* 0x0000000625007c23 */ /* 0x000fc60008010802 */
[----:B------:R-:W-:-:S03]  /*11580*/  FSETP.NEU.FTZ.AND P0, PT, R134, -INF , PT ;  /* 0xff8000008600780b */ /* 0x000fc60003f1d000 */
[----:B------:R2:W-:Y:S01]  /*11590*/  MUFU.EX2 R230, R0 ;  /* 0x0000000000e67308 */ /* 0x0005e20000000800 */
[----:B-1----:R1:W-:Y:S01]  /*115a0*/  STL [R1+0x50], R3 ;  /* 0x0000500301007387 */ /* 0x0023e20000100800 */
[----:B--2---:R-:W-:-:S06]  /*115b0*/  FFMA.FTZ R0, R38, UR6, -R2 ;  /* 0x0000000626007c23 */ /* 0x004fcc0008010802 */
[----:B------:R2:W-:Y:S01]  /*115c0*/  MUFU.EX2 R21, R0 ;  /* 0x0000000000157308 */ /* 0x0005e20000000800 */
[----:B-1----:R-:W-:Y:S01]  /*115d0*/  FMUL.FTZ R3, R134, UR6 ;  /* 0x0000000686037c20 */ /* 0x002fe20008410000 */
[----:B--2---:R-:W-:-:S04]  /*115e0*/  FFMA.FTZ R0, R35, UR6, -R2 ;  /* 0x0000000623007c23 */ /* 0x004fc80008010802 */
[----:B------:R-:W-:Y:S02]  /*115f0*/  FSEL R3, R3, RZ, P0 ;  /* 0x000000ff03037208 */ /* 0x000fe40000000000 */
[----:B------:R1:W-:Y:S01]  /*11600*/  MUFU.EX2 R30, R0 ;  /* 0x00000000001e7308 */ /* 0x0003e20000000800 */
[----:B------:R-:W-:Y:S01]  /*11610*/  FSEL R4, R133, RZ, P1 ;  /* 0x000000ff85047208 */ /* 0x000fe20000800000 */
[----:B------:R2:W-:Y:S01]  /*11620*/  STL [R1+0xb8], R133 ;  /* 0x0000b88501007387 */ /* 0x0005e20000100800 */
[----:B-1----:R-:W-:-:S05]  /*11630*/  FFMA.FTZ R0, R45, UR6, -R3 ;  /* 0x000000062d007c23 */ /* 0x002fca0008010803 */
[----:B------:R1:W-:Y:S01]  /*11640*/  MUFU.EX2 R237, R0 ;  /* 0x0000000000ed7308 */ /* 0x0003e20000000800 */
[----:B--2---:R-:W2:Y:S01]  /*11650*/  LDL.LU R133, [R1+0x50] ;  /* 0x0000500001857983 */ /* 0x004ea20000300800 */
[----:B-1----:R-:W-:-:S06]  /*11660*/  FFMA.FTZ R0, R39, UR6, -R3 ;  /* 0x0000000627007c23 */ /* 0x002fcc0008010803 */
[----:B------:R1:W-:Y:S01]  /*11670*/  MUFU.EX2 R228, R0 ;  /* 0x0000000000e47308 */ /* 0x0003e20000000800 */
[----:B------:R4:W-:Y:S01]  /*11680*/  STL [R1+0xbc], R135 ;  /* 0x0000bc8701007387 */ /* 0x0009e20000100800 */
[----:B-1----:R-:W-:-:S06]  /*11690*/  FFMA.FTZ R0, R40, UR6, -R3 ;  /* 0x0000000628007c23 */ /* 0x002fcc0008010803 */
[----:B------:R1:W-:Y:S02]  /*116a0*/  MUFU.EX2 R38, R0 ;  /* 0x0000000000267308 */ /* 0x0003e40000000800 */
[----:B-1----:R-:W-:Y:S02]  /*116b0*/  FSEL R0, R135, RZ, P5 ;  /* 0x000000ff87007208 */ /* 0x002fe40002800000 */
[----:B----4-:R-:W4:Y:S01]  /*116c0*/  LDL.LU R135, [R1+0x4c] ;  /* 0x00004c0001877983 */ /* 0x010f220000300800 */
[----:B---3--:R-:W-:Y:S02]  /*116d0*/  LEA R24, R17, UR5, 0x1 ;  /* 0x0000000511187c11 */ /* 0x008fe4000f8e08ff */
[----:B------:R-:W-:Y:S01]  /*116e0*/  FADD.FTZ R0, R64, -R0 ;  /* 0x8000000040007221 */ /* 0x000fe20000010000 */
[----:B------:R-:W-:Y:S02]  /*116f0*/  FADD.FTZ R4, R16, -R4 ;  /* 0x8000000410047221 */ /* 0x000fe40000010000 */
[----:B------:R-:W1:Y:S01]  /*11700*/  LDSM.16.MT88.4 R16, [R24+0xc000] ;  /* 0x00c000001810783b */ /* 0x000e620000004200 */
[----:B------:R-:W-:Y:S01]  /*11710*/  FMUL.FTZ R36, R0, UR6 ;  /* 0x0000000600247c20 */ /* 0x000fe20008410000 */
[----:B------:R-:W-:Y:S01]  /*11720*/  FSEL R0, R134, RZ, P0 ;  /* 0x000000ff86007208 */ /* 0x000fe20000000000 */
[----:B------:R-:W-:Y:S01]  /*11730*/  FMUL.FTZ R28, R4, UR6 ;  /* 0x00000006041c7c20 */ /* 0x000fe20008410000 */
[----:B------:R-:W-:-:S03]  /*11740*/  FSEL R4, R136, RZ, P2 ;  /* 0x000000ff88047208 */ /* 0x000fc60001000000 */
[----:B------:R-:W-:Y:S02]  /*11750*/  FADD.FTZ R0, R11, -R0 ;  /* 0x800000000b007221 */ /* 0x000fe40000010000 */
[----:B------:R-:W-:Y:S02]  /*11760*/  FADD.FTZ R4, R53, -R4 ;  /* 0x8000000435047221 */ /* 0x000fe40000010000 */
[----:B------:R-:W-:Y:S02]  /*11770*/  FMUL.FTZ R0, R0, UR6 ;  /* 0x0000000600007c20 */ /* 0x000fe40008410000 */
[----:B------:R-:W-:Y:S02]  /*11780*/  FMUL.FTZ R4, R4, UR6 ;  /* 0x0000000604047c20 */ /* 0x000fe40008410000 */
[----:B------:R3:W-:Y:S08]  /*11790*/  MUFU.EX2 R37, R0 ;  /* 0x0000000000257308 */ /* 0x0007f00000000800 */
[----:B------:R-:W1:Y:S01]  /*117a0*/  MUFU.EX2 R28, R28 ;  /* 0x0000001c001c7308 */ /* 0x000e620000000800 */
[----:B---3--:R-:W-:-:S07]  /*117b0*/  FFMA.FTZ R0, R41, UR6, -R3 ;  /* 0x0000000629007c23 */ /* 0x008fce0008010803 */
[----:B------:R-:W3:Y:S08]  /*117c0*/  MUFU.EX2 R36, R36 ;  /* 0x0000002400247308 */ /* 0x000ef00000000800 */
[----:B------:R-:W3:Y:S08]  /*117d0*/  MUFU.EX2 R35, R4 ;  /* 0x0000000400237308 */ /* 0x000ef00000000800 */
[----:B------:R-:W3:Y:S01]  /*117e0*/  MUFU.EX2 R241, R0 ;  /* 0x0000000000f17308 */ /* 0x000ee20000000800 */
[----:B------:R-:W-:Y:S01]  /*117f0*/  IMAD.MOV.U32 R39, RZ, RZ, R5 ;  /* 0x000000ffff277224 */ /* 0x000fe200078e0005 */
[----:B------:R-:W-:Y:S01]  /*11800*/  MOV R53, 0x20 ;  /* 0x0000002000357802 */ /* 0x000fe20000000f00 */
[----:B-1----:R-:W-:Y:S01]  /*11810*/  FMUL.FTZ R144, R144, R28 ;  /* 0x0000001c90907220 */ /* 0x002fe20000410000 */
[----:B------:R-:W-:Y:S01]  /*11820*/  F2FP.F16.F32.PACK_AB R8, R236, R234 ;  /* 0x000000eaec08723e */ /* 0x000fe200000000ff */
[----:B------:R-:W-:Y:S01]  /*11830*/  FMUL.FTZ R145, R145, R28 ;  /* 0x0000001c91917220 */ /* 0x000fe20000410000 */
[----:B------:R-:W-:Y:S01]  /*11840*/  SEL R137, R53, 0xffffffe0, !P4 ;  /* 0xffffffe035897807 */ /* 0x000fe20006000000 */
[-C--:B---3--:R-:W-:Y:S01]  /*11850*/  FMUL.FTZ R146, R146, R36.reuse ;  /* 0x0000002492927220 */ /* 0x088fe20000410000 */
[----:B------:R-:W-:Y:S01]  /*11860*/  FMUL.FTZ R147, R147, R36 ;  /* 0x0000002493937220 */ /* 0x000fe20000410000 */
[----:B------:R-:W-:-:S02]  /*11870*/  F2FP.F16.F32.PACK_AB R10, R240, R232 ;  /* 0x000000e8f00a723e */ /* 0x000fc400000000ff */
[----:B------:R-:W-:Y:S01]  /*11880*/  F2FP.F16.F32.PACK_AB R11, R39, R25 ;  /* 0x00000019270b723e */ /* 0x000fe200000000ff */
[----:B------:R-:W-:Y:S01]  /*11890*/  FMUL.FTZ R152, R152, R35 ;  /* 0x0000002398987220 */ /* 0x000fe20000410000 */
[----:B------:R-:W-:Y:S01]  /*118a0*/  F2FP.F16.F32.PACK_AB R5, R228, R237 ;  /* 0x000000ede405723e */ /* 0x000fe200000000ff */
[----:B------:R-:W-:Y:S01]  /*118b0*/  FMUL.FTZ R153, R153, R35 ;  /* 0x0000002399997220 */ /* 0x000fe20000410000 */
[----:B------:R-:W-:Y:S01]  /*118c0*/  F2FP.F16.F32.PACK_AB R6, R30, R21 ;  /* 0x000000151e06723e */ /* 0x000fe200000000ff */
[-C--:B------:R-:W-:Y:S01]  /*118d0*/  FMUL.FTZ R154, R154, R37.reuse ;  /* 0x000000259a9a7220 */ /* 0x080fe20000410000 */
[----:B------:R-:W-:Y:S01]  /*118e0*/  F2FP.F16.F32.PACK_AB R7, R241, R38 ;  /* 0x00000026f107723e */ /* 0x000fe200000000ff */
[----:B------:R-:W-:Y:S01]  /*118f0*/  FMUL.FTZ R155, R155, R37 ;  /* 0x000000259b9b7220 */ /* 0x000fe20000410000 */
[----:B------:R-:W-:Y:S02]  /*11900*/  IMAD.IADD R132, R137, 0x1, R24 ;  /* 0x0000000189847824 */ /* 0x000fe400078e0218 */
        /* <DEDUP_REMOVED lines=8> */
[C---:B------:R-:W-:Y:S01]  /*11990*/  VIADD R0, R24.reuse, 0xc000 ;  /* 0x0000c00018007836 */ /* 0x040fe20000000000 */
[----:B------:R-:W-:Y:S01]  /*119a0*/  IADD3 R34, PT, PT, R24, 0xc040, RZ ;  /* 0x0000c04018227810 */ /* 0x000fe20007ffe0ff */
[-C--:B------:R-:W-:Y:S01]  /*119b0*/  FMUL.FTZ R160, R160, R28.reuse ;  /* 0x0000001ca0a07220 */ /* 0x080fe20000410000 */
[----:B------:R-:W-:-:S02]  /*119c0*/  FMUL.FTZ R161, R161, R28 ;  /* 0x0000001ca1a17220 */ /* 0x000fc40000410000 */
[----:B------:R-:W-:Y:S01]  /*119d0*/  @P3 IADD3 R34, PT, PT, R0, -0x40, RZ ;  /* 0xffffffc000223810 */ /* 0x000fe20007ffe0ff */
        /* <DEDUP_REMOVED lines=35> */
[----:B--2---:R-:W-:-:S07]  /*11c10*/  F2FP.F16.F32.PACK_AB R4, R230, R133 ;  /* 0x00000085e604723e */ /* 0x004fce00000000ff */
[C---:B------:R-:W-:Y:S08]  /*11c20*/  HMMA.16816.F32 R52, R4.reuse, R18, R152 ;  /* 0x000000120434723c */ /* 0x040ff00000001898 */
[----:B------:R-:W-:Y:S11]  /*11c30*/  HMMA.16816.F32 R44, R4, R16, R148 ;  /* 0x00000010042c723c */ /* 0x000ff60000001894 */
[----:B------:R-:W-:Y:S01]  /*11c40*/  MOV R50, R54 ;  /* 0x0000003600327202 */ /* 0x000fe20000000f00 */
[----:B------:R-:W-:Y:S01]  /*11c50*/  IMAD.MOV.U32 R49, RZ, RZ, R55 ;  /* 0x000000ffff317224 */ /* 0x000fe200078e0037 */
[----:B----4-:R-:W-:-:S07]  /*11c60*/  F2FP.F16.F32.PACK_AB R9, R231, R135 ;  /* 0x00000087e709723e */ /* 0x010fce00000000ff */
[C---:B------:R-:W-:Y:S01]  /*11c70*/  HMMA.16816.F32 R40, R8.reuse, R16, R144 ;  /* 0x000000100828723c */ /* 0x040fe20000001890 */
[----:B------:R-:W-:Y:S01]  /*11c80*/  MOV R146, R15 ;  /* 0x0000000f00927202 */ /* 0x000fe20000000f00 */
[----:B------:R-:W-:Y:S01]  /*11c90*/  IMAD.MOV.U32 R145, RZ, RZ, R14 ;  /* 0x000000ffff917224 */ /* 0x000fe200078e000e */
[----:B------:R-:W-:Y:S02]  /*11ca0*/  MOV R144, R13 ;  /* 0x0000000d00907202 */ /* 0x000fe40000000f00 */
[----:B------:R-:W1:Y:S01]  /*11cb0*/  LDSM.16.MT88.4 R12, [R132+0xc000] ;  /* 0x00c00000840c783b */ /* 0x000e620000004200 */
[----:B------:R-:W-:Y:S02]  /*11cc0*/  MOV R16, R52 ;  /* 0x0000003400107202 */ /* 0x000fe40000000f00 */
[----:B------:R-:W-:Y:S02]  /*11cd0*/  MOV R48, R53 ;  /* 0x0000003500307202 */ /* 0x000fe40000000f00 */
[----:B------:R-:W-:Y:S01]  /*11ce0*/  HMMA.16816.F32 R52, R8, R18, R156 ;  /* 0x000000120834723c */ /* 0x000fe2000000189c */
[----:B------:R-:W-:-:S02]  /*11cf0*/  IMAD.MOV.U32 R147, RZ, RZ, R27 ;  /* 0x000000ffff937224 */ /* 0x000fc400078e001b */
[----:B------:R-:W-:Y:S02]  /*11d00*/  IMAD.MOV.U32 R0, RZ, RZ, R16 ;  /* 0x000000ffff007224 */ /* 0x000fe400078e0010 */
[----:B------:R-:W2:-:S14]  /*11d10*/  LDSM.16.MT88.4 R16, [R34] ;  /* 0x000000002210783b */ /* 0x000e9c0000004200 */
[----:B------:R-:W-:Y:S01]  /*11d20*/  MOV R65, R55 ;  /* 0x0000003700417202 */ /* 0x000fe20000000f00 */
[----:B------:R-:W-:Y:S01]  /*11d30*/  IMAD.MOV.U32 R64, RZ, RZ, R52 ;  /* 0x000000ffff407224 */ /* 0x000fe200078e0034 */
[----:B------:R-:W-:Y:S02]  /*11d40*/  MOV R31, R54 ;  /* 0x00000036001f7202 */ /* 0x000fe40000000f00 */
[----:B------:R-:W-:Y:S01]  /*11d50*/  MOV R27, R53 ;  /* 0x00000035001b7202 */ /* 0x000fe20000000f00 */
[-C--:B-1----:R-:W-:Y:S08]  /*11d60*/  HMMA.16816.F32 R248, R8, R12.reuse, R160 ;  /* 0x0000000c08f8723c */ /* 0x082ff000000018a0 */
[C---:B------:R-:W-:Y:S08]  /*11d70*/  HMMA.16816.F32 R244, R4.reuse, R12, R164 ;  /* 0x0000000c04f4723c */ /* 0x040ff000000018a4 */
[-C--:B------:R-:W-:Y:S08]  /*11d80*/  HMMA.16816.F32 R56, R4, R14.reuse, R168 ;  /* 0x0000000e0438723c */ /* 0x080ff000000018a8 */
[----:B------:R-:W-:Y:S01]  /*11d90*/  HMMA.16816.F32 R52, R8, R14, R172 ;  /* 0x0000000e0834723c */ /* 0x000fe200000018ac */
[----:B------:R-:W1:Y:S01]  /*11da0*/  LDSM.16.MT88.4 R12, [R137] ;  /* 0x00000000890c783b */ /* 0x000e620000004200 */
[----:B------:R-:W-:Y:S01]  /*11db0*/  MOV R174, R50 ;  /* 0x0000003200ae7202 */ /* 0x000fe20000000f00 */
[----:B------:R-:W-:Y:S01]  /*11dc0*/  IMAD.MOV.U32 R172, RZ, RZ, R48 ;  /* 0x000000ffffac7224 */ /* 0x000fe200078e0030 */
[----:B------:R-:W-:-:S04]  /*11dd0*/  MOV R175, R49 ;  /* 0x0000003100af7202 */ /* 0x000fc80000000f00 */
[----:B--2---:R-:W-:Y:S01]  /*11de0*/  HMMA.16816.F32 R48, R8, R16, R176 ;  /* 0x000000100830723c */ /* 0x004fe200000018b0 */
[----:B------:R-:W-:Y:S02]  /*11df0*/  MOV R178, R65 ;  /* 0x0000004100b27202 */ /* 0x000fe40000000f00 */
[----:B------:R-:W-:Y:S01]  /*11e00*/  MOV R179, R64 ;  /* 0x0000004000b37202 */ /* 0x000fe20000000f00 */
[----:B------:R-:W-:Y:S01]  /*11e10*/  IMAD.MOV.U32 R176, RZ, RZ, R22 ;  /* 0x000000ffffb07224 */ /* 0x000fe200078e0016 */
[----:B------:R-:W-:-:S03]  /*11e20*/  MOV R177, R21 ;  /* 0x0000001500b17202 */ /* 0x000fc60000000f00 */
[-C--:B-1----:R-:W-:Y:S01]  /*11e30*/  HMMA.16816.F32 R64, R8, R12.reuse, R196 ;  /* 0x0000000c0840723c */ /* 0x082fe200000018c4 */
[----:B------:R-:W-:Y:S02]  /*11e40*/  MOV R198, R31 ;  /* 0x0000001f00c67202 */ /* 0x000fe40000000f00 */
[----:B------:R-:W-:Y:S02]  /*11e50*/  MOV R199, R23 ;  /* 0x0000001700c77202 */ /* 0x000fe40000000f00 */
[----:B------:R-:W-:Y:S02]  /*11e60*/  MOV R31, R20 ;  /* 0x00000014001f7202 */ /* 0x000fe40000000f00 */
[----:B------:R-:W1:Y:S01]  /*11e70*/  LDSM.16.MT88.4 R20, [R24+0xe000] ;  /* 0x00e000001814783b */ /* 0x000e620000004200 */
[C---:B------:R-:W-:Y:S08]  /*11e80*/  HMMA.16816.F32 R192, R4.reuse, R12, R192 ;  /* 0x0000000c04c0723c */ /* 0x040ff000000018c0 */
[-C--:B------:R-:W-:Y:S08]  /*11e90*/  HMMA.16816.F32 R200, R4, R14.reuse, R200 ;  /* 0x0000000e04c8723c */ /* 0x080ff000000018c8 */
[C---:B------:R-:W-:Y:S01]  /*11ea0*/  HMMA.16816.F32 R204, R8.reuse, R14, R204 ;  /* 0x0000000e08cc723c */ /* 0x040fe200000018cc */
[----:B------:R-:W2:Y:S01]  /*11eb0*/  LDSM.16.MT88.4 R12, [R132+0xe000] ;  /* 0x00e00000840c783b */ /* 0x000ea20000004200 */
        /* <DEDUP_REMOVED lines=14> */
[----:B-1----:R-:W-:Y:S01]  /*11fa0*/  HMMA.16816.F32 R168, R8, R20, R68 ;  /* 0x0000001408a8723c */ /* 0x002fe20000001844 */
[----:B------:R-:W-:-:S07]  /*11fb0*/  MOV R69, R178 ;  /* 0x000000b200457202 */ /* 0x000fce0000000f00 */
[C---:B------:R-:W-:Y:S01]  /*11fc0*/  HMMA.16816.F32 R156, R4.reuse, R20, R72 ;  /* 0x00000014049c723c */ /* 0x040fe20000001848 */
[----:B------:R-:W-:Y:S01]  /*11fd0*/  MOV R20, R0 ;  /* 0x0000000000147202 */ /* 0x000fe20000000f00 */
[--C-:B------:R-:W-:Y:S01]  /*11fe0*/  FFMA.FTZ R0, R224, UR6, -R32.reuse ;  /* 0x00000006e0007c23 */ /* 0x100fe20008010820 */
[-C--:B------:R-:W-:Y:S01]  /*11ff0*/  FMUL.FTZ R78, R78, R37.reuse ;  /* 0x000000254e4e7220 */ /* 0x080fe20000410000 */
[----:B------:R-:W-:Y:S02]  /*12000*/  FMUL.FTZ R79, R79, R37 ;  /* 0x000000254f4f7220 */ /* 0x000fe40000410000 */
[----:B------:R1:W-:Y:S01]  /*12010*/  MUFU.EX2 R178, R0 ;  /* 0x0000000000b27308 */ /* 0x0003e20000000800 */
[-C--:B------:R-:W-:Y:S01]  /*12020*/  FMUL.FTZ R180, R180, R35.reuse ;  /* 0x00000023b4b47220 */ /* 0x080fe20000410000 */
[----:B------:R-:W-:Y:S01]  /*12030*/  FMUL.FTZ R181, R181, R35 ;  /* 0x00000023b5b57220 */ /* 0x000fe20000410000 */
[-C--:B------:R-:W-:Y:S01]  /*12040*/  FMUL.FTZ R182, R182, R37.reuse ;  /* 0x00000025b6b67220 */ /* 0x080fe20000410000 */
[----:B--2---:R-:W-:Y:S01]  /*12050*/  HMMA.16816.F32 R152, R4, R14, R92 ;  /* 0x0000000e0498723c */ /* 0x004fe2000000185c */
        /* <DEDUP_REMOVED lines=9> */
[----:B-1----:R-:W-:-:S04]  /*120f0*/  FFMA.FTZ R0, R220, UR6, -R32 ;  /* 0x00000006dc007c23 */ /* 0x002fc80008010820 */
[----:B------:R1:W-:Y:S01]  /*12100*/  MUFU.EX2 R92, R0 ;  /* 0x00000000005c7308 */ /* 0x0003e20000000800 */
[----:B------:R-:W-:Y:S01]  /*12110*/  HMMA.16816.F32 R164, R4, R22, R76 ;  /* 0x0000001604a4723c */ /* 0x000fe2000000184c */
[----:B------:R-:W-:Y:S01]  /*12120*/  MOV R72, R174 ;  /* 0x000000ae00487202 */ /* 0x000fe20000000f00 */
[----:B------:R-:W-:-:S06]  /*12130*/  IMAD.MOV.U32 R174, RZ, RZ, R241 ;  /* 0x000000ffffae7224 */ /* 0x000fcc00078e00f1 */
[----:B------:R-:W-:Y:S01]  /*12140*/  HMMA.16816.F32 R180, R4, R16, R180 ;  /* 0x0000001004b4723c */ /* 0x000fe200000018b4 */
[----:B-1----:R-:W-:-:S07]  /*12150*/  FFMA.FTZ R0, R212, UR6, -R32 ;  /* 0x00000006d4007c23 */ /* 0x002fce0008010820 */
[-C--:B------:R-:W-:Y:S01]  /*12160*/  HMMA.16816.F32 R184, R4, R18.reuse, R184 ;  /* 0x0000001204b8723c */ /* 0x080fe200000018b8 */
[----:B------:R1:W2:Y:S07]  /*12170*/  MUFU.EX2 R76, R0 ;  /* 0x00000000004c7308 */ /* 0x0002ae0000000800 */
[----:B------:R-:W-:Y:S01]  /*12180*/  HMMA.16816.F32 R188, R8, R18, R188 ;  /* 0x0000001208bc723c */ /* 0x000fe200000018bc */
[----:B------:R-:W3:Y:S01]  /*12190*/  LDSM.16.MT88.4 R16, [R34+0x2000] ;  /* 0x002000002210783b */ /* 0x000ee20000004200 */
[----:B------:R-:W-:-:S02]  /*121a0*/  IMAD.MOV.U32 R74, RZ, RZ, R179 ;  /* 0x000000ffff4a7224 */ /* 0x000fc400078e00b3 */
[----:B-1----:R-:W-:-:S04]  /*121b0*/  FFMA.FTZ R0, R60, UR6, -R32 ;  /* 0x000000063c007c23 */ /* 0x002fc80008010820 */
[----:B------:R1:W-:Y:S01]  /*121c0*/  MUFU.EX2 R241, R0 ;  /* 0x0000000000f17308 */ /* 0x0003e20000000800 */
[----:B------:R-:W-:Y:S01]  /*121d0*/  IMAD.MOV.U32 R196, RZ, RZ, R26 ;  /* 0x000000ffffc47224 */ /* 0x000fe200078e001a */
[----:B------:R-:W-:Y:S02]  /*121e0*/  MOV R21, R172 ;  /* 0x000000ac00157202 */ /* 0x000fe40000000f00 */
[----:B------:R-:W-:Y:S01]  /*121f0*/  MOV R172, R240 ;  /* 0x000000f000ac7202 */ /* 0x000fe20000000f00 */
[----:B-1----:R-:W-:-:S04]  /*12200*/  FFMA.FTZ R0, R226, UR6, -R33 ;  /* 0x00000006e2007c23 */ /* 0x002fc80008010821 */
[----:B------:R1:W-:Y:S01]  /*12210*/  MUFU.EX2 R179, R0 ;  /* 0x0000000000b37308 */ /* 0x0003e20000000800 */
[----:B------:R-:W-:Y:S02]  /*12220*/  MOV R70, R196 ;  /* 0x000000c400467202 */ /* 0x000fe40000000f00 */
[----:B------:R-:W-:Y:S01]  /*12230*/  MOV R68, R198 ;  /* 0x000000c600447202 */ /* 0x000fe20000000f00 */
[----:B-1----:R-:W-:-:S04]  /*12240*/  FFMA.FTZ R0, R221, UR6, -R33 ;  /* 0x00000006dd007c23 */ /* 0x002fc80008010821 */
[----:B------:R1:W-:Y:S01]  /*12250*/  MUFU.EX2 R224, R0 ;  /* 0x0000000000e07308 */ /* 0x0003e20000000800 */
[----:B------:R-:W-:Y:S01]  /*12260*/  MOV R196, R238 ;  /* 0x000000ee00c47202 */ /* 0x000fe20000000f00 */
        /* <DEDUP_REMOVED lines=9> */
[----:B------:R-:W-:Y:S02]  /*12300*/  IMAD.MOV.U32 R73, RZ, RZ, R175 ;  /* 0x000000ffff497224 */ /* 0x000fe400078e00af */
[-C--:B------:R-:W-:Y:S01]  /*12310*/  FMUL.FTZ R108, R108, R35.reuse ;  /* 0x000000236c6c7220 */ /* 0x080fe20000410000 */
[----:B------:R-:W-:Y:S01]  /*12320*/  FMUL.FTZ R109, R109, R35 ;  /* 0x000000236d6d7220 */ /* 0x000fe20000410000 */
[-C--:B------:R-:W-:Y:S01]  /*12330*/  FMUL.FTZ R110, R110, R37.reuse ;  /* 0x000000256e6e7220 */ /* 0x080fe20000410000 */
[----:B------:R-:W-:Y:S01]  /*12340*/  FMUL.FTZ R111, R111, R37 ;  /* 0x000000256f6f7220 */ /* 0x000fe20000410000 */
[----:B------:R-:W-:Y:S02]  /*12350*/  IMAD.MOV.U32 R75, RZ, RZ, R197 ;  /* 0x000000ffff4b7224 */ /* 0x000fe400078e00c5 */
[----:B-1----:R-:W-:-:S04]  /*12360*/  FFMA.FTZ R0, R225, UR6, -R2 ;  /* 0x00000006e1007c23 */ /* 0x002fc80008010802 */
[----:B------:R1:W-:Y:S01]  /*12370*/  MUFU.EX2 R176, R0 ;  /* 0x0000000000b07308 */ /* 0x0003e20000000800 */
[----:B------:R-:W-:Y:S01]  /*12380*/  IMAD.MOV.U32 R71, RZ, RZ, R24 ;  /* 0x000000ffff477224 */ /* 0x000fe200078e0018 */
[----:B------:R-:W-:Y:S01]  /*12390*/  MOV R173, R25 ;  /* 0x0000001900ad7202 */ /* 0x000fe20000000f00 */
[-C--:B------:R-:W-:Y:S01]  /*123a0*/  FMUL.FTZ R104, R104, R35.reuse ;  /* 0x0000002368687220 */ /* 0x080fe20000410000 */
[----:B------:R-:W-:Y:S01]  /*123b0*/  FMUL.FTZ R105, R105, R35 ;  /* 0x0000002369697220 */ /* 0x000fe20000410000 */
[-C--:B------:R-:W-:Y:S01]  /*123c0*/  FMUL.FTZ R106, R106, R37.reuse ;  /* 0x000000256a6a7220 */ /* 0x080fe20000410000 */
[----:B------:R-:W-:Y:S01]  /*123d0*/  FMUL.FTZ R107, R107, R37 ;  /* 0x000000256b6b7220 */ /* 0x000fe20000410000 */
[----:B------:R-:W-:Y:S01]  /*123e0*/  MOV R79, R73 ;  /* 0x00000049004f7202 */ /* 0x000fe20000000f00 */
[----:B------:R-:W4:Y:S01]  /*123f0*/  LDSM.16.MT88.4 R24, [R137+0x2000] ;  /* 0x002000008918783b */ /* 0x000f220000004200 */
[----:B-1----:R-:W-:-:S04]  /*12400*/  FFMA.FTZ R0, R222, UR6, -R2 ;  /* 0x00000006de007c23 */ /* 0x002fc80008010802 */
[----:B------:R1:W4:Y:S01]  /*12410*/  MUFU.EX2 R226, R0 ;  /* 0x0000000000e27308 */ /* 0x0003220000000800 */
[-C--:B------:R-:W-:Y:S01]  /*12420*/  FMUL.FTZ R80, R80, R28.reuse ;  /* 0x0000001c50507220 */ /* 0x080fe20000410000 */
[----:B------:R-:W-:Y:S01]  /*12430*/  FMUL.FTZ R81, R81, R28 ;  /* 0x0000001c51517220 */ /* 0x000fe20000410000 */
[-C--:B------:R-:W-:Y:S01]  /*12440*/  FMUL.FTZ R82, R82, R36.reuse ;  /* 0x0000002452527220 */ /* 0x080fe20000410000 */
[----:B------:R-:W-:Y:S01]  /*12450*/  FMUL.FTZ R83, R83, R36 ;  /* 0x0000002453537220 */ /* 0x000fe20000410000 */
[----:B------:R-:W-:Y:S02]  /*12460*/  IMAD.MOV.U32 R73, RZ, RZ, R75 ;  /* 0x000000ffff497224 */ /* 0x000fe400078e004b */
[-C--:B------:R-:W-:Y:S01]  /*12470*/  FMUL.FTZ R88, R88, R35.reuse ;  /* 0x0000002358587220 */ /* 0x080fe20000410000 */
[----:B------:R-:W-:Y:S01]  /*12480*/  FMUL.FTZ R89, R89, R35 ;  /* 0x0000002359597220 */ /* 0x000fe20000410000 */
[-C--:B------:R-:W-:Y:S01]  /*12490*/  FMUL.FTZ R90, R90, R37.reuse ;  /* 0x000000255a5a7220 */ /* 0x080fe20000410000 */
[----:B------:R-:W-:Y:S01]  /*124a0*/  FMUL.FTZ R91, R91, R37 ;  /* 0x000000255b5b7220 */ /* 0x000fe20000410000 */
[----:B------:R-:W-:Y:S01]  /*124b0*/  MOV R75, R69 ;  /* 0x00000045004b7202 */ /* 0x000fe20000000f00 */
[----:B-1----:R-:W-:Y:S01]  /*124c0*/  FFMA.FTZ R0, R213, UR6, -R2 ;  /* 0x00000006d5007c23 */ /* 0x002fe20008010802 */
[----:B---3--:R-:W-:Y:S03]  /*124d0*/  HMMA.16816.F32 R148, R4, R18, R108 ;  /* 0x000000120494723c */ /* 0x008fe6000000186c */
[----:B------:R1:W-:Y:S01]  /*124e0*/  MUFU.EX2 R213, R0 ;  /* 0x0000000000d57308 */ /* 0x0003e20000000800 */
        /* <DEDUP_REMOVED lines=9> */
[----:B------:R-:W-:-:S02]  /*12580*/  MOV R111, R71 ;  /* 0x00000047006f7202 */ /* 0x000fc40000000f00 */
[----:B------:R-:W-:Y:S01]  /*12590*/  MOV R199, R177 ;  /* 0x000000b100c77202 */ /* 0x000fe20000000f00 */
[----:B-1----:R-:W-:Y:S01]  /*125a0*/  FFMA.FTZ R0, R209, UR6, -R2 ;  /* 0x00000006d1007c23 */ /* 0x002fe20008010802 */
[----:B------:R-:W-:Y:S01]  /*125b0*/  HMMA.16816.F32 R140, R4, R16, R104 ;  /* 0x00000010048c723c */ /* 0x000fe20000001868 */
[----:B--2---:R-:W-:Y:S02]  /*125c0*/  IMAD.MOV.U32 R225, RZ, RZ, R76 ;  /* 0x000000ffffe17224 */ /* 0x004fe400078e004c */
[----:B------:R1:W-:Y:S01]  /*125d0*/  MUFU.EX2 R177, R0 ;  /* 0x0000000000b17308 */ /* 0x0003e20000000800 */
[----:B------:R-:W-:Y:S02]  /*125e0*/  MOV R76, R20 ;  /* 0x00000014004c7202 */ /* 0x000fe40000000f00 */
[----:B------:R-:W-:Y:S02]  /*125f0*/  MOV R77, R21 ;  /* 0x00000015004d7202 */ /* 0x000fe40000000f00 */
[----:B------:R-:W-:Y:S01]  /*12600*/  HMMA.16816.F32 R104, R8, R22, R80 ;  /* 0x000000160868723c */ /* 0x000fe20000001850 */
[----:B------:R-:W2:Y:S07]  /*12610*/  LDSM.16.MT88.4 R20, [R111+0xc800] ;  /* 0x00c800006f14783b */ /* 0x000eae0000004200 */
[----:B------:R-:W-:Y:S01]  /*12620*/  HMMA.16816.F32 R160, R4, R12, R88 ;  /* 0x0000000c04a0723c */ /* 0x000fe20000001858 */
[----:B-1----:R-:W-:-:S07]  /*12630*/  FFMA.FTZ R0, R227, UR6, -R3 ;  /* 0x00000006e3007c23 */ /* 0x002fce0008010803 */
[C---:B------:R-:W-:Y:S01]  /*12640*/  HMMA.16816.F32 R88, R8.reuse, R12, R84 ;  /* 0x0000000c0858723c */ /* 0x040fe20000001854 */
[----:B------:R1:W-:Y:S07]  /*12650*/  MUFU.EX2 R222, R0 ;  /* 0x0000000000de7308 */ /* 0x0003ee0000000800 */
[----:B------:R-:W-:Y:S01]  /*12660*/  HMMA.16816.F32 R96, R8, R14, R96 ;  /* 0x0000000e0860723c */ /* 0x000fe20000001860 */
[----:B------:R-:W3:Y:S01]  /*12670*/  LDSM.16.MT88.4 R12, [R132+0xc800] ;  /* 0x00c80000840c783b */ /* 0x000ee20000004200 */
[----:B------:R-:W-:Y:S01]  /*12680*/  MOV R93, R196 ;  /* 0x000000c4005d7202 */ /* 0x000fe20000000f00 */
[----:B-1----:R-:W-:-:S04]  /*12690*/  FFMA.FTZ R0, R223, UR6, -R3 ;  /* 0x00000006df007c23 */ /* 0x002fc80008010803 */
[----:B------:R1:W2:Y:S01]  /*126a0*/  MUFU.EX2 R223, R0 ;  /* 0x0000000000df7308 */ /* 0x0002a20000000800 */
[----:B------:R-:W-:Y:S01]  /*126b0*/  MOV R196, R239 ;  /* 0x000000ef00c47202 */ /* 0x000fe20000000f00 */
[----:B------:R-:W-:Y:S02]  /*126c0*/  IMAD.MOV.U32 R94, RZ, RZ, R172 ;  /* 0x000000ffff5e7224 */ /* 0x000fe400078e00ac */
[----:B-1----:R-:W-:-:S04]  /*126d0*/  FFMA.FTZ R0, R217, UR6, -R3 ;  /* 0x00000006d9007c23 */ /* 0x002fc80008010803 */
[----:B------:R1:W-:Y:S01]  /*126e0*/  MUFU.EX2 R239, R0 ;  /* 0x0000000000ef7308 */ /* 0x0003e20000000800 */
[-C--:B------:R-:W-:Y:S01]  /*126f0*/  FMUL.FTZ R120, R120, R35.reuse ;  /* 0x0000002378787220 */ /* 0x080fe20000410000 */
[----:B------:R-:W-:Y:S01]  /*12700*/  FMUL.FTZ R121, R121, R35 ;  /* 0x0000002379797220 */ /* 0x000fe20000410000 */
[-C--:B------:R-:W-:Y:S01]  /*12710*/  FMUL.FTZ R122, R122, R37.reuse ;  /* 0x000000257a7a7220 */ /* 0x080fe20000410000 */
[----:B------:R-:W-:Y:S01]  /*12720*/  FMUL.FTZ R123, R123, R37 ;  /* 0x000000257b7b7220 */ /* 0x000fe20000410000 */
[----:B-1----:R-:W-:-:S04]  /*12730*/  FFMA.FTZ R0, R210, UR6, -R3 ;  /* 0x00000006d2007c23 */ /* 0x002fc80008010803 */
[----:B------:R-:W1:Y:S01]  /*12740*/  MUFU.EX2 R172, R0 ;  /* 0x0000000000ac7308 */ /* 0x000e620000000800 */
        /* <DEDUP_REMOVED lines=23> */
[----:B------:R-:W-:Y:S01]  /*128c0*/  MOV R71, R146 ;  /* 0x0000009200477202 */ /* 0x000fe20000000f00 */
[----:B----4-:R-:W-:Y:S01]  /*128d0*/  HMMA.16816.F32 R124, R4, R26, R124 ;  /* 0x0000001a047c723c */ /* 0x010fe2000000187c */
[----:B------:R-:W-:-:S07]  /*128e0*/  MOV R175, R147 ;  /* 0x0000009300af7202 */ /* 0x000fce0000000f00 */
[----:B------:R-:W-:Y:S01]  /*128f0*/  HMMA.16816.F32 R144, R4, R24, R120 ;  /* 0x000000180490723c */ /* 0x000fe20000001878 */
[----:B------:R-:W-:Y:S02]  /*12900*/  F2FP.F16.F32.PACK_AB R4, R226, R176 ;  /* 0x000000b0e204723e */ /* 0x000fe400000000ff */
[----:B--2---:R-:W-:Y:S02]  /*12910*/  F2FP.F16.F32.PACK_AB R5, R223, R222 ;  /* 0x000000dedf05723e */ /* 0x004fe400000000ff */
[----:B------:R-:W-:Y:S02]  /*12920*/  F2FP.F16.F32.PACK_AB R6, R177, R213 ;  /* 0x000000d5b106723e */ /* 0x000fe400000000ff */
[----:B-1----:R-:W-:Y:S01]  /*12930*/  F2FP.F16.F32.PACK_AB R7, R172, R239 ;  /* 0x000000efac07723e */ /* 0x002fe200000000ff */
[C---:B------:R-:W-:Y:S08]  /*12940*/  HMMA.16816.F32 R100, R8.reuse, R16, R100 ;  /* 0x000000100864723c */ /* 0x040ff00000001864 */
[C---:B------:R-:W-:Y:S08]  /*12950*/  HMMA.16816.F32 R112, R8.reuse, R18, R112 ;  /* 0x000000120870723c */ /* 0x040ff00000001870 */
[C---:B------:R-:W-:Y:S08]  /*12960*/  HMMA.16816.F32 R116, R8.reuse, R24, R116 ;  /* 0x000000180874723c */ /* 0x040ff00000001874 */
[----:B------:R-:W-:Y:S01]  /*12970*/  HMMA.16816.F32 R128, R8, R26, R128 ;  /* 0x0000001a0880723c */ /* 0x000fe20000001880 */
[----:B------:R-:W-:Y:S01]  /*12980*/  F2FP.F16.F32.PACK_AB R8, R217, R178 ;  /* 0x000000b2d908723e */ /* 0x000fe200000000ff */
[----:B------:R-:W1:Y:S01]  /*12990*/  LDSM.16.MT88.4 R16, [R34+0x800] ;  /* 0x000800002210783b */ /* 0x000e620000004200 */
[----:B------:R-:W-:-:S02]  /*129a0*/  F2FP.F16.F32.PACK_AB R9, R224, R179 ;  /* 0x000000b3e009723e */ /* 0x000fc400000000ff */
[----:B------:R-:W-:Y:S02]  /*129b0*/  F2FP.F16.F32.PACK_AB R10, R241, R225 ;  /* 0x000000e1f10a723e */ /* 0x000fe400000000ff */
[----:B------:R-:W-:Y:S01]  /*129c0*/  F2FP.F16.F32.PACK_AB R11, R238, R240 ;  /* 0x000000f0ee0b723e */ /* 0x000fe200000000ff */
[-C--:B------:R-:W-:Y:S08]  /*129d0*/  HMMA.16816.F32 R80, R4, R22.reuse, R76 ;  /* 0x000000160450723c */ /* 0x080ff0000000184c */
[C---:B------:R-:W-:Y:S08]  /*129e0*/  HMMA.16816.F32 R76, R8.reuse, R22, R72 ;  /* 0x00000016084c723c */ /* 0x040ff00000001848 */
[----:B---3--:R-:W-:Y:S01]  /*129f0*/  HMMA.16816.F32 R72, R8, R12, R248 ;  /* 0x0000000c0848723c */ /* 0x008fe200000018f8 */
[----:B------:R-:W-:-:S02]  /*12a00*/  MOV R248, R222 ;  /* 0x000000de00f87202 */ /* 0x000fc40000000f00 */
[----:B------:R-:W2:Y:S01]  /*12a10*/  LDL.LU R222, [R1+0x74] ;  /* 0x0000740001de7983 */ /* 0x000ea20000300800 */
[----:B------:R-:W-:Y:S02]  /*12a20*/  MOV R92, R68 ;  /* 0x00000044005c7202 */ /* 0x000fe40000000f00 */
[----:B------:R-:W-:Y:S01]  /*12a30*/  MOV R95, R39 ;  /* 0x00000027005f7202 */ /* 0x000fe20000000f00 */
[----:B------:R-:W-:Y:S01]  /*12a40*/  IMAD.MOV.U32 R39, RZ, RZ, R63 ;  /* 0x000000ffff277224 */ /* 0x000fe200078e003f */
[----:B------:R-:W-:Y:S01]  /*12a50*/  MOV R68, R62 ;  /* 0x0000003e00447202 */ /* 0x000fe20000000f00 */
[C---:B------:R-:W-:Y:S08]  /*12a60*/  HMMA.16816.F32 R56, R4.reuse, R14, R56 ;  /* 0x0000000e0438723c */ /* 0x040ff00000001838 */
[----:B------:R-:W-:Y:S08]  /*12a70*/  HMMA.16816.F32 R60, R4, R12, R244 ;  /* 0x0000000c043c723c */ /* 0x000ff000000018f4 */
[----:B------:R-:W-:Y:S01]  /*12a80*/  HMMA.16816.F32 R52, R8, R14, R52 ;  /* 0x0000000e0834723c */ /* 0x000fe20000001834 */
[----:B------:R-:W3:Y:S01]  /*12a90*/  LDSM.16.MT88.4 R12, [R137+0x800] ;  /* 0x00080000890c783b */ /* 0x000ee20000004200 */
[----:B------:R-:W-:Y:S01]  /*12aa0*/  MOV R244, R111 ;  /* 0x0000006f00f47202 */ /* 0x000fe20000000f00 */
[----:B------:R-:W-:Y:S01]  /*12ab0*/  IMAD.MOV.U32 R210, RZ, RZ, R70 ;  /* 0x000000ffffd27224 */ /* 0x000fe200078e0046 */
[----:B------:R-:W-:-:S03]  /*12ac0*/  MOV R0, R71 ;  /* 0x0000004700007202 */ /* 0x000fc60000000f00 */
[----:B------:R-:W4:Y:S01]  /*12ad0*/  LDSM.16.MT88.4 R24, [R244+0xe800] ;  /* 0x00e80000f418783b */ /* 0x000f220000004200 */
[----:B------:R-:W-:Y:S01]  /*12ae0*/  HMMA.16816.F32 R40, R8, R20, R40 ;  /* 0x000000140828723c */ /* 0x000fe20000001828 */
[----:B------:R-:W-:Y:S01]  /*12af0*/  MOV R216, R94 ;  /* 0x0000005e00d87202 */ /* 0x000fe20000000f00 */
[----:B------:R-:W-:-:S06]  /*12b00*/  FFMA.FTZ R0, R0, UR6, -R32 ;  /* 0x0000000600007c23 */ /* 0x000fcc0008010820 */
[----:B------:R-:W-:Y:S01]  /*12b10*/  HMMA.16816.F32 R44, R4, R20, R44 ;  /* 0x00000014042c723c */ /* 0x000fe2000000182c */
[----:B------:R-:W-:Y:S01]  /*12b20*/  LDSM.16.MT88.4 R20, [R132+0xe800] ;  /* 0x00e800008414783b */ /* 0x000fe20000004200 */
[----:B------:R-:W-:Y:S02]  /*12b30*/  MOV R249, R210 ;  /* 0x000000d200f97202 */ /* 0x000fe40000000f00 */
[----:B------:R-:W-:Y:S02]  /*12b40*/  MOV R212, R68 ;  /* 0x0000004400d47202 */ /* 0x000fe40000000f00 */
[----:B------:R-:W-:Y:S02]  /*12b50*/  MOV R209, R69 ;  /* 0x0000004500d17202 */ /* 0x000fe40000000f00 */
[----:B------:R-:W-:Y:S01]  /*12b60*/  MOV R210, R216 ;  /* 0x000000d800d27202 */ /* 0x000fe20000000f00 */
[----:B-1----:R-:W-:Y:S01]  /*12b70*/  HMMA.16816.F32 R48, R8, R16, R48 ;  /* 0x000000100830723c */ /* 0x002fe20000001830 */
[----:B------:R-:W-:-:S02]  /*12b80*/  MOV R216, R215 ;  /* 0x000000d700d87202 */ /* 0x000fc40000000f00 */
[----:B------:R1:W-:Y:S05]  /*12b90*/  MUFU.EX2 R215, R0 ;  /* 0x0000000000d77308 */ /* 0x0003ea0000000800 */
[-C--:B---3--:R-:W-:Y:S08]  /*12ba0*/  HMMA.16816.F32 R64, R8, R12.reuse, R64 ;  /* 0x0000000c0840723c */ /* 0x088ff00000001840 */
[C---:B------:R-:W-:Y:S08]  /*12bb0*/  HMMA.16816.F32 R192, R4.reuse, R12, R192 ;  /* 0x0000000c04c0723c */ /* 0x040ff000000018c0 */
[-C--:B------:R-:W-:Y:S08]  /*12bc0*/  HMMA.16816.F32 R200, R4, R14.reuse, R200 ;  /* 0x0000000e04c8723c */ /* 0x080ff000000018c8 */
[----:B------:R-:W-:Y:S01]  /*12bd0*/  HMMA.16816.F32 R204, R8, R14, R204 ;  /* 0x0000000e08cc723c */ /* 0x000fe200000018cc */
[----:B------:R-:W3:Y:S01]  /*12be0*/  LDSM.16.MT88.4 R12, [R137+0x2800] ;  /* 0x00280000890c783b */ /* 0x000ee20000004200 */
[----:B-1----:R-:W-:Y:S01]  /*12bf0*/  FFMA.FTZ R0, R218, UR6, -R32 ;  /* 0x00000006da007c23 */ /* 0x002fe20008010820 */
[----:B------:R-:W-:-:S05]  /*12c00*/  IMAD.MOV.U32 R227, RZ, RZ, R95 ;  /* 0x000000ffffe37224 */ /* 0x000fca00078e005f */
[C---:B------:R-:W-:Y:S01]  /*12c10*/  HMMA.16816.F32 R180, R4.reuse, R16, R180 ;  /* 0x0000001004b4723c */ /* 0x040fe200000018b4 */
[----:B------:R-:W-:Y:S01]  /*12c20*/  MOV R220, R93 ;  /* 0x0000005d00dc7202 */ /* 0x000fe20000000f00 */
[----:B--2---:R-:W-:Y:S02]  /*12c30*/  FFMA.FTZ R222, R222, R28, R234 ;  /* 0x0000001cdede7223 */ /* 0x004fe400000100ea */
[----:B------:R-:W2:Y:S04]  /*12c40*/  LDL.LU R234, [R1+0xc0] ;  /* 0x0000c00001ea7983 */ /* 0x000ea80000300800 */
[-C--:B------:R-:W-:Y:S01]  /*12c50*/  HMMA.16816.F32 R184, R4, R18.reuse, R184 ;  /* 0x0000001204b8723c */ /* 0x080fe200000018b8 */
[----:B------:R1:W3:Y:S07]  /*12c60*/  MUFU.EX2 R218, R0 ;  /* 0x0000000000da7308 */ /* 0x0002ee0000000800 */
[----:B------:R-:W-:Y:S01]  /*12c70*/  HMMA.16816.F32 R68, R8, R18, R188 ;  /* 0x000000120844723c */ /* 0x000fe200000018bc */
[----:B------:R-:W3:Y:S01]  /*12c80*/  LDSM.16.MT88.4 R16, [R34+0x2800] ;  /* 0x002800002210783b */ /* 0x000ee20000004200 */
[----:B------:R-:W-:Y:S01]  /*12c90*/  IMAD.MOV.U32 R221, RZ, RZ, R92 ;  /* 0x000000ffffdd7224 */ /* 0x000fe200078e005c */
[----:B------:R-:W-:Y:S01]  /*12ca0*/  MOV R251, R227 ;  /* 0x000000e300fb7202 */ /* 0x000fe20000000f00 */
[----:B------:R-:W-:-:S02]  /*12cb0*/  IMAD.MOV.U32 R227, RZ, RZ, R220 ;  /* 0x000000ffffe37224 */ /* 0x000fc400078e00dc */
[----:B-1----:R-:W-:-:S04]  /*12cc0*/  FFMA.FTZ R0, R252, UR6, -R32 ;  /* 0x00000006fc007c23 */ /* 0x002fc80008010820 */
[----:B------:R1:W-:Y:S01]  /*12cd0*/  MUFU.EX2 R220, R0 ;  /* 0x0000000000dc7308 */ /* 0x0003e20000000800 */
[----:B------:R-:W-:Y:S01]  /*12ce0*/  MOV R191, R211 ;  /* 0x000000d300bf7202 */ /* 0x000fe20000000f00 */
[----:B-1----:R-:W-:-:S06]  /*12cf0*/  FFMA.FTZ R0, R221, UR6, -R32 ;  /* 0x00000006dd007c23 */ /* 0x002fcc0008010820 */
[----:B------:R1:W-:Y:S01]  /*12d00*/  MUFU.EX2 R221, R0 ;  /* 0x0000000000dd7308 */ /* 0x0003e20000000800 */
[----:B----4-:R-:W-:Y:S01]  /*12d10*/  HMMA.16816.F32 R84, R4, R24, R156 ;  /* 0x000000180454723c */ /* 0x010fe2000000189c */
[----:B------:R-:W-:Y:S02]  /*12d20*/  IMAD.MOV.U32 R250, RZ, RZ, R217 ;  /* 0x000000fffffa7224 */ /* 0x000fe400078e00d9 */
[----:B-1----:R-:W-:-:S04]  /*12d30*/  FFMA.FTZ R0, R214, UR6, -R33 ;  /* 0x00000006d6007c23 */ /* 0x002fc80008010821 */
[----:B------:R1:W-:Y:S01]  /*12d40*/  MUFU.EX2 R211, R0 ;  /* 0x0000000000d37308 */ /* 0x0003e20000000800 */
[----:B---3--:R-:W-:Y:S01]  /*12d50*/  HMMA.16816.F32 R156, R4, R12, R144 ;  /* 0x0000000c049c723c */ /* 0x008fe20000001890 */
[----:B------:R-:W-:Y:S01]  /*12d60*/  MOV R247, R227 ;  /* 0x000000e300f77202 */ /* 0x000fe20000000f00 */
[----:B-1----:R-:W-:-:S05]  /*12d70*/  FFMA.FTZ R0, R235, UR6, -R33 ;  /* 0x00000006eb007c23 */ /* 0x002fca0008010821 */
[----:B------:R1:W3:Y:S01]  /*12d80*/  MUFU.EX2 R214, R0 ;  /* 0x0000000000d67308 */ /* 0x0002e20000000800 */
[----:B------:R-:W-:Y:S01]  /*12d90*/  HMMA.16816.F32 R108, R4, R20, R160 ;  /* 0x00000014046c723c */ /* 0x000fe200000018a0 */
[----:B------:R-:W-:-:S07]  /*12da0*/  MOV R227, R196 ;  /* 0x000000c400e37202 */ /* 0x000fce0000000f00 */
[----:B------:R-:W-:Y:S01]  /*12db0*/  HMMA.16816.F32 R120, R4, R22, R152 ;  /* 0x000000160478723c */ /* 0x000fe20000001898 */
[----:B-1----:R-:W-:-:S07]  /*12dc0*/  FFMA.FTZ R0, R219, UR6, -R33 ;  /* 0x00000006db007c23 */ /* 0x002fce0008010821 */
[C---:B------:R-:W-:Y:S01]  /*12dd0*/  HMMA.16816.F32 R144, R8.reuse, R20, R88 ;  /* 0x000000140890723c */ /* 0x040fe20000001858 */
[----:B------:R1:W-:Y:S07]  /*12de0*/  MUFU.EX2 R217, R0 ;  /* 0x0000000000d97308 */ /* 0x0003ee0000000800 */
[----:B------:R-:W-:Y:S01]  /*12df0*/  HMMA.16816.F32 R96, R8, R22, R96 ;  /* 0x000000160860723c */ /* 0x000fe20000001860 */
[----:B------:R-:W4:Y:S01]  /*12e00*/  LDSM.16.MT88.4 R20, [R244+0xd000] ;  /* 0x00d00000f414783b */ /* 0x000f220000004200 */
[----:B------:R-:W-:Y:S01]  /*12e10*/  MOV R196, R197 ;  /* 0x000000c500c47202 */ /* 0x000fe20000000f00 */
[----:B------:R-:W-:Y:S01]  /*12e20*/  IMAD.MOV.U32 R197, RZ, RZ, R198 ;  /* 0x000000ffffc57224 */ /* 0x000fe200078e00c6 */
[----:B------:R-:W-:Y:S01]  /*12e30*/  MOV R198, R208 ;  /* 0x000000d000c67202 */ /* 0x000fe20000000f00 */
[----:B-1----:R-:W-:-:S04]  /*12e40*/  FFMA.FTZ R0, R29, UR6, -R33 ;  /* 0x000000061d007c23 */ /* 0x002fc80008010821 */
[----:B------:R1:W3:Y:S01]  /*12e50*/  MUFU.EX2 R219, R0 ;  /* 0x0000000000db7308 */ /* 0x0002e20000000800 */
[----:B------:R-:W-:Y:S01]  /*12e60*/  HMMA.16816.F32 R140, R4, R16, R140 ;  /* 0x00000010048c723c */ /* 0x000fe2000000188c */
[----:B------:R-:W-:-:S07]  /*12e70*/  IMAD.MOV.U32 R246, RZ, RZ, R210 ;  /* 0x000000fffff67224 */ /* 0x000fce00078e00d2 */
[----:B------:R-:W-:Y:S01]  /*12e80*/  HMMA.16816.F32 R148, R4, R18, R148 ;  /* 0x000000120494723c */ /* 0x000fe20000001894 */
[----:B-1----:R-:W-:-:S07]  /*12e90*/  FFMA.FTZ R0, R249, UR6, -R2 ;  /* 0x00000006f9007c23 */ /* 0x002fce0008010802 */
[C---:B------:R-:W-:Y:S01]  /*12ea0*/  HMMA.16816.F32 R100, R8.reuse, R16, R100 ;  /* 0x000000100864723c */ /* 0x040fe20000001864 */
[----:B------:R1:W-:Y:S07]  /*12eb0*/  MUFU.EX2 R208, R0 ;  /* 0x0000000000d07308 */ /* 0x0003ee0000000800 */
[----:B------:R-:W-:Y:S01]  /*12ec0*/  HMMA.16816.F32 R112, R8, R18, R112 ;  /* 0x000000120870723c */ /* 0x000fe20000001870 */
[----:B------:R-:W4:Y:S01]  /*12ed0*/  LDSM.16.MT88.4 R16, [R132+0xd000] ;  /* 0x00d000008410783b */ /* 0x000f220000004200 */
[----:B------:R-:W-:Y:S01]  /*12ee0*/  IMAD.MOV.U32 R249, RZ, RZ, R250 ;  /* 0x000000fffff97224 */ /* 0x000fe200078e00fa */
[----:B------:R-:W-:Y:S01]  /*12ef0*/  MOV R250, R213 ;  /* 0x000000d500fa7202 */ /* 0x000fe20000000f00 */
[----:B-1----:R-:W-:-:S04]  /*12f00*/  FFMA.FTZ R0, R243, UR6, -R2 ;  /* 0x00000006f3007c23 */ /* 0x002fc80008010802 */
[----:B------:R1:W4:Y:S01]  /*12f10*/  MUFU.EX2 R210, R0 ;  /* 0x0000000000d27308 */ /* 0x0003220000000800 */
[----:B------:R-:W-:Y:S01]  /*12f20*/  MOV R245, R251 ;  /* 0x000000fb00f57202 */ /* 0x000fe20000000f00 */
[----:B------:R-:W-:Y:S02]  /*12f30*/  IMAD.MOV.U32 R251, RZ, RZ, R216 ;  /* 0x000000fffffb7224 */ /* 0x000fe400078e00d8 */
[----:B-1----:R-:W-:-:S04]  /*12f40*/  FFMA.FTZ R0, R242, UR6, -R2 ;  /* 0x00000006f2007c23 */ /* 0x002fc80008010802 */
[----:B------:R1:W-:Y:S01]  /*12f50*/  MUFU.EX2 R213, R0 ;  /* 0x0000000000d57308 */ /* 0x0003e20000000800 */
[----:B------:R-:W-:Y:S01]  /*12f60*/  HMMA.16816.F32 R124, R4, R14, R124 ;  /* 0x0000000e047c723c */ /* 0x000fe2000000187c */
[----:B-1----:R-:W-:-:S06]  /*12f70*/  FFMA.FTZ R0, R138, UR6, -R2 ;  /* 0x000000068a007c23 */ /* 0x002fcc0008010802 */
[----:B------:R1:W-:Y:S01]  /*12f80*/  MUFU.EX2 R216, R0 ;  /* 0x0000000000d87308 */ /* 0x0003e20000000800 */
[C---:B------:R-:W-:Y:S08]  /*12f90*/  HMMA.16816.F32 R116, R8.reuse, R12, R116 ;  /* 0x0000000c0874723c */ /* 0x040ff00000001874 */
[----:B------:R-:W-:Y:S01]  /*12fa0*/  HMMA.16816.F32 R128, R8, R14, R128 ;  /* 0x0000000e0880723c */ /* 0x000fe20000001880 */
[----:B------:R-:W2:Y:S01]  /*12fb0*/  LDSM.16.MT88.4 R12, [R34+0x1000] ;  /* 0x00100000220c783b */ /* 0x000ea20000004200 */
[----:B-1----:R-:W-:-:S04]  /*12fc0*/  FFMA.FTZ R0, R191, UR6, -R3 ;  /* 0x00000006bf007c23 */ /* 0x002fc80008010803 */
[----:B------:R1:W-:Y:S02]  /*12fd0*/  MUFU.EX2 R138, R0 ;  /* 0x00000000008a7308 */ /* 0x0003e40000000800 */
[C---:B------:R-:W-:Y:S08]  /*12fe0*/  HMMA.16816.F32 R168, R8.reuse, R24, R168 ;  /* 0x0000001808a8723c */ /* 0x040ff000000018a8 */
[----:B------:R-:W-:Y:S01]  /*12ff0*/  HMMA.16816.F32 R152, R8, R26, R104 ;  /* 0x0000001a0898723c */ /* 0x000fe20000001868 */
[----:B------:R-:W-:-:S02]  /*13000*/  F2FP.F16.F32.PACK_AB R8, R218, R215 ;  /* 0x000000d7da08723e */ /* 0x000fc400000000ff */
[----:B---3--:R-:W-:Y:S01]  /*13010*/  F2FP.F16.F32.PACK_AB R9, R214, R211 ;  /* 0x000000d3d609723e */ /* 0x008fe200000000ff */
[--C-:B-1----:R-:W-:Y:S01]  /*13020*/  FFMA.FTZ R0, R139, UR6, -R3.reuse ;  /* 0x000000068b007c23 */ /* 0x102fe20008010803 */
[----:B------:R-:W-:Y:S02]  /*13030*/  F2FP.F16.F32.PACK_AB R10, R221, R220 ;  /* 0x000000dcdd0a723e */ /* 0x000fe400000000ff */
[----:B------:R-:W-:Y:S01]  /*13040*/  F2FP.F16.F32.PACK_AB R11, R219, R217 ;  /* 0x000000d9db0b723e */ /* 0x000fe200000000ff */
[----:B------:R1:W3:Y:S01]  /*13050*/  MUFU.EX2 R139, R0 ;  /* 0x00000000008b7308 */ /* 0x0002e20000000800 */
[----:B------:R-:W-:Y:S08]  /*13060*/  HMMA.16816.F32 R92, R4, R26, R164 ;  /* 0x0000001a045c723c */ /* 0x000ff000000018a4 */
[----:B----4-:R-:W-:Y:S01]  /*13070*/  HMMA.16816.F32 R4, R8, R20, R40 ;  /* 0x000000140804723c */ /* 0x010fe20000001828 */
[----:B-1----:R-:W-:-:S04]  /*13080*/  FFMA.FTZ R0, R209, UR6, -R3 ;  /* 0x00000006d1007c23 */ /* 0x002fc80008010803 */
[----:B------:R1:W-:Y:S03]  /*13090*/  MUFU.EX2 R209, R0 ;  /* 0x0000000000d17308 */ /* 0x0003e60000000800 */
[----:B------:R-:W-:Y:S01]  /*130a0*/  HMMA.16816.F32 R40, R8, R16, R72 ;  /* 0x000000100828723c */ /* 0x000fe20000001848 */
[----:B-1----:R-:W-:-:S04]  /*130b0*/  FFMA.FTZ R0, R212, UR6, -R3 ;  /* 0x00000006d4007c23 */ /* 0x002fc80008010803 */
[----:B------:R-:W1:Y:S01]  /*130c0*/  MUFU.EX2 R212, R0 ;  /* 0x0000000000d47308 */ /* 0x000e620000000800 */
        /* <DEDUP_REMOVED lines=8> */
[----:B------:R-:W-:Y:S02]  /*13150*/  MOV R172, R4 ;  /* 0x0000000400ac7202 */ /* 0x000fe40000000f00 */
[----:B------:R-:W-:Y:S02]  /*13160*/  F2FP.F16.F32.PACK_AB R4, R210, R208 ;  /* 0x000000d0d204723e */ /* 0x000fe400000000ff */
[----:B---3--:R-:W-:Y:S02]  /*13170*/  F2FP.F16.F32.PACK_AB R5, R139, R138 ;  /* 0x0000008a8b05723e */ /* 0x008fe400000000ff */
[----:B------:R-:W-:Y:S02]  /*13180*/  F2FP.F16.F32.PACK_AB R6, R216, R213 ;  /* 0x000000d5d806723e */ /* 0x000fe400000000ff */
[----:B-1----:R-:W-:Y:S01]  /*13190*/  F2FP.F16.F32.PACK_AB R7, R212, R209 ;  /* 0x000000d1d407723e */ /* 0x002fe200000000ff */
[----:B------:R-:W-:-:S02]  /*131a0*/  IMAD.MOV.U32 R190, RZ, RZ, R246 ;  /* 0x000000ffffbe7224 */ /* 0x000fc400078e00f6 */
[----:B------:R-:W-:Y:S02]  /*131b0*/  IMAD.MOV.U32 R246, RZ, RZ, R249 ;  /* 0x000000fffff67224 */ /* 0x000fe400078e00f9 */
[----:B------:R-:W-:Y:S01]  /*131c0*/  IMAD.MOV.U32 R249, RZ, RZ, R38 ;  /* 0x000000fffff97224 */ /* 0x000fe200078e0026 */
[----:B------:R-:W-:Y:S01]  /*131d0*/  MOV R107, R25 ;  /* 0x00000019006b7202 */ /* 0x000fe20000000f00 */
[----:B------:R-:W-:Y:S01]  /*131e0*/  IMAD.MOV.U32 R106, RZ, RZ, R190 ;  /* 0x000000ffff6a7224 */ /* 0x000fe200078e00be */
[----:B------:R-:W-:Y:S01]  /*131f0*/  HMMA.16816.F32 R160, R4, R22, R80 ;  /* 0x0000001604a0723c */ /* 0x000fe20000001850 */
[----:B------:R-:W-:Y:S01]  /*13200*/  IMAD.MOV.U32 R83, RZ, RZ, R244 ;  /* 0x000000ffff537224 */ /* 0x000fe200078e00f4 */
[----:B------:R-:W-:Y:S02]  /*13210*/  MOV R190, R41 ;  /* 0x0000002900be7202 */ /* 0x000fe40000000f00 */
[----:B------:R-:W-:Y:S01]  /*13220*/  MOV R80, R40 ;  /* 0x0000002800507202 */ /* 0x000fe20000000f00 */
[----:B------:R-:W-:Y:S01]  /*13230*/  IMAD.MOV.U32 R40, RZ, RZ, R179 ;  /* 0x000000ffff287224 */ /* 0x000fe200078e00b3 */
[----:B------:R-:W-:-:S02]  /*13240*/  MOV R27, R30 ;  /* 0x0000001e001b7202 */ /* 0x000fc40000000f00 */
[----:B------:R-:W-:Y:S01]  /*13250*/  HMMA.16816.F32 R164, R4, R20, R44 ;  /* 0x0000001404a4723c */ /* 0x000fe2000000182c */
[----:B------:R-:W-:Y:S01]  /*13260*/  MOV R24, R245 ;  /* 0x000000f500187202 */ /* 0x000fe20000000f00 */
[----:B--2---:R-:W-:Y:S01]  /*13270*/  FFMA.FTZ R38, R234, UR6, -R2 ;  /* 0x00000006ea267c23 */ /* 0x004fe20008010802 */
[----:B------:R-:W-:Y:S02]  /*13280*/  MOV R25, R246 ;  /* 0x000000f600197202 */ /* 0x000fe40000000f00 */
[----:B------:R-:W-:Y:S02]  /*13290*/  MOV R235, R177 ;  /* 0x000000b100eb7202 */ /* 0x000fe40000000f00 */
[----:B------:R-:W-:Y:S02]  /*132a0*/  MOV R41, R178 ;  /* 0x000000b200297202 */ /* 0x000fe40000000f00 */
[----:B------:R-:W-:Y:S01]  /*132b0*/  MOV R44, R176 ;  /* 0x000000b0002c7202 */ /* 0x000fe20000000f00 */
[----:B------:R-:W-:Y:S01]  /*132c0*/  IMAD.MOV.U32 R234, RZ, RZ, R250 ;  /* 0x000000ffffea7224 */ /* 0x000fe200078e00fa */
[----:B------:R-:W-:Y:S01]  /*132d0*/  MOV R105, R191 ;  /* 0x000000bf00697202 */ /* 0x000fe20000000f00 */
[----:B------:R-:W-:Y:S01]  /*132e0*/  HMMA.16816.F32 R176, R8, R18, R52 ;  /* 0x0000001208b0723c */ /* 0x000fe20000001834 */
[----:B------:R-:W-:Y:S01]  /*132f0*/  IMAD.MOV.U32 R191, RZ, RZ, R247 ;  /* 0x000000ffffbf7224 */ /* 0x000fe200078e00f7 */
[----:B------:R-:W-:-:S02]  /*13300*/  MOV R252, R248 ;  /* 0x000000f800fc7202 */ /* 0x000fc40000000f00 */
[----:B------:R-:W-:Y:S02]  /*13310*/  MOV R52, R249 ;  /* 0x000000f900347202 */ /* 0x000fe40000000f00 */
[----:B------:R-:W-:Y:S02]  /*13320*/  MOV R242, R251 ;  /* 0x000000fb00f27202 */ /* 0x000fe40000000f00 */
[C---:B------:R-:W-:Y:S01]  /*13330*/  HMMA.16816.F32 R244, R8.reuse, R22, R76 ;  /* 0x0000001608f4723c */ /* 0x040fe2000000184c */
[----:B------:R-:W1:Y:S01]  /*13340*/  LDSM.16.MT88.4 R20, [R83+0xf000] ;  /* 0x00f000005314783b */ /* 0x000e620000004200 */
[----:B------:R-:W-:Y:S01]  /*13350*/  MOV R47, R27 ;  /* 0x0000001b002f7202 */ /* 0x000fe20000000f00 */
[----:B------:R-:W-:Y:S01]  /*13360*/  IMAD.MOV.U32 R54, RZ, RZ, R25 ;  /* 0x000000ffff367224 */ /* 0x000fe200078e0019 */
[----:B------:R-:W-:Y:S02]  /*13370*/  MOV R55, R24 ;  /* 0x0000001800377202 */ /* 0x000fe40000000f00 */
[----:B------:R-:W-:Y:S02]  /*13380*/  LDSM.16.MT88.4 R24, [R137+0x3000] ;  /* 0x003000008918783b */ /* 0x000fe40000004200 */
[----:B------:R-:W-:Y:S01]  /*13390*/  HMMA.16816.F32 R248, R8, R12, R48 ;  /* 0x0000000c08f8723c */ /* 0x000fe20000001830 */
[----:B------:R-:W-:Y:S01]  /*133a0*/  IMAD.MOV.U32 R48, RZ, RZ, R196 ;  /* 0x000000ffff307224 */ /* 0x000fe200078e00c4 */
[----:B------:R-:W-:Y:S01]  /*133b0*/  MOV R49, R197 ;  /* 0x000000c500317202 */ /* 0x000fe20000000f00 */
[----:B------:R-:W-:Y:S01]  /*133c0*/  IMAD.MOV.U32 R51, RZ, RZ, R199 ;  /* 0x000000ffff337224 */ /* 0x000fe200078e00c7 */
[----:B------:R-:W-:-:S04]  /*133d0*/  MOV R50, R198 ;  /* 0x000000c600327202 */ /* 0x000fc80000000f00 */
[C---:B------:R-:W-:Y:S08]  /*133e0*/  HMMA.16816.F32 R60, R4.reuse, R16, R60 ;  /* 0x00000010043c723c */ /* 0x040ff0000000183c */
[C---:B------:R-:W-:Y:S01]  /*133f0*/  HMMA.16816.F32 R56, R4.reuse, R18, R56 ;  /* 0x000000120438723c */ /* 0x040fe20000001838 */
[----:B------:R-:W2:Y:S07]  /*13400*/  LDSM.16.MT88.4 R16, [R132+0xf000] ;  /* 0x00f000008410783b */ /* 0x000eae0000004200 */
[C---:B------:R-:W-:Y:S08]  /*13410*/  HMMA.16816.F32 R180, R4.reuse, R12, R180 ;  /* 0x0000000c04b4723c */ /* 0x040ff000000018b4 */
[-C--:B------:R-:W-:Y:S08]  /*13420*/  HMMA.16816.F32 R184, R4, R14.reuse, R184 ;  /* 0x0000000e04b8723c */ /* 0x080ff000000018b8 */
[----:B------:R-:W-:Y:S01]  /*13430*/  HMMA.16816.F32 R196, R8, R14, R68 ;  /* 0x0000000e08c4723c */ /* 0x000fe20000001844 */
[----:B------:R-:W3:Y:S01]  /*13440*/  LDSM.16.MT88.4 R12, [R34+0x3000] ;  /* 0x00300000220c783b */ /* 0x000ee20000004200 */
[----:B------:R-:W-:Y:S01]  /*13450*/  MOV R104, R174 ;  /* 0x000000ae00687202 */ /* 0x000fe20000000f00 */
[----:B------:R-:W-:Y:S01]  /*13460*/  IMAD.MOV.U32 R81, RZ, RZ, R43 ;  /* 0x000000ffff517224 */ /* 0x000fe200078e002b */
[----:B------:R-:W-:Y:S01]  /*13470*/  MOV R82, R42 ;  /* 0x0000002a00527202 */ /* 0x000fe20000000f00 */
[----:B------:R-:W-:Y:S01]  /*13480*/  IMAD.MOV.U32 R42, RZ, RZ, R107 ;  /* 0x000000ffff2a7224 */ /* 0x000fe200078e006b */
[----:B------:R-:W-:Y:S01]  /*13490*/  MOV R43, R106 ;  /* 0x0000006a002b7202 */ /* 0x000fe20000000f00 */
[----:B------:R-:W-:Y:S01]  /*134a0*/  IMAD.MOV.U32 R46, RZ, RZ, R104 ;  /* 0x000000ffff2e7224 */ /* 0x000fe200078e0068 */
[----:B-1----:R-:W-:Y:S01]  /*134b0*/  HMMA.16816.F32 R76, R4, R22, R92 ;  /* 0x00000016044c723c */ /* 0x002fe2000000185c */
[----:B------:R-:W-:-:S07]  /*134c0*/  MOV R45, R105 ;  /* 0x00000069002d7202 */ /* 0x000fce0000000f00 */
[C---:B--2---:R-:W-:Y:S08]  /*134d0*/  HMMA.16816.F32 R88, R4.reuse, R16, R108 ;  /* 0x000000100458723c */ /* 0x044ff0000000186c */
[C---:B------:R-:W-:Y:S08]  /*134e0*/  HMMA.16816.F32 R92, R4.reuse, R18, R120 ;  /* 0x00000012045c723c */ /* 0x040ff00000001878 */
[----:B------:R-:W-:Y:S01]  /*134f0*/  HMMA.16816.F32 R120, R4, R24, R156 ;  /* 0x000000180478723c */ /* 0x000fe2000000189c */
[----:B------:R-:W-:-:S07]  /*13500*/  IMAD.MOV.U32 R156, RZ, RZ, R42 ;  /* 0x000000ffff9c7224 */ /* 0x000fce00078e002a */
[----:B---3--:R-:W-:Y:S01]  /*13510*/  HMMA.16816.F32 R104, R4, R12, R140 ;  /* 0x0000000c0468723c */ /* 0x008fe2000000188c */
[----:B------:R-:W-:Y:S02]  /*13520*/  MOV R141, R40 ;  /* 0x00000028008d7202 */ /* 0x000fe40000000f00 */
[----:B------:R-:W-:-:S05]  /*13530*/  MOV R140, R41 ;  /* 0x00000029008c7202 */ /* 0x000fca0000000f00 */
[----:B------:R-:W-:Y:S01]  /*13540*/  HMMA.16816.F32 R108, R4, R14, R148 ;  /* 0x0000000e046c723c */ /* 0x000fe20000001894 */
[----:B------:R-:W-:-:S07]  /*13550*/  MOV R148, R43 ;  /* 0x0000002b00947202 */ /* 0x000fce0000000f00 */
[----:B------:R-:W-:Y:S01]  /*13560*/  HMMA.16816.F32 R40, R4, R26, R124 ;  /* 0x0000001a0428723c */ /* 0x000fe2000000187c */
[----:B------:R-:W2:Y:S01]  /*13570*/  LDL.LU R124, [R1+0x78] ;  /* 0x00007800017c7983 */ /* 0x000ea20000300800 */
[----:B------:R-:W-:Y:S01]  /*13580*/  IMAD.MOV.U32 R174, RZ, RZ, R175 ;  /* 0x000000ffffae7224 */ /* 0x000fe200078e00af */
[----:B------:R-:W-:Y:S02]  /*13590*/  MOV R175, R31 ;  /* 0x0000001f00af7202 */ /* 0x000fe40000000f00 */
[----:B------:R-:W1:Y:S01]  /*135a0*/  LDSM.16.MT88.4 R28, [R137+0x1000] ;  /* 0x00100000891c783b */ /* 0x000e620000004200 */
[----:B------:R-:W-:Y:S01]  /*135b0*/  MOV R53, R227 ;  /* 0x000000e300357202 */ /* 0x000fe20000000f00 */
[--C-:B------:R-:W-:Y:S01]  /*135c0*/  FFMA.FTZ R39, R39, UR6, -R2.reuse ;  /* 0x0000000627277c23 */ /* 0x100fe20008010802 */
[--C-:B------:R-:W-:Y:S01]  /*135d0*/  FFMA.FTZ R0, R233, UR6, -R2.reuse ;  /* 0x00000006e9007c23 */ /* 0x100fe20008010802 */
[----:B------:R-:W-:Y:S01]  /*135e0*/  FFMA.FTZ R2, R229, UR6, -R2 ;  /* 0x00000006e5027c23 */ /* 0x000fe20008010802 */
        /* <DEDUP_REMOVED lines=9> */
[----:B------:R-:W-:Y:S02]  /*13680*/  MOV R127, R47 ;  /* 0x0000002f007f7202 */ /* 0x000fe40000000f00 */
[C---:B------:R-:W-:Y:S08]  /*13690*/  HMMA.16816.F32 R44, R8.reuse, R22, R152 ;  /* 0x00000016082c723c */ /* 0x040ff00000001898 */
[-C--:B-1----:R-:W-:Y:S08]  /*136a0*/  HMMA.16816.F32 R224, R8, R28.reuse, R64 ;  /* 0x0000001c08e0723c */ /* 0x082ff00000001840 */
[----:B------:R-:W-:Y:S01]  /*136b0*/  HMMA.16816.F32 R192, R4, R28, R192 ;  /* 0x0000001c04c0723c */ /* 0x000fe200000018c0 */
[----:B------:R-:W-:-:S07]  /*136c0*/  MOV R29, R54 ;  /* 0x00000036001d7202 */ /* 0x000fce0000000f00 */
[----:B------:R-:W-:Y:S01]  /*136d0*/  HMMA.16816.F32 R52, R8, R14, R112 ;  /* 0x0000000e0834723c */ /* 0x000fe20000001870 */
[----:B------:R1:W-:Y:S01]  /*136e0*/  MUFU.EX2 R28, R0 ;  /* 0x00000000001c7308 */ /* 0x0003e20000000800 */
[----:B------:R-:W-:Y:S01]  /*136f0*/  IMAD.MOV.U32 R157, RZ, RZ, R50 ;  /* 0x000000ffff9d7224 */ /* 0x000fe200078e0032 */
[----:B------:R-:W-:Y:S01]  /*13700*/  MOV R159, R48 ;  /* 0x00000030009f7202 */ /* 0x000fe20000000f00 */
[----:B------:R-:W-:Y:S01]  /*13710*/  LDSM.16.MT88.4 R112, [R34+0x3800] ;  /* 0x003800002270783b */ /* 0x000fe20000004200 */
[----:B--2---:R-:W-:-:S03]  /*13720*/  FFMA.FTZ R15, R124, R36, R135 ;  /* 0x000000247c0f7223 */ /* 0x004fc60000010087 */
[----:B------:R2:W5:Y:S04]  /*13730*/  LDL.LU R135, [R1+0xbc] ;  /* 0x0000bc0001877983 */ /* 0x0005680000300800 */
[----:B------:R-:W3:Y:S01]  /*13740*/  LDL.LU R155, [R1+0x7c] ;  /* 0x00007c00019b7983 */ /* 0x000ee20000300800 */
[----:B-1----:R-:W-:Y:S01]  /*13750*/  FFMA.FTZ R0, R125, UR6, -R3 ;  /* 0x000000067d007c23 */ /* 0x002fe20008010803 */
[----:B------:R-:W-:Y:S02]  /*13760*/  MOV R158, R49 ;  /* 0x00000031009e7202 */ /* 0x000fe40000000f00 */
[----:B------:R-:W-:Y:S02]  /*13770*/  MOV R150, R51 ;  /* 0x0000003300967202 */ /* 0x000fe40000000f00 */
[----:B------:R-:W-:Y:S01]  /*13780*/  HMMA.16816.F32 R48, R8, R18, R96 ;  /* 0x000000120830723c */ /* 0x000fe20000001860 */
[----:B------:R1:W-:Y:S01]  /*13790*/  MUFU.EX2 R18, R0 ;  /* 0x0000000000127308 */ /* 0x0003e20000000800 */
[----:B---3--:R-:W-:-:S06]  /*137a0*/  FFMA.FTZ R14, R155, R35, R133 ;  /* 0x000000239b0e7223 */ /* 0x008fcc0000010085 */
[-C--:B------:R-:W-:Y:S01]  /*137b0*/  HMMA.16816.F32 R72, R4, R20.reuse, R84 ;  /* 0x000000140448723c */ /* 0x080fe20000001854 */
[----:B------:R2:W5:Y:S04]  /*137c0*/  LDL.LU R133, [R1+0xb8] ;  /* 0x0000b80001857983 */ /* 0x0005680000300800 */
[----:B------:R-:W3:Y:S01]  /*137d0*/  LDL.LU R155, [R1+0x1c] ;  /* 0x00001c00019b7983 */ /* 0x000ee20000300800 */
[--C-:B-1----:R-:W-:Y:S02]  /*137e0*/  FFMA.FTZ R0, R157, UR6, -R3.reuse ;  /* 0x000000069d007c23 */ /* 0x102fe40008010803 */
[C---:B------:R-:W-:Y:S01]  /*137f0*/  HMMA.16816.F32 R68, R8.reuse, R20, R168 ;  /* 0x000000140844723c */ /* 0x040fe200000018a8 */
[----:B------:R-:W-:Y:S07]  /*13800*/  MUFU.EX2 R23, R2 ;  /* 0x0000000200177308 */ /* 0x000fee0000000800 */
[C---:B------:R-:W-:Y:S01]  /*13810*/  HMMA.16816.F32 R116, R8.reuse, R24, R116 ;  /* 0x000000180874723c */ /* 0x040fe20000001874 */
[----:B------:R1:W-:Y:S07]  /*13820*/  MUFU.EX2 R19, R0 ;  /* 0x0000000000137308 */ /* 0x0003ee0000000800 */
[C---:B------:R-:W-:Y:S08]  /*13830*/  HMMA.16816.F32 R64, R8.reuse, R30, R204 ;  /* 0x0000001e0840723c */ /* 0x040ff000000018cc */
[C---:B------:R-:W-:Y:S01]  /*13840*/  HMMA.16816.F32 R100, R8.reuse, R12, R100 ;  /* 0x0000000c0864723c */ /* 0x040fe20000001864 */
[----:B------:R-:W-:Y:S01]  /*13850*/  MOV R125, R126 ;  /* 0x0000007e007d7202 */ /* 0x000fe20000000f00 */
[----:B-1----:R-:W-:Y:S01]  /*13860*/  FFMA.FTZ R0, R158, UR6, -R3 ;  /* 0x000000069e007c23 */ /* 0x002fe20008010803 */
[----:B------:R-:W-:Y:S01]  /*13870*/  MUFU.EX2 R22, R38 ;  /* 0x0000002600167308 */ /* 0x000fe20000000800 */
[----:B------:R-:W-:Y:S01]  /*13880*/  MOV R124, R80 ;  /* 0x00000050007c7202 */ /* 0x000fe20000000f00 */
[----:B------:R-:W-:Y:S03]  /*13890*/  LDSM.16.MT88.4 R96, [R132+0xf800] ;  /* 0x00f800008460783b */ /* 0x000fe60000004200 */
[----:B------:R-:W-:Y:S03]  /*138a0*/  HMMA.16816.F32 R84, R8, R16, R144 ;  /* 0x000000100854723c */ /* 0x000fe60000001890 */
[----:B------:R-:W1:Y:S01]  /*138b0*/  MUFU.EX2 R20, R39 ;  /* 0x0000002700147308 */ /* 0x000e620000000800 */
[----:B------:R-:W-:Y:S01]  /*138c0*/  MOV R171, R150 ;  /* 0x0000009600ab7202 */ /* 0x000fe20000000f00 */
[----:B------:R-:W-:-:S03]  /*138d0*/  IMAD.MOV.U32 R170, RZ, RZ, R149 ;  /* 0x000000ffffaa7224 */ /* 0x000fc600078e0095 */
[----:B------:R-:W-:Y:S01]  /*138e0*/  HMMA.16816.F32 R200, R4, R30, R200 ;  /* 0x0000001e04c8723c */ /* 0x000fe200000018c8 */
[----:B------:R-:W-:Y:S01]  /*138f0*/  MOV R169, R148 ;  /* 0x0000009400a97202 */ /* 0x000fe20000000f00 */
[----:B------:R-:W-:Y:S01]  /*13900*/  LDSM.16.MT88.4 R204, [R137+0x1800] ;  /* 0x0018000089cc783b */ /* 0x000fe20000004200 */
[----:B------:R4:W-:Y:S02]  /*13910*/  MUFU.EX2 R21, R0 ;  /* 0x0000000000157308 */ /* 0x0009e40000000800 */
[----:B----4-:R-:W-:-:S06]  /*13920*/  FFMA.FTZ R0, R159, UR6, -R3 ;  /* 0x000000069f007c23 */ /* 0x010fcc0008010803 */
[----:B------:R3:W4:Y:S02]  /*13930*/  MUFU.EX2 R17, R0 ;  /* 0x0000000000117308 */ /* 0x0007240000000800 */
[--C-:B---3--:R-:W-:Y:S02]  /*13940*/  FFMA.FTZ R0, R155, UR6, -R32.reuse ;  /* 0x000000069b007c23 */ /* 0x108fe40008010820 */
[----:B------:R-:W3:Y:S02]  /*13950*/  LDL.LU R155, [R1+0x18] ;  /* 0x00001800019b7983 */ /* 0x000ee40000300800 */
[----:B---3--:R-:W-:Y:S02]  /*13960*/  FFMA.FTZ R2, R155, UR6, -R32 ;  /* 0x000000069b027c23 */ /* 0x008fe40008010820 */
[----:B------:R-:W3:Y:S01]  /*13970*/  LDL.LU R155, [R1+0x14] ;  /* 0x00001400019b7983 */ /* 0x000ee20000300800 */
[----:B------:R-:W-:Y:S01]  /*13980*/  HMMA.16816.F32 R24, R8, R26, R128 ;  /* 0x0000001a0818723c */ /* 0x000fe20000001880 */
[----:B------:R-:W-:Y:S01]  /*13990*/  IMAD.MOV.U32 R126, RZ, RZ, R127 ;  /* 0x000000ffff7e7224 */ /* 0x000fe200078e007f */
[----:B------:R-:W-:-:S02]  /*139a0*/  MOV R127, R156 ;  /* 0x0000009c007f7202 */ /* 0x000fc40000000f00 */
[----:B------:R-:W2:Y:S01]  /*139b0*/  LDSM.16.MT88.4 R156, [R83+0xd800] ;  /* 0x00d80000539c783b */ /* 0x000ea20000004200 */
[----:B------:R-:W-:Y:S01]  /*139c0*/  MOV R150, R175 ;  /* 0x000000af00967202 */ /* 0x000fe20000000f00 */
[----:B---3--:R-:W-:Y:S02]  /*139d0*/  FFMA.FTZ R11, R155, UR6, -R32 ;  /* 0x000000069b0b7c23 */ /* 0x008fe40008010820 */
        /* <DEDUP_REMOVED lines=12> */
[----:B------:R2:W-:Y:S01]  /*13aa0*/  LDSM.16.MT88.4 R188, [R34+0x1800] ;  /* 0x0018000022bc783b */ /* 0x0005e20000004200 */
[----:B------:R-:W-:Y:S02]  /*13ab0*/  MOV R148, R172 ;  /* 0x000000ac00947202 */ /* 0x000fe40000000f00 */
[----:B------:R-:W-:Y:S01]  /*13ac0*/  MOV R35, R150 ;  /* 0x0000009600237202 */ /* 0x000fe20000000f00 */
[----:B------:R2:W3:Y:S01]  /*13ad0*/  LDSM.16.MT88.4 R172, [R132+0xd800] ;  /* 0x00d8000084ac783b */ /* 0x0004e20000004200 */
        /* <DEDUP_REMOVED lines=8> */
[----:B-1----:R-:W-:-:S02]  /*13b60*/  F2FP.F16.F32.PACK_AB R124, R22, R20 ;  /* 0x00000014167c723e */ /* 0x002fc400000000ff */
[----:B------:R-:W-:Y:S02]  /*13b70*/  F2FP.F16.F32.PACK_AB R125, R19, R18 ;  /* 0x00000012137d723e */ /* 0x000fe400000000ff */
[----:B------:R-:W-:Y:S02]  /*13b80*/  F2FP.F16.F32.PACK_AB R126, R23, R28 ;  /* 0x0000001c177e723e */ /* 0x000fe400000000ff */
[----:B----4-:R-:W-:Y:S02]  /*13b90*/  F2FP.F16.F32.PACK_AB R127, R17, R21 ;  /* 0x00000015117f723e */ /* 0x010fe400000000ff */
[----:B--2---:R-:W-:Y:S02]  /*13ba0*/  MOV R34, R151 ;  /* 0x0000009700227202 */ /* 0x004fe40000000f00 */
[----:B------:R-:W-:Y:S01]  /*13bb0*/  MOV R128, R6 ;  /* 0x0000000600807202 */ /* 0x000fe20000000f00 */
[----:B------:R-:W-:Y:S01]  /*13bc0*/  IMAD.MOV.U32 R132, RZ, RZ, R242 ;  /* 0x000000ffff847224 */ /* 0x000fe200078e00f2 */
[----:B------:R-:W-:Y:S01]  /*13bd0*/  MOV R131, R171 ;  /* 0x000000ab00837202 */ /* 0x000fe20000000f00 */
[----:B------:R-:W-:Y:S01]  /*13be0*/  FFMA.FTZ R0, R35, UR6, -R33 ;  /* 0x0000000623007c23 */ /* 0x000fe20008010821 */
        /* <DEDUP_REMOVED lines=10> */
[----:B------:R-:W1:Y:S01]  /*13c90*/  LDSM.16.MT88.4 R4, [R137+0x3800] ;  /* 0x003800008904783b */ /* 0x000e620000004200 */
[----:B------:R-:W-:-:S02]  /*13ca0*/  MOV R130, R131 ;  /* 0x0000008300827202 */ /* 0x000fc40000000f00 */
[----:B------:R-:W-:Y:S01]  /*13cb0*/  MOV R131, R38 ;  /* 0x0000002600837202 */ /* 0x000fe20000000f00 */
[----:B------:R-:W-:Y:S01]  /*13cc0*/  IMAD.MOV.U32 R38, RZ, RZ, R39 ;  /* 0x000000ffff267224 */ /* 0x000fe200078e0027 */
[----:B------:R-:W-:Y:S01]  /*13cd0*/  MOV R39, R16 ;  /* 0x0000001000277202 */ /* 0x000fe20000000f00 */
[----:B------:R-:W2:Y:S01]  /*13ce0*/  LDSM.16.MT88.4 R80, [R83+0xf800] ;  /* 0x00f800005350783b */ /* 0x000ea20000004200 */
        /* <DEDUP_REMOVED lines=10> */
[----:B------:R4:W5:Y:S01]  /*13d90*/  LDL.LU R241, [R1+0xb4] ;  /* 0x0000b40001f17983 */ /* 0x0009620000300800 */
[----:B------:R-:W-:-:S03]  /*13da0*/  MOV R243, R238 ;  /* 0x000000ee00f37202 */ /* 0x000fc60000000f00 */
[----:B------:R4:W5:Y:S01]  /*13db0*/  LDL.LU R238, [R1+0xb0] ;  /* 0x0000b00001ee7983 */ /* 0x0009620000300800 */
[----:B---3--:R-:W-:Y:S01]  /*13dc0*/  FFMA.FTZ R3, R155, UR6, -R32 ;  /* 0x000000069b037c23 */ /* 0x008fe20008010820 */
[----:B------:R-:W-:Y:S02]  /*13dd0*/  MOV R32, R34 ;  /* 0x0000002200207202 */ /* 0x000fe40000000f00 */
[----:B------:R-:W-:Y:S01]  /*13de0*/  MOV R34, R36 ;  /* 0x0000002400227202 */ /* 0x000fe20000000f00 */
[----:B------:R-:W-:Y:S01]  /*13df0*/  IMAD.MOV.U32 R36, RZ, RZ, R9 ;  /* 0x000000ffff247224 */ /* 0x000fe200078e0009 */
[----:B------:R-:W-:Y:S01]  /*13e00*/  HMMA.16816.F32 R152, R124, R158, R160 ;  /* 0x0000009e7c98723c */ /* 0x000fe200000018a0 */
[----:B------:R3:W-:Y:S01]  /*13e10*/  MUFU.EX2 R9, R0 ;  /* 0x0000000000097308 */ /* 0x0007e20000000800 */
[----:B------:R-:W-:Y:S01]  /*13e20*/  IMAD.MOV.U32 R163, RZ, RZ, R35 ;  /* 0x000000ffffa37224 */ /* 0x000fe200078e0023 */
[----:B------:R-:W-:Y:S02]  /*13e30*/  MOV R35, R132 ;  /* 0x0000008400237202 */ /* 0x000fe40000000f00 */
[----:B------:R-:W-:Y:S01]  /*13e40*/  MOV R132, R8 ;  /* 0x0000000800847202 */ /* 0x000fe20000000f00 */
[----:B---3--:R-:W-:Y:S01]  /*13e50*/  FFMA.FTZ R0, R32, UR6, -R33 ;  /* 0x0000000620007c23 */ /* 0x008fe20008010821 */
[----:B------:R-:W-:Y:S01]  /*13e60*/  MOV R32, R34 ;  /* 0x0000002200207202 */ /* 0x000fe20000000f00 */
[----:B------:R-:W-:-:S02]  /*13e70*/  IMAD.MOV.U32 R34, RZ, RZ, R36 ;  /* 0x000000ffff227224 */ /* 0x000fc400078e0024 */
[----:B------:R3:W-:Y:S01]  /*13e80*/  MUFU.EX2 R8, R0 ;  /* 0x0000000000087308 */ /* 0x0007e20000000800 */
[----:B------:R-:W-:Y:S01]  /*13e90*/  MOV R36, R128 ;  /* 0x0000008000247202 */ /* 0x000fe20000000f00 */
[----:B------:R-:W-:Y:S01]  /*13ea0*/  IMAD.MOV.U32 R128, RZ, RZ, R129 ;  /* 0x000000ffff807224 */ /* 0x000fe200078e0081 */
[----:B------:R-:W-:Y:S02]  /*13eb0*/  MOV R129, R130 ;  /* 0x0000008200817202 */ /* 0x000fe40000000f00 */
[----:B------:R-:W-:Y:S01]  /*13ec0*/  MOV R130, R131 ;  /* 0x0000008300827202 */ /* 0x000fe20000000f00 */
[----:B------:R-:W-:Y:S01]  /*13ed0*/  IMAD.MOV.U32 R131, RZ, RZ, R38 ;  /* 0x000000ffff837224 */ /* 0x000fe200078e0026 */
[----:B------:R-:W-:Y:S02]  /*13ee0*/  MOV R38, R39 ;  /* 0x0000002700267202 */ /* 0x000fe40000000f00 */
[----:B------:R-:W-:Y:S01]  /*13ef0*/  MOV R39, R16 ;  /* 0x0000001000277202 */ /* 0x000fe20000000f00 */
[----:B---3--:R-:W-:Y:S01]  /*13f00*/  FFMA.FTZ R0, R163, UR6, -R33 ;  /* 0x00000006a3007c23 */ /* 0x008fe20008010821 */
        /* <DEDUP_REMOVED lines=26> */
[----:B------:R-:W-:Y:S01]  /*140b0*/  MUFU.EX2 R10, R3 ;  /* 0x00000003000a7308 */ /* 0x000fe20000000800 */
[----:B------:R-:W-:Y:S01]  /*140c0*/  MOV R141, R142 ;  /* 0x0000008e008d7202 */ /* 0x000fe20000000f00 */
[----:B------:R-:W-:Y:S01]  /*140d0*/  IMAD.MOV.U32 R142, RZ, RZ, R143 ;  /* 0x000000ffff8e7224 */ /* 0x000fe200078e008f */
[----:B------:R-:W-:Y:S01]  /*140e0*/  MOV R143, R29 ;  /* 0x0000001d008f7202 */ /* 0x000fe20000000f00 */
[----:B------:R4:W5:Y:S01]  /*140f0*/  LDL.LU R240, [R1+0xac] ;  /* 0x0000ac0001f07983 */ /* 0x0009620000300800 */
[----:B------:R-:W-:Y:S01]  /*14100*/  MOV R29, R229 ;  /* 0x000000e5001d7202 */ /* 0x000fe20000000f00 */
[----:B------:R-:W-:Y:S01]  /*14110*/  IMAD.MOV.U32 R229, RZ, RZ, R233 ;  /* 0x000000ffffe57224 */ /* 0x000fe200078e00e9 */
[----:B------:R-:W-:Y:S01]  /*14120*/  MOV R233, R234 ;  /* 0x000000ea00e97202 */ /* 0x000fe20000000f00 */
[----:B------:R3:W-:Y:S01]  /*14130*/  MUFU.EX2 R3, R0 ;  /* 0x0000000000037308 */ /* 0x0007e20000000800 */
[----:B------:R-:W-:-:S02]  /*14140*/  MOV R234, R239 ;  /* 0x000000ef00ea7202 */ /* 0x000fc40000000f00 */
[----:B------:R4:W5:Y:S01]  /*14150*/  LDL.LU R239, [R1+0xa8] ;  /* 0x0000a80001ef7983 */ /* 0x0009620000300800 */
[----:B---3--:R-:W-:-:S03]  /*14160*/  FFMA.FTZ R0, R163, UR6, -R33 ;  /* 0x00000006a3007c23 */ /* 0x008fc60008010821 */
[----:B------:R-:W3:Y:S01]  /*14170*/  LDL.LU R163, [R1+0x80] ;  /* 0x0000800001a37983 */ /* 0x000ee20000300800 */
[----:B------:R-:W4:Y:S08]  /*14180*/  MUFU.EX2 R12, R2 ;  /* 0x00000002000c7308 */ /* 0x000f300000000800 */
[----:B------:R3:W-:Y:S08]  /*14190*/  MUFU.EX2 R2, R0 ;  /* 0x0000000000027308 */ /* 0x0007f00000000800 */
[----:B------:R-:W4:Y:S01]  /*141a0*/  MUFU.EX2 R11, R11 ;  /* 0x0000000b000b7308 */ /* 0x000f220000000800 */
[----:B------:R-:W-:-:S02]  /*141b0*/  MOV R144, R148 ;  /* 0x0000009400907202 */ /* 0x000fc40000000f00 */
[C---:B------:R-:W-:Y:S08]  /*141c0*/  HMMA.16816.F32 R148, R124.reuse, R156, R164 ;  /* 0x0000009c7c94723c */ /* 0x040ff000000018a4 */
[----:B------:R-:W-:Y:S01]  /*141d0*/  HMMA.16816.F32 R164, R124, R172, R60 ;  /* 0x000000ac7ca4723c */ /* 0x000fe2000000183c */
[----:B------:R-:W-:-:S07]  /*141e0*/  FADD.FTZ R14, R230, R14 ;  /* 0x0000000ee60e7221 */ /* 0x000fce0000010000 */
[C---:B-1----:R-:W-:Y:S08]  /*141f0*/  HMMA.16816.F32 R120, R124.reuse, R4, R120 ;  /* 0x000000047c78723c */ /* 0x042ff00000001878 */
[C---:B------:R-:W-:Y:S08]  /*14200*/  HMMA.16816.F32 R168, R124.reuse, R174, R56 ;  /* 0x000000ae7ca8723c */ /* 0x040ff00000001838 */
[C---:B------:R-:W-:Y:S08]  /*14210*/  HMMA.16816.F32 R180, R124.reuse, R188, R180 ;  /* 0x000000bc7cb4723c */ /* 0x040ff000000018b4 */
[C---:B------:R-:W-:Y:S08]  /*14220*/  HMMA.16816.F32 R184, R124.reuse, R190, R184 ;  /* 0x000000be7cb8723c */ /* 0x040ff000000018b8 */
[C---:B------:R-:W-:Y:S08]  /*14230*/  HMMA.16816.F32 R192, R124.reuse, R204, R192 ;  /* 0x000000cc7cc0723c */ /* 0x040ff000000018c0 */
[C---:B------:R-:W-:Y:S08]  /*14240*/  HMMA.16816.F32 R200, R124.reuse, R206, R200 ;  /* 0x000000ce7cc8723c */ /* 0x040ff000000018c8 */
[C---:B--2---:R-:W-:Y:S08]  /*14250*/  HMMA.16816.F32 R72, R124.reuse, R80, R72 ;  /* 0x000000507c48723c */ /* 0x044ff00000001848 */
[C---:B------:R-:W-:Y:S08]  /*14260*/  HMMA.16816.F32 R76, R124.reuse, R82, R76 ;  /* 0x000000527c4c723c */ /* 0x040ff0000000184c */
[C---:B------:R-:W-:Y:S08]  /*14270*/  HMMA.16816.F32 R88, R124.reuse, R96, R88 ;  /* 0x000000607c58723c */ /* 0x040ff00000001858 */
[C---:B------:R-:W-:Y:S08]  /*14280*/  HMMA.16816.F32 R92, R124.reuse, R98, R92 ;  /* 0x000000627c5c723c */ /* 0x040ff0000000185c */
[C---:B------:R-:W-:Y:S08]  /*14290*/  HMMA.16816.F32 R104, R124.reuse, R112, R104 ;  /* 0x000000707c68723c */ /* 0x040ff00000001868 */
[C---:B------:R-:W-:Y:S08]  /*142a0*/  HMMA.16816.F32 R108, R124.reuse, R114, R108 ;  /* 0x000000727c6c723c */ /* 0x040ff0000000186c */
[----:B------:R-:W-:Y:S01]  /*142b0*/  HMMA.16816.F32 R124, R124, R6, R40 ;  /* 0x000000067c7c723c */ /* 0x000fe20000001828 */
[----:B------:R-:W-:-:S11]  /*142c0*/  UISETP.GT.AND UP0, UPT, UR4, UR19, UPT ;  /* 0x000000130400728c */ /* 0x000fd6000bf04270 */
[----:B------:R-:W-:Y:S01]  /*142d0*/  @UP0 UIADD3 UR21, UPT, UPT, UR21, -0x4, URZ ;  /* 0xfffffffc15150890 */ /* 0x000fe2000fffe0ff */
[----:B---3--:R-:W-:Y:S01]  /*142e0*/  FFMA.FTZ R0, R163, R37, R237 ;  /* 0x00000025a3007223 */ /* 0x008fe200000100ed */
[----:B------:R-:W-:Y:S01]  /*142f0*/  IMAD.MOV.U32 R163, RZ, RZ, R32 ;  /* 0x000000ffffa37224 */ /* 0x000fe200078e0020 */
[----:B------:R-:W-:Y:S01]  /*14300*/  MOV R32, R35 ;  /* 0x0000002300207202 */ /* 0x000fe20000000f00 */
[----:B------:R1:W5:Y:S01]  /*14310*/  LDL.LU R237, [R1+0xa4] ;  /* 0x0000a40001ed7983 */ /* 0x0003620000300800 */
        /* <DEDUP_REMOVED lines=33> */
[----:B------:R-:W-:Y:S01]  /*14530*/  IMAD.MOV.U32 R140, RZ, RZ, R141 ;  /* 0x000000ffff8c7224 */ /* 0x000fe200078e008d */
[----:B------:R-:W-:Y:S02]  /*14540*/  MOV R35, R128 ;  /* 0x0000008000237202 */ /* 0x000fe40000000f00 */
[----:B------:R-:W-:-:S02]  /*14550*/  MOV R132, R130 ;  /* 0x0000008200847202 */ /* 0x000fc40000000f00 */
[----:B------:R-:W-:Y:S02]  /*14560*/  MOV R36, R131 ;  /* 0x0000008300247202 */ /* 0x000fe40000000f00 */
[----:B----4-:R-:W-:Y:S02]  /*14570*/  F2FP.F16.F32.PACK_AB R128, R12, R13 ;  /* 0x0000000d0c80723e */ /* 0x010fe400000000ff */
[----:B------:R-:W-:Y:S02]  /*14580*/  F2FP.F16.F32.PACK_AB R129, R8, R9 ;  /* 0x000000090881723e */ /* 0x000fe400000000ff */
[----:B------:R-:W-:Y:S02]  /*14590*/  F2FP.F16.F32.PACK_AB R130, R10, R11 ;  /* 0x0000000b0a82723e */ /* 0x000fe400000000ff */
[----:B------:R-:W-:Y:S02]  /*145a0*/  F2FP.F16.F32.PACK_AB R131, R2, R3 ;  /* 0x000000030283723e */ /* 0x000fe400000000ff */
[----:B------:R-:W-:Y:S01]  /*145b0*/  MOV R141, R142 ;  /* 0x0000008e008d7202 */ /* 0x000fe20000000f00 */
[----:B------:R-:W-:Y:S01]  /*145c0*/  FADD.FTZ R16, R236, R222 ;  /* 0x000000deec107221 */ /* 0x000fe20000010000 */
[----:B------:R-:W-:Y:S01]  /*145d0*/  MOV R142, R143 ;  /* 0x0000008f008e7202 */ /* 0x000fe20000000f00 */
[----:B------:R-:W-:-:S02]  /*145e0*/  IMAD.MOV.U32 R143, RZ, RZ, R29 ;  /* 0x000000ffff8f7224 */ /* 0x000fc400078e001d */
[----:B------:R-:W-:Y:S01]  /*145f0*/  FADD.FTZ R29, R231, R15 ;  /* 0x0000000fe71d7221 */ /* 0x000fe20000010000 */
[----:B------:R-:W-:Y:S01]  /*14600*/  FADD.FTZ R15, R228, R0 ;  /* 0x00000000e40f7221 */ /* 0x000fe20000010000 */
[----:B------:R-:W-:Y:S01]  /*14610*/  FADD.FTZ R0, R232, R16 ;  /* 0x00000010e8007221 */ /* 0x000fe20000010000 */
[C---:B------:R-:W-:Y:S01]  /*14620*/  HMMA.16816.F32 R116, R128.reuse, R4, R116 ;  /* 0x000000048074723c */ /* 0x040fe20000001874 */
[----:B------:R-:W-:Y:S01]  /*14630*/  FADD.FTZ R4, R62, R29 ;  /* 0x0000001d3e047221 */ /* 0x000fe20000010000 */
[----:B------:R-:W-:Y:S01]  /*14640*/  FADD.FTZ R5, R63, R14 ;  /* 0x0000000e3f057221 */ /* 0x000fe20000010000 */
[----:B------:R-:W-:Y:S01]  /*14650*/  FADD.FTZ R15, R32, R15 ;  /* 0x0000000f200f7221 */ /* 0x000fe20000010000 */
[----:B------:R-:W-:Y:S01]  /*14660*/  FADD.FTZ R0, R35, R0 ;  /* 0x0000000023007221 */ /* 0x000fe20000010000 */
[----:B------:R-:W-:Y:S01]  /*14670*/  FADD.FTZ R4, R34, R4 ;  /* 0x0000000422047221 */ /* 0x000fe20000010000 */
[----:B------:R-:W-:Y:S02]  /*14680*/  FADD.FTZ R14, R132, R5 ;  /* 0x00000005840e7221 */ /* 0x000fe40000010000 */
[C---:B------:R-:W-:Y:S01]  /*14690*/  HMMA.16816.F32 R160, R128.reuse, R172, R160 ;  /* 0x000000ac80a0723c */ /* 0x040fe200000018a0 */
[----:B------:R-:W-:Y:S01]  /*146a0*/  FADD.FTZ R15, R36, R15 ;  /* 0x0000000f240f7221 */ /* 0x000fe20000010000 */
[----:B------:R-:W-:Y:S01]  /*146b0*/  FADD.FTZ R5, R38, R0 ;  /* 0x0000000026057221 */ /* 0x000fe20000010000 */
[----:B------:R-:W-:Y:S01]  /*146c0*/  FADD.FTZ R4, R39, R4 ;  /* 0x0000000427047221 */ /* 0x000fe20000010000 */
[----:B------:R1:W5:Y:S04]  /*146d0*/  LDL.LU R236, [R1+0xa0] ;  /* 0x0000a00001ec7983 */ /* 0x0003680000300800 */
[C---:B------:R-:W-:Y:S01]  /*146e0*/  HMMA.16816.F32 R172, R128.reuse, R174, R176 ;  /* 0x000000ae80ac723c */ /* 0x040fe200000018b0 */
[----:B------:R-:W-:Y:S01]  /*146f0*/  FADD.FTZ R0, R30, R14 ;  /* 0x0000000e1e007221 */ /* 0x000fe20000010000 */
[----:B------:R-:W-:Y:S01]  /*14700*/  FADD.FTZ R5, R140, R5 ;  /* 0x000000058c057221 */ /* 0x000fe20000010000 */
[----:B------:R-:W-:Y:S01]  /*14710*/  FADD.FTZ R4, R141, R4 ;  /* 0x000000048d047221 */ /* 0x000fe20000010000 */
[----:B------:R1:W5:Y:S04]  /*14720*/  LDL.LU R231, [R1+0x9c] ;  /* 0x00009c0001e77983 */ /* 0x0003680000300800 */
[C---:B------:R-:W-:Y:S01]  /*14730*/  HMMA.16816.F32 R176, R128.reuse, R188, R248 ;  /* 0x000000bc80b0723c */ /* 0x040fe200000018f8 */
[----:B------:R-:W-:Y:S01]  /*14740*/  FADD.FTZ R0, R142, R0 ;  /* 0x000000008e007221 */ /* 0x000fe20000010000 */
[----:B------:R1:W5:Y:S04]  /*14750*/  LDL.LU R230, [R1+0x98] ;  /* 0x0000980001e67983 */ /* 0x0003680000300800 */
[----:B------:R1:W5:Y:S02]  /*14760*/  LDL.LU R228, [R1+0x94] ;  /* 0x0000940001e47983 */ /* 0x0003640000300800 */
        /* <DEDUP_REMOVED lines=57> */
[----:B------:R-:W2:Y:S03]  /*14b00*/  S2R R232, SR_TID.X ;  /* 0x0000000000e87919 */ /* 0x000ea60000002100 */
[----:B------:R1:W-:Y:S01]  /*14b10*/  STL [R1+0x80], R0 ;  /* 0x0000800001007387 */ /* 0x0003e20000100800 */
[----:B------:R-:W-:Y:S05]  /*14b20*/  BRA.U UP0, `(.L_x_712) ;  /* 0x0000000100047547 */ /* 0x000fea000b800000 */
.L_x_709:
[----:B------:R-:W-:-:S12]  /*14b30*/  UIADD3 UR21, UPT, UPT, UR4, -0x1, URZ ;  /* 0xffffffff04157890 */ /* 0x000fd8000fffe0ff */
.L_x_712:
[----:B------:R-:W-:-:S09]  /*14b40*/  UISETP.GE.AND UP0, UPT, UR21, UR19, UPT ;  /* 0x000000131500728c */ /* 0x000fd2000bf06270 */
[----:B------:R-:W-:Y:S05]  /*14b50*/  BRA.U !UP0, `(.L_x_713) ;  /* 0x0000005908087547 */ /* 0x000fea000b800000 */
[----:B-1----:R-:W1:Y:S01]  /*14b60*/  LDC.64 R4, c[0x0][0x3c0] ;  /* 0x0000f000ff047b82 */ /* 0x002e620000000a00 */
[----:B--2---:R-:W2:Y:S01]  /*14b70*/  S2R R232, SR_TID.X ;  /* 0x0000000000e87919 */ /* 0x004ea20000002100 */
[----:B------:R-:W3:Y:S01]  /*14b80*/  LDCU UR4, c[0x0][0x440] ;  /* 0x00008800ff0477ac */ /* 0x000ee20008000800 */
[----:B------:R-:W-:Y:S01]  /*14b90*/  IMAD.MOV.U32 R229, RZ, RZ, 0x20 ;  /* 0x00000020ffe57424 */ /* 0x000fe200078e00ff */
[----:B------:R-:W-:Y:S01]  /*14ba0*/  MOV R139, R134 ;  /* 0x00000086008b7202 */ /* 0x000fe20000000f00 */
[----:B------:R-:W-:Y:S01]  /*14bb0*/  IMAD.MOV.U32 R132, RZ, RZ, R136 ;  /* 0x000000ffff847224 */ /* 0x000fe200078e0088 */
[----:B-----5:R-:W-:Y:S01]  /*14bc0*/  MOV R3, R133 ;  /* 0x0000008500037202 */ /* 0x020fe20000000f00 */
[----:B------:R-:W-:Y:S01]  /*14bd0*/  IMAD.MOV.U32 R140, RZ, RZ, R135 ;  /* 0x000000ffff8c7224 */ /* 0x000fe200078e0087 */
[----:B------:R-:W4:Y:S01]  /*14be0*/  S2UR UR5, SR_CgaCtaId ;  /* 0x00000000000579c3 */ /* 0x000f220000008800 */
[----:B------:R-:W-:Y:S01]  /*14bf0*/  IMAD.MOV.U32 R235, RZ, RZ, 0x40 ;  /* 0x00000040ffeb7424 */ /* 0x000fe200078e00ff */
[C---:B------:R-:W-:Y:S01]  /*14c00*/  IADD3 R244, PT, PT, R237.reuse, 0x8, RZ ;  /* 0x00000008edf47810 */ /* 0x040fe20007ffe0ff */
[C---:B------:R-:W-:Y:S01]  /*14c10*/  VIADD R243, R237.reuse, 0x40 ;  /* 0x00000040edf37836 */ /* 0x040fe20000000000 */
[----:B------:R-:W-:Y:S01]  /*14c20*/  IADD3 R242, PT, PT, R237, 0x48, RZ ;  /* 0x00000048edf27810 */ /* 0x000fe20007ffe0ff */
[----:B------:R-:W-:Y:S01]  /*14c30*/  UMOV UR7, 0x400 ;  /* 0x0000040000077882 */ /* 0x000fe20000000000 */
[----:B------:R-:W1:Y:S01]  /*14c40*/  LDCU UR6, c[0x0][0x440] ;  /* 0x00008800ff0677ac */ /* 0x000e620008000800 */
[----:B---3--:R-:W-:Y:S01]  /*14c50*/  ISETP.GE.AND P4, PT, R228, UR4, PT ;  /* 0x00000004e4007c0c */ /* 0x008fe2000bf86270 */
[----:B------:R-:W3:Y:S01]  /*14c60*/  LDCU UR4, c[0x0][0x45c] ;  /* 0x00008b80ff0477ac */ /* 0x000ee20008000800 */
[----:B-1----:R-:W-:Y:S01]  /*14c70*/  IMAD.MOV.U32 R2, RZ, RZ, R5 ;  /* 0x000000ffff027224 */ /* 0x002fe200078e0005 */
[----:B------:R1:W-:Y:S01]  /*14c80*/  STL.64 [R1+0x60], R4 ;  /* 0x0000600401007387 */ /* 0x0003e20000100a00 */
[----:B------:R-:W-:-:S05]  /*14c90*/  IMAD.MOV.U32 R0, RZ, RZ, R4 ;  /* 0x000000ffff007224 */ /* 0x000fca00078e0004 */
[C---:B------:R-:W-:Y:S01]  /*14ca0*/  SHF.L.U64.HI R2, R0.reuse, 0x4, R2 ;  /* 0x0000000400027819 */ /* 0x040fe20000010202 */
[----:B----4-:R-:W-:Y:S01]  /*14cb0*/  ULEA UR5, UR5, UR7, 0x18 ;  /* 0x0000000705057291 */ /* 0x010fe2000f8ec0ff */
[----:B------:R-:W-:Y:S01]  /*14cc0*/  SHF.L.U32 R0, R0, 0x4, RZ ;  /* 0x0000000400007819 */ /* 0x000fe200000006ff */
[C---:B--2---:R-:W-:Y:S01]  /*14cd0*/  IMAD.SHL.U32 R233, R232.reuse, 0x40, RZ ;  /* 0x00000040e8e97824 */ /* 0x044fe200078e00ff */
[----:B------:R-:W-:Y:S01]  /*14ce0*/  LOP3.LUT P0, RZ, R232, 0x2, RZ, 0xc0, !PT ;  /* 0x00000002e8ff7812 */ /* 0x000fe2000780c0ff */
[----:B------:R1:W-:Y:S03]  /*14cf0*/  STL [R1+0x90], R2 ;  /* 0x0000900201007387 */ /* 0x0003e60000100800 */
[----:B------:R-:W-:Y:S01]  /*14d00*/  SEL R229, R229, 0xffffffe0, !P0 ;  /* 0xffffffe0e5e57807 */ /* 0x000fe20004000000 */
[----:B------:R1:W-:Y:S01]  /*14d10*/  STL [R1+0x8c], R0 ;  /* 0x00008c0001007387 */ /* 0x0003e20000100800 */
[----:B------:R-:W-:Y:S01]  /*14d20*/  LOP3.LUT R234, R233, 0x400, RZ, 0xc0, !PT ;  /* 0x00000400e9ea7812 */ /* 0x000fe200078ec0ff */
[----:B---3--:R-:W-:Y:S06]  /*14d30*/  BRA `(.L_x_714) ;  /* 0x0000000400607947 */ /* 0x008fec0003800000 */
.L_x_716:
[----:B------:R-:W2:Y:S01]  /*14d40*/  LDL R138, [R1+0x48] ;  /* 0x00004800018a7983 */ /* 0x000ea20000100800 */
[----:B------:R-:W1:Y:S01]  /*14d50*/  LDC.64 R8, c[0x0][0x3b8] ;  /* 0x0000ee00ff087b82 */ /* 0x000e620000000a00 */
[----:B------:R-:W-:Y:S01]  /*14d60*/  UIADD3 UR7, UPT, UPT, UR21, -0x1, URZ ;  /* 0xffffffff15077890 */ /* 0x000fe2000fffe0ff */
[----:B------:R-:W-:Y:S01]  /*14d70*/  LOP3.LUT R12, R142, 0x1f8, RZ, 0xc0, !PT ;  /* 0x000001f88e0c7812 */ /* 0x000fe200078ec0ff */
[----:B------:R-:W3:Y:S01]  /*14d80*/  LDL R137, [R1+0x44] ;  /* 0x0000440001897983 */ /* 0x000ee20000100800 */
[----:B------:R-:W-:Y:S02]  /*14d90*/  IMAD.U32 R4, RZ, RZ, UR21 ;  /* 0x00000015ff047e24 */ /* 0x000fe4000f8e00ff */
[----:B------:R-:W-:Y:S02]  /*14da0*/  LOP3.LUT R14, R12, 0x38, R232, 0x78, !PT ;  /* 0x000000380c0e7812 */ /* 0x000fe400078e78e8 */
[----:B------:R-:W-:Y:S02]  /*14db0*/  @!P2 VIADD R4, R4, 0xffffffff ;  /* 0xffffffff0404a836 */ /* 0x000fe40000000000 */
[----:B------:R-:W-:Y:S04]  /*14dc0*/  LOP3.LUT R236, R14, 0x1e00, R142, 0xf8, !PT ;  /* 0x00001e000eec7812 */ /* 0x000fe800078ef88e */
[----:B------:R-:W-:Y:S01]  /*14dd0*/  LEA R236, R236, UR5, 0x1 ;  /* 0x00000005ecec7c11 */ /* 0x000fe2000f8e08ff */
[C---:B-1----:R-:W-:Y:S01]  /*14de0*/  IMAD.WIDE.U32 R10, R8.reuse, UR7, RZ ;  /* 0x00000007080a7c25 */ /* 0x042fe2000f8e00ff */
[----:B------:R-:W-:Y:S03]  /*14df0*/  SHF.L.U64.HI R19, R8, 0x4, R9 ;  /* 0x0000000408137819 */ /* 0x000fe60000010209 */
[C---:B------:R-:W-:Y:S04]  /*14e00*/  @!P2 IMAD.WIDE.U32 R12, R4.reuse, R8, RZ ;  /* 0x00000008040ca225 */ /* 0x040fe800078e00ff */
[----:B------:R-:W-:Y:S02]  /*14e10*/  IMAD R11, R9, UR7, R11 ;  /* 0x00000007090b7c24 */ /* 0x000fe4000f8e020b */
[----:B------:R-:W-:Y:S02]  /*14e20*/  @!P2 IMAD R13, R4, R9, R13 ;  /* 0x00000009040da224 */ /* 0x000fe400078e020d */
[----:B------:R-:W-:Y:S01]  /*14e30*/  IMAD.SHL.U32 R18, R8, 0x10, RZ ;  /* 0x0000001008127824 */ /* 0x000fe200078e00ff */
[-C--:B--2---:R-:W-:Y:S02]  /*14e40*/  @!P4 LEA R16, P1, R10, R138.reuse, 0x7 ;  /* 0x0000008a0a10c211 */ /* 0x084fe400078238ff */
[----:B------:R-:W-:Y:S02]  /*14e50*/  @!P2 LEA R14, P0, R12, R138, 0x7 ;  /* 0x0000008a0c0ea211 */ /* 0x000fe400078038ff */
[-C--:B---3--:R-:W-:Y:S02]  /*14e60*/  @!P4 LEA.HI.X R4, R10, R137.reuse, R11, 0x7, P1 ;  /* 0x000000890a04c211 */ /* 0x088fe400008f3c0b */
[----:B------:R-:W-:Y:S01]  /*14e70*/  @!P2 LEA.HI.X R15, R12, R137, R13, 0x7, P0 ;  /* 0x000000890c0fa211 */ /* 0x000fe200000f3c0d */
[----:B------:R-:W-:Y:S02]  /*14e80*/  @!P4 IMAD.MOV.U32 R12, RZ, RZ, R16 ;  /* 0x000000ffff0cc224 */ /* 0x000fe400078e0010 */
[----:B------:R-:W-:Y:S01]  /*14e90*/  @!P4 IMAD.MOV.U32 R13, RZ, RZ, R4 ;  /* 0x000000ffff0dc224 */ /* 0x000fe200078e0004 */
[C---:B------:R-:W-:Y:S04]  /*14ea0*/  LEA R4, P0, R10.reuse, R18, 0x6 ;  /* 0x000000120a047211 */ /* 0x040fe800078030ff */
[----:B------:R-:W-:Y:S01]  /*14eb0*/  @!PT LDS RZ, [RZ] ;  /* 0x00000000fffff984 */ /* 0x000fe20000000800 */
[----:B------:R-:W-:Y:S01]  /*14ec0*/  @!PT LDS RZ, [RZ] ;  /* 0x00000000fffff984 */ /* 0x000fe20000000800 */
[----:B------:R-:W-:Y:S01]  /*14ed0*/  @!PT LDS RZ, [RZ] ;  /* 0x00000000fffff984 */ /* 0x000fe20000000800 */
[----:B------:R1:W-:Y:S01]  /*14ee0*/  @!P4 LDGSTS.E.BYPASS.LTC128B.128 [R236+0x8000], desc[UR24][R12.64] ;  /* 0x080000000ceccfae */ /* 0x0003e2000b981a18 */
[----:B------:R-:W-:Y:S02]  /*14ef0*/  LEA.HI.X R10, R10, R19, R11, 0x6, P0 ;  /* 0x000000130a0a7211 */ /* 0x000fe400000f340b */
[CC--:B------:R-:W-:Y:S01]  /*14f00*/  @!P4 LEA R16, P0, R4.reuse, R138.reuse, 0x1 ;  /* 0x0000008a0410c211 */ /* 0x0c0fe200078008ff */
[----:B------:R2:W-:Y:S03]  /*14f10*/  @P4 STS.128 [R236+0x8000], RZ ;  /* 0x008000ffec004388 */ /* 0x0005e60000000c00 */
[CCC-:B------:R-:W-:Y:S01]  /*14f20*/  @!P4 LEA.HI.X R17, R4.reuse, R137.reuse, R10.reuse, 0x1, P0 ;  /* 0x000000890411c211 */ /* 0x1c0fe200000f0c0a */
        /* <DEDUP_REMOVED lines=10> */
[C---:B-1----:R-:W-:Y:S04]  /*14fd0*/  @!P2 LEA R12, P1, R4.reuse, R138, 0x1 ;  /* 0x0000008a040ca211 */ /* 0x042fe800078208ff */
[-CC-:B------:R-:W-:Y:S02]  /*14fe0*/  @!P2 LEA.HI.X R13, R4, R137.reuse, R10.reuse, 0x1, P1 ;  /* 0x00000089040da211 */ /* 0x180fe400008f0c0a */
[-C--:B------:R-:W-:Y:S02]  /*14ff0*/  @!P2 IADD3 R11, P1, PT, R18, R4.reuse, RZ ;  /* 0x00000004120ba210 */ /* 0x080fe40007f3e0ff */
[-C--:B---3--:R-:W-:Y:S01]  /*15000*/  @!P4 LEA R15, P5, R8, R4.reuse, 0x5 ;  /* 0x00000004080fc211 */ /* 0x088fe200078a28ff */
[----:B------:R-:W-:Y:S01]  /*15010*/  @!PT LDS RZ, [RZ] ;  /* 0x00000000fffff984 */ /* 0x000fe20000000800 */
[----:B------:R-:W-:Y:S01]  /*15020*/  @!PT LDS RZ, [RZ] ;  /* 0x00000000fffff984 */ /* 0x000fe20000000800 */
[----:B------:R-:W-:Y:S01]  /*15030*/  @!PT LDS RZ, [RZ] ;  /* 0x00000000fffff984 */ /* 0x000fe20000000800 */
[----:B------:R1:W-:Y:S01]  /*15040*/  @!P2 LDGSTS.E.BYPASS.LTC128B.128 [R236+0xa800], desc[UR24][R12.64+0x80] ;  /* 0x0a8000800cecafae */ /* 0x0003e2000b981a18 */
[----:B------:R-:W-:Y:S03]  /*15050*/  @!P4 IADD3 R14, P0, PT, R18, R4, RZ ;  /* 0x00000004120ec210 */ /* 0x000fe60007f1e0ff */
[----:B------:R2:W-:Y:S02]  /*15060*/  @P2 STS.128 [R236+0xa800], RZ ;  /* 0x00a800ffec002388 */ /* 0x0005e40000000c00 */
[C---:B----4-:R-:W-:Y:S01]  /*15070*/  @!P4 IMAD.X R16, R19.reuse, 0x1, R10, P0 ;  /* 0x000000011310c824 */ /* 0x050fe200000e060a */
[----:B------:R-:W-:Y:S02]  /*15080*/  @!P4 LEA R17, P6, R14, R138, 0x1 ;  /* 0x0000008a0e11c211 */ /* 0x000fe400078c08ff */
[----:B------:R-:W-:Y:S02]  /*15090*/  @!P2 LEA R4, P0, R8, R4, 0x5 ;  /* 0x000000040804a211 */ /* 0x000fe400078028ff */
[-C--:B------:R-:W-:Y:S02]  /*150a0*/  @!P4 LEA.HI.X R16, R14, R137.reuse, R16, 0x1, P6 ;  /* 0x000000890e10c211 */ /* 0x080fe400030f0c10 */
[CCC-:B------:R-:W-:Y:S02]  /*150b0*/  @!P4 LEA.HI.X R14, R8.reuse, R10.reuse, R9.reuse, 0x5, P5 ;  /* 0x0000000a080ec211 */ /* 0x1c0fe400028f2c09 */
[----:B------:R-:W-:Y:S02]  /*150c0*/  @!P2 LEA.HI.X R9, R8, R10, R9, 0x5, P0 ;  /* 0x0000000a0809a211 */ /* 0x000fe400000f2c09 */
[CC--:B------:R-:W-:Y:S04]  /*150d0*/  @!P2 LEA R8, P0, R4.reuse, R138.reuse, 0x1 ;  /* 0x0000008a0408a211 */ /* 0x0c0fe800078008ff */
[-C--:B------:R-:W-:Y:S01]  /*150e0*/  @!P2 LEA.HI.X R9, R4, R137.reuse, R9, 0x1, P0 ;  /* 0x000000890409a211 */ /* 0x080fe200000f0c09 */
[----:B-1----:R-:W-:Y:S01]  /*150f0*/  @!P2 IMAD.X R13, R19, 0x1, R10, P1 ;  /* 0x00000001130da824 */ /* 0x002fe200008e060a */
[CC--:B------:R-:W-:Y:S04]  /*15100*/  @!P2 LEA R12, P1, R11.reuse, R138.reuse, 0x1 ;  /* 0x0000008a0b0ca211 */ /* 0x0c0fe800078208ff */
[-C--:B------:R-:W-:Y:S02]  /*15110*/  @!P2 LEA.HI.X R13, R11, R137.reuse, R13, 0x1, P1 ;  /* 0x000000890b0da211 */ /* 0x080fe400008f0c0d */
[C---:B------:R-:W-:Y:S04]  /*15120*/  @!P4 LEA R10, P1, R15.reuse, R138, 0x1 ;  /* 0x0000008a0f0ac211 */ /* 0x040fe800078208ff */
[----:B------:R-:W-:Y:S01]  /*15130*/  @!P4 LEA.HI.X R11, R15, R137, R14, 0x1, P1 ;  /* 0x000000890f0bc211 */ /* 0x000fe200008f0c0e */
[----:B------:R-:W-:Y:S02]  /*15140*/  @!P4 IMAD.MOV.U32 R14, RZ, RZ, R17 ;  /* 0x000000ffff0ec224 */ /* 0x000fe400078e0011 */
        /* <DEDUP_REMOVED lines=23> */
.L_x_714:
[----:B------:R-:W2:Y:S01]  /*152c0*/  LDL R13, [R1+0x60] ;  /* 0x00006000010d7983 */ /* 0x000ea20000100800 */
[----:B------:R-:W-:Y:S05]  /*152d0*/  DEPBAR.LE SB0, 0x0 ;  /* 0x000080000000791a */ /* 0x000fea0000000000 */
[----:B------:R-:W1:Y:S01]  /*152e0*/  LDL R14, [R1+0x64] ;  /* 0x00006400010e7983 */ /* 0x000e620000100800 */
[C---:B------:R-:W-:Y:S01]  /*152f0*/  IMAD.SHL.U32 R142, R232.reuse, 0x8, RZ ;  /* 0x00000008e88e7824 */ /* 0x040fe200078e00ff */
[----:B-----5:R-:W-:Y:S01]  /*15300*/  SHF.R.U32.HI R230, RZ, 0x1, R232 ;  /* 0x00000001ffe67819 */ /* 0x020fe200000116e8 */
[----:B------:R-:W-:Y:S03]  /*15310*/  IMAD.SHL.U32 R138, R232, 0x2, RZ ;  /* 0x00000002e88a7824 */ /* 0x000fe600078e00ff */
[----:B---3--:R-:W3:Y:S01]  /*15320*/  LDL R10, [R1+0x68] ;  /* 0x00006800010a7983 */ /* 0x008ee20000100800 */
[----:B------:R-:W-:Y:S01]  /*15330*/  UISETP.GT.AND UP0, UPT, UR21, UR19, UPT ;  /* 0x000000131500728c */ /* 0x000fe2000bf04270 */
[----:B------:R-:W-:Y:S04]  /*15340*/  LOP3.LUT R228, R142, 0x38, RZ, 0xc0, !PT ;  /* 0x000000388ee47812 */ /* 0x000fe800078ec0ff */
[----:B------:R-:W4:Y:S01]  /*15350*/  LDL R15, [R1+0x58] ;  /* 0x00005800010f7983 */ /* 0x000f220000100800 */
[----:B------:R-:W-:Y:S05]  /*15360*/  LOP3.LUT R12, R228, 0x40, RZ, 0xfc, !PT ;  /* 0x00000040e40c7812 */ /* 0x000fea00078efcff */
[----:B------:R-:W5:Y:S01]  /*15370*/  LDL R9, [R1+0x8c] ;  /* 0x00008c0001097983 */ /* 0x000f620000100800 */
[----:B------:R-:W-:Y:S01]  /*15380*/  BAR.SYNC.DEFER_BLOCKING 0x0 ;  /* 0x0000000000007b1d */ /* 0x000fe20000010000 */
[----:B------:R-:W-:Y:S05]  /*15390*/  ISETP.GE.AND P2, PT, R12, UR6, PT ;  /* 0x000000060c007c0c */ /* 0x000fea000bf46270 */
[----:B------:R-:W5:Y:S06]  /*153a0*/  LDL R8, [R1+0x90] ;  /* 0x0000900001087983 */ /* 0x000f6c0000100800 */
[----:B------:R-:W-:Y:S06]  /*153b0*/  STL [R1+0x70], R142 ;  /* 0x0000708e01007387 */ /* 0x000fec0000100800 */
[----:B------:R5:W-:Y:S06]  /*153c0*/  STL [R1+0x6c], R12 ;  /* 0x00006c0c01007387 */ /* 0x000bec0000100800 */
[----:B------:R-:W-:Y:S01]  /*153d0*/  STL [R1+0x88], R138 ;  /* 0x0000888a01007387 */ /* 0x000fe20000100800 */
[C---:B--2---:R-:W-:Y:S04]  /*153e0*/  IMAD.WIDE.U32 R6, R13.reuse, UR21, RZ ;  /* 0x000000150d067c25 */ /* 0x044fe8000f8e00ff */
[----:B-1----:R-:W-:Y:S01]  /*153f0*/  IMAD R2, R14, UR21, R7 ;  /* 0x000000150e027c24 */ /* 0x002fe2000f8e0207 */
[C---:B---3--:R-:W-:Y:S04]  /*15400*/  LEA R4, P1, R6.reuse, R10, 0x7 ;  /* 0x0000000a06047211 */ /* 0x048fe800078238ff */
[C-C-:B----4-:R-:W-:Y:S02]  /*15410*/  LEA.HI.X R5, R6.reuse, R15, R2.reuse, 0x7, P1 ;  /* 0x0000000f06057211 */ /* 0x150fe400008f3c02 */
[-C--:B-----5:R-:W-:Y:S03]  /*15420*/  LEA R0, P0, R6, R9.reuse, 0x6 ;  /* 0x0000000906007211 */ /* 0x0a0fe600078030ff */
[----:B------:R-:W-:Y:S01]  /*15430*/  @!PT LDS RZ, [RZ] ;  /* 0x00000000fffff984 */ /* 0x000fe20000000800 */
[----:B------:R-:W-:Y:S01]  /*15440*/  @!PT LDS RZ, [RZ] ;  /* 0x00000000fffff984 */ /* 0x000fe20000000800 */
[----:B------:R-:W-:Y:S01]  /*15450*/  @!PT LDS RZ, [RZ] ;  /* 0x00000000fffff984 */ /* 0x000fe20000000800 */
[----:B------:R-:W-:Y:S01]  /*15460*/  @!P4 LDGSTS.E.BYPASS.LTC128B.128 [R236+0xc000], desc[UR24][R4.64] ;  /* 0x0c00000004eccfae */ /* 0x000fe2000b981a18 */
[----:B------:R-:W-:Y:S05]  /*15470*/  IADD3 R9, P1, PT, R0, R9, RZ ;  /* 0x0000000900097210 */ /* 0x000fea0007f3e0ff */
[----:B------:R-:W-:Y:S01]  /*15480*/  @P4 STS.128 [R236+0xc000], RZ ;  /* 0x00c000ffec004388 */ /* 0x000fe20000000c00 */
[----:B------:R-:W-:Y:S05]  /*15490*/  ISETP.GE.AND P4, PT, R228, UR6, PT ;  /* 0x00000006e4007c0c */ /* 0x000fea000bf86270 */
[----:B------:R-:W-:Y:S01]  /*154a0*/  @!PT LDS RZ, [RZ] ;  /* 0x00000000fffff984 */ /* 0x000fe20000000800 */
[----:B------:R-:W-:Y:S01]  /*154b0*/  @!PT LDS RZ, [RZ] ;  /* 0x00000000fffff984 */ /* 0x000fe20000000800 */
[----:B------:R-:W-:Y:S01]  /*154c0*/  @!PT LDS RZ, [RZ] ;  /* 0x00000000fffff984 */ /* 0x000fe20000000800 */
[----:B------:R1:W-:Y:S01]  /*154d0*/  @!P2 LDGSTS.E.BYPASS.LTC128B.128 [R236+0xe000], desc[UR24][R4.64+0x80] ;  /* 0x0e00008004ecafae */ /* 0x0003e2000b981a18 */
[----:B------:R-:W-:Y:S05]  /*154e0*/  LEA.HI.X R2, R6, R8, R2, 0x6, P0 ;  /* 0x0000000806027211 */ /* 0x000fea00000f3402 */
[----:B------:R-:W-:Y:S01]  /*154f0*/  @P2 STS.128 [R236+0xe000], RZ ;  /* 0x00e000ffec002388 */ /* 0x000fe20000000c00 */
[----:B------:R-:W-:Y:S02]  /*15500*/  LEA R6, P3, R0, R10, 0x1 ;  /* 0x0000000a00067211 */ /* 0x000fe400078608ff */
[----:B------:R-:W-:Y:S01]  /*15510*/  LEA R11, P0, R13, R0, 0x5 ;  /* 0x000000000d0b7211 */ /* 0x000fe200078028ff */
[----:B------:R-:W-:Y:S01]  /*15520*/  IMAD.X R12, R2, 0x1, R8, P1 ;  /* 0x00000001020c7824 */ /* 0x000fe200008e0608 */
[-C--:B------:R-:W-:Y:S02]  /*15530*/  LEA.HI.X R7, R0, R15.reuse, R2, 0x1, P3 ;  /* 0x0000000f00077211 */ /* 0x080fe400018f0c02 */
[----:B------:R-:W-:Y:S02]  /*15540*/  LEA R8, P1, R9, R10, 0x1 ;  /* 0x0000000a09087211 */ /* 0x000fe400078208ff */
[----:B------:R-:W-:Y:S01]  /*15550*/  LEA.HI.X R13, R13, R2, R14, 0x5, P0 ;  /* 0x000000020d0d7211 */ /* 0x000fe200000f2c0e */
[----:B------:R-:W-:Y:S01]  /*15560*/  @!PT LDS RZ, [RZ] ;  /* 0x00000000fffff984 */ /* 0x000fe20000000800 */
[----:B------:R-:W-:Y:S01]  /*15570*/  @!PT LDS RZ, [RZ] ;  /* 0x00000000fffff984 */ /* 0x000fe20000000800 */
[----:B------:R-:W-:Y:S01]  /*15580*/  @!PT LDS RZ, [RZ] ;  /* 0x00000000fffff984 */ /* 0x000fe20000000800 */
[----:B------:R-:W-:Y:S01]  /*15590*/  @!P4 LDGSTS.E.BYPASS.LTC128B.128 [R236+0xc800], desc[UR24][R6.64] ;  /* 0x0c80000006eccfae */ /* 0x000fe2000b981a18 */
[-C--:B------:R-:W-:Y:S01]  /*155a0*/  LEA.HI.X R9, R9, R15.reuse, R12, 0x1, P1 ;  /* 0x0000000f09097211 */ /* 0x080fe200008f0c0c */
[----:B------:R-:W-:Y:S01]  /*155b0*/  IMAD.SHL.U32 R14, R232, 0x20, RZ ;  /* 0x00000020e80e7824 */ /* 0x000fe200078e00ff */
[C---:B------:R-:W-:Y:S03]  /*155c0*/  LEA R10, P0, R11.reuse, R10, 0x1 ;  /* 0x0000000a0b0a7211 */ /* 0x040fe600078008ff */
[----:B------:R-:W-:Y:S01]  /*155d0*/  @P4 STS.128 [R236+0xc800], RZ ;  /* 0x00c800ffec004388 */ /* 0x000fe20000000c00 */
[----:B------:R-:W-:Y:S02]  /*155e0*/  LOP3.LUT R2, R230, 0x8, RZ, 0xc0, !PT ;  /* 0x00000008e6027812 */ /* 0x000fe400078ec0ff */
[----:B------:R-:W-:Y:S03]  /*155f0*/  LEA.HI.X R11, R11, R15, R13, 0x1, P0 ;  /* 0x0000000f0b0b7211 */ /* 0x000fe600000f0c0d */
[----:B------:R-:W-:Y:S01]  /*15600*/  @!PT LDS RZ, [RZ] ;  /* 0x00000000fffff984 */ /* 0x000fe20000000800 */
[----:B------:R-:W-:Y:S01]  /*15610*/  @!PT LDS RZ, [RZ] ;  /* 0x00000000fffff984 */ /* 0x000fe20000000800 */
[----:B------:R-:W-:Y:S01]  /*15620*/  @!PT LDS RZ, [RZ] ;  /* 0x00000000fffff984 */ /* 0x000fe20000000800 */
[----:B------:R2:W-:Y:S01]  /*15630*/  @!P2 LDGSTS.E.BYPASS.LTC128B.128 [R236+0xe800], desc[UR24][R6.64+0x80] ;  /* 0x0e80008006ecafae */ /* 0x0005e2000b981a18 */
[----:B------:R-:W-:Y:S02]  /*15640*/  LOP3.LUT R231, R14, 0x7c00, RZ, 0xc0, !PT ;  /* 0x00007c000ee77812 */ /* 0x000fe400078ec0ff */
[--C-:B------:R-:W-:Y:S03]  /*15650*/  LOP3.LUT R0, R228, 0x1c0, R233.reuse, 0xf8, !PT ;  /* 0x000001c0e4007812 */ /* 0x100fe600078ef8e9 */
[----:B------:R-:W-:Y:S01]  /*15660*/  @P2 STS.128 [R236+0xe800], RZ ;  /* 0x00e800ffec002388 */ /* 0x000fe20000000c00 */
[----:B-1----:R-:W-:Y:S02]  /*15670*/  LOP3.LUT R4, R231, 0x200, R233, 0xf8, !PT ;  /* 0x00000200e7047812 */ /* 0x002fe400078ef8e9 */
[C---:B------:R-:W-:Y:S03]  /*15680*/  LOP3.LUT R141, R0.reuse, R2, RZ, 0x3c, !PT ;  /* 0x00000002008d7212 */ /* 0x040fe600078e3cff */
[----:B------:R-:W-:Y:S01]  /*15690*/  @!PT LDS RZ, [RZ] ;  /* 0x00000000fffff984 */ /* 0x000fe20000000800 */
[----:B------:R-:W-:Y:S01]  /*156a0*/  @!PT LDS RZ, [RZ] ;  /* 0x00000000fffff984 */ /* 0x000fe20000000800 */
[----:B------:R-:W-:Y:S01]  /*156b0*/  @!PT LDS RZ, [RZ] ;  /* 0x00000000fffff984 */ /* 0x000fe20000000800 */
[----:B------:R-:W-:Y:S01]  /*156c0*/  @!P4 LDGSTS.E.BYPASS.LTC128B.128 [R236+0xd000], desc[UR24][R8.64] ;  /* 0x0d00000008eccfae */ /* 0x000fe2000b981a18 */
[----:B------:R-:W-:Y:S02]  /*156d0*/  LOP3.LUT R0, R0, 0x8, R232, 0x78, !PT ;  /* 0x0000000800007812 */ /* 0x000fe400078e78e8 */
[----:B------:R-:W-:Y:S03]  /*156e0*/  LOP3.LUT R2, R4, R141, RZ, 0xfc, !PT ;  /* 0x0000008d04027212 */ /* 0x000fe600078efcff */
[----:B------:R-:W-:Y:S01]  /*156f0*/  @P4 STS.128 [R236+0xd000], RZ ;  /* 0x00d000ffec004388 */ /* 0x000fe20000000c00 */
[----:B------:R-:W-:Y:S01]  /*15700*/  LOP3.LUT P3, RZ, R232, 0x4, RZ, 0xc0, !PT ;  /* 0x00000004e8ff7812 */ /* 0x000fe2000786c0ff */
[----:B------:R-:W-:Y:S01]  /*15710*/  IMAD R0, R0, 0x2, R234 ;  /* 0x0000000200007824 */ /* 0x000fe200078e02ea */
[----:B------:R-:W-:Y:S03]  /*15720*/  LEA R134, R2, UR5, 0x1 ;  /* 0x0000000502867c11 */ /* 0x000fe6000f8e08ff */
[----:B------:R-:W-:Y:S01]  /*15730*/  @!PT LDS RZ, [RZ] ;  /* 0x00000000fffff984 */ /* 0x000fe20000000800 */
[----:B------:R-:W-:Y:S01]  /*15740*/  @!PT LDS RZ, [RZ] ;  /* 0x00000000fffff984 */ /* 0x000fe20000000800 */
[----:B------:R-:W-:Y:S01]  /*15750*/  @!PT LDS RZ, [RZ] ;  /* 0x00000000fffff984 */ /* 0x000fe20000000800 */
[----:B------:R-:W-:Y:S01]  /*15760*/  @!P2 LDGSTS.E.BYPASS.LTC128B.128 [R236+0xf000], desc[UR24][R8.64+0x80] ;  /* 0x0f00008008ecafae */ /* 0x000fe2000b981a18 */
[----:B------:R-:W-:Y:S01]  /*15770*/  SEL R224, R235, 0xffffffc0, !P3 ;  /* 0xffffffc0ebe07807 */ /* 0x000fe20005800000 */
[----:B------:R-:W-:Y:S04]  /*15780*/  VIADD R2, R0, UR5 ;  /* 0x0000000500027c36 */ /* 0x000fe80008000000 */
[----:B------:R-:W-:Y:S01]  /*15790*/  @P2 STS.128 [R236+0xf000], RZ ;  /* 0x00f000ffec002388 */ /* 0x000fe20000000c00 */
[C-C-:B------:R-:W-:Y:S02]  /*157a0*/  IMAD.IADD R137, R229.reuse, 0x1, R134.reuse ;  /* 0x00000001e5897824 */ /* 0x140fe400078e0286 */
[----:B------:R-:W-:Y:S03]  /*157b0*/  IMAD.IADD R133, R2, 0x1, R229 ;  /* 0x0000000102857824 */ /* 0x000fe600078e02e5 */
[----:B------:R-:W-:Y:S01]  /*157c0*/  @!PT LDS RZ, [RZ] ;  /* 0x00000000fffff984 */ /* 0x000fe20000000800 */
[----:B------:R-:W-:Y:S01]  /*157d0*/  @!PT LDS RZ, [RZ] ;  /* 0x00000000fffff984 */ /* 0x000fe20000000800 */
[----:B------:R-:W-:Y:S01]  /*157e0*/  @!PT LDS RZ, [RZ] ;  /* 0x00000000fffff984 */ /* 0x000fe20000000800 */
[----:B------:R-:W-:Y:S01]  /*157f0*/  @!P4 LDGSTS.E.BYPASS.LTC128B.128 [R236+0xd800], desc[UR24][R10.64] ;  /* 0x0d8000000aeccfae */ /* 0x000fe2000b981a18 */
[----:B------:R-:W-:Y:S02]  /*15800*/  IMAD.IADD R135, R224, 0x1, R134 ;  /* 0x00000001e0877824 */ /* 0x000fe400078e0286 */
[----:B------:R-:W-:Y:S03]  /*15810*/  IMAD.IADD R224, R2, 0x1, R224 ;  /* 0x0000000102e07824 */ /* 0x000fe600078e02e0 */
[----:B------:R-:W-:Y:S01]  /*15820*/  @P4 STS.128 [R236+0xd800], RZ ;  /* 0x00d800ffec004388 */ /* 0x000fe20000000c00 */
[C---:B------:R-:W-:Y:S02]  /*15830*/  IMAD.IADD R136, R229.reuse, 0x1, R135 ;  /* 0x00000001e5887824 */ /* 0x040fe400078e0287 */
[----:B------:R-:W-:Y:S03]  /*15840*/  IMAD.IADD R2, R229, 0x1, R224 ;  /* 0x00000001e5027824 */ /* 0x000fe600078e02e0 */
[----:B------:R-:W-:Y:S01]  /*15850*/  @!PT LDS RZ, [RZ] ;  /* 0x00000000fffff984 */ /* 0x000fe20000000800 */
[----:B------:R-:W-:Y:S01]  /*15860*/  @!PT LDS RZ, [RZ] ;  /* 0x00000000fffff984 */ /* 0x000fe20000000800 */
[----:B------:R-:W-:Y:S01]  /*15870*/  @!PT LDS RZ, [RZ] ;  /* 0x00000000fffff984 */ /* 0x000fe20000000800 */
[----:B------:R1:W-:Y:S06]  /*15880*/  @!P2 LDGSTS.E.BYPASS.LTC128B.128 [R236+0xf800], desc[UR24][R10.64+0x80] ;  /* 0x0f8000800aecafae */ /* 0x0003ec000b981a18 */
[----:B------:R-:W-:Y:S06]  /*15890*/  @P2 STS.128 [R236+0xf800], RZ ;  /* 0x00f800ffec002388 */ /* 0x000fec0000000c00 */
[----:B------:R-:W-:Y:S06]  /*158a0*/  LDSM.16.M88.4 R64, [R134] ;  /* 0x000000008640783b */ /* 0x000fec0000000200 */
[----:B------:R-:W2:Y:S06]  /*158b0*/  LDSM.16.M88.4 R16, [R0+UR5+0x8000] ;  /* 0x008000050010783b */ /* 0x000eac0008000200 */
[----:B------:R-:W1:Y:S06]  /*158c0*/  LDSM.16.M88.4 R60, [R134+0x2000] ;  /* 0x00200000863c783b */ /* 0x000e6c0000000200 */
[----:B------:R-:W3:Y:S06]  /*158d0*/  LDSM.16.M88.4 R32, [R0+UR5+0x8800] ;  /* 0x008800050020783b */ /* 0x000eec0008000200 */
[----:B------:R-:W0:Y:S06]  /*158e0*/  LDGDEPBAR ;  /* 0x00000000000079af */ /* 0x000e2c0000000000 */
[----:B------:R-:W4:Y:S06]  /*158f0*/  LDSM.16.M88.4 R48, [R0+UR5+0x9000] ;  /* 0x009000050030783b */ /* 0x000f2c0008000200 */
[----:B------:R-:W5:Y:S06]  /*15900*/  LDSM.16.M88.4 R208, [R0+UR5+0x9800] ;  /* 0x0098000500d0783b */ /* 0x000f6c0008000200 */
[----:B------:R-:W-:Y:S01]  /*15910*/  LDSM.16.M88.4 R212, [R137] ;  /* 0x0000000089d4783b */ /* 0x000fe20000000200 */
[-C--:B--2---:R-:W-:Y:S05]  /*15920*/  HMMA.16816.F32 R4, R64, R16.reuse, RZ ;  /* 0x000000104004723c */ /* 0x084fea00000018ff */
[----:B------:R-:W2:Y:S06]  /*15930*/  LDSM.16.M88.4 R216, [R133+0x8000] ;  /* 0x0080000085d8783b */ /* 0x000eac0000000200 */
[----:B------:R-:W2:Y:S01]  /*15940*/  LDSM.16.M88.4 R220, [R137+0x2000] ;  /* 0x0020000089dc783b */ /* 0x000ea20000000200 */
[C---:B-1----:R-:W-:Y:S08]  /*15950*/  HMMA.16816.F32 R8, R60.reuse, R16, RZ ;  /* 0x000000103c08723c */ /* 0x042ff000000018ff */
        /* <DEDUP_REMOVED lines=55> */
[----:B------:R-:W-:Y:S07]  /*15cd0*/  LDSM.16.M88.4 R208, [R136] ;  /* 0x0000000088d0783b */ /* 0x000fee0000000200 */
[----:B------:R-:W-:Y:S01]  /*15ce0*/  HMMA.16816.F32 R64, R216, R214, R64 ;  /* 0x000000d6d840723c */ /* 0x000fe20000001840 */
[----:B------:R-:W1:Y:S06]  /*15cf0*/  LDSM.16.M88.4 R212, [R2+0x8000] ;  /* 0x0080000002d4783b */ /* 0x000e6c0000000200 */
        /* <DEDUP_REMOVED lines=21> */
[----:B------:R-:W1:Y:S06]  /*15e50*/  LDSM.16.M88.4 R208, [R0+UR5+0xa000] ;  /* 0x00a0000500d0783b */ /* 0x000e6c0008000200 */
        /* <DEDUP_REMOVED lines=10> */
[----:B------:R1:W2:Y:S02]  /*15f00*/  LDSM.16.M88.4 R208, [R0+UR5+0xb000] ;  /* 0x00b0000500d0783b */ /* 0x0002a40008000200 */
[----:B-1----:R-:W-:Y:S05]  /*15f10*/  IMAD.U32 R0, RZ, RZ, UR21 ;  /* 0x00000015ff007e24 */ /* 0x002fea000f8e00ff */
[-C--:B--2---:R-:W-:Y:S08]  /*15f20*/  HMMA.16816.F32 R36, R216, R208.reuse, R36 ;  /* 0x000000d0d824723c */ /* 0x084ff00000001824 */
[C---:B------:R-:W-:Y:S08]  /*15f30*/  HMMA.16816.F32 R40, R212.reuse, R208, R40 ;  /* 0x000000d0d428723c */ /* 0x040ff00000001828 */
[-C--:B------:R-:W-:Y:S08]  /*15f40*/  HMMA.16816.F32 R44, R212, R210.reuse, R44 ;  /* 0x000000d2d42c723c */ /* 0x080ff0000000182c */
[C---:B------:R-:W-:Y:S01]  /*15f50*/  HMMA.16816.F32 R48, R216.reuse, R210, R48 ;  /* 0x000000d2d830723c */ /* 0x040fe20000001830 */
[----:B------:R-:W-:Y:S07]  /*15f60*/  LDSM.16.M88.4 R208, [R137+0x4000] ;  /* 0x0040000089d0783b */ /* 0x000fee0000000200 */
[-C--:B------:R-:W-:Y:S08]  /*15f70*/  HMMA.16816.F32 R52, R216, R220.reuse, R52 ;  /* 0x000000dcd834723c */ /* 0x080ff00000001834 */
        /* <DEDUP_REMOVED lines=32> */
[----:B------:R-:W1:Y:S06]  /*16180*/  LDSM.16.M88.4 R216, [R224+0xb000] ;  /* 0x00b00000e0d8783b */ /* 0x000e6c0000000200 */
[----:B------:R-:W2:Y:S01]  /*16190*/  LDSM.16.M88.4 R224, [R224+0xb800] ;  /* 0x00b80000e0e0783b */ /* 0x000ea20000000200 */
        /* <DEDUP_REMOVED lines=20> */
[C---:B------:R-:W-:Y:S08]  /*162e0*/  HMMA.16816.F32 R16, R216.reuse, R222, R16 ;  /* 0x000000ded810723c */ /* 0x040ff00000001810 */
[-C--:B---3--:R-:W-:Y:S08]  /*162f0*/  HMMA.16816.F32 R20, R216, R212.reuse, R20 ;  /* 0x000000d4d814723c */ /* 0x088ff00000001814 */
[C---:B------:R-:W-:Y:S08]  /*16300*/  HMMA.16816.F32 R24, R208.reuse, R212, R24 ;  /* 0x000000d4d018723c */ /* 0x040ff00000001818 */
[-C--:B------:R-:W-:Y:S08]  /*16310*/  HMMA.16816.F32 R28, R208, R214.reuse, R28 ;  /* 0x000000d6d01c723c */ /* 0x080ff0000000181c */
[C---:B------:R-:W-:Y:S01]  /*16320*/  HMMA.16816.F32 R32, R216.reuse, R214, R32 ;  /* 0x000000d6d820723c */ /* 0x040fe20000001820 */
[----:B------:R1:W2:Y:S01]  /*16330*/  LDSM.16.M88.4 R212, [R2+0xb800] ;  /* 0x00b8000002d4783b */ /* 0x0002a20000000200 */
[----:B------:R-:W-:Y:S04]  /*16340*/  DEPBAR.LE SB0, 0x0 ;  /* 0x000080000000791a */ /* 0x000fe80000000000 */
[----:B------:R-:W-:Y:S02]  /*16350*/  BAR.SYNC.DEFER_BLOCKING 0x0 ;  /* 0x0000000000007b1d */ /* 0x000fe40000010000 */
[-C--:B----4-:R-:W-:Y:S08]  /*16360*/  HMMA.16816.F32 R36, R216, R224.reuse, R36 ;  /* 0x000000e0d824723c */ /* 0x090ff00000001824 */
[C---:B------:R-:W-:Y:S04]  /*16370*/  HMMA.16816.F32 R40, R208.reuse, R224, R40 ;  /* 0x000000e0d028723c */ /* 0x040fe80000001828 */
[----:B-1----:R-:W-:Y:S04]  /*16380*/  LOP3.LUT R2, R138, 0x6, RZ, 0xc0, !PT ;  /* 0x000000068a027812 */ /* 0x002fe800078ec0ff */
[-C--:B------:R-:W-:Y:S01]  /*16390*/  HMMA.16816.F32 R44, R208, R226.reuse, R44 ;  /* 0x000000e2d02c723c */ /* 0x080fe2000000182c */
[----:B------:R1:W-:Y:S02]  /*163a0*/  STL [R1+0x84], R2 ;  /* 0x0000840201007387 */ /* 0x0003e40000100800 */
[----:B------:R-:W-:Y:S05]  /*163b0*/  IMAD R0, R0, 0x40, R2 ;  /* 0x0000004000007824 */ /* 0x000fea00078e0202 */
[C---:B------:R-:W-:Y:S04]  /*163c0*/  HMMA.16816.F32 R48, R216.reuse, R226, R48 ;  /* 0x000000e2d830723c */ /* 0x040fe80000001830 */
[CC--:B------:R-:W-:Y:S01]  /*163d0*/  ISETP.GT.AND P6, PT, R237.reuse, R0.reuse, PT ;  /* 0x00000000ed00720c */ /* 0x0c0fe20003fc4270 */
[----:B------:R-:W-:Y:S01]  /*163e0*/  VIADD R134, R0, 0x1 ;  /* 0x0000000100867836 */ /* 0x000fe20000000000 */
[----:B------:R-:W-:Y:S01]  /*163f0*/  ISETP.GT.AND P1, PT, R244, R0, PT ;  /* 0x00000000f400720c */ /* 0x000fe20003f24270 */
[----:B------:R-:W-:Y:S01]  /*16400*/  VIADD R133, R0, 0x8 ;  /* 0x0000000800857836 */ /* 0x000fe20000000000 */
[----:B------:R-:W-:Y:S01]  /*16410*/  FSEL R135, R4, -INF , !P6 ;  /* 0xff80000004877808 */ /* 0x000fe20007000000 */
[-C--:B--2---:R-:W-:Y:S03]  /*16420*/  HMMA.16816.F32 R52, R216, R212.reuse, R52 ;  /* 0x000000d4d834723c */ /* 0x084fe60000001834 */
[-C--:B------:R-:W-:Y:S02]  /*16430*/  ISETP.GT.AND P5, PT, R237, R134.reuse, PT ;  /* 0x00000086ed00720c */ /* 0x080fe40003fa4270 */
[----:B------:R-:W-:Y:S02]  /*16440*/  ISETP.GT.AND P0, PT, R244, R134, PT ;  /* 0x00000086f400720c */ /* 0x000fe40003f04270 */
[----:B------:R-:W-:Y:S01]  /*16450*/  FSEL R136, R5, -INF , !P5 ;  /* 0xff80000005887808 */ /* 0x000fe20006800000 */
[C---:B------:R-:W-:Y:S04]  /*16460*/  HMMA.16816.F32 R56, R208.reuse, R212, R56 ;  /* 0x000000d4d038723c */ /* 0x040fe80000001838 */
[----:B------:R-:W-:Y:S01]  /*16470*/  FSEL R252, R6, -INF , !P1 ;  /* 0xff80000006fc7808 */ /* 0x000fe20004800000 */
[C---:B------:R-:W-:Y:S01]  /*16480*/  VIADD R6, R0.reuse, 0x10 ;  /* 0x0000001000067836 */ /* 0x040fe20000000000 */
[----:B------:R-:W-:Y:S01]  /*16490*/  FSEL R251, R7, -INF , !P0 ;  /* 0xff80000007fb7808 */ /* 0x000fe20004000000 */
[----:B------:R-:W-:Y:S01]  /*164a0*/  VIADD R7, R0, 0x9 ;  /* 0x0000000900077836 */ /* 0x000fe20000000000 */
[CC--:B------:R-:W-:Y:S01]  /*164b0*/  ISETP.GT.AND P6, PT, R243.reuse, R0.reuse, PT ;  /* 0x00000000f300720c */ /* 0x0c0fe20003fc4270 */
[-C--:B------:R-:W-:Y:S03]  /*164c0*/  HMMA.16816.F32 R60, R208, R214.reuse, R60 ;  /* 0x000000d6d03c723c */ /* 0x080fe6000000183c */
[----:B------:R-:W-:Y:S01]  /*164d0*/  ISETP.GT.AND P1, PT, R242, R0, PT ;  /* 0x00000000f200720c */ /* 0x000fe20003f24270 */
[C---:B------:R-:W-:Y:S01]  /*164e0*/  VIADD R5, R0.reuse, 0x11 ;  /* 0x0000001100057836 */ /* 0x040fe20000000000 */
[-C--:B------:R-:W-:Y:S01]  /*164f0*/  ISETP.GT.AND P5, PT, R243, R134.reuse, PT ;  /* 0x00000086f300720c */ /* 0x080fe20003fa4270 */
[----:B-1----:R-:W-:Y:S01]  /*16500*/  VIADD R2, R0, 0x18 ;  /* 0x0000001800027836 */ /* 0x002fe20000000000 */
[----:B------:R-:W-:Y:S01]  /*16510*/  ISETP.GT.AND P0, PT, R242, R134, PT ;  /* 0x00000086f200720c */ /* 0x000fe20003f04270 */
[----:B------:R-:W-:Y:S04]  /*16520*/  HMMA.16816.F32 R64, R216, R214, R64 ;  /* 0x000000d6d840723c */ /* 0x000fe80000001840 */
[----:B------:R-:W-:Y:S02]  /*16530*/  FSEL R250, R8, -INF , !P6 ;  /* 0xff80000008fa7808 */ /* 0x000fe40007000000 */
[----:B------:R-:W-:Y:S02]  /*16540*/  FSEL R249, R9, -INF , !P5 ;  /* 0xff80000009f97808 */ /* 0x000fe40006800000 */
[----:B------:R-:W-:Y:S02]  /*16550*/  FSEL R248, R10, -INF , !P1 ;  /* 0xff8000000af87808 */ /* 0x000fe40004800000 */
[----:B------:R-:W-:Y:S02]  /*16560*/  FSEL R247, R11, -INF , !P0 ;  /* 0xff8000000bf77808 */ /* 0x000fe40004000000 */
[C---:B------:R-:W-:Y:S02]  /*16570*/  ISETP.GT.AND P6, PT, R243.reuse, R133, PT ;  /* 0x00000085f300720c */ /* 0x040fe40003fc4270 */
[----:B------:R-:W-:Y:S02]  /*16580*/  ISETP.GT.AND P5, PT, R243, R7, PT ;  /* 0x00000007f300720c */ /* 0x000fe40003fa4270 */
[C---:B------:R-:W-:Y:S02]  /*16590*/  ISETP.GT.AND P1, PT, R242.reuse, R133, PT ;  /* 0x00000085f200720c */ /* 0x040fe40003f24270 */
[----:B------:R-:W-:Y:S02]  /*165a0*/  ISETP.GT.AND P0, PT, R242, R7, PT ;  /* 0x00000007f200720c */ /* 0x000fe40003f04270 */
        /* <DEDUP_REMOVED lines=12> */
[CC--:B------:R-:W-:Y:S02]  /*16670*/  ISETP.GT.AND P6, PT, R237.reuse, R6.reuse, PT ;  /* 0x00000006ed00720c */ /* 0x0c0fe40003fc4270 */
[-C--:B------:R-:W-:Y:S02]  /*16680*/  ISETP.GT.AND P5, PT, R237, R5.reuse, PT ;  /* 0x00000005ed00720c */ /* 0x080fe40003fa4270 */
[C---:B------:R-:W-:Y:S02]  /*16690*/  ISETP.GT.AND P1, PT, R244.reuse, R6, PT ;  /* 0x00000006f400720c */ /* 0x040fe40003f24270 */
[----:B------:R-:W-:Y:S02]  /*166a0*/  ISETP.GT.AND P0, PT, R244, R5, PT ;  /* 0x00000005f400720c */ /* 0x000fe40003f04270 */
[----:B------:R-:W-:Y:S02]  /*166b0*/  FSEL R221, R20, -INF , !P6 ;  /* 0xff80000014dd7808 */ /* 0x000fe40007000000 */
[----:B------:R-:W-:Y:S02]  /*166c0*/  FSEL R220, R21, -INF , !P5 ;  /* 0xff80000015dc7808 */ /* 0x000fe40006800000 */
[----:B------:R-:W-:Y:S02]  /*166d0*/  FSEL R213, R22, -INF , !P1 ;  /* 0xff80000016d57808 */ /* 0x000fe40004800000 */
[----:B------:R-:W-:Y:S01]  /*166e0*/  FSEL R212, R23, -INF , !P0 ;  /* 0xff80000017d47808 */ /* 0x000fe20004000000 */
[----:B------:R-:W-:Y:S06]  /*166f0*/  BRA.U.ANY UP0, `(.L_x_716) ;  /* 0xffffffe500907547 */ /* 0x000fec000b93ffff */
.L_x_715:
[CC--:B------:R-:W-:Y:S01]  /*16700*/  ISETP.GT.AND P5, PT, R243.reuse, R6.reuse, PT ;  /* 0x00000006f300720c */ /* 0x0c0fe20003fa4270 */
[----:B--2---:R-:W-:Y:S01]  /*16710*/  IMAD.MOV.U32 R9, RZ, RZ, R135 ;  /* 0x000000ffff097224 */ /* 0x004fe200078e0087 */
[C---:B------:R-:W-:Y:S01]  /*16720*/  ISETP.GT.AND P2, PT, R243.reuse, R5, PT ;  /* 0x00000005f300720c */ /* 0x040fe20003f44270 */
[----:B------:R-:W-:Y:S01]  /*16730*/  IMAD.MOV.U32 R8, RZ, RZ, R136 ;  /* 0x000000ffff087224 */ /* 0x000fe200078e0088 */
[----:B------:R-:W-:Y:S01]  /*16740*/  ISETP.GT.AND P1, PT, R242, R6, PT ;  /* 0x00000006f200720c */ /* 0x000fe20003f24270 */
[C---:B------:R-:W-:Y:S01]  /*16750*/  VIADD R4, R0.reuse, 0x30 ;  /* 0x0000003000047836 */ /* 0x040fe20000000000 */
[C---:B------:R-:W-:Y:S01]  /*16760*/  IADD3 R135, PT, PT, R0.reuse, 0x19, RZ ;  /* 0x0000001900877810 */ /* 0x040fe20007ffe0ff */
[----:B------:R-:W-:Y:S01]  /*16770*/  VIADD R23, R0, 0x38 ;  /* 0x0000003800177836 */ /* 0x000fe20000000000 */
[----:B------:R-:W-:Y:S01]  /*16780*/  FSEL R211, R24, -INF , !P5 ;  /* 0xff80000018d37808 */ /* 0x000fe20006800000 */
[----:B------:R-:W-:Y:S01]  /*16790*/  VIADD R24, R0, 0x29 ;  /* 0x0000002900187836 */ /* 0x000fe20000000000 */
[-C--:B------:R-:W-:Y:S01]  /*167a0*/  ISETP.GT.AND P5, PT, R243, R2.reuse, PT ;  /* 0x00000002f300720c */ /* 0x080fe20003fa4270 */
[----:B------:R-:W-:Y:S01]  /*167b0*/  STL [R1+0xa0], R236 ;  /* 0x0000a0ec01007387 */ /* 0x000fe20000100800 */
[----:B------:R-:W-:Y:S01]  /*167c0*/  FSEL R210, R25, -INF , !P2 ;  /* 0xff80000019d27808 */ /* 0x000fe20005000000 */
[----:B------:R-:W-:Y:S01]  /*167d0*/  UISETP.GT.AND UP0, UPT, UR21, UR19, UPT ;  /* 0x000000131500728c */ /* 0x000fe2000bf04270 */
[----:B------:R-:W-:Y:S01]  /*167e0*/  FSEL R208, R26, -INF , !P1 ;  /* 0xff8000001ad07808 */ /* 0x000fe20004800000 */
[----:B------:R-:W-:Y:S01]  /*167f0*/  VIADD R26, R0, 0x20 ;  /* 0x00000020001a7836 */ /* 0x000fe20000000000 */
[----:B------:R-:W-:Y:S01]  /*16800*/  ISETP.GT.AND P2, PT, R243, R135, PT ;  /* 0x00000087f300720c */ /* 0x000fe20003f44270 */
[----:B------:R-:W-:Y:S01]  /*16810*/  STL [R1+0x9c], R231 ;  /* 0x00009ce701007387 */ /* 0x000fe20000100800 */
[-C--:B------:R-:W-:Y:S01]  /*16820*/  ISETP.GT.AND P1, PT, R242, R2.reuse, PT ;  /* 0x00000002f200720c */ /* 0x080fe20003f24270 */
[----:B------:R-:W-:Y:S01]  /*16830*/  UIADD3 UR21, UPT, UPT, UR21, -0x1, URZ ;  /* 0xffffffff15157890 */ /* 0x000fe2000fffe0ff */
[----:B------:R-:W-:Y:S01]  /*16840*/  FSEL R142, R28, -INF , !P5 ;  /* 0xff8000001c8e7808 */ /* 0x000fe20006800000 */
[----:B------:R-:W-:Y:S01]  /*16850*/  STL [R1+0x98], R230 ;  /* 0x000098e601007387 */ /* 0x000fe20000100800 */
[-C--:B------:R-:W-:Y:S02]  /*16860*/  ISETP.GT.AND P5, PT, R237, R2.reuse, PT ;  /* 0x00000002ed00720c */ /* 0x080fe40003fa4270 */
[----:B------:R-:W-:Y:S01]  /*16870*/  FSEL R138, R29, -INF , !P2 ;  /* 0xff8000001d8a7808 */ /* 0x000fe20005000000 */
[----:B------:R-:W-:Y:S01]  /*16880*/  STL [R1+0x94], R228 ;  /* 0x000094e401007387 */ /* 0x000fe20000100800 */
[----:B------:R-:W-:Y:S02]  /*16890*/  FSEL R29, R30, -INF , !P1 ;  /* 0xff8000001e1d7808 */ /* 0x000fe40004800000 */
[----:B------:R-:W-:Y:S01]  /*168a0*/  ISETP.GT.AND P1, PT, R244, R2, PT ;  /* 0x00000002f400720c */ /* 0x000fe20003f24270 */
[----:B------:R-:W-:Y:S01]  /*168b0*/  STL [R1+0xa4], R243 ;  /* 0x0000a4f301007387 */ /* 0x000fe20000100800 */
[----:B------:R-:W-:Y:S02]  /*168c0*/  FSEL R32, R32, -INF , !P5 ;  /* 0xff80000020207808 */ /* 0x000fe40006800000 */
[-C--:B------:R-:W-:Y:S01]  /*168d0*/  ISETP.GT.AND P5, PT, R237, R26.reuse, PT ;  /* 0x0000001aed00720c */ /* 0x080fe20003fa4270 */
[----:B------:R-:W-:Y:S01]  /*168e0*/  STL [R1+0xa8], R242 ;  /* 0x0000a8f201007387 */ /* 0x000fe20000100800 */
[----:B------:R-:W-:Y:S02]  /*168f0*/  FSEL R136, R34, -INF , !P1 ;  /* 0xff80000022887808 */ /* 0x000fe40004800000 */
[----:B------:R-:W-:Y:S01]  /*16900*/  ISETP.GT.AND P0, PT, R242, R5, PT ;  /* 0x00000005f200720c */ /* 0x000fe20003f04270 */
[----:B------:R-:W-:Y:S01]  /*16910*/  STL [R1+0xac], R238 ;  /* 0x0000acee01007387 */ /* 0x000fe20000100800 */
[-C--:B------:R-:W-:Y:S02]  /*16920*/  ISETP.GT.AND P1, PT, R244, R26.reuse, PT ;  /* 0x0000001af400720c */ /* 0x080fe40003f24270 */
[----:B------:R-:W-:Y:S01]  /*16930*/  FSEL R36, R36, -INF , !P5 ;  /* 0xff80000024247808 */ /* 0x000fe20006800000 */
[----:B------:R-:W-:Y:S01]  /*16940*/  STL [R1+0xb0], R241 ;  /* 0x0000b0f101007387 */ /* 0x000fe20000100800 */
[-C--:B------:R-:W-:Y:S02]  /*16950*/  ISETP.GT.AND P5, PT, R243, R26.reuse, PT ;  /* 0x0000001af300720c */ /* 0x080fe40003fa4270 */
[C---:B------:R-:W-:Y:S01]  /*16960*/  IADD3 R25, PT, PT, R0.reuse, 0x28, RZ ;  /* 0x0000002800197810 */ /* 0x040fe20007ffe0ff */
[----:B------:R-:W-:Y:S01]  /*16970*/  STL [R1+0xb4], R237 ;  /* 0x0000b4ed01007387 */ /* 0x000fe20000100800 */
[----:B------:R-:W-:Y:S01]  /*16980*/  FSEL R143, R27, -INF , !P0 ;  /* 0xff8000001b8f7808 */ /* 0x000fe20004000000 */
[----:B------:R-:W-:Y:S01]  /*16990*/  VIADD R27, R0, 0x21 ;  /* 0x00000021001b7836 */ /* 0x000fe20000000000 */
[----:B------:R-:W-:Y:S01]  /*169a0*/  FSEL R38, R38, -INF , !P1 ;  /* 0xff80000026267808 */ /* 0x000fe20004800000 */
[----:B------:R-:W-:Y:S01]  /*169b0*/  STL [R1+0xb8], R239 ;  /* 0x0000b8ef01007387 */ /* 0x000fe20000100800 */
[C---:B------:R-:W-:Y:S02]  /*169c0*/  ISETP.GT.AND P0, PT, R242.reuse, R135, PT ;  /* 0x00000087f200720c */ /* 0x040fe40003f04270 */
[----:B------:R-:W-:Y:S01]  /*169d0*/  ISETP.GT.AND P1, PT, R242, R26, PT ;  /* 0x0000001af200720c */ /* 0x000fe20003f24270 */
[----:B------:R-:W-:Y:S01]  /*169e0*/  STL [R1+0xbc], R244 ;  /* 0x0000bcf401007387 */ /* 0x000fe20000100800 */
[----:B------:R-:W-:Y:S02]  /*169f0*/  FSEL R40, R40, -INF , !P5 ;  /* 0xff80000028287808 */ /* 0x000fe40006800000 */
[----:B------:R-:W-:Y:S02]  /*16a00*/  ISETP.GT.AND P5, PT, R243, R25, PT ;  /* 0x00000019f300720c */ /* 0x000fe40003fa4270 */
[----:B------:R-:W-:Y:S01]  /*16a10*/  FSEL R28, R31, -INF , !P0 ;  /* 0xff8000001f1c7808 */ /* 0x000fe20004000000 */
[----:B------:R-:W-:Y:S01]  /*16a20*/  VIADD R31, R0, 0x39 ;  /* 0x00000039001f7836 */ /* 0x000fe20000000000 */
[----:B------:R-:W-:Y:S02]  /*16a30*/  FSEL R42, R42, -INF , !P1 ;  /* 0xff8000002a2a7808 */ /* 0x000fe40004800000 */
[----:B------:R-:W-:Y:S02]  /*16a40*/  ISETP.GT.AND P0, PT, R244, R135, PT ;  /* 0x00000087f400720c */ /* 0x000fe40003f04270 */
[-C--:B------:R-:W-:Y:S02]  /*16a50*/  ISETP.GT.AND P1, PT, R242, R25.reuse, PT ;  /* 0x00000019f200720c */ /* 0x080fe40003f24270 */
[----:B------:R-:W-:Y:S02]  /*16a60*/  FSEL R44, R44, -INF , !P5 ;  /* 0xff8000002c2c7808 */ /* 0x000fe40006800000 */
[C---:B------:R-:W-:Y:S02]  /*16a70*/  ISETP.GT.AND P5, PT, R237.reuse, R25, PT ;  /* 0x00000019ed00720c */ /* 0x040fe40003fa4270 */
[----:B------:R-:W-:Y:S02]  /*16a80*/  ISETP.GT.AND P2, PT, R237, R135, PT ;  /* 0x00000087ed00720c */ /* 0x000fe40003f44270 */
[----:B------:R-:W-:Y:S02]  /*16a90*/  FSEL R209, R35, -INF , !P0 ;  /* 0xff80000023d17808 */ /* 0x000fe40004000000 */
[----:B------:R-:W-:Y:S02]  /*16aa0*/  FSEL R46, R46, -INF , !P1 ;  /* 0xff8000002e2e7808 */ /* 0x000fe40004800000 */
[C---:B------:R-:W-:Y:S02]  /*16ab0*/  ISETP.GT.AND P0, PT, R244.reuse, R27, PT ;  /* 0x0000001bf400720c */ /* 0x040fe40003f04270 */
[----:B------:R-:W-:Y:S02]  /*16ac0*/  ISETP.GT.AND P1, PT, R244, R25, PT ;  /* 0x00000019f400720c */ /* 0x000fe40003f24270 */
[----:B------:R-:W-:Y:S02]  /*16ad0*/  FSEL R48, R48, -INF , !P5 ;  /* 0xff80000030307808 */ /* 0x000fe40006800000 */
[-C--:B------:R-:W-:Y:S02]  /*16ae0*/  ISETP.GT.AND P5, PT, R237, R4.reuse, PT ;  /* 0x00000004ed00720c */ /* 0x080fe40003fa4270 */
[----:B------:R-:W-:Y:S02]  /*16af0*/  FSEL R137, R33, -INF , !P2 ;  /* 0xff80000021897808 */ /* 0x000fe40005000000 */
[-C--:B------:R-:W-:Y:S02]  /*16b00*/  ISETP.GT.AND P2, PT, R237, R27.reuse, PT ;  /* 0x0000001bed00720c */ /* 0x080fe40003f44270 */
[----:B------:R-:W-:Y:S02]  /*16b10*/  FSEL R39, R39, -INF , !P0 ;  /* 0xff80000027277808 */ /* 0x000fe40004000000 */
[----:B------:R-:W-:Y:S02]  /*16b20*/  FSEL R50, R50, -INF , !P1 ;  /* 0xff80000032327808 */ /* 0x000fe40004800000 */
[-C--:B------:R-:W-:Y:S02]  /*16b30*/  ISETP.GT.AND P0, PT, R242, R27.reuse, PT ;  /* 0x0000001bf200720c */ /* 0x080fe40003f04270 */
[-C--:B------:R-:W-:Y:S02]  /*16b40*/  ISETP.GT.AND P1, PT, R244, R4.reuse, PT ;  /* 0x00000004f400720c */ /* 0x080fe40003f24270 */
[----:B------:R-:W-:Y:S02]  /*16b50*/  FSEL R52, R52, -INF , !P5 ;  /* 0xff80000034347808 */ /* 0x000fe40006800000 */
        /* <DEDUP_REMOVED lines=14> */
[----:B------:R-:W-:Y:S02]  /*16c40*/  ISETP.GT.AND P1, PT, R242, R23, PT ;  /* 0x00000017f200720c */ /* 0x000fe40003f24270 */
[----:B------:R-:W-:Y:S02]  /*16c50*/  IADD3 R30, PT, PT, R0, 0x31, RZ ;  /* 0x00000031001e7810 */ /* 0x000fe40007ffe0ff */
[----:B------:R-:W-:Y:S02]  /*16c60*/  FSEL R60, R60, -INF , !P5 ;  /* 0xff8000003c3c7808 */ /* 0x000fe40006800000 */
[-C--:B------:R-:W-:Y:S02]  /*16c70*/  ISETP.GE.AND P5, PT, R0, R239.reuse, PT ;  /* 0x000000ef0000720c */ /* 0x080fe40003fa6270 */
[----:B------:R-:W-:Y:S02]  /*16c80*/  FSEL R45, R45, -INF , !P2 ;  /* 0xff8000002d2d7808 */ /* 0x000fe40005000000 */
[----:B------:R-:W-:Y:S02]  /*16c90*/  ISETP.GT.AND P2, PT, R237, R24, PT ;  /* 0x00000018ed00720c */ /* 0x000fe40003f44270 */
[----:B------:R-:W-:Y:S02]  /*16ca0*/  FSEL R62, R62, -INF , !P1 ;  /* 0xff8000003e3e7808 */ /* 0x000fe40004800000 */
[----:B------:R-:W-:Y:S02]  /*16cb0*/  FSEL R51, R51, -INF , !P0 ;  /* 0xff80000033337808 */ /* 0x000fe40004000000 */
[----:B------:R-:W-:Y:S02]  /*16cc0*/  ISETP.GT.AND P0, PT, R244, R30, PT ;  /* 0x0000001ef400720c */ /* 0x000fe40003f04270 */
[C---:B------:R-:W-:Y:S02]  /*16cd0*/  ISETP.GE.AND P1, PT, R134.reuse, R239, PT ;  /* 0x000000ef8600720c */ /* 0x040fe40003f26270 */
[----:B------:R-:W-:Y:S02]  /*16ce0*/  FSEL R16, R9, -INF , !P5 ;  /* 0xff80000009107808 */ /* 0x000fe40006800000 */
[----:B------:R-:W-:Y:S02]  /*16cf0*/  FSEL R49, R49, -INF , !P2 ;  /* 0xff80000031317808 */ /* 0x000fe40005000000 */
[----:B------:R-:W-:Y:S02]  /*16d00*/  ISETP.GE.AND P5, PT, R134, R240, PT ;  /* 0x000000f08600720c */ /* 0x000fe40003fa6270 */
[-C--:B------:R-:W-:Y:S02]  /*16d10*/  ISETP.GT.AND P2, PT, R237, R30.reuse, PT ;  /* 0x0000001eed00720c */ /* 0x080fe40003f44270 */
[----:B------:R-:W-:Y:S02]  /*16d20*/  FSEL R55, R55, -INF , !P0 ;  /* 0xff80000037377808 */ /* 0x000fe40004000000 */
[----:B------:R-:W-:Y:S02]  /*16d30*/  FSEL R18, R8, -INF , !P1 ;  /* 0xff80000008127808 */ /* 0x000fe40004800000 */
[----:B------:R-:W-:Y:S02]  /*16d40*/  ISETP.GT.AND P0, PT, R242, R30, PT ;  /* 0x0000001ef200720c */ /* 0x000fe40003f04270 */
[-C--:B------:R-:W-:Y:S02]  /*16d50*/  ISETP.GE.AND P6, PT, R0, R238.reuse, PT ;  /* 0x000000ee0000720c */ /* 0x080fe40003fc6270 */
[-C--:B------:R-:W-:Y:S02]  /*16d60*/  ISETP.GE.AND P1, PT, R134, R238.reuse, PT ;  /* 0x000000ee8600720c */ /* 0x080fe40003f26270 */
[----:B------:R-:W-:Y:S02]  /*16d70*/  FSEL R15, R251, -INF , !P5 ;  /* 0xff800000fb0f7808 */ /* 0x000fe40006800000 */
[----:B------:R-:W-:Y:S02]  /*16d80*/  FSEL R53, R53, -INF , !P2 ;  /* 0xff80000035357808 */ /* 0x000fe40005000000 */
[----:B------:R-:W-:Y:S02]  /*16d90*/  ISETP.GE.AND P5, PT, R133, R238, PT ;  /* 0x000000ee8500720c */ /* 0x000fe40003fa6270 */
[----:B------:R-:W-:Y:S02]  /*16da0*/  ISETP.GT.AND P2, PT, R243, R30, PT ;  /* 0x0000001ef300720c */ /* 0x000fe40003f44270 */
[----:B------:R-:W-:Y:S02]  /*16db0*/  FSEL R59, R59, -INF , !P0 ;  /* 0xff8000003b3b7808 */ /* 0x000fe40004000000 */
[----:B------:R-:W-:Y:S02]  /*16dc0*/  FSEL R9, R250, -INF , !P6 ;  /* 0xff800000fa097808 */ /* 0x000fe40007000000 */
[----:B------:R-:W-:Y:S02]  /*16dd0*/  FSEL R8, R249, -INF , !P1 ;  /* 0xff800000f9087808 */ /* 0x000fe40004800000 */
[----:B------:R-:W-:Y:S02]  /*16de0*/  ISETP.GT.AND P0, PT, R242, R31, PT ;  /* 0x0000001ff200720c */ /* 0x000fe40003f04270 */
[----:B------:R-:W-:Y:S02]  /*16df0*/  ISETP.GE.AND P6, PT, R7, R238, PT ;  /* 0x000000ee0700720c */ /* 0x000fe40003fc6270 */
[-C--:B------:R-:W-:Y:S02]  /*16e00*/  ISETP.GE.AND P1, PT, R133, R241.reuse, PT ;  /* 0x000000f18500720c */ /* 0x080fe40003f26270 */
[----:B------:R-:W-:Y:S02]  /*16e10*/  FSEL R12, R246, -INF , !P5 ;  /* 0xff800000f60c7808 */ /* 0x000fe40006800000 */
[----:B------:R-:W-:Y:S02]  /*16e20*/  ISETP.GE.AND P5, PT, R7, R241, PT ;  /* 0x000000f10700720c */ /* 0x000fe40003fa6270 */
[----:B------:R-:W-:Y:S02]  /*16e30*/  FSEL R57, R57, -INF , !P2 ;  /* 0xff80000039397808 */ /* 0x000fe40005000000 */
[----:B------:R-:W-:Y:S02]  /*16e40*/  ISETP.GT.AND P2, PT, R243, R31, PT ;  /* 0x0000001ff300720c */ /* 0x000fe40003f44270 */
[----:B------:R-:W-:Y:S02]  /*16e50*/  FSEL R63, R63, -INF , !P0 ;  /* 0xff8000003f3f7808 */ /* 0x000fe40004000000 */
[----:B------:R-:W-:Y:S02]  /*16e60*/  FSEL R13, R245, -INF , !P6 ;  /* 0xff800000f50d7808 */ /* 0x000fe40007000000 */
[----:B------:R-:W-:Y:S02]  /*16e70*/  FSEL R14, R227, -INF , !P1 ;  /* 0xff800000e30e7808 */ /* 0x000fe40004800000 */
[CC--:B------:R-:W-:Y:S02]  /*16e80*/  ISETP.GE.AND P6, PT, R7.reuse, R239.reuse, PT ;  /* 0x000000ef0700720c */ /* 0x0c0fe40003fc6270 */
[-C--:B------:R-:W-:Y:S02]  /*16e90*/  ISETP.GE.AND P0, PT, R0, R240.reuse, PT ;  /* 0x000000f00000720c */ /* 0x080fe40003f06270 */
[-C--:B------:R-:W-:Y:S02]  /*16ea0*/  ISETP.GE.AND P1, PT, R7, R240.reuse, PT ;  /* 0x000000f00700720c */ /* 0x080fe40003f26270 */
[----:B------:R-:W-:Y:S02]  /*16eb0*/  FSEL R7, R226, -INF , !P5 ;  /* 0xff800000e2077808 */ /* 0x000fe40006800000 */
[----:B------:R-:W-:Y:S02]  /*16ec0*/  ISETP.GE.AND P5, PT, R6, R239, PT ;  /* 0x000000ef0600720c */ /* 0x000fe40003fa6270 */
[----:B------:R-:W-:Y:S02]  /*16ed0*/  FSEL R61, R61, -INF , !P2 ;  /* 0xff8000003d3d7808 */ /* 0x000fe40005000000 */
[-C--:B------:R-:W-:Y:S02]  /*16ee0*/  ISETP.GE.AND P2, PT, R0, R241.reuse, PT ;  /* 0x000000f10000720c */ /* 0x080fe40003f46270 */
        /* <DEDUP_REMOVED lines=16> */
[-C--:B------:R-:W-:Y:S02]  /*16ff0*/  ISETP.GE.AND P0, PT, R6, R238.reuse, PT ;  /* 0x000000ee0600720c */ /* 0x080fe40003f06270 */
[----:B------:R-:W-:Y:S02]  /*17000*/  FSEL R22, R222, -INF , !P1 ;  /* 0xff800000de167808 */ /* 0x000fe40004800000 */
[-C--:B------:R-:W-:Y:S02]  /*17010*/  ISETP.GE.AND P6, PT, R5, R241.reuse, PT ;  /* 0x000000f10500720c */ /* 0x080fe40003fc6270 */
[----:B------:R-:W-:Y:S02]  /*17020*/  FSEL R221, R142, -INF , !P5 ;  /* 0xff8000008edd7808 */ /* 0x000fe40006800000 */
[-C--:B------:R-:W-:Y:S02]  /*17030*/  ISETP.GE.AND P1, PT, R6, R241.reuse, PT ;  /* 0x000000f10600720c */ /* 0x080fe40003f26270 */
[----:B------:R-:W-:Y:S02]  /*17040*/  ISETP.GE.AND P5, PT, R135, R241, PT ;  /* 0x000000f18700720c */ /* 0x000fe40003fa6270 */
[----:B------:R-:W-:Y:S02]  /*17050*/  FSEL R34, R220, -INF , !P2 ;  /* 0xff800000dc227808 */ /* 0x000fe40005000000 */
[-C--:B------:R-:W-:Y:S02]  /*17060*/  ISETP.GE.AND P2, PT, R5, R238.reuse, PT ;  /* 0x000000ee0500720c */ /* 0x080fe40003f46270 */
[----:B------:R-:W-:Y:S02]  /*17070*/  FMNMX3.FTZ R0, R132, R9, R8, !PT ;  /* 0x0000000984007276 */ /* 0x000fe40007810008 */
[----:B------:R-:W-:Y:S02]  /*17080*/  FSEL R222, R211, -INF , !P0 ;  /* 0xff800000d3de7808 */ /* 0x000fe40004000000 */
[----:B------:R-:W-:Y:S02]  /*17090*/  FSEL R247, R143, -INF , !P6 ;  /* 0xff8000008ff77808 */ /* 0x000fe40007000000 */
[C---:B------:R-:W-:Y:S02]  /*170a0*/  ISETP.GE.AND P0, PT, R135.reuse, R238, PT ;  /* 0x000000ee8700720c */ /* 0x040fe40003f06270 */
[----:B------:R-:W-:Y:S02]  /*170b0*/  FSEL R226, R208, -INF , !P1 ;  /* 0xff800000d0e27808 */ /* 0x000fe40004800000 */
[C---:B------:R-:W-:Y:S02]  /*170c0*/  ISETP.GE.AND P6, PT, R2.reuse, R240, PT ;  /* 0x000000f00200720c */ /* 0x040fe40003fc6270 */
[-C--:B------:R-:W-:Y:S02]  /*170d0*/  ISETP.GE.AND P1, PT, R2, R239.reuse, PT ;  /* 0x000000ef0200720c */ /* 0x080fe40003f26270 */
[----:B------:R-:W-:Y:S02]  /*170e0*/  FSEL R28, R28, -INF , !P5 ;  /* 0xff8000001c1c7808 */ /* 0x000fe40006800000 */
[----:B------:R-:W-:Y:S02]  /*170f0*/  FSEL R224, R210, -INF , !P2 ;  /* 0xff800000d2e07808 */ /* 0x000fe40005000000 */
[----:B------:R-:W-:Y:S02]  /*17100*/  ISETP.GE.AND P5, PT, R26, R238, PT ;  /* 0x000000ee1a00720c */ /* 0x000fe40003fa6270 */
[----:B------:R-:W-:Y:S02]  /*17110*/  FMNMX3.FTZ R0, R0, R12, R13, !PT ;  /* 0x0000000c00007276 */ /* 0x000fe4000781000d */
[----:B------:R-:W-:Y:S02]  /*17120*/  FSEL R219, R138, -INF , !P0 ;  /* 0xff8000008adb7808 */ /* 0x000fe40004000000 */
[----:B------:R-:W-:Y:S02]  /*17130*/  FSEL R136, R136, -INF , !P6 ;  /* 0xff80000088887808 */ /* 0x000fe40007000000 */
[----:B------:R-:W-:Y:S02]  /*17140*/  ISETP.GE.AND P0, PT, R135, R239, PT ;  /* 0x000000ef8700720c */ /* 0x000fe40003f06270 */
[----:B------:R-:W-:Y:S02]  /*17150*/  ISETP.GE.AND P6, PT, R24, R238, PT ;  /* 0x000000ee1800720c */ /* 0x000fe40003fc6270 */
[----:B------:R-:W-:Y:S02]  /*17160*/  FSEL R33, R32, -INF , !P1 ;  /* 0xff80000020217808 */ /* 0x000fe40004800000 */
[----:B------:R-:W-:Y:S02]  /*17170*/  FMNMX3.FTZ R0, R0, R222, R224, !PT ;  /* 0x000000de00007276 */ /* 0x000fe400078100e0 */
[-C--:B------:R-:W-:Y:S02]  /*17180*/  ISETP.GE.AND P1, PT, R27, R238.reuse, PT ;  /* 0x000000ee1b00720c */ /* 0x080fe40003f26270 */
[----:B------:R-:W-:Y:S02]  /*17190*/  FSEL R40, R40, -INF , !P5 ;  /* 0xff80000028287808 */ /* 0x000fe40006800000 */
[----:B------:R-:W-:Y:S02]  /*171a0*/  FSEL R215, R45, -INF , !P6 ;  /* 0xff8000002dd77808 */ /* 0x000fe40007000000 */
[----:B------:R-:W-:Y:S02]  /*171b0*/  FSEL R32, R137, -INF , !P0 ;  /* 0xff80000089207808 */ /* 0x000fe40004000000 */
[----:B------:R-:W-:Y:S02]  /*171c0*/  FMNMX3.FTZ R0, R0, R221, R219, !PT ;  /* 0x000000dd00007276 */ /* 0x000fe400078100db */
[----:B------:R-:W-:Y:S02]  /*171d0*/  ISETP.GE.AND P0, PT, R25, R238, PT ;  /* 0x000000ee1900720c */ /* 0x000fe40003f06270 */
[----:B------:R-:W-:Y:S02]  /*171e0*/  FSEL R220, R41, -INF , !P1 ;  /* 0xff80000029dc7808 */ /* 0x000fe40004800000 */
[----:B------:R-:W-:Y:S02]  /*171f0*/  MOV R45, R40 ;  /* 0x00000028002d7202 */ /* 0x000fe40000000f00 */
[-C--:B------:R-:W-:Y:S02]  /*17200*/  ISETP.GE.AND P5, PT, R4, R238.reuse, PT ;  /* 0x000000ee0400720c */ /* 0x080fe40003fa6270 */
[-C--:B------:R-:W-:Y:S02]  /*17210*/  ISETP.GE.AND P1, PT, R30, R238.reuse, PT ;  /* 0x000000ee1e00720c */ /* 0x080fe40003f26270 */
[----:B------:R-:W-:Y:S02]  /*17220*/  FMNMX3.FTZ R0, R0, R45, R220, !PT ;  /* 0x0000002d00007276 */ /* 0x000fe400078100dc */
[----:B------:R-:W-:Y:S02]  /*17230*/  FSEL R44, R44, -INF , !P0 ;  /* 0xff8000002c2c7808 */ /* 0x000fe40004000000 */
[-C--:B------:R-:W-:Y:S02]  /*17240*/  ISETP.GE.AND P0, PT, R23, R238.reuse, PT ;  /* 0x000000ee1700720c */ /* 0x080fe40003f06270 */
[----:B------:R-:W-:Y:S02]  /*17250*/  ISETP.GE.AND P6, PT, R31, R238, PT ;  /* 0x000000ee1f00720c */ /* 0x000fe40003fc6270 */
[----:B------:R-:W-:Y:S01]  /*17260*/  FSEL R40, R56, -INF , !P5 ;  /* 0xff80000038287808 */ /* 0x000fe20006800000 */
[----:B------:R-:W-:Y:S01]  /*17270*/  IMAD.MOV.U32 R56, RZ, RZ, R28 ;  /* 0x000000ffff387224 */ /* 0x000fe200078e001c */
[----:B------:R-:W-:Y:S01]  /*17280*/  FSEL R216, R57, -INF , !P1 ;  /* 0xff80000039d87808 */ /* 0x000fe20004800000 */
[----:B------:R-:W-:Y:S01]  /*17290*/  IMAD.MOV.U32 R57, RZ, RZ, R136 ;  /* 0x000000ffff397224 */ /* 0x000fe200078e0088 */
[----:B------:R-:W-:Y:S02]  /*172a0*/  FMNMX3.FTZ R0, R0, R44, R215, !PT ;  /* 0x0000002c00007276 */ /* 0x000fe400078100d7 */
[----:B------:R-:W-:Y:S02]  /*172b0*/  FSEL R251, R60, -INF , !P0 ;  /* 0xff8000003cfb7808 */ /* 0x000fe40004000000 */
[----:B------:R-:W-:Y:S02]  /*172c0*/  FSEL R250, R61, -INF , !P6 ;  /* 0xff8000003dfa7808 */ /* 0x000fe40007000000 */
[----:B------:R-:W-:Y:S02]  /*172d0*/  FMNMX3.FTZ R0, R0, R40, R216, !PT ;  /* 0x0000002800007276 */ /* 0x000fe400078100d8 */
[----:B------:R-:W-:Y:S02]  /*172e0*/  ISETP.GE.AND P2, PT, R2, R241, PT ;  /* 0x000000f10200720c */ /* 0x000fe40003f46270 */
[----:B------:R-:W-:Y:S02]  /*172f0*/  FMNMX3.FTZ R0, R0, R251, R250, !PT ;  /* 0x000000fb00007276 */ /* 0x000fe400078100fa */
[C---:B------:R-:W-:Y:S02]  /*17300*/  ISETP.GE.AND P0, PT, R26.reuse, R241, PT ;  /* 0x000000f11a00720c */ /* 0x040fe40003f06270 */
[----:B------:R-:W-:Y:S01]  /*17310*/  FMNMX3.FTZ R2, R139, R10, R11, !PT ;  /* 0x0000000a8b027276 */ /* 0x000fe2000781000b */
[----:B------:R-:W1:Y:S01]  /*17320*/  SHFL.BFLY PT, R136, R0, 0x2, 0x1f ;  /* 0x0c401f0000887f89 */ /* 0x000e6200000e0000 */
[----:B------:R-:W-:Y:S02]  /*17330*/  FSEL R223, R29, -INF , !P2 ;  /* 0xff8000001ddf7808 */ /* 0x000fe40005000000 */
[----:B------:R-:W-:Y:S02]  /*17340*/  ISETP.GE.AND P5, PT, R26, R239, PT ;  /* 0x000000ef1a00720c */ /* 0x000fe40003fa6270 */
[----:B------:R-:W-:Y:S02]  /*17350*/  ISETP.GE.AND P2, PT, R135, R240, PT ;  /* 0x000000f08700720c */ /* 0x000fe40003f46270 */
[----:B------:R-:W-:Y:S02]  /*17360*/  FSEL R246, R42, -INF , !P0 ;  /* 0xff8000002af67808 */ /* 0x000fe40004000000 */
[----:B------:R-:W-:Y:S02]  /*17370*/  FMNMX3.FTZ R2, R2, R14, R7, !PT ;  /* 0x0000000e02027276 */ /* 0x000fe40007810007 */
[-C--:B------:R-:W-:Y:S02]  /*17380*/  ISETP.GE.AND P1, PT, R26, R240.reuse, PT ;  /* 0x000000f01a00720c */ /* 0x080fe40003f26270 */
[----:B------:R-:W-:Y:S02]  /*17390*/  ISETP.GE.AND P0, PT, R24, R241, PT ;  /* 0x000000f11800720c */ /* 0x000fe40003f06270 */
[----:B------:R-:W-:Y:S02]  /*173a0*/  ISETP.GE.AND P6, PT, R27, R239, PT ;  /* 0x000000ef1b00720c */ /* 0x000fe40003fc6270 */
[----:B------:R-:W-:Y:S02]  /*173b0*/  FSEL R248, R209, -INF , !P2 ;  /* 0xff800000d1f87808 */ /* 0x000fe40005000000 */
[----:B------:R-:W-:Y:S01]  /*173c0*/  FSEL R29, R36, -INF , !P5 ;  /* 0xff800000241d7808 */ /* 0x000fe20006800000 */
[----:B------:R-:W-:Y:S01]  /*173d0*/  IMAD.MOV.U32 R36, RZ, RZ, R40 ;  /* 0x000000ffff247224 */ /* 0x000fe200078e0028 */
[C---:B------:R-:W-:Y:S02]  /*173e0*/  ISETP.GE.AND P2, PT, R27.reuse, R240, PT ;  /* 0x000000f01b00720c */ /* 0x040fe40003f46270 */
[----:B------:R-:W-:Y:S02]  /*173f0*/  ISETP.GE.AND P5, PT, R27, R241, PT ;  /* 0x000000f11b00720c */ /* 0x000fe40003fa6270 */
[----:B-1----:R-:W-:Y:S02]  /*17400*/  FMNMX.FTZ R136, R0, R136, !PT ;  /* 0x0000008800887209 */ /* 0x002fe40007810000 */
[----:B------:R-:W-:Y:S02]  /*17410*/  FMNMX3.FTZ R0, R2, R226, R247, !PT ;  /* 0x000000e202007276 */ /* 0x000fe400078100f7 */
[----:B------:R-:W-:Y:S02]  /*17420*/  FSEL R38, R38, -INF , !P1 ;  /* 0xff80000026267808 */ /* 0x000fe40004800000 */
[----:B------:R-:W-:Y:S02]  /*17430*/  FSEL R225, R47, -INF , !P0 ;  /* 0xff8000002fe17808 */ /* 0x000fe40004000000 */
[-C--:B------:R-:W-:Y:S02]  /*17440*/  ISETP.GE.AND P1, PT, R25, R239.reuse, PT ;  /* 0x000000ef1900720c */ /* 0x080fe40003f26270 */
[----:B------:R-:W-:Y:S02]  /*17450*/  ISETP.GE.AND P0, PT, R4, R239, PT ;  /* 0x000000ef0400720c */ /* 0x000fe40003f06270 */
[----:B------:R-:W-:Y:S01]  /*17460*/  FSEL R28, R37, -INF , !P6 ;  /* 0xff800000251c7808 */ /* 0x000fe20007000000 */
[----:B------:R-:W-:Y:S01]  /*17470*/  IMAD.MOV.U32 R37, RZ, RZ, R215 ;  /* 0x000000ffff257224 */ /* 0x000fe200078e00d7 */
[----:B------:R-:W-:Y:S02]  /*17480*/  FSEL R39, R39, -INF , !P2 ;  /* 0xff80000027277808 */ /* 0x000fe40005000000 */
[----:B------:R-:W-:Y:S02]  /*17490*/  FMNMX3.FTZ R0, R0, R223, R56, !PT ;  /* 0x000000df00007276 */ /* 0x000fe40007810038 */
[-C--:B------:R-:W-:Y:S02]  /*174a0*/  ISETP.GE.AND P6, PT, R25, R241.reuse, PT ;  /* 0x000000f11900720c */ /* 0x080fe40003fc6270 */
[----:B------:R-:W-:Y:S02]  /*174b0*/  FSEL R245, R43, -INF , !P5 ;  /* 0xff8000002bf57808 */ /* 0x000fe40006800000 */
[----:B------:R-:W-:Y:S02]  /*174c0*/  ISETP.GE.AND P2, PT, R25, R240, PT ;  /* 0x000000f01900720c */ /* 0x000fe40003f46270 */
[----:B------:R-:W-:Y:S01]  /*174d0*/  FSEL R25, R52, -INF , !P0 ;  /* 0xff80000034197808 */ /* 0x000fe20004000000 */
[----:B------:R-:W-:Y:S01]  /*174e0*/  IMAD.MOV.U32 R52, RZ, RZ, R216 ;  /* 0x000000ffff347224 */ /* 0x000fe200078e00d8 */
[----:B------:R-:W-:Y:S02]  /*174f0*/  FSEL R27, R48, -INF , !P1 ;  /* 0xff800000301b7808 */ /* 0x000fe40004800000 */
[-C--:B------:R-:W-:Y:S02]  /*17500*/  ISETP.GE.AND P1, PT, R4, R241.reuse, PT ;  /* 0x000000f10400720c */ /* 0x080fe40003f26270 */
[-C--:B------:R-:W-:Y:S02]  /*17510*/  ISETP.GE.AND P0, PT, R30, R241.reuse, PT ;  /* 0x000000f11e00720c */ /* 0x080fe40003f06270 */
[----:B------:R-:W-:Y:S02]  /*17520*/  FSEL R227, R46, -INF , !P6 ;  /* 0xff8000002ee37808 */ /* 0x000fe40007000000 */
[----:B------:R-:W-:Y:S02]  /*17530*/  FMNMX3.FTZ R0, R0, R246, R245, !PT ;  /* 0x000000f600007276 */ /* 0x000fe400078100f5 */
[----:B------:R-:W-:Y:S02]  /*17540*/  FSEL R217, R58, -INF , !P1 ;  /* 0xff8000003ad97808 */ /* 0x000fe40004800000 */
[----:B------:R-:W-:Y:S02]  /*17550*/  FSEL R218, R59, -INF , !P0 ;  /* 0xff8000003bda7808 */ /* 0x000fe40004000000 */
[----:B------:R-:W-:Y:S02]  /*17560*/  FMNMX3.FTZ R2, R3, R16, R18, !PT ;  /* 0x0000001003027276 */ /* 0x000fe40007810012 */
[-C--:B------:R-:W-:Y:S02]  /*17570*/  ISETP.GE.AND P1, PT, R23, R241.reuse, PT ;  /* 0x000000f11700720c */ /* 0x080fe40003f26270 */
[----:B------:R-:W-:Y:S02]  /*17580*/  ISETP.GE.AND P0, PT, R31, R241, PT ;  /* 0x000000f11f00720c */ /* 0x000fe40003f06270 */
[----:B------:R-:W-:Y:S02]  /*17590*/  FMNMX3.FTZ R0, R0, R227, R225, !PT ;  /* 0x000000e300007276 */ /* 0x000fe400078100e1 */
[----:B------:R-:W-:Y:S02]  /*175a0*/  FMNMX3.FTZ R2, R2, R21, R20, !PT ;  /* 0x0000001502027276 */ /* 0x000fe40007810014 */
[----:B------:R-:W-:Y:S02]  /*175b0*/  FSEL R138, R62, -INF , !P1 ;  /* 0xff8000003e8a7808 */ /* 0x000fe40004800000 */
[----:B------:R-:W-:Y:S02]  /*175c0*/  FMNMX3.FTZ R0, R0, R217, R218, !PT ;  /* 0x000000d900007276 */ /* 0x000fe400078100da */
[----:B------:R-:W-:Y:S02]  /*175d0*/  FSEL R137, R63, -INF , !P0 ;  /* 0xff8000003f897808 */ /* 0x000fe40004000000 */
[----:B------:R-:W-:Y:S01]  /*175e0*/  FSEL R5, R50, -INF , !P2 ;  /* 0xff80000032057808 */ /* 0x000fe20005000000 */
[----:B------:R-:W-:Y:S01]  /*175f0*/  IMAD.MOV.U32 R50, RZ, RZ, R36 ;  /* 0x000000ffff327224 */ /* 0x000fe200078e0024 */
[----:B------:R-:W-:Y:S02]  /*17600*/  FMNMX3.FTZ R2, R2, R35, R34, !PT ;  /* 0x0000002302027276 */ /* 0x000fe40007810022 */
[----:B------:R-:W-:Y:S02]  /*17610*/  FMNMX3.FTZ R0, R0, R138, R137, !PT ;  /* 0x0000008a00007276 */ /* 0x000fe40007810089 */
[----:B------:R-:W-:Y:S02]  /*17620*/  MOV R63, R5 ;  /* 0x00000005003f7202 */ /* 0x000fe40000000f00 */
[----:B------:R-:W-:Y:S02]  /*17630*/  FMNMX3.FTZ R5, R2, R33, R32, !PT ;  /* 0x0000002102057276 */ /* 0x000fe40007810020 */
[----:B------:R-:W-:Y:S01]  /*17640*/  ISETP.GE.AND P5, PT, R24, R239, PT ;  /* 0x000000ef1800720c */ /* 0x000fe20003fa6270 */
[----:B------:R-:W1:Y:S01]  /*17650*/  SHFL.BFLY PT, R2, R0, 0x2, 0x1f ;  /* 0x0c401f0000027f89 */ /* 0x000e6200000e0000 */
[C---:B------:R-:W-:Y:S02]  /*17660*/  ISETP.GT.AND P1, PT, R237.reuse, R23, PT ;  /* 0x00000017ed00720c */ /* 0x040fe40003f24270 */
[----:B------:R-:W-:Y:S02]  /*17670*/  ISETP.GT.AND P0, PT, R237, R31, PT ;  /* 0x0000001fed00720c */ /* 0x000fe40003f04270 */
[----:B------:R-:W-:Y:S02]  /*17680*/  FSEL R26, R49, -INF , !P5 ;  /* 0xff800000311a7808 */ /* 0x000fe40006800000 */
[----:B------:R-:W-:Y:S02]  /*17690*/  FSEL R6, R64, -INF , !P1 ;  /* 0xff80000040067808 */ /* 0x000fe40004800000 */
[----:B------:R-:W-:Y:S02]  /*176a0*/  FSEL R65, R65, -INF , !P0 ;  /* 0xff80000041417808 */ /* 0x000fe40004000000 */
[----:B------:R-:W-:Y:S02]  /*176b0*/  FMNMX3.FTZ R5, R5, R29, R28, !PT ;  /* 0x0000001d05057276 */ /* 0x000fe4000781001c */
[-C--:B------:R-:W-:Y:S02]  /*176c0*/  ISETP.GE.AND P1, PT, R23, R239.reuse, PT ;  /* 0x000000ef1700720c */ /* 0x080fe40003f26270 */
[----:B------:R-:W-:Y:S02]  /*176d0*/  ISETP.GE.AND P0, PT, R31, R239, PT ;  /* 0x000000ef1f00720c */ /* 0x000fe40003f06270 */
[----:B------:R-:W-:Y:S02]  /*176e0*/  FMNMX3.FTZ R133, R5, R27, R26, !PT ;  /* 0x0000001b05857276 */ /* 0x000fe4000781001a */
[----:B------:R-:W-:Y:S02]  /*176f0*/  FSEL R6, R6, -INF , !P1 ;  /* 0xff80000006067808 */ /* 0x000fe40004800000 */
[----:B------:R-:W-:Y:S02]  /*17700*/  FSEL R5, R65, -INF , !P0 ;  /* 0xff80000041057808 */ /* 0x000fe40004000000 */
[----:B------:R-:W-:Y:S02]  /*17710*/  ISETP.GT.AND P1, PT, R244, R23, PT ;  /* 0x00000017f400720c */ /* 0x000fe40003f24270 */
[----:B------:R-:W-:Y:S02]  /*17720*/  ISETP.GE.AND P0, PT, R23, R240, PT ;  /* 0x000000f01700720c */ /* 0x000fe40003f06270 */
[----:B------:R-:W2:Y:S01]  /*17730*/  SHFL.BFLY PT, R23, R136, 0x1, 0x1f ;  /* 0x0c201f0088177f89 */ /* 0x000ea200000e0000 */
[----:B-1----:R-:W-:Y:S02]  /*17740*/  FMNMX.FTZ R0, R0, R2, !PT ;  /* 0x0000000200007209 */ /* 0x002fe40007810000 */
[----:B------:R-:W-:Y:S02]  /*17750*/  FSEL R66, R66, -INF , !P1 ;  /* 0xff80000042427808 */ /* 0x000fe40004800000 */
[-C--:B------:R-:W-:Y:S03]  /*17760*/  ISETP.GE.AND P5, PT, R4, R240.reuse, PT ;  /* 0x000000f00400720c */ /* 0x080fe60003fa6270 */
[----:B------:R-:W1:Y:S01]  /*17770*/  SHFL.BFLY PT, R2, R0, 0x1, 0x1f ;  /* 0x0c201f0000027f89 */ /* 0x000e6200000e0000 */
[----:B------:R-:W-:Y:S02]  /*17780*/  ISETP.GE.AND P2, PT, R30, R239, PT ;  /* 0x000000ef1e00720c */ /* 0x000fe40003f46270 */
[----:B------:R-:W-:Y:S02]  /*17790*/  FMNMX3.FTZ R4, R140, R17, R15, !PT ;  /* 0x000000118c047276 */ /* 0x000fe4000781000f */
[----:B------:R-:W-:Y:S02]  /*177a0*/  ISETP.GE.AND P6, PT, R24, R240, PT ;  /* 0x000000f01800720c */ /* 0x000fe40003fc6270 */
[----:B------:R-:W-:Y:S02]  /*177b0*/  FSEL R24, R53, -INF , !P2 ;  /* 0xff80000035187808 */ /* 0x000fe40005000000 */
[----:B------:R-:W-:Y:S02]  /*177c0*/  FMNMX3.FTZ R4, R4, R19, R22, !PT ;  /* 0x0000001304047276 */ /* 0x000fe40007810016 */
[----:B------:R-:W-:Y:S02]  /*177d0*/  FMNMX3.FTZ R133, R133, R25, R24, !PT ;  /* 0x0000001985857276 */ /* 0x000fe40007810018 */
[----:B------:R-:W-:Y:S02]  /*177e0*/  FMNMX3.FTZ R4, R4, R249, R252, !PT ;  /* 0x000000f904047276 */ /* 0x000fe400078100fc */
[----:B------:R-:W-:Y:S02]  /*177f0*/  FMNMX3.FTZ R133, R133, R6, R5, !PT ;  /* 0x0000000685857276 */ /* 0x000fe40007810005 */
[----:B------:R-:W-:Y:S02]  /*17800*/  FMNMX3.FTZ R4, R4, R57, R248, !PT ;  /* 0x0000003904047276 */ /* 0x000fe400078100f8 */
[----:B--2---:R-:W-:Y:S02]  /*17810*/  FMNMX.FTZ R136, R136, R23, !PT ;  /* 0x0000001788887209 */ /* 0x004fe40007810000 */
[----:B------:R-:W-:Y:S02]  /*17820*/  ISETP.GE.AND P2, PT, R30, R240, PT ;  /* 0x000000f01e00720c */ /* 0x000fe40003f46270 */
[C---:B------:R-:W-:Y:S01]  /*17830*/  FSETP.NEU.FTZ.AND P1, PT, R136.reuse, -INF , PT ;  /* 0xff8000008800780b */ /* 0x040fe20003f3d000 */
[----:B------:R-:W-:Y:S01]  /*17840*/  FMUL.FTZ R213, R136, UR4 ;  /* 0x0000000488d57c20 */ /* 0x000fe20008410000 */
[----:B-1----:R-:W-:Y:S01]  /*17850*/  FMNMX.FTZ R134, R0, R2, !PT ;  /* 0x0000000200867209 */ /* 0x002fe20007810000 */
[----:B------:R-:W1:Y:S01]  /*17860*/  SHFL.BFLY PT, R30, R133, 0x2, 0x1f ;  /* 0x0c401f00851e7f89 */ /* 0x000e6200000e0000 */
[----:B------:R-:W-:Y:S02]  /*17870*/  LOP3.LUT R2, R141, 0x200, R233, 0xf8, !PT ;  /* 0x000002008d027812 */ /* 0x000fe400078ef8e9 */
[----:B------:R-:W-:Y:S01]  /*17880*/  FSEL R213, R213, RZ, P1 ;  /* 0x000000ffd5d57208 */ /* 0x000fe20000800000 */
[----:B------:R-:W-:Y:S01]  /*17890*/  FMUL.FTZ R214, R134, UR4 ;  /* 0x0000000486d67c20 */ /* 0x000fe20008410000 */
[----:B------:R-:W-:Y:S02]  /*178a0*/  FSEL R62, R51, -INF , !P6 ;  /* 0xff800000333e7808 */ /* 0x000fe40007000000 */
[----:B------:R-:W-:Y:S01]  /*178b0*/  FMNMX3.FTZ R4, R4, R38, R39, !PT ;  /* 0x0000002604047276 */ /* 0x000fe20007810027 */
[--C-:B------:R-:W-:Y:S01]  /*178c0*/  FFMA.FTZ R13, R13, UR4, -R213.reuse ;  /* 0x000000040d0d7c23 */ /* 0x100fe200080108d5 */
[----:B------:R-:W-:Y:S01]  /*178d0*/  ISETP.GT.AND P6, PT, R244, R31, PT ;  /* 0x0000001ff400720c */ /* 0x000fe20003fc4270 */
[--C-:B------:R-:W-:Y:S01]  /*178e0*/  FFMA.FTZ R9, R9, UR4, -R213.reuse ;  /* 0x0000000409097c23 */ /* 0x100fe200080108d5 */
[----:B------:R-:W-:Y:S01]  /*178f0*/  FSEL R54, R54, -INF , !P5 ;  /* 0xff80000036367808 */ /* 0x000fe20006800000 */
[----:B------:R-:W2:Y:S01]  /*17900*/  MUFU.EX2 R0, R13 ;  /* 0x0000000d00007308 */ /* 0x000ea20000000800 */
[----:B------:R-:W-:Y:S01]  /*17910*/  FSEL R55, R55, -INF , !P2 ;  /* 0xff80000037377808 */ /* 0x000fe20005000000 */
[--C-:B------:R-:W-:Y:S01]  /*17920*/  FFMA.FTZ R8, R8, UR4, -R213.reuse ;  /* 0x0000000408087c23 */ /* 0x100fe200080108d5 */
[----:B------:R-:W-:Y:S01]  /*17930*/  FMNMX3.FTZ R4, R4, R63, R62, !PT ;  /* 0x0000003f04047276 */ /* 0x000fe2000781003e */
[----:B------:R-:W-:Y:S01]  /*17940*/  FFMA.FTZ R12, R12, UR4, -R213 ;  /* 0x000000040c0c7c23 */ /* 0x000fe200080108d5 */
[----:B------:R-:W-:Y:S02]  /*17950*/  FSEL R67, R67, -INF , !P6 ;  /* 0xff80000043437808 */ /* 0x000fe40007000000 */
[----:B------:R-:W-:Y:S03]  /*17960*/  ISETP.GE.AND P5, PT, R31, R240, PT ;  /* 0x000000f01f00720c */ /* 0x000fe60003fa6270 */
[----:B------:R-:W-:Y:S01]  /*17970*/  MUFU.EX2 R53, R9 ;  /* 0x0000000900357308 */ /* 0x000fe20000000800 */
[----:B------:R-:W-:Y:S02]  /*17980*/  FMNMX3.FTZ R4, R4, R54, R55, !PT ;  /* 0x0000003604047276 */ /* 0x000fe40007810037 */
[----:B------:R-:W-:Y:S02]  /*17990*/  FSEL R59, R66, -INF , !P0 ;  /* 0xff800000423b7808 */ /* 0x000fe40004000000 */
[----:B------:R-:W-:Y:S02]  /*179a0*/  FSEL R58, R67, -INF , !P5 ;  /* 0xff800000433a7808 */ /* 0x000fe40006800000 */
[----:B-1----:R-:W-:Y:S03]  /*179b0*/  FMNMX.FTZ R133, R133, R30, !PT ;  /* 0x0000001e85857209 */ /* 0x002fe60007810000 */
[----:B------:R-:W-:Y:S01]  /*179c0*/  MUFU.EX2 R236, R12 ;  /* 0x0000000c00ec7308 */ /* 0x000fe20000000800 */
[----:B--2---:R-:W-:Y:S01]  /*179d0*/  STL [R1+0x54], R0 ;  /* 0x0000540001007387 */ /* 0x004fe20000100800 */
[----:B------:R-:W-:Y:S02]  /*179e0*/  FMNMX3.FTZ R4, R4, R59, R58, !PT ;  /* 0x0000003b04047276 */ /* 0x000fe4000781003a */
[----:B------:R-:W-:Y:S01]  /*179f0*/  LEA R212, R2, UR5, 0x1 ;  /* 0x0000000502d47c11 */ /* 0x000fe2000f8e08ff */
[----:B------:R-:W2:Y:S01]  /*17a00*/  LDL.LU R233, [R1+0x54] ;  /* 0x0000540001e97983 */ /* 0x000ea20000300800 */
[----:B------:R-:W-:Y:S04]  /*17a10*/  FSETP.NEU.FTZ.AND P0, PT, R134, -INF , PT ;  /* 0xff8000008600780b */ /* 0x000fe80003f1d000 */
[----:B------:R-:W1:Y:S01]  /*17a20*/  MUFU.EX2 R60, R8 ;  /* 0x00000008003c7308 */ /* 0x000e620000000800 */
[----:B------:R-:W3:Y:S01]  /*17a30*/  SHFL.BFLY PT, R23, R4, 0x2, 0x1f ;  /* 0x0c401f0004177f89 */ /* 0x000ee200000e0000 */
[----:B------:R-:W-:Y:S02]  /*17a40*/  FSEL R214, R214, RZ, P0 ;  /* 0x000000ffd6d67208 */ /* 0x000fe40000000000 */
[----:B------:R-:W-:Y:S05]  /*17a50*/  IADD3 R216, PT, PT, R229, R212, RZ ;  /* 0x000000d4e5d87210 */ /* 0x000fea0007ffe0ff */
[----:B------:R-:W4:Y:S01]  /*17a60*/  SHFL.BFLY PT, R30, R133, 0x1, 0x1f ;  /* 0x0c201f00851e7f89 */ /* 0x000f2200000e0000 */
[----:B------:R-:W-:Y:S01]  /*17a70*/  MOV R49, R37 ;  /* 0x0000002500317202 */ /* 0x000fe20000000f00 */
[--C-:B------:R-:W-:Y:S01]  /*17a80*/  FFMA.FTZ R14, R14, UR4, -R214.reuse ;  /* 0x000000040e0e7c23 */ /* 0x100fe200080108d6 */
[--C-:B------:R-:W-:Y:S01]  /*17a90*/  FFMA.FTZ R7, R7, UR4, -R214.reuse ;  /* 0x0000000407077c23 */ /* 0x100fe200080108d6 */
[--C-:B------:R-:W-:Y:S01]  /*17aa0*/  FFMA.FTZ R10, R10, UR4, -R214.reuse ;  /* 0x000000040a0a7c23 */ /* 0x100fe200080108d6 */
[----:B------:R-:W-:Y:S01]  /*17ab0*/  FFMA.FTZ R11, R11, UR4, -R214 ;  /* 0x000000040b0b7c23 */ /* 0x000fe200080108d6 */
[----:B------:R-:W-:Y:S01]  /*17ac0*/  MUFU.EX2 R231, R14 ;  /* 0x0000000e00e77308 */ /* 0x000fe20000000800 */
[----:B------:R-:W-:Y:S02]  /*17ad0*/  MOV R61, R44 ;  /* 0x0000002c003d7202 */ /* 0x000fe40000000f00 */
[----:B-1----:R-:W-:Y:S07]  /*17ae0*/  F2FP.F16.F32.PACK_AB R208, R60, R53 ;  /* 0x000000353cd0723e */ /* 0x002fee00000000ff */
[----:B------:R-:W1:Y:S01]  /*17af0*/  MUFU.EX2 R235, R7 ;  /* 0x0000000700eb7308 */ /* 0x000e620000000800 */
[----:B---3--:R-:W-:Y:S09]  /*17b00*/  FMNMX.FTZ R4, R4, R23, !PT ;  /* 0x0000001704047209 */ /* 0x008ff20007810000 */
[----:B------:R-:W-:Y:S01]  /*17b10*/  MUFU.EX2 R238, R11 ;  /* 0x0000000b00ee7308 */ /* 0x000fe20000000800 */
[----:B----4-:R-:W-:Y:S01]  /*17b20*/  FMNMX.FTZ R133, R133, R30, !PT ;  /* 0x0000001e85857209 */ /* 0x010fe20007810000 */
[----:B------:R-:W3:Y:S03]  /*17b30*/  SHFL.BFLY PT, R135, R4, 0x1, 0x1f ;  /* 0x0c201f0004877f89 */ /* 0x000ee600000e0000 */
[----:B------:R-:W-:Y:S05]  /*17b40*/  FSETP.NEU.FTZ.AND P2, PT, R133, -INF , PT ;  /* 0xff8000008500780b */ /* 0x000fea0003f5d000 */
[----:B------:R-:W4:Y:S01]  /*17b50*/  MUFU.EX2 R51, R10 ;  /* 0x0000000a00337308 */ /* 0x000f220000000800 */
[----:B-1----:R-:W-:Y:S02]  /*17b60*/  F2FP.F16.F32.PACK_AB R211, R235, R231 ;  /* 0x000000e7ebd3723e */ /* 0x002fe400000000ff */
[C---:B------:R-:W-:Y:S05]  /*17b70*/  FSEL R0, R133.reuse, RZ, P2 ;  /* 0x000000ff85007208 */ /* 0x040fea0001000000 */
[----:B------:R-:W-:Y:S01]  /*17b80*/  FADD.FTZ R3, -R0, R3 ;  /* 0x0000000300037221 */ /* 0x000fe20000010100 */
[----:B------:R-:W-:Y:S03]  /*17b90*/  FMUL.FTZ R0, R133, UR4 ;  /* 0x0000000485007c20 */ /* 0x000fe60008410000 */
[----:B------:R-:W-:Y:S01]  /*17ba0*/  FMUL.FTZ R3, R3, UR4 ;  /* 0x0000000403037c20 */ /* 0x000fe20008410000 */
[----:B----4-:R-:W-:Y:S05]  /*17bb0*/  F2FP.F16.F32.PACK_AB R209, R238, R51 ;  /* 0x00000033eed1723e */ /* 0x010fea00000000ff */
[----:B------:R-:W1:Y:S01]  /*17bc0*/  MUFU.EX2 R3, R3 ;  /* 0x0000000300037308 */ /* 0x000e620000000800 */
[----:B---3--:R-:W-:Y:S02]  /*17bd0*/  FMNMX.FTZ R135, R4, R135, !PT ;  /* 0x0000008704877209 */ /* 0x008fe40007810000 */
[----:B------:R-:W-:Y:S02]  /*17be0*/  FSEL R4, R0, RZ, P2 ;  /* 0x000000ff00047208 */ /* 0x000fe40001000000 */
[----:B------:R-:W-:Y:S01]  /*17bf0*/  FSEL R0, R136, RZ, P1 ;  /* 0x000000ff88007208 */ /* 0x000fe20000800000 */
[C---:B------:R-:W-:Y:S01]  /*17c00*/  FMUL.FTZ R215, R135.reuse, UR4 ;  /* 0x0000000487d77c20 */ /* 0x040fe20008410000 */
[----:B------:R-:W-:Y:S01]  /*17c10*/  FSETP.NEU.FTZ.AND P2, PT, R135, -INF , PT ;  /* 0xff8000008700780b */ /* 0x000fe20003f5d000 */
[--C-:B------:R-:W-:Y:S01]  /*17c20*/  FFMA.FTZ R21, R21, UR4, -R4.reuse ;  /* 0x0000000415157c23 */ /* 0x100fe20008010804 */
[----:B------:R-:W-:Y:S01]  /*17c30*/  FFMA.FTZ R20, R20, UR4, -R4 ;  /* 0x0000000414147c23 */ /* 0x000fe20008010804 */
[----:B------:R-:W-:Y:S01]  /*17c40*/  FADD.FTZ R0, -R0, R132 ;  /* 0x0000008400007221 */ /* 0x000fe20000010100 */
[----:B------:R-:W-:Y:S01]  /*17c50*/  FSEL R215, R215, RZ, P2 ;  /* 0x000000ffd7d77208 */ /* 0x000fe20001000000 */
[----:B------:R-:W-:Y:S01]  /*17c60*/  MUFU.EX2 R230, R21 ;  /* 0x0000001500e67308 */ /* 0x000fe20000000800 */
[--C-:B------:R-:W-:Y:S01]  /*17c70*/  FFMA.FTZ R16, R16, UR4, -R4.reuse ;  /* 0x0000000410107c23 */ /* 0x100fe20008010804 */
[----:B------:R-:W-:Y:S01]  /*17c80*/  FMUL.FTZ R2, R0, UR4 ;  /* 0x0000000400027c20 */ /* 0x000fe20008410000 */
[----:B------:R-:W-:Y:S01]  /*17c90*/  FSEL R0, R134, RZ, P0 ;  /* 0x000000ff86007208 */ /* 0x000fe20000000000 */
[--C-:B------:R-:W-:Y:S01]  /*17ca0*/  FFMA.FTZ R22, R22, UR4, -R215.reuse ;  /* 0x0000000416167c23 */ /* 0x100fe200080108d7 */
[--C-:B------:R-:W-:Y:S01]  /*17cb0*/  FFMA.FTZ R19, R19, UR4, -R215.reuse ;  /* 0x0000000413137c23 */ /* 0x100fe200080108d7 */
[--C-:B------:R-:W-:Y:S01]  /*17cc0*/  FFMA.FTZ R18, R18, UR4, -R4.reuse ;  /* 0x0000000412127c23 */ /* 0x100fe20008010804 */
[----:B------:R-:W-:Y:S03]  /*17cd0*/  FFMA.FTZ R17, R17, UR4, -R215 ;  /* 0x0000000411117c23 */ /* 0x000fe600080108d7 */
[----:B------:R3:W4:Y:S01]  /*17ce0*/  MUFU.EX2 R132, R2 ;  /* 0x0000000200847308 */ /* 0x0007220000000800 */
[----:B------:R-:W-:Y:S01]  /*17cf0*/  FADD.FTZ R0, -R0, R139 ;  /* 0x0000008b00007221 */ /* 0x000fe20000010100 */
[----:B------:R-:W-:Y:S01]  /*17d00*/  FFMA.FTZ R15, R15, UR4, -R215 ;  /* 0x000000040f0f7c23 */ /* 0x000fe200080108d7 */
[--C-:B------:R-:W-:Y:S01]  /*17d10*/  FFMA.FTZ R244, R25, UR4, -R4.reuse ;  /* 0x0000000419f47c23 */ /* 0x100fe20008010804 */
[--C-:B------:R-:W-:Y:S01]  /*17d20*/  FFMA.FTZ R239, R24, UR4, -R4.reuse ;  /* 0x0000000418ef7c23 */ /* 0x100fe20008010804 */
[----:B------:R-:W-:Y:S01]  /*17d30*/  FMUL.FTZ R0, R0, UR4 ;  /* 0x0000000400007c20 */ /* 0x000fe20008410000 */
[--C-:B------:R-:W-:Y:S01]  /*17d40*/  FFMA.FTZ R237, R6, UR4, -R4.reuse ;  /* 0x0000000406ed7c23 */ /* 0x100fe20008010804 */
[--C-:B------:R-:W-:Y:S03]  /*17d50*/  FFMA.FTZ R241, R5, UR4, -R4.reuse ;  /* 0x0000000405f17c23 */ /* 0x100fe60008010804 */
[----:B------:R-:W4:Y:S01]  /*17d60*/  MUFU.EX2 R234, R20 ;  /* 0x0000001400ea7308 */ /* 0x000f220000000800 */
[--C-:B------:R-:W-:Y:S01]  /*17d70*/  FFMA.FTZ R43, R35, UR4, -R4.reuse ;  /* 0x00000004232b7c23 */ /* 0x100fe20008010804 */
[--C-:B------:R-:W-:Y:S01]  /*17d80*/  FFMA.FTZ R44, R34, UR4, -R4.reuse ;  /* 0x00000004222c7c23 */ /* 0x100fe20008010804 */
[--C-:B------:R-:W-:Y:S01]  /*17d90*/  FFMA.FTZ R48, R33, UR4, -R4.reuse ;  /* 0x0000000421307c23 */ /* 0x100fe20008010804 */
[--C-:B------:R-:W-:Y:S01]  /*17da0*/  FFMA.FTZ R40, R32, UR4, -R4.reuse ;  /* 0x0000000420287c23 */ /* 0x100fe20008010804 */
[--C-:B------:R-:W-:Y:S01]  /*17db0*/  FFMA.FTZ R41, R29, UR4, -R4.reuse ;  /* 0x000000041d297c23 */ /* 0x100fe20008010804 */
[--C-:B------:R-:W-:Y:S01]  /*17dc0*/  FFMA.FTZ R47, R28, UR4, -R4.reuse ;  /* 0x000000041c2f7c23 */ /* 0x100fe20008010804 */
[--C-:B------:R-:W-:Y:S03]  /*17dd0*/  FFMA.FTZ R27, R27, UR4, -R4.reuse ;  /* 0x000000041b1b7c23 */ /* 0x100fe60008010804 */
[----:B------:R4:W-:Y:S01]  /*17de0*/  MUFU.EX2 R232, R22 ;  /* 0x0000001600e87308 */ /* 0x0009e20000000800 */
[----:B---3--:R-:W-:Y:S01]  /*17df0*/  FSEL R2, R135, RZ, P2 ;  /* 0x000000ff87027208 */ /* 0x008fe20001000000 */
[----:B------:R-:W-:Y:S01]  /*17e00*/  FFMA.FTZ R26, R26, UR4, -R4 ;  /* 0x000000041a1a7c23 */ /* 0x000fe20008010804 */
[C---:B-1----:R-:W-:Y:S01]  /*17e10*/  FMUL.FTZ R4, R3.reuse, R144 ;  /* 0x0000009003047220 */ /* 0x042fe20000410000 */
[C---:B------:R-:W-:Y:S01]  /*17e20*/  FMUL.FTZ R5, R3.reuse, R145 ;  /* 0x0000009103057220 */ /* 0x040fe20000410000 */
[----:B----4-:R-:W-:Y:S01]  /*17e30*/  FMUL.FTZ R8, R132, R148 ;  /* 0x0000009484087220 */ /* 0x010fe20000410000 */
[----:B------:R-:W-:Y:S01]  /*17e40*/  FADD.FTZ R2, -R2, R140 ;  /* 0x0000008c02027221 */ /* 0x000fe20000010100 */
[----:B------:R-:W-:Y:S03]  /*17e50*/  FMUL.FTZ R9, R132, R149 ;  /* 0x0000009584097220 */ /* 0x000fe60000410000 */
[----:B------:R-:W1:Y:S01]  /*17e60*/  MUFU.EX2 R228, R19 ;  /* 0x0000001300e47308 */ /* 0x000e620000000800 */
[----:B------:R-:W-:Y:S01]  /*17e70*/  F2FP.F16.F32.PACK_AB R142, R234, R230 ;  /* 0x000000e6ea8e723e */ /* 0x000fe200000000ff */
[----:B------:R-:W-:Y:S01]  /*17e80*/  FMUL.FTZ R2, R2, UR4 ;  /* 0x0000000402027c20 */ /* 0x000fe20008410000 */
[C---:B------:R-:W-:Y:S01]  /*17e90*/  FMUL.FTZ R12, R132.reuse, R152 ;  /* 0x00000098840c7220 */ /* 0x040fe20000410000 */
[C---:B------:R-:W-:Y:S01]  /*17ea0*/  FMUL.FTZ R13, R132.reuse, R153 ;  /* 0x00000099840d7220 */ /* 0x040fe20000410000 */
[C---:B------:R-:W-:Y:S01]  /*17eb0*/  FMUL.FTZ R25, R132.reuse, R165 ;  /* 0x000000a584197220 */ /* 0x040fe20000410000 */
[----:B------:R-:W-:Y:S02]  /*17ec0*/  IMAD.MOV.U32 R165, RZ, RZ, R26 ;  /* 0x000000ffffa57224 */ /* 0x000fe400078e001a */
[C---:B------:R-:W-:Y:S02]  /*17ed0*/  FMUL.FTZ R24, R132.reuse, R164 ;  /* 0x000000a484187220 */ /* 0x040fe40000410000 */
[----:B------:R-:W3:Y:S01]  /*17ee0*/  MUFU.EX2 R2, R2 ;  /* 0x0000000200027308 */ /* 0x000ee20000000800 */
[----:B------:R-:W4:Y:S01]  /*17ef0*/  LDSM.16.MT88.4 R20, [R212+0xc000] ;  /* 0x00c00000d414783b */ /* 0x000f220000004200 */
[C---:B------:R-:W-:Y:S01]  /*17f00*/  FMUL.FTZ R28, R132.reuse, R168 ;  /* 0x000000a8841c7220 */ /* 0x040fe20000410000 */
[----:B------:R-:W-:Y:S01]  /*17f10*/  FMUL.FTZ R29, R132, R169 ;  /* 0x000000a9841d7220 */ /* 0x000fe20000410000 */
[C---:B------:R-:W-:Y:S01]  /*17f20*/  FMUL.FTZ R32, R3.reuse, R172 ;  /* 0x000000ac03207220 */ /* 0x040fe20000410000 */
[----:B------:R-:W-:Y:S01]  /*17f30*/  IMAD.MOV.U32 R168, RZ, RZ, R54 ;  /* 0x000000ffffa87224 */ /* 0x000fe200078e0036 */
[----:B------:R-:W-:Y:S01]  /*17f40*/  MOV R169, R55 ;  /* 0x0000003700a97202 */ /* 0x000fe20000000f00 */
[C---:B------:R-:W-:Y:S03]  /*17f50*/  FMUL.FTZ R33, R3.reuse, R173 ;  /* 0x000000ad03217220 */ /* 0x040fe60000410000 */
[----:B------:R-:W3:Y:S01]  /*17f60*/  MUFU.EX2 R0, R0 ;  /* 0x0000000000007308 */ /* 0x000ee20000000800 */
[----:B-1----:R-:W-:Y:S01]  /*17f70*/  F2FP.F16.F32.PACK_AB R143, R232, R228 ;  /* 0x000000e4e88f723e */ /* 0x002fe200000000ff */
[----:B------:R-:W-:Y:S01]  /*17f80*/  IMAD.MOV.U32 R153, RZ, RZ, R47 ;  /* 0x000000ffff997224 */ /* 0x000fe200078e002f */
[----:B------:R-:W-:Y:S01]  /*17f90*/  MOV R172, R53 ;  /* 0x0000003500ac7202 */ /* 0x000fe20000000f00 */
[----:B------:R-:W-:Y:S01]  /*17fa0*/  IMAD.MOV.U32 R173, RZ, RZ, R51 ;  /* 0x000000ffffad7224 */ /* 0x000fe200078e0033 */
[----:B------:R-:W-:Y:S01]  /*17fb0*/  MOV R149, R41 ;  /* 0x0000002900957202 */ /* 0x000fe20000000f00 */
[----:B------:R-:W-:Y:S01]  /*17fc0*/  FMUL.FTZ R41, R132, R181 ;  /* 0x000000b584297220 */ /* 0x000fe20000410000 */
[----:B------:R-:W-:Y:S03]  /*17fd0*/  IMAD.MOV.U32 R181, RZ, RZ, R57 ;  /* 0x000000ffffb57224 */ /* 0x000fe600078e0039 */
[----:B------:R1:W-:Y:S01]  /*17fe0*/  MUFU.EX2 R242, R18 ;  /* 0x0000001200f27308 */ /* 0x0003e20000000800 */
[C---:B---3--:R-:W-:Y:S01]  /*17ff0*/  FMUL.FTZ R19, R2.reuse, R159 ;  /* 0x0000009f02137220 */ /* 0x048fe20000410000 */
[----:B------:R-:W-:Y:S02]  /*18000*/  IMAD.MOV.U32 R159, RZ, RZ, R39 ;  /* 0x000000ffff9f7224 */ /* 0x000fe400078e0027 */
[C---:B------:R-:W-:Y:S01]  /*18010*/  FMUL.FTZ R6, R2.reuse, R146 ;  /* 0x0000009202067220 */ /* 0x040fe20000410000 */
[C---:B------:R-:W-:Y:S01]  /*18020*/  FMUL.FTZ R7, R2.reuse, R147 ;  /* 0x0000009302077220 */ /* 0x040fe20000410000 */
[C---:B------:R-:W-:Y:S01]  /*18030*/  FMUL.FTZ R34, R2.reuse, R174 ;  /* 0x000000ae02227220 */ /* 0x040fe20000410000 */
[----:B------:R-:W-:Y:S02]  /*18040*/  IMAD.MOV.U32 R174, RZ, RZ, R52 ;  /* 0x000000ffffae7224 */ /* 0x000fe400078e0034 */
[----:B------:R-:W-:Y:S01]  /*18050*/  FMUL.FTZ R35, R2, R175 ;  /* 0x000000af02237220 */ /* 0x000fe20000410000 */
[----:B------:R3:W-:Y:S01]  /*18060*/  MUFU.EX2 R243, R15 ;  /* 0x0000000f00f37308 */ /* 0x0007e20000000800 */
[C---:B------:R-:W-:Y:S01]  /*18070*/  FMUL.FTZ R14, R0.reuse, R154 ;  /* 0x0000009a000e7220 */ /* 0x040fe20000410000 */
[----:B------:R-:W-:Y:S02]  /*18080*/  IMAD.MOV.U32 R154, RZ, RZ, R38 ;  /* 0x000000ffff9a7224 */ /* 0x000fe400078e0026 */
[C---:B------:R-:W-:Y:S01]  /*18090*/  FMUL.FTZ R10, R0.reuse, R150 ;  /* 0x00000096000a7220 */ /* 0x040fe20000410000 */
[----:B------:R-:W2:Y:S01]  /*180a0*/  LDSM.16.MT88.4 R36, [R216+0xc000] ;  /* 0x00c00000d824783b */ /* 0x000ea20000004200 */
[C---:B------:R-:W-:Y:S01]  /*180b0*/  FMUL.FTZ R11, R0.reuse, R151 ;  /* 0x00000097000b7220 */ /* 0x040fe20000410000 */
[C---:B------:R-:W-:Y:S01]  /*180c0*/  FMUL.FTZ R26, R0.reuse, R166 ;  /* 0x000000a6001a7220 */ /* 0x040fe20000410000 */
[----:B------:R-:W-:Y:S02]  /*180d0*/  FMUL.FTZ R30, R0, R170 ;  /* 0x000000aa001e7220 */ /* 0x000fe40000410000 */
[----:B------:R-:W4:Y:S01]  /*180e0*/  MUFU.EX2 R46, R16 ;  /* 0x00000010002e7308 */ /* 0x000f220000000800 */
[----:B-1----:R-:W-:Y:S01]  /*180f0*/  FMUL.FTZ R18, R2, R158 ;  /* 0x0000009e02127220 */ /* 0x002fe20000410000 */
[----:B------:R-:W-:Y:S01]  /*18100*/  FMUL.FTZ R31, R0, R171 ;  /* 0x000000ab001f7220 */ /* 0x000fe20000410000 */
[----:B------:R-:W-:Y:S02]  /*18110*/  IMAD.MOV.U32 R158, RZ, RZ, R45 ;  /* 0x000000ffff9e7224 */ /* 0x000fe400078e002d */
[----:B------:R-:W-:Y:S01]  /*18120*/  FMUL.FTZ R45, R132, R185 ;  /* 0x000000b9842d7220 */ /* 0x000fe20000410000 */
[----:B------:R-:W-:Y:S01]  /*18130*/  FMUL.FTZ R47, R0, R187 ;  /* 0x000000bb002f7220 */ /* 0x000fe20000410000 */
[----:B------:R-:W-:Y:S01]  /*18140*/  MOV R175, R50 ;  /* 0x0000003200af7202 */ /* 0x000fe20000000f00 */
[----:B------:R-:W-:Y:S02]  /*18150*/  FMUL.FTZ R50, R2, R190 ;  /* 0x000000be02327220 */ /* 0x000fe40000410000 */
[----:B------:R-:W1:Y:S01]  /*18160*/  MUFU.EX2 R42, R17 ;  /* 0x00000011002a7308 */ /* 0x000e620000000800 */
[----:B---3--:R-:W-:Y:S01]  /*18170*/  FMUL.FTZ R15, R0, R155 ;  /* 0x0000009b000f7220 */ /* 0x008fe20000410000 */
[----:B------:R-:W-:Y:S02]  /*18180*/  IMAD.MOV.U32 R155, RZ, RZ, R49 ;  /* 0x000000ffff9b7224 */ /* 0x000fe400078e0031 */
[C---:B------:R-:W-:Y:S01]  /*18190*/  FMUL.FTZ R49, R3.reuse, R189 ;  /* 0x000000bd03317220 */ /* 0x040fe20000410000 */
[----:B------:R-:W-:Y:S01]  /*181a0*/  FMUL.FTZ R51, R2, R191 ;  /* 0x000000bf02337220 */ /* 0x000fe20000410000 */
[----:B------:R-:W-:Y:S02]  /*181b0*/  IMAD.MOV.U32 R170, RZ, RZ, R59 ;  /* 0x000000ffffaa7224 */ /* 0x000fe400078e003b */
[----:B------:R-:W-:Y:S01]  /*181c0*/  FMUL.FTZ R57, R132, R193 ;  /* 0x000000c184397220 */ /* 0x000fe20000410000 */
[----:B------:R-:W-:Y:S02]  /*181d0*/  IMAD.MOV.U32 R171, RZ, RZ, R58 ;  /* 0x000000ffffab7224 */ /* 0x000fe400078e003a */
[----:B------:R-:W-:Y:S01]  /*181e0*/  FMUL.FTZ R58, R0, R194 ;  /* 0x000000c2003a7220 */ /* 0x000fe20000410000 */
[----:B----4-:R-:W-:Y:S01]  /*181f0*/  F2FP.F16.F32.PACK_AB R140, R242, R46 ;  /* 0x0000002ef28c723e */ /* 0x010fe200000000ff */
[----:B------:R-:W-:Y:S01]  /*18200*/  FMUL.FTZ R16, R3, R156 ;  /* 0x0000009c03107220 */ /* 0x000fe20000410000 */
[----:B------:R-:W-:Y:S02]  /*18210*/  IMAD.MOV.U32 R151, RZ, RZ, R46 ;  /* 0x000000ffff977224 */ /* 0x000fe400078e002e */
[C---:B------:R-:W-:Y:S01]  /*18220*/  FMUL.FTZ R46, R0.reuse, R186 ;  /* 0x000000ba002e7220 */ /* 0x040fe20000410000 */
[----:B------:R-:W-:Y:S01]  /*18230*/  FMUL.FTZ R59, R0, R195 ;  /* 0x000000c3003b7220 */ /* 0x000fe20000410000 */
[----:B------:R-:W-:Y:S01]  /*18240*/  IMAD.MOV.U32 R156, RZ, RZ, R61 ;  /* 0x000000ffff9c7224 */ /* 0x000fe200078e003d */
[----:B------:R-:W-:Y:S01]  /*18250*/  MOV R152, R60 ;  /* 0x0000003c00987202 */ /* 0x000fe20000000f00 */
[----:B------:R-:W-:Y:S01]  /*18260*/  FMUL.FTZ R60, R132, R200 ;  /* 0x000000c8843c7220 */ /* 0x000fe20000410000 */
[----:B-1----:R-:W-:Y:S01]  /*18270*/  F2FP.F16.F32.PACK_AB R141, R243, R42 ;  /* 0x0000002af38d723e */ /* 0x002fe200000000ff */
[C---:B------:R-:W-:Y:S01]  /*18280*/  FMUL.FTZ R64, R3.reuse, R204 ;  /* 0x000000cc03407220 */ /* 0x040fe20000410000 */
[C---:B------:R-:W-:Y:S01]  /*18290*/  FMUL.FTZ R65, R3.reuse, R205 ;  /* 0x000000cd03417220 */ /* 0x040fe20000410000 */
[C---:B------:R-:W-:Y:S01]  /*182a0*/  FMUL.FTZ R66, R2.reuse, R206 ;  /* 0x000000ce02427220 */ /* 0x040fe20000410000 */
[----:B------:R-:W-:Y:S01]  /*182b0*/  FMUL.FTZ R67, R2, R207 ;  /* 0x000000cf02437220 */ /* 0x000fe20000410000 */
[--C-:B------:R-:W-:Y:S01]  /*182c0*/  FFMA.FTZ R156, R156, UR4, -R213.reuse ;  /* 0x000000049c9c7c23 */ /* 0x100fe200080108d5 */
[--C-:B------:R-:W-:Y:S01]  /*182d0*/  FFMA.FTZ R158, R158, UR4, -R213.reuse ;  /* 0x000000049e9e7c23 */ /* 0x100fe200080108d5 */
[-C--:B------:R-:W-:Y:S02]  /*182e0*/  HMMA.16816.F32 R4, R140, R20.reuse, R4 ;  /* 0x000000148c04723c */ /* 0x080fe40000001804 */
[----:B------:R-:W-:Y:S03]  /*182f0*/  MUFU.EX2 R200, R156 ;  /* 0x0000009c00c87308 */ /* 0x000fe60000000800 */
[C---:B------:R-:W-:Y:S01]  /*18300*/  FMUL.FTZ R17, R3.reuse, R157 ;  /* 0x0000009d03117220 */ /* 0x040fe20000410000 */
[----:B------:R-:W-:Y:S01]  /*18310*/  MOV R157, R220 ;  /* 0x000000dc009d7202 */ /* 0x000fe20000000f00 */
[----:B------:R-:W-:Y:S01]  /*18320*/  VIADD R220, R212, 0xc040 ;  /* 0x0000c040d4dc7836 */ /* 0x000fe20000000000 */
[----:B------:R-:W-:Y:S01]  /*18330*/  MOV R166, R63 ;  /* 0x0000003f00a67202 */ /* 0x000fe20000000f00 */
[----:B------:R-:W-:Y:S02]  /*18340*/  IMAD.MOV.U32 R150, RZ, RZ, R42 ;  /* 0x000000ffff967224 */ /* 0x000fe400078e002a */
[----:B------:R-:W-:Y:S01]  /*18350*/  FMUL.FTZ R42, R0, R182 ;  /* 0x000000b6002a7220 */ /* 0x000fe20000410000 */
[----:B------:R-:W-:Y:S02]  /*18360*/  IMAD.MOV.U32 R182, RZ, RZ, R44 ;  /* 0x000000ffffb67224 */ /* 0x000fe400078e002c */
[C---:B------:R-:W-:Y:S01]  /*18370*/  FMUL.FTZ R44, R132.reuse, R184 ;  /* 0x000000b8842c7220 */ /* 0x040fe20000410000 */
[----:B------:R-:W-:Y:S01]  /*18380*/  FMUL.FTZ R61, R132, R201 ;  /* 0x000000c9843d7220 */ /* 0x000fe20000410000 */
        /* <DEDUP_REMOVED lines=65> */
[----:B------:R-:W-:Y:S01]  /*187a0*/  MUFU.EX2 R182, R182 ;  /* 0x000000b600b67308 */ /* 0x000fe20000000800 */
[--C-:B------:R-:W-:Y:S01]  /*187b0*/  FFMA.FTZ R148, R224, UR4, -R213.reuse ;  /* 0x00000004e0947c23 */ /* 0x100fe200080108d5 */
[--C-:B------:R-:W-:Y:S01]  /*187c0*/  FFMA.FTZ R157, R157, UR4, -R213.reuse ;  /* 0x000000049d9d7c23 */ /* 0x100fe200080108d5 */
[----:B------:R-:W-:Y:S07]  /*187d0*/  FFMA.FTZ R155, R155, UR4, -R213 ;  /* 0x000000049b9b7c23 */ /* 0x000fee00080108d5 */
[----:B------:R-:W-:Y:S10]  /*187e0*/  MUFU.EX2 R164, R148 ;  /* 0x0000009400a47308 */ /* 0x000ff40000000800 */
[----:B------:R-:W-:Y:S01]  /*187f0*/  MUFU.EX2 R186, R155 ;  /* 0x0000009b00ba7308 */ /* 0x000fe20000000800 */
[----:B--2---:R-:W-:Y:S07]  /*18800*/  F2FP.F16.F32.PACK_AB R210, R233, R236 ;  /* 0x000000ece9d2723e */ /* 0x004fee00000000ff */
[C---:B------:R-:W-:Y:S04]  /*18810*/  HMMA.16816.F32 R8, R208.reuse, R20, R8 ;  /* 0x00000014d008723c */ /* 0x040fe80000001808 */
[C---:B------:R-:W-:Y:S01]  /*18820*/  FMUL.FTZ R20, R3.reuse, R160 ;  /* 0x000000a003147220 */ /* 0x040fe20000410000 */
[C---:B------:R-:W-:Y:S01]  /*18830*/  FMUL.FTZ R21, R3.reuse, R161 ;  /* 0x000000a103157220 */ /* 0x040fe20000410000 */
[----:B------:R-:W-:Y:S02]  /*18840*/  IMAD.MOV.U32 R161, RZ, RZ, R27 ;  /* 0x000000ffffa17224 */ /* 0x000fe400078e001b */
[C---:B------:R-:W-:Y:S01]  /*18850*/  FMUL.FTZ R27, R0.reuse, R167 ;  /* 0x000000a7001b7220 */ /* 0x040fe20000410000 */
[-C--:B------:R-:W-:Y:S03]  /*18860*/  HMMA.16816.F32 R12, R208, R22.reuse, R12 ;  /* 0x00000016d00c723c */ /* 0x080fe6000000180c */
[----:B------:R-:W-:Y:S02]  /*18870*/  IMAD.MOV.U32 R167, RZ, RZ, R62 ;  /* 0x000000ffffa77224 */ /* 0x000fe400078e003e */
[----:B------:R-:W-:Y:S03]  /*18880*/  FMUL.FTZ R62, R0, R202 ;  /* 0x000000ca003e7220 */ /* 0x000fe60000410000 */
[C---:B------:R-:W-:Y:S04]  /*18890*/  HMMA.16816.F32 R16, R140.reuse, R22, R16 ;  /* 0x000000168c10723c */ /* 0x040fe80000001810 */
[C---:B------:R-:W-:Y:S01]  /*188a0*/  FMUL.FTZ R22, R2.reuse, R162 ;  /* 0x000000a202167220 */ /* 0x040fe20000410000 */
[----:B------:R-:W-:Y:S01]  /*188b0*/  FMUL.FTZ R23, R2, R163 ;  /* 0x000000a302177220 */ /* 0x000fe20000410000 */
[----:B------:R-:W-:Y:S01]  /*188c0*/  MOV R162, R43 ;  /* 0x0000002b00a27202 */ /* 0x000fe20000000f00 */
[----:B------:R-:W-:Y:S01]  /*188d0*/  FMUL.FTZ R43, R0, R183 ;  /* 0x000000b7002b7220 */ /* 0x000fe20000410000 */
[----:B------:R-:W-:Y:S04]  /*188e0*/  IMAD.MOV.U32 R183, RZ, RZ, R181 ;  /* 0x000000ffffb77224 */ /* 0x000fe800078e00b5 */
[-C--:B------:R-:W-:Y:S01]  /*188f0*/  HMMA.16816.F32 R20, R140, R36.reuse, R20 ;  /* 0x000000248c14723c */ /* 0x080fe20000001814 */
[----:B------:R-:W-:Y:S07]  /*18900*/  MUFU.EX2 R162, R162 ;  /* 0x000000a200a27308 */ /* 0x000fee0000000800 */
[C---:B------:R-:W-:Y:S04]  /*18910*/  HMMA.16816.F32 R24, R208.reuse, R36, R24 ;  /* 0x00000024d018723c */ /* 0x040fe80000001818 */
[----:B------:R-:W-:Y:S02]  /*18920*/  VIADD R36, R212, 0xc000 ;  /* 0x0000c000d4247836 */ /* 0x000fe40000000000 */
[C---:B------:R-:W-:Y:S02]  /*18930*/  FMUL.FTZ R37, R3.reuse, R177 ;  /* 0x000000b103257220 */ /* 0x040fe40000410000 */
[-C--:B------:R-:W-:Y:S03]  /*18940*/  HMMA.16816.F32 R28, R208, R38.reuse, R28 ;  /* 0x00000026d01c723c */ /* 0x080fe6000000181c */
[----:B------:R-:W-:Y:S01]  /*18950*/  @P3 IADD3 R220, PT, PT, R36, -0x40, RZ ;  /* 0xffffffc024dc3810 */ /* 0x000fe20007ffe0ff */
[----:B------:R-:W-:Y:S04]  /*18960*/  FMUL.FTZ R36, R3, R176 ;  /* 0x000000b003247220 */ /* 0x000fe80000410000 */
[C---:B------:R-:W-:Y:S01]  /*18970*/  HMMA.16816.F32 R32, R140.reuse, R38, R32 ;  /* 0x000000268c20723c */ /* 0x040fe20000001820 */
[----:B------:R-:W1:Y:S03]  /*18980*/  LDSM.16.MT88.4 R52, [R220] ;  /* 0x00000000dc34783b */ /* 0x000e660000004200 */
[----:B------:R-:W-:Y:S02]  /*18990*/  IMAD.IADD R139, R229, 0x1, R220 ;  /* 0x00000001e58b7824 */ /* 0x000fe400078e02dc */
[C---:B------:R-:W-:Y:S01]  /*189a0*/  FMUL.FTZ R38, R2.reuse, R178 ;  /* 0x000000b202267220 */ /* 0x040fe20000410000 */
[----:B------:R-:W-:Y:S01]  /*189b0*/  FMUL.FTZ R39, R2, R179 ;  /* 0x000000b302277220 */ /* 0x000fe20000410000 */
[----:B------:R-:W-:Y:S02]  /*189c0*/  IMAD.MOV.U32 R178, RZ, RZ, R48 ;  /* 0x000000ffffb27224 */ /* 0x000fe400078e0030 */
[----:B------:R-:W-:Y:S01]  /*189d0*/  FMUL.FTZ R48, R3, R188 ;  /* 0x000000bc03307220 */ /* 0x000fe20000410000 */
[----:B------:R-:W2:Y:S01]  /*189e0*/  LDSM.16.MT88.4 R144, [R139] ;  /* 0x000000008b90783b */ /* 0x000ea20000004200 */
[----:B------:R-:W-:Y:S02]  /*189f0*/  IMAD.MOV.U32 R179, RZ, RZ, R40 ;  /* 0x000000ffffb37224 */ /* 0x000fe400078e0028 */
[C---:B------:R-:W-:Y:S01]  /*18a00*/  FMUL.FTZ R40, R132.reuse, R180 ;  /* 0x000000b484287220 */ /* 0x040fe20000410000 */
[----:B------:R-:W-:Y:S01]  /*18a10*/  MOV R180, R56 ;  /* 0x0000003800b47202 */ /* 0x000fe20000000f00 */
[----:B------:R-:W-:Y:S01]  /*18a20*/  FMUL.FTZ R56, R132, R192 ;  /* 0x000000c084387220 */ /* 0x000fe20000410000 */
[----:B------:R-:W-:Y:S01]  /*18a30*/  IMAD.MOV.U32 R181, RZ, RZ, R178 ;  /* 0x000000ffffb57224 */ /* 0x000fe200078e00b2 */
[----:B------:R-:W-:Y:S01]  /*18a40*/  MOV R184, R179 ;  /* 0x000000b300b87202 */ /* 0x000fe20000000f00 */
[----:B------:R-:W-:Y:S01]  /*18a50*/  IMAD.MOV.U32 R179, RZ, RZ, R175 ;  /* 0x000000ffffb37224 */ /* 0x000fe200078e00af */
[----:B------:R-:W-:Y:S01]  /*18a60*/  LDSM.16.MT88.4 R204, [R139+0x1800] ;  /* 0x001800008bcc783b */ /* 0x000fe20000004200 */
[----:B------:R-:W-:Y:S01]  /*18a70*/  MOV R175, R174 ;  /* 0x000000ae00af7202 */ /* 0x000fe20000000f00 */
[----:B------:R-:W-:Y:S01]  /*18a80*/  IMAD.MOV.U32 R174, RZ, RZ, R173 ;  /* 0x000000ffffae7224 */ /* 0x000fe200078e00ad */
[----:B------:R-:W-:Y:S01]  /*18a90*/  MUFU.EX2 R181, R181 ;  /* 0x000000b500b57308 */ /* 0x000fe20000000800 */
[----:B------:R-:W-:Y:S01]  /*18aa0*/  IMAD.MOV.U32 R173, RZ, RZ, R172 ;  /* 0x000000ffffad7224 */ /* 0x000fe200078e00ac */
[----:B------:R-:W-:Y:S01]  /*18ab0*/  MOV R172, R171 ;  /* 0x000000ab00ac7202 */ /* 0x000fe20000000f00 */
[----:B------:R-:W-:Y:S02]  /*18ac0*/  IMAD.MOV.U32 R171, RZ, RZ, R170 ;  /* 0x000000ffffab7224 */ /* 0x000fe400078e00aa */
        /* <DEDUP_REMOVED lines=8> */
[----:B------:R-:W-:Y:S01]  /*18b50*/  FFMA.FTZ R152, R227, UR4, -R214 ;  /* 0x00000004e3987c23 */ /* 0x000fe200080108d6 */
[----:B------:R-:W-:Y:S01]  /*18b60*/  MUFU.EX2 R171, R157 ;  /* 0x0000009d00ab7308 */ /* 0x000fe20000000800 */
[----:B------:R-:W-:Y:S01]  /*18b70*/  FFMA.FTZ R224, R190, UR4, -R215 ;  /* 0x00000004bee07c23 */ /* 0x000fe200080108d7 */
[----:B------:R-:W-:Y:S02]  /*18b80*/  IMAD.MOV.U32 R168, RZ, RZ, R167 ;  /* 0x000000ffffa87224 */ /* 0x000fe400078e00a7 */
[----:B------:R-:W-:Y:S02]  /*18b90*/  IMAD.MOV.U32 R170, RZ, RZ, R154 ;  /* 0x000000ffffaa7224 */ /* 0x000fe400078e009a */
[----:B------:R-:W-:Y:S01]  /*18ba0*/  FFMA.FTZ R154, R246, UR4, -R214 ;  /* 0x00000004f69a7c23 */ /* 0x000fe200080108d6 */
[----:B------:R-:W-:Y:S01]  /*18bb0*/  IMAD.MOV.U32 R167, RZ, RZ, R166 ;  /* 0x000000ffffa77224 */ /* 0x000fe200078e00a6 */
[-C--:B-1----:R-:W-:Y:S02]  /*18bc0*/  HMMA.16816.F32 R36, R140, R52.reuse, R36 ;  /* 0x000000348c24723c */ /* 0x082fe40000001824 */
[----:B------:R-:W-:Y:S01]  /*18bd0*/  MUFU.EX2 R201, R152 ;  /* 0x0000009800c97308 */ /* 0x000fe20000000800 */
[----:B------:R-:W-:Y:S01]  /*18be0*/  MOV R166, R165 ;  /* 0x000000a500a67202 */ /* 0x000fe20000000f00 */
[----:B------:R-:W-:Y:S01]  /*18bf0*/  IMAD.MOV.U32 R165, RZ, RZ, R161 ;  /* 0x000000ffffa57224 */ /* 0x000fe200078e00a1 */
[----:B------:R-:W-:Y:S01]  /*18c00*/  MOV R185, R167 ;  /* 0x000000a700b97202 */ /* 0x000fe20000000f00 */
[----:B------:R-:W-:Y:S02]  /*18c10*/  IMAD.MOV.U32 R167, RZ, RZ, R153 ;  /* 0x000000ffffa77224 */ /* 0x000fe400078e0099 */
[--C-:B------:R-:W-:Y:S01]  /*18c20*/  FFMA.FTZ R153, R245, UR4, -R214.reuse ;  /* 0x00000004f5997c23 */ /* 0x100fe200080108d6 */
[C---:B------:R-:W-:Y:S03]  /*18c30*/  HMMA.16816.F32 R40, R208.reuse, R52, R40 ;  /* 0x00000034d028723c */ /* 0x040fe60000001828 */
[----:B------:R-:W-:Y:S01]  /*18c40*/  MUFU.EX2 R246, R244 ;  /* 0x000000f400f67308 */ /* 0x000fe20000000800 */
[C---:B------:R-:W-:Y:S01]  /*18c50*/  FMUL.FTZ R52, R3.reuse, R196 ;  /* 0x000000c403347220 */ /* 0x040fe20000410000 */
[----:B------:R-:W-:Y:S01]  /*18c60*/  FMUL.FTZ R53, R3, R197 ;  /* 0x000000c503357220 */ /* 0x000fe20000410000 */
[----:B------:R-:W-:Y:S01]  /*18c70*/  IMAD.MOV.U32 R195, RZ, RZ, R169 ;  /* 0x000000ffffc37224 */ /* 0x000fe200078e00a9 */
[----:B------:R-:W-:Y:S01]  /*18c80*/  MOV R169, R149 ;  /* 0x0000009500a97202 */ /* 0x000fe20000000f00 */
[-C--:B------:R-:W-:Y:S05]  /*18c90*/  HMMA.16816.F32 R44, R208, R54.reuse, R44 ;  /* 0x00000036d02c723c */ /* 0x080fea000000182c */
[----:B------:R-:W-:Y:S01]  /*18ca0*/  MUFU.EX2 R245, R237 ;  /* 0x000000ed00f57308 */ /* 0x000fe20000000800 */
[----:B------:R-:W-:Y:S01]  /*18cb0*/  FFMA.FTZ R227, R195, UR4, -R215 ;  /* 0x00000004c3e37c23 */ /* 0x000fe200080108d7 */
[----:B------:R-:W-:Y:S02]  /*18cc0*/  IMAD.MOV.U32 R202, RZ, RZ, R165 ;  /* 0x000000ffffca7224 */ /* 0x000fe400078e00a5 */
[--C-:B------:R-:W-:Y:S01]  /*18cd0*/  FFMA.FTZ R165, R251, UR4, -R213.reuse ;  /* 0x00000004fba57c23 */ /* 0x100fe200080108d5 */
[--C-:B------:R-:W-:Y:S01]  /*18ce0*/  FFMA.FTZ R251, R218, UR4, -R214.reuse ;  /* 0x00000004dafb7c23 */ /* 0x100fe200080108d6 */
[C---:B------:R-:W-:Y:S04]  /*18cf0*/  HMMA.16816.F32 R48, R140.reuse, R54, R48 ;  /* 0x000000368c30723c */ /* 0x040fe80000001830 */
[----:B------:R1:W3:Y:S01]  /*18d00*/  MUFU.EX2 R196, R184 ;  /* 0x000000b800c47308 */ /* 0x0002e20000000800 */
[C---:B------:R-:W-:Y:S01]  /*18d10*/  FMUL.FTZ R54, R2.reuse, R198 ;  /* 0x000000c602367220 */ /* 0x040fe20000410000 */
[----:B------:R-:W-:Y:S01]  /*18d20*/  FMUL.FTZ R55, R2, R199 ;  /* 0x000000c702377220 */ /* 0x000fe20000410000 */
[----:B------:R-:W-:Y:S01]  /*18d30*/  MOV R199, R159 ;  /* 0x0000009f00c77202 */ /* 0x000fe20000000f00 */
[----:B------:R-:W-:Y:S06]  /*18d40*/  FFMA.FTZ R159, R225, UR4, -R214 ;  /* 0x00000004e19f7c23 */ /* 0x000fec00080108d6 */
[----:B------:R-:W-:Y:S01]  /*18d50*/  MUFU.EX2 R198, R158 ;  /* 0x0000009e00c67308 */ /* 0x000fe20000000800 */
[-C--:B--2---:R-:W-:Y:S09]  /*18d60*/  HMMA.16816.F32 R52, R140, R144.reuse, R52 ;  /* 0x000000908c34723c */ /* 0x084ff20000001834 */
[----:B------:R-:W-:Y:S01]  /*18d70*/  MUFU.EX2 R225, R241 ;  /* 0x000000f100e17308 */ /* 0x000fe20000000800 */
[----:B-1----:R-:W-:Y:S01]  /*18d80*/  IMAD.MOV.U32 R184, RZ, RZ, R166 ;  /* 0x000000ffffb87224 */ /* 0x002fe200078e00a6 */
[C---:B------:R-:W-:Y:S08]  /*18d90*/  HMMA.16816.F32 R56, R208.reuse, R144, R56 ;  /* 0x00000090d038723c */ /* 0x040ff00000001838 */
[----:B------:R-:W-:Y:S01]  /*18da0*/  MUFU.EX2 R166, R153 ;  /* 0x0000009900a67308 */ /* 0x000fe20000000800 */
[-C--:B------:R-:W-:Y:S09]  /*18db0*/  HMMA.16816.F32 R60, R208, R146.reuse, R60 ;  /* 0x00000092d03c723c */ /* 0x080ff2000000183c */
[----:B------:R-:W-:Y:S01]  /*18dc0*/  MUFU.EX2 R169, R169 ;  /* 0x000000a900a97308 */ /* 0x000fe20000000800 */
[C---:B------:R-:W-:Y:S01]  /*18dd0*/  HMMA.16816.F32 R64, R140.reuse, R146, R64 ;  /* 0x000000928c40723c */ /* 0x040fe20000001840 */
[----:B------:R-:W1:Y:S08]  /*18de0*/  LDSM.16.MT88.4 R144, [R212+0xe000] ;  /* 0x00e00000d490783b */ /* 0x000e700000004200 */
[----:B------:R-:W-:Y:S10]  /*18df0*/  MUFU.EX2 R167, R167 ;  /* 0x000000a700a77308 */ /* 0x000ff40000000800 */
[----:B------:R-:W-:Y:S10]  /*18e00*/  MUFU.EX2 R202, R202 ;  /* 0x000000ca00ca7308 */ /* 0x000ff40000000800 */
[----:B------:R-:W-:Y:S10]  /*18e10*/  MUFU.EX2 R184, R184 ;  /* 0x000000b800b87308 */ /* 0x000ff40000000800 */
[----:B------:R-:W-:Y:S10]  /*18e20*/  MUFU.EX2 R227, R227 ;  /* 0x000000e300e37308 */ /* 0x000ff40000000800 */
[----:B------:R-:W-:Y:S01]  /*18e30*/  MUFU.EX2 R224, R224 ;  /* 0x000000e000e07308 */ /* 0x000fe20000000800 */
[-C--:B-1----:R-:W-:Y:S09]  /*18e40*/  HMMA.16816.F32 R68, R140, R144.reuse, R68 ;  /* 0x000000908c44723c */ /* 0x082ff20000001844 */
[----:B------:R-:W-:Y:S01]  /*18e50*/  MUFU.EX2 R195, R165 ;  /* 0x000000a500c37308 */ /* 0x000fe20000000800 */
[C---:B------:R-:W-:Y:S09]  /*18e60*/  HMMA.16816.F32 R72, R208.reuse, R144, R72 ;  /* 0x00000090d048723c */ /* 0x040ff20000001848 */
[----:B------:R-:W-:Y:S01]  /*18e70*/  MUFU.EX2 R251, R251 ;  /* 0x000000fb00fb7308 */ /* 0x000fe20000000800 */
        /* <DEDUP_REMOVED lines=15> */
[----:B------:R-:W-:Y:S04]  /*18f70*/  FFMA.FTZ R144, R222, UR4, -R213 ;  /* 0x00000004de907c23 */ /* 0x000fe800080108d5 */
[-C--:B------:R-:W-:Y:S01]  /*18f80*/  HMMA.16816.F32 R124, R208, R146.reuse, R124 ;  /* 0x00000092d07c723c */ /* 0x080fe2000000187c */
[----:B------:R1:W2:Y:S07]  /*18f90*/  MUFU.EX2 R163, R144 ;  /* 0x0000009000a37308 */ /* 0x0002ae0000000800 */
[----:B------:R-:W-:Y:S04]  /*18fa0*/  HMMA.16816.F32 R128, R140, R146, R128 ;  /* 0x000000928c80723c */ /* 0x000fe80000001880 */
[--C-:B------:R-:W-:Y:S01]  /*18fb0*/  FFMA.FTZ R140, R183, UR4, -R215.reuse ;  /* 0x00000004b78c7c23 */ /* 0x100fe200080108d7 */
[----:B------:R-:W-:Y:S01]  /*18fc0*/  FFMA.FTZ R141, R248, UR4, -R215 ;  /* 0x00000004f88d7c23 */ /* 0x000fe200080108d7 */
[----:B---3--:R-:W-:Y:S01]  /*18fd0*/  F2FP.F16.F32.PACK_AB R142, R196, R181 ;  /* 0x000000b5c48e723e */ /* 0x008fe200000000ff */
[--C-:B------:R-:W-:Y:S01]  /*18fe0*/  FFMA.FTZ R248, R179, UR4, -R213.reuse ;  /* 0x00000004b3f87c23 */ /* 0x100fe200080108d5 */
[----:B------:R3:W-:Y:S01]  /*18ff0*/  MUFU.EX2 R192, R140 ;  /* 0x0000008c00c07308 */ /* 0x0007e20000000800 */
[----:B------:R-:W-:Y:S02]  /*19000*/  IMAD.MOV.U32 R179, RZ, RZ, R174 ;  /* 0x000000ffffb37224 */ /* 0x000fe400078e00ae */
[----:B-1----:R-:W-:Y:S01]  /*19010*/  FFMA.FTZ R144, R221, UR4, -R213 ;  /* 0x00000004dd907c23 */ /* 0x002fe200080108d5 */
[----:B------:R-:W-:Y:S01]  /*19020*/  IMAD.MOV.U32 R174, RZ, RZ, R151 ;  /* 0x000000ffffae7224 */ /* 0x000fe200078e0097 */
[----:B--2---:R-:W-:Y:S01]  /*19030*/  F2FP.F16.F32.PACK_AB R148, R164, R163 ;  /* 0x000000a3a494723e */ /* 0x004fe200000000ff */
[----:B------:R-:W-:Y:S04]  /*19040*/  IMAD.MOV.U32 R183, RZ, RZ, R168 ;  /* 0x000000ffffb77224 */ /* 0x000fe800078e00a8 */
[----:B------:R1:W-:Y:S10]  /*19050*/  MUFU.EX2 R177, R144 ;  /* 0x0000009000b17308 */ /* 0x0003f40000000800 */
[----:B------:R-:W2:Y:S01]  /*19060*/  MUFU.EX2 R197, R141 ;  /* 0x0000008d00c57308 */ /* 0x000ea20000000800 */
[--C-:B---3--:R-:W-:Y:S02]  /*19070*/  FFMA.FTZ R140, R180, UR4, -R214.reuse ;  /* 0x00000004b48c7c23 */ /* 0x108fe400080108d6 */
[----:B------:R-:W3:Y:S07]  /*19080*/  LDL.LU R180, [R1+0x7c] ;  /* 0x00007c0001b47983 */ /* 0x000eee0000300800 */
[----:B------:R4:W-:Y:S01]  /*19090*/  MUFU.EX2 R194, R140 ;  /* 0x0000008c00c27308 */ /* 0x0009e20000000800 */
[----:B-1----:R-:W-:Y:S09]  /*190a0*/  FFMA.FTZ R144, R219, UR4, -R213 ;  /* 0x00000004db907c23 */ /* 0x002ff200080108d5 */
[----:B------:R1:W1:Y:S01]  /*190b0*/  MUFU.EX2 R193, R144 ;  /* 0x0000009000c17308 */ /* 0x0002620000000800 */
[----:B--2---:R-:W-:Y:S09]  /*190c0*/  F2FP.F16.F32.PACK_AB R143, R197, R192 ;  /* 0x000000c0c58f723e */ /* 0x004ff200000000ff */
[----:B------:R2:W-:Y:S01]  /*190d0*/  MUFU.EX2 R168, R154 ;  /* 0x0000009a00a87308 */ /* 0x0005e20000000800 */
[----:B----4-:R-:W-:Y:S09]  /*190e0*/  F2FP.F16.F32.PACK_AB R140, R182, R162 ;  /* 0x000000a2b68c723e */ /* 0x010ff200000000ff */
[----:B------:R-:W-:Y:S01]  /*190f0*/  MUFU.EX2 R248, R248 ;  /* 0x000000f800f87308 */ /* 0x000fe20000000800 */
[--C-:B-1----:R-:W-:Y:S01]  /*19100*/  FFMA.FTZ R144, R226, UR4, -R214.reuse ;  /* 0x00000004e2907c23 */ /* 0x102fe200080108d6 */
[----:B------:R-:W-:Y:S01]  /*19110*/  F2FP.F16.F32.PACK_AB R150, R193, R177 ;  /* 0x000000b1c196723e */ /* 0x000fe200000000ff */
[--C-:B------:R-:W-:Y:S07]  /*19120*/  FFMA.FTZ R226, R191, UR4, -R215.reuse ;  /* 0x00000004bfe27c23 */ /* 0x100fee00080108d7 */
[----:B------:R1:W-:Y:S01]  /*19130*/  MUFU.EX2 R160, R144 ;  /* 0x0000009000a07308 */ /* 0x0003e20000000800 */
[----:B--2---:R-:W-:Y:S09]  /*19140*/  LDSM.16.MT88.4 R152, [R216+0xd000] ;  /* 0x00d00000d898783b */ /* 0x004ff20000004200 */
[----:B------:R-:W-:Y:S01]  /*19150*/  MUFU.EX2 R226, R226 ;  /* 0x000000e200e27308 */ /* 0x000fe20000000800 */
[--C-:B-1----:R-:W-:Y:S09]  /*19160*/  FFMA.FTZ R144, R247, UR4, -R214.reuse ;  /* 0x00000004f7907c23 */ /* 0x102ff200080108d6 */
[----:B------:R-:W-:Y:S10]  /*19170*/  MUFU.EX2 R247, R239 ;  /* 0x000000ef00f77308 */ /* 0x000ff40000000800 */
[----:B------:R1:W2:Y:S02]  /*19180*/  MUFU.EX2 R187, R144 ;  /* 0x0000009000bb7308 */ /* 0x0002a40000000800 */
[--C-:B-1----:R-:W-:Y:S01]  /*19190*/  FFMA.FTZ R144, R223, UR4, -R214.reuse ;  /* 0x00000004df907c23 */ /* 0x102fe200080108d6 */
[----:B--2---:R-:W-:Y:S07]  /*191a0*/  F2FP.F16.F32.PACK_AB R149, R187, R160 ;  /* 0x000000a0bb95723e */ /* 0x004fee00000000ff */
[----:B------:R1:W2:Y:S02]  /*191b0*/  MUFU.EX2 R176, R144 ;  /* 0x0000009000b07308 */ /* 0x0002a40000000800 */
[--C-:B-1----:R-:W-:Y:S01]  /*191c0*/  FFMA.FTZ R144, R249, UR4, -R215.reuse ;  /* 0x00000004f9907c23 */ /* 0x102fe200080108d7 */
[----:B--2---:R-:W-:Y:S01]  /*191d0*/  F2FP.F16.F32.PACK_AB R151, R194, R176 ;  /* 0x000000b0c297723e */ /* 0x004fe200000000ff */
[--C-:B------:R-:W-:Y:S06]  /*191e0*/  FFMA.FTZ R249, R217, UR4, -R214.reuse ;  /* 0x00000004d9f97c23 */ /* 0x100fec00080108d6 */
[----:B------:R1:W-:Y:S10]  /*191f0*/  MUFU.EX2 R161, R144 ;  /* 0x0000009000a17308 */ /* 0x0003f40000000800 */
[----:B------:R-:W2:Y:S01]  /*19200*/  MUFU.EX2 R249, R249 ;  /* 0x000000f900f97308 */ /* 0x000ea20000000800 */
[----:B-1----:R-:W-:Y:S01]  /*19210*/  FFMA.FTZ R144, R252, UR4, -R215 ;  /* 0x00000004fc907c23 */ /* 0x002fe200080108d7 */
[--C-:B------:R-:W-:Y:S01]  /*19220*/  FFMA.FTZ R252, R175, UR4, -R213.reuse ;  /* 0x00000004affc7c23 */ /* 0x100fe200080108d5 */
[----:B------:R-:W-:Y:S01]  /*19230*/  FFMA.FTZ R213, R250, UR4, -R213 ;  /* 0x00000004fad57c23 */ /* 0x000fe200080108d5 */
[----:B------:R-:W4:Y:S06]  /*19240*/  LDL.LU R175, [R1+0x80] ;  /* 0x0000800001af7983 */ /* 0x000f2c0000300800 */
[----:B------:R-:W1:Y:S01]  /*19250*/  MUFU.EX2 R178, R144 ;  /* 0x0000009000b27308 */ /* 0x000e620000000800 */
[--C-:B------:R-:W-:Y:S01]  /*19260*/  FFMA.FTZ R250, R138, UR4, -R214.reuse ;  /* 0x000000048afa7c23 */ /* 0x100fe200080108d6 */
[----:B------:R-:W-:Y:S01]  /*19270*/  FFMA.FTZ R214, R137, UR4, -R214 ;  /* 0x0000000489d67c23 */ /* 0x000fe200080108d6 */
[----:B------:R-:W4:Y:S01]  /*19280*/  LDL.LU R156, [R1+0x74] ;  /* 0x00007400019c7983 */ /* 0x000f220000300800 */
[--C-:B------:R-:W-:Y:S01]  /*19290*/  FFMA.FTZ R137, R170, UR4, -R215.reuse ;  /* 0x00000004aa897c23 */ /* 0x100fe200080108d7 */
[----:B--2---:R-:W-:Y:S02]  /*192a0*/  F2FP.F16.F32.PACK_AB R209, R251, R249 ;  /* 0x000000f9fbd1723e */ /* 0x004fe400000000ff */
[----:B------:R-:W2:Y:S03]  /*192b0*/  LDL.LU R138, [R1+0x78] ;  /* 0x00007800018a7983 */ /* 0x000ea60000300800 */
[----:B------:R-:W2:Y:S01]  /*192c0*/  MUFU.EX2 R208, R213 ;  /* 0x000000d500d07308 */ /* 0x000ea20000000800 */
[----:B------:R2:W5:Y:S04]  /*192d0*/  LDL.LU R244, [R1+0xbc] ;  /* 0x0000bc0001f47983 */ /* 0x0005680000300800 */
[----:B------:R2:W5:Y:S05]  /*192e0*/  LDL.LU R239, [R1+0xb8] ;  /* 0x0000b80001ef7983 */ /* 0x00056a0000300800 */
[----:B------:R1:W-:Y:S02]  /*192f0*/  MUFU.EX2 R170, R137 ;  /* 0x0000008900aa7308 */ /* 0x0003e40000000800 */
[----:B-1----:R-:W-:Y:S01]  /*19300*/  F2FP.F16.F32.PACK_AB R141, R178, R161 ;  /* 0x000000a1b28d723e */ /* 0x002fe200000000ff */
[----:B------:R-:W1:Y:S07]  /*19310*/  LDSM.16.MT88.4 R144, [R212+0xc800] ;  /* 0x00c80000d490783b */ /* 0x000e6e0000004200 */
[----:B------:R-:W-:Y:S01]  /*19320*/  MUFU.EX2 R250, R250 ;  /* 0x000000fa00fa7308 */ /* 0x000fe20000000800 */
[----:B------:R1:W5:Y:S04]  /*19330*/  LDL.LU R237, [R1+0xb4] ;  /* 0x0000b40001ed7983 */ /* 0x0003680000300800 */
[----:B------:R1:W5:Y:S05]  /*19340*/  LDL.LU R241, [R1+0xb0] ;  /* 0x0000b00001f17983 */ /* 0x00036a0000300800 */
[----:B------:R-:W2:Y:S01]  /*19350*/  MUFU.EX2 R252, R252 ;  /* 0x000000fc00fc7308 */ /* 0x000ea20000000800 */
[--C-:B------:R-:W-:Y:S09]  /*19360*/  FFMA.FTZ R137, R199, UR4, -R215.reuse ;  /* 0x00000004c7897c23 */ /* 0x100ff200080108d7 */
[----:B------:R1:W-:Y:S02]  /*19370*/  MUFU.EX2 R199, R137 ;  /* 0x0000008900c77308 */ /* 0x0003e40000000800 */
[--C-:B-1----:R-:W-:Y:S01]  /*19380*/  FFMA.FTZ R137, R185, UR4, -R215.reuse ;  /* 0x00000004b9897c23 */ /* 0x102fe200080108d7 */
[-C--:B------:R-:W-:Y:S07]  /*19390*/  HMMA.16816.F32 R4, R140, R144.reuse, R4 ;  /* 0x000000908c04723c */ /* 0x080fee0000001804 */
[----:B------:R-:W-:Y:S01]  /*193a0*/  MUFU.EX2 R185, R159 ;  /* 0x0000009f00b97308 */ /* 0x000fe20000000800 */
[C---:B------:R-:W-:Y:S09]  /*193b0*/  HMMA.16816.F32 R8, R148.reuse, R144, R8 ;  /* 0x000000909408723c */ /* 0x040ff20000001808 */
[----:B------:R1:W-:Y:S01]  /*193c0*/  MUFU.EX2 R203, R137 ;  /* 0x0000008900cb7308 */ /* 0x0003e20000000800 */
[-C--:B------:R-:W-:Y:S08]  /*193d0*/  HMMA.16816.F32 R12, R148, R146.reuse, R12 ;  /* 0x00000092940c723c */ /* 0x080ff0000000180c */
[C---:B------:R-:W-:Y:S01]  /*193e0*/  HMMA.16816.F32 R16, R140.reuse, R146, R16 ;  /* 0x000000928c10723c */ /* 0x040fe20000001810 */
[----:B------:R-:W3:Y:S03]  /*193f0*/  LDSM.16.MT88.4 R144, [R216+0xc800] ;  /* 0x00c80000d890783b */ /* 0x000ee60000004200 */
[--C-:B-1----:R-:W-:Y:S01]  /*19400*/  FFMA.FTZ R137, R183, UR4, -R215.reuse ;  /* 0x00000004b7897c23 */ /* 0x102fe200080108d7 */
[----:B------:R-:W-:Y:S03]  /*19410*/  FFMA.FTZ R215, R189, UR4, -R215 ;  /* 0x00000004bdd77c23 */ /* 0x000fe600080108d7 */
[----:B------:R1:W-:Y:S01]  /*19420*/  MUFU.EX2 R183, R137 ;  /* 0x0000008900b77308 */ /* 0x0003e20000000800 */
[-C--:B---3--:R-:W-:Y:S08]  /*19430*/  HMMA.16816.F32 R20, R140, R144.reuse, R20 ;  /* 0x000000908c14723c */ /* 0x088ff00000001814 */
[C---:B------:R-:W-:Y:S08]  /*19440*/  HMMA.16816.F32 R24, R148.reuse, R144, R24 ;  /* 0x000000909418723c */ /* 0x040ff00000001818 */
[-C--:B------:R-:W-:Y:S08]  /*19450*/  HMMA.16816.F32 R28, R148, R146.reuse, R28 ;  /* 0x00000092941c723c */ /* 0x080ff0000000181c */
[C---:B------:R-:W-:Y:S01]  /*19460*/  HMMA.16816.F32 R32, R140.reuse, R146, R32 ;  /* 0x000000928c20723c */ /* 0x040fe20000001820 */
[----:B------:R-:W3:Y:S03]  /*19470*/  LDSM.16.MT88.4 R144, [R220+0x800] ;  /* 0x00080000dc90783b */ /* 0x000ee60000004200 */
[----:B------:R-:W-:Y:S05]  /*19480*/  FFMA.FTZ R132, R132, R180, R188 ;  /* 0x000000b484847223 */ /* 0x000fea00000100bc */
[----:B------:R-:W-:Y:S01]  /*19490*/  LDSM.16.MT88.4 R188, [R220+0x1800] ;  /* 0x00180000dcbc783b */ /* 0x000fe20000004200 */
[----:B------:R-:W-:Y:S01]  /*194a0*/  FADD.FTZ R132, R172, R132 ;  /* 0x00000084ac847221 */ /* 0x000fe20000010000 */
[-C--:B---3--:R-:W-:Y:S08]  /*194b0*/  HMMA.16816.F32 R36, R140, R144.reuse, R36 ;  /* 0x000000908c24723c */ /* 0x088ff00000001824 */
[C---:B------:R-:W-:Y:S08]  /*194c0*/  HMMA.16816.F32 R40, R148.reuse, R144, R40 ;  /* 0x000000909428723c */ /* 0x040ff00000001828 */
[-C--:B------:R-:W-:Y:S08]  /*194d0*/  HMMA.16816.F32 R44, R148, R146.reuse, R44 ;  /* 0x00000092942c723c */ /* 0x080ff0000000182c */
[C---:B------:R-:W-:Y:S01]  /*194e0*/  HMMA.16816.F32 R48, R140.reuse, R146, R48 ;  /* 0x000000928c30723c */ /* 0x040fe20000001830 */
[----:B------:R-:W3:Y:S07]  /*194f0*/  LDSM.16.MT88.4 R144, [R139+0x800] ;  /* 0x000800008b90783b */ /* 0x000eee0000004200 */
[-C--:B---3--:R-:W-:Y:S08]  /*19500*/  HMMA.16816.F32 R52, R140, R144.reuse, R52 ;  /* 0x000000908c34723c */ /* 0x088ff00000001834 */
[C---:B------:R-:W-:Y:S08]  /*19510*/  HMMA.16816.F32 R56, R148.reuse, R144, R56 ;  /* 0x000000909438723c */ /* 0x040ff00000001838 */
[-C--:B------:R-:W-:Y:S08]  /*19520*/  HMMA.16816.F32 R60, R148, R146.reuse, R60 ;  /* 0x00000092943c723c */ /* 0x080ff0000000183c */
[C---:B------:R-:W-:Y:S01]  /*19530*/  HMMA.16816.F32 R64, R140.reuse, R146, R64 ;  /* 0x000000928c40723c */ /* 0x040fe20000001840 */
[----:B------:R-:W3:Y:S03]  /*19540*/  LDSM.16.MT88.4 R144, [R212+0xe800] ;  /* 0x00e80000d490783b */ /* 0x000ee60000004200 */
[----:B----4-:R-:W-:Y:S01]  /*19550*/  FFMA.FTZ R0, R0, R175, R179 ;  /* 0x000000af00007223 */ /* 0x010fe200000100b3 */
[----:B-1----:R-:W-:Y:S03]  /*19560*/  FFMA.FTZ R137, R3, R156, R174 ;  /* 0x0000009c03897223 */ /* 0x002fe600000100ae */
[----:B------:R-:W-:Y:S01]  /*19570*/  FADD.FTZ R0, R238, R0 ;  /* 0x00000000ee007221 */ /* 0x000fe20000010000 */
[----:B------:R-:W-:Y:S01]  /*19580*/  LDSM.16.MT88.4 R156, [R220+0x1000] ;  /* 0x00100000dc9c783b */ /* 0x000fe20000004200 */
[----:B--2---:R-:W-:Y:S01]  /*19590*/  FFMA.FTZ R3, R2, R138, R173 ;  /* 0x0000008a02037223 */ /* 0x004fe200000100ad */
[----:B------:R-:W-:Y:S01]  /*195a0*/  FADD.FTZ R2, R242, R137 ;  /* 0x00000089f2027221 */ /* 0x000fe20000010000 */
[----:B------:R-:W-:Y:S01]  /*195b0*/  FADD.FTZ R137, R236, R132 ;  /* 0x00000084ec897221 */ /* 0x000fe20000010000 */
[----:B------:R-:W-:Y:S01]  /*195c0*/  FADD.FTZ R132, R231, R0 ;  /* 0x00000000e7847221 */ /* 0x000fe20000010000 */
[----:B------:R-:W-:Y:S01]  /*195d0*/  MUFU.EX2 R138, R215 ;  /* 0x000000d7008a7308 */ /* 0x000fe20000000800 */
[----:B------:R-:W-:Y:S02]  /*195e0*/  FADD.FTZ R3, R243, R3 ;  /* 0x00000003f3037221 */ /* 0x000fe40000010000 */
[----:B------:R-:W-:Y:S01]  /*195f0*/  LDSM.16.MT88.4 R172, [R216+0xd800] ;  /* 0x00d80000d8ac783b */ /* 0x000fe20000004200 */
[----:B------:R-:W-:Y:S01]  /*19600*/  FADD.FTZ R0, R230, R2 ;  /* 0x00000002e6007221 */ /* 0x000fe20000010000 */
[----:B------:R-:W-:Y:S01]  /*19610*/  FADD.FTZ R132, R235, R132 ;  /* 0x00000084eb847221 */ /* 0x000fe20000010000 */
[----:B------:R-:W-:Y:S01]  /*19620*/  FADD.FTZ R2, R228, R3 ;  /* 0x00000003e4027221 */ /* 0x000fe20000010000 */
[----:B------:R-:W-:Y:S01]  /*19630*/  FADD.FTZ R137, R233, R137 ;  /* 0x00000089e9897221 */ /* 0x000fe20000010000 */
[----:B------:R-:W-:Y:S01]  /*19640*/  FADD.FTZ R3, R234, R0 ;  /* 0x00000000ea037221 */ /* 0x000fe20000010000 */
[-C--:B---3--:R-:W-:Y:S01]  /*19650*/  HMMA.16816.F32 R68, R140, R144.reuse, R68 ;  /* 0x000000908c44723c */ /* 0x088fe20000001844 */
[----:B------:R-:W-:Y:S01]  /*19660*/  IMAD.MOV.U32 R235, RZ, RZ, 0x40 ;  /* 0x00000040ffeb7424 */ /* 0x000fe200078e00ff */
[----:B------:R3:W5:Y:S01]  /*19670*/  LDL.LU R238, [R1+0xac] ;  /* 0x0000ac0001ee7983 */ /* 0x0007620000300800 */
[----:B------:R-:W-:Y:S01]  /*19680*/  FADD.FTZ R180, R160, R132 ;  /* 0x00000084a0b47221 */ /* 0x000fe20000010000 */
[----:B------:R-:W-:Y:S01]  /*19690*/  FADD.FTZ R137, R163, R137 ;  /* 0x00000089a3897221 */ /* 0x000fe20000010000 */
[----:B------:R-:W1:Y:S01]  /*196a0*/  MUFU.EX2 R132, R214 ;  /* 0x000000d600847308 */ /* 0x000e620000000800 */
[----:B------:R3:W5:Y:S01]  /*196b0*/  LDL.LU R242, [R1+0xa8] ;  /* 0x0000a80001f27983 */ /* 0x0007620000300800 */
[----:B------:R-:W-:Y:S01]  /*196c0*/  FADD.FTZ R0, R232, R2 ;  /* 0x00000002e8007221 */ /* 0x000fe20000010000 */
[C---:B------:R-:W-:Y:S02]  /*196d0*/  HMMA.16816.F32 R72, R148.reuse, R144, R72 ;  /* 0x000000909448723c */ /* 0x040fe40000001848 */
[----:B------:R3:W5:Y:S02]  /*196e0*/  LDL.LU R243, [R1+0xa4] ;  /* 0x0000a40001f37983 */ /* 0x0007640000300800 */
[----:B------:R-:W-:Y:S01]  /*196f0*/  FADD.FTZ R2, R164, R137 ;  /* 0x00000089a4027221 */ /* 0x000fe20000010000 */
[----:B------:R-:W-:Y:S01]  /*19700*/  MOV R137, R208 ;  /* 0x000000d000897202 */ /* 0x000fe20000000f00 */
[----:B------:R3:W5:Y:S01]  /*19710*/  LDL.LU R236, [R1+0xa0] ;  /* 0x0000a00001ec7983 */ /* 0x0007620000300800 */
[----:B------:R-:W-:Y:S01]  /*19720*/  F2FP.F16.F32.PACK_AB R208, R252, R248 ;  /* 0x000000f8fcd0723e */ /* 0x000fe200000000ff */
[-C--:B------:R-:W-:Y:S02]  /*19730*/  HMMA.16816.F32 R76, R148, R146.reuse, R76 ;  /* 0x00000092944c723c */ /* 0x080fe4000000184c */
[----:B------:R3:W5:Y:S01]  /*19740*/  LDL.LU R231, [R1+0x9c] ;  /* 0x00009c0001e77983 */ /* 0x0007620000300800 */
[----:B------:R-:W-:Y:S01]  /*19750*/  F2FP.F16.F32.PACK_AB R210, R137, R195 ;  /* 0x000000c389d2723e */ /* 0x000fe200000000ff */
[----:B------:R-:W-:Y:S01]  /*19760*/  FADD.FTZ R3, R162, R3 ;  /* 0x00000003a2037221 */ /* 0x000fe20000010000 */
[----:B------:R-:W-:Y:S01]  /*19770*/  FADD.FTZ R179, R161, R0 ;  /* 0x00000000a1b37221 */ /* 0x000fe20000010000 */
[----:B------:R3:W5:Y:S01]  /*19780*/  LDL.LU R230, [R1+0x98] ;  /* 0x0000980001e67983 */ /* 0x0007620000300800 */
[----:B-1----:R-:W-:Y:S01]  /*19790*/  F2FP.F16.F32.PACK_AB R211, R132, R250 ;  /* 0x000000fa84d3723e */ /* 0x002fe200000000ff */
[C---:B------:R-:W-:Y:S02]  /*197a0*/  HMMA.16816.F32 R80, R140.reuse, R146, R80 ;  /* 0x000000928c50723c */ /* 0x040fe40000001850 */
[----:B------:R-:W1:Y:S02]  /*197b0*/  LDSM.16.MT88.4 R144, [R216+0xe800] ;  /* 0x00e80000d890783b */ /* 0x000e640000004200 */
[----:B------:R-:W-:Y:S06]  /*197c0*/  IMAD.MOV.U32 R0, RZ, RZ, R187 ;  /* 0x000000ffff007224 */ /* 0x000fec00078e00bb */
[----:B------:R3:W5:Y:S01]  /*197d0*/  LDL.LU R228, [R1+0x94] ;  /* 0x0000940001e47983 */ /* 0x0007620000300800 */
[----:B------:R-:W2:Y:S01]  /*197e0*/  S2R R233, SR_TID.X ;  /* 0x0000000000e97919 */ /* 0x000ea20000002100 */
[----:B------:R-:W4:Y:S01]  /*197f0*/  S2R R232, SR_TID.X ;  /* 0x0000000000e87919 */ /* 0x000f220000002100 */
[-C--:B-1----:R-:W-:Y:S03]  /*19800*/  HMMA.16816.F32 R84, R140, R144.reuse, R84 ;  /* 0x000000908c54723c */ /* 0x082fe60000001854 */
[----:B--2---:R-:W-:Y:S05]  /*19810*/  IMAD.SHL.U32 R233, R233, 0x40, RZ ;  /* 0x00000040e9e97824 */ /* 0x004fea00078e00ff */
[C---:B------:R-:W-:Y:S04]  /*19820*/  HMMA.16816.F32 R88, R148.reuse, R144, R88 ;  /* 0x000000909458723c */ /* 0x040fe80000001858 */
[----:B------:R-:W-:Y:S04]  /*19830*/  LOP3.LUT R234, R233, 0x400, RZ, 0xc0, !PT ;  /* 0x00000400e9ea7812 */ /* 0x000fe800078ec0ff */
        /* <DEDUP_REMOVED lines=10> */
[----:B------:R-:W-:Y:S02]  /*198e0*/  F2FP.F16.F32.PACK_AB R144, R171, R198 ;  /* 0x000000c6ab90723e */ /* 0x000fe400000000ff */
[----:B------:R-:W-:Y:S02]  /*198f0*/  F2FP.F16.F32.PACK_AB R145, R166, R168 ;  /* 0x000000a8a691723e */ /* 0x000fe400000000ff */
[-C--:B------:R-:W-:Y:S01]  /*19900*/  HMMA.16816.F32 R124, R148, R146.reuse, R124 ;  /* 0x00000092947c723c */ /* 0x080fe2000000187c */
[----:B------:R-:W1:Y:S07]  /*19910*/  LDSM.16.MT88.4 R148, [R212+0xd000] ;  /* 0x00d00000d494783b */ /* 0x000e6e0000004200 */
[----:B------:R-:W-:Y:S04]  /*19920*/  HMMA.16816.F32 R128, R140, R146, R128 ;  /* 0x000000928c80723c */ /* 0x000fe80000001880 */
[----:B------:R-:W-:Y:S02]  /*19930*/  F2FP.F16.F32.PACK_AB R140, R167, R169 ;  /* 0x000000a9a78c723e */ /* 0x000fe400000000ff */
[----:B------:R-:W-:Y:S02]  /*19940*/  F2FP.F16.F32.PACK_AB R141, R199, R170 ;  /* 0x000000aac78d723e */ /* 0x000fe400000000ff */
[----:B------:R-:W-:Y:S02]  /*19950*/  F2FP.F16.F32.PACK_AB R142, R184, R202 ;  /* 0x000000cab88e723e */ /* 0x000fe400000000ff */
[----:B------:R-:W-:Y:S02]  /*19960*/  F2FP.F16.F32.PACK_AB R143, R183, R203 ;  /* 0x000000cbb78f723e */ /* 0x000fe400000000ff */
[----:B------:R-:W-:Y:S02]  /*19970*/  F2FP.F16.F32.PACK_AB R146, R186, R200 ;  /* 0x000000c8ba92723e */ /* 0x000fe400000000ff */
[----:B------:R-:W-:Y:S03]  /*19980*/  F2FP.F16.F32.PACK_AB R147, R185, R201 ;  /* 0x000000c9b993723e */ /* 0x000fe600000000ff */
        /* <DEDUP_REMOVED lines=31> */
[----:B------:R-:W3:Y:S07]  /*19b80*/  LDSM.16.MT88.4 R156, [R212+0xd800] ;  /* 0x00d80000d49c783b */ /* 0x000eee0000004200 */
[-C--:B-1----:R-:W-:Y:S01]  /*19b90*/  HMMA.16816.F32 R100, R140, R148.reuse, R100 ;  /* 0x000000948c64723c */ /* 0x082fe20000001864 */
[----:B------:R-:W1:Y:S07]  /*19ba0*/  LDSM.16.MT88.4 R212, [R212+0xf800] ;  /* 0x00f80000d4d4783b */ /* 0x000e6e0000004200 */
[C---:B------:R-:W-:Y:S08]  /*19bb0*/  HMMA.16816.F32 R104, R144.reuse, R148, R104 ;  /* 0x000000949068723c */ /* 0x040ff00000001868 */
[-C--:B------:R-:W-:Y:S08]  /*19bc0*/  HMMA.16816.F32 R108, R144, R150.reuse, R108 ;  /* 0x00000096906c723c */ /* 0x080ff0000000186c */
[C---:B------:R-:W-:Y:S08]  /*19bd0*/  HMMA.16816.F32 R112, R140.reuse, R150, R112 ;  /* 0x000000968c70723c */ /* 0x040ff00000001870 */
[-C--:B--2---:R-:W-:Y:S08]  /*19be0*/  HMMA.16816.F32 R116, R140, R152.reuse, R116 ;  /* 0x000000988c74723c */ /* 0x084ff00000001874 */
[C---:B------:R-:W-:Y:S08]  /*19bf0*/  HMMA.16816.F32 R120, R144.reuse, R152, R120 ;  /* 0x000000989078723c */ /* 0x040ff00000001878 */
[-C--:B------:R-:W-:Y:S08]  /*19c00*/  HMMA.16816.F32 R124, R144, R154.reuse, R124 ;  /* 0x0000009a907c723c */ /* 0x080ff0000000187c */
[----:B------:R-:W-:Y:S04]  /*19c10*/  HMMA.16816.F32 R128, R140, R154, R128 ;  /* 0x0000009a8c80723c */ /* 0x000fe80000001880 */
[----:B------:R-:W-:Y:S02]  /*19c20*/  F2FP.F16.F32.PACK_AB R140, R247, R246 ;  /* 0x000000f6f78c723e */ /* 0x000fe400000000ff */
[----:B------:R-:W-:Y:S02]  /*19c30*/  F2FP.F16.F32.PACK_AB R141, R226, R227 ;  /* 0x000000e3e28d723e */ /* 0x000fe400000000ff */
[----:B------:R-:W-:Y:S02]  /*19c40*/  F2FP.F16.F32.PACK_AB R142, R225, R245 ;  /* 0x000000f5e18e723e */ /* 0x000fe400000000ff */
[----:B------:R-:W-:Y:S07]  /*19c50*/  F2FP.F16.F32.PACK_AB R143, R138, R224 ;  /* 0x000000e08a8f723e */ /* 0x000fee00000000ff */
[-C--:B---3--:R-:W-:Y:S01]  /*19c60*/  HMMA.16816.F32 R144, R140, R156.reuse, R4 ;  /* 0x0000009c8c90723c */ /* 0x088fe20000001804 */
[----:B------:R2:W3:Y:S07]  /*19c70*/  LDSM.16.MT88.4 R4, [R139+0x3800] ;  /* 0x003800008b04783b */ /* 0x0004ee0000004200 */
[C---:B------:R-:W-:Y:S04]  /*19c80*/  HMMA.16816.F32 R148, R208.reuse, R156, R8 ;  /* 0x0000009cd094723c */ /* 0x040fe80000001808 */
[----:B------:R-:W-:Y:S01]  /*19c90*/  IMAD.MOV.U32 R9, RZ, RZ, R193 ;  /* 0x000000ffff097224 */ /* 0x000fe200078e00c1 */
[----:B------:R-:W-:Y:S01]  /*19ca0*/  MOV R8, R182 ;  /* 0x000000b600087202 */ /* 0x000fe20000000f00 */
[----:B------:R-:W-:Y:S01]  /*19cb0*/  IMAD.MOV.U32 R11, RZ, RZ, R181 ;  /* 0x000000ffff0b7224 */ /* 0x000fe200078e00b5 */
[----:B------:R-:W-:Y:S01]  /*19cc0*/  MOV R10, R192 ;  /* 0x000000c0000a7202 */ /* 0x000fe20000000f00 */
[-C--:B------:R-:W-:Y:S03]  /*19cd0*/  HMMA.16816.F32 R152, R208, R158.reuse, R12 ;  /* 0x0000009ed098723c */ /* 0x080fe6000000180c */
[----:B------:R-:W-:Y:S01]  /*19ce0*/  IMAD.MOV.U32 R15, RZ, RZ, R195 ;  /* 0x000000ffff0f7224 */ /* 0x000fe200078e00c3 */
[----:B------:R-:W-:Y:S01]  /*19cf0*/  MOV R13, R184 ;  /* 0x000000b8000d7202 */ /* 0x000fe20000000f00 */
[----:B------:R-:W-:Y:S02]  /*19d00*/  IMAD.MOV.U32 R14, RZ, RZ, R183 ;  /* 0x000000ffff0e7224 */ /* 0x000fe400078e00b7 */
[----:B------:R-:W-:Y:S01]  /*19d10*/  FADD.FTZ R8, R8, R3 ;  /* 0x0000000308087221 */ /* 0x000fe20000010000 */
[----:B------:R-:W-:Y:S01]  /*19d20*/  IMAD.MOV.U32 R12, RZ, RZ, R185 ;  /* 0x000000ffff0c7224 */ /* 0x000fe200078e00b9 */
[C---:B------:R-:W-:Y:S04]  /*19d30*/  HMMA.16816.F32 R156, R140.reuse, R158, R16 ;  /* 0x0000009e8c9c723c */ /* 0x040fe80000001810 */
[----:B------:R-:W-:Y:S01]  /*19d40*/  IMAD.MOV.U32 R18, RZ, RZ, R203 ;  /* 0x000000ffff127224 */ /* 0x000fe200078e00cb */
[----:B------:R-:W-:Y:S01]  /*19d50*/  MOV R19, R186 ;  /* 0x000000ba00137202 */ /* 0x000fe20000000f00 */
[----:B------:R-:W-:Y:S01]  /*19d60*/  IMAD.MOV.U32 R17, RZ, RZ, R202 ;  /* 0x000000ffff117224 */ /* 0x000fe200078e00ca */
[----:B------:R-:W-:Y:S01]  /*19d70*/  MOV R16, R201 ;  /* 0x000000c900107202 */ /* 0x000fe20000000f00 */
[-C--:B------:R-:W-:Y:S03]  /*19d80*/  HMMA.16816.F32 R160, R140, R172.reuse, R20 ;  /* 0x000000ac8ca0723c */ /* 0x080fe60000001814 */
[----:B------:R-:W-:Y:S01]  /*19d90*/  MOV R21, R167 ;  /* 0x000000a700157202 */ /* 0x000fe20000000f00 */
[----:B------:R-:W-:Y:S02]  /*19da0*/  IMAD.MOV.U32 R20, RZ, RZ, R166 ;  /* 0x000000ffff147224 */ /* 0x000fe400078e00a6 */
[----:B------:R-:W-:Y:S01]  /*19db0*/  FADD.FTZ R11, R11, R8 ;  /* 0x000000080b0b7221 */ /* 0x000fe20000010000 */
[----:B------:R-:W-:Y:S01]  /*19dc0*/  IMAD.MOV.U32 R22, RZ, RZ, R199 ;  /* 0x000000ffff167224 */ /* 0x000fe200078e00c7 */
[C---:B------:R-:W-:Y:S04]  /*19dd0*/  HMMA.16816.F32 R164, R208.reuse, R172, R24 ;  /* 0x000000acd0a4723c */ /* 0x040fe80000001818 */
[----:B------:R-:W-:Y:S01]  /*19de0*/  MOV R27, R171 ;  /* 0x000000ab001b7202 */ /* 0x000fe20000000f00 */
[----:B------:R-:W-:Y:S01]  /*19df0*/  IMAD.MOV.U32 R26, RZ, RZ, R170 ;  /* 0x000000ffff1a7224 */ /* 0x000fe200078e00aa */
[----:B------:R-:W-:Y:S01]  /*19e00*/  MOV R25, R169 ;  /* 0x000000a900197202 */ /* 0x000fe20000000f00 */
[----:B------:R-:W-:Y:S02]  /*19e10*/  IMAD.MOV.U32 R24, RZ, RZ, R168 ;  /* 0x000000ffff187224 */ /* 0x000fe400078e00a8 */
[-C--:B------:R-:W-:Y:S03]  /*19e20*/  HMMA.16816.F32 R168, R208, R174.reuse, R28 ;  /* 0x000000aed0a8723c */ /* 0x080fe6000000181c */
[----:B------:R-:W-:Y:S01]  /*19e30*/  IMAD.MOV.U32 R23, RZ, RZ, R200 ;  /* 0x000000ffff177224 */ /* 0x000fe200078e00c8 */
[----:B------:R-:W-:Y:S01]  /*19e40*/  MOV R31, R198 ;  /* 0x000000c6001f7202 */ /* 0x000fe20000000f00 */
[----:B------:R-:W-:Y:S01]  /*19e50*/  IMAD.MOV.U32 R30, RZ, RZ, R197 ;  /* 0x000000ffff1e7224 */ /* 0x000fe200078e00c5 */
[----:B------:R-:W-:Y:S01]  /*19e60*/  MOV R28, R194 ;  /* 0x000000c2001c7202 */ /* 0x000fe20000000f00 */
[----:B--2---:R-:W-:Y:S01]  /*19e70*/  IMAD.MOV.U32 R139, RZ, RZ, R134 ;  /* 0x000000ffff8b7224 */ /* 0x004fe200078e0086 */
[C---:B------:R-:W-:Y:S04]  /*19e80*/  HMMA.16816.F32 R172, R140.reuse, R174, R32 ;  /* 0x000000ae8cac723c */ /* 0x040fe80000001820 */
[----:B------:R-:W-:Y:S01]  /*19e90*/  MOV R34, R177 ;  /* 0x000000b100227202 */ /* 0x000fe20000000f00 */
[----:B------:R-:W-:Y:S01]  /*19ea0*/  IMAD.MOV.U32 R35, RZ, RZ, R176 ;  /* 0x000000ffff237224 */ /* 0x000fe200078e00b0 */
[----:B------:R-:W-:Y:S01]  /*19eb0*/  MOV R32, R179 ;  /* 0x000000b300207202 */ /* 0x000fe20000000f00 */
[----:B------:R-:W-:Y:S01]  /*19ec0*/  IMAD.MOV.U32 R33, RZ, RZ, R178 ;  /* 0x000000ffff217224 */ /* 0x000fe200078e00b2 */
[----:B------:R-:W-:Y:S01]  /*19ed0*/  MOV R29, R196 ;  /* 0x000000c4001d7202 */ /* 0x000fe20000000f00 */
[-C--:B------:R-:W-:Y:S03]  /*19ee0*/  HMMA.16816.F32 R176, R140, R188.reuse, R36 ;  /* 0x000000bc8cb0723c */ /* 0x080fe60000001824 */
[----:B------:R-:W-:Y:S01]  /*19ef0*/  MOV R39, R180 ;  /* 0x000000b400277202 */ /* 0x000fe20000000f00 */
[----:B------:R-:W-:Y:S01]  /*19f00*/  FADD.FTZ R2, R34, R2 ;  /* 0x0000000222027221 */ /* 0x000fe20000010000 */
[----:B------:R-:W-:Y:S03]  /*19f10*/  FADD.FTZ R3, R33, R32 ;  /* 0x0000002021037221 */ /* 0x000fe60000010000 */
        /* <DEDUP_REMOVED lines=33> */
[----:B------:R-:W-:Y:S03]  /*1a130*/  FADD.FTZ R0, R249, R0 ;  /* 0x00000000f9007221 */ /* 0x000fe60000010000 */
[-C--:B-1----:R-:W-:Y:S03]  /*1a140*/  HMMA.16816.F32 R68, R140, R212.reuse, R68 ;  /* 0x000000d48c44723c */ /* 0x082fe60000001844 */
[----:B------:R-:W-:Y:S05]  /*1a150*/  FADD.FTZ R0, R251, R0 ;  /* 0x00000000fb007221 */ /* 0x000fea0000010000 */
        /* <DEDUP_REMOVED lines=11> */
[-C--:B---3--:R-:W-:Y:S08]  /*1a210*/  HMMA.16816.F32 R116, R140, R4.reuse, R116 ;  /* 0x000000048c74723c */ /* 0x088ff00000001874 */
[C---:B------:R-:W-:Y:S04]  /*1a220*/  HMMA.16816.F32 R120, R208.reuse, R4, R120 ;  /* 0x00000004d078723c */ /* 0x040fe80000001878 */
[----:B------:R-:W-:Y:S04]  /*1a230*/  FADD.FTZ R4, R14, R9 ;  /* 0x000000090e047221 */ /* 0x000fe80000010000 */
[-C--:B------:R-:W-:Y:S03]  /*1a240*/  HMMA.16816.F32 R124, R208, R6.reuse, R124 ;  /* 0x00000006d07c723c */ /* 0x080fe6000000187c */
        /* <DEDUP_REMOVED lines=8> */
[----:B------:R-:W-:Y:S01]  /*1a2d0*/  HMMA.16816.F32 R128, R140, R6, R128 ;  /* 0x000000068c80723c */ /* 0x000fe20000001880 */
[----:B------:R-:W-:Y:S03]  /*1a2e0*/  STL [R1+0x7c], R4 ;  /* 0x00007c0401007387 */ /* 0x000fe60000100800 */
[----:B------:R-:W-:Y:S01]  /*1a2f0*/  FADD.FTZ R3, R132, R3 ;  /* 0x0000000384037221 */ /* 0x000fe20000010000 */
[----:B------:R-:W-:Y:S01]  /*1a300*/  FADD.FTZ R0, R138, R0 ;  /* 0x000000008a007221 */ /* 0x000fe20000010000 */
[----:B------:R-:W-:Y:S01]  /*1a310*/  MOV R132, R136 ;  /* 0x0000008800847202 */ /* 0x000fe20000000f00 */
[----:B------:R-:W-:Y:S02]  /*1a320*/  IMAD.MOV.U32 R140, RZ, RZ, R135 ;  /* 0x000000ffff8c7224 */ /* 0x000fe400078e0087 */
[----:B------:R1:W-:Y:S04]  /*1a330*/  STL [R1+0x80], R3 ;  /* 0x0000800301007387 */ /* 0x0003e80000100800 */
[----:B------:R3:W-:Y:S04]  /*1a340*/  STL [R1+0x74], R2 ;  /* 0x0000740201007387 */ /* 0x0007e80000100800 */
[----:B------:R3:W-:Y:S01]  /*1a350*/  STL [R1+0x78], R0 ;  /* 0x0000780001007387 */ /* 0x0007e20000100800 */
[----:B-1----:R-:W-:Y:S01]  /*1a360*/  MOV R3, R133 ;  /* 0x0000008500037202 */ /* 0x002fe20000000f00 */
[----:B----4-:R-:W-:Y:S06]  /*1a370*/  BRA.U UP0, `(.L_x_714) ;  /* 0xffffffad00d07547 */ /* 0x010fec000b83ffff */
.L_x_713:
[----:B------:R-:W3:Y:S01]  /*1a380*/  LDL.LU R4, [R1+0x74] ;  /* 0x0000740001047983 */ /* 0x000ee20000300800 */
[----:B------:R-:W-:Y:S01]  /*1a390*/  MOV R67, 0x10 ;  /* 0x0000001000437802 */ /* 0x000fe20000000f00 */
[----:B------:R-:W-:Y:S02]  /*1a3a0*/  UISETP.NE.AND UP3, UPT, UR20, -0x1, UPT ;  /* 0xffffffff1400788c */ /* 0x000fe4000bf65270 */
[----:B------:R-:W4:Y:S01]  /*1a3b0*/  LDL.LU R10, [R1+0x78] ;  /* 0x00007800010a7983 */ /* 0x000f220000300800 */
[----:B------:R-:W2:Y:S01]  /*1a3c0*/  S2UR UR12, SR_CTAID.Y ;  /* 0x00000000000c79c3 */ /* 0x000ea20000002600 */
[----:B------:R-:W2:Y:S02]  /*1a3d0*/  LDCU.U8 UR4, c[0x0][0x549] ;  /* 0x0000a920ff0477ac */ /* 0x000ea40008000000 */
[----:B------:R-:W4:Y:S01]  /*1a3e0*/  LDL.LU R9, [R1+0x7c] ;  /* 0x00007c0001097983 */ /* 0x000f220000300800 */
[----:B------:R-:W2:Y:S03]  /*1a3f0*/  LDCU UR10, c[0x0][0x434] ;  /* 0x00008680ff0a77ac */ /* 0x000ea60008000800 */
[----:B-1----:R-:W4:Y:S01]  /*1a400*/  LDL.LU R5, [R1+0x80] ;  /* 0x0000800001057983 */ /* 0x002f220000300800 */
[----:B------:R-:W-:Y:S01]  /*1a410*/  SEL R67, R67, 0xfffffff0, !P3 ;  /* 0xfffffff043437807 */ /* 0x000fe20005800000 */
[----:B------:R-:W1:Y:S02]  /*1a420*/  @!UP3 LDCU.64 UR8, c[0x0][0x400] ;  /* 0x00008000ff08b7ac */ /* 0x000e640008000a00 */
[----:B------:R-:W4:Y:S01]  /*1a430*/  LDL.LU R8, [R1+0x88] ;  /* 0x0000880001087983 */ /* 0x000f220000300800 */
[----:B------:R-:W1:Y:S03]  /*1a440*/  @UP3 LDCU.64 UR6, c[0x0][0x408] ;  /* 0x00008100ff0637ac */ /* 0x000e660008000a00 */
[----:B------:R-:W4:Y:S01]  /*1a450*/  LDL.LU R6, [R1+0x84] ;  /* 0x0000840001067983 */ /* 0x000f220000300800 */
[----:B------:R-:W1:Y:S03]  /*1a460*/  LDCU.U8 UR11, c[0x0][0x548] ;  /* 0x0000a900ff0b77ac */ /* 0x000e660008000000 */
[----:B------:R-:W4:Y:S01]  /*1a470*/  LDL.LU R7, [R1+0x70] ;  /* 0x0000700001077983 */ /* 0x000f220000300800 */
[----:B--2---:R-:W-:Y:S01]  /*1a480*/  LOP3.LUT P3, RZ, R232, 0x8, RZ, 0xc0, !PT ;  /* 0x00000008e8ff7812 */ /* 0x004fe2000786c0ff */
[----:B------:R-:W-:-:S02]  /*1a490*/  UISETP.NE.AND UP1, UPT, UR4, URZ, UPT ;  /* 0x000000ff0400728c */ /* 0x000fc4000bf25270 */
[----:B------:R-:W-:Y:S01]  /*1a4a0*/  UISETP.NE.AND UP2, UPT, UR20, -0x1, UPT ;  /* 0xffffffff1400788c */ /* 0x000fe2000bf45270 */
[----:B------:R-:W2:Y:S01]  /*1a4b0*/  LDCU UR13, c[0x0][0x434] ;  /* 0x00008680ff0d77ac */ /* 0x000ea20008000800 */
[----:B-1----:R-:W-:Y:S01]  /*1a4c0*/  @!UP3 UIMAD.WIDE.U32 UR14, UR12, UR8, URZ ;  /* 0x000000080c0eb2a5 */ /* 0x002fe2000f8e00ff */
[----:B------:R-:W1:Y:S01]  /*1a4d0*/  S2UR UR8, SR_CTAID.X ;  /* 0x00000000000879c3 */ /* 0x000e620000002500 */
[----:B------:R-:W-:-:S05]  /*1a4e0*/  @UP3 UIMAD.WIDE.U32 UR16, UR20, UR6, URZ ;  /* 0x00000006141032a5 */ /* 0x000fca000f8e00ff */
[----:B------:R-:W2:Y:S01]  /*1a4f0*/  @UP1 LDCU UR4, c[0x0][0x430] ;  /* 0x00008600ff0417ac */ /* 0x000ea20008000800 */
[----:B------:R-:W-:Y:S01]  /*1a500*/  @!UP3 UIMAD UR9, UR12, UR9, UR15 ;  /* 0x000000090c09b2a4 */ /* 0x000fe2000f8e020f */
[----:B------:R-:W1:Y:S01]  /*1a510*/  S2UR UR6, SR_CTAID.Z ;  /* 0x00000000000679c3 */ /* 0x000e620000002700 */
[----:B------:R-:W-:Y:S02]  /*1a520*/  @UP3 UIMAD UR9, UR20, UR7, UR17 ;  /* 0x00000007140932a4 */ /* 0x000fe4000f8e0211 */
[----:B------:R-:W-:Y:S02]  /*1a530*/  @!UP2 UIMAD UR20, UR12, UR10, URZ ;  /* 0x0000000a0c14a2a4 */ /* 0x000fe4000f8e02ff */
[----:B------:R-:W-:Y:S01]  /*1a540*/  UISETP.NE.AND UP0, UPT, UR11, URZ, !UP1 ;  /* 0x000000ff0b00728c */ /* 0x000fe2000cf05270 */
[----:B------:R-:W1:Y:S01]  /*1a550*/  @UP1 LDCU UR15, c[0x0][0x430] ;  /* 0x00008600ff0f17ac */ /* 0x000e620008000800 */
[----:B------:R-:W-:Y:S01]  /*1a560*/  @UP1 UMOV UR7, 0x1 ;  /* 0x0000000100071882 */ /* 0x000fe20000000000 */
[----:B------:R-:W-:Y:S01]  /*1a570*/  @UP3 UMOV UR14, UR16 ;  /* 0x00000010000e3c82 */ /* 0x000fe20008000000 */
[----:B--2---:R-:W-:-:S02]  /*1a580*/  @UP1 UIMAD UR13, UR4, UR10, URZ ;  /* 0x0000000a040d12a4 */ /* 0x004fc4000f8e02ff */
[----:B------:R-:W-:Y:S01]  /*1a590*/  USHF.R.S32.HI UR4, URZ, 0x1f, UR20 ;  /* 0x0000001fff047899 */ /* 0x000fe20008011414 */
[----:B---3--:R-:W2:Y:S04]  /*1a5a0*/  SHFL.BFLY PT, R2, R4, 0x2, 0x1f ;  /* 0x0c401f0004027f89 */ /* 0x008ea800000e0000 */
[----:B----4-:R-:W3:Y:S04]  /*1a5b0*/  SHFL.BFLY PT, R0, R10, 0x2, 0x1f ;  /* 0x0c401f000a007f89 */ /* 0x010ee800000e0000 */
[----:B------:R-:W4:Y:S01]  /*1a5c0*/  SHFL.BFLY PT, R3, R5, 0x2, 0x1f ;  /* 0x0c401f0005037f89 */ /* 0x000f2200000e0000 */
[----:B--2---:R-:W-:Y:S01]  /*1a5d0*/  FADD.FTZ R2, R2, R4 ;  /* 0x0000000402027221 */ /* 0x004fe20000010000 */
[----:B------:R-:W-:-:S02]  /*1a5e0*/  MOV R141, R7 ;  /* 0x00000007008d7202 */ /* 0x000fc40000000f00 */
[----:B------:R-:W2:Y:S01]  /*1a5f0*/  SHFL.BFLY PT, R4, R9, 0x2, 0x1f ;  /* 0x0c401f0009047f89 */ /* 0x000ea200000e0000 */
[----:B---3--:R-:W-:-:S03]  /*1a600*/  FADD.FTZ R0, R0, R10 ;  /* 0x0000000a00007221 */ /* 0x008fc60000010000 */
[----:B------:R-:W3:Y:S04]  /*1a610*/  SHFL.BFLY PT, R137, R2, 0x1, 0x1f ;  /* 0x0c201f0002897f89 */ /* 0x000ee800000e0000 */
[----:B------:R-:W1:Y:S01]  /*1a620*/  SHFL.BFLY PT, R138, R0, 0x1, 0x1f ;  /* 0x0c201f00008a7f89 */ /* 0x000e6200000e0000 */
[----:B----4-:R-:W-:-:S05]  /*1a630*/  FADD.FTZ R3, R3, R5 ;  /* 0x0000000503037221 */ /* 0x010fca0000010000 */
[----:B------:R-:W4:Y:S01]  /*1a640*/  SHFL.BFLY PT, R139, R3, 0x1, 0x1f ;  /* 0x0c201f00038b7f89 */ /* 0x000f2200000e0000 */
[----:B--2---:R-:W-:Y:S01]  /*1a650*/  FADD.FTZ R4, R4, R9 ;  /* 0x0000000904047221 */ /* 0x004fe20000010000 */
[----:B---3--:R-:W-:-:S04]  /*1a660*/  FADD.FTZ R137, R2, R137 ;  /* 0x0000008902897221 */ /* 0x008fc80000010000 */
[----:B------:R-:W2:Y:S01]  /*1a670*/  SHFL.BFLY PT, R132, R4, 0x1, 0x1f ;  /* 0x0c201f0004847f89 */ /* 0x000ea200000e0000 */
[----:B------:R-:W3:Y:S01]  /*1a680*/  MUFU.RCP R2, R137 ;  /* 0x0000008900027308 */ /* 0x000ee20000001000 */
[----:B-1----:R-:W-:Y:S01]  /*1a690*/  FADD.FTZ R138, R0, R138 ;  /* 0x0000008a008a7221 */ /* 0x002fe20000010000 */
[----:B------:R-:W-:Y:S02]  /*1a6a0*/  SHF.L.U32 R0, R232, 0x4, RZ ;  /* 0x00000004e8007819 */ /* 0x000fe400000006ff */
[----:B------:R-:W-:Y:S02]  /*1a6b0*/  FSETP.NE.FTZ.AND P4, PT, R137, RZ, PT ;  /* 0x000000ff8900720b */ /* 0x000fe40003f95000 */
[----:B------:R-:W-:Y:S01]  /*1a6c0*/  LOP3.LUT R0, R0, 0x1c0, RZ, 0xc0, !PT ;  /* 0x000001c000007812 */ /* 0x000fe200078ec0ff */
[----:B----4-:R-:W-:Y:S01]  /*1a6d0*/  FADD.FTZ R139, R3, R139 ;  /* 0x0000008b038b7221 */ /* 0x010fe20000010000 */
[----:B------:R-:W1:Y:S01]  /*1a6e0*/  MUFU.RCP R5, R138 ;  /* 0x0000008a00057308 */ /* 0x000e620000001000 */
[----:B------:R-:W-:-:S02]  /*1a6f0*/  FSETP.NE.FTZ.AND P2, PT, R138, RZ, PT ;  /* 0x000000ff8a00720b */ /* 0x000fc40003f55000 */
[----:B------:R-:W-:Y:S02]  /*1a700*/  LOP3.LUT R0, R0, 0x38, R8, 0xf8, !PT ;  /* 0x0000003800007812 */ /* 0x000fe400078ef808 */
[----:B------:R-:W-:Y:S02]  /*1a710*/  FSETP.NE.FTZ.AND P0, PT, R139, RZ, PT ;  /* 0x000000ff8b00720b */ /* 0x000fe40003f15000 */
[----:B-----5:R-:W-:Y:S01]  /*1a720*/  LOP3.LUT R6, R0, R6, R231, 0xfe, !PT ;  /* 0x0000000600067212 */ /* 0x020fe200078efee7 */
[----:B------:R-:W-:Y:S01]  /*1a730*/  MUFU.RCP R3, R139 ;  /* 0x0000008b00037308 */ /* 0x000fe20000001000 */
[----:B---3--:R-:W-:Y:S02]  /*1a740*/  FSEL R2, R2, 1, P4 ;  /* 0x3f80000002027808 */ /* 0x008fe40002000000 */
[----:B------:R-:W-:Y:S01]  /*1a750*/  LEA R6, R6, UR5, 0x1 ;  /* 0x0000000506067c11 */ /* 0x000fe2000f8e08ff */
[----:B--2---:R-:W-:Y:S02]  /*1a760*/  FADD.FTZ R132, R4, R132 ;  /* 0x0000008404847221 */ /* 0x004fe40000010000 */
        /* <DEDUP_REMOVED lines=34> */
[----:B------:R-:W1:Y:S01]  /*1a990*/  MUFU.RCP R2, R132 ;  /* 0x0000008400027308 */ /* 0x000e620000001000 */
[----:B------:R-:W-:Y:S01]  /*1a9a0*/  FMUL.FTZ R4, R0, R147 ;  /* 0x0000009300047220 */ /* 0x000fe20000410000 */
[----:B------:R-:W-:Y:S01]  /*1a9b0*/  F2FP.F16.F32.PACK_AB R56, R56, R68 ;  /* 0x000000443838723e */ /* 0x000fe200000000ff */
[C---:B------:R-:W-:Y:S01]  /*1a9c0*/  FMUL.FTZ R158, R0.reuse, R158 ;  /* 0x0000009e009e7220 */ /* 0x040fe20000410000 */
[----:B------:R-:W-:Y:S01]  /*1a9d0*/  MOV R68, 0x20 ;  /* 0x0000002000447802 */ /* 0x000fe20000000f00 */
[----:B------:R-:W-:Y:S01]  /*1a9e0*/  FMUL.FTZ R159, R0, R159 ;  /* 0x0000009f009f7220 */ /* 0x000fe20000410000 */
[----:B------:R-:W-:Y:S01]  /*1a9f0*/  F2FP.F16.F32.PACK_AB R4, R4, R146 ;  /* 0x000000920404723e */ /* 0x000fe200000000ff */
[----:B------:R-:W-:Y:S01]  /*1aa00*/  FMUL.FTZ R162, R0, R162 ;  /* 0x000000a200a27220 */ /* 0x000fe20000410000 */
[----:B------:R-:W-:Y:S01]  /*1aa10*/  FSETP.NE.FTZ.AND P1, PT, R132, RZ, PT ;  /* 0x000000ff8400720b */ /* 0x000fe20003f35000 */
[C---:B------:R-:W-:Y:S01]  /*1aa20*/  FMUL.FTZ R14, R0.reuse, R163 ;  /* 0x000000a3000e7220 */ /* 0x040fe20000410000 */
[C---:B------:R-:W-:Y:S01]  /*1aa30*/  FMUL.FTZ R174, R0.reuse, R174 ;  /* 0x000000ae00ae7220 */ /* 0x040fe20000410000 */
[----:B------:R2:W-:Y:S01]  /*1aa40*/  STS [R6+0x400], R4 ;  /* 0x0004000406007388 */ /* 0x0005e20000000800 */
        /* <DEDUP_REMOVED lines=25> */
[----:B--2---:R-:W-:-:S02]  /*1abe0*/  SEL R4, R68, 0xffffffe0, !P3 ;  /* 0xffffffe044047807 */ /* 0x004fc40005800000 */
[----:B-1----:R-:W-:Y:S02]  /*1abf0*/  FSEL R2, R2, 1, P1 ;  /* 0x3f80000002027808 */ /* 0x002fe40000800000 */
[----:B------:R-:W-:Y:S02]  /*1ac00*/  FSEL R0, R3, 1, P0 ;  /* 0x3f80000003007808 */ /* 0x000fe40000000000 */
[----:B------:R-:W-:Y:S01]  /*1ac10*/  LOP3.LUT P3, RZ, R232, 0x10, RZ, 0xc0, !PT ;  /* 0x00000010e8ff7812 */ /* 0x000fe2000786c0ff */
[C---:B------:R-:W-:Y:S01]  /*1ac20*/  FMUL.FTZ R148, R2.reuse, R148 ;  /* 0x0000009402947220 */ /* 0x040fe20000410000 */
[----:B------:R-:W-:Y:S01]  /*1ac30*/  F2FP.F16.F32.PACK_AB R5, R5, R144 ;  /* 0x000000900505723e */ /* 0x000fe200000000ff */
        /* <DEDUP_REMOVED lines=64> */
[----:B------:R1:W-:Y:S01]  /*1b040*/  STS [R6], R5 ;  /* 0x0000000506007388 */ /* 0x0003e20000000800 */
[----:B------:R-:W-:-:S02]  /*1b050*/  IADD3 R3, PT, PT, R6, R67, RZ ;  /* 0x0000004306037210 */ /* 0x000fc40007ffe0ff */
[----:B------:R-:W-:Y:S02]  /*1b060*/  F2FP.F16.F32.PACK_AB R2, R157, R156 ;  /* 0x0000009c9d02723e */ /* 0x000fe400000000ff */
[----:B------:R-:W-:Y:S01]  /*1b070*/  F2FP.F16.F32.PACK_AB R66, R66, R148 ;  /* 0x000000944242723e */ /* 0x000fe200000000ff */
[----:B------:R2:W-:Y:S01]  /*1b080*/  STS [R3+0x400], R0 ;  /* 0x0004000003007388 */ /* 0x0005e20000000800 */
[----:B------:R-:W-:Y:S02]  /*1b090*/  F2FP.F16.F32.PACK_AB R8, R8, R150 ;  /* 0x000000960808723e */ /* 0x000fe400000000ff */
[----:B------:R-:W-:Y:S01]  /*1b0a0*/  F2FP.F16.F32.PACK_AB R7, R7, R152 ;  /* 0x000000980707723e */ /* 0x000fe200000000ff */
[----:B------:R3:W-:Y:S01]  /*1b0b0*/  STS [R3], R2 ;  /* 0x0000000203007388 */ /* 0x0007e20000000800 */
[----:B------:R-:W-:Y:S02]  /*1b0c0*/  F2FP.F16.F32.PACK_AB R9, R9, R154 ;  /* 0x0000009a0909723e */ /* 0x000fe400000000ff */
[----:B------:R-:W-:Y:S01]  /*1b0d0*/  F2FP.F16.F32.PACK_AB R15, R15, R160 ;  /* 0x000000a00f0f723e */ /* 0x000fe200000000ff */
[----:B------:R-:W-:Y:S01]  /*1b0e0*/  STS [R6+0x2000], R66 ;  /* 0x0020004206007388 */ /* 0x000fe20000000800 */
[----:B------:R-:W-:-:S02]  /*1b0f0*/  F2FP.F16.F32.PACK_AB R14, R14, R162 ;  /* 0x000000a20e0e723e */ /* 0x000fc400000000ff */
[----:B------:R-:W-:Y:S01]  /*1b100*/  F2FP.F16.F32.PACK_AB R11, R11, R172 ;  /* 0x000000ac0b0b723e */ /* 0x000fe200000000ff */
[----:B------:R4:W-:Y:S01]  /*1b110*/  STS [R6+0x2400], R8 ;  /* 0x0024000806007388 */ /* 0x0009e20000000800 */
[----:B------:R-:W-:Y:S02]  /*1b120*/  F2FP.F16.F32.PACK_AB R10, R10, R174 ;  /* 0x000000ae0a0a723e */ /* 0x000fe400000000ff */
[----:B------:R-:W-:Y:S01]  /*1b130*/  F2FP.F16.F32.PACK_AB R13, R13, R164 ;  /* 0x000000a40d0d723e */ /* 0x000fe200000000ff */
[----:B------:R4:W-:Y:S01]  /*1b140*/  STS [R3+0x2000], R7 ;  /* 0x0020000703007388 */ /* 0x0009e20000000800 */
[----:B------:R-:W-:Y:S02]  /*1b150*/  F2FP.F16.F32.PACK_AB R12, R12, R166 ;  /* 0x000000a60c0c723e */ /* 0x000fe400000000ff */
[----:B-1----:R-:W-:Y:S01]  /*1b160*/  IADD3 R5, PT, PT, R6, R4, RZ ;  /* 0x0000000406057210 */ /* 0x002fe20007ffe0ff */
[----:B------:R1:W-:Y:S01]  /*1b170*/  STS [R3+0x2400], R9 ;  /* 0x0024000903007388 */ /* 0x0003e20000000800 */
[----:B------:R-:W-:-:S02]  /*1b180*/  F2FP.F16.F32.PACK_AB R22, R22, R168 ;  /* 0x000000a81616723e */ /* 0x000fc400000000ff */
[----:B------:R-:W-:Y:S01]  /*1b190*/  F2FP.F16.F32.PACK_AB R21, R21, R170 ;  /* 0x000000aa1515723e */ /* 0x000fe200000000ff */
[----:B------:R-:W-:Y:S01]  /*1b1a0*/  STS [R5], R15 ;  /* 0x0000000f05007388 */ /* 0x000fe20000000800 */
[C---:B--2---:R-:W-:Y:S02]  /*1b1b0*/  IADD3 R0, PT, PT, R6.reuse, 0x40, RZ ;  /* 0x0000004006007810 */ /* 0x044fe40007ffe0ff */
[----:B------:R-:W-:Y:S01]  /*1b1c0*/  @P3 IADD3 R0, PT, PT, R6, -0x40, RZ ;  /* 0xffffffc006003810 */ /* 0x000fe20007ffe0ff */
[----:B------:R-:W-:Y:S01]  /*1b1d0*/  STS [R5+0x400], R14 ;  /* 0x0004000e05007388 */ /* 0x000fe20000000800 */
[----:B---3--:R-:W-:Y:S02]  /*1b1e0*/  IADD3 R2, PT, PT, R67, R5, RZ ;  /* 0x0000000543027210 */ /* 0x008fe40007ffe0ff */
[----:B------:R-:W-:Y:S02]  /*1b1f0*/  F2FP.F16.F32.PACK_AB R20, R20, R176 ;  /* 0x000000b01414723e */ /* 0x000fe400000000ff */
[----:B------:R-:W-:Y:S01]  /*1b200*/  F2FP.F16.F32.PACK_AB R19, R19, R178 ;  /* 0x000000b21313723e */ /* 0x000fe200000000ff */
[----:B------:R-:W-:Y:S01]  /*1b210*/  STS [R2], R11 ;  /* 0x0000000b02007388 */ /* 0x000fe20000000800 */
[----:B------:R-:W-:-:S02]  /*1b220*/  F2FP.F16.F32.PACK_AB R17, R17, R188 ;  /* 0x000000bc1111723e */ /* 0x000fc400000000ff */
[----:B------:R-:W-:Y:S01]  /*1b230*/  F2FP.F16.F32.PACK_AB R16, R16, R190 ;  /* 0x000000be1010723e */ /* 0x000fe200000000ff */
[----:B------:R-:W-:Y:S01]  /*1b240*/  STS [R2+0x400], R10 ;  /* 0x0004000a02007388 */ /* 0x000fe20000000800 */
[-C--:B----4-:R-:W-:Y:S02]  /*1b250*/  IADD3 R8, PT, PT, R4, R0.reuse, RZ ;  /* 0x0000000004087210 */ /* 0x090fe40007ffe0ff */
[----:B------:R-:W-:Y:S01]  /*1b260*/  IADD3 R7, PT, PT, R67, R0, RZ ;  /* 0x0000000043077210 */ /* 0x000fe20007ffe0ff */
[----:B------:R-:W-:Y:S01]  /*1b270*/  STS [R5+0x2000], R13 ;  /* 0x0020000d05007388 */ /* 0x000fe20000000800 */
[----:B------:R-:W-:Y:S02]  /*1b280*/  F2FP.F16.F32.PACK_AB R18, R18, R180 ;  /* 0x000000b41212723e */ /* 0x000fe400000000ff */
[----:B------:R-:W-:Y:S01]  /*1b290*/  F2FP.F16.F32.PACK_AB R24, R24, R182 ;  /* 0x000000b61818723e */ /* 0x000fe200000000ff */
[----:B------:R-:W-:Y:S01]  /*1b2a0*/  STS [R5+0x2400], R12 ;  /* 0x0024000c05007388 */ /* 0x000fe20000000800 */
[----:B------:R-:W-:Y:S01]  /*1b2b0*/  F2FP.F16.F32.PACK_AB R23, R23, R184 ;  /* 0x000000b81717723e */ /* 0x000fe200000000ff */
[----:B-1----:R1:W2:Y:S01]  /*1b2c0*/  @P2 MUFU.LG2 R9, R138 ;  /* 0x0000008a00092308 */ /* 0x0022a20000000c00 */
[----:B------:R-:W-:Y:S01]  /*1b2d0*/  F2FP.F16.F32.PACK_AB R65, R65, R186 ;  /* 0x000000ba4141723e */ /* 0x000fe200000000ff */
[----:B------:R-:W-:Y:S01]  /*1b2e0*/  STS [R2+0x2000], R22 ;  /* 0x0020001602007388 */ /* 0x000fe20000000800 */
[----:B------:R-:W-:-:S02]  /*1b2f0*/  F2FP.F16.F32.PACK_AB R64, R64, R196 ;  /* 0x000000c44040723e */ /* 0x000fc400000000ff */
[----:B------:R-:W-:Y:S01]  /*1b300*/  F2FP.F16.F32.PACK_AB R63, R63, R198 ;  /* 0x000000c63f3f723e */ /* 0x000fe200000000ff */
[----:B------:R-:W-:Y:S01]  /*1b310*/  STS [R2+0x2400], R21 ;  /* 0x0024001502007388 */ /* 0x000fe20000000800 */
[----:B------:R-:W-:Y:S02]  /*1b320*/  F2FP.F16.F32.PACK_AB R60, R60, R204 ;  /* 0x000000cc3c3c723e */ /* 0x000fe400000000ff */
[----:B------:R-:W-:Y:S01]  /*1b330*/  F2FP.F16.F32.PACK_AB R59, R59, R206 ;  /* 0x000000ce3b3b723e */ /* 0x000fe200000000ff */
[----:B------:R-:W-:Y:S01]  /*1b340*/  STS [R0], R20 ;  /* 0x0000001400007388 */ /* 0x000fe20000000800 */
[----:B------:R-:W-:Y:S02]  /*1b350*/  IADD3 R4, PT, PT, R67, R8, RZ ;  /* 0x0000000843047210 */ /* 0x000fe40007ffe0ff */
        /* <DEDUP_REMOVED lines=64> */
[----:B---3--:R1:W3:Y:S03]  /*1b760*/  @P4 MUFU.LG2 R3, R137 ;  /* 0x0000008900034308 */ /* 0x0082e60000000c00 */
        /* <DEDUP_REMOVED lines=14> */
[----:B----4-:R-:W-:-:S03]  /*1b850*/  LOP3.LUT R0, R141, 0x1f8, RZ, 0xc0, !PT ;  /* 0x000001f88d007812 */ /* 0x010fc600078ec0ff */
[----:B------:R-:W-:Y:S01]  /*1b860*/  STS [R8+0x6000], R30 ;  /* 0x0060001e08007388 */ /* 0x000fe20000000800 */
[----:B------:R-:W-:-:S03]  /*1b870*/  LOP3.LUT R0, R0, 0x38, R232, 0x78, !PT ;  /* 0x0000003800007812 */ /* 0x000fc600078e78e8 */
[----:B------:R4:W-:Y:S01]  /*1b880*/  STS [R8+0x6400], R29 ;  /* 0x0064001d08007388 */ /* 0x0009e20000000800 */
[----:B------:R-:W-:-:S03]  /*1b890*/  LOP3.LUT R0, R0, 0x1e00, R141, 0xf8, !PT ;  /* 0x00001e0000007812 */ /* 0x000fc600078ef88d */
[----:B------:R1:W-:Y:S01]  /*1b8a0*/  STS [R4+0x6000], R26 ;  /* 0x0060001a04007388 */ /* 0x0003e20000000800 */
[----:B------:R-:W-:-:S03]  /*1b8b0*/  LEA R19, R0, UR5, 0x1 ;  /* 0x0000000500137c11 */ /* 0x000fc6000f8e08ff */
[----:B------:R1:W-:Y:S01]  /*1b8c0*/  STS [R4+0x6400], R25 ;  /* 0x0064001904007388 */ /* 0x0003e20000000800 */
[----:B----4-:R-:W4:Y:S01]  /*1b8d0*/  @P4 LDC R8, c[0x0][0x458] ;  /* 0x00011600ff084b82 */ /* 0x010f220000000800 */
[----:B--23--:R-:W-:Y:S05]  /*1b8e0*/  BRA.U UP1, `(.L_x_717) ;  /* 0x0000000101207547 */ /* 0x00cfea000b800000 */
[----:B------:R-:W-:Y:S01]  /*1b8f0*/  UISETP.NE.AND UP1, UPT, UR11, URZ, UPT ;  /* 0x000000ff0b00728c */ /* 0x000fe2000bf25270 */
[----:B------:R-:W2:Y:S10]  /*1b900*/  LDCU UR5, c[0x0][0x3e0] ;  /* 0x00007c00ff0577ac */ /* 0x000eb40008000800 */
[----:B------:R-:W2:Y:S01]  /*1b910*/  @UP1 LDCU UR7, c[0x0][0x454] ;  /* 0x00008a80ff0717ac */ /* 0x000ea20008000800 */
[----:B------:R-:W-:Y:S01]  /*1b920*/  @UP1 UMOV UR15, 0x1 ;  /* 0x00000001000f1882 */ /* 0x000fe20000000000 */
[----:B------:R-:W3:Y:S01]  /*1b930*/  @UP1 LDCU UR13, c[0x0][0x454] ;  /* 0x00008a80ff0d17ac */ /* 0x000ee20008000800 */
[----:B------:R-:W-:Y:S01]  /*1b940*/  @!UP1 UMOV UR15, 0x1 ;  /* 0x00000001000f9882 */ /* 0x000fe20000000000 */
[----:B--2---:R-:W-:-:S02]  /*1b950*/  @UP1 UIMAD UR7, UR7, UR5, URZ ;  /* 0x00000005070712a4 */ /* 0x004fc4000f8e02ff */
[----:B---3--:R-:W-:-:S12]  /*1b960*/  @!UP1 UIMAD UR7, UR10, UR5, URZ ;  /* 0x000000050a0792a4 */ /* 0x008fd8000f8e02ff */
.L_x_717:
[----:B------:R-:W-:Y:S01]  /*1b970*/  BAR.SYNC.DEFER_BLOCKING 0x0 ;  /* 0x0000000000007b1d */ /* 0x000fe20000010000 */
[----:B------:R-:W-:Y:S01]  /*1b980*/  UIMAD UR13, UR6, UR13, URZ ;  /* 0x0000000d060d72a4 */ /* 0x000fe2000f8e02ff */
[----:B------:R-:W-:Y:S01]  /*1b990*/  LOP3.LUT P3, RZ, R232, 0x3, RZ, 0xc0, !PT ;  /* 0x00000003e8ff7812 */ /* 0x000fe2000786c0ff */
[----:B------:R-:W-:Y:S01]  /*1b9a0*/  UIMAD UR10, UR8, UR15, URZ ;  /* 0x0000000f080a72a4 */ /* 0x000fe2000f8e02ff */
[----:B------:R-:W-:Y:S01]  /*1b9b0*/  @P4 FMUL.FTZ R0, R3, 0.69314718246459960938 ;  /* 0x3f31721803004820 */ /* 0x000fe20000410000 */
[----:B------:R-:W-:-:S03]  /*1b9c0*/  USEL UR20, UR20, URZ, UP0 ;  /* 0x000000ff14147287 */ /* 0x000fc60008000000 */
[----:B------:R-:W2:Y:S01]  /*1b9d0*/  @P2 LDC R7, c[0x0][0x458] ;  /* 0x00011600ff072b82 */ /* 0x000ea20000000800 */
[----:B------:R-:W3:Y:S01]  /*1b9e0*/  @P1 MUFU.LG2 R2, R132 ;  /* 0x0000008400021308 */ /* 0x000ee20000000c00 */
[----:B------:R-:W-:Y:S01]  /*1b9f0*/  @!UP0 UIMAD UR13, UR12, UR7, UR13 ;  /* 0x000000070c0d82a4 */ /* 0x000fe2000f8e020d */
[----:B------:R-:W-:Y:S01]  /*1ba00*/  MOV R15, 0x7f800000 ;  /* 0x7f800000000f7802 */ /* 0x000fe20000000f00 */
[----:B------:R-:W-:Y:S01]  /*1ba10*/  USHF.L.U32 UR10, UR10, 0x7, URZ ;  /* 0x000000070a0a7899 */ /* 0x000fe200080006ff */
[----:B----4-:R-:W-:Y:S01]  /*1ba20*/  @P4 FFMA.FTZ R15, R133, R8, R0 ;  /* 0x00000008850f4223 */ /* 0x010fe20000010000 */
[----:B------:R-:W-:Y:S01]  /*1ba30*/  USEL UR4, UR4, URZ, UP0 ;  /* 0x000000ff04047287 */ /* 0x000fe20008000000 */
[----:B------:R-:W-:Y:S01]  /*1ba40*/  @P2 FMUL.FTZ R3, R9, 0.69314718246459960938 ;  /* 0x3f31721809032820 */ /* 0x000fe20000410000 */
[----:B------:R-:W4:Y:S01]  /*1ba50*/  @P1 LDC R6, c[0x0][0x458] ;  /* 0x00011600ff061b82 */ /* 0x000f220000000800 */
[----:B-1----:R-:W1:Y:S01]  /*1ba60*/  @P0 MUFU.LG2 R4, R139 ;  /* 0x0000008b00040308 */ /* 0x002e620000000c00 */
[----:B------:R-:W-:Y:S01]  /*1ba70*/  USHF.R.S32.HI UR7, URZ, 0x1f, UR13 ;  /* 0x0000001fff077899 */ /* 0x000fe2000801140d */
[----:B------:R-:W-:Y:S01]  /*1ba80*/  BSSY.RECONVERGENT B0, `(.L_x_718) ;  /* 0x0000035000007945 */ /* 0x000fe20003800200 */
[----:B------:R-:W-:Y:S01]  /*1ba90*/  USHF.R.S32.HI UR5, URZ, 0x1f, UR10 ;  /* 0x0000001fff057899 */ /* 0x000fe2000801140a */
[----:B------:R-:W-:Y:S01]  /*1baa0*/  MOV R14, 0x7f800000 ;  /* 0x7f800000000e7802 */ /* 0x000fe20000000f00 */
[----:B------:R-:W-:Y:S01]  /*1bab0*/  UIADD3 UR20, UP1, UP0, UR10, UR20, UR13 ;  /* 0x000000140a147290 */ /* 0x000fe2000f83e00d */
[----:B------:R-:W-:Y:S01]  /*1bac0*/  MOV R13, 0x7f800000 ;  /* 0x7f800000000d7802 */ /* 0x000fe20000000f00 */
[----:B------:R-:W5:Y:S01]  /*1bad0*/  @P0 LDC R5, c[0x0][0x458] ;  /* 0x00011600ff050b82 */ /* 0x000f620000000800 */
[----:B------:R-:W-:Y:S01]  /*1bae0*/  MOV R12, 0x7f800000 ;  /* 0x7f800000000c7802 */ /* 0x000fe20000000f00 */
[----:B------:R1:W5:Y:S01]  /*1baf0*/  LDS.128 R24, [R19+0x3800] ;  /* 0x0038000013187984 */ /* 0x0003620000000c00 */
[----:B---3--:R-:W-:Y:S01]  /*1bb00*/  @P1 FMUL.FTZ R2, R2, 0.69314718246459960938 ;  /* 0x3f31721802021820 */ /* 0x008fe20000410000 */
[----:B------:R-:W-:Y:S01]  /*1bb10*/  UIADD3.X UR4, UPT, UPT, UR5, UR4, UR7, UP1, UP0 ;  /* 0x0000000405047290 */ /* 0x000fe20008fe0407 */
[----:B--2---:R-:W-:Y:S01]  /*1bb20*/  @P2 FFMA.FTZ R14, R135, R7, R3 ;  /* 0x00000007870e2223 */ /* 0x004fe20000010003 */
[----:B-1----:R-:W-:Y:S01]  /*1bb30*/  @P0 FMUL.FTZ R0, R4, 0.69314718246459960938 ;  /* 0x3f31721804000820 */ /* 0x002fe20000410000 */
[----:B----4-:R-:W-:-:S03]  /*1bb40*/  @P1 FFMA.FTZ R13, R136, R6, R2 ;  /* 0x00000006880d1223 */ /* 0x010fc60000010002 */
[----:B-----5:R-:W-:Y:S01]  /*1bb50*/  @P0 FFMA.FTZ R12, R134, R5, R0 ;  /* 0x00000005860c0223 */ /* 0x020fe20000010000 */
[----:B------:R-:W-:Y:S06]  /*1bb60*/  @P3 BRA `(.L_x_719) ;  /* 0x0000000000983947 */ /* 0x000fec0003800000 */
        /* <DEDUP_REMOVED lines=21> */
[----:B------:R-:W4:Y:S01]  /*1bcc0*/  @!P3 LDC.64 R20, c[0x0][0x420] ;  /* 0x00010800ff14bb82 */ /* 0x000f220000000a00 */
        /* <DEDUP_REMOVED lines=12> */
[----:B----4-:R-:W-:-:S03]  /*1bd90*/  @!P3 LEA R2, P0, R10, R20, 0x2 ;  /* 0x000000140a02b211 */ /* 0x010fc600078010ff */
[----:B------:R1:W-:Y:S01]  /*1bda0*/  @!P4 STG.E desc[UR24][R4.64], R13 ;  /* 0x0000000d0400c986 */ /* 0x0003e2000c101918 */
[----:B------:R-:W-:-:S05]  /*1bdb0*/  @!P3 LEA.HI.X R3, R10, R21, R3, 0x2, P0 ;  /* 0x000000150a03b211 */ /* 0x000fca00000f1403 */
[----:B------:R1:W-:Y:S04]  /*1bdc0*/  @!P3 STG.E desc[UR24][R2.64], R12 ;  /* 0x0000000c0200b986 */ /* 0x0003e8000c101918 */
.L_x_719:
[----:B------:R-:W-:Y:S05]  /*1bdd0*/  BSYNC.RECONVERGENT B0 ;  /* 0x0000000000007941 */ /* 0x000fea0003800200 */
.L_x_718:
[----:B------:R2:W5:Y:S01]  /*1bde0*/  LDL R22, [R1+0x6c] ;  /* 0x00006c0001167983 */ /* 0x0005620000100800 */
[----:B------:R-:W-:Y:S01]  /*1bdf0*/  SHF.R.U32.HI R18, RZ, 0x3, R232 ;  /* 0x00000003ff127819 */ /* 0x000fe200000116e8 */
[----:B------:R-:W3:Y:S01]  /*1be00*/  LDCU.64 UR4, c[0x0][0x410] ;  /* 0x00008200ff0477ac */ /* 0x000ee20008000a00 */
[----:B------:R-:W-:Y:S01]  /*1be10*/  BSSY.RECONVERGENT B0, `(.L_x_720) ;  /* 0x0000027000007945 */ /* 0x000fe20003800200 */
[----:B-1----:R2:W1:Y:S01]  /*1be20*/  LDS.128 R12, [R19] ;  /* 0x00000000130c7984 */ /* 0x0024620000000c00 */
[C---:B------:R-:W-:Y:S01]  /*1be30*/  IADD3 R4, PT, PT, R18.reuse, 0x50, RZ ;  /* 0x0000005012047810 */ /* 0x040fe20007ffe0ff */
[C---:B------:R-:W-:Y:S02]  /*1be40*/  VIADD R2, R18.reuse, 0x10 ;  /* 0x0000001012027836 */ /* 0x040fe40000000000 */
[----:B------:R2:W4:Y:S01]  /*1be50*/  LDS.128 R8, [R19+0x4000] ;  /* 0x0040000013087984 */ /* 0x0005220000000c00 */
[----:B------:R-:W-:Y:S01]  /*1be60*/  VIADD R0, R18, 0x20 ;  /* 0x0000002012007836 */ /* 0x000fe20000000000 */
[----:B------:R-:W-:Y:S01]  /*1be70*/  ISETP.GE.AND P2, PT, R4, UR18, PT ;  /* 0x0000001204007c0c */ /* 0x000fe2000bf46270 */
[----:B------:R-:W-:Y:S01]  /*1be80*/  VIADD R3, R18, 0x30 ;  /* 0x0000003012037836 */ /* 0x000fe20000000000 */
[----:B------:R-:W-:Y:S01]  /*1be90*/  ISETP.GE.AND P0, PT, R2, UR18, PT ;  /* 0x0000001202007c0c */ /* 0x000fe2000bf06270 */
[----:B------:R-:W-:Y:S01]  /*1bea0*/  VIADD R21, R18, 0x60 ;  /* 0x0000006012157836 */ /* 0x000fe20000000000 */
[----:B------:R-:W-:-:S02]  /*1beb0*/  IADD3 R2, P1, PT, R228, UR14, RZ ;  /* 0x0000000ee4027c10 */ /* 0x000fc4000ff3e0ff */
[----:B------:R-:W-:Y:S01]  /*1bec0*/  ISETP.GE.AND P5, PT, R0, UR18, PT ;  /* 0x0000001200007c0c */ /* 0x000fe2000bfa6270 */
[C---:B------:R-:W-:Y:S01]  /*1bed0*/  VIADD R0, R18.reuse, 0x40 ;  /* 0x0000004012007836 */ /* 0x040fe20000000000 */
[----:B------:R-:W-:Y:S01]  /*1bee0*/  ISETP.GE.AND P4, PT, R3, UR18, PT ;  /* 0x0000001203007c0c */ /* 0x000fe2000bf86270 */
[----:B------:R-:W-:Y:S01]  /*1bef0*/  IMAD.X R3, RZ, RZ, UR9, P1 ;  /* 0x00000009ff037e24 */ /* 0x000fe200088e06ff */
[----:B------:R-:W-:Y:S01]  /*1bf00*/  ISETP.GE.AND P1, PT, R18, UR18, PT ;  /* 0x0000001212007c0c */ /* 0x000fe2000bf26270 */
[----:B------:R-:W-:Y:S01]  /*1bf10*/  UIMAD.WIDE.U32 UR8, UR8, 0x80, URZ ;  /* 0x00000080080878a5 */ /* 0x000fe2000f8e00ff */
[----:B------:R-:W-:Y:S01]  /*1bf20*/  ISETP.GE.AND P3, PT, R0, UR18, PT ;  /* 0x0000001200007c0c */ /* 0x000fe2000bf66270 */
[----:B---3--:R-:W-:-:S04]  /*1bf30*/  IMAD.U32 R0, RZ, RZ, UR4 ;  /* 0x00000004ff007e24 */ /* 0x008fc8000f8e00ff */
[----:B------:R-:W-:Y:S01]  /*1bf40*/  IMAD.WIDE.U32 R16, R0, UR6, R2 ;  /* 0x0000000600107c25 */ /* 0x000fe2000f8e0002 */
[----:B------:R-:W-:Y:S02]  /*1bf50*/  MOV R0, UR5 ;  /* 0x0000000500007c02 */ /* 0x000fe40008000f00 */
[----:B------:R-:W-:-:S03]  /*1bf60*/  LOP3.LUT R20, R18, UR8, RZ, 0xfc, !PT ;  /* 0x0000000812147c12 */ /* 0x000fc6000f8efcff */
[----:B------:R-:W-:Y:S01]  /*1bf70*/  IMAD R7, R0, UR6, R17 ;  /* 0x0000000600077c24 */ /* 0x000fe2000f8e0211 */
[----:B--2---:R-:W-:Y:S06]  /*1bf80*/  @P1 BRA `(.L_x_721) ;  /* 0x00000000003c1947 */ /* 0x004fec0003800000 */
[----:B------:R-:W2:Y:S01]  /*1bf90*/  LDCU.64 UR6, c[0x0][0x408] ;  /* 0x00008100ff0677ac */ /* 0x000ea20008000a00 */
[----:B------:R-:W-:Y:S01]  /*1bfa0*/  MOV R6, R16 ;  /* 0x0000001000067202 */ /* 0x000fe20000000f00 */
[----:B------:R-:W3:Y:S01]  /*1bfb0*/  LDCU.64 UR4, c[0x0][0x3f0] ;  /* 0x00007e00ff0477ac */ /* 0x000ee20008000a00 */
[----:B------:R-:W1:Y:S01]  /*1bfc0*/  LDCU UR11, c[0x0][0x440] ;  /* 0x00008800ff0b77ac */ /* 0x000e620008000800 */
[----:B--2---:R-:W-:Y:S02]  /*1bfd0*/  UIMAD UR10, UR9, UR6, URZ ;  /* 0x00000006090a72a4 */ /* 0x004fe4000f8e02ff */
[----:B------:R-:W-:-:S04]  /*1bfe0*/  IMAD.WIDE.U32 R4, R20, UR6, R6 ;  /* 0x0000000614047c25 */ /* 0x000fc8000f8e0006 */
[----:B------:R-:W-:Y:S01]  /*1bff0*/  IMAD.U32 R0, RZ, RZ, UR10 ;  /* 0x0000000aff007e24 */ /* 0x000fe2000f8e00ff */
[----:B---3--:R-:W-:Y:S02]  /*1c000*/  LEA R2, P1, R4, UR4, 0x1 ;  /* 0x0000000404027c11 */ /* 0x008fe4000f8208ff */
[----:B-1----:R-:W-:Y:S01]  /*1c010*/  ISETP.GE.AND P6, PT, R228, UR11, PT ;  /* 0x0000000be4007c0c */ /* 0x002fe2000bfc6270 */
[----:B------:R-:W-:-:S04]  /*1c020*/  IMAD R0, R20, UR7, R0 ;  /* 0x0000000714007c24 */ /* 0x000fc8000f8e0200 */
[----:B------:R-:W-:-:S05]  /*1c030*/  IMAD.IADD R0, R0, 0x1, R5 ;  /* 0x0000000100007824 */ /* 0x000fca00078e0205 */
[----:B------:R-:W-:Y:S02]  /*1c040*/  LEA.HI.X R3, R4, UR5, R0, 0x1, P1 ;  /* 0x0000000504037c11 */ /* 0x000fe400088f0c00 */
[----:B-----5:R-:W-:-:S03]  /*1c050*/  ISETP.GE.AND P1, PT, R22, UR11, PT ;  /* 0x0000000b16007c0c */ /* 0x020fc6000bf26270 */
[----:B------:R2:W-:Y:S10]  /*1c060*/  @!P6 STG.E.128 desc[UR24][R2.64], R12 ;  /* 0x0000000c0200e986 */ /* 0x0005f4000c101d18 */
[----:B----4-:R2:W-:Y:S02]  /*1c070*/  @!P1 STG.E.128 desc[UR24][R2.64+0x80], R8 ;  /* 0x0000800802009986 */ /* 0x0105e4000c101d18 */
.L_x_721:
[----:B------:R-:W-:Y:S05]  /*1c080*/  BSYNC.RECONVERGENT B0 ;  /* 0x0000000000007941 */ /* 0x000fea0003800200 */
.L_x_720:
[----:B-12---:R1:W2:Y:S01]  /*1c090*/  LDS.128 R12, [R19+0x800] ;  /* 0x00080000130c7984 */ /* 0x0062a20000000c00 */
[----:B------:R-:W-:Y:S01]  /*1c0a0*/  BSSY.RECONVERGENT B0, `(.L_x_722) ;  /* 0x0000016000007945 */ /* 0x000fe20003800200 */
[----:B------:R-:W-:Y:S02]  /*1c0b0*/  ISETP.GE.AND P1, PT, R21, UR18, PT ;  /* 0x0000001215007c0c */ /* 0x000fe4000bf26270 */
[----:B----4-:R1:W3:Y:S01]  /*1c0c0*/  LDS.128 R8, [R19+0x4800] ;  /* 0x0048000013087984 */ /* 0x0102e20000000c00 */
[----:B------:R-:W-:Y:S01]  /*1c0d0*/  IADD3 R21, PT, PT, R18, 0x70, RZ ;  /* 0x0000007012157810 */ /* 0x000fe20007ffe0ff */
[----:B------:R-:W-:Y:S09]  /*1c0e0*/  @P0 BRA `(.L_x_723) ;  /* 0x0000000000440947 */ /* 0x000ff20003800000 */
[----:B------:R-:W4:Y:S01]  /*1c0f0*/  LDCU.64 UR6, c[0x0][0x408] ;  /* 0x00008100ff0677ac */ /* 0x000f220008000a00 */
[----:B------:R-:W-:Y:S02]  /*1c100*/  IADD3 R0, P0, PT, R20, 0x10, RZ ;  /* 0x0000001014007810 */ /* 0x000fe40007f1e0ff */
[----:B------:R-:W-:Y:S01]  /*1c110*/  MOV R3, R7 ;  /* 0x0000000700037202 */ /* 0x000fe20000000f00 */
[----:B------:R-:W1:Y:S02]  /*1c120*/  LDCU.64 UR4, c[0x0][0x3f0] ;  /* 0x00007e00ff0477ac */ /* 0x000e640008000a00 */
[----:B------:R-:W-:Y:S01]  /*1c130*/  IMAD.X R2, RZ, RZ, UR9, P0 ;  /* 0x00000009ff027e24 */ /* 0x000fe200080e06ff */
[----:B------:R-:W1:Y:S03]  /*1c140*/  LDCU UR10, c[0x0][0x440] ;  /* 0x00008800ff0a77ac */ /* 0x000e660008000800 */
[----:B----4-:R-:W-:-:S02]  /*1c150*/  IMAD R18, R2, UR6, RZ ;  /* 0x0000000602127c24 */ /* 0x010fc4000f8e02ff */
[----:B------:R-:W-:-:S04]  /*1c160*/  IMAD.MOV.U32 R2, RZ, RZ, R16 ;  /* 0x000000ffff027224 */ /* 0x000fc800078e0010 */
[----:B------:R-:W-:Y:S01]  /*1c170*/  IMAD.WIDE.U32 R4, R0, UR6, R2 ;  /* 0x0000000600047c25 */ /* 0x000fe2000f8e0002 */
[----:B-1----:R-:W-:-:S03]  /*1c180*/  ISETP.GE.AND P6, PT, R228, UR10, PT ;  /* 0x0000000ae4007c0c */ /* 0x002fc6000bfc6270 */
[----:B------:R-:W-:Y:S01]  /*1c190*/  IMAD R0, R0, UR7, R18 ;  /* 0x0000000700007c24 */ /* 0x000fe2000f8e0212 */
[----:B------:R-:W-:-:S03]  /*1c1a0*/  LEA R2, P0, R4, UR4, 0x1 ;  /* 0x0000000404027c11 */ /* 0x000fc6000f8008ff */
[----:B------:R-:W-:-:S05]  /*1c1b0*/  IMAD.IADD R0, R0, 0x1, R5 ;  /* 0x0000000100007824 */ /* 0x000fca00078e0205 */
[----:B------:R-:W-:Y:S02]  /*1c1c0*/  LEA.HI.X R3, R4, UR5, R0, 0x1, P0 ;  /* 0x0000000504037c11 */ /* 0x000fe400080f0c00 */
[----:B-----5:R-:W-:-:S03]  /*1c1d0*/  ISETP.GE.AND P0, PT, R22, UR10, PT ;  /* 0x0000000a16007c0c */ /* 0x020fc6000bf06270 */
[----:B--2---:R4:W-:Y:S10]  /*1c1e0*/  @!P6 STG.E.128 desc[UR24][R2.64], R12 ;  /* 0x0000000c0200e986 */ /* 0x0049f4000c101d18 */
[----:B---3--:R4:W-:Y:S02]  /*1c1f0*/  @!P0 STG.E.128 desc[UR24][R2.64+0x80], R8 ;  /* 0x0000800802008986 */ /* 0x0089e4000c101d18 */
.L_x_723:
[----:B------:R-:W-:Y:S05]  /*1c200*/  BSYNC.RECONVERGENT B0 ;  /* 0x0000000000007941 */ /* 0x000fea0003800200 */
.L_x_722:
[----:B--2-4-:R2:W4:Y:S01]  /*1c210*/  LDS.128 R12, [R19+0x1000] ;  /* 0x00100000130c7984 */ /* 0x0145220000000c00 */
[----:B------:R-:W-:Y:S01]  /*1c220*/  BSSY.RECONVERGENT B0, `(.L_x_724) ;  /* 0x0000015000007945 */ /* 0x000fe20003800200 */
[----:B------:R-:W-:Y:S02]  /*1c230*/  ISETP.GE.AND P0, PT, R21, UR18, PT ;  /* 0x0000001215007c0c */ /* 0x000fe4000bf06270 */
[----:B---3--:R2:W3:Y:S01]  /*1c240*/  LDS.128 R8, [R19+0x5000] ;  /* 0x0050000013087984 */ /* 0x0084e20000000c00 */
[----:B------:R-:W-:Y:S05]  /*1c250*/  @P5 BRA `(.L_x_725) ;  /* 0x0000000000445947 */ /* 0x000fea0003800000 */
[----:B------:R-:W1:Y:S01]  /*1c260*/  LDCU.64 UR6, c[0x0][0x408] ;  /* 0x00008100ff0677ac */ /* 0x000e620008000a00 */
[----:B------:R-:W-:Y:S02]  /*1c270*/  IADD3 R0, P5, PT, R20, 0x20, RZ ;  /* 0x0000002014007810 */ /* 0x000fe40007fbe0ff */
[----:B------:R-:W-:Y:S01]  /*1c280*/  MOV R3, R7 ;  /* 0x0000000700037202 */ /* 0x000fe20000000f00 */
[----:B------:R-:W2:Y:S02]  /*1c290*/  LDCU.64 UR4, c[0x0][0x3f0] ;  /* 0x00007e00ff0477ac */ /* 0x000ea40008000a00 */
[----:B------:R-:W-:Y:S01]  /*1c2a0*/  IMAD.X R2, RZ, RZ, UR9, P5 ;  /* 0x00000009ff027e24 */ /* 0x000fe2000a8e06ff */
[----:B------:R-:W2:Y:S03]  /*1c2b0*/  LDCU UR10, c[0x0][0x440] ;  /* 0x00008800ff0a77ac */ /* 0x000ea60008000800 */
[----:B-1----:R-:W-:-:S02]  /*1c2c0*/  IMAD R18, R2, UR6, RZ ;  /* 0x0000000602127c24 */ /* 0x002fc4000f8e02ff */
        /* <DEDUP_REMOVED lines=9> */
[----:B---3--:R1:W-:Y:S02]  /*1c360*/  @!P5 STG.E.128 desc[UR24][R2.64+0x80], R8 ;  /* 0x000080080200d986 */ /* 0x0083e4000c101d18 */
.L_x_725:
[----:B------:R-:W-:Y:S05]  /*1c370*/  BSYNC.RECONVERGENT B0 ;  /* 0x0000000000007941 */ /* 0x000fea0003800200 */
.L_x_724:
[----:B-1--4-:R1:W4:Y:S01]  /*1c380*/  LDS.128 R12, [R19+0x1800] ;  /* 0x00180000130c7984 */ /* 0x0123220000000c00 */
[----:B------:R-:W-:Y:S03]  /*1c390*/  BSSY.RECONVERGENT B0, `(.L_x_726) ;  /* 0x0000014000007945 */ /* 0x000fe60003800200 */
[----:B---3--:R1:W3:Y:S01]  /*1c3a0*/  LDS.128 R8, [R19+0x5800] ;  /* 0x0058000013087984 */ /* 0x0082e20000000c00 */
[----:B------:R-:W-:Y:S05]  /*1c3b0*/  @P4 BRA `(.L_x_727) ;  /* 0x0000000000444947 */ /* 0x000fea0003800000 */
[----:B------:R-:W2:Y:S01]  /*1c3c0*/  LDCU.64 UR6, c[0x0][0x408] ;  /* 0x00008100ff0677ac */ /* 0x000ea20008000a00 */
[----:B------:R-:W-:Y:S02]  /*1c3d0*/  IADD3 R0, P4, PT, R20, 0x30, RZ ;  /* 0x0000003014007810 */ /* 0x000fe40007f9e0ff */
[----:B------:R-:W-:Y:S01]  /*1c3e0*/  MOV R3, R7 ;  /* 0x0000000700037202 */ /* 0x000fe20000000f00 */
[----:B------:R-:W1:Y:S02]  /*1c3f0*/  LDCU UR10, c[0x0][0x440] ;  /* 0x00008800ff0a77ac */ /* 0x000e640008000800 */
[----:B------:R-:W-:Y:S01]  /*1c400*/  IMAD.X R2, RZ, RZ, UR9, P4 ;  /* 0x00000009ff027e24 */ /* 0x000fe2000a0e06ff */
[----:B------:R-:W4:Y:S03]  /*1c410*/  LDCU.64 UR4, c[0x0][0x3f0] ;  /* 0x00007e00ff0477ac */ /* 0x000f260008000a00 */
[----:B--2---:R-:W-:-:S02]  /*1c420*/  IMAD R18, R2, UR6, RZ ;  /* 0x0000000602127c24 */ /* 0x004fc4000f8e02ff */
[----:B------:R-:W-:Y:S01]  /*1c430*/  IMAD.MOV.U32 R2, RZ, RZ, R16 ;  /* 0x000000ffff027224 */ /* 0x000fe200078e0010 */
[----:B-1----:R-:W-:-:S03]  /*1c440*/  ISETP.GE.AND P5, PT, R228, UR10, PT ;  /* 0x0000000ae4007c0c */ /* 0x002fc6000bfa6270 */
[----:B------:R-:W-:Y:S01]  /*1c450*/  IMAD.WIDE.U32 R4, R0, UR6, R2 ;  /* 0x0000000600047c25 */ /* 0x000fe2000f8e0002 */
[----:B-----5:R-:W-:-:S03]  /*1c460*/  ISETP.GE.AND P4, PT, R22, UR10, PT ;  /* 0x0000000a16007c0c */ /* 0x020fc6000bf86270 */
[----:B------:R-:W-:Y:S01]  /*1c470*/  IMAD R0, R0, UR7, R18 ;  /* 0x0000000700007c24 */ /* 0x000fe2000f8e0212 */
[----:B----4-:R-:W-:-:S03]  /*1c480*/  LEA R2, P6, R4, UR4, 0x1 ;  /* 0x0000000404027c11 */ /* 0x010fc6000f8c08ff */
[----:B------:R-:W-:-:S05]  /*1c490*/  IMAD.IADD R0, R0, 0x1, R5 ;  /* 0x0000000100007824 */ /* 0x000fca00078e0205 */
[----:B------:R-:W-:-:S05]  /*1c4a0*/  LEA.HI.X R3, R4, UR5, R0, 0x1, P6 ;  /* 0x0000000504037c11 */ /* 0x000fca000b0f0c00 */
[----:B------:R1:W-:Y:S04]  /*1c4b0*/  @!P5 STG.E.128 desc[UR24][R2.64], R12 ;  /* 0x0000000c0200d986 */ /* 0x0003e8000c101d18 */
[----:B---3--:R1:W-:Y:S02]  /*1c4c0*/  @!P4 STG.E.128 desc[UR24][R2.64+0x80], R8 ;  /* 0x000080080200c986 */ /* 0x0083e4000c101d18 */
.L_x_727:
[----:B------:R-:W-:Y:S05]  /*1c4d0*/  BSYNC.RECONVERGENT B0 ;  /* 0x0000000000007941 */ /* 0x000fea0003800200 */
.L_x_726:
        /* <DEDUP_REMOVED lines=21> */
.L_x_729:
[----:B------:R-:W-:Y:S05]  /*1c630*/  BSYNC.RECONVERGENT B0 ;  /* 0x0000000000007941 */ /* 0x000fea0003800200 */
.L_x_728:
        /* <DEDUP_REMOVED lines=21> */
.L_x_731:
[----:B------:R-:W-:Y:S05]  /*1c790*/  BSYNC.RECONVERGENT B0 ;  /* 0x0000000000007941 */ /* 0x000fea0003800200 */
.L_x_730:
        /* <DEDUP_REMOVED lines=21> */
.L_x_733:
[----:B------:R-:W-:Y:S05]  /*1c8f0*/  BSYNC.RECONVERGENT B0 ;  /* 0x0000000000007941 */ /* 0x000fea0003800200 */
.L_x_732:
[----:B------:R-:W-:Y:S05]  /*1c900*/  @P0 EXIT ;  /* 0x000000000000094d */ /* 0x000fea0003800000 */
[----:B------:R-:W2:Y:S01]  /*1c910*/  LDCU.64 UR6, c[0x0][0x408] ;  /* 0x00008100ff0677ac */ /* 0x000ea20008000a00 */
[----:B-1-3--:R1:W3:Y:S01]  /*1c920*/  LDS.128 R8, [R19+0x7800] ;  /* 0x0078000013087984 */ /* 0x00a2e20000000c00 */
[----:B------:R-:W-:Y:S01]  /*1c930*/  IADD3 R4, P0, PT, R20, 0x70, RZ ;  /* 0x0000007014047810 */ /* 0x000fe20007f1e0ff */
[----:B------:R-:W-:Y:S01]  /*1c940*/  IMAD.MOV.U32 R2, RZ, RZ, R16 ;  /* 0x000000ffff027224 */ /* 0x000fe200078e0010 */
[----:B------:R-:W4:Y:S01]  /*1c950*/  LDCU UR10, c[0x0][0x440] ;  /* 0x00008800ff0a77ac */ /* 0x000f220008000800 */
[----:B------:R-:W-:Y:S02]  /*1c960*/  MOV R3, R7 ;  /* 0x0000000700037202 */ /* 0x000fe40000000f00 */
[----:B------:R-:W-:Y:S01]  /*1c970*/  IMAD.X R0, RZ, RZ, UR9, P0 ;  /* 0x00000009ff007e24 */ /* 0x000fe200080e06ff */
[----:B------:R-:W1:Y:S03]  /*1c980*/  LDCU.64 UR4, c[0x0][0x3f0] ;  /* 0x00007e00ff0477ac */ /* 0x000e660008000a00 */
[----:B--2---:R-:W-:-:S02]  /*1c990*/  IMAD R0, R0, UR6, RZ ;  /* 0x0000000600007c24 */ /* 0x004fc4000f8e02ff */
        /* <DEDUP_REMOVED lines=9> */
[----:B---3--:R-:W-:Y:S01]  /*1ca30*/  STG.E.128 desc[UR24][R2.64+0x80], R8 ;  /* 0x0000800802007986 */ /* 0x008fe2000c101d18 */
[----:B------:R-:W-:Y:S05]  /*1ca40*/  EXIT ;  /* 0x000000000000794d */ /* 0x000fea0003800000 */
.L_x_734:
        /* <DEDUP_REMOVED lines=11> */
.L_x_2849:


//--------------------- .text._ZN5flash16flash_fwd_kernelI23Flash_fwd_kernel_traitsILi128ELi128ELi64ELi4ELb0ELb0EN7cutlass6half_tE19Flash_kernel_traitsILi128ELi128ELi64ELi4ES3_EELb0ELb0ELb1ELb0ELb0ELb0ELb1ELb0EEEvNS_16Flash_fwd_paramsE --------------------------
	.section	.text._ZN5flash16flash_fwd_kernelI23Flash_fwd_kernel_traitsILi128ELi128ELi64ELi4ELb0ELb0EN7cutlass6half_tE19Flash_kernel_traitsILi128ELi128ELi64ELi4ES3_EELb0ELb0ELb1ELb0ELb0ELb0ELb1ELb0EEEvNS_16Flash_fwd_paramsE,"ax",@progbits
	.align	128
        .global         _ZN5flash16flash_fwd_kernelI23Flash_fwd_kernel_traitsILi128ELi128ELi64ELi4ELb0ELb0EN7cutlass6half_tE19Flash_kernel_traitsILi128ELi128ELi64ELi4ES3_EELb0ELb0ELb1ELb0ELb0ELb0ELb1ELb0EEEvNS_16Flash_fwd_paramsE
        .type           _ZN5flash16flash_fwd_kernelI23Flash_fwd_kernel_traitsILi128ELi128ELi64ELi4ELb0ELb0EN7cutlass6half_tE19Flash_kernel_traitsILi128ELi128ELi64ELi4ES3_EELb0ELb0ELb1ELb0ELb0ELb0ELb1ELb0EEEvNS_16Flash_fwd_paramsE,@function
        .size           _ZN5flash16flash_fwd_kernelI23Flash_fwd_kernel_traitsILi128ELi128ELi64ELi4ELb0ELb0EN7cutlass6half_tE19Flash_kernel_traitsILi128ELi128ELi64ELi4ES3_EELb0ELb0ELb1ELb0ELb0ELb0ELb1ELb0EEEvNS_16Flash_fwd_paramsE,(.L_x_2850 - _ZN5flash16flash_fwd_kernelI23Flash_fwd_kernel_traitsILi128ELi128ELi64ELi4ELb0ELb0EN7cutlass6half_tE19Flash_kernel_traitsILi128ELi128ELi64ELi4ES3_EELb0ELb0ELb1ELb0ELb0ELb0ELb1ELb0EEEvNS_16Flash_fwd_paramsE)
        .other          _ZN5flash16flash_fwd_kernelI23Flash_fwd_kernel_traitsILi128ELi128ELi64ELi4ELb0ELb0EN7cutlass6half_tE19Flash_kernel_traitsILi128ELi128ELi64ELi4ES3_EELb0ELb0ELb1ELb0ELb0ELb0ELb1ELb0EEEvNS_16Flash_fwd_paramsE,@"STO_CUDA_ENTRY STV_DEFAULT"
_ZN5flash16flash_fwd_kernelI23Flash_fwd_kernel_traitsILi128ELi128ELi64ELi4ELb0ELb0EN7cutlass6half_tE19Flash_kernel_traitsILi128ELi128ELi64ELi4ES3_EELb0ELb0ELb1ELb0ELb0ELb0ELb1ELb0EEEvNS_16Flash_fwd_paramsE:
.text._ZN5flash16flash_fwd_kernelI23Flash_fwd_kernel_traitsILi128ELi128ELi64ELi4ELb0ELb0EN7cutlass6half_tE19Flash_kernel_traitsILi128ELi128ELi64ELi4ES3_EELb0ELb0ELb1ELb0ELb0ELb0ELb1ELb0EEEvNS_16Flash_fwd_paramsE:
        /* <DEDUP_REMOVED lines=72> */
.L_x_735:
        /* <DEDUP_REMOVED lines=57> */
.L_x_737:
        /* <DEDUP_REMOVED lines=55> */
.L_x_739:
[----:B------:R-:W-:Y:S05]  /*0b80*/  BSYNC.RECONVERGENT B0 ;  /* 0x0000000000007941 */ /* 0x000fea0003800200 */
.L_x_738:
        /* <DEDUP_REMOVED lines=21> */
.L_x_741:
[----:B------:R-:W-:Y:S05]  /*0ce0*/  BSYNC.RECONVERGENT B0 ;  /* 0x0000000000007941 */ /* 0x000fea0003800200 */
.L_x_740:
        /* <DEDUP_REMOVED lines=21> */
.L_x_743:
[----:B------:R-:W-:Y:S05]  /*0e40*/  BSYNC.RECONVERGENT B0 ;  /* 0x0000000000007941 */ /* 0x000fea0003800200 */
.L_x_742:
        /* <DEDUP_REMOVED lines=20> */
.L_x_745:
[----:B------:R-:W-:Y:S05]  /*0f90*/  BSYNC.RECONVERGENT B0 ;  /* 0x0000000000007941 */ /* 0x000fea0003800200 */
.L_x_744:
        /* <DEDUP_REMOVED lines=20> */
.L_x_747:
[----:B------:R-:W-:Y:S05]  /*10e0*/  BSYNC.RECONVERGENT B0 ;  /* 0x0000000000007941 */ /* 0x000fea0003800200 */
.L_x_746:
        /* <DEDUP_REMOVED lines=20> */
.L_x_749:
[----:B------:R-:W-:Y:S05]  /*1230*/  BSYNC.RECONVERGENT B0 ;  /* 0x0000000000007941 */ /* 0x000fea0003800200 */
.L_x_748:
        /* <DEDUP_REMOVED lines=20> */
.L_x_751:
[----:B------:R-:W-:Y:S05]  /*1380*/  BSYNC.RECONVERGENT B0 ;  /* 0x0000000000007941 */ /* 0x000fea0003800200 */
.L_x_750:
        /* <DEDUP_REMOVED lines=20> */
.L_x_753:
[----:B------:R-:W-:Y:S05]  /*14d0*/  BSYNC.RECONVERGENT B0 ;  /* 0x0000000000007941 */ /* 0x000fea0003800200 */
.L_x_752:
        /* <DEDUP_REMOVED lines=10> */
.L_x_755:
[----:B------:R-:W-:Y:S05]  /*1580*/  BSYNC.RECONVERGENT B0 ;  /* 0x0000000000007941 */ /* 0x000fea0003800200 */
.L_x_754:
        /* <DEDUP_REMOVED lines=15> */
.L_x_757:
[----:B------:R-:W-:Y:S05]  /*1680*/  BSYNC.RECONVERGENT B0 ;  /* 0x0000000000007941 */ /* 0x000fea0003800200 */
.L_x_756:
        /* <DEDUP_REMOVED lines=10> */
.L_x_759:
[----:B------:R-:W-:Y:S05]  /*1730*/  BSYNC.RECONVERGENT B0 ;  /* 0x0000000000007941 */ /* 0x000fea0003800200 */
.L_x_758:
        /* <DEDUP_REMOVED lines=10> */
.L_x_761:
[----:B------:R-:W-:Y:S05]  /*17e0*/  BSYNC.RECONVERGENT B0 ;  /* 0x0000000000007941 */ /* 0x000fea0003800200 */
.L_x_760:
        /* <DEDUP_REMOVED lines=10> */
.L_x_763:
[----:B------:R-:W-:Y:S05]  /*1890*/  BSYNC.RECONVERGENT B0 ;  /* 0x0000000000007941 */ /* 0x000fea0003800200 */
.L_x_762:
        /* <DEDUP_REMOVED lines=10> */
.L_x_765:
[----:B------:R-:W-:Y:S05]  /*1940*/  BSYNC.RECONVERGENT B0 ;  /* 0x0000000000007941 */ /* 0x000fea0003800200 */
.L_x_764:
        /* <DEDUP_REMOVED lines=10> */
.L_x_767:
[----:B------:R-:W-:Y:S05]  /*19f0*/  BSYNC.RECONVERGENT B0 ;  /* 0x0000000000007941 */ /* 0x000fea0003800200 */
.L_x_766:
        /* <DEDUP_REMOVED lines=10> */
.L_x_736:
        /* <DEDUP_REMOVED lines=21> */
.L_x_768:
[----:B------:R-:W1:Y:S01]  /*1bf0*/  LDCU.64 UR10, c[0x0][0x3b8] ;  /* 0x00007700ff0a77ac */ /* 0x000e620008000a00 */
[----:B------:R-:W-:-:S04]  /*1c00*/  UIADD3 UR15, UPT, UPT, UR13, UR17, URZ ;  /* 0x000000110d0f7290 */ /* 0x000fc8000fffe0ff */
[----:B-1----:R-:W-:Y:S02]  /*1c10*/  UIMAD.WIDE.U32 UR32, UR15, UR10, URZ ;  /* 0x0000000a0f2072a5 */ /* 0x002fe4000f8e00ff */
[----:B------:R-:W-:-:S04]  /*1c20*/  UIMAD UR15, UR15, UR11, URZ ;  /* 0x0000000b0f0f72a4 */ /* 0x000fc8000f8e02ff */
[----:B------:R-:W-:Y:S02]  /*1c30*/  UIADD3 UR15, UPT, UPT, UR33, UR15, URZ ;  /* 0x0000000f210f7290 */ /* 0x000fe4000fffe0ff */
.L_x_769:
        /* <DEDUP_REMOVED lines=39> */
.L_x_770:
[----:B------:R-:W1:Y:S01]  /*1eb0*/  LDCU.64 UR8, c[0x0][0x3c0] ;  /* 0x00007800ff0877ac */ /* 0x000e620008000a00 */
[----:B------:R-:W-:-:S04]  /*1ec0*/  UIADD3 UR13, UPT, UPT, UR13, UR17, URZ ;  /* 0x000000110d0d7290 */ /* 0x000fc8000fffe0ff */
[----:B-1----:R-:W-:Y:S02]  /*1ed0*/  UIMAD.WIDE.U32 UR34, UR13, UR8, URZ ;  /* 0x000000080d2272a5 */ /* 0x002fe4000f8e00ff */
[----:B------:R-:W-:-:S04]  /*1ee0*/  UIMAD UR13, UR13, UR9, URZ ;  /* 0x000000090d0d72a4 */ /* 0x000fc8000f8e02ff */
[----:B------:R-:W-:-:S12]  /*1ef0*/  UIADD3 UR17, UPT, UPT, UR35, UR13, URZ ;  /* 0x0000000d23117290 */ /* 0x000fd8000fffe0ff */
.L_x_771:
        /* <DEDUP_REMOVED lines=89> */
.L_x_773:
[----:B------:R-:W-:Y:S05]  /*2490*/  BSYNC.RECONVERGENT B0 ;  /* 0x0000000000007941 */ /* 0x000fea0003800200 */
.L_x_772:
        /* <DEDUP_REMOVED lines=30> */
.L_x_775:
[----:B------:R-:W-:Y:S05]  /*2680*/  BSYNC.RECONVERGENT B0 ;  /* 0x0000000000007941 */ /* 0x000fea0003800200 */
.L_x_774:
        /* <DEDUP_REMOVED lines=30> */
.L_x_777:
[----:B------:R-:W-:Y:S05]  /*2870*/  BSYNC.RECONVERGENT B0 ;  /* 0x0000000000007941 */ /* 0x000fea0003800200 */
.L_x_776:
        /* <DEDUP_REMOVED lines=29> */
.L_x_779:
[----:B------:R-:W-:Y:S05]  /*2a50*/  BSYNC.RECONVERGENT B0 ;  /* 0x0000000000007941 */ /* 0x000fea0003800200 */
.L_x_778:
        /* <DEDUP_REMOVED lines=29> */
.L_x_781:
[----:B------:R-:W-:Y:S05]  /*2c30*/  BSYNC.RECONVERGENT B0 ;  /* 0x0000000000007941 */ /* 0x000fea0003800200 */
.L_x_780:
        /* <DEDUP_REMOVED lines=29> */
.L_x_783:
[----:B------:R-:W-:Y:S05]  /*2e10*/  BSYNC.RECONVERGENT B0 ;  /* 0x0000000000007941 */ /* 0x000fea0003800200 */
.L_x_782:
        /* <DEDUP_REMOVED lines=29> */
.L_x_785:
[----:B------:R-:W-:Y:S05]  /*2ff0*/  BSYNC.RECONVERGENT B0 ;  /* 0x0000000000007941 */ /* 0x000fea0003800200 */
.L_x_784:
        /* <DEDUP_REMOVED lines=29> */
.L_x_787:
[----:B------:R-:W-:Y:S05]  /*31d0*/  BSYNC.RECONVERGENT B0 ;  /* 0x0000000000007941 */ /* 0x000fea0003800200 */
.L_x_786:
        /* <DEDUP_REMOVED lines=22> */
.L_x_789:
[----:B------:R-:W-:Y:S05]  /*3340*/  BSYNC.RECONVERGENT B0 ;  /* 0x0000000000007941 */ /* 0x000fea0003800200 */
.L_x_788:
        /* <DEDUP_REMOVED lines=21> */
.L_x_791:
[----:B------:R-:W-:Y:S05]  /*34a0*/  BSYNC.RECONVERGENT B0 ;  /* 0x0000000000007941 */ /* 0x000fea0003800200 */
.L_x_790:
        /* <DEDUP_REMOVED lines=23> */
.L_x_793:
[----:B------:R-:W-:Y:S05]  /*3620*/  BSYNC.RECONVERGENT B0 ;  /* 0x0000000000007941 */ /* 0x000fea0003800200 */
.L_x_792:
        /* <DEDUP_REMOVED lines=25> */
.L_x_795:
[----:B------:R-:W-:Y:S05]  /*37c0*/  BSYNC.RECONVERGENT B0 ;  /* 0x0000000000007941 */ /* 0x000fea0003800200 */
.L_x_794:
        /* <DEDUP_REMOVED lines=33> */
.L_x_797:
[----:B------:R1:W-:Y:S04]  /*39e0*/  STS.128 [R236+0xc000], RZ ;  /* 0x00c000ffec007388 */ /* 0x0003e80000000c00 */
[----:B------:R1:W-:Y:S02]  /*39f0*/  STS.128 [R236+0xe000], RZ ;  /* 0x00e000ffec007388 */ /* 0x0003e40000000c00 */
.L_x_798:
[----:B------:R-:W-:Y:S05]  /*3a00*/  BSYNC.RECONVERGENT B0 ;  /* 0x0000000000007941 */ /* 0x000fea0003800200 */
.L_x_796:
        /* <DEDUP_REMOVED lines=23> */
[C---:B-1----:R-:W-:Y:S02]  /*3b80*/  LEA R2, P2, R3.reuse, R17, 0x1 ;  /* 0x0000001103027211 */ /* 0x042fe400078408ff */
        /* <DEDUP_REMOVED lines=13> */
.L_x_800:
[----:B------:R-:W-:Y:S05]  /*3c60*/  BSYNC.RECONVERGENT B0 ;  /* 0x0000000000007941 */ /* 0x000fea0003800200 */
.L_x_799:
        /* <DEDUP_REMOVED lines=26> */
.L_x_802:
[----:B------:R-:W-:Y:S05]  /*3e10*/  BSYNC.RECONVERGENT B0 ;  /* 0x0000000000007941 */ /* 0x000fea0003800200 */
.L_x_801:
        /* <DEDUP_REMOVED lines=27> */
.L_x_804:
[----:B------:R-:W-:Y:S05]  /*3fd0*/  BSYNC.RECONVERGENT B0 ;  /* 0x0000000000007941 */ /* 0x000fea0003800200 */
.L_x_803:
[----:B------:R-:W-:Y:S01]  /*3fe0*/  LDSM.16.M88.4 R8, [R21] ;  /* 0x000000001508783b */ /* 0x000fe20000000200 */
[----:B------:R-:W-:Y:S01]  /*3ff0*/  LOP3.LUT P4, RZ, R232, 0x2, RZ, 0xc0, !PT ;  /* 0x00000002e8ff7812 */ /* 0x000fe2000788c0ff */
[----:B------:R-:W5:Y:S01]  /*4000*/  LDCU UR6, c[0x0][0x50c] ;  /* 0x0000a180ff0677ac */ /* 0x000f620008000800 */
[----:B------:R-:W-:Y:S01]  /*4010*/  MOV R157, 0x20 ;  /* 0x00000020009d7802 */ /* 0x000fe20000000f00 */
[----:B------:R-:W3:Y:S01]  /*4020*/  LDSM.16.M88.4 R32, [R20+UR5+0x8000] ;  /* 0x008000051420783b */ /* 0x000ee20008000200 */
[----:B------:R-:W-:Y:S01]  /*4030*/  IADD3 R227, PT, PT, R20, UR5, RZ ;  /* 0x0000000514e37c10 */ /* 0x000fe2000fffe0ff */
[----:B------:R-:W-:Y:S01]  /*4040*/  UISETP.GT.AND UP0, UPT, UR15, UR19, UPT ;  /* 0x000000130f00728c */ /* 0x000fe2000bf04270 */
[----:B-12-4-:R-:W-:Y:S01]  /*4050*/  SEL R2, R157, 0xffffffe0, !P4 ;  /* 0xffffffe09d027807 */ /* 0x016fe20006000000 */
[----:B------:R-:W1:Y:S01]  /*4060*/  LDSM.16.M88.4 R4, [R21+0x2000] ;  /* 0x002000001504783b */ /* 0x000e620000000200 */
[----:B------:R-:W-:Y:S02]  /*4070*/  LOP3.LUT P3, RZ, R232, 0x4, RZ, 0xc0, !PT ;  /* 0x00000004e8ff7812 */ /* 0x000fe4000786c0ff */
[-C--:B------:R-:W-:Y:S01]  /*4080*/  IADD3 R88, PT, PT, R227, R2.reuse, RZ ;  /* 0x00000002e3587210 */ /* 0x080fe20007ffe0ff */
[----:B------:R-:W2:Y:S01]  /*4090*/  LDSM.16.M88.4 R28, [R20+UR5+0x8800] ;  /* 0x00880005141c783b */ /* 0x000ea20008000200 */
[----:B------:R-:W-:-:S02]  /*40a0*/  IADD3 R22, PT, PT, R21, R2, RZ ;  /* 0x0000000215167210 */ /* 0x000fc40007ffe0ff */
[----:B------:R-:W-:Y:S01]  /*40b0*/  MOV R0, 0x40 ;  /* 0x0000004000007802 */ /* 0x000fe20000000f00 */
[----:B------:R-:W4:Y:S01]  /*40c0*/  LDSM.16.M88.4 R24, [R20+UR5+0x9000] ;  /* 0x009000051418783b */ /* 0x000f220008000200 */
[----:B------:R-:W-:Y:S02]  /*40d0*/  SHF.L.U32 R163, R232, 0x1, RZ ;  /* 0x00000001e8a37819 */ /* 0x000fe400000006ff */
[----:B------:R-:W-:Y:S01]  /*40e0*/  SEL R0, R0, 0xffffffc0, !P3 ;  /* 0xffffffc000007807 */ /* 0x000fe20005800000 */
[----:B------:R-:W5:Y:S01]  /*40f0*/  LDSM.16.M88.4 R16, [R20+UR5+0x9800] ;  /* 0x009800051410783b */ /* 0x000f620008000200 */
[----:B------:R-:W-:Y:S02]  /*4100*/  MOV R240, UR27 ;  /* 0x0000001b00f07c02 */ /* 0x000fe40008000f00 */
[-C--:B------:R-:W-:Y:S01]  /*4110*/  IADD3 R3, PT, PT, R21, R0.reuse, RZ ;  /* 0x0000000015037210 */ /* 0x080fe20007ffe0ff */
[----:B------:R-:W-:Y:S01]  /*4120*/  LDSM.16.M88.4 R12, [R22+0x2000] ;  /* 0x00200000160c783b */ /* 0x000fe20000000200 */
[----:B------:R-:W-:-:S02]  /*4130*/  IADD3 R224, PT, PT, R227, R0, RZ ;  /* 0x00000000e3e07210 */ /* 0x000fc40007ffe0ff */
[C---:B------:R-:W-:Y:S01]  /*4140*/  IADD3 R0, PT, PT, R2.reuse, R3, RZ ;  /* 0x0000000302007210 */ /* 0x040fe20007ffe0ff */
[----:B------:R-:W5:Y:S01]  /*4150*/  LDSM.16.M88.4 R44, [R88+0x9000] ;  /* 0x00900000582c783b */ /* 0x000f620000000200 */
[----:B------:R-:W-:Y:S02]  /*4160*/  IADD3 R225, PT, PT, R2, R224, RZ ;  /* 0x000000e002e17210 */ /* 0x000fe40007ffe0ff */
[----:B------:R-:W-:Y:S01]  /*4170*/  SHF.R.U32.HI R2, RZ, 0x2, R232 ;  /* 0x00000002ff027819 */ /* 0x000fe200000116e8 */
[----:B------:R-:W5:Y:S04]  /*4180*/  LDSM.16.M88.4 R48, [R88+0x8800] ;  /* 0x008800005830783b */ /* 0x000f680000000200 */
[----:B------:R-:W5:Y:S04]  /*4190*/  LDSM.16.M88.4 R40, [R88+0x9800] ;  /* 0x009800005828783b */ /* 0x000f680000000200 */
[----:B------:R-:W-:Y:S01]  /*41a0*/  LDSM.16.M88.4 R52, [R88+0x8000] ;  /* 0x008000005834783b */ /* 0x000fe20000000200 */
[-C--:B---3--:R-:W-:Y:S03]  /*41b0*/  HMMA.16816.F32 R112, R8, R32.reuse, RZ ;  /* 0x000000200870723c */ /* 0x088fe600000018ff */
[----:B------:R-:W0:Y:S04]  /*41c0*/  LDGDEPBAR ;  /* 0x00000000000079af */ /* 0x000e280000000000 */
[----:B------:R-:W-:Y:S01]  /*41d0*/  STL [R1+0x94], R163 ;  /* 0x000094a301007387 */ /* 0x000fe20000100800 */
[C---:B-1----:R-:W-:Y:S08]  /*41e0*/  HMMA.16816.F32 R60, R4.reuse, R32, RZ ;  /* 0x00000020043c723c */ /* 0x042ff000000018ff */
[-C--:B------:R-:W-:Y:S08]  /*41f0*/  HMMA.16816.F32 R68, R4, R34.reuse, RZ ;  /* 0x000000220444723c */ /* 0x080ff000000018ff */
[----:B------:R-:W-:Y:S08]  /*4200*/  HMMA.16816.F32 R104, R8, R34, RZ ;  /* 0x000000220868723c */ /* 0x000ff000000018ff */
[C---:B--2---:R-:W-:Y:S08]  /*4210*/  HMMA.16816.F32 R36, R4.reuse, R28, RZ ;  /* 0x0000001c0424723c */ /* 0x044ff000000018ff */
[C---:B----4-:R-:W-:Y:S08]  /*4220*/  HMMA.16816.F32 R32, R4.reuse, R24, RZ ;  /* 0x000000180420723c */ /* 0x050ff000000018ff */
[C---:B-----5:R-:W-:Y:S08]  /*4230*/  HMMA.16816.F32 R56, R4.reuse, R16, RZ ;  /* 0x000000100438723c */ /* 0x060ff000000018ff */
[C---:B------:R-:W-:Y:S08]  /*4240*/  HMMA.16816.F32 R76, R4.reuse, R30, RZ ;  /* 0x0000001e044c723c */ /* 0x040ff000000018ff */
[C---:B------:R-:W-:Y:S08]  /*4250*/  HMMA.16816.F32 R92, R4.reuse, R26, RZ ;  /* 0x0000001a045c723c */ /* 0x040ff000000018ff */
[----:B------:R-:W-:Y:S01]  /*4260*/  HMMA.16816.F32 R84, R4, R18, RZ ;  /* 0x000000120454723c */ /* 0x000fe200000018ff */
[----:B------:R-:W1:Y:S07]  /*4270*/  LDSM.16.M88.4 R4, [R22] ;  /* 0x000000001604783b */ /* 0x000e6e0000000200 */
[C---:B------:R-:W-:Y:S08]  /*4280*/  HMMA.16816.F32 R100, R8.reuse, R28, RZ ;  /* 0x0000001c0864723c */ /* 0x040ff000000018ff */
[C---:B------:R-:W-:Y:S01]  /*4290*/  HMMA.16816.F32 R96, R8.reuse, R30, RZ ;  /* 0x0000001e0860723c */ /* 0x040fe200000018ff */
[----:B------:R-:W-:Y:S07]  /*42a0*/  LDSM.16.M88.4 R28, [R224+0x9000] ;  /* 0x00900000e01c783b */ /* 0x000fee0000000200 */
[C---:B------:R-:W-:Y:S08]  /*42b0*/  HMMA.16816.F32 R80, R8.reuse, R24, RZ ;  /* 0x000000180850723c */ /* 0x040ff000000018ff */
[C---:B------:R-:W-:Y:S01]  /*42c0*/  HMMA.16816.F32 R72, R8.reuse, R26, RZ ;  /* 0x0000001a0848723c */ /* 0x040fe200000018ff */
[----:B------:R-:W-:Y:S07]  /*42d0*/  LDSM.16.M88.4 R24, [R224+0x9800] ;  /* 0x00980000e018783b */ /* 0x000fee0000000200 */
[C---:B------:R-:W-:Y:S08]  /*42e0*/  HMMA.16816.F32 R64, R8.reuse, R16, RZ ;  /* 0x000000100840723c */ /* 0x040ff000000018ff */
[----:B------:R-:W-:Y:S01]  /*42f0*/  HMMA.16816.F32 R8, R8, R18, RZ ;  /* 0x000000120808723c */ /* 0x000fe200000018ff */
[----:B------:R-:W-:Y:S07]  /*4300*/  LDSM.16.M88.4 R16, [R3+0x2000] ;  /* 0x002000000310783b */ /* 0x000fee0000000200 */
[C---:B------:R-:W-:Y:S01]  /*4310*/  HMMA.16816.F32 R116, R12.reuse, R44, R32 ;  /* 0x0000002c0c74723c */ /* 0x040fe20000001820 */
[----:B------:R-:W2:Y:S07]  /*4320*/  LDSM.16.M88.4 R32, [R224+0x8800] ;  /* 0x00880000e020783b */ /* 0x000eae0000000200 */
[C---:B------:R-:W-:Y:S08]  /*4330*/  HMMA.16816.F32 R144, R12.reuse, R50, R76 ;  /* 0x000000320c90723c */ /* 0x040ff0000000184c */
[C---:B------:R-:W-:Y:S01]  /*4340*/  HMMA.16816.F32 R108, R12.reuse, R48, R36 ;  /* 0x000000300c6c723c */ /* 0x040fe20000001824 */
[----:B------:R-:W3:Y:S07]  /*4350*/  LDSM.16.M88.4 R36, [R224+0x8000] ;  /* 0x00800000e024783b */ /* 0x000eee0000000200 */
[----:B------:R-:W-:Y:S08]  /*4360*/  HMMA.16816.F32 R76, R12, R42, R84 ;  /* 0x0000002a0c4c723c */ /* 0x000ff00000001854 */
[C---:B-1----:R-:W-:Y:S08]  /*4370*/  HMMA.16816.F32 R128, R4.reuse, R48, R100 ;  /* 0x000000300480723c */ /* 0x042ff00000001864 */
[C---:B------:R-:W-:Y:S08]  /*4380*/  HMMA.16816.F32 R84, R4.reuse, R54, R104 ;  /* 0x000000360454723c */ /* 0x040ff00000001868 */
[C---:B------:R-:W-:Y:S08]  /*4390*/  HMMA.16816.F32 R100, R4.reuse, R46, R72 ;  /* 0x0000002e0464723c */ /* 0x040ff00000001848 */
[C---:B------:R-:W-:Y:S08]  /*43a0*/  HMMA.16816.F32 R112, R4.reuse, R52, R112 ;  /* 0x000000340470723c */ /* 0x040ff00000001870 */
[C---:B------:R-:W-:Y:S08]  /*43b0*/  HMMA.16816.F32 R132, R4.reuse, R44, R80 ;  /* 0x0000002c0484723c */ /* 0x040ff00000001850 */
[C---:B------:R-:W-:Y:S08]  /*43c0*/  HMMA.16816.F32 R136, R4.reuse, R40, R64 ;  /* 0x000000280488723c */ /* 0x040ff00000001840 */
[C---:B------:R-:W-:Y:S01]  /*43d0*/  HMMA.16816.F32 R104, R4.reuse, R50, R96 ;  /* 0x000000320468723c */ /* 0x040fe20000001860 */
[----:B------:R-:W-:Y:S07]  /*43e0*/  LDSM.16.M88.4 R48, [R225+0x8800] ;  /* 0x00880000e130783b */ /* 0x000fee0000000200 */
[----:B------:R-:W-:Y:S01]  /*43f0*/  HMMA.16816.F32 R72, R4, R42, R8 ;  /* 0x0000002a0448723c */ /* 0x000fe20000001808 */
[----:B------:R-:W1:Y:S04]  /*4400*/  LDSM.16.M88.4 R4, [R3] ;  /* 0x000000000304783b */ /* 0x000e680000000200 */
[----:B------:R-:W4:Y:S03]  /*4410*/  LDSM.16.M88.4 R8, [R0+0x2000] ;  /* 0x002000000008783b */ /* 0x000f260000000200 */
[C---:B------:R-:W-:Y:S08]  /*4420*/  HMMA.16816.F32 R60, R12.reuse, R52, R60 ;  /* 0x000000340c3c723c */ /* 0x040ff0000000183c */
[C---:B------:R-:W-:Y:S01]  /*4430*/  HMMA.16816.F32 R124, R12.reuse, R40, R56 ;  /* 0x000000280c7c723c */ /* 0x040fe20000001838 */
[----:B------:R-:W-:Y:S07]  /*4440*/  LDSM.16.M88.4 R56, [R225+0x9000] ;  /* 0x00900000e138783b */ /* 0x000fee0000000200 */
[C---:B------:R-:W-:Y:S01]  /*4450*/  HMMA.16816.F32 R120, R12.reuse, R54, R68 ;  /* 0x000000360c78723c */ /* 0x040fe20000001844 */
[----:B------:R-:W-:Y:S07]  /*4460*/  LDSM.16.M88.4 R52, [R225+0x9800] ;  /* 0x00980000e134783b */ /* 0x000fee0000000200 */
[----:B------:R-:W-:Y:S01]  /*4470*/  HMMA.16816.F32 R140, R12, R46, R92 ;  /* 0x0000002e0c8c723c */ /* 0x000fe2000000185c */
[----:B------:R-:W5:Y:S04]  /*4480*/  LDSM.16.M88.4 R44, [R225+0x8000] ;  /* 0x00800000e12c783b */ /* 0x000f680000000200 */
[----:B------:R-:W5:Y:S03]  /*4490*/  LDSM.16.M88.4 R12, [R0] ;  /* 0x00000000000c783b */ /* 0x000f660000000200 */
[C---:B--2---:R-:W-:Y:S08]  /*44a0*/  HMMA.16816.F32 R40, R16.reuse, R34, R144 ;  /* 0x000000221028723c */ /* 0x044ff00000001890 */
[C---:B---3--:R-:W-:Y:S08]  /*44b0*/  HMMA.16816.F32 R68, R16.reuse, R36, R60 ;  /* 0x000000241044723c */ /* 0x048ff0000000183c */
        /* <DEDUP_REMOVED lines=9> */
[----:B------:R-:W-:Y:S01]  /*4550*/  HMMA.16816.F32 R108, R4, R26, R72 ;  /* 0x0000001a046c723c */ /* 0x000fe20000001848 */
[----:B------:R-:W-:Y:S07]  /*4560*/  LDSM.16.M88.4 R24, [R21+0x4000] ;  /* 0x004000001518783b */ /* 0x000fee0000000200 */
[----:B----4-:R-:W-:Y:S01]  /*4570*/  HMMA.16816.F32 R144, R8, R50, R40 ;  /* 0x000000320890723c */ /* 0x010fe20000001828 */
[----:B------:R-:W1:Y:S07]  /*4580*/  LDSM.16.M88.4 R40, [R20+UR5+0xa000] ;  /* 0x00a000051428783b */ /* 0x000e6e0008000200 */
[C---:B------:R-:W-:Y:S08]  /*4590*/  HMMA.16816.F32 R84, R4.reuse, R32, R128 ;  /* 0x000000200454723c */ /* 0x040ff00000001880 */
[C---:B------:R-:W-:Y:S01]  /*45a0*/  HMMA.16816.F32 R104, R4.reuse, R34, R104 ;  /* 0x000000220468723c */ /* 0x040fe20000001868 */
[----:B------:R-:W-:Y:S07]  /*45b0*/  LDSM.16.M88.4 R32, [R20+UR5+0xa800] ;  /* 0x00a800051420783b */ /* 0x000fee0008000200 */
[C---:B------:R-:W-:Y:S08]  /*45c0*/  HMMA.16816.F32 R120, R4.reuse, R28, R132 ;  /* 0x0000001c0478723c */ /* 0x040ff00000001884 */
[----:B------:R-:W-:Y:S01]  /*45d0*/  HMMA.16816.F32 R112, R4, R30, R100 ;  /* 0x0000001e0470723c */ /* 0x000fe20000001864 */
[----:B------:R-:W2:Y:S04]  /*45e0*/  LDSM.16.M88.4 R4, [R21+0x6000] ;  /* 0x006000001504783b */ /* 0x000ea80000000200 */
[----:B------:R-:W-:Y:S03]  /*45f0*/  LDSM.16.M88.4 R28, [R22+0x4000] ;  /* 0x00400000161c783b */ /* 0x000fe60000000200 */
[C---:B-----5:R-:W-:Y:S08]  /*4600*/  HMMA.16816.F32 R100, R8.reuse, R44, R68 ;  /* 0x0000002c0864723c */ /* 0x060ff00000001844 */
[C---:B------:R-:W-:Y:S01]  /*4610*/  HMMA.16816.F32 R152, R8.reuse, R46, R64 ;  /* 0x0000002e0898723c */ /* 0x040fe20000001840 */
[----:B------:R-:W-:Y:S07]  /*4620*/  LDSM.16.M88.4 R64, [R88+0xb800] ;  /* 0x00b800005840783b */ /* 0x000fee0000000200 */
[C---:B------:R-:W-:Y:S01]  /*4630*/  HMMA.16816.F32 R148, R8.reuse, R48, R60 ;  /* 0x000000300894723c */ /* 0x040fe2000000183c */
[----:B------:R-:W-:Y:S07]  /*4640*/  LDSM.16.M88.4 R60, [R88+0xa000] ;  /* 0x00a00000583c783b */ /* 0x000fee0000000200 */
[C---:B------:R-:W-:Y:S08]  /*4650*/  HMMA.16816.F32 R140, R8.reuse, R56, R80 ;  /* 0x00000038088c723c */ /* 0x040ff00000001850 */
[C---:B------:R-:W-:Y:S08]  /*4660*/  HMMA.16816.F32 R136, R8.reuse, R58, R96 ;  /* 0x0000003a0888723c */ /* 0x040ff00000001860 */
[C---:B------:R-:W-:Y:S08]  /*4670*/  HMMA.16816.F32 R132, R8.reuse, R52, R92 ;  /* 0x000000340884723c */ /* 0x040ff0000000185c */
[----:B------:R-:W-:Y:S01]  /*4680*/  HMMA.16816.F32 R128, R8, R54, R76 ;  /* 0x000000360880723c */ /* 0x000fe2000000184c */
[----:B------:R-:W3:Y:S07]  /*4690*/  LDSM.16.M88.4 R8, [R20+UR5+0xb000] ;  /* 0x00b000051408783b */ /* 0x000eee0008000200 */
[C---:B------:R-:W-:Y:S01]  /*46a0*/  HMMA.16816.F32 R124, R12.reuse, R46, R36 ;  /* 0x0000002e0c7c723c */ /* 0x040fe20000001824 */
[----:B------:R-:W4:Y:S04]  /*46b0*/  LDSM.16.M88.4 R36, [R20+UR5+0xb800] ;  /* 0x00b800051424783b */ /* 0x000f280008000200 */
[----:B------:R-:W5:Y:S03]  /*46c0*/  LDSM.16.M88.4 R20, [R22+0x6000] ;  /* 0x006000001614783b */ /* 0x000f660000000200 */
[C---:B------:R-:W-:Y:S01]  /*46d0*/  HMMA.16816.F32 R16, R12.reuse, R44, R16 ;  /* 0x0000002c0c10723c */ /* 0x040fe20000001810 */
[----:B------:R-:W-:Y:S07]  /*46e0*/  LDSM.16.M88.4 R44, [R88+0xa800] ;  /* 0x00a80000582c783b */ /* 0x000fee0000000200 */
[C---:B------:R-:W-:Y:S08]  /*46f0*/  HMMA.16816.F32 R68, R12.reuse, R52, R116 ;  /* 0x000000340c44723c */ /* 0x040ff00000001874 */
[C---:B------:R-:W-:Y:S08]  /*4700*/  HMMA.16816.F32 R92, R12.reuse, R48, R84 ;  /* 0x000000300c5c723c */ /* 0x040ff00000001854 */
[C---:B------:R-:W-:Y:S01]  /*4710*/  HMMA.16816.F32 R80, R12.reuse, R50, R104 ;  /* 0x000000320c50723c */ /* 0x040fe20000001868 */
[----:B------:R3:W-:Y:S07]  /*4720*/  LDSM.16.M88.4 R48, [R88+0xb000] ;  /* 0x00b000005830783b */ /* 0x0007ee0000000200 */
[C---:B------:R-:W-:Y:S08]  /*4730*/  HMMA.16816.F32 R76, R12.reuse, R56, R120 ;  /* 0x000000380c4c723c */ /* 0x040ff00000001878 */
[C---:B------:R-:W-:Y:S01]  /*4740*/  HMMA.16816.F32 R72, R12.reuse, R58, R112 ;  /* 0x0000003a0c48723c */ /* 0x040fe20000001870 */
[----:B------:R-:W-:Y:S07]  /*4750*/  LDSM.16.M88.4 R56, [R224+0xa000] ;  /* 0x00a00000e038783b */ /* 0x000fee0000000200 */
[----:B------:R-:W-:Y:S08]  /*4760*/  HMMA.16816.F32 R52, R12, R54, R108 ;  /* 0x000000360c34723c */ /* 0x000ff0000000186c */
[-C--:B-1----:R-:W-:Y:S01]  /*4770*/  HMMA.16816.F32 R12, R24, R40.reuse, R16 ;  /* 0x00000028180c723c */ /* 0x082fe20000001810 */
[----:B------:R-:W1:Y:S07]  /*4780*/  LDSM.16.M88.4 R16, [R3+0x4000] ;  /* 0x004000000310783b */ /* 0x000e6e0000000200 */
[C---:B--2---:R-:W-:Y:S08]  /*4790*/  HMMA.16816.F32 R96, R4.reuse, R40, R100 ;  /* 0x000000280460723c */ /* 0x044ff00000001864 */
[C---:B------:R-:W-:Y:S08]  /*47a0*/  HMMA.16816.F32 R84, R4.reuse, R42, R152 ;  /* 0x0000002a0454723c */ /* 0x040ff00000001898 */
[C---:B---3--:R-:W-:Y:S08]  /*47b0*/  HMMA.16816.F32 R88, R4.reuse, R32, R148 ;  /* 0x000000200458723c */ /* 0x048ff00000001894 */
[C---:B------:R-:W-:Y:S08]  /*47c0*/  HMMA.16816.F32 R100, R4.reuse, R34, R144 ;  /* 0x000000220464723c */ /* 0x040ff00000001890 */
[C---:B------:R-:W-:Y:S08]  /*47d0*/  HMMA.16816.F32 R104, R4.reuse, R8, R140 ;  /* 0x000000080468723c */ /* 0x040ff0000000188c */
[C---:B------:R-:W-:Y:S08]  /*47e0*/  HMMA.16816.F32 R108, R4.reuse, R10, R136 ;  /* 0x0000000a046c723c */ /* 0x040ff00000001888 */
[C---:B----4-:R-:W-:Y:S08]  /*47f0*/  HMMA.16816.F32 R112, R4.reuse, R36, R132 ;  /* 0x000000240470723c */ /* 0x050ff00000001884 */
[----:B------:R-:W-:Y:S08]  /*4800*/  HMMA.16816.F32 R128, R4, R38, R128 ;  /* 0x000000260480723c */ /* 0x000ff00000001880 */
[C---:B------:R-:W-:Y:S08]  /*4810*/  HMMA.16816.F32 R136, R24.reuse, R42, R124 ;  /* 0x0000002a1888723c */ /* 0x040ff0000000187c */
[----:B------:R-:W-:Y:S08]  /*4820*/  HMMA.16816.F32 R132, R24, R32, R92 ;  /* 0x000000201884723c */ /* 0x000ff0000000185c */
[----:B------:R-:W-:Y:S01]  /*4830*/  HMMA.16816.F32 R4, R28, R60, R12 ;  /* 0x0000003c1c04723c */ /* 0x000fe2000000180c */
[----:B------:R2:W3:Y:S07]  /*4840*/  LDSM.16.M88.4 R12, [R3+0x6000] ;  /* 0x00600000030c783b */ /* 0x0004ee0000000200 */
[C---:B------:R-:W-:Y:S01]  /*4850*/  HMMA.16816.F32 R124, R24.reuse, R34, R80 ;  /* 0x00000022187c723c */ /* 0x040fe20000001850 */
[----:B------:R-:W-:Y:S07]  /*4860*/  LDSM.16.M88.4 R32, [R224+0xa800] ;  /* 0x00a80000e020783b */ /* 0x000fee0000000200 */
[C---:B------:R-:W-:Y:S08]  /*4870*/  HMMA.16816.F32 R116, R24.reuse, R8, R76 ;  /* 0x000000081874723c */ /* 0x040ff0000000184c */
[----:B------:R-:W-:Y:S01]  /*4880*/  HMMA.16816.F32 R120, R24, R10, R72 ;  /* 0x0000000a1878723c */ /* 0x000fe20000001848 */
[----:B------:R-:W-:Y:S01]  /*4890*/  LDSM.16.M88.4 R8, [R0+0x4000] ;  /* 0x004000000008783b */ /* 0x000fe20000000200 */
[----:B--2---:R-:W-:-:S06]  /*48a0*/  MOV R3, UR23 ;  /* 0x0000001700037c02 */ /* 0x004fcc0008000f00 */
[C---:B------:R-:W-:Y:S08]  /*48b0*/  HMMA.16816.F32 R140, R24.reuse, R36, R68 ;  /* 0x00000024188c723c */ /* 0x040ff00000001844 */
[----:B------:R-:W-:Y:S01]  /*48c0*/  HMMA.16816.F32 R92, R24, R38, R52 ;  /* 0x00000026185c723c */ /* 0x000fe20000001834 */
[----:B------:R-:W2:Y:S04]  /*48d0*/  LDSM.16.M88.4 R24, [R225+0xa000] ;  /* 0x00a00000e118783b */ /* 0x000ea80000000200 */
[----:B------:R-:W-:Y:S03]  /*48e0*/  LDSM.16.M88.4 R52, [R224+0xb000] ;  /* 0x00b00000e034783b */ /* 0x000fe60000000200 */
[----:B-----5:R-:W-:Y:S08]  /*48f0*/  HMMA.16816.F32 R40, R20, R60, R96 ;  /* 0x0000003c1428723c */ /* 0x020ff00000001860 */
[----:B-1----:R-:W-:Y:S01]  /*4900*/  HMMA.16816.F32 R36, R16, R56, R4 ;  /* 0x000000381024723c */ /* 0x002fe20000001804 */
[----:B------:R1:W4:Y:S07]  /*4910*/  LDSM.16.M88.4 R4, [R0+0x6000] ;  /* 0x006000000004783b */ /* 0x00032e0000000200 */
        /* <DEDUP_REMOVED lines=9> */
[----:B------:R-:W-:Y:S08]  /*49b0*/  HMMA.16816.F32 R124, R28, R46, R124 ;  /* 0x0000002e1c7c723c */ /* 0x000ff0000000187c */
[----:B---3--:R-:W-:Y:S08]  /*49c0*/  HMMA.16816.F32 R44, R12, R56, R40 ;  /* 0x000000380c2c723c */ /* 0x008ff00000001828 */
[----:B--2---:R-:W-:Y:S01]  /*49d0*/  HMMA.16816.F32 R40, R8, R24, R36 ;  /* 0x000000180828723c */ /* 0x004fe20000001824 */
[----:B------:R-:W2:Y:S07]  /*49e0*/  LDSM.16.M88.4 R36, [R224+0xb800] ;  /* 0x00b80000e024783b */ /* 0x000eae0000000200 */
[----:B------:R-:W-:Y:S08]  /*49f0*/  HMMA.16816.F32 R20, R16, R58, R20 ;  /* 0x0000003a1014723c */ /* 0x000ff00000001814 */
[----:B------:R-:W-:Y:S03]  /*4a00*/  HMMA.16816.F32 R116, R28, R48, R116 ;  /* 0x000000301c74723c */ /* 0x000fe60000001874 */
[----:B-1----:R-:W-:-:S05]  /*4a10*/  FMUL.FTZ R0, R40, UR6 ;  /* 0x0000000628007c20 */ /* 0x002fca0008410000 */
[C---:B------:R-:W-:Y:S01]  /*4a20*/  HMMA.16816.F32 R96, R28.reuse, R50, R120 ;  /* 0x000000321c60723c */ /* 0x040fe20000001878 */
[----:B------:R1:W3:Y:S07]  /*4a30*/  MUFU.TANH R121, R0 ;  /* 0x0000000000797308 */ /* 0x0002ee0000002400 */
[C---:B------:R-:W-:Y:S08]  /*4a40*/  HMMA.16816.F32 R100, R28.reuse, R64, R140 ;  /* 0x000000401c64723c */ /* 0x040ff0000000188c */
[----:B------:R-:W-:Y:S01]  /*4a50*/  HMMA.16816.F32 R104, R28, R66, R92 ;  /* 0x000000421c68723c */ /* 0x000fe2000000185c */
[----:B------:R-:W5:Y:S01]  /*4a60*/  LDSM.16.M88.4 R28, [R225+0xa800] ;  /* 0x00a80000e11c783b */ /* 0x000f620000000200 */
[----:B-1----:R-:W-:-:S04]  /*4a70*/  FMUL.FTZ R0, R41, UR6 ;  /* 0x0000000629007c20 */ /* 0x002fc80008410000 */
[----:B------:R1:W1:Y:S02]  /*4a80*/  MUFU.TANH R120, R0 ;  /* 0x0000000000787308 */ /* 0x0002640000002400 */
[----:B----4-:R-:W-:Y:S08]  /*4a90*/  HMMA.16816.F32 R92, R4, R24, R44 ;  /* 0x00000018045c723c */ /* 0x010ff0000000182c */
[----:B------:R-:W-:Y:S01]  /*4aa0*/  HMMA.16816.F32 R48, R12, R58, R68 ;  /* 0x0000003a0c30723c */ /* 0x000fe20000001844 */
[----:B-1----:R-:W-:-:S07]  /*4ab0*/  FMUL.FTZ R0, R42, UR6 ;  /* 0x000000062a007c20 */ /* 0x002fce0008410000 */
[----:B------:R-:W-:Y:S01]  /*4ac0*/  HMMA.16816.F32 R20, R8, R26, R20 ;  /* 0x0000001a0814723c */ /* 0x000fe20000001814 */
[----:B------:R1:W4:Y:S02]  /*4ad0*/  MUFU.TANH R123, R0 ;  /* 0x00000000007b7308 */ /* 0x0003240000002400 */
[----:B------:R-:W-:Y:S01]  /*4ae0*/  FMUL.FTZ R94, R94, UR6 ;  /* 0x000000065e5e7c20 */ /* 0x000fe20008410000 */
[----:B------:R-:W-:-:S04]  /*4af0*/  FMUL.FTZ R95, R95, UR6 ;  /* 0x000000065f5f7c20 */ /* 0x000fc80008410000 */
[C---:B------:R-:W-:Y:S08]  /*4b00*/  HMMA.16816.F32 R44, R12.reuse, R32, R72 ;  /* 0x000000200c2c723c */ /* 0x040ff00000001848 */
[----:B------:R-:W-:Y:S01]  /*4b10*/  HMMA.16816.F32 R76, R12, R34, R76 ;  /* 0x000000220c4c723c */ /* 0x000fe2000000184c */
[----:B-1----:R-:W-:-:S04]  /*4b20*/  FMUL.FTZ R0, R43, UR6 ;  /* 0x000000062b007c20 */ /* 0x002fc80008410000 */
[----:B------:R1:W1:Y:S03]  /*4b30*/  MUFU.TANH R122, R0 ;  /* 0x00000000007a7308 */ /* 0x0002660000002400 */
[C---:B------:R-:W-:Y:S08]  /*4b40*/  HMMA.16816.F32 R80, R12.reuse, R52, R80 ;  /* 0x000000340c50723c */ /* 0x040ff00000001850 */
[C---:B------:R-:W-:Y:S08]  /*4b50*/  HMMA.16816.F32 R84, R12.reuse, R54, R84 ;  /* 0x000000360c54723c */ /* 0x040ff00000001854 */
[----:B--2---:R-:W-:Y:S01]  /*4b60*/  HMMA.16816.F32 R72, R12, R36, R112 ;  /* 0x000000240c48723c */ /* 0x004fe20000001870 */
[----:B-1----:R-:W-:-:S04]  /*4b70*/  FMUL.FTZ R0, R92, UR6 ;  /* 0x000000065c007c20 */ /* 0x002fc80008410000 */
[----:B------:R1:W2:Y:S03]  /*4b80*/  MUFU.TANH R115, R0 ;  /* 0x0000000000737308 */ /* 0x0002a60000002400 */
[----:B------:R-:W-:Y:S08]  /*4b90*/  HMMA.16816.F32 R88, R12, R38, R88 ;  /* 0x000000260c58723c */ /* 0x000ff00000001858 */
[----:B------:R-:W-:Y:S01]  /*4ba0*/  HMMA.16816.F32 R12, R16, R32, R60 ;  /* 0x00000020100c723c */ /* 0x000fe2000000183c */
[----:B-1----:R-:W-:-:S07]  /*4bb0*/  FMUL.FTZ R0, R93, UR6 ;  /* 0x000000065d007c20 */ /* 0x002fce0008410000 */
[----:B------:R-:W-:Y:S01]  /*4bc0*/  HMMA.16816.F32 R64, R4, R26, R48 ;  /* 0x0000001a0440723c */ /* 0x000fe20000001830 */
[----:B------:R1:W1:Y:S07]  /*4bd0*/  MUFU.TANH R114, R0 ;  /* 0x0000000000727308 */ /* 0x00026e0000002400 */
[----:B------:R-:W-:Y:S08]  /*4be0*/  HMMA.16816.F32 R32, R16, R34, R124 ;  /* 0x000000221020723c */ /* 0x000ff0000000187c */
[----:B-----5:R-:W-:Y:S01]  /*4bf0*/  HMMA.16816.F32 R24, R8, R28, R12 ;  /* 0x0000001c0818723c */ /* 0x020fe2000000180c */
[----:B------:R-:W5:Y:S01]  /*4c00*/  LDSM.16.M88.4 R12, [R225+0xb000] ;  /* 0x00b00000e10c783b */ /* 0x000f620000000200 */
[----:B-1----:R-:W-:Y:S01]  /*4c10*/  FMUL.FTZ R0, R20, UR6 ;  /* 0x0000000614007c20 */ /* 0x002fe20008410000 */
[----:B------:R-:W-:Y:S01]  /*4c20*/  FMUL.FTZ R66, R66, UR6 ;  /* 0x0000000642427c20 */ /* 0x000fe20008410000 */
[----:B------:R-:W-:-:S02]  /*4c30*/  FMUL.FTZ R67, R67, UR6 ;  /* 0x0000000643437c20 */ /* 0x000fc40008410000 */
[----:B------:R1:W1:Y:S02]  /*4c40*/  MUFU.TANH R109, R0 ;  /* 0x00000000006d7308 */ /* 0x0002640000002400 */
[----:B------:R-:W-:Y:S08]  /*4c50*/  HMMA.16816.F32 R40, R4, R28, R44 ;  /* 0x0000001c0428723c */ /* 0x000ff0000000182c */
[----:B------:R-:W-:Y:S01]  /*4c60*/  HMMA.16816.F32 R48, R16, R52, R116 ;  /* 0x000000341030723c */ /* 0x000fe20000001874 */
[----:B-1----:R-:W-:-:S07]  /*4c70*/  FMUL.FTZ R0, R21, UR6 ;  /* 0x0000000615007c20 */ /* 0x002fce0008410000 */
[C---:B------:R-:W-:Y:S01]  /*4c80*/  HMMA.16816.F32 R60, R16.reuse, R54, R96 ;  /* 0x00000036103c723c */ /* 0x040fe20000001860 */
[----:B------:R1:W1:Y:S07]  /*4c90*/  MUFU.TANH R108, R0 ;  /* 0x00000000006c7308 */ /* 0x00026e0000002400 */
[C---:B------:R-:W-:Y:S08]  /*4ca0*/  HMMA.16816.F32 R68, R16.reuse, R36, R100 ;  /* 0x000000241044723c */ /* 0x040ff00000001864 */
[----:B------:R-:W-:Y:S01]  /*4cb0*/  HMMA.16816.F32 R56, R16, R38, R104 ;  /* 0x000000261038723c */ /* 0x000fe20000001868 */
[----:B-1----:R-:W-:-:S04]  /*4cc0*/  FMUL.FTZ R0, R22, UR6 ;  /* 0x0000000616007c20 */ /* 0x002fc80008410000 */
[----:B------:R1:W1:Y:S03]  /*4cd0*/  MUFU.TANH R112, R0 ;  /* 0x0000000000707308 */ /* 0x0002660000002400 */
[-C--:B------:R-:W-:Y:S08]  /*4ce0*/  HMMA.16816.F32 R16, R8, R30.reuse, R32 ;  /* 0x0000001e0810723c */ /* 0x080ff00000001820 */
[----:B------:R-:W-:Y:S01]  /*4cf0*/  HMMA.16816.F32 R28, R4, R30, R76 ;  /* 0x0000001e041c723c */ /* 0x000fe2000000184c */
[----:B-1----:R-:W-:-:S07]  /*4d00*/  FMUL.FTZ R0, R23, UR6 ;  /* 0x0000000617007c20 */ /* 0x002fce0008410000 */
[----:B-----5:R-:W-:Y:S01]  /*4d10*/  HMMA.16816.F32 R44, R4, R12, R80 ;  /* 0x0000000c042c723c */ /* 0x020fe20000001850 */
[----:B------:R-:W1:Y:S01]  /*4d20*/  LDSM.16.M88.4 R20, [R225+0xb800] ;  /* 0x00b80000e114783b */ /* 0x000e620000000200 */
[----:B------:R-:W-:-:S04]  /*4d30*/  DEPBAR.LE SB0, 0x0 ;  /* 0x000080000000791a */ /* 0x000fc80000000000 */
[----:B------:R5:W1:Y:S02]  /*4d40*/  MUFU.TANH R110, R0 ;  /* 0x00000000006e7308 */ /* 0x000a640000002400 */
[----:B------:R-:W-:Y:S03]  /*4d50*/  HMMA.16816.F32 R36, R4, R14, R84 ;  /* 0x0000000e0424723c */ /* 0x000fe60000001854 */
[----:B------:R-:W-:-:S08]  /*4d60*/  FMUL.FTZ R77, R31, UR6 ;  /* 0x000000061f4d7c20 */ /* 0x000fd00008410000 */
[----:B------:R-:W-:Y:S01]  /*4d70*/  FMUL.FTZ R76, R46, UR6 ;  /* 0x000000062e4c7c20 */ /* 0x000fe20008410000 */
[----:B------:R-:W-:Y:S01]  /*4d80*/  FMUL.FTZ R79, R47, UR6 ;  /* 0x000000062f4f7c20 */ /* 0x000fe20008410000 */
[----:B-----5:R-:W-:-:S04]  /*4d90*/  FMUL.FTZ R0, R64, UR6 ;  /* 0x0000000640007c20 */ /* 0x020fc80008410000 */
[----:B------:R5:W2:Y:S02]  /*4da0*/  MUFU.TANH R113, R0 ;  /* 0x0000000000717308 */ /* 0x000aa40000002400 */
[----:B------:R-:W-:Y:S01]  /*4db0*/  FMUL.FTZ R81, R38, UR6 ;  /* 0x0000000626517c20 */ /* 0x000fe20008410000 */
[----:B------:R-:W-:Y:S01]  /*4dc0*/  FMUL.FTZ R83, R39, UR6 ;  /* 0x0000000627537c20 */ /* 0x000fe20008410000 */
[----:B-1----:R-:W-:Y:S01]  /*4dd0*/  HMMA.16816.F32 R52, R4, R20, R72 ;  /* 0x000000140434723c */ /* 0x002fe20000001848 */
[----:B------:R-:W-:Y:S01]  /*4de0*/  FMUL.FTZ R75, R30, UR6 ;  /* 0x000000061e4b7c20 */ /* 0x000fe20008410000 */
[----:B-----5:R-:W-:-:S04]  /*4df0*/  FMUL.FTZ R0, R65, UR6 ;  /* 0x0000000641007c20 */ /* 0x020fc80008410000 */
[----:B------:R1:W1:Y:S02]  /*4e00*/  MUFU.TANH R111, R0 ;  /* 0x00000000006f7308 */ /* 0x0002640000002400 */
[----:B------:R-:W-:Y:S08]  /*4e10*/  HMMA.16816.F32 R32, R4, R22, R88 ;  /* 0x000000160420723c */ /* 0x000ff00000001858 */
[----:B------:R-:W-:Y:S01]  /*4e20*/  HMMA.16816.F32 R4, R8, R20, R68 ;  /* 0x000000140804723c */ /* 0x000fe20000001844 */
[----:B------:R-:W-:Y:S01]  /*4e30*/  FMUL.FTZ R70, R43, UR6 ;  /* 0x000000062b467c20 */ /* 0x000fe20008410000 */
[----:B------:R-:W-:Y:S01]  /*4e40*/  FMUL.FTZ R43, R37, UR6 ;  /* 0x00000006252b7c20 */ /* 0x000fe20008410000 */
[----:B------:R-:W-:Y:S01]  /*4e50*/  FMUL.FTZ R80, R55, UR6 ;  /* 0x0000000637507c20 */ /* 0x000fe20008410000 */
[----:B------:R-:W-:Y:S01]  /*4e60*/  FMUL.FTZ R78, R54, UR6 ;  /* 0x00000006364e7c20 */ /* 0x000fe20008410000 */
[----:B------:R-:W-:Y:S01]  /*4e70*/  FMUL.FTZ R52, R52, UR6 ;  /* 0x0000000634347c20 */ /* 0x000fe20008410000 */
[----:B------:R-:W-:Y:S01]  /*4e80*/  FMUL.FTZ R46, R53, UR6 ;  /* 0x00000006352e7c20 */ /* 0x000fe20008410000 */
[----:B-1----:R-:W-:-:S04]  /*4e90*/  FMUL.FTZ R0, R24, UR6 ;  /* 0x0000000618007c20 */ /* 0x002fc80008410000 */
[----:B------:R-:W-:Y:S01]  /*4ea0*/  FMUL.FTZ R54, R33, UR6 ;  /* 0x0000000621367c20 */ /* 0x000fe20008410000 */
[----:B------:R1:W1:Y:S01]  /*4eb0*/  MUFU.TANH R93, R0 ;  /* 0x00000000005d7308 */ /* 0x0002620000002400 */
[----:B------:R-:W-:Y:S01]  /*4ec0*/  FMUL.FTZ R82, R34, UR6 ;  /* 0x0000000622527c20 */ /* 0x000fe20008410000 */
[----:B------:R-:W-:-:S05]  /*4ed0*/  FMUL.FTZ R84, R35, UR6 ;  /* 0x0000000623547c20 */ /* 0x000fca0008410000 */
[----:B------:R-:W-:Y:S01]  /*4ee0*/  FMUL.FTZ R31, R4, UR6 ;  /* 0x00000006041f7c20 */ /* 0x000fe20008410000 */
[----:B------:R-:W-:Y:S01]  /*4ef0*/  LOP3.LUT R4, R163, 0x6, RZ, 0xc0, !PT ;  /* 0x00000006a3047812 */ /* 0x000fe200078ec0ff */
[----:B------:R-:W-:Y:S01]  /*4f00*/  FMUL.FTZ R37, R6, UR6 ;  /* 0x0000000606257c20 */ /* 0x000fe20008410000 */
[----:B------:R-:W-:-:S03]  /*4f10*/  FMUL.FTZ R39, R7, UR6 ;  /* 0x0000000607277c20 */ /* 0x000fc60008410000 */
[----:B------:R5:W-:Y:S01]  /*4f20*/  STL [R1+0x90], R4 ;  /* 0x0000900401007387 */ /* 0x000be20000100800 */
[----:B-1----:R-:W-:-:S04]  /*4f30*/  FMUL.FTZ R0, R25, UR6 ;  /* 0x0000000619007c20 */ /* 0x002fc80008410000 */
[----:B------:R1:W1:Y:S02]  /*4f40*/  MUFU.TANH R92, R0 ;  /* 0x00000000005c7308 */ /* 0x0002640000002400 */
[----:B-1----:R-:W-:-:S06]  /*4f50*/  FMUL.FTZ R0, R26, UR6 ;  /* 0x000000061a007c20 */ /* 0x002fcc0008410000 */
[----:B------:R1:W1:Y:S02]  /*4f60*/  MUFU.TANH R98, R0 ;  /* 0x0000000000627308 */ /* 0x0002640000002400 */
[----:B-1----:R-:W-:Y:S02]  /*4f70*/  FMUL.FTZ R0, R27, UR6 ;  /* 0x000000061b007c20 */ /* 0x002fe40008410000 */
[C---:B------:R-:W-:Y:S04]  /*4f80*/  HMMA.16816.F32 R24, R8.reuse, R12, R48 ;  /* 0x0000000c0818723c */ /* 0x040fe80000001830 */
[----:B------:R1:W1:Y:S04]  /*4f90*/  MUFU.TANH R96, R0 ;  /* 0x0000000000607308 */ /* 0x0002680000002400 */
[----:B------:R-:W-:Y:S01]  /*4fa0*/  HMMA.16816.F32 R12, R8, R14, R60 ;  /* 0x0000000e080c723c */ /* 0x000fe2000000183c */
[----:B------:R-:W-:-:S07]  /*4fb0*/  FMUL.FTZ R62, R42, UR6 ;  /* 0x000000062a3e7c20 */ /* 0x000fce0008410000 */
[----:B------:R-:W-:Y:S01]  /*4fc0*/  HMMA.16816.F32 R8, R8, R22, R56 ;  /* 0x000000160808723c */ /* 0x000fe20000001838 */
[----:B-1----:R-:W-:Y:S01]  /*4fd0*/  FMUL.FTZ R0, R40, UR6 ;  /* 0x0000000628007c20 */ /* 0x002fe20008410000 */
[----:B------:R-:W-:Y:S01]  /*4fe0*/  FMUL.FTZ R40, R36, UR6 ;  /* 0x0000000624287c20 */ /* 0x000fe20008410000 */
[----:B------:R-:W-:Y:S02]  /*4ff0*/  FMUL.FTZ R36, R5, UR6 ;  /* 0x0000000605247c20 */ /* 0x000fe40008410000 */
[----:B------:R1:W1:Y:S06]  /*5000*/  MUFU.TANH R101, R0 ;  /* 0x0000000000657308 */ /* 0x00026c0000002400 */
[----:B------:R-:W-:-:S08]  /*5010*/  FMUL.FTZ R13, R13, UR6 ;  /* 0x000000060d0d7c20 */ /* 0x000fd00008410000 */
[----:B------:R-:W-:Y:S01]  /*5020*/  FMUL.FTZ R30, R9, UR6 ;  /* 0x00000006091e7c20 */ /* 0x000fe20008410000 */
[----:B------:R-:W-:Y:S01]  /*5030*/  FMUL.FTZ R38, R11, UR6 ;  /* 0x000000060b267c20 */ /* 0x000fe20008410000 */
[----:B-1----:R-:W-:Y:S01]  /*5040*/  FMUL.FTZ R0, R41, UR6 ;  /* 0x0000000629007c20 */ /* 0x002fe20008410000 */
[----:B------:R-:W-:-:S03]  /*5050*/  FMUL.FTZ R41, R14, UR6 ;  /* 0x000000060e297c20 */ /* 0x000fc60008410000 */
[----:B------:R1:W1:Y:S08]  /*5060*/  MUFU.TANH R100, R0 ;  /* 0x0000000000647308 */ /* 0x0002700000002400 */
[----:B------:R-:W2:Y:S01]  /*5070*/  MUFU.TANH R41, R41 ;  /* 0x0000002900297308 */ /* 0x000ea20000002400 */
[----:B-1----:R-:W-:Y:S01]  /*5080*/  FMUL.FTZ R0, R16, UR6 ;  /* 0x0000000610007c20 */ /* 0x002fe20008410000 */
[----:B------:R-:W-:Y:S01]  /*5090*/  FMUL.FTZ R16, R29, UR6 ;  /* 0x000000061d107c20 */ /* 0x000fe20008410000 */
[----:B------:R-:W-:-:S05]  /*50a0*/  FMUL.FTZ R29, R15, UR6 ;  /* 0x000000060f1d7c20 */ /* 0x000fca0008410000 */
[----:B------:R1:W1:Y:S08]  /*50b0*/  MUFU.TANH R65, R0 ;  /* 0x0000000000417308 */ /* 0x0002700000002400 */
[----:B------:R3:W2:Y:S01]  /*50c0*/  MUFU.TANH R61, R16 ;  /* 0x00000010003d7308 */ /* 0x0006a20000002400 */
[----:B-1----:R-:W-:-:S07]  /*50d0*/  FMUL.FTZ R0, R17, UR6 ;  /* 0x0000000611007c20 */ /* 0x002fce0008410000 */
[----:B------:R1:W1:Y:S01]  /*50e0*/  MUFU.TANH R64, R0 ;  /* 0x0000000000407308 */ /* 0x0002620000002400 */
[----:B---3--:R-:W-:-:S07]  /*50f0*/  FMUL.FTZ R16, R25, UR6 ;  /* 0x0000000619107c20 */ /* 0x008fce0008410000 */
[----:B------:R3:W2:Y:S01]  /*5100*/  MUFU.TANH R56, R16 ;  /* 0x0000001000387308 */ /* 0x0006a20000002400 */
[----:B-1----:R-:W-:-:S07]  /*5110*/  FMUL.FTZ R0, R18, UR6 ;  /* 0x0000000612007c20 */ /* 0x002fce0008410000 */
[----:B------:R1:W1:Y:S01]  /*5120*/  MUFU.TANH R73, R0 ;  /* 0x0000000000497308 */ /* 0x0002620000002400 */
[----:B---3--:R-:W-:Y:S01]  /*5130*/  FMUL.FTZ R16, R45, UR6 ;  /* 0x000000062d107c20 */ /* 0x008fe20008410000 */
[----:B------:R-:W-:Y:S01]  /*5140*/  FMUL.FTZ R45, R32, UR6 ;  /* 0x00000006202d7c20 */ /* 0x000fe20008410000 */
[----:B------:R-:W-:-:S05]  /*5150*/  FMUL.FTZ R32, R10, UR6 ;  /* 0x000000060a207c20 */ /* 0x000fca0008410000 */
[----:B------:R-:W3:Y:S01]  /*5160*/  MUFU.TANH R55, R16 ;  /* 0x0000001000377308 */ /* 0x000ee20000002400 */
[----:B-1----:R-:W-:-:S07]  /*5170*/  FMUL.FTZ R0, R19, UR6 ;  /* 0x0000000613007c20 */ /* 0x002fce0008410000 */
[----:B------:R1:W1:Y:S02]  /*5180*/  MUFU.TANH R72, R0 ;  /* 0x0000000000487308 */ /* 0x0002640000002400 */
[----:B-1----:R-:W-:Y:S01]  /*5190*/  LOP3.LUT R0, R2, 0x7, RZ, 0xc0, !PT ;  /* 0x0000000702007812 */ /* 0x002fe200078ec0ff */
[----:B------:R-:W-:Y:S01]  /*51a0*/  FMUL.FTZ R2, R28, UR6 ;  /* 0x000000061c027c20 */ /* 0x000fe20008410000 */
[----:B------:R-:W-:Y:S02]  /*51b0*/  FMUL.FTZ R28, R8, UR6 ;  /* 0x00000006081c7c20 */ /* 0x000fe40008410000 */
[----:B------:R-:W-:Y:S02]  /*51c0*/  IADD3 R0, PT, PT, R0, UR26, R156 ;  /* 0x0000001a00007c10 */ /* 0x000fe4000fffe09c */
[----:B------:R1:W1:Y:S02]  /*51d0*/  MUFU.TANH R74, R2 ;  /* 0x00000002004a7308 */ /* 0x0002640000002400 */
[----:B------:R-:W-:Y:S01]  /*51e0*/  IADD3 R17, PT, PT, R0, 0x1, R3 ;  /* 0x0000000100117810 */ /* 0x000fe20007ffe003 */
[----:B------:R-:W-:-:S03]  /*51f0*/  FMUL.FTZ R3, R44, UR6 ;  /* 0x000000062c037c20 */ /* 0x000fc60008410000 */
[C-C-:B------:R-:W-:Y:S02]  /*5200*/  VIADDMNMX R241, R17.reuse, 0x8, R240.reuse, PT ;  /* 0x0000000811f17846 */ /* 0x140fe400038001f0 */
[----:B------:R-:W2:Y:S01]  /*5210*/  MUFU.TANH R60, R3 ;  /* 0x00000003003c7308 */ /* 0x000ea20000002400 */
[C-C-:B------:R-:W-:Y:S02]  /*5220*/  VIADDMNMX R238, R17.reuse, 0x40, R240.reuse, PT ;  /* 0x0000004011ee7846 */ /* 0x140fe400038001f0 */
[C---:B------:R-:W-:Y:S02]  /*5230*/  VIADDMNMX R240, R17.reuse, 0x48, R240, PT ;  /* 0x0000004811f07846 */ /* 0x040fe400038001f0 */
[----:B------:R-:W-:Y:S02]  /*5240*/  VIMNMX R239, PT, PT, R17, UR27, PT ;  /* 0x0000001b11ef7c48 */ /* 0x000fe4000bfe0100 */
[----:B-1----:R-:W-:-:S04]  /*5250*/  MOV R2, UR22 ;  /* 0x0000001600027c02 */ /* 0x002fc80008000f00 */
[----:B------:R-:W-:Y:S01]  /*5260*/  IADD3 R237, PT, PT, R0, UR27, -R2 ;  /* 0x0000001b00ed7c10 */ /* 0x000fe2000fffe802 */
[----:B------:R-:W-:Y:S01]  /*5270*/  FMUL.FTZ R0, R24, UR6 ;  /* 0x0000000618007c20 */ /* 0x000fe20008410000 */
[----:B------:R-:W-:-:S03]  /*5280*/  FMUL.FTZ R2, R26, UR6 ;  /* 0x000000061a027c20 */ /* 0x000fc60008410000 */
[----:B------:R1:W1:Y:S08]  /*5290*/  MUFU.TANH R57, R0 ;  /* 0x0000000000397308 */ /* 0x0002700000002400 */
[----:B------:R4:W2:Y:S01]  /*52a0*/  MUFU.TANH R59, R2 ;  /* 0x00000002003b7308 */ /* 0x0008a20000002400 */
[----:B-1----:R-:W-:-:S07]  /*52b0*/  FMUL.FTZ R0, R27, UR6 ;  /* 0x000000061b007c20 */ /* 0x002fce0008410000 */
[----:B------:R-:W1:Y:S01]  /*52c0*/  MUFU.TANH R27, R13 ;  /* 0x0000000d001b7308 */ /* 0x000e620000002400 */
[----:B----4-:R-:W-:-:S07]  /*52d0*/  FMUL.FTZ R2, R12, UR6 ;  /* 0x000000060c027c20 */ /* 0x010fce0008410000 */
[----:B------:R4:W1:Y:S08]  /*52e0*/  MUFU.TANH R58, R0 ;  /* 0x00000000003a7308 */ /* 0x0008700000002400 */
[----:B------:R3:W1:Y:S01]  /*52f0*/  MUFU.TANH R26, R2 ;  /* 0x00000002001a7308 */ /* 0x0006620000002400 */
[----:B----4-:R-:W-:-:S04]  /*5300*/  MOV R0, UR15 ;  /* 0x0000000f00007c02 */ /* 0x010fc80008000f00 */
[----:B------:R-:W-:-:S04]  /*5310*/  LEA R0, R0, R4, 0x6 ;  /* 0x0000000400007211 */ /* 0x000fc800078e30ff */
[C---:B------:R-:W-:Y:S02]  /*5320*/  IADD3 R8, PT, PT, R0.reuse, 0x1, RZ ;  /* 0x0000000100087810 */ /* 0x040fe40007ffe0ff */
[C---:B------:R-:W-:Y:S02]  /*5330*/  IADD3 R7, PT, PT, R0.reuse, 0x8, RZ ;  /* 0x0000000800077810 */ /* 0x040fe40007ffe0ff */
[C---:B------:R-:W-:Y:S02]  /*5340*/  IADD3 R6, PT, PT, R0.reuse, 0x9, RZ ;  /* 0x0000000900067810 */ /* 0x040fe40007ffe0ff */
[C---:B------:R-:W-:Y:S02]  /*5350*/  IADD3 R5, PT, PT, R0.reuse, 0x10, RZ ;  /* 0x0000001000057810 */ /* 0x040fe40007ffe0ff */
[C---:B-----5:R-:W-:Y:S02]  /*5360*/  IADD3 R4, PT, PT, R0.reuse, 0x11, RZ ;  /* 0x0000001100047810 */ /* 0x060fe40007ffe0ff */
[----:B------:R-:W-:-:S02]  /*5370*/  IADD3 R3, PT, PT, R0, 0x18, RZ ;  /* 0x0000001800037810 */ /* 0x000fc40007ffe0ff */
[C---:B---3--:R-:W-:Y:S02]  /*5380*/  IADD3 R2, PT, PT, R0.reuse, 0x19, RZ ;  /* 0x0000001900027810 */ /* 0x048fe40007ffe0ff */
[C---:B------:R-:W-:Y:S02]  /*5390*/  IADD3 R9, PT, PT, R0.reuse, 0x20, RZ ;  /* 0x0000002000097810 */ /* 0x040fe40007ffe0ff */
[C---:B------:R-:W-:Y:S02]  /*53a0*/  IADD3 R12, PT, PT, R0.reuse, 0x21, RZ ;  /* 0x00000021000c7810 */ /* 0x040fe40007ffe0ff */
[C---:B------:R-:W-:Y:S02]  /*53b0*/  IADD3 R11, PT, PT, R0.reuse, 0x28, RZ ;  /* 0x00000028000b7810 */ /* 0x040fe40007ffe0ff */
[C---:B------:R-:W-:Y:S02]  /*53c0*/  IADD3 R14, PT, PT, R0.reuse, 0x29, RZ ;  /* 0x00000029000e7810 */ /* 0x040fe40007ffe0ff */
[----:B------:R-:W-:-:S02]  /*53d0*/  IADD3 R13, PT, PT, R0, 0x30, RZ ;  /* 0x00000030000d7810 */ /* 0x000fc40007ffe0ff */
[C---:B------:R-:W-:Y:S02]  /*53e0*/  IADD3 R10, PT, PT, R0.reuse, 0x31, RZ ;  /* 0x00000031000a7810 */ /* 0x040fe40007ffe0ff */
[C---:B------:R-:W-:Y:S02]  /*53f0*/  IADD3 R15, PT, PT, R0.reuse, 0x38, RZ ;  /* 0x00000038000f7810 */ /* 0x040fe40007ffe0ff */
[----:B------:R-:W-:Y:S01]  /*5400*/  IADD3 R16, PT, PT, R0, 0x39, RZ ;  /* 0x0000003900107810 */ /* 0x000fe20007ffe0ff */
[----:B------:R-:W-:Y:S01]  /*5410*/  BAR.SYNC.DEFER_BLOCKING 0x0 ;  /* 0x0000000000007b1d */ /* 0x000fe20000010000 */
[C---:B------:R-:W-:Y:S02]  /*5420*/  ISETP.GT.AND P6, PT, R237.reuse, R0, PT ;  /* 0x00000000ed00720c */ /* 0x040fe40003fc4270 */
[----:B------:R-:W-:-:S03]  /*5430*/  ISETP.GT.AND P5, PT, R237, R8, PT ;  /* 0x00000008ed00720c */ /* 0x000fc60003fa4270 */
[----:B-12---:R-:W-:Y:S10]  /*5440*/  BRA.U !UP0, `(.L_x_805) ;  /* 0x00000005081c7547 */ /* 0x006ff4000b800000 */
        /* <DEDUP_REMOVED lines=15> */
[----:B------:R-:W-:Y:S01]  /*5540*/  LEA R22, P0, R20, R161, 0x1 ;  /* 0x000000a114167211 */ /* 0x000fe200078008ff */
[----:B------:R-:W-:Y:S01]  /*5550*/  UIADD3.X UR7, UPT, UPT, UR17, UR13, URZ, UP1, !UPT ;  /* 0x0000000d11077290 */ /* 0x000fe20008ffe4ff */
[-C--:B------:R-:W-:Y:S01]  /*5560*/  LEA.HI.X R25, R18, R160.reuse, R19, 0x1, P1 ;  /* 0x000000a012197211 */ /* 0x080fe200008f0c13 */
[----:B------:R-:W-:Y:S01]  /*5570*/  ULEA.HI.X UR13, UR10, UR13, UR11, 0x5, UP0 ;  /* 0x0000000d0a0d7291 */ /* 0x000fe200080f2c0b */
[----:B-1----:R-:W-:Y:S01]  /*5580*/  ISETP.GE.AND P1, PT, R228, UR4, PT ;  /* 0x00000004e4007c0c */ /* 0x002fe2000bf26270 */
[----:B------:R-:W-:Y:S01]  /*5590*/  IMAD.U32 R19, RZ, RZ, UR12 ;  /* 0x0000000cff137e24 */ /* 0x000fe2000f8e00ff */
[----:B------:R-:W-:Y:S01]  /*55a0*/  LEA.HI.X R23, R20, R160, R17, 0x1, P0 ;  /* 0x000000a014177211 */ /* 0x000fe200000f0c11 */
[----:B------:R-:W-:Y:S01]  /*55b0*/  IMAD.U32 R17, RZ, RZ, UR14 ;  /* 0x0000000eff117e24 */ /* 0x000fe2000f8e00ff */
[----:B------:R-:W-:Y:S01]  /*55c0*/  ISETP.GE.AND P0, PT, R162, UR4, PT ;  /* 0x00000004a2007c0c */ /* 0x000fe2000bf06270 */
[----:B------:R-:W-:-:S03]  /*55d0*/  IMAD.U32 R18, RZ, RZ, UR7 ;  /* 0x00000007ff127e24 */ /* 0x000fc6000f8e00ff */
[----:B------:R-:W-:-:S04]  /*55e0*/  LEA R20, P2, R17, R161, 0x1 ;  /* 0x000000a111147211 */ /* 0x000fc800078408ff */
[-C--:B------:R-:W-:Y:S01]  /*55f0*/  LEA.HI.X R21, R17, R160.reuse, R18, 0x1, P2 ;  /* 0x000000a011157211 */ /* 0x080fe200010f0c12 */
[----:B------:R-:W-:Y:S01]  /*5600*/  @!PT LDS RZ, [RZ] ;  /* 0x00000000fffff984 */ /* 0x000fe20000000800 */
[----:B------:R-:W-:Y:S01]  /*5610*/  @!PT LDS RZ, [RZ] ;  /* 0x00000000fffff984 */ /* 0x000fe20000000800 */
[----:B------:R-:W-:Y:S01]  /*5620*/  @!PT LDS RZ, [RZ] ;  /* 0x00000000fffff984 */ /* 0x000fe20000000800 */
[----:B------:R1:W-:Y:S01]  /*5630*/  @!P1 LDGSTS.E.BYPASS.LTC128B.128 [R236+0x8000], desc[UR24][R24.64] ;  /* 0x0800000018ec9fae */ /* 0x0003e2000b981a18 */
[----:B------:R-:W-:Y:S01]  /*5640*/  IMAD.U32 R17, RZ, RZ, UR13 ;  /* 0x0000000dff117e24 */ /* 0x000fe2000f8e00ff */
[C---:B------:R-:W-:Y:S02]  /*5650*/  LEA R18, P2, R19.reuse, R161, 0x1 ;  /* 0x000000a113127211 */ /* 0x040fe400078408ff */
[----:B------:R1:W-:Y:S02]  /*5660*/  @P1 STS.128 [R236+0x8000], RZ ;  /* 0x008000ffec001388 */ /* 0x0003e40000000c00 */
[----:B------:R-:W-:Y:S02]  /*5670*/  LEA.HI.X R19, R19, R160, R17, 0x1, P2 ;  /* 0x000000a013137211 */ /* 0x000fe400010f0c11 */
        /* <DEDUP_REMOVED lines=36> */
.L_x_805:
[----:B------:R-:W-:Y:S01]  /*58c0*/  ISETP.GE.AND P2, PT, R0, R239, PT ;  /* 0x000000ef0000720c */ /* 0x000fe20003f46270 */
[----:B-1----:R-:W1:Y:S01]  /*58d0*/  MUFU.TANH R19, R31 ;  /* 0x0000001f00137308 */ /* 0x002e620000002400 */
[----:B------:R-:W-:Y:S01]  /*58e0*/  FSEL R18, R121, -INF , !P6 ;  /* 0xff80000079127808 */ /* 0x000fe20007000000 */
[----:B------:R-:W2:Y:S01]  /*58f0*/  LDCU UR4, c[0x0][0x45c] ;  /* 0x00008b80ff0477ac */ /* 0x000ea20008000800 */
[C---:B------:R-:W-:Y:S02]  /*5900*/  ISETP.GT.AND P1, PT, R237.reuse, R7, PT ;  /* 0x00000007ed00720c */ /* 0x040fe40003f24270 */
[----:B------:R-:W-:Y:S01]  /*5910*/  ISETP.GE.AND P6, PT, R8, R239, PT ;  /* 0x000000ef0800720c */ /* 0x000fe20003fc6270 */
[----:B------:R-:W-:Y:S01]  /*5920*/  UISETP.GT.AND UP0, UPT, UR15, UR19, UPT ;  /* 0x000000130f00728c */ /* 0x000fe2000bf04270 */
[----:B------:R-:W-:Y:S01]  /*5930*/  FSEL R17, R120, -INF , !P5 ;  /* 0xff80000078117808 */ /* 0x000fe20006800000 */
[----:B------:R-:W3:Y:S01]  /*5940*/  MUFU.TANH R22, R36 ;  /* 0x0000002400167308 */ /* 0x000ee20000002400 */
[----:B------:R-:W-:-:S02]  /*5950*/  ISETP.GT.AND P0, PT, R237, R6, PT ;  /* 0x00000006ed00720c */ /* 0x000fc40003f04270 */
[----:B------:R-:W-:Y:S02]  /*5960*/  FSEL R42, R18, -INF , !P2 ;  /* 0xff800000122a7808 */ /* 0x000fe40005000000 */
[----:B------:R-:W-:Y:S02]  /*5970*/  FSEL R44, R17, -INF , !P6 ;  /* 0xff800000112c7808 */ /* 0x000fe40007000000 */
[----:B------:R-:W-:Y:S01]  /*5980*/  FSEL R18, R109, -INF , !P1 ;  /* 0xff8000006d127808 */ /* 0x000fe20004800000 */
[----:B------:R-:W4:Y:S01]  /*5990*/  MUFU.TANH R20, R28 ;  /* 0x0000001c00147308 */ /* 0x000f220000002400 */
[-C--:B------:R-:W-:Y:S02]  /*59a0*/  ISETP.GE.AND P6, PT, R7, R239.reuse, PT ;  /* 0x000000ef0700720c */ /* 0x080fe40003fc6270 */
[----:B------:R-:W-:Y:S02]  /*59b0*/  ISETP.GE.AND P1, PT, R6, R239, PT ;  /* 0x000000ef0600720c */ /* 0x000fe40003f26270 */
[----:B------:R-:W-:-:S02]  /*59c0*/  FSEL R17, R108, -INF , !P0 ;  /* 0xff8000006c117808 */ /* 0x000fc40004000000 */
[C---:B------:R-:W-:Y:S01]  /*59d0*/  ISETP.GT.AND P5, PT, R237.reuse, R5, PT ;  /* 0x00000005ed00720c */ /* 0x040fe20003fa4270 */
[----:B------:R-:W5:Y:S01]  /*59e0*/  MUFU.TANH R21, R30 ;  /* 0x0000001e00157308 */ /* 0x000f620000002400 */
[----:B------:R-:W-:Y:S02]  /*59f0*/  ISETP.GT.AND P2, PT, R237, R4, PT ;  /* 0x00000004ed00720c */ /* 0x000fe40003f44270 */
[----:B------:R-:W-:Y:S02]  /*5a00*/  FSEL R47, R18, -INF , !P6 ;  /* 0xff800000122f7808 */ /* 0x000fe40007000000 */
[----:B------:R-:W-:Y:S02]  /*5a10*/  FSEL R48, R17, -INF , !P1 ;  /* 0xff80000011307808 */ /* 0x000fe40004800000 */
[----:B------:R-:W-:Y:S01]  /*5a20*/  ISETP.GE.AND P1, PT, R5, R239, PT ;  /* 0x000000ef0500720c */ /* 0x000fe20003f26270 */
[----:B------:R-:W2:Y:S01]  /*5a30*/  MUFU.TANH R29, R29 ;  /* 0x0000001d001d7308 */ /* 0x000ea20000002400 */
[----:B------:R-:W-:-:S02]  /*5a40*/  FSEL R18, R93, -INF , !P5 ;  /* 0xff8000005d127808 */ /* 0x000fc40006800000 */
[C---:B------:R-:W-:Y:S02]  /*5a50*/  ISETP.GT.AND P6, PT, R237.reuse, R3, PT ;  /* 0x00000003ed00720c */ /* 0x040fe40003fc4270 */
[----:B------:R-:W-:Y:S02]  /*5a60*/  ISETP.GE.AND P5, PT, R4, R239, PT ;  /* 0x000000ef0400720c */ /* 0x000fe40003fa6270 */
[----:B------:R-:W-:Y:S01]  /*5a70*/  FSEL R17, R92, -INF , !P2 ;  /* 0xff8000005c117808 */ /* 0x000fe20005000000 */
[----:B------:R2:W-:Y:S01]  /*5a80*/  MUFU.TANH R23, R37 ;  /* 0x0000002500177308 */ /* 0x0005e20000002400 */
[----:B------:R-:W-:Y:S02]  /*5a90*/  ISETP.GT.AND P0, PT, R237, R2, PT ;  /* 0x00000002ed00720c */ /* 0x000fe40003f04270 */
[----:B------:R-:W-:Y:S02]  /*5aa0*/  FSEL R49, R18, -INF , !P1 ;  /* 0xff80000012317808 */ /* 0x000fe40004800000 */
[----:B------:R-:W-:-:S02]  /*5ab0*/  FSEL R50, R17, -INF , !P5 ;  /* 0xff80000011327808 */ /* 0x000fc40006800000 */
[----:B------:R-:W-:Y:S01]  /*5ac0*/  FSEL R18, R65, -INF , !P6 ;  /* 0xff80000041127808 */ /* 0x000fe20007000000 */
[----:B------:R-:W-:Y:S01]  /*5ad0*/  MUFU.TANH R34, R40 ;  /* 0x0000002800227308 */ /* 0x000fe20000002400 */
[-C--:B------:R-:W-:Y:S02]  /*5ae0*/  ISETP.GE.AND P5, PT, R3, R239.reuse, PT ;  /* 0x000000ef0300720c */ /* 0x080fe40003fa6270 */
[----:B------:R-:W-:Y:S02]  /*5af0*/  ISETP.GE.AND P6, PT, R2, R239, PT ;  /* 0x000000ef0200720c */ /* 0x000fe40003fc6270 */
[----:B------:R-:W-:Y:S02]  /*5b00*/  FSEL R17, R64, -INF , !P0 ;  /* 0xff80000040117808 */ /* 0x000fe40004000000 */
[C---:B------:R-:W-:Y:S02]  /*5b10*/  ISETP.GT.AND P2, PT, R237.reuse, R9, PT ;  /* 0x00000009ed00720c */ /* 0x040fe40003f44270 */
[----:B------:R-:W-:-:S02]  /*5b20*/  ISETP.GT.AND P1, PT, R237, R12, PT ;  /* 0x0000000ced00720c */ /* 0x000fc40003f24270 */
[----:B------:R-:W-:Y:S02]  /*5b30*/  FSEL R51, R18, -INF , !P5 ;  /* 0xff80000012337808 */ /* 0x000fe40006800000 */
[----:B------:R-:W-:Y:S02]  /*5b40*/  FSEL R53, R17, -INF , !P6 ;  /* 0xff80000011357808 */ /* 0x000fe40007000000 */
[----:B------:R-:W-:Y:S02]  /*5b50*/  ISETP.GE.AND P6, PT, R9, R239, PT ;  /* 0x000000ef0900720c */ /* 0x000fe40003fc6270 */
[----:B------:R-:W-:Y:S02]  /*5b60*/  FSEL R18, R57, -INF , !P2 ;  /* 0xff80000039127808 */ /* 0x000fe40005000000 */
[----:B------:R-:W-:Y:S02]  /*5b70*/  ISETP.GT.AND P5, PT, R237, R11, PT ;  /* 0x0000000bed00720c */ /* 0x000fe40003fa4270 */
[----:B------:R-:W-:-:S02]  /*5b80*/  ISETP.GE.AND P2, PT, R12, R239, PT ;  /* 0x000000ef0c00720c */ /* 0x000fc40003f46270 */
[----:B------:R-:W-:Y:S02]  /*5b90*/  FSEL R17, R56, -INF , !P1 ;  /* 0xff80000038117808 */ /* 0x000fe40004800000 */
[----:B------:R-:W-:Y:S02]  /*5ba0*/  ISETP.GT.AND P0, PT, R237, R14, PT ;  /* 0x0000000eed00720c */ /* 0x000fe40003f04270 */
[----:B------:R-:W-:Y:S02]  /*5bb0*/  FSEL R97, R18, -INF , !P6 ;  /* 0xff80000012617808 */ /* 0x000fe40007000000 */
[----:B------:R-:W-:Y:S02]  /*5bc0*/  FSEL R99, R17, -INF , !P2 ;  /* 0xff80000011637808 */ /* 0x000fe40005000000 */
[----:B------:R-:W-:Y:S02]  /*5bd0*/  FSEL R18, R26, -INF , !P5 ;  /* 0xff8000001a127808 */ /* 0x000fe40006800000 */
[----:B------:R-:W-:-:S02]  /*5be0*/  ISETP.GE.AND P5, PT, R14, R239, PT ;  /* 0x000000ef0e00720c */ /* 0x000fc40003fa6270 */
[----:B------:R-:W-:Y:S02]  /*5bf0*/  FSEL R17, R27, -INF , !P0 ;  /* 0xff8000001b117808 */ /* 0x000fe40004000000 */
[----:B------:R-:W-:Y:S01]  /*5c00*/  ISETP.GT.AND P6, PT, R237, R13, PT ;  /* 0x0000000ded00720c */ /* 0x000fe20003fc4270 */
[----:B------:R-:W-:Y:S01]  /*5c10*/  MUFU.TANH R27, R43 ;  /* 0x0000002b001b7308 */ /* 0x000fe20000002400 */
[-C--:B------:R-:W-:Y:S02]  /*5c20*/  ISETP.GE.AND P2, PT, R11, R239.reuse, PT ;  /* 0x000000ef0b00720c */ /* 0x080fe40003f46270 */
[----:B------:R-:W-:Y:S01]  /*5c30*/  FSEL R109, R17, -INF , !P5 ;  /* 0xff800000116d7808 */ /* 0x000fe20006800000 */
[----:B------:R-:W-:Y:S01]  /*5c40*/  VIADD R17, R237, 0x40 ;  /* 0x00000040ed117836 */ /* 0x000fe20000000000 */
[----:B------:R-:W-:Y:S02]  /*5c50*/  ISETP.GE.AND P5, PT, R13, R239, PT ;  /* 0x000000ef0d00720c */ /* 0x000fe40003fa6270 */
[----:B-1----:R-:W-:-:S02]  /*5c60*/  FSEL R19, R19, -INF , !P6 ;  /* 0xff80000013137808 */ /* 0x002fc40007000000 */
[C---:B------:R-:W-:Y:S02]  /*5c70*/  ISETP.GT.AND P1, PT, R237.reuse, R10, PT ;  /* 0x0000000aed00720c */ /* 0x040fe40003f24270 */
[----:B------:R-:W-:Y:S01]  /*5c80*/  FSEL R105, R18, -INF , !P2 ;  /* 0xff80000012697808 */ /* 0x000fe20005000000 */
[C---:B------:R-:W-:Y:S01]  /*5c90*/  VIADD R18, R237.reuse, 0x8 ;  /* 0x00000008ed127836 */ /* 0x040fe20000000000 */
[----:B------:R-:W-:Y:S02]  /*5ca0*/  ISETP.GT.AND P2, PT, R237, R15, PT ;  /* 0x0000000fed00720c */ /* 0x000fe40003f44270 */
[----:B------:R-:W-:Y:S02]  /*5cb0*/  FSEL R116, R19, -INF , !P5 ;  /* 0xff80000013747808 */ /* 0x000fe40006800000 */
[----:B------:R-:W-:Y:S02]  /*5cc0*/  ISETP.GE.AND P6, PT, R10, R239, PT ;  /* 0x000000ef0a00720c */ /* 0x000fe40003fc6270 */
[----:B---3--:R-:W-:-:S02]  /*5cd0*/  FSEL R19, R22, -INF , !P1 ;  /* 0xff80000016137808 */ /* 0x008fc40004800000 */
[----:B------:R-:W-:Y:S01]  /*5ce0*/  ISETP.GT.AND P0, PT, R237, R16, PT ;  /* 0x00000010ed00720c */ /* 0x000fe20003f04270 */
[----:B------:R-:W-:Y:S01]  /*5cf0*/  MUFU.TANH R22, R52 ;  /* 0x0000003400167308 */ /* 0x000fe20000002400 */
[----:B----4-:R-:W-:Y:S02]  /*5d00*/  FSEL R20, R20, -INF , !P2 ;  /* 0xff80000014147808 */ /* 0x010fe40005000000 */
[-C--:B------:R-:W-:Y:S02]  /*5d10*/  ISETP.GE.AND P5, PT, R15, R239.reuse, PT ;  /* 0x000000ef0f00720c */ /* 0x080fe40003fa6270 */
[----:B------:R-:W-:Y:S02]  /*5d20*/  FSEL R118, R19, -INF , !P6 ;  /* 0xff80000013767808 */ /* 0x000fe40007000000 */
[----:B-----5:R-:W-:Y:S02]  /*5d30*/  FSEL R19, R21, -INF , !P0 ;  /* 0xff80000015137808 */ /* 0x020fe40004000000 */
[----:B------:R-:W-:Y:S01]  /*5d40*/  ISETP.GE.AND P1, PT, R16, R239, PT ;  /* 0x000000ef1000720c */ /* 0x000fe20003f26270 */
[----:B------:R1:W3:Y:S01]  /*5d50*/  MUFU.TANH R21, R39 ;  /* 0x0000002700157308 */ /* 0x0002e20000002400 */
[----:B------:R-:W-:-:S02]  /*5d60*/  FSEL R119, R20, -INF , !P5 ;  /* 0xff80000014777808 */ /* 0x000fc40006800000 */
[C---:B------:R-:W-:Y:S02]  /*5d70*/  ISETP.GT.AND P6, PT, R18.reuse, R0, PT ;  /* 0x000000001200720c */ /* 0x040fe40003fc4270 */
[C---:B------:R-:W-:Y:S02]  /*5d80*/  ISETP.GT.AND P2, PT, R18.reuse, R8, PT ;  /* 0x000000081200720c */ /* 0x040fe40003f44270 */
[----:B------:R-:W-:Y:S01]  /*5d90*/  FSEL R120, R19, -INF , !P1 ;  /* 0xff80000013787808 */ /* 0x000fe20004800000 */
[----:B------:R-:W4:Y:S01]  /*5da0*/  MUFU.TANH R20, R32 ;  /* 0x0000002000147308 */ /* 0x000f220000002400 */
[C---:B------:R-:W-:Y:S02]  /*5db0*/  ISETP.GT.AND P0, PT, R18.reuse, R6, PT ;  /* 0x000000061200720c */ /* 0x040fe40003f04270 */
[----:B------:R-:W-:Y:S02]  /*5dc0*/  ISETP.GT.AND P1, PT, R18, R5, PT ;  /* 0x000000051200720c */ /* 0x000fe40003f24270 */
[----:B------:R-:W-:-:S02]  /*5dd0*/  FSEL R24, R123, -INF , !P6 ;  /* 0xff8000007b187808 */ /* 0x000fc40007000000 */
[----:B------:R-:W-:Y:S01]  /*5de0*/  FSEL R25, R122, -INF , !P2 ;  /* 0xff8000007a197808 */ /* 0x000fe20005000000 */
[----:B------:R5:W4:Y:S01]  /*5df0*/  MUFU.TANH R19, R38 ;  /* 0x0000002600137308 */ /* 0x000b220000002400 */
[C---:B------:R-:W-:Y:S02]  /*5e00*/  ISETP.GT.AND P5, PT, R18.reuse, R7, PT ;  /* 0x000000071200720c */ /* 0x040fe40003fa4270 */
[C---:B------:R-:W-:Y:S02]  /*5e10*/  ISETP.GT.AND P6, PT, R18.reuse, R4, PT ;  /* 0x000000041200720c */ /* 0x040fe40003fc4270 */
[----:B------:R-:W-:Y:S02]  /*5e20*/  ISETP.GT.AND P2, PT, R18, R3, PT ;  /* 0x000000031200720c */ /* 0x000fe40003f44270 */
[----:B------:R-:W-:Y:S02]  /*5e30*/  FSEL R31, R110, -INF , !P0 ;  /* 0xff8000006e1f7808 */ /* 0x000fe40004000000 */
[----:B------:R-:W-:-:S02]  /*5e40*/  FSEL R33, R98, -INF , !P1 ;  /* 0xff80000062217808 */ /* 0x000fc40004800000 */
[C---:B------:R-:W-:Y:S02]  /*5e50*/  ISETP.GT.AND P0, PT, R18.reuse, R9, PT ;  /* 0x000000091200720c */ /* 0x040fe40003f04270 */
[----:B------:R-:W-:Y:S02]  /*5e60*/  ISETP.GT.AND P1, PT, R18, R12, PT ;  /* 0x0000000c1200720c */ /* 0x000fe40003f24270 */
[----:B------:R-:W-:Y:S02]  /*5e70*/  FSEL R28, R112, -INF , !P5 ;  /* 0xff800000701c7808 */ /* 0x000fe40006800000 */
[----:B------:R-:W-:Y:S02]  /*5e80*/  FSEL R35, R96, -INF , !P6 ;  /* 0xff80000060237808 */ /* 0x000fe40007000000 */
[----:B--2---:R-:W-:Y:S02]  /*5e90*/  FSEL R37, R73, -INF , !P2 ;  /* 0xff80000049257808 */ /* 0x004fe40005000000 */
[----:B------:R-:W-:-:S02]  /*5ea0*/  ISETP.GT.AND P5, PT, R18, R2, PT ;  /* 0x000000021200720c */ /* 0x000fc40003fa4270 */
[C---:B------:R-:W-:Y:S02]  /*5eb0*/  ISETP.GT.AND P6, PT, R18.reuse, R11, PT ;  /* 0x0000000b1200720c */ /* 0x040fe40003fc4270 */
[----:B------:R-:W-:Y:S02]  /*5ec0*/  ISETP.GT.AND P2, PT, R18, R14, PT ;  /* 0x0000000e1200720c */ /* 0x000fe40003f44270 */
[----:B-1----:R-:W-:Y:S02]  /*5ed0*/  FSEL R39, R59, -INF , !P0 ;  /* 0xff8000003b277808 */ /* 0x002fe40004000000 */
[----:B------:R-:W-:Y:S02]  /*5ee0*/  FSEL R40, R58, -INF , !P1 ;  /* 0xff8000003a287808 */ /* 0x000fe40004800000 */
[C---:B------:R-:W-:Y:S02]  /*5ef0*/  ISETP.GT.AND P0, PT, R18.reuse, R10, PT ;  /* 0x0000000a1200720c */ /* 0x040fe40003f04270 */
[----:B------:R-:W-:-:S02]  /*5f00*/  ISETP.GT.AND P1, PT, R18, R15, PT ;  /* 0x0000000f1200720c */ /* 0x000fc40003f24270 */
[----:B-----5:R-:W-:Y:S02]  /*5f10*/  FSEL R38, R72, -INF , !P5 ;  /* 0xff80000048267808 */ /* 0x020fe40006800000 */
[----:B------:R-:W-:Y:S02]  /*5f20*/  FSEL R43, R41, -INF , !P6 ;  /* 0xff800000292b7808 */ /* 0x000fe40007000000 */
[----:B------:R-:W-:Y:S02]  /*5f30*/  FSEL R63, R29, -INF , !P2 ;  /* 0xff8000001d3f7808 */ /* 0x000fe40005000000 */
[C---:B------:R-:W-:Y:S02]  /*5f40*/  ISETP.GT.AND P5, PT, R18.reuse, R13, PT ;  /* 0x0000000d1200720c */ /* 0x040fe40003fa4270 */
[----:B------:R-:W-:Y:S02]  /*5f50*/  ISETP.GT.AND P6, PT, R18, R16, PT ;  /* 0x000000101200720c */ /* 0x000fe40003fc4270 */
[----:B------:R-:W-:-:S02]  /*5f60*/  ISETP.GT.AND P2, PT, R17, R0, PT ;  /* 0x000000001100720c */ /* 0x000fc40003f44270 */
[----:B---3--:R-:W-:Y:S02]  /*5f70*/  FSEL R71, R21, -INF , !P0 ;  /* 0xff80000015477808 */ /* 0x008fe40004000000 */
[----:B----4-:R-:W-:Y:S01]  /*5f80*/  FSEL R65, R20, -INF , !P1 ;  /* 0xff80000014417808 */ /* 0x010fe20004800000 */
[----:B------:R1:W2:Y:S01]  /*5f90*/  MUFU.TANH R21, R46 ;  /* 0x0000002e00157308 */ /* 0x0002a20000002400 */
[----:B------:R-:W-:Y:S02]  /*5fa0*/  FSEL R72, R23, -INF , !P5 ;  /* 0xff80000017487808 */ /* 0x000fe40006800000 */
[----:B------:R-:W-:Y:S02]  /*5fb0*/  FSEL R64, R19, -INF , !P6 ;  /* 0xff80000013407808 */ /* 0x000fe40007000000 */
[----:B------:R-:W-:Y:S02]  /*5fc0*/  FSEL R18, R115, -INF , !P2 ;  /* 0xff80000073127808 */ /* 0x000fe40005000000 */
[C---:B------:R-:W-:Y:S01]  /*5fd0*/  ISETP.GT.AND P5, PT, R17.reuse, R8, PT ;  /* 0x000000081100720c */ /* 0x040fe20003fa4270 */
[----:B------:R-:W3:Y:S01]  /*5fe0*/  MUFU.TANH R20, R45 ;  /* 0x0000002d00147308 */ /* 0x000ee20000002400 */
[----:B------:R-:W-:-:S02]  /*5ff0*/  ISETP.GT.AND P0, PT, R17, R7, PT ;  /* 0x000000071100720c */ /* 0x000fc40003f04270 */
[C---:B------:R-:W-:Y:S02]  /*6000*/  ISETP.GT.AND P1, PT, R17.reuse, R6, PT ;  /* 0x000000061100720c */ /* 0x040fe40003f24270 */
[C---:B------:R-:W-:Y:S02]  /*6010*/  ISETP.GT.AND P6, PT, R17.reuse, R5, PT ;  /* 0x000000051100720c */ /* 0x040fe40003fc4270 */
[----:B------:R-:W-:Y:S01]  /*6020*/  ISETP.GT.AND P2, PT, R17, R4, PT ;  /* 0x000000041100720c */ /* 0x000fe20003f44270 */
[----:B------:R4:W-:Y:S01]  /*6030*/  MUFU.TANH R19, R54 ;  /* 0x0000003600137308 */ /* 0x0009e20000002400 */
[----:B------:R-:W-:Y:S02]  /*6040*/  FSEL R23, R114, -INF , !P5 ;  /* 0xff80000072177808 */ /* 0x000fe40006800000 */
[----:B------:R-:W-:Y:S02]  /*6050*/  FSEL R26, R113, -INF , !P0 ;  /* 0xff800000711a7808 */ /* 0x000fe40004000000 */
[----:B------:R-:W-:-:S02]  /*6060*/  FSEL R29, R111, -INF , !P1 ;  /* 0xff8000006f1d7808 */ /* 0x000fc40004800000 */
[----:B------:R-:W-:Y:S02]  /*6070*/  FSEL R30, R101, -INF , !P6 ;  /* 0xff800000651e7808 */ /* 0x000fe40007000000 */
[----:B------:R-:W-:Y:S02]  /*6080*/  FSEL R32, R100, -INF , !P2 ;  /* 0xff80000064207808 */ /* 0x000fe40005000000 */
[C---:B------:R-:W-:Y:S02]  /*6090*/  ISETP.GT.AND P5, PT, R17.reuse, R3, PT ;  /* 0x000000031100720c */ /* 0x040fe40003fa4270 */
[C---:B------:R-:W-:Y:S02]  /*60a0*/  ISETP.GT.AND P0, PT, R17.reuse, R2, PT ;  /* 0x000000021100720c */ /* 0x040fe40003f04270 */
[C---:B------:R-:W-:Y:S02]  /*60b0*/  ISETP.GT.AND P1, PT, R17.reuse, R9, PT ;  /* 0x000000091100720c */ /* 0x040fe40003f24270 */
[----:B------:R-:W-:-:S02]  /*60c0*/  ISETP.GT.AND P6, PT, R17, R12, PT ;  /* 0x0000000c1100720c */ /* 0x000fc40003fc4270 */
[----:B------:R-:W-:Y:S02]  /*60d0*/  ISETP.GT.AND P2, PT, R17, R11, PT ;  /* 0x0000000b1100720c */ /* 0x000fe40003f44270 */
[----:B------:R-:W-:Y:S02]  /*60e0*/  FMNMX3.FTZ R133, R42, R44, R47, !PT ;  /* 0x0000002c2a857276 */ /* 0x000fe4000781002f */
[----:B-1----:R-:W-:Y:S02]  /*60f0*/  FSEL R46, R74, -INF , !P5 ;  /* 0xff8000004a2e7808 */ /* 0x002fe40006800000 */
[----:B------:R-:W-:Y:S02]  /*6100*/  FSEL R52, R61, -INF , !P0 ;  /* 0xff8000003d347808 */ /* 0x000fe40004000000 */
[----:B----4-:R-:W-:Y:S02]  /*6110*/  FSEL R54, R60, -INF , !P1 ;  /* 0xff8000003c367808 */ /* 0x010fe40004800000 */
[----:B------:R-:W-:-:S02]  /*6120*/  FSEL R55, R55, -INF , !P6 ;  /* 0xff80000037377808 */ /* 0x000fc40007000000 */
[----:B------:R-:W-:Y:S01]  /*6130*/  FSEL R56, R34, -INF , !P2 ;  /* 0xff80000022387808 */ /* 0x000fe20005000000 */
[----:B------:R-:W-:Y:S01]  /*6140*/  VIADD R34, R237, 0x48 ;  /* 0x00000048ed227836 */ /* 0x000fe20000000000 */
[C---:B------:R-:W-:Y:S02]  /*6150*/  ISETP.GT.AND P5, PT, R17.reuse, R14, PT ;  /* 0x0000000e1100720c */ /* 0x040fe40003fa4270 */
[C---:B------:R-:W-:Y:S02]  /*6160*/  ISETP.GT.AND P0, PT, R17.reuse, R13, PT ;  /* 0x0000000d1100720c */ /* 0x040fe40003f04270 */
[C---:B------:R-:W-:Y:S02]  /*6170*/  ISETP.GT.AND P1, PT, R17.reuse, R10, PT ;  /* 0x0000000a1100720c */ /* 0x040fe40003f24270 */
[----:B------:R-:W-:Y:S02]  /*6180*/  ISETP.GT.AND P6, PT, R17, R15, PT ;  /* 0x0000000f1100720c */ /* 0x000fe40003fc4270 */
[----:B------:R-:W-:-:S02]  /*6190*/  FMNMX3.FTZ R133, R133, R48, R49, !PT ;  /* 0x0000003085857276 */ /* 0x000fc40007810031 */
[----:B------:R-:W-:Y:S02]  /*61a0*/  ISETP.GT.AND P2, PT, R17, R16, PT ;  /* 0x000000101100720c */ /* 0x000fe40003f44270 */
[----:B------:R-:W1:Y:S01]  /*61b0*/  MUFU.TANH R17, R94 ;  /* 0x0000005e00117308 */ /* 0x000e620000002400 */
[----:B------:R-:W-:Y:S02]  /*61c0*/  FSEL R73, R27, -INF , !P5 ;  /* 0xff8000001b497808 */ /* 0x000fe40006800000 */
[----:B------:R-:W-:Y:S02]  /*61d0*/  FSEL R98, R22, -INF , !P0 ;  /* 0xff80000016627808 */ /* 0x000fe40004000000 */
[----:B--2---:R-:W-:Y:S02]  /*61e0*/  FSEL R106, R21, -INF , !P1 ;  /* 0xff800000156a7808 */ /* 0x004fe40004800000 */
[----:B---3--:R-:W-:Y:S02]  /*61f0*/  FSEL R107, R20, -INF , !P6 ;  /* 0xff800000146b7808 */ /* 0x008fe40007000000 */
[----:B------:R-:W-:Y:S01]  /*6200*/  FMNMX3.FTZ R133, R133, R50, R51, !PT ;  /* 0x0000003285857276 */ /* 0x000fe20007810033 */
[----:B------:R-:W-:Y:S01]  /*6210*/  MUFU.TANH R20, R78 ;  /* 0x0000004e00147308 */ /* 0x000fe20000002400 */
[----:B------:R-:W-:-:S02]  /*6220*/  ISETP.GE.AND P5, PT, R0, R241, PT ;  /* 0x000000f10000720c */ /* 0x000fc40003fa6270 */
[----:B------:R-:W-:Y:S02]  /*6230*/  ISETP.GE.AND P0, PT, R0, R238, PT ;  /* 0x000000ee0000720c */ /* 0x000fe40003f06270 */
[----:B------:R-:W-:Y:S02]  /*6240*/  ISETP.GT.AND P1, PT, R34, R0, PT ;  /* 0x000000002200720c */ /* 0x000fe40003f24270 */
[----:B------:R-:W-:Y:S02]  /*6250*/  ISETP.GE.AND P6, PT, R0, R240, PT ;  /* 0x000000f00000720c */ /* 0x000fe40003fc6270 */
[----:B------:R-:W2:Y:S01]  /*6260*/  MUFU.TANH R0, R95 ;  /* 0x0000005f00007308 */ /* 0x000ea20000002400 */
[----:B------:R-:W-:Y:S02]  /*6270*/  FMNMX3.FTZ R133, R133, R53, R97, !PT ;  /* 0x0000003585857276 */ /* 0x000fe40007810061 */
[----:B------:R-:W-:Y:S02]  /*6280*/  FSEL R45, R18, -INF , !P0 ;  /* 0xff800000122d7808 */ /* 0x000fe40004000000 */
[----:B------:R-:W-:-:S02]  /*6290*/  FMNMX3.FTZ R133, R133, R99, R105, !PT ;  /* 0x0000006385857276 */ /* 0x000fc40007810069 */
[----:B------:R-:W-:Y:S01]  /*62a0*/  ISETP.GT.AND P0, PT, R34, R8, PT ;  /* 0x000000082200720c */ /* 0x000fe20003f04270 */
[----:B------:R-:W3:Y:S01]  /*62b0*/  MUFU.TANH R18, R66 ;  /* 0x0000004200127308 */ /* 0x000ee20000002400 */
[----:B------:R-:W-:Y:S02]  /*62c0*/  FMNMX3.FTZ R133, R133, R109, R116, !PT ;  /* 0x0000006d85857276 */ /* 0x000fe40007810074 */
[----:B-1----:R-:W-:Y:S02]  /*62d0*/  FSEL R17, R17, -INF , !P1 ;  /* 0xff80000011117808 */ /* 0x002fe40004800000 */
[----:B------:R-:W-:Y:S02]  /*62e0*/  FMNMX3.FTZ R133, R133, R118, R119, !PT ;  /* 0x0000007685857276 */ /* 0x000fe40007810077 */
[----:B------:R-:W-:Y:S02]  /*62f0*/  ISETP.GE.AND P1, PT, R8, R240, PT ;  /* 0x000000f00800720c */ /* 0x000fe40003f26270 */
[----:B--2---:R-:W-:-:S02]  /*6300*/  FSEL R0, R0, -INF , !P0 ;  /* 0xff80000000007808 */ /* 0x004fc40004000000 */
[----:B------:R-:W-:Y:S02]  /*6310*/  FMNMX.FTZ R133, R120, R133, !PT ;  /* 0x0000008578857209 */ /* 0x000fe40007810000 */
[----:B------:R-:W-:Y:S02]  /*6320*/  FSEL R108, R19, -INF , !P2 ;  /* 0xff800000136c7808 */ /* 0x000fe40005000000 */
[----:B------:R-:W-:Y:S01]  /*6330*/  FSEL R36, R24, -INF , !P5 ;  /* 0xff80000018247808 */ /* 0x000fe20006800000 */
[----:B------:R-:W-:Y:S01]  /*6340*/  MUFU.TANH R19, R83 ;  /* 0x0000005300137308 */ /* 0x000fe20000002400 */
[----:B------:R-:W-:Y:S02]  /*6350*/  FSEL R69, R17, -INF , !P6 ;  /* 0xff80000011457808 */ /* 0x000fe40007000000 */
[C---:B------:R-:W-:Y:S02]  /*6360*/  ISETP.GE.AND P2, PT, R8.reuse, R241, PT ;  /* 0x000000f10800720c */ /* 0x040fe40003f46270 */
[----:B------:R-:W-:-:S02]  /*6370*/  ISETP.GE.AND P5, PT, R8, R238, PT ;  /* 0x000000ee0800720c */ /* 0x000fc40003fa6270 */
[----:B------:R-:W-:Y:S01]  /*6380*/  FSEL R68, R0, -INF , !P1 ;  /* 0xff80000000447808 */ /* 0x000fe20004800000 */
[----:B------:R-:W1:Y:S01]  /*6390*/  MUFU.TANH R17, R67 ;  /* 0x0000004300117308 */ /* 0x000e620000002400 */
[----:B------:R-:W2:Y:S01]  /*63a0*/  SHFL.BFLY PT, R0, R133, 0x2, 0x1f ;  /* 0x0c401f0085007f89 */ /* 0x000ea200000e0000 */
[----:B------:R-:W-:Y:S02]  /*63b0*/  ISETP.GE.AND P6, PT, R7, R241, PT ;  /* 0x000000f10700720c */ /* 0x000fe40003fc6270 */
[----:B------:R-:W-:Y:S02]  /*63c0*/  FSEL R27, R25, -INF , !P2 ;  /* 0xff800000191b7808 */ /* 0x000fe40005000000 */
[----:B------:R-:W-:Y:S02]  /*63d0*/  FSEL R41, R23, -INF , !P5 ;  /* 0xff80000017297808 */ /* 0x000fe40006800000 */
[----:B------:R-:W4:Y:S01]  /*63e0*/  MUFU.TANH R8, R62 ;  /* 0x0000003e00087308 */ /* 0x000f220000002400 */
[----:B------:R-:W-:-:S02]  /*63f0*/  ISETP.GE.AND P2, PT, R7, R238, PT ;  /* 0x000000ee0700720c */ /* 0x000fc40003f46270 */
[----:B------:R-:W-:Y:S02]  /*6400*/  ISETP.GT.AND P5, PT, R34, R7, PT ;  /* 0x000000072200720c */ /* 0x000fe40003fa4270 */
[----:B------:R-:W-:Y:S02]  /*6410*/  ISETP.GE.AND P0, PT, R7, R240, PT ;  /* 0x000000f00700720c */ /* 0x000fe40003f06270 */
[----:B------:R-:W-:Y:S01]  /*6420*/  FSEL R28, R28, -INF , !P6 ;  /* 0xff8000001c1c7808 */ /* 0x000fe20007000000 */
[----:B------:R-:W5:Y:S01]  /*6430*/  MUFU.TANH R7, R70 ;  /* 0x0000004600077308 */ /* 0x000f620000002400 */
[----:B------:R-:W-:Y:S02]  /*6440*/  ISETP.GE.AND P6, PT, R6, R238, PT ;  /* 0x000000ee0600720c */ /* 0x000fe40003fc6270 */
[----:B------:R-:W-:Y:S02]  /*6450*/  FSEL R26, R26, -INF , !P2 ;  /* 0xff8000001a1a7808 */ /* 0x000fe40005000000 */
[----:B------:R-:W-:-:S02]  /*6460*/  ISETP.GE.AND P1, PT, R6, R241, PT ;  /* 0x000000f10600720c */ /* 0x000fc40003f26270 */
[C---:B------:R-:W-:Y:S02]  /*6470*/  ISETP.GT.AND P2, PT, R34.reuse, R6, PT ;  /* 0x000000062200720c */ /* 0x040fe40003f44270 */
[----:B------:R-:W-:Y:S02]  /*6480*/  FSEL R29, R29, -INF , !P6 ;  /* 0xff8000001d1d7808 */ /* 0x000fe40007000000 */
[----:B------:R-:W-:Y:S02]  /*6490*/  ISETP.GT.AND P6, PT, R34, R5, PT ;  /* 0x000000052200720c */ /* 0x000fe40003fc4270 */
[----:B---3--:R-:W-:Y:S02]  /*64a0*/  FSEL R18, R18, -INF , !P5 ;  /* 0xff80000012127808 */ /* 0x008fe40006800000 */
[----:B------:R-:W-:Y:S02]  /*64b0*/  ISETP.GE.AND P5, PT, R6, R240, PT ;  /* 0x000000f00600720c */ /* 0x000fe40003fa6270 */
[----:B------:R-:W-:Y:S01]  /*64c0*/  FSEL R31, R31, -INF , !P1 ;  /* 0xff8000001f1f7808 */ /* 0x000fe20004800000 */
[----:B------:R-:W-:Y:S01]  /*64d0*/  MUFU.TANH R6, R81 ;  /* 0x0000005100067308 */ /* 0x000fe20000002400 */
[----:B-1----:R-:W-:-:S02]  /*64e0*/  FSEL R17, R17, -INF , !P2 ;  /* 0xff80000011117808 */ /* 0x002fc40005000000 */
[C---:B------:R-:W-:Y:S02]  /*64f0*/  ISETP.GE.AND P1, PT, R5.reuse, R238, PT ;  /* 0x000000ee0500720c */ /* 0x040fe40003f26270 */
[----:B----4-:R-:W-:Y:S02]  /*6500*/  FSEL R8, R8, -INF , !P6 ;  /* 0xff80000008087808 */ /* 0x010fe40007000000 */
[----:B------:R-:W-:Y:S02]  /*6510*/  ISETP.GE.AND P2, PT, R5, R240, PT ;  /* 0x000000f00500720c */ /* 0x000fe40003f46270 */
[----:B------:R-:W-:Y:S02]  /*6520*/  ISETP.GT.AND P6, PT, R34, R4, PT ;  /* 0x000000042200720c */ /* 0x000fe40003fc4270 */
[----:B------:R-:W-:Y:S02]  /*6530*/  FSEL R58, R17, -INF , !P5 ;  /* 0xff800000113a7808 */ /* 0x000fe40006800000 */
[----:B------:R-:W-:Y:S01]  /*6540*/  ISETP.GE.AND P5, PT, R4, R241, PT ;  /* 0x000000f10400720c */ /* 0x000fe20003fa6270 */
[----:B------:R-:W-:Y:S01]  /*6550*/  MUFU.TANH R17, R77 ;  /* 0x0000004d00117308 */ /* 0x000fe20000002400 */
[----:B------:R-:W-:-:S02]  /*6560*/  FSEL R30, R30, -INF , !P1 ;  /* 0xff8000001e1e7808 */ /* 0x000fc40004800000 */
[----:B------:R-:W-:Y:S02]  /*6570*/  FSEL R59, R18, -INF , !P0 ;  /* 0xff800000123b7808 */ /* 0x000fe40004000000 */
[----:B------:R-:W-:Y:S02]  /*6580*/  ISETP.GE.AND P1, PT, R4, R240, PT ;  /* 0x000000f00400720c */ /* 0x000fe40003f26270 */
[----:B------:R-:W-:Y:S01]  /*6590*/  FSEL R57, R8, -INF , !P2 ;  /* 0xff80000008397808 */ /* 0x000fe20005000000 */
[----:B------:R-:W1:Y:S01]  /*65a0*/  MUFU.TANH R18, R75 ;  /* 0x0000004b00127308 */ /* 0x000e620000002400 */
[----:B-----5:R-:W-:Y:S02]  /*65b0*/  FSEL R7, R7, -INF , !P6 ;  /* 0xff80000007077808 */ /* 0x020fe40007000000 */
[-C--:B------:R-:W-:Y:S02]  /*65c0*/  ISETP.GE.AND P0, PT, R5, R241.reuse, PT ;  /* 0x000000f10500720c */ /* 0x080fe40003f06270 */
[----:B------:R-:W-:-:S02]  /*65d0*/  ISETP.GE.AND P2, PT, R3, R241, PT ;  /* 0x000000f10300720c */ /* 0x000fc40003f46270 */
[----:B------:R-:W-:Y:S01]  /*65e0*/  FSEL R23, R35, -INF , !P5 ;  /* 0xff80000023177808 */ /* 0x000fe20006800000 */
[----:B------:R-:W3:Y:S01]  /*65f0*/  MUFU.TANH R8, R76 ;  /* 0x0000004c00087308 */ /* 0x000ee20000002400 */
[----:B--2---:R-:W-:Y:S02]  /*6600*/  FMNMX.FTZ R133, R133, R0, !PT ;  /* 0x0000000085857209 */ /* 0x004fe40007810000 */
[----:B------:R-:W-:Y:S02]  /*6610*/  FSEL R35, R7, -INF , !P1 ;  /* 0xff80000007237808 */ /* 0x000fe40004800000 */
[----:B------:R-:W-:Y:S02]  /*6620*/  FSEL R24, R33, -INF , !P0 ;  /* 0xff80000021187808 */ /* 0x000fe40004000000 */
[----:B------:R-:W-:Y:S01]  /*6630*/  ISETP.GE.AND P1, PT, R2, R241, PT ;  /* 0x000000f10200720c */ /* 0x000fe20003f26270 */
[----:B------:R-:W2:Y:S01]  /*6640*/  MUFU.TANH R5, R79 ;  /* 0x0000004f00057308 */ /* 0x000ea20000002400 */
[----:B------:R-:W-:-:S02]  /*6650*/  FSEL R21, R37, -INF , !P2 ;  /* 0xff80000025157808 */ /* 0x000fc40005000000 */
[----:B------:R-:W-:Y:S02]  /*6660*/  FMNMX3.FTZ R0, R36, R27, R28, !PT ;  /* 0x0000001b24007276 */ /* 0x000fe4000781001c */
[----:B------:R-:W-:Y:S02]  /*6670*/  ISETP.GE.AND P2, PT, R9, R241, PT ;  /* 0x000000f10900720c */ /* 0x000fe40003f46270 */
[----:B------:R-:W-:Y:S01]  /*6680*/  FSEL R22, R38, -INF , !P1 ;  /* 0xff80000026167808 */ /* 0x000fe20004800000 */
[----:B------:R-:W-:Y:S01]  /*6690*/  MUFU.TANH R7, R80 ;  /* 0x0000005000077308 */ /* 0x000fe20000002400 */
[----:B------:R-:W-:Y:S02]  /*66a0*/  FMNMX3.FTZ R0, R0, R31, R24, !PT ;  /* 0x0000001f00007276 */ /* 0x000fe40007810018 */
[----:B------:R-:W-:Y:S02]  /*66b0*/  ISETP.GE.AND P1, PT, R12, R241, PT ;  /* 0x000000f10c00720c */ /* 0x000fe40003f26270 */
[----:B------:R-:W-:-:S02]  /*66c0*/  FSEL R62, R39, -INF , !P2 ;  /* 0xff800000273e7808 */ /* 0x000fc40005000000 */
[----:B------:R-:W-:Y:S02]  /*66d0*/  ISETP.GE.AND P2, PT, R11, R241, PT ;  /* 0x000000f10b00720c */ /* 0x000fe40003f46270 */
[----:B------:R-:W-:Y:S02]  /*66e0*/  FMNMX3.FTZ R0, R0, R23, R21, !PT ;  /* 0x0000001700007276 */ /* 0x000fe40007810015 */
[----:B------:R-:W-:Y:S02]  /*66f0*/  FSEL R61, R40, -INF , !P1 ;  /* 0xff800000283d7808 */ /* 0x000fe40004800000 */
[-C--:B------:R-:W-:Y:S02]  /*6700*/  ISETP.GE.AND P1, PT, R14, R241.reuse, PT ;  /* 0x000000f10e00720c */ /* 0x080fe40003f26270 */
[----:B------:R-:W-:Y:S02]  /*6710*/  FSEL R60, R43, -INF , !P2 ;  /* 0xff8000002b3c7808 */ /* 0x000fe40005000000 */
[----:B------:R-:W-:-:S02]  /*6720*/  ISETP.GE.AND P2, PT, R13, R241, PT ;  /* 0x000000f10d00720c */ /* 0x000fc40003f46270 */
[----:B------:R-:W-:Y:S02]  /*6730*/  FMNMX3.FTZ R0, R0, R22, R62, !PT ;  /* 0x0000001600007276 */ /* 0x000fe4000781003e */
[----:B------:R-:W-:Y:S02]  /*6740*/  ISETP.GE.AND P0, PT, R4, R238, PT ;  /* 0x000000ee0400720c */ /* 0x000fe40003f06270 */
[----:B------:R-:W-:Y:S02]  /*6750*/  FSEL R63, R63, -INF , !P1 ;  /* 0xff8000003f3f7808 */ /* 0x000fe40004800000 */
[-C--:B------:R-:W-:Y:S02]  /*6760*/  ISETP.GE.AND P1, PT, R10, R241.reuse, PT ;  /* 0x000000f10a00720c */ /* 0x080fe40003f26270 */
[----:B------:R-:W-:Y:S02]  /*6770*/  FSEL R110, R72, -INF , !P2 ;  /* 0xff800000486e7808 */ /* 0x000fe40005000000 */
[----:B------:R-:W-:-:S02]  /*6780*/  ISETP.GE.AND P2, PT, R15, R241, PT ;  /* 0x000000f10f00720c */ /* 0x000fc40003f46270 */
[----:B------:R-:W-:Y:S02]  /*6790*/  FMNMX3.FTZ R0, R0, R61, R60, !PT ;  /* 0x0000003d00007276 */ /* 0x000fe4000781003c */
[----:B------:R-:W-:Y:S02]  /*67a0*/  FSEL R32, R32, -INF , !P0 ;  /* 0xff80000020207808 */ /* 0x000fe40004000000 */
[C---:B------:R-:W-:Y:S02]  /*67b0*/  ISETP.GE.AND P5, PT, R3.reuse, R238, PT ;  /* 0x000000ee0300720c */ /* 0x040fe40003fa6270 */
[----:B------:R-:W-:Y:S02]  /*67c0*/  ISETP.GT.AND P6, PT, R34, R3, PT ;  /* 0x000000032200720c */ /* 0x000fe40003fc4270 */
[----:B------:R-:W-:Y:S02]  /*67d0*/  ISETP.GE.AND P0, PT, R3, R240, PT ;  /* 0x000000f00300720c */ /* 0x000fe40003f06270 */
[----:B------:R-:W-:Y:S01]  /*67e0*/  FSEL R111, R71, -INF , !P1 ;  /* 0xff800000476f7808 */ /* 0x000fe20004800000 */
[----:B------:R-:W4:Y:S01]  /*67f0*/  SHFL.BFLY PT, R3, R133, 0x1, 0x1f ;  /* 0x0c201f0085037f89 */ /* 0x000f2200000e0000 */
[----:B------:R-:W-:-:S02]  /*6800*/  ISETP.GE.AND P1, PT, R16, R241, PT ;  /* 0x000000f11000720c */ /* 0x000fc40003f26270 */
[----:B------:R-:W-:Y:S02]  /*6810*/  FSEL R112, R65, -INF , !P2 ;  /* 0xff80000041707808 */ /* 0x000fe40005000000 */
[----:B------:R-:W-:Y:S02]  /*6820*/  FMNMX3.FTZ R0, R0, R63, R110, !PT ;  /* 0x0000003f00007276 */ /* 0x000fe4000781006e */
[----:B------:R-:W-:Y:S02]  /*6830*/  FSEL R113, R64, -INF , !P1 ;  /* 0xff80000040717808 */ /* 0x000fe40004800000 */
[----:B------:R-:W-:Y:S02]  /*6840*/  FMNMX3.FTZ R0, R0, R111, R112, !PT ;  /* 0x0000006f00007276 */ /* 0x000fe40007810070 */
[----:B------:R-:W-:Y:S02]  /*6850*/  FSEL R25, R46, -INF , !P5 ;  /* 0xff8000002e197808 */ /* 0x000fe40006800000 */
[----:B------:R-:W-:-:S02]  /*6860*/  FMNMX.FTZ R0, R113, R0, !PT ;  /* 0x0000000071007209 */ /* 0x000fc40007810000 */
[----:B------:R-:W-:Y:S02]  /*6870*/  ISETP.GE.AND P2, PT, R2, R238, PT ;  /* 0x000000ee0200720c */ /* 0x000fe40003f46270 */
[----:B------:R-:W-:Y:S01]  /*6880*/  ISETP.GT.AND P5, PT, R34, R2, PT ;  /* 0x000000022200720c */ /* 0x000fe20003fa4270 */
[----:B------:R-:W5:Y:S01]  /*6890*/  SHFL.BFLY PT, R135, R0, 0x2, 0x1f ;  /* 0x0c401f0000877f89 */ /* 0x000f6200000e0000 */
[----:B------:R-:W-:Y:S02]  /*68a0*/  ISETP.GE.AND P1, PT, R2, R240, PT ;  /* 0x000000f00200720c */ /* 0x000fe40003f26270 */
[----:B-1----:R-:W-:Y:S02]  /*68b0*/  FSEL R2, R18, -INF , !P6 ;  /* 0xff80000012027808 */ /* 0x002fe40007000000 */
[----:B------:R-:W-:Y:S02]  /*68c0*/  ISETP.GE.AND P6, PT, R9, R238, PT ;  /* 0x000000ee0900720c */ /* 0x000fe40003fc6270 */
[----:B----4-:R-:W-:-:S02]  /*68d0*/  FMNMX.FTZ R133, R133, R3, !PT ;  /* 0x0000000385857209 */ /* 0x010fc40007810000 */
[----:B------:R-:W-:Y:S01]  /*68e0*/  FSEL R18, R2, -INF , !P0 ;  /* 0xff80000002127808 */ /* 0x000fe20004000000 */
[----:B------:R-:W1:Y:S01]  /*68f0*/  MUFU.TANH R3, R82 ;  /* 0x0000005200037308 */ /* 0x000e620000002400 */
[----:B------:R-:W-:Y:S01]  /*6900*/  FSEL R2, R17, -INF , !P5 ;  /* 0xff80000011027808 */ /* 0x000fe20006800000 */
[C---:B------:R-:W-:Y:S01]  /*6910*/  FMUL.FTZ R4, R133.reuse, UR4 ;  /* 0x0000000485047c20 */ /* 0x040fe20008410000 */
[----:B------:R-:W-:Y:S02]  /*6920*/  ISETP.GT.AND P0, PT, R34, R9, PT ;  /* 0x000000092200720c */ /* 0x000fe40003f04270 */
[----:B------:R-:W-:Y:S02]  /*6930*/  FSEL R33, R2, -INF , !P1 ;  /* 0xff80000002217808 */ /* 0x000fe40004800000 */
[----:B------:R-:W-:Y:S02]  /*6940*/  FSETP.NEU.FTZ.AND P1, PT, R133, -INF , PT ;  /* 0xff8000008500780b */ /* 0x000fe40003f3d000 */
[----:B------:R-:W-:-:S02]  /*6950*/  FSEL R17, R52, -INF , !P2 ;  /* 0xff80000034117808 */ /* 0x000fc40005000000 */
[----:B------:R-:W-:Y:S02]  /*6960*/  ISETP.GE.AND P2, PT, R9, R240, PT ;  /* 0x000000f00900720c */ /* 0x000fe40003f46270 */
[----:B---3--:R-:W-:Y:S02]  /*6970*/  FSEL R2, R8, -INF , !P0 ;  /* 0xff80000008027808 */ /* 0x008fe40004000000 */
[----:B------:R-:W-:Y:S02]  /*6980*/  FSEL R4, R4, RZ, P1 ;  /* 0x000000ff04047208 */ /* 0x000fe40000800000 */
[----:B-----5:R-:W-:Y:S02]  /*6990*/  FMNMX.FTZ R135, R0, R135, !PT ;  /* 0x0000008700877209 */ /* 0x020fe40007810000 */
[----:B------:R-:W-:Y:S01]  /*69a0*/  FSEL R121, R2, -INF , !P2 ;  /* 0xff80000002797808 */ /* 0x000fe20005000000 */
[----:B------:R-:W-:Y:S01]  /*69b0*/  FFMA.FTZ R2, R42, UR4, -R4 ;  /* 0x000000042a027c23 */ /* 0x000fe20008010804 */
[----:B------:R-:W-:-:S02]  /*69c0*/  FMNMX3.FTZ R0, R45, R41, R26, !PT ;  /* 0x000000292d007276 */ /* 0x000fc4000781001a */
[----:B------:R-:W-:Y:S01]  /*69d0*/  ISETP.GE.AND P5, PT, R12, R238, PT ;  /* 0x000000ee0c00720c */ /* 0x000fe20003fa6270 */
[----:B------:R3:W-:Y:S01]  /*69e0*/  MUFU.EX2 R184, R2 ;  /* 0x0000000200b87308 */ /* 0x0007e20000000800 */
[----:B------:R-:W-:Y:S02]  /*69f0*/  FSEL R67, R54, -INF , !P6 ;  /* 0xff80000036437808 */ /* 0x000fe40007000000 */
[----:B------:R-:W-:Y:S02]  /*6a00*/  FMNMX3.FTZ R0, R0, R29, R30, !PT ;  /* 0x0000001d00007276 */ /* 0x000fe4000781001e */
[C---:B------:R-:W-:Y:S02]  /*6a10*/  ISETP.GT.AND P6, PT, R34.reuse, R12, PT ;  /* 0x0000000c2200720c */ /* 0x040fe40003fc4270 */
[----:B------:R-:W-:Y:S02]  /*6a20*/  ISETP.GT.AND P2, PT, R34, R11, PT ;  /* 0x0000000b2200720c */ /* 0x000fe40003f44270 */
[----:B------:R-:W-:-:S02]  /*6a30*/  ISETP.GE.AND P1, PT, R11, R238, PT ;  /* 0x000000ee0b00720c */ /* 0x000fc40003f26270 */
[----:B------:R-:W-:Y:S02]  /*6a40*/  FSEL R66, R55, -INF , !P5 ;  /* 0xff80000037427808 */ /* 0x000fe40006800000 */
[----:B------:R-:W-:Y:S02]  /*6a50*/  FMNMX3.FTZ R0, R0, R32, R25, !PT ;  /* 0x0000002000007276 */ /* 0x000fe40007810019 */
[----:B------:R-:W-:Y:S01]  /*6a60*/  ISETP.GE.AND P5, PT, R11, R240, PT ;  /* 0x000000f00b00720c */ /* 0x000fe20003fa6270 */
[----:B---3--:R-:W-:Y:S01]  /*6a70*/  FFMA.FTZ R2, R44, UR4, -R4 ;  /* 0x000000042c027c23 */ /* 0x008fe20008010804 */
[----:B--2---:R-:W-:Y:S02]  /*6a80*/  FSEL R5, R5, -INF , !P6 ;  /* 0xff80000005057808 */ /* 0x004fe40007000000 */
[----:B------:R-:W-:Y:S01]  /*6a90*/  ISETP.GE.AND P6, PT, R14, R238, PT ;  /* 0x000000ee0e00720c */ /* 0x000fe20003fc6270 */
[----:B------:R2:W-:Y:S01]  /*6aa0*/  MUFU.EX2 R179, R2 ;  /* 0x0000000200b37308 */ /* 0x0005e20000000800 */
[----:B------:R-:W-:-:S02]  /*6ab0*/  FSEL R11, R6, -INF , !P2 ;  /* 0xff800000060b7808 */ /* 0x000fc40005000000 */
[-C--:B------:R-:W-:Y:S02]  /*6ac0*/  ISETP.GE.AND P2, PT, R13, R238.reuse, PT ;  /* 0x000000ee0d00720c */ /* 0x080fe40003f46270 */
[----:B------:R-:W-:Y:S02]  /*6ad0*/  FSEL R64, R56, -INF , !P1 ;  /* 0xff80000038407808 */ /* 0x000fe40004800000 */
[----:B------:R-:W-:Y:S02]  /*6ae0*/  FMNMX3.FTZ R0, R0, R17, R67, !PT ;  /* 0x0000001100007276 */ /* 0x000fe40007810043 */
[----:B------:R-:W-:Y:S02]  /*6af0*/  FSEL R65, R73, -INF , !P6 ;  /* 0xff80000049417808 */ /* 0x000fe40007000000 */
[----:B------:R-:W-:Y:S02]  /*6b00*/  ISETP.GE.AND P6, PT, R10, R238, PT ;  /* 0x000000ee0a00720c */ /* 0x000fe40003fc6270 */
[----:B------:R-:W-:-:S02]  /*6b10*/  FSEL R98, R98, -INF , !P2 ;  /* 0xff80000062627808 */ /* 0x000fc40005000000 */
[----:B------:R-:W-:Y:S01]  /*6b20*/  ISETP.GE.AND P2, PT, R15, R238, PT ;  /* 0x000000ee0f00720c */ /* 0x000fe20003f46270 */
[----:B--2---:R-:W-:Y:S01]  /*6b30*/  FFMA.FTZ R2, R47, UR4, -R4 ;  /* 0x000000042f027c23 */ /* 0x004fe20008010804 */
[----:B------:R-:W-:Y:S01]  /*6b40*/  FMNMX3.FTZ R136, R0, R66, R64, !PT ;  /* 0x0000004200887276 */ /* 0x000fe20007810040 */
[----:B------:R-:W-:Y:S01]  /*6b50*/  FFMA.FTZ R0, R48, UR4, -R4 ;  /* 0x0000000430007c23 */ /* 0x000fe20008010804 */
[----:B------:R-:W-:Y:S01]  /*6b60*/  FSEL R106, R106, -INF , !P6 ;  /* 0xff8000006a6a7808 */ /* 0x000fe20007000000 */
[----:B------:R2:W-:Y:S01]  /*6b70*/  MUFU.EX2 R178, R2 ;  /* 0x0000000200b27308 */ /* 0x0005e20000000800 */
[----:B------:R-:W-:Y:S02]  /*6b80*/  ISETP.GE.AND P6, PT, R16, R238, PT ;  /* 0x000000ee1000720c */ /* 0x000fe40003fc6270 */
[----:B------:R-:W-:Y:S02]  /*6b90*/  FSEL R107, R107, -INF , !P2 ;  /* 0xff8000006b6b7808 */ /* 0x000fe40005000000 */
[----:B------:R-:W-:-:S02]  /*6ba0*/  FMNMX3.FTZ R136, R136, R65, R98, !PT ;  /* 0x0000004188887276 */ /* 0x000fc40007810062 */
[----:B------:R-:W-:Y:S01]  /*6bb0*/  FSEL R108, R108, -INF , !P6 ;  /* 0xff8000006c6c7808 */ /* 0x000fe20007000000 */
[----:B------:R3:W-:Y:S01]  /*6bc0*/  MUFU.EX2 R191, R0 ;  /* 0x0000000000bf7308 */ /* 0x0007e20000000800 */
[----:B------:R-:W-:Y:S02]  /*6bd0*/  FMNMX3.FTZ R136, R136, R106, R107, !PT ;  /* 0x0000006a88887276 */ /* 0x000fe4000781006b */
[----:B------:R-:W-:Y:S02]  /*6be0*/  ISETP.GE.AND P0, PT, R12, R240, PT ;  /* 0x000000f00c00720c */ /* 0x000fe40003f06270 */
[----:B------:R-:W-:Y:S02]  /*6bf0*/  FMNMX.FTZ R136, R108, R136, !PT ;  /* 0x000000886c887209 */ /* 0x000fe40007810000 */
[----:B------:R-:W-:Y:S01]  /*6c00*/  FSEL R117, R5, -INF , !P0 ;  /* 0xff80000005757808 */ /* 0x000fe20004000000 */
[----:B------:R-:W4:Y:S01]  /*6c10*/  MUFU.TANH R12, R84 ;  /* 0x00000054000c7308 */ /* 0x000f220000002400 */
[----:B--2---:R-:W2:Y:S01]  /*6c20*/  SHFL.BFLY PT, R2, R135, 0x1, 0x1f ;  /* 0x0c201f0087027f89 */ /* 0x004ea200000e0000 */
[----:B------:R-:W-:-:S02]  /*6c30*/  ISETP.GT.AND P6, PT, R34, R13, PT ;  /* 0x0000000d2200720c */ /* 0x000fc40003fc4270 */
[----:B------:R-:W-:Y:S01]  /*6c40*/  ISETP.GT.AND P1, PT, R34, R14, PT ;  /* 0x0000000e2200720c */ /* 0x000fe20003f24270 */
[----:B------:R-:W5:Y:S01]  /*6c50*/  SHFL.BFLY PT, R5, R136, 0x2, 0x1f ;  /* 0x0c401f0088057f89 */ /* 0x000f6200000e0000 */
[----:B------:R-:W-:Y:S02]  /*6c60*/  FSEL R9, R20, -INF , !P6 ;  /* 0xff80000014097808 */ /* 0x000fe40007000000 */
[----:B------:R-:W-:Y:S01]  /*6c70*/  ISETP.GT.AND P6, PT, R34, R15, PT ;  /* 0x0000000f2200720c */ /* 0x000fe20003fc4270 */
[----:B---3--:R-:W-:Y:S01]  /*6c80*/  FFMA.FTZ R0, R49, UR4, -R4 ;  /* 0x0000000431007c23 */ /* 0x008fe20008010804 */
[----:B------:R-:W-:Y:S02]  /*6c90*/  FSEL R115, R11, -INF , !P5 ;  /* 0xff8000000b737808 */ /* 0x000fe40006800000 */
[----:B-1----:R-:W-:Y:S01]  /*6ca0*/  FSEL R6, R3, -INF , !P6 ;  /* 0xff80000003067808 */ /* 0x002fe20007000000 */
[----:B------:R1:W-:Y:S01]  /*6cb0*/  MUFU.EX2 R185, R0 ;  /* 0x0000000000b97308 */ /* 0x0003e20000000800 */
[----:B------:R-:W-:-:S02]  /*6cc0*/  FSEL R8, R19, -INF , !P1 ;  /* 0xff80000013087808 */ /* 0x000fc40004800000 */
[----:B------:R-:W-:Y:S02]  /*6cd0*/  ISETP.GT.AND P1, PT, R34, R10, PT ;  /* 0x0000000a2200720c */ /* 0x000fe40003f24270 */
[-C--:B------:R-:W-:Y:S02]  /*6ce0*/  ISETP.GE.AND P2, PT, R14, R240.reuse, PT ;  /* 0x000000f00e00720c */ /* 0x080fe40003f46270 */
[-C--:B------:R-:W-:Y:S02]  /*6cf0*/  ISETP.GE.AND P0, PT, R13, R240.reuse, PT ;  /* 0x000000f00d00720c */ /* 0x080fe40003f06270 */
[----:B------:R-:W-:Y:S02]  /*6d00*/  FSEL R7, R7, -INF , !P1 ;  /* 0xff80000007077808 */ /* 0x000fe40004800000 */
[----:B------:R-:W-:Y:S02]  /*6d10*/  ISETP.GE.AND P1, PT, R10, R240, PT ;  /* 0x000000f00a00720c */ /* 0x000fe40003f26270 */
[----:B--2---:R-:W-:Y:S01]  /*6d20*/  FMNMX.FTZ R135, R135, R2, !PT ;  /* 0x0000000287877209 */ /* 0x004fe20007810000 */
[--C-:B------:R-:W-:Y:S01]  /*6d30*/  FFMA.FTZ R2, R53, UR4, -R4.reuse ;  /* 0x0000000435027c23 */ /* 0x100fe20008010804 */
[----:B------:R-:W-:Y:S01]  /*6d40*/  ISETP.GT.AND P6, PT, R34, R16, PT ;  /* 0x000000102200720c */ /* 0x000fe20003fc4270 */
[----:B-1----:R-:W-:-:S02]  /*6d50*/  FFMA.FTZ R0, R50, UR4, -R4 ;  /* 0x0000000432007c23 */ /* 0x002fc40008010804 */
[C---:B------:R-:W-:Y:S01]  /*6d60*/  FMUL.FTZ R3, R135.reuse, UR4 ;  /* 0x0000000487037c20 */ /* 0x040fe20008410000 */
[----:B------:R-:W-:Y:S01]  /*6d70*/  FSETP.NEU.FTZ.AND P5, PT, R135, -INF , PT ;  /* 0xff8000008700780b */ /* 0x000fe20003fbd000 */
[----:B------:R1:W-:Y:S01]  /*6d80*/  MUFU.EX2 R140, R2 ;  /* 0x00000002008c7308 */ /* 0x0003e20000000800 */
[----:B------:R-:W-:Y:S02]  /*6d90*/  FSEL R114, R8, -INF , !P2 ;  /* 0xff80000008727808 */ /* 0x000fe40005000000 */
[----:B------:R-:W-:Y:S02]  /*6da0*/  FSEL R3, R3, RZ, P5 ;  /* 0x000000ff03037208 */ /* 0x000fe40002800000 */
[----:B------:R-:W-:Y:S02]  /*6db0*/  ISETP.GE.AND P5, PT, R15, R240, PT ;  /* 0x000000f00f00720c */ /* 0x000fe40003fa6270 */
[----:B------:R-:W-:Y:S01]  /*6dc0*/  FSEL R122, R9, -INF , !P0 ;  /* 0xff800000097a7808 */ /* 0x000fe20004000000 */
[----:B------:R2:W3:Y:S01]  /*6dd0*/  MUFU.EX2 R193, R0 ;  /* 0x0000000000c17308 */ /* 0x0004e20000000800 */
[----:B-----5:R-:W-:-:S02]  /*6de0*/  FMNMX.FTZ R136, R136, R5, !PT ;  /* 0x0000000588887209 */ /* 0x020fc40007810000 */
[----:B------:R-:W-:Y:S02]  /*6df0*/  ISETP.GE.AND P2, PT, R16, R240, PT ;  /* 0x000000f01000720c */ /* 0x000fe40003f46270 */
[----:B----4-:R-:W-:Y:S02]  /*6e00*/  FSEL R5, R12, -INF , !P6 ;  /* 0xff8000000c057808 */ /* 0x010fe40007000000 */
[----:B------:R-:W-:Y:S01]  /*6e10*/  FSEL R96, R7, -INF , !P1 ;  /* 0xff80000007607808 */ /* 0x000fe20004800000 */
[----:B-1----:R-:W-:Y:S01]  /*6e20*/  FFMA.FTZ R2, R36, UR4, -R3 ;  /* 0x0000000424027c23 */ /* 0x002fe20008010803 */
[----:B------:R-:W-:Y:S02]  /*6e30*/  FSEL R104, R6, -INF , !P5 ;  /* 0xff80000006687808 */ /* 0x000fe40006800000 */
[----:B------:R-:W-:Y:S01]  /*6e40*/  FSEL R123, R5, -INF , !P2 ;  /* 0xff800000057b7808 */ /* 0x000fe20005000000 */
[----:B------:R1:W-:Y:S01]  /*6e50*/  MUFU.EX2 R177, R2 ;  /* 0x0000000200b17308 */ /* 0x0003e20000000800 */
[----:B------:R-:W-:Y:S01]  /*6e60*/  SEL R144, R157, 0xffffffe0, !P4 ;  /* 0xffffffe09d907807 */ /* 0x000fe20006000000 */
[----:B--2---:R-:W-:Y:S01]  /*6e70*/  FFMA.FTZ R0, R51, UR4, -R4 ;  /* 0x0000000433007c23 */ /* 0x004fe20008010804 */
[----:B---3--:R-:W-:-:S05]  /*6e80*/  F2FP.F16.F32.PACK_AB R20, R193, R185 ;  /* 0x000000b9c114723e */ /* 0x008fca00000000ff */
[----:B------:R2:W-:Y:S01]  /*6e90*/  MUFU.EX2 R201, R0 ;  /* 0x0000000000c97308 */ /* 0x0005e20000000800 */
[----:B-1----:R-:W1:Y:S01]  /*6ea0*/  SHFL.BFLY PT, R2, R136, 0x1, 0x1f ;  /* 0x0c201f0088027f89 */ /* 0x002e6200000e0000 */
[----:B--2---:R-:W-:-:S04]  /*6eb0*/  FMNMX3.FTZ R0, R69, R68, R59, !PT ;  /* 0x0000004445007276 */ /* 0x004fc8000781003b */
[----:B------:R-:W-:-:S04]  /*6ec0*/  FMNMX3.FTZ R0, R0, R58, R57, !PT ;  /* 0x0000003a00007276 */ /* 0x000fc80007810039 */
[----:B------:R-:W-:-:S04]  /*6ed0*/  FMNMX3.FTZ R0, R0, R35, R18, !PT ;  /* 0x0000002300007276 */ /* 0x000fc80007810012 */
[----:B------:R-:W-:-:S04]  /*6ee0*/  FMNMX3.FTZ R0, R0, R33, R121, !PT ;  /* 0x0000002100007276 */ /* 0x000fc80007810079 */
[----:B------:R-:W-:Y:S01]  /*6ef0*/  FMNMX3.FTZ R134, R0, R117, R115, !PT ;  /* 0x0000007500867276 */ /* 0x000fe20007810073 */
[----:B------:R-:W-:Y:S01]  /*6f00*/  FFMA.FTZ R0, R27, UR4, -R3 ;  /* 0x000000041b007c23 */ /* 0x000fe20008010803 */
[----:B-1----:R-:W-:Y:S02]  /*6f10*/  FMNMX.FTZ R136, R136, R2, !PT ;  /* 0x0000000288887209 */ /* 0x002fe40007810000 */
[----:B------:R-:W-:Y:S01]  /*6f20*/  FMNMX3.FTZ R134, R134, R114, R122, !PT ;  /* 0x0000007286867276 */ /* 0x000fe2000781007a */
[----:B------:R1:W-:Y:S01]  /*6f30*/  MUFU.EX2 R176, R0 ;  /* 0x0000000000b07308 */ /* 0x0003e20000000800 */
[C---:B------:R-:W-:Y:S01]  /*6f40*/  FSETP.NEU.FTZ.AND P0, PT, R136.reuse, -INF , PT ;  /* 0xff8000008800780b */ /* 0x040fe20003f1d000 */
[----:B------:R-:W-:Y:S01]  /*6f50*/  FMUL.FTZ R2, R136, UR4 ;  /* 0x0000000488027c20 */ /* 0x000fe20008410000 */
[----:B------:R-:W-:-:S04]  /*6f60*/  FMNMX3.FTZ R134, R134, R96, R104, !PT ;  /* 0x0000006086867276 */ /* 0x000fc80007810068 */
[----:B------:R-:W-:Y:S02]  /*6f70*/  FMNMX.FTZ R134, R123, R134, !PT ;  /* 0x000000867b867209 */ /* 0x000fe40007810000 */
[----:B------:R-:W-:-:S03]  /*6f80*/  FSEL R2, R2, RZ, P0 ;  /* 0x000000ff02027208 */ /* 0x000fc60000000000 */
[----:B------:R-:W2:Y:S02]  /*6f90*/  SHFL.BFLY PT, R5, R134, 0x2, 0x1f ;  /* 0x0c401f0086057f89 */ /* 0x000ea400000e0000 */
[----:B------:R-:W-:Y:S01]  /*6fa0*/  FFMA.FTZ R7, R17, UR4, -R2 ;  /* 0x0000000411077c23 */ /* 0x000fe20008010802 */
[----:B-1----:R-:W-:-:S03]  /*6fb0*/  FFMA.FTZ R0, R28, UR4, -R3 ;  /* 0x000000041c007c23 */ /* 0x002fc60008010803 */
[----:B------:R-:W-:Y:S01]  /*6fc0*/  MUFU.EX2 R142, R7 ;  /* 0x00000007008e7308 */ /* 0x000fe20000000800 */
[----:B------:R-:W-:-:S07]  /*6fd0*/  F2FP.F16.F32.PACK_AB R28, R179, R184 ;  /* 0x000000b8b31c723e */ /* 0x000fce00000000ff */
[----:B------:R1:W-:Y:S01]  /*6fe0*/  MUFU.EX2 R204, R0 ;  /* 0x0000000000cc7308 */ /* 0x0003e20000000800 */
[----:B--2---:R-:W-:-:S05]  /*6ff0*/  FMNMX.FTZ R134, R134, R5, !PT ;  /* 0x0000000586867209 */ /* 0x004fca0007810000 */
[----:B------:R-:W2:Y:S01]  /*7000*/  SHFL.BFLY PT, R5, R134, 0x1, 0x1f ;  /* 0x0c201f0086057f89 */ /* 0x000ea200000e0000 */
[----:B-1----:R-:W-:-:S04]  /*7010*/  FFMA.FTZ R0, R31, UR4, -R3 ;  /* 0x000000041f007c23 */ /* 0x002fc80008010803 */
[----:B------:R1:W3:Y:S02]  /*7020*/  MUFU.EX2 R190, R0 ;  /* 0x0000000000be7308 */ /* 0x0002e40000000800 */
[----:B-1----:R-:W-:Y:S01]  /*7030*/  FFMA.FTZ R0, R24, UR4, -R3 ;  /* 0x0000000418007c23 */ /* 0x002fe20008010803 */
[----:B--2---:R-:W-:Y:S02]  /*7040*/  FMNMX.FTZ R134, R134, R5, !PT ;  /* 0x0000000586867209 */ /* 0x004fe40007810000 */
[----:B------:R-:W-:-:S03]  /*7050*/  LOP3.LUT R5, R158, 0x200, R159, 0xf8, !PT ;  /* 0x000002009e057812 */ /* 0x000fc600078ef89f */
[----:B------:R1:W-:Y:S01]  /*7060*/  MUFU.EX2 R186, R0 ;  /* 0x0000000000ba7308 */ /* 0x0003e20000000800 */
[C---:B------:R-:W-:Y:S01]  /*7070*/  FSETP.NEU.FTZ.AND P0, PT, R134.reuse, -INF , PT ;  /* 0xff8000008600780b */ /* 0x040fe20003f1d000 */
[----:B------:R-:W-:Y:S01]  /*7080*/  FMUL.FTZ R6, R134, UR4 ;  /* 0x0000000486067c20 */ /* 0x000fe20008410000 */
[----:B------:R-:W-:Y:S02]  /*7090*/  LEA R5, R5, UR5, 0x1 ;  /* 0x0000000505057c11 */ /* 0x000fe4000f8e08ff */
[----:B---3--:R-:W-:-:S03]  /*70a0*/  F2FP.F16.F32.PACK_AB R31, R190, R204 ;  /* 0x000000ccbe1f723e */ /* 0x008fc600000000ff */
[----:B------:R-:W-:Y:S01]  /*70b0*/  LDSM.16.MT88.4 R156, [R5+0xd800] ;  /* 0x00d80000059c783b */ /* 0x000fe20000004200 */
[----:B-1----:R-:W-:-:S04]  /*70c0*/  FFMA.FTZ R0, R23, UR4, -R3 ;  /* 0x0000000417007c23 */ /* 0x002fc80008010803 */
[----:B------:R1:W2:Y:S02]  /*70d0*/  MUFU.EX2 R194, R0 ;  /* 0x0000000000c27308 */ /* 0x0002a40000000800 */
[----:B-1----:R-:W-:Y:S01]  /*70e0*/  FFMA.FTZ R0, R21, UR4, -R3 ;  /* 0x0000000415007c23 */ /* 0x002fe20008010803 */
[----:B--2---:R-:W-:-:S05]  /*70f0*/  F2FP.F16.F32.PACK_AB R21, R194, R186 ;  /* 0x000000bac215723e */ /* 0x004fca00000000ff */
[----:B------:R1:W-:Y:S02]  /*7100*/  MUFU.EX2 R202, R0 ;  /* 0x0000000000ca7308 */ /* 0x0003e40000000800 */
[----:B-1----:R-:W-:Y:S01]  /*7110*/  FFMA.FTZ R0, R22, UR4, -R3 ;  /* 0x0000000416007c23 */ /* 0x002fe20008010803 */
[----:B------:R-:W-:-:S05]  /*7120*/  F2FP.F16.F32.PACK_AB R22, R140, R201 ;  /* 0x000000c98c16723e */ /* 0x000fca00000000ff */
        /* <DEDUP_REMOVED lines=11> */
[----:B-1----:R-:W-:Y:S01]  /*71e0*/  FFMA.FTZ R0, R29, UR4, -R2 ;  /* 0x000000041d007c23 */ /* 0x002fe20008010802 */
[----:B------:R-:W-:-:S05]  /*71f0*/  F2FP.F16.F32.PACK_AB R29, R176, R177 ;  /* 0x000000b1b01d723e */ /* 0x000fca00000000ff */
        /* <DEDUP_REMOVED lines=10> */
[----:B-1----:R-:W-:Y:S01]  /*72a0*/  FSEL R0, R6, RZ, P0 ;  /* 0x000000ff06007208 */ /* 0x002fe20000000000 */
[----:B------:R-:W-:-:S04]  /*72b0*/  IMAD.IADD R6, R144, 0x1, R5 ;  /* 0x0000000190067824 */ /* 0x000fc800078e0205 */
        /* <DEDUP_REMOVED lines=29> */
[C---:B------:R-:W-:Y:S01]  /*7490*/  HMMA.16816.F32 R52, R24.reuse, R42, RZ ;  /* 0x0000002a1834723c */ /* 0x040fe200000018ff */
[----:B------:R1:W2:Y:S07]  /*74a0*/  MUFU.EX2 R200, R7 ;  /* 0x0000000700c87308 */ /* 0x0002ae0000000800 */
[C---:B------:R-:W-:Y:S08]  /*74b0*/  HMMA.16816.F32 R32, R24.reuse, R12, RZ ;  /* 0x0000000c1820723c */ /* 0x040ff000000018ff */
[----:B------:R-:W-:Y:S01]  /*74c0*/  HMMA.16816.F32 R12, R24, R40, RZ ;  /* 0x00000028180c723c */ /* 0x000fe200000018ff */
[----:B-1----:R-:W-:Y:S01]  /*74d0*/  FFMA.FTZ R7, R18, UR4, -R0 ;  /* 0x0000000412077c23 */ /* 0x002fe20008010800 */
[----:B------:R-:W-:-:S02]  /*74e0*/  F2FP.F16.F32.PACK_AB R18, R142, R203 ;  /* 0x000000cb8e12723e */ /* 0x000fc400000000ff */
[----:B--2---:R-:W-:Y:S01]  /*74f0*/  F2FP.F16.F32.PACK_AB R17, R200, R192 ;  /* 0x000000c0c811723e */ /* 0x004fe200000000ff */
[----:B------:R1:W2:Y:S03]  /*7500*/  MUFU.EX2 R207, R7 ;  /* 0x0000000700cf7308 */ /* 0x0002a60000000800 */
[----:B------:R-:W-:Y:S01]  /*7510*/  HMMA.16816.F32 R40, R28, R42, RZ ;  /* 0x0000002a1c28723c */ /* 0x000fe200000018ff */
[----:B-1----:R-:W-:Y:S01]  /*7520*/  FFMA.FTZ R7, R97, UR4, -R4 ;  /* 0x0000000461077c23 */ /* 0x002fe20008010804 */
[----:B--2---:R-:W-:-:S03]  /*7530*/  F2FP.F16.F32.PACK_AB R19, R143, R207 ;  /* 0x000000cf8f13723e */ /* 0x004fc600000000ff */
[----:B------:R1:W-:-:S15]  /*7540*/  MUFU.EX2 R249, R7 ;  /* 0x0000000700f97308 */ /* 0x0003de0000000800 */
[----:B------:R-:W-:Y:S08]  /*7550*/  HMMA.16816.F32 R100, R20, R10, R40 ;  /* 0x0000000a1464723c */ /* 0x000ff00000001828 */
[----:B------:R-:W-:Y:S01]  /*7560*/  HMMA.16816.F32 R164, R16, R36, R32 ;  /* 0x0000002410a4723c */ /* 0x000fe20000001820 */
[----:B------:R-:W2:Y:S01]  /*7570*/  LDSM.16.MT88.4 R32, [R5+0xc000] ;  /* 0x00c000000520783b */ /* 0x000ea20000004200 */
[----:B-1----:R-:W-:-:S06]  /*7580*/  FFMA.FTZ R7, R99, UR4, -R4 ;  /* 0x0000000463077c23 */ /* 0x002fcc0008010804 */
[C---:B------:R-:W-:Y:S01]  /*7590*/  HMMA.16816.F32 R168, R16.reuse, R38, R56 ;  /* 0x0000002610a8723c */ /* 0x040fe20000001838 */
[----:B------:R-:W1:Y:S01]  /*75a0*/  LDSM.16.MT88.4 R36, [R5+0xc800] ;  /* 0x00c800000524783b */ /* 0x000e620000004200 */
[----:B------:R3:W4:Y:S06]  /*75b0*/  MUFU.EX2 R251, R7 ;  /* 0x0000000700fb7308 */ /* 0x00072c0000000800 */
[C---:B------:R-:W-:Y:S01]  /*75c0*/  HMMA.16816.F32 R88, R16.reuse, R8, R12 ;  /* 0x000000081058723c */ /* 0x040fe2000000180c */
[----:B------:R-:W5:Y:S07]  /*75d0*/  LDSM.16.MT88.4 R12, [R5+0xe000] ;  /* 0x00e00000050c783b */ /* 0x000f6e0000004200 */
[----:B------:R-:W-:Y:S01]  /*75e0*/  HMMA.16816.F32 R92, R16, R10, R52 ;  /* 0x0000000a105c723c */ /* 0x000fe20000001834 */
[----:B---3--:R-:W-:-:S04]  /*75f0*/  FFMA.FTZ R7, R105, UR4, -R4 ;  /* 0x0000000469077c23 */ /* 0x008fc80008010804 */
[----:B------:R3:W-:Y:S03]  /*7600*/  MUFU.EX2 R250, R7 ;  /* 0x0000000700fa7308 */ /* 0x0007e60000000800 */
[-C--:B--2---:R-:W-:Y:S08]  /*7610*/  HMMA.16816.F32 R8, R24, R32.reuse, RZ ;  /* 0x000000201808723c */ /* 0x084ff000000018ff */
[----:B------:R-:W-:Y:S01]  /*7620*/  HMMA.16816.F32 R40, R28, R32, RZ ;  /* 0x000000201c28723c */ /* 0x000fe200000018ff */
[----:B---3--:R-:W-:-:S04]  /*7630*/  FFMA.FTZ R7, R109, UR4, -R4 ;  /* 0x000000046d077c23 */ /* 0x008fc80008010804 */
[----:B------:R2:W-:Y:S03]  /*7640*/  MUFU.EX2 R252, R7 ;  /* 0x0000000700fc7308 */ /* 0x0005e60000000800 */
[-C--:B------:R-:W-:Y:S08]  /*7650*/  HMMA.16816.F32 R44, R24, R34.reuse, RZ ;  /* 0x00000022182c723c */ /* 0x080ff000000018ff */
[----:B------:R-:W-:Y:S01]  /*7660*/  HMMA.16816.F32 R32, R28, R34, RZ ;  /* 0x000000221c20723c */ /* 0x000fe200000018ff */
[----:B--2---:R-:W-:-:S07]  /*7670*/  FFMA.FTZ R7, R62, UR4, -R3 ;  /* 0x000000043e077c23 */ /* 0x004fce0008010803 */
[-C--:B-1----:R-:W-:Y:S01]  /*7680*/  HMMA.16816.F32 R72, R16, R36.reuse, R8 ;  /* 0x000000241048723c */ /* 0x082fe20000001808 */
[----:B------:R-:W1:Y:S01]  /*7690*/  LDSM.16.MT88.4 R8, [R5+0xe800] ;  /* 0x00e800000508783b */ /* 0x000e620000004200 */
[----:B------:R2:W-:Y:S06]  /*76a0*/  MUFU.EX2 R248, R7 ;  /* 0x0000000700f87308 */ /* 0x0005ec0000000800 */
[----:B------:R-:W-:Y:S08]  /*76b0*/  HMMA.16816.F32 R76, R20, R36, R40 ;  /* 0x00000024144c723c */ /* 0x000ff00000001828 */
[----:B------:R-:W-:Y:S01]  /*76c0*/  HMMA.16816.F32 R68, R16, R38, R44 ;  /* 0x000000261044723c */ /* 0x000fe2000000182c */
[----:B--2---:R-:W-:-:S04]  /*76d0*/  FFMA.FTZ R7, R61, UR4, -R3 ;  /* 0x000000043d077c23 */ /* 0x004fc80008010803 */
[----:B------:R2:W3:Y:S03]  /*76e0*/  MUFU.EX2 R247, R7 ;  /* 0x0000000700f77308 */ /* 0x0004e60000000800 */
[----:B-----5:R-:W-:Y:S08]  /*76f0*/  HMMA.16816.F32 R44, R28, R12, RZ ;  /* 0x0000000c1c2c723c */ /* 0x020ff000000018ff */
[----:B------:R-:W-:Y:S01]  /*7700*/  HMMA.16816.F32 R40, R24, R14, RZ ;  /* 0x0000000e1828723c */ /* 0x000fe200000018ff */
[----:B--2---:R-:W-:-:S04]  /*7710*/  FFMA.FTZ R7, R60, UR4, -R3 ;  /* 0x000000043c077c23 */ /* 0x004fc80008010803 */
[----:B------:R2:W-:Y:S07]  /*7720*/  MUFU.EX2 R246, R7 ;  /* 0x0000000700f67308 */ /* 0x0005ee0000000800 */
[----:B-1----:R-:W-:Y:S08]  /*7730*/  HMMA.16816.F32 R56, R20, R8, R44 ;  /* 0x000000081438723c */ /* 0x002ff0000000182c */
[----:B------:R-:W-:Y:S01]  /*7740*/  HMMA.16816.F32 R48, R16, R10, R40 ;  /* 0x0000000a1030723c */ /* 0x000fe20000001828 */
[----:B------:R-:W-:Y:S01]  /*7750*/  LDSM.16.MT88.4 R40, [R5+0xd000] ;  /* 0x00d000000528783b */ /* 0x000fe20000004200 */
[----:B--2---:R-:W-:-:S06]  /*7760*/  FFMA.FTZ R7, R63, UR4, -R3 ;  /* 0x000000043f077c23 */ /* 0x004fcc0008010803 */
        /* <DEDUP_REMOVED lines=18> */
[----:B--2---:R-:W-:Y:S01]  /*7890*/  FFMA.FTZ R7, R64, UR4, -R2 ;  /* 0x0000000440077c23 */ /* 0x004fe20008010802 */
[----:B---3--:R-:W-:-:S03]  /*78a0*/  F2FP.F16.F32.PACK_AB R8, R243, R235 ;  /* 0x000000ebf308723e */ /* 0x008fc600000000ff */
[----:B------:R1:W-:Y:S03]  /*78b0*/  MUFU.EX2 R242, R7 ;  /* 0x0000000700f27308 */ /* 0x0003e60000000800 */
[C---:B------:R-:W-:Y:S08]  /*78c0*/  HMMA.16816.F32 R60, R12.reuse, R42, R60 ;  /* 0x0000002a0c3c723c */ /* 0x040ff0000000183c */
[----:B------:R-:W-:Y:S01]  /*78d0*/  HMMA.16816.F32 R84, R12, R36, R84 ;  /* 0x000000240c54723c */ /* 0x000fe20000001854 */
[----:B-1----:R-:W-:-:S07]  /*78e0*/  FFMA.FTZ R7, R65, UR4, -R2 ;  /* 0x0000000441077c23 */ /* 0x002fce0008010802 */
[C---:B------:R-:W-:Y:S01]  /*78f0*/  HMMA.16816.F32 R100, R12.reuse, R38, R100 ;  /* 0x000000260c64723c */ /* 0x040fe20000001864 */
[----:B------:R1:W2:Y:S07]  /*7900*/  MUFU.EX2 R244, R7 ;  /* 0x0000000700f47308 */ /* 0x0002ae0000000800 */
[----:B------:R-:W-:Y:S01]  /*7910*/  HMMA.16816.F32 R64, R12, R34, R80 ;  /* 0x000000220c40723c */ /* 0x000fe20000001850 */
[----:B------:R-:W-:Y:S01]  /*7920*/  LDSM.16.MT88.4 R80, [R5+0xf800] ;  /* 0x00f800000550783b */ /* 0x000fe20000004200 */
        /* <DEDUP_REMOVED lines=27> */
[----:B--2---:R-:W-:Y:S01]  /*7ae0*/  HMMA.16816.F32 R40, R12, R32, R56 ;  /* 0x000000200c28723c */ /* 0x004fe20000001838 */
[----:B-1----:R-:W-:Y:S01]  /*7af0*/  FFMA.FTZ R4, R110, UR4, -R3 ;  /* 0x000000046e047c23 */ /* 0x002fe20008010803 */
[----:B---3--:R-:W-:-:S03]  /*7b00*/  F2FP.F16.F32.PACK_AB R130, R220, R221 ;  /* 0x000000dddc82723e */ /* 0x008fc600000000ff */
[----:B------:R1:W-:Y:S02]  /*7b10*/  MUFU.EX2 R219, R4 ;  /* 0x0000000400db7308 */ /* 0x0003e40000000800 */
[----:B-1----:R-:W-:-:S06]  /*7b20*/  FFMA.FTZ R4, R111, UR4, -R3 ;  /* 0x000000046f047c23 */ /* 0x002fcc0008010803 */
[----:B------:R1:W2:Y:S02]  /*7b30*/  MUFU.EX2 R218, R4 ;  /* 0x0000000400da7308 */ /* 0x0002a40000000800 */
[--C-:B-1----:R-:W-:Y:S01]  /*7b40*/  FFMA.FTZ R4, R112, UR4, -R3.reuse ;  /* 0x0000000470047c23 */ /* 0x102fe20008010803 */
[----:B------:R-:W-:Y:S01]  /*7b50*/  FFMA.FTZ R3, R113, UR4, -R3 ;  /* 0x0000000471037c23 */ /* 0x000fe20008010803 */
[----:B--2---:R-:W-:Y:S01]  /*7b60*/  F2FP.F16.F32.PACK_AB R129, R218, R219 ;  /* 0x000000dbda81723e */ /* 0x004fe200000000ff */
[----:B------:R-:W-:Y:S03]  /*7b70*/  HMMA.16816.F32 R112, R8, R34, R48 ;  /* 0x000000220870723c */ /* 0x000fe60000001830 */
[----:B------:R-:W-:Y:S08]  /*7b80*/  MUFU.EX2 R217, R4 ;  /* 0x0000000400d97308 */ /* 0x000ff00000000800 */
[----:B------:R1:W2:Y:S02]  /*7b90*/  MUFU.EX2 R216, R3 ;  /* 0x0000000300d87308 */ /* 0x0002a40000000800 */
[----:B-1----:R-:W-:Y:S01]  /*7ba0*/  FFMA.FTZ R3, R98, UR4, -R2 ;  /* 0x0000000462037c23 */ /* 0x002fe20008010802 */
[----:B--2---:R-:W-:-:S05]  /*7bb0*/  F2FP.F16.F32.PACK_AB R131, R216, R217 ;  /* 0x000000d9d883723e */ /* 0x004fca00000000ff */
[----:B------:R1:W-:Y:S02]  /*7bc0*/  MUFU.EX2 R215, R3 ;  /* 0x0000000300d77308 */ /* 0x0003e40000000800 */
[----:B------:R-:W-:Y:S01]  /*7bd0*/  HMMA.16816.F32 R160, R128, R172, R160 ;  /* 0x000000ac80a0723c */ /* 0x000fe200000018a0 */
[----:B-1----:R-:W-:-:S05]  /*7be0*/  FFMA.FTZ R3, R106, UR4, -R2 ;  /* 0x000000046a037c23 */ /* 0x002fca0008010802 */
[----:B------:R1:W-:Y:S02]  /*7bf0*/  MUFU.EX2 R214, R3 ;  /* 0x0000000300d67308 */ /* 0x0003e40000000800 */
[--C-:B-1----:R-:W-:Y:S01]  /*7c00*/  FFMA.FTZ R3, R107, UR4, -R2.reuse ;  /* 0x000000046b037c23 */ /* 0x102fe20008010802 */
[----:B------:R-:W-:Y:S02]  /*7c10*/  FFMA.FTZ R2, R108, UR4, -R2 ;  /* 0x000000046c027c23 */ /* 0x000fe40008010802 */
[----:B------:R-:W-:Y:S03]  /*7c20*/  HMMA.16816.F32 R108, R8, R32, R52 ;  /* 0x00000020086c723c */ /* 0x000fe60000001834 */
[----:B------:R1:W-:Y:S08]  /*7c30*/  MUFU.EX2 R213, R3 ;  /* 0x0000000300d57308 */ /* 0x0003f00000000800 */
[----:B------:R2:W3:Y:S01]  /*7c40*/  MUFU.EX2 R212, R2 ;  /* 0x0000000200d47308 */ /* 0x0004e20000000800 */
[----:B-1----:R-:W-:Y:S01]  /*7c50*/  FADD.FTZ R3, R184, R179 ;  /* 0x000000b3b8037221 */ /* 0x002fe20000010000 */
[----:B--2---:R-:W-:Y:S01]  /*7c60*/  FFMA.FTZ R2, R122, UR4, -R0 ;  /* 0x000000047a027c23 */ /* 0x004fe20008010800 */
[----:B---3--:R-:W-:-:S05]  /*7c70*/  F2FP.F16.F32.PACK_AB R126, R212, R213 ;  /* 0x000000d5d47e723e */ /* 0x008fca00000000ff */
[----:B------:R1:W-:Y:S02]  /*7c80*/  MUFU.EX2 R211, R2 ;  /* 0x0000000200d37308 */ /* 0x0003e40000000800 */
[--C-:B-1----:R-:W-:Y:S02]  /*7c90*/  FFMA.FTZ R2, R96, UR4, -R0.reuse ;  /* 0x0000000460027c23 */ /* 0x102fe40008010800 */
[----:B------:R-:W1:Y:S04]  /*7ca0*/  LDSM.16.MT88.4 R96, [R6+0xf800] ;  /* 0x00f800000660783b */ /* 0x000e680000004200 */
[----:B------:R2:W3:Y:S02]  /*7cb0*/  MUFU.EX2 R210, R2 ;  /* 0x0000000200d27308 */ /* 0x0004e40000000800 */
[--C-:B--2---:R-:W-:Y:S01]  /*7cc0*/  FFMA.FTZ R2, R104, UR4, -R0.reuse ;  /* 0x0000000468027c23 */ /* 0x104fe20008010800 */
[----:B------:R-:W-:Y:S01]  /*7cd0*/  FFMA.FTZ R0, R123, UR4, -R0 ;  /* 0x000000047b007c23 */ /* 0x000fe20008010800 */
[----:B------:R-:W-:Y:S01]  /*7ce0*/  HMMA.16816.F32 R104, R12, R34, R44 ;  /* 0x000000220c68723c */ /* 0x000fe2000000182c */
[----:B---3--:R-:W-:-:S03]  /*7cf0*/  F2FP.F16.F32.PACK_AB R125, R210, R211 ;  /* 0x000000d3d27d723e */ /* 0x008fc600000000ff */
[----:B------:R2:W-:Y:S01]  /*7d00*/  MUFU.EX2 R209, R2 ;  /* 0x0000000200d17308 */ /* 0x0005e20000000800 */
[----:B------:R-:W-:-:S07]  /*7d10*/  UMOV UR4, UR15 ;  /* 0x0000000f00047c82 */ /* 0x000fce0008000000 */
[----:B------:R-:W3:Y:S01]  /*7d20*/  MUFU.EX2 R208, R0 ;  /* 0x0000000000d07308 */ /* 0x000ee20000000800 */
[----:B--2---:R-:W-:Y:S01]  /*7d30*/  IMAD.MOV.U32 R2, RZ, RZ, 0x40 ;  /* 0x00000040ff027424 */ /* 0x004fe200078e00ff */
[----:B-1----:R-:W-:Y:S04]  /*7d40*/  HMMA.16816.F32 R84, R128, R96, R84 ;  /* 0x000000608054723c */ /* 0x002fe80000001854 */
[----:B------:R-:W-:Y:S02]  /*7d50*/  SEL R124, R2, 0xffffffc0, !P3 ;  /* 0xffffffc0027c7807 */ /* 0x000fe40005800000 */
[----:B---3--:R-:W-:-:S03]  /*7d60*/  F2FP.F16.F32.PACK_AB R127, R208, R209 ;  /* 0x000000d1d07f723e */ /* 0x008fc600000000ff */
[----:B------:R-:W-:Y:S01]  /*7d70*/  IMAD.IADD R0, R124, 0x1, R5 ;  /* 0x000000017c007824 */ /* 0x000fe200078e0205 */
[----:B------:R1:W-:Y:S03]  /*7d80*/  STL [R1+0x30], R124 ;  /* 0x0000307c01007387 */ /* 0x0003e60000100800 */
[----:B------:R-:W-:Y:S01]  /*7d90*/  IMAD.IADD R2, R144, 0x1, R0 ;  /* 0x0000000190027824 */ /* 0x000fe200078e0200 */
[----:B------:R-:W2:Y:S01]  /*7da0*/  LDSM.16.MT88.4 R36, [R0+0xc000] ;  /* 0x00c000000024783b */ /* 0x000ea20000004200 */
[----:B------:R-:W-:Y:S03]  /*7db0*/  HMMA.16816.F32 R144, R128, R156, R76 ;  /* 0x0000009c8090723c */ /* 0x000fe6000000184c */
        /* <DEDUP_REMOVED lines=8> */
[-C--:B------:R-:W-:Y:S08]  /*7e40*/  HMMA.16816.F32 R168, R124, R174.reuse, R168 ;  /* 0x000000ae7ca8723c */ /* 0x080ff000000018a8 */
[----:B------:R-:W-:Y:S08]  /*7e50*/  HMMA.16816.F32 R172, R128, R174, R64 ;  /* 0x000000ae80ac723c */ /* 0x000ff00000001840 */
[----:B--2---:R-:W-:Y:S08]  /*7e60*/  HMMA.16816.F32 R64, R28, R36, RZ ;  /* 0x000000241c40723c */ /* 0x004ff000000018ff */
[C---:B------:R-:W-:Y:S08]  /*7e70*/  HMMA.16816.F32 R152, R124.reuse, R158, R68 ;  /* 0x0000009e7c98723c */ /* 0x040ff00000001844 */
[----:B------:R-:W-:Y:S08]  /*7e80*/  HMMA.16816.F32 R76, R124, R82, R112 ;  /* 0x000000527c4c723c */ /* 0x000ff00000001870 */
[----:B------:R-:W-:Y:S01]  /*7e90*/  HMMA.16816.F32 R68, R128, R80, R40 ;  /* 0x000000508044723c */ /* 0x000fe20000001828 */
[----:B------:R-:W2:Y:S07]  /*7ea0*/  LDSM.16.MT88.4 R40, [R0+0xe800] ;  /* 0x00e800000028783b */ /* 0x000eae0000004200 */
[----:B---3--:R-:W-:Y:S08]  /*7eb0*/  HMMA.16816.F32 R116, R20, R44, R64 ;  /* 0x0000002c1474723c */ /* 0x008ff00000001840 */
[C---:B----4-:R-:W-:Y:S08]  /*7ec0*/  HMMA.16816.F32 R112, R28.reuse, R56, RZ ;  /* 0x000000381c70723c */ /* 0x050ff000000018ff */
[----:B-----5:R-:W-:Y:S08]  /*7ed0*/  HMMA.16816.F32 R64, R28, R48, RZ ;  /* 0x000000301c40723c */ /* 0x020ff000000018ff */
[----:B------:R-:W-:Y:S08]  /*7ee0*/  HMMA.16816.F32 R148, R124, R156, R72 ;  /* 0x0000009c7c94723c */ /* 0x000ff00000001848 */
[----:B------:R-:W-:Y:S08]  /*7ef0*/  HMMA.16816.F32 R156, R128, R158, R60 ;  /* 0x0000009e809c723c */ /* 0x000ff0000000183c */
[----:B------:R-:W-:Y:S08]  /*7f00*/  HMMA.16816.F32 R60, R24, R36, RZ ;  /* 0x00000024183c723c */ /* 0x000ff000000018ff */
[C---:B------:R-:W-:Y:S08]  /*7f10*/  HMMA.16816.F32 R72, R124.reuse, R80, R108 ;  /* 0x000000507c48723c */ /* 0x040ff0000000186c */
[C---:B------:R-:W-:Y:S08]  /*7f20*/  HMMA.16816.F32 R88, R124.reuse, R96, R88 ;  /* 0x000000607c58723c */ /* 0x040ff00000001858 */
[----:B------:R-:W-:Y:S08]  /*7f30*/  HMMA.16816.F32 R92, R124, R98, R92 ;  /* 0x000000627c5c723c */ /* 0x000ff0000000185c */
        /* <DEDUP_REMOVED lines=9> */
[----:B------:R-:W-:Y:S01]  /*7fd0*/  HMMA.16816.F32 R180, R16, R44, R60 ;  /* 0x0000002c10b4723c */ /* 0x000fe2000000183c */
[----:B------:R-:W-:-:S02]  /*7fe0*/  IMAD.MOV.U32 R45, RZ, RZ, R143 ;  /* 0x000000ffff2d7224 */ /* 0x000fc400078e008f */
[----:B------:R-:W-:-:S05]  /*7ff0*/  IMAD.MOV.U32 R44, RZ, RZ, R142 ;  /* 0x000000ffff2c7224 */ /* 0x000fca00078e008e */
[----:B------:R-:W-:Y:S01]  /*8000*/  HMMA.16816.F32 R60, R24, R48, RZ ;  /* 0x00000030183c723c */ /* 0x000fe200000018ff */
[----:B------:R-:W-:Y:S02]  /*8010*/  IMAD.MOV.U32 R49, RZ, RZ, R141 ;  /* 0x000000ffff317224 */ /* 0x000fe400078e008d */
        /* <DEDUP_REMOVED lines=232> */
[----:B------:R-:W-:Y:S04]  /*8ea0*/  LDSM.16.M88.4 R36, [R227+0x8000] ;  /* 0x00800000e324783b */ /* 0x000fe80000000200 */
[----:B-1----:R-:W1:Y:S04]  /*8eb0*/  LDSM.16.M88.4 R8, [R226+0x2000] ;  /* 0x00200000e208783b */ /* 0x002e680000000200 */
        /* <DEDUP_REMOVED lines=21> */
[----:B------:R-:W-:Y:S01]  /*9010*/  HMMA.16816.F32 R248, R4, R42, R8 ;  /* 0x0000002a04f8723c */ /* 0x000fe20000001808 */
[----:B------:R-:W1:Y:S02]  /*9020*/  LDSM.16.M88.4 R8, [R2] ;  /* 0x000000000208783b */ /* 0x000e640000000200 */
[----:B------:R-:W-:-:S02]  /*9030*/  IMAD.MOV.U32 R138, RZ, RZ, R212 ;  /* 0x000000ffff8a7224 */ /* 0x000fc400078e00d4 */
[----:B------:R-:W-:Y:S02]  /*9040*/  IMAD.MOV.U32 R137, RZ, RZ, R213 ;  /* 0x000000ffff897224 */ /* 0x000fe400078e00d5 */
[----:B------:R-:W-:Y:S01]  /*9050*/  IMAD.MOV.U32 R132, RZ, RZ, R214 ;  /* 0x000000ffff847224 */ /* 0x000fe200078e00d6 */
[----:B------:R-:W-:Y:S01]  /*9060*/  HMMA.16816.F32 R220, R4, R44, R56 ;  /* 0x0000002c04dc723c */ /* 0x000fe20000001838 */
[----:B------:R-:W-:-:S07]  /*9070*/  IMAD.MOV.U32 R3, RZ, RZ, R215 ;  /* 0x000000ffff037224 */ /* 0x000fce00078e00d7 */
[C---:B------:R-:W-:Y:S08]  /*9080*/  HMMA.16816.F32 R216, R4.reuse, R40, R48 ;  /* 0x0000002804d8723c */ /* 0x040ff00000001830 */
[C---:B------:R-:W-:Y:S08]  /*9090*/  HMMA.16816.F32 R140, R4.reuse, R22, R140 ;  /* 0x00000016048c723c */ /* 0x040ff0000000188c */
[C---:B------:R-:W-:Y:S08]  /*90a0*/  HMMA.16816.F32 R212, R4.reuse, R18, R60 ;  /* 0x0000001204d4723c */ /* 0x040ff0000000183c */
[----:B------:R-:W-:Y:S08]  /*90b0*/  HMMA.16816.F32 R244, R4, R46, R52 ;  /* 0x0000002e04f4723c */ /* 0x000ff00000001834 */
[C---:B------:R-:W-:Y:S08]  /*90c0*/  HMMA.16816.F32 R4, R12.reuse, R36, RZ ;  /* 0x000000240c04723c */ /* 0x040ff000000018ff */
[C---:B------:R-:W-:Y:S08]  /*90d0*/  HMMA.16816.F32 R52, R12.reuse, R38, RZ ;  /* 0x000000260c34723c */ /* 0x040ff000000018ff */
[----:B------:R-:W-:Y:S08]  /*90e0*/  HMMA.16816.F32 R48, R12, R32, RZ ;  /* 0x000000200c30723c */ /* 0x000ff000000018ff */
[----:B-1----:R-:W-:Y:S08]  /*90f0*/  HMMA.16816.F32 R64, R8, R20, R4 ;  /* 0x000000140840723c */ /* 0x002ff00000001804 */
[C---:B------:R-:W-:Y:S08]  /*9100*/  HMMA.16816.F32 R4, R12.reuse, R24, RZ ;  /* 0x000000180c04723c */ /* 0x040ff000000018ff */
[C---:B------:R-:W-:Y:S08]  /*9110*/  HMMA.16816.F32 R36, R12.reuse, R28, RZ ;  /* 0x0000001c0c24723c */ /* 0x040ff000000018ff */
[C---:B------:R-:W-:Y:S08]  /*9120*/  HMMA.16816.F32 R32, R12.reuse, R34, RZ ;  /* 0x000000220c20723c */ /* 0x040ff000000018ff */
[C---:B------:R-:W-:Y:S08]  /*9130*/  HMMA.16816.F32 R28, R12.reuse, R30, RZ ;  /* 0x0000001e0c1c723c */ /* 0x040ff000000018ff */
[----:B------:R-:W-:Y:S08]  /*9140*/  HMMA.16816.F32 R24, R12, R26, RZ ;  /* 0x0000001a0c18723c */ /* 0x000ff000000018ff */
[C---:B------:R-:W-:Y:S08]  /*9150*/  HMMA.16816.F32 R12, R8.reuse, R40, R4 ;  /* 0x00000028080c723c */ /* 0x040ff00000001804 */
[C---:B------:R-:W-:Y:S08]  /*9160*/  HMMA.16816.F32 R60, R8.reuse, R16, R48 ;  /* 0x00000010083c723c */ /* 0x040ff00000001830 */
[----:B------:R-:W-:Y:S01]  /*9170*/  HMMA.16816.F32 R32, R8, R18, R32 ;  /* 0x000000120820723c */ /* 0x000fe20000001820 */
[----:B------:R-:W-:Y:S02]  /*9180*/  LDSM.16.M88.4 R16, [R224+0x8000] ;  /* 0x00800000e010783b */ /* 0x000fe40000000200 */
[----:B------:R-:W-:-:S02]  /*9190*/  IMAD.MOV.U32 R7, RZ, RZ, R12 ;  /* 0x000000ffff077224 */ /* 0x000fc400078e000c */
[----:B------:R-:W-:Y:S02]  /*91a0*/  IMAD.MOV.U32 R6, RZ, RZ, R13 ;  /* 0x000000ffff067224 */ /* 0x000fe400078e000d */
[----:B------:R-:W-:Y:S01]  /*91b0*/  IMAD.MOV.U32 R5, RZ, RZ, R14 ;  /* 0x000000ffff057224 */ /* 0x000fe200078e000e */
[C---:B------:R-:W-:Y:S01]  /*91c0*/  HMMA.16816.F32 R20, R8.reuse, R22, R52 ;  /* 0x000000160814723c */ /* 0x040fe20000001834 */
[----:B------:R-:W-:Y:S02]  /*91d0*/  IMAD.MOV.U32 R4, RZ, RZ, R15 ;  /* 0x000000ffff047224 */ /* 0x000fe400078e000f */
[----:B------:R-:W1:Y:S01]  /*91e0*/  LDSM.16.M88.4 R12, [R229] ;  /* 0x00000000e50c783b */ /* 0x000e620000000200 */
[----:B------:R-:W-:Y:S02]  /*91f0*/  IMAD.MOV.U32 R52, RZ, RZ, R7 ;  /* 0x000000ffff347224 */ /* 0x000fe400078e0007 */
[----:B------:R-:W-:Y:S02]  /*9200*/  IMAD.MOV.U32 R53, RZ, RZ, R6 ;  /* 0x000000ffff357224 */ /* 0x000fe400078e0006 */
[----:B------:R-:W-:Y:S01]  /*9210*/  IMAD.MOV.U32 R54, RZ, RZ, R5 ;  /* 0x000000ffff367224 */ /* 0x000fe200078e0005 */
[----:B------:R-:W-:Y:S01]  /*9220*/  HMMA.16816.F32 R56, R8, R44, R36 ;  /* 0x0000002c0838723c */ /* 0x000fe20000001824 */
[----:B------:R-:W-:-:S02]  /*9230*/  IMAD.MOV.U32 R55, RZ, RZ, R4 ;  /* 0x000000ffff377224 */ /* 0x000fc400078e0004 */
[----:B------:R-:W2:Y:S05]  /*9240*/  LDSM.16.M88.4 R4, [R229+0x2000] ;  /* 0x00200000e504783b */ /* 0x000eaa0000000200 */
[C---:B------:R-:W-:Y:S08]  /*9250*/  HMMA.16816.F32 R44, R8.reuse, R46, R28 ;  /* 0x0000002e082c723c */ /* 0x040ff0000000181c */
[----:B------:R-:W-:Y:S01]  /*9260*/  HMMA.16816.F32 R40, R8, R42, R24 ;  /* 0x0000002a0828723c */ /* 0x000fe20000001818 */
[----:B------:R-:W3:Y:S07]  /*9270*/  LDSM.16.M88.4 R8, [R224+0x9000] ;  /* 0x00900000e008783b */ /* 0x000eee0000000200 */
[C---:B-1----:R-:W-:Y:S01]  /*9280*/  HMMA.16816.F32 R36, R12.reuse, R18, R20 ;  /* 0x000000120c24723c */ /* 0x042fe20000001814 */
[----:B------:R-:W1:Y:S07]  /*9290*/  LDSM.16.M88.4 R20, [R224+0x9800] ;  /* 0x00980000e014783b */ /* 0x000e6e0000000200 */
[-C--:B------:R-:W-:Y:S08]  /*92a0*/  HMMA.16816.F32 R24, R12, R16.reuse, R64 ;  /* 0x000000100c18723c */ /* 0x080ff00000001840 */
[----:B--2---:R-:W-:Y:S01]  /*92b0*/  HMMA.16816.F32 R28, R4, R16, R208 ;  /* 0x00000010041c723c */ /* 0x004fe200000018d0 */
[----:B------:R-:W-:-:S02]  /*92c0*/  IMAD.MOV.U32 R208, RZ, RZ, R138 ;  /* 0x000000ffffd07224 */ /* 0x000fc400078e008a */
[----:B------:R-:W-:Y:S02]  /*92d0*/  IMAD.MOV.U32 R209, RZ, RZ, R137 ;  /* 0x000000ffffd17224 */ /* 0x000fe400078e0089 */
[----:B------:R-:W-:Y:S02]  /*92e0*/  IMAD.MOV.U32 R210, RZ, RZ, R132 ;  /* 0x000000ffffd27224 */ /* 0x000fe400078e0084 */
[----:B------:R-:W-:Y:S01]  /*92f0*/  IMAD.MOV.U32 R211, RZ, RZ, R3 ;  /* 0x000000ffffd37224 */ /* 0x000fe200078e0003 */
[----:B------:R-:W-:Y:S01]  /*9300*/  HMMA.16816.F32 R48, R4, R18, R140 ;  /* 0x000000120430723c */ /* 0x000fe2000000188c */
[----:B------:R-:W2:Y:S01]  /*9310*/  LDSM.16.M88.4 R16, [R224+0x8800] ;  /* 0x00880000e010783b */ /* 0x000ea20000000200 */
[----:B------:R-:W-:-:S05]  /*9320*/  IMAD.IADD R3, R235, 0x1, R229 ;  /* 0x00000001eb037824 */ /* 0x000fca00078e02e5 */
[----:B------:R-:W-:Y:S01]  /*9330*/  STL [R1+0x3c], R3 ;  /* 0x00003c0301007387 */ /* 0x000fe20000100800 */
[C---:B---3--:R-:W-:Y:S08]  /*9340*/  HMMA.16816.F32 R220, R4.reuse, R8, R220 ;  /* 0x0000000804dc723c */ /* 0x048ff000000018dc */
[C---:B------:R-:W-:Y:S08]  /*9350*/  HMMA.16816.F32 R244, R4.reuse, R10, R244 ;  /* 0x0000000a04f4723c */ /* 0x040ff000000018f4 */
[C---:B-1----:R-:W-:Y:S08]  /*9360*/  HMMA.16816.F32 R64, R4.reuse, R20, R216 ;  /* 0x000000140440723c */ /* 0x042ff000000018d8 */
[----:B------:R-:W-:Y:S08]  /*9370*/  HMMA.16816.F32 R248, R4, R22, R248 ;  /* 0x0000001604f8723c */ /* 0x000ff000000018f8 */
[----:B--2---:R-:W-:Y:S03]  /*9380*/  HMMA.16816.F32 R216, R12, R16, R60 ;  /* 0x000000100cd8723c */ /* 0x004fe6000000183c */
[----:B------:R-:W-:-:S02]  /*9390*/  IMAD.MOV.U32 R233, RZ, RZ, R64 ;  /* 0x000000ffffe97224 */ /* 0x000fc400078e0040 */
[----:B------:R-:W-:Y:S02]  /*93a0*/  IMAD.MOV.U32 R138, RZ, RZ, R65 ;  /* 0x000000ffff8a7224 */ /* 0x000fe400078e0041 */
[----:B------:R-:W-:Y:S02]  /*93b0*/  IMAD.MOV.U32 R137, RZ, RZ, R66 ;  /* 0x000000ffff897224 */ /* 0x000fe400078e0042 */
[----:B------:R-:W-:Y:S01]  /*93c0*/  IMAD.MOV.U32 R132, RZ, RZ, R67 ;  /* 0x000000ffff847224 */ /* 0x000fe200078e0043 */
[C---:B------:R-:W-:Y:S08]  /*93d0*/  HMMA.16816.F32 R208, R4.reuse, R16, R208 ;  /* 0x0000001004d0723c */ /* 0x040ff000000018d0 */
[-C--:B------:R-:W-:Y:S01]  /*93e0*/  HMMA.16816.F32 R212, R4, R18.reuse, R212 ;  /* 0x0000001204d4723c */ /* 0x080fe200000018d4 */
[----:B------:R-:W-:Y:S07]  /*93f0*/  LDSM.16.M88.4 R4, [R3+0x2000] ;  /* 0x002000000304783b */ /* 0x000fee0000000200 */
[C---:B------:R-:W-:Y:S01]  /*9400*/  HMMA.16816.F32 R140, R12.reuse, R18, R32 ;  /* 0x000000120c8c723c */ /* 0x040fe20000001820 */
[----:B------:R-:W1:Y:S07]  /*9410*/  LDSM.16.M88.4 R16, [R225+0x8000] ;  /* 0x00800000e110783b */ /* 0x000e6e0000000200 */
[C---:B------:R-:W-:Y:S08]  /*9420*/  HMMA.16816.F32 R64, R12.reuse, R8, R56 ;  /* 0x000000080c40723c */ /* 0x040ff00000001838 */
[C---:B------:R-:W-:Y:S01]  /*9430*/  HMMA.16816.F32 R60, R12.reuse, R10, R44 ;  /* 0x0000000a0c3c723c */ /* 0x040fe2000000182c */
[----:B------:R-:W2:Y:S07]  /*9440*/  LDSM.16.M88.4 R8, [R3] ;  /* 0x000000000308783b */ /* 0x000eae0000000200 */
[C---:B------:R-:W-:Y:S08]  /*9450*/  HMMA.16816.F32 R32, R12.reuse, R20, R52 ;  /* 0x000000140c20723c */ /* 0x040ff00000001834 */
[----:B------:R-:W-:Y:S01]  /*9460*/  HMMA.16816.F32 R56, R12, R22, R40 ;  /* 0x000000160c38723c */ /* 0x000fe20000001828 */
[----:B------:R-:W3:Y:S04]  /*9470*/  LDSM.16.M88.4 R12, [R225+0x9000] ;  /* 0x00900000e10c783b */ /* 0x000ee80000000200 */
[----:B------:R-:W4:Y:S03]  /*9480*/  LDSM.16.M88.4 R20, [R225+0x9800] ;  /* 0x00980000e114783b */ /* 0x000f260000000200 */
[----:B-1----:R-:W-:Y:S03]  /*9490*/  HMMA.16816.F32 R52, R4, R16, R28 ;  /* 0x000000100434723c */ /* 0x002fe6000000181c */
[----:B------:R-:W-:-:S02]  /*94a0*/  IMAD.MOV.U32 R243, RZ, RZ, R32 ;  /* 0x000000fffff37224 */ /* 0x000fc400078e0020 */
[----:B------:R-:W-:Y:S02]  /*94b0*/  IMAD.MOV.U32 R242, RZ, RZ, R33 ;  /* 0x000000fffff27224 */ /* 0x000fe400078e0021 */
[----:B------:R-:W-:Y:S02]  /*94c0*/  IMAD.MOV.U32 R235, RZ, RZ, R34 ;  /* 0x000000ffffeb7224 */ /* 0x000fe400078e0022 */
[----:B------:R-:W-:Y:S01]  /*94d0*/  IMAD.MOV.U32 R234, RZ, RZ, R35 ;  /* 0x000000ffffea7224 */ /* 0x000fe200078e0023 */
[----:B------:R-:W-:Y:S08]  /*94e0*/  HMMA.16816.F32 R28, R4, R18, R48 ;  /* 0x00000012041c723c */ /* 0x000ff00000001830 */
[C---:B--2---:R-:W-:Y:S08]  /*94f0*/  HMMA.16816.F32 R32, R8.reuse, R16, R24 ;  /* 0x000000100820723c */ /* 0x044ff00000001818 */
[----:B------:R-:W-:Y:S01]  /*9500*/  HMMA.16816.F32 R24, R8, R18, R36 ;  /* 0x000000120818723c */ /* 0x000fe20000001824 */
[----:B------:R-:W1:Y:S07]  /*9510*/  LDSM.16.M88.4 R16, [R225+0x8800] ;  /* 0x00880000e110783b */ /* 0x000e6e0000000200 */
[C---:B---3--:R-:W-:Y:S08]  /*9520*/  HMMA.16816.F32 R36, R4.reuse, R12, R220 ;  /* 0x0000000c0424723c */ /* 0x048ff000000018dc */
[C---:B------:R-:W-:Y:S08]  /*9530*/  HMMA.16816.F32 R48, R4.reuse, R14, R244 ;  /* 0x0000000e0430723c */ /* 0x040ff000000018f4 */
[C---:B----4-:R-:W-:Y:S08]  /*9540*/  HMMA.16816.F32 R248, R4.reuse, R22, R248 ;  /* 0x0000001604f8723c */ /* 0x050ff000000018f8 */
        /* <DEDUP_REMOVED lines=11> */
[----:B------:R-:W-:Y:S07]  /*9600*/  LDSM.16.M88.4 R4, [R226+0x6000] ;  /* 0x00600000e204783b */ /* 0x000fee0000000200 */
[C---:B------:R-:W-:Y:S08]  /*9610*/  HMMA.16816.F32 R244, R8.reuse, R16, R216 ;  /* 0x0000001008f4723c */ /* 0x040ff000000018d8 */
[----:B------:R-:W-:Y:S01]  /*9620*/  HMMA.16816.F32 R220, R8, R18, R140 ;  /* 0x0000001208dc723c */ /* 0x000fe2000000188c */
[----:B------:R-:W1:Y:S02]  /*9630*/  LDSM.16.M88.4 R16, [R227+0xa000] ;  /* 0x00a00000e310783b */ /* 0x000e640000000200 */
[----:B------:R-:W-:-:S02]  /*9640*/  IMAD.MOV.U32 R243, RZ, RZ, R212 ;  /* 0x000000fffff37224 */ /* 0x000fc400078e00d4 */
[----:B------:R-:W-:Y:S02]  /*9650*/  IMAD.MOV.U32 R242, RZ, RZ, R213 ;  /* 0x000000fffff27224 */ /* 0x000fe400078e00d5 */
[----:B------:R-:W-:Y:S01]  /*9660*/  IMAD.MOV.U32 R235, RZ, RZ, R214 ;  /* 0x000000ffffeb7224 */ /* 0x000fe200078e00d6 */
[----:B------:R-:W-:Y:S01]  /*9670*/  HMMA.16816.F32 R216, R8, R12, R64 ;  /* 0x0000000c08d8723c */ /* 0x000fe20000001840 */
[----:B------:R-:W-:-:S07]  /*9680*/  IMAD.MOV.U32 R234, RZ, RZ, R215 ;  /* 0x000000ffffea7224 */ /* 0x000fce00078e00d7 */
[C---:B------:R-:W-:Y:S01]  /*9690*/  HMMA.16816.F32 R212, R8.reuse, R14, R60 ;  /* 0x0000000e08d4723c */ /* 0x040fe2000000183c */
[----:B------:R-:W2:Y:S07]  /*96a0*/  LDSM.16.M88.4 R12, [R226+0x4000] ;  /* 0x00400000e20c783b */ /* 0x000eae0000000200 */
[----:B------:R-:W-:Y:S08]  /*96b0*/  HMMA.16816.F32 R208, R8, R20, R208 ;  /* 0x0000001408d0723c */ /* 0x000ff000000018d0 */
[----:B-1----:R-:W-:Y:S11]  /*96c0*/  HMMA.16816.F32 R140, R4, R16, R52 ;  /* 0x00000010048c723c */ /* 0x002ff60000001834 */
[----:B------:R-:W-:-:S02]  /*96d0*/  IMAD.MOV.U32 R233, RZ, RZ, R208 ;  /* 0x000000ffffe97224 */ /* 0x000fc400078e00d0 */
[----:B------:R-:W-:Y:S02]  /*96e0*/  IMAD.MOV.U32 R138, RZ, RZ, R209 ;  /* 0x000000ffff8a7224 */ /* 0x000fe400078e00d1 */
[----:B------:R-:W-:Y:S02]  /*96f0*/  IMAD.MOV.U32 R137, RZ, RZ, R210 ;  /* 0x000000ffff897224 */ /* 0x000fe400078e00d2 */
[----:B------:R-:W-:Y:S02]  /*9700*/  IMAD.MOV.U32 R132, RZ, RZ, R211 ;  /* 0x000000ffff847224 */ /* 0x000fe400078e00d3 */
[----:B------:R-:W-:Y:S01]  /*9710*/  HMMA.16816.F32 R208, R8, R22, R56 ;  /* 0x0000001608d0723c */ /* 0x000fe20000001838 */
[----:B------:R-:W-:Y:S07]  /*9720*/  LDSM.16.M88.4 R20, [R227+0xb800] ;  /* 0x00b80000e314783b */ /* 0x000fee0000000200 */
[----:B------:R-:W-:Y:S08]  /*9730*/  HMMA.16816.F32 R8, R4, R18, R28 ;  /* 0x000000120408723c */ /* 0x000ff0000000181c */
[----:B--2---:R-:W-:Y:S01]  /*9740*/  HMMA.16816.F32 R64, R12, R16, R32 ;  /* 0x000000100c40723c */ /* 0x004fe20000001820 */
[----:B------:R-:W-:-:S02]  /*9750*/  IMAD.MOV.U32 R32, RZ, RZ, R243 ;  /* 0x000000ffff207224 */ /* 0x000fc400078e00f3 */
[----:B------:R-:W-:Y:S02]  /*9760*/  IMAD.MOV.U32 R33, RZ, RZ, R242 ;  /* 0x000000ffff217224 */ /* 0x000fe400078e00f2 */
[----:B------:R-:W-:Y:S02]  /*9770*/  IMAD.MOV.U32 R34, RZ, RZ, R235 ;  /* 0x000000ffff227224 */ /* 0x000fe400078e00eb */
[----:B------:R-:W-:-:S04]  /*9780*/  IMAD.MOV.U32 R35, RZ, RZ, R234 ;  /* 0x000000ffff237224 */ /* 0x000fc800078e00ea */
[----:B------:R-:W-:Y:S02]  /*9790*/  IMAD.MOV.U32 R31, RZ, RZ, R8 ;  /* 0x000000ffff1f7224 */ /* 0x000fe400078e0008 */
[----:B------:R-:W-:Y:S02]  /*97a0*/  IMAD.MOV.U32 R30, RZ, RZ, R9 ;  /* 0x000000ffff1e7224 */ /* 0x000fe400078e0009 */
[----:B------:R-:W-:Y:S02]  /*97b0*/  IMAD.MOV.U32 R29, RZ, RZ, R10 ;  /* 0x000000ffff1d7224 */ /* 0x000fe400078e000a */
[----:B------:R-:W-:Y:S02]  /*97c0*/  IMAD.MOV.U32 R28, RZ, RZ, R11 ;  /* 0x000000ffff1c7224 */ /* 0x000fe400078e000b */
[----:B------:R-:W-:Y:S01]  /*97d0*/  HMMA.16816.F32 R8, R12, R18, R24 ;  /* 0x000000120c08723c */ /* 0x000fe20000001818 */
[----:B------:R-:W1:-:S15]  /*97e0*/  LDSM.16.M88.4 R16, [R227+0xa800] ;  /* 0x00a80000e310783b */ /* 0x000e5e0000000200 */
[----:B------:R-:W-:-:S03]  /*97f0*/  NOP ;  /* 0x0000000000007918 */ /* 0x000fc60000000000 */
[----:B------:R-:W-:Y:S02]  /*9800*/  IMAD.MOV.U32 R27, RZ, RZ, R8 ;  /* 0x000000ffff1b7224 */ /* 0x000fe400078e0008 */
[----:B------:R-:W-:Y:S02]  /*9810*/  IMAD.MOV.U32 R26, RZ, RZ, R9 ;  /* 0x000000ffff1a7224 */ /* 0x000fe400078e0009 */
[----:B------:R-:W-:Y:S02]  /*9820*/  IMAD.MOV.U32 R25, RZ, RZ, R10 ;  /* 0x000000ffff197224 */ /* 0x000fe400078e000a */
[----:B------:R-:W-:Y:S02]  /*9830*/  IMAD.MOV.U32 R24, RZ, RZ, R11 ;  /* 0x000000ffff187224 */ /* 0x000fe400078e000b */
[----:B------:R-:W2:Y:S01]  /*9840*/  LDSM.16.M88.4 R8, [R227+0xb000] ;  /* 0x00b00000e308783b */ /* 0x000ea20000000200 */
[C---:B-1----:R-:W-:Y:S08]  /*9850*/  HMMA.16816.F32 R56, R4.reuse, R18, R40 ;  /* 0x000000120438723c */ /* 0x042ff00000001828 */
[C---:B------:R-:W-:Y:S08]  /*9860*/  HMMA.16816.F32 R60, R4.reuse, R16, R44 ;  /* 0x00000010043c723c */ /* 0x040ff0000000182c */
[----:B------:R-:W-:Y:S01]  /*9870*/  HMMA.16816.F32 R40, R4, R22, R248 ;  /* 0x000000160428723c */ /* 0x000fe200000018f8 */
[----:B------:R-:W-:-:S02]  /*9880*/  IMAD.MOV.U32 R248, RZ, RZ, R31 ;  /* 0x000000fffff87224 */ /* 0x000fc400078e001f */
[----:B------:R-:W-:Y:S02]  /*9890*/  IMAD.MOV.U32 R249, RZ, RZ, R30 ;  /* 0x000000fffff97224 */ /* 0x000fe400078e001e */
[----:B------:R-:W-:Y:S02]  /*98a0*/  IMAD.MOV.U32 R250, RZ, RZ, R29 ;  /* 0x000000fffffa7224 */ /* 0x000fe400078e001d */
[----:B------:R-:W-:Y:S01]  /*98b0*/  IMAD.MOV.U32 R251, RZ, RZ, R28 ;  /* 0x000000fffffb7224 */ /* 0x000fe200078e001c */
[C---:B------:R-:W-:Y:S08]  /*98c0*/  HMMA.16816.F32 R44, R4.reuse, R20, R32 ;  /* 0x00000014042c723c */ /* 0x040ff00000001820 */
[C---:B--2---:R-:W-:Y:S08]  /*98d0*/  HMMA.16816.F32 R52, R4.reuse, R8, R36 ;  /* 0x000000080434723c */ /* 0x044ff00000001824 */
[----:B------:R-:W-:Y:S08]  /*98e0*/  HMMA.16816.F32 R48, R4, R10, R48 ;  /* 0x0000000a0430723c */ /* 0x000ff00000001830 */
[----:B------:R-:W-:Y:S01]  /*98f0*/  HMMA.16816.F32 R36, R12, R16, R244 ;  /* 0x000000100c24723c */ /* 0x000fe200000018f4 */
[----:B------:R-:W-:-:S02]  /*9900*/  IMAD.MOV.U32 R244, RZ, RZ, R233 ;  /* 0x000000fffff47224 */ /* 0x000fc400078e00e9 */
[----:B------:R-:W-:Y:S02]  /*9910*/  IMAD.MOV.U32 R245, RZ, RZ, R138 ;  /* 0x000000fffff57224 */ /* 0x000fe400078e008a */
[----:B------:R-:W-:Y:S02]  /*9920*/  IMAD.MOV.U32 R246, RZ, RZ, R137 ;  /* 0x000000fffff67224 */ /* 0x000fe400078e0089 */
[----:B------:R-:W-:Y:S01]  /*9930*/  IMAD.MOV.U32 R247, RZ, RZ, R132 ;  /* 0x000000fffff77224 */ /* 0x000fe200078e0084 */
[C---:B------:R-:W-:Y:S01]  /*9940*/  HMMA.16816.F32 R28, R12.reuse, R18, R220 ;  /* 0x000000120c1c723c */ /* 0x040fe200000018dc */
[----:B------:R-:W-:Y:S07]  /*9950*/  LDSM.16.M88.4 R16, [R0+0xa000] ;  /* 0x00a000000010783b */ /* 0x000fee0000000200 */
[C---:B------:R-:W-:Y:S08]  /*9960*/  HMMA.16816.F32 R32, R12.reuse, R8, R216 ;  /* 0x000000080c20723c */ /* 0x040ff000000018d8 */
[C---:B------:R-:W-:Y:S01]  /*9970*/  HMMA.16816.F32 R4, R12.reuse, R10, R212 ;  /* 0x0000000a0c04723c */ /* 0x040fe200000018d4 */
[----:B------:R-:W1:Y:S07]  /*9980*/  LDSM.16.M88.4 R8, [R2+0x4000] ;  /* 0x004000000208783b */ /* 0x000e6e0000000200 */
[C---:B------:R-:W-:Y:S08]  /*9990*/  HMMA.16816.F32 R216, R12.reuse, R20, R244 ;  /* 0x000000140cd8723c */ /* 0x040ff000000018f4 */
[----:B------:R-:W-:Y:S01]  /*99a0*/  HMMA.16816.F32 R244, R12, R22, R208 ;  /* 0x000000160cf4723c */ /* 0x000fe200000018d0 */
[----:B------:R-:W-:Y:S02]  /*99b0*/  LDSM.16.M88.4 R12, [R0+0xa800] ;  /* 0x00a80000000c783b */ /* 0x000fe40000000200 */
[----:B------:R-:W-:-:S02]  /*99c0*/  IMAD.MOV.U32 R215, RZ, RZ, R4 ;  /* 0x000000ffffd77224 */ /* 0x000fc400078e0004 */
[----:B------:R-:W-:Y:S01]  /*99d0*/  IMAD.MOV.U32 R214, RZ, RZ, R5 ;  /* 0x000000ffffd67224 */ /* 0x000fe200078e0005 */
[----:B------:R-:W2:Y:S01]  /*99e0*/  LDSM.16.M88.4 R20, [R0+0xb000] ;  /* 0x00b000000014783b */ /* 0x000ea20000000200 */
[----:B------:R-:W-:Y:S02]  /*99f0*/  IMAD.MOV.U32 R213, RZ, RZ, R6 ;  /* 0x000000ffffd57224 */ /* 0x000fe400078e0006 */
[----:B------:R-:W-:Y:S02]  /*9a00*/  IMAD.MOV.U32 R212, RZ, RZ, R7 ;  /* 0x000000ffffd47224 */ /* 0x000fe400078e0007 */
[----:B------:R3:W4:Y:S01]  /*9a10*/  LDSM.16.M88.4 R4, [R2+0x6000] ;  /* 0x006000000204783b */ /* 0x0007220000000200 */
[----:B------:R-:W-:Y:S02]  /*9a20*/  IMAD.MOV.U32 R252, RZ, RZ, R217 ;  /* 0x000000fffffc7224 */ /* 0x000fe400078e00d9 */
[----:B------:R-:W-:Y:S02]  /*9a30*/  IMAD.MOV.U32 R243, RZ, RZ, R218 ;  /* 0x000000fffff37224 */ /* 0x000fe400078e00da */
[----:B------:R-:W-:-:S02]  /*9a40*/  IMAD.MOV.U32 R242, RZ, RZ, R219 ;  /* 0x000000fffff27224 */ /* 0x000fc400078e00db */
[----:B---3--:R-:W-:Y:S02]  /*9a50*/  IMAD.MOV.U32 R2, RZ, RZ, R216 ;  /* 0x000000ffff027224 */ /* 0x008fe400078e00d8 */
[C---:B-1----:R-:W-:Y:S01]  /*9a60*/  HMMA.16816.F32 R216, R8.reuse, R16, R64 ;  /* 0x0000001008d8723c */ /* 0x042fe20000001840 */
[----:B------:R-:W-:Y:S02]  /*9a70*/  IMAD.MOV.U32 R64, RZ, RZ, R27 ;  /* 0x000000ffff407224 */ /* 0x000fe400078e001b */
[----:B------:R-:W-:Y:S02]  /*9a80*/  IMAD.MOV.U32 R65, RZ, RZ, R26 ;  /* 0x000000ffff417224 */ /* 0x000fe400078e001a */
[----:B------:R-:W-:Y:S02]  /*9a90*/  IMAD.MOV.U32 R66, RZ, RZ, R25 ;  /* 0x000000ffff427224 */ /* 0x000fe400078e0019 */
[----:B------:R-:W-:Y:S02]  /*9aa0*/  IMAD.MOV.U32 R67, RZ, RZ, R24 ;  /* 0x000000ffff437224 */ /* 0x000fe400078e0018 */
[----:B------:R1:W3:Y:S01]  /*9ab0*/  LDSM.16.M88.4 R24, [R0+0xb800] ;  /* 0x00b800000018783b */ /* 0x0002e20000000200 */
[----:B------:R-:W-:Y:S01]  /*9ac0*/  IMAD.MOV.U32 R211, RZ, RZ, R2 ;  /* 0x000000ffffd37224 */ /* 0x000fe200078e0002 */
[----:B--2---:R-:W-:Y:S08]  /*9ad0*/  HMMA.16816.F32 R32, R8, R20, R32 ;  /* 0x000000140820723c */ /* 0x004ff00000001820 */
        /* <DEDUP_REMOVED lines=13> */
[----:B-1----:R-:W-:Y:S01]  /*9bb0*/  IMAD.MOV.U32 R0, RZ, RZ, R143 ;  /* 0x000000ffff007224 */ /* 0x002fe200078e008f */
[C---:B------:R-:W-:Y:S01]  /*9bc0*/  HMMA.16816.F32 R212, R4.reuse, R22, R48 ;  /* 0x0000001604d4723c */ /* 0x040fe20000001830 */
        /* <DEDUP_REMOVED lines=9> */
[C---:B------:R-:W-:Y:S08]  /*9c60*/  HMMA.16816.F32 R60, R4.reuse, R14, R56 ;  /* 0x0000000e043c723c */ /* 0x040ff00000001838 */
[----:B------:R-:W-:Y:S01]  /*9c70*/  HMMA.16816.F32 R208, R4, R24, R44 ;  /* 0x0000001804d0723c */ /* 0x000fe2000000182c */
[----:B------:R-:W1:Y:S07]  /*9c80*/  LDSM.16.M88.4 R4, [R229+0x6000] ;  /* 0x00600000e504783b */ /* 0x000e6e0000000200 */
[----:B------:R-:W-:Y:S01]  /*9c90*/  HMMA.16816.F32 R44, R8, R14, R28 ;  /* 0x0000000e082c723c */ /* 0x000fe2000000181c */
[----:B------:R-:W-:Y:S02]  /*9ca0*/  LDSM.16.M88.4 R28, [R224+0xb800] ;  /* 0x00b80000e01c783b */ /* 0x000fe40000000200 */
[----:B------:R-:W-:-:S02]  /*9cb0*/  IMAD.MOV.U32 R59, RZ, RZ, R60 ;  /* 0x000000ffff3b7224 */ /* 0x000fc400078e003c */
[----:B------:R-:W-:Y:S02]  /*9cc0*/  IMAD.MOV.U32 R58, RZ, RZ, R61 ;  /* 0x000000ffff3a7224 */ /* 0x000fe400078e003d */
[----:B------:R-:W-:Y:S01]  /*9cd0*/  IMAD.MOV.U32 R57, RZ, RZ, R62 ;  /* 0x000000ffff397224 */ /* 0x000fe200078e003e */
[C---:B------:R-:W-:Y:S01]  /*9ce0*/  HMMA.16816.F32 R52, R8.reuse, R22, R52 ;  /* 0x000000160834723c */ /* 0x040fe20000001834 */
[----:B------:R-:W-:Y:S01]  /*9cf0*/  IMAD.MOV.U32 R56, RZ, RZ, R63 ;  /* 0x000000ffff387224 */ /* 0x000fe200078e003f */
[----:B------:R-:W2:Y:S06]  /*9d00*/  LDSM.16.M88.4 R20, [R224+0xb000] ;  /* 0x00b00000e014783b */ /* 0x000eac0000000200 */
[C---:B------:R-:W-:Y:S01]  /*9d10*/  HMMA.16816.F32 R60, R8.reuse, R12, R36 ;  /* 0x0000000c083c723c */ /* 0x040fe20000001824 */
[----:B------:R-:W3:Y:S07]  /*9d20*/  LDSM.16.M88.4 R12, [R229+0x4000] ;  /* 0x00400000e50c783b */ /* 0x000eee0000000200 */
[----:B------:R-:W-:Y:S01]  /*9d30*/  HMMA.16816.F32 R48, R8, R24, R48 ;  /* 0x000000180830723c */ /* 0x000fe20000001830 */
[----:B------:R-:W-:-:S02]  /*9d40*/  IMAD.MOV.U32 R24, RZ, RZ, R59 ;  /* 0x000000ffff187224 */ /* 0x000fc400078e003b */
[----:B------:R-:W-:-:S05]  /*9d50*/  IMAD.MOV.U32 R25, RZ, RZ, R58 ;  /* 0x000000ffff197224 */ /* 0x000fca00078e003a */
[----:B------:R-:W-:Y:S01]  /*9d60*/  HMMA.16816.F32 R40, R8, R26, R244 ;  /* 0x0000001a0828723c */ /* 0x000fe200000018f4 */
[----:B------:R-:W4:Y:S01]  /*9d70*/  LDSM.16.M88.4 R8, [R224+0xa800] ;  /* 0x00a80000e008783b */ /* 0x000f220000000200 */
[----:B------:R-:W-:Y:S02]  /*9d80*/  IMAD.MOV.U32 R244, RZ, RZ, R235 ;  /* 0x000000fffff47224 */ /* 0x000fe400078e00eb */
[----:B------:R-:W-:Y:S02]  /*9d90*/  IMAD.MOV.U32 R245, RZ, RZ, R234 ;  /* 0x000000fffff57224 */ /* 0x000fe400078e00ea */
[----:B------:R-:W-:Y:S02]  /*9da0*/  IMAD.MOV.U32 R246, RZ, RZ, R233 ;  /* 0x000000fffff67224 */ /* 0x000fe400078e00e9 */
[----:B-1----:R-:W-:Y:S01]  /*9db0*/  HMMA.16816.F32 R36, R4, R16, R220 ;  /* 0x000000100424723c */ /* 0x002fe200000018dc */
[----:B------:R-:W-:Y:S02]  /*9dc0*/  IMAD.MOV.U32 R220, RZ, RZ, R137 ;  /* 0x000000ffffdc7224 */ /* 0x000fe400078e0089 */
[----:B------:R-:W-:-:S02]  /*9dd0*/  IMAD.MOV.U32 R221, RZ, RZ, R132 ;  /* 0x000000ffffdd7224 */ /* 0x000fc400078e0084 */
[----:B------:R-:W-:Y:S02]  /*9de0*/  IMAD.MOV.U32 R222, RZ, RZ, R2 ;  /* 0x000000ffffde7224 */ /* 0x000fe400078e0002 */
[----:B------:R-:W-:Y:S02]  /*9df0*/  IMAD.MOV.U32 R223, RZ, RZ, R0 ;  /* 0x000000ffffdf7224 */ /* 0x000fe400078e0000 */
[----:B------:R-:W-:Y:S01]  /*9e00*/  IMAD.MOV.U32 R247, RZ, RZ, R138 ;  /* 0x000000fffff77224 */ /* 0x000fe200078e008a */
[----:B--2---:R-:W-:Y:S01]  /*9e10*/  HMMA.16816.F32 R248, R4, R20, R248 ;  /* 0x0000001404f8723c */ /* 0x004fe200000018f8 */
[----:B------:R-:W-:Y:S02]  /*9e20*/  IMAD.MOV.U32 R26, RZ, RZ, R57 ;  /* 0x000000ffff1a7224 */ /* 0x000fe400078e0039 */
[----:B------:R-:W-:-:S05]  /*9e30*/  IMAD.MOV.U32 R27, RZ, RZ, R56 ;  /* 0x000000ffff1b7224 */ /* 0x000fca00078e0038 */
[----:B------:R-:W-:Y:S08]  /*9e40*/  HMMA.16816.F32 R220, R4, R18, R220 ;  /* 0x0000001204dc723c */ /* 0x000ff000000018dc */
[----:B---3--:R-:W-:Y:S08]  /*9e50*/  HMMA.16816.F32 R56, R12, R16, R216 ;  /* 0x000000100c38723c */ /* 0x008ff000000018d8 */
[----:B------:R-:W-:Y:S03]  /*9e60*/  HMMA.16816.F32 R216, R4, R22, R212 ;  /* 0x0000001604d8723c */ /* 0x000fe600000018d4 */
[----:B------:R-:W-:-:S02]  /*9e70*/  IMAD.MOV.U32 R17, RZ, RZ, R220 ;  /* 0x000000ffff117224 */ /* 0x000fc400078e00dc */
[----:B------:R-:W-:Y:S02]  /*9e80*/  IMAD.MOV.U32 R16, RZ, RZ, R221 ;  /* 0x000000ffff107224 */ /* 0x000fe400078e00dd */
[----:B------:R-:W-:Y:S01]  /*9e90*/  IMAD.MOV.U32 R2, RZ, RZ, R222 ;  /* 0x000000ffff027224 */ /* 0x000fe200078e00de */
[----:B------:R-:W-:Y:S01]  /*9ea0*/  HMMA.16816.F32 R212, R4, R28, R208 ;  /* 0x0000001c04d4723c */ /* 0x000fe200000018d0 */
[----:B------:R-:W-:-:S07]  /*9eb0*/  IMAD.MOV.U32 R0, RZ, RZ, R223 ;  /* 0x000000ffff007224 */ /* 0x000fce00078e00df */
[----:B------:R-:W-:Y:S08]  /*9ec0*/  HMMA.16816.F32 R208, R4, R30, R140 ;  /* 0x0000001e04d0723c */ /* 0x000ff0000000188c */
[----:B------:R-:W-:Y:S08]  /*9ed0*/  HMMA.16816.F32 R140, R12, R18, R64 ;  /* 0x000000120c8c723c */ /* 0x000ff00000001840 */
[C---:B----4-:R-:W-:Y:S08]  /*9ee0*/  HMMA.16816.F32 R244, R4.reuse, R8, R244 ;  /* 0x0000000804f4723c */ /* 0x050ff000000018f4 */
[----:B------:R-:W-:Y:S01]  /*9ef0*/  HMMA.16816.F32 R220, R4, R10, R24 ;  /* 0x0000000a04dc723c */ /* 0x000fe20000001818 */
[----:B------:R-:W-:Y:S04]  /*9f00*/  LDSM.16.M88.4 R24, [R225+0xa000] ;  /* 0x00a00000e118783b */ /* 0x000fe80000000200 */
[----:B------:R-:W1:Y:S03]  /*9f10*/  LDSM.16.M88.4 R4, [R3+0x6000] ;  /* 0x006000000304783b */ /* 0x000e660000000200 */
[C---:B------:R-:W-:Y:S08]  /*9f20*/  HMMA.16816.F32 R64, R12.reuse, R8, R60 ;  /* 0x000000080c40723c */ /* 0x040ff0000000183c */
[C---:B------:R-:W-:Y:S01]  /*9f30*/  HMMA.16816.F32 R44, R12.reuse, R10, R44 ;  /* 0x0000000a0c2c723c */ /* 0x040fe2000000182c */
[----:B------:R-:W2:Y:S07]  /*9f40*/  LDSM.16.M88.4 R8, [R3+0x4000] ;  /* 0x004000000308783b */ /* 0x000eae0000000200 */
[----:B------:R-:W-:Y:S01]  /*9f50*/  HMMA.16816.F32 R60, R12, R20, R32 ;  /* 0x000000140c3c723c */ /* 0x000fe20000001820 */
[----:B------:R-:W-:-:S02]  /*9f60*/  IMAD.MOV.U32 R32, RZ, RZ, R17 ;  /* 0x000000ffff207224 */ /* 0x000fc400078e0011 */
[----:B------:R-:W-:Y:S02]  /*9f70*/  IMAD.MOV.U32 R33, RZ, RZ, R16 ;  /* 0x000000ffff217224 */ /* 0x000fe400078e0010 */
[----:B------:R-:W-:Y:S01]  /*9f80*/  LDSM.16.M88.4 R16, [R225+0xb000] ;  /* 0x00b00000e110783b */ /* 0x000fe20000000200 */
[----:B------:R-:W-:Y:S02]  /*9f90*/  IMAD.MOV.U32 R34, RZ, RZ, R2 ;  /* 0x000000ffff227224 */ /* 0x000fe400078e0002 */
[----:B------:R-:W-:Y:S01]  /*9fa0*/  HMMA.16816.F32 R52, R12, R22, R52 ;  /* 0x000000160c34723c */ /* 0x000fe20000001834 */
[----:B------:R-:W3:Y:S01]  /*9fb0*/  LDSM.16.M88.4 R20, [R225+0xa800] ;  /* 0x00a80000e114783b */ /* 0x000ee20000000200 */
[----:B------:R-:W-:-:S06]  /*9fc0*/  IMAD.MOV.U32 R35, RZ, RZ, R0 ;  /* 0x000000ffff237224 */ /* 0x000fcc00078e0000 */
[C---:B------:R-:W-:Y:S08]  /*9fd0*/  HMMA.16816.F32 R48, R12.reuse, R28, R48 ;  /* 0x0000001c0c30723c */ /* 0x040ff00000001830 */
[----:B------:R-:W-:Y:S01]  /*9fe0*/  HMMA.16816.F32 R40, R12, R30, R40 ;  /* 0x0000001e0c28723c */ /* 0x000fe20000001828 */
[----:B------:R-:W4:Y:S01]  /*9ff0*/  LDSM.16.M88.4 R12, [R225+0xb800] ;  /* 0x00b80000e10c783b */ /* 0x000f220000000200 */
[----:B------:R-:W-:-:S06]  /*a000*/  DEPBAR.LE SB0, 0x0 ;  /* 0x000080000000791a */ /* 0x000fcc0000000000 */
[-C--:B-1----:R-:W-:Y:S08]  /*a010*/  HMMA.16816.F32 R36, R4, R24.reuse, R36 ;  /* 0x000000180424723c */ /* 0x082ff00000001824 */
[----:B--2---:R-:W-:Y:S08]  /*a020*/  HMMA.16816.F32 R28, R8, R24, R56 ;  /* 0x00000018081c723c */ /* 0x004ff00000001838 */
[C---:B------:R-:W-:Y:S08]  /*a030*/  HMMA.16816.F32 R32, R4.reuse, R26, R32 ;  /* 0x0000001a0420723c */ /* 0x040ff00000001820 */
[----:B---3--:R-:W-:Y:S03]  /*a040*/  HMMA.16816.F32 R244, R4, R20, R244 ;  /* 0x0000001404f4723c */ /* 0x008fe600000018f4 */
[----:B------:R-:W-:-:S05]  /*a050*/  FMUL.FTZ R0, R28, UR6 ;  /* 0x000000061c007c20 */ /* 0x000fca0008410000 */
[----:B------:R-:W-:Y:S03]  /*a060*/  HMMA.16816.F32 R220, R4, R22, R220 ;  /* 0x0000001604dc723c */ /* 0x000fe600000018dc */
[----:B------:R-:W-:-:S05]  /*a070*/  FMUL.FTZ R2, R35, UR6 ;  /* 0x0000000623027c20 */ /* 0x000fca0008410000 */
[C---:B------:R-:W-:Y:S08]  /*a080*/  HMMA.16816.F32 R248, R4.reuse, R16, R248 ;  /* 0x0000001004f8723c */ /* 0x040ff000000018f8 */
[C---:B------:R-:W-:Y:S08]  /*a090*/  HMMA.16816.F32 R216, R4.reuse, R18, R216 ;  /* 0x0000001204d8723c */ /* 0x040ff000000018d8 */
[C---:B----4-:R-:W-:Y:S08]  /*a0a0*/  HMMA.16816.F32 R212, R4.reuse, R12, R212 ;  /* 0x0000000c04d4723c */ /* 0x050ff000000018d4 */
[----:B------:R-:W-:Y:S08]  /*a0b0*/  HMMA.16816.F32 R208, R4, R14, R208 ;  /* 0x0000000e04d0723c */ /* 0x000ff000000018d0 */
[C---:B------:R-:W-:Y:S01]  /*a0c0*/  HMMA.16816.F32 R4, R8.reuse, R20, R64 ;  /* 0x000000140804723c */ /* 0x040fe20000001840 */
[----:B------:R1:W2:Y:S07]  /*a0d0*/  MUFU.TANH R21, R0 ;  /* 0x0000000000157308 */ /* 0x0002ae0000002400 */
[C---:B------:R-:W-:Y:S08]  /*a0e0*/  HMMA.16816.F32 R44, R8.reuse, R22, R44 ;  /* 0x00000016082c723c */ /* 0x040ff0000000182c */
[----:B------:R-:W-:Y:S01]  /*a0f0*/  HMMA.16816.F32 R24, R8, R26, R140 ;  /* 0x0000001a0818723c */ /* 0x000fe2000000188c */
[----:B-1----:R-:W-:-:S02]  /*a100*/  FMUL.FTZ R0, R29, UR6 ;  /* 0x000000061d007c20 */ /* 0x002fc40008410000 */
[----:B------:R-:W-:Y:S01]  /*a110*/  FMUL.FTZ R3, R5, UR6 ;  /* 0x0000000605037c20 */ /* 0x000fe20008410000 */
[----:B------:R-:W-:Y:S01]  /*a120*/  FMUL.FTZ R23, R6, UR6 ;  /* 0x0000000606177c20 */ /* 0x000fe20008410000 */
[----:B------:R1:W3:Y:S03]  /*a130*/  MUFU.TANH R22, R0 ;  /* 0x0000000000167308 */ /* 0x0002e60000002400 */
[C---:B------:R-:W-:Y:S03]  /*a140*/  HMMA.16816.F32 R48, R8.reuse, R12, R48 ;  /* 0x0000000c0830723c */ /* 0x040fe60000001830 */
[----:B------:R-:W-:Y:S02]  /*a150*/  FMUL.FTZ R5, R44, UR6 ;  /* 0x000000062c057c20 */ /* 0x000fe40008410000 */
[----:B------:R-:W-:Y:S03]  /*a160*/  MUFU.TANH R6, R3 ;  /* 0x0000000300067308 */ /* 0x000fe60000002400 */
[----:B------:R-:W-:Y:S01]  /*a170*/  HMMA.16816.F32 R52, R8, R18, R52 ;  /* 0x000000120834723c */ /* 0x000fe20000001834 */
[----:B-1----:R-:W-:-:S07]  /*a180*/  FMUL.FTZ R0, R30, UR6 ;  /* 0x000000061e007c20 */ /* 0x002fce0008410000 */
[C---:B------:R-:W-:Y:S01]  /*a190*/  HMMA.16816.F32 R60, R8.reuse, R16, R60 ;  /* 0x00000010083c723c */ /* 0x040fe2000000183c */
[----:B------:R1:W-:Y:S07]  /*a1a0*/  MUFU.TANH R29, R0 ;  /* 0x00000000001d7308 */ /* 0x0003ee0000002400 */
[----:B------:R-:W-:Y:S01]  /*a1b0*/  HMMA.16816.F32 R40, R8, R14, R40 ;  /* 0x0000000e0828723c */ /* 0x000fe20000001828 */
[----:B-1----:R-:W-:-:S04]  /*a1c0*/  FMUL.FTZ R0, R31, UR6 ;  /* 0x000000061f007c20 */ /* 0x002fc80008410000 */
        /* <DEDUP_REMOVED lines=8> */
[----:B------:R1:W-:Y:S08]  /*a250*/  MUFU.TANH R39, R2 ;  /* 0x0000000200277308 */ /* 0x0003f00000002400 */
[----:B------:R4:W-:Y:S01]  /*a260*/  MUFU.TANH R58, R0 ;  /* 0x00000000003a7308 */ /* 0x0009e20000002400 */
[----:B-1----:R-:W-:-:S07]  /*a270*/  FMUL.FTZ R2, R4, UR6 ;  /* 0x0000000604027c20 */ /* 0x002fce0008410000 */
[----:B------:R-:W-:Y:S01]  /*a280*/  MUFU.TANH R4, R2 ;  /* 0x0000000200047308 */ /* 0x000fe20000002400 */
[----:B----4-:R-:W-:Y:S01]  /*a290*/  FMUL.FTZ R0, R24, UR6 ;  /* 0x0000000618007c20 */ /* 0x010fe20008410000 */
[----:B------:R-:W-:-:S06]  /*a2a0*/  FMUL.FTZ R24, R7, UR6 ;  /* 0x0000000607187c20 */ /* 0x000fcc0008410000 */
[----:B------:R1:W4:Y:S02]  /*a2b0*/  MUFU.TANH R12, R0 ;  /* 0x00000000000c7308 */ /* 0x0003240000002400 */
[----:B-1----:R-:W-:-:S06]  /*a2c0*/  FMUL.FTZ R0, R25, UR6 ;  /* 0x0000000619007c20 */ /* 0x002fcc0008410000 */
[----:B------:R1:W5:Y:S02]  /*a2d0*/  MUFU.TANH R13, R0 ;  /* 0x00000000000d7308 */ /* 0x0003640000002400 */
[----:B-1----:R-:W-:-:S06]  /*a2e0*/  FMUL.FTZ R0, R26, UR6 ;  /* 0x000000061a007c20 */ /* 0x002fcc0008410000 */
[----:B------:R1:W-:Y:S02]  /*a2f0*/  MUFU.TANH R56, R0 ;  /* 0x0000000000387308 */ /* 0x0003e40000002400 */
[----:B-1----:R-:W-:Y:S01]  /*a300*/  FMUL.FTZ R0, R27, UR6 ;  /* 0x000000061b007c20 */ /* 0x002fe20008410000 */
[----:B------:R-:W-:-:S05]  /*a310*/  FMUL.FTZ R27, R46, UR6 ;  /* 0x000000062e1b7c20 */ /* 0x000fca0008410000 */
[----:B------:R1:W-:Y:S08]  /*a320*/  MUFU.TANH R65, R0 ;  /* 0x0000000000417308 */ /* 0x0003f00000002400 */
[----:B------:R2:W-:Y:S01]  /*a330*/  MUFU.TANH R44, R27 ;  /* 0x0000001b002c7308 */ /* 0x0005e20000002400 */
[----:B-1----:R-:W-:-:S07]  /*a340*/  FMUL.FTZ R0, R32, UR6 ;  /* 0x0000000620007c20 */ /* 0x002fce0008410000 */
[----:B------:R1:W-:Y:S01]  /*a350*/  MUFU.TANH R36, R0 ;  /* 0x0000000000247308 */ /* 0x0003e20000002400 */
[----:B--2---:R-:W-:Y:S01]  /*a360*/  FMUL.FTZ R27, R220, UR6 ;  /* 0x00000006dc1b7c20 */ /* 0x004fe20008410000 */
[----:B-1----:R-:W-:-:S06]  /*a370*/  FMUL.FTZ R0, R33, UR6 ;  /* 0x0000000621007c20 */ /* 0x002fcc0008410000 */
[----:B------:R1:W-:Y:S02]  /*a380*/  MUFU.TANH R64, R0 ;  /* 0x0000000000407308 */ /* 0x0003e40000002400 */
[----:B-1----:R-:W-:-:S06]  /*a390*/  FMUL.FTZ R0, R34, UR6 ;  /* 0x0000000622007c20 */ /* 0x002fcc0008410000 */
[----:B------:R1:W-:Y:S08]  /*a3a0*/  MUFU.TANH R34, R23 ;  /* 0x0000001700227308 */ /* 0x0003f00000002400 */
[----:B------:R2:W-:Y:S01]  /*a3b0*/  MUFU.TANH R33, R0 ;  /* 0x0000000000217308 */ /* 0x0005e20000002400 */
[----:B-1----:R-:W-:-:S07]  /*a3c0*/  FMUL.FTZ R23, R246, UR6 ;  /* 0x00000006f6177c20 */ /* 0x002fce0008410000 */
[----:B------:R-:W-:Y:S01]  /*a3d0*/  MUFU.TANH R37, R23 ;  /* 0x0000001700257308 */ /* 0x000fe20000002400 */
[----:B--2---:R-:W-:-:S04]  /*a3e0*/  IMAD.U32 R0, RZ, RZ, UR21 ;  /* 0x00000015ff007e24 */ /* 0x004fc8000f8e00ff */
[----:B------:R-:W-:-:S04]  /*a3f0*/  IMAD R0, R0, 0x40, R139 ;  /* 0x0000004000007824 */ /* 0x000fc800078e028b */
[C---:B------:R-:W-:Y:S02]  /*a400*/  VIADD R20, R0.reuse, 0xffffff80 ;  /* 0xffffff8000147836 */ /* 0x040fe40000000000 */
[C---:B------:R-:W-:Y:S02]  /*a410*/  VIADD R19, R0.reuse, 0xffffff81 ;  /* 0xffffff8100137836 */ /* 0x040fe40000000000 */
[C---:B------:R-:W-:Y:S01]  /*a420*/  VIADD R18, R0.reuse, 0xffffff88 ;  /* 0xffffff8800127836 */ /* 0x040fe20000000000 */
[----:B------:R-:W-:Y:S01]  /*a430*/  ISETP.GT.AND P0, PT, R237, R20, PT ;  /* 0x00000014ed00720c */ /* 0x000fe20003f04270 */
[----:B------:R-:W-:Y:S01]  /*a440*/  VIADD R17, R0, 0xffffff89 ;  /* 0xffffff8900117836 */ /* 0x000fe20000000000 */
[----:B------:R-:W-:Y:S01]  /*a450*/  ISETP.GE.AND P5, PT, R20, R239, PT ;  /* 0x000000ef1400720c */ /* 0x000fe20003fa6270 */
[C---:B------:R-:W-:Y:S01]  /*a460*/  VIADD R16, R0.reuse, 0xffffff90 ;  /* 0xffffff9000107836 */ /* 0x040fe20000000000 */
[----:B------:R-:W-:Y:S01]  /*a470*/  FSEL R2, R21, -INF , !P0 ;  /* 0xff80000015027808 */ /* 0x000fe20004000000 */
[C---:B------:R-:W-:Y:S01]  /*a480*/  VIADD R15, R0.reuse, 0xffffff91 ;  /* 0xffffff91000f7836 */ /* 0x040fe20000000000 */
[----:B------:R-:W-:Y:S01]  /*a490*/  ISETP.GT.AND P0, PT, R237, R19, PT ;  /* 0x00000013ed00720c */ /* 0x000fe20003f04270 */
[----:B------:R-:W-:Y:S01]  /*a4a0*/  VIADD R14, R0, 0xffffff98 ;  /* 0xffffff98000e7836 */ /* 0x000fe20000000000 */
[----:B------:R-:W-:Y:S01]  /*a4b0*/  FSEL R25, R2, -INF , !P5 ;  /* 0xff80000002197808 */ /* 0x000fe20006800000 */
[----:B------:R-:W-:Y:S01]  /*a4c0*/  VIADD R11, R0, 0xffffffa0 ;  /* 0xffffffa0000b7836 */ /* 0x000fe20000000000 */
[----:B---3--:R-:W-:Y:S01]  /*a4d0*/  FSEL R3, R22, -INF , !P0 ;  /* 0xff80000016037808 */ /* 0x008fe20004000000 */
[C---:B------:R-:W-:Y:S01]  /*a4e0*/  VIADD R10, R0.reuse, 0xffffffa1 ;  /* 0xffffffa1000a7836 */ /* 0x040fe20000000000 */
[----:B------:R-:W-:Y:S01]  /*a4f0*/  BAR.SYNC.DEFER_BLOCKING 0x0 ;  /* 0x0000000000007b1d */ /* 0x000fe20000010000 */
[-C--:B------:R-:W-:Y:S01]  /*a500*/  ISETP.GE.AND P6, PT, R19, R239.reuse, PT ;  /* 0x000000ef1300720c */ /* 0x080fe20003fc6270 */
[C---:B------:R-:W-:Y:S01]  /*a510*/  VIADD R9, R0.reuse, 0xffffffa8 ;  /* 0xffffffa800097836 */ /* 0x040fe20000000000 */
[----:B------:R-:W-:Y:S01]  /*a520*/  ISETP.GT.AND P5, PT, R237, R18, PT ;  /* 0x00000012ed00720c */ /* 0x000fe20003fa4270 */
[----:B------:R-:W-:Y:S01]  /*a530*/  VIADD R8, R0, 0xffffffa9 ;  /* 0xffffffa900087836 */ /* 0x000fe20000000000 */
[----:B------:R-:W-:-:S02]  /*a540*/  ISETP.GE.AND P0, PT, R18, R239, PT ;  /* 0x000000ef1200720c */ /* 0x000fc40003f06270 */
[----:B----4-:R-:W-:Y:S01]  /*a550*/  FSEL R2, R12, -INF , !P5 ;  /* 0xff8000000c027808 */ /* 0x010fe20006800000 */
[----:B------:R-:W-:Y:S01]  /*a560*/  FMUL.FTZ R12, R41, UR6 ;  /* 0x00000006290c7c20 */ /* 0x000fe20008410000 */
[----:B------:R-:W-:Y:S02]  /*a570*/  FSEL R26, R3, -INF , !P6 ;  /* 0xff800000031a7808 */ /* 0x000fe40007000000 */
[----:B------:R-:W-:Y:S01]  /*a580*/  ISETP.GT.AND P6, PT, R237, R17, PT ;  /* 0x00000011ed00720c */ /* 0x000fe20003fc4270 */
[----:B------:R1:W2:Y:S01]  /*a590*/  MUFU.TANH R3, R5 ;  /* 0x0000000500037308 */ /* 0x0002a20000002400 */
[----:B------:R-:W-:Y:S02]  /*a5a0*/  FSEL R31, R2, -INF , !P0 ;  /* 0xff800000021f7808 */ /* 0x000fe40004000000 */
[----:B------:R-:W-:Y:S02]  /*a5b0*/  ISETP.GE.AND P5, PT, R17, R239, PT ;  /* 0x000000ef1100720c */ /* 0x000fe40003fa6270 */
[----:B-----5:R-:W-:Y:S01]  /*a5c0*/  FSEL R2, R13, -INF , !P6 ;  /* 0xff8000000d027808 */ /* 0x020fe20007000000 */
[----:B------:R-:W-:Y:S01]  /*a5d0*/  VIADD R13, R0, 0xffffff99 ;  /* 0xffffff99000d7836 */ /* 0x000fe20000000000 */
[----:B------:R-:W-:Y:S01]  /*a5e0*/  ISETP.GT.AND P0, PT, R237, R16, PT ;  /* 0x00000010ed00720c */ /* 0x000fe20003f04270 */
[----:B------:R-:W-:Y:S01]  /*a5f0*/  MUFU.TANH R12, R12 ;  /* 0x0000000c000c7308 */ /* 0x000fe20000002400 */
[----:B------:R-:W-:-:S02]  /*a600*/  FSEL R32, R2, -INF , !P5 ;  /* 0xff80000002207808 */ /* 0x000fc40006800000 */
[----:B------:R-:W-:Y:S02]  /*a610*/  ISETP.GE.AND P6, PT, R16, R239, PT ;  /* 0x000000ef1000720c */ /* 0x000fe40003fc6270 */
[----:B------:R-:W-:Y:S02]  /*a620*/  FSEL R2, R4, -INF , !P0 ;  /* 0xff80000004027808 */ /* 0x000fe40004000000 */
[----:B------:R-:W-:Y:S01]  /*a630*/  ISETP.GT.AND P5, PT, R237, R15, PT ;  /* 0x0000000fed00720c */ /* 0x000fe20003fa4270 */
[----:B-1----:R-:W-:Y:S01]  /*a640*/  FMUL.FTZ R5, R45, UR6 ;  /* 0x000000062d057c20 */ /* 0x002fe20008410000 */
[----:B------:R-:W-:Y:S02]  /*a650*/  FSEL R66, R2, -INF , !P6 ;  /* 0xff80000002427808 */ /* 0x000fe40007000000 */
[----:B------:R-:W-:Y:S01]  /*a660*/  ISETP.GE.AND P0, PT, R15, R239, PT ;  /* 0x000000ef0f00720c */ /* 0x000fe20003f06270 */
[----:B------:R1:W3:Y:S01]  /*a670*/  MUFU.TANH R7, R5 ;  /* 0x0000000500077308 */ /* 0x0002e20000002400 */
[----:B------:R-:W-:-:S02]  /*a680*/  FSEL R2, R6, -INF , !P5 ;  /* 0xff80000006027808 */ /* 0x000fc40006800000 */
[----:B------:R-:W-:Y:S02]  /*a690*/  ISETP.GT.AND P6, PT, R237, R14, PT ;  /* 0x0000000eed00720c */ /* 0x000fe40003fc4270 */
[----:B------:R-:W-:Y:S02]  /*a6a0*/  FSEL R67, R2, -INF , !P0 ;  /* 0xff80000002437808 */ /* 0x000fe40004000000 */
[----:B------:R-:W-:Y:S02]  /*a6b0*/  ISETP.GE.AND P5, PT, R14, R239, PT ;  /* 0x000000ef0e00720c */ /* 0x000fe40003fa6270 */
[----:B--2---:R-:W-:Y:S02]  /*a6c0*/  FSEL R2, R3, -INF , !P6 ;  /* 0xff80000003027808 */ /* 0x004fe40007000000 */
[----:B------:R-:W-:Y:S02]  /*a6d0*/  ISETP.GT.AND P0, PT, R237, R13, PT ;  /* 0x0000000ded00720c */ /* 0x000fe40003f04270 */
[----:B------:R-:W-:-:S02]  /*a6e0*/  FSEL R137, R2, -INF , !P5 ;  /* 0xff80000002897808 */ /* 0x000fc40006800000 */
[----:B------:R-:W-:Y:S01]  /*a6f0*/  ISETP.GE.AND P6, PT, R13, R239, PT ;  /* 0x000000ef0d00720c */ /* 0x000fe20003fc6270 */
[----:B-1----:R-:W-:Y:S01]  /*a700*/  FMUL.FTZ R5, R60, UR6 ;  /* 0x000000063c057c20 */ /* 0x002fe20008410000 */
[----:B---3--:R-:W-:Y:S01]  /*a710*/  FSEL R2, R7, -INF , !P0 ;  /* 0xff80000007027808 */ /* 0x008fe20004000000 */
[----:B------:R-:W-:Y:S01]  /*a720*/  VIADD R7, R0, 0xffffffb0 ;  /* 0xffffffb000077836 */ /* 0x000fe20000000000 */
[----:B------:R-:W-:Y:S01]  /*a730*/  ISETP.GT.AND P5, PT, R237, R11, PT ;  /* 0x0000000bed00720c */ /* 0x000fe20003fa4270 */
[----:B------:R1:W2:Y:S01]  /*a740*/  MUFU.TANH R4, R5 ;  /* 0x0000000500047308 */ /* 0x0002a20000002400 */
[----:B------:R-:W-:Y:S02]  /*a750*/  FSEL R252, R2, -INF , !P6 ;  /* 0xff80000002fc7808 */ /* 0x000fe40007000000 */
[-C--:B------:R-:W-:Y:S02]  /*a760*/  ISETP.GE.AND P0, PT, R11, R239.reuse, PT ;  /* 0x000000ef0b00720c */ /* 0x080fe40003f06270 */
[----:B------:R-:W-:Y:S01]  /*a770*/  ISETP.GT.AND P6, PT, R237, R10, PT ;  /* 0x0000000aed00720c */ /* 0x000fe20003fc4270 */
[----:B-1----:R-:W-:Y:S01]  /*a780*/  FMUL.FTZ R5, R61, UR6 ;  /* 0x000000063d057c20 */ /* 0x002fe20008410000 */
[----:B--2---:R-:W-:Y:S01]  /*a790*/  FSEL R2, R4, -INF , !P5 ;  /* 0xff80000004027808 */ /* 0x004fe20006800000 */
[----:B------:R-:W-:Y:S01]  /*a7a0*/  FMUL.FTZ R4, R49, UR6 ;  /* 0x0000000631047c20 */ /* 0x000fe20008410000 */
[----:B------:R-:W-:Y:S01]  /*a7b0*/  ISETP.GE.AND P5, PT, R10, R239, PT ;  /* 0x000000ef0a00720c */ /* 0x000fe20003fa6270 */
[----:B------:R1:W2:Y:S01]  /*a7c0*/  MUFU.TANH R6, R5 ;  /* 0x0000000500067308 */ /* 0x0002a20000002400 */
[----:B------:R-:W-:-:S02]  /*a7d0*/  FSEL R143, R2, -INF , !P0 ;  /* 0xff800000028f7808 */ /* 0x000fc40004000000 */
[----:B------:R-:W-:-:S03]  /*a7e0*/  ISETP.GT.AND P0, PT, R237, R9, PT ;  /* 0x00000009ed00720c */ /* 0x000fc60003f04270 */
[----:B------:R-:W-:Y:S02]  /*a7f0*/  STL [R1+0x28], R143 ;  /* 0x0000288f01007387 */ /* 0x000fe40000100800 */
[----:B------:R-:W-:Y:S08]  /*a800*/  MUFU.TANH R4, R4 ;  /* 0x0000000400047308 */ /* 0x000ff00000002400 */
[----:B------:R-:W-:Y:S01]  /*a810*/  MUFU.TANH R49, R24 ;  /* 0x0000001800317308 */ /* 0x000fe20000002400 */
[----:B-1----:R-:W-:Y:S01]  /*a820*/  FMUL.FTZ R5, R52, UR6 ;  /* 0x0000000634057c20 */ /* 0x002fe20008410000 */
[----:B--2---:R-:W-:Y:S01]  /*a830*/  FSEL R2, R6, -INF , !P6 ;  /* 0xff80000006027808 */ /* 0x004fe20007000000 */
[----:B------:R-:W-:Y:S01]  /*a840*/  FMUL.FTZ R6, R40, UR6 ;  /* 0x0000000628067c20 */ /* 0x000fe20008410000 */
[----:B------:R-:W-:-:S02]  /*a850*/  ISETP.GE.AND P6, PT, R9, R239, PT ;  /* 0x000000ef0900720c */ /* 0x000fc40003fc6270 */
[----:B------:R-:W-:Y:S02]  /*a860*/  FSEL R243, R2, -INF , !P5 ;  /* 0xff80000002f37808 */ /* 0x000fe40006800000 */
[----:B------:R1:W2:Y:S01]  /*a870*/  MUFU.TANH R3, R5 ;  /* 0x0000000500037308 */ /* 0x0002a20000002400 */
[----:B------:R-:W-:Y:S02]  /*a880*/  ISETP.GT.AND P5, PT, R237, R8, PT ;  /* 0x00000008ed00720c */ /* 0x000fe40003fa4270 */
[----:B------:R-:W-:Y:S01]  /*a890*/  STL [R1+0x20], R243 ;  /* 0x000020f301007387 */ /* 0x000fe20000100800 */
[----:B-1----:R-:W-:Y:S01]  /*a8a0*/  FMUL.FTZ R5, R53, UR6 ;  /* 0x0000000635057c20 */ /* 0x002fe20008410000 */
[----:B--2---:R-:W-:-:S03]  /*a8b0*/  FSEL R2, R3, -INF , !P0 ;  /* 0xff80000003027808 */ /* 0x004fc60004000000 */
[----:B------:R1:W-:Y:S01]  /*a8c0*/  MUFU.TANH R3, R6 ;  /* 0x0000000600037308 */ /* 0x0003e20000002400 */
[----:B------:R-:W-:Y:S02]  /*a8d0*/  ISETP.GE.AND P0, PT, R8, R239, PT ;  /* 0x000000ef0800720c */ /* 0x000fe40003f06270 */
[----:B------:R-:W-:Y:S02]  /*a8e0*/  FSEL R140, R2, -INF , !P6 ;  /* 0xff800000028c7808 */ /* 0x000fe40007000000 */
[----:B------:R-:W-:-:S03]  /*a8f0*/  ISETP.GT.AND P6, PT, R237, R7, PT ;  /* 0x00000007ed00720c */ /* 0x000fc60003fc4270 */
[----:B------:R2:W3:Y:S01]  /*a900*/  MUFU.TANH R21, R5 ;  /* 0x0000000500157308 */ /* 0x0004e20000002400 */
[----:B------:R-:W-:Y:S01]  /*a910*/  STL [R1+0x18], R140 ;  /* 0x0000188c01007387 */ /* 0x000fe20000100800 */
[----:B-1----:R-:W-:Y:S02]  /*a920*/  VIADD R6, R0, 0xffffffb1 ;  /* 0xffffffb100067836 */ /* 0x002fe40000000000 */
[----:B--2---:R-:W-:Y:S01]  /*a930*/  FMUL.FTZ R5, R48, UR6 ;  /* 0x0000000630057c20 */ /* 0x004fe20008410000 */
[----:B---3--:R-:W-:Y:S01]  /*a940*/  FSEL R2, R21, -INF , !P5 ;  /* 0xff80000015027808 */ /* 0x008fe20006800000 */
[----:B------:R-:W-:Y:S01]  /*a950*/  FMUL.FTZ R21, R244, UR6 ;  /* 0x00000006f4157c20 */ /* 0x000fe20008410000 */
[----:B------:R-:W-:Y:S02]  /*a960*/  ISETP.GE.AND P5, PT, R7, R239, PT ;  /* 0x000000ef0700720c */ /* 0x000fe40003fa6270 */
[----:B------:R-:W-:Y:S01]  /*a970*/  FSEL R142, R2, -INF , !P0 ;  /* 0xff800000028e7808 */ /* 0x000fe20004000000 */
[----:B------:R-:W1:Y:S01]  /*a980*/  MUFU.TANH R5, R5 ;  /* 0x0000000500057308 */ /* 0x000e620000002400 */
[----:B------:R-:W-:-:S03]  /*a990*/  ISETP.GT.AND P0, PT, R237, R6, PT ;  /* 0x00000006ed00720c */ /* 0x000fc60003f04270 */
[----:B------:R-:W-:Y:S04]  /*a9a0*/  STL [R1+0x10], R142 ;  /* 0x0000108e01007387 */ /* 0x000fe80000100800 */
[----:B------:R2:W3:Y:S01]  /*a9b0*/  MUFU.TANH R38, R21 ;  /* 0x0000001500267308 */ /* 0x0004e20000002400 */
[----:B-1----:R-:W-:Y:S01]  /*a9c0*/  FSEL R2, R5, -INF , !P6 ;  /* 0xff80000005027808 */ /* 0x002fe20007000000 */
[----:B------:R-:W-:Y:S01]  /*a9d0*/  VIADD R5, R0, 0xffffffb8 ;  /* 0xffffffb800057836 */ /* 0x000fe20000000000 */
[----:B------:R-:W-:Y:S02]  /*a9e0*/  ISETP.GE.AND P6, PT, R6, R239, PT ;  /* 0x000000ef0600720c */ /* 0x000fe40003fc6270 */
[----:B------:R-:W-:Y:S02]  /*a9f0*/  FSEL R132, R2, -INF , !P5 ;  /* 0xff80000002847808 */ /* 0x000fe40006800000 */
[----:B------:R-:W-:Y:S01]  /*aa00*/  FSEL R2, R4, -INF , !P0 ;  /* 0xff80000004027808 */ /* 0x000fe20004000000 */
[----:B------:R-:W-:Y:S01]  /*aa10*/  VIADD R4, R0, 0xffffffb9 ;  /* 0xffffffb900047836 */ /* 0x000fe20000000000 */
[----:B------:R-:W-:Y:S01]  /*aa20*/  ISETP.GT.AND P5, PT, R237, R5, PT ;  /* 0x00000005ed00720c */ /* 0x000fe20003fa4270 */
[----:B------:R-:W-:Y:S01]  /*aa30*/  STL [R1+0x24], R132 ;  /* 0x0000248401007387 */ /* 0x000fe20000100800 */
[----:B------:R-:W-:Y:S01]  /*aa40*/  ISETP.GE.AND P0, PT, R5, R239, PT ;  /* 0x000000ef0500720c */ /* 0x000fe20003f06270 */
[----:B--2---:R-:W-:Y:S01]  /*aa50*/  FMUL.FTZ R21, R245, UR6 ;  /* 0x00000006f5157c20 */ /* 0x004fe20008410000 */
[----:B------:R-:W-:Y:S01]  /*aa60*/  FSEL R139, R2, -INF , !P6 ;  /* 0xff800000028b7808 */ /* 0x000fe20007000000 */
[----:B------:R-:W-:Y:S01]  /*aa70*/  VIADD R2, R237, 0x8 ;  /* 0x00000008ed027836 */ /* 0x000fe20000000000 */
[----:B------:R-:W-:Y:S01]  /*aa80*/  FSEL R3, R3, -INF , !P5 ;  /* 0xff80000003037808 */ /* 0x000fe20006800000 */
[----:B------:R1:W2:Y:S01]  /*aa90*/  MUFU.TANH R48, R21 ;  /* 0x0000001500307308 */ /* 0x0002a20000002400 */
[----:B------:R-:W-:Y:S01]  /*aaa0*/  ISETP.GT.AND P6, PT, R237, R4, PT ;  /* 0x00000004ed00720c */ /* 0x000fe20003fc4270 */
[----:B------:R-:W-:Y:S01]  /*aab0*/  STL [R1+0x1c], R139 ;  /* 0x00001c8b01007387 */ /* 0x000fe20000100800 */
[----:B------:R-:W-:-:S02]  /*aac0*/  FSEL R3, R3, -INF , !P0 ;  /* 0xff80000003037808 */ /* 0x000fc40004000000 */
[----:B------:R-:W-:Y:S02]  /*aad0*/  ISETP.GE.AND P5, PT, R4, R239, PT ;  /* 0x000000ef0400720c */ /* 0x000fe40003fa6270 */
[----:B------:R-:W-:Y:S01]  /*aae0*/  FSEL R12, R12, -INF , !P6 ;  /* 0xff8000000c0c7808 */ /* 0x000fe20007000000 */
[----:B------:R4:W-:Y:S01]  /*aaf0*/  STL [R1+0x14], R3 ;  /* 0x0000140301007387 */ /* 0x0009e20000100800 */
[----:B------:R-:W-:Y:S02]  /*ab00*/  ISETP.GT.AND P0, PT, R2, R20, PT ;  /* 0x000000140200720c */ /* 0x000fe40003f04270 */
[----:B------:R-:W-:Y:S02]  /*ab10*/  FSEL R12, R12, -INF , !P5 ;  /* 0xff8000000c0c7808 */ /* 0x000fe40006800000 */
[C---:B------:R-:W-:Y:S02]  /*ab20*/  ISETP.GE.AND P6, PT, R20.reuse, R241, PT ;  /* 0x000000f11400720c */ /* 0x040fe40003fc6270 */
[----:B------:R-:W-:Y:S01]  /*ab30*/  FSEL R22, R29, -INF , !P0 ;  /* 0xff8000001d167808 */ /* 0x000fe20004000000 */
[----:B------:R5:W-:Y:S01]  /*ab40*/  STL [R1+0xc], R12 ;  /* 0x00000c0c01007387 */ /* 0x000be20000100800 */
[----:B------:R-:W-:-:S02]  /*ab50*/  ISETP.GE.AND P0, PT, R20, R238, PT ;  /* 0x000000ee1400720c */ /* 0x000fc40003f06270 */
[----:B------:R-:W-:Y:S01]  /*ab60*/  FSEL R22, R22, -INF , !P6 ;  /* 0xff80000016167808 */ /* 0x000fe20007000000 */
[----:B----4-:R-:W-:-:S05]  /*ab70*/  VIADD R3, R237, 0x40 ;  /* 0x00000040ed037836 */ /* 0x010fca0000000000 */
[----:B------:R-:W-:Y:S01]  /*ab80*/  ISETP.GT.AND P5, PT, R3, R20, PT ;  /* 0x000000140300720c */ /* 0x000fe20003fa4270 */
[----:B-----5:R-:W-:-:S03]  /*ab90*/  VIADD R12, R237, 0x48 ;  /* 0x00000048ed0c7836 */ /* 0x020fc60000000000 */
[----:B-1----:R-:W-:Y:S02]  /*aba0*/  FSEL R21, R28, -INF , !P5 ;  /* 0xff8000001c157808 */ /* 0x002fe40006800000 */
[----:B------:R-:W-:Y:S02]  /*abb0*/  ISETP.GE.AND P5, PT, R20, R240, PT ;  /* 0x000000f01400720c */ /* 0x000fe40003fa6270 */
[----:B------:R-:W-:Y:S01]  /*abc0*/  ISETP.GT.AND P6, PT, R12, R20, PT ;  /* 0x000000140c00720c */ /* 0x000fe20003fc4270 */
[----:B------:R-:W-:Y:S01]  /*abd0*/  FMUL.FTZ R20, R247, UR6 ;  /* 0x00000006f7147c20 */ /* 0x000fe20008410000 */
[----:B------:R-:W-:Y:S02]  /*abe0*/  FSEL R24, R21, -INF , !P0 ;  /* 0xff80000015187808 */ /* 0x000fe40004000000 */
[----:B------:R-:W-:Y:S01]  /*abf0*/  ISETP.GT.AND P0, PT, R2, R19, PT ;  /* 0x000000130200720c */ /* 0x000fe20003f04270 */
[----:B------:R1:W4:Y:S01]  /*ac00*/  MUFU.TANH R45, R20 ;  /* 0x00000014002d7308 */ /* 0x0003220000002400 */
[----:B------:R-:W-:-:S02]  /*ac10*/  FSEL R23, R30, -INF , !P6 ;  /* 0xff8000001e177808 */ /* 0x000fc40007000000 */
[----:B------:R-:W-:Y:S02]  /*ac20*/  ISETP.GT.AND P6, PT, R3, R19, PT ;  /* 0x000000130300720c */ /* 0x000fe40003fc4270 */
[----:B------:R-:W-:Y:S02]  /*ac30*/  FSEL R21, R59, -INF , !P0 ;  /* 0xff8000003b157808 */ /* 0x000fe40004000000 */
[----:B------:R-:W-:Y:S02]  /*ac40*/  ISETP.GE.AND P0, PT, R19, R238, PT ;  /* 0x000000ee1300720c */ /* 0x000fe40003f06270 */
[----:B------:R-:W-:Y:S02]  /*ac50*/  FSEL R29, R23, -INF , !P5 ;  /* 0xff800000171d7808 */ /* 0x000fe40006800000 */
[----:B------:R-:W-:-:S04]  /*ac60*/  ISETP.GE.AND P5, PT, R19, R241, PT ;  /* 0x000000f11300720c */ /* 0x000fc80003fa6270 */
[----:B------:R-:W-:Y:S02]  /*ac70*/  FSEL R21, R21, -INF , !P5 ;  /* 0xff80000015157808 */ /* 0x000fe40006800000 */
[----:B-1----:R-:W-:Y:S02]  /*ac80*/  FSEL R20, R57, -INF , !P6 ;  /* 0xff80000039147808 */ /* 0x002fe40007000000 */
[----:B------:R-:W-:Y:S02]  /*ac90*/  ISETP.GT.AND P6, PT, R12, R19, PT ;  /* 0x000000130c00720c */ /* 0x000fe40003fc4270 */
[----:B------:R-:W-:Y:S02]  /*aca0*/  FSEL R23, R20, -INF , !P0 ;  /* 0xff80000014177808 */ /* 0x000fe40004000000 */
[----:B------:R-:W-:Y:S01]  /*acb0*/  ISETP.GE.AND P0, PT, R19, R240, PT ;  /* 0x000000f01300720c */ /* 0x000fe20003f06270 */
[----:B------:R-:W-:Y:S01]  /*acc0*/  FMUL.FTZ R19, R47, UR6 ;  /* 0x000000062f137c20 */ /* 0x000fe20008410000 */
[----:B------:R-:W-:-:S02]  /*acd0*/  FSEL R20, R58, -INF , !P6 ;  /* 0xff8000003a147808 */ /* 0x000fc40007000000 */
[-C--:B------:R-:W-:Y:S01]  /*ace0*/  ISETP.GT.AND P6, PT, R2, R18.reuse, PT ;  /* 0x000000120200720c */ /* 0x080fe20003fc4270 */
[----:B------:R1:W-:Y:S01]  /*acf0*/  MUFU.TANH R46, R19 ;  /* 0x00000013002e7308 */ /* 0x0003e20000002400 */
[----:B------:R-:W-:Y:S02]  /*ad00*/  ISETP.GE.AND P5, PT, R18, R241, PT ;  /* 0x000000f11200720c */ /* 0x000fe40003fa6270 */
[----:B------:R-:W-:Y:S02]  /*ad10*/  FSEL R28, R20, -INF , !P0 ;  /* 0xff800000141c7808 */ /* 0x000fe40004000000 */
[----:B------:R-:W-:Y:S02]  /*ad20*/  ISETP.GT.AND P0, PT, R3, R18, PT ;  /* 0x000000120300720c */ /* 0x000fe40003f04270 */
[----:B-1----:R-:W-:Y:S02]  /*ad30*/  FSEL R19, R56, -INF , !P6 ;  /* 0xff80000038137808 */ /* 0x002fe40007000000 */
[----:B------:R-:W-:-:S02]  /*ad40*/  ISETP.GE.AND P6, PT, R18, R238, PT ;  /* 0x000000ee1200720c */ /* 0x000fc40003fc6270 */
[----:B------:R-:W-:Y:S02]  /*ad50*/  FSEL R20, R19, -INF , !P5 ;  /* 0xff80000013147808 */ /* 0x000fe40006800000 */
[----:B------:R-:W-:Y:S02]  /*ad60*/  FSEL R19, R36, -INF , !P0 ;  /* 0xff80000024137808 */ /* 0x000fe40004000000 */
[----:B------:R-:W-:Y:S01]  /*ad70*/  ISETP.GT.AND P5, PT, R12, R18, PT ;  /* 0x000000120c00720c */ /* 0x000fe20003fa4270 */
[----:B------:R1:W5:Y:S01]  /*ad80*/  MUFU.TANH R36, R27 ;  /* 0x0000001b00247308 */ /* 0x0003620000002400 */
[----:B------:R-:W-:Y:S01]  /*ad90*/  ISETP.GE.AND P0, PT, R18, R240, PT ;  /* 0x000000f01200720c */ /* 0x000fe20003f06270 */
[----:B------:R-:W-:-:S06]  /*ada0*/  FMUL.FTZ R18, R221, UR6 ;  /* 0x00000006dd127c20 */ /* 0x000fcc0008410000 */
[----:B------:R3:W-:Y:S01]  /*adb0*/  MUFU.TANH R41, R18 ;  /* 0x0000001200297308 */ /* 0x0007e20000002400 */
[----:B-1----:R-:W-:Y:S02]  /*adc0*/  FSEL R27, R19, -INF , !P6 ;  /* 0xff800000131b7808 */ /* 0x002fe40007000000 */
[----:B------:R-:W-:Y:S02]  /*add0*/  ISETP.GT.AND P6, PT, R2, R17, PT ;  /* 0x000000110200720c */ /* 0x000fe40003fc4270 */
[----:B------:R-:W-:Y:S01]  /*ade0*/  FSEL R19, R33, -INF , !P5 ;  /* 0xff80000021137808 */ /* 0x000fe20006800000 */
[----:B------:R-:W-:Y:S01]  /*adf0*/  FMUL.FTZ R33, R222, UR6 ;  /* 0x00000006de217c20 */ /* 0x000fe20008410000 */
[----:B------:R-:W-:Y:S02]  /*ae00*/  ISETP.GE.AND P5, PT, R17, R241, PT ;  /* 0x000000f11100720c */ /* 0x000fe40003fa6270 */
[----:B---3--:R-:W-:Y:S01]  /*ae10*/  FSEL R18, R65, -INF , !P6 ;  /* 0xff80000041127808 */ /* 0x008fe20007000000 */
[----:B------:R1:W3:Y:S01]  /*ae20*/  MUFU.TANH R35, R33 ;  /* 0x0000002100237308 */ /* 0x0002e20000002400 */
[----:B------:R-:W-:-:S02]  /*ae30*/  FSEL R30, R19, -INF , !P0 ;  /* 0xff800000131e7808 */ /* 0x000fc40004000000 */
[-C--:B------:R-:W-:Y:S02]  /*ae40*/  ISETP.GT.AND P0, PT, R3, R17.reuse, PT ;  /* 0x000000110300720c */ /* 0x080fe40003f04270 */
[----:B------:R-:W-:Y:S02]  /*ae50*/  FSEL R19, R18, -INF , !P5 ;  /* 0xff80000012137808 */ /* 0x000fe40006800000 */
[C---:B------:R-:W-:Y:S02]  /*ae60*/  ISETP.GE.AND P6, PT, R17.reuse, R238, PT ;  /* 0x000000ee1100720c */ /* 0x040fe40003fc6270 */
[----:B------:R-:W-:Y:S02]  /*ae70*/  FSEL R18, R64, -INF , !P0 ;  /* 0xff80000040127808 */ /* 0x000fe40004000000 */
[----:B------:R-:W-:Y:S02]  /*ae80*/  ISETP.GT.AND P5, PT, R12, R17, PT ;  /* 0x000000110c00720c */ /* 0x000fe40003fa4270 */
[----:B------:R-:W-:Y:S01]  /*ae90*/  ISETP.GE.AND P0, PT, R17, R240, PT ;  /* 0x000000f01100720c */ /* 0x000fe20003f06270 */
[----:B------:R-:W-:Y:S01]  /*aea0*/  FMUL.FTZ R17, R223, UR6 ;  /* 0x00000006df117c20 */ /* 0x000fe20008410000 */
[----:B------:R-:W-:-:S02]  /*aeb0*/  FSEL R18, R18, -INF , !P6 ;  /* 0xff80000012127808 */ /* 0x000fc40007000000 */
[-C--:B------:R-:W-:Y:S02]  /*aec0*/  ISETP.GT.AND P6, PT, R2, R16.reuse, PT ;  /* 0x000000100200720c */ /* 0x080fe40003fc4270 */
[----:B-1----:R-:W-:Y:S02]  /*aed0*/  FSEL R33, R39, -INF , !P5 ;  /* 0xff80000027217808 */ /* 0x002fe40006800000 */
[----:B------:R1:W3:Y:S01]  /*aee0*/  MUFU.TANH R39, R17 ;  /* 0x0000001100277308 */ /* 0x0002e20000002400 */
[----:B------:R-:W-:Y:S02]  /*aef0*/  ISETP.GE.AND P5, PT, R16, R241, PT ;  /* 0x000000f11000720c */ /* 0x000fe40003fa6270 */
[----:B------:R-:W-:Y:S02]  /*af00*/  FSEL R33, R33, -INF , !P0 ;  /* 0xff80000021217808 */ /* 0x000fe40004000000 */
[----:B------:R-:W-:Y:S02]  /*af10*/  ISETP.GT.AND P0, PT, R3, R16, PT ;  /* 0x000000100300720c */ /* 0x000fe40003f04270 */
[----:B-1----:R-:W-:Y:S01]  /*af20*/  FSEL R17, R34, -INF , !P6 ;  /* 0xff80000022117808 */ /* 0x002fe20007000000 */
[----:B------:R-:W-:Y:S01]  /*af30*/  FMUL.FTZ R34, R62, UR6 ;  /* 0x000000063e227c20 */ /* 0x000fe20008410000 */
[----:B------:R-:W-:-:S02]  /*af40*/  ISETP.GE.AND P6, PT, R16, R238, PT ;  /* 0x000000ee1000720c */ /* 0x000fc40003fc6270 */
[----:B------:R-:W-:Y:S02]  /*af50*/  FSEL R235, R17, -INF , !P5 ;  /* 0xff80000011eb7808 */ /* 0x000fe40006800000 */
[----:B------:R-:W-:Y:S02]  /*af60*/  FSEL R17, R38, -INF , !P0 ;  /* 0xff80000026117808 */ /* 0x000fe40004000000 */
[----:B------:R-:W-:Y:S01]  /*af70*/  ISETP.GT.AND P5, PT, R12, R16, PT ;  /* 0x000000100c00720c */ /* 0x000fe20003fa4270 */
[----:B------:R-:W1:Y:S01]  /*af80*/  MUFU.TANH R38, R34 ;  /* 0x0000002200267308 */ /* 0x000e620000002400 */
[----:B------:R-:W-:Y:S01]  /*af90*/  ISETP.GE.AND P0, PT, R16, R240, PT ;  /* 0x000000f01000720c */ /* 0x000fe20003f06270 */
[----:B------:R-:W-:Y:S01]  /*afa0*/  FMUL.FTZ R16, R63, UR6 ;  /* 0x000000063f107c20 */ /* 0x000fe20008410000 */
[----:B------:R-:W-:Y:S02]  /*afb0*/  FSEL R234, R17, -INF , !P6 ;  /* 0xff80000011ea7808 */ /* 0x000fe40007000000 */
[----:B------:R-:W-:-:S02]  /*afc0*/  ISETP.GT.AND P6, PT, R2, R15, PT ;  /* 0x0000000f0200720c */ /* 0x000fc40003fc4270 */
[----:B------:R-:W-:Y:S01]  /*afd0*/  FSEL R17, R37, -INF , !P5 ;  /* 0xff80000025117808 */ /* 0x000fe20006800000 */
[----:B------:R2:W-:Y:S01]  /*afe0*/  MUFU.TANH R40, R16 ;  /* 0x0000001000287308 */ /* 0x0005e20000002400 */
[----:B------:R-:W-:Y:S02]  /*aff0*/  ISETP.GE.AND P5, PT, R15, R241, PT ;  /* 0x000000f10f00720c */ /* 0x000fe40003fa6270 */
[----:B------:R-:W-:Y:S01]  /*b000*/  FSEL R242, R17, -INF , !P0 ;  /* 0xff80000011f27808 */ /* 0x000fe20004000000 */
[----:B------:R-:W-:Y:S01]  /*b010*/  FMUL.FTZ R17, R248, UR6 ;  /* 0x00000006f8117c20 */ /* 0x000fe20008410000 */
[----:B------:R-:W-:-:S05]  /*b020*/  ISETP.GT.AND P0, PT, R3, R15, PT ;  /* 0x0000000f0300720c */ /* 0x000fca0003f04270 */
[----:B------:R-:W1:Y:S01]  /*b030*/  MUFU.TANH R17, R17 ;  /* 0x0000001100117308 */ /* 0x000e620000002400 */
[----:B--2---:R-:W-:Y:S02]  /*b040*/  FSEL R16, R49, -INF , !P6 ;  /* 0xff80000031107808 */ /* 0x004fe40007000000 */
[C---:B------:R-:W-:Y:S02]  /*b050*/  ISETP.GE.AND P6, PT, R15.reuse, R238, PT ;  /* 0x000000ee0f00720c */ /* 0x040fe40003fc6270 */
[----:B------:R-:W-:Y:S02]  /*b060*/  FSEL R223, R16, -INF , !P5 ;  /* 0xff80000010df7808 */ /* 0x000fe40006800000 */
[----:B------:R-:W-:Y:S02]  /*b070*/  FSEL R16, R48, -INF , !P0 ;  /* 0xff80000030107808 */ /* 0x000fe40004000000 */
[----:B------:R-:W-:Y:S02]  /*b080*/  ISETP.GT.AND P5, PT, R12, R15, PT ;  /* 0x0000000f0c00720c */ /* 0x000fe40003fa4270 */
[----:B------:R-:W-:Y:S01]  /*b090*/  ISETP.GE.AND P0, PT, R15, R240, PT ;  /* 0x000000f00f00720c */ /* 0x000fe20003f06270 */
[----:B------:R-:W-:Y:S01]  /*b0a0*/  FMUL.FTZ R15, R249, UR6 ;  /* 0x00000006f90f7c20 */ /* 0x000fe20008410000 */
[----:B------:R-:W-:-:S02]  /*b0b0*/  FSEL R222, R16, -INF , !P6 ;  /* 0xff80000010de7808 */ /* 0x000fc40007000000 */
[-C--:B------:R-:W-:Y:S01]  /*b0c0*/  ISETP.GT.AND P6, PT, R2, R14.reuse, PT ;  /* 0x0000000e0200720c */ /* 0x080fe20003fc4270 */
[----:B------:R2:W-:Y:S01]  /*b0d0*/  MUFU.TANH R37, R15 ;  /* 0x0000000f00257308 */ /* 0x0005e20000002400 */
[----:B----4-:R-:W-:Y:S02]  /*b0e0*/  FSEL R16, R45, -INF , !P5 ;  /* 0xff8000002d107808 */ /* 0x010fe40006800000 */
[----:B------:R-:W-:Y:S02]  /*b0f0*/  ISETP.GE.AND P5, PT, R14, R241, PT ;  /* 0x000000f10e00720c */ /* 0x000fe40003fa6270 */
[----:B------:R-:W-:Y:S01]  /*b100*/  FSEL R233, R16, -INF , !P0 ;  /* 0xff80000010e97808 */ /* 0x000fe20004000000 */
[----:B------:R-:W-:Y:S01]  /*b110*/  FMUL.FTZ R16, R250, UR6 ;  /* 0x00000006fa107c20 */ /* 0x000fe20008410000 */
[----:B------:R-:W-:-:S05]  /*b120*/  ISETP.GT.AND P0, PT, R3, R14, PT ;  /* 0x0000000e0300720c */ /* 0x000fca0003f04270 */
[----:B------:R-:W4:Y:S01]  /*b130*/  MUFU.TANH R16, R16 ;  /* 0x0000001000107308 */ /* 0x000f220000002400 */
[----:B--2---:R-:W-:Y:S02]  /*b140*/  FSEL R15, R44, -INF , !P6 ;  /* 0xff8000002c0f7808 */ /* 0x004fe40007000000 */
[----:B------:R-:W-:Y:S02]  /*b150*/  ISETP.GE.AND P6, PT, R14, R238, PT ;  /* 0x000000ee0e00720c */ /* 0x000fe40003fc6270 */
[----:B------:R-:W-:Y:S02]  /*b160*/  FSEL R220, R15, -INF , !P5 ;  /* 0xff8000000fdc7808 */ /* 0x000fe40006800000 */
[----:B-----5:R-:W-:Y:S02]  /*b170*/  FSEL R15, R36, -INF , !P0 ;  /* 0xff800000240f7808 */ /* 0x020fe40004000000 */
[----:B------:R-:W-:Y:S02]  /*b180*/  ISETP.GT.AND P5, PT, R12, R14, PT ;  /* 0x0000000e0c00720c */ /* 0x000fe40003fa4270 */
[----:B------:R-:W-:Y:S01]  /*b190*/  ISETP.GE.AND P0, PT, R14, R240, PT ;  /* 0x000000f00e00720c */ /* 0x000fe20003f06270 */
[----:B------:R-:W-:Y:S01]  /*b1a0*/  FMUL.FTZ R14, R251, UR6 ;  /* 0x00000006fb0e7c20 */ /* 0x000fe20008410000 */
[----:B------:R-:W-:-:S02]  /*b1b0*/  FSEL R49, R15, -INF , !P6 ;  /* 0xff8000000f317808 */ /* 0x000fc40007000000 */
[----:B------:R-:W-:Y:S02]  /*b1c0*/  ISETP.GT.AND P6, PT, R2, R13, PT ;  /* 0x0000000d0200720c */ /* 0x000fe40003fc4270 */
[----:B---3--:R-:W-:Y:S02]  /*b1d0*/  FSEL R15, R35, -INF , !P5 ;  /* 0xff800000230f7808 */ /* 0x008fe40006800000 */
[----:B------:R2:W3:Y:S01]  /*b1e0*/  MUFU.TANH R35, R14 ;  /* 0x0000000e00237308 */ /* 0x0004e20000002400 */
[----:B------:R-:W-:Y:S02]  /*b1f0*/  ISETP.GE.AND P5, PT, R13, R241, PT ;  /* 0x000000f10d00720c */ /* 0x000fe40003fa6270 */
[----:B------:R-:W-:Y:S01]  /*b200*/  FSEL R221, R15, -INF , !P0 ;  /* 0xff8000000fdd7808 */ /* 0x000fe20004000000 */
[----:B------:R-:W-:Y:S01]  /*b210*/  FMUL.FTZ R15, R54, UR6 ;  /* 0x00000006360f7c20 */ /* 0x000fe20008410000 */
[----:B------:R-:W-:-:S03]  /*b220*/  ISETP.GT.AND P0, PT, R3, R13, PT ;  /* 0x0000000d0300720c */ /* 0x000fc60003f04270 */
[----:B------:R-:W5:Y:S01]  /*b230*/  MUFU.TANH R34, R15 ;  /* 0x0000000f00227308 */ /* 0x000f620000002400 */
[----:B--2---:R-:W-:Y:S02]  /*b240*/  FSEL R14, R46, -INF , !P6 ;  /* 0xff8000002e0e7808 */ /* 0x004fe40007000000 */
[----:B------:R-:W-:Y:S02]  /*b250*/  ISETP.GE.AND P6, PT, R13, R238, PT ;  /* 0x000000ee0d00720c */ /* 0x000fe40003fc6270 */
[----:B------:R-:W-:Y:S02]  /*b260*/  FSEL R48, R14, -INF , !P5 ;  /* 0xff8000000e307808 */ /* 0x000fe40006800000 */
[----:B------:R-:W-:Y:S02]  /*b270*/  FSEL R14, R41, -INF , !P0 ;  /* 0xff800000290e7808 */ /* 0x000fe40004000000 */
[----:B------:R-:W-:Y:S02]  /*b280*/  ISETP.GT.AND P5, PT, R12, R13, PT ;  /* 0x0000000d0c00720c */ /* 0x000fe40003fa4270 */
[----:B------:R-:W-:Y:S01]  /*b290*/  ISETP.GE.AND P0, PT, R13, R240, PT ;  /* 0x000000f00d00720c */ /* 0x000fe20003f06270 */
[----:B------:R-:W-:Y:S01]  /*b2a0*/  FMUL.FTZ R13, R55, UR6 ;  /* 0x00000006370d7c20 */ /* 0x000fe20008410000 */
[----:B------:R-:W-:-:S02]  /*b2b0*/  FSEL R41, R14, -INF , !P6 ;  /* 0xff8000000e297808 */ /* 0x000fc40007000000 */
[----:B------:R-:W-:Y:S01]  /*b2c0*/  ISETP.GT.AND P6, PT, R2, R11, PT ;  /* 0x0000000b0200720c */ /* 0x000fe20003fc4270 */
[----:B------:R1:W-:Y:S01]  /*b2d0*/  MUFU.TANH R36, R13 ;  /* 0x0000000d00247308 */ /* 0x0003e20000002400 */
[----:B------:R-:W-:Y:S02]  /*b2e0*/  FSEL R14, R39, -INF , !P5 ;  /* 0xff800000270e7808 */ /* 0x000fe40006800000 */
[----:B------:R-:W-:Y:S02]  /*b2f0*/  ISETP.GE.AND P5, PT, R11, R241, PT ;  /* 0x000000f10b00720c */ /* 0x000fe40003fa6270 */
[----:B-1----:R-:W-:Y:S02]  /*b300*/  FSEL R13, R38, -INF , !P6 ;  /* 0xff800000260d7808 */ /* 0x002fe40007000000 */
[----:B------:R-:W-:Y:S01]  /*b310*/  FSEL R38, R14, -INF , !P0 ;  /* 0xff8000000e267808 */ /* 0x000fe20004000000 */
[----:B------:R-:W-:Y:S01]  /*b320*/  FMUL.FTZ R14, R216, UR6 ;  /* 0x00000006d80e7c20 */ /* 0x000fe20008410000 */
[----:B------:R-:W-:-:S02]  /*b330*/  ISETP.GT.AND P0, PT, R3, R11, PT ;  /* 0x0000000b0300720c */ /* 0x000fc40003f04270 */
[----:B------:R-:W-:Y:S02]  /*b340*/  FSEL R53, R13, -INF , !P5 ;  /* 0xff8000000d357808 */ /* 0x000fe40006800000 */
[----:B------:R-:W-:Y:S01]  /*b350*/  ISETP.GE.AND P6, PT, R11, R238, PT ;  /* 0x000000ee0b00720c */ /* 0x000fe20003fc6270 */
[----:B------:R-:W1:Y:S01]  /*b360*/  MUFU.TANH R14, R14 ;  /* 0x0000000e000e7308 */ /* 0x000e620000002400 */
[----:B------:R-:W-:Y:S01]  /*b370*/  FSEL R13, R17, -INF , !P0 ;  /* 0xff800000110d7808 */ /* 0x000fe20004000000 */
[----:B------:R-:W-:Y:S01]  /*b380*/  STL [R1+0x8], R53 ;  /* 0x0000083501007387 */ /* 0x000fe20000100800 */
[----:B------:R-:W-:Y:S02]  /*b390*/  ISETP.GT.AND P5, PT, R12, R11, PT ;  /* 0x0000000b0c00720c */ /* 0x000fe40003fa4270 */
[----:B------:R-:W-:Y:S01]  /*b3a0*/  ISETP.GE.AND P0, PT, R11, R240, PT ;  /* 0x000000f00b00720c */ /* 0x000fe20003f06270 */
[----:B------:R-:W-:Y:S01]  /*b3b0*/  FMUL.FTZ R11, R217, UR6 ;  /* 0x00000006d90b7c20 */ /* 0x000fe20008410000 */
[----:B------:R-:W-:-:S02]  /*b3c0*/  FSEL R52, R13, -INF , !P6 ;  /* 0xff8000000d347808 */ /* 0x000fc40007000000 */
[-C--:B------:R-:W-:Y:S01]  /*b3d0*/  ISETP.GT.AND P6, PT, R2, R10.reuse, PT ;  /* 0x0000000a0200720c */ /* 0x080fe20003fc4270 */
[----:B------:R2:W-:Y:S01]  /*b3e0*/  MUFU.TANH R17, R11 ;  /* 0x0000000b00117308 */ /* 0x0005e20000002400 */
[----:B----4-:R-:W-:Y:S01]  /*b3f0*/  FSEL R13, R16, -INF , !P5 ;  /* 0xff800000100d7808 */ /* 0x010fe20006800000 */
[----:B------:R-:W-:Y:S01]  /*b400*/  FMUL.FTZ R16, R51, UR6 ;  /* 0x0000000633107c20 */ /* 0x000fe20008410000 */
        /* <DEDUP_REMOVED lines=8> */
[----:B------:R-:W-:Y:S02]  /*b490*/  FSEL R11, R37, -INF , !P0 ;  /* 0xff800000250b7808 */ /* 0x000fe40004000000 */
[----:B------:R-:W-:Y:S01]  /*b4a0*/  ISETP.GT.AND P5, PT, R12, R10, PT ;  /* 0x0000000a0c00720c */ /* 0x000fe20003fa4270 */
[----:B------:R-:W-:Y:S01]  /*b4b0*/  STL [R1], R60 ;  /* 0x0000003c01007387 */ /* 0x000fe20000100800 */
[----:B------:R-:W-:Y:S01]  /*b4c0*/  ISETP.GE.AND P0, PT, R10, R240, PT ;  /* 0x000000f00a00720c */ /* 0x000fe20003f06270 */
[----:B------:R-:W-:Y:S01]  /*b4d0*/  FMUL.FTZ R10, R219, UR6 ;  /* 0x00000006db0a7c20 */ /* 0x000fe20008410000 */
[----:B------:R-:W-:-:S02]  /*b4e0*/  FSEL R251, R11, -INF , !P6 ;  /* 0xff8000000bfb7808 */ /* 0x000fc40007000000 */
[----:B------:R-:W-:Y:S01]  /*b4f0*/  ISETP.GT.AND P6, PT, R2, R9, PT ;  /* 0x000000090200720c */ /* 0x000fe20003fc4270 */
[----:B------:R5:W2:Y:S01]  /*b500*/  MUFU.TANH R15, R10 ;  /* 0x0000000a000f7308 */ /* 0x000aa20000002400 */
[----:B---3--:R-:W-:Y:S02]  /*b510*/  FSEL R11, R35, -INF , !P5 ;  /* 0xff800000230b7808 */ /* 0x008fe40006800000 */
[----:B------:R-:W-:Y:S02]  /*b520*/  ISETP.GE.AND P5, PT, R9, R241, PT ;  /* 0x000000f10900720c */ /* 0x000fe40003fa6270 */
[----:B------:R-:W-:Y:S01]  /*b530*/  FSEL R138, R11, -INF , !P0 ;  /* 0xff8000000b8a7808 */ /* 0x000fe20004000000 */
[----:B------:R-:W-:Y:S01]  /*b540*/  FMUL.FTZ R11, R50, UR6 ;  /* 0x00000006320b7c20 */ /* 0x000fe20008410000 */
[----:B------:R-:W-:Y:S02]  /*b550*/  ISETP.GT.AND P0, PT, R3, R9, PT ;  /* 0x000000090300720c */ /* 0x000fe40003f04270 */
[----:B-----5:R-:W-:-:S02]  /*b560*/  FSEL R10, R34, -INF , !P6 ;  /* 0xff800000220a7808 */ /* 0x020fc40007000000 */
[----:B------:R-:W-:Y:S02]  /*b570*/  ISETP.GE.AND P6, PT, R9, R238, PT ;  /* 0x000000ee0900720c */ /* 0x000fe40003fc6270 */
[----:B------:R-:W-:Y:S02]  /*b580*/  FSEL R249, R10, -INF , !P5 ;  /* 0xff8000000af97808 */ /* 0x000fe40006800000 */
[----:B-1----:R-:W-:Y:S02]  /*b590*/  FSEL R10, R14, -INF , !P0 ;  /* 0xff8000000e0a7808 */ /* 0x002fe40004000000 */
[----:B------:R-:W-:Y:S01]  /*b5a0*/  ISETP.GT.AND P5, PT, R12, R9, PT ;  /* 0x000000090c00720c */ /* 0x000fe20003fa4270 */
[----:B------:R1:W3:Y:S01]  /*b5b0*/  MUFU.TANH R14, R11 ;  /* 0x0000000b000e7308 */ /* 0x0002e20000002400 */
[----:B------:R-:W-:Y:S02]  /*b5c0*/  FSEL R217, R10, -INF , !P6 ;  /* 0xff8000000ad97808 */ /* 0x000fe40007000000 */
[----:B------:R-:W-:-:S02]  /*b5d0*/  ISETP.GT.AND P6, PT, R2, R8, PT ;  /* 0x000000080200720c */ /* 0x000fc40003fc4270 */
[----:B------:R-:W-:Y:S02]  /*b5e0*/  ISETP.GE.AND P0, PT, R9, R240, PT ;  /* 0x000000f00900720c */ /* 0x000fe40003f06270 */
[----:B----4-:R-:W-:Y:S01]  /*b5f0*/  FSEL R10, R13, -INF , !P5 ;  /* 0xff8000000d0a7808 */ /* 0x010fe20006800000 */
[----:B------:R-:W-:Y:S01]  /*b600*/  FMUL.FTZ R13, R42, UR6 ;  /* 0x000000062a0d7c20 */ /* 0x000fe20008410000 */
[----:B------:R-:W-:Y:S02]  /*b610*/  ISETP.GE.AND P5, PT, R8, R241, PT ;  /* 0x000000f10800720c */ /* 0x000fe40003fa6270 */
[----:B------:R-:W-:Y:S02]  /*b620*/  FSEL R9, R36, -INF , !P6 ;  /* 0xff80000024097808 */ /* 0x000fe40007000000 */
[----:B------:R-:W-:Y:S02]  /*b630*/  FSEL R10, R10, -INF , !P0 ;  /* 0xff8000000a0a7808 */ /* 0x000fe40004000000 */
[-C--:B------:R-:W-:Y:S01]  /*b640*/  ISETP.GT.AND P0, PT, R3, R8.reuse, PT ;  /* 0x000000080300720c */ /* 0x080fe20003f04270 */
[----:B-1----:R-:W-:Y:S01]  /*b650*/  FMUL.FTZ R11, R212, UR6 ;  /* 0x00000006d40b7c20 */ /* 0x002fe20008410000 */
[----:B------:R-:W-:Y:S01]  /*b660*/  FSEL R216, R9, -INF , !P5 ;  /* 0xff80000009d87808 */ /* 0x000fe20006800000 */
[----:B------:R1:W-:Y:S01]  /*b670*/  STL [R1+0x4], R10 ;  /* 0x0000040a01007387 */ /* 0x0003e20000100800 */
[----:B------:R-:W-:-:S02]  /*b680*/  ISETP.GT.AND P5, PT, R12, R8, PT ;  /* 0x000000080c00720c */ /* 0x000fc40003fa4270 */
[----:B------:R-:W-:Y:S01]  /*b690*/  FSEL R9, R17, -INF , !P0 ;  /* 0xff80000011097808 */ /* 0x000fe20004000000 */
[----:B------:R-:W4:Y:S01]  /*b6a0*/  MUFU.TANH R11, R11 ;  /* 0x0000000b000b7308 */ /* 0x000f220000002400 */
[----:B------:R-:W-:Y:S01]  /*b6b0*/  ISETP.GE.AND P6, PT, R8, R238, PT ;  /* 0x000000ee0800720c */ /* 0x000fe20003fc6270 */
[----:B------:R-:W-:Y:S01]  /*b6c0*/  FMUL.FTZ R17, R208, UR6 ;  /* 0x00000006d0117c20 */ /* 0x000fe20008410000 */
[----:B------:R-:W-:Y:S02]  /*b6d0*/  ISETP.GE.AND P0, PT, R8, R240, PT ;  /* 0x000000f00800720c */ /* 0x000fe40003f06270 */
[----:B--2---:R-:W-:Y:S02]  /*b6e0*/  FSEL R8, R15, -INF , !P5 ;  /* 0xff8000000f087808 */ /* 0x004fe40006800000 */
[----:B------:R-:W-:Y:S02]  /*b6f0*/  ISETP.GT.AND P5, PT, R2, R7, PT ;  /* 0x000000070200720c */ /* 0x000fe40003fa4270 */
[----:B------:R-:W-:-:S02]  /*b700*/  FSEL R212, R9, -INF , !P6 ;  /* 0xff80000009d47808 */ /* 0x000fc40007000000 */
[----:B---3--:R-:W-:Y:S02]  /*b710*/  FSEL R9, R14, -INF , !P5 ;  /* 0xff8000000e097808 */ /* 0x008fe40006800000 */
[----:B------:R-:W-:Y:S02]  /*b720*/  ISETP.GE.AND P6, PT, R7, R241, PT ;  /* 0x000000f10700720c */ /* 0x000fe40003fc6270 */
[----:B------:R-:W-:Y:S02]  /*b730*/  FSEL R250, R8, -INF , !P0 ;  /* 0xff80000008fa7808 */ /* 0x000fe40004000000 */
[----:B------:R-:W-:Y:S02]  /*b740*/  ISETP.GT.AND P0, PT, R3, R7, PT ;  /* 0x000000070300720c */ /* 0x000fe40003f04270 */
[----:B------:R-:W-:Y:S01]  /*b750*/  FSEL R247, R9, -INF , !P6 ;  /* 0xff80000009f77808 */ /* 0x000fe20007000000 */
[----:B-1----:R-:W1:Y:S01]  /*b760*/  MUFU.TANH R10, R16 ;  /* 0x00000010000a7308 */ /* 0x002e620000002400 */
[----:B------:R-:W-:-:S02]  /*b770*/  ISETP.GE.AND P5, PT, R7, R238, PT ;  /* 0x000000ee0700720c */ /* 0x000fc40003fa6270 */
[----:B----4-:R-:W-:Y:S01]  /*b780*/  FSEL R8, R11, -INF , !P0 ;  /* 0xff8000000b087808 */ /* 0x010fe20004000000 */
[----:B------:R-:W-:Y:S01]  /*b790*/  FMUL.FTZ R11, R214, UR6 ;  /* 0x00000006d60b7c20 */ /* 0x000fe20008410000 */
[----:B------:R-:W-:Y:S02]  /*b7a0*/  ISETP.GT.AND P0, PT, R2, R6, PT ;  /* 0x000000060200720c */ /* 0x000fe40003f04270 */
[----:B------:R-:W-:Y:S01]  /*b7b0*/  FSEL R248, R8, -INF , !P5 ;  /* 0xff80000008f87808 */ /* 0x000fe20006800000 */
[----:B------:R2:W3:Y:S01]  /*b7c0*/  MUFU.TANH R9, R13 ;  /* 0x0000000d00097308 */ /* 0x0004e20000002400 */
[----:B------:R-:W-:Y:S02]  /*b7d0*/  ISETP.GT.AND P6, PT, R12, R7, PT ;  /* 0x000000070c00720c */ /* 0x000fe40003fc4270 */
[----:B------:R-:W-:-:S05]  /*b7e0*/  ISETP.GE.AND P5, PT, R7, R240, PT ;  /* 0x000000f00700720c */ /* 0x000fca0003fa6270 */
[----:B------:R-:W-:Y:S01]  /*b7f0*/  MUFU.TANH R35, R11 ;  /* 0x0000000b00237308 */ /* 0x000fe20000002400 */
[----:B-1----:R-:W-:Y:S01]  /*b800*/  FSEL R7, R10, -INF , !P0 ;  /* 0xff8000000a077808 */ /* 0x002fe20004000000 */
[----:B------:R-:W-:Y:S01]  /*b810*/  FMUL.FTZ R10, R43, UR6 ;  /* 0x000000062b0a7c20 */ /* 0x000fe20008410000 */
[----:B------:R-:W-:-:S04]  /*b820*/  ISETP.GE.AND P0, PT, R6, R241, PT ;  /* 0x000000f10600720c */ /* 0x000fc80003f06270 */
[----:B------:R-:W-:Y:S01]  /*b830*/  FSEL R246, R7, -INF , !P0 ;  /* 0xff80000007f67808 */ /* 0x000fe20004000000 */
[----:B------:R-:W-:Y:S01]  /*b840*/  FMUL.FTZ R7, R213, UR6 ;  /* 0x00000006d5077c20 */ /* 0x000fe20008410000 */
[----:B------:R-:W-:Y:S01]  /*b850*/  ISETP.GT.AND P0, PT, R2, R5, PT ;  /* 0x000000050200720c */ /* 0x000fe20003f04270 */
[----:B------:R-:W1:Y:S01]  /*b860*/  MUFU.TANH R10, R10 ;  /* 0x0000000a000a7308 */ /* 0x000e620000002400 */
[----:B--2---:R-:W-:Y:S02]  /*b870*/  FMUL.FTZ R13, R215, UR6 ;  /* 0x00000006d70d7c20 */ /* 0x004fe40008410000 */
[----:B---3--:R-:W-:Y:S02]  /*b880*/  FSEL R8, R9, -INF , !P0 ;  /* 0xff80000009087808 */ /* 0x008fe40004000000 */
[----:B------:R-:W-:Y:S02]  /*b890*/  ISETP.GE.AND P0, PT, R5, R241, PT ;  /* 0x000000f10500720c */ /* 0x000fe40003f06270 */
[----:B------:R-:W-:Y:S01]  /*b8a0*/  FMNMX3.FTZ R9, R135, R22, R21, !PT ;  /* 0x0000001687097276 */ /* 0x000fe20007810015 */
[----:B------:R2:W3:Y:S01]  /*b8b0*/  MUFU.TANH R36, R7 ;  /* 0x0000000700247308 */ /* 0x0004e20000002400 */
[----:B------:R-:W-:-:S02]  /*b8c0*/  FSEL R245, R8, -INF , !P0 ;  /* 0xff80000008f57808 */ /* 0x000fc40004000000 */
[----:B------:R-:W-:-:S05]  /*b8d0*/  ISETP.GT.AND P0, PT, R2, R4, PT ;  /* 0x000000040200720c */ /* 0x000fca0003f04270 */
[----:B------:R4:W1:Y:S01]  /*b8e0*/  MUFU.TANH R34, R13 ;  /* 0x0000000d00227308 */ /* 0x0008620000002400 */
[----:B--2---:R-:W-:-:S04]  /*b8f0*/  FMNMX3.FTZ R7, R133, R25, R26, !PT ;  /* 0x0000001985077276 */ /* 0x004fc8000781001a */
[----:B------:R-:W-:Y:S02]  /*b900*/  FMNMX3.FTZ R8, R7, R31, R32, !PT ;  /* 0x0000001f07087276 */ /* 0x000fe40007810020 */
[----:B------:R-:W-:Y:S02]  /*b910*/  FMNMX3.FTZ R7, R9, R20, R19, !PT ;  /* 0x0000001409077276 */ /* 0x000fe40007810013 */
[----:B------:R-:W-:Y:S02]  /*b920*/  FMNMX3.FTZ R8, R8, R66, R67, !PT ;  /* 0x0000004208087276 */ /* 0x000fe40007810043 */
[----:B------:R-:W-:Y:S02]  /*b930*/  FMNMX3.FTZ R7, R7, R235, R223, !PT ;  /* 0x000000eb07077276 */ /* 0x000fe400078100df */
[----:B------:R-:W-:Y:S02]  /*b940*/  FMNMX3.FTZ R8, R8, R137, R252, !PT ;  /* 0x0000008908087276 */ /* 0x000fe400078100fc */
[----:B------:R-:W-:-:S02]  /*b950*/  FMNMX3.FTZ R7, R7, R220, R48, !PT ;  /* 0x000000dc07077276 */ /* 0x000fc40007810030 */
[----:B------:R-:W-:Y:S02]  /*b960*/  FMNMX3.FTZ R8, R8, R143, R243, !PT ;  /* 0x0000008f08087276 */ /* 0x000fe400078100f3 */
[----:B------:R-:W-:Y:S02]  /*b970*/  FMNMX3.FTZ R7, R7, R53, R60, !PT ;  /* 0x0000003507077276 */ /* 0x000fe4000781003c */
[----:B-1----:R-:W-:Y:S02]  /*b980*/  FSEL R9, R10, -INF , !P0 ;  /* 0xff8000000a097808 */ /* 0x002fe40004000000 */
[----:B------:R-:W-:Y:S02]  /*b990*/  ISETP.GE.AND P0, PT, R4, R241, PT ;  /* 0x000000f10400720c */ /* 0x000fe40003f06270 */
[----:B------:R-:W-:Y:S02]  /*b9a0*/  FMNMX3.FTZ R8, R8, R140, R142, !PT ;  /* 0x0000008c08087276 */ /* 0x000fe4000781008e */
[----:B------:R-:W-:-:S02]  /*b9b0*/  FMNMX3.FTZ R7, R7, R249, R216, !PT ;  /* 0x000000f907077276 */ /* 0x000fc400078100d8 */
[----:B------:R-:W-:Y:S02]  /*b9c0*/  FSEL R244, R9, -INF , !P0 ;  /* 0xff80000009f47808 */ /* 0x000fe40004000000 */
[----:B------:R-:W-:Y:S02]  /*b9d0*/  FMNMX3.FTZ R16, R8, R132, R139, !PT ;  /* 0x0000008408107276 */ /* 0x000fe4000781008b */
[----:B----4-:R-:W-:Y:S01]  /*b9e0*/  FMNMX3.FTZ R13, R7, R247, R246, !PT ;  /* 0x000000f7070d7276 */ /* 0x010fe200078100f6 */
[----:B---3--:R-:W-:Y:S06]  /*b9f0*/  BRA.U !UP0, `(.L_x_807) ;  /* 0x0000000508707547 */ /* 0x008fec000b800000 */
        /* <DEDUP_REMOVED lines=20> */
[----:B------:R-:W-:Y:S01]  /*bb40*/  @!P2 LDGSTS.E.BYPASS.LTC128B.128 [R236+0x8000], desc[UR24][R14.64] ;  /* 0x080000000eecafae */ /* 0x000fe2000b981a18 */
[----:B------:R-:W-:Y:S02]  /*bb50*/  IMAD.U32 R9, RZ, RZ, UR5 ;  /* 0x00000005ff097e24 */ /* 0x000fe4000f8e00ff */
        /* <DEDUP_REMOVED lines=9> */
[----:B--2---:R-:W-:-:S05]  /*bbf0*/  IMAD.U32 R10, RZ, RZ, UR5 ;  /* 0x00000005ff0a7e24 */ /* 0x004fca000f8e00ff */
[----:B------:R-:W-:-:S04]  /*bc00*/  @!P2 LEA R10, P0, R10, R132, 0x1 ;  /* 0x000000840a0aa211 */ /* 0x000fc800078008ff */
[C---:B------:R-:W-:Y:S02]  /*bc10*/  @!P2 LEA.HI.X R11, R8.reuse, R139, R7, 0x1, P0 ;  /* 0x0000008b080ba211 */ /* 0x040fe400000f0c07 */
[----:B------:R-:W-:-:S03]  /*bc20*/  @!P1 LEA R8, P0, R8, R132, 0x1 ;  /* 0x0000008408089211 */ /* 0x000fc600078008ff */
[----:B------:R-:W-:Y:S01]  /*bc30*/  @!PT LDS RZ, [RZ] ;  /* 0x00000000fffff984 */ /* 0x000fe20000000800 */
[----:B------:R-:W-:Y:S01]  /*bc40*/  @!PT LDS RZ, [RZ] ;  /* 0x00000000fffff984 */ /* 0x000fe20000000800 */
[----:B------:R-:W-:Y:S01]  /*bc50*/  @!PT LDS RZ, [RZ] ;  /* 0x00000000fffff984 */ /* 0x000fe20000000800 */
[----:B------:R-:W-:Y:S01]  /*bc60*/  @!P2 LDGSTS.E.BYPASS.LTC128B.128 [R236+0x8800], desc[UR24][R10.64] ;  /* 0x088000000aecafae */ /* 0x000fe2000b981a18 */
[----:B------:R-:W-:Y:S01]  /*bc70*/  @!P1 LEA.HI.X R9, R9, R139, R7, 0x1, P0 ;  /* 0x0000008b09099211 */ /* 0x000fe200000f0c07 */
[----:B------:R-:W-:Y:S02]  /*bc80*/  IMAD.U32 R7, RZ, RZ, UR30 ;  /* 0x0000001eff077e24 */ /* 0x000fe4000f8e00ff */
[----:B------:R1:W-:Y:S03]  /*bc90*/  @P2 STS.128 [R236+0x8800], RZ ;  /* 0x008800ffec002388 */ /* 0x0003e60000000c00 */
[----:B------:R-:W-:Y:S01]  /*bca0*/  @!P2 IADD3 R7, P0, PT, R7, UR5, RZ ;  /* 0x000000050707ac10 */ /* 0x000fe2000ff1e0ff */
[----:B------:R-:W-:Y:S01]  /*bcb0*/  @!PT LDS RZ, [RZ] ;  /* 0x00000000fffff984 */ /* 0x000fe20000000800 */
[----:B------:R-:W-:Y:S01]  /*bcc0*/  @!PT LDS RZ, [RZ] ;  /* 0x00000000fffff984 */ /* 0x000fe20000000800 */
[----:B------:R-:W-:Y:S01]  /*bcd0*/  @!PT LDS RZ, [RZ] ;  /* 0x00000000fffff984 */ /* 0x000fe20000000800 */
[----:B------:R2:W-:Y:S04]  /*bce0*/  @!P1 LDGSTS.E.BYPASS.LTC128B.128 [R236+0xa800], desc[UR24][R8.64+0x80] ;  /* 0x0a80008008ec9fae */ /* 0x0005e8000b981a18 */
[----:B------:R1:W-:Y:S01]  /*bcf0*/  @P1 STS.128 [R236+0xa800], RZ ;  /* 0x00a800ffec001388 */ /* 0x0003e20000000c00 */
[----:B--2---:R-:W-:-:S05]  /*bd00*/  IMAD.U32 R8, RZ, RZ, UR17 ;  /* 0x00000011ff087e24 */ /* 0x004fca000f8e00ff */
        /* <DEDUP_REMOVED lines=18> */
[----:B------:R2:W-:Y:S01]  /*be30*/  @!P1 LDGSTS.E.BYPASS.LTC128B.128 [R236+0xb000], desc[UR24][R8.64+0x80] ;  /* 0x0b00008008ec9fae */ /* 0x0005e2000b981a18 */
[----:B------:R-:W-:-:S03]  /*be40*/  @!P2 LEA R7, P0, R7, UR5, 0x5 ;  /* 0x000000050707ac11 */ /* 0x000fc6000f8028ff */
[----:B------:R1:W-:Y:S01]  /*be50*/  @P1 STS.128 [R236+0xb000], RZ ;  /* 0x00b000ffec001388 */ /* 0x0003e20000000c00 */
[----:B--2---:R-:W-:Y:S02]  /*be60*/  IMAD.U32 R9, RZ, RZ, UR10 ;  /* 0x0000000aff097e24 */ /* 0x004fe4000f8e00ff */
[----:B------:R-:W-:-:S05]  /*be70*/  IMAD.U32 R8, RZ, RZ, UR11 ;  /* 0x0000000bff087e24 */ /* 0x000fca000f8e00ff */
        /* <DEDUP_REMOVED lines=20> */
.L_x_807:
[----:B------:R-:W2:Y:S01]  /*bfc0*/  LDL.LU R42, [R1+0x38] ;  /* 0x00003800012a7983 */ /* 0x000ea20000300800 */
[----:B------:R-:W-:-:S03]  /*bfd0*/  MOV R40, R52 ;  /* 0x0000003400287202 */ /* 0x000fc60000000f00 */
[----:B------:R-:W3:Y:S04]  /*bfe0*/  LDL.LU R215, [R1+0x14] ;  /* 0x0000140001d77983 */ /* 0x000ee80000300800 */
[----:B------:R-:W3:Y:S04]  /*bff0*/  LDL.LU R214, [R1+0xc] ;  /* 0x00000c0001d67983 */ /* 0x000ee80000300800 */
[----:B------:R4:W-:Y:S04]  /*c000*/  STL [R1+0xb8], R228 ;  /* 0x0000b8e401007387 */ /* 0x0009e80000100800 */
[----:B----4-:R-:W4:Y:S01]  /*c010*/  LDL.LU R228, [R1+0x4] ;  /* 0x0000040001e47983 */ /* 0x010f220000300800 */
[----:B-1----:R-:W1:Y:S01]  /*c020*/  MUFU.TANH R10, R17 ;  /* 0x00000011000a7308 */ /* 0x002e620000002400 */
[----:B------:R-:W-:-:S02]  /*c030*/  FSEL R9, R35, -INF , !P6 ;  /* 0xff80000023097808 */ /* 0x000fc40007000000 */
[----:B------:R-:W-:Y:S02]  /*c040*/  ISETP.GT.AND P0, PT, R3, R6, PT ;  /* 0x000000060300720c */ /* 0x000fe40003f04270 */
[----:B------:R-:W-:Y:S02]  /*c050*/  FSEL R243, R9, -INF , !P5 ;  /* 0xff80000009f37808 */ /* 0x000fe40006800000 */
[----:B------:R-:W-:Y:S02]  /*c060*/  ISETP.GE.AND P6, PT, R6, R238, PT ;  /* 0x000000ee0600720c */ /* 0x000fe40003fc6270 */
[----:B------:R-:W-:Y:S02]  /*c070*/  FSEL R9, R36, -INF , !P0 ;  /* 0xff80000024097808 */ /* 0x000fe40004000000 */
[----:B------:R-:W-:Y:S02]  /*c080*/  FMNMX3.FTZ R7, R13, R245, R244, !PT ;  /* 0x000000f50d077276 */ /* 0x000fe400078100f4 */
[----:B------:R-:W-:-:S02]  /*c090*/  ISETP.GT.AND P5, PT, R12, R6, PT ;  /* 0x000000060c00720c */ /* 0x000fc40003fa4270 */
[----:B------:R-:W-:Y:S02]  /*c0a0*/  ISETP.GE.AND P0, PT, R6, R240, PT ;  /* 0x000000f00600720c */ /* 0x000fe40003f06270 */
[----:B------:R-:W-:Y:S01]  /*c0b0*/  FSEL R219, R9, -INF , !P6 ;  /* 0xff80000009db7808 */ /* 0x000fe20007000000 */
[----:B------:R-:W1:Y:S01]  /*c0c0*/  SHFL.BFLY PT, R11, R7, 0x2, 0x1f ;  /* 0x0c401f00070b7f89 */ /* 0x000e6200000e0000 */
[----:B------:R-:W-:Y:S02]  /*c0d0*/  FSEL R6, R34, -INF , !P5 ;  /* 0xff80000022067808 */ /* 0x000fe40006800000 */
[----:B------:R-:W-:Y:S01]  /*c0e0*/  ISETP.GT.AND P6, PT, R3, R5, PT ;  /* 0x000000050300720c */ /* 0x000fe20003fc4270 */
[----:B------:R1:W-:Y:S01]  /*c0f0*/  STL [R1+0xb4], R227 ;  /* 0x0000b4e301007387 */ /* 0x0003e20000100800 */
[----:B------:R-:W-:Y:S02]  /*c100*/  ISETP.GE.AND P5, PT, R5, R238, PT ;  /* 0x000000ee0500720c */ /* 0x000fe40003fa6270 */
[----:B-1----:R-:W-:-:S02]  /*c110*/  FSEL R10, R10, -INF , !P6 ;  /* 0xff8000000a0a7808 */ /* 0x002fc40007000000 */
[----:B------:R-:W-:Y:S02]  /*c120*/  ISETP.GE.AND P6, PT, R5, R240, PT ;  /* 0x000000f00500720c */ /* 0x000fe40003fc6270 */
[----:B------:R-:W-:Y:S02]  /*c130*/  FSEL R218, R10, -INF , !P5 ;  /* 0xff8000000ada7808 */ /* 0x000fe40006800000 */
[----:B------:R-:W-:Y:S01]  /*c140*/  FSEL R227, R6, -INF , !P0 ;  /* 0xff80000006e37808 */ /* 0x000fe20004000000 */
[----:B------:R-:W-:Y:S01]  /*c150*/  FMUL.FTZ R6, R209, UR6 ;  /* 0x00000006d1067c20 */ /* 0x000fe20008410000 */
[----:B------:R-:W-:Y:S02]  /*c160*/  ISETP.GT.AND P0, PT, R12, R5, PT ;  /* 0x000000050c00720c */ /* 0x000fe40003f04270 */
[----:B------:R-:W-:Y:S01]  /*c170*/  FMNMX3.FTZ R5, R136, R24, R23, !PT ;  /* 0x0000001888057276 */ /* 0x000fe20007810017 */
[----:B------:R1:W1:Y:S03]  /*c180*/  MUFU.TANH R14, R6 ;  /* 0x00000006000e7308 */ /* 0x0002660000002400 */
[----:B------:R-:W-:-:S04]  /*c190*/  FMNMX3.FTZ R5, R5, R27, R18, !PT ;  /* 0x0000001b05057276 */ /* 0x000fc80007810012 */
[----:B------:R-:W-:-:S04]  /*c1a0*/  FMNMX3.FTZ R5, R5, R234, R222, !PT ;  /* 0x000000ea05057276 */ /* 0x000fc800078100de */
[----:B------:R-:W-:Y:S02]  /*c1b0*/  FMNMX3.FTZ R5, R5, R49, R41, !PT ;  /* 0x0000003105057276 */ /* 0x000fe40007810029 */
[----:B------:R-:W-:Y:S02]  /*c1c0*/  ISETP.GT.AND P5, PT, R3, R4, PT ;  /* 0x000000040300720c */ /* 0x000fe40003fa4270 */
[----:B------:R-:W-:Y:S01]  /*c1d0*/  FMNMX3.FTZ R5, R5, R40, R251, !PT ;  /* 0x0000002805057276 */ /* 0x000fe200078100fb */
[----:B-1----:R-:W-:Y:S01]  /*c1e0*/  FMUL.FTZ R6, R210, UR6 ;  /* 0x00000006d2067c20 */ /* 0x002fe20008410000 */
[----:B------:R-:W-:Y:S02]  /*c1f0*/  FMNMX.FTZ R11, R7, R11, !PT ;  /* 0x0000000b070b7209 */ /* 0x000fe40007810000 */
[----:B------:R-:W-:Y:S01]  /*c200*/  FMNMX3.FTZ R7, R5, R217, R212, !PT ;  /* 0x000000d905077276 */ /* 0x000fe200078100d4 */
[----:B------:R1:W1:Y:S01]  /*c210*/  MUFU.TANH R9, R6 ;  /* 0x0000000600097308 */ /* 0x0002620000002400 */
[----:B------:R-:W-:-:S02]  /*c220*/  FMNMX3.FTZ R5, R134, R29, R28, !PT ;  /* 0x0000001d86057276 */ /* 0x000fc4000781001c */
[----:B------:R-:W-:Y:S02]  /*c230*/  FMNMX3.FTZ R7, R7, R248, R219, !PT ;  /* 0x000000f807077276 */ /* 0x000fe400078100db */
[----:B------:R-:W-:Y:S02]  /*c240*/  FMNMX3.FTZ R5, R5, R30, R33, !PT ;  /* 0x0000001e05057276 */ /* 0x000fe40007810021 */
[----:B-1----:R-:W-:Y:S02]  /*c250*/  FSEL R6, R14, -INF , !P5 ;  /* 0xff8000000e067808 */ /* 0x002fe40006800000 */
[----:B------:R-:W-:-:S04]  /*c260*/  ISETP.GE.AND P5, PT, R4, R238, PT ;  /* 0x000000ee0400720c */ /* 0x000fc80003fa6270 */
[----:B------:R-:W-:Y:S02]  /*c270*/  FSEL R36, R6, -INF , !P5 ;  /* 0xff80000006247808 */ /* 0x000fe40006800000 */
[----:B------:R-:W-:Y:S02]  /*c280*/  FMNMX3.FTZ R6, R5, R242, R233, !PT ;  /* 0x000000f205067276 */ /* 0x000fe400078100e9 */
[----:B------:R-:W-:Y:S02]  /*c290*/  FMNMX3.FTZ R5, R7, R218, R36, !PT ;  /* 0x000000da07057276 */ /* 0x000fe40007810024 */
[----:B------:R-:W-:Y:S02]  /*c2a0*/  FSEL R7, R9, -INF , !P0 ;  /* 0xff80000009077808 */ /* 0x000fe40004000000 */
[----:B------:R-:W1:Y:S01]  /*c2b0*/  SHFL.BFLY PT, R9, R11, 0x1, 0x1f ;  /* 0x0c201f000b097f89 */ /* 0x000e6200000e0000 */
[----:B------:R-:W-:Y:S02]  /*c2c0*/  ISETP.GT.AND P5, PT, R12, R4, PT ;  /* 0x000000040c00720c */ /* 0x000fe40003fa4270 */
[----:B------:R-:W-:-:S02]  /*c2d0*/  ISETP.GE.AND P0, PT, R4, R240, PT ;  /* 0x000000f00400720c */ /* 0x000fc40003f06270 */
[----:B------:R-:W-:-:S04]  /*c2e0*/  FMNMX3.FTZ R4, R6, R221, R38, !PT ;  /* 0x000000dd06047276 */ /* 0x000fc80007810026 */
[----:B------:R-:W-:Y:S01]  /*c2f0*/  FMNMX3.FTZ R4, R4, R141, R138, !PT ;  /* 0x0000008d04047276 */ /* 0x000fe2000781008a */
[----:B------:R1:W-:Y:S04]  /*c300*/  STL [R1+0xb0], R226 ;  /* 0x0000b0e201007387 */ /* 0x0003e80000100800 */
[----:B------:R-:W-:Y:S01]  /*c310*/  STL [R1+0xac], R225 ;  /* 0x0000ace101007387 */ /* 0x000fe20000100800 */
[----:B-1----:R-:W-:Y:S02]  /*c320*/  FMNMX.FTZ R140, R11, R9, !PT ;  /* 0x000000090b8c7209 */ /* 0x002fe40007810000 */
[----:B------:R-:W-:Y:S02]  /*c330*/  FSEL R226, R7, -INF , !P6 ;  /* 0xff80000007e27808 */ /* 0x000fe40007000000 */
[----:B------:R-:W-:Y:S01]  /*c340*/  FSETP.NEU.FTZ.AND P6, PT, R140, -INF , PT ;  /* 0xff8000008c00780b */ /* 0x000fe20003fdd000 */
[----:B------:R-:W-:Y:S04]  /*c350*/  STL [R1+0xa8], R224 ;  /* 0x0000a8e001007387 */ /* 0x000fe80000100800 */
[----:B------:R-:W-:Y:S04]  /*c360*/  STL [R1+0xa4], R2 ;  /* 0x0000a40201007387 */ /* 0x000fe80000100800 */
[----:B------:R-:W-:Y:S01]  /*c370*/  STL [R1+0xa0], R0 ;  /* 0x0000a00001007387 */ /* 0x000fe20000100800 */
[----:B------:R-:W1:Y:S01]  /*c380*/  S2R R37, SR_TID.X ;  /* 0x0000000000257919 */ /* 0x000e620000002100 */
[----:B---3--:R-:W-:-:S05]  /*c390*/  FMNMX3.FTZ R8, R16, R215, R214, !PT ;  /* 0x000000d710087276 */ /* 0x008fca00078100d6 */
[----:B------:R-:W3:Y:S02]  /*c3a0*/  SHFL.BFLY PT, R13, R8, 0x2, 0x1f ;  /* 0x0c401f00080d7f89 */ /* 0x000ee400000e0000 */
[----:B---3--:R-:W-:Y:S01]  /*c3b0*/  FMNMX.FTZ R13, R8, R13, !PT ;  /* 0x0000000d080d7209 */ /* 0x008fe20007810000 */
[----:B------:R-:W-:Y:S01]  /*c3c0*/  FMUL.FTZ R8, R211, UR6 ;  /* 0x00000006d3087c20 */ /* 0x000fe20008410000 */
[----:B----4-:R-:W-:Y:S01]  /*c3d0*/  FMNMX3.FTZ R4, R4, R228, R250, !PT ;  /* 0x000000e404047276 */ /* 0x010fe200078100fa */
[----:B------:R-:W3:Y:S02]  /*c3e0*/  LDCU UR6, c[0x0][0x45c] ;  /* 0x00008b80ff0677ac */ /* 0x000ee40008000800 */
[----:B------:R4:W1:Y:S01]  /*c3f0*/  MUFU.TANH R14, R8 ;  /* 0x00000008000e7308 */ /* 0x0008620000002400 */
[----:B------:R-:W2:Y:S04]  /*c400*/  SHFL.BFLY PT, R10, R13, 0x1, 0x1f ;  /* 0x0c201f000d0a7f89 */ /* 0x000ea800000e0000 */
[----:B----4-:R-:W4:Y:S01]  /*c410*/  SHFL.BFLY PT, R8, R5, 0x2, 0x1f ;  /* 0x0c401f0005087f89 */ /* 0x010f2200000e0000 */
[----:B-1----:R-:W-:-:S02]  /*c420*/  FSEL R6, R14, -INF , !P5 ;  /* 0xff8000000e067808 */ /* 0x002fc40006800000 */
[----:B------:R-:W-:Y:S02]  /*c430*/  FMNMX3.FTZ R4, R4, R243, R227, !PT ;  /* 0x000000f304047276 */ /* 0x000fe400078100e3 */
[----:B------:R-:W-:-:S04]  /*c440*/  FSEL R225, R6, -INF , !P0 ;  /* 0xff80000006e17808 */ /* 0x000fc80004000000 */
[----:B------:R-:W-:Y:S02]  /*c450*/  FMNMX3.FTZ R6, R4, R226, R225, !PT ;  /* 0x000000e204067276 */ /* 0x000fe400078100e1 */
[----:B--2---:R-:W-:Y:S02]  /*c460*/  FMNMX.FTZ R50, R13, R10, !PT ;  /* 0x0000000a0d327209 */ /* 0x004fe40007810000 */
[----:B----4-:R-:W-:-:S05]  /*c470*/  FMNMX.FTZ R4, R5, R8, !PT ;  /* 0x0000000805047209 */ /* 0x010fca0007810000 */
[----:B------:R-:W1:Y:S01]  /*c480*/  SHFL.BFLY PT, R9, R4, 0x1, 0x1f ;  /* 0x0c201f0004097f89 */ /* 0x000e6200000e0000 */
[C---:B---3--:R-:W-:Y:S01]  /*c490*/  FMUL.FTZ R13, R50.reuse, UR6 ;  /* 0x00000006320d7c20 */ /* 0x048fe20008410000 */
[----:B------:R-:W-:Y:S02]  /*c4a0*/  FSETP.NEU.FTZ.AND P5, PT, R50, -INF , PT ;  /* 0xff8000003200780b */ /* 0x000fe40003fbd000 */
[----:B------:R-:W2:Y:S01]  /*c4b0*/  SHFL.BFLY PT, R8, R6, 0x2, 0x1f ;  /* 0x0c401f0006087f89 */ /* 0x000ea200000e0000 */
[----:B------:R-:W-:Y:S01]  /*c4c0*/  FMUL.FTZ R14, R140, UR6 ;  /* 0x000000068c0e7c20 */ /* 0x000fe20008410000 */
[----:B------:R-:W-:-:S04]  /*c4d0*/  FSEL R13, R13, RZ, P5 ;  /* 0x000000ff0d0d7208 */ /* 0x000fc80002800000 */
[----:B------:R-:W-:Y:S01]  /*c4e0*/  FSEL R14, R14, RZ, P6 ;  /* 0x000000ff0e0e7208 */ /* 0x000fe20003000000 */
[----:B------:R-:W-:-:S04]  /*c4f0*/  FFMA.FTZ R5, R26, UR6, -R13 ;  /* 0x000000061a057c23 */ /* 0x000fc8000801080d */
[----:B------:R3:W-:Y:S01]  /*c500*/  MUFU.EX2 R224, R5 ;  /* 0x0000000500e07308 */ /* 0x0007e20000000800 */
[----:B-1----:R-:W-:Y:S01]  /*c510*/  FMNMX.FTZ R64, R4, R9, !PT ;  /* 0x0000000904407209 */ /* 0x002fe20007810000 */
[----:B------:R-:W-:Y:S01]  /*c520*/  FFMA.FTZ R4, R21, UR6, -R14 ;  /* 0x0000000615047c23 */ /* 0x000fe2000801080e */
[----:B---3--:R-:W-:-:S05]  /*c530*/  FFMA.FTZ R5, R31, UR6, -R13 ;  /* 0x000000061f057c23 */ /* 0x008fca000801080d */
[----:B------:R1:W-:Y:S01]  /*c540*/  MUFU.EX2 R2, R4 ;  /* 0x0000000400027308 */ /* 0x0003e20000000800 */
[C---:B------:R-:W-:Y:S01]  /*c550*/  FMUL.FTZ R15, R64.reuse, UR6 ;  /* 0x00000006400f7c20 */ /* 0x040fe20008410000 */
[----:B------:R-:W-:-:S06]  /*c560*/  FSETP.NEU.FTZ.AND P0, PT, R64, -INF , PT ;  /* 0xff8000004000780b */ /* 0x000fcc0003f1d000 */
[----:B------:R3:W-:Y:S01]  /*c570*/  MUFU.EX2 R0, R5 ;  /* 0x0000000500007308 */ /* 0x0007e20000000800 */
[----:B------:R-:W-:Y:S01]  /*c580*/  FSEL R15, R15, RZ, P0 ;  /* 0x000000ff0f0f7208 */ /* 0x000fe20000000000 */
[----:B-1----:R-:W-:Y:S01]  /*c590*/  FFMA.FTZ R4, R20, UR6, -R14 ;  /* 0x0000000614047c23 */ /* 0x002fe2000801080e */
[----:B---3--:R-:W-:-:S05]  /*c5a0*/  FFMA.FTZ R5, R32, UR6, -R13 ;  /* 0x0000000620057c23 */ /* 0x008fca000801080d */
[----:B------:R1:W-:Y:S08]  /*c5b0*/  MUFU.EX2 R232, R4 ;  /* 0x0000000400e87308 */ /* 0x0003f00000000800 */
[----:B------:R2:W-:Y:S01]  /*c5c0*/  MUFU.EX2 R43, R5 ;  /* 0x00000005002b7308 */ /* 0x0005e20000000800 */
[----:B-1----:R-:W-:Y:S01]  /*c5d0*/  FFMA.FTZ R4, R19, UR6, -R14 ;  /* 0x0000000613047c23 */ /* 0x002fe2000801080e */
[----:B--2---:R-:W-:-:S06]  /*c5e0*/  FMNMX.FTZ R5, R6, R8, !PT ;  /* 0x0000000806057209 */ /* 0x004fcc0007810000 */
[----:B------:R1:W-:Y:S01]  /*c5f0*/  MUFU.EX2 R51, R4 ;  /* 0x0000000400337308 */ /* 0x0003e20000000800 */
[----:B------:R-:W2:Y:S01]  /*c600*/  SHFL.BFLY PT, R6, R5, 0x1, 0x1f ;  /* 0x0c201f0005067f89 */ /* 0x000ea200000e0000 */
[----:B-1----:R-:W-:-:S06]  /*c610*/  FFMA.FTZ R4, R24, UR6, -R15 ;  /* 0x0000000618047c23 */ /* 0x002fcc000801080f */
[----:B------:R1:W-:Y:S01]  /*c620*/  MUFU.EX2 R39, R4 ;  /* 0x0000000400277308 */ /* 0x0003e20000000800 */
[----:B------:R-:W-:Y:S01]  /*c630*/  FFMA.FTZ R7, R25, UR6, -R13 ;  /* 0x0000000619077c23 */ /* 0x000fe2000801080d */
[----:B------:R-:W-:Y:S01]  /*c640*/  SHF.L.U32 R37, R37, 0x6, RZ ;  /* 0x0000000625257819 */ /* 0x000fe200000006ff */
[----:B-1----:R-:W-:-:S05]  /*c650*/  FFMA.FTZ R4, R23, UR6, -R15 ;  /* 0x0000000617047c23 */ /* 0x002fca000801080f */
[----:B------:R1:W-:Y:S01]  /*c660*/  MUFU.EX2 R142, R4 ;  /* 0x00000004008e7308 */ /* 0x0003e20000000800 */
[----:B--2---:R-:W-:-:S07]  /*c670*/  FMNMX.FTZ R65, R5, R6, !PT ;  /* 0x0000000605417209 */ /* 0x004fce0007810000 */
[----:B------:R2:W-:Y:S01]  /*c680*/  MUFU.EX2 R213, R7 ;  /* 0x0000000700d57308 */ /* 0x0005e20000000800 */
[----:B-1----:R-:W-:-:S07]  /*c690*/  FFMA.FTZ R4, R27, UR6, -R15 ;  /* 0x000000061b047c23 */ /* 0x002fce000801080f */
[----:B------:R1:W-:Y:S01]  /*c6a0*/  MUFU.EX2 R27, R4 ;  /* 0x00000004001b7308 */ /* 0x0003e20000000800 */
[----:B--2---:R-:W-:Y:S01]  /*c6b0*/  FFMA.FTZ R7, R22, UR6, -R14 ;  /* 0x0000000616077c23 */ /* 0x004fe2000801080e */
[----:B------:R-:W-:Y:S06]  /*c6c0*/  STL [R1+0x4c], R50 ;  /* 0x00004c3201007387 */ /* 0x000fec0000100800 */
[----:B------:R-:W-:Y:S01]  /*c6d0*/  MUFU.EX2 R26, R7 ;  /* 0x00000007001a7308 */ /* 0x000fe20000000800 */
[----:B-1----:R-:W-:-:S07]  /*c6e0*/  FFMA.FTZ R4, R18, UR6, -R15 ;  /* 0x0000000612047c23 */ /* 0x002fce000801080f */
[----:B------:R1:W-:Y:S01]  /*c6f0*/  MUFU.EX2 R139, R4 ;  /* 0x00000004008b7308 */ /* 0x0003e20000000800 */
[----:B------:R-:W-:Y:S04]  /*c700*/  STL [R1+0x48], R140 ;  /* 0x0000488c01007387 */ /* 0x000fe80000100800 */
[----:B------:R-:W-:Y:S04]  /*c710*/  STL [R1+0x44], R64 ;  /* 0x0000444001007387 */ /* 0x000fe80000100800 */
[----:B------:R-:W-:Y:S01]  /*c720*/  STL [R1+0x40], R65 ;  /* 0x0000404101007387 */ /* 0x000fe20000100800 */
[----:B-1----:R-:W-:-:S04]  /*c730*/  LOP3.LUT R4, R42, 0x8, R230, 0x78, !PT ;  /* 0x000000082a047812 */ /* 0x002fc800078e78e6 */
[----:B------:R-:W-:-:S05]  /*c740*/  LOP3.LUT R7, R4, 0x200, R37, 0xf8, !PT ;  /* 0x0000020004077812 */ /* 0x000fca00078ef825 */
[----:B------:R1:W-:Y:S04]  /*c750*/  STL [R1+0x60], R7 ;  /* 0x0000600701007387 */ /* 0x0003e80000100800 */
[----:B------:R-:W2:Y:S01]  /*c760*/  LDL.LU R37, [R1+0x30] ;  /* 0x0000300001257983 */ /* 0x000ea20000300800 */
[----:B------:R-:W3:Y:S01]  /*c770*/  S2UR UR5, SR_CgaCtaId ;  /* 0x00000000000579c3 */ /* 0x000ee20000008800 */
[----:B------:R-:W-:Y:S01]  /*c780*/  FSEL R6, R50, RZ, P5 ;  /* 0x000000ff32067208 */ /* 0x000fe20002800000 */
[C---:B------:R-:W-:Y:S01]  /*c790*/  FMUL.FTZ R20, R65.reuse, UR6 ;  /* 0x0000000641147c20 */ /* 0x040fe20008410000 */
[----:B------:R-:W-:-:S04]  /*c7a0*/  FSETP.NEU.FTZ.AND P5, PT, R65, -INF , PT ;  /* 0xff8000004100780b */ /* 0x000fc80003fbd000 */
[----:B------:R-:W-:-:S05]  /*c7b0*/  FSEL R20, R20, RZ, P5 ;  /* 0x000000ff14147208 */ /* 0x000fca0002800000 */
[----:B------:R-:W-:Y:S01]  /*c7c0*/  FFMA.FTZ R4, R28, UR6, -R20 ;  /* 0x000000061c047c23 */ /* 0x000fe20008010814 */
[----:B------:R-:W-:Y:S01]  /*c7d0*/  UMOV UR7, 0x400 ;  /* 0x0000040000077882 */ /* 0x000fe20000000000 */
[----:B------:R-:W-:Y:S02]  /*c7e0*/  FADD.FTZ R6, R133, -R6 ;  /* 0x8000000685067221 */ /* 0x000fe40000010000 */
[----:B------:R4:W-:Y:S02]  /*c7f0*/  MUFU.EX2 R34, R4 ;  /* 0x0000000400227308 */ /* 0x0009e40000000800 */
[----:B------:R-:W-:Y:S01]  /*c800*/  FMUL.FTZ R6, R6, UR6 ;  /* 0x0000000606067c20 */ /* 0x000fe20008410000 */
[----:B---3--:R-:W-:Y:S01]  /*c810*/  ULEA UR5, UR5, UR7, 0x18 ;  /* 0x0000000705057291 */ /* 0x008fe2000f8ec0ff */
[----:B----4-:R-:W-:-:S04]  /*c820*/  FFMA.FTZ R4, R30, UR6, -R20 ;  /* 0x000000061e047c23 */ /* 0x010fc80008010814 */
[----:B------:R3:W-:Y:S01]  /*c830*/  MUFU.EX2 R42, R4 ;  /* 0x00000004002a7308 */ /* 0x0007e20000000800 */
[----:B------:R-:W-:Y:S01]  /*c840*/  LEA R35, R7, UR5, 0x1 ;  /* 0x0000000507237c11 */ /* 0x000fe2000f8e08ff */
[----:B------:R-:W-:-:S04]  /*c850*/  FFMA.FTZ R5, R29, UR6, -R20 ;  /* 0x000000061d057c23 */ /* 0x000fc80008010814 */
[----:B------:R-:W4:Y:S02]  /*c860*/  LDSM.16.MT88.4 R16, [R35+0xc000] ;  /* 0x00c000002310783b */ /* 0x000f240000004200 */
[----:B------:R1:W4:Y:S01]  /*c870*/  MUFU.EX2 R24, R6 ;  /* 0x0000000600187308 */ /* 0x0003220000000800 */
[----:B---3--:R-:W-:-:S07]  /*c880*/  FSEL R4, R64, RZ, P0 ;  /* 0x000000ff40047208 */ /* 0x008fce0000000000 */
[----:B------:R3:W-:Y:S01]  /*c890*/  MUFU.EX2 R25, R5 ;  /* 0x0000000500197308 */ /* 0x0007e20000000800 */
[----:B-1----:R-:W-:Y:S01]  /*c8a0*/  FADD.FTZ R6, R136, -R4 ;  /* 0x8000000488067221 */ /* 0x002fe20000010000 */
[----:B------:R-:W-:-:S05]  /*c8b0*/  FSEL R4, R65, RZ, P5 ;  /* 0x000000ff41047208 */ /* 0x000fca0002800000 */
[----:B------:R-:W-:Y:S01]  /*c8c0*/  FADD.FTZ R4, R134, -R4 ;  /* 0x8000000486047221 */ /* 0x000fe20000010000 */
[----:B---3--:R-:W-:-:S03]  /*c8d0*/  FSEL R5, R140, RZ, P6 ;  /* 0x000000ff8c057208 */ /* 0x008fc60003000000 */
[----:B------:R-:W-:Y:S02]  /*c8e0*/  FMUL.FTZ R4, R4, UR6 ;  /* 0x0000000604047c20 */ /* 0x000fe40008410000 */
[----:B------:R-:W-:Y:S02]  /*c8f0*/  FADD.FTZ R5, R135, -R5 ;  /* 0x8000000587057221 */ /* 0x000fe40000010000 */
[----:B------:R1:W-:Y:S01]  /*c900*/  MUFU.EX2 R21, R4 ;  /* 0x0000000400157308 */ /* 0x0003e20000000800 */
[----:B------:R-:W-:Y:S01]  /*c910*/  FMUL.FTZ R6, R6, UR6 ;  /* 0x0000000606067c20 */ /* 0x000fe20008410000 */
[----:B------:R-:W-:-:S06]  /*c920*/  FMUL.FTZ R5, R5, UR6 ;  /* 0x0000000605057c20 */ /* 0x000fcc0008410000 */
[----:B------:R-:W3:Y:S01]  /*c930*/  MUFU.EX2 R23, R5 ;  /* 0x0000000500177308 */ /* 0x000ee20000000800 */
[----:B-1----:R-:W-:-:S07]  /*c940*/  FFMA.FTZ R4, R33, UR6, -R20 ;  /* 0x0000000621047c23 */ /* 0x002fce0008010814 */
[----:B------:R-:W1:Y:S08]  /*c950*/  MUFU.EX2 R22, R6 ;  /* 0x0000000600167308 */ /* 0x000e700000000800 */
[----:B------:R1:W1:Y:S01]  /*c960*/  MUFU.EX2 R32, R4 ;  /* 0x0000000400207308 */ /* 0x0002620000000800 */
[----:B------:R-:W-:Y:S01]  /*c970*/  MOV R52, 0x20 ;  /* 0x0000002000347802 */ /* 0x000fe20000000f00 */
[-C--:B----4-:R-:W-:Y:S01]  /*c980*/  FMUL.FTZ R144, R144, R24.reuse ;  /* 0x0000001890907220 */ /* 0x090fe20000410000 */
[----:B------:R-:W-:Y:S01]  /*c990*/  FMUL.FTZ R145, R145, R24 ;  /* 0x0000001891917220 */ /* 0x000fe20000410000 */
[-C--:B---3--:R-:W-:Y:S01]  /*c9a0*/  FMUL.FTZ R146, R146, R23.reuse ;  /* 0x0000001792927220 */ /* 0x088fe20000410000 */
[----:B------:R-:W-:Y:S01]  /*c9b0*/  SEL R33, R52, 0xffffffe0, !P4 ;  /* 0xffffffe034217807 */ /* 0x000fe20006000000 */
[----:B------:R-:W-:Y:S01]  /*c9c0*/  FMUL.FTZ R147, R147, R23 ;  /* 0x0000001793937220 */ /* 0x000fe20000410000 */
[----:B------:R-:W-:Y:S01]  /*c9d0*/  F2FP.F16.F32.PACK_AB R8, R224, R213 ;  /* 0x000000d5e008723e */ /* 0x000fe200000000ff */
[-C--:B------:R-:W-:Y:S01]  /*c9e0*/  FMUL.FTZ R150, R150, R21.reuse ;  /* 0x0000001596967220 */ /* 0x080fe20000410000 */
[----:B------:R-:W-:Y:S01]  /*c9f0*/  F2FP.F16.F32.PACK_AB R9, R2, R26 ;  /* 0x0000001a0209723e */ /* 0x000fe200000000ff */
[----:B-1----:R-:W-:Y:S01]  /*ca00*/  FMUL.FTZ R148, R148, R22 ;  /* 0x0000001694947220 */ /* 0x002fe20000410000 */
        /* <DEDUP_REMOVED lines=8> */
[----:B------:R-:W-:Y:S01]  /*ca90*/  F2FP.F16.F32.PACK_AB R5, R34, R25 ;  /* 0x000000192205723e */ /* 0x000fe200000000ff */
[-C--:B------:R-:W-:Y:S01]  /*caa0*/  FMUL.FTZ R154, R154, R21.reuse ;  /* 0x000000159a9a7220 */ /* 0x080fe20000410000 */
[----:B------:R-:W-:Y:S01]  /*cab0*/  F2FP.F16.F32.PACK_AB R7, R32, R42 ;  /* 0x0000002a2007723e */ /* 0x000fe200000000ff */
[----:B------:R-:W-:Y:S01]  /*cac0*/  FMUL.FTZ R155, R155, R21 ;  /* 0x000000159b9b7220 */ /* 0x000fe20000410000 */
[-C--:B------:R-:W-:Y:S01]  /*cad0*/  FMUL.FTZ R156, R156, R24.reuse ;  /* 0x000000189c9c7220 */ /* 0x080fe20000410000 */
[-C--:B------:R-:W-:Y:S01]  /*cae0*/  FMUL.FTZ R157, R157, R24.reuse ;  /* 0x000000189d9d7220 */ /* 0x080fe20000410000 */
[-C--:B------:R-:W-:Y:S01]  /*caf0*/  FMUL.FTZ R158, R158, R23.reuse ;  /* 0x000000179e9e7220 */ /* 0x080fe20000410000 */
[----:B------:R-:W-:Y:S01]  /*cb00*/  FMUL.FTZ R159, R159, R23 ;  /* 0x000000179f9f7220 */ /* 0x000fe20000410000 */
[----:B------:R-:W-:Y:S01]  /*cb10*/  IADD3 R132, PT, PT, R33, R35, RZ ;  /* 0x0000002321847210 */ /* 0x000fe20007ffe0ff */
[-C--:B------:R-:W-:Y:S08]  /*cb20*/  HMMA.16816.F32 R208, R8, R16.reuse, R144 ;  /* 0x0000001008d0723c */ /* 0x080ff00000001890 */
[C---:B------:R-:W-:Y:S08]  /*cb30*/  HMMA.16816.F32 R148, R4.reuse, R16, R148 ;  /* 0x000000100494723c */ /* 0x040ff00000001894 */
[-C--:B------:R-:W-:Y:S08]  /*cb40*/  HMMA.16816.F32 R44, R4, R18.reuse, R152 ;  /* 0x00000012042c723c */ /* 0x080ff00000001898 */
[C---:B------:R-:W-:Y:S01]  /*cb50*/  HMMA.16816.F32 R28, R8.reuse, R18, R156 ;  /* 0x00000012081c723c */ /* 0x040fe2000000189c */
        /* <DEDUP_REMOVED lines=19> */
[C---:B------:R-:W-:Y:S08]  /*cc90*/  HMMA.16816.F32 R164, R4.reuse, R16, R164 ;  /* 0x0000001004a4723c */ /* 0x040ff000000018a4 */
[-C--:B------:R-:W-:Y:S08]  /*cca0*/  HMMA.16816.F32 R168, R4, R18.reuse, R168 ;  /* 0x0000001204a8723c */ /* 0x080ff000000018a8 */
[----:B------:R-:W-:Y:S01]  /*ccb0*/  HMMA.16816.F32 R60, R8, R18, R172 ;  /* 0x00000012083c723c */ /* 0x000fe200000018ac */
        /* <DEDUP_REMOVED lines=16> */
[----:B--2---:R-:W-:-:S05]  /*cdc0*/  IADD3 R133, PT, PT, R37, R162, RZ ;  /* 0x000000a225857210 */ /* 0x004fca0007ffe0ff */
[----:B------:R-:W1:Y:S01]  /*cdd0*/  LDSM.16.MT88.4 R16, [R133+0xc000] ;  /* 0x00c000008510783b */ /* 0x000e620000004200 */
[----:B------:R-:W-:Y:S01]  /*cde0*/  IADD3 R37, PT, PT, R33, R133, RZ ;  /* 0x0000008521257210 */ /* 0x000fe20007ffe0ff */
[-C--:B------:R-:W-:Y:S01]  /*cdf0*/  FMUL.FTZ R196, R196, R24.reuse ;  /* 0x00000018c4c47220 */ /* 0x080fe20000410000 */
[----:B------:R-:W-:Y:S01]  /*ce00*/  FMUL.FTZ R197, R197, R24 ;  /* 0x00000018c5c57220 */ /* 0x000fe20000410000 */
[-C--:B------:R-:W-:Y:S01]  /*ce10*/  FMUL.FTZ R198, R198, R23.reuse ;  /* 0x00000017c6c67220 */ /* 0x080fe20000410000 */
[----:B------:R-:W-:Y:S01]  /*ce20*/  FMUL.FTZ R199, R199, R23 ;  /* 0x00000017c7c77220 */ /* 0x000fe20000410000 */
[-C--:B------:R-:W-:Y:S01]  /*ce30*/  FMUL.FTZ R192, R192, R22.reuse ;  /* 0x00000016c0c07220 */ /* 0x080fe20000410000 */
[-C--:B-1----:R-:W-:Y:S08]  /*ce40*/  HMMA.16816.F32 R56, R8, R16.reuse, R176 ;  /* 0x000000100838723c */ /* 0x082ff000000018b0 */
[C---:B------:R-:W-:Y:S08]  /*ce50*/  HMMA.16816.F32 R180, R4.reuse, R16, R180 ;  /* 0x0000001004b4723c */ /* 0x040ff000000018b4 */
[-C--:B------:R-:W-:Y:S08]  /*ce60*/  HMMA.16816.F32 R184, R4, R18.reuse, R184 ;  /* 0x0000001204b8723c */ /* 0x080ff000000018b8 */
[----:B------:R-:W-:Y:S01]  /*ce70*/  HMMA.16816.F32 R188, R8, R18, R188 ;  /* 0x0000001208bc723c */ /* 0x000fe200000018bc */
[----:B------:R-:W1:Y:S01]  /*ce80*/  LDSM.16.MT88.4 R16, [R37+0xc000] ;  /* 0x00c000002510783b */ /* 0x000e620000004200 */
        /* <DEDUP_REMOVED lines=40> */
[----:B------:R-:W-:Y:S02]  /*d110*/  MOV R155, R32 ;  /* 0x00000020009b7202 */ /* 0x000fe40000000f00 */
[----:B------:R-:W-:Y:S02]  /*d120*/  MOV R154, R139 ;  /* 0x0000008b009a7202 */ /* 0x000fe40000000f00 */
[----:B------:R-:W-:-:S02]  /*d130*/  MOV R135, R138 ;  /* 0x0000008a00877202 */ /* 0x000fc40000000f00 */
[----:B------:R-:W-:Y:S01]  /*d140*/  MOV R161, R137 ;  /* 0x0000008900a17202 */ /* 0x000fe20000000f00 */
[-C--:B-1----:R-:W-:Y:S08]  /*d150*/  HMMA.16816.F32 R144, R8, R16.reuse, R68 ;  /* 0x000000100890723c */ /* 0x082ff00000001844 */
        /* <DEDUP_REMOVED lines=54> */
[----:B------:R-:W-:-:S02]  /*d4c0*/  MOV R178, R153 ;  /* 0x0000009900b27202 */ /* 0x000fc40000000f00 */
[----:B------:R-:W-:Y:S01]  /*d4d0*/  MOV R179, R157 ;  /* 0x0000009d00b37202 */ /* 0x000fe20000000f00 */
[C---:B-1----:R-:W-:Y:S08]  /*d4e0*/  HMMA.16816.F32 R120, R4.reuse, R16, R120 ;  /* 0x000000100478723c */ /* 0x042ff00000001878 */
[----:B------:R-:W-:Y:S01]  /*d4f0*/  HMMA.16816.F32 R124, R4, R18, R124 ;  /* 0x00000012047c723c */ /* 0x000fe2000000187c */
[----:B------:R-:W-:-:S04]  /*d500*/  FFMA.FTZ R4, R152, UR6, -R13 ;  /* 0x0000000698047c23 */ /* 0x000fc8000801080d */
[----:B------:R1:W-:Y:S02]  /*d510*/  MUFU.EX2 R152, R4 ;  /* 0x0000000400987308 */ /* 0x0003e40000000800 */
[----:B-1----:R-:W-:-:S06]  /*d520*/  FFMA.FTZ R4, R156, UR6, -R13 ;  /* 0x000000069c047c23 */ /* 0x002fcc000801080d */
[----:B------:R1:W2:Y:S02]  /*d530*/  MUFU.EX2 R156, R4 ;  /* 0x00000004009c7308 */ /* 0x0002a40000000800 */
[----:B-1----:R-:W-:-:S06]  /*d540*/  FFMA.FTZ R4, R161, UR6, -R13 ;  /* 0x00000006a1047c23 */ /* 0x002fcc000801080d */
[----:B------:R1:W-:Y:S02]  /*d550*/  MUFU.EX2 R160, R4 ;  /* 0x0000000400a07308 */ /* 0x0003e40000000800 */
[----:B-1----:R-:W-:Y:S01]  /*d560*/  FFMA.FTZ R4, R252, UR6, -R13 ;  /* 0x00000006fc047c23 */ /* 0x002fe2000801080d */
[-C--:B------:R-:W-:Y:S01]  /*d570*/  FMUL.FTZ R116, R116, R24.reuse ;  /* 0x0000001874747220 */ /* 0x080fe20000410000 */
[----:B------:R-:W-:Y:S01]  /*d580*/  FMUL.FTZ R117, R117, R24 ;  /* 0x0000001875757220 */ /* 0x000fe20000410000 */
[----:B------:R-:W-:-:S03]  /*d590*/  FMUL.FTZ R118, R118, R23 ;  /* 0x0000001776767220 */ /* 0x000fc60000410000 */
[----:B------:R1:W-:Y:S01]  /*d5a0*/  MUFU.EX2 R176, R4 ;  /* 0x0000000400b07308 */ /* 0x0003e20000000800 */
[-C--:B------:R-:W-:Y:S01]  /*d5b0*/  FMUL.FTZ R119, R119, R23.reuse ;  /* 0x0000001777777220 */ /* 0x080fe20000410000 */
[-C--:B------:R-:W-:Y:S01]  /*d5c0*/  FMUL.FTZ R128, R128, R24.reuse ;  /* 0x0000001880807220 */ /* 0x080fe20000410000 */
[----:B------:R-:W-:Y:S01]  /*d5d0*/  FMUL.FTZ R129, R129, R24 ;  /* 0x0000001881817220 */ /* 0x000fe20000410000 */
[-C--:B------:R-:W-:Y:S01]  /*d5e0*/  FMUL.FTZ R130, R130, R23.reuse ;  /* 0x0000001782827220 */ /* 0x080fe20000410000 */
[----:B------:R-:W-:Y:S01]  /*d5f0*/  FMUL.FTZ R131, R131, R23 ;  /* 0x0000001783837220 */ /* 0x000fe20000410000 */
[----:B------:R-:W3:Y:S01]  /*d600*/  LDL.LU R252, [R1] ;  /* 0x0000000001fc7983 */ /* 0x000ee20000300800 */
[--C-:B-1----:R-:W-:Y:S01]  /*d610*/  FFMA.FTZ R4, R235, UR6, -R14.reuse ;  /* 0x00000006eb047c23 */ /* 0x102fe2000801080e */
[----:B------:R-:W-:Y:S02]  /*d620*/  HMMA.16816.F32 R116, R8, R16, R116 ;  /* 0x000000100874723c */ /* 0x000fe40000001874 */
[----:B------:R-:W4:Y:S01]  /*d630*/  LDL.LU R235, [R1+0x8] ;  /* 0x0000080001eb7983 */ /* 0x000f220000300800 */
[----:B------:R1:W-:Y:S02]  /*d640*/  MUFU.EX2 R153, R4 ;  /* 0x0000000400997308 */ /* 0x0003e40000000800 */
[----:B-1----:R-:W-:-:S06]  /*d650*/  FFMA.FTZ R4, R223, UR6, -R14 ;  /* 0x00000006df047c23 */ /* 0x002fcc000801080e */
[----:B------:R1:W2:Y:S02]  /*d660*/  MUFU.EX2 R157, R4 ;  /* 0x00000004009d7308 */ /* 0x0002a40000000800 */
[----:B-1----:R-:W-:-:S06]  /*d670*/  FFMA.FTZ R4, R220, UR6, -R14 ;  /* 0x00000006dc047c23 */ /* 0x002fcc000801080e */
[----:B------:R1:W-:Y:S01]  /*d680*/  MUFU.EX2 R161, R4 ;  /* 0x0000000400a17308 */ /* 0x0003e20000000800 */
[----:B------:R-:W-:Y:S01]  /*d690*/  HMMA.16816.F32 R128, R8, R18, R128 ;  /* 0x000000120880723c */ /* 0x000fe20000001880 */
[----:B------:R-:W2:Y:S01]  /*d6a0*/  LDSM.16.MT88.4 R16, [R162+0xc800] ;  /* 0x00c80000a210783b */ /* 0x000ea20000004200 */
[----:B-1----:R-:W-:-:S05]  /*d6b0*/  FFMA.FTZ R4, R48, UR6, -R14 ;  /* 0x0000000630047c23 */ /* 0x002fca000801080e */
[----:B------:R1:W2:Y:S02]  /*d6c0*/  MUFU.EX2 R177, R4 ;  /* 0x0000000400b17308 */ /* 0x0002a40000000800 */
[----:B-1----:R-:W-:-:S06]  /*d6d0*/  FFMA.FTZ R4, R234, UR6, -R15 ;  /* 0x00000006ea047c23 */ /* 0x002fcc000801080f */
[----:B------:R1:W-:Y:S02]  /*d6e0*/  MUFU.EX2 R198, R4 ;  /* 0x0000000400c67308 */ /* 0x0003e40000000800 */
[----:B-1----:R-:W-:-:S06]  /*d6f0*/  FFMA.FTZ R4, R222, UR6, -R15 ;  /* 0x00000006de047c23 */ /* 0x002fcc000801080f */
[----:B------:R1:W-:Y:S02]  /*d700*/  MUFU.EX2 R172, R4 ;  /* 0x0000000400ac7308 */ /* 0x0003e40000000800 */
[----:B-1----:R-:W-:-:S06]  /*d710*/  FFMA.FTZ R4, R49, UR6, -R15 ;  /* 0x0000000631047c23 */ /* 0x002fcc000801080f */
[----:B------:R1:W-:Y:S02]  /*d720*/  MUFU.EX2 R174, R4 ;  /* 0x0000000400ae7308 */ /* 0x0003e40000000800 */
[----:B-1----:R-:W-:-:S06]  /*d730*/  FFMA.FTZ R4, R41, UR6, -R15 ;  /* 0x0000000629047c23 */ /* 0x002fcc000801080f */
[----:B------:R1:W2:Y:S02]  /*d740*/  MUFU.EX2 R196, R4 ;  /* 0x0000000400c47308 */ /* 0x0002a40000000800 */
[--C-:B-1----:R-:W-:Y:S01]  /*d750*/  FFMA.FTZ R4, R242, UR6, -R20.reuse ;  /* 0x00000006f2047c23 */ /* 0x102fe20008010814 */
[----:B--2---:R-:W-:Y:S01]  /*d760*/  F2FP.F16.F32.PACK_AB R8, R156, R152 ;  /* 0x000000989c08723e */ /* 0x004fe200000000ff */
[----:B------:R-:W2:Y:S04]  /*d770*/  LDL.LU R242, [R1+0x10] ;  /* 0x0000100001f27983 */ /* 0x000ea80000300800 */
[----:B------:R1:W-:Y:S02]  /*d780*/  MUFU.EX2 R199, R4 ;  /* 0x0000000400c77308 */ /* 0x0003e40000000800 */
[----:B-1----:R-:W-:-:S06]  /*d790*/  FFMA.FTZ R4, R233, UR6, -R20 ;  /* 0x00000006e9047c23 */ /* 0x002fcc0008010814 */
[----:B------:R1:W1:Y:S01]  /*d7a0*/  MUFU.EX2 R173, R4 ;  /* 0x0000000400ad7308 */ /* 0x0002620000000800 */
[----:B------:R-:W-:Y:S02]  /*d7b0*/  F2FP.F16.F32.PACK_AB R9, R157, R153 ;  /* 0x000000999d09723e */ /* 0x000fe400000000ff */
[----:B------:R-:W-:Y:S01]  /*d7c0*/  F2FP.F16.F32.PACK_AB R10, R176, R160 ;  /* 0x000000a0b00a723e */ /* 0x000fe200000000ff */
[--C-:B-1----:R-:W-:Y:S01]  /*d7d0*/  FFMA.FTZ R4, R221, UR6, -R20.reuse ;  /* 0x00000006dd047c23 */ /* 0x102fe20008010814 */
[----:B------:R-:W-:Y:S01]  /*d7e0*/  F2FP.F16.F32.PACK_AB R11, R177, R161 ;  /* 0x000000a1b10b723e */ /* 0x000fe200000000ff */
[----:B------:R-:W3:Y:S02]  /*d7f0*/  LDL.LU R221, [R1+0x18] ;  /* 0x0000180001dd7983 */ /* 0x000ee40000300800 */
[----:B------:R1:W-:Y:S01]  /*d800*/  MUFU.EX2 R175, R4 ;  /* 0x0000000400af7308 */ /* 0x0003e20000000800 */
[----:B------:R-:W-:Y:S01]  /*d810*/  MOV R234, R43 ;  /* 0x0000002b00ea7202 */ /* 0x000fe20000000f00 */
[----:B-1----:R-:W-:Y:S01]  /*d820*/  FFMA.FTZ R4, R38, UR6, -R20 ;  /* 0x0000000626047c23 */ /* 0x002fe20008010814 */
[----:B------:R-:W-:Y:S01]  /*d830*/  MOV R222, R42 ;  /* 0x0000002a00de7202 */ /* 0x000fe20000000f00 */
[----:B------:R-:W4:Y:S04]  /*d840*/  LDL.LU R38, [R1+0x8c] ;  /* 0x00008c0001267983 */ /* 0x000f280000300800 */
[----:B------:R1:W1:Y:S01]  /*d850*/  MUFU.EX2 R197, R4 ;  /* 0x0000000400c57308 */ /* 0x0002620000000800 */
[----:B------:R-:W-:-:S02]  /*d860*/  MOV R233, R40 ;  /* 0x0000002800e97202 */ /* 0x000fc40000000f00 */
[----:B------:R-:W-:Y:S01]  /*d870*/  HMMA.16816.F32 R40, R8, R16, R208 ;  /* 0x000000100828723c */ /* 0x000fe200000018d0 */
[----:B------:R-:W2:Y:S01]  /*d880*/  LDL.LU R208, [R1+0x84] ;  /* 0x0000840001d07983 */ /* 0x000ea20000300800 */
[----:B------:R-:W-:Y:S02]  /*d890*/  F2FP.F16.F32.PACK_AB R6, R196, R174 ;  /* 0x000000aec406723e */ /* 0x000fe400000000ff */
[----:B------:R-:W-:Y:S01]  /*d8a0*/  F2FP.F16.F32.PACK_AB R5, R173, R199 ;  /* 0x000000c7ad05723e */ /* 0x000fe200000000ff */
[----:B------:R-:W3:Y:S01]  /*d8b0*/  LDL.LU R209, [R1+0x88] ;  /* 0x0000880001d17983 */ /* 0x000ee20000300800 */
[----:B------:R-:W-:-:S03]  /*d8c0*/  MOV R223, R51 ;  /* 0x0000003300df7202 */ /* 0x000fc60000000f00 */
[----:B------:R-:W4:Y:S01]  /*d8d0*/  LDL.LU R210, [R1+0x28] ;  /* 0x0000280001d27983 */ /* 0x000f220000300800 */
[----:B------:R-:W-:Y:S01]  /*d8e0*/  MOV R220, R50 ;  /* 0x0000003200dc7202 */ /* 0x000fe20000000f00 */
[----:B------:R-:W-:Y:S02]  /*d8f0*/  HMMA.16816.F32 R28, R8, R18, R28 ;  /* 0x00000012081c723c */ /* 0x000fe4000000181c */
[----:B------:R-:W3:Y:S01]  /*d900*/  LDL.LU R211, [R1+0x20] ;  /* 0x0000200001d37983 */ /* 0x000ee20000300800 */
[----:B-1----:R-:W-:Y:S02]  /*d910*/  F2FP.F16.F32.PACK_AB R4, R172, R198 ;  /* 0x000000c6ac04723e */ /* 0x002fe400000000ff */
[----:B------:R-:W-:-:S07]  /*d920*/  F2FP.F16.F32.PACK_AB R7, R197, R175 ;  /* 0x000000afc507723e */ /* 0x000fce00000000ff */
        /* <DEDUP_REMOVED lines=36> */
[----:B--2---:R-:W-:-:S02]  /*db70*/  FFMA.FTZ R5, R208, R23, R26 ;  /* 0x00000017d0057223 */ /* 0x004fc4000001001a */
[----:B------:R-:W2:Y:S01]  /*db80*/  LDL.LU R208, [R1+0x24] ;  /* 0x0000240001d07983 */ /* 0x000ea20000300800 */
[----:B----4-:R-:W-:-:S04]  /*db90*/  FFMA.FTZ R4, R210, UR6, -R13 ;  /* 0x00000006d2047c23 */ /* 0x010fc8000801080d */
[----:B------:R1:W-:Y:S01]  /*dba0*/  MUFU.EX2 R7, R4 ;  /* 0x0000000400077308 */ /* 0x0003e20000000800 */
[C---:B------:R-:W-:Y:S08]  /*dbb0*/  HMMA.16816.F32 R116, R8.reuse, R16, R116 ;  /* 0x000000100874723c */ /* 0x040ff00000001874 */
[----:B------:R-:W-:Y:S01]  /*dbc0*/  HMMA.16816.F32 R128, R8, R18, R128 ;  /* 0x000000120880723c */ /* 0x000fe20000001880 */
[----:B---3--:R-:W-:Y:S01]  /*dbd0*/  FFMA.FTZ R39, R209, R22, R39 ;  /* 0x00000016d1277223 */ /* 0x008fe20000010027 */
[--C-:B-1----:R-:W-:Y:S01]  /*dbe0*/  FFMA.FTZ R4, R211, UR6, -R13.reuse ;  /* 0x00000006d3047c23 */ /* 0x102fe2000801080d */
[----:B------:R-:W-:Y:S01]  /*dbf0*/  MOV R210, R234 ;  /* 0x000000ea00d27202 */ /* 0x000fe20000000f00 */
[----:B------:R-:W1:Y:S02]  /*dc00*/  LDSM.16.MT88.4 R16, [R162+0xd000] ;  /* 0x00d00000a210783b */ /* 0x000e640000004200 */
[----:B------:R3:W-:Y:S02]  /*dc10*/  MUFU.EX2 R8, R4 ;  /* 0x0000000400087308 */ /* 0x0007e40000000800 */
[----:B---3--:R-:W-:Y:S01]  /*dc20*/  FFMA.FTZ R4, R221, UR6, -R13 ;  /* 0x00000006dd047c23 */ /* 0x008fe2000801080d */
[----:B------:R-:W-:-:S02]  /*dc30*/  MOV R221, R163 ;  /* 0x000000a300dd7202 */ /* 0x000fc40000000f00 */
[----:B------:R-:W3:Y:S03]  /*dc40*/  LDL.LU R163, [R1+0x1c] ;  /* 0x00001c0001a37983 */ /* 0x000ee60000300800 */
[----:B------:R4:W-:Y:S02]  /*dc50*/  MUFU.EX2 R9, R4 ;  /* 0x0000000400097308 */ /* 0x0009e40000000800 */
[----:B----4-:R-:W-:-:S06]  /*dc60*/  FFMA.FTZ R4, R242, UR6, -R13 ;  /* 0x00000006f2047c23 */ /* 0x010fcc000801080d */
[----:B------:R4:W-:Y:S02]  /*dc70*/  MUFU.EX2 R10, R4 ;  /* 0x00000004000a7308 */ /* 0x0009e40000000800 */
[----:B----4-:R-:W-:-:S06]  /*dc80*/  FFMA.FTZ R4, R235, UR6, -R14 ;  /* 0x00000006eb047c23 */ /* 0x010fcc000801080e */
[----:B------:R4:W-:Y:S02]  /*dc90*/  MUFU.EX2 R235, R4 ;  /* 0x0000000400eb7308 */ /* 0x0009e40000000800 */
[----:B----4-:R-:W-:-:S06]  /*dca0*/  FFMA.FTZ R4, R252, UR6, -R14 ;  /* 0x00000006fc047c23 */ /* 0x010fcc000801080e */
[----:B------:R4:W-:Y:S01]  /*dcb0*/  MUFU.EX2 R242, R4 ;  /* 0x0000000400f27308 */ /* 0x0009e20000000800 */
[----:B------:R-:W-:Y:S01]  /*dcc0*/  MOV R211, R222 ;  /* 0x000000de00d37202 */ /* 0x000fe20000000f00 */
[----:B----4-:R-:W-:-:S06]  /*dcd0*/  FFMA.FTZ R4, R249, UR6, -R14 ;  /* 0x00000006f9047c23 */ /* 0x010fcc000801080e */
[----:B------:R4:W-:Y:S01]  /*dce0*/  MUFU.EX2 R249, R4 ;  /* 0x0000000400f97308 */ /* 0x0009e20000000800 */
[----:B------:R-:W-:Y:S02]  /*dcf0*/  MOV R209, R220 ;  /* 0x000000dc00d17202 */ /* 0x000fe40000000f00 */
[----:B------:R-:W-:Y:S01]  /*dd00*/  MOV R220, R223 ;  /* 0x000000df00dc7202 */ /* 0x000fe20000000f00 */
[----:B----4-:R-:W-:-:S04]  /*dd10*/  FFMA.FTZ R4, R216, UR6, -R14 ;  /* 0x00000006d8047c23 */ /* 0x010fc8000801080e */
[----:B------:R4:W1:Y:S02]  /*dd20*/  MUFU.EX2 R252, R4 ;  /* 0x0000000400fc7308 */ /* 0x0008640000000800 */
[----:B----4-:R-:W-:-:S06]  /*dd30*/  FFMA.FTZ R4, R233, UR6, -R15 ;  /* 0x00000006e9047c23 */ /* 0x010fcc000801080f */
[----:B------:R4:W-:Y:S02]  /*dd40*/  MUFU.EX2 R222, R4 ;  /* 0x0000000400de7308 */ /* 0x0009e40000000800 */
[----:B----4-:R-:W-:-:S06]  /*dd50*/  FFMA.FTZ R4, R251, UR6, -R15 ;  /* 0x00000006fb047c23 */ /* 0x010fcc000801080f */
[----:B------:R4:W3:Y:S02]  /*dd60*/  MUFU.EX2 R223, R4 ;  /* 0x0000000400df7308 */ /* 0x0008e40000000800 */
[----:B----4-:R-:W-:-:S06]  /*dd70*/  FFMA.FTZ R4, R217, UR6, -R15 ;  /* 0x00000006d9047c23 */ /* 0x010fcc000801080f */
[----:B------:R4:W-:Y:S02]  /*dd80*/  MUFU.EX2 R233, R4 ;  /* 0x0000000400e97308 */ /* 0x0009e40000000800 */
[----:B----4-:R-:W-:-:S06]  /*dd90*/  FFMA.FTZ R4, R212, UR6, -R15 ;  /* 0x00000006d4047c23 */ /* 0x010fcc000801080f */
[----:B------:R4:W3:Y:S01]  /*dda0*/  MUFU.EX2 R234, R4 ;  /* 0x0000000400ea7308 */ /* 0x0008e20000000800 */
[----:B------:R-:W-:Y:S01]  /*ddb0*/  FFMA.FTZ R34, R219, UR6, -R15 ;  /* 0x00000006db227c23 */ /* 0x000fe2000801080f */
[----:B----4-:R-:W-:-:S06]  /*ddc0*/  FFMA.FTZ R4, R221, UR6, -R20 ;  /* 0x00000006dd047c23 */ /* 0x010fcc0008010814 */
[----:B------:R4:W-:Y:S01]  /*ddd0*/  MUFU.EX2 R221, R4 ;  /* 0x0000000400dd7308 */ /* 0x0009e20000000800 */
[----:B------:R-:W-:Y:S01]  /*dde0*/  FFMA.FTZ R33, R218, UR6, -R15 ;  /* 0x00000006da217c23 */ /* 0x000fe2000801080f */
[----:B----4-:R-:W-:Y:S01]  /*ddf0*/  FFMA.FTZ R4, R135, UR6, -R20 ;  /* 0x0000000687047c23 */ /* 0x010fe20008010814 */
[----:B------:R-:W-:Y:S01]  /*de00*/  FFMA.FTZ R6, R151, R24, R213 ;  /* 0x0000001897067223 */ /* 0x000fe200000100d5 */
[--C-:B------:R-:W-:Y:S01]  /*de10*/  FFMA.FTZ R213, R247, UR6, -R14.reuse ;  /* 0x00000006f7d57c23 */ /* 0x100fe2000801080e */
[--C-:B------:R-:W-:Y:S01]  /*de20*/  FFMA.FTZ R212, R246, UR6, -R14.reuse ;  /* 0x00000006f6d47c23 */ /* 0x100fe2000801080e */
[----:B------:R-:W-:Y:S01]  /*de30*/  FFMA.FTZ R135, R245, UR6, -R14 ;  /* 0x00000006f5877c23 */ /* 0x000fe2000801080e */
[----:B--2---:R-:W-:Y:S01]  /*de40*/  FFMA.FTZ R217, R208, UR6, -R13 ;  /* 0x00000006d0d97c23 */ /* 0x004fe2000801080d */
[----:B------:R-:W-:Y:S02]  /*de50*/  MOV R208, R209 ;  /* 0x000000d100d07202 */ /* 0x000fe40000000f00 */
[----:B------:R-:W-:-:S02]  /*de60*/  MOV R209, R220 ;  /* 0x000000dc00d17202 */ /* 0x000fc40000000f00 */
[----:B------:R2:W4:Y:S02]  /*de70*/  MUFU.EX2 R220, R4 ;  /* 0x0000000400dc7308 */ /* 0x0005240000000800 */
[----:B--2---:R-:W-:Y:S01]  /*de80*/  FFMA.FTZ R4, R228, UR6, -R20 ;  /* 0x00000006e4047c23 */ /* 0x004fe20008010814 */
[----:B------:R-:W-:Y:S01]  /*de90*/  FFMA.FTZ R35, R248, UR6, -R15 ;  /* 0x00000006f8237c23 */ /* 0x000fe2000801080f */
[----:B-1----:R-:W-:Y:S01]  /*dea0*/  F2FP.F16.F32.PACK_AB R11, R252, R249 ;  /* 0x000000f9fc0b723e */ /* 0x002fe200000000ff */
[----:B------:R-:W-:-:S03]  /*deb0*/  FADD.FTZ R149, R224, R6 ;  /* 0x00000006e0957221 */ /* 0x000fc60000010000 */
[----:B------:R1:W-:Y:S01]  /*dec0*/  MUFU.EX2 R219, R4 ;  /* 0x0000000400db7308 */ /* 0x0003e20000000800 */
[----:B------:R-:W-:Y:S01]  /*ded0*/  MOV R248, R9 ;  /* 0x0000000900f87202 */ /* 0x000fe20000000f00 */
[----:B------:R-:W-:Y:S01]  /*dee0*/  FADD.FTZ R148, R2, R5 ;  /* 0x0000000502947221 */ /* 0x000fe20000010000 */
[----:B------:R-:W-:Y:S01]  /*def0*/  MOV R251, R208 ;  /* 0x000000d000fb7202 */ /* 0x000fe20000000f00 */
[--C-:B------:R-:W-:Y:S01]  /*df00*/  FFMA.FTZ R215, R215, UR6, -R13.reuse ;  /* 0x00000006d7d77c23 */ /* 0x100fe2000801080d */
[--C-:B---3--:R-:W-:Y:S01]  /*df10*/  FFMA.FTZ R216, R163, UR6, -R13.reuse ;  /* 0x00000006a3d87c23 */ /* 0x108fe2000801080d */
[--C-:B-1----:R-:W-:Y:S01]  /*df20*/  FFMA.FTZ R4, R250, UR6, -R20.reuse ;  /* 0x00000006fa047c23 */ /* 0x102fe20008010814 */
[----:B------:R-:W-:Y:S01]  /*df30*/  MOV R247, R209 ;  /* 0x000000d100f77202 */ /* 0x000fe20000000f00 */
[----:B------:R-:W-:Y:S01]  /*df40*/  FFMA.FTZ R214, R214, UR6, -R13 ;  /* 0x00000006d6d67c23 */ /* 0x000fe2000801080d */
[----:B------:R-:W-:Y:S01]  /*df50*/  MOV R246, R210 ;  /* 0x000000d200f67202 */ /* 0x000fe20000000f00 */
[----:B------:R1:W2:Y:S01]  /*df60*/  MUFU.EX2 R218, R4 ;  /* 0x0000000400da7308 */ /* 0x0002a20000000800 */
[----:B------:R-:W-:Y:S01]  /*df70*/  MOV R163, R158 ;  /* 0x0000009e00a37202 */ /* 0x000fe20000000f00 */
[----:B------:R-:W-:Y:S01]  /*df80*/  FFMA.FTZ R38, R38, R21, R25 ;  /* 0x0000001526267223 */ /* 0x000fe20000010019 */
[----:B------:R-:W-:Y:S01]  /*df90*/  MOV R158, R159 ;  /* 0x0000009f009e7202 */ /* 0x000fe20000000f00 */
[----:B------:R-:W-:Y:S01]  /*dfa0*/  FFMA.FTZ R32, R226, UR6, -R20 ;  /* 0x00000006e2207c23 */ /* 0x000fe20008010814 */
[----:B------:R-:W-:Y:S01]  /*dfb0*/  MOV R159, R134 ;  /* 0x00000086009f7202 */ /* 0x000fe20000000f00 */
[----:B------:R-:W-:Y:S01]  /*dfc0*/  FFMA.FTZ R134, R244, UR6, -R14 ;  /* 0x00000006f4867c23 */ /* 0x000fe2000801080e */
[----:B------:R-:W-:Y:S01]  /*dfd0*/  FFMA.FTZ R14, R243, UR6, -R20 ;  /* 0x00000006f30e7c23 */ /* 0x000fe20008010814 */
        /* <DEDUP_REMOVED lines=11> */
[----:B------:R-:W-:Y:S01]  /*e090*/  MOV R205, R196 ;  /* 0x000000c400cd7202 */ /* 0x000fe20000000f00 */
[----:B------:R-:W-:Y:S01]  /*e0a0*/  MUFU.EX2 R217, R217 ;  /* 0x000000d900d97308 */ /* 0x000fe20000000800 */
[----:B------:R-:W-:Y:S01]  /*e0b0*/  MOV R250, R8 ;  /* 0x0000000800fa7202 */ /* 0x000fe20000000f00 */
[----:B------:R3:W5:Y:S01]  /*e0c0*/  LDL.LU R228, [R1+0xb8] ;  /* 0x0000b80001e47983 */ /* 0x0007620000300800 */
[----:B------:R-:W-:-:S02]  /*e0d0*/  MOV R243, R7 ;  /* 0x0000000700f37202 */ /* 0x000fc40000000f00 */
[----:B------:R-:W-:Y:S02]  /*e0e0*/  F2FP.F16.F32.PACK_AB R9, R242, R235 ;  /* 0x000000ebf209723e */ /* 0x000fe400000000ff */
[----:B------:R-:W-:Y:S02]  /*e0f0*/  F2FP.F16.F32.PACK_AB R8, R250, R243 ;  /* 0x000000f3fa08723e */ /* 0x000fe400000000ff */
[----:B------:R-:W-:Y:S02]  /*e100*/  F2FP.F16.F32.PACK_AB R10, R244, R248 ;  /* 0x000000f8f40a723e */ /* 0x000fe400000000ff */
[----:B-1----:R-:W-:Y:S02]  /*e110*/  F2FP.F16.F32.PACK_AB R4, R223, R222 ;  /* 0x000000dedf04723e */ /* 0x002fe400000000ff */
[----:B------:R-:W-:Y:S02]  /*e120*/  F2FP.F16.F32.PACK_AB R6, R234, R233 ;  /* 0x000000e9ea06723e */ /* 0x000fe400000000ff */
[----:B----4-:R-:W-:-:S02]  /*e130*/  F2FP.F16.F32.PACK_AB R5, R220, R221 ;  /* 0x000000dddc05723e */ /* 0x010fc400000000ff */
[----:B--2---:R-:W-:Y:S01]  /*e140*/  F2FP.F16.F32.PACK_AB R7, R218, R219 ;  /* 0x000000dbda07723e */ /* 0x004fe200000000ff */
[----:B------:R-:W-:Y:S01]  /*e150*/  FFMA.FTZ R15, R36, UR6, -R15 ;  /* 0x00000006240f7c23 */ /* 0x000fe2000801080f */
[-C--:B------:R-:W-:Y:S01]  /*e160*/  HMMA.16816.F32 R208, R8, R16.reuse, R40 ;  /* 0x0000001008d0723c */ /* 0x080fe20000001828 */
[--C-:B------:R-:W-:Y:S01]  /*e170*/  FFMA.FTZ R13, R227, UR6, -R20.reuse ;  /* 0x00000006e30d7c23 */ /* 0x100fe20008010814 */
[----:B------:R-:W-:Y:S01]  /*e180*/  FFMA.FTZ R36, R225, UR6, -R20 ;  /* 0x00000006e1247c23 */ /* 0x000fe20008010814 */
[----:B------:R-:W-:Y:S01]  /*e190*/  MOV R41, R162 ;  /* 0x000000a200297202 */ /* 0x000fe20000000f00 */
[----:B------:R-:W1:Y:S01]  /*e1a0*/  LDSM.16.MT88.4 R20, [R133+0xd000] ;  /* 0x00d000008514783b */ /* 0x000e620000004200 */
[----:B------:R-:W-:Y:S02]  /*e1b0*/  MOV R174, R163 ;  /* 0x000000a300ae7202 */ /* 0x000fe40000000f00 */
[----:B------:R-:W-:Y:S01]  /*e1c0*/  MOV R175, R27 ;  /* 0x0000001b00af7202 */ /* 0x000fe20000000f00 */
[C---:B------:R-:W-:Y:S01]  /*e1d0*/  HMMA.16816.F32 R48, R4.reuse, R16, R48 ;  /* 0x000000100430723c */ /* 0x040fe20000001830 */
[----:B------:R-:W2:Y:S07]  /*e1e0*/  LDSM.16.MT88.4 R24, [R132+0xd000] ;  /* 0x00d000008418783b */ /* 0x000eae0000004200 */
[-C--:B------:R-:W-:Y:S01]  /*e1f0*/  HMMA.16816.F32 R44, R4, R18.reuse, R44 ;  /* 0x00000012042c723c */ /* 0x080fe2000000182c */
[----:B------:R-:W-:Y:S01]  /*e200*/  MOV R43, R178 ;  /* 0x000000b2002b7202 */ /* 0x000fe20000000f00 */
[----:B------:R-:W-:Y:S01]  /*e210*/  MUFU.EX2 R14, R14 ;  /* 0x0000000e000e7308 */ /* 0x000fe20000000800 */
[----:B------:R-:W-:Y:S01]  /*e220*/  MOV R42, R179 ;  /* 0x000000b3002a7202 */ /* 0x000fe20000000f00 */
[----:B------:R3:W5:Y:S04]  /*e230*/  LDL.LU R227, [R1+0xb4] ;  /* 0x0000b40001e37983 */ /* 0x0007680000300800 */
[C---:B------:R-:W-:Y:S01]  /*e240*/  HMMA.16816.F32 R160, R8.reuse, R18, R28 ;  /* 0x0000001208a0723c */ /* 0x040fe2000000181c */
[----:B------:R-:W4:Y:S04]  /*e250*/  LDSM.16.MT88.4 R16, [R37+0xd000] ;  /* 0x00d000002510783b */ /* 0x000f280000004200 */
[----:B------:R-:W3:Y:S01]  /*e260*/  LDSM.16.MT88.4 R28, [R41+0xf000] ;  /* 0x00f00000291c783b */ /* 0x000ee20000004200 */
[----:B------:R-:W-:Y:S03]  /*e270*/  MUFU.EX2 R216, R216 ;  /* 0x000000d800d87308 */ /* 0x000fe60000000800 */
[----:B------:R3:W5:Y:S04]  /*e280*/  LDL.LU R226, [R1+0xb0] ;  /* 0x0000b00001e27983 */ /* 0x0007680000300800 */
[----:B------:R3:W5:Y:S01]  /*e290*/  LDL.LU R225, [R1+0xac] ;  /* 0x0000ac0001e17983 */ /* 0x0007620000300800 */
[----:B------:R-:W-:Y:S03]  /*e2a0*/  MUFU.EX2 R215, R215 ;  /* 0x000000d700d77308 */ /* 0x000fe60000000800 */
[----:B------:R3:W5:Y:S01]  /*e2b0*/  LDL.LU R224, [R1+0xa8] ;  /* 0x0000a80001e07983 */ /* 0x0007620000300800 */
[C---:B-1----:R-:W-:Y:S03]  /*e2c0*/  HMMA.16816.F32 R176, R8.reuse, R20, R56 ;  /* 0x0000001408b0723c */ /* 0x042fe60000001838 */
[----:B------:R1:W5:Y:S05]  /*e2d0*/  LDL.LU R2, [R1+0xa4] ;  /* 0x0000a40001027983 */ /* 0x00036a0000300800 */
[C---:B--2---:R-:W-:Y:S08]  /*e2e0*/  HMMA.16816.F32 R140, R8.reuse, R26, R60 ;  /* 0x0000001a088c723c */ /* 0x044ff0000000183c */
[-C--:B------:R-:W-:Y:S08]  /*e2f0*/  HMMA.16816.F32 R196, R8, R24.reuse, R52 ;  /* 0x0000001808c4723c */ /* 0x080ff00000001834 */
[C---:B------:R-:W-:Y:S08]  /*e300*/  HMMA.16816.F32 R164, R4.reuse, R24, R164 ;  /* 0x0000001804a4723c */ /* 0x040ff000000018a4 */
[C---:B------:R-:W-:Y:S01]  /*e310*/  HMMA.16816.F32 R168, R4.reuse, R26, R168 ;  /* 0x0000001a04a8723c */ /* 0x040fe200000018a8 */
[----:B------:R-:W2:Y:S07]  /*e320*/  LDSM.16.MT88.4 R24, [R132+0xf000] ;  /* 0x00f000008418783b */ /* 0x000eae0000004200 */
[C---:B------:R-:W-:Y:S08]  /*e330*/  HMMA.16816.F32 R180, R4.reuse, R20, R180 ;  /* 0x0000001404b4723c */ /* 0x040ff000000018b4 */
[-C--:B------:R-:W-:Y:S08]  /*e340*/  HMMA.16816.F32 R184, R4, R22.reuse, R184 ;  /* 0x0000001604b8723c */ /* 0x080ff000000018b8 */
[C---:B------:R-:W-:Y:S01]  /*e350*/  HMMA.16816.F32 R60, R8.reuse, R22, R68 ;  /* 0x00000016083c723c */ /* 0x040fe20000001844 */
[----:B------:R-:W1:Y:S07]  /*e360*/  LDSM.16.MT88.4 R20, [R133+0xf000] ;  /* 0x00f000008514783b */ /* 0x000e6e0000004200 */
[-C--:B----4-:R-:W-:Y:S08]  /*e370*/  HMMA.16816.F32 R64, R8, R16.reuse, R64 ;  /* 0x000000100840723c */ /* 0x090ff00000001840 */
[C---:B------:R-:W-:Y:S08]  /*e380*/  HMMA.16816.F32 R192, R4.reuse, R16, R192 ;  /* 0x0000001004c0723c */ /* 0x040ff000000018c0 */
[-C--:B------:R-:W-:Y:S08]  /*e390*/  HMMA.16816.F32 R200, R4, R18.reuse, R200 ;  /* 0x0000001204c8723c */ /* 0x080ff000000018c8 */
[----:B------:R-:W-:Y:S01]  /*e3a0*/  HMMA.16816.F32 R56, R8, R18, R72 ;  /* 0x000000120838723c */ /* 0x000fe20000001848 */
[----:B------:R-:W4:Y:S07]  /*e3b0*/  LDSM.16.MT88.4 R16, [R37+0xf000] ;  /* 0x00f000002510783b */ /* 0x000f2e0000004200 */
[C---:B---3--:R-:W-:Y:S08]  /*e3c0*/  HMMA.16816.F32 R72, R4.reuse, R28, R76 ;  /* 0x0000001c0448723c */ /* 0x048ff0000000184c */
[----:B------:R-:W-:Y:S01]  /*e3d0*/  HMMA.16816.F32 R76, R4, R30, R80 ;  /* 0x0000001e044c723c */ /* 0x000fe20000001850 */
[----:B------:R-:W-:-:S02]  /*e3e0*/  MOV R81, R42 ;  /* 0x0000002a00517202 */ /* 0x000fc40000000f00 */
[----:B------:R-:W-:Y:S02]  /*e3f0*/  MOV R82, R43 ;  /* 0x0000002b00527202 */ /* 0x000fe40000000f00 */
[----:B------:R-:W-:-:S03]  /*e400*/  MOV R83, R41 ;  /* 0x0000002900537202 */ /* 0x000fc60000000f00 */
[C---:B--2---:R-:W-:Y:S08]  /*e410*/  HMMA.16816.F32 R88, R4.reuse, R24, R88 ;  /* 0x000000180458723c */ /* 0x044ff00000001858 */
[C---:B------:R-:W-:Y:S08]  /*e420*/  HMMA.16816.F32 R92, R4.reuse, R26, R92 ;  /* 0x0000001a045c723c */ /* 0x040ff0000000185c */
[C---:B-1----:R-:W-:Y:S08]  /*e430*/  HMMA.16816.F32 R104, R4.reuse, R20, R104 ;  /* 0x000000140468723c */ /* 0x042ff00000001868 */
[C---:B------:R-:W-:Y:S08]  /*e440*/  HMMA.16816.F32 R108, R4.reuse, R22, R108 ;  /* 0x00000016046c723c */ /* 0x040ff0000000186c */
[C---:B----4-:R-:W-:Y:S08]  /*e450*/  HMMA.16816.F32 R120, R4.reuse, R16, R120 ;  /* 0x000000100478723c */ /* 0x050ff00000001878 */
[----:B------:R-:W-:Y:S01]  /*e460*/  HMMA.16816.F32 R40, R4, R18, R124 ;  /* 0x000000120428723c */ /* 0x000fe2000000187c */
[----:B------:R-:W-:Y:S01]  /*e470*/  FADD.FTZ R7, R81, R39 ;  /* 0x0000002751077221 */ /* 0x000fe20000010000 */
[----:B------:R-:W-:Y:S01]  /*e480*/  FADD.FTZ R6, R82, R38 ;  /* 0x0000002652067221 */ /* 0x000fe20000010000 */
[----:B------:R-:W-:Y:S01]  /*e490*/  FADD.FTZ R5, R0, R149 ;  /* 0x0000009500057221 */ /* 0x000fe20000010000 */
[----:B------:R-:W-:Y:S01]  /*e4a0*/  FADD.FTZ R4, R232, R148 ;  /* 0x00000094e8047221 */ /* 0x000fe20000010000 */
[----:B------:R-:W-:Y:S01]  /*e4b0*/  MOV R38, R245 ;  /* 0x000000f500267202 */ /* 0x000fe20000000f00 */
[----:B------:R-:W-:Y:S01]  /*e4c0*/  MUFU.EX2 R214, R214 ;  /* 0x000000d600d67308 */ /* 0x000fe20000000800 */
[----:B------:R-:W-:Y:S01]  /*e4d0*/  MOV R39, R246 ;  /* 0x000000f600277202 */ /* 0x000fe20000000f00 */
[----:B------:R-:W-:Y:S01]  /*e4e0*/  HMMA.16816.F32 R116, R8, R16, R116 ;  /* 0x000000100874723c */ /* 0x000fe20000001874 */
[----:B------:R-:W-:Y:S01]  /*e4f0*/  MOV R17, R247 ;  /* 0x000000f700117202 */ /* 0x000fe20000000f00 */
[----:B------:R1:W5:Y:S01]  /*e500*/  LDL.LU R0, [R1+0xa0] ;  /* 0x0000a00001007983 */ /* 0x0003620000300800 */
[----:B------:R-:W-:-:S02]  /*e510*/  MOV R246, R158 ;  /* 0x0000009e00f67202 */ /* 0x000fc40000000f00 */
[----:B------:R-:W-:Y:S01]  /*e520*/  MOV R247, R159 ;  /* 0x0000009f00f77202 */ /* 0x000fe20000000f00 */
[----:B------:R-:W-:Y:S01]  /*e530*/  MUFU.EX2 R16, R32 ;  /* 0x0000002000107308 */ /* 0x000fe20000000800 */
[----:B------:R-:W-:Y:S01]  /*e540*/  MOV R126, R157 ;  /* 0x0000009d007e7202 */ /* 0x000fe20000000f00 */
[C---:B------:R-:W-:Y:S01]  /*e550*/  HMMA.16816.F32 R100, R8.reuse, R20, R100 ;  /* 0x000000140864723c */ /* 0x040fe20000001864 */
[----:B------:R-:W-:Y:S02]  /*e560*/  MOV R127, R156 ;  /* 0x0000009c007f7202 */ /* 0x000fe40000000f00 */
[----:B------:R-:W2:Y:S01]  /*e570*/  LDSM.16.MT88.4 R156, [R83+0xd800] ;  /* 0x00d80000539c783b */ /* 0x000ea20000004200 */
[----:B------:R-:W-:Y:S02]  /*e580*/  MOV R124, R173 ;  /* 0x000000ad007c7202 */ /* 0x000fe40000000f00 */
[----:B------:R-:W-:Y:S02]  /*e590*/  MUFU.EX2 R20, R34 ;  /* 0x0000002200147308 */ /* 0x000fe40000000800 */
[----:B------:R-:W-:Y:S01]  /*e5a0*/  HMMA.16816.F32 R52, R8, R22, R112 ;  /* 0x000000160834723c */ /* 0x000fe20000001870 */
[----:B------:R-:W-:Y:S01]  /*e5b0*/  MOV R125, R172 ;  /* 0x000000ac007d7202 */ /* 0x000fe20000000f00 */
[----:B------:R-:W-:Y:S01]  /*e5c0*/  LDSM.16.MT88.4 R80, [R83+0xf800] ;  /* 0x00f800005350783b */ /* 0x000fe20000004200 */
[----:B------:R-:W-:-:S03]  /*e5d0*/  MOV R245, R174 ;  /* 0x000000ae00f57202 */ /* 0x000fc60000000f00 */
[----:B------:R-:W3:Y:S01]  /*e5e0*/  MUFU.EX2 R23, R35 ;  /* 0x0000002300177308 */ /* 0x000ee20000000800 */
[----:B------:R-:W-:Y:S01]  /*e5f0*/  LDSM.16.MT88.4 R112, [R133+0xf800] ;  /* 0x00f800008570783b */ /* 0x000fe20000004200 */
[----:B------:R-:W-:Y:S01]  /*e600*/  HMMA.16816.F32 R68, R8, R28, R144 ;  /* 0x0000001c0844723c */ /* 0x000fe20000001890 */
[----:B------:R-:W-:Y:S02]  /*e610*/  MOV R147, R204 ;  /* 0x000000cc00937202 */ /* 0x000fe40000000f00 */
[----:B------:R-:W-:-:S03]  /*e620*/  MOV R146, R205 ;  /* 0x000000cd00927202 */ /* 0x000fc60000000f00 */
[----:B------:R4:W-:Y:S02]  /*e630*/  MUFU.EX2 R21, R33 ;  /* 0x0000002100157308 */ /* 0x0009e40000000800 */
[C---:B------:R-:W-:Y:S01]  /*e640*/  HMMA.16816.F32 R84, R8.reuse, R24, R84 ;  /* 0x000000180854723c */ /* 0x040fe20000001854 */
[----:B------:R-:W-:Y:S02]  /*e650*/  MOV R145, R206 ;  /* 0x000000ce00917202 */ /* 0x000fe40000000f00 */
[----:B------:R-:W-:Y:S02]  /*e660*/  MOV R144, R207 ;  /* 0x000000cf00907202 */ /* 0x000fe40000000f00 */
[----:B------:R-:W-:Y:S03]  /*e670*/  LDSM.16.MT88.4 R204, [R37+0xd800] ;  /* 0x00d8000025cc783b */ /* 0x000fe60000004200 */
[----:B------:R-:W-:Y:S01]  /*e680*/  HMMA.16816.F32 R28, R8, R30, R136 ;  /* 0x0000001e081c723c */ /* 0x000fe20000001888 */
[----:B------:R-:W-:-:S02]  /*e690*/  MOV R139, R188 ;  /* 0x000000bc008b7202 */ /* 0x000fc40000000f00 */
[----:B------:R-:W-:Y:S02]  /*e6a0*/  MOV R138, R189 ;  /* 0x000000bd008a7202 */ /* 0x000fe40000000f00 */
[----:B------:R-:W-:-:S03]  /*e6b0*/  MOV R137, R190 ;  /* 0x000000be00897202 */ /* 0x000fc60000000f00 */
[C---:B------:R-:W-:Y:S01]  /*e6c0*/  HMMA.16816.F32 R24, R8.reuse, R26, R96 ;  /* 0x0000001a0818723c */ /* 0x040fe20000001860 */
[----:B------:R-:W-:Y:S01]  /*e6d0*/  MOV R136, R191 ;  /* 0x000000bf00887202 */ /* 0x000fe20000000f00 */
[----:B------:R-:W-:Y:S04]  /*e6e0*/  LDSM.16.MT88.4 R96, [R132+0xf800] ;  /* 0x00f800008460783b */ /* 0x000fe80000004200 */
[----:B------:R-:W-:Y:S02]  /*e6f0*/  LDSM.16.MT88.4 R188, [R133+0xd800] ;  /* 0x00d8000085bc783b */ /* 0x000fe40000004200 */
[----:B----4-:R-:W-:Y:S01]  /*e700*/  HMMA.16816.F32 R32, R8, R18, R128 ;  /* 0x000000120820723c */ /* 0x010fe20000001880 */
[----:B------:R-:W-:Y:S01]  /*e710*/  FADD.FTZ R11, R175, R7 ;  /* 0x00000007af0b7221 */ /* 0x000fe20000010000 */
[----:B------:R-:W-:Y:S01]  /*e720*/  FADD.FTZ R10, R38, R6 ;  /* 0x00000006260a7221 */ /* 0x000fe20000010000 */
[----:B------:R-:W4:Y:S01]  /*e730*/  LDSM.16.MT88.4 R172, [R132+0xd800] ;  /* 0x00d8000084ac783b */ /* 0x000f220000004200 */
[----:B------:R-:W-:Y:S01]  /*e740*/  FADD.FTZ R9, R39, R5 ;  /* 0x0000000527097221 */ /* 0x000fe20000010000 */
[----:B------:R-:W-:-:S02]  /*e750*/  FADD.FTZ R8, R17, R4 ;  /* 0x0000000411087221 */ /* 0x000fc40000010000 */
[----:B------:R-:W1:Y:S01]  /*e760*/  LDSM.16.MT88.4 R4, [R37+0xf800] ;  /* 0x00f800002504783b */ /* 0x000e620000004200 */
[----:B------:R-:W2:Y:S08]  /*e770*/  MUFU.EX2 R22, R15 ;  /* 0x0000000f00167308 */ /* 0x000eb00000000800 */
[----:B------:R-:W2:Y:S01]  /*e780*/  MUFU.EX2 R15, R13 ;  /* 0x0000000d000f7308 */ /* 0x000ea20000000800 */
[----:B------:R-:W-:-:S07]  /*e790*/  MOV R19, R152 ;  /* 0x0000009800137202 */ /* 0x000fce0000000f00 */
[----:B------:R3:W4:Y:S01]  /*e7a0*/  MUFU.EX2 R13, R36 ;  /* 0x00000024000d7308 */ /* 0x0007220000000800 */
[----:B------:R-:W-:-:S07]  /*e7b0*/  MOV R18, R155 ;  /* 0x0000009b00127202 */ /* 0x000fce0000000f00 */
[----:B------:R-:W-:Y:S08]  /*e7c0*/  MUFU.EX2 R213, R213 ;  /* 0x000000d500d57308 */ /* 0x000ff00000000800 */
[----:B------:R-:W1:Y:S01]  /*e7d0*/  MUFU.EX2 R212, R212 ;  /* 0x000000d400d47308 */ /* 0x000e620000000800 */
[----:B---3--:R-:W-:-:S07]  /*e7e0*/  MOV R36, R154 ;  /* 0x0000009a00247202 */ /* 0x008fce0000000f00 */
[----:B------:R-:W-:Y:S08]  /*e7f0*/  MUFU.EX2 R135, R135 ;  /* 0x0000008700877308 */ /* 0x000ff00000000800 */
[----:B------:R-:W3:Y:S01]  /*e800*/  MUFU.EX2 R134, R134 ;  /* 0x0000008600867308 */ /* 0x000ee20000000800 */
        /* <DEDUP_REMOVED lines=14> */
[----:B------:R-:W-:-:S02]  /*e8f0*/  F2FP.F16.F32.PACK_AB R124, R20, R23 ;  /* 0x00000017147c723e */ /* 0x000fc400000000ff */
[----:B--2---:R-:W-:Y:S02]  /*e900*/  F2FP.F16.F32.PACK_AB R126, R22, R21 ;  /* 0x00000015167e723e */ /* 0x004fe400000000ff */
[----:B------:R-:W-:Y:S02]  /*e910*/  F2FP.F16.F32.PACK_AB R125, R15, R14 ;  /* 0x0000000e0f7d723e */ /* 0x000fe400000000ff */
[----:B----4-:R-:W-:Y:S02]  /*e920*/  F2FP.F16.F32.PACK_AB R127, R13, R16 ;  /* 0x000000100d7f723e */ /* 0x010fe400000000ff */
[----:B------:R-:W-:Y:S02]  /*e930*/  F2FP.F16.F32.PACK_AB R128, R216, R217 ;  /* 0x000000d9d880723e */ /* 0x000fe400000000ff */
[----:B-1----:R-:W-:Y:S02]  /*e940*/  F2FP.F16.F32.PACK_AB R129, R212, R213 ;  /* 0x000000d5d481723e */ /* 0x002fe400000000ff */
[----:B------:R-:W-:-:S02]  /*e950*/  F2FP.F16.F32.PACK_AB R130, R214, R215 ;  /* 0x000000d7d682723e */ /* 0x000fc400000000ff */
[----:B---3--:R-:W-:Y:S01]  /*e960*/  F2FP.F16.F32.PACK_AB R131, R134, R135 ;  /* 0x000000878683723e */ /* 0x008fe200000000ff */
[----:B------:R-:W-:Y:S01]  /*e970*/  FADD.FTZ R8, R38, R8 ;  /* 0x0000000826087221 */ /* 0x000fe20000010000 */
[----:B------:R-:W-:Y:S02]  /*e980*/  MOV R36, R39 ;  /* 0x0000002700247202 */ /* 0x000fe40000000f00 */
[----:B------:R-:W-:Y:S02]  /*e990*/  MOV R18, R17 ;  /* 0x0000001100127202 */ /* 0x000fe40000000f00 */
[----:B------:R-:W-:Y:S02]  /*e9a0*/  MOV R19, R136 ;  /* 0x0000008800137202 */ /* 0x000fe40000000f00 */
[----:B------:R-:W-:Y:S02]  /*e9b0*/  MOV R38, R137 ;  /* 0x0000008900267202 */ /* 0x000fe40000000f00 */
[----:B------:R-:W-:-:S02]  /*e9c0*/  MOV R39, R138 ;  /* 0x0000008a00277202 */ /* 0x000fc40000000f00 */
[----:B------:R-:W-:Y:S01]  /*e9d0*/  MOV R17, R139 ;  /* 0x0000008b00117202 */ /* 0x000fe20000000f00 */
[C---:B------:R-:W-:Y:S01]  /*e9e0*/  HMMA.16816.F32 R148, R124.reuse, R156, R48 ;  /* 0x0000009c7c94723c */ /* 0x040fe20000001830 */
[----:B------:R-:W-:Y:S02]  /*e9f0*/  MOV R136, R144 ;  /* 0x0000009000887202 */ /* 0x000fe40000000f00 */
[----:B------:R-:W-:Y:S02]  /*ea00*/  MOV R137, R145 ;  /* 0x0000009100897202 */ /* 0x000fe40000000f00 */
[----:B------:R-:W-:Y:S02]  /*ea10*/  MOV R138, R146 ;  /* 0x00000092008a7202 */ /* 0x000fe40000000f00 */
[----:B------:R-:W-:Y:S01]  /*ea20*/  MOV R139, R147 ;  /* 0x00000093008b7202 */ /* 0x000fe20000000f00 */
        /* <DEDUP_REMOVED lines=26> */
[----:B------:R-:W-:Y:S01]  /*ebd0*/  FADD.FTZ R5, R39, R5 ;  /* 0x0000000527057221 */ /* 0x000fe20000010000 */
[----:B------:R-:W-:-:S06]  /*ebe0*/  FADD.FTZ R4, R17, R4 ;  /* 0x0000000411047221 */ /* 0x000fcc0000010000 */
[C---:B------:R-:W-:Y:S08]  /*ebf0*/  HMMA.16816.F32 R172, R128.reuse, R174, R140 ;  /* 0x000000ae80ac723c */ /* 0x040ff0000000188c */
[C---:B------:R-:W-:Y:S08]  /*ec00*/  HMMA.16816.F32 R96, R128.reuse, R98, R24 ;  /* 0x000000628060723c */ /* 0x040ff00000001818 */
[C---:B------:R-:W-:Y:S08]  /*ec10*/  HMMA.16816.F32 R188, R128.reuse, R190, R60 ;  /* 0x000000be80bc723c */ /* 0x040ff0000000183c */
[C---:B------:R-:W-:Y:S08]  /*ec20*/  HMMA.16816.F32 R112, R128.reuse, R114, R52 ;  /* 0x000000728070723c */ /* 0x040ff00000001834 */
[----:B------:R-:W-:Y:S01]  /*ec30*/  HMMA.16816.F32 R204, R128, R206, R56 ;  /* 0x000000ce80cc723c */ /* 0x000fe20000001838 */
[----:B------:R-:W-:-:S07]  /*ec40*/  FADD.FTZ R5, R138, R5 ;  /* 0x000000058a057221 */ /* 0x000fce0000010000 */
[-C--:B------:R-:W-:Y:S08]  /*ec50*/  HMMA.16816.F32 R124, R124, R6.reuse, R40 ;  /* 0x000000067c7c723c */ /* 0x080ff00000001828 */
[----:B------:R-:W-:Y:S01]  /*ec60*/  HMMA.16816.F32 R128, R128, R6, R32 ;  /* 0x000000068080723c */ /* 0x000fe20000001820 */
        /* <DEDUP_REMOVED lines=42> */
[----:B------:R-:W-:Y:S01]  /*ef10*/  UISETP.GT.AND UP0, UPT, UR4, UR19, UPT ;  /* 0x000000130400728c */ /* 0x000fe2000bf04270 */
[----:B------:R-:W-:-:S02]  /*ef20*/  MOV R134, R245 ;  /* 0x000000f500867202 */ /* 0x000fc40000000f00 */
[----:B------:R-:W-:Y:S02]  /*ef30*/  MOV R136, R246 ;  /* 0x000000f600887202 */ /* 0x000fe40000000f00 */
[----:B------:R-:W-:Y:S02]  /*ef40*/  MOV R135, R247 ;  /* 0x000000f700877202 */ /* 0x000fe40000000f00 */
[----:B------:R-:W-:Y:S02]  /*ef50*/  MOV R133, R251 ;  /* 0x000000fb00857202 */ /* 0x000fe40000000f00 */
[----:B------:R-:W-:Y:S05]  /*ef60*/  BRA.U !UP0, `(.L_x_806) ;  /* 0x00000071081c7547 */ /* 0x000fea000b800000 */
[----:B------:R-:W3:Y:S04]  /*ef70*/  LDL R247, [R1+0x74] ;  /* 0x0000740001f77983 */ /* 0x000ee80000100800 */
[----:B------:R-:W4:Y:S01]  /*ef80*/  LDL R251, [R1+0x70] ;  /* 0x0000700001fb7983 */ /* 0x000f220000100800 */
[----:B------:R-:W-:Y:S01]  /*ef90*/  UIADD3 UR6, UPT, UPT, UR21, -0x3, URZ ;  /* 0xfffffffd15067890 */ /* 0x000fe2000fffe0ff */
[----:B------:R-:W-:-:S04]  /*efa0*/  DEPBAR.LE SB0, 0x0 ;  /* 0x000080000000791a */ /* 0x000fc80000000000 */
[----:B------:R-:W2:Y:S01]  /*efb0*/  LDL.LU R243, [R1+0x3c] ;  /* 0x00003c0001f37983 */ /* 0x000ea20000300800 */
[----:B------:R-:W-:Y:S02]  /*efc0*/  UIMAD.WIDE.U32 UR22, UR6, UR8, URZ ;  /* 0x00000008061672a5 */ /* 0x000fe4000f8e00ff */
[----:B------:R-:W-:Y:S02]  /*efd0*/  UIMAD.WIDE.U32 UR12, UR6, UR8, URZ ;  /* 0x00000008060c72a5 */ /* 0x000fe4000f8e00ff */
[----:B------:R-:W-:Y:S02]  /*efe0*/  UIMAD UR7, UR6, UR9, UR23 ;  /* 0x00000009060772a4 */ /* 0x000fe4000f8e0217 */
[----:B------:R-:W-:Y:S01]  /*eff0*/  UIMAD UR6, UR6, UR9, UR13 ;  /* 0x00000009060672a4 */ /* 0x000fe2000f8e020d */
[----:B-1----:R-:W-:Y:S01]  /*f000*/  MOV R4, UR22 ;  /* 0x0000001600047c02 */ /* 0x002fe20008000f00 */
[----:B------:R-:W-:Y:S01]  /*f010*/  ULEA UR4, UP0, UR12, UR15, 0x6 ;  /* 0x0000000f0c047291 */ /* 0x000fe2000f8030ff */
[----:B------:R-:W-:Y:S01]  /*f020*/  IMAD.U32 R5, RZ, RZ, UR23 ;  /* 0x00000017ff057e24 */ /* 0x000fe2000f8e00ff */
[----:B------:R-:W-:-:S02]  /*f030*/  MOV R5, UR7 ;  /* 0x0000000700057c02 */ /* 0x000fc40008000f00 */
[----:B------:R-:W-:Y:S02]  /*f040*/  ULEA.HI.X UR6, UR12, UR14, UR6, 0x6, UP0 ;  /* 0x0000000e0c067291 */ /* 0x000fe400080f3406 */
[----:B------:R-:W-:Y:S01]  /*f050*/  UIADD3 UR15, UP1, UPT, UR4, UR15, URZ ;  /* 0x0000000f040f7290 */ /* 0x000fe2000ff3e0ff */
[----:B------:R-:W-:Y:S01]  /*f060*/  IMAD.U32 R9, RZ, RZ, UR4 ;  /* 0x00000004ff097e24 */ /* 0x000fe2000f8e00ff */
[----:B------:R-:W-:Y:S02]  /*f070*/  ULEA UR7, UP0, UR8, UR4, 0x5 ;  /* 0x0000000408077291 */ /* 0x000fe4000f8028ff */
[----:B------:R-:W-:Y:S01]  /*f080*/  UIADD3.X UR14, UPT, UPT, UR6, UR14, URZ, UP1, !UPT ;  /* 0x0000000e060e7290 */ /* 0x000fe20008ffe4ff */
[----:B------:R-:W-:Y:S01]  /*f090*/  MOV R7, UR6 ;  /* 0x0000000600077c02 */ /* 0x000fe20008000f00 */
[----:B------:R-:W-:Y:S01]  /*f0a0*/  IMAD.U32 R14, RZ, RZ, UR15 ;  /* 0x0000000fff0e7e24 */ /* 0x000fe2000f8e00ff */
[----:B------:R-:W-:Y:S01]  /*f0b0*/  ULEA.HI.X UR8, UR8, UR6, UR9, 0x5, UP0 ;  /* 0x0000000608087291 */ /* 0x000fe200080f2c09 */
[----:B------:R-:W-:Y:S01]  /*f0c0*/  MOV R13, UR7 ;  /* 0x00000007000d7c02 */ /* 0x000fe20008000f00 */
[----:B------:R-:W1:Y:S04]  /*f0d0*/  LDCU UR6, c[0x0][0x50c] ;  /* 0x0000a180ff0677ac */ /* 0x000e680008000800 */
[----:B------:R-:W-:Y:S01]  /*f0e0*/  MOV R15, UR8 ;  /* 0x00000008000f7c02 */ /* 0x000fe20008000f00 */
[----:B------:R-:W-:Y:S01]  /*f0f0*/  BAR.SYNC.DEFER_BLOCKING 0x0 ;  /* 0x0000000000007b1d */ /* 0x000fe20000010000 */
[----:B---3--:R-:W-:-:S02]  /*f100*/  LEA R10, P0, R4, R247, 0x7 ;  /* 0x000000f7040a7211 */ /* 0x008fc400078038ff */
[C---:B------:R-:W-:Y:S02]  /*f110*/  LEA R8, P6, R9.reuse, R247, 0x1 ;  /* 0x000000f709087211 */ /* 0x040fe400078c08ff */
[----:B----4-:R-:W-:Y:S01]  /*f120*/  LEA.HI.X R11, R4, R251, R5, 0x7, P0 ;  /* 0x000000fb040b7211 */ /* 0x010fe200000f3c05 */
[----:B------:R-:W-:Y:S01]  /*f130*/  IMAD.U32 R5, RZ, RZ, UR14 ;  /* 0x0000000eff057e24 */ /* 0x000fe2000f8e00ff */
[C---:B------:R-:W-:Y:S02]  /*f140*/  LEA R6, P5, R14.reuse, R247, 0x1 ;  /* 0x000000f70e067211 */ /* 0x040fe400078a08ff */
[----:B------:R-:W-:Y:S01]  /*f150*/  LEA.HI.X R9, R9, R251, R7, 0x1, P6 ;  /* 0x000000fb09097211 */ /* 0x000fe200030f0c07 */
        /* <DEDUP_REMOVED lines=16> */
[----:B-----5:R-:W-:-:S03]  /*f260*/  IADD3 R14, PT, PT, R251, R226, RZ ;  /* 0x000000e2fb0e7210 */ /* 0x020fc60007ffe0ff */
        /* <DEDUP_REMOVED lines=30> */
[----:B---3--:R-:W-:Y:S04]  /*f450*/  LDSM.16.M88.4 R8, [R226+0x2000] ;  /* 0x00200000e208783b */ /* 0x008fe80000000200 */
[----:B------:R-:W3:Y:S04]  /*f460*/  LDSM.16.M88.4 R36, [R227+0x9000] ;  /* 0x00900000e324783b */ /* 0x000ee80000000200 */
[----:B------:R-:W1:Y:S01]  /*f470*/  LDSM.16.M88.4 R32, [R227+0x9800] ;  /* 0x00980000e320783b */ /* 0x000e620000000200 */
[----:B------:R-:W-:-:S03]  /*f480*/  IMAD.IADD R13, R227, 0x1, R13 ;  /* 0x00000001e30d7824 */ /* 0x000fc600078e020d */
[----:B------:R-:W2:Y:S04]  /*f490*/  LDSM.16.M88.4 R44, [R227+0x8000] ;  /* 0x00800000e32c783b */ /* 0x000ea80000000200 */
[----:B------:R-:W-:Y:S04]  /*f4a0*/  LDSM.16.M88.4 R20, [R13+0x9000] ;  /* 0x009000000d14783b */ /* 0x000fe80000000200 */
[----:B----4-:R-:W4:Y:S04]  /*f4b0*/  LDSM.16.M88.4 R4, [R14+0x2000] ;  /* 0x002000000e04783b */ /* 0x010f280000000200 */
[----:B------:R-:W4:Y:S04]  /*f4c0*/  LDSM.16.M88.4 R40, [R227+0x8800] ;  /* 0x00880000e328783b */ /* 0x000f280000000200 */
[----:B------:R-:W4:Y:S04]  /*f4d0*/  LDSM.16.M88.4 R16, [R13+0x9800] ;  /* 0x009800000d10783b */ /* 0x000f280000000200 */
[----:B------:R-:W4:Y:S04]  /*f4e0*/  LDSM.16.M88.4 R28, [R13+0x8000] ;  /* 0x008000000d1c783b */ /* 0x000f280000000200 */
[----:B------:R-:W4:Y:S04]  /*f4f0*/  LDSM.16.M88.4 R24, [R13+0x8800] ;  /* 0x008800000d18783b */ /* 0x000f280000000200 */
[----:B------:R-:W0:Y:S01]  /*f500*/  LDGDEPBAR ;  /* 0x00000000000079af */ /* 0x000e220000000000 */
[C---:B---3--:R-:W-:Y:S08]  /*f510*/  HMMA.16816.F32 R52, R8.reuse, R36, RZ ;  /* 0x000000240834723c */ /* 0x048ff000000018ff */
[C---:B-1----:R-:W-:Y:S08]  /*f520*/  HMMA.16816.F32 R64, R8.reuse, R32, RZ ;  /* 0x000000200840723c */ /* 0x042ff000000018ff */
[----:B--2---:R-:W-:Y:S08]  /*f530*/  HMMA.16816.F32 R60, R8, R44, RZ ;  /* 0x0000002c083c723c */ /* 0x004ff000000018ff */
[----:B----4-:R-:W-:Y:S08]  /*f540*/  HMMA.16816.F32 R212, R4, R20, R52 ;  /* 0x0000001404d4723c */ /* 0x010ff00000001834 */
[C---:B------:R-:W-:Y:S08]  /*f550*/  HMMA.16816.F32 R56, R8.reuse, R40, RZ ;  /* 0x000000280838723c */ /* 0x040ff000000018ff */
[C---:B------:R-:W-:Y:S08]  /*f560*/  HMMA.16816.F32 R140, R8.reuse, R46, RZ ;  /* 0x0000002e088c723c */ /* 0x040ff000000018ff */
[C---:B------:R-:W-:Y:S08]  /*f570*/  HMMA.16816.F32 R136, R8.reuse, R42, RZ ;  /* 0x0000002a0888723c */ /* 0x040ff000000018ff */
[C---:B------:R-:W-:Y:S08]  /*f580*/  HMMA.16816.F32 R132, R8.reuse, R38, RZ ;  /* 0x000000260884723c */ /* 0x040ff000000018ff */
[----:B------:R-:W-:Y:S01]  /*f590*/  HMMA.16816.F32 R48, R8, R34, RZ ;  /* 0x000000220830723c */ /* 0x000fe200000018ff */
[----:B------:R-:W1:Y:S07]  /*f5a0*/  LDSM.16.M88.4 R8, [R226] ;  /* 0x00000000e208783b */ /* 0x000e6e0000000200 */
[----:B------:R-:W-:Y:S01]  /*f5b0*/  HMMA.16816.F32 R52, R4, R16, R64 ;  /* 0x000000100434723c */ /* 0x000fe20000001840 */
[----:B------:R-:W-:Y:S01]  /*f5c0*/  MOV R210, R212 ;  /* 0x000000d400d27202 */ /* 0x000fe20000000f00 */
[----:B------:R-:W-:Y:S01]  /*f5d0*/  IMAD.MOV.U32 R209, RZ, RZ, R213 ;  /* 0x000000ffffd17224 */ /* 0x000fe200078e00d5 */
[----:B------:R-:W-:-:S05]  /*f5e0*/  MOV R208, R214 ;  /* 0x000000d600d07202 */ /* 0x000fca0000000f00 */
[C---:B------:R-:W-:Y:S08]  /*f5f0*/  HMMA.16816.F32 R60, R4.reuse, R28, R60 ;  /* 0x0000001c043c723c */ /* 0x040ff0000000183c */
[----:B------:R-:W-:Y:S03]  /*f600*/  HMMA.16816.F32 R244, R4, R24, R56 ;  /* 0x0000001804f4723c */ /* 0x000fe60000001838 */
[----:B------:R-:W-:Y:S01]  /*f610*/  MOV R214, R52 ;  /* 0x0000003400d67202 */ /* 0x000fe20000000f00 */
[----:B------:R-:W-:Y:S01]  /*f620*/  IMAD.MOV.U32 R213, RZ, RZ, R53 ;  /* 0x000000ffffd57224 */ /* 0x000fe200078e0035 */
[----:B------:R-:W-:Y:S01]  /*f630*/  MOV R212, R54 ;  /* 0x0000003600d47202 */ /* 0x000fe20000000f00 */
[----:B------:R-:W-:-:S02]  /*f640*/  IMAD.MOV.U32 R211, RZ, RZ, R55 ;  /* 0x000000ffffd37224 */ /* 0x000fc400078e0037 */
[C---:B------:R-:W-:Y:S08]  /*f650*/  HMMA.16816.F32 R140, R4.reuse, R30, R140 ;  /* 0x0000001e048c723c */ /* 0x040ff0000000188c */
[C---:B------:R-:W-:Y:S08]  /*f660*/  HMMA.16816.F32 R64, R4.reuse, R26, R136 ;  /* 0x0000001a0440723c */ /* 0x040ff00000001888 */
[C---:B------:R-:W-:Y:S08]  /*f670*/  HMMA.16816.F32 R52, R4.reuse, R22, R132 ;  /* 0x000000160434723c */ /* 0x040ff00000001884 */
[----:B------:R-:W-:Y:S01]  /*f680*/  HMMA.16816.F32 R248, R4, R18, R48 ;  /* 0x0000001204f8723c */ /* 0x000fe20000001830 */
[----:B------:R-:W2:Y:S07]  /*f690*/  LDSM.16.M88.4 R4, [R14] ;  /* 0x000000000e04783b */ /* 0x000eae0000000200 */
[----:B-1----:R-:W-:Y:S03]  /*f6a0*/  HMMA.16816.F32 R48, R8, R44, RZ ;  /* 0x0000002c0830723c */ /* 0x002fe600000018ff */
[----:B------:R-:W-:Y:S01]  /*f6b0*/  MOV R135, R52 ;  /* 0x0000003400877202 */ /* 0x000fe20000000f00 */
[----:B------:R-:W-:Y:S01]  /*f6c0*/  IMAD.MOV.U32 R134, RZ, RZ, R53 ;  /* 0x000000ffff867224 */ /* 0x000fe200078e0035 */
[----:B------:R-:W-:Y:S01]  /*f6d0*/  MOV R133, R54 ;  /* 0x0000003600857202 */ /* 0x000fe20000000f00 */
[----:B------:R-:W-:-:S02]  /*f6e0*/  IMAD.MOV.U32 R132, RZ, RZ, R55 ;  /* 0x000000ffff847224 */ /* 0x000fc400078e0037 */
[----:B------:R-:W-:-:S12]  /*f6f0*/  HMMA.16816.F32 R52, R8, R40, RZ ;  /* 0x000000280834723c */ /* 0x000fd800000018ff */
[----:B--2---:R-:W-:Y:S08]  /*f700*/  HMMA.16816.F32 R56, R4, R28, R48 ;  /* 0x0000001c0438723c */ /* 0x004ff00000001830 */
[C---:B------:R-:W-:Y:S08]  /*f710*/  HMMA.16816.F32 R48, R8.reuse, R36, RZ ;  /* 0x000000240830723c */ /* 0x040ff000000018ff */
[----:B------:R-:W-:-:S12]  /*f720*/  HMMA.16816.F32 R40, R8, R42, RZ ;  /* 0x0000002a0828723c */ /* 0x000fd800000018ff */
[----:B------:R-:W-:Y:S08]  /*f730*/  HMMA.16816.F32 R220, R4, R20, R48 ;  /* 0x0000001404dc723c */ /* 0x000ff00000001830 */
        /* <DEDUP_REMOVED lines=8> */
[C---:B------:R-:W-:Y:S01]  /*f7c0*/  HMMA.16816.F32 R44, R4.reuse, R22, R44 ;  /* 0x00000016042c723c */ /* 0x040fe2000000182c */
[----:B------:R-:W-:Y:S07]  /*f7d0*/  LDSM.16.M88.4 R20, [R224+0x8000] ;  /* 0x00800000e014783b */ /* 0x000fee0000000200 */
[----:B------:R-:W-:Y:S01]  /*f7e0*/  HMMA.16816.F32 R24, R4, R18, R8 ;  /* 0x000000120418723c */ /* 0x000fe20000001808 */
[----:B------:R-:W1:Y:S04]  /*f7f0*/  LDSM.16.M88.4 R4, [R229+0x2000] ;  /* 0x00200000e504783b */ /* 0x000e680000000200 */
[----:B------:R-:W2:Y:S04]  /*f800*/  LDSM.16.M88.4 R8, [R229] ;  /* 0x00000000e508783b */ /* 0x000ea80000000200 */
[----:B------:R-:W3:Y:S01]  /*f810*/  LDSM.16.M88.4 R16, [R224+0x8800] ;  /* 0x00880000e010783b */ /* 0x000ee20000000200 */
        /* <DEDUP_REMOVED lines=10> */
[----:B------:R-:W-:Y:S01]  /*f8c0*/  MOV R60, R210 ;  /* 0x000000d2003c7202 */ /* 0x000fe20000000f00 */
[----:B------:R-:W-:Y:S01]  /*f8d0*/  IMAD.MOV.U32 R61, RZ, RZ, R209 ;  /* 0x000000ffff3d7224 */ /* 0x000fe200078e00d1 */
[----:B------:R-:W-:-:S05]  /*f8e0*/  MOV R62, R208 ;  /* 0x000000d0003e7202 */ /* 0x000fca0000000f00 */
        /* <DEDUP_REMOVED lines=8> */
[----:B------:R-:W2:Y:S01]  /*f970*/  LDSM.16.M88.4 R16, [R224+0x9800] ;  /* 0x00980000e010783b */ /* 0x000ea20000000200 */
[----:B------:R-:W-:-:S07]  /*f980*/  IMAD.MOV.U32 R63, RZ, RZ, R15 ;  /* 0x000000ffff3f7224 */ /* 0x000fce00078e000f */
        /* <DEDUP_REMOVED lines=12> */
[-C--:B-1----:R-:W-:Y:S08]  /*fa50*/  HMMA.16816.F32 R244, R4, R20.reuse, R212 ;  /* 0x0000001404f4723c */ /* 0x082ff000000018d4 */
[C---:B--2---:R-:W-:Y:S08]  /*fa60*/  HMMA.16816.F32 R216, R8.reuse, R20, R208 ;  /* 0x0000001408d8723c */ /* 0x044ff000000018d0 */
[----:B---3--:R-:W-:Y:S03]  /*fa70*/  HMMA.16816.F32 R32, R8, R18, R32 ;  /* 0x000000120820723c */ /* 0x008fe60000001820 */
[----:B------:R-:W-:Y:S01]  /*fa80*/  IMAD.MOV.U32 R15, RZ, RZ, R245 ;  /* 0x000000ffff0f7224 */ /* 0x000fe200078e00f5 */
[----:B------:R-:W-:Y:S01]  /*fa90*/  MOV R212, R244 ;  /* 0x000000f400d47202 */ /* 0x000fe20000000f00 */
[----:B------:R-:W-:Y:S01]  /*faa0*/  IMAD.MOV.U32 R242, RZ, RZ, R247 ;  /* 0x000000fffff27224 */ /* 0x000fe200078e00f7 */
[----:B------:R-:W-:-:S02]  /*fab0*/  MOV R252, R246 ;  /* 0x000000f600fc7202 */ /* 0x000fc40000000f00 */
[----:B------:R-:W-:Y:S03]  /*fac0*/  HMMA.16816.F32 R248, R4, R22, R140 ;  /* 0x0000001604f8723c */ /* 0x000fe6000000188c */
[----:B------:R-:W-:Y:S01]  /*fad0*/  MOV R21, R218 ;  /* 0x000000da00157202 */ /* 0x000fe20000000f00 */
[----:B------:R-:W-:Y:S01]  /*fae0*/  IMAD.MOV.U32 R20, RZ, RZ, R219 ;  /* 0x000000ffff147224 */ /* 0x000fe200078e00db */
[----:B------:R-:W-:Y:S01]  /*faf0*/  MOV R209, R216 ;  /* 0x000000d800d17202 */ /* 0x000fe20000000f00 */
[----:B------:R-:W-:Y:S01]  /*fb00*/  IMAD.MOV.U32 R143, RZ, RZ, R15 ;  /* 0x000000ffff8f7224 */ /* 0x000fe200078e000f */
[----:B------:R-:W-:Y:S01]  /*fb10*/  MOV R142, R212 ;  /* 0x000000d4008e7202 */ /* 0x000fe20000000f00 */
[----:B------:R-:W-:Y:S01]  /*fb20*/  IMAD.MOV.U32 R208, RZ, RZ, R217 ;  /* 0x000000ffffd07224 */ /* 0x000fe200078e00d9 */
[----:B------:R-:W-:Y:S02]  /*fb30*/  HMMA.16816.F32 R212, R8, R16, R132 ;  /* 0x0000001008d4723c */ /* 0x000fe40000001884 */
[----:B------:R-:W-:Y:S01]  /*fb40*/  MOV R233, R34 ;  /* 0x0000002200e97202 */ /* 0x000fe20000000f00 */
[----:B------:R-:W-:Y:S01]  /*fb50*/  IMAD.MOV.U32 R15, RZ, RZ, R35 ;  /* 0x000000ffff0f7224 */ /* 0x000fe200078e0023 */
[----:B------:R-:W-:Y:S01]  /*fb60*/  MOV R34, R21 ;  /* 0x0000001500227202 */ /* 0x000fe20000000f00 */
[----:B------:R-:W-:-:S03]  /*fb70*/  IMAD.MOV.U32 R35, RZ, RZ, R20 ;  /* 0x000000ffff237224 */ /* 0x000fc600078e0014 */
[----:B------:R-:W-:Y:S01]  /*fb80*/  HMMA.16816.F32 R216, R8, R22, R136 ;  /* 0x0000001608d8723c */ /* 0x000fe20000001888 */
[----:B------:R-:W1:Y:S07]  /*fb90*/  LDSM.16.M88.4 R20, [R225+0x9000] ;  /* 0x00900000e114783b */ /* 0x000e6e0000000200 */
[C---:B------:R-:W-:Y:S08]  /*fba0*/  HMMA.16816.F32 R52, R4.reuse, R16, R52 ;  /* 0x000000100434723c */ /* 0x040ff00000001834 */
[----:B------:R-:W-:Y:S01]  /*fbb0*/  HMMA.16816.F32 R244, R4, R18, R48 ;  /* 0x0000001204f4723c */ /* 0x000fe20000001830 */
[----:B------:R-:W2:Y:S01]  /*fbc0*/  LDSM.16.M88.4 R16, [R225+0x9800] ;  /* 0x00980000e110783b */ /* 0x000ea20000000200 */
[----:B------:R-:W-:Y:S01]  /*fbd0*/  MOV R235, R32 ;  /* 0x0000002000eb7202 */ /* 0x000fe20000000f00 */
[----:B------:R-:W-:Y:S01]  /*fbe0*/  IMAD.MOV.U32 R234, RZ, RZ, R33 ;  /* 0x000000ffffea7224 */ /* 0x000fe200078e0021 */
[----:B------:R-:W-:Y:S01]  /*fbf0*/  MOV R32, R209 ;  /* 0x000000d100207202 */ /* 0x000fe20000000f00 */
[----:B------:R-:W-:-:S03]  /*fc00*/  IMAD.MOV.U32 R33, RZ, RZ, R208 ;  /* 0x000000ffff217224 */ /* 0x000fc600078e00d0 */
[----:B-1----:R-:W-:Y:S08]  /*fc10*/  HMMA.16816.F32 R208, R4, R20, R64 ;  /* 0x0000001404d0723c */ /* 0x002ff00000001840 */
[-C--:B------:R-:W-:Y:S08]  /*fc20*/  HMMA.16816.F32 R48, R8, R22.reuse, R44 ;  /* 0x000000160830723c */ /* 0x080ff0000000182c */
[----:B------:R-:W-:Y:S01]  /*fc30*/  HMMA.16816.F32 R220, R4, R22, R60 ;  /* 0x0000001604dc723c */ /* 0x000fe2000000183c */
[----:B------:R-:W-:Y:S01]  /*fc40*/  MOV R60, R142 ;  /* 0x0000008e003c7202 */ /* 0x000fe20000000f00 */
[----:B------:R-:W-:-:S06]  /*fc50*/  IMAD.MOV.U32 R61, RZ, RZ, R143 ;  /* 0x000000ffff3d7224 */ /* 0x000fcc00078e008f */
        /* <DEDUP_REMOVED lines=8> */
[----:B------:R-:W3:Y:S01]  /*fce0*/  LDSM.16.M88.4 R4, [R226+0x6000] ;  /* 0x00600000e204783b */ /* 0x000ee20000000200 */
[----:B------:R-:W-:Y:S01]  /*fcf0*/  MOV R62, R252 ;  /* 0x000000fc003e7202 */ /* 0x000fe20000000f00 */
[----:B------:R-:W-:Y:S01]  /*fd00*/  IMAD.MOV.U32 R63, RZ, RZ, R242 ;  /* 0x000000ffff3f7224 */ /* 0x000fe200078e00f2 */
[C---:B-1----:R-:W-:Y:S08]  /*fd10*/  HMMA.16816.F32 R24, R8.reuse, R20, R212 ;  /* 0x000000140818723c */ /* 0x042ff000000018d4 */
[-C--:B--2---:R-:W-:Y:S08]  /*fd20*/  HMMA.16816.F32 R36, R8, R16.reuse, R32 ;  /* 0x000000100824723c */ /* 0x084ff00000001820 */
[C---:B---3--:R-:W-:Y:S08]  /*fd30*/  HMMA.16816.F32 R40, R4.reuse, R16, R60 ;  /* 0x000000100428723c */ /* 0x048ff0000000183c */
[-C--:B------:R-:W-:Y:S08]  /*fd40*/  HMMA.16816.F32 R32, R4, R18.reuse, R248 ;  /* 0x000000120420723c */ /* 0x080ff000000018f8 */
[----:B------:R-:W-:Y:S01]  /*fd50*/  HMMA.16816.F32 R28, R8, R18, R216 ;  /* 0x00000012081c723c */ /* 0x000fe200000018d8 */
[----:B------:R-:W1:Y:S01]  /*fd60*/  LDSM.16.M88.4 R16, [R227+0xb000] ;  /* 0x00b00000e310783b */ /* 0x000e620000000200 */
[----:B------:R-:W-:Y:S01]  /*fd70*/  MOV R248, R235 ;  /* 0x000000eb00f87202 */ /* 0x000fe20000000f00 */
[----:B------:R-:W-:Y:S01]  /*fd80*/  IMAD.MOV.U32 R249, RZ, RZ, R234 ;  /* 0x000000fffff97224 */ /* 0x000fe200078e00ea */
[----:B------:R-:W-:Y:S01]  /*fd90*/  MOV R250, R233 ;  /* 0x000000e900fa7202 */ /* 0x000fe20000000f00 */
[----:B------:R-:W-:Y:S01]  /*fda0*/  IMAD.MOV.U32 R234, RZ, RZ, R25 ;  /* 0x000000ffffea7224 */ /* 0x000fe200078e0019 */
[----:B------:R-:W-:Y:S01]  /*fdb0*/  MOV R235, R24 ;  /* 0x0000001800eb7202 */ /* 0x000fe20000000f00 */
[----:B------:R-:W-:Y:S01]  /*fdc0*/  IMAD.MOV.U32 R226, RZ, RZ, R27 ;  /* 0x000000ffffe27224 */ /* 0x000fe200078e001b */
[----:B------:R-:W-:-:S02]  /*fdd0*/  MOV R233, R26 ;  /* 0x0000001a00e97202 */ /* 0x000fc40000000f00 */
        /* <DEDUP_REMOVED lines=17> */
[----:B------:R-:W-:Y:S01]  /*fef0*/  IMAD.MOV.U32 R134, RZ, RZ, R21 ;  /* 0x000000ffff867224 */ /* 0x000fe200078e0015 */
[----:B------:R-:W-:Y:S01]  /*ff00*/  MOV R133, R22 ;  /* 0x0000001600857202 */ /* 0x000fe20000000f00 */
[----:B------:R-:W-:Y:S01]  /*ff10*/  IMAD.MOV.U32 R132, RZ, RZ, R23 ;  /* 0x000000ffff847224 */ /* 0x000fe200078e0017 */
[----:B------:R-:W-:Y:S01]  /*ff20*/  LDSM.16.M88.4 R16, [R14+0x4000] ;  /* 0x004000000e10783b */ /* 0x000fe20000000200 */
[----:B------:R-:W-:Y:S01]  /*ff30*/  IMAD.MOV.U32 R49, RZ, RZ, R6 ;  /* 0x000000ffff317224 */ /* 0x000fe200078e0006 */
[----:B------:R-:W-:Y:S01]  /*ff40*/  MOV R50, R5 ;  /* 0x0000000500327202 */ /* 0x000fe20000000f00 */
[----:B------:R-:W-:Y:S01]  /*ff50*/  IMAD.MOV.U32 R51, RZ, RZ, R4 ;  /* 0x000000ffff337224 */ /* 0x000fe200078e0004 */
[----:B------:R-:W1:Y:S04]  /*ff60*/  LDSM.16.M88.4 R20, [R13+0xa000] ;  /* 0x00a000000d14783b */ /* 0x000e680000000200 */
[----:B------:R-:W2:Y:S01]  /*ff70*/  LDSM.16.M88.4 R4, [R14+0x6000] ;  /* 0x006000000e04783b */ /* 0x000ea20000000200 */
[C---:B------:R-:W-:Y:S08]  /*ff80*/  HMMA.16816.F32 R64, R8.reuse, R24, R64 ;  /* 0x000000180840723c */ /* 0x040ff00000001840 */
[----:B------:R-:W-:Y:S11]  /*ff90*/  HMMA.16816.F32 R44, R8, R26, R44 ;  /* 0x0000001a082c723c */ /* 0x000ff6000000182c */
[----:B------:R-:W-:Y:S01]  /*ffa0*/  MOV R25, R64 ;  /* 0x0000004000197202 */ /* 0x000fe20000000f00 */
[----:B------:R-:W-:-:S07]  /*ffb0*/  IMAD.MOV.U32 R24, RZ, RZ, R65 ;  /* 0x000000ffff187224 */ /* 0x000fce00078e0041 */
[----:B------:R-:W-:Y:S01]  /*ffc0*/  IMAD.MOV.U32 R10, RZ, RZ, R45 ;  /* 0x000000ffff0a7224 */ /* 0x000fe200078e002d */
[----:B------:R-:W-:Y:S01]  /*ffd0*/  MOV R9, R46 ;  /* 0x0000002e00097202 */ /* 0x000fe20000000f00 */
[----:B------:R-:W-:Y:S01]  /*ffe0*/  IMAD.MOV.U32 R8, RZ, RZ, R47 ;  /* 0x000000ffff087224 */ /* 0x000fe200078e002f */
[----:B------:R-:W-:Y:S01]  /*fff0*/  MOV R11, R44 ;  /* 0x0000002c000b7202 */ /* 0x000fe20000000f00 */
[----:B-1----:R-:W-:Y:S01]  /*10000*/  HMMA.16816.F32 R208, R16, R20, R36 ;  /* 0x0000001410d0723c */ /* 0x002fe20000001824 */
[----:B------:R-:W-:Y:S01]  /*10010*/  MOV R36, R25 ;  /* 0x0000001900247202 */ /* 0x000fe20000000f00 */
[----:B------:R-:W-:-:S06]  /*10020*/  IMAD.MOV.U32 R37, RZ, RZ, R24 ;  /* 0x000000ffff257224 */ /* 0x000fcc00078e0018 */
[----:B--2---:R-:W-:Y:S01]  /*10030*/  HMMA.16816.F32 R24, R4, R22, R32 ;  /* 0x000000160418723c */ /* 0x004fe20000001820 */
[----:B------:R-:W-:Y:S01]  /*10040*/  MOV R32, R11 ;  /* 0x0000000b00207202 */ /* 0x000fe20000000f00 */
[----:B------:R-:W-:Y:S01]  /*10050*/  IMAD.MOV.U32 R34, RZ, RZ, R9 ;  /* 0x000000ffff227224 */ /* 0x000fe200078e0009 */
[----:B------:R-:W-:Y:S02]  /*10060*/  MOV R33, R10 ;  /* 0x0000000a00217202 */ /* 0x000fe40000000f00 */
[----:B------:R-:W-:-:S03]  /*10070*/  MOV R35, R8 ;  /* 0x0000000800237202 */ /* 0x000fc60000000f00 */
        /* <DEDUP_REMOVED lines=10> */
[----:B------:R-:W1:Y:S01]  /*10120*/  LDSM.16.M88.4 R20, [R13+0xb000] ;  /* 0x00b000000d14783b */ /* 0x000e620000000200 */
[----:B------:R-:W-:Y:S01]  /*10130*/  MOV R242, R24 ;  /* 0x0000001800f27202 */ /* 0x000fe20000000f00 */
[----:B------:R-:W-:Y:S01]  /*10140*/  IMAD.MOV.U32 R235, RZ, RZ, R25 ;  /* 0x000000ffffeb7224 */ /* 0x000fe200078e0019 */
[----:B------:R-:W-:Y:S01]  /*10150*/  MOV R234, R26 ;  /* 0x0000001a00ea7202 */ /* 0x000fe20000000f00 */
[----:B------:R-:W-:Y:S01]  /*10160*/  IMAD.MOV.U32 R233, RZ, RZ, R27 ;  /* 0x000000ffffe97224 */ /* 0x000fe200078e001b */
[----:B------:R-:W-:Y:S04]  /*10170*/  LDSM.16.M88.4 R28, [R224+0xa000] ;  /* 0x00a00000e01c783b */ /* 0x000fe80000000200 */
[----:B------:R-:W-:Y:S01]  /*10180*/  MOV R227, R8 ;  /* 0x0000000800e37202 */ /* 0x000fe20000000f00 */
[----:B------:R-:W-:Y:S01]  /*10190*/  IMAD.MOV.U32 R226, RZ, RZ, R9 ;  /* 0x000000ffffe27224 */ /* 0x000fe200078e0009 */
[----:B------:R-:W-:Y:S01]  /*101a0*/  MOV R15, R10 ;  /* 0x0000000a000f7202 */ /* 0x000fe20000000f00 */
[----:B------:R-:W-:Y:S01]  /*101b0*/  LDSM.16.M88.4 R24, [R13+0xb800] ;  /* 0x00b800000d18783b */ /* 0x000fe20000000200 */
[----:B------:R-:W-:-:S03]  /*101c0*/  MOV R14, R11 ;  /* 0x0000000b000e7202 */ /* 0x000fc60000000f00 */
[----:B------:R-:W2:Y:S01]  /*101d0*/  LDSM.16.M88.4 R8, [R13+0xa800] ;  /* 0x00a800000d08783b */ /* 0x000ea20000000200 */
[----:B------:R-:W-:Y:S01]  /*101e0*/  MOV R40, R135 ;  /* 0x0000008700287202 */ /* 0x000fe20000000f00 */
[----:B------:R-:W-:Y:S01]  /*101f0*/  IMAD.MOV.U32 R41, RZ, RZ, R134 ;  /* 0x000000ffff297224 */ /* 0x000fe200078e0086 */
[----:B------:R-:W-:Y:S01]  /*10200*/  MOV R42, R133 ;  /* 0x00000085002a7202 */ /* 0x000fe20000000f00 */
[----:B------:R-:W-:Y:S02]  /*10210*/  IMAD.MOV.U32 R43, RZ, RZ, R132 ;  /* 0x000000ffff2b7224 */ /* 0x000fe400078e0084 */
[C---:B-1----:R-:W-:Y:S08]  /*10220*/  HMMA.16816.F32 R132, R4.reuse, R20, R52 ;  /* 0x000000140484723c */ /* 0x042ff00000001834 */
[C---:B------:R-:W-:Y:S08]  /*10230*/  HMMA.16816.F32 R64, R4.reuse, R22, R220 ;  /* 0x000000160440723c */ /* 0x040ff000000018dc */
[C---:B--2---:R-:W-:Y:S08]  /*10240*/  HMMA.16816.F32 R140, R4.reuse, R8, R60 ;  /* 0x00000008048c723c */ /* 0x044ff0000000183c */
[----:B------:R-:W-:Y:S08]  /*10250*/  HMMA.16816.F32 R136, R4, R10, R56 ;  /* 0x0000000a0488723c */ /* 0x000ff00000001838 */
[C---:B------:R-:W-:Y:S08]  /*10260*/  HMMA.16816.F32 R52, R16.reuse, R8, R44 ;  /* 0x000000081034723c */ /* 0x040ff0000000182c */
[----:B------:R-:W-:Y:S01]  /*10270*/  HMMA.16816.F32 R48, R16, R10, R48 ;  /* 0x0000000a1030723c */ /* 0x000fe20000001830 */
[----:B------:R-:W1:Y:S07]  /*10280*/  LDSM.16.M88.4 R8, [R229+0x4000] ;  /* 0x00400000e508783b */ /* 0x000e6e0000000200 */
[C---:B------:R-:W-:Y:S08]  /*10290*/  HMMA.16816.F32 R60, R4.reuse, R24, R216 ;  /* 0x00000018043c723c */ /* 0x040ff000000018d8 */
[----:B------:R-:W-:Y:S01]  /*102a0*/  HMMA.16816.F32 R56, R4, R26, R212 ;  /* 0x0000001a0438723c */ /* 0x000fe200000018d4 */
[----:B------:R-:W2:Y:S07]  /*102b0*/  LDSM.16.M88.4 R4, [R229+0x6000] ;  /* 0x00600000e504783b */ /* 0x000eae0000000200 */
[C---:B------:R-:W-:Y:S08]  /*102c0*/  HMMA.16816.F32 R44, R16.reuse, R20, R244 ;  /* 0x00000014102c723c */ /* 0x040ff000000018f4 */
[C---:B------:R-:W-:Y:S01]  /*102d0*/  HMMA.16816.F32 R40, R16.reuse, R22, R40 ;  /* 0x000000161028723c */ /* 0x040fe20000001828 */
[----:B------:R-:W3:Y:S07]  /*102e0*/  LDSM.16.M88.4 R20, [R224+0xb000] ;  /* 0x00b00000e014783b */ /* 0x000eee0000000200 */
[C---:B------:R-:W-:Y:S08]  /*102f0*/  HMMA.16816.F32 R36, R16.reuse, R24, R36 ;  /* 0x000000181024723c */ /* 0x040ff00000001824 */
[----:B------:R-:W-:Y:S01]  /*10300*/  HMMA.16816.F32 R32, R16, R26, R32 ;  /* 0x0000001a1020723c */ /* 0x000fe20000001820 */
[----:B------:R-:W4:Y:S04]  /*10310*/  LDSM.16.M88.4 R24, [R224+0xa800] ;  /* 0x00a80000e018783b */ /* 0x000f280000000200 */
[----:B------:R-:W4:Y:S01]  /*10320*/  LDSM.16.M88.4 R16, [R224+0xb800] ;  /* 0x00b80000e010783b */ /* 0x000f220000000200 */
[----:B------:R-:W-:Y:S01]  /*10330*/  IMAD.MOV.U32 R220, RZ, RZ, R242 ;  /* 0x000000ffffdc7224 */ /* 0x000fe200078e00f2 */
[----:B------:R-:W-:Y:S01]  /*10340*/  MOV R221, R235 ;  /* 0x000000eb00dd7202 */ /* 0x000fe20000000f00 */
[----:B-1----:R-:W-:Y:S01]  /*10350*/  HMMA.16816.F32 R244, R8, R28, R208 ;  /* 0x0000001c08f4723c */ /* 0x002fe200000018d0 */
[----:B------:R-:W-:Y:S01]  /*10360*/  MOV R222, R234 ;  /* 0x000000ea00de7202 */ /* 0x000fe20000000f00 */
[----:B------:R-:W-:-:S06]  /*10370*/  IMAD.MOV.U32 R223, RZ, RZ, R233 ;  /* 0x000000ffffdf7224 */ /* 0x000fcc00078e00e9 */
[C---:B--2---:R-:W-:Y:S08]  /*10380*/  HMMA.16816.F32 R248, R4.reuse, R28, R248 ;  /* 0x0000001c04f8723c */ /* 0x044ff000000018f8 */
[----:B---3--:R-:W-:Y:S01]  /*10390*/  HMMA.16816.F32 R208, R4, R20, R132 ;  /* 0x0000001404d0723c */ /* 0x008fe20000001884 */
[----:B------:R-:W-:Y:S01]  /*103a0*/  MOV R132, R227 ;  /* 0x000000e300847202 */ /* 0x000fe20000000f00 */
[----:B------:R-:W-:Y:S01]  /*103b0*/  IMAD.MOV.U32 R134, RZ, RZ, R15 ;  /* 0x000000ffff867224 */ /* 0x000fe200078e000f */
[----:B------:R-:W-:-:S02]  /*103c0*/  MOV R133, R226 ;  /* 0x000000e200857202 */ /* 0x000fc40000000f00 */
[----:B------:R-:W-:-:S03]  /*103d0*/  MOV R135, R14 ;  /* 0x0000000e00877202 */ /* 0x000fc60000000f00 */
[C---:B------:R-:W-:Y:S08]  /*103e0*/  HMMA.16816.F32 R220, R4.reuse, R30, R220 ;  /* 0x0000001e04dc723c */ /* 0x040ff000000018dc */
[C---:B----4-:R-:W-:Y:S08]  /*103f0*/  HMMA.16816.F32 R212, R4.reuse, R26, R136 ;  /* 0x0000001a04d4723c */ /* 0x050ff00000001888 */
[C---:B------:R-:W-:Y:S08]  /*10400*/  HMMA.16816.F32 R216, R4.reuse, R24, R140 ;  /* 0x0000001804d8723c */ /* 0x040ff0000000188c */
[C---:B------:R-:W-:Y:S08]  /*10410*/  HMMA.16816.F32 R136, R4.reuse, R16, R60 ;  /* 0x000000100488723c */ /* 0x040ff0000000183c */
[C---:B------:R-:W-:Y:S08]  /*10420*/  HMMA.16816.F32 R140, R4.reuse, R22, R64 ;  /* 0x00000016048c723c */ /* 0x040ff00000001840 */
        /* <DEDUP_REMOVED lines=8> */
[C---:B------:R-:W-:Y:S01]  /*104b0*/  HMMA.16816.F32 R132, R8.reuse, R30, R132 ;  /* 0x0000001e0884723c */ /* 0x040fe20000001884 */
[----:B------:R-:W-:Y:S07]  /*104c0*/  LDSM.16.M88.4 R28, [R225+0xb800] ;  /* 0x00b80000e11c783b */ /* 0x000fee0000000200 */
[C---:B------:R-:W-:Y:S08]  /*104d0*/  HMMA.16816.F32 R44, R8.reuse, R16, R36 ;  /* 0x00000010082c723c */ /* 0x040ff00000001824 */
[----:B------:R-:W-:Y:S01]  /*104e0*/  HMMA.16816.F32 R40, R8, R18, R32 ;  /* 0x000000120828723c */ /* 0x000fe20000001820 */
[----:B------:R-:W3:Y:S04]  /*104f0*/  LDSM.16.M88.4 R16, [R225+0xb000] ;  /* 0x00b00000e110783b */ /* 0x000ee80000000200 */
[----:B------:R-:W4:Y:S01]  /*10500*/  LDSM.16.M88.4 R8, [R243+0x4000] ;  /* 0x00400000f308783b */ /* 0x000f220000000200 */
[----:B------:R-:W-:-:S04]  /*10510*/  DEPBAR.LE SB0, 0x0 ;  /* 0x000080000000791a */ /* 0x000fc80000000000 */
        /* <DEDUP_REMOVED lines=9> */
[C---:B------:R-:W-:Y:S11]  /*105b0*/  HMMA.16816.F32 R140, R8.reuse, R16, R52 ;  /* 0x00000010088c723c */ /* 0x040ff60000001834 */
[----:B------:R-:W-:Y:S01]  /*105c0*/  FMUL.FTZ R4, R4, UR6 ;  /* 0x0000000604047c20 */ /* 0x000fe20008410000 */
[----:B------:R-:W-:Y:S03]  /*105d0*/  HMMA.16816.F32 R24, R8, R26, R132 ;  /* 0x0000001a0818723c */ /* 0x000fe60000001884 */
[----:B------:R1:W2:Y:S02]  /*105e0*/  MUFU.TANH R53, R4 ;  /* 0x0000000400357308 */ /* 0x0002a40000002400 */
[----:B-1----:R-:W-:-:S06]  /*105f0*/  FMUL.FTZ R4, R36, UR6 ;  /* 0x0000000624047c20 */ /* 0x002fcc0008410000 */
[----:B------:R1:W3:Y:S02]  /*10600*/  MUFU.TANH R54, R4 ;  /* 0x0000000400367308 */ /* 0x0002e40000002400 */
[----:B-1----:R-:W-:-:S06]  /*10610*/  FMUL.FTZ R4, R37, UR6 ;  /* 0x0000000625047c20 */ /* 0x002fcc0008410000 */
[----:B------:R1:W4:Y:S02]  /*10620*/  MUFU.TANH R37, R4 ;  /* 0x0000000400257308 */ /* 0x0003240000002400 */
[----:B-1----:R-:W-:-:S06]  /*10630*/  FMUL.FTZ R4, R38, UR6 ;  /* 0x0000000626047c20 */ /* 0x002fcc0008410000 */
[----:B------:R1:W1:Y:S02]  /*10640*/  MUFU.TANH R36, R4 ;  /* 0x0000000400247308 */ /* 0x0002640000002400 */
[----:B-1----:R-:W-:-:S06]  /*10650*/  FMUL.FTZ R4, R39, UR6 ;  /* 0x0000000627047c20 */ /* 0x002fcc0008410000 */
[----:B------:R1:W1:Y:S02]  /*10660*/  MUFU.TANH R38, R4 ;  /* 0x0000000400267308 */ /* 0x0002640000002400 */
[----:B-1----:R-:W-:-:S06]  /*10670*/  FMUL.FTZ R4, R24, UR6 ;  /* 0x0000000618047c20 */ /* 0x002fcc0008410000 */
[----:B------:R1:W1:Y:S01]  /*10680*/  MUFU.TANH R39, R4 ;  /* 0x0000000400277308 */ /* 0x0002620000002400 */
[----:B------:R-:W-:Y:S01]  /*10690*/  HMMA.16816.F32 R60, R8, R22, R56 ;  /* 0x00000016083c723c */ /* 0x000fe20000001838 */
[----:B-1----:R-:W-:-:S06]  /*106a0*/  FMUL.FTZ R4, R25, UR6 ;  /* 0x0000000619047c20 */ /* 0x002fcc0008410000 */
[----:B------:R1:W1:Y:S01]  /*106b0*/  MUFU.TANH R138, R4 ;  /* 0x00000004008a7308 */ /* 0x0002620000002400 */
[----:B------:R-:W-:Y:S01]  /*106c0*/  HMMA.16816.F32 R64, R8, R20, R64 ;  /* 0x000000140840723c */ /* 0x000fe20000001840 */
        /* <DEDUP_REMOVED lines=9> */
[----:B------:R1:W1:Y:S01]  /*10760*/  MUFU.TANH R27, R4 ;  /* 0x00000004001b7308 */ /* 0x0002620000002400 */
[----:B------:R-:W-:Y:S01]  /*10770*/  FMUL.FTZ R5, R5, UR6 ;  /* 0x0000000605057c20 */ /* 0x000fe20008410000 */
[----:B------:R-:W-:Y:S01]  /*10780*/  HMMA.16816.F32 R44, R8, R28, R44 ;  /* 0x0000001c082c723c */ /* 0x000fe2000000182c */
[----:B-1----:R-:W-:-:S05]  /*10790*/  FMUL.FTZ R4, R35, UR6 ;  /* 0x0000000623047c20 */ /* 0x002fca0008410000 */
[----:B------:R1:W1:Y:S02]  /*107a0*/  MUFU.TANH R137, R4 ;  /* 0x0000000400897308 */ /* 0x0002640000002400 */
[----:B------:R-:W-:Y:S01]  /*107b0*/  HMMA.16816.F32 R40, R8, R30, R40 ;  /* 0x0000001e0828723c */ /* 0x000fe20000001828 */
[----:B------:R-:W-:Y:S01]  /*107c0*/  FMUL.FTZ R6, R6, UR6 ;  /* 0x0000000606067c20 */ /* 0x000fe20008410000 */
[----:B------:R-:W-:Y:S01]  /*107d0*/  FMUL.FTZ R7, R7, UR6 ;  /* 0x0000000607077c20 */ /* 0x000fe20008410000 */
[----:B------:R-:W-:Y:S01]  /*107e0*/  UIADD3 UR4, UPT, UPT, UR21, -0x3, URZ ;  /* 0xfffffffd15047890 */ /* 0x000fe2000fffe0ff */
[----:B-1----:R-:W-:-:S04]  /*107f0*/  FMUL.FTZ R4, R66, UR6 ;  /* 0x0000000642047c20 */ /* 0x002fc80008410000 */
[----:B------:R1:W1:Y:S01]  /*10800*/  MUFU.TANH R34, R4 ;  /* 0x0000000400227308 */ /* 0x0002620000002400 */
[----:B------:R-:W-:-:S07]  /*10810*/  UISETP.GT.AND UP0, UPT, UR4, UR19, UPT ;  /* 0x000000130400728c */ /* 0x000fce000bf04270 */
[----:B------:R2:W2:Y:S01]  /*10820*/  MUFU.TANH R55, R5 ;  /* 0x0000000500377308 */ /* 0x0004a20000002400 */
[----:B-1----:R-:W-:-:S07]  /*10830*/  FMUL.FTZ R4, R67, UR6 ;  /* 0x0000000643047c20 */ /* 0x002fce0008410000 */
[----:B------:R1:W1:Y:S01]  /*10840*/  MUFU.TANH R33, R4 ;  /* 0x0000000400217308 */ /* 0x0002620000002400 */
[----:B--2---:R-:W-:Y:S01]  /*10850*/  FMUL.FTZ R5, R62, UR6 ;  /* 0x000000063e057c20 */ /* 0x004fe20008410000 */
[----:B------:R-:W-:Y:S06]  /*10860*/  HMMA.16816.F32 R132, R8, R18, R48 ;  /* 0x000000120884723c */ /* 0x000fec0000001830 */
[----:B------:R-:W2:Y:S01]  /*10870*/  MUFU.TANH R52, R6 ;  /* 0x0000000600347308 */ /* 0x000ea20000002400 */
[----:B-1----:R-:W-:-:S07]  /*10880*/  FMUL.FTZ R4, R216, UR6 ;  /* 0x00000006d8047c20 */ /* 0x002fce0008410000 */
[----:B------:R-:W1:Y:S08]  /*10890*/  MUFU.TANH R56, R7 ;  /* 0x0000000700387308 */ /* 0x000e700000002400 */
[----:B------:R3:W1:Y:S08]  /*108a0*/  MUFU.TANH R59, R4 ;  /* 0x00000004003b7308 */ /* 0x0006700000002400 */
[----:B------:R-:W1:Y:S01]  /*108b0*/  MUFU.TANH R32, R5 ;  /* 0x0000000500207308 */ /* 0x000e620000002400 */
[----:B---3--:R-:W-:-:S07]  /*108c0*/  FMUL.FTZ R4, R217, UR6 ;  /* 0x00000006d9047c20 */ /* 0x008fce0008410000 */
[----:B------:R3:W1:Y:S02]  /*108d0*/  MUFU.TANH R48, R4 ;  /* 0x0000000400307308 */ /* 0x0006640000002400 */
[----:B---3--:R-:W-:Y:S01]  /*108e0*/  IADD3 R4, PT, PT, R0, -0xc0, RZ ;  /* 0xffffff4000047810 */ /* 0x008fe20007ffe0ff */
[----:B------:R-:W-:Y:S03]  /*108f0*/  BAR.SYNC.DEFER_BLOCKING 0x0 ;  /* 0x0000000000007b1d */ /* 0x000fe60000010000 */
[----:B------:R-:W-:Y:S02]  /*10900*/  ISETP.GE.AND P0, PT, R4, R239, PT ;  /* 0x000000ef0400720c */ /* 0x000fe40003f06270 */
[-C--:B------:R-:W-:Y:S02]  /*10910*/  ISETP.GT.AND P6, PT, R237, R4.reuse, PT ;  /* 0x00000004ed00720c */ /* 0x080fe40003fc4270 */
[----:B------:R-:W-:-:S02]  /*10920*/  ISETP.GT.AND P5, PT, R2, R4, PT ;  /* 0x000000040200720c */ /* 0x000fc40003fa4270 */
[----:B------:R-:W-:Y:S01]  /*10930*/  P2R R24, PR, RZ, 0x1 ;  /* 0x00000001ff187803 */ /* 0x000fe20000000000 */
[----:B-12-4-:R-:W-:Y:S10]  /*10940*/  BRA.U !UP0, `(.L_x_808) ;  /* 0x00000005086c7547 */ /* 0x016ff4000b800000 */
[----:B------:R-:W2:Y:S04]  /*10950*/  LDL R235, [R1+0x5c] ;  /* 0x00005c0001eb7983 */ /* 0x000ea80000100800 */
[----:B------:R-:W3:Y:S01]  /*10960*/  LDL R243, [R1+0x58] ;  /* 0x0000580001f37983 */ /* 0x000ee20000100800 */
[----:B------:R-:W-:Y:S01]  /*10970*/  IMAD.U32 R5, RZ, RZ, UR21 ;  /* 0x00000015ff057e24 */ /* 0x000fe2000f8e00ff */
[----:B------:R-:W-:Y:S01]  /*10980*/  UIADD3 UR8, UPT, UPT, UR21, -0x4, URZ ;  /* 0xfffffffc15087890 */ /* 0x000fe2000fffe0ff */
[----:B------:R-:W-:Y:S02]  /*10990*/  IMAD.U32 R8, RZ, RZ, UR10 ;  /* 0x0000000aff087e24 */ /* 0x000fe4000f8e00ff */
[----:B------:R-:W-:Y:S01]  /*109a0*/  @!P1 VIADD R5, R5, 0xfffffffc ;  /* 0xfffffffc05059836 */ /* 0x000fe20000000000 */
[----:B------:R-:W-:-:S03]  /*109b0*/  UIMAD.WIDE.U32 UR12, UR8, UR10, URZ ;  /* 0x0000000a080c72a5 */ /* 0x000fc6000f8e00ff */
        /* <DEDUP_REMOVED lines=23> */
[C-C-:B------:R-:W-:Y:S02]  /*10b30*/  @!P2 LEA.HI.X R15, R7.reuse, UR8, R5.reuse, 0x5, P0 ;  /* 0x00000008070fac11 */ /* 0x140fe400080f2c05 */
[----:B------:R-:W-:Y:S01]  /*10b40*/  @!P1 LEA R7, P0, R7, UR7, 0x5 ;  /* 0x0000000707079c11 */ /* 0x000fe2000f8028ff */
[----:B------:R-:W-:Y:S01]  /*10b50*/  @!PT LDS RZ, [RZ] ;  /* 0x00000000fffff984 */ /* 0x000fe20000000800 */
[----:B------:R-:W-:Y:S01]  /*10b60*/  @!PT LDS RZ, [RZ] ;  /* 0x00000000fffff984 */ /* 0x000fe20000000800 */
[----:B------:R-:W-:Y:S01]  /*10b70*/  @!PT LDS RZ, [RZ] ;  /* 0x00000000fffff984 */ /* 0x000fe20000000800 */
[----:B------:R1:W-:Y:S03]  /*10b80*/  @!P1 LDGSTS.E.BYPASS.LTC128B.128 [R236+0xa000], desc[UR24][R22.64+0x80] ;  /* 0x0a00008016ec9fae */ /* 0x0003e6000b981a18 */
[----:B------:R-:W-:Y:S01]  /*10b90*/  @!P1 LEA.HI.X R13, R8, UR8, R5, 0x5, P0 ;  /* 0x00000008080d9c11 */ /* 0x000fe200080f2c05 */
[----:B------:R-:W-:Y:S01]  /*10ba0*/  IMAD.U32 R8, RZ, RZ, UR7 ;  /* 0x00000007ff087e24 */ /* 0x000fe2000f8e00ff */
[----:B------:R1:W-:Y:S01]  /*10bb0*/  @P1 STS.128 [R236+0xa000], RZ ;  /* 0x00a000ffec001388 */ /* 0x0003e20000000c00 */
[----:B------:R-:W-:-:S03]  /*10bc0*/  IMAD.U32 R5, RZ, RZ, UR8 ;  /* 0x00000008ff057e24 */ /* 0x000fc6000f8e00ff */
        /* <DEDUP_REMOVED lines=36> */
[----:B------:R-:W-:Y:S02]  /*10e10*/  @!P2 LEA.HI.X R15, R6, R243, R15, 0x1, P0 ;  /* 0x000000f3060fa211 */ /* 0x000fe400000f0c0f */
        /* <DEDUP_REMOVED lines=14> */
.L_x_808:
[----:B------:R-:W-:Y:S01]  /*10f00*/  FSEL R5, R53, -INF , !P6 ;  /* 0xff80000035057808 */ /* 0x000fe20007000000 */
[----:B-1----:R-:W-:Y:S01]  /*10f10*/  FMUL.FTZ R6, R63, UR6 ;  /* 0x000000063f067c20 */ /* 0x002fe20008410000 */
[----:B------:R-:W-:Y:S01]  /*10f20*/  ISETP.NE.AND P6, PT, R24, RZ, PT ;  /* 0x000000ff1800720c */ /* 0x000fe20003fc5270 */
[C---:B------:R-:W-:Y:S01]  /*10f30*/  VIADD R11, R0.reuse, 0xffffff50 ;  /* 0xffffff50000b7836 */ /* 0x040fe20000000000 */
[----:B------:R-:W-:Y:S01]  /*10f40*/  ISETP.GT.AND P1, PT, R3, R4, PT ;  /* 0x000000040300720c */ /* 0x000fe20003f24270 */
[----:B------:R1:W-:Y:S01]  /*10f50*/  MUFU.TANH R35, R6 ;  /* 0x0000000600237308 */ /* 0x0003e20000002400 */
[----:B------:R-:W-:Y:S01]  /*10f60*/  FSEL R216, R5, -INF , !P6 ;  /* 0xff80000005d87808 */ /* 0x000fe20007000000 */
[----:B------:R-:W-:Y:S01]  /*10f70*/  VIADD R10, R0, 0xffffff51 ;  /* 0xffffff51000a7836 */ /* 0x000fe20000000000 */
[----:B------:R-:W-:Y:S01]  /*10f80*/  FSEL R7, R52, -INF , !P5 ;  /* 0xff80000034077808 */ /* 0x000fe20006800000 */
[----:B------:R-:W-:Y:S01]  /*10f90*/  VIADD R8, R0, 0xffffff59 ;  /* 0xffffff5900087836 */ /* 0x000fe20000000000 */
[----:B------:R-:W-:Y:S01]  /*10fa0*/  ISETP.GE.AND P0, PT, R4, R241, PT ;  /* 0x000000f10400720c */ /* 0x000fe20003f06270 */
[----:B------:R-:W-:Y:S01]  /*10fb0*/  VIADD R15, R0, 0xffffff69 ;  /* 0xffffff69000f7836 */ /* 0x000fe20000000000 */
[----:B------:R-:W-:Y:S01]  /*10fc0*/  ISETP.GE.AND P2, PT, R4, R238, PT ;  /* 0x000000ee0400720c */ /* 0x000fe20003f46270 */
[----:B------:R-:W-:Y:S01]  /*10fd0*/  VIADD R17, R0, 0xffffff71 ;  /* 0xffffff7100117836 */ /* 0x000fe20000000000 */
[----:B------:R-:W-:Y:S01]  /*10fe0*/  ISETP.GE.AND P6, PT, R4, R240, PT ;  /* 0x000000f00400720c */ /* 0x000fe20003fc6270 */
[----:B------:R-:W-:Y:S01]  /*10ff0*/  VIADD R28, R0, 0xffffff78 ;  /* 0xffffff78001c7836 */ /* 0x000fe20000000000 */
[----:B------:R-:W-:Y:S01]  /*11000*/  ISETP.GT.AND P5, PT, R12, R4, PT ;  /* 0x000000040c00720c */ /* 0x000fe20003fa4270 */
[----:B------:R-:W-:Y:S01]  /*11010*/  VIADD R4, R0, 0xffffff41 ;  /* 0xffffff4100047836 */ /* 0x000fe20000000000 */
[----:B------:R-:W-:Y:S01]  /*11020*/  FSEL R5, R54, -INF , !P1 ;  /* 0xff80000036057808 */ /* 0x000fe20004800000 */
[----:B------:R-:W-:Y:S01]  /*11030*/  STL [R1+0xac], R236 ;  /* 0x0000acec01007387 */ /* 0x000fe20000100800 */
[----:B------:R-:W-:Y:S01]  /*11040*/  FSEL R217, R7, -INF , !P0 ;  /* 0xff80000007d97808 */ /* 0x000fe20004000000 */
[----:B------:R-:W-:Y:S01]  /*11050*/  FMUL.FTZ R7, R213, UR6 ;  /* 0x00000006d5077c20 */ /* 0x000fe20008410000 */
[----:B-1----:R-:W-:Y:S01]  /*11060*/  FMUL.FTZ R6, R212, UR6 ;  /* 0x00000006d4067c20 */ /* 0x002fe20008410000 */
[-C--:B------:R-:W-:Y:S01]  /*11070*/  ISETP.GT.AND P0, PT, R237, R4.reuse, PT ;  /* 0x00000004ed00720c */ /* 0x080fe20003f04270 */
[----:B------:R-:W-:Y:S01]  /*11080*/  STL [R1+0xa8], R231 ;  /* 0x0000a8e701007387 */ /* 0x000fe20000100800 */
[----:B------:R-:W-:Y:S01]  /*11090*/  FSEL R212, R5, -INF , !P2 ;  /* 0xff80000005d47808 */ /* 0x000fe20005000000 */
[----:B------:R1:W-:Y:S01]  /*110a0*/  MUFU.TANH R66, R6 ;  /* 0x0000000600427308 */ /* 0x0003e20000002400 */
[----:B------:R-:W-:Y:S01]  /*110b0*/  FSEL R5, R36, -INF , !P5 ;  /* 0xff80000024057808 */ /* 0x000fe20006800000 */
[----:B------:R-:W-:Y:S01]  /*110c0*/  STL [R1+0xa4], R230 ;  /* 0x0000a4e601007387 */ /* 0x000fe20000100800 */
[----:B------:R-:W-:Y:S01]  /*110d0*/  ISETP.GE.AND P1, PT, R4, R239, PT ;  /* 0x000000ef0400720c */ /* 0x000fe20003f26270 */
[----:B------:R-:W-:Y:S01]  /*110e0*/  FMUL.FTZ R13, R134, UR6 ;  /* 0x00000006860d7c20 */ /* 0x000fe20008410000 */
[----:B------:R-:W-:Y:S01]  /*110f0*/  ISETP.GT.AND P2, PT, R2, R4, PT ;  /* 0x000000040200720c */ /* 0x000fe20003f44270 */
[----:B------:R-:W-:Y:S01]  /*11100*/  STL [R1+0xa0], R228 ;  /* 0x0000a0e401007387 */ /* 0x000fe20000100800 */
[----:B------:R-:W-:Y:S01]  /*11110*/  FSEL R213, R5, -INF , !P6 ;  /* 0xff80000005d57808 */ /* 0x000fe20007000000 */
[----:B------:R-:W-:Y:S01]  /*11120*/  FMUL.FTZ R5, R142, UR6 ;  /* 0x000000068e057c20 */ /* 0x000fe20008410000 */
[C---:B------:R-:W-:Y:S01]  /*11130*/  ISETP.GE.AND P5, PT, R4.reuse, R241, PT ;  /* 0x000000f10400720c */ /* 0x040fe20003fa6270 */
[----:B------:R2:W-:Y:S01]  /*11140*/  MUFU.TANH R53, R7 ;  /* 0x0000000700357308 */ /* 0x0005e20000002400 */
[----:B------:R-:W-:-:S02]  /*11150*/  ISETP.GE.AND P6, PT, R4, R238, PT ;  /* 0x000000ee0400720c */ /* 0x000fc40003fc6270 */
[C---:B------:R-:W-:Y:S02]  /*11160*/  IADD3 R9, PT, PT, R0.reuse, -0xa8, RZ ;  /* 0xffffff5800097810 */ /* 0x040fe40007ffe0ff */
[----:B------:R-:W-:Y:S02]  /*11170*/  IADD3 R16, PT, PT, R0, -0x90, RZ ;  /* 0xffffff7000107810 */ /* 0x000fe40007ffe0ff */
[----:B-1----:R-:W-:Y:S01]  /*11180*/  FSEL R6, R55, -INF , !P0 ;  /* 0xff80000037067808 */ /* 0x002fe20004000000 */
[----:B------:R1:W-:Y:S01]  /*11190*/  MUFU.TANH R23, R5 ;  /* 0x0000000500177308 */ /* 0x0003e20000002400 */
[----:B------:R-:W-:Y:S02]  /*111a0*/  ISETP.GT.AND P0, PT, R3, R4, PT ;  /* 0x000000040300720c */ /* 0x000fe40003f04270 */
[----:B------:R-:W-:Y:S02]  /*111b0*/  FSEL R21, R6, -INF , !P1 ;  /* 0xff80000006157808 */ /* 0x000fe40004800000 */
[----:B------:R-:W-:-:S02]  /*111c0*/  FSEL R6, R56, -INF , !P2 ;  /* 0xff80000038067808 */ /* 0x000fc40005000000 */
[----:B------:R-:W-:Y:S01]  /*111d0*/  ISETP.GE.AND P1, PT, R4, R240, PT ;  /* 0x000000f00400720c */ /* 0x000fe20003f26270 */
[----:B------:R-:W-:Y:S01]  /*111e0*/  MUFU.TANH R19, R13 ;  /* 0x0000000d00137308 */ /* 0x000fe20000002400 */
[----:B------:R-:W-:Y:S01]  /*111f0*/  ISETP.GT.AND P2, PT, R12, R4, PT ;  /* 0x000000040c00720c */ /* 0x000fe20003f44270 */
[----:B------:R-:W-:Y:S01]  /*11200*/  VIADD R4, R0, 0xffffff48 ;  /* 0xffffff4800047836 */ /* 0x000fe20000000000 */
[----:B------:R-:W-:Y:S01]  /*11210*/  FSEL R25, R6, -INF , !P5 ;  /* 0xff80000006197808 */ /* 0x000fe20006800000 */
[----:B------:R-:W-:Y:S01]  /*11220*/  FMUL.FTZ R6, R143, UR6 ;  /* 0x000000068f067c20 */ /* 0x000fe20008410000 */
[----:B--2---:R-:W-:Y:S01]  /*11230*/  FMUL.FTZ R7, R208, UR6 ;  /* 0x00000006d0077c20 */ /* 0x004fe20008410000 */
[----:B------:R-:W-:Y:S02]  /*11240*/  IADD3 R29, PT, PT, R0, -0x87, RZ ;  /* 0xffffff79001d7810 */ /* 0x000fe40007ffe0ff */
[----:B------:R2:W-:Y:S01]  /*11250*/  MUFU.TANH R22, R6 ;  /* 0x0000000600167308 */ /* 0x0005e20000002400 */
[----:B-1----:R-:W-:-:S02]  /*11260*/  FSEL R5, R37, -INF , !P0 ;  /* 0xff80000025057808 */ /* 0x002fc40004000000 */
[-C--:B------:R-:W-:Y:S02]  /*11270*/  ISETP.GT.AND P0, PT, R237, R4.reuse, PT ;  /* 0x00000004ed00720c */ /* 0x080fe40003f04270 */
[----:B------:R-:W-:Y:S02]  /*11280*/  FSEL R62, R5, -INF , !P6 ;  /* 0xff800000053e7808 */ /* 0x000fe40007000000 */
[----:B------:R-:W-:Y:S01]  /*11290*/  FSEL R5, R38, -INF , !P2 ;  /* 0xff80000026057808 */ /* 0x000fe20005000000 */
[----:B------:R1:W-:Y:S01]  /*112a0*/  MUFU.TANH R30, R7 ;  /* 0x00000007001e7308 */ /* 0x0003e20000002400 */
[----:B------:R-:W-:Y:S02]  /*112b0*/  ISETP.GE.AND P5, PT, R4, R239, PT ;  /* 0x000000ef0400720c */ /* 0x000fe40003fa6270 */
[----:B------:R-:W-:Y:S02]  /*112c0*/  ISETP.GT.AND P6, PT, R2, R4, PT ;  /* 0x000000040200720c */ /* 0x000fe40003fc4270 */
[----:B------:R-:W-:Y:S01]  /*112d0*/  FSEL R63, R5, -INF , !P1 ;  /* 0xff800000053f7808 */ /* 0x000fe20004800000 */
[----:B------:R-:W-:Y:S01]  /*112e0*/  FMUL.FTZ R5, R209, UR6 ;  /* 0x00000006d1057c20 */ /* 0x000fe20008410000 */
[----:B------:R-:W-:-:S02]  /*112f0*/  FSEL R14, R26, -INF , !P6 ;  /* 0xff8000001a0e7808 */ /* 0x000fc40007000000 */
[----:B--2---:R-:W-:Y:S02]  /*11300*/  FSEL R6, R39, -INF , !P0 ;  /* 0xff80000027067808 */ /* 0x004fe40004000000 */
[----:B------:R-:W-:Y:S01]  /*11310*/  ISETP.GE.AND P2, PT, R4, R241, PT ;  /* 0x000000f10400720c */ /* 0x000fe20003f46270 */
[----:B------:R2:W-:Y:S01]  /*11320*/  MUFU.TANH R39, R5 ;  /* 0x0000000500277308 */ /* 0x0005e20000002400 */
[----:B------:R-:W-:Y:S02]  /*11330*/  FSEL R18, R6, -INF , !P5 ;  /* 0xff80000006127808 */ /* 0x000fe40006800000 */
[----:B------:R-:W-:Y:S02]  /*11340*/  ISETP.GT.AND P0, PT, R3, R4, PT ;  /* 0x000000040300720c */ /* 0x000fe40003f04270 */
[----:B------:R-:W-:Y:S01]  /*11350*/  ISETP.GE.AND P1, PT, R4, R238, PT ;  /* 0x000000ee0400720c */ /* 0x000fe20003f26270 */
[----:B-1----:R-:W-:Y:S01]  /*11360*/  VIADD R7, R0, 0xffffff60 ;  /* 0xffffff6000077836 */ /* 0x002fe20000000000 */
[----:B------:R-:W-:-:S02]  /*11370*/  ISETP.GE.AND P5, PT, R4, R240, PT ;  /* 0x000000f00400720c */ /* 0x000fc40003fa6270 */
[----:B------:R-:W-:Y:S02]  /*11380*/  ISETP.GT.AND P6, PT, R12, R4, PT ;  /* 0x000000040c00720c */ /* 0x000fe40003fc4270 */
[C---:B------:R-:W-:Y:S02]  /*11390*/  IADD3 R4, PT, PT, R0.reuse, -0xb7, RZ ;  /* 0xffffff4900047810 */ /* 0x040fe40007ffe0ff */
[----:B------:R-:W-:Y:S02]  /*113a0*/  IADD3 R6, PT, PT, R0, -0x9f, RZ ;  /* 0xffffff6100067810 */ /* 0x000fe40007ffe0ff */
[----:B------:R-:W-:Y:S01]  /*113b0*/  FSEL R20, R14, -INF , !P2 ;  /* 0xff8000000e147808 */ /* 0x000fe20005000000 */
[----:B--2---:R-:W-:Y:S02]  /*113c0*/  VIADD R5, R0, 0xffffff68 ;  /* 0xffffff6800057836 */ /* 0x004fe40000000000 */
[----:B------:R-:W-:Y:S01]  /*113d0*/  FMUL.FTZ R0, R135, UR6 ;  /* 0x0000000687007c20 */ /* 0x000fe20008410000 */
[----:B------:R-:W-:-:S02]  /*113e0*/  FSEL R13, R57, -INF , !P0 ;  /* 0xff800000390d7808 */ /* 0x000fc40004000000 */
[----:B------:R-:W-:Y:S01]  /*113f0*/  ISETP.GT.AND P0, PT, R2, R11, PT ;  /* 0x0000000b0200720c */ /* 0x000fe20003f04270 */
[----:B------:R1:W2:Y:S01]  /*11400*/  MUFU.TANH R14, R0 ;  /* 0x00000000000e7308 */ /* 0x0002a20000002400 */
[----:B------:R-:W-:Y:S01]  /*11410*/  FSEL R50, R13, -INF , !P1 ;  /* 0xff8000000d327808 */ /* 0x000fe20004800000 */
[----:B------:R-:W-:Y:S01]  /*11420*/  FMUL.FTZ R13, R220, UR6 ;  /* 0x00000006dc0d7c20 */ /* 0x000fe20008410000 */
[----:B------:R-:W-:Y:S02]  /*11430*/  ISETP.GT.AND P1, PT, R2, R9, PT ;  /* 0x000000090200720c */ /* 0x000fe40003f24270 */
[----:B------:R-:W-:Y:S02]  /*11440*/  FSEL R24, R34, -INF , !P0 ;  /* 0xff80000022187808 */ /* 0x000fe40004000000 */
[----:B------:R-:W-:Y:S01]  /*11450*/  FSEL R31, R32, -INF , !P1 ;  /* 0xff800000201f7808 */ /* 0x000fe20004800000 */
[----:B------:R-:W-:Y:S01]  /*11460*/  MUFU.TANH R52, R13 ;  /* 0x0000000d00347308 */ /* 0x000fe20000002400 */
[----:B------:R-:W-:-:S02]  /*11470*/  ISETP.GT.AND P1, PT, R2, R15, PT ;  /* 0x0000000f0200720c */ /* 0x000fc40003f24270 */
[C---:B------:R-:W-:Y:S02]  /*11480*/  ISETP.GT.AND P2, PT, R2.reuse, R4, PT ;  /* 0x000000040200720c */ /* 0x040fe40003f44270 */
[C---:B------:R-:W-:Y:S02]  /*11490*/  ISETP.GT.AND P0, PT, R2.reuse, R6, PT ;  /* 0x000000060200720c */ /* 0x040fe40003f04270 */
[----:B-1----:R-:W-:Y:S02]  /*114a0*/  FSEL R0, R27, -INF , !P6 ;  /* 0xff8000001b007808 */ /* 0x002fe40007000000 */
[----:B------:R-:W-:Y:S02]  /*114b0*/  ISETP.GT.AND P6, PT, R2, R10, PT ;  /* 0x0000000a0200720c */ /* 0x000fe40003fc4270 */
[----:B------:R-:W-:Y:S01]  /*114c0*/  FSEL R54, R0, -INF , !P5 ;  /* 0xff80000000367808 */ /* 0x000fe20006800000 */
[----:B------:R-:W-:Y:S01]  /*114d0*/  FMUL.FTZ R0, R221, UR6 ;  /* 0x00000006dd007c20 */ /* 0x000fe20008410000 */
[----:B--2---:R-:W-:Y:S01]  /*114e0*/  FSEL R67, R14, -INF , !P1 ;  /* 0xff8000000e437808 */ /* 0x004fe20004800000 */
[----:B------:R-:W2:Y:S01]  /*114f0*/  LDL.LU R221, [R1+0x4c] ;  /* 0x00004c0001dd7983 */ /* 0x000ea20000300800 */
[----:B------:R-:W-:Y:S01]  /*11500*/  ISETP.GT.AND P1, PT, R3, R4, PT ;  /* 0x000000040300720c */ /* 0x000fe20003f24270 */
[----:B------:R1:W-:Y:S01]  /*11510*/  MUFU.TANH R38, R0 ;  /* 0x0000000000267308 */ /* 0x0003e20000002400 */
[----:B------:R-:W-:-:S02]  /*11520*/  FSEL R27, R33, -INF , !P6 ;  /* 0xff800000211b7808 */ /* 0x000fc40007000000 */
[----:B------:R-:W-:Y:S02]  /*11530*/  ISETP.GT.AND P6, PT, R2, R5, PT ;  /* 0x000000050200720c */ /* 0x000fe40003fc4270 */
[----:B------:R-:W-:Y:S02]  /*11540*/  FSEL R14, R136, -INF , !P1 ;  /* 0xff800000880e7808 */ /* 0x000fe40004800000 */
[----:B------:R-:W-:Y:S02]  /*11550*/  ISETP.GT.AND P1, PT, R3, R11, PT ;  /* 0x0000000b0300720c */ /* 0x000fe40003f24270 */
[----:B------:R-:W-:Y:S02]  /*11560*/  FSEL R37, R19, -INF , !P6 ;  /* 0xff80000013257808 */ /* 0x000fe40007000000 */
[----:B------:R-:W-:Y:S02]  /*11570*/  FSEL R19, R59, -INF , !P1 ;  /* 0xff8000003b137808 */ /* 0x000fe40004800000 */
[----:B------:R-:W-:-:S02]  /*11580*/  ISETP.GT.AND P1, PT, R3, R10, PT ;  /* 0x0000000a0300720c */ /* 0x000fc40003f24270 */
[----:B------:R-:W-:Y:S01]  /*11590*/  ISETP.GT.AND P5, PT, R2, R8, PT ;  /* 0x000000080200720c */ /* 0x000fe20003fa4270 */
[----:B-1----:R-:W-:Y:S01]  /*115a0*/  FMUL.FTZ R0, R46, UR6 ;  /* 0x000000062e007c20 */ /* 0x002fe20008410000 */
[----:B------:R-:W-:Y:S02]  /*115b0*/  FSEL R13, R58, -INF , !P2 ;  /* 0xff8000003a0d7808 */ /* 0x000fe40005000000 */
[----:B------:R-:W-:Y:S01]  /*115c0*/  FSEL R36, R22, -INF , !P0 ;  /* 0xff80000016247808 */ /* 0x000fe20004000000 */
[----:B------:R1:W3:Y:S01]  /*115d0*/  MUFU.TANH R51, R0 ;  /* 0x0000000000337308 */ /* 0x0002e20000002400 */
[----:B------:R-:W-:Y:S02]  /*115e0*/  ISETP.GT.AND P2, PT, R2, R7, PT ;  /* 0x000000070200720c */ /* 0x000fe40003f44270 */
[----:B------:R-:W-:Y:S02]  /*115f0*/  FSEL R22, R48, -INF , !P1 ;  /* 0xff80000030167808 */ /* 0x000fe40004800000 */
[----:B------:R-:W-:-:S02]  /*11600*/  ISETP.GT.AND P1, PT, R3, R9, PT ;  /* 0x000000090300720c */ /* 0x000fc40003f24270 */
[----:B------:R-:W-:Y:S02]  /*11610*/  FSEL R33, R35, -INF , !P5 ;  /* 0xff80000023217808 */ /* 0x000fe40006800000 */
[----:B------:R-:W-:Y:S02]  /*11620*/  FSEL R35, R23, -INF , !P2 ;  /* 0xff80000017237808 */ /* 0x000fe40005000000 */
[----:B------:R-:W-:Y:S02]  /*11630*/  FSEL R23, R66, -INF , !P1 ;  /* 0xff80000042177808 */ /* 0x000fe40004800000 */
[----:B------:R-:W-:Y:S02]  /*11640*/  ISETP.GT.AND P1, PT, R3, R8, PT ;  /* 0x000000080300720c */ /* 0x000fe40003f24270 */
[----:B------:R-:W-:Y:S01]  /*11650*/  ISETP.GT.AND P5, PT, R2, R16, PT ;  /* 0x000000100200720c */ /* 0x000fe20003fa4270 */
[----:B-1----:R-:W-:Y:S01]  /*11660*/  FMUL.FTZ R0, R47, UR6 ;  /* 0x000000062f007c20 */ /* 0x002fe20008410000 */
[----:B------:R-:W-:-:S02]  /*11670*/  FSEL R26, R53, -INF , !P1 ;  /* 0xff800000351a7808 */ /* 0x000fc40004800000 */
[C---:B------:R-:W-:Y:S01]  /*11680*/  ISETP.GT.AND P1, PT, R3.reuse, R7, PT ;  /* 0x000000070300720c */ /* 0x040fe20003f24270 */
[----:B------:R1:W-:Y:S01]  /*11690*/  MUFU.TANH R49, R0 ;  /* 0x0000000000317308 */ /* 0x0003e20000002400 */
[----:B------:R-:W-:Y:S02]  /*116a0*/  ISETP.GT.AND P2, PT, R2, R17, PT ;  /* 0x000000110200720c */ /* 0x000fe40003f44270 */
[----:B------:R-:W-:Y:S02]  /*116b0*/  FSEL R30, R30, -INF , !P1 ;  /* 0xff8000001e1e7808 */ /* 0x000fe40004800000 */
[----:B------:R-:W-:Y:S02]  /*116c0*/  ISETP.GT.AND P1, PT, R3, R6, PT ;  /* 0x000000060300720c */ /* 0x000fe40003f24270 */
[----:B------:R-:W-:Y:S02]  /*116d0*/  ISETP.GT.AND P0, PT, R2, R28, PT ;  /* 0x0000001c0200720c */ /* 0x000fe40003f04270 */
[----:B------:R-:W-:-:S02]  /*116e0*/  FSEL R32, R39, -INF , !P1 ;  /* 0xff80000027207808 */ /* 0x000fc40004800000 */
[----:B------:R-:W-:Y:S02]  /*116f0*/  ISETP.GT.AND P6, PT, R2, R29, PT ;  /* 0x0000001d0200720c */ /* 0x000fe40003fc4270 */
[----:B------:R-:W-:Y:S02]  /*11700*/  ISETP.GT.AND P1, PT, R3, R5, PT ;  /* 0x000000050300720c */ /* 0x000fe40003f24270 */
[----:B---3--:R-:W-:Y:S01]  /*11710*/  FSEL R66, R51, -INF , !P5 ;  /* 0xff80000033427808 */ /* 0x008fe20006800000 */
[----:B-1----:R-:W-:Y:S01]  /*11720*/  FMUL.FTZ R0, R42, UR6 ;  /* 0x000000062a007c20 */ /* 0x002fe20008410000 */
[----:B------:R-:W-:Y:S02]  /*11730*/  FSEL R34, R52, -INF , !P1 ;  /* 0xff80000034227808 */ /* 0x000fe40004800000 */
[C---:B------:R-:W-:Y:S01]  /*11740*/  ISETP.GT.AND P1, PT, R3.reuse, R15, PT ;  /* 0x0000000f0300720c */ /* 0x040fe20003f24270 */
[----:B------:R1:W3:Y:S01]  /*11750*/  MUFU.TANH R47, R0 ;  /* 0x00000000002f7308 */ /* 0x0002e20000002400 */
[----:B------:R-:W-:-:S02]  /*11760*/  ISETP.GT.AND P5, PT, R3, R17, PT ;  /* 0x000000110300720c */ /* 0x000fc40003fa4270 */
[----:B------:R-:W-:Y:S02]  /*11770*/  FSEL R38, R38, -INF , !P1 ;  /* 0xff80000026267808 */ /* 0x000fe40004800000 */
[----:B------:R-:W-:Y:S01]  /*11780*/  ISETP.GT.AND P1, PT, R3, R16, PT ;  /* 0x000000100300720c */ /* 0x000fe20003f24270 */
[----:B-1----:R-:W-:Y:S01]  /*11790*/  FMUL.FTZ R0, R43, UR6 ;  /* 0x000000062b007c20 */ /* 0x002fe20008410000 */
[----:B---3--:R-:W-:Y:S02]  /*117a0*/  FSEL R59, R47, -INF , !P0 ;  /* 0xff8000002f3b7808 */ /* 0x008fe40004000000 */
[----:B------:R-:W-:Y:S01]  /*117b0*/  ISETP.GT.AND P0, PT, R3, R29, PT ;  /* 0x0000001d0300720c */ /* 0x000fe20003f04270 */
[----:B------:R1:W3:Y:S02]  /*117c0*/  MUFU.TANH R46, R0 ;  /* 0x00000000002e7308 */ /* 0x0002e40000002400 */
[----:B-1----:R-:W-:Y:S01]  /*117d0*/  FMUL.FTZ R0, R224, UR6 ;  /* 0x00000006e0007c20 */ /* 0x002fe20008410000 */
[----:B---3--:R-:W-:-:S02]  /*117e0*/  FSEL R58, R46, -INF , !P6 ;  /* 0xff8000002e3a7808 */ /* 0x008fc40007000000 */
[----:B------:R-:W-:-:S03]  /*117f0*/  ISETP.GT.AND P6, PT, R237, R4, PT ;  /* 0x00000004ed00720c */ /* 0x000fc60003fc4270 */
[----:B------:R1:W3:Y:S02]  /*11800*/  MUFU.TANH R43, R0 ;  /* 0x00000000002b7308 */ /* 0x0002e40000002400 */
[----:B-1----:R-:W-:Y:S01]  /*11810*/  FMUL.FTZ R0, R225, UR6 ;  /* 0x00000006e1007c20 */ /* 0x002fe20008410000 */
[----:B---3--:R-:W-:Y:S02]  /*11820*/  FSEL R57, R43, -INF , !P1 ;  /* 0xff8000002b397808 */ /* 0x008fe40004800000 */
[----:B------:R-:W-:-:S03]  /*11830*/  ISETP.GE.AND P1, PT, R4, R239, PT ;  /* 0x000000ef0400720c */ /* 0x000fc60003f26270 */
[----:B------:R1:W-:Y:S02]  /*11840*/  MUFU.TANH R42, R0 ;  /* 0x00000000002a7308 */ /* 0x0003e40000002400 */
[----:B-1----:R-:W-:-:S06]  /*11850*/  FMUL.FTZ R0, R248, UR6 ;  /* 0x00000006f8007c20 */ /* 0x002fcc0008410000 */
[----:B------:R1:W-:Y:S02]  /*11860*/  MUFU.TANH R39, R0 ;  /* 0x0000000000277308 */ /* 0x0003e40000002400 */
[----:B-1----:R-:W-:-:S06]  /*11870*/  FMUL.FTZ R0, R249, UR6 ;  /* 0x00000006f9007c20 */ /* 0x002fcc0008410000 */
[----:B------:R1:W3:Y:S02]  /*11880*/  MUFU.TANH R2, R0 ;  /* 0x0000000000027308 */ /* 0x0002e40000002400 */
[----:B-1----:R-:W-:Y:S01]  /*11890*/  FMUL.FTZ R0, R64, UR6 ;  /* 0x0000000640007c20 */ /* 0x002fe20008410000 */
[----:B------:R-:W-:Y:S02]  /*118a0*/  FSEL R64, R49, -INF , !P2 ;  /* 0xff80000031407808 */ /* 0x000fe40005000000 */
[----:B------:R-:W-:-:S03]  /*118b0*/  ISETP.GT.AND P2, PT, R3, R28, PT ;  /* 0x0000001c0300720c */ /* 0x000fc60003f44270 */
[----:B------:R1:W4:Y:S01]  /*118c0*/  MUFU.TANH R47, R0 ;  /* 0x00000000002f7308 */ /* 0x0003220000002400 */
[----:B------:R-:W-:Y:S02]  /*118d0*/  FSEL R3, R138, -INF , !P6 ;  /* 0xff8000008a037808 */ /* 0x000fe40007000000 */
[----:B---3--:R-:W-:Y:S01]  /*118e0*/  FSEL R135, R2, -INF , !P0 ;  /* 0xff80000002877808 */ /* 0x008fe20004000000 */
[----:B------:R-:W-:Y:S01]  /*118f0*/  FMUL.FTZ R2, R219, UR6 ;  /* 0x00000006db027c20 */ /* 0x000fe20008410000 */
[----:B------:R-:W-:Y:S02]  /*11900*/  FSEL R3, R3, -INF , !P1 ;  /* 0xff80000003037808 */ /* 0x000fe40004800000 */
[----:B------:R-:W-:Y:S01]  /*11910*/  ISETP.GT.AND P6, PT, R12, R4, PT ;  /* 0x000000040c00720c */ /* 0x000fe20003fc4270 */
[----:B------:R4:W-:Y:S01]  /*11920*/  MUFU.TANH R43, R2 ;  /* 0x00000002002b7308 */ /* 0x0009e20000002400 */
[----:B------:R-:W-:Y:S02]  /*11930*/  ISETP.GT.AND P1, PT, R237, R11, PT ;  /* 0x0000000bed00720c */ /* 0x000fe40003f24270 */
[----:B------:R-:W-:-:S02]  /*11940*/  FSEL R134, R39, -INF , !P2 ;  /* 0xff80000027867808 */ /* 0x000fc40005000000 */
[C---:B------:R-:W-:Y:S02]  /*11950*/  ISETP.GE.AND P0, PT, R4.reuse, R240, PT ;  /* 0x000000f00400720c */ /* 0x040fe40003f06270 */
[----:B------:R-:W-:Y:S01]  /*11960*/  ISETP.GE.AND P2, PT, R4, R238, PT ;  /* 0x000000ee0400720c */ /* 0x000fe20003f46270 */
[----:B-1----:R-:W-:Y:S01]  /*11970*/  FMUL.FTZ R0, R65, UR6 ;  /* 0x0000000641007c20 */ /* 0x002fe20008410000 */
[----:B------:R-:W-:Y:S02]  /*11980*/  FSEL R65, R42, -INF , !P5 ;  /* 0xff8000002a417808 */ /* 0x000fe40006800000 */
[----:B------:R-:W-:Y:S01]  /*11990*/  ISETP.GE.AND P5, PT, R4, R241, PT ;  /* 0x000000f10400720c */ /* 0x000fe20003fa6270 */
[----:B------:R1:W-:Y:S01]  /*119a0*/  MUFU.TANH R46, R0 ;  /* 0x00000000002e7308 */ /* 0x0003e20000002400 */
[----:B------:R-:W-:Y:S01]  /*119b0*/  FMUL.FTZ R4, R60, UR6 ;  /* 0x000000063c047c20 */ /* 0x000fe20008410000 */
[----:B------:R-:W-:Y:S02]  /*119c0*/  FSEL R14, R14, -INF , !P2 ;  /* 0xff8000000e0e7808 */ /* 0x000fe40005000000 */
[----:B------:R-:W-:-:S02]  /*119d0*/  FSEL R13, R13, -INF , !P5 ;  /* 0xff8000000d0d7808 */ /* 0x000fc40006800000 */
[----:B------:R-:W-:Y:S02]  /*119e0*/  ISETP.GE.AND P5, PT, R11, R239, PT ;  /* 0x000000ef0b00720c */ /* 0x000fe40003fa6270 */
[----:B----4-:R-:W-:Y:S02]  /*119f0*/  FSEL R2, R47, -INF , !P1 ;  /* 0xff8000002f027808 */ /* 0x010fe40004800000 */
[----:B------:R-:W-:Y:S02]  /*11a00*/  ISETP.GT.AND P1, PT, R12, R11, PT ;  /* 0x0000000b0c00720c */ /* 0x000fe40003f24270 */
[----:B------:R-:W-:Y:S02]  /*11a10*/  FSEL R53, R2, -INF , !P5 ;  /* 0xff80000002357808 */ /* 0x000fe40006800000 */
[----:B------:R-:W-:Y:S02]  /*11a20*/  ISETP.GE.AND P2, PT, R11, R238, PT ;  /* 0x000000ee0b00720c */ /* 0x000fe40003f46270 */
[----:B------:R-:W-:Y:S01]  /*11a30*/  ISETP.GT.AND P5, PT, R237, R10, PT ;  /* 0x0000000aed00720c */ /* 0x000fe20003fa4270 */
[----:B-1----:R-:W-:Y:S01]  /*11a40*/  FMUL.FTZ R0, R218, UR6 ;  /* 0x00000006da007c20 */ /* 0x002fe20008410000 */
[----:B------:R-:W-:-:S02]  /*11a50*/  FSEL R56, R19, -INF , !P2 ;  /* 0xff80000013387808 */ /* 0x000fc40005000000 */
[----:B------:R-:W-:Y:S01]  /*11a60*/  ISETP.GE.AND P2, PT, R10, R241, PT ;  /* 0x000000f10a00720c */ /* 0x000fe20003f46270 */
[----:B------:R1:W3:Y:S03]  /*11a70*/  MUFU.TANH R42, R0 ;  /* 0x00000000002a7308 */ /* 0x0002e60000002400 */
[----:B------:R-:W-:Y:S02]  /*11a80*/  FSEL R51, R27, -INF , !P2 ;  /* 0xff8000001b337808 */ /* 0x000fe40005000000 */
[----:B------:R-:W-:Y:S02]  /*11a90*/  ISETP.GE.AND P2, PT, R9, R239, PT ;  /* 0x000000ef0900720c */ /* 0x000fe40003f46270 */
[----:B-1----:R-:W-:Y:S02]  /*11aa0*/  FSEL R0, R137, -INF , !P6 ;  /* 0xff80000089007808 */ /* 0x002fe40007000000 */
[----:B---3--:R-:W-:-:S02]  /*11ab0*/  FSEL R2, R42, -INF , !P1 ;  /* 0xff8000002a027808 */ /* 0x008fc40004800000 */
[----:B------:R-:W-:Y:S01]  /*11ac0*/  FSEL R39, R0, -INF , !P0 ;  /* 0xff80000000277808 */ /* 0x000fe20004000000 */
[----:B------:R-:W-:Y:S01]  /*11ad0*/  FMUL.FTZ R0, R61, UR6 ;  /* 0x000000063d007c20 */ /* 0x000fe20008410000 */
[C---:B------:R-:W-:Y:S02]  /*11ae0*/  ISETP.GE.AND P0, PT, R11.reuse, R240, PT ;  /* 0x000000f00b00720c */ /* 0x040fe40003f06270 */
[----:B------:R-:W-:Y:S02]  /*11af0*/  ISETP.GE.AND P6, PT, R11, R241, PT ;  /* 0x000000f10b00720c */ /* 0x000fe40003fc6270 */
[----:B------:R1:W3:Y:S01]  /*11b00*/  MUFU.TANH R11, R4 ;  /* 0x00000004000b7308 */ /* 0x0002e20000002400 */
[----:B------:R-:W-:Y:S02]  /*11b10*/  FSEL R229, R2, -INF , !P0 ;  /* 0xff80000002e57808 */ /* 0x000fe40004000000 */
[----:B------:R-:W-:Y:S02]  /*11b20*/  FSEL R55, R24, -INF , !P6 ;  /* 0xff80000018377808 */ /* 0x000fe40007000000 */
[----:B------:R-:W-:-:S02]  /*11b30*/  FSEL R2, R46, -INF , !P5 ;  /* 0xff8000002e027808 */ /* 0x000fc40006800000 */
[C---:B------:R-:W-:Y:S01]  /*11b40*/  ISETP.GE.AND P6, PT, R10.reuse, R239, PT ;  /* 0x000000ef0a00720c */ /* 0x040fe20003fc6270 */
[----:B------:R4:W-:Y:S01]  /*11b50*/  MUFU.TANH R24, R0 ;  /* 0x0000000000187308 */ /* 0x0009e20000002400 */
[C---:B------:R-:W-:Y:S02]  /*11b60*/  ISETP.GE.AND P1, PT, R10.reuse, R238, PT ;  /* 0x000000ee0a00720c */ /* 0x040fe40003f26270 */
[----:B------:R-:W-:Y:S02]  /*11b70*/  ISETP.GE.AND P0, PT, R10, R240, PT ;  /* 0x000000f00a00720c */ /* 0x000fe40003f06270 */
[----:B------:R-:W-:Y:S02]  /*11b80*/  ISETP.GT.AND P5, PT, R12, R10, PT ;  /* 0x0000000a0c00720c */ /* 0x000fe40003fa4270 */
[----:B------:R-:W-:Y:S01]  /*11b90*/  FSEL R49, R2, -INF , !P6 ;  /* 0xff80000002317808 */ /* 0x000fe20007000000 */
[----:B-1----:R-:W-:Y:S01]  /*11ba0*/  FMUL.FTZ R4, R214, UR6 ;  /* 0x00000006d6047c20 */ /* 0x002fe20008410000 */
[----:B------:R-:W-:-:S02]  /*11bb0*/  FSEL R2, R43, -INF , !P5 ;  /* 0xff8000002b027808 */ /* 0x000fc40006800000 */
[-C--:B------:R-:W-:Y:S01]  /*11bc0*/  ISETP.GT.AND P6, PT, R237, R9.reuse, PT ;  /* 0x00000009ed00720c */ /* 0x080fe20003fc4270 */
[----:B------:R1:W2:Y:S01]  /*11bd0*/  MUFU.TANH R10, R4 ;  /* 0x00000004000a7308 */ /* 0x0002a20000002400 */
[----:B------:R-:W-:Y:S02]  /*11be0*/  FSEL R233, R2, -INF , !P0 ;  /* 0xff80000002e97808 */ /* 0x000fe40004000000 */
[----:B---3--:R-:W-:Y:S01]  /*11bf0*/  FSEL R2, R11, -INF , !P6 ;  /* 0xff8000000b027808 */ /* 0x008fe20007000000 */
[----:B----4-:R-:W-:Y:S01]  /*11c00*/  FMUL.FTZ R0, R215, UR6 ;  /* 0x00000006d7007c20 */ /* 0x010fe20008410000 */
[----:B------:R-:W-:Y:S02]  /*11c10*/  ISETP.GT.AND P6, PT, R12, R9, PT ;  /* 0x000000090c00720c */ /* 0x000fe40003fc4270 */
[----:B------:R-:W-:Y:S01]  /*11c20*/  FSEL R43, R2, -INF , !P2 ;  /* 0xff800000022b7808 */ /* 0x000fe20005000000 */
[----:B------:R3:W4:Y:S01]  /*11c30*/  MUFU.TANH R19, R0 ;  /* 0x0000000000137308 */ /* 0x0007220000002400 */
[----:B------:R-:W-:-:S02]  /*11c40*/  ISETP.GE.AND P5, PT, R9, R241, PT ;  /* 0x000000f10900720c */ /* 0x000fc40003fa6270 */
[----:B------:R-:W-:Y:S02]  /*11c50*/  ISETP.GE.AND P0, PT, R9, R240, PT ;  /* 0x000000f00900720c */ /* 0x000fe40003f06270 */
[----:B------:R-:W-:Y:S02]  /*11c60*/  ISETP.GT.AND P2, PT, R237, R8, PT ;  /* 0x00000008ed00720c */ /* 0x000fe40003f44270 */
[----:B------:R-:W-:Y:S01]  /*11c70*/  FSEL R52, R22, -INF , !P1 ;  /* 0xff80000016347808 */ /* 0x000fe20004800000 */
[----:B-1----:R-:W-:Y:S01]  /*11c80*/  FMUL.FTZ R4, R140, UR6 ;  /* 0x000000068c047c20 */ /* 0x002fe20008410000 */
[----:B--2---:R-:W-:Y:S02]  /*11c90*/  FSEL R2, R10, -INF , !P6 ;  /* 0xff8000000a027808 */ /* 0x004fe40007000000 */
[----:B------:R-:W-:Y:S01]  /*11ca0*/  ISETP.GE.AND P1, PT, R9, R238, PT ;  /* 0x000000ee0900720c */ /* 0x000fe20003f26270 */
[----:B------:R1:W2:Y:S01]  /*11cb0*/  MUFU.TANH R11, R4 ;  /* 0x00000004000b7308 */ /* 0x0002a20000002400 */
[----:B------:R-:W-:-:S02]  /*11cc0*/  FSEL R47, R31, -INF , !P5 ;  /* 0xff8000001f2f7808 */ /* 0x000fc40006800000 */
[----:B------:R-:W-:Y:S01]  /*11cd0*/  FSEL R234, R2, -INF , !P0 ;  /* 0xff80000002ea7808 */ /* 0x000fe20004000000 */
[----:B---3--:R-:W-:Y:S01]  /*11ce0*/  FMUL.FTZ R0, R141, UR6 ;  /* 0x000000068d007c20 */ /* 0x008fe20008410000 */
[----:B------:R-:W-:Y:S02]  /*11cf0*/  ISETP.GE.AND P5, PT, R8, R239, PT ;  /* 0x000000ef0800720c */ /* 0x000fe40003fa6270 */
[----:B------:R-:W-:Y:S01]  /*11d00*/  FSEL R2, R24, -INF , !P2 ;  /* 0xff80000018027808 */ /* 0x000fe20005000000 */
[----:B------:R3:W-:Y:S01]  /*11d10*/  MUFU.TANH R10, R0 ;  /* 0x00000000000a7308 */ /* 0x0007e20000002400 */
[----:B------:R-:W-:Y:S02]  /*11d20*/  ISETP.GT.AND P2, PT, R12, R8, PT ;  /* 0x000000080c00720c */ /* 0x000fe40003f44270 */
[----:B------:R-:W-:Y:S02]  /*11d30*/  FSEL R48, R23, -INF , !P1 ;  /* 0xff80000017307808 */ /* 0x000fe40004800000 */
[----:B------:R-:W-:-:S02]  /*11d40*/  ISETP.GE.AND P6, PT, R8, R241, PT ;  /* 0x000000f10800720c */ /* 0x000fc40003fc6270 */
[----:B------:R-:W-:Y:S01]  /*11d50*/  ISETP.GE.AND P1, PT, R8, R238, PT ;  /* 0x000000ee0800720c */ /* 0x000fe20003f26270 */
[----:B-1----:R-:W-:Y:S01]  /*11d60*/  FMUL.FTZ R4, R210, UR6 ;  /* 0x00000006d2047c20 */ /* 0x002fe20008410000 */
[----:B------:R-:W-:Y:S02]  /*11d70*/  ISETP.GE.AND P0, PT, R8, R240, PT ;  /* 0x000000f00800720c */ /* 0x000fe40003f06270 */
[----:B------:R-:W-:Y:S01]  /*11d80*/  FSEL R31, R2, -INF , !P5 ;  /* 0xff800000021f7808 */ /* 0x000fe20006800000 */
[----:B------:R1:W1:Y:S01]  /*11d90*/  MUFU.TANH R8, R4 ;  /* 0x0000000400087308 */ /* 0x0002620000002400 */
[----:B----4-:R-:W-:Y:S02]  /*11da0*/  FSEL R2, R19, -INF , !P2 ;  /* 0xff80000013027808 */ /* 0x010fe40005000000 */
[----:B------:R-:W-:Y:S01]  /*11db0*/  ISETP.GT.AND P5, PT, R237, R7, PT ;  /* 0x00000007ed00720c */ /* 0x000fe20003fa4270 */
[----:B---3--:R-:W-:Y:S01]  /*11dc0*/  FMUL.FTZ R0, R211, UR6 ;  /* 0x00000006d3007c20 */ /* 0x008fe20008410000 */
[----:B------:R-:W-:-:S02]  /*11dd0*/  FSEL R42, R33, -INF , !P6 ;  /* 0xff800000212a7808 */ /* 0x000fc40007000000 */
[----:B------:R-:W-:Y:S01]  /*11de0*/  FSEL R243, R2, -INF , !P0 ;  /* 0xff80000002f37808 */ /* 0x000fe20004000000 */
[----:B------:R3:W4:Y:S01]  /*11df0*/  MUFU.TANH R9, R0 ;  /* 0x0000000000097308 */ /* 0x0007220000002400 */
[----:B------:R-:W-:Y:S02]  /*11e00*/  ISETP.GE.AND P6, PT, R7, R239, PT ;  /* 0x000000ef0700720c */ /* 0x000fe40003fc6270 */
[----:B------:R-:W-:Y:S02]  /*11e10*/  FSEL R46, R26, -INF , !P1 ;  /* 0xff8000001a2e7808 */ /* 0x000fe40004800000 */
[----:B--2---:R-:W-:Y:S02]  /*11e20*/  FSEL R2, R11, -INF , !P5 ;  /* 0xff8000000b027808 */ /* 0x004fe40006800000 */
[----:B------:R-:W-:Y:S02]  /*11e30*/  ISETP.GE.AND P1, PT, R7, R238, PT ;  /* 0x000000ee0700720c */ /* 0x000fe40003f26270 */
[----:B------:R-:W-:Y:S01]  /*11e40*/  FSEL R139, R2, -INF , !P6 ;  /* 0xff800000028b7808 */ /* 0x000fe20007000000 */
[----:B-1----:R-:W-:Y:S01]  /*11e50*/  FMUL.FTZ R4, R132, UR6 ;  /* 0x0000000684047c20 */ /* 0x002fe20008410000 */
[----:B------:R-:W-:-:S02]  /*11e60*/  FSEL R2, R30, -INF , !P1 ;  /* 0xff8000001e027808 */ /* 0x000fc40004800000 */
[----:B------:R-:W-:Y:S02]  /*11e70*/  ISETP.GT.AND P5, PT, R12, R7, PT ;  /* 0x000000070c00720c */ /* 0x000fe40003fa4270 */
[C---:B------:R-:W-:Y:S01]  /*11e80*/  ISETP.GE.AND P0, PT, R7.reuse, R240, PT ;  /* 0x000000f00700720c */ /* 0x040fe20003f06270 */
[----:B------:R1:W-:Y:S01]  /*11e90*/  STL [R1], R2 ;  /* 0x0000000201007387 */ /* 0x0003e20000100800 */
[----:B------:R-:W-:Y:S01]  /*11ea0*/  ISETP.GE.AND P2, PT, R7, R241, PT ;  /* 0x000000f10700720c */ /* 0x000fe20003f46270 */
[----:B---3--:R-:W-:Y:S01]  /*11eb0*/  FMUL.FTZ R0, R133, UR6 ;  /* 0x0000000685007c20 */ /* 0x008fe20008410000 */
[----:B------:R-:W2:Y:S01]  /*11ec0*/  MUFU.TANH R4, R4 ;  /* 0x0000000400047308 */ /* 0x000ea20000002400 */
[----:B------:R-:W-:Y:S01]  /*11ed0*/  ISETP.GT.AND P6, PT, R237, R6, PT ;  /* 0x00000006ed00720c */ /* 0x000fe20003fc4270 */
[----:B------:R-:W3:Y:S01]  /*11ee0*/  LDL.LU R220, [R1+0x48] ;  /* 0x0000480001dc7983 */ /* 0x000ee20000300800 */
[----:B------:R-:W-:Y:S02]  /*11ef0*/  FSEL R142, R35, -INF , !P2 ;  /* 0xff800000238e7808 */ /* 0x000fe40005000000 */
[----:B------:R-:W-:-:S03]  /*11f00*/  ISETP.GE.AND P2, PT, R6, R239, PT ;  /* 0x000000ef0600720c */ /* 0x000fc60003f46270 */
[----:B------:R4:W-:Y:S01]  /*11f10*/  MUFU.TANH R11, R0 ;  /* 0x00000000000b7308 */ /* 0x0009e20000002400 */
[----:B-1----:R-:W-:-:S04]  /*11f20*/  FSEL R2, R8, -INF , !P5 ;  /* 0xff80000008027808 */ /* 0x002fc80006800000 */
[----:B------:R-:W-:Y:S01]  /*11f30*/  FSEL R141, R2, -INF , !P0 ;  /* 0xff800000028d7808 */ /* 0x000fe20004000000 */
[----:B------:R-:W-:Y:S01]  /*11f40*/  FMUL.FTZ R2, R222, UR6 ;  /* 0x00000006de027c20 */ /* 0x000fe20008410000 */
[----:B------:R-:W-:Y:S02]  /*11f50*/  ISETP.GT.AND P0, PT, R12, R6, PT ;  /* 0x000000060c00720c */ /* 0x000fe40003f04270 */
[----:B----4-:R-:W-:Y:S01]  /*11f60*/  FSEL R0, R10, -INF , !P6 ;  /* 0xff8000000a007808 */ /* 0x010fe20007000000 */
[----:B------:R1:W4:Y:S01]  /*11f70*/  MUFU.TANH R7, R2 ;  /* 0x0000000200077308 */ /* 0x0003220000002400 */
[----:B------:R-:W-:Y:S02]  /*11f80*/  ISETP.GE.AND P6, PT, R6, R240, PT ;  /* 0x000000f00600720c */ /* 0x000fe40003fc6270 */
[----:B------:R-:W-:Y:S01]  /*11f90*/  FSEL R247, R0, -INF , !P2 ;  /* 0xff80000000f77808 */ /* 0x000fe20005000000 */
[----:B------:R-:W-:Y:S01]  /*11fa0*/  FMUL.FTZ R0, R44, UR6 ;  /* 0x000000062c007c20 */ /* 0x000fe20008410000 */
[----:B------:R-:W-:-:S02]  /*11fb0*/  ISETP.GE.AND P1, PT, R6, R241, PT ;  /* 0x000000f10600720c */ /* 0x000fc40003f26270 */
[----:B------:R-:W-:Y:S01]  /*11fc0*/  ISETP.GT.AND P2, PT, R237, R5, PT ;  /* 0x00000005ed00720c */ /* 0x000fe20003f44270 */
[----:B------:R4:W4:Y:S01]  /*11fd0*/  MUFU.TANH R10, R0 ;  /* 0x00000000000a7308 */ /* 0x0009220000002400 */
[----:B-1----:R-:W-:-:S04]  /*11fe0*/  FSEL R2, R9, -INF , !P0 ;  /* 0xff80000009027808 */ /* 0x002fc80004000000 */
[----:B------:R-:W-:Y:S01]  /*11ff0*/  FSEL R143, R2, -INF , !P6 ;  /* 0xff800000028f7808 */ /* 0x000fe20007000000 */
[----:B------:R-:W-:Y:S01]  /*12000*/  FMUL.FTZ R2, R45, UR6 ;  /* 0x000000062d027c20 */ /* 0x000fe20008410000 */
[-C--:B------:R-:W-:Y:S02]  /*12010*/  ISETP.GE.AND P5, PT, R6, R238.reuse, PT ;  /* 0x000000ee0600720c */ /* 0x080fe40003fa6270 */
[----:B------:R-:W-:Y:S01]  /*12020*/  FSEL R249, R36, -INF , !P1 ;  /* 0xff80000024f97808 */ /* 0x000fe20004800000 */
[----:B------:R1:W1:Y:S01]  /*12030*/  MUFU.TANH R9, R2 ;  /* 0x0000000200097308 */ /* 0x0002620000002400 */
[C---:B------:R-:W-:Y:S02]  /*12040*/  ISETP.GE.AND P1, PT, R5.reuse, R239, PT ;  /* 0x000000ef0500720c */ /* 0x040fe40003f26270 */
[----:B--2---:R-:W-:Y:S02]  /*12050*/  FSEL R4, R4, -INF , !P2 ;  /* 0xff80000004047808 */ /* 0x004fe40005000000 */
[----:B------:R-:W-:Y:S01]  /*12060*/  ISETP.GT.AND P2, PT, R12, R5, PT ;  /* 0x000000050c00720c */ /* 0x000fe20003f44270 */
[----:B------:R-:W-:Y:S01]  /*12070*/  IMAD.MOV.U32 R45, RZ, RZ, R139 ;  /* 0x000000ffff2d7224 */ /* 0x000fe200078e008b */
[----:B------:R-:W-:Y:S01]  /*12080*/  ISETP.GE.AND P0, PT, R5, R238, PT ;  /* 0x000000ee0500720c */ /* 0x000fe20003f06270 */
[----:B----4-:R-:W-:Y:S01]  /*12090*/  FMUL.FTZ R0, R40, UR6 ;  /* 0x0000000628007c20 */ /* 0x010fe20008410000 */
[----:B------:R-:W-:-:S02]  /*120a0*/  FSEL R228, R32, -INF , !P5 ;  /* 0xff80000020e47808 */ /* 0x000fc40006800000 */
[C---:B------:R-:W-:Y:S02]  /*120b0*/  ISETP.GE.AND P5, PT, R5.reuse, R241, PT ;  /* 0x000000f10500720c */ /* 0x040fe40003fa6270 */
[----:B------:R-:W-:Y:S02]  /*120c0*/  FSEL R139, R4, -INF , !P1 ;  /* 0xff800000048b7808 */ /* 0x000fe40004800000 */
[----:B------:R-:W-:Y:S02]  /*120d0*/  ISETP.GE.AND P6, PT, R5, R240, PT ;  /* 0x000000f00500720c */ /* 0x000fe40003fc6270 */
[----:B------:R-:W-:Y:S02]  /*120e0*/  ISETP.GT.AND P1, PT, R237, R15, PT ;  /* 0x0000000fed00720c */ /* 0x000fe40003f24270 */
[----:B-1----:R-:W-:Y:S02]  /*120f0*/  FSEL R2, R7, -INF , !P2 ;  /* 0xff80000007027808 */ /* 0x002fe40005000000 */
[----:B------:R-:W-:Y:S01]  /*12100*/  FSEL R248, R34, -INF , !P0 ;  /* 0xff80000022f87808 */ /* 0x000fe20004000000 */
[----:B------:R1:W2:Y:S01]  /*12110*/  MUFU.TANH R8, R0 ;  /* 0x0000000000087308 */ /* 0x0002a20000002400 */
[----:B------:R-:W-:-:S02]  /*12120*/  ISETP.GE.AND P0, PT, R15, R241, PT ;  /* 0x000000f10f00720c */ /* 0x000fc40003f06270 */
[----:B------:R-:W-:Y:S02]  /*12130*/  FSEL R246, R37, -INF , !P5 ;  /* 0xff80000025f67808 */ /* 0x000fe40006800000 */
[----:B------:R-:W-:Y:S02]  /*12140*/  ISETP.GE.AND P5, PT, R15, R239, PT ;  /* 0x000000ef0f00720c */ /* 0x000fe40003fa6270 */
[----:B------:R-:W-:Y:S02]  /*12150*/  FSEL R19, R2, -INF , !P6 ;  /* 0xff80000002137808 */ /* 0x000fe40007000000 */
[----:B------:R-:W-:Y:S02]  /*12160*/  ISETP.GT.AND P6, PT, R237, R16, PT ;  /* 0x00000010ed00720c */ /* 0x000fe40003fc4270 */
[----:B------:R-:W-:Y:S02]  /*12170*/  FSEL R245, R67, -INF , !P0 ;  /* 0xff80000043f57808 */ /* 0x000fe40004000000 */
[----:B------:R-:W-:-:S02]  /*12180*/  ISETP.GT.AND P0, PT, R237, R17, PT ;  /* 0x00000011ed00720c */ /* 0x000fc40003f04270 */
[----:B-1----:R-:W-:Y:S02]  /*12190*/  FSEL R0, R11, -INF , !P1 ;  /* 0xff8000000b007808 */ /* 0x002fe40004800000 */
[----:B------:R-:W-:Y:S02]  /*121a0*/  FSEL R4, R10, -INF , !P6 ;  /* 0xff8000000a047808 */ /* 0x000fe40007000000 */
[----:B------:R-:W-:Y:S02]  /*121b0*/  FSEL R138, R0, -INF , !P5 ;  /* 0xff800000008a7808 */ /* 0x000fe40006800000 */
[-C--:B------:R-:W-:Y:S01]  /*121c0*/  ISETP.GE.AND P5, PT, R16, R239.reuse, PT ;  /* 0x000000ef1000720c */ /* 0x080fe20003fa6270 */
[----:B------:R-:W-:Y:S01]  /*121d0*/  FMUL.FTZ R5, R41, UR6 ;  /* 0x0000000629057c20 */ /* 0x000fe20008410000 */
[----:B------:R-:W-:Y:S02]  /*121e0*/  ISETP.GE.AND P6, PT, R17, R239, PT ;  /* 0x000000ef1100720c */ /* 0x000fe40003fc6270 */
[----:B------:R-:W-:-:S02]  /*121f0*/  FSEL R2, R9, -INF , !P0 ;  /* 0xff80000009027808 */ /* 0x000fc40004000000 */
[----:B------:R-:W-:Y:S01]  /*12200*/  FSEL R22, R4, -INF , !P5 ;  /* 0xff80000004167808 */ /* 0x000fe20006800000 */
[----:B------:R-:W1:Y:S01]  /*12210*/  MUFU.TANH R7, R5 ;  /* 0x0000000500077308 */ /* 0x000e620000002400 */
[----:B------:R-:W-:-:S03]  /*12220*/  FSEL R23, R2, -INF , !P6 ;  /* 0xff80000002177808 */ /* 0x000fc60007000000 */
[----:B------:R-:W-:Y:S01]  /*12230*/  STL [R1+0x54], R22 ;  /* 0x0000541601007387 */ /* 0x000fe20000100800 */
[----:B------:R-:W-:-:S03]  /*12240*/  FMNMX3.FTZ R0, R221, R216, R21, !PT ;  /* 0x000000d8dd007276 */ /* 0x000fc60007810015 */
[----:B------:R4:W-:Y:S04]  /*12250*/  STL [R1+0xb0], R237 ;  /* 0x0000b0ed01007387 */ /* 0x0009e80000100800 */
[----:B------:R-:W-:Y:S04]  /*12260*/  STL [R1+0x50], R23 ;  /* 0x0000501701007387 */ /* 0x000fe80000100800 */
[----:B------:R-:W-:Y:S04]  /*12270*/  STL [R1+0xb4], R239 ;  /* 0x0000b4ef01007387 */ /* 0x000fe80000100800 */
[----:B------:R4:W-:Y:S01]  /*12280*/  STL [R1+0xc4], R247 ;  /* 0x0000c4f701007387 */ /* 0x0009e20000100800 */
[----:B------:R-:W-:-:S03]  /*12290*/  FMNMX3.FTZ R0, R0, R18, R3, !PT ;  /* 0x0000001200007276 */ /* 0x000fc60007810003 */
[----:B------:R-:W3:Y:S01]  /*122a0*/  LDL.LU R209, [R1+0x44] ;  /* 0x0000440001d17983 */ /* 0x000ee20000300800 */
[C---:B------:R-:W-:Y:S02]  /*122b0*/  ISETP.GT.AND P0, PT, R237.reuse, R28, PT ;  /* 0x0000001ced00720c */ /* 0x040fe40003f04270 */
[----:B------:R-:W-:Y:S02]  /*122c0*/  ISETP.GT.AND P6, PT, R237, R29, PT ;  /* 0x0000001ded00720c */ /* 0x000fe40003fc4270 */
[----:B------:R-:W-:Y:S02]  /*122d0*/  FMNMX3.FTZ R0, R0, R53, R49, !PT ;  /* 0x0000003500007276 */ /* 0x000fe40007810031 */
[-C--:B------:R-:W-:Y:S02]  /*122e0*/  ISETP.GE.AND P5, PT, R28, R239.reuse, PT ;  /* 0x000000ef1c00720c */ /* 0x080fe40003fa6270 */
[----:B--2---:R-:W-:Y:S02]  /*122f0*/  FSEL R4, R8, -INF , !P0 ;  /* 0xff80000008047808 */ /* 0x004fe40004000000 */
[----:B------:R-:W-:-:S02]  /*12300*/  ISETP.GE.AND P0, PT, R29, R239, PT ;  /* 0x000000ef1d00720c */ /* 0x000fc40003f06270 */
[----:B-1----:R-:W-:Y:S02]  /*12310*/  FSEL R2, R7, -INF , !P6 ;  /* 0xff80000007027808 */ /* 0x002fe40007000000 */
[----:B------:R-:W-:Y:S02]  /*12320*/  FMNMX3.FTZ R0, R0, R43, R31, !PT ;  /* 0x0000002b00007276 */ /* 0x000fe4000781001f */
[----:B----4-:R-:W-:Y:S02]  /*12330*/  FSEL R237, R4, -INF , !P5 ;  /* 0xff80000004ed7808 */ /* 0x010fe40006800000 */
[----:B------:R-:W-:Y:S02]  /*12340*/  FSEL R236, R2, -INF , !P0 ;  /* 0xff80000002ec7808 */ /* 0x000fe40004000000 */
[----:B------:R-:W-:Y:S02]  /*12350*/  FMNMX3.FTZ R0, R0, R45, R247, !PT ;  /* 0x0000002d00007276 */ /* 0x000fe400078100f7 */
[----:B------:R-:W2:Y:S04]  /*12360*/  LDL.LU R247, [R1] ;  /* 0x0000000001f77983 */ /* 0x000ea80000300800 */
[----:B------:R-:W-:Y:S04]  /*12370*/  STL [R1+0xbc], R237 ;  /* 0x0000bced01007387 */ /* 0x000fe80000100800 */
[----:B------:R-:W-:Y:S04]  /*12380*/  STL [R1+0xb8], R236 ;  /* 0x0000b8ec01007387 */ /* 0x000fe80000100800 */
[----:B------:R-:W4:Y:S04]  /*12390*/  LDL.LU R208, [R1+0x40] ;  /* 0x0000400001d07983 */ /* 0x000f280000300800 */
[----:B------:R-:W-:Y:S04]  /*123a0*/  STL [R1+0xc0], R241 ;  /* 0x0000c0f101007387 */ /* 0x000fe80000100800 */
[----:B------:R-:W4:Y:S01]  /*123b0*/  LDL.LU R224, [R1+0x60] ;  /* 0x0000600001e07983 */ /* 0x000f220000300800 */
[----:B------:R-:W-:Y:S01]  /*123c0*/  FMUL.FTZ R6, R223, UR6 ;  /* 0x00000006df067c20 */ /* 0x000fe20008410000 */
[----:B------:R-:W-:Y:S01]  /*123d0*/  FMUL.FTZ R5, R226, UR6 ;  /* 0x00000006e2057c20 */ /* 0x000fe20008410000 */
[----:B------:R-:W-:-:S04]  /*123e0*/  FMNMX3.FTZ R0, R0, R139, R138, !PT ;  /* 0x0000008b00007276 */ /* 0x000fc8000781008a */
[----:B------:R-:W1:Y:S01]  /*123f0*/  MUFU.TANH R6, R6 ;  /* 0x0000000600067308 */ /* 0x000e620000002400 */
[----:B------:R-:W-:-:S04]  /*12400*/  FMNMX3.FTZ R0, R0, R22, R23, !PT ;  /* 0x0000001600007276 */ /* 0x000fc80007810017 */
[----:B------:R-:W-:-:S03]  /*12410*/  FMNMX3.FTZ R0, R0, R237, R236, !PT ;  /* 0x000000ed00007276 */ /* 0x000fc600078100ec */
[----:B------:R-:W1:Y:S01]  /*12420*/  MUFU.TANH R5, R5 ;  /* 0x0000000500057308 */ /* 0x000e620000002400 */
[----:B------:R-:W-:Y:S01]  /*12430*/  ISETP.GT.AND P5, PT, R12, R15, PT ;  /* 0x0000000f0c00720c */ /* 0x000fe20003fa4270 */
[----:B------:R-:W1:Y:S01]  /*12440*/  SHFL.BFLY PT, R133, R0, 0x2, 0x1f ;  /* 0x0c401f0000857f89 */ /* 0x000e6200000e0000 */
[----:B------:R-:W-:-:S04]  /*12450*/  ISETP.GE.AND P0, PT, R16, R241, PT ;  /* 0x000000f11000720c */ /* 0x000fc80003f06270 */
[----:B------:R-:W-:Y:S02]  /*12460*/  FSEL R230, R66, -INF , !P0 ;  /* 0xff80000042e67808 */ /* 0x000fe40004000000 */
[----:B-1----:R-:W-:Y:S02]  /*12470*/  FSEL R10, R6, -INF , !P5 ;  /* 0xff800000060a7808 */ /* 0x002fe40006800000 */
[----:B------:R-:W-:Y:S02]  /*12480*/  ISETP.GT.AND P5, PT, R12, R16, PT ;  /* 0x000000100c00720c */ /* 0x000fe40003fa4270 */
[-C--:B------:R-:W-:Y:S01]  /*12490*/  ISETP.GE.AND P0, PT, R17, R241.reuse, PT ;  /* 0x000000f11100720c */ /* 0x080fe20003f06270 */
[----:B------:R-:W-:Y:S01]  /*124a0*/  FMUL.FTZ R4, R227, UR6 ;  /* 0x00000006e3047c20 */ /* 0x000fe20008410000 */
[----:B------:R-:W-:Y:S02]  /*124b0*/  FSEL R11, R5, -INF , !P5 ;  /* 0xff800000050b7808 */ /* 0x000fe40006800000 */
[----:B------:R-:W-:-:S02]  /*124c0*/  ISETP.GE.AND P5, PT, R28, R241, PT ;  /* 0x000000f11c00720c */ /* 0x000fc40003fa6270 */
[----:B------:R-:W-:Y:S01]  /*124d0*/  FSEL R6, R64, -INF , !P0 ;  /* 0xff80000040067808 */ /* 0x000fe20004000000 */
[----:B------:R-:W1:Y:S01]  /*124e0*/  MUFU.TANH R9, R4 ;  /* 0x0000000400097308 */ /* 0x000e620000002400 */
[----:B------:R-:W-:Y:S02]  /*124f0*/  FSEL R252, R59, -INF , !P5 ;  /* 0xff8000003bfc7808 */ /* 0x000fe40006800000 */
[----:B------:R-:W-:Y:S02]  /*12500*/  MOV R59, R6 ;  /* 0x00000006003b7202 */ /* 0x000fe40000000f00 */
[----:B------:R-:W-:-:S04]  /*12510*/  ISETP.GE.AND P0, PT, R29, R241, PT ;  /* 0x000000f11d00720c */ /* 0x000fc80003f06270 */
[----:B------:R-:W-:Y:S02]  /*12520*/  FSEL R26, R58, -INF , !P0 ;  /* 0xff8000003a1a7808 */ /* 0x000fe40004000000 */
[----:B------:R-:W-:Y:S01]  /*12530*/  FMNMX.FTZ R133, R0, R133, !PT ;  /* 0x0000008500857209 */ /* 0x000fe20007810000 */
[----:B------:R-:W-:Y:S01]  /*12540*/  FMUL.FTZ R6, R250, UR6 ;  /* 0x00000006fa067c20 */ /* 0x000fe20008410000 */
[-C--:B------:R-:W-:Y:S02]  /*12550*/  ISETP.GE.AND P6, PT, R16, R238.reuse, PT ;  /* 0x000000ee1000720c */ /* 0x080fe40003fc6270 */
[-C--:B------:R-:W-:Y:S02]  /*12560*/  ISETP.GE.AND P2, PT, R15, R238.reuse, PT ;  /* 0x000000ee0f00720c */ /* 0x080fe40003f46270 */
[----:B------:R-:W-:Y:S01]  /*12570*/  FSEL R60, R57, -INF , !P6 ;  /* 0xff800000393c7808 */ /* 0x000fe20007000000 */
[----:B------:R-:W3:Y:S01]  /*12580*/  MUFU.TANH R6, R6 ;  /* 0x0000000600067308 */ /* 0x000ee20000002400 */
[----:B------:R-:W-:-:S02]  /*12590*/  ISETP.GE.AND P6, PT, R17, R238, PT ;  /* 0x000000ee1100720c */ /* 0x000fc40003fc6270 */
[----:B------:R-:W-:Y:S02]  /*125a0*/  ISETP.GT.AND P0, PT, R12, R17, PT ;  /* 0x000000110c00720c */ /* 0x000fe40003f04270 */
[----:B------:R-:W-:Y:S01]  /*125b0*/  FSEL R38, R38, -INF , !P2 ;  /* 0xff80000026267808 */ /* 0x000fe20005000000 */
[----:B------:R-:W-:Y:S01]  /*125c0*/  FMUL.FTZ R7, R251, UR6 ;  /* 0x00000006fb077c20 */ /* 0x000fe20008410000 */
[----:B------:R-:W-:Y:S02]  /*125d0*/  FSEL R251, R65, -INF , !P6 ;  /* 0xff80000041fb7808 */ /* 0x000fe40007000000 */
[----:B------:R-:W-:Y:S01]  /*125e0*/  ISETP.GE.AND P1, PT, R15, R240, PT ;  /* 0x000000f00f00720c */ /* 0x000fe20003f26270 */
[----:B------:R-:W-:Y:S01]  /*125f0*/  IMAD.MOV.U32 R57, RZ, RZ, R19 ;  /* 0x000000ffff397224 */ /* 0x000fe200078e0013 */
[----:B-1----:R-:W-:Y:S01]  /*12600*/  FSEL R9, R9, -INF , !P0 ;  /* 0xff80000009097808 */ /* 0x002fe20004000000 */
[----:B------:R-:W-:Y:S01]  /*12610*/  SHFL.BFLY PT, R8, R133, 0x1, 0x1f ;  /* 0x0c201f0085087f89 */ /* 0x000fe200000e0000 */
[-C--:B------:R-:W-:Y:S01]  /*12620*/  ISETP.GE.AND P6, PT, R28, R238.reuse, PT ;  /* 0x000000ee1c00720c */ /* 0x080fe20003fc6270 */
[----:B------:R-:W1:Y:S01]  /*12630*/  LDCU UR6, c[0x0][0x45c] ;  /* 0x00008b80ff0677ac */ /* 0x000e620008000800 */
[----:B------:R-:W-:Y:S01]  /*12640*/  ISETP.GE.AND P0, PT, R29, R238, PT ;  /* 0x000000ee1d00720c */ /* 0x000fe20003f06270 */
[----:B------:R1:W4:Y:S01]  /*12650*/  MUFU.TANH R15, R7 ;  /* 0x00000007000f7308 */ /* 0x0003220000002400 */
[----:B------:R-:W-:-:S02]  /*12660*/  FSEL R244, R134, -INF , !P6 ;  /* 0xff80000086f47808 */ /* 0x000fc40007000000 */
[----:B------:R-:W-:Y:S02]  /*12670*/  FSEL R30, R135, -INF , !P0 ;  /* 0xff800000871e7808 */ /* 0x000fe40004000000 */
[----:B------:R-:W-:Y:S02]  /*12680*/  FSEL R250, R10, -INF , !P1 ;  /* 0xff8000000afa7808 */ /* 0x000fe40004800000 */
[----:B---3--:R-:W-:-:S04]  /*12690*/  FMNMX3.FTZ R2, R220, R217, R25, !PT ;  /* 0x000000d9dc027276 */ /* 0x008fc80007810019 */
[----:B------:R-:W-:-:S04]  /*126a0*/  FMNMX3.FTZ R2, R2, R20, R13, !PT ;  /* 0x0000001402027276 */ /* 0x000fc8000781000d */
[----:B------:R-:W-:-:S04]  /*126b0*/  FMNMX3.FTZ R2, R2, R55, R51, !PT ;  /* 0x0000003702027276 */ /* 0x000fc80007810033 */
[----:B------:R-:W-:-:S04]  /*126c0*/  FMNMX3.FTZ R2, R2, R47, R42, !PT ;  /* 0x0000002f02027276 */ /* 0x000fc8000781002a */
[----:B------:R-:W-:-:S04]  /*126d0*/  FMNMX3.FTZ R2, R2, R142, R249, !PT ;  /* 0x0000008e02027276 */ /* 0x000fc800078100f9 */
[----:B------:R-:W-:-:S04]  /*126e0*/  FMNMX3.FTZ R2, R2, R246, R245, !PT ;  /* 0x000000f602027276 */ /* 0x000fc800078100f5 */
[----:B------:R-:W-:-:S04]  /*126f0*/  FMNMX3.FTZ R5, R2, R230, R59, !PT ;  /* 0x000000e602057276 */ /* 0x000fc8000781003b */
[----:B------:R-:W-:-:S05]  /*12700*/  FMNMX3.FTZ R0, R5, R252, R26, !PT ;  /* 0x000000fc05007276 */ /* 0x000fca000781001a */
[----:B------:R-:W3:Y:S01]  /*12710*/  SHFL.BFLY PT, R5, R0, 0x2, 0x1f ;  /* 0x0c401f0000057f89 */ /* 0x000ee200000e0000 */
[----:B------:R-:W-:-:S04]  /*12720*/  ISETP.GT.AND P1, PT, R12, R28, PT ;  /* 0x0000001c0c00720c */ /* 0x000fc80003f24270 */
[----:B-1----:R-:W-:Y:S02]  /*12730*/  FSEL R7, R6, -INF , !P1 ;  /* 0xff80000006077808 */ /* 0x002fe40004800000 */
[-C--:B------:R-:W-:Y:S02]  /*12740*/  ISETP.GE.AND P2, PT, R16, R240.reuse, PT ;  /* 0x000000f01000720c */ /* 0x080fe40003f46270 */
[-C--:B------:R-:W-:Y:S02]  /*12750*/  ISETP.GE.AND P5, PT, R17, R240.reuse, PT ;  /* 0x000000f01100720c */ /* 0x080fe40003fa6270 */
[----:B------:R-:W-:Y:S02]  /*12760*/  ISETP.GT.AND P0, PT, R12, R29, PT ;  /* 0x0000001d0c00720c */ /* 0x000fe40003f04270 */
[-C--:B------:R-:W-:Y:S02]  /*12770*/  ISETP.GE.AND P6, PT, R28, R240.reuse, PT ;  /* 0x000000f01c00720c */ /* 0x080fe40003fc6270 */
[----:B------:R-:W-:-:S02]  /*12780*/  ISETP.GE.AND P1, PT, R29, R240, PT ;  /* 0x000000f01d00720c */ /* 0x000fc40003f26270 */
[----:B------:R-:W-:Y:S02]  /*12790*/  FSEL R140, R11, -INF , !P2 ;  /* 0xff8000000b8c7808 */ /* 0x000fe40005000000 */
[----:B------:R-:W-:Y:S02]  /*127a0*/  FSEL R40, R9, -INF , !P5 ;  /* 0xff80000009287808 */ /* 0x000fe40006800000 */
[----:B---3--:R-:W-:Y:S02]  /*127b0*/  FMNMX.FTZ R0, R0, R5, !PT ;  /* 0x0000000500007209 */ /* 0x008fe40007810000 */
[----:B------:R-:W-:-:S03]  /*127c0*/  FSEL R61, R7, -INF , !P6 ;  /* 0xff800000073d7808 */ /* 0x000fc60007000000 */
[----:B------:R-:W-:Y:S01]  /*127d0*/  SHFL.BFLY PT, R135, R0, 0x1, 0x1f ;  /* 0x0c201f0000877f89 */ /* 0x000fe200000e0000 */
[----:B------:R-:W-:Y:S02]  /*127e0*/  FMNMX.FTZ R133, R133, R8, !PT ;  /* 0x0000000885857209 */ /* 0x000fe40007810000 */
[----:B------:R-:W-:-:S04]  /*127f0*/  FMNMX3.FTZ R4, R209, R212, R62, !PT ;  /* 0x000000d4d1047276 */ /* 0x000fc8000781003e */
[----:B------:R-:W-:-:S04]  /*12800*/  FMNMX3.FTZ R2, R4, R50, R14, !PT ;  /* 0x0000003204027276 */ /* 0x000fc8000781000e */
[----:B------:R-:W-:-:S04]  /*12810*/  FMNMX3.FTZ R2, R2, R56, R52, !PT ;  /* 0x0000003802027276 */ /* 0x000fc80007810034 */
[----:B------:R-:W-:-:S04]  /*12820*/  FMNMX3.FTZ R2, R2, R48, R46, !PT ;  /* 0x0000003002027276 */ /* 0x000fc8000781002e */
[----:B--2---:R-:W-:-:S04]  /*12830*/  FMNMX3.FTZ R4, R2, R247, R228, !PT ;  /* 0x000000f702047276 */ /* 0x004fc800078100e4 */
[----:B------:R-:W-:-:S04]  /*12840*/  FMNMX3.FTZ R4, R4, R248, R38, !PT ;  /* 0x000000f804047276 */ /* 0x000fc80007810026 */
[----:B------:R-:W-:Y:S02]  /*12850*/  FMNMX3.FTZ R136, R4, R60, R251, !PT ;  /* 0x0000003c04887276 */ /* 0x000fe400078100fb */
[----:B----4-:R-:W-:-:S04]  /*12860*/  FMNMX3.FTZ R2, R208, R213, R63, !PT ;  /* 0x000000d5d0027276 */ /* 0x010fc8000781003f */
[----:B------:R-:W-:Y:S02]  /*12870*/  FMNMX3.FTZ R2, R2, R54, R39, !PT ;  /* 0x0000003602027276 */ /* 0x000fe40007810027 */
[----:B------:R-:W-:Y:S02]  /*12880*/  FMNMX3.FTZ R136, R136, R244, R30, !PT ;  /* 0x000000f488887276 */ /* 0x000fe4000781001e */
[----:B------:R-:W-:-:S03]  /*12890*/  FMNMX3.FTZ R2, R2, R229, R233, !PT ;  /* 0x000000e502027276 */ /* 0x000fc600078100e9 */
[----:B------:R-:W1:Y:S01]  /*128a0*/  SHFL.BFLY PT, R6, R136, 0x2, 0x1f ;  /* 0x0c401f0088067f89 */ /* 0x000e6200000e0000 */
[----:B------:R-:W-:-:S04]  /*128b0*/  FMNMX3.FTZ R2, R2, R234, R243, !PT ;  /* 0x000000ea02027276 */ /* 0x000fc800078100f3 */
[----:B------:R-:W-:Y:S02]  /*128c0*/  FMNMX3.FTZ R2, R2, R141, R143, !PT ;  /* 0x0000008d02027276 */ /* 0x000fe4000781008f */
[----:B------:R-:W-:Y:S02]  /*128d0*/  FSEL R4, R15, -INF , !P0 ;  /* 0xff8000000f047808 */ /* 0x000fe40004000000 */
[----:B------:R-:W-:Y:S02]  /*128e0*/  FMNMX3.FTZ R2, R2, R57, R250, !PT ;  /* 0x0000003902027276 */ /* 0x000fe400078100fa */
[----:B------:R-:W-:Y:S02]  /*128f0*/  FSEL R44, R4, -INF , !P1 ;  /* 0xff800000042c7808 */ /* 0x000fe40004800000 */
[----:B------:R-:W-:-:S04]  /*12900*/  FMNMX3.FTZ R2, R2, R140, R40, !PT ;  /* 0x0000008c02027276 */ /* 0x000fc80007810028 */
[----:B------:R-:W-:-:S05]  /*12910*/  FMNMX3.FTZ R2, R2, R61, R44, !PT ;  /* 0x0000003d02027276 */ /* 0x000fca000781002c */
[----:B------:R-:W2:Y:S01]  /*12920*/  SHFL.BFLY PT, R134, R2, 0x2, 0x1f ;  /* 0x0c401f0002867f89 */ /* 0x000ea200000e0000 */
[----:B-1----:R-:W-:Y:S01]  /*12930*/  FMNMX.FTZ R136, R136, R6, !PT ;  /* 0x0000000688887209 */ /* 0x002fe20007810000 */
[----:B------:R-:W-:-:S04]  /*12940*/  FMUL.FTZ R32, R133, UR6 ;  /* 0x0000000685207c20 */ /* 0x000fc80008410000 */
[----:B------:R-:W1:Y:S01]  /*12950*/  SHFL.BFLY PT, R5, R136, 0x1, 0x1f ;  /* 0x0c201f0088057f89 */ /* 0x000e6200000e0000 */
[----:B------:R-:W-:Y:S02]  /*12960*/  FMNMX.FTZ R135, R0, R135, !PT ;  /* 0x0000008700877209 */ /* 0x000fe40007810000 */
[----:B------:R-:W-:Y:S02]  /*12970*/  FSETP.NEU.FTZ.AND P0, PT, R133, -INF , PT ;  /* 0xff8000008500780b */ /* 0x000fe40003f1d000 */
[C---:B------:R-:W-:Y:S01]  /*12980*/  FSETP.NEU.FTZ.AND P5, PT, R135.reuse, -INF , PT ;  /* 0xff8000008700780b */ /* 0x040fe20003fbd000 */
[----:B------:R-:W-:Y:S01]  /*12990*/  FMUL.FTZ R33, R135, UR6 ;  /* 0x0000000687217c20 */ /* 0x000fe20008410000 */
[----:B------:R-:W-:-:S04]  /*129a0*/  FSEL R32, R32, RZ, P0 ;  /* 0x000000ff20207208 */ /* 0x000fc80000000000 */
[----:B------:R-:W-:Y:S01]  /*129b0*/  FSEL R33, R33, RZ, P5 ;  /* 0x000000ff21217208 */ /* 0x000fe20002800000 */
[--C-:B------:R-:W-:Y:S01]  /*129c0*/  FFMA.FTZ R0, R18, UR6, -R32.reuse ;  /* 0x0000000612007c23 */ /* 0x100fe20008010820 */
[----:B------:R-:W-:Y:S01]  /*129d0*/  FFMA.FTZ R3, R3, UR6, -R32 ;  /* 0x0000000603037c23 */ /* 0x000fe20008010820 */
[----:B--2---:R-:W-:Y:S02]  /*129e0*/  FMNMX.FTZ R134, R2, R134, !PT ;  /* 0x0000008602867209 */ /* 0x004fe40007810000 */
[----:B------:R2:W-:Y:S08]  /*129f0*/  MUFU.EX2 R237, R0 ;  /* 0x0000000000ed7308 */ /* 0x0005f00000000800 */
[----:B------:R3:W-:Y:S01]  /*12a00*/  MUFU.EX2 R27, R3 ;  /* 0x00000003001b7308 */ /* 0x0007e20000000800 */
[----:B-1----:R-:W-:Y:S01]  /*12a10*/  FMNMX.FTZ R136, R136, R5, !PT ;  /* 0x0000000588887209 */ /* 0x002fe20007810000 */
[----:B--2---:R-:W-:-:S06]  /*12a20*/  FFMA.FTZ R0, R217, UR6, -R33 ;  /* 0x00000006d9007c23 */ /* 0x004fcc0008010821 */
[----:B------:R1:W-:Y:S01]  /*12a30*/  MUFU.EX2 R236, R0 ;  /* 0x0000000000ec7308 */ /* 0x0003e20000000800 */
[----:B---3--:R-:W2:Y:S01]  /*12a40*/  SHFL.BFLY PT, R3, R134, 0x1, 0x1f ;  /* 0x0c201f0086037f89 */ /* 0x008ea200000e0000 */
[C---:B------:R-:W-:Y:S01]  /*12a50*/  FMUL.FTZ R2, R136.reuse, UR6 ;  /* 0x0000000688027c20 */ /* 0x040fe20008410000 */
[----:B------:R-:W-:Y:S01]  /*12a60*/  FSETP.NEU.FTZ.AND P2, PT, R136, -INF , PT ;  /* 0xff8000008800780b */ /* 0x000fe20003f5d000 */
[----:B-1----:R-:W-:-:S04]  /*12a70*/  FFMA.FTZ R0, R25, UR6, -R33 ;  /* 0x0000000619007c23 */ /* 0x002fc80008010821 */
[----:B------:R1:W-:Y:S01]  /*12a80*/  MUFU.EX2 R22, R0 ;  /* 0x0000000000167308 */ /* 0x0003e20000000800 */
[----:B------:R-:W-:Y:S01]  /*12a90*/  FSEL R2, R2, RZ, P2 ;  /* 0x000000ff02027208 */ /* 0x000fe20001000000 */
[----:B-1----:R-:W-:-:S06]  /*12aa0*/  FFMA.FTZ R0, R20, UR6, -R33 ;  /* 0x0000000614007c23 */ /* 0x002fcc0008010821 */
[----:B------:R1:W-:Y:S01]  /*12ab0*/  MUFU.EX2 R242, R0 ;  /* 0x0000000000f27308 */ /* 0x0003e20000000800 */
[----:B--2---:R-:W-:Y:S01]  /*12ac0*/  FMNMX.FTZ R134, R134, R3, !PT ;  /* 0x0000000386867209 */ /* 0x004fe20007810000 */
[----:B-1----:R-:W-:-:S06]  /*12ad0*/  FFMA.FTZ R0, R13, UR6, -R33 ;  /* 0x000000060d007c23 */ /* 0x002fcc0008010821 */
[----:B------:R1:W-:Y:S01]  /*12ae0*/  MUFU.EX2 R241, R0 ;  /* 0x0000000000f17308 */ /* 0x0003e20000000800 */
[C---:B------:R-:W-:Y:S01]  /*12af0*/  FMUL.FTZ R3, R134.reuse, UR6 ;  /* 0x0000000686037c20 */ /* 0x040fe20008410000 */
[----:B------:R-:W-:Y:S01]  /*12b00*/  FSETP.NEU.FTZ.AND P1, PT, R134, -INF , PT ;  /* 0xff8000008600780b */ /* 0x000fe20003f3d000 */
[----:B-1----:R-:W-:-:S05]  /*12b10*/  FFMA.FTZ R0, R212, UR6, -R2 ;  /* 0x00000006d4007c23 */ /* 0x002fca0008010802 */
[----:B------:R1:W-:Y:S01]  /*12b20*/  MUFU.EX2 R239, R0 ;  /* 0x0000000000ef7308 */ /* 0x0003e20000000800 */
[----:B------:R-:W-:Y:S01]  /*12b30*/  FSEL R3, R3, RZ, P1 ;  /* 0x000000ff03037208 */ /* 0x000fe20000800000 */
        /* <DEDUP_REMOVED lines=11> */
[----:B------:R1:W-:Y:S01]  /*12bf0*/  MUFU.EX2 R54, R0 ;  /* 0x0000000000367308 */ /* 0x0003e20000000800 */
[----:B------:R-:W-:Y:S01]  /*12c00*/  FFMA.FTZ R4, R216, UR6, -R32 ;  /* 0x00000006d8047c23 */ /* 0x000fe20008010820 */
[----:B-1----:R-:W-:-:S05]  /*12c10*/  FSEL R0, R135, RZ, P5 ;  /* 0x000000ff87007208 */ /* 0x002fca0002800000 */
[----:B------:R-:W-:-:S04]  /*12c20*/  FADD.FTZ R0, R220, -R0 ;  /* 0x80000000dc007221 */ /* 0x000fc80000010000 */
[----:B------:R-:W-:Y:S01]  /*12c30*/  FMUL.FTZ R36, R0, UR6 ;  /* 0x0000000600247c20 */ /* 0x000fe20008410000 */
[----:B------:R-:W-:Y:S01]  /*12c40*/  FSEL R0, R134, RZ, P1 ;  /* 0x000000ff86007208 */ /* 0x000fe20000800000 */
[----:B------:R1:W-:Y:S04]  /*12c50*/  MUFU.EX2 R29, R4 ;  /* 0x00000004001d7308 */ /* 0x0003e80000000800 */
[----:B------:R-:W-:Y:S01]  /*12c60*/  FADD.FTZ R0, R208, -R0 ;  /* 0x80000000d0007221 */ /* 0x000fe20000010000 */
[----:B------:R-:W-:Y:S01]  /*12c70*/  IMAD.MOV.U32 R208, RZ, RZ, 0x20 ;  /* 0x00000020ffd07424 */ /* 0x000fe200078e00ff */
[----:B------:R-:W-:-:S04]  /*12c80*/  LEA R58, R224, UR5, 0x1 ;  /* 0x00000005e03a7c11 */ /* 0x000fc8000f8e08ff */
[----:B------:R-:W-:Y:S01]  /*12c90*/  SEL R20, R208, 0xffffffe0, !P4 ;  /* 0xffffffe0d0147807 */ /* 0x000fe20006000000 */
[----:B------:R-:W-:Y:S01]  /*12ca0*/  LDSM.16.MT88.4 R16, [R58+0xc000] ;  /* 0x00c000003a10783b */ /* 0x000fe20000004200 */
[----:B-1----:R-:W-:-:S03]  /*12cb0*/  FFMA.FTZ R4, R21, UR6, -R32 ;  /* 0x0000000615047c23 */ /* 0x002fc60008010820 */
[----:B------:R-:W-:Y:S01]  /*12cc0*/  IMAD.IADD R132, R20, 0x1, R58 ;  /* 0x0000000114847824 */ /* 0x000fe200078e023a */
[----:B------:R1:W2:Y:S04]  /*12cd0*/  MUFU.EX2 R23, R4 ;  /* 0x0000000400177308 */ /* 0x0002a80000000800 */
[----:B------:R-:W3:Y:S01]  /*12ce0*/  LDSM.16.MT88.4 R12, [R132+0xc000] ;  /* 0x00c00000840c783b */ /* 0x000ee20000004200 */
[----:B------:R-:W-:Y:S01]  /*12cf0*/  FMUL.FTZ R0, R0, UR6 ;  /* 0x0000000600007c20 */ /* 0x000fe20008410000 */
[----:B-1----:R-:W-:-:S05]  /*12d00*/  FSEL R4, R133, RZ, P0 ;  /* 0x000000ff85047208 */ /* 0x002fca0000000000 */
[----:B------:R-:W-:-:S04]  /*12d10*/  FADD.FTZ R4, R221, -R4 ;  /* 0x80000004dd047221 */ /* 0x000fc80000010000 */
[----:B------:R-:W-:Y:S01]  /*12d20*/  FMUL.FTZ R28, R4, UR6 ;  /* 0x00000006041c7c20 */ /* 0x000fe20008410000 */
[----:B------:R-:W-:Y:S01]  /*12d30*/  FSEL R4, R136, RZ, P2 ;  /* 0x000000ff88047208 */ /* 0x000fe20001000000 */
[----:B------:R1:W-:Y:S04]  /*12d40*/  MUFU.EX2 R37, R0 ;  /* 0x0000000000257308 */ /* 0x0003e80000000800 */
[----:B------:R-:W-:-:S04]  /*12d50*/  FADD.FTZ R4, R209, -R4 ;  /* 0x80000004d1047221 */ /* 0x000fc80000010000 */
[----:B------:R-:W-:Y:S01]  /*12d60*/  FMUL.FTZ R4, R4, UR6 ;  /* 0x0000000604047c20 */ /* 0x000fe20008410000 */
[----:B------:R-:W4:Y:S01]  /*12d70*/  MUFU.EX2 R28, R28 ;  /* 0x0000001c001c7308 */ /* 0x000f220000000800 */
[----:B-1----:R-:W-:-:S07]  /*12d80*/  FFMA.FTZ R0, R39, UR6, -R3 ;  /* 0x0000000627007c23 */ /* 0x002fce0008010803 */
[----:B------:R-:W1:Y:S08]  /*12d90*/  MUFU.EX2 R36, R36 ;  /* 0x0000002400247308 */ /* 0x000e700000000800 */
[----:B------:R3:W3:Y:S08]  /*12da0*/  MUFU.EX2 R35, R4 ;  /* 0x0000000400237308 */ /* 0x0006f00000000800 */
[----:B------:R3:W3:Y:S01]  /*12db0*/  MUFU.EX2 R21, R0 ;  /* 0x0000000000157308 */ /* 0x0006e20000000800 */
[----:B------:R-:W-:Y:S01]  /*12dc0*/  VIADD R34, R58, 0xc040 ;  /* 0x0000c0403a227836 */ /* 0x000fe20000000000 */
[----:B--2---:R-:W-:Y:S01]  /*12dd0*/  F2FP.F16.F32.PACK_AB R8, R23, R29 ;  /* 0x0000001d1708723e */ /* 0x004fe200000000ff */
[----:B----4-:R-:W-:Y:S01]  /*12de0*/  FMUL.FTZ R160, R160, R28 ;  /* 0x0000001ca0a07220 */ /* 0x010fe20000410000 */
[----:B------:R-:W-:Y:S01]  /*12df0*/  F2FP.F16.F32.PACK_AB R9, R22, R236 ;  /* 0x000000ec1609723e */ /* 0x000fe200000000ff */
[----:B------:R-:W-:Y:S01]  /*12e00*/  FMUL.FTZ R161, R161, R28 ;  /* 0x0000001ca1a17220 */ /* 0x000fe20000410000 */
[----:B------:R-:W-:Y:S01]  /*12e10*/  F2FP.F16.F32.PACK_AB R10, R27, R237 ;  /* 0x000000ed1b0a723e */ /* 0x000fe200000000ff */
[----:B-1----:R-:W-:Y:S01]  /*12e20*/  FMUL.FTZ R162, R162, R36 ;  /* 0x00000024a2a27220 */ /* 0x002fe20000410000 */
[----:B------:R-:W-:Y:S01]  /*12e30*/  F2FP.F16.F32.PACK_AB R11, R241, R242 ;  /* 0x000000f2f10b723e */ /* 0x000fe200000000ff */
[----:B------:R-:W-:Y:S01]  /*12e40*/  FMUL.FTZ R163, R163, R36 ;  /* 0x00000024a3a37220 */ /* 0x000fe20000410000 */
[----:B---3--:R-:W-:Y:S01]  /*12e50*/  F2FP.F16.F32.PACK_AB R4, R231, R239 ;  /* 0x000000efe704723e */ /* 0x008fe200000000ff */
[-C--:B------:R-:W-:Y:S01]  /*12e60*/  FMUL.FTZ R164, R164, R35.reuse ;  /* 0x00000023a4a47220 */ /* 0x080fe20000410000 */
[----:B------:R-:W-:Y:S01]  /*12e70*/  IADD3 R0, PT, PT, R58, 0xc000, RZ ;  /* 0x0000c0003a007810 */ /* 0x000fe20007ffe0ff */
[----:B------:R-:W-:Y:S01]  /*12e80*/  FMUL.FTZ R165, R165, R35 ;  /* 0x00000023a5a57220 */ /* 0x000fe20000410000 */
[----:B------:R-:W-:Y:S01]  /*12e90*/  F2FP.F16.F32.PACK_AB R5, R41, R232 ;  /* 0x000000e82905723e */ /* 0x000fe200000000ff */
[----:B------:R-:W-:Y:S01]  /*12ea0*/  FMUL.FTZ R166, R166, R37 ;  /* 0x00000025a6a67220 */ /* 0x000fe20000410000 */
[----:B------:R-:W-:Y:S01]  /*12eb0*/  F2FP.F16.F32.PACK_AB R6, R24, R235 ;  /* 0x000000eb1806723e */ /* 0x000fe200000000ff */
[----:B------:R-:W-:Y:S01]  /*12ec0*/  @P3 VIADD R34, R0, 0xffffffc0 ;  /* 0xffffffc000223836 */ /* 0x000fe20000000000 */
[----:B------:R-:W-:Y:S01]  /*12ed0*/  F2FP.F16.F32.PACK_AB R7, R21, R54 ;  /* 0x000000361507723e */ /* 0x000fe200000000ff */
        /* <DEDUP_REMOVED lines=28> */
[-C--:B------:R-:W-:Y:S08]  /*130a0*/  HMMA.16816.F32 R208, R8, R12.reuse, R160 ;  /* 0x0000000c08d0723c */ /* 0x080ff000000018a0 */
[C---:B------:R-:W-:Y:S08]  /*130b0*/  HMMA.16816.F32 R60, R4.reuse, R12, R164 ;  /* 0x0000000c043c723c */ /* 0x040ff000000018a4 */
[-C--:B------:R-:W-:Y:S08]  /*130c0*/  HMMA.16816.F32 R168, R4, R14.reuse, R168 ;  /* 0x0000000e04a8723c */ /* 0x080ff000000018a8 */
[C---:B------:R-:W-:Y:S01]  /*130d0*/  HMMA.16816.F32 R172, R8.reuse, R14, R172 ;  /* 0x0000000e08ac723c */ /* 0x040fe200000018ac */
[----:B------:R-:W1:Y:S07]  /*130e0*/  LDSM.16.MT88.4 R12, [R137] ;  /* 0x00000000890c783b */ /* 0x000e6e0000004200 */
[-C--:B------:R-:W-:Y:S08]  /*130f0*/  HMMA.16816.F32 R216, R8, R16.reuse, R144 ;  /* 0x0000001008d8723c */ /* 0x080ff00000001890 */
[C---:B------:R-:W-:Y:S08]  /*13100*/  HMMA.16816.F32 R220, R4.reuse, R16, R148 ;  /* 0x0000001004dc723c */ /* 0x040ff00000001894 */
        /* <DEDUP_REMOVED lines=36> */
[----:B------:R-:W-:Y:S01]  /*13350*/  MOV R198, R21 ;  /* 0x0000001500c67202 */ /* 0x000fe20000000f00 */
[----:B------:R-:W-:Y:S01]  /*13360*/  IMAD.MOV.U32 R145, RZ, RZ, R22 ;  /* 0x000000ffff917224 */ /* 0x000fe200078e0016 */
[----:B------:R-:W-:-:S02]  /*13370*/  MOV R146, R23 ;  /* 0x0000001700927202 */ /* 0x000fc40000000f00 */
[----:B------:R-:W1:Y:S03]  /*13380*/  LDSM.16.MT88.4 R20, [R58+0xe000] ;  /* 0x00e000003a14783b */ /* 0x000e660000004200 */
[C---:B------:R-:W-:Y:S08]  /*13390*/  HMMA.16816.F32 R192, R4.reuse, R12, R192 ;  /* 0x0000000c04c0723c */ /* 0x040ff000000018c0 */
[-C--:B------:R-:W-:Y:S08]  /*133a0*/  HMMA.16816.F32 R200, R4, R14.reuse, R200 ;  /* 0x0000000e04c8723c */ /* 0x080ff000000018c8 */
[C---:B------:R-:W-:Y:S01]  /*133b0*/  HMMA.16816.F32 R204, R8.reuse, R14, R204 ;  /* 0x0000000e08cc723c */ /* 0x040fe200000018cc */
[----:B------:R-:W3:Y:S07]  /*133c0*/  LDSM.16.MT88.4 R12, [R132+0xe000] ;  /* 0x00e00000840c783b */ /* 0x000eee0000004200 */
[-C--:B--2---:R-:W-:Y:S08]  /*133d0*/  HMMA.16816.F32 R176, R8, R16.reuse, R176 ;  /* 0x0000001008b0723c */ /* 0x084ff000000018b0 */
        /* <DEDUP_REMOVED lines=17> */
[----:B-1----:R-:W-:Y:S01]  /*134f0*/  HMMA.16816.F32 R164, R8, R20, R68 ;  /* 0x0000001408a4723c */ /* 0x002fe20000001844 */
[----:B------:R-:W-:Y:S01]  /*13500*/  IMAD.MOV.U32 R197, RZ, RZ, R143 ;  /* 0x000000ffffc57224 */ /* 0x000fe200078e008f */
[----:B------:R-:W-:Y:S01]  /*13510*/  MOV R199, R140 ;  /* 0x0000008c00c77202 */ /* 0x000fe20000000f00 */
[----:B------:R-:W-:-:S02]  /*13520*/  IMAD.MOV.U32 R50, RZ, RZ, R141 ;  /* 0x000000ffff327224 */ /* 0x000fc400078e008d */
[----:B------:R-:W-:Y:S02]  /*13530*/  IMAD.MOV.U32 R71, RZ, RZ, R142 ;  /* 0x000000ffff477224 */ /* 0x000fe400078e008e */
[----:B------:R-:W-:Y:S01]  /*13540*/  FMUL.FTZ R76, R76, R35 ;  /* 0x000000234c4c7220 */ /* 0x000fe20000410000 */
[C---:B---3--:R-:W-:Y:S01]  /*13550*/  HMMA.16816.F32 R140, R4.reuse, R14, R92 ;  /* 0x0000000e048c723c */ /* 0x048fe2000000185c */
[----:B------:R-:W-:Y:S01]  /*13560*/  IMAD.MOV.U32 R94, RZ, RZ, R145 ;  /* 0x000000ffff5e7224 */ /* 0x000fe200078e0091 */
[----:B------:R-:W-:Y:S01]  /*13570*/  MOV R92, R147 ;  /* 0x00000093005c7202 */ /* 0x000fe20000000f00 */
[----:B------:R-:W-:Y:S02]  /*13580*/  IMAD.MOV.U32 R93, RZ, RZ, R146 ;  /* 0x000000ffff5d7224 */ /* 0x000fe400078e0092 */
[----:B------:R-:W-:Y:S01]  /*13590*/  FMUL.FTZ R77, R77, R35 ;  /* 0x000000234d4d7220 */ /* 0x000fe20000410000 */
[-C--:B------:R-:W-:Y:S01]  /*135a0*/  FMUL.FTZ R78, R78, R37.reuse ;  /* 0x000000254e4e7220 */ /* 0x080fe20000410000 */
[----:B------:R-:W-:Y:S01]  /*135b0*/  FMUL.FTZ R79, R79, R37 ;  /* 0x000000254f4f7220 */ /* 0x000fe20000410000 */
[-C--:B------:R-:W-:Y:S01]  /*135c0*/  FMUL.FTZ R72, R72, R35.reuse ;  /* 0x0000002348487220 */ /* 0x080fe20000410000 */
[----:B------:R-:W-:Y:S01]  /*135d0*/  FMUL.FTZ R73, R73, R35 ;  /* 0x0000002349497220 */ /* 0x000fe20000410000 */
[----:B------:R-:W-:Y:S01]  /*135e0*/  FMUL.FTZ R74, R74, R37 ;  /* 0x000000254a4a7220 */ /* 0x000fe20000410000 */
[----:B--2---:R-:W-:Y:S01]  /*135f0*/  HMMA.16816.F32 R144, R4, R18, R108 ;  /* 0x000000120490723c */ /* 0x004fe2000000186c */
[----:B------:R-:W-:-:S02]  /*13600*/  IMAD.MOV.U32 R110, RZ, RZ, R71 ;  /* 0x000000ffff6e7224 */ /* 0x000fc400078e0047 */
[----:B------:R-:W-:Y:S01]  /*13610*/  IMAD.MOV.U32 R71, RZ, RZ, R197 ;  /* 0x000000ffff477224 */ /* 0x000fe200078e00c5 */
[----:B------:R-:W-:Y:S01]  /*13620*/  MOV R197, R0 ;  /* 0x0000000000c57202 */ /* 0x000fe20000000f00 */
[----:B------:R-:W-:Y:S01]  /*13630*/  FFMA.FTZ R0, R53, UR6, -R32 ;  /* 0x0000000635007c23 */ /* 0x000fe20008010820 */
[----:B------:R-:W-:Y:S02]  /*13640*/  FMUL.FTZ R75, R75, R37 ;  /* 0x000000254b4b7220 */ /* 0x000fe40000410000 */
[C---:B------:R-:W-:Y:S01]  /*13650*/  HMMA.16816.F32 R160, R4.reuse, R22, R76 ;  /* 0x0000001604a0723c */ /* 0x040fe2000000184c */
[----:B------:R1:W-:Y:S07]  /*13660*/  MUFU.EX2 R76, R0 ;  /* 0x00000000004c7308 */ /* 0x0003ee0000000800 */
[----:B------:R-:W-:Y:S01]  /*13670*/  HMMA.16816.F32 R152, R4, R20, R72 ;  /* 0x000000140498723c */ /* 0x000fe20000001848 */
[----:B------:R-:W-:-:S02]  /*13680*/  IMAD.MOV.U32 R73, RZ, RZ, R231 ;  /* 0x000000ffff497224 */ /* 0x000fc400078e00e7 */
[----:B-1----:R-:W-:-:S04]  /*13690*/  FFMA.FTZ R0, R49, UR6, -R32 ;  /* 0x0000000631007c23 */ /* 0x002fc80008010820 */
[----:B------:R1:W2:Y:S02]  /*136a0*/  MUFU.EX2 R77, R0 ;  /* 0x00000000004d7308 */ /* 0x0002a40000000800 */
[----:B-1----:R-:W-:-:S06]  /*136b0*/  FFMA.FTZ R0, R43, UR6, -R32 ;  /* 0x000000062b007c23 */ /* 0x002fcc0008010820 */
[----:B------:R1:W-:Y:S02]  /*136c0*/  MUFU.EX2 R231, R0 ;  /* 0x0000000000e77308 */ /* 0x0003e40000000800 */
[----:B-1----:R-:W-:-:S06]  /*136d0*/  FFMA.FTZ R0, R31, UR6, -R32 ;  /* 0x000000061f007c23 */ /* 0x002fcc0008010820 */
[----:B------:R1:W-:Y:S01]  /*136e0*/  MUFU.EX2 R108, R0 ;  /* 0x00000000006c7308 */ /* 0x0003e20000000800 */
[----:B------:R-:W-:Y:S02]  /*136f0*/  IMAD.MOV.U32 R79, RZ, RZ, R228 ;  /* 0x000000ffff4f7224 */ /* 0x000fe400078e00e4 */
[----:B-1----:R-:W-:-:S05]  /*13700*/  FFMA.FTZ R0, R55, UR6, -R33 ;  /* 0x0000000637007c23 */ /* 0x002fca0008010821 */
[----:B------:R1:W-:Y:S02]  /*13710*/  MUFU.EX2 R95, R0 ;  /* 0x00000000005f7308 */ /* 0x0003e40000000800 */
[----:B-1----:R-:W-:-:S06]  /*13720*/  FFMA.FTZ R0, R51, UR6, -R33 ;  /* 0x0000000633007c23 */ /* 0x002fcc0008010821 */
[----:B------:R1:W3:Y:S01]  /*13730*/  MUFU.EX2 R31, R0 ;  /* 0x00000000001f7308 */ /* 0x0002e20000000800 */
[----:B------:R-:W-:Y:S01]  /*13740*/  MOV R75, R235 ;  /* 0x000000eb004b7202 */ /* 0x000fe20000000f00 */
[----:B-1----:R-:W-:-:S06]  /*13750*/  FFMA.FTZ R0, R47, UR6, -R33 ;  /* 0x000000062f007c23 */ /* 0x002fcc0008010821 */
[----:B------:R1:W-:Y:S01]  /*13760*/  MUFU.EX2 R228, R0 ;  /* 0x0000000000e47308 */ /* 0x0003e20000000800 */
[----:B------:R-:W-:Y:S02]  /*13770*/  IMAD.MOV.U32 R196, RZ, RZ, R27 ;  /* 0x000000ffffc47224 */ /* 0x000fe400078e001b */
[----:B------:R-:W-:Y:S02]  /*13780*/  IMAD.MOV.U32 R69, RZ, RZ, R242 ;  /* 0x000000ffff457224 */ /* 0x000fe400078e00f2 */
[----:B-1----:R-:W-:-:S04]  /*13790*/  FFMA.FTZ R0, R42, UR6, -R33 ;  /* 0x000000062a007c23 */ /* 0x002fc80008010821 */
[----:B------:R1:W4:Y:S01]  /*137a0*/  MUFU.EX2 R68, R0 ;  /* 0x0000000000447308 */ /* 0x0003220000000800 */
[----:B------:R-:W-:Y:S01]  /*137b0*/  MOV R70, R24 ;  /* 0x0000001800467202 */ /* 0x000fe20000000f00 */
[-C--:B------:R-:W-:Y:S01]  /*137c0*/  FMUL.FTZ R104, R104, R35.reuse ;  /* 0x0000002368687220 */ /* 0x080fe20000410000 */
[----:B------:R-:W-:Y:S01]  /*137d0*/  FMUL.FTZ R105, R105, R35 ;  /* 0x0000002369697220 */ /* 0x000fe20000410000 */
[-C--:B------:R-:W-:Y:S01]  /*137e0*/  FMUL.FTZ R106, R106, R37.reuse ;  /* 0x000000256a6a7220 */ /* 0x080fe20000410000 */
[----:B------:R-:W-:Y:S01]  /*137f0*/  FMUL.FTZ R107, R107, R37 ;  /* 0x000000256b6b7220 */ /* 0x000fe20000410000 */
[----:B------:R-:W-:Y:S01]  /*13800*/  MOV R109, R196 ;  /* 0x000000c4006d7202 */ /* 0x000fe20000000f00 */
[----:B------:R-:W2:Y:S01]  /*13810*/  LDSM.16.MT88.4 R24, [R137+0x2000] ;  /* 0x002000008918783b */ /* 0x000ea20000004200 */
[----:B-1----:R-:W-:-:S04]  /*13820*/  FFMA.FTZ R0, R56, UR6, -R2 ;  /* 0x0000000638007c23 */ /* 0x002fc80008010802 */
[----:B------:R1:W-:Y:S01]  /*13830*/  MUFU.EX2 R235, R0 ;  /* 0x0000000000eb7308 */ /* 0x0003e20000000800 */
[----:B------:R-:W-:Y:S02]  /*13840*/  IMAD.MOV.U32 R196, RZ, RZ, R252 ;  /* 0x000000ffffc47224 */ /* 0x000fe400078e00fc */
[-C--:B------:R-:W-:Y:S01]  /*13850*/  FMUL.FTZ R80, R80, R28.reuse ;  /* 0x0000001c50507220 */ /* 0x080fe20000410000 */
[----:B------:R-:W-:Y:S01]  /*13860*/  FMUL.FTZ R81, R81, R28 ;  /* 0x0000001c51517220 */ /* 0x000fe20000410000 */
[-C--:B------:R-:W-:Y:S01]  /*13870*/  FMUL.FTZ R82, R82, R36.reuse ;  /* 0x0000002452527220 */ /* 0x080fe20000410000 */
[----:B------:R-:W-:Y:S01]  /*13880*/  FMUL.FTZ R83, R83, R36 ;  /* 0x0000002453537220 */ /* 0x000fe20000410000 */
[----:B------:R-:W-:Y:S01]  /*13890*/  FMUL.FTZ R88, R88, R35 ;  /* 0x0000002358587220 */ /* 0x000fe20000410000 */
[----:B-1----:R-:W-:-:S04]  /*138a0*/  FFMA.FTZ R0, R52, UR6, -R2 ;  /* 0x0000000634007c23 */ /* 0x002fc80008010802 */
[----:B------:R1:W4:Y:S01]  /*138b0*/  MUFU.EX2 R242, R0 ;  /* 0x0000000000f27308 */ /* 0x0003220000000800 */
        /* <DEDUP_REMOVED lines=12> */
[----:B------:R1:W-:Y:S01]  /*13980*/  MUFU.EX2 R252, R0 ;  /* 0x0000000000fc7308 */ /* 0x0003e20000000800 */
[----:B------:R-:W-:Y:S01]  /*13990*/  IMAD.MOV.U32 R74, RZ, RZ, R54 ;  /* 0x000000ffff4a7224 */ /* 0x000fe200078e0036 */
[----:B------:R-:W-:Y:S08]  /*139a0*/  HMMA.16816.F32 R148, R4, R16, R104 ;  /* 0x000000100494723c */ /* 0x000ff00000001868 */
[----:B------:R-:W-:Y:S01]  /*139b0*/  HMMA.16816.F32 R104, R8, R22, R80 ;  /* 0x000000160868723c */ /* 0x000fe20000001850 */
[----:B------:R-:W4:Y:S01]  /*139c0*/  LDSM.16.MT88.4 R20, [R58+0xc800] ;  /* 0x00c800003a14783b */ /* 0x000f220000004200 */
[----:B-1----:R-:W-:-:S04]  /*139d0*/  FFMA.FTZ R0, R46, UR6, -R2 ;  /* 0x000000062e007c23 */ /* 0x002fc80008010802 */
[----:B------:R1:W-:Y:S02]  /*139e0*/  MUFU.EX2 R54, R0 ;  /* 0x0000000000367308 */ /* 0x0003e40000000800 */
[-C--:B------:R-:W-:Y:S08]  /*139f0*/  HMMA.16816.F32 R156, R4, R12.reuse, R88 ;  /* 0x0000000c049c723c */ /* 0x080ff00000001858 */
[----:B------:R-:W-:Y:S01]  /*13a00*/  HMMA.16816.F32 R88, R8, R12, R84 ;  /* 0x0000000c0858723c */ /* 0x000fe20000001854 */
[----:B-1----:R-:W-:-:S07]  /*13a10*/  FFMA.FTZ R0, R229, UR6, -R3 ;  /* 0x00000006e5007c23 */ /* 0x002fce0008010803 */
[----:B------:R-:W-:Y:S01]  /*13a20*/  HMMA.16816.F32 R96, R8, R14, R96 ;  /* 0x0000000e0860723c */ /* 0x000fe20000001860 */
[----:B------:R-:W1:Y:S01]  /*13a30*/  LDSM.16.MT88.4 R12, [R132+0xc800] ;  /* 0x00c80000840c783b */ /* 0x000e620000004200 */
[----:B------:R3:W-:Y:S02]  /*13a40*/  MUFU.EX2 R229, R0 ;  /* 0x0000000000e57308 */ /* 0x0007e40000000800 */
[----:B---3--:R-:W-:-:S06]  /*13a50*/  FFMA.FTZ R0, R233, UR6, -R3 ;  /* 0x00000006e9007c23 */ /* 0x008fcc0008010803 */
[----:B------:R3:W1:Y:S01]  /*13a60*/  MUFU.EX2 R233, R0 ;  /* 0x0000000000e97308 */ /* 0x0006620000000800 */
[----:B------:R-:W-:Y:S01]  /*13a70*/  FMUL.FTZ R100, R100, R28 ;  /* 0x0000001c64647220 */ /* 0x000fe20000410000 */
[----:B---3--:R-:W-:-:S06]  /*13a80*/  FFMA.FTZ R0, R234, UR6, -R3 ;  /* 0x00000006ea007c23 */ /* 0x008fcc0008010803 */
[----:B------:R3:W-:Y:S01]  /*13a90*/  MUFU.EX2 R234, R0 ;  /* 0x0000000000ea7308 */ /* 0x0007e20000000800 */
[----:B------:R-:W-:Y:S01]  /*13aa0*/  FMUL.FTZ R101, R101, R28 ;  /* 0x0000001c65657220 */ /* 0x000fe20000410000 */
[-C--:B------:R-:W-:Y:S01]  /*13ab0*/  FMUL.FTZ R102, R102, R36.reuse ;  /* 0x0000002466667220 */ /* 0x080fe20000410000 */
[----:B------:R-:W-:Y:S01]  /*13ac0*/  FMUL.FTZ R103, R103, R36 ;  /* 0x0000002467677220 */ /* 0x000fe20000410000 */
[-C--:B------:R-:W-:Y:S01]  /*13ad0*/  FMUL.FTZ R112, R112, R28.reuse ;  /* 0x0000001c70707220 */ /* 0x080fe20000410000 */
[----:B------:R-:W-:Y:S01]  /*13ae0*/  FMUL.FTZ R113, R113, R28 ;  /* 0x0000001c71717220 */ /* 0x000fe20000410000 */
[----:B------:R-:W-:Y:S01]  /*13af0*/  FMUL.FTZ R114, R114, R36 ;  /* 0x0000002472727220 */ /* 0x000fe20000410000 */
[----:B---3--:R-:W-:-:S04]  /*13b00*/  FFMA.FTZ R0, R243, UR6, -R3 ;  /* 0x00000006f3007c23 */ /* 0x008fc80008010803 */
[----:B------:R3:W1:Y:S01]  /*13b10*/  MUFU.EX2 R243, R0 ;  /* 0x0000000000f37308 */ /* 0x0006620000000800 */
        /* <DEDUP_REMOVED lines=17> */
[----:B------:R-:W-:Y:S01]  /*13c30*/  HMMA.16816.F32 R100, R8, R16, R100 ;  /* 0x000000100864723c */ /* 0x000fe20000001864 */
[----:B------:R-:W-:Y:S01]  /*13c40*/  IMAD.MOV.U32 R111, RZ, RZ, R70 ;  /* 0x000000ffff6f7224 */ /* 0x000fe200078e0046 */
[----:B------:R-:W-:-:S06]  /*13c50*/  MOV R72, R41 ;  /* 0x0000002900487202 */ /* 0x000fcc0000000f00 */
[C---:B------:R-:W-:Y:S01]  /*13c60*/  HMMA.16816.F32 R112, R8.reuse, R18, R112 ;  /* 0x000000120870723c */ /* 0x040fe20000001870 */
[----:B------:R-:W-:Y:S01]  /*13c70*/  IMAD.MOV.U32 R70, RZ, RZ, R198 ;  /* 0x000000ffff467224 */ /* 0x000fe200078e00c6 */
[----:B------:R-:W1:Y:S06]  /*13c80*/  LDSM.16.MT88.4 R16, [R34+0x800] ;  /* 0x000800002210783b */ /* 0x000e6c0000004200 */
[----:B--2---:R-:W-:Y:S01]  /*13c90*/  HMMA.16816.F32 R116, R8, R24, R116 ;  /* 0x000000180874723c */ /* 0x004fe20000001874 */
[----:B------:R-:W-:-:S07]  /*13ca0*/  IMAD.MOV.U32 R198, RZ, RZ, R40 ;  /* 0x000000ffffc67224 */ /* 0x000fce00078e0028 */
[----:B------:R-:W-:Y:S01]  /*13cb0*/  HMMA.16816.F32 R128, R8, R26, R128 ;  /* 0x0000001a0880723c */ /* 0x000fe20000001880 */
[----:B------:R-:W-:Y:S02]  /*13cc0*/  F2FP.F16.F32.PACK_AB R8, R77, R76 ;  /* 0x0000004c4d08723e */ /* 0x000fe400000000ff */
[----:B------:R-:W-:Y:S02]  /*13cd0*/  F2FP.F16.F32.PACK_AB R9, R31, R95 ;  /* 0x0000005f1f09723e */ /* 0x000fe400000000ff */
[----:B------:R-:W-:Y:S02]  /*13ce0*/  F2FP.F16.F32.PACK_AB R10, R108, R231 ;  /* 0x000000e76c0a723e */ /* 0x000fe400000000ff */
[----:B----4-:R-:W-:Y:S01]  /*13cf0*/  F2FP.F16.F32.PACK_AB R11, R68, R228 ;  /* 0x000000e4440b723e */ /* 0x010fe200000000ff */
[----:B------:R-:W-:Y:S01]  /*13d00*/  HMMA.16816.F32 R120, R4, R24, R120 ;  /* 0x000000180478723c */ /* 0x000fe20000001878 */
[----:B---3--:R-:W-:-:S07]  /*13d10*/  IMAD.MOV.U32 R0, RZ, RZ, R45 ;  /* 0x000000ffff007224 */ /* 0x008fce00078e002d */
[----:B------:R-:W-:Y:S01]  /*13d20*/  HMMA.16816.F32 R124, R4, R26, R124 ;  /* 0x0000001a047c723c */ /* 0x000fe2000000187c */
[----:B------:R-:W-:Y:S02]  /*13d30*/  F2FP.F16.F32.PACK_AB R4, R242, R235 ;  /* 0x000000ebf204723e */ /* 0x000fe400000000ff */
[----:B-1----:R-:W-:Y:S02]  /*13d40*/  F2FP.F16.F32.PACK_AB R5, R233, R229 ;  /* 0x000000e5e905723e */ /* 0x002fe400000000ff */
[----:B------:R-:W-:Y:S02]  /*13d50*/  F2FP.F16.F32.PACK_AB R6, R54, R252 ;  /* 0x000000fc3606723e */ /* 0x000fe400000000ff */
[----:B------:R-:W-:Y:S01]  /*13d60*/  F2FP.F16.F32.PACK_AB R7, R243, R234 ;  /* 0x000000eaf307723e */ /* 0x000fe200000000ff */
[----:B------:R-:W-:Y:S01]  /*13d70*/  HMMA.16816.F32 R40, R8, R20, R216 ;  /* 0x000000140828723c */ /* 0x000fe200000018d8 */
[----:B------:R-:W-:Y:S01]  /*13d80*/  MOV R216, R44 ;  /* 0x0000002c00d87202 */ /* 0x000fe20000000f00 */
[----:B------:R-:W-:-:S06]  /*13d90*/  IMAD.MOV.U32 R218, RZ, RZ, R74 ;  /* 0x000000ffffda7224 */ /* 0x000fcc00078e004a */
[----:B------:R-:W-:Y:S01]  /*13da0*/  HMMA.16816.F32 R44, R4, R20, R220 ;  /* 0x00000014042c723c */ /* 0x000fe200000018dc */
[----:B------:R-:W-:Y:S02]  /*13db0*/  IMAD.MOV.U32 R20, RZ, RZ, R72 ;  /* 0x000000ffff147224 */ /* 0x000fe400078e0048 */
[----:B------:R-:W-:-:S05]  /*13dc0*/  IMAD.MOV.U32 R221, RZ, RZ, R75 ;  /* 0x000000ffffdd7224 */ /* 0x000fca00078e004b */
[----:B------:R-:W-:Y:S01]  /*13dd0*/  HMMA.16816.F32 R80, R4, R22, R224 ;  /* 0x000000160450723c */ /* 0x000fe200000018e0 */
[----:B------:R-:W-:-:S07]  /*13de0*/  MOV R227, R73 ;  /* 0x0000004900e37202 */ /* 0x000fce0000000f00 */
[C---:B------:R-:W-:Y:S01]  /*13df0*/  HMMA.16816.F32 R72, R8.reuse, R12, R208 ;  /* 0x0000000c0848723c */ /* 0x040fe200000018d0 */
[----:B------:R-:W-:Y:S02]  /*13e00*/  IMAD.MOV.U32 R208, RZ, RZ, R247 ;  /* 0x000000ffffd07224 */ /* 0x000fe400078e00f7 */
[----:B------:R-:W2:Y:S01]  /*13e10*/  LDL.LU R247, [R1+0xc4] ;  /* 0x0000c40001f77983 */ /* 0x000ea20000300800 */
[----:B------:R-:W-:Y:S01]  /*13e20*/  MOV R217, R77 ;  /* 0x0000004d00d97202 */ /* 0x000fe20000000f00 */
[----:B------:R-:W-:Y:S02]  /*13e30*/  IMAD.MOV.U32 R219, RZ, RZ, R76 ;  /* 0x000000ffffdb7224 */ /* 0x000fe400078e004c */
[----:B------:R-:W-:Y:S02]  /*13e40*/  IMAD.MOV.U32 R21, RZ, RZ, R79 ;  /* 0x000000ffff157224 */ /* 0x000fe400078e004f */
[----:B------:R-:W-:Y:S01]  /*13e50*/  HMMA.16816.F32 R76, R8, R22, R212 ;  /* 0x00000016084c723c */ /* 0x000fe200000018d4 */
[----:B------:R-:W-:Y:S01]  /*13e60*/  IMAD.MOV.U32 R214, RZ, RZ, R57 ;  /* 0x000000ffffd67224 */ /* 0x000fe200078e0039 */
[----:B------:R-:W-:Y:S01]  /*13e70*/  MOV R213, R58 ;  /* 0x0000003a00d57202 */ /* 0x000fe20000000f00 */
[----:B------:R-:W-:-:S02]  /*13e80*/  IMAD.MOV.U32 R215, RZ, RZ, R59 ;  /* 0x000000ffffd77224 */ /* 0x000fc400078e003b */
[----:B------:R-:W-:Y:S02]  /*13e90*/  IMAD.MOV.U32 R225, RZ, RZ, R71 ;  /* 0x000000ffffe17224 */ /* 0x000fe400078e0047 */
[----:B------:R-:W-:Y:S01]  /*13ea0*/  FFMA.FTZ R0, R0, UR6, -R32 ;  /* 0x0000000600007c23 */ /* 0x000fe20008010820 */
[----:B------:R-:W-:Y:S01]  /*13eb0*/  IMAD.MOV.U32 R223, RZ, RZ, R54 ;  /* 0x000000ffffdf7224 */ /* 0x000fe200078e0036 */
[----:B------:R-:W-:Y:S01]  /*13ec0*/  HMMA.16816.F32 R56, R4, R14, R168 ;  /* 0x0000000e0438723c */ /* 0x000fe200000018a8 */
[----:B------:R-:W-:Y:S01]  /*13ed0*/  IMAD.MOV.U32 R171, RZ, RZ, R214 ;  /* 0x000000ffffab7224 */ /* 0x000fe200078e00d6 */
[----:B------:R-:W1:Y:S01]  /*13ee0*/  LDSM.16.MT88.4 R24, [R213+0xe800] ;  /* 0x00e80000d518783b */ /* 0x000e620000004200 */
[----:B------:R-:W-:-:S05]  /*13ef0*/  IMAD.MOV.U32 R169, RZ, RZ, R225 ;  /* 0x000000ffffa97224 */ /* 0x000fca00078e00e1 */
[C---:B------:R-:W-:Y:S01]  /*13f00*/  HMMA.16816.F32 R52, R8.reuse, R14, R172 ;  /* 0x0000000e0834723c */ /* 0x040fe200000018ac */
[----:B------:R-:W-:Y:S01]  /*13f10*/  IMAD.MOV.U32 R174, RZ, RZ, R171 ;  /* 0x000000ffffae7224 */ /* 0x000fe200078e00ab */
[----:B------:R-:W-:Y:S02]  /*13f20*/  MOV R171, R215 ;  /* 0x000000d700ab7202 */ /* 0x000fe40000000f00 */
        /* <DEDUP_REMOVED lines=17> */
[----:B------:R-:W-:Y:S02]  /*14040*/  IMAD.MOV.U32 R172, RZ, RZ, R175 ;  /* 0x000000ffffac7224 */ /* 0x000fe400078e00af */
[----:B------:R-:W-:Y:S02]  /*14050*/  IMAD.MOV.U32 R175, RZ, RZ, R214 ;  /* 0x000000ffffaf7224 */ /* 0x000fe400078e00d6 */
[----:B------:R-:W-:Y:S02]  /*14060*/  IMAD.MOV.U32 R177, RZ, RZ, R173 ;  /* 0x000000ffffb17224 */ /* 0x000fe400078e00ad */
[----:B------:R-:W-:Y:S02]  /*14070*/  IMAD.MOV.U32 R173, RZ, RZ, R169 ;  /* 0x000000ffffad7224 */ /* 0x000fe400078e00a9 */
[----:B------:R-:W-:Y:S01]  /*14080*/  IMAD.MOV.U32 R169, RZ, RZ, R219 ;  /* 0x000000ffffa97224 */ /* 0x000fe200078e00db */
[----:B------:R-:W-:Y:S01]  /*14090*/  MOV R226, R68 ;  /* 0x0000004400e27202 */ /* 0x000fe20000000f00 */
[----:B------:R-:W-:-:S02]  /*140a0*/  IMAD.MOV.U32 R224, RZ, RZ, R70 ;  /* 0x000000ffffe07224 */ /* 0x000fc400078e0046 */
[----:B------:R-:W-:Y:S01]  /*140b0*/  IMAD.MOV.U32 R210, RZ, RZ, R94 ;  /* 0x000000ffffd27224 */ /* 0x000fe200078e005e */
[C---:B------:R-:W-:Y:S01]  /*140c0*/  HMMA.16816.F32 R68, R8.reuse, R18, R188 ;  /* 0x000000120844723c */ /* 0x040fe200000018bc */
[----:B------:R-:W-:Y:S01]  /*140d0*/  IMAD.MOV.U32 R191, RZ, RZ, R178 ;  /* 0x000000ffffbf7224 */ /* 0x000fe200078e00b2 */
[----:B------:R-:W-:Y:S01]  /*140e0*/  MOV R178, R174 ;  /* 0x000000ae00b27202 */ /* 0x000fe20000000f00 */
[----:B------:R-:W-:Y:S01]  /*140f0*/  IMAD.MOV.U32 R174, RZ, RZ, R169 ;  /* 0x000000ffffae7224 */ /* 0x000fe200078e00a9 */
[----:B------:R-:W-:Y:S02]  /*14100*/  MOV R209, R95 ;  /* 0x0000005f00d17202 */ /* 0x000fe40000000f00 */
[----:B------:R-:W-:Y:S02]  /*14110*/  MOV R169, R210 ;  /* 0x000000d200a97202 */ /* 0x000fe40000000f00 */
[----:B-1----:R-:W-:Y:S01]  /*14120*/  HMMA.16816.F32 R164, R8, R24, R164 ;  /* 0x0000001808a4723c */ /* 0x002fe200000018a4 */
[----:B------:R-:W-:Y:S01]  /*14130*/  IMAD.MOV.U32 R170, RZ, RZ, R216 ;  /* 0x000000ffffaa7224 */ /* 0x000fe200078e00d8 */
[----:B------:R-:W-:-:S06]  /*14140*/  MOV R212, R93 ;  /* 0x0000005d00d47202 */ /* 0x000fcc0000000f00 */
[----:B------:R-:W-:Y:S01]  /*14150*/  HMMA.16816.F32 R84, R4, R24, R152 ;  /* 0x000000180454723c */ /* 0x000fe20000001898 */
[----:B------:R-:W-:Y:S01]  /*14160*/  MOV R25, R213 ;  /* 0x000000d500197202 */ /* 0x000fe20000000f00 */
[----:B------:R-:W-:Y:S01]  /*14170*/  IMAD.MOV.U32 R213, RZ, RZ, R92 ;  /* 0x000000ffffd57224 */ /* 0x000fe200078e005c */
[----:B------:R-:W-:Y:S02]  /*14180*/  MOV R216, R111 ;  /* 0x0000006f00d87202 */ /* 0x000fe40000000f00 */
[----:B------:R-:W-:Y:S01]  /*14190*/  MOV R190, R177 ;  /* 0x000000b100be7202 */ /* 0x000fe20000000f00 */
[----:B------:R-:W-:Y:S02]  /*141a0*/  IMAD.MOV.U32 R177, RZ, RZ, R173 ;  /* 0x000000ffffb17224 */ /* 0x000fe400078e00ad */
[----:B------:R-:W-:Y:S01]  /*141b0*/  IMAD.MOV.U32 R173, RZ, RZ, R175 ;  /* 0x000000ffffad7224 */ /* 0x000fe200078e00af */
[----:B------:R-:W-:Y:S01]  /*141c0*/  MOV R175, R170 ;  /* 0x000000aa00af7202 */ /* 0x000fe20000000f00 */
[----:B------:R-:W-:-:S02]  /*141d0*/  IMAD.MOV.U32 R170, RZ, RZ, R212 ;  /* 0x000000ffffaa7224 */ /* 0x000fc400078e00d4 */
[----:B------:R-:W-:Y:S01]  /*141e0*/  IMAD.MOV.U32 R212, RZ, RZ, R216 ;  /* 0x000000ffffd47224 */ /* 0x000fe200078e00d8 */
[----:B------:R-:W-:Y:S01]  /*141f0*/  HMMA.16816.F32 R60, R4, R12, R60 ;  /* 0x0000000c043c723c */ /* 0x000fe2000000183c */
[----:B------:R-:W1:Y:S01]  /*14200*/  LDSM.16.MT88.4 R12, [R137+0x800] ;  /* 0x00080000890c783b */ /* 0x000e620000004200 */
[----:B------:R-:W-:Y:S01]  /*14210*/  MOV R225, R226 ;  /* 0x000000e200e17202 */ /* 0x000fe20000000f00 */
[----:B------:R-:W-:Y:S02]  /*14220*/  IMAD.MOV.U32 R226, RZ, RZ, R227 ;  /* 0x000000ffffe27224 */ /* 0x000fe400078e00e3 */
[----:B------:R-:W-:Y:S02]  /*14230*/  IMAD.MOV.U32 R227, RZ, RZ, R20 ;  /* 0x000000ffffe37224 */ /* 0x000fe400078e0014 */
[----:B------:R-:W3:Y:S01]  /*14240*/  LDSM.16.MT88.4 R20, [R132+0xe800] ;  /* 0x00e800008414783b */ /* 0x000ee20000004200 */
[----:B--2---:R-:W-:-:S04]  /*14250*/  FFMA.FTZ R0, R247, UR6, -R32 ;  /* 0x00000006f7007c23 */ /* 0x004fc80008010820 */
[----:B------:R2:W4:Y:S02]  /*14260*/  MUFU.EX2 R218, R0 ;  /* 0x0000000000da7308 */ /* 0x0005240000000800 */
[----:B--2---:R-:W-:-:S06]  /*14270*/  FFMA.FTZ R0, R139, UR6, -R32 ;  /* 0x000000068b007c23 */ /* 0x004fcc0008010820 */
[----:B------:R2:W-:Y:S02]  /*14280*/  MUFU.EX2 R220, R0 ;  /* 0x0000000000dc7308 */ /* 0x0005e40000000800 */
[----:B--2---:R-:W-:-:S06]  /*14290*/  FFMA.FTZ R0, R138, UR6, -R32 ;  /* 0x000000068a007c23 */ /* 0x004fcc0008010820 */
[----:B------:R2:W-:Y:S02]  /*142a0*/  MUFU.EX2 R221, R0 ;  /* 0x0000000000dd7308 */ /* 0x0005e40000000800 */
[----:B--2---:R-:W-:-:S06]  /*142b0*/  FFMA.FTZ R0, R179, UR6, -R33 ;  /* 0x00000006b3007c23 */ /* 0x004fcc0008010821 */
[----:B------:R2:W-:Y:S01]  /*142c0*/  MUFU.EX2 R211, R0 ;  /* 0x0000000000d37308 */ /* 0x0005e20000000800 */
[----:B------:R-:W-:Y:S02]  /*142d0*/  MOV R179, R168 ;  /* 0x000000a800b37202 */ /* 0x000fe40000000f00 */
[----:B------:R-:W-:Y:S01]  /*142e0*/  MOV R168, R217 ;  /* 0x000000d900a87202 */ /* 0x000fe20000000f00 */
[----:B--2---:R-:W-:-:S04]  /*142f0*/  FFMA.FTZ R0, R249, UR6, -R33 ;  /* 0x00000006f9007c23 */ /* 0x004fc80008010821 */
[----:B------:R2:W4:Y:S02]  /*14300*/  MUFU.EX2 R214, R0 ;  /* 0x0000000000d67308 */ /* 0x0005240000000800 */
[----:B--2---:R-:W-:-:S06]  /*14310*/  FFMA.FTZ R0, R246, UR6, -R33 ;  /* 0x00000006f6007c23 */ /* 0x004fcc0008010821 */
[----:B------:R2:W-:Y:S02]  /*14320*/  MUFU.EX2 R217, R0 ;  /* 0x0000000000d97308 */ /* 0x0005e40000000800 */
[----:B--2---:R-:W-:-:S06]  /*14330*/  FFMA.FTZ R0, R245, UR6, -R33 ;  /* 0x00000006f5007c23 */ /* 0x004fcc0008010821 */
[----:B------:R2:W4:Y:S02]  /*14340*/  MUFU.EX2 R219, R0 ;  /* 0x0000000000db7308 */ /* 0x0005240000000800 */
[----:B--2---:R-:W-:-:S06]  /*14350*/  FFMA.FTZ R0, R208, UR6, -R2 ;  /* 0x00000006d0007c23 */ /* 0x004fcc0008010802 */
[----:B------:R2:W-:Y:S02]  /*14360*/  MUFU.EX2 R208, R0 ;  /* 0x0000000000d07308 */ /* 0x0005e40000000800 */
[----:B--2---:R-:W-:Y:S01]  /*14370*/  FFMA.FTZ R0, R176, UR6, -R2 ;  /* 0x00000006b0007c23 */ /* 0x004fe20008010802 */
[----:B------:R-:W-:-:S05]  /*14380*/  MOV R176, R179 ;  /* 0x000000b300b07202 */ /* 0x000fca0000000f00 */
[----:B------:R2:W4:Y:S01]  /*14390*/  MUFU.EX2 R210, R0 ;  /* 0x0000000000d27308 */ /* 0x0005220000000800 */
[----:B------:R-:W-:Y:S01]  /*143a0*/  MOV R179, R168 ;  /* 0x000000a800b37202 */ /* 0x000fe20000000f00 */
[----:B------:R-:W-:Y:S01]  /*143b0*/  IMAD.MOV.U32 R168, RZ, RZ, R209 ;  /* 0x000000ffffa87224 */ /* 0x000fe200078e00d1 */
[----:B------:R-:W-:Y:S01]  /*143c0*/  MOV R209, R213 ;  /* 0x000000d500d17202 */ /* 0x000fe20000000f00 */
[----:B--2---:R-:W-:-:S04]  /*143d0*/  FFMA.FTZ R0, R248, UR6, -R2 ;  /* 0x00000006f8007c23 */ /* 0x004fc80008010802 */
[----:B------:R2:W-:Y:S02]  /*143e0*/  MUFU.EX2 R213, R0 ;  /* 0x0000000000d57308 */ /* 0x0005e40000000800 */
[----:B--2---:R-:W-:-:S06]  /*143f0*/  FFMA.FTZ R0, R38, UR6, -R2 ;  /* 0x0000000626007c23 */ /* 0x004fcc0008010802 */
[----:B------:R2:W-:Y:S02]  /*14400*/  MUFU.EX2 R216, R0 ;  /* 0x0000000000d87308 */ /* 0x0005e40000000800 */
[--C-:B--2---:R-:W-:Y:S02]  /*14410*/  FFMA.FTZ R0, R222, UR6, -R3.reuse ;  /* 0x00000006de007c23 */ /* 0x104fe40008010803 */
[----:B------:R-:W2:Y:S01]  /*14420*/  LDL.LU R222, [R1+0x80] ;  /* 0x0000800001de7983 */ /* 0x000ea20000300800 */
[C---:B------:R-:W-:Y:S08]  /*14430*/  HMMA.16816.F32 R180, R4.reuse, R16, R180 ;  /* 0x0000001004b4723c */ /* 0x040ff000000018b4 */
[----:B------:R-:W-:Y:S01]  /*14440*/  HMMA.16816.F32 R184, R4, R18, R184 ;  /* 0x0000001204b8723c */ /* 0x000fe200000018b8 */
[----:B------:R-:W4:Y:S07]  /*14450*/  LDSM.16.MT88.4 R16, [R34+0x2800] ;  /* 0x002800002210783b */ /* 0x000f2e0000004200 */
[-C--:B-1----:R-:W-:Y:S08]  /*14460*/  HMMA.16816.F32 R64, R8, R12.reuse, R64 ;  /* 0x0000000c0840723c */ /* 0x082ff00000001840 */
[C---:B------:R-:W-:Y:S08]  /*14470*/  HMMA.16816.F32 R192, R4.reuse, R12, R192 ;  /* 0x0000000c04c0723c */ /* 0x040ff000000018c0 */
[-C--:B------:R-:W-:Y:S08]  /*14480*/  HMMA.16816.F32 R200, R4, R14.reuse, R200 ;  /* 0x0000000e04c8723c */ /* 0x080ff000000018c8 */
[----:B------:R-:W-:Y:S01]  /*14490*/  HMMA.16816.F32 R204, R8, R14, R204 ;  /* 0x0000000e08cc723c */ /* 0x000fe200000018cc */
[----:B------:R-:W1:Y:S07]  /*144a0*/  LDSM.16.MT88.4 R12, [R137+0x2800] ;  /* 0x00280000890c783b */ /* 0x000e6e0000004200 */
[C---:B---3--:R-:W-:Y:S08]  /*144b0*/  HMMA.16816.F32 R108, R4.reuse, R20, R156 ;  /* 0x00000014046c723c */ /* 0x048ff0000000189c */
[----:B------:R-:W-:Y:S08]  /*144c0*/  HMMA.16816.F32 R140, R4, R22, R140 ;  /* 0x00000016048c723c */ /* 0x000ff0000000188c */
[C---:B------:R-:W-:Y:S08]  /*144d0*/  HMMA.16816.F32 R156, R8.reuse, R20, R88 ;  /* 0x00000014089c723c */ /* 0x040ff00000001858 */
[----:B------:R-:W-:Y:S01]  /*144e0*/  HMMA.16816.F32 R96, R8, R22, R96 ;  /* 0x000000160860723c */ /* 0x000fe20000001860 */
[----:B------:R-:W3:Y:S01]  /*144f0*/  LDSM.16.MT88.4 R20, [R25+0xd000] ;  /* 0x00d000001914783b */ /* 0x000ee20000004200 */
[----:B------:R1:W-:Y:S06]  /*14500*/  MUFU.EX2 R138, R0 ;  /* 0x00000000008a7308 */ /* 0x0003ec0000000800 */
[C---:B----4-:R-:W-:Y:S08]  /*14510*/  HMMA.16816.F32 R148, R4.reuse, R16, R148 ;  /* 0x000000100494723c */ /* 0x050ff00000001894 */
[----:B------:R-:W-:Y:S01]  /*14520*/  HMMA.16816.F32 R144, R4, R18, R144 ;  /* 0x000000120490723c */ /* 0x000fe20000001890 */
[----:B-1----:R-:W-:-:S07]  /*14530*/  FFMA.FTZ R0, R190, UR6, -R3 ;  /* 0x00000006be007c23 */ /* 0x002fce0008010803 */
[----:B------:R-:W-:Y:S01]  /*14540*/  HMMA.16816.F32 R100, R8, R16, R100 ;  /* 0x000000100864723c */ /* 0x000fe20000001864 */
[----:B------:R1:W4:Y:S01]  /*14550*/  MUFU.EX2 R139, R0 ;  /* 0x00000000008b7308 */ /* 0x0003220000000800 */
[----:B------:R-:W-:-:S06]  /*14560*/  IMAD.MOV.U32 R190, RZ, RZ, R177 ;  /* 0x000000ffffbe7224 */ /* 0x000fcc00078e00b1 */
[----:B------:R-:W-:Y:S01]  /*14570*/  HMMA.16816.F32 R112, R8, R18, R112 ;  /* 0x000000120870723c */ /* 0x000fe20000001870 */
[----:B------:R-:W4:Y:S01]  /*14580*/  LDSM.16.MT88.4 R16, [R132+0xd000] ;  /* 0x00d000008410783b */ /* 0x000f220000004200 */
[----:B------:R-:W-:-:S06]  /*14590*/  IMAD.MOV.U32 R177, RZ, RZ, R179 ;  /* 0x000000ffffb17224 */ /* 0x000fcc00078e00b3 */
[----:B------:R-:W-:Y:S01]  /*145a0*/  HMMA.16816.F32 R92, R4, R26, R160 ;  /* 0x0000001a045c723c */ /* 0x000fe200000018a0 */
[----:B-1----:R-:W-:Y:S01]  /*145b0*/  FFMA.FTZ R0, R191, UR6, -R3 ;  /* 0x00000006bf007c23 */ /* 0x002fe20008010803 */
[----:B------:R-:W-:-:S06]  /*145c0*/  IMAD.MOV.U32 R179, RZ, RZ, R175 ;  /* 0x000000ffffb37224 */ /* 0x000fcc00078e00af */
[----:B------:R-:W-:Y:S01]  /*145d0*/  HMMA.16816.F32 R160, R8, R26, R104 ;  /* 0x0000001a08a0723c */ /* 0x000fe20000001868 */
[----:B------:R-:W-:Y:S02]  /*145e0*/  MOV R191, R176 ;  /* 0x000000b000bf7202 */ /* 0x000fe40000000f00 */
[----:B------:R-:W-:-:S05]  /*145f0*/  MOV R175, R209 ;  /* 0x000000d100af7202 */ /* 0x000fca0000000f00 */
[C---:B------:R-:W-:Y:S01]  /*14600*/  HMMA.16816.F32 R116, R8.reuse, R12, R116 ;  /* 0x0000000c0874723c */ /* 0x040fe20000001874 */
[----:B------:R-:W-:Y:S01]  /*14610*/  MOV R176, R178 ;  /* 0x000000b200b07202 */ /* 0x000fe20000000f00 */
[----:B------:R1:W-:Y:S06]  /*14620*/  MUFU.EX2 R209, R0 ;  /* 0x0000000000d17308 */ /* 0x0003ec0000000800 */
[----:B------:R-:W-:Y:S01]  /*14630*/  HMMA.16816.F32 R128, R8, R14, R128 ;  /* 0x0000000e0880723c */ /* 0x000fe20000001880 */
[----:B------:R-:W-:Y:S02]  /*14640*/  F2FP.F16.F32.PACK_AB R8, R218, R215 ;  /* 0x000000d7da08723e */ /* 0x000fe400000000ff */
[----:B------:R-:W-:-:S02]  /*14650*/  F2FP.F16.F32.PACK_AB R9, R214, R211 ;  /* 0x000000d3d609723e */ /* 0x000fc400000000ff */
[----:B------:R-:W-:Y:S02]  /*14660*/  F2FP.F16.F32.PACK_AB R10, R221, R220 ;  /* 0x000000dcdd0a723e */ /* 0x000fe400000000ff */
[----:B------:R-:W-:Y:S01]  /*14670*/  F2FP.F16.F32.PACK_AB R11, R219, R217 ;  /* 0x000000d9db0b723e */ /* 0x000fe200000000ff */
[----:B------:R-:W-:Y:S01]  /*14680*/  HMMA.16816.F32 R120, R4, R12, R120 ;  /* 0x0000000c0478723c */ /* 0x000fe20000001878 */
[----:B------:R-:W-:Y:S01]  /*14690*/  MOV R178, R174 ;  /* 0x000000ae00b27202 */ /* 0x000fe20000000f00 */
[----:B-1----:R-:W-:Y:S01]  /*146a0*/  FFMA.FTZ R0, R250, UR6, -R3 ;  /* 0x00000006fa007c23 */ /* 0x002fe20008010803 */
[----:B------:R-:W-:Y:S01]  /*146b0*/  MOV R174, R168 ;  /* 0x000000a800ae7202 */ /* 0x000fe20000000f00 */
[----:B------:R-:W-:-:S04]  /*146c0*/  IMAD.MOV.U32 R168, RZ, RZ, R170 ;  /* 0x000000ffffa87224 */ /* 0x000fc800078e00aa */
[----:B------:R-:W-:Y:S01]  /*146d0*/  HMMA.16816.F32 R124, R4, R14, R124 ;  /* 0x0000000e047c723c */ /* 0x000fe2000000187c */
[----:B------:R-:W-:Y:S01]  /*146e0*/  IMAD.MOV.U32 R170, RZ, RZ, R212 ;  /* 0x000000ffffaa7224 */ /* 0x000fe200078e00d4 */
[----:B------:R-:W1:Y:S01]  /*146f0*/  LDSM.16.MT88.4 R12, [R34+0x1000] ;  /* 0x00100000220c783b */ /* 0x000e620000004200 */
[----:B------:R-:W4:Y:S05]  /*14700*/  MUFU.EX2 R212, R0 ;  /* 0x0000000000d47308 */ /* 0x000f2a0000000800 */
[----:B---3--:R-:W-:Y:S01]  /*14710*/  HMMA.16816.F32 R4, R8, R20, R40 ;  /* 0x000000140804723c */ /* 0x008fe20000001828 */
[----:B------:R-:W-:Y:S01]  /*14720*/  MOV R189, R176 ;  /* 0x000000b000bd7202 */ /* 0x000fe20000000f00 */
[----:B------:R-:W-:-:S15]  /*14730*/  IMAD.MOV.U32 R176, RZ, RZ, R177 ;  /* 0x000000ffffb07224 */ /* 0x000fde00078e00b1 */
[----:B------:R-:W-:-:S02]  /*14740*/  NOP ;  /* 0x0000000000007918 */ /* 0x000fc40000000000 */
[----:B------:R-:W-:Y:S01]  /*14750*/  MOV R40, R6 ;  /* 0x0000000600287202 */ /* 0x000fe20000000f00 */
[----:B------:R-:W-:Y:S01]  /*14760*/  IMAD.MOV.U32 R27, RZ, RZ, R7 ;  /* 0x000000ffff1b7224 */ /* 0x000fe200078e0007 */
[----:B------:R-:W-:Y:S01]  /*14770*/  MOV R26, R5 ;  /* 0x00000005001a7202 */ /* 0x000fe20000000f00 */
[----:B------:R-:W-:Y:S01]  /*14780*/  IMAD.MOV.U32 R188, RZ, RZ, R4 ;  /* 0x000000ffffbc7224 */ /* 0x000fe200078e0004 */
[----:B------:R-:W-:Y:S02]  /*14790*/  F2FP.F16.F32.PACK_AB R4, R210, R208 ;  /* 0x000000d0d204723e */ /* 0x000fe400000000ff */
[----:B----4-:R-:W-:Y:S02]  /*147a0*/  F2FP.F16.F32.PACK_AB R5, R139, R138 ;  /* 0x0000008a8b05723e */ /* 0x010fe400000000ff */
[----:B------:R-:W-:Y:S02]  /*147b0*/  F2FP.F16.F32.PACK_AB R6, R216, R213 ;  /* 0x000000d5d806723e */ /* 0x000fe400000000ff */
[----:B------:R-:W-:-:S07]  /*147c0*/  F2FP.F16.F32.PACK_AB R7, R212, R209 ;  /* 0x000000d1d407723e */ /* 0x000fce00000000ff */
[----:B------:R-:W-:Y:S01]  /*147d0*/  HMMA.16816.F32 R152, R4, R22, R80 ;  /* 0x000000160498723c */ /* 0x000fe20000001850 */
[----:B------:R-:W-:-:S07]  /*147e0*/  IMAD.MOV.U32 R81, RZ, RZ, R40 ;  /* 0x000000ffff517224 */ /* 0x000fce00078e0028 */
[C---:B------:R-:W-:Y:S01]  /*147f0*/  HMMA.16816.F32 R40, R8.reuse, R16, R72 ;  /* 0x000000100828723c */ /* 0x040fe20000001848 */
[----:B------:R-:W-:Y:S01]  /*14800*/  MOV R177, R178 ;  /* 0x000000b200b17202 */ /* 0x000fe20000000f00 */
[----:B------:R-:W-:Y:S01]  /*14810*/  IMAD.MOV.U32 R178, RZ, RZ, R179 ;  /* 0x000000ffffb27224 */ /* 0x000fe200078e00b3 */
[----:B------:R-:W-:Y:S01]  /*14820*/  MOV R179, R174 ;  /* 0x000000ae00b37202 */ /* 0x000fe20000000f00 */
[----:B------:R-:W-:Y:S01]  /*14830*/  IMAD.MOV.U32 R174, RZ, RZ, R175 ;  /* 0x000000ffffae7224 */ /* 0x000fe200078e00af */
[----:B------:R-:W-:Y:S01]  /*14840*/  MOV R83, R25 ;  /* 0x0000001900537202 */ /* 0x000fe20000000f00 */
[----:B------:R-:W-:Y:S02]  /*14850*/  FFMA.FTZ R0, R244, UR6, -R2 ;  /* 0x00000006f4007c23 */ /* 0x000fe40008010802 */
[----:B------:R-:W-:Y:S01]  /*14860*/  IMAD.MOV.U32 R25, RZ, RZ, R174 ;  /* 0x000000ffff197224 */ /* 0x000fe200078e00ae */
[----:B------:R-:W-:Y:S01]  /*14870*/  HMMA.16816.F32 R244, R8, R22, R76 ;  /* 0x0000001608f4723c */ /* 0x000fe2000000184c */
[----:B------:R-:W-:Y:S01]  /*14880*/  FFMA.FTZ R38, R251, UR6, -R2 ;  /* 0x00000006fb267c23 */ /* 0x000fe20008010802 */
[----:B------:R-:W-:Y:S01]  /*14890*/  IMAD.MOV.U32 R105, RZ, RZ, R176 ;  /* 0x000000ffff697224 */ /* 0x000fe200078e00b0 */
[----:B------:R-:W-:Y:S01]  /*148a0*/  MOV R106, R177 ;  /* 0x000000b1006a7202 */ /* 0x000fe20000000f00 */
[----:B------:R-:W-:Y:S01]  /*148b0*/  IMAD.MOV.U32 R107, RZ, RZ, R178 ;  /* 0x000000ffff6b7224 */ /* 0x000fe200078e00b2 */
[----:B------:R-:W-:-:S03]  /*148c0*/  MOV R24, R179 ;  /* 0x000000b300187202 */ /* 0x000fc60000000f00 */
[----:B-1----:R-:W-:Y:S02]  /*148d0*/  HMMA.16816.F32 R248, R8, R12, R48 ;  /* 0x0000000c08f8723c */ /* 0x002fe40000001830 */
[----:B------:R-:W-:Y:S01]  /*148e0*/  IMAD.MOV.U32 R22, RZ, RZ, R42 ;  /* 0x000000ffff167224 */ /* 0x000fe200078e002a */
[----:B------:R-:W-:Y:S01]  /*148f0*/  MOV R42, R25 ;  /* 0x00000019002a7202 */ /* 0x000fe20000000f00 */
[----:B------:R-:W-:Y:S01]  /*14900*/  IMAD.MOV.U32 R25, RZ, RZ, R196 ;  /* 0x000000ffff197224 */ /* 0x000fe200078e00c4 */
[----:B------:R-:W-:Y:S01]  /*14910*/  MOV R50, R197 ;  /* 0x000000c500327202 */ /* 0x000fe20000000f00 */
[----:B------:R-:W-:Y:S01]  /*14920*/  IMAD.MOV.U32 R49, RZ, RZ, R198 ;  /* 0x000000ffff317224 */ /* 0x000fe200078e00c6 */
[----:B------:R-:W-:Y:S01]  /*14930*/  MOV R48, R199 ;  /* 0x000000c700307202 */ /* 0x000fe20000000f00 */
[C---:B------:R-:W-:Y:S08]  /*14940*/  HMMA.16816.F32 R60, R4.reuse, R16, R60 ;  /* 0x00000010043c723c */ /* 0x040ff0000000183c */
[-C--:B------:R-:W-:Y:S08]  /*14950*/  HMMA.16816.F32 R56, R4, R18.reuse, R56 ;  /* 0x000000120438723c */ /* 0x080ff00000001838 */
[----:B------:R-:W-:Y:S01]  /*14960*/  HMMA.16816.F32 R176, R8, R18, R52 ;  /* 0x0000001208b0723c */ /* 0x000fe20000001834 */
[----:B------:R-:W1:Y:S07]  /*14970*/  LDSM.16.MT88.4 R16, [R132+0xf000] ;  /* 0x00f000008410783b */ /* 0x000e6e0000004200 */
        /* <DEDUP_REMOVED lines=23> */
[--C-:B------:R-:W-:Y:S01]  /*14af0*/  FFMA.FTZ R39, R39, UR6, -R2.reuse ;  /* 0x0000000627277c23 */ /* 0x100fe20008010802 */
[----:B------:R-:W-:Y:S01]  /*14b00*/  MOV R53, R22 ;  /* 0x0000001600357202 */ /* 0x000fe20000000f00 */
[----:B------:R-:W-:Y:S01]  /*14b10*/  IMAD.MOV.U32 R54, RZ, RZ, R21 ;  /* 0x000000ffff367224 */ /* 0x000fe200078e0015 */
[----:B------:R-:W-:Y:S01]  /*14b20*/  MOV R52, R20 ;  /* 0x0000001400347202 */ /* 0x000fe20000000f00 */
[----:B------:R-:W-:Y:S01]  /*14b30*/  FFMA.FTZ R2, R30, UR6, -R2 ;  /* 0x000000061e027c23 */ /* 0x000fe20008010802 */
[----:B------:R-:W1:Y:S01]  /*14b40*/  LDSM.16.MT88.4 R20, [R83+0xf000] ;  /* 0x00f000005314783b */ /* 0x000e620000004200 */
[----:B--2---:R-:W-:-:S03]  /*14b50*/  FFMA.FTZ R222, R222, R28, R29 ;  /* 0x0000001cdede7223 */ /* 0x004fc6000001001d */
[----:B------:R-:W2:Y:S01]  /*14b60*/  LDSM.16.MT88.4 R28, [R137+0x1000] ;  /* 0x00100000891c783b */ /* 0x000ea20000004200 */
[----:B---3--:R-:W-:Y:S01]  /*14b70*/  HMMA.16816.F32 R104, R4, R12, R148 ;  /* 0x0000000c0468723c */ /* 0x008fe20000001894 */
[----:B------:R-:W-:Y:S01]  /*14b80*/  IMAD.MOV.U32 R150, RZ, RZ, R26 ;  /* 0x000000ffff967224 */ /* 0x000fe200078e001a */
[----:B------:R-:W-:-:S06]  /*14b90*/  MOV R149, R27 ;  /* 0x0000001b00957202 */ /* 0x000fcc0000000f00 */
[----:B------:R-:W-:Y:S01]  /*14ba0*/  HMMA.16816.F32 R108, R4, R14, R144 ;  /* 0x0000000e046c723c */ /* 0x000fe20000001890 */
[----:B------:R-:W-:Y:S01]  /*14bb0*/  IMAD.MOV.U32 R144, RZ, RZ, R24 ;  /* 0x000000ffff907224 */ /* 0x000fe200078e0018 */
[----:B------:R-:W-:Y:S02]  /*14bc0*/  MOV R145, R25 ;  /* 0x0000001900917202 */ /* 0x000fe40000000f00 */
[----:B------:R-:W3:Y:S01]  /*14bd0*/  LDSM.16.MT88.4 R24, [R137+0x3000] ;  /* 0x003000008918783b */ /* 0x000ee20000004200 */
[----:B------:R-:W-:Y:S02]  /*14be0*/  MOV R174, R170 ;  /* 0x000000aa00ae7202 */ /* 0x000fe40000000f00 */
[----:B------:R-:W-:Y:S02]  /*14bf0*/  MOV R170, R230 ;  /* 0x000000e600aa7202 */ /* 0x000fe40000000f00 */
[----:B------:R-:W-:Y:S01]  /*14c00*/  MOV R230, R43 ;  /* 0x0000002b00e67202 */ /* 0x000fe20000000f00 */
[----:B------:R-:W-:Y:S01]  /*14c10*/  IMAD.MOV.U32 R43, RZ, RZ, R224 ;  /* 0x000000ffff2b7224 */ /* 0x000fe200078e00e0 */
[----:B------:R-:W-:Y:S01]  /*14c20*/  MOV R147, R41 ;  /* 0x0000002900937202 */ /* 0x000fe20000000f00 */
[----:B------:R-:W-:-:S02]  /*14c30*/  IMAD.MOV.U32 R148, RZ, RZ, R40 ;  /* 0x000000ffff947224 */ /* 0x000fc400078e0028 */
[----:B------:R-:W-:Y:S01]  /*14c40*/  IMAD.MOV.U32 R146, RZ, RZ, R42 ;  /* 0x000000ffff927224 */ /* 0x000fe200078e002a */
[----:B------:R-:W-:Y:S01]  /*14c50*/  MOV R151, R43 ;  /* 0x0000002b00977202 */ /* 0x000fe20000000f00 */
[C---:B-1----:R-:W-:Y:S08]  /*14c60*/  HMMA.16816.F32 R76, R4.reuse, R22, R92 ;  /* 0x00000016044c723c */ /* 0x042ff0000000185c */
[C---:B--2---:R-:W-:Y:S08]  /*14c70*/  HMMA.16816.F32 R192, R4.reuse, R28, R192 ;  /* 0x0000001c04c0723c */ /* 0x044ff000000018c0 */
[C---:B------:R-:W-:Y:S08]  /*14c80*/  HMMA.16816.F32 R200, R4.reuse, R30, R200 ;  /* 0x0000001e04c8723c */ /* 0x040ff000000018c8 */
[C---:B------:R-:W-:Y:S08]  /*14c90*/  HMMA.16816.F32 R72, R4.reuse, R20, R84 ;  /* 0x000000140448723c */ /* 0x040ff00000001854 */
[C---:B------:R-:W-:Y:S08]  /*14ca0*/  HMMA.16816.F32 R92, R4.reuse, R18, R140 ;  /* 0x00000012045c723c */ /* 0x040ff0000000188c */
[C---:B---3--:R-:W-:Y:S08]  /*14cb0*/  HMMA.16816.F32 R120, R4.reuse, R24, R120 ;  /* 0x000000180478723c */ /* 0x048ff00000001878 */
[----:B------:R-:W-:Y:S01]  /*14cc0*/  HMMA.16816.F32 R40, R4, R26, R124 ;  /* 0x0000001a0428723c */ /* 0x000fe2000000187c */
[----:B------:R-:W-:Y:S01]  /*14cd0*/  IMAD.MOV.U32 R4, RZ, RZ, R48 ;  /* 0x000000ffff047224 */ /* 0x000fe200078e0030 */
[----:B------:R-:W-:Y:S01]  /*14ce0*/  MOV R5, R49 ;  /* 0x0000003100057202 */ /* 0x000fe20000000f00 */
[----:B------:R-:W-:Y:S01]  /*14cf0*/  IMAD.MOV.U32 R6, RZ, RZ, R50 ;  /* 0x000000ffff067224 */ /* 0x000fe200078e0032 */
[----:B------:R-:W-:-:S04]  /*14d00*/  MOV R125, R53 ;  /* 0x00000035007d7202 */ /* 0x000fc80000000f00 */
[----:B------:R-:W-:Y:S01]  /*14d10*/  HMMA.16816.F32 R224, R8, R28, R64 ;  /* 0x0000001c08e0723c */ /* 0x000fe20000001840 */
[----:B------:R1:W-:Y:S01]  /*14d20*/  MUFU.EX2 R29, R0 ;  /* 0x00000000001d7308 */ /* 0x0003e20000000800 */
[----:B------:R-:W-:Y:S01]  /*14d30*/  IMAD.MOV.U32 R124, RZ, RZ, R52 ;  /* 0x000000ffff7c7224 */ /* 0x000fe200078e0034 */
[----:B------:R-:W-:Y:S01]  /*14d40*/  MOV R127, R55 ;  /* 0x00000037007f7202 */ /* 0x000fe20000000f00 */
[----:B------:R-:W-:Y:S01]  /*14d50*/  IMAD.MOV.U32 R126, RZ, RZ, R54 ;  /* 0x000000ffff7e7224 */ /* 0x000fe200078e0036 */
[----:B------:R-:W-:-:S03]  /*14d60*/  MOV R7, R51 ;  /* 0x0000003300077202 */ /* 0x000fc60000000f00 */
[C---:B------:R-:W-:Y:S08]  /*14d70*/  HMMA.16816.F32 R52, R8.reuse, R18, R96 ;  /* 0x000000120834723c */ /* 0x040ff00000001860 */
[----:B------:R-:W-:Y:S01]  /*14d80*/  HMMA.16816.F32 R68, R8, R20, R164 ;  /* 0x000000140844723c */ /* 0x000fe200000018a4 */
[----:B-1----:R-:W-:-:S07]  /*14d90*/  FFMA.FTZ R0, R4, UR6, -R3 ;  /* 0x0000000604007c23 */ /* 0x002fce0008010803 */
[----:B------:R-:W-:Y:S01]  /*14da0*/  HMMA.16816.F32 R84, R8, R16, R156 ;  /* 0x000000100854723c */ /* 0x000fe2000000189c */
[----:B------:R1:W-:Y:S01]  /*14db0*/  MUFU.EX2 R19, R0 ;  /* 0x0000000000137308 */ /* 0x0003e20000000800 */
[----:B------:R-:W2:Y:S04]  /*14dc0*/  LDSM.16.MT88.4 R156, [R83+0xd800] ;  /* 0x00d80000539c783b */ /* 0x000ea80000004200 */
[----:B------:R-:W-:Y:S01]  /*14dd0*/  LDSM.16.MT88.4 R96, [R132+0xf800] ;  /* 0x00f800008460783b */ /* 0x000fe20000004200 */
[----:B-1----:R-:W-:Y:S01]  /*14de0*/  FFMA.FTZ R0, R5, UR6, -R3 ;  /* 0x0000000605007c23 */ /* 0x002fe20008010803 */
[----:B------:R-:W-:Y:S01]  /*14df0*/  IMAD.MOV.U32 R5, RZ, RZ, R6 ;  /* 0x000000ffff057224 */ /* 0x000fe200078e0006 */
[----:B------:R-:W-:Y:S01]  /*14e00*/  MOV R6, R7 ;  /* 0x0000000700067202 */ /* 0x000fe20000000f00 */
[----:B------:R-:W-:Y:S01]  /*14e10*/  IMAD.MOV.U32 R7, RZ, RZ, R124 ;  /* 0x000000ffff077224 */ /* 0x000fe200078e007c */
[----:B------:R-:W-:Y:S01]  /*14e20*/  MOV R124, R125 ;  /* 0x0000007d007c7202 */ /* 0x000fe20000000f00 */
[----:B------:R1:W3:Y:S01]  /*14e30*/  MUFU.EX2 R20, R0 ;  /* 0x0000000000147308 */ /* 0x0002e20000000800 */
        /* <DEDUP_REMOVED lines=40> */
[----:B------:R4:W5:Y:S01]  /*150c0*/  LDL.LU R241, [R1+0xc0] ;  /* 0x0000c00001f17983 */ /* 0x0009620000300800 */
[----:B------:R-:W-:Y:S01]  /*150d0*/  IMAD.MOV.U32 R175, RZ, RZ, R237 ;  /* 0x000000ffffaf7224 */ /* 0x000fe200078e00ed */
[----:B------:R1:W-:Y:S02]  /*150e0*/  MUFU.EX2 R22, R0 ;  /* 0x0000000000167308 */ /* 0x0003e40000000800 */
[----:B------:R-:W2:Y:S01]  /*150f0*/  LDL.LU R237, [R1+0xbc] ;  /* 0x0000bc0001ed7983 */ /* 0x000ea20000300800 */
[----:B-1----:R-:W-:-:S03]  /*15100*/  FFMA.FTZ R0, R5, UR6, -R3 ;  /* 0x0000000605007c23 */ /* 0x002fc60008010803 */
[----:B------:R-:W3:Y:S02]  /*15110*/  LDL.LU R5, [R1+0x84] ;  /* 0x0000840001057983 */ /* 0x000ee40000300800 */
[----:B---3--:R-:W-:Y:S02]  /*15120*/  FFMA.FTZ R16, R5, R36, R236 ;  /* 0x0000002405107223 */ /* 0x008fe400000100ec */
[----:B------:R-:W3:Y:S04]  /*15130*/  LDL.LU R236, [R1+0xb8] ;  /* 0x0000b80001ec7983 */ /* 0x000ee80000300800 */
[----:B------:R-:W4:Y:S01]  /*15140*/  LDL.LU R160, [R1+0x88] ;  /* 0x0000880001a07983 */ /* 0x000f220000300800 */
[----:B------:R-:W-:Y:S01]  /*15150*/  HMMA.16816.F32 R64, R8, R14, R112 ;  /* 0x0000000e0840723c */ /* 0x000fe20000001870 */
[----:B------:R1:W-:Y:S01]  /*15160*/  MUFU.EX2 R18, R0 ;  /* 0x0000000000127308 */ /* 0x0003e20000000800 */
[----:B------:R-:W-:Y:S01]  /*15170*/  MOV R166, R146 ;  /* 0x0000009200a67202 */ /* 0x000fe20000000f00 */
[----:B------:R-:W-:-:S02]  /*15180*/  IMAD.MOV.U32 R161, RZ, RZ, R125 ;  /* 0x000000ffffa17224 */ /* 0x000fc400078e007d */
[----:B----4-:R-:W-:Y:S01]  /*15190*/  FFMA.FTZ R15, R160, R35, R239 ;  /* 0x00000023a00f7223 */ /* 0x010fe200000100ef */
[----:B------:R-:W-:Y:S01]  /*151a0*/  MOV R164, R126 ;  /* 0x0000007e00a47202 */ /* 0x000fe20000000f00 */
[----:B------:R4:W5:Y:S04]  /*151b0*/  LDL.LU R239, [R1+0xb4] ;  /* 0x0000b40001ef7983 */ /* 0x0009680000300800 */
[----:B------:R-:W1:Y:S01]  /*151c0*/  LDL.LU R160, [R1+0x54] ;  /* 0x0000540001a07983 */ /* 0x000e620000300800 */
[----:B------:R-:W-:Y:S01]  /*151d0*/  IMAD.MOV.U32 R167, RZ, RZ, R127 ;  /* 0x000000ffffa77224 */ /* 0x000fe200078e007f */
[----:B------:R-:W-:Y:S01]  /*151e0*/  MOV R146, R148 ;  /* 0x0000009400927202 */ /* 0x000fe20000000f00 */
[----:B------:R-:W-:Y:S01]  /*151f0*/  IMAD.MOV.U32 R126, RZ, RZ, R173 ;  /* 0x000000ffff7e7224 */ /* 0x000fe200078e00ad */
[----:B------:R-:W-:Y:S01]  /*15200*/  MOV R125, R172 ;  /* 0x000000ac007d7202 */ /* 0x000fe20000000f00 */
[----:B------:R-:W-:Y:S01]  /*15210*/  IMAD.MOV.U32 R148, RZ, RZ, R175 ;  /* 0x000000ffff947224 */ /* 0x000fe200078e00af */
[----:B------:R-:W-:Y:S01]  /*15220*/  MOV R127, R174 ;  /* 0x000000ae007f7202 */ /* 0x000fe20000000f00 */
[----:B------:R-:W-:Y:S01]  /*15230*/  MUFU.EX2 R21, R39 ;  /* 0x0000002700157308 */ /* 0x000fe20000000800 */
[----:B------:R2:W4:Y:S07]  /*15240*/  LDSM.16.MT88.4 R172, [R132+0xd800] ;  /* 0x00d8000084ac783b */ /* 0x00052e0000004200 */
[----:B------:R-:W3:Y:S08]  /*15250*/  MUFU.EX2 R28, R38 ;  /* 0x00000026001c7308 */ /* 0x000ef00000000800 */
[----:B------:R3:W4:Y:S01]  /*15260*/  MUFU.EX2 R23, R2 ;  /* 0x0000000200177308 */ /* 0x0007220000000800 */
[----:B------:R-:W-:Y:S01]  /*15270*/  MOV R162, R124 ;  /* 0x0000007c00a27202 */ /* 0x000fe20000000f00 */
[----:B------:R-:W-:Y:S01]  /*15280*/  HMMA.16816.F32 R140, R8, R30, R204 ;  /* 0x0000001e088c723c */ /* 0x000fe200000018cc */
[----:B------:R-:W-:Y:S01]  /*15290*/  IMAD.MOV.U32 R165, RZ, RZ, R145 ;  /* 0x000000ffffa57224 */ /* 0x000fe200078e0091 */
[----:B------:R-:W-:Y:S01]  /*152a0*/  MOV R5, R190 ;  /* 0x000000be00057202 */ /* 0x000fe20000000f00 */
[----:B------:R-:W-:Y:S01]  /*152b0*/  IMAD.MOV.U32 R4, RZ, RZ, R189 ;  /* 0x000000ffff047224 */ /* 0x000fe200078e00bd */
[----:B------:R-:W-:Y:S01]  /*152c0*/  LDSM.16.MT88.4 R112, [R34+0x3800] ;  /* 0x003800002270783b */ /* 0x000fe20000004200 */
[----:B-1----:R-:W-:Y:S01]  /*152d0*/  FFMA.FTZ R0, R160, UR6, -R32 ;  /* 0x00000006a0007c23 */ /* 0x002fe20008010820 */
[----:B------:R-:W-:-:S02]  /*152e0*/  IMAD.MOV.U32 R124, RZ, RZ, R191 ;  /* 0x000000ffff7c7224 */ /* 0x000fc400078e00bf */
[----:B------:R-:W4:Y:S01]  /*152f0*/  LDL.LU R160, [R1+0x50] ;  /* 0x0000500001a07983 */ /* 0x000f220000300800 */
[----:B------:R-:W-:Y:S01]  /*15300*/  MOV R31, R188 ;  /* 0x000000bc001f7202 */ /* 0x000fe20000000f00 */
[C---:B------:R-:W-:Y:S01]  /*15310*/  HMMA.16816.F32 R116, R8.reuse, R24, R116 ;  /* 0x000000180874723c */ /* 0x040fe20000001874 */
[----:B------:R-:W-:Y:S01]  /*15320*/  IMAD.MOV.U32 R36, RZ, RZ, R125 ;  /* 0x000000ffff247224 */ /* 0x000fe200078e007d */
[----:B------:R1:W-:Y:S01]  /*15330*/  LDSM.16.MT88.4 R188, [R34+0x1800] ;  /* 0x0018000022bc783b */ /* 0x0003e20000004200 */
[----:B--2---:R-:W-:Y:S02]  /*15340*/  MOV R132, R126 ;  /* 0x0000007e00847202 */ /* 0x004fe40000000f00 */
[----:B------:R-:W-:Y:S01]  /*15350*/  F2FP.F16.F32.PACK_AB R125, R20, R19 ;  /* 0x00000013147d723e */ /* 0x000fe200000000ff */
[----:B---3--:R-:W-:Y:S01]  /*15360*/  FFMA.FTZ R2, R236, UR6, -R32 ;  /* 0x00000006ec027c23 */ /* 0x008fe20008010820 */
[----:B------:R-:W-:Y:S01]  /*15370*/  MOV R163, R6 ;  /* 0x0000000600a37202 */ /* 0x000fe20000000f00 */
[----:B------:R-:W-:Y:S01]  /*15380*/  HMMA.16816.F32 R24, R8, R26, R128 ;  /* 0x0000001a0818723c */ /* 0x000fe20000001880 */
[----:B------:R-:W-:Y:S01]  /*15390*/  MOV R128, R124 ;  /* 0x0000007c00807202 */ /* 0x000fe20000000f00 */
[----:B------:R-:W-:Y:S01]  /*153a0*/  IMAD.MOV.U32 R35, RZ, RZ, R149 ;  /* 0x000000ffff237224 */ /* 0x000fe200078e0095 */
[----:B------:R-:W-:-:S02]  /*153b0*/  F2FP.F16.F32.PACK_AB R124, R28, R21 ;  /* 0x000000151c7c723e */ /* 0x000fc400000000ff */
[----:B------:R-:W-:-:S03]  /*153c0*/  MOV R17, R148 ;  /* 0x0000009400117202 */ /* 0x000fc60000000f00 */
[----:B------:R-:W-:Y:S01]  /*153d0*/  HMMA.16816.F32 R100, R8, R12, R100 ;  /* 0x0000000c0864723c */ /* 0x000fe20000001864 */
[----:B----4-:R-:W-:Y:S01]  /*153e0*/  F2FP.F16.F32.PACK_AB R126, R23, R29 ;  /* 0x0000001d177e723e */ /* 0x010fe200000000ff */
[----:B------:R-:W-:Y:S01]  /*153f0*/  IMAD.MOV.U32 R6, RZ, RZ, R7 ;  /* 0x000000ffff067224 */ /* 0x000fe200078e0007 */
[----:B------:R-:W-:Y:S01]  /*15400*/  LDSM.16.MT88.4 R204, [R137+0x1800] ;  /* 0x0018000089cc783b */ /* 0x000fe20000004200 */
[----:B-1----:R-:W-:Y:S01]  /*15410*/  IMAD.MOV.U32 R34, RZ, RZ, R127 ;  /* 0x000000ffff227224 */ /* 0x002fe200078e007f */
[----:B------:R-:W-:Y:S01]  /*15420*/  F2FP.F16.F32.PACK_AB R127, R18, R22 ;  /* 0x00000016127f723e */ /* 0x000fe200000000ff */
[----:B------:R-:W-:Y:S01]  /*15430*/  IMAD.MOV.U32 R129, RZ, RZ, R5 ;  /* 0x000000ffff817224 */ /* 0x000fe200078e0005 */
[----:B------:R-:W-:Y:S01]  /*15440*/  MOV R7, R144 ;  /* 0x0000009000077202 */ /* 0x000fe20000000f00 */
[----:B------:R1:W-:Y:S01]  /*15450*/  MUFU.EX2 R12, R0 ;  /* 0x00000000000c7308 */ /* 0x0003e20000000800 */
[----:B------:R-:W-:Y:S01]  /*15460*/  MOV R5, R231 ;  /* 0x000000e700057202 */ /* 0x000fe20000000f00 */
[----:B------:R-:W2:Y:S01]  /*15470*/  LDSM.16.MT88.4 R8, [R137+0x3800] ;  /* 0x003800008908783b */ /* 0x000ea20000004200 */
[--C-:B------:R-:W-:Y:S01]  /*15480*/  FFMA.FTZ R3, R160, UR6, -R32.reuse ;  /* 0x00000006a0037c23 */ /* 0x100fe20008010820 */
[----:B------:R-:W-:Y:S01]  /*15490*/  MOV R160, R164 ;  /* 0x000000a400a07202 */ /* 0x000fe20000000f00 */
[----:B------:R-:W-:Y:S01]  /*154a0*/  IMAD.MOV.U32 R164, RZ, RZ, R165 ;  /* 0x000000ffffa47224 */ /* 0x000fe200078e00a5 */
[----:B------:R-:W-:Y:S01]  /*154b0*/  MOV R165, R166 ;  /* 0x000000a600a57202 */ /* 0x000fe20000000f00 */
[----:B------:R-:W-:Y:S01]  /*154c0*/  IMAD.MOV.U32 R166, RZ, RZ, R31 ;  /* 0x000000ffffa67224 */ /* 0x000fe200078e001f */
[----:B------:R-:W-:Y:S01]  /*154d0*/  MOV R31, R4 ;  /* 0x00000004001f7202 */ /* 0x000fe20000000f00 */
[----:B------:R-:W-:Y:S01]  /*154e0*/  FFMA.FTZ R4, R237, UR6, -R32 ;  /* 0x00000006ed047c23 */ /* 0x000fe20008010820 */
[----:B------:R-:W-:Y:S01]  /*154f0*/  MOV R32, R150 ;  /* 0x0000009600207202 */ /* 0x000fe20000000f00 */
[----:B------:R-:W-:Y:S01]  /*15500*/  IMAD.MOV.U32 R39, RZ, RZ, R164 ;  /* 0x000000ffff277224 */ /* 0x000fe200078e00a4 */
[----:B------:R-:W-:Y:S01]  /*15510*/  MOV R130, R31 ;  /* 0x0000001f00827202 */ /* 0x000fe20000000f00 */
[----:B------:R-:W-:Y:S01]  /*15520*/  IMAD.MOV.U32 R31, RZ, RZ, R151 ;  /* 0x000000ffff1f7224 */ /* 0x000fe200078e0097 */
[----:B------:R-:W-:Y:S01]  /*15530*/  MOV R38, R165 ;  /* 0x000000a500267202 */ /* 0x000fe20000000f00 */
[C---:B------:R-:W-:Y:S01]  /*15540*/  HMMA.16816.F32 R148, R124.reuse, R156, R44 ;  /* 0x0000009c7c94723c */ /* 0x040fe2000000182c */
[----:B------:R-:W-:Y:S01]  /*15550*/  IMAD.MOV.U32 R131, RZ, RZ, R166 ;  /* 0x000000ffff837224 */ /* 0x000fe200078e00a6 */
[----:B------:R3:W5:Y:S01]  /*15560*/  LDL.LU R237, [R1+0xb0] ;  /* 0x0000b00001ed7983 */ /* 0x0007620000300800 */
[----:B------:R-:W-:Y:S01]  /*15570*/  IMAD.MOV.U32 R44, RZ, RZ, R167 ;  /* 0x000000ffff2c7224 */ /* 0x000fe200078e00a7 */
[----:B------:R-:W-:Y:S01]  /*15580*/  MOV R45, R7 ;  /* 0x00000007002d7202 */ /* 0x000fe20000000f00 */
[----:B------:R-:W-:Y:S01]  /*15590*/  IMAD.MOV.U32 R46, RZ, RZ, R168 ;  /* 0x000000ffff2e7224 */ /* 0x000fe200078e00a8 */
[----:B------:R-:W-:Y:S01]  /*155a0*/  MOV R47, R169 ;  /* 0x000000a9002f7202 */ /* 0x000fe20000000f00 */
[----:B------:R3:W5:Y:S01]  /*155b0*/  LDL.LU R236, [R1+0xac] ;  /* 0x0000ac0001ec7983 */ /* 0x0007620000300800 */
[----:B------:R-:W-:Y:S01]  /*155c0*/  HMMA.16816.F32 R164, R124, R172, R60 ;  /* 0x000000ac7ca4723c */ /* 0x000fe2000000183c */
[----:B------:R-:W-:Y:S01]  /*155d0*/  MOV R63, R171 ;  /* 0x000000ab003f7202 */ /* 0x000fe20000000f00 */
[----:B------:R-:W-:Y:S01]  /*155e0*/  IMAD.MOV.U32 R62, RZ, RZ, R170 ;  /* 0x000000ffff3e7224 */ /* 0x000fe200078e00aa */
[----:B------:R3:W5:Y:S03]  /*155f0*/  LDL.LU R231, [R1+0xa8] ;  /* 0x0000a80001e77983 */ /* 0x0007660000300800 */
[----:B------:R-:W-:-:S02]  /*15600*/  IMAD.MOV.U32 R61, RZ, RZ, R63 ;  /* 0x000000ffff3d7224 */ /* 0x000fc400078e003f */
[----:B-1----:R-:W-:Y:S01]  /*15610*/  FFMA.FTZ R0, R62, UR6, -R33 ;  /* 0x000000063e007c23 */ /* 0x002fe20008010821 */
        /* <DEDUP_REMOVED lines=13> */
[----:B------:R-:W-:Y:S02]  /*156f0*/  IMAD.MOV.U32 R60, RZ, RZ, R62 ;  /* 0x000000ffff3c7224 */ /* 0x000fe400078e003e */
[----:B------:R-:W-:Y:S02]  /*15700*/  IMAD.MOV.U32 R162, RZ, RZ, R6 ;  /* 0x000000ffffa27224 */ /* 0x000fe400078e0006 */
[----:B------:R-:W-:Y:S01]  /*15710*/  IMAD.MOV.U32 R62, RZ, RZ, R44 ;  /* 0x000000ffff3e7224 */ /* 0x000fe200078e002c */
[----:B------:R1:W-:Y:S01]  /*15720*/  MUFU.EX2 R6, R0 ;  /* 0x0000000000067308 */ /* 0x0003e20000000800 */
[----:B------:R-:W-:Y:S01]  /*15730*/  IMAD.MOV.U32 R44, RZ, RZ, R46 ;  /* 0x000000ffff2c7224 */ /* 0x000fe200078e002e */
[----:B------:R-:W-:Y:S02]  /*15740*/  MOV R46, R34 ;  /* 0x00000022002e7202 */ /* 0x000fe40000000f00 */
[----:B------:R-:W-:Y:S01]  /*15750*/  MOV R34, R36 ;  /* 0x0000002400227202 */ /* 0x000fe20000000f00 */
[----:B------:R-:W-:Y:S01]  /*15760*/  IMAD.MOV.U32 R36, RZ, RZ, R38 ;  /* 0x000000ffff247224 */ /* 0x000fe200078e0026 */
[----:B------:R-:W-:Y:S01]  /*15770*/  MOV R39, R161 ;  /* 0x000000a100277202 */ /* 0x000fe20000000f00 */
[----:B------:R-:W-:Y:S01]  /*15780*/  IMAD.MOV.U32 R38, RZ, RZ, R5 ;  /* 0x000000ffff267224 */ /* 0x000fe200078e0005 */
[----:B------:R-:W-:Y:S01]  /*15790*/  MOV R161, R163 ;  /* 0x000000a300a17202 */ /* 0x000fe20000000f00 */
[----:B------:R-:W-:Y:S01]  /*157a0*/  MUFU.EX2 R13, R4 ;  /* 0x00000004000d7308 */ /* 0x000fe20000000800 */
[----:B-1----:R-:W-:Y:S01]  /*157b0*/  FFMA.FTZ R0, R61, UR6, -R33 ;  /* 0x000000063d007c23 */ /* 0x002fe20008010821 */
[----:B------:R-:W-:-:S02]  /*157c0*/  MOV R61, R63 ;  /* 0x0000003f003d7202 */ /* 0x000fc40000000f00 */
[----:B------:R-:W-:-:S04]  /*157d0*/  MOV R63, R45 ;  /* 0x0000002d003f7202 */ /* 0x000fc80000000f00 */
[----:B------:R1:W4:Y:S01]  /*157e0*/  MUFU.EX2 R5, R0 ;  /* 0x0000000000057308 */ /* 0x0003220000000800 */
[----:B------:R-:W-:Y:S01]  /*157f0*/  MOV R45, R47 ;  /* 0x0000002f002d7202 */ /* 0x000fe20000000f00 */
[----:B------:R-:W-:Y:S01]  /*15800*/  IMAD.MOV.U32 R47, RZ, RZ, R35 ;  /* 0x000000ffff2f7224 */ /* 0x000fe200078e0023 */
[----:B------:R-:W-:Y:S01]  /*15810*/  MOV R163, R230 ;  /* 0x000000e600a37202 */ /* 0x000fe20000000f00 */
[----:B------:R-:W-:Y:S01]  /*15820*/  IMAD.MOV.U32 R35, RZ, RZ, R132 ;  /* 0x000000ffff237224 */ /* 0x000fe200078e0084 */
[----:B------:R-:W-:Y:S01]  /*15830*/  MOV R132, R39 ;  /* 0x0000002700847202 */ /* 0x000fe20000000f00 */
[----:B------:R3:W5:Y:S01]  /*15840*/  LDL.LU R230, [R1+0xa4] ;  /* 0x0000a40001e67983 */ /* 0x0007620000300800 */
[----:B------:R-:W-:-:S03]  /*15850*/  MOV R39, R228 ;  /* 0x000000e400277202 */ /* 0x000fc60000000f00 */
[----:B------:R3:W5:Y:S01]  /*15860*/  LDL.LU R228, [R1+0xa0] ;  /* 0x0000a00001e47983 */ /* 0x0007620000300800 */
[----:B-1----:R-:W-:-:S04]  /*15870*/  FFMA.FTZ R0, R60, UR6, -R33 ;  /* 0x000000063c007c23 */ /* 0x002fc80008010821 */
[----:B------:R1:W-:Y:S02]  /*15880*/  MUFU.EX2 R4, R0 ;  /* 0x0000000000047308 */ /* 0x0003e40000000800 */
[----:B-1----:R-:W-:Y:S02]  /*15890*/  FFMA.FTZ R0, R61, UR6, -R33 ;  /* 0x000000063d007c23 */ /* 0x002fe40008010821 */
[----:B------:R-:W3:Y:S01]  /*158a0*/  LDL.LU R61, [R1+0x8c] ;  /* 0x00008c00013d7983 */ /* 0x000ee20000300800 */
[----:B------:R-:W-:Y:S01]  /*158b0*/  IMAD.MOV.U32 R145, RZ, RZ, R147 ;  /* 0x000000ffff917224 */ /* 0x000fe200078e0093 */
[----:B------:R-:W-:Y:S01]  /*158c0*/  MOV R144, R81 ;  /* 0x0000005100907202 */ /* 0x000fe20000000f00 */
[----:B------:R-:W-:Y:S02]  /*158d0*/  IMAD.MOV.U32 R147, RZ, RZ, R80 ;  /* 0x000000ffff937224 */ /* 0x000fe400078e0050 */
[----:B------:R-:W-:Y:S02]  /*158e0*/  IMAD.MOV.U32 R30, RZ, RZ, R82 ;  /* 0x000000ffff1e7224 */ /* 0x000fe400078e0052 */
[----:B------:R-:W1:Y:S01]  /*158f0*/  LDSM.16.MT88.4 R80, [R83+0xf800] ;  /* 0x00f800005350783b */ /* 0x000e620000004200 */
[----:B------:R-:W-:Y:S08]  /*15900*/  MUFU.EX2 R7, R3 ;  /* 0x0000000300077308 */ /* 0x000ff00000000800 */
[----:B------:R2:W4:Y:S08]  /*15910*/  MUFU.EX2 R14, R2 ;  /* 0x00000002000e7308 */ /* 0x0005300000000800 */
[----:B------:R-:W4:Y:S01]  /*15920*/  MUFU.EX2 R3, R0 ;  /* 0x0000000000037308 */ /* 0x000f220000000800 */
[----:B------:R-:W-:Y:S01]  /*15930*/  FADD.FTZ R16, R63, R16 ;  /* 0x000000103f107221 */ /* 0x000fe20000010000 */
[----:B------:R-:W-:Y:S01]  /*15940*/  FADD.FTZ R15, R44, R15 ;  /* 0x0000000f2c0f7221 */ /* 0x000fe20000010000 */
[----:B------:R-:W-:Y:S01]  /*15950*/  IMAD.MOV.U32 R63, RZ, RZ, R130 ;  /* 0x000000ffff3f7224 */ /* 0x000fe200078e0082 */
[----:B------:R-:W-:Y:S01]  /*15960*/  MOV R44, R131 ;  /* 0x00000083002c7202 */ /* 0x000fe20000000f00 */
[----:B--2---:R-:W-:Y:S01]  /*15970*/  FADD.FTZ R2, R62, R222 ;  /* 0x000000de3e027221 */ /* 0x004fe20000010000 */
[----:B------:R-:W-:-:S02]  /*15980*/  MOV R62, R129 ;  /* 0x00000081003e7202 */ /* 0x000fc40000000f00 */
[----:B----4-:R-:W-:Y:S02]  /*15990*/  F2FP.F16.F32.PACK_AB R129, R5, R6 ;  /* 0x000000060581723e */ /* 0x010fe400000000ff */
[----:B------:R-:W-:Y:S02]  /*159a0*/  F2FP.F16.F32.PACK_AB R130, R14, R13 ;  /* 0x0000000d0e82723e */ /* 0x000fe400000000ff */
[----:B------:R-:W-:Y:S01]  /*159b0*/  F2FP.F16.F32.PACK_AB R131, R3, R4 ;  /* 0x000000040383723e */ /* 0x000fe200000000ff */
[----:B------:R-:W-:Y:S01]  /*159c0*/  HMMA.16816.F32 R120, R124, R8, R120 ;  /* 0x000000087c78723c */ /* 0x000fe20000001878 */
[----:B------:R-:W-:Y:S01]  /*159d0*/  FADD.FTZ R17, R17, R2 ;  /* 0x0000000211117221 */ /* 0x000fe20000010000 */
[----:B------:R-:W-:-:S04]  /*159e0*/  FADD.FTZ R2, R63, R15 ;  /* 0x0000000f3f027221 */ /* 0x000fc80000010000 */
[----:B------:R-:W-:Y:S02]  /*159f0*/  FADD.FTZ R15, R47, R2 ;  /* 0x000000022f0f7221 */ /* 0x000fe40000010000 */
[C---:B------:R-:W-:Y:S08]  /*15a00*/  HMMA.16816.F32 R168, R124.reuse, R174, R56 ;  /* 0x000000ae7ca8723c */ /* 0x040ff00000001838 */
[C---:B------:R-:W-:Y:S08]  /*15a10*/  HMMA.16816.F32 R180, R124.reuse, R188, R180 ;  /* 0x000000bc7cb4723c */ /* 0x040ff000000018b4 */
[C---:B------:R-:W-:Y:S08]  /*15a20*/  HMMA.16816.F32 R184, R124.reuse, R190, R184 ;  /* 0x000000be7cb8723c */ /* 0x040ff000000018b8 */
[C---:B------:R-:W-:Y:S08]  /*15a30*/  HMMA.16816.F32 R152, R124.reuse, R158, R152 ;  /* 0x0000009e7c98723c */ /* 0x040ff00000001898 */
[C---:B------:R-:W-:Y:S08]  /*15a40*/  HMMA.16816.F32 R192, R124.reuse, R204, R192 ;  /* 0x000000cc7cc0723c */ /* 0x040ff000000018c0 */
[C---:B------:R-:W-:Y:S08]  /*15a50*/  HMMA.16816.F32 R200, R124.reuse, R206, R200 ;  /* 0x000000ce7cc8723c */ /* 0x040ff000000018c8 */
[C---:B-1----:R-:W-:Y:S08]  /*15a60*/  HMMA.16816.F32 R72, R124.reuse, R80, R72 ;  /* 0x000000507c48723c */ /* 0x042ff00000001848 */
        /* <DEDUP_REMOVED lines=8> */
[----:B---3--:R-:W-:-:S04]  /*15af0*/  FFMA.FTZ R0, R61, R37, R232 ;  /* 0x000000253d007223 */ /* 0x008fc800000100e8 */
[----:B------:R-:W-:Y:S01]  /*15b00*/  FADD.FTZ R0, R45, R0 ;  /* 0x000000002d007221 */ /* 0x000fe20000010000 */
[----:B------:R-:W-:Y:S01]  /*15b10*/  IMAD.MOV.U32 R45, RZ, RZ, R128 ;  /* 0x000000ffff2d7224 */ /* 0x000fe200078e0080 */
[----:B------:R-:W-:Y:S02]  /*15b20*/  F2FP.F16.F32.PACK_AB R128, R7, R12 ;  /* 0x0000000c0780723e */ /* 0x000fe400000000ff */
[----:B------:R-:W-:Y:S01]  /*15b30*/  FADD.FTZ R0, R44, R0 ;  /* 0x000000002c007221 */ /* 0x000fe20000010000 */
[----:B------:R-:W-:-:S04]  /*15b40*/  FADD.FTZ R17, R45, R17 ;  /* 0x000000112d117221 */ /* 0x000fc80000010000 */
[----:B------:R-:W-:Y:S01]  /*15b50*/  HMMA.16816.F32 R116, R128, R8, R116 ;  /* 0x000000088074723c */ /* 0x000fe20000001874 */
[----:B------:R-:W-:Y:S01]  /*15b60*/  FADD.FTZ R8, R62, R16 ;  /* 0x000000103e087221 */ /* 0x000fe20000010000 */
[----:B------:R-:W-:-:S03]  /*15b70*/  FADD.FTZ R9, R32, R0 ;  /* 0x0000000020097221 */ /* 0x000fc60000010000 */
[----:B------:R-:W-:-:S03]  /*15b80*/  FADD.FTZ R16, R46, R8 ;  /* 0x000000082e107221 */ /* 0x000fc60000010000 */
[----:B------:R-:W-:Y:S01]  /*15b90*/  HMMA.16816.F32 R160, R128, R172, R160 ;  /* 0x000000ac80a0723c */ /* 0x000fe200000018a0 */
[----:B------:R-:W-:Y:S01]  /*15ba0*/  FADD.FTZ R8, R35, R17 ;  /* 0x0000001123087221 */ /* 0x000fe20000010000 */
[----:B------:R-:W-:Y:S01]  /*15bb0*/  FADD.FTZ R2, R34, R16 ;  /* 0x0000001022027221 */ /* 0x000fe20000010000 */
[----:B------:R-:W-:-:S05]  /*15bc0*/  FADD.FTZ R0, R235, R15 ;  /* 0x0000000feb007221 */ /* 0x000fca0000010000 */
        /* <DEDUP_REMOVED lines=64> */
[----:B------:R-:W-:Y:S05]  /*15fd0*/  BRA.U UP0, `(.L_x_809) ;  /* 0x0000000100047547 */ /* 0x000fea000b800000 */
.L_x_806:
[----:B------:R-:W-:-:S12]  /*15fe0*/  UIADD3 UR21, UPT, UPT, UR4, -0x1, URZ ;  /* 0xffffffff04157890 */ /* 0x000fd8000fffe0ff */
.L_x_809:
[----:B------:R-:W-:-:S09]  /*15ff0*/  UISETP.GE.AND UP0, UPT, UR21, UR19, UPT ;  /* 0x000000131500728c */ /* 0x000fd2000bf06270 */
[----:B------:R-:W-:Y:S05]  /*16000*/  BRA.U !UP0, `(.L_x_810) ;  /* 0x0000006108207547 */ /* 0x000fea000b800000 */
[----:B-1-3--:R-:W1:Y:S01]  /*16010*/  LDC.64 R4, c[0x0][0x3c0] ;  /* 0x0000f000ff047b82 */ /* 0x00ae620000000a00 */
[----:B--2-4-:R-:W2:Y:S01]  /*16020*/  S2R R232, SR_TID.X ;  /* 0x0000000000e87919 */ /* 0x014ea20000002100 */
[----:B------:R-:W3:Y:S01]  /*16030*/  LDCU UR4, c[0x0][0x440] ;  /* 0x00008800ff0477ac */ /* 0x000ee20008000800 */
[----:B------:R-:W-:Y:S01]  /*16040*/  IMAD.MOV.U32 R229, RZ, RZ, 0x20 ;  /* 0x00000020ffe57424 */ /* 0x000fe200078e00ff */
[----:B------:R-:W-:Y:S01]  /*16050*/  MOV R139, R134 ;  /* 0x00000086008b7202 */ /* 0x000fe20000000f00 */
[----:B------:R-:W-:Y:S01]  /*16060*/  IMAD.MOV.U32 R132, RZ, RZ, R136 ;  /* 0x000000ffff847224 */ /* 0x000fe200078e0088 */
[----:B------:R-:W-:Y:S01]  /*16070*/  MOV R3, R133 ;  /* 0x0000008500037202 */ /* 0x000fe20000000f00 */
[----:B------:R-:W-:Y:S01]  /*16080*/  IMAD.MOV.U32 R140, RZ, RZ, R135 ;  /* 0x000000ffff8c7224 */ /* 0x000fe200078e0087 */
[----:B------:R-:W4:Y:S01]  /*16090*/  S2UR UR5, SR_CgaCtaId ;  /* 0x00000000000579c3 */ /* 0x000f220000008800 */
[----:B------:R-:W-:Y:S01]  /*160a0*/  IMAD.MOV.U32 R235, RZ, RZ, 0x40 ;  /* 0x00000040ffeb7424 */ /* 0x000fe200078e00ff */
[C---:B-----5:R-:W-:Y:S01]  /*160b0*/  IADD3 R244, PT, PT, R237.reuse, 0x8, RZ ;  /* 0x00000008edf47810 */ /* 0x060fe20007ffe0ff */
[C---:B------:R-:W-:Y:S01]  /*160c0*/  VIADD R242, R237.reuse, 0x40 ;  /* 0x00000040edf27836 */ /* 0x040fe20000000000 */
[----:B------:R-:W-:Y:S01]  /*160d0*/  IADD3 R243, PT, PT, R237, 0x48, RZ ;  /* 0x00000048edf37810 */ /* 0x000fe20007ffe0ff */
[----:B------:R-:W-:Y:S01]  /*160e0*/  UMOV UR8, 0x400 ;  /* 0x0000040000087882 */ /* 0x000fe20000000000 */
[----:B------:R-:W1:Y:S01]  /*160f0*/  LDCU UR7, c[0x0][0x440] ;  /* 0x00008800ff0777ac */ /* 0x000e620008000800 */
        /* <DEDUP_REMOVED lines=16> */
.L_x_813:
[----:B------:R-:W2:Y:S01]  /*16200*/  LDL R248, [R1+0x5c] ;  /* 0x00005c0001f87983 */ /* 0x000ea20000100800 */
[----:B------:R-:W3:Y:S01]  /*16210*/  LDC.64 R6, c[0x0][0x3b8] ;  /* 0x0000ee00ff067b82 */ /* 0x000ee20000000a00 */
[----:B------:R-:W-:Y:S01]  /*16220*/  UIADD3 UR8, UPT, UPT, UR21, -0x1, URZ ;  /* 0xffffffff15087890 */ /* 0x000fe2000fffe0ff */
[----:B------:R-:W-:Y:S01]  /*16230*/  IMAD.U32 R13, RZ, RZ, UR21 ;  /* 0x00000015ff0d7e24 */ /* 0x000fe2000f8e00ff */
[----:B------:R-:W4:Y:S03]  /*16240*/  LDL R247, [R1+0x58] ;  /* 0x0000580001f77983 */ /* 0x000f260000100800 */
[----:B------:R-:W-:Y:S02]  /*16250*/  @!P1 VIADD R13, R13, 0xffffffff ;  /* 0xffffffff0d0d9836 */ /* 0x000fe40000000000 */
[C---:B---3--:R-:W-:Y:S01]  /*16260*/  IMAD.WIDE.U32 R8, R6.reuse, UR8, RZ ;  /* 0x0000000806087c25 */ /* 0x048fe2000f8e00ff */
[C---:B------:R-:W-:Y:S03]  /*16270*/  SHF.L.U64.HI R16, R6.reuse, 0x4, R7 ;  /* 0x0000000406107819 */ /* 0x040fe60000010207 */
[----:B------:R-:W-:Y:S02]  /*16280*/  IMAD.SHL.U32 R12, R6, 0x10, RZ ;  /* 0x00000010060c7824 */ /* 0x000fe400078e00ff */
[----:B------:R-:W-:Y:S02]  /*16290*/  IMAD R9, R7, UR8, R9 ;  /* 0x0000000807097c24 */ /* 0x000fe4000f8e0209 */
[C---:B------:R-:W-:Y:S01]  /*162a0*/  @!P1 IMAD.WIDE.U32 R10, R13.reuse, R6, RZ ;  /* 0x000000060d0a9225 */ /* 0x040fe200078e00ff */
[C---:B------:R-:W-:Y:S03]  /*162b0*/  LEA R4, P0, R8.reuse, R12, 0x6 ;  /* 0x0000000c08047211 */ /* 0x040fe600078030ff */
[----:B------:R-:W-:Y:S01]  /*162c0*/  @!P1 IMAD R11, R13, R7, R11 ;  /* 0x000000070d0b9224 */ /* 0x000fe200078e020b */
[C-C-:B------:R-:W-:Y:S02]  /*162d0*/  LEA.HI.X R5, R8.reuse, R16, R9.reuse, 0x6, P0 ;  /* 0x0000001008057211 */ /* 0x140fe400000f3409 */
[CC--:B--2---:R-:W-:Y:S04]  /*162e0*/  @!P4 LEA R20, P0, R8.reuse, R248.reuse, 0x7 ;  /* 0x000000f80814c211 */ /* 0x0c4fe800078038ff */
[-C--:B----4-:R-:W-:Y:S02]  /*162f0*/  @!P4 LEA.HI.X R17, R8, R247.reuse, R9, 0x7, P0 ;  /* 0x000000f70811c211 */ /* 0x090fe400000f3c09 */
[C---:B------:R-:W-:Y:S04]  /*16300*/  @!P1 LEA R14, P0, R10.reuse, R248, 0x7 ;  /* 0x000000f80a0e9211 */ /* 0x040fe800078038ff */
[----:B------:R-:W-:Y:S02]  /*16310*/  @!P1 LEA.HI.X R15, R10, R247, R11, 0x7, P0 ;  /* 0x000000f70a0f9211 */ /* 0x000fe400000f3c0b */
[CC--:B------:R-:W-:Y:S04]  /*16320*/  @!P4 LEA R10, P0, R6.reuse, R4.reuse, 0x5 ;  /* 0x00000004060ac211 */ /* 0x0c0fe800078028ff */
[CCC-:B-1----:R-:W-:Y:S02]  /*16330*/  @!P4 LEA.HI.X R18, R6.reuse, R5.reuse, R7.reuse, 0x5, P0 ;  /* 0x000000050612c211 */ /* 0x1c2fe400000f2c07 */
[CC--:B------:R-:W-:Y:S04]  /*16340*/  @!P1 LEA R11, P0, R6.reuse, R4.reuse, 0x5 ;  /* 0x00000004060b9211 */ /* 0x0c0fe800078028ff */
[----:B------:R-:W-:Y:S02]  /*16350*/  @!P1 LEA.HI.X R19, R6, R5, R7, 0x5, P0 ;  /* 0x0000000506139211 */ /* 0x000fe400000f2c07 */
[----:B------:R-:W-:Y:S02]  /*16360*/  @!P4 IADD3 R6, P0, PT, R12, R4, RZ ;  /* 0x000000040c06c210 */ /* 0x000fe40007f1e0ff */
[----:B------:R-:W-:Y:S03]  /*16370*/  LOP3.LUT R7, R249, 0x1f8, RZ, 0xc0, !PT ;  /* 0x000001f8f9077812 */ /* 0x000fe600078ec0ff */
[----:B------:R-:W-:Y:S01]  /*16380*/  @!P4 IMAD.X R8, R16, 0x1, R5, P0 ;  /* 0x000000011008c824 */ /* 0x000fe200000e0605 */
[C---:B------:R-:W-:Y:S02]  /*16390*/  @!P4 LEA R22, P0, R6.reuse, R248, 0x1 ;  /* 0x000000f80616c211 */ /* 0x040fe400078008ff */
[----:B------:R-:W-:Y:S02]  /*163a0*/  LOP3.LUT R7, R7, 0x38, R232, 0x78, !PT ;  /* 0x0000003807077812 */ /* 0x000fe400078e78e8 */
[-C--:B------:R-:W-:Y:S02]  /*163b0*/  @!P4 LEA.HI.X R21, R6, R247.reuse, R8, 0x1, P0 ;  /* 0x000000f70615c211 */ /* 0x080fe400000f0c08 */
[----:B------:R-:W-:Y:S02]  /*163c0*/  @!P1 IADD3 R6, P0, PT, R12, R4, RZ ;  /* 0x000000040c069210 */ /* 0x000fe40007f1e0ff */
[----:B------:R-:W-:Y:S03]  /*163d0*/  LOP3.LUT R7, R7, 0x1e00, R249, 0xf8, !PT ;  /* 0x00001e0007077812 */ /* 0x000fe600078ef8f9 */
[----:B------:R-:W-:Y:S01]  /*163e0*/  @!P1 IMAD.X R16, R16, 0x1, R5, P0 ;  /* 0x0000000110109824 */ /* 0x000fe200000e0605 */
[CC--:B------:R-:W-:Y:S02]  /*163f0*/  @!P1 LEA R8, P0, R6.reuse, R248.reuse, 0x1 ;  /* 0x000000f806089211 */ /* 0x0c0fe400078008ff */
[----:B------:R-:W-:Y:S01]  /*16400*/  LEA R236, R7, UR5, 0x1 ;  /* 0x0000000507ec7c11 */ /* 0x000fe2000f8e08ff */
[----:B------:R-:W-:Y:S01]  /*16410*/  @!P4 IMAD.MOV.U32 R7, RZ, RZ, R17 ;  /* 0x000000ffff07c224 */ /* 0x000fe200078e0011 */
[-C--:B------:R-:W-:Y:S01]  /*16420*/  @!P1 LEA.HI.X R9, R6, R247.reuse, R16, 0x1, P0 ;  /* 0x000000f706099211 */ /* 0x080fe200000f0c10 */
[----:B------:R-:W-:Y:S01]  /*16430*/  @!P4 IMAD.MOV.U32 R6, RZ, RZ, R20 ;  /* 0x000000ffff06c224 */ /* 0x000fe200078e0014 */
[CC--:B------:R-:W-:Y:S04]  /*16440*/  @!P4 LEA R16, P0, R4.reuse, R248.reuse, 0x1 ;  /* 0x000000f80410c211 */ /* 0x0c0fe800078008ff */
[----:B------:R-:W-:Y:S01]  /*16450*/  @!PT LDS RZ, [RZ] ;  /* 0x00000000fffff984 */ /* 0x000fe20000000800 */
[----:B------:R-:W-:Y:S01]  /*16460*/  @!PT LDS RZ, [RZ] ;  /* 0x00000000fffff984 */ /* 0x000fe20000000800 */
[----:B------:R-:W-:Y:S01]  /*16470*/  @!PT LDS RZ, [RZ] ;  /* 0x00000000fffff984 */ /* 0x000fe20000000800 */
[----:B------:R1:W-:Y:S01]  /*16480*/  @!P4 LDGSTS.E.BYPASS.LTC128B.128 [R236+0x8000], desc[UR24][R6.64] ;  /* 0x0800000006eccfae */ /* 0x0003e2000b981a18 */
[CCC-:B------:R-:W-:Y:S03]  /*16490*/  @!P4 LEA.HI.X R13, R4.reuse, R247.reuse, R5.reuse, 0x1, P0 ;  /* 0x000000f7040dc211 */ /* 0x1c0fe600000f0c05 */
[----:B------:R3:W-:Y:S04]  /*164a0*/  @P4 STS.128 [R236+0x8000], RZ ;  /* 0x008000ffec004388 */ /* 0x0007e80000000c00 */
[----:B------:R-:W-:Y:S01]  /*164b0*/  @!PT LDS RZ, [RZ] ;  /* 0x00000000fffff984 */ /* 0x000fe20000000800 */
[----:B------:R-:W-:Y:S01]  /*164c0*/  @!PT LDS RZ, [RZ] ;  /* 0x00000000fffff984 */ /* 0x000fe20000000800 */
[----:B------:R-:W-:Y:S01]  /*164d0*/  @!PT LDS RZ, [RZ] ;  /* 0x00000000fffff984 */ /* 0x000fe20000000800 */
[----:B------:R2:W-:Y:S04]  /*164e0*/  @!P1 LDGSTS.E.BYPASS.LTC128B.128 [R236+0xa000], desc[UR24][R14.64+0x80] ;  /* 0x0a0000800eec9fae */ /* 0x0005e8000b981a18 */
[----:B------:R3:W-:Y:S01]  /*164f0*/  @P1 STS.128 [R236+0xa000], RZ ;  /* 0x00a000ffec001388 */ /* 0x0007e20000000c00 */
[CC--:B-1----:R-:W-:Y:S04]  /*16500*/  @!P1 LEA R6, P0, R4.reuse, R248.reuse, 0x1 ;  /* 0x000000f804069211 */ /* 0x0c2fe800078008ff */
[-C--:B------:R-:W-:Y:S02]  /*16510*/  @!P1 LEA.HI.X R7, R4, R247.reuse, R5, 0x1, P0 ;  /* 0x000000f704079211 */ /* 0x080fe400000f0c05 */
[CC--:B--2---:R-:W-:Y:S04]  /*16520*/  @!P4 LEA R14, P0, R10.reuse, R248.reuse, 0x1 ;  /* 0x000000f80a0ec211 */ /* 0x0c4fe800078008ff */
[-C--:B------:R-:W-:Y:S01]  /*16530*/  @!P4 LEA.HI.X R12, R10, R247.reuse, R18, 0x1, P0 ;  /* 0x000000f70a0cc211 */ /* 0x080fe200000f0c12 */
[----:B------:R-:W-:Y:S01]  /*16540*/  @!P4 IMAD.MOV.U32 R10, RZ, RZ, R16 ;  /* 0x000000ffff0ac224 */ /* 0x000fe200078e0010 */
[C---:B------:R-:W-:Y:S04]  /*16550*/  @!P1 LEA R4, P0, R11.reuse, R248, 0x1 ;  /* 0x000000f80b049211 */ /* 0x040fe800078008ff */
        /* <DEDUP_REMOVED lines=38> */
.L_x_811:
[----:B--2---:R-:W2:Y:S01]  /*167c0*/  LDL R13, [R1+0x68] ;  /* 0x00006800010d7983 */ /* 0x004ea20000100800 */
[----:B------:R-:W-:Y:S05]  /*167d0*/  DEPBAR.LE SB0, 0x0 ;  /* 0x000080000000791a */ /* 0x000fea0000000000 */
[----:B------:R-:W1:Y:S01]  /*167e0*/  LDL R14, [R1+0x6c] ;  /* 0x00006c00010e7983 */ /* 0x000e620000100800 */
[C---:B------:R-:W-:Y:S01]  /*167f0*/  IMAD.SHL.U32 R249, R232.reuse, 0x8, RZ ;  /* 0x00000008e8f97824 */ /* 0x040fe200078e00ff */
[----:B-----5:R-:W-:Y:S01]  /*16800*/  SHF.R.U32.HI R230, RZ, 0x1, R232 ;  /* 0x00000001ffe67819 */ /* 0x020fe200000116e8 */
[----:B------:R-:W-:Y:S03]  /*16810*/  IMAD.SHL.U32 R247, R232, 0x2, RZ ;  /* 0x00000002e8f77824 */ /* 0x000fe600078e00ff */
[----:B------:R-:W3:Y:S01]  /*16820*/  LDL R10, [R1+0x74] ;  /* 0x00007400010a7983 */ /* 0x000ee20000100800 */
[----:B------:R-:W-:Y:S01]  /*16830*/  UISETP.GT.AND UP0, UPT, UR21, UR19, UPT ;  /* 0x000000131500728c */ /* 0x000fe2000bf04270 */
[----:B------:R-:W-:Y:S04]  /*16840*/  LOP3.LUT R228, R249, 0x38, RZ, 0xc0, !PT ;  /* 0x00000038f9e47812 */ /* 0x000fe800078ec0ff */
[----:B------:R-:W4:Y:S01]  /*16850*/  LDL R15, [R1+0x70] ;  /* 0x00007000010f7983 */ /* 0x000f220000100800 */
[----:B------:R-:W-:Y:S05]  /*16860*/  LOP3.LUT R12, R228, 0x40, RZ, 0xfc, !PT ;  /* 0x00000040e40c7812 */ /* 0x000fea00078efcff */
[----:B------:R-:W5:Y:S06]  /*16870*/  LDL R9, [R1+0x98] ;  /* 0x0000980001097983 */ /* 0x000f6c0000100800 */
[----:B------:R-:W5:Y:S01]  /*16880*/  LDL R8, [R1+0x9c] ;  /* 0x00009c0001087983 */ /* 0x000f620000100800 */
[----:B------:R-:W-:Y:S06]  /*16890*/  BAR.SYNC.DEFER_BLOCKING 0x0 ;  /* 0x0000000000007b1d */ /* 0x000fec0000010000 */
[----:B------:R-:W-:Y:S06]  /*168a0*/  STL [R1+0x7c], R249 ;  /* 0x00007cf901007387 */ /* 0x000fec0000100800 */
[----:B------:R5:W-:Y:S06]  /*168b0*/  STL [R1+0x78], R12 ;  /* 0x0000780c01007387 */ /* 0x000bec0000100800 */
[----:B------:R-:W-:Y:S01]  /*168c0*/  STL [R1+0x94], R247 ;  /* 0x000094f701007387 */ /* 0x000fe20000100800 */
[C---:B--2---:R-:W-:Y:S04]  /*168d0*/  IMAD.WIDE.U32 R6, R13.reuse, UR21, RZ ;  /* 0x000000150d067c25 */ /* 0x044fe8000f8e00ff */
[----:B-1----:R-:W-:Y:S01]  /*168e0*/  IMAD R2, R14, UR21, R7 ;  /* 0x000000150e027c24 */ /* 0x002fe2000f8e0207 */
[C---:B---3--:R-:W-:Y:S04]  /*168f0*/  LEA R4, P1, R6.reuse, R10, 0x7 ;  /* 0x0000000a06047211 */ /* 0x048fe800078238ff */
[--C-:B----4-:R-:W-:Y:S02]  /*16900*/  LEA.HI.X R5, R6, R15, R2.reuse, 0x7, P1 ;  /* 0x0000000f06057211 */ /* 0x110fe400008f3c02 */
[----:B------:R-:W-:Y:S02]  /*16910*/  ISETP.GE.AND P1, PT, R12, UR7, PT ;  /* 0x000000070c007c0c */ /* 0x000fe4000bf26270 */
[CC--:B-----5:R-:W-:Y:S01]  /*16920*/  LEA R0, P0, R6.reuse, R9.reuse, 0x6 ;  /* 0x0000000906007211 */ /* 0x0e0fe200078030ff */
[----:B------:R-:W-:Y:S01]  /*16930*/  @!PT LDS RZ, [RZ] ;  /* 0x00000000fffff984 */ /* 0x000fe20000000800 */
[----:B------:R-:W-:Y:S01]  /*16940*/  @!PT LDS RZ, [RZ] ;  /* 0x00000000fffff984 */ /* 0x000fe20000000800 */
[----:B------:R-:W-:Y:S01]  /*16950*/  @!PT LDS RZ, [RZ] ;  /* 0x00000000fffff984 */ /* 0x000fe20000000800 */
[----:B------:R-:W-:Y:S03]  /*16960*/  @!P4 LDGSTS.E.BYPASS.LTC128B.128 [R236+0xc000], desc[UR24][R4.64] ;  /* 0x0c00000004eccfae */ /* 0x000fe6000b981a18 */
[----:B------:R-:W-:Y:S03]  /*16970*/  LEA.HI.X R2, R6, R8, R2, 0x6, P0 ;  /* 0x0000000806027211 */ /* 0x000fe600000f3402 */
[----:B------:R-:W-:Y:S01]  /*16980*/  @P4 STS.128 [R236+0xc000], RZ ;  /* 0x00c000ffec004388 */ /* 0x000fe20000000c00 */
[----:B------:R-:W-:Y:S02]  /*16990*/  ISETP.GE.AND P4, PT, R228, UR7, PT ;  /* 0x00000007e4007c0c */ /* 0x000fe4000bf86270 */
[C---:B------:R-:W-:Y:S02]  /*169a0*/  LEA R6, P3, R0.reuse, R10, 0x1 ;  /* 0x0000000a00067211 */ /* 0x040fe400078608ff */
[C---:B------:R-:W-:Y:S01]  /*169b0*/  IADD3 R9, P2, PT, R0.reuse, R9, RZ ;  /* 0x0000000900097210 */ /* 0x040fe20007f5e0ff */
[----:B------:R-:W-:Y:S01]  /*169c0*/  @!PT LDS RZ, [RZ] ;  /* 0x00000000fffff984 */ /* 0x000fe20000000800 */
[----:B------:R-:W-:Y:S01]  /*169d0*/  @!PT LDS RZ, [RZ] ;  /* 0x00000000fffff984 */ /* 0x000fe20000000800 */
[----:B------:R-:W-:Y:S01]  /*169e0*/  @!PT LDS RZ, [RZ] ;  /* 0x00000000fffff984 */ /* 0x000fe20000000800 */
[----:B------:R1:W-:Y:S01]  /*169f0*/  @!P1 LDGSTS.E.BYPASS.LTC128B.128 [R236+0xe000], desc[UR24][R4.64+0x80] ;  /* 0x0e00008004ec9fae */ /* 0x0003e2000b981a18 */
[-C--:B------:R-:W-:Y:S02]  /*16a00*/  LEA.HI.X R7, R0, R15.reuse, R2, 0x1, P3 ;  /* 0x0000000f00077211 */ /* 0x080fe400018f0c02 */
[----:B------:R-:W-:Y:S03]  /*16a10*/  LEA R11, P0, R13, R0, 0x5 ;  /* 0x000000000d0b7211 */ /* 0x000fe600078028ff */
[----:B------:R-:W-:Y:S01]  /*16a20*/  @P1 STS.128 [R236+0xe000], RZ ;  /* 0x00e000ffec001388 */ /* 0x000fe20000000c00 */
[----:B------:R-:W-:Y:S01]  /*16a30*/  IMAD.X R12, R2, 0x1, R8, P2 ;  /* 0x00000001020c7824 */ /* 0x000fe200010e0608 */
[----:B------:R-:W-:Y:S04]  /*16a40*/  LEA R8, P2, R9, R10, 0x1 ;  /* 0x0000000a09087211 */ /* 0x000fe800078408ff */
[----:B------:R-:W-:Y:S01]  /*16a50*/  @!PT LDS RZ, [RZ] ;  /* 0x00000000fffff984 */ /* 0x000fe20000000800 */
[----:B------:R-:W-:Y:S01]  /*16a60*/  @!PT LDS RZ, [RZ] ;  /* 0x00000000fffff984 */ /* 0x000fe20000000800 */
[----:B------:R-:W-:Y:S01]  /*16a70*/  @!PT LDS RZ, [RZ] ;  /* 0x00000000fffff984 */ /* 0x000fe20000000800 */
[----:B------:R-:W-:Y:S01]  /*16a80*/  @!P4 LDGSTS.E.BYPASS.LTC128B.128 [R236+0xc800], desc[UR24][R6.64] ;  /* 0x0c80000006eccfae */ /* 0x000fe2000b981a18 */
[----:B------:R-:W-:Y:S02]  /*16a90*/  LEA.HI.X R13, R13, R2, R14, 0x5, P0 ;  /* 0x000000020d0d7211 */ /* 0x000fe400000f2c0e */
[-C--:B------:R-:W-:Y:S03]  /*16aa0*/  LEA.HI.X R9, R9, R15.reuse, R12, 0x1, P2 ;  /* 0x0000000f09097211 */ /* 0x080fe600010f0c0c */
[----:B------:R-:W-:Y:S01]  /*16ab0*/  @P4 STS.128 [R236+0xc800], RZ ;  /* 0x00c800ffec004388 */ /* 0x000fe20000000c00 */
[C---:B------:R-:W-:Y:S02]  /*16ac0*/  LEA R10, P0, R11.reuse, R10, 0x1 ;  /* 0x0000000a0b0a7211 */ /* 0x040fe400078008ff */
[----:B------:R-:W-:Y:S03]  /*16ad0*/  SHF.L.U32 R14, R232, 0x5, RZ ;  /* 0x00000005e80e7819 */ /* 0x000fe600000006ff */
[----:B------:R-:W-:Y:S01]  /*16ae0*/  @!PT LDS RZ, [RZ] ;  /* 0x00000000fffff984 */ /* 0x000fe20000000800 */
[----:B------:R-:W-:Y:S01]  /*16af0*/  @!PT LDS RZ, [RZ] ;  /* 0x00000000fffff984 */ /* 0x000fe20000000800 */
[----:B------:R-:W-:Y:S01]  /*16b00*/  @!PT LDS RZ, [RZ] ;  /* 0x00000000fffff984 */ /* 0x000fe20000000800 */
[----:B------:R2:W-:Y:S01]  /*16b10*/  @!P1 LDGSTS.E.BYPASS.LTC128B.128 [R236+0xe800], desc[UR24][R6.64+0x80] ;  /* 0x0e80008006ec9fae */ /* 0x0005e2000b981a18 */
[----:B------:R-:W-:Y:S02]  /*16b20*/  LEA.HI.X R11, R11, R15, R13, 0x1, P0 ;  /* 0x0000000f0b0b7211 */ /* 0x000fe400000f0c0d */
[----:B------:R-:W-:Y:S03]  /*16b30*/  LOP3.LUT R231, R14, 0x7c00, RZ, 0xc0, !PT ;  /* 0x00007c000ee77812 */ /* 0x000fe600078ec0ff */
[----:B------:R-:W-:Y:S01]  /*16b40*/  @P1 STS.128 [R236+0xe800], RZ ;  /* 0x00e800ffec001388 */ /* 0x000fe20000000c00 */
[----:B------:R-:W-:Y:S02]  /*16b50*/  LOP3.LUT R2, R230, 0x8, RZ, 0xc0, !PT ;  /* 0x00000008e6027812 */ /* 0x000fe400078ec0ff */
[--C-:B------:R-:W-:Y:S03]  /*16b60*/  LOP3.LUT R0, R228, 0x1c0, R233.reuse, 0xf8, !PT ;  /* 0x000001c0e4007812 */ /* 0x100fe600078ef8e9 */
[----:B------:R-:W-:Y:S01]  /*16b70*/  @!PT LDS RZ, [RZ] ;  /* 0x00000000fffff984 */ /* 0x000fe20000000800 */
[----:B------:R-:W-:Y:S01]  /*16b80*/  @!PT LDS RZ, [RZ] ;  /* 0x00000000fffff984 */ /* 0x000fe20000000800 */
[----:B------:R-:W-:Y:S01]  /*16b90*/  @!PT LDS RZ, [RZ] ;  /* 0x00000000fffff984 */ /* 0x000fe20000000800 */
[----:B------:R-:W-:Y:S01]  /*16ba0*/  @!P4 LDGSTS.E.BYPASS.LTC128B.128 [R236+0xd000], desc[UR24][R8.64] ;  /* 0x0d00000008eccfae */ /* 0x000fe2000b981a18 */
[----:B------:R-:W-:Y:S02]  /*16bb0*/  LOP3.LUT P3, RZ, R232, 0x4, RZ, 0xc0, !PT ;  /* 0x00000004e8ff7812 */ /* 0x000fe4000786c0ff */
[----:B-1----:R-:W-:Y:S03]  /*16bc0*/  LOP3.LUT R4, R231, 0x200, R233, 0xf8, !PT ;  /* 0x00000200e7047812 */ /* 0x002fe600078ef8e9 */
[----:B------:R-:W-:Y:S01]  /*16bd0*/  @P4 STS.128 [R236+0xd000], RZ ;  /* 0x00d000ffec004388 */ /* 0x000fe20000000c00 */
[C---:B------:R-:W-:Y:S02]  /*16be0*/  LOP3.LUT R141, R0.reuse, R2, RZ, 0x3c, !PT ;  /* 0x00000002008d7212 */ /* 0x040fe400078e3cff */
[----:B------:R-:W-:Y:S03]  /*16bf0*/  LOP3.LUT R0, R0, 0x8, R232, 0x78, !PT ;  /* 0x0000000800007812 */ /* 0x000fe600078e78e8 */
[----:B------:R-:W-:Y:S01]  /*16c00*/  @!PT LDS RZ, [RZ] ;  /* 0x00000000fffff984 */ /* 0x000fe20000000800 */
[----:B------:R-:W-:Y:S01]  /*16c10*/  @!PT LDS RZ, [RZ] ;  /* 0x00000000fffff984 */ /* 0x000fe20000000800 */
[----:B------:R-:W-:Y:S01]  /*16c20*/  @!PT LDS RZ, [RZ] ;  /* 0x00000000fffff984 */ /* 0x000fe20000000800 */
[----:B------:R-:W-:Y:S01]  /*16c30*/  @!P1 LDGSTS.E.BYPASS.LTC128B.128 [R236+0xf000], desc[UR24][R8.64+0x80] ;  /* 0x0f00008008ec9fae */ /* 0x000fe2000b981a18 */
[----:B------:R-:W-:Y:S02]  /*16c40*/  LOP3.LUT R2, R4, R141, RZ, 0xfc, !PT ;  /* 0x0000008d04027212 */ /* 0x000fe400078efcff */
[----:B------:R-:W-:Y:S03]  /*16c50*/  SEL R224, R235, 0xffffffc0, !P3 ;  /* 0xffffffc0ebe07807 */ /* 0x000fe60005800000 */
[----:B------:R-:W-:Y:S01]  /*16c60*/  @P1 STS.128 [R236+0xf000], RZ ;  /* 0x00f000ffec001388 */ /* 0x000fe20000000c00 */
[----:B------:R-:W-:Y:S01]  /*16c70*/  IMAD R0, R0, 0x2, R234 ;  /* 0x0000000200007824 */ /* 0x000fe200078e02ea */
[----:B------:R-:W-:Y:S04]  /*16c80*/  LEA R134, R2, UR5, 0x1 ;  /* 0x0000000502867c11 */ /* 0x000fe8000f8e08ff */
[----:B------:R-:W-:Y:S01]  /*16c90*/  @!PT LDS RZ, [RZ] ;  /* 0x00000000fffff984 */ /* 0x000fe20000000800 */
[----:B------:R-:W-:Y:S01]  /*16ca0*/  @!PT LDS RZ, [RZ] ;  /* 0x00000000fffff984 */ /* 0x000fe20000000800 */
[----:B------:R-:W-:Y:S01]  /*16cb0*/  @!PT LDS RZ, [RZ] ;  /* 0x00000000fffff984 */ /* 0x000fe20000000800 */
[----:B------:R-:W-:Y:S01]  /*16cc0*/  @!P4 LDGSTS.E.BYPASS.LTC128B.128 [R236+0xd800], desc[UR24][R10.64] ;  /* 0x0d8000000aeccfae */ /* 0x000fe2000b981a18 */
[----:B------:R-:W-:Y:S01]  /*16cd0*/  VIADD R2, R0, UR5 ;  /* 0x0000000500027c36 */ /* 0x000fe20008000000 */
[C---:B------:R-:W-:Y:S01]  /*16ce0*/  IADD3 R137, PT, PT, R229.reuse, R134, RZ ;  /* 0x00000086e5897210 */ /* 0x040fe20007ffe0ff */
[----:B------:R-:W-:Y:S03]  /*16cf0*/  IMAD.IADD R135, R224, 0x1, R134 ;  /* 0x00000001e0877824 */ /* 0x000fe600078e0286 */
[----:B------:R-:W-:Y:S01]  /*16d00*/  @P4 STS.128 [R236+0xd800], RZ ;  /* 0x00d800ffec004388 */ /* 0x000fe20000000c00 */
[C---:B------:R-:W-:Y:S01]  /*16d10*/  IMAD.IADD R133, R2.reuse, 0x1, R229 ;  /* 0x0000000102857824 */ /* 0x040fe200078e02e5 */
[----:B------:R-:W-:Y:S01]  /*16d20*/  IADD3 R224, PT, PT, R2, R224, RZ ;  /* 0x000000e002e07210 */ /* 0x000fe20007ffe0ff */
[C---:B------:R-:W-:Y:S03]  /*16d30*/  IMAD.IADD R136, R229.reuse, 0x1, R135 ;  /* 0x00000001e5887824 */ /* 0x040fe600078e0287 */
[----:B------:R-:W-:Y:S01]  /*16d40*/  @!PT LDS RZ, [RZ] ;  /* 0x00000000fffff984 */ /* 0x000fe20000000800 */
[----:B------:R-:W-:Y:S01]  /*16d50*/  @!PT LDS RZ, [RZ] ;  /* 0x00000000fffff984 */ /* 0x000fe20000000800 */
[----:B------:R-:W-:Y:S01]  /*16d60*/  @!PT LDS RZ, [RZ] ;  /* 0x00000000fffff984 */ /* 0x000fe20000000800 */
[----:B------:R1:W-:Y:S01]  /*16d70*/  @!P1 LDGSTS.E.BYPASS.LTC128B.128 [R236+0xf800], desc[UR24][R10.64+0x80] ;  /* 0x0f8000800aec9fae */ /* 0x0003e2000b981a18 */
[----:B------:R-:W-:Y:S05]  /*16d80*/  IADD3 R2, PT, PT, R229, R224, RZ ;  /* 0x000000e0e5027210 */ /* 0x000fea0007ffe0ff */
        /* <DEDUP_REMOVED lines=158> */
[----:B------:R-:W-:Y:S08]  /*17770*/  HMMA.16816.F32 R64, R212, R226, R64 ;  /* 0x000000e2d440723c */ /* 0x000ff00000001840 */
[-C--:B-1----:R-:W-:Y:S11]  /*17780*/  HMMA.16816.F32 R4, R216, R220.reuse, R4 ;  /* 0x000000dcd804723c */ /* 0x082ff60000001804 */
[----:B------:R-:W-:Y:S08]  /*17790*/  @!UPT UIADD3 URZ, UPT, UPT, URZ, URZ, URZ ;  /* 0x000000fffffff290 */ /* 0x000ff0000fffe0ff */
[----:B------:R-:W-:Y:S01]  /*177a0*/  FMUL.FTZ R4, R4, UR6 ;  /* 0x0000000604047c20 */ /* 0x000fe20008410000 */
[----:B------:R-:W-:Y:S01]  /*177b0*/  FMUL.FTZ R5, R5, UR6 ;  /* 0x0000000605057c20 */ /* 0x000fe20008410000 */
[----:B------:R-:W-:Y:S01]  /*177c0*/  FMUL.FTZ R6, R6, UR6 ;  /* 0x0000000606067c20 */ /* 0x000fe20008410000 */
[----:B------:R-:W-:Y:S01]  /*177d0*/  FMUL.FTZ R0, R7, UR6 ;  /* 0x0000000607007c20 */ /* 0x000fe20008410000 */
[----:B------:R-:W1:Y:S01]  /*177e0*/  MUFU.TANH R246, R4 ;  /* 0x0000000400f67308 */ /* 0x000e620000002400 */
[C---:B--2---:R-:W-:Y:S09]  /*177f0*/  HMMA.16816.F32 R8, R208.reuse, R220, R8 ;  /* 0x000000dcd008723c */ /* 0x044ff20000001808 */
[----:B------:R-:W2:Y:S01]  /*17800*/  MUFU.TANH R227, R5 ;  /* 0x0000000500e37308 */ /* 0x000ea20000002400 */
[-C--:B------:R-:W-:Y:S09]  /*17810*/  HMMA.16816.F32 R12, R208, R222.reuse, R12 ;  /* 0x000000ded00c723c */ /* 0x080ff2000000180c */
[----:B------:R3:W4:Y:S01]  /*17820*/  MUFU.TANH R226, R6 ;  /* 0x0000000600e27308 */ /* 0x0007220000002400 */
[C---:B------:R-:W-:Y:S04]  /*17830*/  HMMA.16816.F32 R16, R216.reuse, R222, R16 ;  /* 0x000000ded810723c */ /* 0x040fe80000001810 */
[----:B------:R-:W-:Y:S01]  /*17840*/  FMUL.FTZ R8, R8, UR6 ;  /* 0x0000000608087c20 */ /* 0x000fe20008410000 */
[----:B------:R-:W-:Y:S01]  /*17850*/  FMUL.FTZ R9, R9, UR6 ;  /* 0x0000000609097c20 */ /* 0x000fe20008410000 */
[----:B------:R-:W-:Y:S03]  /*17860*/  FMUL.FTZ R10, R10, UR6 ;  /* 0x000000060a0a7c20 */ /* 0x000fe60008410000 */
[----:B------:R5:W1:Y:S01]  /*17870*/  MUFU.TANH R225, R0 ;  /* 0x0000000000e17308 */ /* 0x000a620000002400 */
[----:B------:R-:W-:Y:S01]  /*17880*/  FMUL.FTZ R11, R11, UR6 ;  /* 0x000000060b0b7c20 */ /* 0x000fe20008410000 */
[----:B------:R-:W-:Y:S01]  /*17890*/  FMUL.FTZ R12, R12, UR6 ;  /* 0x000000060c0c7c20 */ /* 0x000fe20008410000 */
[----:B------:R-:W-:Y:S01]  /*178a0*/  FMUL.FTZ R13, R13, UR6 ;  /* 0x000000060d0d7c20 */ /* 0x000fe20008410000 */
[----:B------:R-:W-:Y:S01]  /*178b0*/  FMUL.FTZ R14, R14, UR6 ;  /* 0x000000060e0e7c20 */ /* 0x000fe20008410000 */
[----:B------:R-:W-:Y:S05]  /*178c0*/  FMUL.FTZ R15, R15, UR6 ;  /* 0x000000060f0f7c20 */ /* 0x000fea0008410000 */
[----:B------:R-:W1:Y:S01]  /*178d0*/  MUFU.TANH R224, R8 ;  /* 0x0000000800e07308 */ /* 0x000e620000002400 */
[----:B---3--:R-:W3:Y:S01]  /*178e0*/  LDSM.16.M88.4 R4, [R2+0xa800] ;  /* 0x00a800000204783b */ /* 0x008ee20000000200 */
[----:B------:R-:W-:Y:S01]  /*178f0*/  FMUL.FTZ R16, R16, UR6 ;  /* 0x0000000610107c20 */ /* 0x000fe20008410000 */
[----:B------:R-:W-:Y:S01]  /*17900*/  FMUL.FTZ R17, R17, UR6 ;  /* 0x0000000611117c20 */ /* 0x000fe20008410000 */
[----:B------:R-:W-:Y:S01]  /*17910*/  FMUL.FTZ R18, R18, UR6 ;  /* 0x0000000612127c20 */ /* 0x000fe20008410000 */
[----:B------:R-:W-:Y:S05]  /*17920*/  FMUL.FTZ R19, R19, UR6 ;  /* 0x0000000613137c20 */ /* 0x000fea0008410000 */
[----:B------:R-:W1:Y:S01]  /*17930*/  MUFU.TANH R143, R9 ;  /* 0x00000009008f7308 */ /* 0x000e620000002400 */
[----:B-----5:R-:W-:Y:S09]  /*17940*/  MOV R0, UR21 ;  /* 0x0000001500007c02 */ /* 0x020ff20008000f00 */
[----:B------:R-:W1:Y:S10]  /*17950*/  MUFU.TANH R142, R10 ;  /* 0x0000000a008e7308 */ /* 0x000e740000002400 */
[----:B------:R5:W1:Y:S10]  /*17960*/  MUFU.TANH R221, R11 ;  /* 0x0000000b00dd7308 */ /* 0x000a740000002400 */
[----:B------:R-:W1:Y:S10]  /*17970*/  MUFU.TANH R245, R12 ;  /* 0x0000000c00f57308 */ /* 0x000e740000002400 */
[----:B------:R-:W1:Y:S01]  /*17980*/  MUFU.TANH R222, R13 ;  /* 0x0000000d00de7308 */ /* 0x000e620000002400 */
[----:B-----5:R-:W5:Y:S01]  /*17990*/  LDSM.16.M88.4 R8, [R2+0xb000] ;  /* 0x00b000000208783b */ /* 0x020f620000000200 */
[-C--:B---3--:R-:W-:Y:S08]  /*179a0*/  HMMA.16816.F32 R20, R216, R4.reuse, R20 ;  /* 0x00000004d814723c */ /* 0x088ff00000001814 */
[----:B------:R-:W3:Y:S01]  /*179b0*/  MUFU.TANH R220, R14 ;  /* 0x0000000e00dc7308 */ /* 0x000ee20000002400 */
[C---:B------:R-:W-:Y:S09]  /*179c0*/  HMMA.16816.F32 R24, R208.reuse, R4, R24 ;  /* 0x00000004d018723c */ /* 0x040ff20000001818 */
[----:B------:R2:W1:Y:S01]  /*179d0*/  MUFU.TANH R215, R15 ;  /* 0x0000000f00d77308 */ /* 0x0004620000002400 */
[-C--:B------:R-:W-:Y:S03]  /*179e0*/  HMMA.16816.F32 R28, R208, R6.reuse, R28 ;  /* 0x00000006d01c723c */ /* 0x080fe6000000181c */
[----:B------:R-:W-:Y:S01]  /*179f0*/  FMUL.FTZ R20, R20, UR6 ;  /* 0x0000000614147c20 */ /* 0x000fe20008410000 */
[----:B------:R-:W-:Y:S01]  /*17a00*/  FMUL.FTZ R21, R21, UR6 ;  /* 0x0000000615157c20 */ /* 0x000fe20008410000 */
[----:B------:R-:W-:Y:S04]  /*17a10*/  FMUL.FTZ R22, R22, UR6 ;  /* 0x0000000616167c20 */ /* 0x000fe80008410000 */
[----:B------:R-:W1:Y:S01]  /*17a20*/  MUFU.TANH R214, R16 ;  /* 0x0000001000d67308 */ /* 0x000e620000002400 */
[----:B------:R-:W-:Y:S01]  /*17a30*/  FMUL.FTZ R23, R23, UR6 ;  /* 0x0000000617177c20 */ /* 0x000fe20008410000 */
[C---:B------:R-:W-:Y:S04]  /*17a40*/  HMMA.16816.F32 R32, R216.reuse, R6, R32 ;  /* 0x00000006d820723c */ /* 0x040fe80000001820 */
[----:B------:R-:W-:Y:S01]  /*17a50*/  FMUL.FTZ R24, R24, UR6 ;  /* 0x0000000618187c20 */ /* 0x000fe20008410000 */
[----:B------:R-:W-:Y:S03]  /*17a60*/  FMUL.FTZ R26, R26, UR6 ;  /* 0x000000061a1a7c20 */ /* 0x000fe60008410000 */
[----:B------:R-:W1:Y:S01]  /*17a70*/  MUFU.TANH R213, R17 ;  /* 0x0000001100d57308 */ /* 0x000e620000002400 */
[----:B--2---:R2:W4:Y:S01]  /*17a80*/  LDSM.16.M88.4 R12, [R2+0xb800] ;  /* 0x00b80000020c783b */ /* 0x0045220000000200 */
[----:B------:R-:W-:Y:S04]  /*17a90*/  DEPBAR.LE SB0, 0x0 ;  /* 0x000080000000791a */ /* 0x000fe80000000000 */
[----:B------:R-:W-:Y:S04]  /*17aa0*/  FMUL.FTZ R27, R27, UR6 ;  /* 0x000000061b1b7c20 */ /* 0x000fe80008410000 */
[----:B------:R3:W1:Y:S01]  /*17ab0*/  MUFU.TANH R133, R24 ;  /* 0x0000001800857308 */ /* 0x0006620000002400 */
[-C--:B-----5:R-:W-:Y:S01]  /*17ac0*/  HMMA.16816.F32 R36, R216, R8.reuse, R36 ;  /* 0x00000008d824723c */ /* 0x0a0fe20000001824 */
[----:B------:R-:W-:Y:S08]  /*17ad0*/  BAR.SYNC.DEFER_BLOCKING 0x0 ;  /* 0x0000000000007b1d */ /* 0x000ff00000010000 */
[----:B------:R1:W1:Y:S01]  /*17ae0*/  MUFU.TANH R212, R18 ;  /* 0x0000001200d47308 */ /* 0x0002620000002400 */
[C---:B------:R-:W-:Y:S09]  /*17af0*/  HMMA.16816.F32 R40, R208.reuse, R8, R40 ;  /* 0x00000008d028723c */ /* 0x040ff20000001828 */
[----:B------:R1:W1:Y:S01]  /*17b00*/  MUFU.TANH R137, R19 ;  /* 0x0000001300897308 */ /* 0x0002620000002400 */
[-C--:B------:R-:W-:Y:S03]  /*17b10*/  HMMA.16816.F32 R44, R208, R10.reuse, R44 ;  /* 0x0000000ad02c723c */ /* 0x080fe6000000182c */
[----:B--2---:R-:W-:Y:S01]  /*17b20*/  LOP3.LUT R2, R247, 0x6, RZ, 0xc0, !PT ;  /* 0x00000006f7027812 */ /* 0x004fe200078ec0ff */
[----:B---3--:R-:W-:Y:S05]  /*17b30*/  FMUL.FTZ R24, R25, UR6 ;  /* 0x0000000619187c20 */ /* 0x008fea0008410000 */
[----:B------:R2:W3:Y:S01]  /*17b40*/  MUFU.TANH R138, R20 ;  /* 0x00000014008a7308 */ /* 0x0004e20000002400 */
[C---:B------:R-:W-:Y:S01]  /*17b50*/  HMMA.16816.F32 R48, R216.reuse, R10, R48 ;  /* 0x0000000ad830723c */ /* 0x040fe20000001830 */
[----:B------:R5:W-:Y:S03]  /*17b60*/  STL [R1+0x90], R2 ;  /* 0x0000900201007387 */ /* 0x000be60000100800 */
[----:B------:R-:W-:Y:S05]  /*17b70*/  IMAD R0, R0, 0x40, R2 ;  /* 0x0000004000007824 */ /* 0x000fea00078e0202 */
[----:B------:R2:W1:Y:S01]  /*17b80*/  MUFU.TANH R136, R21 ;  /* 0x0000001500887308 */ /* 0x0004620000002400 */
[-C--:B----4-:R-:W-:Y:S03]  /*17b90*/  HMMA.16816.F32 R52, R216, R12.reuse, R52 ;  /* 0x0000000cd834723c */ /* 0x090fe60000001834 */
[-C--:B------:R-:W-:Y:S02]  /*17ba0*/  ISETP.GT.AND P6, PT, R237, R0.reuse, PT ;  /* 0x00000000ed00720c */ /* 0x080fe40003fc4270 */
[-C--:B------:R-:W-:Y:S04]  /*17bb0*/  ISETP.GT.AND P5, PT, R244, R0.reuse, PT ;  /* 0x00000000f400720c */ /* 0x080fe80003fa4270 */
[----:B------:R2:W4:Y:S01]  /*17bc0*/  MUFU.TANH R135, R22 ;  /* 0x0000001600877308 */ /* 0x0005220000002400 */
[C---:B------:R-:W-:Y:S04]  /*17bd0*/  HMMA.16816.F32 R56, R208.reuse, R12, R56 ;  /* 0x0000000cd038723c */ /* 0x040fe80000001838 */
[----:B------:R-:W-:Y:S05]  /*17be0*/  ISETP.GT.AND P2, PT, R242, R0, PT ;  /* 0x00000000f200720c */ /* 0x000fea0003f44270 */
[----:B------:R2:W1:Y:S01]  /*17bf0*/  MUFU.TANH R134, R23 ;  /* 0x0000001700867308 */ /* 0x0004620000002400 */
[-C--:B------:R-:W-:Y:S03]  /*17c00*/  HMMA.16816.F32 R60, R208, R14.reuse, R60 ;  /* 0x0000000ed03c723c */ /* 0x080fe6000000183c */
[----:B-----5:R-:W-:Y:S06]  /*17c10*/  IADD3 R2, PT, PT, R0, 0x1, RZ ;  /* 0x0000000100027810 */ /* 0x020fec0007ffe0ff */
[----:B------:R-:W1:Y:S01]  /*17c20*/  MUFU.TANH R24, R24 ;  /* 0x0000001800187308 */ /* 0x000e620000002400 */
[----:B------:R-:W-:Y:S01]  /*17c30*/  HMMA.16816.F32 R64, R216, R14, R64 ;  /* 0x0000000ed840723c */ /* 0x000fe20000001840 */
[----:B------:R-:W-:Y:S08]  /*17c40*/  @!UPT UIADD3 URZ, UPT, UPT, URZ, URZ, URZ ;  /* 0x000000fffffff290 */ /* 0x000ff0000fffe0ff */
[----:B---34-:R-:W-:Y:S11]  /*17c50*/  BRA.U.ANY UP0, `(.L_x_813) ;  /* 0xffffffe500687547 */ /* 0x018ff6000b93ffff */
.L_x_812:
[----:B---3--:R-:W-:Y:S01]  /*17c60*/  FSEL R7, R226, -INF , !P5 ;  /* 0xff800000e2077808 */ /* 0x008fe20006800000 */
[----:B------:R3:W4:Y:S01]  /*17c70*/  MUFU.TANH R16, R26 ;  /* 0x0000001a00107308 */ /* 0x0007220000002400 */
[-C--:B------:R-:W-:Y:S01]  /*17c80*/  ISETP.GT.AND P1, PT, R237, R2.reuse, PT ;  /* 0x00000002ed00720c */ /* 0x080fe20003f24270 */
[----:B------:R-:W-:Y:S01]  /*17c90*/  FMUL.FTZ R31, R31, UR6 ;  /* 0x000000061f1f7c20 */ /* 0x000fe20008410000 */
[----:B------:R-:W-:Y:S01]  /*17ca0*/  ISETP.GT.AND P5, PT, R243, R2, PT ;  /* 0x00000002f300720c */ /* 0x000fe20003fa4270 */
[----:B------:R-:W-:Y:S01]  /*17cb0*/  VIADD R5, R0, 0x9 ;  /* 0x0000000900057836 */ /* 0x000fe20000000000 */
[----:B-1----:R-:W-:Y:S01]  /*17cc0*/  FSEL R4, R246, -INF , !P6 ;  /* 0xff800000f6047808 */ /* 0x002fe20007000000 */
[----:B------:R-:W-:Y:S01]  /*17cd0*/  FMUL.FTZ R28, R28, UR6 ;  /* 0x000000061c1c7c20 */ /* 0x000fe20008410000 */
[----:B------:R-:W-:Y:S03]  /*17ce0*/  FSEL R8, R227, -INF , !P1 ;  /* 0xff800000e3087808 */ /* 0x000fe60004800000 */
[----:B--2---:R1:W-:Y:S01]  /*17cf0*/  MUFU.TANH R22, R31 ;  /* 0x0000001f00167308 */ /* 0x0043e20000002400 */
[----:B------:R-:W-:Y:S01]  /*17d00*/  FSEL R11, R221, -INF , !P5 ;  /* 0xff800000dd0b7808 */ /* 0x000fe20006800000 */
[----:B------:R-:W-:Y:S01]  /*17d10*/  FMUL.FTZ R29, R29, UR6 ;  /* 0x000000061d1d7c20 */ /* 0x000fe20008410000 */
[----:B------:R-:W-:Y:S01]  /*17d20*/  ISETP.GT.AND P0, PT, R243, R0, PT ;  /* 0x00000000f300720c */ /* 0x000fe20003f04270 */
[----:B------:R-:W-:Y:S01]  /*17d30*/  FMUL.FTZ R30, R30, UR6 ;  /* 0x000000061e1e7c20 */ /* 0x000fe20008410000 */
[-C--:B------:R-:W-:Y:S01]  /*17d40*/  ISETP.GT.AND P6, PT, R244, R2.reuse, PT ;  /* 0x00000002f400720c */ /* 0x080fe20003fc4270 */
[----:B------:R-:W-:Y:S01]  /*17d50*/  FMUL.FTZ R36, R36, UR6 ;  /* 0x0000000624247c20 */ /* 0x000fe20008410000 */
[----:B------:R-:W-:Y:S03]  /*17d60*/  ISETP.GT.AND P1, PT, R242, R2, PT ;  /* 0x00000002f200720c */ /* 0x000fe60003f24270 */
[----:B------:R2:W-:Y:S01]  /*17d70*/  MUFU.TANH R17, R27 ;  /* 0x0000001b00117308 */ /* 0x0005e20000002400 */
[-C--:B------:R-:W-:Y:S01]  /*17d80*/  ISETP.GE.AND P5, PT, R0, R239.reuse, PT ;  /* 0x000000ef0000720c */ /* 0x080fe20003fa6270 */
[----:B------:R-:W-:Y:S01]  /*17d90*/  FMUL.FTZ R33, R33, UR6 ;  /* 0x0000000621217c20 */ /* 0x000fe20008410000 */
[----:B------:R-:W-:Y:S01]  /*17da0*/  FSEL R6, R225, -INF , !P6 ;  /* 0xff800000e1067808 */ /* 0x000fe20007000000 */
[----:B------:R-:W-:Y:S01]  /*17db0*/  FMUL.FTZ R32, R32, UR6 ;  /* 0x0000000620207c20 */ /* 0x000fe20008410000 */
[----:B------:R-:W-:Y:S01]  /*17dc0*/  FSEL R209, R4, -INF , !P5 ;  /* 0xff80000004d17808 */ /* 0x000fe20006800000 */
[----:B------:R-:W-:Y:S01]  /*17dd0*/  VIADD R4, R0, 0x11 ;  /* 0x0000001100047836 */ /* 0x000fe20000000000 */
[----:B------:R-:W-:Y:S03]  /*17de0*/  FSEL R13, R224, -INF , !P2 ;  /* 0xff800000e00d7808 */ /* 0x000fe60005000000 */
[----:B------:R4:W-:Y:S01]  /*17df0*/  MUFU.TANH R217, R28 ;  /* 0x0000001c00d97308 */ /* 0x0009e20000002400 */
[----:B------:R-:W-:Y:S01]  /*17e00*/  FSEL R12, R143, -INF , !P1 ;  /* 0xff8000008f0c7808 */ /* 0x000fe20004800000 */
[----:B------:R-:W-:Y:S01]  /*17e10*/  FMUL.FTZ R34, R34, UR6 ;  /* 0x0000000622227c20 */ /* 0x000fe20008410000 */
[----:B------:R-:W-:Y:S01]  /*17e20*/  FSEL R14, R142, -INF , !P0 ;  /* 0xff8000008e0e7808 */ /* 0x000fe20004000000 */
[----:B------:R-:W-:Y:S01]  /*17e30*/  FMUL.FTZ R35, R35, UR6 ;  /* 0x0000000623237c20 */ /* 0x000fe20008410000 */
[C---:B------:R-:W-:Y:S01]  /*17e40*/  ISETP.GE.AND P6, PT, R2.reuse, R239, PT ;  /* 0x000000ef0200720c */ /* 0x040fe20003fc6270 */
[----:B------:R-:W-:Y:S01]  /*17e50*/  FMUL.FTZ R37, R37, UR6 ;  /* 0x0000000625257c20 */ /* 0x000fe20008410000 */
[C---:B------:R-:W-:Y:S03]  /*17e60*/  ISETP.GE.AND P1, PT, R2.reuse, R238, PT ;  /* 0x000000ee0200720c */ /* 0x040fe60003f26270 */
[----:B------:R4:W-:Y:S01]  /*17e70*/  MUFU.TANH R216, R29 ;  /* 0x0000001d00d87308 */ /* 0x0009e20000002400 */
[----:B------:R-:W-:Y:S01]  /*17e80*/  ISETP.GE.AND P0, PT, R2, R240, PT ;  /* 0x000000f00200720c */ /* 0x000fe20003f06270 */
[----:B------:R-:W-:Y:S01]  /*17e90*/  FMUL.FTZ R38, R38, UR6 ;  /* 0x0000000626267c20 */ /* 0x000fe20008410000 */
[-C--:B------:R-:W-:Y:S01]  /*17ea0*/  ISETP.GE.AND P2, PT, R2, R241.reuse, PT ;  /* 0x000000f10200720c */ /* 0x080fe20003f46270 */
[C---:B------:R-:W-:Y:S01]  /*17eb0*/  VIADD R2, R0.reuse, 0x8 ;  /* 0x0000000800027836 */ /* 0x040fe20000000000 */
[----:B------:R-:W-:Y:S01]  /*17ec0*/  ISETP.GE.AND P5, PT, R0, R241, PT ;  /* 0x000000f10000720c */ /* 0x000fe20003fa6270 */
[----:B------:R-:W-:Y:S01]  /*17ed0*/  FMUL.FTZ R39, R39, UR6 ;  /* 0x0000000627277c20 */ /* 0x000fe20008410000 */
[----:B------:R-:W-:Y:S03]  /*17ee0*/  FSEL R208, R8, -INF , !P6 ;  /* 0xff80000008d07808 */ /* 0x000fe60007000000 */
[----:B------:R4:W4:Y:S01]  /*17ef0*/  MUFU.TANH R210, R30 ;  /* 0x0000001e00d27308 */ /* 0x0009220000002400 */
[----:B------:R-:W-:Y:S01]  /*17f00*/  FSEL R143, R7, -INF , !P5 ;  /* 0xff800000078f7808 */ /* 0x000fe20006800000 */
[----:B------:R-:W-:Y:S01]  /*17f10*/  FMUL.FTZ R42, R42, UR6 ;  /* 0x000000062a2a7c20 */ /* 0x000fe20008410000 */
[-C--:B------:R-:W-:Y:S01]  /*17f20*/  ISETP.GT.AND P5, PT, R242, R5.reuse, PT ;  /* 0x00000005f200720c */ /* 0x080fe20003fa4270 */
[----:B------:R-:W-:Y:S01]  /*17f30*/  FMUL.FTZ R40, R40, UR6 ;  /* 0x0000000628287c20 */ /* 0x000fe20008410000 */
[-C--:B------:R-:W-:Y:S01]  /*17f40*/  ISETP.GT.AND P6, PT, R242, R2.reuse, PT ;  /* 0x00000002f200720c */ /* 0x080fe20003fc4270 */
[----:B------:R-:W-:Y:S01]  /*17f50*/  FMUL.FTZ R41, R41, UR6 ;  /* 0x0000000629297c20 */ /* 0x000fe20008410000 */
[----:B------:R-:W-:Y:S03]  /*17f60*/  FSEL R142, R6, -INF , !P2 ;  /* 0xff800000068e7808 */ /* 0x000fe60005000000 */
[----:B------:R4:W-:Y:S01]  /*17f70*/  MUFU.TANH R18, R36 ;  /* 0x0000002400127308 */ /* 0x0009e20000002400 */
[----:B------:R-:W-:Y:S01]  /*17f80*/  FSEL R9, R222, -INF , !P5 ;  /* 0xff800000de097808 */ /* 0x000fe20006800000 */
[----:B------:R-:W-:Y:S01]  /*17f90*/  FMUL.FTZ R43, R43, UR6 ;  /* 0x000000062b2b7c20 */ /* 0x000fe20008410000 */
[----:B------:R-:W-:Y:S01]  /*17fa0*/  ISETP.GT.AND P2, PT, R243, R2, PT ;  /* 0x00000002f300720c */ /* 0x000fe20003f44270 */
[----:B------:R-:W-:Y:S01]  /*17fb0*/  FMUL.FTZ R45, R45, UR6 ;  /* 0x000000062d2d7c20 */ /* 0x000fe20008410000 */
[----:B------:R-:W-:Y:S01]  /*17fc0*/  FSEL R10, R245, -INF , !P6 ;  /* 0xff800000f50a7808 */ /* 0x000fe20007000000 */
[----:B------:R-:W-:Y:S01]  /*17fd0*/  FMUL.FTZ R44, R44, UR6 ;  /* 0x000000062c2c7c20 */ /* 0x000fe20008410000 */
[----:B------:R-:W-:Y:S03]  /*17fe0*/  ISETP.GE.AND P5, PT, R0, R238, PT ;  /* 0x000000ee0000720c */ /* 0x000fe60003fa6270 */
[----:B------:R4:W-:Y:S01]  /*17ff0*/  MUFU.TANH R19, R33 ;  /* 0x0000002100137308 */ /* 0x0009e20000002400 */
[----:B------:R-:W-:Y:S01]  /*18000*/  FSEL R25, R12, -INF , !P1 ;  /* 0xff8000000c197808 */ /* 0x000fe20004800000 */
[----:B------:R-:W-:Y:S01]  /*18010*/  FMUL.FTZ R46, R46, UR6 ;  /* 0x000000062e2e7c20 */ /* 0x000fe20008410000 */
[-C--:B------:R-:W-:Y:S01]  /*18020*/  ISETP.GT.AND P6, PT, R243, R5.reuse, PT ;  /* 0x00000005f300720c */ /* 0x080fe20003fc4270 */
[----:B------:R-:W-:Y:S01]  /*18030*/  FMUL.FTZ R47, R47, UR6 ;  /* 0x000000062f2f7c20 */ /* 0x000fe20008410000 */
[----:B------:R-:W-:Y:S01]  /*18040*/  ISETP.GT.AND P1, PT, R244, R2, PT ;  /* 0x00000002f400720c */ /* 0x000fe20003f24270 */
[----:B------:R-:W-:Y:S01]  /*18050*/  FMUL.FTZ R51, R51, UR6 ;  /* 0x0000000633337c20 */ /* 0x000fe20008410000 */
[----:B------:R-:W-:Y:S03]  /*18060*/  FSEL R8, R220, -INF , !P2 ;  /* 0xff800000dc087808 */ /* 0x000fe60005000000 */
[----:B------:R4:W-:Y:S01]  /*18070*/  MUFU.TANH R211, R32 ;  /* 0x0000002000d37308 */ /* 0x0009e20000002400 */
[----:B---3--:R-:W-:Y:S01]  /*18080*/  FSEL R26, R13, -INF , !P5 ;  /* 0xff8000000d1a7808 */ /* 0x008fe20006800000 */
[----:B------:R-:W-:Y:S01]  /*18090*/  FMUL.FTZ R48, R48, UR6 ;  /* 0x0000000630307c20 */ /* 0x000fe20008410000 */
[----:B------:R-:W-:Y:S01]  /*180a0*/  ISETP.GE.AND P2, PT, R0, R240, PT ;  /* 0x000000f00000720c */ /* 0x000fe20003f46270 */
[----:B------:R-:W-:Y:S01]  /*180b0*/  FMUL.FTZ R49, R49, UR6 ;  /* 0x0000000631317c20 */ /* 0x000fe20008410000 */
[----:B------:R-:W-:Y:S01]  /*180c0*/  FSEL R13, R212, -INF , !P1 ;  /* 0xff800000d40d7808 */ /* 0x000fe20004800000 */
[----:B------:R-:W-:Y:S01]  /*180d0*/  FMUL.FTZ R50, R50, UR6 ;  /* 0x0000000632327c20 */ /* 0x000fe20008410000 */
[----:B------:R-:W-:Y:S03]  /*180e0*/  FSEL R7, R215, -INF , !P6 ;  /* 0xff800000d7077808 */ /* 0x000fe60007000000 */
[----:B------:R-:W3:Y:S01]  /*180f0*/  MUFU.TANH R34, R34 ;  /* 0x0000002200227308 */ /* 0x000ee20000002400 */
[C---:B------:R-:W-:Y:S01]  /*18100*/  ISETP.GT.AND P6, PT, R237.reuse, R2, PT ;  /* 0x00000002ed00720c */ /* 0x040fe20003fc4270 */
[----:B------:R-:W-:Y:S01]  /*18110*/  FMUL.FTZ R56, R56, UR6 ;  /* 0x0000000638387c20 */ /* 0x000fe20008410000 */
[-C--:B------:R-:W-:Y:S01]  /*18120*/  ISETP.GT.AND P5, PT, R237, R5.reuse, PT ;  /* 0x00000005ed00720c */ /* 0x080fe20003fa4270 */
[----:B------:R-:W-:Y:S01]  /*18130*/  FMUL.FTZ R52, R52, UR6 ;  /* 0x0000000634347c20 */ /* 0x000fe20008410000 */
[----:B------:R-:W-:Y:S01]  /*18140*/  ISETP.GT.AND P1, PT, R244, R5, PT ;  /* 0x00000005f400720c */ /* 0x000fe20003f24270 */
[----:B------:R-:W-:Y:S01]  /*18150*/  FMUL.FTZ R53, R53, UR6 ;  /* 0x0000000635357c20 */ /* 0x000fe20008410000 */
[----:B-1----:R-:W-:Y:S03]  /*18160*/  FSEL R31, R14, -INF , !P2 ;  /* 0xff8000000e1f7808 */ /* 0x002fe60005000000 */
[----:B------:R-:W1:Y:S01]  /*18170*/  MUFU.TANH R35, R35 ;  /* 0x0000002300237308 */ /* 0x000e620000002400 */
[----:B------:R-:W-:Y:S01]  /*18180*/  ISETP.GE.AND P2, PT, R2, R238, PT ;  /* 0x000000ee0200720c */ /* 0x000fe20003f46270 */
[----:B------:R-:W-:Y:S01]  /*18190*/  FMUL.FTZ R61, R61, UR6 ;  /* 0x000000063d3d7c20 */ /* 0x000fe20008410000 */
[----:B------:R-:W-:Y:S01]  /*181a0*/  FSEL R215, R11, -INF , !P0 ;  /* 0xff8000000bd77808 */ /* 0x000fe20004000000 */
[----:B------:R-:W-:Y:S01]  /*181b0*/  FMUL.FTZ R57, R57, UR6 ;  /* 0x0000000639397c20 */ /* 0x000fe20008410000 */
[----:B------:R-:W-:Y:S01]  /*181c0*/  FSEL R15, R214, -INF , !P6 ;  /* 0xff800000d60f7808 */ /* 0x000fe20007000000 */
[----:B------:R-:W-:Y:S01]  /*181d0*/  FMUL.FTZ R60, R60, UR6 ;  /* 0x000000063c3c7c20 */ /* 0x000fe20008410000 */
[----:B------:R-:W-:Y:S03]  /*181e0*/  FSEL R14, R213, -INF , !P5 ;  /* 0xff800000d50e7808 */ /* 0x000fe60006800000 */
[----:B------:R-:W1:Y:S01]  /*181f0*/  MUFU.TANH R37, R37 ;  /* 0x0000002500257308 */ /* 0x000e620000002400 */
[----:B------:R-:W-:Y:S01]  /*18200*/  FSEL R6, R137, -INF , !P1 ;  /* 0xff80000089067808 */ /* 0x000fe20004800000 */
[----:B------:R-:W-:Y:S01]  /*18210*/  FMUL.FTZ R55, R55, UR6 ;  /* 0x0000000637377c20 */ /* 0x000fe20008410000 */
[----:B------:R-:W-:Y:S01]  /*18220*/  ISETP.GE.AND P0, PT, R2, R240, PT ;  /* 0x000000f00200720c */ /* 0x000fe20003f06270 */
[----:B------:R-:W-:Y:S01]  /*18230*/  FMUL.FTZ R62, R62, UR6 ;  /* 0x000000063e3e7c20 */ /* 0x000fe20008410000 */
[C---:B------:R-:W-:Y:S01]  /*18240*/  ISETP.GE.AND P6, PT, R2.reuse, R239, PT ;  /* 0x000000ef0200720c */ /* 0x040fe20003fc6270 */
[----:B------:R-:W-:Y:S01]  /*18250*/  FMUL.FTZ R63, R63, UR6 ;  /* 0x000000063f3f7c20 */ /* 0x000fe20008410000 */
[----:B------:R-:W-:Y:S03]  /*18260*/  ISETP.GE.AND P5, PT, R2, R241, PT ;  /* 0x000000f10200720c */ /* 0x000fe60003fa6270 */
[----:B------:R-:W1:Y:S01]  /*18270*/  MUFU.TANH R38, R38 ;  /* 0x0000002600267308 */ /* 0x000e620000002400 */
[----:B------:R-:W-:Y:S01]  /*18280*/  ISETP.GE.AND P1, PT, R5, R238, PT ;  /* 0x000000ee0500720c */ /* 0x000fe20003f26270 */
[----:B------:R-:W-:Y:S01]  /*18290*/  FMUL.FTZ R54, R54, UR6 ;  /* 0x0000000636367c20 */ /* 0x000fe20008410000 */
[----:B------:R-:W-:Y:S01]  /*182a0*/  IADD3 R2, PT, PT, R0, 0x10, RZ ;  /* 0x0000001000027810 */ /* 0x000fe20007ffe0ff */
[----:B------:R-:W-:Y:S01]  /*182b0*/  FMUL.FTZ R58, R58, UR6 ;  /* 0x000000063a3a7c20 */ /* 0x000fe20008410000 */
[----:B------:R-:W-:Y:S01]  /*182c0*/  FSEL R20, R10, -INF , !P2 ;  /* 0xff8000000a147808 */ /* 0x000fe20005000000 */
[----:B------:R-:W-:Y:S01]  /*182d0*/  FMUL.FTZ R59, R59, UR6 ;  /* 0x000000063b3b7c20 */ /* 0x000fe20008410000 */
[----:B------:R-:W-:Y:S03]  /*182e0*/  FSEL R21, R9, -INF , !P1 ;  /* 0xff80000009157808 */ /* 0x000fe60004800000 */
[----:B------:R-:W1:Y:S01]  /*182f0*/  MUFU.TANH R39, R39 ;  /* 0x0000002700277308 */ /* 0x000e620000002400 */
[----:B------:R-:W-:Y:S01]  /*18300*/  ISETP.GE.AND P2, PT, R5, R240, PT ;  /* 0x000000f00500720c */ /* 0x000fe20003f46270 */
[----:B------:R-:W-:Y:S01]  /*18310*/  FMUL.FTZ R65, R65, UR6 ;  /* 0x0000000641417c20 */ /* 0x000fe20008410000 */
[-C--:B------:R-:W-:Y:S01]  /*18320*/  ISETP.GT.AND P1, PT, R237, R2.reuse, PT ;  /* 0x00000002ed00720c */ /* 0x080fe20003f24270 */
[----:B------:R-:W-:Y:S01]  /*18330*/  FMUL.FTZ R67, R67, UR6 ;  /* 0x0000000643437c20 */ /* 0x000fe20008410000 */
[----:B--2---:R-:W-:Y:S01]  /*18340*/  FSEL R27, R7, -INF , !P2 ;  /* 0xff800000071b7808 */ /* 0x004fe20005000000 */
[----:B------:R-:W-:Y:S01]  /*18350*/  STL [R1+0xac], R236 ;  /* 0x0000acec01007387 */ /* 0x000fe20000100800 */
[----:B------:R-:W-:Y:S03]  /*18360*/  ISETP.GT.AND P2, PT, R244, R2, PT ;  /* 0x00000002f400720c */ /* 0x000fe60003f44270 */
[----:B------:R-:W2:Y:S01]  /*18370*/  MUFU.TANH R42, R42 ;  /* 0x0000002a002a7308 */ /* 0x000ea20000002400 */
[----:B------:R-:W-:Y:S01]  /*18380*/  FSEL R12, R138, -INF , !P1 ;  /* 0xff8000008a0c7808 */ /* 0x000fe20004800000 */
[----:B------:R-:W-:Y:S01]  /*18390*/  STL [R1+0xa8], R231 ;  /* 0x0000a8e701007387 */ /* 0x000fe20000100800 */
[----:B------:R-:W-:Y:S01]  /*183a0*/  FSEL R23, R8, -INF , !P0 ;  /* 0xff80000008177808 */ /* 0x000fe20004000000 */
[----:B------:R-:W-:Y:S01]  /*183b0*/  FMUL.FTZ R64, R64, UR6 ;  /* 0x0000000640407c20 */ /* 0x000fe20008410000 */
[----:B------:R-:W-:Y:S01]  /*183c0*/  ISETP.GE.AND P1, PT, R5, R239, PT ;  /* 0x000000ef0500720c */ /* 0x000fe20003f26270 */
[----:B------:R-:W-:Y:S01]  /*183d0*/  STL [R1+0xa4], R230 ;  /* 0x0000a4e601007387 */ /* 0x000fe20000100800 */
[-C--:B------:R-:W-:Y:S03]  /*183e0*/  ISETP.GT.AND P0, PT, R237, R4.reuse, PT ;  /* 0x00000004ed00720c */ /* 0x080fe60003f04270 */
[----:B------:R-:W2:Y:S01]  /*183f0*/  MUFU.TANH R40, R40 ;  /* 0x0000002800287308 */ /* 0x000ea20000002400 */
[----:B------:R-:W-:Y:S01]  /*18400*/  FSEL R10, R135, -INF , !P2 ;  /* 0xff800000870a7808 */ /* 0x000fe20005000000 */
[----:B------:R-:W-:Y:S01]  /*18410*/  STL [R1+0xa0], R228 ;  /* 0x0000a0e401007387 */ /* 0x000fe20000100800 */
[----:B------:R-:W-:Y:S01]  /*18420*/  ISETP.GT.AND P2, PT, R244, R4, PT ;  /* 0x00000004f400720c */ /* 0x000fe20003f44270 */
[----:B------:R-:W-:Y:S01]  /*18430*/  FMUL.FTZ R66, R66, UR6 ;  /* 0x0000000642427c20 */ /* 0x000fe20008410000 */
[----:B----4-:R-:W-:Y:S01]  /*18440*/  FSEL R28, R14, -INF , !P1 ;  /* 0xff8000000e1c7808 */ /* 0x010fe20004800000 */
[----:B------:R-:W-:Y:S01]  /*18450*/  STL [R1+0xb0], R242 ;  /* 0x0000b0f201007387 */ /* 0x000fe20000100800 */
[-C--:B------:R-:W-:Y:S03]  /*18460*/  ISETP.GT.AND P1, PT, R243, R2.reuse, PT ;  /* 0x00000002f300720c */ /* 0x080fe60003f24270 */
[----:B------:R-:W4:Y:S01]  /*18470*/  MUFU.TANH R41, R41 ;  /* 0x0000002900297308 */ /* 0x000f220000002400 */
[----:B------:R-:W-:Y:S01]  /*18480*/  FSEL R11, R136, -INF , !P0 ;  /* 0xff800000880b7808 */ /* 0x000fe20004000000 */
[----:B------:R-:W-:Y:S01]  /*18490*/  STL [R1+0xb4], R238 ;  /* 0x0000b4ee01007387 */ /* 0x000fe20000100800 */
[-C--:B------:R-:W-:Y:S01]  /*184a0*/  ISETP.GE.AND P0, PT, R5, R241.reuse, PT ;  /* 0x000000f10500720c */ /* 0x080fe20003f06270 */
[----:B------:R-:W-:Y:S01]  /*184b0*/  UISETP.GT.AND UP0, UPT, UR21, UR19, UPT ;  /* 0x000000131500728c */ /* 0x000fe2000bf04270 */
[----:B------:R-:W-:Y:S01]  /*184c0*/  FSEL R7, R134, -INF , !P2 ;  /* 0xff80000086077808 */ /* 0x000fe20005000000 */
[----:B------:R-:W-:Y:S01]  /*184d0*/  STL [R1+0xb8], R243 ;  /* 0x0000b8f301007387 */ /* 0x000fe20000100800 */
[----:B------:R-:W-:Y:S03]  /*184e0*/  FSEL R29, R15, -INF , !P6 ;  /* 0xff8000000f1d7808 */ /* 0x000fe60007000000 */
[----:B------:R-:W4:Y:S01]  /*184f0*/  MUFU.TANH R43, R43 ;  /* 0x0000002b002b7308 */ /* 0x000f220000002400 */
[C---:B------:R-:W-:Y:S01]  /*18500*/  ISETP.GT.AND P2, PT, R242.reuse, R2, PT ;  /* 0x00000002f200720c */ /* 0x040fe20003f44270 */
[----:B------:R-:W-:Y:S01]  /*18510*/  STL [R1+0xbc], R240 ;  /* 0x0000bcf001007387 */ /* 0x000fe20000100800 */
[----:B------:R-:W-:Y:S01]  /*18520*/  ISETP.GT.AND P6, PT, R242, R4, PT ;  /* 0x00000004f200720c */ /* 0x000fe20003fc4270 */
[----:B------:R-:W-:Y:S01]  /*18530*/  UIADD3 UR21, UPT, UPT, UR21, -0x1, URZ ;  /* 0xffffffff15157890 */ /* 0x000fe2000fffe0ff */
[----:B------:R-:W-:Y:S01]  /*18540*/  FSEL R30, R6, -INF , !P0 ;  /* 0xff800000061e7808 */ /* 0x000fe20004000000 */
[----:B------:R-:W-:Y:S01]  /*18550*/  STL [R1+0xc0], R237 ;  /* 0x0000c0ed01007387 */ /* 0x000fe20000100800 */
[----:B------:R-:W-:Y:S03]  /*18560*/  FSEL R36, R13, -INF , !P5 ;  /* 0xff8000000d247808 */ /* 0x000fe60006800000 */
[----:B------:R-:W4:Y:S01]  /*18570*/  MUFU.TANH R45, R45 ;  /* 0x0000002d002d7308 */ /* 0x000f220000002400 */
[C---:B------:R-:W-:Y:S01]  /*18580*/  ISETP.GE.AND P0, PT, R2.reuse, R241, PT ;  /* 0x000000f10200720c */ /* 0x040fe20003f06270 */
[----:B------:R-:W-:Y:S01]  /*18590*/  STL [R1+0xc4], R239 ;  /* 0x0000c4ef01007387 */ /* 0x000fe20000100800 */
[----:B------:R-:W-:Y:S02]  /*185a0*/  ISETP.GE.AND P5, PT, R2, R239, PT ;  /* 0x000000ef0200720c */ /* 0x000fe40003fa6270 */
[----:B------:R-:W-:Y:S01]  /*185b0*/  IADD3 R5, PT, PT, R0, 0x19, RZ ;  /* 0x0000001900057810 */ /* 0x000fe20007ffe0ff */
[----:B------:R-:W-:Y:S01]  /*185c0*/  STL [R1+0xc8], R244 ;  /* 0x0000c8f401007387 */ /* 0x000fe20000100800 */
[----:B------:R-:W-:Y:S03]  /*185d0*/  FSEL R9, R133, -INF , !P2 ;  /* 0xff80000085097808 */ /* 0x000fe60005000000 */
[----:B------:R-:W4:Y:S01]  /*185e0*/  MUFU.TANH R44, R44 ;  /* 0x0000002c002c7308 */ /* 0x000f220000002400 */
[----:B------:R-:W-:Y:S02]  /*185f0*/  FSEL R8, R24, -INF , !P6 ;  /* 0xff80000018087808 */ /* 0x000fe40007000000 */
[C---:B------:R-:W-:Y:S02]  /*18600*/  ISETP.GE.AND P2, PT, R2.reuse, R238, PT ;  /* 0x000000ee0200720c */ /* 0x040fe40003f46270 */
[----:B------:R-:W-:Y:S01]  /*18610*/  ISETP.GE.AND P6, PT, R2, R240, PT ;  /* 0x000000f00200720c */ /* 0x000fe20003fc6270 */
[----:B------:R-:W-:Y:S01]  /*18620*/  VIADD R2, R0, 0x18 ;  /* 0x0000001800027836 */ /* 0x000fe20000000000 */
[----:B------:R-:W-:Y:S03]  /*18630*/  FSEL R218, R10, -INF , !P0 ;  /* 0xff8000000ada7808 */ /* 0x000fe60004000000 */
[----:B------:R-:W4:Y:S01]  /*18640*/  MUFU.TANH R46, R46 ;  /* 0x0000002e002e7308 */ /* 0x000f220000002400 */
[----:B------:R-:W-:Y:S02]  /*18650*/  ISETP.GT.AND P0, PT, R242, R5, PT ;  /* 0x00000005f200720c */ /* 0x000fe40003f04270 */
[----:B------:R-:W-:Y:S02]  /*18660*/  FSEL R33, R12, -INF , !P5 ;  /* 0xff8000000c217808 */ /* 0x000fe40006800000 */
[----:B------:R-:W-:Y:S02]  /*18670*/  ISETP.GE.AND P5, PT, R4, R241, PT ;  /* 0x000000f10400720c */ /* 0x000fe40003fa6270 */
[----:B------:R-:W-:Y:S03]  /*18680*/  FSEL R251, R9, -INF , !P2 ;  /* 0xff80000009fb7808 */ /* 0x000fe60005000000 */
[----:B------:R-:W4:Y:S01]  /*18690*/  MUFU.TANH R47, R47 ;  /* 0x0000002f002f7308 */ /* 0x000f220000002400 */
[----:B------:R-:W-:Y:S02]  /*186a0*/  FSEL R219, R7, -INF , !P5 ;  /* 0xff80000007db7808 */ /* 0x000fe40006800000 */
[----:B------:R-:W-:Y:S02]  /*186b0*/  ISETP.GT.AND P5, PT, R243, R2, PT ;  /* 0x00000002f300720c */ /* 0x000fe40003fa4270 */
[----:B------:R-:W-:Y:S05]  /*186c0*/  ISETP.GT.AND P2, PT, R237, R5, PT ;  /* 0x00000005ed00720c */ /* 0x000fea0003f44270 */
[----:B------:R-:W-:Y:S10]  /*186d0*/  MUFU.TANH R49, R49 ;  /* 0x0000003100317308 */ /* 0x000ff40000002400 */
        /* <DEDUP_REMOVED lines=8> */
[----:B------:R-:W-:Y:S01]  /*18760*/  MUFU.TANH R64, R64 ;  /* 0x0000004000407308 */ /* 0x000fe20000002400 */
[----:B------:R-:W-:Y:S02]  /*18770*/  FSEL R16, R16, -INF , !P1 ;  /* 0xff80000010107808 */ /* 0x000fe40004800000 */
[----:B------:R-:W-:Y:S02]  /*18780*/  ISETP.GT.AND P1, PT, R243, R4, PT ;  /* 0x00000004f300720c */ /* 0x000fe40003f24270 */
[----:B------:R-:W-:Y:S02]  /*18790*/  FSEL R10, R210, -INF , !P5 ;  /* 0xff800000d20a7808 */ /* 0x000fe40006800000 */
[----:B------:R-:W-:Y:S02]  /*187a0*/  FSEL R6, R17, -INF , !P1 ;  /* 0xff80000011067808 */ /* 0x000fe40004800000 */
[C---:B------:R-:W-:Y:S02]  /*187b0*/  ISETP.GE.AND P1, PT, R4.reuse, R239, PT ;  /* 0x000000ef0400720c */ /* 0x040fe40003f26270 */
[----:B------:R-:W-:Y:S02]  /*187c0*/  ISETP.GE.AND P5, PT, R4, R240, PT ;  /* 0x000000f00400720c */ /* 0x000fe40003fa6270 */
[----:B------:R-:W-:Y:S02]  /*187d0*/  FSEL R32, R11, -INF , !P1 ;  /* 0xff8000000b207808 */ /* 0x000fe40004800000 */
[----:B------:R-:W-:Y:S02]  /*187e0*/  ISETP.GT.AND P1, PT, R242, R2, PT ;  /* 0x00000002f200720c */ /* 0x000fe40003f24270 */
[----:B------:R-:W-:Y:S01]  /*187f0*/  FSEL R11, R216, -INF , !P0 ;  /* 0xff800000d80b7808 */ /* 0x000fe20004000000 */
[----:B------:R-:W-:Y:S01]  /*18800*/  IMAD.MOV.U32 R216, RZ, RZ, R218 ;  /* 0x000000ffffd87224 */ /* 0x000fe200078e00da */
[----:B------:R-:W-:Y:S01]  /*18810*/  ISETP.GE.AND P0, PT, R4, R238, PT ;  /* 0x000000ee0400720c */ /* 0x000fe20003f06270 */
[----:B------:R-:W-:Y:S01]  /*18820*/  VIADD R4, R0, 0x21 ;  /* 0x0000002100047836 */ /* 0x000fe20000000000 */
[----:B------:R-:W-:Y:S02]  /*18830*/  FSEL R12, R217, -INF , !P1 ;  /* 0xff800000d90c7808 */ /* 0x000fe40004800000 */
[-C--:B------:R-:W-:Y:S02]  /*18840*/  ISETP.GT.AND P1, PT, R243, R5.reuse, PT ;  /* 0x00000005f300720c */ /* 0x080fe40003f24270 */
[----:B------:R-:W-:Y:S02]  /*18850*/  FSEL R252, R8, -INF , !P0 ;  /* 0xff80000008fc7808 */ /* 0x000fe40004000000 */
[-C--:B------:R-:W-:Y:S02]  /*18860*/  ISETP.GT.AND P0, PT, R244, R2.reuse, PT ;  /* 0x00000002f400720c */ /* 0x080fe40003f04270 */
[----:B------:R-:W-:Y:S02]  /*18870*/  FSEL R7, R22, -INF , !P1 ;  /* 0xff80000016077808 */ /* 0x000fe40004800000 */
[----:B------:R-:W-:Y:S01]  /*18880*/  ISETP.GT.AND P1, PT, R237, R2, PT ;  /* 0x00000002ed00720c */ /* 0x000fe20003f24270 */
[----:B------:R-:W-:Y:S01]  /*18890*/  MUFU.TANH R22, R51 ;  /* 0x0000003300167308 */ /* 0x000fe20000002400 */
[----:B---3--:R-:W-:Y:S02]  /*188a0*/  FSEL R14, R34, -INF , !P0 ;  /* 0xff800000220e7808 */ /* 0x008fe40004000000 */
[----:B------:R-:W-:Y:S02]  /*188b0*/  FSEL R220, R6, -INF , !P5 ;  /* 0xff80000006dc7808 */ /* 0x000fe40006800000 */
[----:B------:R-:W-:Y:S02]  /*188c0*/  ISETP.GT.AND P0, PT, R244, R5, PT ;  /* 0x00000005f400720c */ /* 0x000fe40003f04270 */
[----:B------:R-:W-:Y:S03]  /*188d0*/  ISETP.GE.AND P5, PT, R2, R240, PT ;  /* 0x000000f00200720c */ /* 0x000fe60003fa6270 */
[----:B------:R-:W3:Y:S01]  /*188e0*/  MUFU.TANH R34, R48 ;  /* 0x0000003000227308 */ /* 0x000ee20000002400 */
[----:B------:R-:W-:Y:S02]  /*188f0*/  FSEL R223, R16, -INF , !P6 ;  /* 0xff80000010df7808 */ /* 0x000fe40007000000 */
[----:B------:R-:W-:Y:S02]  /*18900*/  FSEL R9, R211, -INF , !P1 ;  /* 0xff800000d3097808 */ /* 0x000fe40004800000 */
[----:B------:R-:W-:Y:S02]  /*18910*/  FSEL R8, R19, -INF , !P2 ;  /* 0xff80000013087808 */ /* 0x000fe40005000000 */
[CC--:B------:R-:W-:Y:S03]  /*18920*/  ISETP.GE.AND P6, PT, R2.reuse, R238.reuse, PT ;  /* 0x000000ee0200720c */ /* 0x0c0fe60003fc6270 */
[----:B------:R-:W-:Y:S01]  /*18930*/  MUFU.TANH R16, R54 ;  /* 0x0000003600107308 */ /* 0x000fe20000002400 */
[C---:B------:R-:W-:Y:S02]  /*18940*/  ISETP.GE.AND P1, PT, R2.reuse, R239, PT ;  /* 0x000000ef0200720c */ /* 0x040fe40003f26270 */
[----:B-1----:R-:W-:Y:S02]  /*18950*/  FSEL R6, R35, -INF , !P0 ;  /* 0xff80000023067808 */ /* 0x002fe40004000000 */
[----:B------:R-:W-:Y:S01]  /*18960*/  ISETP.GE.AND P2, PT, R2, R241, PT ;  /* 0x000000f10200720c */ /* 0x000fe20003f46270 */
[----:B------:R-:W-:Y:S01]  /*18970*/  VIADD R2, R0, 0x20 ;  /* 0x0000002000027836 */ /* 0x000fe20000000000 */
[----:B------:R-:W-:Y:S03]  /*18980*/  ISETP.GE.AND P0, PT, R5, R238, PT ;  /* 0x000000ee0500720c */ /* 0x000fe60003f06270 */
[----:B------:R1:W3:Y:S01]  /*18990*/  MUFU.TANH R35, R50 ;  /* 0x0000003200237308 */ /* 0x0002e20000002400 */
[----:B------:R-:W-:Y:S02]  /*189a0*/  FSEL R250, R10, -INF , !P5 ;  /* 0xff8000000afa7808 */ /* 0x000fe40006800000 */
[----:B------:R-:W-:Y:S02]  /*189b0*/  ISETP.GT.AND P5, PT, R237, R4, PT ;  /* 0x00000004ed00720c */ /* 0x000fe40003fa4270 */
[----:B------:R-:W-:Y:S02]  /*189c0*/  FSEL R249, R12, -INF , !P6 ;  /* 0xff8000000cf97808 */ /* 0x000fe40007000000 */
[----:B------:R-:W-:Y:S02]  /*189d0*/  ISETP.GE.AND P6, PT, R5, R240, PT ;  /* 0x000000f00500720c */ /* 0x000fe40003fc6270 */
[----:B------:R-:W-:Y:S02]  /*189e0*/  FSEL R248, R11, -INF , !P0 ;  /* 0xff8000000bf87808 */ /* 0x000fe40004000000 */
[-C--:B------:R-:W-:Y:S02]  /*189f0*/  ISETP.GT.AND P0, PT, R237, R2.reuse, PT ;  /* 0x00000002ed00720c */ /* 0x080fe40003f04270 */
[----:B------:R-:W-:Y:S02]  /*18a00*/  FSEL R11, R37, -INF , !P5 ;  /* 0xff800000250b7808 */ /* 0x000fe40006800000 */
[----:B------:R-:W-:Y:S02]  /*18a10*/  ISETP.GE.AND P5, PT, R5, R239, PT ;  /* 0x000000ef0500720c */ /* 0x000fe40003fa6270 */
[----:B------:R-:W-:Y:S01]  /*18a20*/  FSEL R210, R7, -INF , !P6 ;  /* 0xff80000007d27808 */ /* 0x000fe20007000000 */
[----:B-1----:R-:W-:Y:S01]  /*18a30*/  IMAD.MOV.U32 R50, RZ, RZ, R219 ;  /* 0x000000ffff327224 */ /* 0x002fe200078e00db */
[----:B------:R-:W-:Y:S02]  /*18a40*/  ISETP.GT.AND P6, PT, R244, R2, PT ;  /* 0x00000002f400720c */ /* 0x000fe40003fc4270 */
[----:B------:R-:W-:Y:S02]  /*18a50*/  FSEL R13, R18, -INF , !P0 ;  /* 0xff800000120d7808 */ /* 0x000fe40004000000 */
[----:B------:R-:W-:Y:S02]  /*18a60*/  ISETP.GT.AND P0, PT, R244, R4, PT ;  /* 0x00000004f400720c */ /* 0x000fe40003f04270 */
[----:B------:R-:W-:Y:S02]  /*18a70*/  FSEL R19, R8, -INF , !P5 ;  /* 0xff80000008137808 */ /* 0x000fe40006800000 */
[-C--:B------:R-:W-:Y:S02]  /*18a80*/  ISETP.GT.AND P5, PT, R243, R2.reuse, PT ;  /* 0x00000002f300720c */ /* 0x080fe40003fa4270 */
[----:B------:R-:W-:Y:S02]  /*18a90*/  FSEL R12, R38, -INF , !P6 ;  /* 0xff800000260c7808 */ /* 0x000fe40007000000 */
[----:B------:R-:W-:Y:S02]  /*18aa0*/  ISETP.GE.AND P6, PT, R5, R241, PT ;  /* 0x000000f10500720c */ /* 0x000fe40003fc6270 */
[----:B------:R-:W-:Y:S02]  /*18ab0*/  FSEL R7, R39, -INF , !P0 ;  /* 0xff80000027077808 */ /* 0x000fe40004000000 */
[----:B------:R-:W-:Y:S02]  /*18ac0*/  FSEL R15, R14, -INF , !P2 ;  /* 0xff8000000e0f7808 */ /* 0x000fe40005000000 */
[----:B------:R-:W-:Y:S02]  /*18ad0*/  FSEL R24, R9, -INF , !P1 ;  /* 0xff80000009187808 */ /* 0x000fe40004800000 */
[C---:B------:R-:W-:Y:S02]  /*18ae0*/  ISETP.GT.AND P0, PT, R242.reuse, R2, PT ;  /* 0x00000002f200720c */ /* 0x040fe40003f04270 */
[-C--:B------:R-:W-:Y:S02]  /*18af0*/  ISETP.GT.AND P1, PT, R242, R4.reuse, PT ;  /* 0x00000004f200720c */ /* 0x080fe40003f24270 */
[----:B--2---:R-:W-:Y:S02]  /*18b00*/  FSEL R14, R42, -INF , !P5 ;  /* 0xff8000002a0e7808 */ /* 0x004fe40006800000 */
[----:B------:R-:W-:Y:S02]  /*18b10*/  ISETP.GT.AND P5, PT, R243, R4, PT ;  /* 0x00000004f300720c */ /* 0x000fe40003fa4270 */
[----:B------:R-:W-:Y:S02]  /*18b20*/  FSEL R37, R6, -INF , !P6 ;  /* 0xff80000006257808 */ /* 0x000fe40007000000 */
[C---:B------:R-:W-:Y:S02]  /*18b30*/  ISETP.GE.AND P2, PT, R2.reuse, R239, PT ;  /* 0x000000ef0200720c */ /* 0x040fe40003f46270 */
[----:B------:R-:W-:Y:S02]  /*18b40*/  ISETP.GE.AND P6, PT, R2, R241, PT ;  /* 0x000000f10200720c */ /* 0x000fe40003fc6270 */
[----:B------:R-:W-:Y:S02]  /*18b50*/  FSEL R10, R40, -INF , !P0 ;  /* 0xff800000280a7808 */ /* 0x000fe40004000000 */
[----:B----4-:R-:W-:Y:S02]  /*18b60*/  FSEL R9, R41, -INF , !P1 ;  /* 0xff80000029097808 */ /* 0x010fe40004800000 */
[C---:B------:R-:W-:Y:S02]  /*18b70*/  ISETP.GE.AND P0, PT, R2.reuse, R238, PT ;  /* 0x000000ee0200720c */ /* 0x040fe40003f06270 */
[----:B------:R-:W-:Y:S01]  /*18b80*/  ISETP.GE.AND P1, PT, R2, R240, PT ;  /* 0x000000f00200720c */ /* 0x000fe20003f26270 */
[C---:B------:R-:W-:Y:S01]  /*18b90*/  VIADD R2, R0.reuse, 0x28 ;  /* 0x0000002800027836 */ /* 0x040fe20000000000 */
[----:B------:R-:W-:Y:S02]  /*18ba0*/  IADD3 R5, PT, PT, R0, 0x29, RZ ;  /* 0x0000002900057810 */ /* 0x000fe40007ffe0ff */
[----:B------:R-:W-:Y:S01]  /*18bb0*/  FSEL R8, R43, -INF , !P5 ;  /* 0xff8000002b087808 */ /* 0x000fe20006800000 */
[----:B------:R-:W-:Y:S01]  /*18bc0*/  IMAD.MOV.U32 R43, RZ, RZ, R15 ;  /* 0x000000ffff2b7224 */ /* 0x000fe200078e000f */
[----:B------:R-:W-:Y:S01]  /*18bd0*/  ISETP.GE.AND P5, PT, R4, R239, PT ;  /* 0x000000ef0400720c */ /* 0x000fe20003fa6270 */
[----:B------:R-:W-:Y:S01]  /*18be0*/  MUFU.TANH R15, R55 ;  /* 0x00000037000f7308 */ /* 0x000fe20000002400 */
[----:B------:R-:W-:Y:S02]  /*18bf0*/  FSEL R18, R13, -INF , !P2 ;  /* 0xff8000000d127808 */ /* 0x000fe40005000000 */
[----:B------:R-:W-:Y:S02]  /*18c00*/  FSEL R38, R12, -INF , !P6 ;  /* 0xff8000000c267808 */ /* 0x000fe40007000000 */
[----:B------:R-:W-:Y:S02]  /*18c10*/  ISETP.GE.AND P2, PT, R4, R241, PT ;  /* 0x000000f10400720c */ /* 0x000fe40003f46270 */
[CC--:B------:R-:W-:Y:S02]  /*18c20*/  ISETP.GT.AND P6, PT, R242.reuse, R5.reuse, PT ;  /* 0x00000005f200720c */ /* 0x0c0fe40003fc4270 */
[----:B------:R-:W-:Y:S02]  /*18c30*/  FSEL R17, R11, -INF , !P5 ;  /* 0xff8000000b117808 */ /* 0x000fe40006800000 */
[----:B------:R-:W-:Y:S02]  /*18c40*/  ISETP.GT.AND P5, PT, R242, R2, PT ;  /* 0x00000002f200720c */ /* 0x000fe40003fa4270 */
[----:B------:R-:W-:Y:S02]  /*18c50*/  FSEL R39, R7, -INF , !P2 ;  /* 0xff80000007277808 */ /* 0x000fe40005000000 */
[----:B------:R-:W-:Y:S02]  /*18c60*/  FSEL R7, R45, -INF , !P6 ;  /* 0xff8000002d077808 */ /* 0x000fe40007000000 */
[----:B------:R-:W-:Y:S02]  /*18c70*/  ISETP.GE.AND P6, PT, R4, R238, PT ;  /* 0x000000ee0400720c */ /* 0x000fe40003fc6270 */
[----:B------:R-:W-:Y:S02]  /*18c80*/  FSEL R6, R44, -INF , !P5 ;  /* 0xff8000002c067808 */ /* 0x000fe40006800000 */
[CC--:B------:R-:W-:Y:S02]  /*18c90*/  ISETP.GT.AND P2, PT, R243.reuse, R2.reuse, PT ;  /* 0x00000002f300720c */ /* 0x0c0fe40003f44270 */
[-C--:B------:R-:W-:Y:S02]  /*18ca0*/  ISETP.GT.AND P5, PT, R243, R5.reuse, PT ;  /* 0x00000005f300720c */ /* 0x080fe40003fa4270 */
[----:B------:R-:W-:Y:S02]  /*18cb0*/  FSEL R245, R9, -INF , !P6 ;  /* 0xff80000009f57808 */ /* 0x000fe40007000000 */
[----:B------:R-:W-:Y:S01]  /*18cc0*/  ISETP.GT.AND P6, PT, R237, R2, PT ;  /* 0x00000002ed00720c */ /* 0x000fe20003fc4270 */
[----:B------:R-:W1:Y:S01]  /*18cd0*/  MUFU.TANH R9, R57 ;  /* 0x0000003900097308 */ /* 0x000e620000002400 */
[----:B------:R-:W-:Y:S02]  /*18ce0*/  FSEL R13, R46, -INF , !P2 ;  /* 0xff8000002e0d7808 */ /* 0x000fe40005000000 */
[----:B------:R-:W-:Y:S02]  /*18cf0*/  FSEL R247, R10, -INF , !P0 ;  /* 0xff8000000af77808 */ /* 0x000fe40004000000 */
[----:B------:R-:W-:Y:S02]  /*18d00*/  FSEL R11, R47, -INF , !P5 ;  /* 0xff8000002f0b7808 */ /* 0x000fe40006800000 */
[----:B------:R-:W-:Y:S03]  /*18d10*/  ISETP.GE.AND P2, PT, R4, R240, PT ;  /* 0x000000f00400720c */ /* 0x000fe60003f46270 */
[----:B------:R-:W2:Y:S01]  /*18d20*/  MUFU.TANH R10, R60 ;  /* 0x0000003c000a7308 */ /* 0x000ea20000002400 */
[-C--:B------:R-:W-:Y:S01]  /*18d30*/  ISETP.GE.AND P5, PT, R2, R238.reuse, PT ;  /* 0x000000ee0200720c */ /* 0x080fe20003fa6270 */
[----:B------:R-:W-:Y:S01]  /*18d40*/  VIADD R4, R0, 0x30 ;  /* 0x0000003000047836 */ /* 0x000fe20000000000 */
[----:B------:R-:W-:Y:S02]  /*18d50*/  ISETP.GE.AND P0, PT, R5, R238, PT ;  /* 0x000000ee0500720c */ /* 0x000fe40003f06270 */
[----:B------:R-:W-:Y:S02]  /*18d60*/  FSEL R51, R14, -INF , !P1 ;  /* 0xff8000000e337808 */ /* 0x000fe40004800000 */
[----:B------:R-:W-:Y:S02]  /*18d70*/  ISETP.GT.AND P1, PT, R244, R2, PT ;  /* 0x00000002f400720c */ /* 0x000fe40003f24270 */
[----:B---3--:R-:W-:Y:S02]  /*18d80*/  FSEL R34, R34, -INF , !P6 ;  /* 0xff80000022227808 */ /* 0x008fe40007000000 */
[----:B------:R-:W-:Y:S02]  /*18d90*/  ISETP.GT.AND P6, PT, R237, R5, PT ;  /* 0x00000005ed00720c */ /* 0x000fe40003fc4270 */
[----:B------:R-:W-:Y:S01]  /*18da0*/  FSEL R246, R8, -INF , !P2 ;  /* 0xff80000008f67808 */ /* 0x000fe20005000000 */
[----:B------:R-:W-:Y:S01]  /*18db0*/  VIADD R8, R0, 0x38 ;  /* 0x0000003800087836 */ /* 0x000fe20000000000 */
[----:B------:R-:W-:Y:S02]  /*18dc0*/  FSEL R227, R6, -INF , !P5 ;  /* 0xff80000006e37808 */ /* 0x000fe40006800000 */
[----:B------:R-:W-:Y:S01]  /*18dd0*/  FSEL R226, R7, -INF , !P0 ;  /* 0xff80000007e27808 */ /* 0x000fe20004000000 */
[----:B------:R-:W-:Y:S01]  /*18de0*/  VIADD R7, R0, 0x39 ;  /* 0x0000003900077836 */ /* 0x000fe20000000000 */
[C---:B------:R-:W-:Y:S02]  /*18df0*/  ISETP.GE.AND P2, PT, R2.reuse, R240, PT ;  /* 0x000000f00200720c */ /* 0x040fe40003f46270 */
[C---:B------:R-:W-:Y:S02]  /*18e00*/  ISETP.GE.AND P5, PT, R2.reuse, R239, PT ;  /* 0x000000ef0200720c */ /* 0x040fe40003fa6270 */
[----:B------:R-:W-:Y:S02]  /*18e10*/  ISETP.GE.AND P0, PT, R2, R241, PT ;  /* 0x000000f10200720c */ /* 0x000fe40003f06270 */
[----:B------:R-:W-:Y:S02]  /*18e20*/  IADD3 R2, PT, PT, R0, 0x31, RZ ;  /* 0x0000003100027810 */ /* 0x000fe40007ffe0ff */
[----:B------:R-:W-:Y:S02]  /*18e30*/  FSEL R35, R35, -INF , !P1 ;  /* 0xff80000023237808 */ /* 0x000fe40004800000 */
[----:B------:R-:W-:Y:S02]  /*18e40*/  FSEL R12, R49, -INF , !P6 ;  /* 0xff800000310c7808 */ /* 0x000fe40007000000 */
[----:B------:R-:W-:Y:S02]  /*18e50*/  ISETP.GT.AND P1, PT, R244, R5, PT ;  /* 0x00000005f400720c */ /* 0x000fe40003f24270 */
[----:B------:R-:W-:Y:S02]  /*18e60*/  FMNMX3.FTZ R0, R132, R26, R25, !PT ;  /* 0x0000001a84007276 */ /* 0x000fe40007810019 */
[----:B------:R-:W-:Y:S02]  /*18e70*/  ISETP.GE.AND P6, PT, R5, R240, PT ;  /* 0x000000f00500720c */ /* 0x000fe40003fc6270 */
[----:B------:R-:W-:Y:S02]  /*18e80*/  FSEL R22, R22, -INF , !P1 ;  /* 0xff80000016167808 */ /* 0x000fe40004800000 */
[----:B------:R-:W-:Y:S02]  /*18e90*/  FMNMX3.FTZ R0, R0, R20, R21, !PT ;  /* 0x0000001400007276 */ /* 0x000fe40007810015 */
[----:B------:R-:W-:Y:S02]  /*18ea0*/  FSEL R225, R13, -INF , !P2 ;  /* 0xff8000000de17808 */ /* 0x000fe40005000000 */
[----:B------:R-:W-:Y:S02]  /*18eb0*/  FSEL R224, R11, -INF , !P6 ;  /* 0xff8000000be07808 */ /* 0x000fe40007000000 */
[-C--:B------:R-:W-:Y:S02]  /*18ec0*/  ISETP.GT.AND P1, PT, R242, R4.reuse, PT ;  /* 0x00000004f200720c */ /* 0x080fe40003f24270 */
[C---:B------:R-:W-:Y:S02]  /*18ed0*/  ISETP.GT.AND P2, PT, R237.reuse, R4, PT ;  /* 0x00000004ed00720c */ /* 0x040fe40003f44270 */
[-C--:B------:R-:W-:Y:S02]  /*18ee0*/  ISETP.GT.AND P6, PT, R237, R2.reuse, PT ;  /* 0x00000002ed00720c */ /* 0x080fe40003fc4270 */
[----:B------:R-:W-:Y:S02]  /*18ef0*/  FMNMX3.FTZ R0, R0, R251, R252, !PT ;  /* 0x000000fb00007276 */ /* 0x000fe400078100fc */
[----:B------:R-:W-:Y:S02]  /*18f00*/  FSEL R6, R56, -INF , !P1 ;  /* 0xff80000038067808 */ /* 0x000fe40004800000 */
[----:B------:R-:W-:Y:S02]  /*18f10*/  FSEL R14, R52, -INF , !P2 ;  /* 0xff800000340e7808 */ /* 0x000fe40005000000 */
[----:B------:R-:W-:Y:S02]  /*18f20*/  FSEL R13, R53, -INF , !P6 ;  /* 0xff800000350d7808 */ /* 0x000fe40007000000 */
[C---:B------:R-:W-:Y:S02]  /*18f30*/  ISETP.GT.AND P1, PT, R242.reuse, R7, PT ;  /* 0x00000007f200720c */ /* 0x040fe40003f24270 */
[C---:B------:R-:W-:Y:S02]  /*18f40*/  ISETP.GT.AND P2, PT, R242.reuse, R2, PT ;  /* 0x00000002f200720c */ /* 0x040fe40003f44270 */
[----:B------:R-:W-:Y:S02]  /*18f50*/  ISETP.GT.AND P6, PT, R242, R8, PT ;  /* 0x00000008f200720c */ /* 0x000fe40003fc4270 */
[----:B------:R-:W-:Y:S02]  /*18f60*/  FMNMX3.FTZ R0, R0, R249, R248, !PT ;  /* 0x000000f900007276 */ /* 0x000fe400078100f8 */
[----:B------:R-:W-:Y:S02]  /*18f70*/  FSEL R11, R61, -INF , !P1 ;  /* 0xff8000003d0b7808 */ /* 0x000fe40004800000 */
[----:B-1----:R-:W-:Y:S02]  /*18f80*/  FSEL R9, R9, -INF , !P2 ;  /* 0xff80000009097808 */ /* 0x002fe40005000000 */
[-C--:B------:R-:W-:Y:S02]  /*18f90*/  ISETP.GE.AND P1, PT, R8, R238.reuse, PT ;  /* 0x000000ee0800720c */ /* 0x080fe40003f26270 */
[----:B--2---:R-:W-:Y:S02]  /*18fa0*/  FSEL R10, R10, -INF , !P6 ;  /* 0xff8000000a0a7808 */ /* 0x004fe40007000000 */
[-C--:B------:R-:W-:Y:S02]  /*18fb0*/  ISETP.GE.AND P2, PT, R4, R238.reuse, PT ;  /* 0x000000ee0400720c */ /* 0x080fe40003f46270 */
[-C--:B------:R-:W-:Y:S02]  /*18fc0*/  ISETP.GE.AND P6, PT, R2, R238.reuse, PT ;  /* 0x000000ee0200720c */ /* 0x080fe40003fc6270 */
[----:B------:R-:W-:Y:S02]  /*18fd0*/  FMNMX3.FTZ R0, R0, R247, R245, !PT ;  /* 0x000000f700007276 */ /* 0x000fe400078100f5 */
[----:B------:R-:W-:Y:S02]  /*18fe0*/  MOV R48, R223 ;  /* 0x000000df00307202 */ /* 0x000fe40000000f00 */
[----:B------:R-:W-:Y:S02]  /*18ff0*/  FSEL R221, R10, -INF , !P1 ;  /* 0xff8000000add7808 */ /* 0x000fe40004800000 */
[----:B------:R-:W-:Y:S02]  /*19000*/  FSEL R223, R6, -INF , !P2 ;  /* 0xff80000006df7808 */ /* 0x000fe40005000000 */
[----:B------:R-:W-:Y:S01]  /*19010*/  FSEL R222, R9, -INF , !P6 ;  /* 0xff80000009de7808 */ /* 0x000fe20007000000 */
[----:B------:R-:W1:Y:S01]  /*19020*/  MUFU.TANH R6, R59 ;  /* 0x0000003b00067308 */ /* 0x000e620000002400 */
[----:B------:R-:W-:Y:S02]  /*19030*/  ISETP.GE.AND P1, PT, R7, R238, PT ;  /* 0x000000ee0700720c */ /* 0x000fe40003f26270 */
[----:B------:R-:W-:Y:S02]  /*19040*/  FMNMX3.FTZ R0, R0, R227, R226, !PT ;  /* 0x000000e300007276 */ /* 0x000fe400078100e2 */
[----:B------:R-:W-:Y:S02]  /*19050*/  FSEL R219, R11, -INF , !P1 ;  /* 0xff8000000bdb7808 */ /* 0x000fe40004800000 */
[----:B------:R-:W-:Y:S03]  /*19060*/  FMNMX3.FTZ R0, R0, R223, R222, !PT ;  /* 0x000000df00007276 */ /* 0x000fe600078100de */
[----:B------:R-:W2:Y:S01]  /*19070*/  MUFU.TANH R9, R65 ;  /* 0x0000004100097308 */ /* 0x000ea20000002400 */
[----:B------:R-:W-:Y:S02]  /*19080*/  FSEL R34, R34, -INF , !P5 ;  /* 0xff80000022227808 */ /* 0x000fe40006800000 */
[----:B------:R-:W-:Y:S02]  /*19090*/  FMNMX3.FTZ R0, R0, R221, R219, !PT ;  /* 0x000000dd00007276 */ /* 0x000fe400078100db */
[----:B------:R-:W-:Y:S02]  /*190a0*/  ISETP.GT.AND P5, PT, R244, R2, PT ;  /* 0x00000002f400720c */ /* 0x000fe40003fa4270 */
[----:B------:R-:W-:Y:S01]  /*190b0*/  FSEL R56, R35, -INF , !P0 ;  /* 0xff80000023387808 */ /* 0x000fe20004000000 */
[----:B------:R-:W3:Y:S01]  /*190c0*/  SHFL.BFLY PT, R136, R0, 0x2, 0x1f ;  /* 0x0c401f0000887f89 */ /* 0x000ee200000e0000 */
[----:B------:R-:W-:Y:S02]  /*190d0*/  FSEL R15, R15, -INF , !P5 ;  /* 0xff8000000f0f7808 */ /* 0x000fe40006800000 */
[-C--:B------:R-:W-:Y:S02]  /*190e0*/  ISETP.GE.AND P5, PT, R4, R239.reuse, PT ;  /* 0x000000ef0400720c */ /* 0x080fe40003fa6270 */
[----:B------:R-:W-:Y:S02]  /*190f0*/  ISETP.GE.AND P0, PT, R2, R239, PT ;  /* 0x000000ef0200720c */ /* 0x000fe40003f06270 */
[----:B------:R-:W-:Y:S02]  /*19100*/  FSEL R11, R14, -INF , !P5 ;  /* 0xff8000000e0b7808 */ /* 0x000fe40006800000 */
[----:B------:R-:W-:Y:S02]  /*19110*/  FSEL R10, R13, -INF , !P0 ;  /* 0xff8000000d0a7808 */ /* 0x000fe40004000000 */
[----:B------:R-:W-:Y:S01]  /*19120*/  ISETP.GT.AND P1, PT, R244, R4, PT ;  /* 0x00000004f400720c */ /* 0x000fe20003f24270 */
[----:B------:R-:W4:Y:S01]  /*19130*/  MUFU.TANH R13, R66 ;  /* 0x00000042000d7308 */ /* 0x000f220000002400 */
[C---:B------:R-:W-:Y:S02]  /*19140*/  ISETP.GT.AND P5, PT, R243.reuse, R8, PT ;  /* 0x00000008f300720c */ /* 0x040fe40003fa4270 */
[----:B------:R-:W-:Y:S02]  /*19150*/  ISETP.GT.AND P0, PT, R243, R7, PT ;  /* 0x00000007f300720c */ /* 0x000fe40003f04270 */
[----:B------:R-:W-:Y:S01]  /*19160*/  FSEL R138, R62, -INF , !P5 ;  /* 0xff8000003e8a7808 */ /* 0x000fe20006800000 */
[----:B------:R-:W-:Y:S01]  /*19170*/  IMAD.MOV.U32 R62, RZ, RZ, R38 ;  /* 0x000000ffff3e7224 */ /* 0x000fe200078e0026 */
[----:B------:R-:W-:Y:S02]  /*19180*/  FSEL R16, R16, -INF , !P1 ;  /* 0xff80000010107808 */ /* 0x000fe40004800000 */
[----:B------:R-:W-:Y:S02]  /*19190*/  FSEL R137, R63, -INF , !P0 ;  /* 0xff8000003f897808 */ /* 0x000fe40004000000 */
[----:B------:R-:W-:Y:S02]  /*191a0*/  ISETP.GT.AND P1, PT, R243, R2, PT ;  /* 0x00000002f300720c */ /* 0x000fe40003f24270 */
[C---:B------:R-:W-:Y:S02]  /*191b0*/  ISETP.GE.AND P5, PT, R2.reuse, R240, PT ;  /* 0x000000f00200720c */ /* 0x040fe40003fa6270 */
[----:B------:R-:W-:Y:S02]  /*191c0*/  ISETP.GE.AND P0, PT, R2, R241, PT ;  /* 0x000000f10200720c */ /* 0x000fe40003f06270 */
[----:B------:R-:W-:Y:S02]  /*191d0*/  FMNMX3.FTZ R2, R139, R31, R215, !PT ;  /* 0x0000001f8b027276 */ /* 0x000fe400078100d7 */
[----:B---3--:R-:W-:Y:S02]  /*191e0*/  FMNMX.FTZ R136, R0, R136, !PT ;  /* 0x0000008800887209 */ /* 0x008fe40007810000 */
[----:B------:R-:W-:Y:S02]  /*191f0*/  FMNMX3.FTZ R0, R2, R23, R27, !PT ;  /* 0x0000001702007276 */ /* 0x000fe4000781001b */
[----:B------:R-:W-:Y:S02]  /*19200*/  ISETP.GE.AND P2, PT, R5, R239, PT ;  /* 0x000000ef0500720c */ /* 0x000fe40003f46270 */
[----:B------:R-:W-:Y:S02]  /*19210*/  FMNMX3.FTZ R0, R0, R48, R220, !PT ;  /* 0x0000003000007276 */ /* 0x000fe400078100dc */
[----:B------:R-:W-:Y:S02]  /*19220*/  FSEL R12, R12, -INF , !P2 ;  /* 0xff8000000c0c7808 */ /* 0x000fe40005000000 */
[----:B------:R-:W-:Y:S02]  /*19230*/  ISETP.GT.AND P2, PT, R243, R4, PT ;  /* 0x00000004f300720c */ /* 0x000fe40003f44270 */
[----:B------:R-:W-:Y:S02]  /*19240*/  FMNMX3.FTZ R0, R0, R250, R210, !PT ;  /* 0x000000fa00007276 */ /* 0x000fe400078100d2 */
[----:B------:R-:W-:Y:S02]  /*19250*/  ISETP.GE.AND P6, PT, R5, R241, PT ;  /* 0x000000f10500720c */ /* 0x000fe40003fc6270 */
[----:B------:R-:W-:Y:S02]  /*19260*/  FSEL R5, R58, -INF , !P2 ;  /* 0xff8000003a057808 */ /* 0x000fe40005000000 */
[-C--:B------:R-:W-:Y:S02]  /*19270*/  ISETP.GE.AND P2, PT, R4, R240.reuse, PT ;  /* 0x000000f00400720c */ /* 0x080fe40003f46270 */
[----:B-1----:R-:W-:Y:S02]  /*19280*/  FSEL R6, R6, -INF , !P1 ;  /* 0xff80000006067808 */ /* 0x002fe40004800000 */
[----:B------:R-:W-:Y:S02]  /*19290*/  FMNMX3.FTZ R2, R3, R209, R208, !PT ;  /* 0x000000d103027276 */ /* 0x000fe400078100d0 */
        /* <DEDUP_REMOVED lines=11> */
[----:B------:R-:W-:Y:S02]  /*19350*/  FMNMX3.FTZ R2, R2, R24, R19, !PT ;  /* 0x0000001802027276 */ /* 0x000fe40007810013 */
[----:B------:R-:W-:Y:S02]  /*19360*/  FMNMX3.FTZ R0, R0, R138, R137, !PT ;  /* 0x0000008a00007276 */ /* 0x000fe40007810089 */
[----:B------:R-:W-:Y:S02]  /*19370*/  FMNMX3.FTZ R5, R2, R18, R17, !PT ;  /* 0x0000001202057276 */ /* 0x000fe40007810011 */
[----:B------:R-:W-:Y:S01]  /*19380*/  ISETP.GT.AND P5, PT, R237, R7, PT ;  /* 0x00000007ed00720c */ /* 0x000fe20003fa4270 */
[----:B------:R-:W1:Y:S01]  /*19390*/  SHFL.BFLY PT, R2, R0, 0x2, 0x1f ;  /* 0x0c401f0000027f89 */ /* 0x000e6200000e0000 */
[----:B------:R-:W-:Y:S02]  /*193a0*/  FMNMX3.FTZ R133, R5, R34, R12, !PT ;  /* 0x0000002205857276 */ /* 0x000fe4000781000c */
[----:B--2---:R-:W-:Y:S02]  /*193b0*/  FSEL R9, R9, -INF , !P5 ;  /* 0xff80000009097808 */ /* 0x004fe40006800000 */
[----:B------:R-:W-:Y:S02]  /*193c0*/  ISETP.GE.AND P5, PT, R7, R239, PT ;  /* 0x000000ef0700720c */ /* 0x000fe40003fa6270 */
[----:B------:R-:W-:Y:S02]  /*193d0*/  ISETP.GE.AND P1, PT, R4, R241, PT ;  /* 0x000000f10400720c */ /* 0x000fe40003f26270 */
[----:B------:R-:W-:Y:S02]  /*193e0*/  FSEL R5, R9, -INF , !P5 ;  /* 0xff80000009057808 */ /* 0x000fe40006800000 */
[----:B------:R-:W2:Y:S01]  /*193f0*/  SHFL.BFLY PT, R9, R136, 0x1, 0x1f ;  /* 0x0c201f0088097f89 */ /* 0x000ea200000e0000 */
[----:B------:R-:W-:Y:S02]  /*19400*/  FSEL R49, R22, -INF , !P6 ;  /* 0xff80000016317808 */ /* 0x000fe40007000000 */
[----:B------:R-:W-:Y:S02]  /*19410*/  ISETP.GT.AND P6, PT, R244, R7, PT ;  /* 0x00000007f400720c */ /* 0x000fe40003fc4270 */
[----:B------:R-:W-:Y:S02]  /*19420*/  FSEL R60, R16, -INF , !P1 ;  /* 0xff800000103c7808 */ /* 0x000fe40004800000 */
[----:B------:R-:W-:Y:S02]  /*19430*/  ISETP.GE.AND P1, PT, R7, R241, PT ;  /* 0x000000f10700720c */ /* 0x000fe40003f26270 */
[----:B------:R-:W-:Y:S02]  /*19440*/  FSEL R7, R67, -INF , !P6 ;  /* 0xff80000043077808 */ /* 0x000fe40007000000 */
[----:B------:R-:W-:Y:S02]  /*19450*/  FSEL R57, R15, -INF , !P0 ;  /* 0xff8000000f397808 */ /* 0x000fe40004000000 */
[----:B-1----:R-:W-:Y:S02]  /*19460*/  FMNMX.FTZ R0, R0, R2, !PT ;  /* 0x0000000200007209 */ /* 0x002fe40007810000 */
[----:B------:R-:W-:Y:S02]  /*19470*/  FSEL R46, R7, -INF , !P1 ;  /* 0xff800000072e7808 */ /* 0x000fe40004800000 */
[----:B------:R-:W-:Y:S01]  /*19480*/  ISETP.GT.AND P2, PT, R237, R8, PT ;  /* 0x00000008ed00720c */ /* 0x000fe20003f44270 */
[----:B------:R-:W1:Y:S01]  /*19490*/  SHFL.BFLY PT, R2, R0, 0x1, 0x1f ;  /* 0x0c201f0000027f89 */ /* 0x000e6200000e0000 */
[----:B------:R-:W-:Y:S02]  /*194a0*/  FMNMX3.FTZ R133, R133, R11, R10, !PT ;  /* 0x0000000b85857276 */ /* 0x000fe4000781000a */
[----:B------:R-:W-:Y:S02]  /*194b0*/  FSEL R6, R64, -INF , !P2 ;  /* 0xff80000040067808 */ /* 0x000fe40005000000 */
[----:B------:R-:W-:Y:S02]  /*194c0*/  ISETP.GE.AND P2, PT, R8, R239, PT ;  /* 0x000000ef0800720c */ /* 0x000fe40003f46270 */
[----:B--2---:R-:W-:Y:S02]  /*194d0*/  FMNMX.FTZ R136, R136, R9, !PT ;  /* 0x0000000988887209 */ /* 0x004fe40007810000 */
[----:B------:R-:W-:Y:S02]  /*194e0*/  FSEL R6, R6, -INF , !P2 ;  /* 0xff80000006067808 */ /* 0x000fe40005000000 */
[C---:B------:R-:W-:Y:S01]  /*194f0*/  FSETP.NEU.FTZ.AND P1, PT, R136.reuse, -INF , PT ;  /* 0xff8000008800780b */ /* 0x040fe20003f3d000 */
[----:B------:R-:W-:Y:S01]  /*19500*/  FMUL.FTZ R213, R136, UR4 ;  /* 0x0000000488d57c20 */ /* 0x000fe20008410000 */
[----:B------:R-:W-:Y:S02]  /*19510*/  FMNMX3.FTZ R133, R133, R6, R5, !PT ;  /* 0x0000000685857276 */ /* 0x000fe40007810005 */
[----:B------:R-:W-:Y:S02]  /*19520*/  ISETP.GT.AND P2, PT, R244, R8, PT ;  /* 0x00000008f400720c */ /* 0x000fe40003f44270 */
[----:B------:R-:W-:Y:S02]  /*19530*/  FSEL R213, R213, RZ, P1 ;  /* 0x000000ffd5d57208 */ /* 0x000fe40000800000 */
[----:B------:R-:W-:Y:S02]  /*19540*/  ISETP.GE.AND P5, PT, R8, R241, PT ;  /* 0x000000f10800720c */ /* 0x000fe40003fa6270 */
[----:B------:R-:W2:Y:S01]  /*19550*/  SHFL.BFLY PT, R8, R133, 0x2, 0x1f ;  /* 0x0c401f0085087f89 */ /* 0x000ea200000e0000 */
[----:B------:R-:W-:Y:S01]  /*19560*/  FMNMX3.FTZ R4, R140, R143, R142, !PT ;  /* 0x0000008f8c047276 */ /* 0x000fe2000781008e */
[--C-:B------:R-:W-:Y:S01]  /*19570*/  FFMA.FTZ R221, R221, UR4, -R213.reuse ;  /* 0x00000004dddd7c23 */ /* 0x100fe200080108d5 */
[----:B-1----:R-:W-:Y:S01]  /*19580*/  FMNMX.FTZ R134, R0, R2, !PT ;  /* 0x0000000200867209 */ /* 0x002fe20007810000 */
[----:B------:R-:W-:Y:S01]  /*19590*/  FFMA.FTZ R0, R20, UR4, -R213 ;  /* 0x0000000414007c23 */ /* 0x000fe200080108d5 */
[----:B------:R-:W-:Y:S02]  /*195a0*/  FMNMX3.FTZ R4, R4, R36, R30, !PT ;  /* 0x0000002404047276 */ /* 0x000fe4000781001e */
[C---:B------:R-:W-:Y:S01]  /*195b0*/  FSETP.NEU.FTZ.AND P0, PT, R134.reuse, -INF , PT ;  /* 0xff8000008600780b */ /* 0x040fe20003f1d000 */
[----:B------:R1:W-:Y:S01]  /*195c0*/  MUFU.EX2 R236, R0 ;  /* 0x0000000000ec7308 */ /* 0x0003e20000000800 */
[----:B------:R-:W-:Y:S01]  /*195d0*/  FMUL.FTZ R214, R134, UR4 ;  /* 0x0000000486d67c20 */ /* 0x000fe20008410000 */
[----:B------:R-:W-:Y:S02]  /*195e0*/  FMNMX3.FTZ R4, R4, R216, R50, !PT ;  /* 0x000000d804047276 */ /* 0x000fe40007810032 */
[----:B------:R-:W-:Y:S02]  /*195f0*/  MOV R61, R39 ;  /* 0x00000027003d7202 */ /* 0x000fe40000000f00 */
[----:B------:R-:W-:Y:S02]  /*19600*/  FSEL R214, R214, RZ, P0 ;  /* 0x000000ffd6d67208 */ /* 0x000fe40000000000 */
[----:B------:R-:W-:Y:S02]  /*19610*/  FMNMX3.FTZ R4, R4, R43, R37, !PT ;  /* 0x0000002b04047276 */ /* 0x000fe40007810025 */
[----:B----4-:R-:W-:Y:S02]  /*19620*/  FSEL R13, R13, -INF , !P2 ;  /* 0xff8000000d0d7808 */ /* 0x010fe40005000000 */
[----:B------:R-:W-:Y:S02]  /*19630*/  FMNMX3.FTZ R4, R4, R62, R61, !PT ;  /* 0x0000003e04047276 */ /* 0x000fe4000781003d */
[----:B------:R-:W-:Y:S02]  /*19640*/  FSEL R47, R13, -INF , !P5 ;  /* 0xff8000000d2f7808 */ /* 0x000fe40006800000 */
[----:B--2---:R-:W-:Y:S01]  /*19650*/  FMNMX.FTZ R133, R133, R8, !PT ;  /* 0x0000000885857209 */ /* 0x004fe20007810000 */
[----:B-1----:R-:W-:Y:S01]  /*19660*/  FFMA.FTZ R0, R21, UR4, -R213 ;  /* 0x0000000415007c23 */ /* 0x002fe200080108d5 */
[----:B------:R-:W-:Y:S03]  /*19670*/  FMNMX3.FTZ R4, R4, R56, R49, !PT ;  /* 0x0000003804047276 */ /* 0x000fe60007810031 */
[----:B------:R-:W1:Y:S01]  /*19680*/  MUFU.EX2 R2, R0 ;  /* 0x0000000000027308 */ /* 0x000e620000000800 */
[----:B------:R-:W2:Y:S01]  /*19690*/  SHFL.BFLY PT, R8, R133, 0x1, 0x1f ;  /* 0x0c201f0085087f89 */ /* 0x000ea200000e0000 */
[----:B------:R-:W-:Y:S04]  /*196a0*/  FMNMX3.FTZ R4, R4, R60, R57, !PT ;  /* 0x0000003c04047276 */ /* 0x000fe80007810039 */
[----:B------:R-:W-:Y:S01]  /*196b0*/  FMNMX3.FTZ R135, R4, R47, R46, !PT ;  /* 0x0000002f04877276 */ /* 0x000fe2000781002e */
[--C-:B------:R-:W-:Y:S04]  /*196c0*/  FFMA.FTZ R4, R26, UR4, -R213.reuse ;  /* 0x000000041a047c23 */ /* 0x100fe800080108d5 */
[----:B------:R3:W-:Y:S01]  /*196d0*/  MUFU.EX2 R45, R4 ;  /* 0x00000004002d7308 */ /* 0x0007e20000000800 */
[----:B------:R-:W4:Y:S08]  /*196e0*/  SHFL.BFLY PT, R7, R135, 0x2, 0x1f ;  /* 0x0c401f0087077f89 */ /* 0x000f3000000e0000 */
[----:B-1----:R1:W-:Y:S01]  /*196f0*/  STL [R1+0x60], R2 ;  /* 0x0000600201007387 */ /* 0x0023e20000100800 */
[--C-:B------:R-:W-:Y:S04]  /*19700*/  FFMA.FTZ R0, R31, UR4, -R214.reuse ;  /* 0x000000041f007c23 */ /* 0x100fe800080108d6 */
[----:B------:R1:W-:Y:S01]  /*19710*/  MUFU.EX2 R44, R0 ;  /* 0x00000000002c7308 */ /* 0x0003e20000000800 */
[----:B--2---:R-:W-:Y:S01]  /*19720*/  FMNMX.FTZ R133, R133, R8, !PT ;  /* 0x0000000885857209 */ /* 0x004fe20007810000 */
[----:B---3--:R-:W-:Y:S03]  /*19730*/  FFMA.FTZ R4, R25, UR4, -R213 ;  /* 0x0000000419047c23 */ /* 0x008fe600080108d5 */
[----:B------:R-:W-:Y:S05]  /*19740*/  FSETP.NEU.FTZ.AND P2, PT, R133, -INF , PT ;  /* 0xff8000008500780b */ /* 0x000fea0003f5d000 */
[----:B------:R2:W-:Y:S01]  /*19750*/  MUFU.EX2 R65, R4 ;  /* 0x0000000400417308 */ /* 0x0005e20000000800 */
[----:B----4-:R-:W-:Y:S02]  /*19760*/  FMNMX.FTZ R135, R135, R7, !PT ;  /* 0x0000000787877209 */ /* 0x010fe40007810000 */
[----:B-1----:R-:W-:Y:S03]  /*19770*/  FSEL R0, R133, RZ, P2 ;  /* 0x000000ff85007208 */ /* 0x002fe60001000000 */
[----:B------:R-:W1:Y:S01]  /*19780*/  SHFL.BFLY PT, R7, R135, 0x1, 0x1f ;  /* 0x0c201f0087077f89 */ /* 0x000e6200000e0000 */
[--C-:B------:R-:W-:Y:S01]  /*19790*/  FFMA.FTZ R2, R215, UR4, -R214.reuse ;  /* 0x00000004d7027c23 */ /* 0x100fe200080108d6 */
[----:B------:R-:W-:Y:S01]  /*197a0*/  FADD.FTZ R3, -R0, R3 ;  /* 0x0000000300037221 */ /* 0x000fe20000010100 */
[----:B------:R-:W-:Y:S02]  /*197b0*/  FFMA.FTZ R0, R27, UR4, -R214 ;  /* 0x000000041b007c23 */ /* 0x000fe400080108d6 */
[----:B------:R3:W-:Y:S01]  /*197c0*/  MUFU.EX2 R243, R2 ;  /* 0x0000000200f37308 */ /* 0x0007e20000000800 */
[----:B------:R-:W-:Y:S01]  /*197d0*/  FMUL.FTZ R3, R3, UR4 ;  /* 0x0000000403037c20 */ /* 0x000fe20008410000 */
[----:B--2---:R-:W-:Y:S08]  /*197e0*/  FMUL.FTZ R4, R133, UR4 ;  /* 0x0000000485047c20 */ /* 0x004ff00008410000 */
[----:B------:R2:W-:Y:S01]  /*197f0*/  MUFU.EX2 R235, R0 ;  /* 0x0000000000eb7308 */ /* 0x0005e20000000800 */
[----:B------:R-:W-:Y:S05]  /*19800*/  FSEL R4, R4, RZ, P2 ;  /* 0x000000ff04047208 */ /* 0x000fea0001000000 */
[--C-:B------:R-:W-:Y:S01]  /*19810*/  FFMA.FTZ R237, R6, UR4, -R4.reuse ;  /* 0x0000000406ed7c23 */ /* 0x100fe20008010804 */
[----:B------:R-:W-:Y:S03]  /*19820*/  FFMA.FTZ R244, R11, UR4, -R4 ;  /* 0x000000040bf47c23 */ /* 0x000fe60008010804 */
[----:B------:R-:W4:Y:S01]  /*19830*/  MUFU.EX2 R3, R3 ;  /* 0x0000000300037308 */ /* 0x000f220000000800 */
[----:B---3--:R-:W-:Y:S01]  /*19840*/  FFMA.FTZ R2, R23, UR4, -R214 ;  /* 0x0000000417027c23 */ /* 0x008fe200080108d6 */
[--C-:B------:R-:W-:Y:S01]  /*19850*/  FFMA.FTZ R239, R10, UR4, -R4.reuse ;  /* 0x000000040aef7c23 */ /* 0x100fe20008010804 */
[----:B-1----:R-:W-:Y:S01]  /*19860*/  FMNMX.FTZ R135, R135, R7, !PT ;  /* 0x0000000787877209 */ /* 0x002fe20007810000 */
[--C-:B------:R-:W-:Y:S01]  /*19870*/  FFMA.FTZ R7, R29, UR4, -R4.reuse ;  /* 0x000000041d077c23 */ /* 0x100fe20008010804 */
[--C-:B------:R-:W-:Y:S01]  /*19880*/  FFMA.FTZ R240, R5, UR4, -R4.reuse ;  /* 0x0000000405f07c23 */ /* 0x100fe20008010804 */
[--C-:B------:R-:W-:Y:S01]  /*19890*/  FFMA.FTZ R67, R18, UR4, -R4.reuse ;  /* 0x0000000412437c23 */ /* 0x100fe20008010804 */
[----:B------:R-:W-:Y:S03]  /*198a0*/  FSETP.NEU.FTZ.AND P2, PT, R135, -INF , PT ;  /* 0xff8000008700780b */ /* 0x000fe60003f5d000 */
[----:B------:R1:W3:Y:S01]  /*198b0*/  MUFU.EX2 R231, R2 ;  /* 0x0000000200e77308 */ /* 0x0002e20000000800 */
[--C-:B--2---:R-:W-:Y:S01]  /*198c0*/  FFMA.FTZ R0, R209, UR4, -R4.reuse ;  /* 0x00000004d1007c23 */ /* 0x104fe20008010804 */
[----:B------:R-:W-:Y:S01]  /*198d0*/  FMUL.FTZ R215, R135, UR4 ;  /* 0x0000000487d77c20 */ /* 0x000fe20008410000 */
[--C-:B------:R-:W-:Y:S01]  /*198e0*/  FFMA.FTZ R41, R33, UR4, -R4.reuse ;  /* 0x0000000421297c23 */ /* 0x100fe20008010804 */
[--C-:B------:R-:W-:Y:S01]  /*198f0*/  FFMA.FTZ R40, R24, UR4, -R4.reuse ;  /* 0x0000000418287c23 */ /* 0x100fe20008010804 */
[--C-:B------:R-:W-:Y:S01]  /*19900*/  FFMA.FTZ R42, R19, UR4, -R4.reuse ;  /* 0x00000004132a7c23 */ /* 0x100fe20008010804 */
[--C-:B------:R-:W-:Y:S01]  /*19910*/  FFMA.FTZ R63, R17, UR4, -R4.reuse ;  /* 0x00000004113f7c23 */ /* 0x100fe20008010804 */
[----:B------:R-:W-:Y:S03]  /*19920*/  FSEL R215, R215, RZ, P2 ;  /* 0x000000ffd7d77208 */ /* 0x000fe60001000000 */
[----:B------:R2:W-:Y:S01]  /*19930*/  MUFU.EX2 R64, R0 ;  /* 0x0000000000407308 */ /* 0x0005e20000000800 */
[--C-:B------:R-:W-:Y:S01]  /*19940*/  FFMA.FTZ R59, R34, UR4, -R4.reuse ;  /* 0x00000004223b7c23 */ /* 0x100fe20008010804 */
[----:B------:R-:W-:Y:S01]  /*19950*/  FFMA.FTZ R58, R12, UR4, -R4 ;  /* 0x000000040c3a7c23 */ /* 0x000fe20008010804 */
[----:B----4-:R-:W-:Y:S01]  /*19960*/  FMUL.FTZ R5, R3, R145 ;  /* 0x0000009103057220 */ /* 0x010fe20000410000 */
[----:B------:R-:W-:Y:S01]  /*19970*/  F2FP.F16.F32.PACK_AB R209, R243, R44 ;  /* 0x0000002cf3d1723e */ /* 0x000fe200000000ff */
[C---:B------:R-:W-:Y:S01]  /*19980*/  FMUL.FTZ R16, R3.reuse, R156 ;  /* 0x0000009c03107220 */ /* 0x040fe20000410000 */
[C---:B------:R-:W-:Y:S01]  /*19990*/  FMUL.FTZ R17, R3.reuse, R157 ;  /* 0x0000009d03117220 */ /* 0x040fe20000410000 */
[----:B------:R-:W-:Y:S03]  /*199a0*/  FMUL.FTZ R33, R3, R173 ;  /* 0x000000ad03217220 */ /* 0x000fe60000410000 */
[----:B------:R4:W-:Y:S01]  /*199b0*/  MUFU.EX2 R230, R7 ;  /* 0x0000000700e67308 */ /* 0x0009e20000000800 */
[----:B-1----:R-:W-:Y:S01]  /*199c0*/  LOP3.LUT R2, R141, 0x200, R233, 0xf8, !PT ;  /* 0x000002008d027812 */ /* 0x002fe200078ef8e9 */
[----:B------:R-:W-:Y:S01]  /*199d0*/  IMAD.MOV.U32 R157, RZ, RZ, R62 ;  /* 0x000000ffff9d7224 */ /* 0x000fe200078e003e */
[----:B------:R-:W4:Y:S01]  /*199e0*/  LDL.LU R233, [R1+0x60] ;  /* 0x0000600001e97983 */ /* 0x000f220000300800 */
[----:B---3--:R-:W-:Y:S01]  /*199f0*/  F2FP.F16.F32.PACK_AB R211, R235, R231 ;  /* 0x000000e7ebd3723e */ /* 0x008fe200000000ff */
[C---:B------:R-:W-:Y:S01]  /*19a00*/  FMUL.FTZ R68, R3.reuse, R68 ;  /* 0x0000004403447220 */ /* 0x040fe20000410000 */
[----:B------:R-:W-:Y:S01]  /*19a10*/  LEA R212, R2, UR5, 0x1 ;  /* 0x0000000502d47c11 */ /* 0x000fe2000f8e08ff */
[----:B------:R-:W-:Y:S01]  /*19a20*/  FMUL.FTZ R69, R3, R69 ;  /* 0x0000004503457220 */ /* 0x000fe20000410000 */
[----:B------:R-:W-:Y:S01]  /*19a30*/  MOV R173, R44 ;  /* 0x0000002c00ad7202 */ /* 0x000fe20000000f00 */
[--C-:B--2---:R-:W-:Y:S01]  /*19a40*/  FFMA.FTZ R0, R208, UR4, -R4.reuse ;  /* 0x00000004d0007c23 */ /* 0x104fe20008010804 */
[----:B------:R-:W-:Y:S01]  /*19a50*/  F2FP.F16.F32.PACK_AB R208, R65, R45 ;  /* 0x0000002d41d0723e */ /* 0x000fe200000000ff */
[----:B------:R-:W1:Y:S01]  /*19a60*/  LDSM.16.MT88.4 R20, [R212+0xc000] ;  /* 0x00c00000d414783b */ /* 0x000e620000004200 */
[C---:B------:R-:W-:Y:S01]  /*19a70*/  FMUL.FTZ R80, R3.reuse, R80 ;  /* 0x0000005003507220 */ /* 0x040fe20000410000 */
[----:B------:R2:W-:Y:S01]  /*19a80*/  MUFU.EX2 R238, R0 ;  /* 0x0000000000ee7308 */ /* 0x0005e20000000800 */
[C---:B------:R-:W-:Y:S01]  /*19a90*/  FMUL.FTZ R81, R3.reuse, R81 ;  /* 0x0000005103517220 */ /* 0x040fe20000410000 */
[C---:B------:R-:W-:Y:S01]  /*19aa0*/  FMUL.FTZ R84, R3.reuse, R84 ;  /* 0x0000005403547220 */ /* 0x040fe20000410000 */
[C---:B------:R-:W-:Y:S01]  /*19ab0*/  FMUL.FTZ R85, R3.reuse, R85 ;  /* 0x0000005503557220 */ /* 0x040fe20000410000 */
[--C-:B----4-:R-:W-:Y:S01]  /*19ac0*/  FFMA.FTZ R7, R30, UR4, -R215.reuse ;  /* 0x000000041e077c23 */ /* 0x110fe200080108d7 */
        /* <DEDUP_REMOVED lines=10> */
[----:B------:R-:W-:Y:S01]  /*19b70*/  FMUL.FTZ R129, R3, R129 ;  /* 0x0000008103817220 */ /* 0x000fe20000410000 */
[----:B--2---:R-:W-:Y:S04]  /*19b80*/  FFMA.FTZ R0, R143, UR4, -R215 ;  /* 0x000000048f007c23 */ /* 0x004fe800080108d7 */
[----:B------:R2:W-:Y:S01]  /*19b90*/  MUFU.EX2 R66, R0 ;  /* 0x0000000000427308 */ /* 0x0005e20000000800 */
[--C-:B---3--:R-:W-:Y:S01]  /*19ba0*/  FFMA.FTZ R7, R32, UR4, -R4.reuse ;  /* 0x0000000420077c23 */ /* 0x108fe20008010804 */
[C---:B------:R-:W-:Y:S01]  /*19bb0*/  FMUL.FTZ R32, R3.reuse, R172 ;  /* 0x000000ac03207220 */ /* 0x040fe20000410000 */
[----:B------:R-:W-:Y:S02]  /*19bc0*/  IMAD.MOV.U32 R172, RZ, RZ, R45 ;  /* 0x000000ffffac7224 */ /* 0x000fe400078e002d */
[----:B------:R-:W-:Y:S02]  /*19bd0*/  IMAD.MOV.U32 R145, RZ, RZ, R7 ;  /* 0x000000ffff917224 */ /* 0x000fe400078e0007 */
[----:B--2---:R-:W-:Y:S04]  /*19be0*/  FFMA.FTZ R0, R142, UR4, -R215 ;  /* 0x000000048e007c23 */ /* 0x004fe800080108d7 */
[----:B------:R2:W3:Y:S02]  /*19bf0*/  MUFU.EX2 R242, R0 ;  /* 0x0000000000f27308 */ /* 0x0004e40000000800 */
[----:B--2---:R-:W-:Y:S01]  /*19c00*/  FFMA.FTZ R0, R28, UR4, -R4 ;  /* 0x000000041c007c23 */ /* 0x004fe20008010804 */
[----:B------:R-:W-:Y:S01]  /*19c10*/  FMUL.FTZ R4, R3, R144 ;  /* 0x0000009003047220 */ /* 0x000fe20000410000 */
[----:B------:R-:W-:Y:S01]  /*19c20*/  IMAD.MOV.U32 R144, RZ, RZ, R37 ;  /* 0x000000ffff907224 */ /* 0x000fe200078e0025 */
[----:B---3--:R-:W-:Y:S05]  /*19c30*/  F2FP.F16.F32.PACK_AB R141, R242, R66 ;  /* 0x00000042f28d723e */ /* 0x008fea00000000ff */
[----:B------:R2:W3:Y:S01]  /*19c40*/  MUFU.EX2 R234, R0 ;  /* 0x0000000000ea7308 */ /* 0x0004e20000000800 */
[----:B------:R-:W-:Y:S01]  /*19c50*/  MOV R156, R144 ;  /* 0x00000090009c7202 */ /* 0x000fe20000000f00 */
[----:B--2---:R-:W-:Y:S01]  /*19c60*/  FFMA.FTZ R0, R36, UR4, -R215 ;  /* 0x0000000424007c23 */ /* 0x004fe200080108d7 */
[----:B---3--:R-:W-:Y:S07]  /*19c70*/  F2FP.F16.F32.PACK_AB R142, R234, R230 ;  /* 0x000000e6ea8e723e */ /* 0x008fee00000000ff */
[----:B------:R2:W3:Y:S02]  /*19c80*/  MUFU.EX2 R228, R0 ;  /* 0x0000000000e47308 */ /* 0x0004e40000000800 */
[----:B--2---:R-:W-:Y:S02]  /*19c90*/  FSEL R0, R136, RZ, P1 ;  /* 0x000000ff88007208 */ /* 0x004fe40000800000 */
[----:B---3--:R-:W-:Y:S03]  /*19ca0*/  F2FP.F16.F32.PACK_AB R143, R232, R228 ;  /* 0x000000e4e88f723e */ /* 0x008fe600000000ff */
[----:B------:R-:W-:Y:S04]  /*19cb0*/  FADD.FTZ R0, -R0, R132 ;  /* 0x0000008400007221 */ /* 0x000fe80000010100 */
[----:B------:R-:W-:Y:S01]  /*19cc0*/  FMUL.FTZ R2, R0, UR4 ;  /* 0x0000000400027c20 */ /* 0x000fe20008410000 */
[----:B------:R-:W-:Y:S03]  /*19cd0*/  FSEL R0, R134, RZ, P0 ;  /* 0x000000ff86007208 */ /* 0x000fe60000000000 */
[----:B------:R2:W3:Y:S02]  /*19ce0*/  MUFU.EX2 R132, R2 ;  /* 0x0000000200847308 */ /* 0x0004e40000000800 */
[----:B------:R-:W-:Y:S01]  /*19cf0*/  FADD.FTZ R0, -R0, R139 ;  /* 0x0000008b00007221 */ /* 0x000fe20000010100 */
[----:B------:R-:W-:Y:S03]  /*19d00*/  MOV R139, R210 ;  /* 0x000000d2008b7202 */ /* 0x000fe60000000f00 */
[----:B------:R-:W-:Y:S06]  /*19d10*/  FMUL.FTZ R0, R0, UR4 ;  /* 0x0000000400007c20 */ /* 0x000fec0008410000 */
[----:B------:R-:W4:Y:S01]  /*19d20*/  MUFU.EX2 R0, R0 ;  /* 0x0000000000007308 */ /* 0x000f220000000800 */
[----:B--2---:R-:W-:Y:S01]  /*19d30*/  FSEL R2, R135, RZ, P2 ;  /* 0x000000ff87027208 */ /* 0x004fe20001000000 */
[C---:B---3--:R-:W-:Y:S01]  /*19d40*/  FMUL.FTZ R8, R132.reuse, R148 ;  /* 0x0000009484087220 */ /* 0x048fe20000410000 */
[C---:B------:R-:W-:Y:S01]  /*19d50*/  FMUL.FTZ R9, R132.reuse, R149 ;  /* 0x0000009584097220 */ /* 0x040fe20000410000 */
[C---:B------:R-:W-:Y:S01]  /*19d60*/  FMUL.FTZ R12, R132.reuse, R152 ;  /* 0x00000098840c7220 */ /* 0x040fe20000410000 */
[----:B------:R-:W-:Y:S01]  /*19d70*/  FMUL.FTZ R13, R132, R153 ;  /* 0x00000099840d7220 */ /* 0x000fe20000410000 */
[----:B------:R-:W-:Y:S01]  /*19d80*/  FADD.FTZ R2, -R2, R140 ;  /* 0x0000008c02027221 */ /* 0x000fe20000010100 */
[----:B------:R-:W-:Y:S01]  /*19d90*/  F2FP.F16.F32.PACK_AB R140, R238, R64 ;  /* 0x00000040ee8c723e */ /* 0x000fe200000000ff */
[C---:B------:R-:W-:Y:S01]  /*19da0*/  FMUL.FTZ R24, R132.reuse, R164 ;  /* 0x000000a484187220 */ /* 0x040fe20000410000 */
[----:B------:R-:W-:Y:S01]  /*19db0*/  FMUL.FTZ R25, R132, R165 ;  /* 0x000000a584197220 */ /* 0x000fe20000410000 */
[----:B------:R-:W-:Y:S01]  /*19dc0*/  FMUL.FTZ R2, R2, UR4 ;  /* 0x0000000402027c20 */ /* 0x000fe20008410000 */
[C---:B------:R-:W-:Y:S01]  /*19dd0*/  FMUL.FTZ R28, R132.reuse, R168 ;  /* 0x000000a8841c7220 */ /* 0x040fe20000410000 */
[----:B------:R-:W-:Y:S01]  /*19de0*/  FMUL.FTZ R29, R132, R169 ;  /* 0x000000a9841d7220 */ /* 0x000fe20000410000 */
[C---:B----4-:R-:W-:Y:S01]  /*19df0*/  FMUL.FTZ R10, R0.reuse, R150 ;  /* 0x00000096000a7220 */ /* 0x050fe20000410000 */
[C---:B------:R-:W-:Y:S01]  /*19e00*/  FMUL.FTZ R11, R0.reuse, R151 ;  /* 0x00000097000b7220 */ /* 0x040fe20000410000 */
[C---:B------:R-:W-:Y:S01]  /*19e10*/  FMUL.FTZ R14, R0.reuse, R154 ;  /* 0x0000009a000e7220 */ /* 0x040fe20000410000 */
[----:B------:R-:W2:Y:S01]  /*19e20*/  MUFU.EX2 R2, R2 ;  /* 0x0000000200027308 */ /* 0x000ea20000000800 */
[C---:B------:R-:W-:Y:S01]  /*19e30*/  FMUL.FTZ R15, R0.reuse, R155 ;  /* 0x0000009b000f7220 */ /* 0x040fe20000410000 */
[C---:B------:R-:W-:Y:S01]  /*19e40*/  FMUL.FTZ R26, R0.reuse, R166 ;  /* 0x000000a6001a7220 */ /* 0x040fe20000410000 */
[C---:B------:R-:W-:Y:S01]  /*19e50*/  FMUL.FTZ R27, R0.reuse, R167 ;  /* 0x000000a7001b7220 */ /* 0x040fe20000410000 */
[C---:B------:R-:W-:Y:S01]  /*19e60*/  FMUL.FTZ R30, R0.reuse, R170 ;  /* 0x000000aa001e7220 */ /* 0x040fe20000410000 */
[----:B------:R-:W-:Y:S01]  /*19e70*/  FMUL.FTZ R31, R0, R171 ;  /* 0x000000ab001f7220 */ /* 0x000fe20000410000 */
[----:B------:R-:W-:Y:S01]  /*19e80*/  IMAD.MOV.U32 R155, RZ, RZ, R139 ;  /* 0x000000ffff9b7224 */ /* 0x000fe200078e008b */
[----:B------:R-:W-:Y:S01]  /*19e90*/  MOV R170, R47 ;  /* 0x0000002f00aa7202 */ /* 0x000fe20000000f00 */
[----:B------:R-:W-:Y:S02]  /*19ea0*/  IMAD.MOV.U32 R171, RZ, RZ, R46 ;  /* 0x000000ffffab7224 */ /* 0x000fe400078e002e */
[C---:B------:R-:W-:Y:S01]  /*19eb0*/  FMUL.FTZ R44, R132.reuse, R184 ;  /* 0x000000b8842c7220 */ /* 0x040fe20000410000 */
[----:B------:R-:W-:Y:S01]  /*19ec0*/  FMUL.FTZ R45, R132, R185 ;  /* 0x000000b9842d7220 */ /* 0x000fe20000410000 */
[C---:B------:R-:W-:Y:S01]  /*19ed0*/  FMUL.FTZ R46, R0.reuse, R186 ;  /* 0x000000ba002e7220 */ /* 0x040fe20000410000 */
[----:B------:R-:W-:Y:S01]  /*19ee0*/  FMUL.FTZ R47, R0, R187 ;  /* 0x000000bb002f7220 */ /* 0x000fe20000410000 */
[----:B------:R-:W-:Y:S01]  /*19ef0*/  IMAD.MOV.U32 R154, RZ, RZ, R51 ;  /* 0x000000ffff9a7224 */ /* 0x000fe200078e0033 */
[----:B------:R-:W-:Y:S01]  /*19f00*/  MOV R167, R49 ;  /* 0x0000003100a77202 */ /* 0x000fe20000000f00 */
[----:B------:R-:W-:Y:S01]  /*19f10*/  FMUL.FTZ R49, R3, R189 ;  /* 0x000000bd03317220 */ /* 0x000fe20000410000 */
[----:B------:R-:W-:Y:S02]  /*19f20*/  IMAD.MOV.U32 R165, RZ, RZ, R58 ;  /* 0x000000ffffa57224 */ /* 0x000fe400078e003a */
[C---:B--2---:R-:W-:Y:S01]  /*19f30*/  FMUL.FTZ R6, R2.reuse, R146 ;  /* 0x0000009202067220 */ /* 0x044fe20000410000 */
[----:B------:R-:W-:Y:S01]  /*19f40*/  MOV R146, R216 ;  /* 0x000000d800927202 */ /* 0x000fe20000000f00 */
[----:B------:R-:W-:Y:S02]  /*19f50*/  IMAD.IADD R216, R229, 0x1, R212 ;  /* 0x00000001e5d87824 */ /* 0x000fe400078e02d4 */
[----:B------:R-:W-:Y:S01]  /*19f60*/  FMUL.FTZ R7, R2, R147 ;  /* 0x0000009302077220 */ /* 0x000fe20000410000 */
[----:B------:R-:W-:Y:S02]  /*19f70*/  IMAD.MOV.U32 R147, RZ, RZ, R220 ;  /* 0x000000ffff937224 */ /* 0x000fe400078e00dc */
[----:B------:R-:W-:Y:S01]  /*19f80*/  FFMA.FTZ R154, R154, UR4, -R214 ;  /* 0x000000049a9a7c23 */ /* 0x000fe200080108d6 */
[----:B------:R-:W-:Y:S01]  /*19f90*/  VIADD R220, R212, 0xc040 ;  /* 0x0000c040d4dc7836 */ /* 0x000fe20000000000 */
[----:B------:R-:W2:Y:S01]  /*19fa0*/  LDSM.16.MT88.4 R36, [R216+0xc000] ;  /* 0x00c00000d824783b */ /* 0x000ea20000004200 */
[C---:B------:R-:W-:Y:S01]  /*19fb0*/  FMUL.FTZ R18, R2.reuse, R158 ;  /* 0x0000009e02127220 */ /* 0x040fe20000410000 */
[C---:B------:R-:W-:Y:S01]  /*19fc0*/  FMUL.FTZ R19, R2.reuse, R159 ;  /* 0x0000009f02137220 */ /* 0x040fe20000410000 */
[-C--:B-1----:R-:W-:Y:S05]  /*19fd0*/  HMMA.16816.F32 R4, R140, R20.reuse, R4 ;  /* 0x000000148c04723c */ /* 0x082fea0000001804 */
[C---:B------:R-:W-:Y:S01]  /*19fe0*/  FMUL.FTZ R34, R2.reuse, R174 ;  /* 0x000000ae02227220 */ /* 0x040fe20000410000 */
[----:B------:R-:W-:Y:S01]  /*19ff0*/  FMUL.FTZ R35, R2, R175 ;  /* 0x000000af02237220 */ /* 0x000fe20000410000 */
[----:B------:R-:W-:Y:S01]  /*1a000*/  MOV R175, R42 ;  /* 0x0000002a00af7202 */ /* 0x000fe20000000f00 */
[----:B------:R-:W-:Y:S02]  /*1a010*/  IMAD.MOV.U32 R174, RZ, RZ, R43 ;  /* 0x000000ffffae7224 */ /* 0x000fe400078e002b */
[C---:B------:R-:W-:Y:S01]  /*1a020*/  FMUL.FTZ R42, R0.reuse, R182 ;  /* 0x000000b6002a7220 */ /* 0x040fe20000410000 */
[----:B------:R-:W-:Y:S01]  /*1a030*/  FMUL.FTZ R43, R0, R183 ;  /* 0x000000b7002b7220 */ /* 0x000fe20000410000 */
[----:B------:R-:W-:Y:S01]  /*1a040*/  FMUL.FTZ R51, R2, R191 ;  /* 0x000000bf02337220 */ /* 0x000fe20000410000 */
[----:B------:R-:W-:Y:S01]  /*1a050*/  MOV R159, R59 ;  /* 0x0000003b009f7202 */ /* 0x000fe20000000f00 */
[----:B------:R-:W-:Y:S02]  /*1a060*/  IMAD.MOV.U32 R166, RZ, RZ, R56 ;  /* 0x000000ffffa67224 */ /* 0x000fe400078e0038 */
[C---:B------:R-:W-:Y:S01]  /*1a070*/  FMUL.FTZ R56, R132.reuse, R192 ;  /* 0x000000c084387220 */ /* 0x040fe20000410000 */
[----:B------:R-:W-:Y:S02]  /*1a080*/  IMAD.MOV.U32 R169, RZ, RZ, R57 ;  /* 0x000000ffffa97224 */ /* 0x000fe400078e0039 */
[----:B------:R-:W-:Y:S01]  /*1a090*/  FMUL.FTZ R57, R132, R193 ;  /* 0x000000c184397220 */ /* 0x000fe20000410000 */
[C---:B------:R-:W-:Y:S01]  /*1a0a0*/  FMUL.FTZ R58, R0.reuse, R194 ;  /* 0x000000c2003a7220 */ /* 0x040fe20000410000 */
        /* <DEDUP_REMOVED lines=8> */
[----:B------:R-:W-:Y:S01]  /*1a130*/  IMAD.MOV.U32 R149, RZ, RZ, R67 ;  /* 0x000000ffff957224 */ /* 0x000fe200078e0043 */
[----:B------:R-:W-:Y:S01]  /*1a140*/  MOV R150, R66 ;  /* 0x0000004200967202 */ /* 0x000fe20000000f00 */
[----:B------:R-:W-:Y:S02]  /*1a150*/  IMAD.MOV.U32 R151, RZ, RZ, R64 ;  /* 0x000000ffff977224 */ /* 0x000fe400078e0040 */
[C---:B------:R-:W-:Y:S01]  /*1a160*/  FMUL.FTZ R64, R3.reuse, R204 ;  /* 0x000000cc03407220 */ /* 0x040fe20000410000 */
[----:B------:R-:W-:Y:S02]  /*1a170*/  IMAD.MOV.U32 R152, RZ, RZ, R65 ;  /* 0x000000ffff987224 */ /* 0x000fe400078e0041 */
        /* <DEDUP_REMOVED lines=52> */
[----:B------:R-:W-:Y:S03]  /*1a4c0*/  FFMA.FTZ R252, R222, UR4, -R213 ;  /* 0x00000004defc7c23 */ /* 0x000fe600080108d5 */
[----:B------:R-:W-:Y:S10]  /*1a4d0*/  MUFU.EX2 R164, R148 ;  /* 0x0000009400a47308 */ /* 0x000ff40000000800 */
[----:B------:R-:W-:Y:S01]  /*1a4e0*/  MUFU.EX2 R252, R252 ;  /* 0x000000fc00fc7308 */ /* 0x000fe20000000800 */
[----:B------:R-:W-:Y:S07]  /*1a4f0*/  F2FP.F16.F32.PACK_AB R210, R233, R236 ;  /* 0x000000ece9d2723e */ /* 0x000fee00000000ff */
[C---:B------:R-:W-:Y:S04]  /*1a500*/  HMMA.16816.F32 R8, R208.reuse, R20, R8 ;  /* 0x00000014d008723c */ /* 0x040fe80000001808 */
[C---:B------:R-:W-:Y:S01]  /*1a510*/  FMUL.FTZ R20, R3.reuse, R160 ;  /* 0x000000a003147220 */ /* 0x040fe20000410000 */
[----:B------:R-:W-:Y:S02]  /*1a520*/  IMAD.MOV.U32 R160, RZ, RZ, R146 ;  /* 0x000000ffffa07224 */ /* 0x000fe400078e0092 */
[C---:B------:R-:W-:Y:S01]  /*1a530*/  FMUL.FTZ R21, R3.reuse, R161 ;  /* 0x000000a103157220 */ /* 0x040fe20000410000 */
[----:B------:R-:W-:Y:S01]  /*1a540*/  MOV R161, R40 ;  /* 0x0000002800a17202 */ /* 0x000fe20000000f00 */
[-C--:B------:R-:W-:Y:S03]  /*1a550*/  HMMA.16816.F32 R12, R208, R22.reuse, R12 ;  /* 0x00000016d00c723c */ /* 0x080fe6000000180c */
[----:B------:R-:W-:Y:S01]  /*1a560*/  FMUL.FTZ R40, R132, R180 ;  /* 0x000000b484287220 */ /* 0x000fe20000410000 */
[----:B------:R-:W-:Y:S02]  /*1a570*/  IMAD.MOV.U32 R180, RZ, RZ, R48 ;  /* 0x000000ffffb47224 */ /* 0x000fe400078e0030 */
[C---:B------:R-:W-:Y:S02]  /*1a580*/  FMUL.FTZ R48, R3.reuse, R188 ;  /* 0x000000bc03307220 */ /* 0x040fe40000410000 */
[C---:B------:R-:W-:Y:S04]  /*1a590*/  HMMA.16816.F32 R16, R140.reuse, R22, R16 ;  /* 0x000000168c10723c */ /* 0x040fe80000001810 */
[C---:B------:R-:W-:Y:S01]  /*1a5a0*/  FMUL.FTZ R22, R2.reuse, R162 ;  /* 0x000000a202167220 */ /* 0x040fe20000410000 */
[----:B------:R-:W-:Y:S01]  /*1a5b0*/  FMUL.FTZ R23, R2, R163 ;  /* 0x000000a302177220 */ /* 0x000fe20000410000 */
[----:B------:R-:W-:Y:S02]  /*1a5c0*/  IMAD.MOV.U32 R162, RZ, RZ, R41 ;  /* 0x000000ffffa27224 */ /* 0x000fe400078e0029 */
[----:B------:R-:W-:Y:S04]  /*1a5d0*/  FMUL.FTZ R41, R132, R181 ;  /* 0x000000b584297220 */ /* 0x000fe80000410000 */
[-C--:B--2---:R-:W-:Y:S01]  /*1a5e0*/  HMMA.16816.F32 R20, R140, R36.reuse, R20 ;  /* 0x000000248c14723c */ /* 0x084fe20000001814 */
[----:B------:R-:W-:Y:S07]  /*1a5f0*/  MUFU.EX2 R162, R162 ;  /* 0x000000a200a27308 */ /* 0x000fee0000000800 */
[C---:B------:R-:W-:Y:S04]  /*1a600*/  HMMA.16816.F32 R24, R208.reuse, R36, R24 ;  /* 0x00000024d018723c */ /* 0x040fe80000001818 */
[----:B------:R-:W-:Y:S01]  /*1a610*/  IADD3 R36, PT, PT, R212, 0xc000, RZ ;  /* 0x0000c000d4247810 */ /* 0x000fe20007ffe0ff */
[C---:B------:R-:W-:Y:S03]  /*1a620*/  FMUL.FTZ R37, R3.reuse, R177 ;  /* 0x000000b103257220 */ /* 0x040fe60000410000 */
[-C--:B------:R-:W-:Y:S03]  /*1a630*/  HMMA.16816.F32 R28, R208, R38.reuse, R28 ;  /* 0x00000026d01c723c */ /* 0x080fe6000000181c */
[----:B------:R-:W-:Y:S02]  /*1a640*/  @P3 VIADD R220, R36, 0xffffffc0 ;  /* 0xffffffc024dc3836 */ /* 0x000fe40000000000 */
[----:B------:R-:W-:Y:S01]  /*1a650*/  FMUL.FTZ R36, R3, R176 ;  /* 0x000000b003247220 */ /* 0x000fe20000410000 */
[----:B------:R-:W-:Y:S01]  /*1a660*/  MOV R176, R147 ;  /* 0x0000009300b07202 */ /* 0x000fe20000000f00 */
[----:B------:R-:W-:Y:S01]  /*1a670*/  IMAD.IADD R139, R229, 0x1, R220 ;  /* 0x00000001e58b7824 */ /* 0x000fe200078e02dc */
[C---:B------:R-:W-:Y:S01]  /*1a680*/  HMMA.16816.F32 R32, R140.reuse, R38, R32 ;  /* 0x000000268c20723c */ /* 0x040fe20000001820 */
[----:B------:R-:W1:Y:S03]  /*1a690*/  LDSM.16.MT88.4 R52, [R220] ;  /* 0x00000000dc34783b */ /* 0x000e660000004200 */
[C---:B------:R-:W-:Y:S01]  /*1a6a0*/  FMUL.FTZ R39, R2.reuse, R179 ;  /* 0x000000b302277220 */ /* 0x040fe20000410000 */
[----:B------:R-:W-:Y:S02]  /*1a6b0*/  IMAD.MOV.U32 R179, RZ, RZ, R145 ;  /* 0x000000ffffb37224 */ /* 0x000fe400078e0091 */
[C---:B------:R-:W-:Y:S01]  /*1a6c0*/  FMUL.FTZ R38, R2.reuse, R178 ;  /* 0x000000b202267220 */ /* 0x040fe20000410000 */
[----:B------:R-:W-:Y:S02]  /*1a6d0*/  IMAD.MOV.U32 R178, RZ, RZ, R50 ;  /* 0x000000ffffb27224 */ /* 0x000fe400078e0032 */
[C---:B------:R-:W-:Y:S01]  /*1a6e0*/  FMUL.FTZ R50, R2.reuse, R190 ;  /* 0x000000be02327220 */ /* 0x040fe20000410000 */
[----:B------:R-:W2:Y:S08]  /*1a6f0*/  LDSM.16.MT88.4 R144, [R139] ;  /* 0x000000008b90783b */ /* 0x000eb00000004200 */
[----:B------:R-:W-:Y:S01]  /*1a700*/  LDSM.16.MT88.4 R204, [R139+0x1800] ;  /* 0x001800008bcc783b */ /* 0x000fe20000004200 */
[-C--:B-1----:R-:W-:Y:S08]  /*1a710*/  HMMA.16816.F32 R36, R140, R52.reuse, R36 ;  /* 0x000000348c24723c */ /* 0x082ff00000001824 */
[C---:B------:R-:W-:Y:S04]  /*1a720*/  HMMA.16816.F32 R40, R208.reuse, R52, R40 ;  /* 0x00000034d028723c */ /* 0x040fe80000001828 */
[C---:B------:R-:W-:Y:S01]  /*1a730*/  FMUL.FTZ R52, R3.reuse, R196 ;  /* 0x000000c403347220 */ /* 0x040fe20000410000 */
[----:B------:R-:W-:Y:S01]  /*1a740*/  FMUL.FTZ R53, R3, R197 ;  /* 0x000000c503357220 */ /* 0x000fe20000410000 */
[----:B------:R1:W-:Y:S02]  /*1a750*/  MUFU.EX2 R196, R175 ;  /* 0x000000af00c47308 */ /* 0x0003e40000000800 */
[-C--:B------:R-:W-:Y:S08]  /*1a760*/  HMMA.16816.F32 R44, R208, R54.reuse, R44 ;  /* 0x00000036d02c723c */ /* 0x080ff0000000182c */
[C---:B------:R-:W-:Y:S04]  /*1a770*/  HMMA.16816.F32 R48, R140.reuse, R54, R48 ;  /* 0x000000368c30723c */ /* 0x040fe80000001830 */
[C---:B------:R-:W-:Y:S01]  /*1a780*/  FMUL.FTZ R54, R2.reuse, R198 ;  /* 0x000000c602367220 */ /* 0x040fe20000410000 */
[----:B------:R-:W-:Y:S01]  /*1a790*/  FMUL.FTZ R55, R2, R199 ;  /* 0x000000c702377220 */ /* 0x000fe20000410000 */
[----:B-1----:R-:W-:Y:S01]  /*1a7a0*/  MOV R175, R173 ;  /* 0x000000ad00af7202 */ /* 0x002fe20000000f00 */
[----:B------:R-:W-:Y:S02]  /*1a7b0*/  IMAD.MOV.U32 R173, RZ, RZ, R171 ;  /* 0x000000ffffad7224 */ /* 0x000fe400078e00ab */
[----:B------:R-:W-:Y:S01]  /*1a7c0*/  IMAD.MOV.U32 R171, RZ, RZ, R169 ;  /* 0x000000ffffab7224 */ /* 0x000fe200078e00a9 */
[----:B------:R-:W-:Y:S02]  /*1a7d0*/  MOV R169, R167 ;  /* 0x000000a700a97202 */ /* 0x000fe40000000f00 */
[-C--:B--2---:R-:W-:Y:S03]  /*1a7e0*/  HMMA.16816.F32 R52, R140, R144.reuse, R52 ;  /* 0x000000908c34723c */ /* 0x084fe60000001834 */
[----:B------:R-:W-:Y:S01]  /*1a7f0*/  IMAD.MOV.U32 R189, RZ, RZ, R173 ;  /* 0x000000ffffbd7224 */ /* 0x000fe200078e00ad */
[----:B------:R-:W-:Y:S01]  /*1a800*/  MOV R173, R150 ;  /* 0x0000009600ad7202 */ /* 0x000fe20000000f00 */
[----:B------:R-:W-:Y:S01]  /*1a810*/  IMAD.MOV.U32 R191, RZ, RZ, R171 ;  /* 0x000000ffffbf7224 */ /* 0x000fe200078e00ab */
[----:B------:R-:W-:Y:S01]  /*1a820*/  MOV R183, R169 ;  /* 0x000000a900b77202 */ /* 0x000fe20000000f00 */
[----:B------:R-:W-:Y:S01]  /*1a830*/  IMAD.MOV.U32 R169, RZ, RZ, R149 ;  /* 0x000000ffffa97224 */ /* 0x000fe200078e0095 */
[C---:B------:R-:W-:Y:S04]  /*1a840*/  HMMA.16816.F32 R56, R208.reuse, R144, R56 ;  /* 0x00000090d038723c */ /* 0x040fe80000001838 */
[----:B------:R-:W-:Y:S01]  /*1a850*/  IMAD.MOV.U32 R167, RZ, RZ, R165 ;  /* 0x000000ffffa77224 */ /* 0x000fe200078e00a5 */
[----:B------:R-:W-:Y:S01]  /*1a860*/  MUFU.EX2 R169, R169 ;  /* 0x000000a900a97308 */ /* 0x000fe20000000800 */
[----:B------:R-:W-:Y:S02]  /*1a870*/  IMAD.MOV.U32 R165, RZ, RZ, R158 ;  /* 0x000000ffffa57224 */ /* 0x000fe400078e009e */
[----:B------:R-:W-:Y:S01]  /*1a880*/  FFMA.FTZ R158, R247, UR4, -R213 ;  /* 0x00000004f79e7c23 */ /* 0x000fe200080108d5 */
[-C--:B------:R-:W-:Y:S03]  /*1a890*/  HMMA.16816.F32 R60, R208, R146.reuse, R60 ;  /* 0x00000092d03c723c */ /* 0x080fe6000000183c */
[----:B------:R-:W-:Y:S03]  /*1a8a0*/  IMAD.MOV.U32 R184, RZ, RZ, R167 ;  /* 0x000000ffffb87224 */ /* 0x000fe600078e00a7 */
[----:B------:R-:W-:Y:S01]  /*1a8b0*/  MUFU.EX2 R198, R158 ;  /* 0x0000009e00c67308 */ /* 0x000fe20000000800 */
[----:B------:R-:W-:Y:S01]  /*1a8c0*/  IMAD.MOV.U32 R167, RZ, RZ, R165 ;  /* 0x000000ffffa77224 */ /* 0x000fe200078e00a5 */
[C---:B------:R-:W-:Y:S01]  /*1a8d0*/  HMMA.16816.F32 R64, R140.reuse, R146, R64 ;  /* 0x000000928c40723c */ /* 0x040fe20000001840 */
[----:B------:R-:W1:Y:S07]  /*1a8e0*/  LDSM.16.MT88.4 R144, [R212+0xe000] ;  /* 0x00e00000d490783b */ /* 0x000e6e0000004200 */
[----:B------:R-:W-:Y:S10]  /*1a8f0*/  MUFU.EX2 R247, R239 ;  /* 0x000000ef00f77308 */ /* 0x000ff40000000800 */
[----:B------:R-:W-:Y:S01]  /*1a900*/  MUFU.EX2 R184, R184 ;  /* 0x000000b800b87308 */ /* 0x000fe20000000800 */
        /* <DEDUP_REMOVED lines=17> */
[----:B------:R-:W-:Y:S01]  /*1aa20*/  FFMA.FTZ R144, R251, UR4, -R213 ;  /* 0x00000004fb907c23 */ /* 0x000fe200080108d5 */
[----:B------:R-:W-:Y:S03]  /*1aa30*/  FFMA.FTZ R251, R218, UR4, -R214 ;  /* 0x00000004dafb7c23 */ /* 0x000fe600080108d6 */
[-C--:B------:R-:W-:Y:S01]  /*1aa40*/  HMMA.16816.F32 R124, R208, R146.reuse, R124 ;  /* 0x00000092d07c723c */ /* 0x080fe2000000187c */
[----:B------:R1:W2:Y:S07]  /*1aa50*/  MUFU.EX2 R163, R144 ;  /* 0x0000009000a37308 */ /* 0x0002ae0000000800 */
[----:B------:R-:W-:Y:S03]  /*1aa60*/  HMMA.16816.F32 R128, R140, R146, R128 ;  /* 0x000000928c80723c */ /* 0x000fe60000001880 */
[----:B------:R-:W-:Y:S01]  /*1aa70*/  MUFU.EX2 R251, R251 ;  /* 0x000000fb00fb7308 */ /* 0x000fe20000000800 */
[--C-:B------:R-:W-:Y:S01]  /*1aa80*/  FFMA.FTZ R140, R174, UR4, -R215.reuse ;  /* 0x00000004ae8c7c23 */ /* 0x100fe200080108d7 */
[----:B------:R-:W-:Y:S01]  /*1aa90*/  FFMA.FTZ R141, R156, UR4, -R215 ;  /* 0x000000049c8d7c23 */ /* 0x000fe200080108d7 */
[----:B------:R-:W-:Y:S02]  /*1aaa0*/  IMAD.MOV.U32 R174, RZ, RZ, R172 ;  /* 0x000000ffffae7224 */ /* 0x000fe400078e00ac */
[--C-:B------:R-:W-:Y:S01]  /*1aab0*/  FFMA.FTZ R156, R227, UR4, -R213.reuse ;  /* 0x00000004e39c7c23 */ /* 0x100fe200080108d5 */
[----:B------:R-:W-:Y:S04]  /*1aac0*/  MOV R172, R170 ;  /* 0x000000aa00ac7202 */ /* 0x000fe80000000f00 */
[----:B------:R3:W-:Y:S01]  /*1aad0*/  MUFU.EX2 R192, R140 ;  /* 0x0000008c00c07308 */ /* 0x0007e20000000800 */
[----:B-1----:R-:W-:Y:S01]  /*1aae0*/  FFMA.FTZ R144, R249, UR4, -R213 ;  /* 0x00000004f9907c23 */ /* 0x002fe200080108d5 */
[----:B------:R-:W-:Y:S01]  /*1aaf0*/  IMAD.MOV.U32 R188, RZ, RZ, R174 ;  /* 0x000000ffffbc7224 */ /* 0x000fe200078e00ae */
[----:B--2---:R-:W-:Y:S01]  /*1ab00*/  F2FP.F16.F32.PACK_AB R148, R164, R163 ;  /* 0x000000a3a494723e */ /* 0x004fe200000000ff */
[----:B------:R-:W-:Y:S01]  /*1ab10*/  IMAD.MOV.U32 R174, RZ, RZ, R151 ;  /* 0x000000ffffae7224 */ /* 0x000fe200078e0097 */
[----:B------:R-:W-:Y:S01]  /*1ab20*/  MOV R190, R172 ;  /* 0x000000ac00be7202 */ /* 0x000fe20000000f00 */
[----:B------:R-:W-:Y:S02]  /*1ab30*/  IMAD.MOV.U32 R172, RZ, RZ, R152 ;  /* 0x000000ffffac7224 */ /* 0x000fe400078e0098 */
[--C-:B------:R-:W-:Y:S02]  /*1ab40*/  FFMA.FTZ R152, R225, UR4, -R214.reuse ;  /* 0x00000004e1987c23 */ /* 0x100fe400080108d6 */
[----:B------:R1:W-:Y:S01]  /*1ab50*/  MUFU.EX2 R177, R144 ;  /* 0x0000009000b17308 */ /* 0x0003e20000000800 */
[----:B------:R-:W-:Y:S01]  /*1ab60*/  FFMA.FTZ R249, R217, UR4, -R214 ;  /* 0x00000004d9f97c23 */ /* 0x000fe200080108d6 */
[----:B------:R-:W-:Y:S02]  /*1ab70*/  IMAD.MOV.U32 R170, RZ, RZ, R168 ;  /* 0x000000ffffaa7224 */ /* 0x000fe400078e00a8 */
[----:B------:R-:W-:Y:S01]  /*1ab80*/  IMAD.MOV.U32 R168, RZ, RZ, R166 ;  /* 0x000000ffffa87224 */ /* 0x000fe200078e00a6 */
[----:B------:R-:W-:Y:S01]  /*1ab90*/  MOV R166, R159 ;  /* 0x0000009f00a67202 */ /* 0x000fe20000000f00 */
[----:B------:R-:W-:Y:S02]  /*1aba0*/  IMAD.MOV.U32 R159, RZ, RZ, R157 ;  /* 0x000000ffff9f7224 */ /* 0x000fe400078e009d */
[--C-:B------:R-:W-:Y:S02]  /*1abb0*/  FFMA.FTZ R157, R245, UR4, -R213.reuse ;  /* 0x00000004f59d7c23 */ /* 0x100fe400080108d5 */
[----:B------:R-:W2:Y:S01]  /*1abc0*/  MUFU.EX2 R197, R141 ;  /* 0x0000008d00c57308 */ /* 0x000ea20000000800 */
[----:B---3--:R-:W-:Y:S01]  /*1abd0*/  FFMA.FTZ R140, R155, UR4, -R214 ;  /* 0x000000049b8c7c23 */ /* 0x008fe200080108d6 */
[----:B------:R-:W-:Y:S01]  /*1abe0*/  FFMA.FTZ R155, R226, UR4, -R213 ;  /* 0x00000004e29b7c23 */ /* 0x000fe200080108d5 */
[----:B------:R-:W-:Y:S01]  /*1abf0*/  FFMA.FTZ R226, R191, UR4, -R215 ;  /* 0x00000004bfe27c23 */ /* 0x000fe200080108d7 */
[----:B------:R-:W-:Y:S01]  /*1ac00*/  IMAD.MOV.U32 R195, RZ, RZ, R170 ;  /* 0x000000ffffc37224 */ /* 0x000fe200078e00aa */
[----:B------:R-:W-:Y:S01]  /*1ac10*/  MOV R201, R166 ;  /* 0x000000a600c97202 */ /* 0x000fe20000000f00 */
[----:B------:R-:W-:Y:S02]  /*1ac20*/  IMAD.MOV.U32 R170, RZ, RZ, R159 ;  /* 0x000000ffffaa7224 */ /* 0x000fe400078e009f */
[--C-:B------:R-:W-:Y:S02]  /*1ac30*/  FFMA.FTZ R159, R224, UR4, -R214.reuse ;  /* 0x00000004e09f7c23 */ /* 0x100fe400080108d6 */
[----:B------:R-:W-:Y:S01]  /*1ac40*/  MUFU.EX2 R194, R140 ;  /* 0x0000008c00c27308 */ /* 0x000fe20000000800 */
[----:B-1----:R-:W-:Y:S01]  /*1ac50*/  FFMA.FTZ R144, R248, UR4, -R213 ;  /* 0x00000004f8907c23 */ /* 0x002fe200080108d5 */
[----:B------:R-:W-:Y:S01]  /*1ac60*/  FFMA.FTZ R224, R190, UR4, -R215 ;  /* 0x00000004bee07c23 */ /* 0x000fe200080108d7 */
[--C-:B------:R-:W-:Y:S01]  /*1ac70*/  FFMA.FTZ R248, R223, UR4, -R213.reuse ;  /* 0x00000004dff87c23 */ /* 0x100fe200080108d5 */
[----:B------:R-:W-:Y:S01]  /*1ac80*/  FFMA.FTZ R213, R219, UR4, -R213 ;  /* 0x00000004dbd57c23 */ /* 0x000fe200080108d5 */
[----:B------:R-:W-:Y:S01]  /*1ac90*/  MOV R166, R153 ;  /* 0x0000009900a67202 */ /* 0x000fe20000000f00 */
[----:B------:R-:W-:Y:S01]  /*1aca0*/  FFMA.FTZ R153, R246, UR4, -R214 ;  /* 0x00000004f6997c23 */ /* 0x000fe200080108d6 */
[----:B------:R-:W-:Y:S03]  /*1acb0*/  IMAD.MOV.U32 R185, RZ, RZ, R168 ;  /* 0x000000ffffb97224 */ /* 0x000fe600078e00a8 */
[----:B------:R1:W3:Y:S01]  /*1acc0*/  MUFU.EX2 R193, R144 ;  /* 0x0000009000c17308 */ /* 0x0002e20000000800 */
[----:B--2---:R-:W-:Y:S01]  /*1acd0*/  F2FP.F16.F32.PACK_AB R143, R197, R192 ;  /* 0x000000c0c58f723e */ /* 0x004fe200000000ff */
[--C-:B------:R-:W-:Y:S08]  /*1ace0*/  FFMA.FTZ R227, R195, UR4, -R215.reuse ;  /* 0x00000004c3e37c23 */ /* 0x100ff000080108d7 */
[----:B------:R-:W-:Y:S10]  /*1acf0*/  MUFU.EX2 R199, R156 ;  /* 0x0000009c00c77308 */ /* 0x000ff40000000800 */
[----:B------:R-:W-:Y:S01]  /*1ad00*/  MUFU.EX2 R186, R155 ;  /* 0x0000009b00ba7308 */ /* 0x000fe20000000800 */
[----:B-1----:R-:W-:Y:S01]  /*1ad10*/  FFMA.FTZ R144, R180, UR4, -R214 ;  /* 0x00000004b4907c23 */ /* 0x002fe200080108d6 */
[----:B------:R-:W-:Y:S01]  /*1ad20*/  MOV R180, R179 ;  /* 0x000000b300b47202 */ /* 0x000fe20000000f00 */
[----:B------:R-:W-:Y:S01]  /*1ad30*/  IMAD.MOV.U32 R179, RZ, RZ, R160 ;  /* 0x000000ffffb37224 */ /* 0x000fe200078e00a0 */
[----:B---3--:R-:W-:Y:S06]  /*1ad40*/  F2FP.F16.F32.PACK_AB R150, R193, R177 ;  /* 0x000000b1c196723e */ /* 0x008fec00000000ff */
[----:B------:R1:W-:Y:S10]  /*1ad50*/  MUFU.EX2 R160, R144 ;  /* 0x0000009000a07308 */ /* 0x0003f40000000800 */
[----:B------:R-:W2:Y:S10]  /*1ad60*/  MUFU.EX2 R182, R180 ;  /* 0x000000b400b67308 */ /* 0x000eb40000000800 */
[----:B------:R-:W-:Y:S01]  /*1ad70*/  MUFU.EX2 R168, R154 ;  /* 0x0000009a00a87308 */ /* 0x000fe20000000800 */
[--C-:B-1----:R-:W-:Y:S09]  /*1ad80*/  FFMA.FTZ R144, R176, UR4, -R214.reuse ;  /* 0x00000004b0907c23 */ /* 0x102ff200080108d6 */
[----:B------:R1:W3:Y:S01]  /*1ad90*/  MUFU.EX2 R187, R144 ;  /* 0x0000009000bb7308 */ /* 0x0002e20000000800 */
[----:B--2---:R-:W-:Y:S01]  /*1ada0*/  F2FP.F16.F32.PACK_AB R140, R182, R162 ;  /* 0x000000a2b68c723e */ /* 0x004fe200000000ff */
[----:B------:R-:W2:Y:S08]  /*1adb0*/  LDL.LU R180, [R1+0x88] ;  /* 0x0000880001b47983 */ /* 0x000eb00000300800 */
[----:B------:R-:W-:Y:S10]  /*1adc0*/  MUFU.EX2 R165, R153 ;  /* 0x0000009900a57308 */ /* 0x000ff40000000800 */
[----:B------:R4:W-:Y:S01]  /*1add0*/  MUFU.EX2 R200, R152 ;  /* 0x0000009800c87308 */ /* 0x0009e20000000800 */
[--C-:B-1----:R-:W-:Y:S01]  /*1ade0*/  FFMA.FTZ R144, R250, UR4, -R214.reuse ;  /* 0x00000004fa907c23 */ /* 0x102fe200080108d6 */
[----:B---3--:R-:W-:Y:S01]  /*1adf0*/  F2FP.F16.F32.PACK_AB R149, R187, R160 ;  /* 0x000000a0bb95723e */ /* 0x008fe200000000ff */
[--C-:B------:R-:W-:Y:S01]  /*1ae00*/  FFMA.FTZ R250, R138, UR4, -R214.reuse ;  /* 0x000000048afa7c23 */ /* 0x100fe200080108d6 */
[----:B------:R-:W-:Y:S01]  /*1ae10*/  FFMA.FTZ R214, R137, UR4, -R214 ;  /* 0x0000000489d67c23 */ /* 0x000fe200080108d6 */
[--C-:B------:R-:W-:Y:S05]  /*1ae20*/  FFMA.FTZ R137, R170, UR4, -R215.reuse ;  /* 0x00000004aa897c23 */ /* 0x100fea00080108d7 */
[----:B------:R1:W3:Y:S10]  /*1ae30*/  MUFU.EX2 R176, R144 ;  /* 0x0000009000b07308 */ /* 0x0002f40000000800 */
[----:B------:R-:W-:Y:S01]  /*1ae40*/  MUFU.EX2 R171, R157 ;  /* 0x0000009d00ab7308 */ /* 0x000fe20000000800 */
[----:B----4-:R-:W-:Y:S09]  /*1ae50*/  LDSM.16.MT88.4 R152, [R216+0xd000] ;  /* 0x00d00000d898783b */ /* 0x010ff20000004200 */
[----:B------:R-:W-:Y:S01]  /*1ae60*/  MUFU.EX2 R246, R244 ;  /* 0x000000f400f67308 */ /* 0x000fe20000000800 */
[----:B-1----:R-:W-:Y:S01]  /*1ae70*/  FFMA.FTZ R144, R179, UR4, -R215 ;  /* 0x00000004b3907c23 */ /* 0x002fe200080108d7 */
[----:B------:R-:W-:Y:S01]  /*1ae80*/  IMAD.MOV.U32 R179, RZ, RZ, R161 ;  /* 0x000000ffffb37224 */ /* 0x000fe200078e00a1 */
[----:B---3--:R-:W-:Y:S07]  /*1ae90*/  F2FP.F16.F32.PACK_AB R151, R194, R176 ;  /* 0x000000b0c297723e */ /* 0x008fee00000000ff */
[----:B------:R1:W-:Y:S10]  /*1aea0*/  MUFU.EX2 R161, R144 ;  /* 0x0000009000a17308 */ /* 0x0003f40000000800 */
[----:B------:R-:W3:Y:S10]  /*1aeb0*/  MUFU.EX2 R181, R179 ;  /* 0x000000b300b57308 */ /* 0x000ef40000000800 */
[----:B------:R-:W-:Y:S01]  /*1aec0*/  MUFU.EX2 R245, R237 ;  /* 0x000000ed00f57308 */ /* 0x000fe20000000800 */
[--C-:B-1----:R-:W-:Y:S09]  /*1aed0*/  FFMA.FTZ R144, R178, UR4, -R215.reuse ;  /* 0x00000004b2907c23 */ /* 0x102ff200080108d7 */
[----:B------:R1:W4:Y:S01]  /*1aee0*/  MUFU.EX2 R178, R144 ;  /* 0x0000009000b27308 */ /* 0x0003220000000800 */
[----:B---3--:R-:W-:Y:S02]  /*1aef0*/  F2FP.F16.F32.PACK_AB R142, R196, R181 ;  /* 0x000000b5c48e723e */ /* 0x008fe400000000ff */
[----:B------:R-:W-:Y:S02]  /*1af00*/  MOV R179, R175 ;  /* 0x000000af00b37202 */ /* 0x000fe40000000f00 */
[----:B------:R-:W3:Y:S05]  /*1af10*/  LDL.LU R175, [R1+0x8c] ;  /* 0x00008c0001af7983 */ /* 0x000eea0000300800 */
[----:B------:R4:W-:Y:S01]  /*1af20*/  MUFU.EX2 R225, R240 ;  /* 0x000000f000e17308 */ /* 0x0009e20000000800 */
[----:B------:R-:W3:Y:S04]  /*1af30*/  LDL.LU R156, [R1+0x80] ;  /* 0x00008000019c7983 */ /* 0x000ee80000300800 */
[----:B------:R-:W3:Y:S05]  /*1af40*/  LDL.LU R138, [R1+0x84] ;  /* 0x00008400018a7983 */ /* 0x000eea0000300800 */
[----:B------:R-:W-:Y:S01]  /*1af50*/  MUFU.EX2 R203, R213 ;  /* 0x000000d500cb7308 */ /* 0x000fe20000000800 */
[----:B-1----:R-:W1:Y:S01]  /*1af60*/  LDSM.16.MT88.4 R144, [R212+0xc800] ;  /* 0x00c80000d490783b */ /* 0x002e620000004200 */
[----:B----4-:R-:W-:Y:S08]  /*1af70*/  F2FP.F16.F32.PACK_AB R141, R178, R161 ;  /* 0x000000a1b28d723e */ /* 0x010ff000000000ff */
[----:B------:R-:W-:Y:S01]  /*1af80*/  MUFU.EX2 R195, R221 ;  /* 0x000000dd00c37308 */ /* 0x000fe20000000800 */
[----:B------:R4:W5:Y:S04]  /*1af90*/  LDL.LU R244, [R1+0xc8] ;  /* 0x0000c80001f47983 */ /* 0x0009680000300800 */
[----:B------:R4:W5:Y:S05]  /*1afa0*/  LDL.LU R239, [R1+0xc4] ;  /* 0x0000c40001ef7983 */ /* 0x00096a0000300800 */
[----:B------:R4:W-:Y:S01]  /*1afb0*/  MUFU.EX2 R170, R137 ;  /* 0x0000008900aa7308 */ /* 0x0009e20000000800 */
[----:B------:R1:W5:Y:S04]  /*1afc0*/  LDL.LU R237, [R1+0xc0] ;  /* 0x0000c00001ed7983 */ /* 0x0003680000300800 */
[----:B------:R1:W5:Y:S05]  /*1afd0*/  LDL.LU R240, [R1+0xbc] ;  /* 0x0000bc0001f07983 */ /* 0x00036a0000300800 */
[----:B------:R-:W-:Y:S10]  /*1afe0*/  MUFU.EX2 R166, R166 ;  /* 0x000000a600a67308 */ /* 0x000ff40000000800 */
[----:B------:R-:W-:Y:S01]  /*1aff0*/  MUFU.EX2 R201, R201 ;  /* 0x000000c900c97308 */ /* 0x000fe20000000800 */
[--C-:B----4-:R-:W-:Y:S09]  /*1b000*/  FFMA.FTZ R137, R167, UR4, -R215.reuse ;  /* 0x00000004a7897c23 */ /* 0x110ff200080108d7 */
[----:B------:R4:W-:Y:S01]  /*1b010*/  MUFU.EX2 R167, R137 ;  /* 0x0000008900a77308 */ /* 0x0009e20000000800 */
[-C--:B-1----:R-:W-:Y:S09]  /*1b020*/  HMMA.16816.F32 R4, R140, R144.reuse, R4 ;  /* 0x000000908c04723c */ /* 0x082ff20000001804 */
[----:B------:R-:W-:Y:S01]  /*1b030*/  MUFU.EX2 R227, R227 ;  /* 0x000000e300e37308 */ /* 0x000fe20000000800 */
[C---:B------:R-:W-:Y:S09]  /*1b040*/  HMMA.16816.F32 R8, R148.reuse, R144, R8 ;  /* 0x000000909408723c */ /* 0x040ff20000001808 */
[----:B------:R-:W-:Y:S01]  /*1b050*/  MUFU.EX2 R226, R226 ;  /* 0x000000e200e27308 */ /* 0x000fe20000000800 */
[-C--:B------:R-:W-:Y:S03]  /*1b060*/  HMMA.16816.F32 R12, R148, R146.reuse, R12 ;  /* 0x00000092940c723c */ /* 0x080fe6000000180c */
[--C-:B----4-:R-:W-:Y:S06]  /*1b070*/  FFMA.FTZ R137, R185, UR4, -R215.reuse ;  /* 0x00000004b9897c23 */ /* 0x110fec00080108d7 */
[----:B------:R-:W-:Y:S01]  /*1b080*/  MUFU.EX2 R185, R159 ;  /* 0x0000009f00b97308 */ /* 0x000fe20000000800 */
[C---:B------:R-:W-:Y:S01]  /*1b090*/  HMMA.16816.F32 R16, R140.reuse, R146, R16 ;  /* 0x000000928c10723c */ /* 0x040fe20000001810 */
[----:B------:R-:W1:Y:S08]  /*1b0a0*/  LDSM.16.MT88.4 R144, [R216+0xc800] ;  /* 0x00c80000d890783b */ /* 0x000e700000004200 */
[----:B------:R4:W-:Y:S10]  /*1b0b0*/  MUFU.EX2 R202, R137 ;  /* 0x0000008900ca7308 */ /* 0x0009f40000000800 */
[----:B------:R-:W-:Y:S10]  /*1b0c0*/  MUFU.EX2 R224, R224 ;  /* 0x000000e000e07308 */ /* 0x000ff40000000800 */
[----:B------:R-:W-:Y:S01]  /*1b0d0*/  MUFU.EX2 R250, R250 ;  /* 0x000000fa00fa7308 */ /* 0x000fe20000000800 */
[--C-:B----4-:R-:W-:Y:S01]  /*1b0e0*/  FFMA.FTZ R137, R183, UR4, -R215.reuse ;  /* 0x00000004b7897c23 */ /* 0x110fe200080108d7 */
[----:B------:R-:W-:Y:S08]  /*1b0f0*/  FFMA.FTZ R215, R189, UR4, -R215 ;  /* 0x00000004bdd77c23 */ /* 0x000ff000080108d7 */
[----:B------:R-:W-:Y:S10]  /*1b100*/  MUFU.EX2 R183, R137 ;  /* 0x0000008900b77308 */ /* 0x000ff40000000800 */
[----:B------:R-:W4:Y:S01]  /*1b110*/  MUFU.EX2 R248, R248 ;  /* 0x000000f800f87308 */ /* 0x000f220000000800 */
[-C--:B-1----:R-:W-:Y:S09]  /*1b120*/  HMMA.16816.F32 R20, R140, R144.reuse, R20 ;  /* 0x000000908c14723c */ /* 0x082ff20000001814 */
[----:B------:R-:W1:Y:S01]  /*1b130*/  MUFU.EX2 R249, R249 ;  /* 0x000000f900f97308 */ /* 0x000e620000000800 */
[C---:B------:R-:W-:Y:S04]  /*1b140*/  HMMA.16816.F32 R24, R148.reuse, R144, R24 ;  /* 0x000000909418723c */ /* 0x040fe80000001818 */
[----:B----4-:R-:W-:Y:S04]  /*1b150*/  F2FP.F16.F32.PACK_AB R208, R252, R248 ;  /* 0x000000f8fcd0723e */ /* 0x010fe800000000ff */
[-C--:B------:R-:W-:Y:S03]  /*1b160*/  HMMA.16816.F32 R28, R148, R146.reuse, R28 ;  /* 0x00000092941c723c */ /* 0x080fe6000000181c */
[----:B-1----:R-:W-:Y:S05]  /*1b170*/  F2FP.F16.F32.PACK_AB R209, R251, R249 ;  /* 0x000000f9fbd1723e */ /* 0x002fea00000000ff */
        /* <DEDUP_REMOVED lines=8> */
[----:B------:R-:W-:Y:S01]  /*1b200*/  LDSM.16.MT88.4 R188, [R220+0x1800] ;  /* 0x00180000dcbc783b */ /* 0x000fe20000004200 */
[----:B------:R-:W-:Y:S01]  /*1b210*/  FADD.FTZ R132, R172, R132 ;  /* 0x00000084ac847221 */ /* 0x000fe20000010000 */
[-C--:B-1----:R-:W-:Y:S08]  /*1b220*/  HMMA.16816.F32 R52, R140, R144.reuse, R52 ;  /* 0x000000908c34723c */ /* 0x082ff00000001834 */
[C---:B------:R-:W-:Y:S08]  /*1b230*/  HMMA.16816.F32 R56, R148.reuse, R144, R56 ;  /* 0x000000909438723c */ /* 0x040ff00000001838 */
[-C--:B------:R-:W-:Y:S08]  /*1b240*/  HMMA.16816.F32 R60, R148, R146.reuse, R60 ;  /* 0x00000092943c723c */ /* 0x080ff0000000183c */
[C---:B------:R-:W-:Y:S01]  /*1b250*/  HMMA.16816.F32 R64, R140.reuse, R146, R64 ;  /* 0x000000928c40723c */ /* 0x040fe20000001840 */
[----:B------:R-:W1:Y:S03]  /*1b260*/  LDSM.16.MT88.4 R144, [R212+0xe800] ;  /* 0x00e80000d490783b */ /* 0x000e660000004200 */
[----:B---3--:R-:W-:Y:S01]  /*1b270*/  FFMA.FTZ R0, R0, R175, R179 ;  /* 0x000000af00007223 */ /* 0x008fe200000100b3 */
[----:B------:R-:W-:Y:S03]  /*1b280*/  FFMA.FTZ R137, R3, R156, R174 ;  /* 0x0000009c03897223 */ /* 0x000fe600000100ae */
[----:B------:R-:W-:Y:S01]  /*1b290*/  FADD.FTZ R0, R243, R0 ;  /* 0x00000000f3007221 */ /* 0x000fe20000010000 */
[----:B------:R-:W-:Y:S01]  /*1b2a0*/  LDSM.16.MT88.4 R156, [R220+0x1000] ;  /* 0x00100000dc9c783b */ /* 0x000fe20000004200 */
[----:B------:R-:W-:Y:S01]  /*1b2b0*/  FFMA.FTZ R3, R2, R138, R173 ;  /* 0x0000008a02037223 */ /* 0x000fe200000100ad */
[----:B------:R-:W-:Y:S01]  /*1b2c0*/  FADD.FTZ R2, R238, R137 ;  /* 0x00000089ee027221 */ /* 0x000fe20000010000 */
[----:B------:R-:W-:Y:S01]  /*1b2d0*/  MUFU.EX2 R138, R215 ;  /* 0x000000d7008a7308 */ /* 0x000fe20000000800 */
[----:B------:R-:W-:Y:S01]  /*1b2e0*/  FADD.FTZ R137, R236, R132 ;  /* 0x00000084ec897221 */ /* 0x000fe20000010000 */
[-C--:B-1----:R-:W-:Y:S03]  /*1b2f0*/  HMMA.16816.F32 R68, R140, R144.reuse, R68 ;  /* 0x000000908c44723c */ /* 0x082fe60000001844 */
[----:B------:R-:W-:Y:S01]  /*1b300*/  LDSM.16.MT88.4 R172, [R216+0xd800] ;  /* 0x00d80000d8ac783b */ /* 0x000fe20000004200 */
[----:B------:R-:W-:Y:S01]  /*1b310*/  FADD.FTZ R132, R231, R0 ;  /* 0x00000000e7847221 */ /* 0x000fe20000010000 */
[----:B------:R-:W-:Y:S01]  /*1b320*/  FADD.FTZ R3, R242, R3 ;  /* 0x00000003f2037221 */ /* 0x000fe20000010000 */
[----:B------:R-:W-:Y:S01]  /*1b330*/  FADD.FTZ R0, R230, R2 ;  /* 0x00000002e6007221 */ /* 0x000fe20000010000 */
[----:B------:R-:W-:Y:S01]  /*1b340*/  FADD.FTZ R137, R233, R137 ;  /* 0x00000089e9897221 */ /* 0x000fe20000010000 */
[----:B------:R-:W-:Y:S01]  /*1b350*/  FADD.FTZ R132, R235, R132 ;  /* 0x00000084eb847221 */ /* 0x000fe20000010000 */
[C---:B------:R-:W-:Y:S01]  /*1b360*/  HMMA.16816.F32 R72, R148.reuse, R144, R72 ;  /* 0x000000909448723c */ /* 0x040fe20000001848 */
[----:B------:R-:W-:Y:S01]  /*1b370*/  IMAD.MOV.U32 R235, RZ, RZ, 0x40 ;  /* 0x00000040ffeb7424 */ /* 0x000fe200078e00ff */
[----:B------:R1:W5:Y:S02]  /*1b380*/  LDL.LU R243, [R1+0xb8] ;  /* 0x0000b80001f37983 */ /* 0x0003640000300800 */
[----:B------:R-:W-:Y:S01]  /*1b390*/  FADD.FTZ R2, R228, R3 ;  /* 0x00000003e4027221 */ /* 0x000fe20000010000 */
[----:B------:R-:W-:Y:S01]  /*1b3a0*/  FADD.FTZ R180, R160, R132 ;  /* 0x00000084a0b47221 */ /* 0x000fe20000010000 */
[----:B------:R1:W5:Y:S01]  /*1b3b0*/  LDL.LU R238, [R1+0xb4] ;  /* 0x0000b40001ee7983 */ /* 0x0003620000300800 */
[----:B------:R-:W2:Y:S01]  /*1b3c0*/  MUFU.EX2 R132, R214 ;  /* 0x000000d600847308 */ /* 0x000ea20000000800 */
[-C--:B------:R-:W-:Y:S02]  /*1b3d0*/  HMMA.16816.F32 R76, R148, R146.reuse, R76 ;  /* 0x00000092944c723c */ /* 0x080fe4000000184c */
[----:B------:R1:W5:Y:S01]  /*1b3e0*/  LDL.LU R242, [R1+0xb0] ;  /* 0x0000b00001f27983 */ /* 0x0003620000300800 */
[----:B------:R-:W-:Y:S01]  /*1b3f0*/  FADD.FTZ R137, R163, R137 ;  /* 0x00000089a3897221 */ /* 0x000fe20000010000 */
[----:B------:R-:W-:Y:S01]  /*1b400*/  FADD.FTZ R3, R234, R0 ;  /* 0x00000000ea037221 */ /* 0x000fe20000010000 */
[----:B------:R-:W-:Y:S01]  /*1b410*/  FADD.FTZ R0, R232, R2 ;  /* 0x00000002e8007221 */ /* 0x000fe20000010000 */
[----:B------:R1:W5:Y:S01]  /*1b420*/  LDL.LU R236, [R1+0xac] ;  /* 0x0000ac0001ec7983 */ /* 0x0003620000300800 */
[----:B------:R-:W-:Y:S01]  /*1b430*/  FADD.FTZ R2, R164, R137 ;  /* 0x00000089a4027221 */ /* 0x000fe20000010000 */
[C---:B------:R-:W-:Y:S02]  /*1b440*/  HMMA.16816.F32 R80, R140.reuse, R146, R80 ;  /* 0x000000928c50723c */ /* 0x040fe40000001850 */
[----:B------:R-:W3:Y:S02]  /*1b450*/  LDSM.16.MT88.4 R144, [R216+0xe800] ;  /* 0x00e80000d890783b */ /* 0x000ee40000004200 */
[----:B------:R-:W-:Y:S01]  /*1b460*/  MOV R137, R203 ;  /* 0x000000cb00897202 */ /* 0x000fe20000000f00 */
[----:B------:R-:W-:Y:S01]  /*1b470*/  FADD.FTZ R3, R162, R3 ;  /* 0x00000003a2037221 */ /* 0x000fe20000010000 */
[----:B------:R-:W-:Y:S01]  /*1b480*/  FADD.FTZ R179, R161, R0 ;  /* 0x00000000a1b37221 */ /* 0x000fe20000010000 */
[----:B------:R-:W-:Y:S01]  /*1b490*/  IMAD.MOV.U32 R0, RZ, RZ, R187 ;  /* 0x000000ffff007224 */ /* 0x000fe200078e00bb */
[----:B------:R-:W-:Y:S02]  /*1b4a0*/  F2FP.F16.F32.PACK_AB R210, R137, R195 ;  /* 0x000000c389d2723e */ /* 0x000fe400000000ff */
[----:B------:R1:W5:Y:S01]  /*1b4b0*/  LDL.LU R231, [R1+0xa8] ;  /* 0x0000a80001e77983 */ /* 0x0003620000300800 */
[----:B--2---:R-:W-:Y:S03]  /*1b4c0*/  F2FP.F16.F32.PACK_AB R211, R132, R250 ;  /* 0x000000fa84d3723e */ /* 0x004fe600000000ff */
[----:B------:R1:W5:Y:S04]  /*1b4d0*/  LDL.LU R230, [R1+0xa4] ;  /* 0x0000a40001e67983 */ /* 0x0003680000300800 */
[----:B------:R1:W5:Y:S01]  /*1b4e0*/  LDL.LU R228, [R1+0xa0] ;  /* 0x0000a00001e47983 */ /* 0x0003620000300800 */
[----:B------:R-:W2:Y:S01]  /*1b4f0*/  S2R R233, SR_TID.X ;  /* 0x0000000000e97919 */ /* 0x000ea20000002100 */
[----:B------:R-:W4:Y:S01]  /*1b500*/  S2R R232, SR_TID.X ;  /* 0x0000000000e87919 */ /* 0x000f220000002100 */
[-C--:B---3--:R-:W-:Y:S08]  /*1b510*/  HMMA.16816.F32 R84, R140, R144.reuse, R84 ;  /* 0x000000908c54723c */ /* 0x088ff00000001854 */
[C---:B------:R-:W-:Y:S04]  /*1b520*/  HMMA.16816.F32 R88, R148.reuse, R144, R88 ;  /* 0x000000909458723c */ /* 0x040fe80000001858 */
[----:B--2---:R-:W-:Y:S04]  /*1b530*/  SHF.L.U32 R233, R233, 0x6, RZ ;  /* 0x00000006e9e97819 */ /* 0x004fe800000006ff */
[-C--:B------:R-:W-:Y:S03]  /*1b540*/  HMMA.16816.F32 R92, R148, R146.reuse, R92 ;  /* 0x00000092945c723c */ /* 0x080fe6000000185c */
[----:B------:R-:W-:Y:S05]  /*1b550*/  LOP3.LUT R234, R233, 0x400, RZ, 0xc0, !PT ;  /* 0x00000400e9ea7812 */ /* 0x000fea00078ec0ff */
        /* <DEDUP_REMOVED lines=9> */
[----:B------:R-:W-:Y:S02]  /*1b5f0*/  F2FP.F16.F32.PACK_AB R144, R171, R198 ;  /* 0x000000c6ab90723e */ /* 0x000fe400000000ff */
[----:B------:R-:W-:Y:S02]  /*1b600*/  F2FP.F16.F32.PACK_AB R145, R165, R168 ;  /* 0x000000a8a591723e */ /* 0x000fe400000000ff */
[-C--:B------:R-:W-:Y:S01]  /*1b610*/  HMMA.16816.F32 R124, R148, R146.reuse, R124 ;  /* 0x00000092947c723c */ /* 0x080fe2000000187c */
[----:B------:R-:W2:Y:S07]  /*1b620*/  LDSM.16.MT88.4 R148, [R212+0xd000] ;  /* 0x00d00000d494783b */ /* 0x000eae0000004200 */
[----:B------:R-:W-:Y:S04]  /*1b630*/  HMMA.16816.F32 R128, R140, R146, R128 ;  /* 0x000000928c80723c */ /* 0x000fe80000001880 */
[----:B------:R-:W-:Y:S02]  /*1b640*/  F2FP.F16.F32.PACK_AB R140, R166, R169 ;  /* 0x000000a9a68c723e */ /* 0x000fe400000000ff */
[----:B------:R-:W-:Y:S02]  /*1b650*/  F2FP.F16.F32.PACK_AB R141, R167, R170 ;  /* 0x000000aaa78d723e */ /* 0x000fe400000000ff */
[----:B------:R-:W-:Y:S02]  /*1b660*/  F2FP.F16.F32.PACK_AB R142, R184, R201 ;  /* 0x000000c9b88e723e */ /* 0x000fe400000000ff */
[----:B------:R-:W-:Y:S02]  /*1b670*/  F2FP.F16.F32.PACK_AB R143, R183, R202 ;  /* 0x000000cab78f723e */ /* 0x000fe400000000ff */
[----:B------:R-:W-:Y:S02]  /*1b680*/  F2FP.F16.F32.PACK_AB R146, R186, R199 ;  /* 0x000000c7ba92723e */ /* 0x000fe400000000ff */
[----:B------:R-:W-:Y:S03]  /*1b690*/  F2FP.F16.F32.PACK_AB R147, R185, R200 ;  /* 0x000000c8b993723e */ /* 0x000fe600000000ff */
        /* <DEDUP_REMOVED lines=21> */
[-C--:B---3--:R-:W-:Y:S01]  /*1b7f0*/  HMMA.16816.F32 R68, R140, R152.reuse, R68 ;  /* 0x000000988c44723c */ /* 0x088fe20000001844 */
[----:B------:R-:W-:Y:S07]  /*1b800*/  LDSM.16.MT88.4 R220, [R220+0x3800] ;  /* 0x00380000dcdc783b */ /* 0x000fee0000004200 */
        /* <DEDUP_REMOVED lines=14> */
[-C--:B---3--:R-:W-:Y:S08]  /*1b8f0*/  HMMA.16816.F32 R116, R140, R152.reuse, R116 ;  /* 0x000000988c74723c */ /* 0x088ff00000001874 */
[C---:B------:R-:W-:Y:S08]  /*1b900*/  HMMA.16816.F32 R120, R144.reuse, R152, R120 ;  /* 0x000000989078723c */ /* 0x040ff00000001878 */
[-C--:B------:R-:W-:Y:S08]  /*1b910*/  HMMA.16816.F32 R124, R144, R154.reuse, R124 ;  /* 0x0000009a907c723c */ /* 0x080ff0000000187c */
[----:B------:R-:W-:Y:S04]  /*1b920*/  HMMA.16816.F32 R128, R140, R154, R128 ;  /* 0x0000009a8c80723c */ /* 0x000fe80000001880 */
[----:B------:R-:W-:Y:S02]  /*1b930*/  F2FP.F16.F32.PACK_AB R140, R247, R246 ;  /* 0x000000f6f78c723e */ /* 0x000fe400000000ff */
[----:B------:R-:W-:Y:S02]  /*1b940*/  F2FP.F16.F32.PACK_AB R141, R226, R227 ;  /* 0x000000e3e28d723e */ /* 0x000fe400000000ff */
[----:B------:R-:W-:Y:S02]  /*1b950*/  F2FP.F16.F32.PACK_AB R142, R225, R245 ;  /* 0x000000f5e18e723e */ /* 0x000fe400000000ff */
[----:B------:R-:W-:Y:S07]  /*1b960*/  F2FP.F16.F32.PACK_AB R143, R138, R224 ;  /* 0x000000e08a8f723e */ /* 0x000fee00000000ff */
[-C--:B-1----:R-:W-:Y:S01]  /*1b970*/  HMMA.16816.F32 R144, R140, R156.reuse, R4 ;  /* 0x0000009c8c90723c */ /* 0x082fe20000001804 */
        /* <DEDUP_REMOVED lines=20> */
[----:B------:R-:W-:Y:S01]  /*1bac0*/  IMAD.MOV.U32 R20, RZ, RZ, R165 ;  /* 0x000000ffff147224 */ /* 0x000fe200078e00a5 */
[----:B------:R-:W-:Y:S01]  /*1bad0*/  MOV R23, R199 ;  /* 0x000000c700177202 */ /* 0x000fe20000000f00 */
[----:B------:R-:W-:Y:S01]  /*1bae0*/  FADD.FTZ R11, R11, R8 ;  /* 0x000000080b0b7221 */ /* 0x000fe20000010000 */
[C---:B------:R-:W-:Y:S04]  /*1baf0*/  HMMA.16816.F32 R164, R208.reuse, R172, R24 ;  /* 0x000000acd0a4723c */ /* 0x040fe80000001818 */
[----:B------:R-:W-:Y:S01]  /*1bb00*/  MOV R27, R171 ;  /* 0x000000ab001b7202 */ /* 0x000fe20000000f00 */
[----:B------:R-:W-:Y:S01]  /*1bb10*/  IMAD.MOV.U32 R26, RZ, RZ, R170 ;  /* 0x000000ffff1a7224 */ /* 0x000fe200078e00aa */
[----:B------:R-:W-:Y:S01]  /*1bb20*/  MOV R25, R169 ;  /* 0x000000a900197202 */ /* 0x000fe20000000f00 */
[----:B------:R-:W-:Y:S02]  /*1bb30*/  IMAD.MOV.U32 R24, RZ, RZ, R168 ;  /* 0x000000ffff187224 */ /* 0x000fe400078e00a8 */
[-C--:B------:R-:W-:Y:S03]  /*1bb40*/  HMMA.16816.F32 R168, R208, R174.reuse, R28 ;  /* 0x000000aed0a8723c */ /* 0x080fe6000000181c */
[----:B------:R-:W-:Y:S01]  /*1bb50*/  MOV R31, R198 ;  /* 0x000000c6001f7202 */ /* 0x000fe20000000f00 */
[----:B------:R-:W-:Y:S01]  /*1bb60*/  IMAD.MOV.U32 R30, RZ, RZ, R197 ;  /* 0x000000ffff1e7224 */ /* 0x000fe200078e00c5 */
[----:B------:R-:W-:Y:S01]  /*1bb70*/  MOV R28, R194 ;  /* 0x000000c2001c7202 */ /* 0x000fe20000000f00 */
[----:B-1----:R-:W-:Y:S01]  /*1bb80*/  IMAD.MOV.U32 R139, RZ, RZ, R134 ;  /* 0x000000ffff8b7224 */ /* 0x002fe200078e0086 */
[----:B------:R-:W-:Y:S01]  /*1bb90*/  MOV R29, R196 ;  /* 0x000000c4001d7202 */ /* 0x000fe20000000f00 */
[C---:B------:R-:W-:Y:S04]  /*1bba0*/  HMMA.16816.F32 R172, R140.reuse, R174, R32 ;  /* 0x000000ae8cac723c */ /* 0x040fe80000001820 */
[----:B------:R-:W-:Y:S01]  /*1bbb0*/  MOV R34, R177 ;  /* 0x000000b100227202 */ /* 0x000fe20000000f00 */
[----:B------:R-:W-:Y:S01]  /*1bbc0*/  IMAD.MOV.U32 R35, RZ, RZ, R176 ;  /* 0x000000ffff237224 */ /* 0x000fe200078e00b0 */
[----:B------:R-:W-:Y:S01]  /*1bbd0*/  MOV R32, R179 ;  /* 0x000000b300207202 */ /* 0x000fe20000000f00 */
[----:B------:R-:W-:Y:S02]  /*1bbe0*/  IMAD.MOV.U32 R33, RZ, RZ, R178 ;  /* 0x000000ffff217224 */ /* 0x000fe400078e00b2 */
        /* <DEDUP_REMOVED lines=38> */
[-C--:B--2---:R-:W-:Y:S03]  /*1be50*/  HMMA.16816.F32 R68, R140, R212.reuse, R68 ;  /* 0x000000d48c44723c */ /* 0x084fe60000001844 */
        /* <DEDUP_REMOVED lines=35> */
.L_x_810:
[----:B-1-3--:R-:W3:Y:S01]  /*1c090*/  LDL.LU R4, [R1+0x80] ;  /* 0x0000800001047983 */ /* 0x00aee20000300800 */
[----:B------:R-:W-:Y:S01]  /*1c0a0*/  MOV R67, 0x10 ;  /* 0x0000001000437802 */ /* 0x000fe20000000f00 */
[----:B------:R-:W-:Y:S02]  /*1c0b0*/  UISETP.NE.AND UP3, UPT, UR20, -0x1, UPT ;  /* 0xffffffff1400788c */ /* 0x000fe4000bf65270 */
[----:B------:R-:W3:Y:S01]  /*1c0c0*/  LDL.LU R10, [R1+0x84] ;  /* 0x00008400010a7983 */ /* 0x000ee20000300800 */
[----:B------:R-:W1:Y:S01]  /*1c0d0*/  S2UR UR12, SR_CTAID.Y ;  /* 0x00000000000c79c3 */ /* 0x000e620000002600 */
[----:B------:R-:W2:Y:S02]  /*1c0e0*/  LDCU.U8 UR4, c[0x0][0x549] ;  /* 0x0000a920ff0477ac */ /* 0x000ea40008000000 */
[----:B------:R-:W3:Y:S01]  /*1c0f0*/  LDL.LU R9, [R1+0x88] ;  /* 0x0000880001097983 */ /* 0x000ee20000300800 */
[----:B------:R-:W1:Y:S03]  /*1c100*/  LDCU UR10, c[0x0][0x434] ;  /* 0x00008680ff0a77ac */ /* 0x000e660008000800 */
[----:B------:R-:W3:Y:S01]  /*1c110*/  LDL.LU R5, [R1+0x8c] ;  /* 0x00008c0001057983 */ /* 0x000ee20000300800 */
[----:B------:R-:W-:Y:S01]  /*1c120*/  SEL R67, R67, 0xfffffff0, !P3 ;  /* 0xfffffff043437807 */ /* 0x000fe20005800000 */
[----:B------:R-:W1:Y:S02]  /*1c130*/  @!UP3 LDCU.64 UR8, c[0x0][0x400] ;  /* 0x00008000ff08b7ac */ /* 0x000e640008000a00 */
[----:B------:R-:W3:Y:S01]  /*1c140*/  LDL.LU R8, [R1+0x94] ;  /* 0x0000940001087983 */ /* 0x000ee20000300800 */
[----:B------:R-:W1:Y:S03]  /*1c150*/  @UP3 LDCU.64 UR6, c[0x0][0x408] ;  /* 0x00008100ff0637ac */ /* 0x000e660008000a00 */
[----:B------:R-:W3:Y:S01]  /*1c160*/  LDL.LU R6, [R1+0x90] ;  /* 0x0000900001067983 */ /* 0x000ee20000300800 */
[----:B------:R-:W1:Y:S03]  /*1c170*/  LDCU.U8 UR11, c[0x0][0x548] ;  /* 0x0000a900ff0b77ac */ /* 0x000e660008000000 */
[----:B------:R-:W3:Y:S01]  /*1c180*/  LDL.LU R7, [R1+0x7c] ;  /* 0x00007c0001077983 */ /* 0x000ee20000300800 */
[----:B--2-4-:R-:W-:Y:S01]  /*1c190*/  LOP3.LUT P3, RZ, R232, 0x8, RZ, 0xc0, !PT ;  /* 0x00000008e8ff7812 */ /* 0x014fe2000786c0ff */
        /* <DEDUP_REMOVED lines=8> */
[----:B------:R-:W4:Y:S01]  /*1c220*/  S2UR UR6, SR_CTAID.Z ;  /* 0x00000000000679c3 */ /* 0x000f220000002700 */
        /* <DEDUP_REMOVED lines=8> */
[----:B---3-5:R-:W2:Y:S04]  /*1c2b0*/  SHFL.BFLY PT, R2, R4, 0x2, 0x1f ;  /* 0x0c401f0004027f89 */ /* 0x028ea800000e0000 */
[----:B------:R-:W3:Y:S04]  /*1c2c0*/  SHFL.BFLY PT, R0, R10, 0x2, 0x1f ;  /* 0x0c401f000a007f89 */ /* 0x000ee800000e0000 */
[----:B------:R-:W1:Y:S01]  /*1c2d0*/  SHFL.BFLY PT, R3, R5, 0x2, 0x1f ;  /* 0x0c401f0005037f89 */ /* 0x000e6200000e0000 */
[----:B--2---:R-:W-:Y:S01]  /*1c2e0*/  FADD.FTZ R2, R2, R4 ;  /* 0x0000000402027221 */ /* 0x004fe20000010000 */
[----:B------:R-:W-:-:S02]  /*1c2f0*/  MOV R141, R7 ;  /* 0x00000007008d7202 */ /* 0x000fc40000000f00 */
[----:B------:R-:W2:Y:S01]  /*1c300*/  SHFL.BFLY PT, R4, R9, 0x2, 0x1f ;  /* 0x0c401f0009047f89 */ /* 0x000ea200000e0000 */
[----:B---3--:R-:W-:-:S03]  /*1c310*/  FADD.FTZ R0, R0, R10 ;  /* 0x0000000a00007221 */ /* 0x008fc60000010000 */
[----:B------:R-:W3:Y:S04]  /*1c320*/  SHFL.BFLY PT, R137, R2, 0x1, 0x1f ;  /* 0x0c201f0002897f89 */ /* 0x000ee800000e0000 */
[----:B------:R-:W4:Y:S01]  /*1c330*/  SHFL.BFLY PT, R138, R0, 0x1, 0x1f ;  /* 0x0c201f00008a7f89 */ /* 0x000f2200000e0000 */
[----:B-1----:R-:W-:-:S05]  /*1c340*/  FADD.FTZ R3, R3, R5 ;  /* 0x0000000503037221 */ /* 0x002fca0000010000 */
[----:B------:R-:W1:Y:S01]  /*1c350*/  SHFL.BFLY PT, R139, R3, 0x1, 0x1f ;  /* 0x0c201f00038b7f89 */ /* 0x000e6200000e0000 */
[----:B--2---:R-:W-:Y:S01]  /*1c360*/  FADD.FTZ R4, R4, R9 ;  /* 0x0000000904047221 */ /* 0x004fe20000010000 */
[----:B---3--:R-:W-:-:S04]  /*1c370*/  FADD.FTZ R137, R2, R137 ;  /* 0x0000008902897221 */ /* 0x008fc80000010000 */
[----:B------:R-:W2:Y:S01]  /*1c380*/  SHFL.BFLY PT, R132, R4, 0x1, 0x1f ;  /* 0x0c201f0004847f89 */ /* 0x000ea200000e0000 */
[----:B------:R-:W3:Y:S01]  /*1c390*/  MUFU.RCP R2, R137 ;  /* 0x0000008900027308 */ /* 0x000ee20000001000 */
[----:B----4-:R-:W-:Y:S01]  /*1c3a0*/  FADD.FTZ R138, R0, R138 ;  /* 0x0000008a008a7221 */ /* 0x010fe20000010000 */
[----:B------:R-:W-:Y:S02]  /*1c3b0*/  SHF.L.U32 R0, R232, 0x4, RZ ;  /* 0x00000004e8007819 */ /* 0x000fe400000006ff */
[----:B------:R-:W-:Y:S02]  /*1c3c0*/  FSETP.NE.FTZ.AND P4, PT, R137, RZ, PT ;  /* 0x000000ff8900720b */ /* 0x000fe40003f95000 */
[----:B------:R-:W-:Y:S01]  /*1c3d0*/  LOP3.LUT R0, R0, 0x1c0, RZ, 0xc0, !PT ;  /* 0x000001c000007812 */ /* 0x000fe200078ec0ff */
[----:B-1----:R-:W-:Y:S01]  /*1c3e0*/  FADD.FTZ R139, R3, R139 ;  /* 0x0000008b038b7221 */ /* 0x002fe20000010000 */
[----:B------:R-:W1:Y:S01]  /*1c3f0*/  MUFU.RCP R5, R138 ;  /* 0x0000008a00057308 */ /* 0x000e620000001000 */
[----:B------:R-:W-:-:S02]  /*1c400*/  FSETP.NE.FTZ.AND P2, PT, R138, RZ, PT ;  /* 0x000000ff8a00720b */ /* 0x000fc40003f55000 */
[----:B------:R-:W-:Y:S02]  /*1c410*/  LOP3.LUT R0, R0, 0x38, R8, 0xf8, !PT ;  /* 0x0000003800007812 */ /* 0x000fe400078ef808 */
[----:B------:R-:W-:Y:S02]  /*1c420*/  FSETP.NE.FTZ.AND P0, PT, R139, RZ, PT ;  /* 0x000000ff8b00720b */ /* 0x000fe40003f15000 */
[----:B------:R-:W-:Y:S01]  /*1c430*/  LOP3.LUT R6, R0, R6, R231, 0xfe, !PT ;  /* 0x0000000600067212 */ /* 0x000fe200078efee7 */
        /* <DEDUP_REMOVED lines=292> */
.L_x_814:
        /* <DEDUP_REMOVED lines=70> */
.L_x_816:
[----:B------:R-:W-:Y:S05]  /*1dae0*/  BSYNC.RECONVERGENT B0 ;  /* 0x0000000000007941 */ /* 0x000fea0003800200 */
.L_x_815:
        /* <DEDUP_REMOVED lines=42> */
.L_x_818:
[----:B------:R-:W-:Y:S05]  /*1dd90*/  BSYNC.RECONVERGENT B0 ;  /* 0x0000000000007941 */ /* 0x000fea0003800200 */
.L_x_817:
        /* <DEDUP_REMOVED lines=23> */
.L_x_820:
[----:B------:R-:W-:Y:S05]  /*1df10*/  BSYNC.RECONVERGENT B0 ;  /* 0x0000000000007941 */ /* 0x000fea0003800200 */
.L_x_819:
        /* <DEDUP_REMOVED lines=22> */
.L_x_822:
[----:B------:R-:W-:Y:S05]  /*1e080*/  BSYNC.RECONVERGENT B0 ;  /* 0x0000000000007941 */ /* 0x000fea0003800200 */
.L_x_821:
        /* <DEDUP_REMOVED lines=21> */
.L_x_824:
[----:B------:R-:W-:Y:S05]  /*1e1e0*/  BSYNC.RECONVERGENT B0 ;  /* 0x0000000000007941 */ /* 0x000fea0003800200 */
.L_x_823:
        /* <DEDUP_REMOVED lines=21> */
.L_x_826:
[----:B------:R-:W-:Y:S05]  /*1e340*/  BSYNC.RECONVERGENT B0 ;  /* 0x0000000000007941 */ /* 0x000fea0003800200 */
.L_x_825:
        /* <DEDUP_REMOVED lines=21> */
.L_x_828:
[----:B------:R-:W-:Y:S05]  /*1e4a0*/  BSYNC.RECONVERGENT B0 ;  /* 0x0000000000007941 */ /* 0x000fea0003800200 */
.L_x_827:
        /* <DEDUP_REMOVED lines=21> */
.L_x_830:
[----:B------:R-:W-:Y:S05]  /*1e600*/  BSYNC.RECONVERGENT B0 ;  /* 0x0000000000007941 */ /* 0x000fea0003800200 */
.L_x_829:
        /* <DEDUP_REMOVED lines=21> */
.L_x_831:
        /* <DEDUP_REMOVED lines=10> */
.L_x_2850:


//--------------------- .text._ZN5flash16flash_fwd_kernelI23Flash_fwd_kernel_traitsILi128ELi128ELi64ELi4ELb0ELb0EN7cutlass6half_tE19Flash_kernel_traitsILi128ELi128ELi64ELi4ES3_EELb0ELb0ELb1ELb1ELb0ELb0ELb0ELb0EEEvNS_16Flash_fwd_paramsE --------------------------
	.section	.text._ZN5flash16flash_fwd_kernelI23Flash_fwd_kernel_traitsILi128ELi128ELi64ELi4ELb0ELb0EN7cutlass6half_tE19Flash_kernel_traitsILi128ELi128ELi64ELi4ES3_EELb0ELb0ELb1ELb1ELb0ELb0ELb0ELb0EEEvNS_16Flash_fwd_paramsE,"ax",@progbits
	.align	128
        .global         _ZN5flash16flash_fwd_kernelI23Flash_fwd_kernel_traitsILi128ELi128ELi64ELi4ELb0ELb0EN7cutlass6half_tE19Flash_kernel_traitsILi128ELi128ELi64ELi4ES3_EELb0ELb0ELb1ELb1ELb0ELb0ELb0ELb0EEEvNS_16Flash_fwd_paramsE
        .type           _ZN5flash16flash_fwd_kernelI23Flash_fwd_kernel_traitsILi128ELi128ELi64ELi4ELb0ELb0EN7cutlass6half_tE19Flash_kernel_traitsILi128ELi128ELi64ELi4ES3_EELb0ELb0ELb1ELb1ELb0ELb0ELb0ELb0EEEvNS_16Flash_fwd_paramsE,@function
        .size           _ZN5flash16flash_fwd_kernelI23Flash_fwd_kernel_traitsILi128ELi128ELi64ELi4ELb0ELb0EN7cutlass6half_tE19Flash_kernel_traitsILi128ELi128ELi64ELi4ES3_EELb0ELb0ELb1ELb1ELb0ELb0ELb0ELb0EEEvNS_16Flash_fwd_paramsE,(.L_x_2851 - _ZN5flash16flash_fwd_kernelI23Flash_fwd_kernel_traitsILi128ELi128ELi64ELi4ELb0ELb0EN7cutlass6half_tE19Flash_kernel_traitsILi128ELi128ELi64ELi4ES3_EELb0ELb0ELb1ELb1ELb0ELb0ELb0ELb0EEEvNS_16Flash_fwd_paramsE)
        .other          _ZN5flash16flash_fwd_kernelI23Flash_fwd_kernel_traitsILi128ELi128ELi64ELi4ELb0ELb0EN7cutlass6half_tE19Flash_kernel_traitsILi128ELi128ELi64ELi4ES3_EELb0ELb0ELb1ELb1ELb0ELb0ELb0ELb0EEEvNS_16Flash_fwd_paramsE,@"STO_CUDA_ENTRY STV_DEFAULT"
_ZN5flash16flash_fwd_kernelI23Flash_fwd_kernel_traitsILi128ELi128ELi64ELi4ELb0ELb0EN7cutlass6half_tE19Flash_kernel_traitsILi128ELi128ELi64ELi4ES3_EELb0ELb0ELb1ELb1ELb0ELb0ELb0ELb0EEEvNS_16Flash_fwd_paramsE:
.text._ZN5flash16flash_fwd_kernelI23Flash_fwd_kernel_traitsILi128ELi128ELi64ELi4ELb0ELb0EN7cutlass6half_tE19Flash_kernel_traitsILi128ELi128ELi64ELi4ES3_EELb0ELb0ELb1ELb1ELb0ELb0ELb0ELb0EEEvNS_16Flash_fwd_paramsE:
        /* <DEDUP_REMOVED lines=72> */
.L_x_832:
[----:B-----5:R-:W-:Y:S01]  /*0480*/  @P0 R2UR UR30, R4 ;  /* 0x00000000041e02ca */ /* 0x020fe200000e0000 */
[----:B------:R-:W-:Y:S01]  /*0490*/  @!UP0 UISETP.NE.U32.AND UP1, UPT, UR4, URZ, UPT ;  /* 0x000000ff0400828c */ /* 0x000fe2000bf25070 */
[----:B------:R-:W-:-:S13]  /*04a0*/  @!P1 EXIT ;  /* 0x000000000000994d */ /* 0x000fda0003800000 */
[----:B------:R-:W1:Y:S01]  /*04b0*/  LDCU UR23, c[0x0][0x504] ;  /* 0x0000a080ff1777ac */ /* 0x000e620008000800 */
[----:B------:R-:W2:Y:S01]  /*04c0*/  S2UR UR26, SR_CTAID.Z ;  /* 0x00000000001a79c3 */ /* 0x000ea20000002700 */
[----:B------:R-:W3:Y:S01]  /*04d0*/  S2R R232, SR_TID.X ;  /* 0x0000000000e87919 */ /* 0x000ee20000002100 */
        /* <DEDUP_REMOVED lines=51> */
.L_x_834:
        /* <DEDUP_REMOVED lines=34> */
[----:B------:R-:W-:Y:S01]  /*0a30*/  LOP3.LUT R13, R12, 0x40, RZ, 0xfc, !PT ;  /* 0x000000400c0d7812 */ /* 0x000fe200078efcff */
[----:B------:R-:W-:Y:S01]  /*0a40*/  UIADD3 UR9, UP1, UP0, UR27, UR6, UR9 ;  /* 0x000000061b097290 */ /* 0x000fe2000f83e009 */
[----:B------:R-:W-:Y:S01]  /*0a50*/  IMAD R9, R0, UR26, R11 ;  /* 0x0000001a00097c24 */ /* 0x000fe2000f8e020b */
        /* <DEDUP_REMOVED lines=18> */
.L_x_836:
[----:B------:R-:W-:Y:S05]  /*0b80*/  BSYNC.RECONVERGENT B0 ;  /* 0x0000000000007941 */ /* 0x000fea0003800200 */
.L_x_835:
        /* <DEDUP_REMOVED lines=21> */
.L_x_838:
[----:B------:R-:W-:Y:S05]  /*0ce0*/  BSYNC.RECONVERGENT B0 ;  /* 0x0000000000007941 */ /* 0x000fea0003800200 */
.L_x_837:
        /* <DEDUP_REMOVED lines=21> */
.L_x_840:
[----:B------:R-:W-:Y:S05]  /*0e40*/  BSYNC.RECONVERGENT B0 ;  /* 0x0000000000007941 */ /* 0x000fea0003800200 */
.L_x_839:
        /* <DEDUP_REMOVED lines=20> */
.L_x_842:
[----:B------:R-:W-:Y:S05]  /*0f90*/  BSYNC.RECONVERGENT B0 ;  /* 0x0000000000007941 */ /* 0x000fea0003800200 */
.L_x_841:
        /* <DEDUP_REMOVED lines=20> */
.L_x_844:
[----:B------:R-:W-:Y:S05]  /*10e0*/  BSYNC.RECONVERGENT B0 ;  /* 0x0000000000007941 */ /* 0x000fea0003800200 */
.L_x_843:
        /* <DEDUP_REMOVED lines=20> */
.L_x_846:
[----:B------:R-:W-:Y:S05]  /*1230*/  BSYNC.RECONVERGENT B0 ;  /* 0x0000000000007941 */ /* 0x000fea0003800200 */
.L_x_845:
        /* <DEDUP_REMOVED lines=20> */
.L_x_848:
[----:B------:R-:W-:Y:S05]  /*1380*/  BSYNC.RECONVERGENT B0 ;  /* 0x0000000000007941 */ /* 0x000fea0003800200 */
.L_x_847:
        /* <DEDUP_REMOVED lines=20> */
.L_x_850:
[----:B------:R-:W-:Y:S05]  /*14d0*/  BSYNC.RECONVERGENT B0 ;  /* 0x0000000000007941 */ /* 0x000fea0003800200 */
.L_x_849:
        /* <DEDUP_REMOVED lines=10> */
.L_x_852:
[----:B------:R-:W-:Y:S05]  /*1580*/  BSYNC.RECONVERGENT B0 ;  /* 0x0000000000007941 */ /* 0x000fea0003800200 */
.L_x_851:
        /* <DEDUP_REMOVED lines=15> */
.L_x_854:
[----:B------:R-:W-:Y:S05]  /*1680*/  BSYNC.RECONVERGENT B0 ;  /* 0x0000000000007941 */ /* 0x000fea0003800200 */
.L_x_853:
        /* <DEDUP_REMOVED lines=10> */
.L_x_856:
[----:B------:R-:W-:Y:S05]  /*1730*/  BSYNC.RECONVERGENT B0 ;  /* 0x0000000000007941 */ /* 0x000fea0003800200 */
.L_x_855:
        /* <DEDUP_REMOVED lines=10> */
.L_x_858:
[----:B------:R-:W-:Y:S05]  /*17e0*/  BSYNC.RECONVERGENT B0 ;  /* 0x0000000000007941 */ /* 0x000fea0003800200 */
.L_x_857:
        /* <DEDUP_REMOVED lines=10> */
.L_x_860:
[----:B------:R-:W-:Y:S05]  /*1890*/  BSYNC.RECONVERGENT B0 ;  /* 0x0000000000007941 */ /* 0x000fea0003800200 */
.L_x_859:
        /* <DEDUP_REMOVED lines=10> */
.L_x_862:
[----:B------:R-:W-:Y:S05]  /*1940*/  BSYNC.RECONVERGENT B0 ;  /* 0x0000000000007941 */ /* 0x000fea0003800200 */
.L_x_861:
        /* <DEDUP_REMOVED lines=10> */
.L_x_864:
[----:B------:R-:W-:Y:S05]  /*19f0*/  BSYNC.RECONVERGENT B0 ;  /* 0x0000000000007941 */ /* 0x000fea0003800200 */
.L_x_863:
        /* <DEDUP_REMOVED lines=10> */
.L_x_833:
        /* <DEDUP_REMOVED lines=21> */
.L_x_865:
[----:B------:R-:W1:Y:S01]  /*1bf0*/  LDCU.64 UR10, c[0x0][0x3b8] ;  /* 0x00007700ff0a77ac */ /* 0x000e620008000a00 */
[----:B------:R-:W-:-:S04]  /*1c00*/  UIADD3 UR13, UPT, UPT, UR12, UR14, URZ ;  /* 0x0000000e0c0d7290 */ /* 0x000fc8000fffe0ff */
[----:B-1----:R-:W-:Y:S02]  /*1c10*/  UIMAD.WIDE.U32 UR6, UR13, UR10, URZ ;  /* 0x0000000a0d0672a5 */ /* 0x002fe4000f8e00ff */
[----:B------:R-:W-:-:S04]  /*1c20*/  UIMAD UR13, UR13, UR11, URZ ;  /* 0x0000000b0d0d72a4 */ /* 0x000fc8000f8e02ff */
[----:B------:R-:W-:Y:S02]  /*1c30*/  UIADD3 UR13, UPT, UPT, UR7, UR13, URZ ;  /* 0x0000000d070d7290 */ /* 0x000fe4000fffe0ff */
.L_x_866:
        /* <DEDUP_REMOVED lines=13> */
[----:B------:R-:W-:-:S05]  /*1d10*/  IMAD.HI.U32 R0, R0, R3, RZ ;  /* 0x0000000300007227 */ /* 0x000fca00078e00ff */
[----:B------:R-:W-:-:S05]  /*1d20*/  IADD3 R2, PT, PT, -R0, RZ, RZ ;  /* 0x000000ff00027210 */ /* 0x000fca0007ffe1ff */
[----:B------:R-:W-:-:S05]  /*1d30*/  IMAD R2, R4, R2, R3 ;  /* 0x0000000204027224 */ /* 0x000fca00078e0203 */
[----:B------:R-:W-:-:S13]  /*1d40*/  ISETP.GT.U32.AND P1, PT, R4, R2, PT ;  /* 0x000000020400720c */ /* 0x000fda0003f24070 */
[----:B------:R-:W-:Y:S01]  /*1d50*/  @!P1 IMAD.IADD R2, R2, 0x1, -R4 ;  /* 0x0000000102029824 */ /* 0x000fe200078e0a04 */
[----:B------:R-:W-:Y:S02]  /*1d60*/  @!P1 IADD3 R0, PT, PT, R0, 0x1, RZ ;  /* 0x0000000100009810 */ /* 0x000fe40007ffe0ff */
[C---:B------:R-:W-:Y:S02]  /*1d70*/  ISETP.NE.AND P1, PT, R5.reuse, RZ, PT ;  /* 0x000000ff0500720c */ /* 0x040fe40003f25270 */
[----:B------:R-:W-:Y:S02]  /*1d80*/  ISETP.GE.U32.AND P2, PT, R2, R4, PT ;  /* 0x000000040200720c */ /* 0x000fe40003f46070 */
[----:B------:R-:W-:-:S04]  /*1d90*/  LOP3.LUT R2, R5, UR26, RZ, 0x3c, !PT ;  /* 0x0000001a05027c12 */ /* 0x000fc8000f8e3cff */
[----:B------:R-:W-:-:S07]  /*1da0*/  ISETP.GE.AND P0, PT, R2, RZ, PT ;  /* 0x000000ff0200720c */ /* 0x000fce0003f06270 */
[----:B------:R-:W-:-:S06]  /*1db0*/  @P2 VIADD R0, R0, 0x1 ;  /* 0x0000000100002836 */ /* 0x000fcc0000000000 */
        /* <DEDUP_REMOVED lines=14> */
.L_x_867:
[----:B------:R-:W1:Y:S01]  /*1ea0*/  LDCU.64 UR8, c[0x0][0x3c0] ;  /* 0x00007800ff0877ac */ /* 0x000e620008000a00 */
[----:B------:R-:W-:-:S04]  /*1eb0*/  UIADD3 UR12, UPT, UPT, UR12, UR14, URZ ;  /* 0x0000000e0c0c7290 */ /* 0x000fc8000fffe0ff */
[----:B-1----:R-:W-:Y:S02]  /*1ec0*/  UIMAD.WIDE.U32 UR4, UR12, UR8, URZ ;  /* 0x000000080c0472a5 */ /* 0x002fe4000f8e00ff */
[----:B------:R-:W-:-:S04]  /*1ed0*/  UIMAD UR12, UR12, UR9, URZ ;  /* 0x000000090c0c72a4 */ /* 0x000fc8000f8e02ff */
[----:B------:R-:W-:-:S12]  /*1ee0*/  UIADD3 UR12, UPT, UPT, UR5, UR12, URZ ;  /* 0x0000000c050c7290 */ /* 0x000fd8000fffe0ff */
.L_x_868:
[--C-:B------:R-:W-:Y:S01]  /*1ef0*/  SHF.R.U32.HI R13, RZ, 0x3, R232.reuse ;  /* 0x00000003ff0d7819 */ /* 0x100fe200000116e8 */
[----:B------:R-:W-:Y:S01]  /*1f00*/  IMAD.SHL.U32 R7, R232, 0x8, RZ ;  /* 0x00000008e8077824 */ /* 0x000fe200078e00ff */
[----:B------:R-:W-:Y:S01]  /*1f10*/  UIADD3 UR18, UPT, UPT, -UR27, UR21, URZ ;  /* 0x000000151b127290 */ /* 0x000fe2000fffe1ff */
[----:B------:R-:W1:Y:S01]  /*1f20*/  S2UR UR33, SR_CgaCtaId ;  /* 0x00000000002179c3 */ /* 0x000e620000008800 */
[----:B------:R-:W2:Y:S01]  /*1f30*/  LDCU.64 UR16, c[0x0][0x388] ;  /* 0x00007100ff1077ac */ /* 0x000ea20008000a00 */
[----:B------:R-:W-:Y:S01]  /*1f40*/  VIADD R4, R13, 0x40 ;  /* 0x000000400d047836 */ /* 0x000fe20000000000 */
[----:B------:R-:W-:Y:S01]  /*1f50*/  LOP3.LUT R228, R7, 0x38, RZ, 0xc0, !PT ;  /* 0x0000003807e47812 */ /* 0x000fe200078ec0ff */
[----:B------:R-:W-:Y:S01]  /*1f60*/  VIADD R2, R13, 0x60 ;  /* 0x000000600d027836 */ /* 0x000fe20000000000 */
[----:B------:R-:W-:Y:S01]  /*1f70*/  LOP3.LUT R6, R7, 0x1f8, RZ, 0xc0, !PT ;  /* 0x000001f807067812 */ /* 0x000fe200078ec0ff */
[C---:B------:R-:W-:Y:S01]  /*1f80*/  VIADD R3, R13.reuse, 0x50 ;  /* 0x000000500d037836 */ /* 0x040fe20000000000 */
[----:B------:R-:W-:Y:S01]  /*1f90*/  ISETP.GE.AND P3, PT, R4, UR18, PT ;  /* 0x0000001204007c0c */ /* 0x000fe2000bf66270 */
[----:B------:R3:W-:Y:S01]  /*1fa0*/  STL [R1+0x98], R7 ;  /* 0x0000980701007387 */ /* 0x0007e20000100800 */
[----:B------:R-:W-:Y:S01]  /*1fb0*/  ISETP.GE.AND P1, PT, R2, UR18, PT ;  /* 0x0000001202007c0c */ /* 0x000fe2000bf26270 */
[----:B------:R-:W4:Y:S01]  /*1fc0*/  LDCU.64 UR14, c[0x0][0x390] ;  /* 0x00007200ff0e77ac */ /* 0x000f220008000a00 */
[C---:B------:R-:W-:Y:S01]  /*1fd0*/  IADD3 R4, P4, PT, R228.reuse, UR6, RZ ;  /* 0x00000006e4047c10 */ /* 0x040fe2000ff9e0ff */
[C---:B------:R-:W-:Y:S01]  /*1fe0*/  VIADD R15, R13.reuse, 0x10 ;  /* 0x000000100d0f7836 */ /* 0x040fe20000000000 */
[----:B------:R-:W-:Y:S01]  /*1ff0*/  IADD3 R2, P0, PT, R228, UR4, RZ ;  /* 0x00000004e4027c10 */ /* 0x000fe2000ff1e0ff */
[----:B------:R-:W5:Y:S01]  /*2000*/  LDCU.128 UR4, c[0x0][0x3d0] ;  /* 0x00007a00ff0477ac */ /* 0x000f620008000c00 */
[----:B------:R-:W-:Y:S01]  /*2010*/  LOP3.LUT R6, R6, 0x38, R232, 0x78, !PT ;  /* 0x0000003806067812 */ /* 0x000fe200078e78e8 */
[----:B------:R-:W-:Y:S01]  /*2020*/  BSSY.RECONVERGENT B0, `(.L_x_869) ;  /* 0x0000044000007945 */ /* 0x000fe20003800200 */
[----:B------:R-:W-:Y:S01]  /*2030*/  IADD3.X R5, PT, PT, RZ, UR13, RZ, P4, !PT ;  /* 0x0000000dff057c10 */ /* 0x000fe2000a7fe4ff */
[----:B------:R-:W-:Y:S01]  /*2040*/  VIADD R14, R13, 0x20 ;  /* 0x000000200d0e7836 */ /* 0x000fe20000000000 */
[----:B------:R-:W-:Y:S01]  /*2050*/  ISETP.GE.AND P2, PT, R3, UR18, PT ;  /* 0x0000001203007c0c */ /* 0x000fe2000bf46270 */
[----:B------:R-:W-:Y:S01]  /*2060*/  IMAD.X R3, RZ, RZ, UR12, P0 ;  /* 0x0000000cff037e24 */ /* 0x000fe200080e06ff */
[----:B------:R-:W2:Y:S01]  /*2070*/  LDCU.64 UR12, c[0x0][0x3c8] ;  /* 0x00007900ff0c77ac */ /* 0x000ea20008000a00 */
[----:B------:R-:W-:Y:S01]  /*2080*/  IMAD.WIDE.U32 R4, R13, UR10, R4 ;  /* 0x0000000a0d047c25 */ /* 0x000fe2000f8e0004 */
[----:B------:R-:W-:-:S03]  /*2090*/  LOP3.LUT R159, R228, 0x40, RZ, 0xfc, !PT ;  /* 0x00000040e49f7812 */ /* 0x000fc600078efcff */
[----:B------:R-:W-:-:S04]  /*20a0*/  IMAD.WIDE.U32 R2, R13, UR8, R2 ;  /* 0x000000080d027c25 */ /* 0x000fc8000f8e0002 */
[C---:B------:R-:W-:Y:S02]  /*20b0*/  IMAD R5, R13.reuse, UR11, R5 ;  /* 0x0000000b0d057c24 */ /* 0x040fe4000f8e0205 */
[----:B------:R-:W-:Y:S01]  /*20c0*/  IMAD R3, R13, UR9, R3 ;  /* 0x000000090d037c24 */ /* 0x000fe2000f8e0203 */
[----:B---3--:R-:W-:Y:S01]  /*20d0*/  LOP3.LUT R7, R7, 0x1e00, RZ, 0xc0, !PT ;  /* 0x00001e0007077812 */ /* 0x008fe200078ec0ff */
[----:B-----5:R-:W-:-:S03]  /*20e0*/  IMAD.WIDE.U32 R4, R0, UR4, R4 ;  /* 0x0000000400047c25 */ /* 0x020fc6000f8e0004 */
[----:B------:R-:W-:Y:S01]  /*20f0*/  LOP3.LUT R236, R6, R7, RZ, 0xfc, !PT ;  /* 0x0000000706ec7212 */ /* 0x000fe200078efcff */
[----:B------:R-:W-:Y:S01]  /*2100*/  IMAD.WIDE.U32 R2, R0, UR6, R2 ;  /* 0x0000000600027c25 */ /* 0x000fe2000f8e0002 */
[----:B------:R-:W-:Y:S02]  /*2110*/  SHF.R.S32.HI R7, RZ, 0x1f, R0 ;  /* 0x0000001fff077819 */ /* 0x000fe40000011400 */
[----:B------:R-:W-:Y:S01]  /*2120*/  IADD3 R6, P0, PT, R228, UR34, RZ ;  /* 0x00000022e4067c10 */ /* 0x000fe2000ff1e0ff */
[----:B--2---:R-:W-:Y:S01]  /*2130*/  IMAD.U32 R11, RZ, RZ, UR12 ;  /* 0x0000000cff0b7e24 */ /* 0x004fe2000f8e00ff */
[----:B------:R-:W-:Y:S01]  /*2140*/  LEA R161, P4, R4, UR16, 0x1 ;  /* 0x0000001004a17c11 */ /* 0x000fe2000f8808ff */
[C---:B------:R-:W-:Y:S01]  /*2150*/  IMAD R8, R7.reuse, UR4, RZ ;  /* 0x0000000407087c24 */ /* 0x040fe2000f8e02ff */
[----:B------:R-:W-:Y:S01]  /*2160*/  USHF.L.U32 UR4, UR31, 0x7, URZ ;  /* 0x000000071f047899 */ /* 0x000fe200080006ff */
[----:B------:R-:W-:Y:S02]  /*2170*/  IMAD R9, R7, UR6, RZ ;  /* 0x0000000607097c24 */ /* 0x000fe4000f8e02ff */
[C---:B------:R-:W-:Y:S01]  /*2180*/  IMAD R12, R0.reuse, UR5, R8 ;  /* 0x00000005000c7c24 */ /* 0x040fe2000f8e0208 */
[----:B------:R2:W-:Y:S01]  /*2190*/  STL [R1+0x7c], R161 ;  /* 0x00007ca101007387 */ /* 0x0005e20000100800 */
[----:B------:R-:W-:Y:S01]  /*21a0*/  IMAD R10, R0, UR7, R9 ;  /* 0x00000007000a7c24 */ /* 0x000fe2000f8e0209 */
[----:B------:R-:W-:Y:S01]  /*21b0*/  UMOV UR5, 0x400 ;  /* 0x0000040000057882 */ /* 0x000fe20000000000 */
[----:B------:R-:W-:Y:S01]  /*21c0*/  IMAD.X R7, RZ, RZ, UR32, P0 ;  /* 0x00000020ff077e24 */ /* 0x000fe200080e06ff */
[----:B------:R-:W-:Y:S01]  /*21d0*/  IADD3 R0, PT, PT, R5, R12, RZ ;  /* 0x0000000c05007210 */ /* 0x000fe20007ffe0ff */
[----:B------:R-:W-:Y:S01]  /*21e0*/  IMAD.IADD R3, R3, 0x1, R10 ;  /* 0x0000000103037824 */ /* 0x000fe200078e020a */
[----:B----4-:R-:W-:Y:S01]  /*21f0*/  LEA R17, P0, R2, UR14, 0x1 ;  /* 0x0000000e02117c11 */ /* 0x010fe2000f8008ff */
[----:B-1----:R-:W-:Y:S01]  /*2200*/  ULEA UR5, UR33, UR5, 0x18 ;  /* 0x0000000521057291 */ /* 0x002fe2000f8ec0ff */
[----:B------:R-:W-:Y:S01]  /*2210*/  LEA.HI.X R160, R4, UR17, R0, 0x1, P4 ;  /* 0x0000001104a07c11 */ /* 0x000fe2000a0f0c00 */
[----:B------:R-:W-:Y:S01]  /*2220*/  IMAD.WIDE.U32 R8, R11, UR26, R6 ;  /* 0x0000001a0b087c25 */ /* 0x000fe2000f8e0006 */
[----:B------:R-:W-:Y:S01]  /*2230*/  LEA.HI.X R16, R2, UR15, R3, 0x1, P0 ;  /* 0x0000000f02107c11 */ /* 0x000fe200080f0c03 */
[----:B------:R2:W-:Y:S01]  /*2240*/  STL [R1+0x90], R17 ;  /* 0x0000901101007387 */ /* 0x0005e20000100800 */
[C---:B------:R-:W-:Y:S01]  /*2250*/  ISETP.GE.AND P0, PT, R13.reuse, UR18, PT ;  /* 0x000000120d007c0c */ /* 0x040fe2000bf06270 */
[----:B------:R-:W-:Y:S01]  /*2260*/  USHF.R.U32.HI UR14, URZ, 0x19, UR31 ;  /* 0x00000019ff0e7899 */ /* 0x000fe2000801161f */
[----:B------:R-:W-:Y:S01]  /*2270*/  MOV R0, UR13 ;  /* 0x0000000d00007c02 */ /* 0x000fe20008000f00 */
[----:B------:R2:W-:Y:S01]  /*2280*/  STL [R1+0x78], R160 ;  /* 0x000078a001007387 */ /* 0x0005e20000100800 */
[----:B------:R-:W-:-:S02]  /*2290*/  LOP3.LUT R10, R13, UR4, RZ, 0xfc, !PT ;  /* 0x000000040d0a7c12 */ /* 0x000fc4000f8efcff */
[----:B------:R-:W-:Y:S01]  /*22a0*/  ISETP.GE.AND P4, PT, R15, UR18, PT ;  /* 0x000000120f007c0c */ /* 0x000fe2000bf86270 */
[----:B------:R2:W-:Y:S01]  /*22b0*/  STL [R1+0x80], R16 ;  /* 0x0000801001007387 */ /* 0x0005e20000100800 */
[----:B------:R-:W-:Y:S01]  /*22c0*/  LEA R236, R236, UR5, 0x1 ;  /* 0x00000005ecec7c11 */ /* 0x000fe2000f8e08ff */
[----:B------:R-:W-:Y:S02]  /*22d0*/  IMAD R7, R0, UR26, R9 ;  /* 0x0000001a00077c24 */ /* 0x000fe4000f8e0209 */
[----:B------:R2:W-:Y:S02]  /*22e0*/  STL [R1+0x94], R159 ;  /* 0x0000949f01007387 */ /* 0x0005e40000100800 */
[----:B------:R-:W-:Y:S06]  /*22f0*/  @P0 BRA `(.L_x_870) ;  /* 0x0000000000580947 */ /* 0x000fec0003800000 */
[----:B------:R-:W1:Y:S01]  /*2300*/  LDC.64 R2, c[0x0][0x3b0] ;  /* 0x0000ec00ff027b82 */ /* 0x000e620000000a00 */
[----:B------:R-:W3:Y:S01]  /*2310*/  LDCU UR4, c[0x0][0x440] ;  /* 0x00008800ff0477ac */ /* 0x000ee20008000800 */
[----:B------:R-:W-:Y:S01]  /*2320*/  IMAD.MOV.U32 R6, RZ, RZ, R8 ;  /* 0x000000ffff067224 */ /* 0x000fe200078e0008 */
[----:B------:R-:W4:Y:S01]  /*2330*/  LDCU.64 UR6, c[0x0][0x380] ;  /* 0x00007000ff0677ac */ /* 0x000f220008000a00 */
[----:B---3--:R-:W-:Y:S02]  /*2340*/  ISETP.GE.AND P5, PT, R228, UR4, PT ;  /* 0x00000004e4007c0c */ /* 0x008fe4000bfa6270 */
[----:B------:R-:W-:Y:S01]  /*2350*/  ISETP.GE.AND P0, PT, R159, UR4, PT ;  /* 0x000000049f007c0c */ /* 0x000fe2000bf06270 */
[----:B-1----:R-:W-:Y:S02]  /*2360*/  IMAD R0, R2, UR14, RZ ;  /* 0x0000000e02007c24 */ /* 0x002fe4000f8e02ff */
        /* <DEDUP_REMOVED lines=15> */
.L_x_870:
[----:B------:R-:W-:Y:S05]  /*2460*/  BSYNC.RECONVERGENT B0 ;  /* 0x0000000000007941 */ /* 0x000fea0003800200 */
.L_x_869:
[----:B------:R-:W-:Y:S01]  /*2470*/  USHF.L.U64.HI UR4, UR10, 0x6, UR11 ;  /* 0x000000060a047899 */ /* 0x000fe2000801020b */
[----:B------:R-:W-:Y:S01]  /*2480*/  BSSY.RECONVERGENT B0, `(.L_x_871) ;  /* 0x000001d000007945 */ /* 0x000fe20003800200 */
[----:B------:R-:W-:Y:S02]  /*2490*/  ISETP.GE.AND P0, PT, R14, UR18, PT ;  /* 0x000000120e007c0c */ /* 0x000fe4000bf06270 */
[----:B------:R-:W-:Y:S01]  /*24a0*/  IADD3 R12, PT, PT, R13, 0x30, RZ ;  /* 0x000000300d0c7810 */ /* 0x000fe20007ffe0ff */
[----:B------:R-:W-:Y:S05]  /*24b0*/  @P4 BRA `(.L_x_872) ;  /* 0x0000000000644947 */ /* 0x000fea0003800000 */
[----:B------:R-:W3:Y:S01]  /*24c0*/  LDCU.64 UR12, c[0x0][0x3b0] ;  /* 0x00007600ff0c77ac */ /* 0x000ee20008000a00 */
[----:B-1----:R-:W-:Y:S01]  /*24d0*/  IADD3 R2, P4, PT, R10, 0x10, RZ ;  /* 0x000000100a027810 */ /* 0x002fe20007f9e0ff */
[----:B------:R-:W-:Y:S01]  /*24e0*/  IMAD.MOV.U32 R4, RZ, RZ, R8 ;  /* 0x000000ffff047224 */ /* 0x000fe200078e0008 */
[----:B------:R-:W-:Y:S01]  /*24f0*/  MOV R5, R7 ;  /* 0x0000000700057202 */ /* 0x000fe20000000f00 */
[----:B------:R-:W1:Y:S02]  /*2500*/  LDCU UR15, c[0x0][0x440] ;  /* 0x00008800ff0f77ac */ /* 0x000e640008000800 */
[----:B------:R-:W-:Y:S01]  /*2510*/  IMAD.X R0, RZ, RZ, UR14, P4 ;  /* 0x0000000eff007e24 */ /* 0x000fe2000a0e06ff */
[----:B------:R-:W4:Y:S03]  /*2520*/  LDCU.64 UR6, c[0x0][0x380] ;  /* 0x00007000ff0677ac */ /* 0x000f260008000a00 */
[----:B---3--:R-:W-:-:S02]  /*2530*/  IMAD R0, R0, UR12, RZ ;  /* 0x0000000c00007c24 */ /* 0x008fc4000f8e02ff */
[----:B------:R-:W-:Y:S01]  /*2540*/  IMAD.WIDE.U32 R4, R2, UR12, R4 ;  /* 0x0000000c02047c25 */ /* 0x000fe2000f8e0004 */
[----:B-1----:R-:W-:-:S03]  /*2550*/  ISETP.GE.AND P5, PT, R228, UR15, PT ;  /* 0x0000000fe4007c0c */ /* 0x002fc6000bfa6270 */
        /* <DEDUP_REMOVED lines=15> */
.L_x_872:
[----:B------:R-:W-:Y:S05]  /*2650*/  BSYNC.RECONVERGENT B0 ;  /* 0x0000000000007941 */ /* 0x000fea0003800200 */
.L_x_871:
[----:B------:R-:W-:Y:S01]  /*2660*/  UIADD3 UR15, UPT, UPT, UR22, -0x1, URZ ;  /* 0xffffffff160f7890 */ /* 0x000fe2000fffe0ff */
[----:B------:R-:W-:Y:S01]  /*2670*/  BSSY.RECONVERGENT B0, `(.L_x_873) ;  /* 0x000001d000007945 */ /* 0x000fe20003800200 */
[----:B------:R-:W-:Y:S02]  /*2680*/  ISETP.GE.AND P4, PT, R12, UR18, PT ;  /* 0x000000120c007c0c */ /* 0x000fe4000bf86270 */
[----:B------:R-:W-:Y:S01]  /*2690*/  IADD3 R11, PT, PT, R13, 0x70, RZ ;  /* 0x000000700d0b7810 */ /* 0x000fe20007ffe0ff */
[----:B------:R-:W-:Y:S05]  /*26a0*/  @P0 BRA `(.L_x_874) ;  /* 0x0000000000640947 */ /* 0x000fea0003800000 */
[----:B------:R-:W4:Y:S01]  /*26b0*/  LDCU.64 UR12, c[0x0][0x3b0] ;  /* 0x00007600ff0c77ac */ /* 0x000f220008000a00 */
[----:B-1-3--:R-:W-:Y:S01]  /*26c0*/  IADD3 R2, P0, PT, R10, 0x20, RZ ;  /* 0x000000200a027810 */ /* 0x00afe20007f1e0ff */
[----:B------:R-:W-:Y:S01]  /*26d0*/  IMAD.MOV.U32 R4, RZ, RZ, R8 ;  /* 0x000000ffff047224 */ /* 0x000fe200078e0008 */
[----:B------:R-:W-:Y:S01]  /*26e0*/  MOV R5, R7 ;  /* 0x0000000700057202 */ /* 0x000fe20000000f00 */
[----:B------:R-:W1:Y:S02]  /*26f0*/  LDCU UR16, c[0x0][0x440] ;  /* 0x00008800ff1077ac */ /* 0x000e640008000800 */
[----:B------:R-:W-:Y:S01]  /*2700*/  IMAD.X R0, RZ, RZ, UR14, P0 ;  /* 0x0000000eff007e24 */ /* 0x000fe200080e06ff */
[----:B------:R-:W3:Y:S03]  /*2710*/  LDCU.64 UR6, c[0x0][0x380] ;  /* 0x00007000ff0677ac */ /* 0x000ee60008000a00 */
[----:B----4-:R-:W-:-:S02]  /*2720*/  IMAD R0, R0, UR12, RZ ;  /* 0x0000000c00007c24 */ /* 0x010fc4000f8e02ff */
        /* <DEDUP_REMOVED lines=17> */
.L_x_874:
[----:B------:R-:W-:Y:S05]  /*2840*/  BSYNC.RECONVERGENT B0 ;  /* 0x0000000000007941 */ /* 0x000fea0003800200 */
.L_x_873:
[----:B------:R-:W-:Y:S01]  /*2850*/  UIMAD UR16, UR15, -0x40, UR30 ;  /* 0xffffffc00f1078a4 */ /* 0x000fe2000f8e021e */
[----:B------:R-:W-:Y:S01]  /*2860*/  BSSY.RECONVERGENT B0, `(.L_x_875) ;  /* 0x000001c000007945 */ /* 0x000fe20003800200 */
[----:B------:R-:W-:-:S03]  /*2870*/  ISETP.GE.AND P0, PT, R11, UR18, PT ;  /* 0x000000120b007c0c */ /* 0x000fc6000bf06270 */
[----:B------:R-:W-:Y:S10]  /*2880*/  @P4 BRA `(.L_x_876) ;  /* 0x0000000000644947 */ /* 0x000ff40003800000 */
[----:B------:R-:W5:Y:S01]  /*2890*/  LDCU.64 UR12, c[0x0][0x3b0] ;  /* 0x00007600ff0c77ac */ /* 0x000f620008000a00 */
[----:B-1-34-:R-:W-:Y:S01]  /*28a0*/  IADD3 R2, P4, PT, R10, 0x30, RZ ;  /* 0x000000300a027810 */ /* 0x01afe20007f9e0ff */
[----:B------:R-:W-:Y:S01]  /*28b0*/  IMAD.MOV.U32 R4, RZ, RZ, R8 ;  /* 0x000000ffff047224 */ /* 0x000fe200078e0008 */
        /* <DEDUP_REMOVED lines=22> */
.L_x_876:
[----:B------:R-:W-:Y:S05]  /*2a20*/  BSYNC.RECONVERGENT B0 ;  /* 0x0000000000007941 */ /* 0x000fea0003800200 */
.L_x_875:
[----:B------:R-:W-:Y:S01]  /*2a30*/  USHF.L.U32 UR17, UR10, 0x6, URZ ;  /* 0x000000060a117899 */ /* 0x000fe200080006ff */
        /* <DEDUP_REMOVED lines=28> */
.L_x_878:
[----:B------:R-:W-:Y:S05]  /*2c00*/  BSYNC.RECONVERGENT B0 ;  /* 0x0000000000007941 */ /* 0x000fea0003800200 */
.L_x_877:
[----:B------:R-:W-:Y:S01]  /*2c10*/  USHF.L.U64.HI UR31, UR10, 0x4, UR11 ;  /* 0x000000040a1f7899 */ /* 0x000fe2000801020b */
        /* <DEDUP_REMOVED lines=28> */
.L_x_880:
[----:B------:R-:W-:Y:S05]  /*2de0*/  BSYNC.RECONVERGENT B0 ;  /* 0x0000000000007941 */ /* 0x000fea0003800200 */
.L_x_879:
        /* <DEDUP_REMOVED lines=29> */
.L_x_882:
[----:B------:R-:W-:Y:S05]  /*2fc0*/  BSYNC.RECONVERGENT B0 ;  /* 0x0000000000007941 */ /* 0x000fea0003800200 */
.L_x_881:
[----:B------:R-:W-:Y:S01]  /*2fd0*/  UIMAD.WIDE.U32 UR34, UR17, UR15, URZ ;  /* 0x0000000f112272a5 */ /* 0x000fe2000f8e00ff */
[----:B------:R-:W-:Y:S01]  /*2fe0*/  BSSY.RECONVERGENT B0, `(.L_x_883) ;  /* 0x000001c000007945 */ /* 0x000fe20003800200 */
[----:B------:R-:W-:-:S03]  /*2ff0*/  ISETP.GE.AND P3, PT, R12, UR16, PT ;  /* 0x000000100c007c0c */ /* 0x000fc6000bf66270 */
[----:B------:R-:W-:Y:S10]  /*3000*/  @P0 BRA `(.L_x_884) ;  /* 0x0000000000640947 */ /* 0x000ff40003800000 */
[----:B------:R-:W5:Y:S01]  /*3010*/  LDCU.64 UR12, c[0x0][0x3b0] ;  /* 0x00007600ff0c77ac */ /* 0x000f620008000a00 */
[----:B------:R-:W-:Y:S02]  /*3020*/  IADD3 R0, P0, PT, R10, 0x70, RZ ;  /* 0x000000700a007810 */ /* 0x000fe40007f1e0ff */
[----:B-1-34-:R-:W-:Y:S01]  /*3030*/  MOV R3, R7 ;  /* 0x0000000700037202 */ /* 0x01afe20000000f00 */
[----:B------:R-:W1:Y:S02]  /*3040*/  LDCU UR33, c[0x0][0x440] ;  /* 0x00008800ff2177ac */ /* 0x000e640008000800 */
[----:B------:R-:W-:Y:S01]  /*3050*/  IMAD.X R2, RZ, RZ, UR14, P0 ;  /* 0x0000000eff027e24 */ /* 0x000fe200080e06ff */
[----:B------:R-:W3:Y:S03]  /*3060*/  LDCU.64 UR6, c[0x0][0x380] ;  /* 0x00007000ff0677ac */ /* 0x000ee60008000a00 */
[----:B-----5:R-:W-:-:S02]  /*3070*/  IMAD R6, R2, UR12, RZ ;  /* 0x0000000c02067c24 */ /* 0x020fc4000f8e02ff */
[----:B------:R-:W-:Y:S01]  /*3080*/  IMAD.MOV.U32 R2, RZ, RZ, R8 ;  /* 0x000000ffff027224 */ /* 0x000fe200078e0008 */
[----:B-1----:R-:W-:-:S03]  /*3090*/  ISETP.GE.AND P1, PT, R228, UR33, PT ;  /* 0x00000021e4007c0c */ /* 0x002fc6000bf26270 */
        /* <DEDUP_REMOVED lines=16> */
.L_x_884:
[----:B------:R-:W-:Y:S05]  /*31a0*/  BSYNC.RECONVERGENT B0 ;  /* 0x0000000000007941 */ /* 0x000fea0003800200 */
.L_x_883:
        /* <DEDUP_REMOVED lines=22> */
.L_x_886:
[----:B------:R-:W-:Y:S05]  /*3310*/  BSYNC.RECONVERGENT B0 ;  /* 0x0000000000007941 */ /* 0x000fea0003800200 */
.L_x_885:
[----:B------:R-:W-:Y:S04]  /*3320*/  BSSY.RECONVERGENT B0, `(.L_x_887) ;  /* 0x0000015000007945 */ /* 0x000fe80003800200 */
[----:B------:R-:W-:Y:S05]  /*3330*/  @P5 BRA `(.L_x_888) ;  /* 0x00000000004c5947 */ /* 0x000fea0003800000 */
[----:B------:R-:W5:Y:S01]  /*3340*/  LDCU UR6, c[0x0][0x440] ;  /* 0x00008800ff0677ac */ /* 0x000f620008000800 */
[----:B------:R-:W-:-:S04]  /*3350*/  UIADD3 UR13, UP0, UPT, UR32, UR34, URZ ;  /* 0x00000022200d7290 */ /* 0x000fc8000ff1e0ff */
[----:B------:R-:W-:Y:S02]  /*3360*/  UIADD3.X UR12, UPT, UPT, UR31, UR7, URZ, UP0, !UPT ;  /* 0x000000071f0c7290 */ /* 0x000fe400087fe4ff */
[----:B------:R-:W-:-:S04]  /*3370*/  IMAD.U32 R0, RZ, RZ, UR13 ;  /* 0x0000000dff007e24 */ /* 0x000fc8000f8e00ff */
[----:B-1-34-:R-:W-:Y:S01]  /*3380*/  IMAD.U32 R3, RZ, RZ, UR12 ;  /* 0x0000000cff037e24 */ /* 0x01afe2000f8e00ff */
        /* <DEDUP_REMOVED lines=14> */
.L_x_888:
[----:B------:R-:W-:Y:S05]  /*3470*/  BSYNC.RECONVERGENT B0 ;  /* 0x0000000000007941 */ /* 0x000fea0003800200 */
.L_x_887:
        /* <DEDUP_REMOVED lines=9> */
[----:B-1-34-:R-:W-:Y:S01]  /*3510*/  IMAD.U32 R3, RZ, RZ, UR12 ;  /* 0x0000000cff037e24 */ /* 0x01afe2000f8e00ff */
        /* <DEDUP_REMOVED lines=13> */
.L_x_890:
[----:B------:R-:W-:Y:S05]  /*35f0*/  BSYNC.RECONVERGENT B0 ;  /* 0x0000000000007941 */ /* 0x000fea0003800200 */
.L_x_889:
        /* <DEDUP_REMOVED lines=25> */
.L_x_892:
[----:B------:R-:W-:Y:S05]  /*3790*/  BSYNC.RECONVERGENT B0 ;  /* 0x0000000000007941 */ /* 0x000fea0003800200 */
.L_x_891:
[----:B------:R-:W5:Y:S01]  /*37a0*/  LDCU.64 UR12, c[0x0][0x538] ;  /* 0x0000a700ff0c77ac */ /* 0x000f620008000a00 */
[----:B------:R-:W0:Y:S01]  /*37b0*/  LDGDEPBAR ;  /* 0x00000000000079af */ /* 0x000e220000000000 */
[----:B-----5:R-:W-:-:S04]  /*37c0*/  UISETP.NE.U32.AND UP1, UPT, UR12, URZ, UPT ;  /* 0x000000ff0c00728c */ /* 0x020fc8000bf25070 */
[----:B------:R-:W-:Y:S01]  /*37d0*/  UISETP.NE.AND.EX UP1, UPT, UR13, URZ, UPT, UP1 ;  /* 0x000000ff0d00728c */ /* 0x000fe2000bf25310 */
[C---:B------:R-:W-:Y:S01]  /*37e0*/  IMAD.SHL.U32 R162, R232.reuse, 0x2, RZ ;  /* 0x00000002e8a27824 */ /* 0x040fe200078e00ff */
[----:B------:R-:W-:Y:S01]  /*37f0*/  SHF.R.U32.HI R230, RZ, 0x1, R232 ;  /* 0x00000001ffe67819 */ /* 0x000fe200000116e8 */
[----:B------:R-:W-:Y:S01]  /*3800*/  IMAD.SHL.U32 R158, R232, 0x40, RZ ;  /* 0x00000040e89e7824 */ /* 0x000fe200078e00ff */
[----:B------:R-:W-:-:S04]  /*3810*/  DEPBAR.LE SB0, 0x0 ;  /* 0x000080000000791a */ /* 0x000fc80000000000 */
[----:B------:R-:W-:-:S03]  /*3820*/  PLOP3.LUT P0, PT, PT, PT, UP1, 0x80, 0x8 ;  /* 0x000000000008781c */ /* 0x000fc60003f0f018 */
[----:B------:R-:W5:Y:S01]  /*3830*/  @UP1 LDCU.64 UR6, c[0x0][0x540] ;  /* 0x0000a800ff0617ac */ /* 0x000f620008000a00 */
[----:B------:R-:W-:Y:S01]  /*3840*/  @UP1 UMOV UR34, UR26 ;  /* 0x0000001a00221c82 */ /* 0x000fe20008000000 */
[----:B------:R-:W-:Y:S02]  /*3850*/  @UP1 UMOV UR35, URZ ;  /* 0x000000ff00231c82 */ /* 0x000fe40008000000 */
[----:B-----5:R-:W-:Y:S01]  /*3860*/  @UP1 UIMAD.WIDE.U32 UR34, UR25, UR6, UR34 ;  /* 0x00000006192212a5 */ /* 0x020fe2000f8e0022 */
[----:B------:R-:W5:Y:S03]  /*3870*/  @UP1 LDCU UR6, c[0x0][0x458] ;  /* 0x00008b00ff0617ac */ /* 0x000f660008000800 */
[----:B------:R-:W-:Y:S02]  /*3880*/  @UP1 UIMAD UR7, UR25, UR7, UR35 ;  /* 0x00000007190712a4 */ /* 0x000fe4000f8e0223 */
[----:B------:R-:W-:-:S04]  /*3890*/  @UP1 ULEA UR12, UP0, UR34, UR12, 0x2 ;  /* 0x0000000c220c1291 */ /* 0x000fc8000f8010ff */
[----:B------:R-:W-:Y:S02]  /*38a0*/  @UP1 ULEA.HI.X UR13, UR34, UR13, UR7, 0x2, UP0 ;  /* 0x0000000d220d1291 */ /* 0x000fe400080f1407 */
[----:B-1-34-:R-:W-:-:S04]  /*38b0*/  IMAD.U32 R2, RZ, RZ, UR12 ;  /* 0x0000000cff027e24 */ /* 0x01afc8000f8e00ff */
[----:B------:R-:W-:-:S05]  /*38c0*/  IMAD.U32 R3, RZ, RZ, UR13 ;  /* 0x0000000dff037e24 */ /* 0x000fca000f8e00ff */
[----:B------:R-:W3:Y:S01]  /*38d0*/  @P0 LDG.E R2, desc[UR28][R2.64] ;  /* 0x0000001c02020981 */ /* 0x000ee2000c1e1900 */
[----:B-----5:R-:W3:Y:S01]  /*38e0*/  @P0 MUFU.RCP R0, UR6 ;  /* 0x0000000600000d08 */ /* 0x020ee20008001000 */
[----:B------:R-:W-:Y:S01]  /*38f0*/  USHF.L.U32 UR34, UR8, 0x6, URZ ;  /* 0x0000000608227899 */ /* 0x000fe200080006ff */
[----:B------:R-:W-:Y:S01]  /*3900*/  BSSY.RECONVERGENT B0, `(.L_x_893) ;  /* 0x0000023000007945 */ /* 0x000fe20003800200 */
[----:B------:R1:W-:Y:S01]  /*3910*/  STL [R1+0xb0], R162 ;  /* 0x0000b0a201007387 */ /* 0x0003e20000100800 */
[----:B------:R-:W-:Y:S01]  /*3920*/  USHF.L.U64.HI UR13, UR8, 0x6, UR9 ;  /* 0x00000006080d7899 */ /* 0x000fe20008010209 */
[----:B------:R-:W-:Y:S01]  /*3930*/  LOP3.LUT R156, R230, 0x1f0, RZ, 0xc0, !PT ;  /* 0x000001f0e69c7812 */ /* 0x000fe200078ec0ff */
[----:B------:R-:W-:Y:S01]  /*3940*/  UIMAD.WIDE.U32 UR34, UR34, UR15, URZ ;  /* 0x0000000f222272a5 */ /* 0x000fe2000f8e00ff */
[----:B------:R-:W-:Y:S01]  /*3950*/  LOP3.LUT R6, R228, 0x1c0, R158, 0xf8, !PT ;  /* 0x000001c0e4067812 */ /* 0x000fe200078ef89e */
[----:B------:R-:W-:Y:S01]  /*3960*/  UIMAD UR13, UR13, UR15, URZ ;  /* 0x0000000f0d0d72a4 */ /* 0x000fe2000f8e02ff */
[----:B------:R-:W-:-:S03]  /*3970*/  UMOV UR6, URZ ;  /* 0x000000ff00067c82 */ /* 0x000fc60008000000 */
[----:B------:R-:W-:Y:S01]  /*3980*/  UIADD3 UR13, UPT, UPT, UR35, UR13, URZ ;  /* 0x0000000d230d7290 */ /* 0x000fe2000fffe0ff */
[----:B------:R-:W-:Y:S01]  /*3990*/  BAR.SYNC.DEFER_BLOCKING 0x0 ;  /* 0x0000000000007b1d */ /* 0x000fe20000010000 */
[----:B---3--:R-:W-:-:S05]  /*39a0*/  @P0 FMUL.FTZ R0, R2, R0 ;  /* 0x0000000002000220 */ /* 0x008fca0000410000 */
[----:B------:R-:W-:-:S13]  /*39b0*/  @P0 R2UR UR7, R0 ;  /* 0x00000000000702ca */ /* 0x000fda00000e0000 */
[----:B------:R-:W-:Y:S01]  /*39c0*/  @UP1 UMOV UR6, UR7 ;  /* 0x0000000700061c82 */ /* 0x000fe20008000000 */
[----:B-1----:R-:W-:Y:S05]  /*39d0*/  @P6 BRA `(.L_x_894) ;  /* 0x00000000004c6947 */ /* 0x002fea0003800000 */
[----:B------:R-:W1:Y:S01]  /*39e0*/  LDCU UR7, c[0x0][0x440] ;  /* 0x00008800ff0777ac */ /* 0x000e620008000800 */
[----:B------:R-:W-:Y:S02]  /*39f0*/  IMAD.U32 R4, RZ, RZ, UR34 ;  /* 0x00000022ff047e24 */ /* 0x000fe4000f8e00ff */
[----:B------:R-:W-:Y:S02]  /*3a00*/  IMAD.U32 R0, RZ, RZ, UR13 ;  /* 0x0000000dff007e24 */ /* 0x000fe4000f8e00ff */
[----:B------:R-:W-:Y:S01]  /*3a10*/  IMAD.U32 R5, RZ, RZ, UR35 ;  /* 0x00000023ff057e24 */ /* 0x000fe2000f8e00ff */
        /* <DEDUP_REMOVED lines=15> */
.L_x_894:
[----:B------:R3:W-:Y:S04]  /*3b10*/  STS.128 [R236+0xc000], RZ ;  /* 0x00c000ffec007388 */ /* 0x0007e80000000c00 */
[----:B------:R3:W-:Y:S02]  /*3b20*/  STS.128 [R236+0xe000], RZ ;  /* 0x00e000ffec007388 */ /* 0x0007e40000000c00 */
.L_x_895:
[----:B------:R-:W-:Y:S05]  /*3b30*/  BSYNC.RECONVERGENT B0 ;  /* 0x0000000000007941 */ /* 0x000fea0003800200 */
.L_x_893:
[C---:B------:R-:W-:Y:S01]  /*3b40*/  IMAD.SHL.U32 R231, R232.reuse, 0x20, RZ ;  /* 0x00000020e8e77824 */ /* 0x040fe200078e00ff */
[----:B------:R-:W-:Y:S01]  /*3b50*/  ISETP.GE.AND P0, PT, R15, UR16, PT ;  /* 0x000000100f007c0c */ /* 0x000fe2000bf06270 */
[----:B------:R-:W-:Y:S01]  /*3b60*/  BSSY.RECONVERGENT B0, `(.L_x_896) ;  /* 0x0000022000007945 */ /* 0x000fe20003800200 */
[----:B------:R-:W-:Y:S02]  /*3b70*/  LOP3.LUT R0, R232, 0x8, RZ, 0xc0, !PT ;  /* 0x00000008e8007812 */ /* 0x000fe400078ec0ff */
[----:B------:R-:W-:Y:S02]  /*3b80*/  LOP3.LUT R231, R231, 0x7c00, RZ, 0xc0, !PT ;  /* 0x00007c00e7e77812 */ /* 0x000fe400078ec0ff */
[----:B------:R-:W-:Y:S02]  /*3b90*/  LOP3.LUT R20, R158, 0x400, RZ, 0xc0, !PT ;  /* 0x000004009e147812 */ /* 0x000fe400078ec0ff */
[----:B-1----:R-:W-:Y:S02]  /*3ba0*/  LOP3.LUT R2, R231, 0x200, R158, 0xf8, !PT ;  /* 0x00000200e7027812 */ /* 0x002fe400078ef89e */
[----:B------:R-:W-:-:S02]  /*3bb0*/  LOP3.LUT R0, R6, R0, RZ, 0x3c, !PT ;  /* 0x0000000006007212 */ /* 0x000fc400078e3cff */
[----:B------:R-:W-:Y:S01]  /*3bc0*/  LOP3.LUT R251, R6, 0x8, R230, 0x78, !PT ;  /* 0x0000000806fb7812 */ /* 0x000fe200078e78e6 */
[----:B------:R1:W-:Y:S01]  /*3bd0*/  @P0 STS.128 [R236+0xc800], RZ ;  /* 0x00c800ffec000388 */ /* 0x0003e20000000c00 */
[----:B------:R-:W-:Y:S01]  /*3be0*/  ISETP.GE.AND P4, PT, R14, UR16, PT ;  /* 0x000000100e007c0c */ /* 0x000fe2000bf86270 */
[----:B------:R-:W-:Y:S01]  /*3bf0*/  IMAD R20, R0, 0x2, R20 ;  /* 0x0000000200147824 */ /* 0x000fe200078e0214 */
[----:B------:R-:W-:Y:S01]  /*3c00*/  ISETP.GE.AND P3, PT, R12, UR16, PT ;  /* 0x000000100c007c0c */ /* 0x000fe2000bf66270 */
[----:B------:R1:W-:Y:S01]  /*3c10*/  STL [R1+0x14], R2 ;  /* 0x0000140201007387 */ /* 0x0003e20000100800 */
[----:B------:R-:W-:-:S03]  /*3c20*/  IMAD.IADD R0, R251, 0x1, R2 ;  /* 0x00000001fb007824 */ /* 0x000fc600078e0202 */
[----:B------:R1:W-:Y:S01]  /*3c30*/  @P0 STS.128 [R236+0xe800], RZ ;  /* 0x00e800ffec000388 */ /* 0x0003e20000000c00 */
[----:B------:R-:W-:Y:S07]  /*3c40*/  @P0 BRA `(.L_x_897) ;  /* 0x00000000004c0947 */ /* 0x000fee0003800000 */
[----:B------:R-:W4:Y:S01]  /*3c50*/  LDCU UR7, c[0x0][0x440] ;  /* 0x00008800ff0777ac */ /* 0x000f220008000800 */
[----:B------:R-:W-:-:S04]  /*3c60*/  ULEA UR14, UP0, UR8, UR34, 0x4 ;  /* 0x00000022080e7291 */ /* 0x000fc8000f8020ff */
[----:B------:R-:W-:Y:S02]  /*3c70*/  ULEA.HI.X UR12, UR8, UR13, UR9, 0x4, UP0 ;  /* 0x0000000d080c7291 */ /* 0x000fe400080f2409 */
[----:B------:R-:W-:-:S04]  /*3c80*/  IMAD.U32 R3, RZ, RZ, UR14 ;  /* 0x0000000eff037e24 */ /* 0x000fc8000f8e00ff */
[----:B------:R-:W-:Y:S01]  /*3c90*/  IMAD.U32 R4, RZ, RZ, UR12 ;  /* 0x0000000cff047e24 */ /* 0x000fe2000f8e00ff */
[----:B-1----:R-:W-:Y:S02]  /*3ca0*/  LEA R2, P2, R3, R17, 0x1 ;  /* 0x0000001103027211 */ /* 0x002fe400078408ff */
[----:B----4-:R-:W-:Y:S02]  /*3cb0*/  ISETP.GE.AND P1, PT, R228, UR7, PT ;  /* 0x00000007e4007c0c */ /* 0x010fe4000bf26270 */
        /* <DEDUP_REMOVED lines=12> */
.L_x_897:
[----:B------:R-:W-:Y:S05]  /*3d80*/  BSYNC.RECONVERGENT B0 ;  /* 0x0000000000007941 */ /* 0x000fea0003800200 */
.L_x_896:
[----:B------:R1:W-:Y:S01]  /*3d90*/  @P4 STS.128 [R236+0xd000], RZ ;  /* 0x00d000ffec004388 */ /* 0x0003e20000000c00 */
[----:B------:R-:W-:Y:S01]  /*3da0*/  BSSY.RECONVERGENT B0, `(.L_x_898) ;  /* 0x0000019000007945 */ /* 0x000fe20003800200 */
[----:B------:R-:W-:Y:S02]  /*3db0*/  LEA R21, R0, UR5, 0x1 ;  /* 0x0000000500157c11 */ /* 0x000fe4000f8e08ff */
[----:B------:R1:W-:Y:S01]  /*3dc0*/  @P4 STS.128 [R236+0xf000], RZ ;  /* 0x00f000ffec004388 */ /* 0x0003e20000000c00 */
        /* <DEDUP_REMOVED lines=8> */
[----:B----4-:R-:W-:Y:S01]  /*3e50*/  IMAD.U32 R3, RZ, RZ, UR12 ;  /* 0x0000000cff037e24 */ /* 0x010fe2000f8e00ff */
        /* <DEDUP_REMOVED lines=13> */
.L_x_899:
[----:B------:R-:W-:Y:S05]  /*3f30*/  BSYNC.RECONVERGENT B0 ;  /* 0x0000000000007941 */ /* 0x000fea0003800200 */
.L_x_898:
        /* <DEDUP_REMOVED lines=15> */
[----:B-1--4-:R-:W-:-:S04]  /*4030*/  LEA R2, P2, R4, R17, 0x1 ;  /* 0x0000001104027211 */ /* 0x012fc800078408ff */
        /* <DEDUP_REMOVED lines=11> */
.L_x_901:
[----:B------:R-:W-:Y:S05]  /*40f0*/  BSYNC.RECONVERGENT B0 ;  /* 0x0000000000007941 */ /* 0x000fea0003800200 */
.L_x_900:
[----:B--2---:R-:W-:Y:S01]  /*4100*/  LDSM.16.M88.4 R16, [R21] ;  /* 0x000000001510783b */ /* 0x004fe20000000200 */
[----:B------:R-:W-:Y:S01]  /*4110*/  IMAD.MOV.U32 R157, RZ, RZ, 0x20 ;  /* 0x00000020ff9d7424 */ /* 0x000fe200078e00ff */
[----:B------:R-:W-:Y:S01]  /*4120*/  LOP3.LUT P3, RZ, R232, 0x2, RZ, 0xc0, !PT ;  /* 0x00000002e8ff7812 */ /* 0x000fe2000786c0ff */
[----:B------:R-:W-:Y:S01]  /*4130*/  VIADD R235, R20, UR5 ;  /* 0x0000000514eb7c36 */ /* 0x000fe20008000000 */
[----:B------:R-:W2:Y:S01]  /*4140*/  LDSM.16.M88.4 R8, [R20+UR5+0x8000] ;  /* 0x008000051408783b */ /* 0x000ea20008000200 */
[----:B-1--4-:R-:W-:Y:S01]  /*4150*/  IMAD.MOV.U32 R2, RZ, RZ, 0x40 ;  /* 0x00000040ff027424 */ /* 0x012fe200078e00ff */
[----:B------:R-:W-:Y:S01]  /*4160*/  SEL R0, R157, 0xffffffe0, !P3 ;  /* 0xffffffe09d007807 */ /* 0x000fe20005800000 */
[----:B------:R-:W-:Y:S01]  /*4170*/  UIADD3 UR24, UPT, UPT, UR30, UR24, -UR21 ;  /* 0x000000181e187290 */ /* 0x000fe2000fffe815 */
[----:B------:R-:W1:Y:S01]  /*4180*/  LDSM.16.M88.4 R4, [R21+0x2000] ;  /* 0x002000001504783b */ /* 0x000e620000000200 */
[----:B------:R-:W-:Y:S01]  /*4190*/  LOP3.LUT P4, RZ, R232, 0x4, RZ, 0xc0, !PT ;  /* 0x00000004e8ff7812 */ /* 0x000fe2000788c0ff */
[----:B------:R-:W-:Y:S01]  /*41a0*/  UISETP.GT.U32.AND UP0, UPT, UR15, UR19, UPT ;  /* 0x000000130f00728c */ /* 0x000fe2000bf04070 */
[--C-:B------:R-:W-:Y:S01]  /*41b0*/  IMAD.IADD R3, R235, 0x1, R0.reuse ;  /* 0x00000001eb037824 */ /* 0x100fe200078e0200 */
[----:B------:R-:W4:Y:S01]  /*41c0*/  LDSM.16.M88.4 R24, [R20+UR5+0x8800] ;  /* 0x008800051418783b */ /* 0x000f220008000200 */
[----:B------:R-:W-:Y:S01]  /*41d0*/  IMAD.IADD R73, R21, 0x1, R0 ;  /* 0x0000000115497824 */ /* 0x000fe200078e0200 */
[----:B------:R-:W-:-:S02]  /*41e0*/  SEL R2, R2, 0xffffffc0, !P4 ;  /* 0xffffffc002027807 */ /* 0x000fc40006000000 */
[----:B------:R-:W5:Y:S01]  /*41f0*/  LDSM.16.M88.4 R32, [R20+UR5+0x9000] ;  /* 0x009000051420783b */ /* 0x000f620008000200 */
[----:B------:R-:W-:Y:S02]  /*4200*/  LOP3.LUT R162, R162, 0x6, RZ, 0xc0, !PT ;  /* 0x00000006a2a27812 */ /* 0x000fe400078ec0ff */
[--C-:B------:R-:W-:Y:S01]  /*4210*/  IMAD.IADD R72, R21, 0x1, R2.reuse ;  /* 0x0000000115487824 */ /* 0x100fe200078e0202 */
[----:B------:R-:W3:Y:S01]  /*4220*/  LDSM.16.M88.4 R28, [R20+UR5+0x9800] ;  /* 0x00980005141c783b */ /* 0x000ee20008000200 */
[----:B------:R-:W-:Y:S02]  /*4230*/  IMAD.IADD R229, R235, 0x1, R2 ;  /* 0x00000001ebe57824 */ /* 0x000fe400078e0202 */
[C---:B------:R-:W-:Y:S01]  /*4240*/  IMAD.IADD R2, R0.reuse, 0x1, R72 ;  /* 0x0000000100027824 */ /* 0x040fe200078e0248 */
[----:B------:R-:W-:Y:S01]  /*4250*/  LDSM.16.M88.4 R48, [R3+0x8000] ;  /* 0x008000000330783b */ /* 0x000fe20000000200 */
[----:B------:R-:W-:Y:S02]  /*4260*/  IMAD.IADD R233, R0, 0x1, R229 ;  /* 0x0000000100e97824 */ /* 0x000fe400078e02e5 */
[----:B------:R-:W-:Y:S01]  /*4270*/  IMAD.U32 R0, RZ, RZ, UR15 ;  /* 0x0000000fff007e24 */ /* 0x000fe2000f8e00ff */
[----:B------:R-:W3:Y:S03]  /*4280*/  LDSM.16.M88.4 R12, [R73+0x2000] ;  /* 0x00200000490c783b */ /* 0x000ee60000000200 */
[----:B------:R-:W-:Y:S01]  /*4290*/  IMAD R0, R0, 0x40, R162 ;  /* 0x0000004000007824 */ /* 0x000fe200078e02a2 */
[----:B------:R-:W3:Y:S04]  /*42a0*/  LDSM.16.M88.4 R44, [R3+0x8800] ;  /* 0x00880000032c783b */ /* 0x000ee80000000200 */
[----:B------:R-:W3:Y:S04]  /*42b0*/  LDSM.16.M88.4 R40, [R3+0x9000] ;  /* 0x009000000328783b */ /* 0x000ee80000000200 */
[----:B------:R-:W3:Y:S01]  /*42c0*/  LDSM.16.M88.4 R36, [R3+0x9800] ;  /* 0x009800000324783b */ /* 0x000ee20000000200 */
[-C--:B--2---:R-:W-:Y:S03]  /*42d0*/  HMMA.16816.F32 R136, R16, R8.reuse, RZ ;  /* 0x000000081088723c */ /* 0x084fe600000018ff */
[----:B------:R-:W-:Y:S04]  /*42e0*/  LDSM.16.M88.4 R84, [R229+0x8800] ;  /* 0x00880000e554783b */ /* 0x000fe80000000200 */
[----:B------:R-:W-:Y:S01]  /*42f0*/  LDSM.16.M88.4 R108, [R229+0x9000] ;  /* 0x00900000e56c783b */ /* 0x000fe20000000200 */
[C---:B-1----:R-:W-:Y:S03]  /*4300*/  HMMA.16816.F32 R60, R4.reuse, R8, RZ ;  /* 0x00000008043c723c */ /* 0x042fe600000018ff */
        /* <DEDUP_REMOVED lines=49> */
[C---:B---3--:R-:W-:Y:S01]  /*4620*/  HMMA.16816.F32 R76, R16.reuse, R24, R64 ;  /* 0x00000018104c723c */ /* 0x048fe20000001840 */
[----:B------:R-:W-:Y:S07]  /*4630*/  LDSM.16.M88.4 R64, [R20+UR5+0xb800] ;  /* 0x00b800051440783b */ /* 0x000fee0008000200 */
[----:B------:R-:W-:Y:S01]  /*4640*/  HMMA.16816.F32 R60, R16, R26, R48 ;  /* 0x0000001a103c723c */ /* 0x000fe20000001830 */
[----:B------:R-:W2:Y:S07]  /*4650*/  LDSM.16.M88.4 R24, [R233+0x9800] ;  /* 0x00980000e918783b */ /* 0x000eae0000000200 */
[----:B------:R-:W-:Y:S01]  /*4660*/  HMMA.16816.F32 R124, R8, R42, R124 ;  /* 0x0000002a087c723c */ /* 0x000fe2000000187c */
[----:B------:R-:W3:Y:S04]  /*4670*/  LDSM.16.M88.4 R40, [R20+UR5+0xa000] ;  /* 0x00a000051428783b */ /* 0x000ee80008000200 */
[----:B------:R-:W4:Y:S03]  /*4680*/  LDSM.16.M88.4 R8, [R2] ;  /* 0x000000000208783b */ /* 0x000f260000000200 */
[C---:B------:R-:W-:Y:S01]  /*4690*/  HMMA.16816.F32 R52, R16.reuse, R86, R44 ;  /* 0x000000561034723c */ /* 0x040fe2000000182c */
[----:B------:R-:W5:Y:S07]  /*46a0*/  LDSM.16.M88.4 R44, [R20+UR5+0xa800] ;  /* 0x00a80005142c783b */ /* 0x000f6e0008000200 */
[C---:B------:R-:W-:Y:S08]  /*46b0*/  HMMA.16816.F32 R56, R16.reuse, R84, R120 ;  /* 0x000000541038723c */ /* 0x040ff00000001878 */
[C---:B------:R-:W-:Y:S08]  /*46c0*/  HMMA.16816.F32 R48, R16.reuse, R108, R136 ;  /* 0x0000006c1030723c */ /* 0x040ff00000001888 */
[C---:B------:R-:W-:Y:S08]  /*46d0*/  HMMA.16816.F32 R68, R16.reuse, R110, R124 ;  /* 0x0000006e1044723c */ /* 0x040ff0000000187c */
[C---:B------:R-:W-:Y:S08]  /*46e0*/  HMMA.16816.F32 R84, R16.reuse, R116, R144 ;  /* 0x000000741054723c */ /* 0x040ff00000001890 */
[----:B------:R-:W-:Y:S01]  /*46f0*/  HMMA.16816.F32 R80, R16, R118, R100 ;  /* 0x000000761050723c */ /* 0x000fe20000001864 */
[----:B------:R-:W5:Y:S04]  /*4700*/  LDSM.16.M88.4 R16, [R20+UR5+0xb000] ;  /* 0x00b000051410783b */ /* 0x000f680008000200 */
[----:B------:R-:W5:Y:S03]  /*4710*/  LDSM.16.M88.4 R20, [R21+0x4000] ;  /* 0x004000001514783b */ /* 0x000f660000000200 */
[C---:B-1----:R-:W-:Y:S08]  /*4720*/  HMMA.16816.F32 R108, R4.reuse, R36, R88 ;  /* 0x00000024046c723c */ /* 0x042ff00000001858 */
[C---:B------:R-:W-:Y:S08]  /*4730*/  HMMA.16816.F32 R88, R4.reuse, R32, R104 ;  /* 0x000000200458723c */ /* 0x040ff00000001868 */
[C---:B--2---:R-:W-:Y:S08]  /*4740*/  HMMA.16816.F32 R124, R4.reuse, R24, R140 ;  /* 0x00000018047c723c */ /* 0x044ff0000000188c */
[C---:B------:R-:W-:Y:S08]  /*4750*/  HMMA.16816.F32 R120, R4.reuse, R34, R96 ;  /* 0x000000220478723c */ /* 0x040ff00000001860 */
[C---:B------:R-:W-:Y:S08]  /*4760*/  HMMA.16816.F32 R128, R4.reuse, R30, R128 ;  /* 0x0000001e0480723c */ /* 0x040ff00000001880 */
[----:B------:R-:W-:Y:S08]  /*4770*/  HMMA.16816.F32 R116, R4, R26, R112 ;  /* 0x0000001a0474723c */ /* 0x000ff00000001870 */
[----:B---3--:R-:W-:Y:S08]  /*4780*/  HMMA.16816.F32 R140, R12, R40, R108 ;  /* 0x000000280c8c723c */ /* 0x008ff0000000186c */
[C---:B------:R-:W-:Y:S08]  /*4790*/  HMMA.16816.F32 R92, R4.reuse, R38, R92 ;  /* 0x00000026045c723c */ /* 0x040ff0000000185c */
[----:B------:R-:W-:Y:S01]  /*47a0*/  HMMA.16816.F32 R132, R4, R28, R132 ;  /* 0x0000001c0484723c */ /* 0x000fe20000001884 */
[----:B------:R-:W-:Y:S07]  /*47b0*/  LDSM.16.M88.4 R4, [R73+0x4000] ;  /* 0x004000004904783b */ /* 0x000fee0000000200 */
[C---:B----4-:R-:W-:Y:S01]  /*47c0*/  HMMA.16816.F32 R112, R8.reuse, R36, R76 ;  /* 0x000000240870723c */ /* 0x050fe2000000184c */
[----:B------:R-:W-:Y:S07]  /*47d0*/  LDSM.16.M88.4 R76, [R3+0xa800] ;  /* 0x00a80000034c783b */ /* 0x000fee0000000200 */
[C---:B------:R-:W-:Y:S08]  /*47e0*/  HMMA.16816.F32 R100, R8.reuse, R32, R56 ;  /* 0x000000200864723c */ /* 0x040ff00000001838 */
[----:B------:R-:W-:Y:S01]  /*47f0*/  HMMA.16816.F32 R96, R8, R34, R52 ;  /* 0x000000220860723c */ /* 0x000fe20000001834 */
[----:B------:R-:W1:Y:S07]  /*4800*/  LDSM.16.M88.4 R52, [R3+0xa000] ;  /* 0x00a000000334783b */ /* 0x000e6e0000000200 */
[----:B-----5:R-:W-:Y:S01]  /*4810*/  HMMA.16816.F32 R108, R12, R44, R88 ;  /* 0x0000002c0c6c723c */ /* 0x020fe20000001858 */
[----:B------:R-:W2:Y:S07]  /*4820*/  LDSM.16.M88.4 R88, [R3+0xb000] ;  /* 0x00b000000358783b */ /* 0x000eae0000000200 */
[C---:B------:R-:W-:Y:S08]  /*4830*/  HMMA.16816.F32 R104, R8.reuse, R38, R60 ;  /* 0x000000260868723c */ /* 0x040ff0000000183c */
[C---:B------:R-:W-:Y:S08]  /*4840*/  HMMA.16816.F32 R32, R8.reuse, R28, R48 ;  /* 0x0000001c0820723c */ /* 0x040ff00000001830 */
[C---:B------:R-:W-:Y:S08]  /*4850*/  HMMA.16816.F32 R36, R8.reuse, R30, R68 ;  /* 0x0000001e0824723c */ /* 0x040ff00000001844 */
[----:B------:R-:W-:Y:S01]  /*4860*/  HMMA.16816.F32 R60, R8, R24, R84 ;  /* 0x00000018083c723c */ /* 0x000fe20000001854 */
[----:B------:R-:W3:Y:S07]  /*4870*/  LDSM.16.M88.4 R84, [R3+0xb800] ;  /* 0x00b800000354783b */ /* 0x000eee0000000200 */
[C---:B------:R-:W-:Y:S08]  /*4880*/  HMMA.16816.F32 R148, R12.reuse, R18, R128 ;  /* 0x000000120c94723c */ /* 0x040ff00000001880 */
[C---:B------:R-:W-:Y:S08]  /*4890*/  HMMA.16816.F32 R136, R12.reuse, R42, R92 ;  /* 0x0000002a0c88723c */ /* 0x040ff0000000185c */
[C---:B------:R-:W-:Y:S08]  /*48a0*/  HMMA.16816.F32 R120, R12.reuse, R46, R120 ;  /* 0x0000002e0c78723c */ /* 0x040ff00000001878 */
[C---:B------:R-:W-:Y:S01]  /*48b0*/  HMMA.16816.F32 R152, R12.reuse, R16, R132 ;  /* 0x000000100c98723c */ /* 0x040fe20000001884 */
[----:B------:R-:W-:Y:S07]  /*48c0*/  LDSM.16.M88.4 R132, [R233+0xb800] ;  /* 0x00b80000e984783b */ /* 0x000fee0000000200 */
[C---:B------:R-:W-:Y:S08]  /*48d0*/  HMMA.16816.F32 R128, R12.reuse, R64, R124 ;  /* 0x000000400c80723c */ /* 0x040ff0000000187c */
[----:B------:R-:W-:Y:S08]  /*48e0*/  HMMA.16816.F32 R144, R12, R66, R116 ;  /* 0x000000420c90723c */ /* 0x000ff00000001874 */
[----:B------:R-:W-:Y:S08]  /*48f0*/  HMMA.16816.F32 R48, R20, R40, R112 ;  /* 0x000000281430723c */ /* 0x000ff00000001870 */
[----:B------:R-:W-:Y:S08]  /*4900*/  HMMA.16816.F32 R56, R8, R26, R80 ;  /* 0x0000001a0838723c */ /* 0x000ff00000001850 */
[C---:B------:R-:W-:Y:S08]  /*4910*/  HMMA.16816.F32 R40, R20.reuse, R42, R104 ;  /* 0x0000002a1428723c */ /* 0x040ff00000001868 */
[C---:B------:R-:W-:Y:S08]  /*4920*/  HMMA.16816.F32 R12, R20.reuse, R16, R32 ;  /* 0x00000010140c723c */ /* 0x040ff00000001820 */
[C---:B------:R-:W-:Y:S01]  /*4930*/  HMMA.16816.F32 R8, R20.reuse, R18, R36 ;  /* 0x000000121408723c */ /* 0x040fe20000001824 */
[----:B------:R-:W4:Y:S04]  /*4940*/  LDSM.16.M88.4 R16, [R73+0x6000] ;  /* 0x006000004910783b */ /* 0x000f280000000200 */
[----:B------:R-:W-:Y:S03]  /*4950*/  LDSM.16.M88.4 R36, [R229+0xa800] ;  /* 0x00a80000e524783b */ /* 0x000fe60000000200 */
[C---:B------:R-:W-:Y:S08]  /*4960*/  HMMA.16816.F32 R28, R20.reuse, R44, R100 ;  /* 0x0000002c141c723c */ /* 0x040ff00000001864 */
[C---:B------:R-:W-:Y:S08]  /*4970*/  HMMA.16816.F32 R32, R20.reuse, R64, R60 ;  /* 0x000000401420723c */ /* 0x040ff0000000183c */
[C---:B------:R-:W-:Y:S01]  /*4980*/  HMMA.16816.F32 R24, R20.reuse, R46, R96 ;  /* 0x0000002e1418723c */ /* 0x040fe20000001860 */
[----:B------:R-:W-:Y:S07]  /*4990*/  LDSM.16.M88.4 R44, [R233+0xb000] ;  /* 0x00b00000e92c783b */ /* 0x000fee0000000200 */
[----:B------:R-:W-:Y:S08]  /*49a0*/  HMMA.16816.F32 R20, R20, R66, R56 ;  /* 0x000000421414723c */ /* 0x000ff00000001838 */
[C---:B-1----:R-:W-:Y:S01]  /*49b0*/  HMMA.16816.F32 R100, R4.reuse, R54, R40 ;  /* 0x000000360464723c */ /* 0x042fe20000001828 */
[----:B------:R-:W-:Y:S07]  /*49c0*/  LDSM.16.M88.4 R40, [R229+0xa000] ;  /* 0x00a00000e528783b */ /* 0x000fee0000000200 */
[C---:B--2---:R-:W-:Y:S01]  /*49d0*/  HMMA.16816.F32 R80, R4.reuse, R88, R12 ;  /* 0x000000580450723c */ /* 0x044fe2000000180c */
[----:B------:R-:W1:Y:S07]  /*49e0*/  LDSM.16.M88.4 R12, [R72+0x4000] ;  /* 0x00400000480c783b */ /* 0x000e6e0000000200 */
[C---:B------:R-:W-:Y:S01]  /*49f0*/  HMMA.16816.F32 R68, R4.reuse, R90, R8 ;  /* 0x0000005a0444723c */ /* 0x040fe20000001808 */
[----:B------:R-:W2:Y:S07]  /*4a00*/  LDSM.16.M88.4 R8, [R72+0x6000] ;  /* 0x006000004808783b */ /* 0x000eae0000000200 */
[C---:B------:R-:W-:Y:S01]  /*4a10*/  HMMA.16816.F32 R96, R4.reuse, R76, R28 ;  /* 0x0000004c0460723c */ /* 0x040fe2000000181c */
[----:B------:R-:W5:Y:S07]  /*4a20*/  LDSM.16.M88.4 R28, [R229+0xb800] ;  /* 0x00b80000e51c783b */ /* 0x000f6e0000000200 */
[C---:B---3--:R-:W-:Y:S01]  /*4a30*/  HMMA.16816.F32 R64, R4.reuse, R84, R32 ;  /* 0x000000540440723c */ /* 0x048fe20000001820 */
[----:B------:R-:W3:Y:S07]  /*4a40*/  LDSM.16.M88.4 R32, [R229+0xb000] ;  /* 0x00b00000e520783b */ /* 0x000eee0000000200 */
[C---:B------:R-:W-:Y:S01]  /*4a50*/  HMMA.16816.F32 R104, R4.reuse, R52, R48 ;  /* 0x000000340468723c */ /* 0x040fe20000001830 */
[----:B------:R-:W-:Y:S07]  /*4a60*/  LDSM.16.M88.4 R48, [R2+0x6000] ;  /* 0x006000000230783b */ /* 0x000fee0000000200 */
[C---:B------:R-:W-:Y:S01]  /*4a70*/  HMMA.16816.F32 R92, R4.reuse, R78, R24 ;  /* 0x0000004e045c723c */ /* 0x040fe20000001818 */
[----:B------:R-:W-:Y:S07]  /*4a80*/  LDSM.16.M88.4 R24, [R233+0xa800] ;  /* 0x00a80000e918783b */ /* 0x000fee0000000200 */
[----:B------:R-:W-:Y:S01]  /*4a90*/  HMMA.16816.F32 R60, R4, R86, R20 ;  /* 0x00000056043c723c */ /* 0x000fe20000001814 */
[----:B------:R-:W-:Y:S04]  /*4aa0*/  LDSM.16.M88.4 R20, [R233+0xa000] ;  /* 0x00a00000e914783b */ /* 0x000fe80000000200 */
[----:B------:R3:W3:Y:S01]  /*4ab0*/  LDSM.16.M88.4 R4, [R2+0x4000] ;  /* 0x004000000204783b */ /* 0x0006e20000000200 */
[----:B------:R-:W-:-:S04]  /*4ac0*/  DEPBAR.LE SB0, 0x0 ;  /* 0x000080000000791a */ /* 0x000fc80000000000 */
[C---:B----4-:R-:W-:Y:S08]  /*4ad0*/  HMMA.16816.F32 R56, R16.reuse, R52, R140 ;  /* 0x000000341038723c */ /* 0x050ff0000000188c */
[C---:B------:R-:W-:Y:S08]  /*4ae0*/  HMMA.16816.F32 R52, R16.reuse, R54, R136 ;  /* 0x000000361034723c */ /* 0x040ff00000001888 */
[C---:B------:R-:W-:Y:S08]  /*4af0*/  HMMA.16816.F32 R108, R16.reuse, R76, R108 ;  /* 0x0000004c106c723c */ /* 0x040ff0000000186c */
[C---:B------:R-:W-:Y:S08]  /*4b00*/  HMMA.16816.F32 R116, R16.reuse, R78, R120 ;  /* 0x0000004e1074723c */ /* 0x040ff00000001878 */
[C---:B------:R-:W-:Y:S08]  /*4b10*/  HMMA.16816.F32 R120, R16.reuse, R88, R152 ;  /* 0x000000581078723c */ /* 0x040ff00000001898 */
[----:B------:R-:W-:Y:S08]  /*4b20*/  HMMA.16816.F32 R124, R16, R90, R148 ;  /* 0x0000005a107c723c */ /* 0x000ff00000001894 */
[----:B-1----:R-:W-:Y:S08]  /*4b30*/  HMMA.16816.F32 R88, R12, R40, R104 ;  /* 0x000000280c58723c */ /* 0x002ff00000001868 */
[C---:B------:R-:W-:Y:S08]  /*4b40*/  HMMA.16816.F32 R128, R16.reuse, R84, R128 ;  /* 0x000000541080723c */ /* 0x040ff00000001880 */
[----:B------:R-:W-:Y:S08]  /*4b50*/  HMMA.16816.F32 R112, R16, R86, R144 ;  /* 0x000000561070723c */ /* 0x000ff00000001890 */
[-C--:B------:R-:W-:Y:S08]  /*4b60*/  HMMA.16816.F32 R84, R12, R42.reuse, R100 ;  /* 0x0000002a0c54723c */ /* 0x080ff00000001864 */
[----:B--2---:R-:W-:Y:S01]  /*4b70*/  HMMA.16816.F32 R52, R8, R42, R52 ;  /* 0x0000002a0834723c */ /* 0x004fe20000001834 */
[----:B------:R-:W-:Y:S01]  /*4b80*/  SHF.R.U32.HI R43, RZ, 0x2, R232 ;  /* 0x00000002ff2b7819 */ /* 0x000fe200000116e8 */
[----:B------:R-:W-:-:S03]  /*4b90*/  VIADD R42, R0, UR21 ;  /* 0x00000015002a7c36 */ /* 0x000fc60008000000 */
[----:B------:R-:W-:-:S03]  /*4ba0*/  LOP3.LUT R43, R43, 0x7, RZ, 0xc0, !PT ;  /* 0x000000072b2b7812 */ /* 0x000fc600078ec0ff */
[----:B------:R-:W-:Y:S01]  /*4bb0*/  HMMA.16816.F32 R76, R12, R36, R96 ;  /* 0x000000240c4c723c */ /* 0x000fe20000001860 */
[----:B------:R-:W-:-:S05]  /*4bc0*/  IADD3 R43, PT, PT, R43, UR27, R156 ;  /* 0x0000001b2b2b7c10 */ /* 0x000fca000fffe09c */
[----:B------:R-:W-:Y:S02]  /*4bd0*/  VIADD R237, R43, UR30 ;  /* 0x0000001e2bed7c36 */ /* 0x000fe40008000000 */
[----:B------:R-:W-:Y:S08]  /*4be0*/  HMMA.16816.F32 R72, R12, R38, R92 ;  /* 0x000000260c48723c */ /* 0x000ff0000000185c */
[C---:B------:R-:W-:Y:S08]  /*4bf0*/  HMMA.16816.F32 R16, R8.reuse, R36, R108 ;  /* 0x000000240810723c */ /* 0x040ff0000000186c */
[----:B------:R-:W-:Y:S08]  /*4c00*/  HMMA.16816.F32 R36, R8, R38, R116 ;  /* 0x000000260824723c */ /* 0x000ff00000001874 */
[C---:B-----5:R-:W-:Y:S08]  /*4c10*/  HMMA.16816.F32 R64, R12.reuse, R28, R64 ;  /* 0x0000001c0c40723c */ /* 0x060ff00000001840 */
[C---:B---3--:R-:W-:Y:S08]  /*4c20*/  HMMA.16816.F32 R68, R12.reuse, R34, R68 ;  /* 0x000000220c44723c */ /* 0x048ff00000001844 */
[C---:B------:R-:W-:Y:S08]  /*4c30*/  HMMA.16816.F32 R80, R12.reuse, R32, R80 ;  /* 0x000000200c50723c */ /* 0x040ff00000001850 */
[----:B------:R-:W-:Y:S08]  /*4c40*/  HMMA.16816.F32 R60, R12, R30, R60 ;  /* 0x0000001e0c3c723c */ /* 0x000ff0000000183c */
[----:B------:R-:W-:Y:S01]  /*4c50*/  HMMA.16816.F32 R56, R8, R40, R56 ;  /* 0x000000280838723c */ /* 0x000fe20000001838 */
[----:B------:R-:W-:-:S04]  /*4c60*/  VIADD R40, R237, 0x8 ;  /* 0x00000008ed287836 */ /* 0x000fc80000000000 */
[----:B------:R-:W-:-:S03]  /*4c70*/  IMAD.IADD R2, R40, 0x1, -R42 ;  /* 0x0000000128027824 */ /* 0x000fc600078e0a2a */
[----:B------:R-:W-:Y:S02]  /*4c80*/  HMMA.16816.F32 R88, R4, R20, R88 ;  /* 0x000000140458723c */ /* 0x000fe40000001858 */
[----:B------:R-:W-:-:S04]  /*4c90*/  IABS R2, R2 ;  /* 0x0000000200027213 */ /* 0x000fc80000000000 */
[----:B------:R-:W-:Y:S02]  /*4ca0*/  I2FP.F32.S32 R2, R2 ;  /* 0x0000000200027245 */ /* 0x000fe40000201400 */
[----:B------:R-:W-:Y:S01]  /*4cb0*/  HMMA.16816.F32 R128, R8, R28, R128 ;  /* 0x0000001c0880723c */ /* 0x000fe20000001880 */
[C---:B------:R-:W-:Y:S02]  /*4cc0*/  VIADD R28, R0.reuse, 0x38 ;  /* 0x00000038001c7836 */ /* 0x040fe40000000000 */
[----:B------:R-:W-:-:S05]  /*4cd0*/  VIADD R29, R0, 0x31 ;  /* 0x00000031001d7836 */ /* 0x000fca0000000000 */
[----:B------:R-:W-:Y:S01]  /*4ce0*/  HMMA.16816.F32 R116, R48, R26, R36 ;  /* 0x0000001a3074723c */ /* 0x000fe20000001824 */
[----:B------:R-:W-:Y:S02]  /*4cf0*/  VIADD R37, R28, UR21 ;  /* 0x000000151c257c36 */ /* 0x000fe40008000000 */
[----:B------:R-:W-:Y:S02]  /*4d00*/  VIADD R36, R237, 0x40 ;  /* 0x00000040ed247836 */ /* 0x000fe40000000000 */
[----:B------:R-:W-:-:S03]  /*4d10*/  VIADD R38, R37, 0x1 ;  /* 0x0000000125267836 */ /* 0x000fc60000000000 */
[----:B------:R-:W-:Y:S08]  /*4d20*/  HMMA.16816.F32 R92, R8, R30, R112 ;  /* 0x0000001e085c723c */ /* 0x000ff00000001870 */
[----:B------:R-:W-:Y:S01]  /*4d30*/  HMMA.16816.F32 R112, R4, R132, R64 ;  /* 0x000000840470723c */ /* 0x000fe20000001840 */
[----:B------:R-:W-:-:S04]  /*4d40*/  VIADD R66, R37, 0xffffffc9 ;  /* 0xffffffc925427836 */ /* 0x000fc80000000000 */
[----:B------:R-:W-:-:S03]  /*4d50*/  IMAD.IADD R3, R40, 0x1, -R66 ;  /* 0x0000000128037824 */ /* 0x000fc600078e0a42 */
[----:B------:R-:W-:Y:S01]  /*4d60*/  HMMA.16816.F32 R96, R4, R46, R68 ;  /* 0x0000002e0460723c */ /* 0x000fe20000001844 */
[C---:B------:R-:W-:Y:S02]  /*4d70*/  VIADD R69, R37.reuse, 0xffffffd0 ;  /* 0xffffffd025457836 */ /* 0x040fe40000000000 */
[C---:B------:R-:W-:Y:S02]  /*4d80*/  VIADD R70, R37.reuse, 0xffffffd1 ;  /* 0xffffffd125467836 */ /* 0x040fe40000000000 */
[----:B------:R-:W-:-:S03]  /*4d90*/  VIADD R71, R37, 0xffffffd8 ;  /* 0xffffffd825477836 */ /* 0x000fc60000000000 */
[C---:B------:R-:W-:Y:S01]  /*4da0*/  HMMA.16816.F32 R72, R4.reuse, R26, R72 ;  /* 0x0000001a0448723c */ /* 0x040fe20000001848 */
[----:B------:R-:W-:Y:S01]  /*4db0*/  FFMA.FTZ R27, R2, -UR6, R90 ;  /* 0x80000006021b7c23 */ /* 0x000fe2000801005a */
[----:B------:R-:W-:Y:S02]  /*4dc0*/  IMAD.IADD R2, R40, 0x1, -R69 ;  /* 0x0000000128027824 */ /* 0x000fe400078e0a45 */
[----:B------:R-:W-:Y:S02]  /*4dd0*/  VIADD R90, R37, 0xffffffd9 ;  /* 0xffffffd9255a7836 */ /* 0x000fe40000000000 */
[----:B------:R-:W-:Y:S02]  /*4de0*/  VIADD R26, R0, 0x30 ;  /* 0x00000030001a7836 */ /* 0x000fe40000000000 */
[C---:B------:R-:W-:Y:S08]  /*4df0*/  HMMA.16816.F32 R84, R4.reuse, R22, R84 ;  /* 0x000000160454723c */ /* 0x040ff00000001854 */
[C---:B------:R-:W-:Y:S08]  /*4e00*/  HMMA.16816.F32 R76, R4.reuse, R24, R76 ;  /* 0x00000018044c723c */ /* 0x040ff0000000184c */
[C---:B------:R-:W-:Y:S08]  /*4e10*/  HMMA.16816.F32 R80, R4.reuse, R44, R80 ;  /* 0x0000002c0450723c */ /* 0x040ff00000001850 */
[----:B------:R-:W-:Y:S01]  /*4e20*/  HMMA.16816.F32 R60, R4, R134, R60 ;  /* 0x00000086043c723c */ /* 0x000fe2000000183c */
[C---:B------:R-:W-:Y:S01]  /*4e30*/  IMAD.IADD R5, R40.reuse, 0x1, -R70 ;  /* 0x0000000128057824 */ /* 0x040fe200078e0a46 */
[----:B------:R-:W-:Y:S01]  /*4e40*/  IABS R4, R3 ;  /* 0x0000000300047213 */ /* 0x000fe20000000000 */
[C---:B------:R-:W-:Y:S01]  /*4e50*/  IMAD.IADD R6, R40.reuse, 0x1, -R71 ;  /* 0x0000000128067824 */ /* 0x040fe200078e0a47 */
[----:B------:R-:W-:Y:S01]  /*4e60*/  IABS R3, R2 ;  /* 0x0000000200037213 */ /* 0x000fe20000000000 */
[----:B------:R-:W-:Y:S01]  /*4e70*/  IMAD.IADD R7, R40, 0x1, -R90 ;  /* 0x0000000128077824 */ /* 0x000fe200078e0a5a */
[----:B------:R-:W-:Y:S01]  /*4e80*/  IABS R2, R5 ;  /* 0x0000000500027213 */ /* 0x000fe20000000000 */
[----:B------:R-:W-:Y:S01]  /*4e90*/  IMAD.MOV.U32 R5, RZ, RZ, R4 ;  /* 0x000000ffff057224 */ /* 0x000fe200078e0004 */
[----:B------:R-:W-:Y:S01]  /*4ea0*/  HMMA.16816.F32 R12, R8, R32, R120 ;  /* 0x00000020080c723c */ /* 0x000fe20000001878 */
[----:B------:R-:W-:Y:S01]  /*4eb0*/  IABS R6, R6 ;  /* 0x0000000600067213 */ /* 0x000fe20000000000 */
[----:B------:R-:W-:Y:S01]  /*4ec0*/  IMAD.MOV.U32 R4, RZ, RZ, R3 ;  /* 0x000000ffff047224 */ /* 0x000fe200078e0003 */
[----:B------:R-:W-:Y:S01]  /*4ed0*/  IABS R7, R7 ;  /* 0x0000000700077213 */ /* 0x000fe20000000000 */
[----:B------:R-:W-:-:S02]  /*4ee0*/  IMAD.MOV.U32 R3, RZ, RZ, R2 ;  /* 0x000000ffff037224 */ /* 0x000fc400078e0002 */
[----:B------:R-:W-:Y:S01]  /*4ef0*/  IMAD.MOV.U32 R2, RZ, RZ, R6 ;  /* 0x000000ffff027224 */ /* 0x000fe200078e0006 */
[----:B------:R-:W-:Y:S01]  /*4f00*/  I2FP.F32.S32 R6, R5 ;  /* 0x0000000500067245 */ /* 0x000fe20000201400 */
[C---:B------:R-:W-:Y:S01]  /*4f10*/  HMMA.16816.F32 R104, R48.reuse, R22, R52 ;  /* 0x000000163068723c */ /* 0x040fe20000001834 */
[----:B------:R-:W-:Y:S01]  /*4f20*/  I2FP.F32.S32 R5, R4 ;  /* 0x0000000400057245 */ /* 0x000fe20000201400 */
[C---:B------:R-:W-:Y:S01]  /*4f30*/  VIADD R53, R37.reuse, 0xffffffe0 ;  /* 0xffffffe025357836 */ /* 0x040fe20000000000 */
[----:B------:R-:W-:Y:S01]  /*4f40*/  I2FP.F32.S32 R4, R3 ;  /* 0x0000000300047245 */ /* 0x000fe20000201400 */
[C---:B------:R-:W-:Y:S01]  /*4f50*/  VIADD R22, R0.reuse, 0x20 ;  /* 0x0000002000167836 */ /* 0x040fe20000000000 */
[----:B------:R-:W-:Y:S01]  /*4f60*/  I2FP.F32.S32 R3, R2 ;  /* 0x0000000200037245 */ /* 0x000fe20000201400 */
[----:B------:R-:W-:Y:S01]  /*4f70*/  VIADD R23, R0, 0x21 ;  /* 0x0000002100177836 */ /* 0x000fe20000000000 */
[----:B------:R-:W-:Y:S01]  /*4f80*/  I2FP.F32.S32 R2, R7 ;  /* 0x0000000700027245 */ /* 0x000fe20000201400 */
[----:B------:R-:W-:Y:S01]  /*4f90*/  HMMA.16816.F32 R100, R48, R20, R56 ;  /* 0x000000143064723c */ /* 0x000fe20000001838 */
[----:B------:R-:W-:-:S02]  /*4fa0*/  VIADD R56, R37, 0xffffffe1 ;  /* 0xffffffe125387836 */ /* 0x000fc40000000000 */
[----:B------:R-:W-:Y:S01]  /*4fb0*/  FFMA.FTZ R20, R6, -UR6, R91 ;  /* 0x8000000606147c23 */ /* 0x000fe2000801005b */
[C---:B------:R-:W-:Y:S02]  /*4fc0*/  VIADD R57, R37.reuse, 0xffffffe8 ;  /* 0xffffffe825397836 */ /* 0x040fe40000000000 */
[C---:B------:R-:W-:Y:S02]  /*4fd0*/  VIADD R58, R37.reuse, 0xffffffe9 ;  /* 0xffffffe9253a7836 */ /* 0x040fe40000000000 */
[----:B------:R-:W-:Y:S01]  /*4fe0*/  VIADD R59, R37, 0xfffffff0 ;  /* 0xfffffff0253b7836 */ /* 0x000fe20000000000 */
[----:B------:R-:W-:Y:S01]  /*4ff0*/  HMMA.16816.F32 R32, R8, R34, R124 ;  /* 0x000000220820723c */ /* 0x000fe2000000187c */
[----:B------:R-:W-:Y:S01]  /*5000*/  FFMA.FTZ R10, R2, -UR6, R79 ;  /* 0x80000006020a7c23 */ /* 0x000fe2000801004f */
[C---:B------:R-:W-:Y:S02]  /*5010*/  IMAD.IADD R2, R40.reuse, 0x1, -R53 ;  /* 0x0000000128027824 */ /* 0x040fe400078e0a35 */
[----:B------:R-:W-:Y:S01]  /*5020*/  FFMA.FTZ R11, R3, -UR6, R78 ;  /* 0x80000006030b7c23 */ /* 0x000fe2000801004e */
[----:B------:R-:W-:-:S02]  /*5030*/  IMAD.IADD R6, R40, 0x1, -R58 ;  /* 0x0000000128067824 */ /* 0x000fc400078e0a3a */
[----:B------:R-:W-:Y:S01]  /*5040*/  IMAD.IADD R7, R40, 0x1, -R59 ;  /* 0x0000000128077824 */ /* 0x000fe200078e0a3b */
[----:B------:R-:W-:Y:S01]  /*5050*/  IABS R3, R2 ;  /* 0x0000000200037213 */ /* 0x000fe20000000000 */
[C---:B------:R-:W-:Y:S01]  /*5060*/  HMMA.16816.F32 R120, R48.reuse, R44, R12 ;  /* 0x0000002c3078723c */ /* 0x040fe2000000180c */
[----:B------:R-:W-:Y:S01]  /*5070*/  FFMA.FTZ R12, R4, -UR6, R87 ;  /* 0x80000006040c7c23 */ /* 0x000fe20008010057 */
[----:B------:R-:W-:Y:S01]  /*5080*/  FFMA.FTZ R13, R5, -UR6, R86 ;  /* 0x80000006050d7c23 */ /* 0x000fe20008010056 */
[C---:B------:R-:W-:Y:S01]  /*5090*/  IMAD.IADD R4, R40.reuse, 0x1, -R56 ;  /* 0x0000000128047824 */ /* 0x040fe200078e0a38 */
[----:B------:R-:W-:Y:S01]  /*50a0*/  IABS R6, R6 ;  /* 0x0000000600067213 */ /* 0x000fe20000000000 */
[----:B------:R-:W-:Y:S01]  /*50b0*/  IMAD.IADD R5, R40, 0x1, -R57 ;  /* 0x0000000128057824 */ /* 0x000fe200078e0a39 */
[----:B------:R-:W-:Y:S01]  /*50c0*/  IABS R7, R7 ;  /* 0x0000000700077213 */ /* 0x000fe20000000000 */
[----:B------:R-:W-:Y:S01]  /*50d0*/  IMAD.IADD R9, R36, 0x1, -R66 ;  /* 0x0000000124097824 */ /* 0x000fe200078e0a42 */
[----:B------:R-:W-:Y:S01]  /*50e0*/  IABS R2, R4 ;  /* 0x0000000400027213 */ /* 0x000fe20000000000 */
[----:B------:R-:W-:Y:S01]  /*50f0*/  IMAD.MOV.U32 R4, RZ, RZ, R3 ;  /* 0x000000ffff047224 */ /* 0x000fe200078e0003 */
[----:B------:R-:W-:Y:S01]  /*5100*/  IABS R5, R5 ;  /* 0x0000000500057213 */ /* 0x000fe20000000000 */
[----:B------:R-:W-:Y:S01]  /*5110*/  HMMA.16816.F32 R108, R48, R24, R16 ;  /* 0x00000018306c723c */ /* 0x000fe20000001810 */
[C---:B------:R-:W-:Y:S01]  /*5120*/  VIADD R16, R0.reuse, 0x9 ;  /* 0x0000000900107836 */ /* 0x040fe20000000000 */
[----:B------:R-:W-:Y:S01]  /*5130*/  I2FP.F32.S32 R8, R7 ;  /* 0x0000000700087245 */ /* 0x000fe20000201400 */
[----:B------:R-:W-:Y:S01]  /*5140*/  IMAD.MOV.U32 R3, RZ, RZ, R2 ;  /* 0x000000ffff037224 */ /* 0x000fe200078e0002 */
[----:B------:R-:W-:Y:S01]  /*5150*/  IABS R9, R9 ;  /* 0x0000000900097213 */ /* 0x000fe20000000000 */
[----:B------:R-:W-:Y:S01]  /*5160*/  IMAD.MOV.U32 R2, RZ, RZ, R5 ;  /* 0x000000ffff027224 */ /* 0x000fe200078e0005 */
[----:B------:R-:W-:Y:S01]  /*5170*/  I2FP.F32.S32 R5, R4 ;  /* 0x0000000400057245 */ /* 0x000fe20000201400 */
[C---:B------:R-:W-:Y:S01]  /*5180*/  VIADD R17, R0.reuse, 0x10 ;  /* 0x0000001000117836 */ /* 0x040fe20000000000 */
[----:B------:R-:W-:Y:S01]  /*5190*/  I2FP.F32.S32 R4, R3 ;  /* 0x0000000300047245 */ /* 0x000fe20000201400 */
[----:B------:R-:W-:Y:S01]  /*51a0*/  VIADD R14, R0, 0x1 ;  /* 0x00000001000e7836 */ /* 0x000fe20000000000 */
[----:B------:R-:W-:Y:S01]  /*51b0*/  I2FP.F32.S32 R3, R2 ;  /* 0x0000000200037245 */ /* 0x000fe20000201400 */
[----:B------:R-:W-:Y:S01]  /*51c0*/  FFMA.FTZ R7, R5, -UR6, R74 ;  /* 0x8000000605077c23 */ /* 0x000fe2000801004a */
[----:B------:R-:W-:Y:S01]  /*51d0*/  I2FP.F32.S32 R2, R6 ;  /* 0x0000000600027245 */ /* 0x000fe20000201400 */
[----:B------:R-:W-:Y:S01]  /*51e0*/  FFMA.FTZ R6, R4, -UR6, R75 ;  /* 0x8000000604067c23 */ /* 0x000fe2000801004b */
[----:B------:R-:W-:-:S02]  /*51f0*/  VIADD R15, R0, 0x8 ;  /* 0x00000008000f7836 */ /* 0x000fc40000000000 */
[----:B------:R-:W-:Y:S01]  /*5200*/  FFMA.FTZ R5, R3, -UR6, R82 ;  /* 0x8000000603057c23 */ /* 0x000fe20008010052 */
[----:B------:R-:W-:Y:S02]  /*5210*/  VIADD R18, R0, 0x11 ;  /* 0x0000001100127836 */ /* 0x000fe40000000000 */
[----:B------:R-:W-:Y:S01]  /*5220*/  FFMA.FTZ R4, R2, -UR6, R83 ;  /* 0x8000000602047c23 */ /* 0x000fe20008010053 */
[----:B------:R-:W-:Y:S01]  /*5230*/  VIADD R2, R40, -UR23 ;  /* 0x8000001728027c36 */ /* 0x000fe20008000000 */
[C---:B------:R-:W-:Y:S01]  /*5240*/  HMMA.16816.F32 R136, R48.reuse, R46, R32 ;  /* 0x0000002e3088723c */ /* 0x040fe20000001820 */
[----:B------:R-:W-:Y:S02]  /*5250*/  IMAD.IADD R3, R36, 0x1, -R42 ;  /* 0x0000000124037824 */ /* 0x000fe400078e0a2a */
[----:B------:R-:W-:Y:S01]  /*5260*/  FFMA.FTZ R8, R8, -UR6, R98 ;  /* 0x8000000608087c23 */ /* 0x000fe20008010062 */
[----:B------:R-:W-:Y:S01]  /*5270*/  VIADD R19, R0, 0x18 ;  /* 0x0000001800137836 */ /* 0x000fe20000000000 */
[----:B------:R-:W-:Y:S01]  /*5280*/  ISETP.GT.AND P2, PT, R2, R16, PT ;  /* 0x000000100200720c */ /* 0x000fe20003f44270 */
[----:B------:R-:W-:Y:S01]  /*5290*/  VIADD R21, R0, 0x19 ;  /* 0x0000001900157836 */ /* 0x000fe20000000000 */
[----:B------:R-:W-:Y:S01]  /*52a0*/  ISETP.GT.AND P0, PT, R2, R0, PT ;  /* 0x000000000200720c */ /* 0x000fe20003f04270 */
[----:B------:R-:W-:Y:S01]  /*52b0*/  VIADD R24, R0, 0x28 ;  /* 0x0000002800187836 */ /* 0x000fe20000000000 */
[----:B------:R-:W-:Y:S01]  /*52c0*/  FSEL R124, R12, -INF , !P2 ;  /* 0xff8000000c7c7808 */ /* 0x000fe20005000000 */
[----:B------:R-:W-:Y:S01]  /*52d0*/  VIADD R25, R0, 0x29 ;  /* 0x0000002900197836 */ /* 0x000fe20000000000 */
[----:B------:R-:W-:Y:S01]  /*52e0*/  ISETP.GT.AND P1, PT, R2, R17, PT ;  /* 0x000000110200720c */ /* 0x000fe20003f24270 */
[----:B------:R-:W-:Y:S01]  /*52f0*/  VIADD R33, R0, 0x39 ;  /* 0x0000003900217836 */ /* 0x000fe20000000000 */
[----:B------:R-:W-:Y:S01]  /*5300*/  FSEL R86, R27, -INF , !P0 ;  /* 0xff8000001b567808 */ /* 0x000fe20004000000 */
[C---:B------:R-:W-:Y:S01]  /*5310*/  VIADD R54, R37.reuse, 0xfffffff1 ;  /* 0xfffffff125367836 */ /* 0x040fe20000000000 */
[C---:B------:R-:W-:Y:S01]  /*5320*/  ISETP.GT.AND P2, PT, R2.reuse, R22, PT ;  /* 0x000000160200720c */ /* 0x040fe20003f44270 */
[C---:B------:R-:W-:Y:S01]  /*5330*/  VIADD R47, R37.reuse, 0xfffffff8 ;  /* 0xfffffff8252f7836 */ /* 0x040fe20000000000 */
[----:B------:R-:W-:Y:S01]  /*5340*/  IABS R3, R3 ;  /* 0x0000000300037213 */ /* 0x000fe20000000000 */
[----:B------:R-:W-:Y:S01]  /*5350*/  VIADD R45, R37, 0xfffffff9 ;  /* 0xfffffff9252d7836 */ /* 0x000fe20000000000 */
[C---:B------:R-:W-:Y:S01]  /*5360*/  ISETP.GT.AND P6, PT, R2.reuse, R14, PT ;  /* 0x0000000e0200720c */ /* 0x040fe20003fc4270 */
[----:B------:R-:W-:Y:S01]  /*5370*/  HMMA.16816.F32 R128, R48, R132, R128 ;  /* 0x000000843080723c */ /* 0x000fe20000001880 */
[----:B------:R-:W-:Y:S01]  /*5380*/  BAR.SYNC.DEFER_BLOCKING 0x0 ;  /* 0x0000000000007b1d */ /* 0x000fe20000010000 */
[----:B------:R-:W-:-:S02]  /*5390*/  ISETP.GT.AND P5, PT, R2, R15, PT ;  /* 0x0000000f0200720c */ /* 0x000fc40003fa4270 */
[----:B------:R-:W-:Y:S02]  /*53a0*/  ISETP.GT.AND P0, PT, R2, R18, PT ;  /* 0x000000120200720c */ /* 0x000fe40003f04270 */
[----:B------:R-:W-:Y:S02]  /*53b0*/  FSEL R125, R11, -INF , !P1 ;  /* 0xff8000000b7d7808 */ /* 0x000fe40004800000 */
[----:B------:R-:W-:Y:S01]  /*53c0*/  FSEL R141, R5, -INF , !P2 ;  /* 0xff800000058d7808 */ /* 0x000fe20005000000 */
[----:B------:R-:W-:Y:S01]  /*53d0*/  IMAD.MOV.U32 R5, RZ, RZ, R9 ;  /* 0x000000ffff057224 */ /* 0x000fe200078e0009 */
[----:B------:R-:W-:Y:S01]  /*53e0*/  FSEL R87, R20, -INF , !P6 ;  /* 0xff80000014577808 */ /* 0x000fe20007000000 */
[----:B------:R-:W-:Y:S01]  /*53f0*/  HMMA.16816.F32 R92, R48, R134, R92 ;  /* 0x00000086305c723c */ /* 0x000fe2000000185c */
[----:B------:R-:W-:Y:S02]  /*5400*/  FSEL R91, R13, -INF , !P5 ;  /* 0xff8000000d5b7808 */ /* 0x000fe40006800000 */
[----:B------:R-:W-:-:S02]  /*5410*/  ISETP.GT.AND P1, PT, R2, R23, PT ;  /* 0x000000170200720c */ /* 0x000fc40003f24270 */
[----:B------:R-:W-:Y:S02]  /*5420*/  FSEL R126, R10, -INF , !P0 ;  /* 0xff8000000a7e7808 */ /* 0x000fe40004000000 */
[----:B------:R-:W-:Y:S02]  /*5430*/  I2FP.F32.S32 R3, R3 ;  /* 0x0000000300037245 */ /* 0x000fe40000201400 */
[C---:B------:R-:W-:Y:S02]  /*5440*/  ISETP.GT.AND P6, PT, R2.reuse, R19, PT ;  /* 0x000000130200720c */ /* 0x040fe40003fc4270 */
[C---:B------:R-:W-:Y:S01]  /*5450*/  ISETP.GT.AND P5, PT, R2.reuse, R21, PT ;  /* 0x000000150200720c */ /* 0x040fe20003fa4270 */
[----:B------:R-:W-:Y:S01]  /*5460*/  FFMA.FTZ R35, R3, -UR6, R100 ;  /* 0x8000000603237c23 */ /* 0x000fe20008010064 */
[----:B------:R-:W-:Y:S01]  /*5470*/  ISETP.GT.AND P0, PT, R2, R24, PT ;  /* 0x000000180200720c */ /* 0x000fe20003f04270 */
[----:B------:R-:W-:Y:S01]  /*5480*/  IMAD.IADD R3, R36, 0x1, -R69 ;  /* 0x0000000124037824 */ /* 0x000fe200078e0a45 */
[----:B------:R-:W-:-:S02]  /*5490*/  FSEL R143, R4, -INF , !P1 ;  /* 0xff800000048f7808 */ /* 0x000fc40004800000 */
[----:B------:R-:W-:Y:S01]  /*54a0*/  FSEL R127, R7, -INF , !P6 ;  /* 0xff800000077f7808 */ /* 0x000fe20007000000 */
[----:B------:R-:W-:Y:S01]  /*54b0*/  IMAD.IADD R7, R36, 0x1, -R53 ;  /* 0x0000000124077824 */ /* 0x000fe200078e0a35 */
[----:B------:R-:W-:Y:S01]  /*54c0*/  FSEL R140, R6, -INF , !P5 ;  /* 0xff800000068c7808 */ /* 0x000fe20006800000 */
[C---:B------:R-:W-:Y:S01]  /*54d0*/  IMAD.IADD R6, R36.reuse, 0x1, -R90 ;  /* 0x0000000124067824 */ /* 0x040fe200078e0a5a */
[----:B------:R-:W-:Y:S01]  /*54e0*/  I2FP.F32.S32 R4, R5 ;  /* 0x0000000500047245 */ /* 0x000fe20000201400 */
[----:B------:R-:W-:Y:S01]  /*54f0*/  IMAD.IADD R5, R36, 0x1, -R71 ;  /* 0x0000000124057824 */ /* 0x000fe200078e0a47 */
[----:B------:R-:W-:Y:S01]  /*5500*/  FSEL R142, R8, -INF , !P0 ;  /* 0xff800000088e7808 */ /* 0x000fe20004000000 */
[----:B------:R-:W-:Y:S01]  /*5510*/  IMAD.IADD R8, R40, 0x1, -R54 ;  /* 0x0000000128087824 */ /* 0x000fe200078e0a36 */
[----:B------:R-:W-:Y:S01]  /*5520*/  ISETP.GT.AND P6, PT, R2, R25, PT ;  /* 0x000000190200720c */ /* 0x000fe20003fc4270 */
[----:B------:R-:W-:Y:S01]  /*5530*/  FFMA.FTZ R34, R4, -UR6, R101 ;  /* 0x8000000604227c23 */ /* 0x000fe20008010065 */
[----:B------:R-:W-:-:S02]  /*5540*/  ISETP.GT.AND P5, PT, R2, R26, PT ;  /* 0x0000001a0200720c */ /* 0x000fc40003fa4270 */
[C---:B------:R-:W-:Y:S02]  /*5550*/  ISETP.GT.AND P2, PT, R2.reuse, R29, PT ;  /* 0x0000001d0200720c */ /* 0x040fe40003f44270 */
[C---:B------:R-:W-:Y:S02]  /*5560*/  ISETP.GT.AND P1, PT, R2.reuse, R28, PT ;  /* 0x0000001c0200720c */ /* 0x040fe40003f24270 */
[----:B------:R-:W-:Y:S01]  /*5570*/  ISETP.GT.AND P0, PT, R2, R33, PT ;  /* 0x000000210200720c */ /* 0x000fe20003f04270 */
[----:B------:R-:W-:Y:S01]  /*5580*/  IMAD.IADD R2, R36, 0x1, -R70 ;  /* 0x0000000124027824 */ /* 0x000fe200078e0a46 */
[----:B------:R-:W-:Y:S02]  /*5590*/  IABS R4, R3 ;  /* 0x0000000300047213 */ /* 0x000fe40000000000 */
[----:B------:R-:W-:Y:S02]  /*55a0*/  IABS R6, R6 ;  /* 0x0000000600067213 */ /* 0x000fe40000000000 */
[----:B------:R-:W-:-:S02]  /*55b0*/  IABS R3, R2 ;  /* 0x0000000200037213 */ /* 0x000fc40000000000 */
[----:B------:R-:W-:Y:S01]  /*55c0*/  IABS R2, R5 ;  /* 0x0000000500027213 */ /* 0x000fe20000000000 */
[----:B------:R-:W-:Y:S01]  /*55d0*/  IMAD.MOV.U32 R5, RZ, RZ, R4 ;  /* 0x000000ffff057224 */ /* 0x000fe200078e0004 */
[----:B------:R-:W-:Y:S01]  /*55e0*/  IABS R7, R7 ;  /* 0x0000000700077213 */ /* 0x000fe20000000000 */
[----:B------:R-:W-:Y:S01]  /*55f0*/  IMAD.MOV.U32 R4, RZ, RZ, R3 ;  /* 0x000000ffff047224 */ /* 0x000fe200078e0003 */
[----:B------:R-:W-:Y:S01]  /*5600*/  IABS R8, R8 ;  /* 0x0000000800087213 */ /* 0x000fe20000000000 */
[----:B------:R-:W-:Y:S02]  /*5610*/  IMAD.MOV.U32 R3, RZ, RZ, R2 ;  /* 0x000000ffff037224 */ /* 0x000fe400078e0002 */
[----:B------:R-:W-:Y:S01]  /*5620*/  IMAD.MOV.U32 R2, RZ, RZ, R6 ;  /* 0x000000ffff027224 */ /* 0x000fe200078e0006 */
[----:B------:R-:W-:Y:S02]  /*5630*/  I2FP.F32.S32 R6, R5 ;  /* 0x0000000500067245 */ /* 0x000fe40000201400 */
[----:B------:R-:W-:-:S02]  /*5640*/  I2FP.F32.S32 R5, R4 ;  /* 0x0000000400057245 */ /* 0x000fc40000201400 */
[----:B------:R-:W-:Y:S01]  /*5650*/  I2FP.F32.S32 R4, R3 ;  /* 0x0000000300047245 */ /* 0x000fe20000201400 */
[----:B------:R-:W-:Y:S01]  /*5660*/  FFMA.FTZ R32, R6, -UR6, R104 ;  /* 0x8000000606207c23 */ /* 0x000fe20008010068 */
[----:B------:R-:W-:Y:S01]  /*5670*/  I2FP.F32.S32 R3, R2 ;  /* 0x0000000200037245 */ /* 0x000fe20000201400 */
[----:B------:R-:W-:Y:S01]  /*5680*/  FFMA.FTZ R31, R5, -UR6, R105 ;  /* 0x80000006051f7c23 */ /* 0x000fe20008010069 */
[----:B------:R-:W-:Y:S01]  /*5690*/  I2FP.F32.S32 R2, R7 ;  /* 0x0000000700027245 */ /* 0x000fe20000201400 */
[----:B------:R-:W-:Y:S01]  /*56a0*/  FFMA.FTZ R30, R4, -UR6, R108 ;  /* 0x80000006041e7c23 */ /* 0x000fe2000801006c */
[C---:B------:R-:W-:Y:S02]  /*56b0*/  IMAD.IADD R4, R36.reuse, 0x1, -R58 ;  /* 0x0000000124047824 */ /* 0x040fe400078e0a3a */
[----:B------:R-:W-:Y:S01]  /*56c0*/  FFMA.FTZ R27, R3, -UR6, R109 ;  /* 0x80000006031b7c23 */ /* 0x000fe2000801006d */
[----:B------:R-:W-:Y:S02]  /*56d0*/  IMAD.IADD R3, R36, 0x1, -R56 ;  /* 0x0000000124037824 */ /* 0x000fe400078e0a38 */
[----:B------:R-:W-:Y:S01]  /*56e0*/  FFMA.FTZ R20, R2, -UR6, R116 ;  /* 0x8000000602147c23 */ /* 0x000fe20008010074 */
[----:B------:R-:W-:-:S02]  /*56f0*/  IMAD.IADD R2, R36, 0x1, -R57 ;  /* 0x0000000124027824 */ /* 0x000fc400078e0a39 */
[----:B------:R-:W-:Y:S01]  /*5700*/  IMAD.IADD R6, R36, 0x1, -R59 ;  /* 0x0000000124067824 */ /* 0x000fe200078e0a3b */
[----:B------:R-:W-:Y:S02]  /*5710*/  IABS R5, R3 ;  /* 0x0000000300057213 */ /* 0x000fe40000000000 */
[----:B------:R-:W-:Y:S02]  /*5720*/  IABS R3, R2 ;  /* 0x0000000200037213 */ /* 0x000fe40000000000 */
[----:B------:R-:W-:Y:S02]  /*5730*/  IABS R2, R4 ;  /* 0x0000000400027213 */ /* 0x000fe40000000000 */
[----:B------:R-:W-:Y:S01]  /*5740*/  IABS R7, R6 ;  /* 0x0000000600077213 */ /* 0x000fe20000000000 */
[----:B------:R-:W-:Y:S02]  /*5750*/  IMAD.MOV.U32 R6, RZ, RZ, R3 ;  /* 0x000000ffff067224 */ /* 0x000fe400078e0003 */
[----:B------:R-:W-:Y:S01]  /*5760*/  IMAD.MOV.U32 R4, RZ, RZ, R2 ;  /* 0x000000ffff047224 */ /* 0x000fe200078e0002 */
[----:B------:R-:W-:Y:S01]  /*5770*/  I2FP.F32.S32 R2, R5 ;  /* 0x0000000500027245 */ /* 0x000fe20000201400 */
[----:B------:R-:W-:Y:S01]  /*5780*/  IMAD.MOV.U32 R3, RZ, RZ, R7 ;  /* 0x000000ffff037224 */ /* 0x000fe200078e0007 */
[----:B------:R-:W-:Y:S01]  /*5790*/  I2FP.F32.S32 R5, R6 ;  /* 0x0000000600057245 */ /* 0x000fe20000201400 */
[----:B------:R-:W-:Y:S01]  /*57a0*/  IMAD.MOV.U32 R6, RZ, RZ, R8 ;  /* 0x000000ffff067224 */ /* 0x000fe200078e0008 */
[----:B------:R-:W-:Y:S01]  /*57b0*/  I2FP.F32.S32 R4, R4 ;  /* 0x0000000400047245 */ /* 0x000fe20000201400 */
[----:B------:R-:W-:Y:S01]  /*57c0*/  FFMA.FTZ R13, R2, -UR6, R117 ;  /* 0x80000006020d7c23 */ /* 0x000fe20008010075 */
[----:B------:R-:W-:Y:S01]  /*57d0*/  I2FP.F32.S32 R2, R3 ;  /* 0x0000000300027245 */ /* 0x000fe20000201400 */
[----:B------:R-:W-:Y:S01]  /*57e0*/  FFMA.FTZ R12, R5, -UR6, R120 ;  /* 0x80000006050c7c23 */ /* 0x000fe20008010078 */
[----:B------:R-:W-:Y:S01]  /*57f0*/  I2FP.F32.S32 R3, R6 ;  /* 0x0000000600037245 */ /* 0x000fe20000201400 */
[----:B------:R-:W-:Y:S01]  /*5800*/  FFMA.FTZ R11, R4, -UR6, R121 ;  /* 0x80000006040b7c23 */ /* 0x000fe20008010079 */
[----:B------:R-:W-:-:S02]  /*5810*/  IMAD.IADD R5, R40, 0x1, -R37 ;  /* 0x0000000128057824 */ /* 0x000fc400078e0a25 */
[----:B------:R-:W-:Y:S01]  /*5820*/  FFMA.FTZ R10, R2, -UR6, R136 ;  /* 0x80000006020a7c23 */ /* 0x000fe20008010088 */
[C---:B------:R-:W-:Y:S02]  /*5830*/  IMAD.IADD R2, R40.reuse, 0x1, -R47 ;  /* 0x0000000128027824 */ /* 0x040fe400078e0a2f */
[----:B------:R-:W-:Y:S01]  /*5840*/  FFMA.FTZ R9, R3, -UR6, R99 ;  /* 0x8000000603097c23 */ /* 0x000fe20008010063 */
[C---:B------:R-:W-:Y:S01]  /*5850*/  IMAD.IADD R3, R40.reuse, 0x1, -R45 ;  /* 0x0000000128037824 */ /* 0x040fe200078e0a2d */
[----:B------:R-:W-:Y:S01]  /*5860*/  IABS R6, R5 ;  /* 0x0000000500067213 */ /* 0x000fe20000000000 */
[----:B------:R-:W-:Y:S01]  /*5870*/  IMAD.IADD R7, R40, 0x1, -R38 ;  /* 0x0000000128077824 */ /* 0x000fe200078e0a26 */
[----:B------:R-:W-:Y:S02]  /*5880*/  IABS R2, R2 ;  /* 0x0000000200027213 */ /* 0x000fe40000000000 */
[----:B------:R-:W-:Y:S02]  /*5890*/  IABS R4, R3 ;  /* 0x0000000300047213 */ /* 0x000fe40000000000 */
[----:B------:R-:W-:Y:S01]  /*58a0*/  IABS R5, R7 ;  /* 0x0000000700057213 */ /* 0x000fe20000000000 */
[----:B------:R-:W-:Y:S01]  /*58b0*/  IMAD.MOV.U32 R3, RZ, RZ, R2 ;  /* 0x000000ffff037224 */ /* 0x000fe200078e0002 */
[----:B------:R-:W-:Y:S01]  /*58c0*/  I2FP.F32.S32 R8, R6 ;  /* 0x0000000600087245 */ /* 0x000fe20000201400 */
[----:B------:R-:W-:Y:S01]  /*58d0*/  IMAD.MOV.U32 R2, RZ, RZ, R4 ;  /* 0x000000ffff027224 */ /* 0x000fe200078e0004 */
[----:B------:R-:W-:-:S02]  /*58e0*/  FSEL R99, R9, -INF , !P6 ;  /* 0xff80000009637808 */ /* 0x000fc40007000000 */
[----:B------:R-:W-:Y:S02]  /*58f0*/  I2FP.F32.S32 R4, R3 ;  /* 0x0000000300047245 */ /* 0x000fe40000201400 */
[----:B------:R-:W-:Y:S01]  /*5900*/  I2FP.F32.S32 R3, R2 ;  /* 0x0000000200037245 */ /* 0x000fe20000201400 */
[----:B------:R-:W-:Y:S02]  /*5910*/  IMAD.IADD R2, R237, 0x1, -R42 ;  /* 0x00000001ed027824 */ /* 0x000fe400078e0a2a */
[----:B------:R-:W-:Y:S01]  /*5920*/  FFMA.FTZ R7, R4, -UR6, R114 ;  /* 0x8000000604077c23 */ /* 0x000fe20008010072 */
[----:B------:R-:W-:Y:S01]  /*5930*/  I2FP.F32.S32 R4, R5 ;  /* 0x0000000500047245 */ /* 0x000fe20000201400 */
[----:B------:R-:W-:Y:S01]  /*5940*/  FFMA.FTZ R6, R3, -UR6, R115 ;  /* 0x8000000603067c23 */ /* 0x000fe20008010073 */
[----:B------:R-:W-:Y:S01]  /*5950*/  IABS R3, R2 ;  /* 0x0000000200037213 */ /* 0x000fe20000000000 */
[----:B------:R-:W-:Y:S02]  /*5960*/  VIADD R2, R36, -UR23 ;  /* 0x8000001724027c36 */ /* 0x000fe40008000000 */
[----:B------:R-:W-:Y:S01]  /*5970*/  FFMA.FTZ R5, R8, -UR6, R62 ;  /* 0x8000000608057c23 */ /* 0x000fe2000801003e */
[----:B------:R-:W-:Y:S01]  /*5980*/  FFMA.FTZ R4, R4, -UR6, R63 ;  /* 0x8000000604047c23 */ /* 0x000fe2000801003f */
[----:B------:R-:W-:Y:S01]  /*5990*/  FSEL R100, R7, -INF , !P5 ;  /* 0xff80000007647808 */ /* 0x000fe20006800000 */
[----:B------:R-:W-:Y:S01]  /*59a0*/  IMAD.IADD R8, R237, 0x1, -R90 ;  /* 0x00000001ed087824 */ /* 0x000fe200078e0a5a */
[----:B------:R-:W-:-:S02]  /*59b0*/  ISETP.GT.AND P6, PT, R2, R0, PT ;  /* 0x000000000200720c */ /* 0x000fc40003fc4270 */
[----:B------:R-:W-:Y:S01]  /*59c0*/  FSEL R104, R6, -INF , !P2 ;  /* 0xff80000006687808 */ /* 0x000fe20005000000 */
[----:B------:R-:W-:Y:S01]  /*59d0*/  IMAD.IADD R6, R237, 0x1, -R71 ;  /* 0x00000001ed067824 */ /* 0x000fe200078e0a47 */
[----:B------:R-:W-:Y:S01]  /*59e0*/  FSEL R101, R5, -INF , !P1 ;  /* 0xff80000005657808 */ /* 0x000fe20004800000 */
[----:B------:R-:W-:Y:S01]  /*59f0*/  IMAD.IADD R5, R237, 0x1, -R70 ;  /* 0x00000001ed057824 */ /* 0x000fe200078e0a46 */
[----:B------:R-:W-:Y:S02]  /*5a00*/  FSEL R105, R4, -INF , !P0 ;  /* 0xff80000004697808 */ /* 0x000fe40004000000 */
[----:B------:R-:W-:Y:S02]  /*5a10*/  FSEL R44, R35, -INF , !P6 ;  /* 0xff800000232c7808 */ /* 0x000fe40007000000 */
[C---:B------:R-:W-:Y:S02]  /*5a20*/  ISETP.GT.AND P5, PT, R2.reuse, R14, PT ;  /* 0x0000000e0200720c */ /* 0x040fe40003fa4270 */
[----:B------:R-:W-:-:S02]  /*5a30*/  ISETP.GT.AND P2, PT, R2, R15, PT ;  /* 0x0000000f0200720c */ /* 0x000fc40003f44270 */
[C---:B------:R-:W-:Y:S02]  /*5a40*/  ISETP.GT.AND P1, PT, R2.reuse, R16, PT ;  /* 0x000000100200720c */ /* 0x040fe40003f24270 */
[C---:B------:R-:W-:Y:S02]  /*5a50*/  ISETP.GT.AND P0, PT, R2.reuse, R17, PT ;  /* 0x000000110200720c */ /* 0x040fe40003f04270 */
[----:B------:R-:W-:Y:S02]  /*5a60*/  ISETP.GT.AND P6, PT, R2, R18, PT ;  /* 0x000000120200720c */ /* 0x000fe40003fc4270 */
        /* <DEDUP_REMOVED lines=10> */
[----:B------:R-:W-:Y:S02]  /*5b10*/  I2FP.F32.S32 R3, R3 ;  /* 0x0000000300037245 */ /* 0x000fe40000201400 */
[----:B------:R-:W-:Y:S02]  /*5b20*/  FSEL R79, R20, -INF , !P5 ;  /* 0xff800000144f7808 */ /* 0x000fe40006800000 */
[----:B------:R-:W-:Y:S01]  /*5b30*/  FSEL R82, R13, -INF , !P2 ;  /* 0xff8000000d527808 */ /* 0x000fe20005000000 */
[----:B------:R-:W-:Y:S01]  /*5b40*/  FFMA.FTZ R20, R3, -UR6, R88 ;  /* 0x8000000603147c23 */ /* 0x000fe20008010058 */
[----:B------:R-:W-:Y:S01]  /*5b50*/  FSEL R83, R12, -INF , !P1 ;  /* 0xff8000000c537808 */ /* 0x000fe20004800000 */
[----:B------:R-:W-:Y:S01]  /*5b60*/  IMAD.IADD R3, R237, 0x1, -R66 ;  /* 0x00000001ed037824 */ /* 0x000fe200078e0a42 */
[----:B------:R-:W-:-:S02]  /*5b70*/  FSEL R98, R11, -INF , !P0 ;  /* 0xff8000000b627808 */ /* 0x000fc40004000000 */
[----:B------:R-:W-:Y:S02]  /*5b80*/  FSEL R115, R10, -INF , !P6 ;  /* 0xff8000000a737808 */ /* 0x000fe40007000000 */
[C---:B------:R-:W-:Y:S02]  /*5b90*/  ISETP.GT.AND P5, PT, R2.reuse, R25, PT ;  /* 0x000000190200720c */ /* 0x040fe40003fa4270 */
[C---:B------:R-:W-:Y:S02]  /*5ba0*/  ISETP.GT.AND P2, PT, R2.reuse, R26, PT ;  /* 0x0000001a0200720c */ /* 0x040fe40003f44270 */
[C---:B------:R-:W-:Y:S02]  /*5bb0*/  ISETP.GT.AND P1, PT, R2.reuse, R29, PT ;  /* 0x0000001d0200720c */ /* 0x040fe40003f24270 */
[C---:B------:R-:W-:Y:S02]  /*5bc0*/  ISETP.GT.AND P0, PT, R2.reuse, R28, PT ;  /* 0x0000001c0200720c */ /* 0x040fe40003f04270 */
[----:B------:R-:W-:Y:S01]  /*5bd0*/  ISETP.GT.AND P6, PT, R2, R33, PT ;  /* 0x000000210200720c */ /* 0x000fe20003fc4270 */
[----:B------:R-:W-:Y:S01]  /*5be0*/  IMAD.IADD R2, R237, 0x1, -R69 ;  /* 0x00000001ed027824 */ /* 0x000fe200078e0a45 */
[----:B------:R-:W-:-:S02]  /*5bf0*/  IABS R7, R3 ;  /* 0x0000000300077213 */ /* 0x000fc40000000000 */
[----:B------:R-:W-:Y:S02]  /*5c00*/  IABS R3, R5 ;  /* 0x0000000500037213 */ /* 0x000fe40000000000 */
[----:B------:R-:W-:Y:S02]  /*5c10*/  IABS R4, R2 ;  /* 0x0000000200047213 */ /* 0x000fe40000000000 */
[----:B------:R-:W-:Y:S02]  /*5c20*/  IABS R2, R6 ;  /* 0x0000000600027213 */ /* 0x000fe40000000000 */
[----:B------:R-:W-:Y:S01]  /*5c30*/  IABS R5, R8 ;  /* 0x0000000800057213 */ /* 0x000fe20000000000 */
[----:B------:R-:W-:Y:S01]  /*5c40*/  IMAD.MOV.U32 R6, RZ, RZ, R4 ;  /* 0x000000ffff067224 */ /* 0x000fe200078e0004 */
[----:B------:R-:W-:Y:S01]  /*5c50*/  I2FP.F32.S32 R7, R7 ;  /* 0x0000000700077245 */ /* 0x000fe20000201400 */
[----:B------:R-:W-:Y:S02]  /*5c60*/  IMAD.MOV.U32 R4, RZ, RZ, R3 ;  /* 0x000000ffff047224 */ /* 0x000fe400078e0003 */
[----:B------:R-:W-:Y:S01]  /*5c70*/  IMAD.MOV.U32 R3, RZ, RZ, R2 ;  /* 0x000000ffff037224 */ /* 0x000fe200078e0002 */
[----:B------:R-:W-:Y:S01]  /*5c80*/  I2FP.F32.S32 R6, R6 ;  /* 0x0000000600067245 */ /* 0x000fe20000201400 */
[----:B------:R-:W-:Y:S01]  /*5c90*/  IMAD.MOV.U32 R2, RZ, RZ, R5 ;  /* 0x000000ffff027224 */ /* 0x000fe200078e0005 */
[----:B------:R-:W-:Y:S01]  /*5ca0*/  I2FP.F32.S32 R4, R4 ;  /* 0x0000000400047245 */ /* 0x000fe20000201400 */
[C---:B------:R-:W-:Y:S01]  /*5cb0*/  IMAD.IADD R5, R237.reuse, 0x1, -R57 ;  /* 0x00000001ed057824 */ /* 0x040fe200078e0a39 */
[----:B------:R-:W-:Y:S01]  /*5cc0*/  I2FP.F32.S32 R3, R3 ;  /* 0x0000000300037245 */ /* 0x000fe20000201400 */
[----:B------:R-:W-:Y:S01]  /*5cd0*/  FFMA.FTZ R32, R6, -UR6, R84 ;  /* 0x8000000606207c23 */ /* 0x000fe20008010054 */
[----:B------:R-:W-:Y:S01]  /*5ce0*/  I2FP.F32.S32 R2, R2 ;  /* 0x0000000200027245 */ /* 0x000fe20000201400 */
[----:B------:R-:W-:-:S02]  /*5cf0*/  IMAD.IADD R6, R237, 0x1, -R58 ;  /* 0x00000001ed067824 */ /* 0x000fc400078e0a3a */
[----:B------:R-:W-:Y:S01]  /*5d00*/  FFMA.FTZ R34, R7, -UR6, R89 ;  /* 0x8000000607227c23 */ /* 0x000fe20008010059 */
[----:B------:R-:W-:Y:S01]  /*5d10*/  FFMA.FTZ R30, R3, -UR6, R76 ;  /* 0x80000006031e7c23 */ /* 0x000fe2000801004c */
[C---:B------:R-:W-:Y:S02]  /*5d20*/  IMAD.IADD R3, R237.reuse, 0x1, -R53 ;  /* 0x00000001ed037824 */ /* 0x040fe400078e0a35 */
[----:B------:R-:W-:Y:S01]  /*5d30*/  FFMA.FTZ R27, R2, -UR6, R77 ;  /* 0x80000006021b7c23 */ /* 0x000fe2000801004d */
[C---:B------:R-:W-:Y:S02]  /*5d40*/  IMAD.IADD R2, R237.reuse, 0x1, -R56 ;  /* 0x00000001ed027824 */ /* 0x040fe400078e0a38 */
[----:B------:R-:W-:Y:S01]  /*5d50*/  FFMA.FTZ R31, R4, -UR6, R85 ;  /* 0x80000006041f7c23 */ /* 0x000fe20008010055 */
[----:B------:R-:W-:Y:S01]  /*5d60*/  IMAD.IADD R8, R237, 0x1, -R59 ;  /* 0x00000001ed087824 */ /* 0x000fe200078e0a3b */
[----:B------:R-:W-:Y:S02]  /*5d70*/  IABS R7, R3 ;  /* 0x0000000300077213 */ /* 0x000fe40000000000 */
[----:B------:R-:W-:-:S02]  /*5d80*/  IABS R4, R2 ;  /* 0x0000000200047213 */ /* 0x000fc40000000000 */
[----:B------:R-:W-:Y:S02]  /*5d90*/  IABS R3, R5 ;  /* 0x0000000500037213 */ /* 0x000fe40000000000 */
[----:B------:R-:W-:Y:S01]  /*5da0*/  IABS R2, R6 ;  /* 0x0000000600027213 */ /* 0x000fe20000000000 */
[----:B------:R-:W-:Y:S01]  /*5db0*/  IMAD.MOV.U32 R6, RZ, RZ, R4 ;  /* 0x000000ffff067224 */ /* 0x000fe200078e0004 */
[----:B------:R-:W-:Y:S01]  /*5dc0*/  IABS R5, R8 ;  /* 0x0000000800057213 */ /* 0x000fe20000000000 */
[----:B------:R-:W-:Y:S01]  /*5dd0*/  IMAD.MOV.U32 R4, RZ, RZ, R3 ;  /* 0x000000ffff047224 */ /* 0x000fe200078e0003 */
[----:B------:R-:W-:Y:S01]  /*5de0*/  I2FP.F32.S32 R7, R7 ;  /* 0x0000000700077245 */ /* 0x000fe20000201400 */
[----:B------:R-:W-:Y:S01]  /*5df0*/  IMAD.MOV.U32 R3, RZ, RZ, R2 ;  /* 0x000000ffff037224 */ /* 0x000fe200078e0002 */
[----:B------:R-:W-:Y:S01]  /*5e00*/  I2FP.F32.S32 R6, R6 ;  /* 0x0000000600067245 */ /* 0x000fe20000201400 */
[----:B------:R-:W-:Y:S01]  /*5e10*/  IMAD.MOV.U32 R2, RZ, RZ, R5 ;  /* 0x000000ffff027224 */ /* 0x000fe200078e0005 */
[----:B------:R-:W-:Y:S01]  /*5e20*/  I2FP.F32.S32 R4, R4 ;  /* 0x0000000400047245 */ /* 0x000fe20000201400 */
[----:B------:R-:W-:Y:S01]  /*5e30*/  IMAD.IADD R8, R36, 0x1, -R38 ;  /* 0x0000000124087824 */ /* 0x000fe200078e0a26 */
[----:B------:R-:W-:Y:S01]  /*5e40*/  I2FP.F32.S32 R3, R3 ;  /* 0x0000000300037245 */ /* 0x000fe20000201400 */
[----:B------:R-:W-:Y:S01]  /*5e50*/  FFMA.FTZ R12, R6, -UR6, R73 ;  /* 0x80000006060c7c23 */ /* 0x000fe20008010049 */
[----:B------:R-:W-:Y:S01]  /*5e60*/  I2FP.F32.S32 R2, R2 ;  /* 0x0000000200027245 */ /* 0x000fe20000201400 */
[----:B------:R-:W-:-:S02]  /*5e70*/  IMAD.IADD R6, R36, 0x1, -R45 ;  /* 0x0000000124067824 */ /* 0x000fc400078e0a2d */
[----:B------:R-:W-:Y:S01]  /*5e80*/  FFMA.FTZ R11, R4, -UR6, R80 ;  /* 0x80000006040b7c23 */ /* 0x000fe20008010050 */
[----:B------:R-:W-:Y:S01]  /*5e90*/  FFMA.FTZ R10, R3, -UR6, R81 ;  /* 0x80000006030a7c23 */ /* 0x000fe20008010051 */
[----:B------:R-:W-:Y:S02]  /*5ea0*/  IMAD.IADD R3, R36, 0x1, -R54 ;  /* 0x0000000124037824 */ /* 0x000fe400078e0a36 */
[----:B------:R-:W-:Y:S01]  /*5eb0*/  FFMA.FTZ R9, R2, -UR6, R96 ;  /* 0x8000000602097c23 */ /* 0x000fe20008010060 */
[C---:B------:R-:W-:Y:S02]  /*5ec0*/  IMAD.IADD R2, R36.reuse, 0x1, -R47 ;  /* 0x0000000124027824 */ /* 0x040fe400078e0a2f */
[----:B------:R-:W-:Y:S01]  /*5ed0*/  FFMA.FTZ R13, R7, -UR6, R72 ;  /* 0x80000006070d7c23 */ /* 0x000fe20008010048 */
[----:B------:R-:W-:Y:S01]  /*5ee0*/  IMAD.IADD R7, R36, 0x1, -R37 ;  /* 0x0000000124077824 */ /* 0x000fe200078e0a25 */
[----:B------:R-:W-:Y:S02]  /*5ef0*/  IABS R5, R3 ;  /* 0x0000000300057213 */ /* 0x000fe40000000000 */
[----:B------:R-:W-:-:S02]  /*5f00*/  IABS R4, R2 ;  /* 0x0000000200047213 */ /* 0x000fc40000000000 */
[----:B------:R-:W-:Y:S01]  /*5f10*/  IABS R3, R6 ;  /* 0x0000000600037213 */ /* 0x000fe20000000000 */
[----:B------:R-:W-:Y:S01]  /*5f20*/  IMAD.MOV.U32 R2, RZ, RZ, R5 ;  /* 0x000000ffff027224 */ /* 0x000fe200078e0005 */
[----:B------:R-:W-:Y:S01]  /*5f30*/  IABS R8, R8 ;  /* 0x0000000800087213 */ /* 0x000fe20000000000 */
[----:B------:R-:W-:Y:S01]  /*5f40*/  IMAD.MOV.U32 R5, RZ, RZ, R4 ;  /* 0x000000ffff057224 */ /* 0x000fe200078e0004 */
[----:B------:R-:W-:Y:S01]  /*5f50*/  IABS R7, R7 ;  /* 0x0000000700077213 */ /* 0x000fe20000000000 */
[----:B------:R-:W-:Y:S01]  /*5f60*/  IMAD.MOV.U32 R6, RZ, RZ, R3 ;  /* 0x000000ffff067224 */ /* 0x000fe200078e0003 */
[----:B------:R-:W-:Y:S01]  /*5f70*/  I2FP.F32.S32 R3, R2 ;  /* 0x0000000200037245 */ /* 0x000fe20000201400 */
[----:B------:R-:W-:Y:S01]  /*5f80*/  IMAD.MOV.U32 R4, RZ, RZ, R8 ;  /* 0x000000ffff047224 */ /* 0x000fe200078e0008 */
[----:B------:R-:W-:Y:S02]  /*5f90*/  I2FP.F32.S32 R2, R5 ;  /* 0x0000000500027245 */ /* 0x000fe40000201400 */
[----:B------:R-:W-:Y:S01]  /*5fa0*/  I2FP.F32.S32 R5, R7 ;  /* 0x0000000700057245 */ /* 0x000fe20000201400 */
[----:B------:R-:W-:Y:S01]  /*5fb0*/  FFMA.FTZ R8, R3, -UR6, R137 ;  /* 0x8000000603087c23 */ /* 0x000fe20008010089 */
[----:B------:R-:W-:Y:S01]  /*5fc0*/  I2FP.F32.S32 R6, R6 ;  /* 0x0000000600067245 */ /* 0x000fe20000201400 */
[----:B------:R-:W-:Y:S01]  /*5fd0*/  FFMA.FTZ R7, R2, -UR6, R128 ;  /* 0x8000000602077c23 */ /* 0x000fe20008010080 */
[----:B------:R-:W-:Y:S01]  /*5fe0*/  I2FP.F32.S32 R3, R4 ;  /* 0x0000000400037245 */ /* 0x000fe20000201400 */
[----:B------:R-:W-:-:S02]  /*5ff0*/  VIADD R2, R237, -UR23 ;  /* 0x80000017ed027c36 */ /* 0x000fc40008000000 */
[----:B------:R-:W-:Y:S01]  /*6000*/  FFMA.FTZ R5, R5, -UR6, R92 ;  /* 0x8000000605057c23 */ /* 0x000fe2000801005c */
[----:B------:R-:W-:Y:S01]  /*6010*/  FFMA.FTZ R6, R6, -UR6, R129 ;  /* 0x8000000606067c23 */ /* 0x000fe20008010081 */
[----:B------:R-:W-:Y:S01]  /*6020*/  FSEL R73, R8, -INF , !P5 ;  /* 0xff80000008497808 */ /* 0x000fe20006800000 */
[----:B------:R-:W-:Y:S01]  /*6030*/  FFMA.FTZ R3, R3, -UR6, R93 ;  /* 0x8000000603037c23 */ /* 0x000fe2000801005d */
[----:B------:R-:W-:Y:S01]  /*6040*/  ISETP.GT.AND P5, PT, R2, R0, PT ;  /* 0x000000000200720c */ /* 0x000fe20003fa4270 */
[----:B------:R-:W-:Y:S01]  /*6050*/  IMAD.U32 R4, RZ, RZ, UR30 ;  /* 0x0000001eff047e24 */ /* 0x000fe2000f8e00ff */
[----:B------:R-:W-:Y:S02]  /*6060*/  FSEL R75, R7, -INF , !P2 ;  /* 0xff800000074b7808 */ /* 0x000fe40005000000 */
[----:B------:R-:W-:Y:S01]  /*6070*/  FSEL R76, R6, -INF , !P1 ;  /* 0xff800000064c7808 */ /* 0x000fe20004800000 */
[----:B------:R-:W-:Y:S01]  /*6080*/  IMAD.IADD R6, R237, 0x1, -R38 ;  /* 0x00000001ed067824 */ /* 0x000fe200078e0a26 */
[----:B------:R-:W-:Y:S01]  /*6090*/  FSEL R77, R5, -INF , !P0 ;  /* 0xff800000054d7808 */ /* 0x000fe20004000000 */
[----:B------:R-:W-:Y:S01]  /*60a0*/  IMAD.IADD R5, R237, 0x1, -R54 ;  /* 0x00000001ed057824 */ /* 0x000fe200078e0a36 */
[----:B------:R-:W-:Y:S01]  /*60b0*/  FSEL R78, R3, -INF , !P6 ;  /* 0xff800000034e7808 */ /* 0x000fe20007000000 */
[----:B------:R-:W-:Y:S01]  /*60c0*/  VIADD R3, R43, UR24 ;  /* 0x000000182b037c36 */ /* 0x000fe20008000000 */
[----:B------:R-:W-:-:S02]  /*60d0*/  FSEL R20, R20, -INF , !P5 ;  /* 0xff80000014147808 */ /* 0x000fc40006800000 */
[C---:B------:R-:W-:Y:S02]  /*60e0*/  ISETP.GT.AND P2, PT, R2.reuse, R14, PT ;  /* 0x0000000e0200720c */ /* 0x040fe40003f44270 */
[C---:B------:R-:W-:Y:S02]  /*60f0*/  ISETP.GT.AND P1, PT, R2.reuse, R15, PT ;  /* 0x0000000f0200720c */ /* 0x040fe40003f24270 */
[C---:B------:R-:W-:Y:S02]  /*6100*/  ISETP.GT.AND P0, PT, R2.reuse, R16, PT ;  /* 0x000000100200720c */ /* 0x040fe40003f04270 */
[C---:B------:R-:W-:Y:S02]  /*6110*/  ISETP.GT.AND P6, PT, R2.reuse, R17, PT ;  /* 0x000000110200720c */ /* 0x040fe40003fc4270 */
[----:B------:R-:W-:Y:S02]  /*6120*/  ISETP.GT.AND P5, PT, R2, R18, PT ;  /* 0x000000120200720c */ /* 0x000fe40003fa4270 */
[----:B------:R-:W-:-:S02]  /*6130*/  FSEL R34, R34, -INF , !P2 ;  /* 0xff80000022227808 */ /* 0x000fc40005000000 */
[----:B------:R-:W-:Y:S02]  /*6140*/  FSEL R32, R32, -INF , !P1 ;  /* 0xff80000020207808 */ /* 0x000fe40004800000 */
[----:B------:R-:W-:Y:S02]  /*6150*/  FSEL R31, R31, -INF , !P0 ;  /* 0xff8000001f1f7808 */ /* 0x000fe40004000000 */
        /* <DEDUP_REMOVED lines=16> */
[----:B------:R-:W-:Y:S01]  /*6260*/  ISETP.GT.AND P5, PT, R2, R33, PT ;  /* 0x000000210200720c */ /* 0x000fe20003fa4270 */
[----:B------:R-:W-:Y:S01]  /*6270*/  IMAD.IADD R2, R237, 0x1, -R37 ;  /* 0x00000001ed027824 */ /* 0x000fe200078e0a25 */
[C-C-:B------:R-:W-:Y:S02]  /*6280*/  VIADDMNMX R239, R3.reuse, 0x1, R4.reuse, PT ;  /* 0x0000000103ef7846 */ /* 0x140fe40003800104 */
[C-C-:B------:R-:W-:Y:S02]  /*6290*/  VIADDMNMX R241, R3.reuse, 0x9, R4.reuse, PT ;  /* 0x0000000903f17846 */ /* 0x140fe40003800104 */
[----:B------:R-:W-:Y:S02]  /*62a0*/  IABS R7, R2 ;  /* 0x0000000200077213 */ /* 0x000fe40000000000 */
[----:B------:R-:W-:Y:S02]  /*62b0*/  IABS R2, R5 ;  /* 0x0000000500027213 */ /* 0x000fe40000000000 */
[----:B------:R-:W-:-:S02]  /*62c0*/  VIADDMNMX R238, R3, 0x41, R4, PT ;  /* 0x0000004103ee7846 */ /* 0x000fc40003800104 */
[----:B------:R-:W-:Y:S01]  /*62d0*/  VIADDMNMX R240, R3, 0x49, R4, PT ;  /* 0x0000004903f07846 */ /* 0x000fe20003800104 */
[----:B------:R-:W-:Y:S01]  /*62e0*/  IMAD.MOV.U32 R5, RZ, RZ, R2 ;  /* 0x000000ffff057224 */ /* 0x000fe200078e0002 */
[----:B------:R-:W-:Y:S01]  /*62f0*/  IABS R2, R6 ;  /* 0x0000000600027213 */ /* 0x000fe20000000000 */
[C---:B------:R-:W-:Y:S02]  /*6300*/  IMAD.IADD R4, R237.reuse, 0x1, -R47 ;  /* 0x00000001ed047824 */ /* 0x040fe400078e0a2f */
[----:B------:R-:W-:Y:S01]  /*6310*/  IMAD.IADD R3, R237, 0x1, -R45 ;  /* 0x00000001ed037824 */ /* 0x000fe200078e0a2d */
[----:B------:R-:W-:Y:S02]  /*6320*/  I2FP.F32.S32 R5, R5 ;  /* 0x0000000500057245 */ /* 0x000fe40000201400 */
[----:B------:R-:W-:Y:S02]  /*6330*/  IABS R4, R4 ;  /* 0x0000000400047213 */ /* 0x000fe40000000000 */
[----:B------:R-:W-:Y:S01]  /*6340*/  IABS R3, R3 ;  /* 0x0000000300037213 */ /* 0x000fe20000000000 */
[----:B------:R-:W-:Y:S01]  /*6350*/  FFMA.FTZ R9, R5, -UR6, R97 ;  /* 0x8000000605097c23 */ /* 0x000fe20008010061 */
[----:B------:R-:W-:-:S02]  /*6360*/  I2FP.F32.S32 R6, R4 ;  /* 0x0000000400067245 */ /* 0x000fc40000201400 */
[----:B------:R-:W-:Y:S02]  /*6370*/  I2FP.F32.S32 R5, R3 ;  /* 0x0000000300057245 */ /* 0x000fe40000201400 */
[----:B------:R-:W-:Y:S01]  /*6380*/  I2FP.F32.S32 R4, R7 ;  /* 0x0000000700047245 */ /* 0x000fe20000201400 */
[----:B------:R-:W-:Y:S01]  /*6390*/  FFMA.FTZ R7, R6, -UR6, R112 ;  /* 0x8000000606077c23 */ /* 0x000fe20008010070 */
[----:B------:R-:W-:Y:S01]  /*63a0*/  I2FP.F32.S32 R3, R2 ;  /* 0x0000000200037245 */ /* 0x000fe20000201400 */
[----:B------:R-:W-:Y:S02]  /*63b0*/  VIADD R2, R237, 0x48 ;  /* 0x00000048ed027836 */ /* 0x000fe40000000000 */
[----:B------:R-:W-:Y:S01]  /*63c0*/  FFMA.FTZ R6, R5, -UR6, R113 ;  /* 0x8000000605067c23 */ /* 0x000fe20008010071 */
[----:B------:R-:W-:Y:S01]  /*63d0*/  FFMA.FTZ R5, R4, -UR6, R60 ;  /* 0x8000000604057c23 */ /* 0x000fe2000801003c */
[----:B------:R-:W-:Y:S01]  /*63e0*/  FSEL R40, R9, -INF , !P2 ;  /* 0xff80000009287808 */ /* 0x000fe20005000000 */
[----:B------:R-:W-:Y:S01]  /*63f0*/  FFMA.FTZ R4, R3, -UR6, R61 ;  /* 0x8000000603047c23 */ /* 0x000fe2000801003d */
[----:B------:R-:W-:-:S02]  /*6400*/  IMAD.IADD R3, R2, 0x1, -R42 ;  /* 0x0000000102037824 */ /* 0x000fc400078e0a2a */
[C---:B------:R-:W-:Y:S01]  /*6410*/  IMAD.IADD R8, R2.reuse, 0x1, -R66 ;  /* 0x0000000102087824 */ /* 0x040fe200078e0a42 */
[----:B------:R-:W-:Y:S01]  /*6420*/  FSEL R35, R5, -INF , !P6 ;  /* 0xff80000005237808 */ /* 0x000fe20007000000 */
[C---:B------:R-:W-:Y:S01]  /*6430*/  IMAD.IADD R10, R2.reuse, 0x1, -R69 ;  /* 0x00000001020a7824 */ /* 0x040fe200078e0a45 */
[----:B------:R-:W-:Y:S01]  /*6440*/  IABS R3, R3 ;  /* 0x0000000300037213 */ /* 0x000fe20000000000 */
[C---:B------:R-:W-:Y:S01]  /*6450*/  IMAD.IADD R11, R2.reuse, 0x1, -R70 ;  /* 0x00000001020b7824 */ /* 0x040fe200078e0a46 */
[----:B------:R-:W-:Y:S01]  /*6460*/  IABS R8, R8 ;  /* 0x0000000800087213 */ /* 0x000fe20000000000 */
[C---:B------:R-:W-:Y:S01]  /*6470*/  IMAD.IADD R12, R2.reuse, 0x1, -R71 ;  /* 0x00000001020c7824 */ /* 0x040fe200078e0a47 */
[----:B------:R-:W-:Y:S01]  /*6480*/  I2FP.F32.S32 R3, R3 ;  /* 0x0000000300037245 */ /* 0x000fe20000201400 */
[----:B------:R-:W-:Y:S01]  /*6490*/  IMAD.IADD R30, R2, 0x1, -R53 ;  /* 0x00000001021e7824 */ /* 0x000fe200078e0a35 */
[----:B------:R-:W-:Y:S01]  /*64a0*/  FSEL R36, R4, -INF , !P5 ;  /* 0xff80000004247808 */ /* 0x000fe20006800000 */
[----:B------:R-:W-:Y:S01]  /*64b0*/  IMAD.IADD R13, R2, 0x1, -R90 ;  /* 0x00000001020d7824 */ /* 0x000fe200078e0a5a */
[----:B------:R-:W-:Y:S01]  /*64c0*/  ISETP.GE.AND P6, PT, R0, R238, PT ;  /* 0x000000ee0000720c */ /* 0x000fe20003fc6270 */
[----:B------:R-:W-:Y:S01]  /*64d0*/  IMAD.IADD R56, R2, 0x1, -R56 ;  /* 0x0000000102387824 */ /* 0x000fe200078e0a38 */
[----:B------:R-:W-:Y:S01]  /*64e0*/  ISETP.GE.AND P5, PT, R0, R240, PT ;  /* 0x000000f00000720c */ /* 0x000fe20003fa6270 */
[C---:B------:R-:W-:Y:S01]  /*64f0*/  IMAD.IADD R60, R2.reuse, 0x1, -R57 ;  /* 0x00000001023c7824 */ /* 0x040fe200078e0a39 */
[----:B------:R-:W-:Y:S01]  /*6500*/  IABS R4, R10 ;  /* 0x0000000a00047213 */ /* 0x000fe20000000000 */
[C---:B------:R-:W-:Y:S01]  /*6510*/  IMAD.IADD R53, R2.reuse, 0x1, -R58 ;  /* 0x0000000102357824 */ /* 0x040fe200078e0a3a */
[----:B------:R-:W-:Y:S01]  /*6520*/  IABS R5, R30 ;  /* 0x0000001e00057213 */ /* 0x000fe20000000000 */
[----:B------:R-:W-:-:S02]  /*6530*/  IMAD.IADD R61, R2, 0x1, -R59 ;  /* 0x00000001023d7824 */ /* 0x000fc400078e0a3b */
[----:B------:R-:W-:Y:S01]  /*6540*/  IMAD.IADD R66, R2, 0x1, -R54 ;  /* 0x0000000102427824 */ /* 0x000fe200078e0a36 */
[----:B------:R-:W-:Y:S01]  /*6550*/  FSEL R54, R44, -INF , !P6 ;  /* 0xff8000002c367808 */ /* 0x000fe20007000000 */
[----:B------:R-:W-:Y:S01]  /*6560*/  IMAD.IADD R69, R2, 0x1, -R47 ;  /* 0x0000000102457824 */ /* 0x000fe200078e0a2f */
[----:B------:R-:W-:Y:S01]  /*6570*/  ISETP.GE.AND P6, PT, R14, R238, PT ;  /* 0x000000ee0e00720c */ /* 0x000fe20003fc6270 */
[C---:B------:R-:W-:Y:S02]  /*6580*/  IMAD.IADD R72, R2.reuse, 0x1, -R45 ;  /* 0x0000000102487824 */ /* 0x040fe400078e0a2d */
[----:B------:R-:W-:Y:S01]  /*6590*/  IMAD.IADD R71, R2, 0x1, -R37 ;  /* 0x0000000102477824 */ /* 0x000fe200078e0a25 */
[----:B------:R-:W-:Y:S01]  /*65a0*/  FSEL R37, R6, -INF , !P0 ;  /* 0xff80000006257808 */ /* 0x000fe20004000000 */
[C---:B------:R-:W-:Y:S01]  /*65b0*/  IMAD.IADD R70, R2.reuse, 0x1, -R38 ;  /* 0x0000000102467824 */ /* 0x040fe200078e0a26 */
[----:B------:R-:W-:Y:S01]  /*65c0*/  FSEL R38, R7, -INF , !P1 ;  /* 0xff80000007267808 */ /* 0x000fe20004800000 */
[----:B------:R-:W-:Y:S01]  /*65d0*/  VIADD R2, R2, -UR23 ;  /* 0x8000001702027c36 */ /* 0x000fe20008000000 */
[----:B------:R-:W-:-:S02]  /*65e0*/  ISETP.GE.AND P1, PT, R0, R239, PT ;  /* 0x000000ef0000720c */ /* 0x000fc40003f26270 */
[----:B------:R-:W-:Y:S02]  /*65f0*/  ISETP.GE.AND P0, PT, R0, R241, PT ;  /* 0x000000f10000720c */ /* 0x000fe40003f06270 */
[----:B------:R-:W-:Y:S01]  /*6600*/  ISETP.GT.AND P2, PT, R2, R0, PT ;  /* 0x000000000200720c */ /* 0x000fe20003f44270 */
[----:B------:R-:W-:Y:S01]  /*6610*/  FFMA.FTZ R0, R3, -UR6, R102 ;  /* 0x8000000603007c23 */ /* 0x000fe20008010066 */
[----:B------:R-:W-:Y:S01]  /*6620*/  IMAD.MOV.U32 R3, RZ, RZ, R8 ;  /* 0x000000ffff037224 */ /* 0x000fe200078e0008 */
[----:B------:R-:W-:Y:S02]  /*6630*/  FSEL R27, R20, -INF , !P1 ;  /* 0xff800000141b7808 */ /* 0x000fe40004800000 */
[----:B------:R-:W-:Y:S02]  /*6640*/  ISETP.GT.AND P1, PT, R2, R14, PT ;  /* 0x0000000e0200720c */ /* 0x000fe40003f24270 */
[----:B------:R-:W-:Y:S02]  /*6650*/  I2FP.F32.S32 R3, R3 ;  /* 0x0000000300037245 */ /* 0x000fe40000201400 */
[----:B------:R-:W-:-:S02]  /*6660*/  FSEL R0, R0, -INF , !P2 ;  /* 0xff80000000007808 */ /* 0x000fc40005000000 */
[----:B------:R-:W-:Y:S02]  /*6670*/  FSEL R47, R86, -INF , !P0 ;  /* 0xff800000562f7808 */ /* 0x000fe40004000000 */
[----:B------:R-:W-:Y:S01]  /*6680*/  FSEL R59, R0, -INF , !P5 ;  /* 0xff800000003b7808 */ /* 0x000fe20006800000 */
[----:B------:R-:W-:Y:S01]  /*6690*/  FFMA.FTZ R0, R3, -UR6, R103 ;  /* 0x8000000603007c23 */ /* 0x000fe20008010067 */
[----:B------:R-:W-:Y:S01]  /*66a0*/  IMAD.MOV.U32 R3, RZ, RZ, R4 ;  /* 0x000000ffff037224 */ /* 0x000fe200078e0004 */
[----:B------:R-:W-:Y:S02]  /*66b0*/  ISETP.GE.AND P5, PT, R14, R240, PT ;  /* 0x000000f00e00720c */ /* 0x000fe40003fa6270 */
[----:B------:R-:W-:Y:S02]  /*66c0*/  IABS R4, R11 ;  /* 0x0000000b00047213 */ /* 0x000fe40000000000 */
[----:B------:R-:W-:Y:S02]  /*66d0*/  I2FP.F32.S32 R3, R3 ;  /* 0x0000000300037245 */ /* 0x000fe40000201400 */
[----:B------:R-:W-:-:S02]  /*66e0*/  FSEL R0, R0, -INF , !P1 ;  /* 0xff80000000007808 */ /* 0x000fc40004800000 */
[----:B------:R-:W-:Y:S02]  /*66f0*/  ISETP.GE.AND P0, PT, R14, R239, PT ;  /* 0x000000ef0e00720c */ /* 0x000fe40003f06270 */
[----:B------:R-:W-:Y:S01]  /*6700*/  FSEL R58, R0, -INF , !P5 ;  /* 0xff800000003a7808 */ /* 0x000fe20006800000 */
[----:B------:R-:W-:Y:S01]  /*6710*/  FFMA.FTZ R0, R3, -UR6, R106 ;  /* 0x8000000603007c23 */ /* 0x000fe2000801006a */
[----:B------:R-:W-:Y:S01]  /*6720*/  FSEL R34, R34, -INF , !P0 ;  /* 0xff80000022227808 */ /* 0x000fe20004000000 */
[----:B------:R-:W-:Y:S01]  /*6730*/  IMAD.MOV.U32 R3, RZ, RZ, R4 ;  /* 0x000000ffff037224 */ /* 0x000fe200078e0004 */
[----:B------:R-:W-:Y:S02]  /*6740*/  ISETP.GT.AND P0, PT, R2, R15, PT ;  /* 0x0000000f0200720c */ /* 0x000fe40003f04270 */
[----:B------:R-:W-:Y:S02]  /*6750*/  ISETP.GE.AND P2, PT, R14, R241, PT ;  /* 0x000000f10e00720c */ /* 0x000fe40003f46270 */
[----:B------:R-:W-:-:S02]  /*6760*/  ISETP.GE.AND P5, PT, R15, R240, PT ;  /* 0x000000f00f00720c */ /* 0x000fc40003fa6270 */
[----:B------:R-:W-:Y:S02]  /*6770*/  I2FP.F32.S32 R3, R3 ;  /* 0x0000000300037245 */ /* 0x000fe40000201400 */
[----:B------:R-:W-:Y:S02]  /*6780*/  FSEL R0, R0, -INF , !P0 ;  /* 0xff80000000007808 */ /* 0x000fe40004000000 */
[----:B------:R-:W-:Y:S02]  /*6790*/  FSEL R44, R87, -INF , !P2 ;  /* 0xff800000572c7808 */ /* 0x000fe40005000000 */
[----:B------:R-:W-:Y:S02]  /*67a0*/  IABS R4, R12 ;  /* 0x0000000c00047213 */ /* 0x000fe40000000000 */
[----:B------:R-:W-:Y:S02]  /*67b0*/  ISETP.GE.AND P2, PT, R15, R239, PT ;  /* 0x000000ef0f00720c */ /* 0x000fe40003f46270 */
[----:B------:R-:W-:Y:S01]  /*67c0*/  FSEL R57, R0, -INF , !P5 ;  /* 0xff80000000397808 */ /* 0x000fe20006800000 */
[----:B------:R-:W-:Y:S01]  /*67d0*/  FFMA.FTZ R0, R3, -UR6, R107 ;  /* 0x8000000603007c23 */ /* 0x000fe2000801006b */
[----:B------:R-:W-:Y:S01]  /*67e0*/  FSEL R20, R32, -INF , !P2 ;  /* 0xff80000020147808 */ /* 0x000fe20005000000 */
[----:B------:R-:W-:Y:S01]  /*67f0*/  IMAD.MOV.U32 R3, RZ, RZ, R4 ;  /* 0x000000ffff037224 */ /* 0x000fe200078e0004 */
[----:B------:R-:W-:-:S02]  /*6800*/  ISETP.GT.AND P2, PT, R2, R16, PT ;  /* 0x000000100200720c */ /* 0x000fc40003f44270 */
[C---:B------:R-:W-:Y:S02]  /*6810*/  ISETP.GE.AND P1, PT, R15.reuse, R241, PT ;  /* 0x000000f10f00720c */ /* 0x040fe40003f26270 */
[----:B------:R-:W-:Y:S02]  /*6820*/  FSEL R51, R52, -INF , !P6 ;  /* 0xff80000034337808 */ /* 0x000fe40007000000 */
[----:B------:R-:W-:Y:S02]  /*6830*/  ISETP.GE.AND P6, PT, R15, R238, PT ;  /* 0x000000ee0f00720c */ /* 0x000fe40003fc6270 */
[----:B------:R-:W-:Y:S02]  /*6840*/  ISETP.GE.AND P5, PT, R16, R240, PT ;  /* 0x000000f01000720c */ /* 0x000fe40003fa6270 */
[----:B------:R-:W-:Y:S02]  /*6850*/  I2FP.F32.S32 R3, R3 ;  /* 0x0000000300037245 */ /* 0x000fe40000201400 */
[----:B------:R-:W-:-:S02]  /*6860*/  FSEL R0, R0, -INF , !P2 ;  /* 0xff80000000007808 */ /* 0x000fc40005000000 */
[----:B------:R-:W-:Y:S02]  /*6870*/  FSEL R43, R91, -INF , !P1 ;  /* 0xff8000005b2b7808 */ /* 0x000fe40004800000 */
[----:B------:R-:W-:Y:S02]  /*6880*/  IABS R4, R13 ;  /* 0x0000000d00047213 */ /* 0x000fe40000000000 */
[----:B------:R-:W-:Y:S02]  /*6890*/  ISETP.GE.AND P1, PT, R16, R239, PT ;  /* 0x000000ef1000720c */ /* 0x000fe40003f26270 */
[----:B------:R-:W-:Y:S02]  /*68a0*/  FSEL R49, R55, -INF , !P6 ;  /* 0xff80000037317808 */ /* 0x000fe40007000000 */
[----:B------:R-:W-:Y:S01]  /*68b0*/  FSEL R55, R0, -INF , !P5 ;  /* 0xff80000000377808 */ /* 0x000fe20006800000 */
[----:B------:R-:W-:Y:S01]  /*68c0*/  FFMA.FTZ R0, R3, -UR6, R110 ;  /* 0x8000000603007c23 */ /* 0x000fe2000801006e */
[C---:B------:R-:W-:Y:S01]  /*68d0*/  ISETP.GE.AND P0, PT, R16.reuse, R241, PT ;  /* 0x000000f11000720c */ /* 0x040fe20003f06270 */
[----:B------:R-:W-:Y:S01]  /*68e0*/  IMAD.MOV.U32 R3, RZ, RZ, R4 ;  /* 0x000000ffff037224 */ /* 0x000fe200078e0004 */
[----:B------:R-:W-:-:S02]  /*68f0*/  ISETP.GE.AND P6, PT, R16, R238, PT ;  /* 0x000000ee1000720c */ /* 0x000fc40003fc6270 */
[----:B------:R-:W-:Y:S02]  /*6900*/  FSEL R16, R31, -INF , !P1 ;  /* 0xff8000001f107808 */ /* 0x000fe40004800000 */
[----:B------:R-:W-:Y:S02]  /*6910*/  ISETP.GT.AND P1, PT, R2, R17, PT ;  /* 0x000000110200720c */ /* 0x000fe40003f24270 */
[----:B------:R-:W-:Y:S02]  /*6920*/  FSEL R42, R124, -INF , !P0 ;  /* 0xff8000007c2a7808 */ /* 0x000fe40004000000 */
[----:B------:R-:W-:Y:S02]  /*6930*/  ISETP.GE.AND P5, PT, R17, R240, PT ;  /* 0x000000f01100720c */ /* 0x000fe40003fa6270 */
[----:B------:R-:W-:Y:S01]  /*6940*/  I2FP.F32.S32 R4, R3 ;  /* 0x0000000300047245 */ /* 0x000fe20000201400 */
[----:B------:R-:W-:Y:S01]  /*6950*/  IMAD.MOV.U32 R3, RZ, RZ, R5 ;  /* 0x000000ffff037224 */ /* 0x000fe200078e0005 */
[----:B------:R-:W-:-:S02]  /*6960*/  FSEL R0, R0, -INF , !P1 ;  /* 0xff80000000007808 */ /* 0x000fc40004800000 */
[----:B------:R-:W-:Y:S02]  /*6970*/  ISETP.GE.AND P0, PT, R17, R239, PT ;  /* 0x000000ef1100720c */ /* 0x000fe40003f06270 */
[----:B------:R-:W-:Y:S02]  /*6980*/  FSEL R48, R67, -INF , !P6 ;  /* 0xff80000043307808 */ /* 0x000fe40007000000 */
[C---:B------:R-:W-:Y:S02]  /*6990*/  ISETP.GE.AND P2, PT, R17.reuse, R241, PT ;  /* 0x000000f11100720c */ /* 0x040fe40003f46270 */
[----:B------:R-:W-:Y:S02]  /*69a0*/  ISETP.GE.AND P6, PT, R17, R238, PT ;  /* 0x000000ee1100720c */ /* 0x000fe40003fc6270 */
[----:B------:R-:W-:Y:S01]  /*69b0*/  FSEL R52, R0, -INF , !P5 ;  /* 0xff80000000347808 */ /* 0x000fe20006800000 */
[----:B------:R-:W-:Y:S01]  /*69c0*/  FFMA.FTZ R0, R4, -UR6, R111 ;  /* 0x8000000604007c23 */ /* 0x000fe2000801006f */
[----:B------:R-:W-:-:S02]  /*69d0*/  FSEL R17, R39, -INF , !P0 ;  /* 0xff80000027117808 */ /* 0x000fc40004000000 */
[----:B------:R-:W-:Y:S02]  /*69e0*/  ISETP.GT.AND P0, PT, R2, R18, PT ;  /* 0x000000120200720c */ /* 0x000fe40003f04270 */
[C---:B------:R-:W-:Y:S02]  /*69f0*/  ISETP.GE.AND P1, PT, R18.reuse, R241, PT ;  /* 0x000000f11200720c */ /* 0x040fe40003f26270 */
[----:B------:R-:W-:Y:S02]  /*6a00*/  FSEL R39, R125, -INF , !P2 ;  /* 0xff8000007d277808 */ /* 0x000fe40005000000 */
[----:B------:R-:W-:Y:S02]  /*6a10*/  ISETP.GE.AND P2, PT, R18, R239, PT ;  /* 0x000000ef1200720c */ /* 0x000fe40003f46270 */
[----:B------:R-:W-:Y:S02]  /*6a20*/  FSEL R45, R68, -INF , !P6 ;  /* 0xff800000442d7808 */ /* 0x000fe40007000000 */
[----:B------:R-:W-:-:S02]  /*6a30*/  ISETP.GE.AND P6, PT, R18, R238, PT ;  /* 0x000000ee1200720c */ /* 0x000fc40003fc6270 */
[----:B------:R-:W-:Y:S02]  /*6a40*/  ISETP.GE.AND P5, PT, R18, R240, PT ;  /* 0x000000f01200720c */ /* 0x000fe40003fa6270 */
[----:B------:R-:W-:Y:S02]  /*6a50*/  FSEL R0, R0, -INF , !P0 ;  /* 0xff80000000007808 */ /* 0x000fe40004000000 */
[----:B------:R-:W-:Y:S02]  /*6a60*/  FSEL R32, R126, -INF , !P1 ;  /* 0xff8000007e207808 */ /* 0x000fe40004800000 */
[C---:B------:R-:W-:Y:S02]  /*6a70*/  ISETP.GE.AND P1, PT, R19.reuse, R239, PT ;  /* 0x000000ef1300720c */ /* 0x040fe40003f26270 */
[----:B------:R-:W-:Y:S02]  /*6a80*/  ISETP.GE.AND P0, PT, R19, R241, PT ;  /* 0x000000f11300720c */ /* 0x000fe40003f06270 */
[----:B------:R-:W-:-:S02]  /*6a90*/  FSEL R18, R41, -INF , !P2 ;  /* 0xff80000029127808 */ /* 0x000fc40005000000 */
[----:B------:R-:W-:Y:S02]  /*6aa0*/  FSEL R41, R74, -INF , !P6 ;  /* 0xff8000004a297808 */ /* 0x000fe40007000000 */
[----:B------:R-:W-:Y:S02]  /*6ab0*/  FSEL R50, R0, -INF , !P5 ;  /* 0xff80000000327808 */ /* 0x000fe40006800000 */
[----:B------:R-:W-:Y:S02]  /*6ac0*/  ISETP.GT.AND P2, PT, R2, R19, PT ;  /* 0x000000130200720c */ /* 0x000fe40003f44270 */
[----:B------:R-:W-:Y:S02]  /*6ad0*/  I2FP.F32.S32 R3, R3 ;  /* 0x0000000300037245 */ /* 0x000fe40000201400 */
[C---:B------:R-:W-:Y:S02]  /*6ae0*/  ISETP.GE.AND P6, PT, R19.reuse, R238, PT ;  /* 0x000000ee1300720c */ /* 0x040fe40003fc6270 */
[----:B------:R-:W-:Y:S01]  /*6af0*/  ISETP.GE.AND P5, PT, R19, R240, PT ;  /* 0x000000f01300720c */ /* 0x000fe20003fa6270 */
[----:B------:R-:W-:Y:S01]  /*6b00*/  FFMA.FTZ R14, R3, -UR6, R118 ;  /* 0x80000006030e7c23 */ /* 0x000fe20008010076 */
[----:B------:R-:W-:-:S02]  /*6b10*/  FSEL R19, R46, -INF , !P1 ;  /* 0xff8000002e137808 */ /* 0x000fc40004800000 */
[----:B------:R-:W-:Y:S02]  /*6b20*/  FSEL R31, R127, -INF , !P0 ;  /* 0xff8000007f1f7808 */ /* 0x000fe40004000000 */
[-C--:B------:R-:W-:Y:S02]  /*6b30*/  ISETP.GE.AND P1, PT, R21, R239.reuse, PT ;  /* 0x000000ef1500720c */ /* 0x080fe40003f26270 */
[----:B------:R-:W-:Y:S02]  /*6b40*/  ISETP.GE.AND P0, PT, R22, R239, PT ;  /* 0x000000ef1600720c */ /* 0x000fe40003f06270 */
[----:B------:R-:W-:Y:S02]  /*6b50*/  IABS R13, R56 ;  /* 0x00000038000d7213 */ /* 0x000fe40000000000 */
[----:B------:R-:W-:Y:S02]  /*6b60*/  P2R R12, PR, RZ, 0x2 ;  /* 0x00000002ff0c7803 */ /* 0x000fe40000000000 */
[----:B------:R-:W-:-:S02]  /*6b70*/  IABS R15, R60 ;  /* 0x0000003c000f7213 */ /* 0x000fc40000000000 */
[----:B------:R-:W-:Y:S01]  /*6b80*/  P2R R3, PR, RZ, 0x1 ;  /* 0x00000001ff037803 */ /* 0x000fe20000000000 */
[----:B------:R-:W-:Y:S06]  /*6b90*/  BRA.U !UP0, `(.L_x_902) ;  /* 0x00000005081c7547 */ /* 0x000fec000b800000 */
[----:B------:R-:W-:-:S04]  /*6ba0*/  UIADD3 UR7, UPT, UPT, UR22, -0x2, URZ ;  /* 0xfffffffe16077890 */ /* 0x000fc8000fffe0ff */
[----:B------:R-:W-:Y:S02]  /*6bb0*/  UIMAD.WIDE.U32 UR12, UR17, UR7, URZ ;  /* 0x00000007110c72a5 */ /* 0x000fe4000f8e00ff */
[----:B------:R-:W-:Y:S02]  /*6bc0*/  UIMAD UR4, UR4, UR7, URZ ;  /* 0x00000007040472a4 */ /* 0x000fe4000f8e02ff */
[----:B------:R-:W-:Y:S02]  /*6bd0*/  UIADD3 UR7, UP0, UPT, UR32, UR12, URZ ;  /* 0x0000000c20077290 */ /* 0x000fe4000ff1e0ff */
[----:B------:R-:W-:Y:S01]  /*6be0*/  UIADD3 UR4, UPT, UPT, UR13, UR4, URZ ;  /* 0x000000040d047290 */ /* 0x000fe2000fffe0ff */
[----:B------:R-:W-:Y:S02]  /*6bf0*/  IMAD.U32 R4, RZ, RZ, UR12 ;  /* 0x0000000cff047e24 */ /* 0x000fe4000f8e00ff */
[----:B------:R-:W-:-:S03]  /*6c00*/  IMAD.U32 R5, RZ, RZ, UR13 ;  /* 0x0000000dff057e24 */ /* 0x000fc6000f8e00ff */
[----:B------:R-:W-:Y:S01]  /*6c10*/  IMAD.U32 R0, RZ, RZ, UR4 ;  /* 0x00000004ff007e24 */ /* 0x000fe2000f8e00ff */
[CC--:B------:R-:W-:Y:S01]  /*6c20*/  LEA R10, P0, R4.reuse, R161.reuse, 0x1 ;  /* 0x000000a1040a7211 */ /* 0x0c0fe200078008ff */
[----:B------:R-:W-:Y:S02]  /*6c30*/  UIADD3.X UR4, UPT, UPT, UR31, UR4, URZ, UP0, !UPT ;  /* 0x000000041f047290 */ /* 0x000fe400087fe4ff */
[----:B------:R-:W-:Y:S01]  /*6c40*/  UIADD3 UR13, UP0, UPT, UR32, UR7, URZ ;  /* 0x00000007200d7290 */ /* 0x000fe2000ff1e0ff */
[----:B------:R-:W-:Y:S01]  /*6c50*/  LEA.HI.X R11, R4, R160, R0, 0x1, P0 ;  /* 0x000000a0040b7211 */ /* 0x000fe200000f0c00 */
[----:B------:R-:W-:Y:S02]  /*6c60*/  IMAD.U32 R4, RZ, RZ, UR7 ;  /* 0x00000007ff047e24 */ /* 0x000fe4000f8e00ff */
[----:B------:R-:W-:Y:S01]  /*6c70*/  UIADD3.X UR12, UPT, UPT, UR31, UR4, URZ, UP0, !UPT ;  /* 0x000000041f0c7290 */ /* 0x000fe200087fe4ff */
[----:B------:R-:W-:Y:S01]  /*6c80*/  IMAD.U32 R0, RZ, RZ, UR4 ;  /* 0x00000004ff007e24 */ /* 0x000fe2000f8e00ff */
[----:B------:R-:W-:Y:S01]  /*6c90*/  ULEA UR7, UP0, UR10, UR7, 0x5 ;  /* 0x000000070a077291 */ /* 0x000fe2000f8028ff */
[----:B------:R-:W-:-:S03]  /*6ca0*/  LEA R8, P0, R4, R161, 0x1 ;  /* 0x000000a104087211 */ /* 0x000fc600078008ff */
[----:B------:R-:W-:Y:S01]  /*6cb0*/  ULEA.HI.X UR4, UR10, UR4, UR11, 0x5, UP0 ;  /* 0x000000040a047291 */ /* 0x000fe200080f2c0b */
[----:B------:R-:W-:Y:S01]  /*6cc0*/  LEA.HI.X R9, R4, R160, R0, 0x1, P0 ;  /* 0x000000a004097211 */ /* 0x000fe200000f0c00 */
[----:B------:R-:W-:Y:S02]  /*6cd0*/  IMAD.U32 R0, RZ, RZ, UR13 ;  /* 0x0000000dff007e24 */ /* 0x000fe4000f8e00ff */
[----:B------:R-:W-:Y:S02]  /*6ce0*/  IMAD.U32 R4, RZ, RZ, UR12 ;  /* 0x0000000cff047e24 */ /* 0x000fe4000f8e00ff */
[----:B------:R-:W-:Y:S01]  /*6cf0*/  IMAD.U32 R5, RZ, RZ, UR4 ;  /* 0x00000004ff057e24 */ /* 0x000fe2000f8e00ff */
[----:B------:R-:W-:-:S04]  /*6d00*/  LEA R6, P0, R0, R161, 0x1 ;  /* 0x000000a100067211 */ /* 0x000fc800078008ff */
[----:B------:R-:W1:Y:S01]  /*6d10*/  LDCU UR4, c[0x0][0x440] ;  /* 0x00008800ff0477ac */ /* 0x000e620008000800 */
[----:B------:R-:W-:Y:S01]  /*6d20*/  LEA.HI.X R7, R0, R160, R4, 0x1, P0 ;  /* 0x000000a000077211 */ /* 0x000fe200000f0c04 */
[----:B------:R-:W-:-:S05]  /*6d30*/  IMAD.U32 R0, RZ, RZ, UR7 ;  /* 0x00000007ff007e24 */ /* 0x000fca000f8e00ff */
        /* <DEDUP_REMOVED lines=45> */
.L_x_902:
[----:B------:R-:W-:Y:S01]  /*7010*/  ISETP.NE.AND P0, PT, R12, RZ, PT ;  /* 0x000000ff0c00720c */ /* 0x000fe20003f05270 */
[----:B-1----:R-:W-:Y:S01]  /*7020*/  IMAD.MOV.U32 R4, RZ, RZ, R15 ;  /* 0x000000ffff047224 */ /* 0x002fe200078e000f */
[----:B------:R-:W-:Y:S01]  /*7030*/  FMNMX3.FTZ R0, R27, R34, R20, !PT ;  /* 0x000000221b007276 */ /* 0x000fe20007810014 */
[----:B------:R-:W1:Y:S01]  /*7040*/  LDCU UR4, c[0x0][0x45c] ;  /* 0x00008b80ff0477ac */ /* 0x000e620008000800 */
[----:B------:R-:W-:Y:S01]  /*7050*/  ISETP.NE.AND P1, PT, R3, RZ, PT ;  /* 0x000000ff0300720c */ /* 0x000fe20003f25270 */
[----:B------:R-:W-:Y:S01]  /*7060*/  IMAD.MOV.U32 R3, RZ, RZ, R13 ;  /* 0x000000ffff037224 */ /* 0x000fe200078e000d */
[----:B------:R-:W-:Y:S01]  /*7070*/  FSEL R11, R65, -INF , !P0 ;  /* 0xff800000410b7808 */ /* 0x000fe20004000000 */
[----:B------:R-:W-:Y:S01]  /*7080*/  UISETP.GT.U32.AND UP0, UPT, UR15, UR19, UPT ;  /* 0x000000130f00728c */ /* 0x000fe2000bf04070 */
[----:B------:R-:W-:Y:S02]  /*7090*/  FMNMX3.FTZ R0, R0, R16, R17, !PT ;  /* 0x0000001000007276 */ /* 0x000fe40007810011 */
[----:B------:R-:W-:-:S02]  /*70a0*/  ISETP.GE.AND P0, PT, R23, R239, PT ;  /* 0x000000ef1700720c */ /* 0x000fc40003f06270 */
[----:B------:R-:W-:Y:S02]  /*70b0*/  FSEL R64, R64, -INF , !P1 ;  /* 0xff80000040407808 */ /* 0x000fe40004800000 */
[-C--:B------:R-:W-:Y:S02]  /*70c0*/  ISETP.GE.AND P1, PT, R24, R239.reuse, PT ;  /* 0x000000ef1800720c */ /* 0x080fe40003f26270 */
[----:B------:R-:W-:Y:S02]  /*70d0*/  FMNMX3.FTZ R0, R0, R18, R19, !PT ;  /* 0x0000001200007276 */ /* 0x000fe40007810013 */
[----:B------:R-:W-:Y:S02]  /*70e0*/  FSEL R65, R63, -INF , !P0 ;  /* 0xff8000003f417808 */ /* 0x000fe40004000000 */
        /* <DEDUP_REMOVED lines=9> */
[----:B------:R-:W-:Y:S02]  /*7180*/  FSEL R111, R37, -INF , !P0 ;  /* 0xff800000256f7808 */ /* 0x000fe40004000000 */
[----:B------:R-:W-:Y:S02]  /*7190*/  ISETP.GE.AND P0, PT, R33, R239, PT ;  /* 0x000000ef2100720c */ /* 0x000fe40003f06270 */
[----:B------:R-:W-:Y:S02]  /*71a0*/  FSEL R113, R35, -INF , !P1 ;  /* 0xff80000023717808 */ /* 0x000fe40004800000 */
[----:B------:R-:W-:Y:S02]  /*71b0*/  FMNMX3.FTZ R0, R0, R68, R108, !PT ;  /* 0x0000004400007276 */ /* 0x000fe4000781006c */
[----:B------:R-:W-:-:S02]  /*71c0*/  FSEL R114, R36, -INF , !P0 ;  /* 0xff80000024727808 */ /* 0x000fc40004000000 */
[----:B------:R-:W-:Y:S02]  /*71d0*/  FMNMX3.FTZ R0, R0, R111, R113, !PT ;  /* 0x0000006f00007276 */ /* 0x000fe40007810071 */
[----:B------:R-:W-:Y:S02]  /*71e0*/  I2FP.F32.S32 R3, R3 ;  /* 0x0000000300037245 */ /* 0x000fe40000201400 */
[----:B------:R-:W-:Y:S02]  /*71f0*/  FMNMX.FTZ R0, R114, R0, !PT ;  /* 0x0000000072007209 */ /* 0x000fe40007810000 */
[----:B------:R-:W-:Y:S01]  /*7200*/  FSEL R6, R14, -INF , !P2 ;  /* 0xff8000000e067808 */ /* 0x000fe20005000000 */
[----:B------:R-:W-:Y:S01]  /*7210*/  FFMA.FTZ R5, R3, -UR6, R119 ;  /* 0x8000000603057c23 */ /* 0x000fe20008010077 */
[----:B------:R-:W-:Y:S01]  /*7220*/  FSEL R30, R79, -INF , !P6 ;  /* 0xff8000004f1e7808 */ /* 0x000fe20007000000 */
[----:B------:R-:W2:Y:S01]  /*7230*/  SHFL.BFLY PT, R135, R0, 0x2, 0x1f ;  /* 0x0c401f0000877f89 */ /* 0x000ea200000e0000 */
[----:B------:R-:W-:-:S02]  /*7240*/  ISETP.GT.AND P1, PT, R2, R21, PT ;  /* 0x000000150200720c */ /* 0x000fc40003f24270 */
[C---:B------:R-:W-:Y:S02]  /*7250*/  ISETP.GE.AND P6, PT, R21.reuse, R241, PT ;  /* 0x000000f11500720c */ /* 0x040fe40003fc6270 */
[C---:B------:R-:W-:Y:S02]  /*7260*/  ISETP.GE.AND P0, PT, R21.reuse, R238, PT ;  /* 0x000000ee1500720c */ /* 0x040fe40003f06270 */
[----:B------:R-:W-:Y:S02]  /*7270*/  ISETP.GE.AND P2, PT, R21, R240, PT ;  /* 0x000000f01500720c */ /* 0x000fe40003f46270 */
[----:B------:R-:W-:Y:S02]  /*7280*/  IABS R3, R53 ;  /* 0x0000003500037213 */ /* 0x000fe40000000000 */
[----:B------:R-:W-:Y:S02]  /*7290*/  FSEL R21, R6, -INF , !P5 ;  /* 0xff80000006157808 */ /* 0x000fe40006800000 */
[----:B------:R-:W-:Y:S01]  /*72a0*/  I2FP.F32.S32 R6, R4 ;  /* 0x0000000400067245 */ /* 0x000fe20000201400 */
[----:B------:R-:W-:Y:S01]  /*72b0*/  IMAD.MOV.U32 R4, RZ, RZ, R3 ;  /* 0x000000ffff047224 */ /* 0x000fe200078e0003 */
[----:B------:R-:W-:-:S02]  /*72c0*/  ISETP.GT.AND P5, PT, R2, R22, PT ;  /* 0x000000160200720c */ /* 0x000fc40003fa4270 */
[----:B------:R-:W-:Y:S01]  /*72d0*/  FSEL R12, R140, -INF , !P6 ;  /* 0xff8000008c0c7808 */ /* 0x000fe20007000000 */
[----:B------:R-:W-:Y:S01]  /*72e0*/  FFMA.FTZ R3, R6, -UR6, R122 ;  /* 0x8000000606037c23 */ /* 0x000fe2000801007a */
[C---:B------:R-:W-:Y:S02]  /*72f0*/  ISETP.GE.AND P6, PT, R22.reuse, R241, PT ;  /* 0x000000f11600720c */ /* 0x040fe40003fc6270 */
[----:B------:R-:W-:Y:S02]  /*7300*/  FSEL R5, R5, -INF , !P1 ;  /* 0xff80000005057808 */ /* 0x000fe40004800000 */
[----:B------:R-:W-:Y:S02]  /*7310*/  ISETP.GE.AND P1, PT, R22, R240, PT ;  /* 0x000000f01600720c */ /* 0x000fe40003f26270 */
[----:B--2---:R-:W-:Y:S02]  /*7320*/  FMNMX.FTZ R135, R0, R135, !PT ;  /* 0x0000008700877209 */ /* 0x004fe40007810000 */
[----:B------:R-:W-:-:S02]  /*7330*/  FMNMX3.FTZ R0, R47, R44, R43, !PT ;  /* 0x0000002c2f007276 */ /* 0x000fc4000781002b */
[----:B------:R-:W-:Y:S02]  /*7340*/  FSEL R7, R3, -INF , !P5 ;  /* 0xff80000003077808 */ /* 0x000fe40006800000 */
[----:B------:R-:W-:Y:S02]  /*7350*/  FSEL R62, R141, -INF , !P6 ;  /* 0xff8000008d3e7808 */ /* 0x000fe40007000000 */
[----:B------:R-:W-:Y:S02]  /*7360*/  FMNMX3.FTZ R0, R0, R42, R39, !PT ;  /* 0x0000002a00007276 */ /* 0x000fe40007810027 */
[-C--:B------:R-:W-:Y:S02]  /*7370*/  ISETP.GE.AND P6, PT, R23, R241.reuse, PT ;  /* 0x000000f11700720c */ /* 0x080fe40003fc6270 */
[----:B------:R-:W-:Y:S02]  /*7380*/  FSEL R119, R7, -INF , !P1 ;  /* 0xff80000007777808 */ /* 0x000fe40004800000 */
[----:B------:R-:W-:-:S02]  /*7390*/  ISETP.GE.AND P1, PT, R24, R241, PT ;  /* 0x000000f11800720c */ /* 0x000fc40003f26270 */
[----:B------:R-:W-:Y:S02]  /*73a0*/  FMNMX3.FTZ R0, R0, R32, R31, !PT ;  /* 0x0000002000007276 */ /* 0x000fe4000781001f */
[----:B------:R-:W-:Y:S02]  /*73b0*/  IABS R3, R61 ;  /* 0x0000003d00037213 */ /* 0x000fe40000000000 */
[----:B------:R-:W-:Y:S02]  /*73c0*/  FSEL R60, R143, -INF , !P6 ;  /* 0xff8000008f3c7808 */ /* 0x000fe40007000000 */
[----:B------:R-:W-:Y:S02]  /*73d0*/  FSEL R13, R82, -INF , !P0 ;  /* 0xff800000520d7808 */ /* 0x000fe40004000000 */
[----:B------:R-:W-:Y:S02]  /*73e0*/  ISETP.GE.AND P6, PT, R25, R241, PT ;  /* 0x000000f11900720c */ /* 0x000fe40003fc6270 */
[----:B------:R-:W-:-:S02]  /*73f0*/  FSEL R61, R142, -INF , !P1 ;  /* 0xff8000008e3d7808 */ /* 0x000fc40004800000 */
[----:B------:R-:W-:Y:S02]  /*7400*/  ISETP.GE.AND P0, PT, R22, R238, PT ;  /* 0x000000ee1600720c */ /* 0x000fe40003f06270 */
[----:B------:R-:W-:Y:S02]  /*7410*/  ISETP.GE.AND P1, PT, R26, R241, PT ;  /* 0x000000f11a00720c */ /* 0x000fe40003f26270 */
[----:B------:R-:W-:Y:S02]  /*7420*/  FSEL R22, R5, -INF , !P2 ;  /* 0xff80000005167808 */ /* 0x000fe40005000000 */
[----:B------:R-:W-:Y:S02]  /*7430*/  FMNMX3.FTZ R0, R0, R12, R62, !PT ;  /* 0x0000000c00007276 */ /* 0x000fe4000781003e */
[----:B------:R-:W-:Y:S02]  /*7440*/  IABS R5, R66 ;  /* 0x0000004200057213 */ /* 0x000fe40000000000 */
[----:B------:R-:W-:-:S02]  /*7450*/  FSEL R66, R99, -INF , !P6 ;  /* 0xff80000063427808 */ /* 0x000fc40007000000 */
[----:B------:R-:W-:Y:S01]  /*7460*/  I2FP.F32.S32 R4, R4 ;  /* 0x0000000400047245 */ /* 0x000fe20000201400 */
[----:B------:R-:W-:Y:S01]  /*7470*/  IMAD.MOV.U32 R7, RZ, RZ, R5 ;  /* 0x000000ffff077224 */ /* 0x000fe200078e0005 */
[-C--:B------:R-:W-:Y:S02]  /*7480*/  ISETP.GE.AND P6, PT, R29, R241.reuse, PT ;  /* 0x000000f11d00720c */ /* 0x080fe40003fc6270 */
[----:B------:R-:W-:Y:S01]  /*7490*/  FSEL R107, R100, -INF , !P1 ;  /* 0xff800000646b7808 */ /* 0x000fe20004800000 */
[----:B------:R-:W-:Y:S01]  /*74a0*/  FFMA.FTZ R6, R4, -UR6, R123 ;  /* 0x8000000604067c23 */ /* 0x000fe2000801007b */
[----:B------:R-:W-:Y:S01]  /*74b0*/  ISETP.GE.AND P1, PT, R28, R241, PT ;  /* 0x000000f11c00720c */ /* 0x000fe20003f26270 */
[----:B------:R-:W2:Y:S01]  /*74c0*/  SHFL.BFLY PT, R4, R135, 0x1, 0x1f ;  /* 0x0c201f0087047f89 */ /* 0x000ea200000e0000 */
[----:B------:R-:W-:Y:S02]  /*74d0*/  FMNMX3.FTZ R0, R0, R60, R61, !PT ;  /* 0x0000003c00007276 */ /* 0x000fe4000781003d */
[----:B------:R-:W-:-:S02]  /*74e0*/  FSEL R109, R104, -INF , !P6 ;  /* 0xff800000686d7808 */ /* 0x000fc40007000000 */
[----:B------:R-:W-:Y:S02]  /*74f0*/  ISETP.GE.AND P6, PT, R33, R241, PT ;  /* 0x000000f12100720c */ /* 0x000fe40003fc6270 */
[----:B------:R-:W-:Y:S02]  /*7500*/  FSEL R110, R101, -INF , !P1 ;  /* 0xff800000656e7808 */ /* 0x000fe40004800000 */
[----:B------:R-:W-:Y:S02]  /*7510*/  FMNMX3.FTZ R0, R0, R66, R107, !PT ;  /* 0x0000004200007276 */ /* 0x000fe4000781006b */
[----:B------:R-:W-:Y:S02]  /*7520*/  FSEL R112, R105, -INF , !P6 ;  /* 0xff80000069707808 */ /* 0x000fe40007000000 */
[----:B------:R-:W-:Y:S02]  /*7530*/  FMNMX3.FTZ R0, R0, R109, R110, !PT ;  /* 0x0000006d00007276 */ /* 0x000fe4000781006e */
[----:B------:R-:W-:-:S02]  /*7540*/  I2FP.F32.S32 R3, R3 ;  /* 0x0000000300037245 */ /* 0x000fc40000201400 */
[----:B------:R-:W-:Y:S02]  /*7550*/  FMNMX.FTZ R0, R112, R0, !PT ;  /* 0x0000000070007209 */ /* 0x000fe40007810000 */
[----:B------:R-:W-:Y:S01]  /*7560*/  FSEL R82, R83, -INF , !P0 ;  /* 0xff80000053527808 */ /* 0x000fe20004000000 */
[----:B------:R-:W-:Y:S01]  /*7570*/  FFMA.FTZ R3, R3, -UR6, R138 ;  /* 0x8000000603037c23 */ /* 0x000fe2000801008a */
[----:B------:R-:W-:Y:S01]  /*7580*/  ISETP.GE.AND P0, PT, R23, R238, PT ;  /* 0x000000ee1700720c */ /* 0x000fe20003f06270 */
[----:B------:R-:W3:Y:S01]  /*7590*/  SHFL.BFLY PT, R5, R0, 0x2, 0x1f ;  /* 0x0c401f0000057f89 */ /* 0x000ee200000e0000 */
[----:B------:R-:W-:Y:S02]  /*75a0*/  ISETP.GT.AND P1, PT, R2, R24, PT ;  /* 0x000000180200720c */ /* 0x000fe40003f24270 */
[----:B------:R-:W-:Y:S02]  /*75b0*/  FSEL R81, R98, -INF , !P0 ;  /* 0xff80000062517808 */ /* 0x000fe40004000000 */
[----:B--2---:R-:W-:-:S02]  /*75c0*/  FMNMX.FTZ R135, R135, R4, !PT ;  /* 0x0000000487877209 */ /* 0x004fc40007810000 */
[----:B------:R-:W-:Y:S02]  /*75d0*/  ISETP.GE.AND P0, PT, R24, R240, PT ;  /* 0x000000f01800720c */ /* 0x000fe40003f06270 */
[----:B------:R-:W-:Y:S02]  /*75e0*/  I2FP.F32.S32 R7, R7 ;  /* 0x0000000700077245 */ /* 0x000fe40000201400 */
[----:B------:R-:W-:Y:S02]  /*75f0*/  FSEL R4, R3, -INF , !P1 ;  /* 0xff80000003047808 */ /* 0x000fe40004800000 */
[----:B------:R-:W-:Y:S01]  /*7600*/  ISETP.GT.AND P2, PT, R2, R23, PT ;  /* 0x000000170200720c */ /* 0x000fe20003f44270 */
[----:B------:R-:W-:Y:S01]  /*7610*/  FFMA.FTZ R3, R7, -UR6, R139 ;  /* 0x8000000607037c23 */ /* 0x000fe2000801008b */
[----:B------:R-:W-:Y:S01]  /*7620*/  FSEL R117, R4, -INF , !P0 ;  /* 0xff80000004757808 */ /* 0x000fe20004000000 */
[----:B-1----:R-:W-:Y:S01]  /*7630*/  FMUL.FTZ R4, R135, UR4 ;  /* 0x0000000487047c20 */ /* 0x002fe20008410000 */
[----:B------:R-:W-:-:S02]  /*7640*/  FSEL R6, R6, -INF , !P2 ;  /* 0xff80000006067808 */ /* 0x000fc40005000000 */
[----:B------:R-:W-:Y:S02]  /*7650*/  ISETP.GT.AND P2, PT, R2, R25, PT ;  /* 0x000000190200720c */ /* 0x000fe40003f44270 */
[----:B------:R-:W-:Y:S02]  /*7660*/  FSETP.NEU.FTZ.AND P0, PT, R135, -INF , PT ;  /* 0xff8000008700780b */ /* 0x000fe40003f1d000 */
[----:B------:R-:W-:Y:S02]  /*7670*/  ISETP.GE.AND P5, PT, R23, R240, PT ;  /* 0x000000f01700720c */ /* 0x000fe40003fa6270 */
[----:B------:R-:W-:Y:S02]  /*7680*/  ISETP.GE.AND P6, PT, R24, R238, PT ;  /* 0x000000ee1800720c */ /* 0x000fe40003fc6270 */
[----:B------:R-:W-:Y:S02]  /*7690*/  ISETP.GE.AND P1, PT, R25, R240, PT ;  /* 0x000000f01900720c */ /* 0x000fe40003f26270 */
[----:B------:R-:W-:-:S02]  /*76a0*/  FSEL R3, R3, -INF , !P2 ;  /* 0xff80000003037808 */ /* 0x000fc40005000000 */
[----:B------:R-:W-:Y:S02]  /*76b0*/  FSEL R4, R4, RZ, P0 ;  /* 0x000000ff04047208 */ /* 0x000fe40000000000 */
[----:B------:R-:W-:Y:S02]  /*76c0*/  FSEL R116, R6, -INF , !P5 ;  /* 0xff80000006747808 */ /* 0x000fe40006800000 */
[----:B---3--:R-:W-:Y:S02]  /*76d0*/  FMNMX.FTZ R134, R0, R5, !PT ;  /* 0x0000000500867209 */ /* 0x008fe40007810000 */
[----:B------:R-:W-:Y:S02]  /*76e0*/  ISETP.GE.AND P5, PT, R25, R238, PT ;  /* 0x000000ee1900720c */ /* 0x000fe40003fa6270 */
[----:B------:R-:W-:Y:S01]  /*76f0*/  FMNMX3.FTZ R0, R54, R51, R49, !PT ;  /* 0x0000003336007276 */ /* 0x000fe20007810031 */
[----:B------:R-:W1:Y:S01]  /*7700*/  SHFL.BFLY PT, R7, R134, 0x1, 0x1f ;  /* 0x0c201f0086077f89 */ /* 0x000e6200000e0000 */
[----:B------:R-:W-:-:S02]  /*7710*/  FSEL R80, R115, -INF , !P6 ;  /* 0xff80000073507808 */ /* 0x000fc40007000000 */
[----:B------:R-:W-:Y:S01]  /*7720*/  FSEL R115, R3, -INF , !P1 ;  /* 0xff80000003737808 */ /* 0x000fe20004800000 */
[----:B------:R-:W-:Y:S01]  /*7730*/  FFMA.FTZ R3, R27, UR4, -R4 ;  /* 0x000000041b037c23 */ /* 0x000fe20008010804 */
[----:B------:R-:W-:Y:S02]  /*7740*/  FSEL R63, R73, -INF , !P5 ;  /* 0xff800000493f7808 */ /* 0x000fe40006800000 */
[----:B------:R-:W-:Y:S01]  /*7750*/  FMNMX3.FTZ R0, R0, R48, R45, !PT ;  /* 0x0000003000007276 */ /* 0x000fe2000781002d */
[----:B------:R2:W-:Y:S01]  /*7760*/  MUFU.EX2 R191, R3 ;  /* 0x0000000300bf7308 */ /* 0x0005e20000000800 */
[----:B------:R-:W-:Y:S02]  /*7770*/  ISETP.GE.AND P5, PT, R26, R238, PT ;  /* 0x000000ee1a00720c */ /* 0x000fe40003fa6270 */
[C---:B------:R-:W-:Y:S02]  /*7780*/  ISETP.GT.AND P6, PT, R2.reuse, R26, PT ;  /* 0x0000001a0200720c */ /* 0x040fe40003fc4270 */
[----:B------:R-:W-:-:S02]  /*7790*/  ISETP.GT.AND P2, PT, R2, R29, PT ;  /* 0x0000001d0200720c */ /* 0x000fc40003f44270 */
[C---:B------:R-:W-:Y:S02]  /*77a0*/  ISETP.GT.AND P0, PT, R2.reuse, R28, PT ;  /* 0x0000001c0200720c */ /* 0x040fe40003f04270 */
[----:B------:R-:W-:Y:S02]  /*77b0*/  ISETP.GT.AND P1, PT, R2, R33, PT ;  /* 0x000000210200720c */ /* 0x000fe40003f24270 */
[----:B------:R-:W-:Y:S02]  /*77c0*/  IABS R2, R69 ;  /* 0x0000004500027213 */ /* 0x000fe40000000000 */
[----:B------:R-:W-:Y:S02]  /*77d0*/  FMNMX3.FTZ R0, R0, R41, R30, !PT ;  /* 0x0000002900007276 */ /* 0x000fe4000781001e */
[----:B------:R-:W-:Y:S01]  /*77e0*/  FSEL R83, R75, -INF , !P5 ;  /* 0xff8000004b537808 */ /* 0x000fe20006800000 */
[----:B--2---:R-:W-:Y:S01]  /*77f0*/  FFMA.FTZ R3, R34, UR4, -R4 ;  /* 0x0000000422037c23 */ /* 0x004fe20008010804 */
[----:B------:R-:W-:-:S02]  /*7800*/  ISETP.GE.AND P5, PT, R29, R238, PT ;  /* 0x000000ee1d00720c */ /* 0x000fc40003fa6270 */
[----:B------:R-:W-:Y:S01]  /*7810*/  FMNMX3.FTZ R0, R0, R13, R82, !PT ;  /* 0x0000000d00007276 */ /* 0x000fe20007810052 */
[----:B------:R2:W3:Y:S01]  /*7820*/  MUFU.EX2 R190, R3 ;  /* 0x0000000300be7308 */ /* 0x0004e20000000800 */
[----:B------:R-:W-:Y:S02]  /*7830*/  FSEL R104, R76, -INF , !P5 ;  /* 0xff8000004c687808 */ /* 0x000fe40006800000 */
[-C--:B------:R-:W-:Y:S02]  /*7840*/  ISETP.GE.AND P5, PT, R28, R238.reuse, PT ;  /* 0x000000ee1c00720c */ /* 0x080fe40003fa6270 */
[----:B------:R-:W-:Y:S01]  /*7850*/  FMNMX3.FTZ R136, R0, R81, R80, !PT ;  /* 0x0000005100887276 */ /* 0x000fe20007810050 */
[----:B------:R-:W-:Y:S01]  /*7860*/  FFMA.FTZ R0, R16, UR4, -R4 ;  /* 0x0000000410007c23 */ /* 0x000fe20008010804 */
[----:B------:R-:W-:Y:S02]  /*7870*/  FSEL R106, R77, -INF , !P5 ;  /* 0xff8000004d6a7808 */ /* 0x000fe40006800000 */
[----:B------:R-:W-:Y:S01]  /*7880*/  ISETP.GE.AND P5, PT, R33, R238, PT ;  /* 0x000000ee2100720c */ /* 0x000fe20003fa6270 */
[----:B------:R4:W-:Y:S01]  /*7890*/  MUFU.EX2 R204, R0 ;  /* 0x0000000000cc7308 */ /* 0x0009e20000000800 */
[----:B------:R-:W-:-:S02]  /*78a0*/  FMNMX3.FTZ R136, R136, R63, R83, !PT ;  /* 0x0000003f88887276 */ /* 0x000fc40007810053 */
[----:B------:R-:W-:Y:S02]  /*78b0*/  FSEL R105, R78, -INF , !P5 ;  /* 0xff8000004e697808 */ /* 0x000fe40006800000 */
[----:B------:R-:W-:Y:S01]  /*78c0*/  FMNMX3.FTZ R136, R136, R104, R106, !PT ;  /* 0x0000006888887276 */ /* 0x000fe2000781006a */
[----:B--2---:R-:W-:Y:S02]  /*78d0*/  IMAD.MOV.U32 R3, RZ, RZ, R2 ;  /* 0x000000ffff037224 */ /* 0x004fe400078e0002 */
[----:B------:R-:W-:Y:S01]  /*78e0*/  FFMA.FTZ R2, R20, UR4, -R4 ;  /* 0x0000000414027c23 */ /* 0x000fe20008010804 */
[----:B------:R-:W-:Y:S02]  /*78f0*/  FMNMX.FTZ R136, R105, R136, !PT ;  /* 0x0000008869887209 */ /* 0x000fe40007810000 */
[----:B------:R-:W-:Y:S01]  /*7900*/  IABS R5, R70 ;  /* 0x0000004600057213 */ /* 0x000fe20000000000 */
[----:B------:R2:W-:Y:S01]  /*7910*/  MUFU.EX2 R207, R2 ;  /* 0x0000000200cf7308 */ /* 0x0005e20000000800 */
[----:B------:R-:W-:-:S02]  /*7920*/  I2FP.F32.S32 R3, R3 ;  /* 0x0000000300037245 */ /* 0x000fc40000201400 */
[----:B-1----:R-:W-:Y:S01]  /*7930*/  FMNMX.FTZ R134, R134, R7, !PT ;  /* 0x0000000786867209 */ /* 0x002fe20007810000 */
[----:B------:R-:W-:Y:S01]  /*7940*/  IMAD.MOV.U32 R8, RZ, RZ, R5 ;  /* 0x000000ffff087224 */ /* 0x000fe200078e0005 */
[----:B----4-:R-:W-:Y:S01]  /*7950*/  IABS R0, R71 ;  /* 0x0000004700007213 */ /* 0x010fe20000000000 */
[----:B------:R-:W-:Y:S01]  /*7960*/  FFMA.FTZ R6, R3, -UR6, R130 ;  /* 0x8000000603067c23 */ /* 0x000fe20008010082 */
[----:B------:R-:W-:Y:S02]  /*7970*/  IABS R3, R72 ;  /* 0x0000004800037213 */ /* 0x000fe40000000000 */
[----:B------:R-:W-:Y:S02]  /*7980*/  I2FP.F32.S32 R8, R8 ;  /* 0x0000000800087245 */ /* 0x000fe40000201400 */
[----:B------:R-:W-:Y:S02]  /*7990*/  FSEL R10, R6, -INF , !P6 ;  /* 0xff800000060a7808 */ /* 0x000fe40007000000 */
[----:B------:R-:W1:Y:S01]  /*79a0*/  SHFL.BFLY PT, R6, R136, 0x2, 0x1f ;  /* 0x0c401f0088067f89 */ /* 0x000e6200000e0000 */
[----:B------:R-:W-:-:S02]  /*79b0*/  ISETP.GE.AND P5, PT, R26, R240, PT ;  /* 0x000000f01a00720c */ /* 0x000fc40003fa6270 */
[----:B------:R-:W-:Y:S01]  /*79c0*/  ISETP.GE.AND P6, PT, R29, R240, PT ;  /* 0x000000f01d00720c */ /* 0x000fe20003fc6270 */
[----:B--2---:R-:W-:Y:S01]  /*79d0*/  FFMA.FTZ R2, R17, UR4, -R4 ;  /* 0x0000000411027c23 */ /* 0x004fe20008010804 */
[----:B------:R-:W-:Y:S02]  /*79e0*/  FSEL R118, R10, -INF , !P5 ;  /* 0xff8000000a767808 */ /* 0x000fe40006800000 */
[----:B------:R-:W-:Y:S01]  /*79f0*/  SEL R146, R157, 0xffffffe0, !P3 ;  /* 0xffffffe09d927807 */ /* 0x000fe20005800000 */
[----:B------:R2:W-:Y:S04]  /*7a00*/  MUFU.EX2 R195, R2 ;  /* 0x0000000200c37308 */ /* 0x0005e80000000800 */
[----:B------:R-:W-:Y:S01]  /*7a10*/  STL [R1+0x30], R146 ;  /* 0x0000309201007387 */ /* 0x000fe20000100800 */
[----:B-1----:R-:W-:-:S02]  /*7a20*/  FMNMX.FTZ R136, R136, R6, !PT ;  /* 0x0000000688887209 */ /* 0x002fc40007810000 */
[----:B--2---:R-:W-:Y:S02]  /*7a30*/  I2FP.F32.S32 R2, R3 ;  /* 0x0000000300027245 */ /* 0x004fe40000201400 */
[----:B------:R-:W-:Y:S01]  /*7a40*/  I2FP.F32.S32 R3, R0 ;  /* 0x0000000000037245 */ /* 0x000fe20000201400 */
[----:B------:R-:W-:Y:S01]  /*7a50*/  FFMA.FTZ R0, R18, UR4, -R4 ;  /* 0x0000000412007c23 */ /* 0x000fe20008010804 */
[----:B------:R-:W-:Y:S01]  /*7a60*/  LOP3.LUT R6, R251, 0x200, R158, 0xf8, !PT ;  /* 0x00000200fb067812 */ /* 0x000fe200078ef89e */
[----:B------:R-:W-:Y:S02]  /*7a70*/  FFMA.FTZ R2, R2, -UR6, R131 ;  /* 0x8000000602027c23 */ /* 0x000fe40008010083 */
[----:B------:R1:W2:Y:S01]  /*7a80*/  MUFU.EX2 R203, R0 ;  /* 0x0000000000cb7308 */ /* 0x0002a20000000800 */
[----:B------:R-:W-:Y:S01]  /*7a90*/  FFMA.FTZ R5, R3, -UR6, R94 ;  /* 0x8000000603057c23 */ /* 0x000fe2000801005e */
[----:B------:R-:W-:Y:S01]  /*7aa0*/  FMUL.FTZ R3, R134, UR4 ;  /* 0x0000000486037c20 */ /* 0x000fe20008410000 */
[----:B------:R-:W-:Y:S01]  /*7ab0*/  FSEL R9, R2, -INF , !P2 ;  /* 0xff80000002097808 */ /* 0x000fe20005000000 */
[----:B------:R-:W-:Y:S01]  /*7ac0*/  FFMA.FTZ R2, R11, UR4, -R4 ;  /* 0x000000040b027c23 */ /* 0x000fe20008010804 */
[----:B------:R-:W-:-:S02]  /*7ad0*/  FSETP.NEU.FTZ.AND P2, PT, R134, -INF , PT ;  /* 0xff8000008600780b */ /* 0x000fc40003f5d000 */
[----:B------:R-:W-:Y:S01]  /*7ae0*/  FSEL R7, R5, -INF , !P0 ;  /* 0xff80000005077808 */ /* 0x000fe20004000000 */
[----:B------:R4:W-:Y:S01]  /*7af0*/  MUFU.EX2 R250, R2 ;  /* 0x0000000200fa7308 */ /* 0x0009e20000000800 */
[----:B------:R-:W-:Y:S01]  /*7b00*/  FSEL R3, R3, RZ, P2 ;  /* 0x000000ff03037208 */ /* 0x000fe20001000000 */
[----:B------:R-:W-:Y:S01]  /*7b10*/  FFMA.FTZ R5, R8, -UR6, R95 ;  /* 0x8000000608057c23 */ /* 0x000fe2000801005f */
[-C--:B------:R-:W-:Y:S02]  /*7b20*/  ISETP.GE.AND P2, PT, R28, R240.reuse, PT ;  /* 0x000000f01c00720c */ /* 0x080fe40003f46270 */
[----:B------:R-:W-:Y:S02]  /*7b30*/  ISETP.GE.AND P0, PT, R33, R240, PT ;  /* 0x000000f02100720c */ /* 0x000fe40003f06270 */
[----:B------:R-:W-:Y:S01]  /*7b40*/  FSEL R5, R5, -INF , !P1 ;  /* 0xff80000005057808 */ /* 0x000fe20004800000 */
[----:B-1----:R-:W-:Y:S01]  /*7b50*/  FFMA.FTZ R0, R19, UR4, -R4 ;  /* 0x0000000413007c23 */ /* 0x002fe20008010804 */
[----:B------:R-:W-:-:S02]  /*7b60*/  FSEL R120, R9, -INF , !P6 ;  /* 0xff80000009787808 */ /* 0x000fc40007000000 */
[----:B------:R-:W-:Y:S01]  /*7b70*/  FSEL R121, R7, -INF , !P2 ;  /* 0xff80000007797808 */ /* 0x000fe20005000000 */
[----:B------:R1:W-:Y:S01]  /*7b80*/  MUFU.EX2 R196, R0 ;  /* 0x0000000000c47308 */ /* 0x0003e20000000800 */
[----:B------:R-:W-:Y:S02]  /*7b90*/  FSEL R122, R5, -INF , !P0 ;  /* 0xff800000057a7808 */ /* 0x000fe40004000000 */
[----:B------:R-:W-:Y:S01]  /*7ba0*/  LEA R6, R6, UR5, 0x1 ;  /* 0x0000000506067c11 */ /* 0x000fe2000f8e08ff */
[----:B----4-:R-:W-:Y:S01]  /*7bb0*/  FFMA.FTZ R2, R47, UR4, -R3 ;  /* 0x000000042f027c23 */ /* 0x010fe20008010803 */
[----:B---3--:R-:W-:Y:S02]  /*7bc0*/  F2FP.F16.F32.PACK_AB R28, R190, R191 ;  /* 0x000000bfbe1c723e */ /* 0x008fe400000000ff */
[----:B--2---:R-:W-:Y:S01]  /*7bd0*/  F2FP.F16.F32.PACK_AB R20, R203, R195 ;  /* 0x000000c3cb14723e */ /* 0x004fe200000000ff */
[----:B------:R2:W-:Y:S01]  /*7be0*/  MUFU.EX2 R189, R2 ;  /* 0x0000000200bd7308 */ /* 0x0005e20000000800 */
[----:B------:R-:W-:Y:S01]  /*7bf0*/  LDSM.16.MT88.4 R156, [R6+0xd800] ;  /* 0x00d80000069c783b */ /* 0x000fe20000004200 */
[----:B-1----:R-:W-:-:S04]  /*7c00*/  FMNMX3.FTZ R0, R59, R58, R57, !PT ;  /* 0x0000003a3b007276 */ /* 0x002fc80007810039 */
[----:B------:R-:W-:-:S04]  /*7c10*/  FMNMX3.FTZ R0, R0, R55, R52, !PT ;  /* 0x0000003700007276 */ /* 0x000fc80007810034 */
[----:B------:R-:W-:Y:S01]  /*7c20*/  FMNMX3.FTZ R0, R0, R50, R21, !PT ;  /* 0x0000003200007276 */ /* 0x000fe20007810015 */
[----:B--2---:R-:W1:Y:S03]  /*7c30*/  SHFL.BFLY PT, R2, R136, 0x1, 0x1f ;  /* 0x0c201f0088027f89 */ /* 0x004e6600000e0000 */
[----:B------:R-:W-:-:S04]  /*7c40*/  FMNMX3.FTZ R0, R0, R22, R119, !PT ;  /* 0x0000001600007276 */ /* 0x000fc80007810077 */
[----:B------:R-:W-:Y:S01]  /*7c50*/  FMNMX3.FTZ R133, R0, R116, R117, !PT ;  /* 0x0000007400857276 */ /* 0x000fe20007810075 */
[----:B------:R-:W-:-:S03]  /*7c60*/  FFMA.FTZ R0, R44, UR4, -R3 ;  /* 0x000000042c007c23 */ /* 0x000fc60008010803 */
[----:B------:R-:W-:Y:S01]  /*7c70*/  FMNMX3.FTZ R133, R133, R115, R118, !PT ;  /* 0x0000007385857276 */ /* 0x000fe20007810076 */
[----:B------:R2:W3:Y:S03]  /*7c80*/  MUFU.EX2 R188, R0 ;  /* 0x0000000000bc7308 */ /* 0x0004e60000000800 */
[----:B------:R-:W-:-:S04]  /*7c90*/  FMNMX3.FTZ R133, R133, R120, R121, !PT ;  /* 0x0000007885857276 */ /* 0x000fc80007810079 */
[----:B------:R-:W-:-:S05]  /*7ca0*/  FMNMX.FTZ R133, R122, R133, !PT ;  /* 0x000000857a857209 */ /* 0x000fca0007810000 */
[----:B------:R-:W4:Y:S01]  /*7cb0*/  SHFL.BFLY PT, R5, R133, 0x2, 0x1f ;  /* 0x0c401f0085057f89 */ /* 0x000f2200000e0000 */
[----:B-1----:R-:W-:Y:S01]  /*7cc0*/  FMNMX.FTZ R136, R136, R2, !PT ;  /* 0x0000000288887209 */ /* 0x002fe20007810000 */
[----:B--2---:R-:W-:-:S04]  /*7cd0*/  FFMA.FTZ R0, R43, UR4, -R3 ;  /* 0x000000042b007c23 */ /* 0x004fc80008010803 */
[C---:B------:R-:W-:Y:S01]  /*7ce0*/  FMUL.FTZ R2, R136.reuse, UR4 ;  /* 0x0000000488027c20 */ /* 0x040fe20008410000 */
[----:B------:R-:W-:Y:S01]  /*7cf0*/  FSETP.NEU.FTZ.AND P0, PT, R136, -INF , PT ;  /* 0xff8000008800780b */ /* 0x000fe20003f1d000 */
[----:B------:R1:W-:Y:S01]  /*7d00*/  MUFU.EX2 R206, R0 ;  /* 0x0000000000ce7308 */ /* 0x0003e20000000800 */
[----:B---3--:R-:W-:Y:S02]  /*7d10*/  F2FP.F16.F32.PACK_AB R29, R188, R189 ;  /* 0x000000bdbc1d723e */ /* 0x008fe400000000ff */
[----:B------:R-:W-:-:S05]  /*7d20*/  FSEL R2, R2, RZ, P0 ;  /* 0x000000ff02027208 */ /* 0x000fca0000000000 */
[----:B------:R-:W-:-:S04]  /*7d30*/  FFMA.FTZ R7, R13, UR4, -R2 ;  /* 0x000000040d077c23 */ /* 0x000fc80008010802 */
[----:B------:R-:W-:Y:S01]  /*7d40*/  MUFU.EX2 R247, R7 ;  /* 0x0000000700f77308 */ /* 0x000fe20000000800 */
[----:B----4-:R-:W-:Y:S01]  /*7d50*/  FMNMX.FTZ R133, R133, R5, !PT ;  /* 0x0000000585857209 */ /* 0x010fe20007810000 */
[----:B-1----:R-:W-:-:S04]  /*7d60*/  FFMA.FTZ R0, R42, UR4, -R3 ;  /* 0x000000042a007c23 */ /* 0x002fc80008010803 */
[----:B------:R-:W1:Y:S02]  /*7d70*/  SHFL.BFLY PT, R5, R133, 0x1, 0x1f ;  /* 0x0c201f0085057f89 */ /* 0x000e6400000e0000 */
[----:B------:R2:W3:Y:S02]  /*7d80*/  MUFU.EX2 R192, R0 ;  /* 0x0000000000c07308 */ /* 0x0004e40000000800 */
[----:B--2---:R-:W-:-:S06]  /*7d90*/  FFMA.FTZ R0, R39, UR4, -R3 ;  /* 0x0000000427007c23 */ /* 0x004fcc0008010803 */
[----:B------:R2:W-:Y:S01]  /*7da0*/  MUFU.EX2 R200, R0 ;  /* 0x0000000000c87308 */ /* 0x0005e20000000800 */
[----:B-1----:R-:W-:-:S04]  /*7db0*/  FMNMX.FTZ R133, R133, R5, !PT ;  /* 0x0000000585857209 */ /* 0x002fc80007810000 */
[C---:B------:R-:W-:Y:S01]  /*7dc0*/  FSETP.NEU.FTZ.AND P0, PT, R133.reuse, -INF , PT ;  /* 0xff8000008500780b */ /* 0x040fe20003f1d000 */
[----:B------:R-:W-:Y:S01]  /*7dd0*/  FMUL.FTZ R5, R133, UR4 ;  /* 0x0000000485057c20 */ /* 0x000fe20008410000 */
[----:B--2---:R-:W-:-:S04]  /*7de0*/  FFMA.FTZ R0, R32, UR4, -R3 ;  /* 0x0000000420007c23 */ /* 0x004fc80008010803 */
[----:B------:R1:W-:Y:S02]  /*7df0*/  MUFU.EX2 R145, R0 ;  /* 0x0000000000917308 */ /* 0x0003e40000000800 */
[----:B-1----:R-:W-:Y:S01]  /*7e00*/  FFMA.FTZ R0, R31, UR4, -R3 ;  /* 0x000000041f007c23 */ /* 0x002fe20008010803 */
[----:B---3--:R-:W-:-:S05]  /*7e10*/  F2FP.F16.F32.PACK_AB R31, R192, R206 ;  /* 0x000000cec01f723e */ /* 0x008fca00000000ff */
        /* <DEDUP_REMOVED lines=19> */
[----:B------:R-:W-:Y:S02]  /*7f50*/  F2FP.F16.F32.PACK_AB R30, R204, R207 ;  /* 0x000000cfcc1e723e */ /* 0x000fe400000000ff */
[----:B--2---:R-:W-:-:S03]  /*7f60*/  F2FP.F16.F32.PACK_AB R16, R123, R201 ;  /* 0x000000c97b10723e */ /* 0x004fc600000000ff */
[----:B------:R1:W2:Y:S02]  /*7f70*/  MUFU.EX2 R248, R0 ;  /* 0x0000000000f87308 */ /* 0x0002a40000000800 */
[----:B-1----:R-:W-:Y:S01]  /*7f80*/  FSEL R0, R5, RZ, P0 ;  /* 0x000000ff05007208 */ /* 0x002fe20000000000 */
[----:B------:R-:W-:Y:S01]  /*7f90*/  IMAD.IADD R5, R146, 0x1, R6 ;  /* 0x0000000192057824 */ /* 0x000fe200078e0206 */
[----:B--2---:R-:W-:-:S03]  /*7fa0*/  F2FP.F16.F32.PACK_AB R18, R247, R248 ;  /* 0x000000f8f712723e */ /* 0x004fc600000000ff */
[--C-:B------:R-:W-:Y:S01]  /*7fb0*/  FFMA.FTZ R7, R59, UR4, -R0.reuse ;  /* 0x000000043b077c23 */ /* 0x100fe20008010800 */
[----:B------:R-:W1:Y:S01]  /*7fc0*/  LDSM.16.MT88.4 R12, [R5+0xc000] ;  /* 0x00c00000050c783b */ /* 0x000e620000004200 */
[--C-:B------:R-:W-:Y:S01]  /*7fd0*/  FFMA.FTZ R8, R22, UR4, -R0.reuse ;  /* 0x0000000416087c23 */ /* 0x100fe20008010800 */
[----:B------:R-:W-:Y:S01]  /*7fe0*/  F2FP.F16.F32.PACK_AB R22, R250, R196 ;  /* 0x000000c4fa16723e */ /* 0x000fe200000000ff */
[----:B------:R2:W-:Y:S01]  /*7ff0*/  MUFU.EX2 R185, R7 ;  /* 0x0000000700b97308 */ /* 0x0005e20000000800 */
[----:B------:R-:W-:Y:S04]  /*8000*/  LDSM.16.MT88.4 R36, [R5+0xc800] ;  /* 0x00c800000524783b */ /* 0x000fe80000004200 */
[----:B------:R-:W3:Y:S03]  /*8010*/  LDSM.16.MT88.4 R40, [R5+0xe000] ;  /* 0x00e000000528783b */ /* 0x000ee60000004200 */
[----:B------:R4:W-:Y:S01]  /*8020*/  MUFU.EX2 R246, R8 ;  /* 0x0000000800f67308 */ /* 0x0009e20000000800 */
[----:B------:R-:W-:Y:S01]  /*8030*/  LDSM.16.MT88.4 R172, [R5+0xd800] ;  /* 0x00d8000005ac783b */ /* 0x000fe20000004200 */
[----:B--2---:R-:W-:-:S06]  /*8040*/  FFMA.FTZ R7, R58, UR4, -R0 ;  /* 0x000000043a077c23 */ /* 0x004fcc0008010800 */
[----:B------:R2:W5:Y:S01]  /*8050*/  MUFU.EX2 R184, R7 ;  /* 0x0000000700b87308 */ /* 0x0005620000000800 */
[----:B----4-:R-:W4:Y:S01]  /*8060*/  LDSM.16.MT88.4 R8, [R5+0xe800] ;  /* 0x00e800000508783b */ /* 0x010f220000004200 */
[----:B-1----:R-:W-:Y:S01]  /*8070*/  HMMA.16816.F32 R44, R28, R12, RZ ;  /* 0x0000000c1c2c723c */ /* 0x002fe200000018ff */
[----:B--2---:R-:W-:Y:S01]  /*8080*/  FFMA.FTZ R7, R57, UR4, -R0 ;  /* 0x0000000439077c23 */ /* 0x004fe20008010800 */
[----:B-----5:R-:W-:-:S04]  /*8090*/  F2FP.F16.F32.PACK_AB R25, R184, R185 ;  /* 0x000000b9b819723e */ /* 0x020fc800000000ff */
[----:B------:R1:W-:Y:S02]  /*80a0*/  MUFU.EX2 R252, R7 ;  /* 0x0000000700fc7308 */ /* 0x0003e40000000800 */
[----:B-1----:R-:W-:-:S06]  /*80b0*/  FFMA.FTZ R7, R55, UR4, -R0 ;  /* 0x0000000437077c23 */ /* 0x002fcc0008010800 */
[----:B------:R1:W2:Y:S02]  /*80c0*/  MUFU.EX2 R194, R7 ;  /* 0x0000000700c27308 */ /* 0x0002a40000000800 */
[----:B-1----:R-:W-:Y:S01]  /*80d0*/  FFMA.FTZ R7, R52, UR4, -R0 ;  /* 0x0000000434077c23 */ /* 0x002fe20008010800 */
[----:B--2---:R-:W-:-:S05]  /*80e0*/  F2FP.F16.F32.PACK_AB R27, R194, R252 ;  /* 0x000000fcc21b723e */ /* 0x004fca00000000ff */
[----:B------:R1:W-:Y:S02]  /*80f0*/  MUFU.EX2 R202, R7 ;  /* 0x0000000700ca7308 */ /* 0x0003e40000000800 */
[C---:B------:R-:W-:Y:S08]  /*8100*/  HMMA.16816.F32 R32, R24.reuse, R12, RZ ;  /* 0x0000000c1820723c */ /* 0x040ff000000018ff */
[----:B------:R-:W-:Y:S01]  /*8110*/  HMMA.16816.F32 R56, R24, R14, RZ ;  /* 0x0000000e1838723c */ /* 0x000fe200000018ff */
[----:B-1----:R-:W-:-:S07]  /*8120*/  FFMA.FTZ R7, R50, UR4, -R0 ;  /* 0x0000000432077c23 */ /* 0x002fce0008010800 */
[----:B------:R-:W-:Y:S01]  /*8130*/  HMMA.16816.F32 R48, R28, R14, RZ ;  /* 0x0000000e1c30723c */ /* 0x000fe200000018ff */
[----:B------:R1:W2:Y:S07]  /*8140*/  MUFU.EX2 R144, R7 ;  /* 0x0000000700907308 */ /* 0x0002ae0000000800 */
[C---:B---3--:R-:W-:Y:S08]  /*8150*/  HMMA.16816.F32 R12, R24.reuse, R40, RZ ;  /* 0x00000028180c723c */ /* 0x048ff000000018ff */
[----:B------:R-:W-:Y:S01]  /*8160*/  HMMA.16816.F32 R52, R24, R42, RZ ;  /* 0x0000002a1834723c */ /* 0x000fe200000018ff */
[----:B-1----:R-:W-:Y:S01]  /*8170*/  FFMA.FTZ R7, R21, UR4, -R0 ;  /* 0x0000000415077c23 */ /* 0x002fe20008010800 */
[----:B--2---:R-:W-:-:S02]  /*8180*/  F2FP.F16.F32.PACK_AB R17, R144, R202 ;  /* 0x000000ca9011723e */ /* 0x004fc400000000ff */
[----:B------:R-:W-:Y:S01]  /*8190*/  F2FP.F16.F32.PACK_AB R21, R145, R200 ;  /* 0x000000c89115723e */ /* 0x000fe200000000ff */
[----:B------:R1:W2:Y:S06]  /*81a0*/  MUFU.EX2 R245, R7 ;  /* 0x0000000700f57308 */ /* 0x0002ac0000000800 */
[----:B------:R-:W-:Y:S08]  /*81b0*/  HMMA.16816.F32 R160, R20, R36, R44 ;  /* 0x0000002414a0723c */ /* 0x000ff0000000182c */
[----:B------:R-:W-:Y:S01]  /*81c0*/  HMMA.16816.F32 R44, R28, R40, RZ ;  /* 0x000000281c2c723c */ /* 0x000fe200000018ff */
[----:B-1----:R-:W-:Y:S01]  /*81d0*/  FFMA.FTZ R7, R64, UR4, -R4 ;  /* 0x0000000440077c23 */ /* 0x002fe20008010804 */
[----:B--2---:R-:W-:-:S03]  /*81e0*/  F2FP.F16.F32.PACK_AB R19, R246, R245 ;  /* 0x000000f5f613723e */ /* 0x004fc600000000ff */
[----:B------:R1:W-:Y:S03]  /*81f0*/  MUFU.EX2 R234, R7 ;  /* 0x0000000700ea7308 */ /* 0x0003e60000000800 */
[----:B------:R-:W-:Y:S08]  /*8200*/  HMMA.16816.F32 R40, R28, R42, RZ ;  /* 0x0000002a1c28723c */ /* 0x000ff000000018ff */
[----:B------:R-:W-:Y:S01]  /*8210*/  HMMA.16816.F32 R164, R16, R36, R32 ;  /* 0x0000002410a4723c */ /* 0x000fe20000001820 */
[----:B------:R-:W2:Y:S01]  /*8220*/  LDSM.16.MT88.4 R32, [R6+0xc000] ;  /* 0x00c000000620783b */ /* 0x000ea20000004200 */
[----:B-1----:R-:W-:-:S06]  /*8230*/  FFMA.FTZ R7, R65, UR4, -R4 ;  /* 0x0000000441077c23 */ /* 0x002fcc0008010804 */
[-C--:B------:R-:W-:Y:S01]  /*8240*/  HMMA.16816.F32 R168, R16, R38.reuse, R56 ;  /* 0x0000002610a8723c */ /* 0x080fe20000001838 */
[----:B------:R1:W3:Y:S07]  /*8250*/  MUFU.EX2 R243, R7 ;  /* 0x0000000700f37308 */ /* 0x0002ee0000000800 */
[C---:B------:R-:W-:Y:S01]  /*8260*/  HMMA.16816.F32 R84, R20.reuse, R38, R48 ;  /* 0x000000261454723c */ /* 0x040fe20000001830 */
[----:B------:R-:W5:Y:S07]  /*8270*/  LDSM.16.MT88.4 R36, [R6+0xc800] ;  /* 0x00c800000624783b */ /* 0x000f6e0000004200 */
[----:B----4-:R-:W-:Y:S01]  /*8280*/  HMMA.16816.F32 R92, R20, R8, R44 ;  /* 0x00000008145c723c */ /* 0x010fe2000000182c */
[----:B-1----:R-:W-:-:S04]  /*8290*/  FFMA.FTZ R7, R67, UR4, -R4 ;  /* 0x0000000443077c23 */ /* 0x002fc80008010804 */
[----:B------:R1:W-:Y:S03]  /*82a0*/  MUFU.EX2 R242, R7 ;  /* 0x0000000700f27308 */ /* 0x0003e60000000800 */
[C---:B------:R-:W-:Y:S01]  /*82b0*/  HMMA.16816.F32 R88, R16.reuse, R8, R12 ;  /* 0x000000081058723c */ /* 0x040fe2000000180c */
[----:B------:R-:W4:Y:S07]  /*82c0*/  LDSM.16.MT88.4 R12, [R6+0xe000] ;  /* 0x00e00000060c783b */ /* 0x000f2e0000004200 */
[----:B------:R-:W-:Y:S01]  /*82d0*/  HMMA.16816.F32 R96, R16, R10, R52 ;  /* 0x0000000a1060723c */ /* 0x000fe20000001834 */
[----:B-1----:R-:W-:-:S07]  /*82e0*/  FFMA.FTZ R7, R68, UR4, -R4 ;  /* 0x0000000444077c23 */ /* 0x002fce0008010804 */
[----:B------:R-:W-:Y:S01]  /*82f0*/  HMMA.16816.F32 R100, R20, R10, R40 ;  /* 0x0000000a1464723c */ /* 0x000fe20000001828 */
[----:B------:R1:W-:Y:S07]  /*8300*/  MUFU.EX2 R244, R7 ;  /* 0x0000000700f47308 */ /* 0x0003ee0000000800 */
[-C--:B--2---:R-:W-:Y:S08]  /*8310*/  HMMA.16816.F32 R8, R24, R32.reuse, RZ ;  /* 0x000000201808723c */ /* 0x084ff000000018ff */
[----:B------:R-:W-:Y:S01]  /*8320*/  HMMA.16816.F32 R40, R28, R32, RZ ;  /* 0x000000201c28723c */ /* 0x000fe200000018ff */
[----:B-1----:R-:W-:-:S04]  /*8330*/  FFMA.FTZ R7, R62, UR4, -R3 ;  /* 0x000000043e077c23 */ /* 0x002fc80008010803 */
[----:B------:R1:W-:Y:S03]  /*8340*/  MUFU.EX2 R227, R7 ;  /* 0x0000000700e37308 */ /* 0x0003e60000000800 */
[-C--:B------:R-:W-:Y:S08]  /*8350*/  HMMA.16816.F32 R44, R24, R34.reuse, RZ ;  /* 0x00000022182c723c */ /* 0x080ff000000018ff */
[----:B------:R-:W-:Y:S01]  /*8360*/  HMMA.16816.F32 R32, R28, R34, RZ ;  /* 0x000000221c20723c */ /* 0x000fe200000018ff */
[----:B-1----:R-:W-:-:S07]  /*8370*/  FFMA.FTZ R7, R60, UR4, -R3 ;  /* 0x000000043c077c23 */ /* 0x002fce0008010803 */
[-C--:B-----5:R-:W-:Y:S01]  /*8380*/  HMMA.16816.F32 R72, R16, R36.reuse, R8 ;  /* 0x000000241048723c */ /* 0x0a0fe20000001808 */
[----:B------:R-:W1:Y:S01]  /*8390*/  LDSM.16.MT88.4 R8, [R6+0xe800] ;  /* 0x00e800000608783b */ /* 0x000e620000004200 */
[----:B------:R2:W5:Y:S06]  /*83a0*/  MUFU.EX2 R226, R7 ;  /* 0x0000000700e27308 */ /* 0x00056c0000000800 */
[----:B------:R-:W-:Y:S08]  /*83b0*/  HMMA.16816.F32 R76, R20, R36, R40 ;  /* 0x00000024144c723c */ /* 0x000ff00000001828 */
[----:B------:R-:W-:Y:S01]  /*83c0*/  HMMA.16816.F32 R68, R16, R38, R44 ;  /* 0x000000261044723c */ /* 0x000fe2000000182c */
[----:B--2---:R-:W-:-:S04]  /*83d0*/  FFMA.FTZ R7, R61, UR4, -R3 ;  /* 0x000000043d077c23 */ /* 0x004fc80008010803 */
[----:B------:R2:W-:Y:S03]  /*83e0*/  MUFU.EX2 R225, R7 ;  /* 0x0000000700e17308 */ /* 0x0005e60000000800 */
[----:B----4-:R-:W-:Y:S08]  /*83f0*/  HMMA.16816.F32 R44, R28, R12, RZ ;  /* 0x0000000c1c2c723c */ /* 0x010ff000000018ff */
[----:B------:R-:W-:Y:S01]  /*8400*/  HMMA.16816.F32 R40, R24, R14, RZ ;  /* 0x0000000e1828723c */ /* 0x000fe200000018ff */
[----:B--2---:R-:W-:-:S07]  /*8410*/  FFMA.FTZ R7, R66, UR4, -R3 ;  /* 0x0000000442077c23 */ /* 0x004fce0008010803 */
[----:B------:R-:W-:Y:S01]  /*8420*/  HMMA.16816.F32 R64, R20, R38, R32 ;  /* 0x000000261440723c */ /* 0x000fe20000001820 */
[----:B------:R-:W2:Y:S01]  /*8430*/  LDSM.16.MT88.4 R32, [R5+0xd000] ;  /* 0x00d000000520783b */ /* 0x000ea20000004200 */
[----:B------:R4:W5:Y:S06]  /*8440*/  MUFU.EX2 R224, R7 ;  /* 0x0000000700e07308 */ /* 0x00096c0000000800 */
[----:B------:R-:W-:Y:S08]  /*8450*/  HMMA.16816.F32 R36, R24, R12, RZ ;  /* 0x0000000c1824723c */ /* 0x000ff000000018ff */
[----:B------:R-:W-:Y:S01]  /*8460*/  HMMA.16816.F32 R12, R28, R14, RZ ;  /* 0x0000000e1c0c723c */ /* 0x000fe200000018ff */
[----:B----4-:R-:W-:-:S04]  /*8470*/  FFMA.FTZ R7, R82, UR4, -R2 ;  /* 0x0000000452077c23 */ /* 0x010fc80008010802 */
[----:B------:R4:W-:Y:S03]  /*8480*/  MUFU.EX2 R220, R7 ;  /* 0x0000000700dc7308 */ /* 0x0009e60000000800 */
[-C--:B-1----:R-:W-:Y:S08]  /*8490*/  HMMA.16816.F32 R56, R20, R8.reuse, R44 ;  /* 0x000000081438723c */ /* 0x082ff0000000182c */
[----:B------:R-:W-:Y:S01]  /*84a0*/  HMMA.16816.F32 R52, R16, R8, R36 ;  /* 0x000000081034723c */ /* 0x000fe20000001824 */
[----:B------:R-:W1:Y:S01]  /*84b0*/  LDSM.16.MT88.4 R36, [R5+0xf000] ;  /* 0x00f000000524783b */ /* 0x000e620000004200 */
[----:B----4-:R-:W-:-:S06]  /*84c0*/  FFMA.FTZ R7, R81, UR4, -R2 ;  /* 0x0000000451077c23 */ /* 0x010fcc0008010802 */
[-C--:B------:R-:W-:Y:S01]  /*84d0*/  HMMA.16816.F32 R48, R16, R10.reuse, R40 ;  /* 0x0000000a1030723c */ /* 0x080fe20000001828 */
[----:B------:R-:W4:Y:S01]  /*84e0*/  LDSM.16.MT88.4 R40, [R6+0xd000] ;  /* 0x00d000000628783b */ /* 0x000f220000004200 */
[----:B------:R2:W2:Y:S06]  /*84f0*/  MUFU.EX2 R222, R7 ;  /* 0x0000000700de7308 */ /* 0x0004ac0000000800 */
[----:B------:R-:W-:Y:S01]  /*8500*/  HMMA.16816.F32 R44, R20, R10, R12 ;  /* 0x0000000a142c723c */ /* 0x000fe2000000180c */
[----:B---3--:R-:W-:Y:S02]  /*8510*/  F2FP.F16.F32.PACK_AB R12, R243, R234 ;  /* 0x000000eaf30c723e */ /* 0x008fe400000000ff */
[----:B-----5:R-:W-:-:S02]  /*8520*/  F2FP.F16.F32.PACK_AB R13, R226, R227 ;  /* 0x000000e3e20d723e */ /* 0x020fc400000000ff */
[----:B------:R-:W-:Y:S02]  /*8530*/  F2FP.F16.F32.PACK_AB R14, R244, R242 ;  /* 0x000000f2f40e723e */ /* 0x000fe400000000ff */
[----:B------:R-:W-:Y:S01]  /*8540*/  F2FP.F16.F32.PACK_AB R15, R224, R225 ;  /* 0x000000e1e00f723e */ /* 0x000fe200000000ff */
[----:B--2---:R-:W-:Y:S01]  /*8550*/  FFMA.FTZ R7, R80, UR4, -R2 ;  /* 0x0000000450077c23 */ /* 0x004fe20008010802 */
[----:B------:R-:W-:-:S05]  /*8560*/  F2FP.F16.F32.PACK_AB R8, R222, R220 ;  /* 0x000000dcde08723e */ /* 0x000fca00000000ff */
[C---:B------:R-:W-:Y:S01]  /*8570*/  HMMA.16816.F32 R160, R12.reuse, R32, R160 ;  /* 0x000000200ca0723c */ /* 0x040fe200000018a0 */
[----:B------:R2:W-:Y:S07]  /*8580*/  MUFU.EX2 R221, R7 ;  /* 0x0000000700dd7308 */ /* 0x0005ee0000000800 */
[----:B-1----:R-:W-:Y:S01]  /*8590*/  HMMA.16816.F32 R100, R12, R38, R100 ;  /* 0x000000260c64723c */ /* 0x002fe20000001864 */
[----:B--2---:R-:W-:-:S07]  /*85a0*/  FFMA.FTZ R7, R63, UR4, -R2 ;  /* 0x000000043f077c23 */ /* 0x004fce0008010802 */
[C---:B----4-:R-:W-:Y:S01]  /*85b0*/  HMMA.16816.F32 R76, R12.reuse, R40, R76 ;  /* 0x000000280c4c723c */ /* 0x050fe2000000184c */
[----:B------:R1:W2:Y:S07]  /*85c0*/  MUFU.EX2 R223, R7 ;  /* 0x0000000700df7308 */ /* 0x0002ae0000000800 */
[C---:B------:R-:W-:Y:S08]  /*85d0*/  HMMA.16816.F32 R60, R12.reuse, R34, R84 ;  /* 0x000000220c3c723c */ /* 0x040ff00000001854 */
[----:B------:R-:W-:Y:S01]  /*85e0*/  HMMA.16816.F32 R84, R12, R36, R92 ;  /* 0x000000240c54723c */ /* 0x000fe2000000185c */
        /* <DEDUP_REMOVED lines=19> */
[C---:B------:R-:W-:Y:S01]  /*8720*/  HMMA.16816.F32 R92, R8.reuse, R38, R96 ;  /* 0x00000026085c723c */ /* 0x040fe20000001860 */
[----:B------:R-:W4:Y:S07]  /*8730*/  LDSM.16.MT88.4 R96, [R5+0xf800] ;  /* 0x00f800000560783b */ /* 0x000f2e0000004200 */
[----:B------:R-:W-:Y:S01]  /*8740*/  HMMA.16816.F32 R72, R8, R40, R72 ;  /* 0x000000280848723c */ /* 0x000fe20000001848 */
[--C-:B-1----:R-:W-:Y:S01]  /*8750*/  FFMA.FTZ R7, R113, UR4, -R4.reuse ;  /* 0x0000000471077c23 */ /* 0x102fe20008010804 */
[----:B------:R-:W-:Y:S01]  /*8760*/  FFMA.FTZ R4, R114, UR4, -R4 ;  /* 0x0000000472047c23 */ /* 0x000fe20008010804 */
[----:B---3--:R-:W-:-:S02]  /*8770*/  F2FP.F16.F32.PACK_AB R128, R214, R215 ;  /* 0x000000d7d680723e */ /* 0x008fc400000000ff */
[----:B------:R-:W-:Y:S03]  /*8780*/  MUFU.EX2 R213, R7 ;  /* 0x0000000700d57308 */ /* 0x000fe60000000800 */
[-C--:B------:R-:W-:Y:S05]  /*8790*/  HMMA.16816.F32 R68, R8, R42.reuse, R68 ;  /* 0x0000002a0844723c */ /* 0x080fea0000001844 */
[----:B------:R1:W3:Y:S03]  /*87a0*/  MUFU.EX2 R212, R4 ;  /* 0x0000000400d47308 */ /* 0x0002e60000000800 */
[----:B------:R-:W-:Y:S01]  /*87b0*/  HMMA.16816.F32 R40, R12, R42, R64 ;  /* 0x0000002a0c28723c */ /* 0x000fe20000001840 */
[----:B-1----:R-:W-:Y:S01]  /*87c0*/  FFMA.FTZ R4, R107, UR4, -R3 ;  /* 0x000000046b047c23 */ /* 0x002fe20008010803 */
[----:B---3--:R-:W-:-:S03]  /*87d0*/  F2FP.F16.F32.PACK_AB R130, R212, R213 ;  /* 0x000000d5d482723e */ /* 0x008fc600000000ff */
[----:B------:R1:W-:Y:S02]  /*87e0*/  MUFU.EX2 R211, R4 ;  /* 0x0000000400d37308 */ /* 0x0003e40000000800 */
[----:B-1----:R-:W-:-:S06]  /*87f0*/  FFMA.FTZ R4, R109, UR4, -R3 ;  /* 0x000000046d047c23 */ /* 0x002fcc0008010803 */
[----:B------:R1:W3:Y:S02]  /*8800*/  MUFU.EX2 R210, R4 ;  /* 0x0000000400d27308 */ /* 0x0002e40000000800 */
[--C-:B-1----:R-:W-:Y:S01]  /*8810*/  FFMA.FTZ R4, R110, UR4, -R3.reuse ;  /* 0x000000046e047c23 */ /* 0x102fe20008010803 */
[----:B------:R-:W-:Y:S01]  /*8820*/  FFMA.FTZ R3, R112, UR4, -R3 ;  /* 0x0000000470037c23 */ /* 0x000fe20008010803 */
[----:B--2---:R-:W-:Y:S01]  /*8830*/  HMMA.16816.F32 R108, R8, R34, R48 ;  /* 0x00000022086c723c */ /* 0x004fe20000001830 */
[----:B---3--:R-:W-:-:S03]  /*8840*/  F2FP.F16.F32.PACK_AB R129, R210, R211 ;  /* 0x000000d3d281723e */ /* 0x008fc600000000ff */
[----:B------:R-:W-:Y:S04]  /*8850*/  MUFU.EX2 R209, R4 ;  /* 0x0000000400d17308 */ /* 0x000fe80000000800 */
[----:B------:R-:W-:Y:S04]  /*8860*/  HMMA.16816.F32 R112, R8, R32, R52 ;  /* 0x000000200870723c */ /* 0x000fe80000001834 */
[----:B------:R1:W2:Y:S02]  /*8870*/  MUFU.EX2 R208, R3 ;  /* 0x0000000300d07308 */ /* 0x0002a40000000800 */
[--C-:B-1----:R-:W-:Y:S01]  /*8880*/  FFMA.FTZ R3, R83, UR4, -R2.reuse ;  /* 0x0000000453037c23 */ /* 0x102fe20008010802 */
[----:B--2---:R-:W-:Y:S01]  /*8890*/  F2FP.F16.F32.PACK_AB R131, R208, R209 ;  /* 0x000000d1d083723e */ /* 0x004fe200000000ff */
[----:B------:R-:W-:Y:S04]  /*88a0*/  LDSM.16.MT88.4 R80, [R6+0xf800] ;  /* 0x00f800000650783b */ /* 0x000fe80000004200 */
[----:B------:R1:W-:Y:S02]  /*88b0*/  MUFU.EX2 R143, R3 ;  /* 0x00000003008f7308 */ /* 0x0003e40000000800 */
[C---:B------:R-:W-:Y:S08]  /*88c0*/  HMMA.16816.F32 R160, R128.reuse, R172, R160 ;  /* 0x000000ac80a0723c */ /* 0x040ff000000018a0 */
[----:B----4-:R-:W-:Y:S01]  /*88d0*/  HMMA.16816.F32 R84, R128, R96, R84 ;  /* 0x000000608054723c */ /* 0x010fe20000001854 */
[----:B-1----:R-:W-:-:S04]  /*88e0*/  FFMA.FTZ R3, R104, UR4, -R2 ;  /* 0x0000000468037c23 */ /* 0x002fc80008010802 */
[----:B------:R1:W-:Y:S02]  /*88f0*/  MUFU.EX2 R142, R3 ;  /* 0x00000003008e7308 */ /* 0x0003e40000000800 */
[--C-:B-1----:R-:W-:Y:S01]  /*8900*/  FFMA.FTZ R3, R106, UR4, -R2.reuse ;  /* 0x000000046a037c23 */ /* 0x102fe20008010802 */
[----:B------:R-:W-:Y:S02]  /*8910*/  FFMA.FTZ R2, R105, UR4, -R2 ;  /* 0x0000000469027c23 */ /* 0x000fe40008010802 */
[----:B------:R-:W-:Y:S03]  /*8920*/  HMMA.16816.F32 R104, R12, R34, R44 ;  /* 0x000000220c68723c */ /* 0x000fe6000000182c */
[----:B------:R1:W-:Y:S08]  /*8930*/  MUFU.EX2 R141, R3 ;  /* 0x00000003008d7308 */ /* 0x0003f00000000800 */
[----:B------:R2:W3:Y:S01]  /*8940*/  MUFU.EX2 R140, R2 ;  /* 0x00000002008c7308 */ /* 0x0004e20000000800 */
[----:B-1----:R-:W-:-:S02]  /*8950*/  IMAD.MOV.U32 R3, RZ, RZ, R145 ;  /* 0x000000ffff037224 */ /* 0x002fc400078e0091 */
[--C-:B--2---:R-:W-:Y:S01]  /*8960*/  FFMA.FTZ R2, R118, UR4, -R0.reuse ;  /* 0x0000000476027c23 */ /* 0x104fe20008010800 */
[----:B---3--:R-:W-:Y:S01]  /*8970*/  F2FP.F16.F32.PACK_AB R126, R140, R141 ;  /* 0x0000008d8c7e723e */ /* 0x008fe200000000ff */
[----:B------:R-:W-:Y:S03]  /*8980*/  HMMA.16816.F32 R116, R12, R32, R56 ;  /* 0x000000200c74723c */ /* 0x000fe60000001838 */
[----:B------:R1:W-:Y:S02]  /*8990*/  MUFU.EX2 R139, R2 ;  /* 0x00000002008b7308 */ /* 0x0003e40000000800 */
[----:B-1----:R-:W-:Y:S01]  /*89a0*/  FFMA.FTZ R2, R120, UR4, -R0 ;  /* 0x0000000478027c23 */ /* 0x002fe20008010800 */
[----:B------:R-:W-:-:S05]  /*89b0*/  IMAD.MOV.U32 R120, RZ, RZ, R144 ;  /* 0x000000ffff787224 */ /* 0x000fca00078e0090 */
[----:B------:R1:W2:Y:S02]  /*89c0*/  MUFU.EX2 R138, R2 ;  /* 0x00000002008a7308 */ /* 0x0002a40000000800 */
[--C-:B-1----:R-:W-:Y:S01]  /*89d0*/  FFMA.FTZ R2, R121, UR4, -R0.reuse ;  /* 0x0000000479027c23 */ /* 0x102fe20008010800 */
[----:B------:R-:W-:Y:S01]  /*89e0*/  FFMA.FTZ R0, R122, UR4, -R0 ;  /* 0x000000047a007c23 */ /* 0x000fe20008010800 */
[----:B--2---:R-:W-:Y:S01]  /*89f0*/  F2FP.F16.F32.PACK_AB R125, R138, R139 ;  /* 0x0000008b8a7d723e */ /* 0x004fe200000000ff */
[----:B------:R-:W-:-:S03]  /*8a00*/  UMOV UR4, UR15 ;  /* 0x0000000f00047c82 */ /* 0x000fc60008000000 */
[----:B------:R1:W-:Y:S08]  /*8a10*/  MUFU.EX2 R137, R2 ;  /* 0x0000000200897308 */ /* 0x0003f00000000800 */
[----:B------:R-:W2:Y:S01]  /*8a20*/  MUFU.EX2 R132, R0 ;  /* 0x0000000000847308 */ /* 0x000ea20000000800 */
[----:B-1----:R-:W-:-:S05]  /*8a30*/  IMAD.MOV.U32 R2, RZ, RZ, 0x40 ;  /* 0x00000040ff027424 */ /* 0x002fca00078e00ff */
[----:B------:R-:W-:Y:S02]  /*8a40*/  SEL R124, R2, 0xffffffc0, !P4 ;  /* 0xffffffc0027c7807 */ /* 0x000fe40006000000 */
[----:B--2---:R-:W-:-:S03]  /*8a50*/  F2FP.F16.F32.PACK_AB R127, R132, R137 ;  /* 0x00000089847f723e */ /* 0x004fc600000000ff */
        /* <DEDUP_REMOVED lines=9> */
[----:B------:R-:W-:Y:S01]  /*8af0*/  LDSM.16.MT88.4 R4, [R2+0xc800] ;  /* 0x00c800000204783b */ /* 0x000fe20000004200 */
[----:B-1----:R-:W-:-:S03]  /*8b00*/  F2FP.F16.F32.PACK_AB R124, R142, R143 ;  /* 0x0000008f8e7c723e */ /* 0x002fc600000000ff */
[----:B------:R-:W-:Y:S04]  /*8b10*/  LDSM.16.MT88.4 R44, [R0+0xe800] ;  /* 0x00e80000002c783b */ /* 0x000fe80000004200 */
[C---:B------:R-:W-:Y:S08]  /*8b20*/  HMMA.16816.F32 R148, R124.reuse, R156, R72 ;  /* 0x0000009c7c94723c */ /* 0x040ff00000001848 */
[----:B------:R-:W-:Y:S08]  /*8b30*/  HMMA.16816.F32 R152, R124, R158, R68 ;  /* 0x0000009e7c98723c */ /* 0x000ff00000001844 */
[----:B--2---:R-:W-:Y:S08]  /*8b40*/  HMMA.16816.F32 R64, R28, R36, RZ ;  /* 0x000000241c40723c */ /* 0x004ff000000018ff */
[----:B------:R-:W-:Y:S01]  /*8b50*/  HMMA.16816.F32 R156, R128, R158, R40 ;  /* 0x0000009e809c723c */ /* 0x000fe20000001828 */
[----:B------:R-:W1:Y:S07]  /*8b60*/  LDSM.16.MT88.4 R40, [R2+0xe800] ;  /* 0x00e800000228783b */ /* 0x000e6e0000004200 */
[----:B------:R-:W-:Y:S08]  /*8b70*/  HMMA.16816.F32 R164, R124, R172, R164 ;  /* 0x000000ac7ca4723c */ /* 0x000ff000000018a4 */
[----:B---3--:R-:W-:Y:S08]  /*8b80*/  HMMA.16816.F32 R180, R20, R32, R64 ;  /* 0x0000002014b4723c */ /* 0x008ff00000001840 */
[----:B----4-:R-:W-:Y:S08]  /*8b90*/  HMMA.16816.F32 R64, R28, R48, RZ ;  /* 0x000000301c40723c */ /* 0x010ff000000018ff */
[-C--:B------:R-:W-:Y:S08]  /*8ba0*/  HMMA.16816.F32 R168, R124, R174.reuse, R168 ;  /* 0x000000ae7ca8723c */ /* 0x080ff000000018a8 */
[----:B------:R-:W-:Y:S08]  /*8bb0*/  HMMA.16816.F32 R172, R128, R174, R60 ;  /* 0x000000ae80ac723c */ /* 0x000ff0000000183c */
[----:B------:R-:W-:Y:S08]  /*8bc0*/  HMMA.16816.F32 R60, R24, R36, RZ ;  /* 0x00000024183c723c */ /* 0x000ff000000018ff */
[-C--:B------:R-:W-:Y:S08]  /*8bd0*/  HMMA.16816.F32 R68, R128, R80.reuse, R116 ;  /* 0x000000508044723c */ /* 0x080ff00000001874 */
[C---:B------:R-:W-:Y:S08]  /*8be0*/  HMMA.16816.F32 R72, R124.reuse, R80, R112 ;  /* 0x000000507c48723c */ /* 0x040ff00000001870 */
[C---:B------:R-:W-:Y:S08]  /*8bf0*/  HMMA.16816.F32 R76, R124.reuse, R82, R108 ;  /* 0x000000527c4c723c */ /* 0x040ff0000000186c */
[C---:B------:R-:W-:Y:S08]  /*8c00*/  HMMA.16816.F32 R88, R124.reuse, R96, R88 ;  /* 0x000000607c58723c */ /* 0x040ff00000001858 */
[----:B------:R-:W-:Y:S08]  /*8c10*/  HMMA.16816.F32 R92, R124, R98, R92 ;  /* 0x000000627c5c723c */ /* 0x000ff0000000185c */
[----:B------:R-:W-:Y:S08]  /*8c20*/  HMMA.16816.F32 R80, R128, R82, R104 ;  /* 0x000000528050723c */ /* 0x000ff00000001868 */
[----:B-----5:R-:W-:Y:S08]  /*8c30*/  HMMA.16816.F32 R112, R28, R56, RZ ;  /* 0x000000381c70723c */ /* 0x020ff000000018ff */
        /* <DEDUP_REMOVED lines=8> */
[----:B------:R-:W-:Y:S01]  /*8cc0*/  FADD.FTZ R33, R187, R186 ;  /* 0x000000babb217221 */ /* 0x000fe20000010000 */
[----:B------:R-:W-:-:S06]  /*8cd0*/  FADD.FTZ R32, R189, R188 ;  /* 0x000000bcbd207221 */ /* 0x000fcc0000010000 */
[----:B------:R-:W-:Y:S01]  /*8ce0*/  HMMA.16816.F32 R60, R24, R48, RZ ;  /* 0x00000030183c723c */ /* 0x000fe200000018ff */
[----:B------:R-:W-:Y:S02]  /*8cf0*/  IMAD.MOV.U32 R49, RZ, RZ, R197 ;  /* 0x000000ffff317224 */ /* 0x000fe400078e00c5 */
[----:B------:R-:W-:-:S05]  /*8d00*/  IMAD.MOV.U32 R48, RZ, RZ, R196 ;  /* 0x000000ffff307224 */ /* 0x000fca00078e00c4 */
[C---:B------:R-:W-:Y:S08]  /*8d10*/  HMMA.16816.F32 R196, R20.reuse, R4, R112 ;  /* 0x0000000414c4723c */ /* 0x040ff00000001870 */
[-C--:B------:R-:W-:Y:S08]  /*8d20*/  HMMA.16816.F32 R112, R20, R44.reuse, R104 ;  /* 0x0000002c1470723c */ /* 0x080ff00000001868 */
[----:B------:R-:W-:Y:S01]  /*8d30*/  HMMA.16816.F32 R104, R16, R44, R100 ;  /* 0x0000002c1068723c */ /* 0x000fe20000001864 */
[----:B------:R-:W-:-:S02]  /*8d40*/  IMAD.MOV.U32 R45, RZ, RZ, R120 ;  /* 0x000000ffff2d7224 */ /* 0x000fc400078e0078 */
        /* <DEDUP_REMOVED lines=9> */
[----:B------:R-:W-:-:S02]  /*8de0*/  IMAD.MOV.U32 R41, RZ, RZ, R3 ;  /* 0x000000ffff297224 */ /* 0x000fc400078e0003 */
[----:B------:R-:W-:Y:S02]  /*8df0*/  FADD.FTZ R3, R191, R190 ;  /* 0x000000bebf037221 */ /* 0x000fe40000010000 */
[----:B------:R-:W-:Y:S02]  /*8e00*/  LDSM.16.MT88.4 R188, [R0+0xd800] ;  /* 0x00d8000000bc783b */ /* 0x000fe40000004200 */
        /* <DEDUP_REMOVED lines=25> */
[----:B--2---:R-:W-:Y:S01]  /*8fa0*/  HMMA.16816.F32 R200, R8, R22, R64 ;  /* 0x0000001608c8723c */ /* 0x004fe20000001840 */
[----:B------:R-:W-:-:S02]  /*8fb0*/  IMAD.MOV.U32 R64, RZ, RZ, R207 ;  /* 0x000000ffff407224 */ /* 0x000fc400078e00cf */
[----:B------:R-:W-:Y:S02]  /*8fc0*/  IMAD.MOV.U32 R65, RZ, RZ, R206 ;  /* 0x000000ffff417224 */ /* 0x000fe400078e00ce */
[----:B------:R-:W-:Y:S02]  /*8fd0*/  IMAD.MOV.U32 R66, RZ, RZ, R205 ;  /* 0x000000ffff427224 */ /* 0x000fe400078e00cd */
[----:B------:R-:W-:Y:S01]  /*8fe0*/  FADD.FTZ R3, R64, R3 ;  /* 0x0000000340037221 */ /* 0x000fe20000010000 */
[----:B------:R-:W-:Y:S01]  /*8ff0*/  IMAD.MOV.U32 R67, RZ, RZ, R204 ;  /* 0x000000ffff437224 */ /* 0x000fe200078e00cc */
[----:B------:R-:W-:Y:S01]  /*9000*/  HMMA.16816.F32 R192, R8, R20, R108 ;  /* 0x0000001408c0723c */ /* 0x000fe2000000186c */
[----:B------:R-:W2:Y:S02]  /*9010*/  LDSM.16.MT88.4 R204, [R2+0xd800] ;  /* 0x00d8000002cc783b */ /* 0x000ea40000004200 */
[----:B------:R-:W-:-:S04]  /*9020*/  FADD.FTZ R3, R67, R3 ;  /* 0x0000000343037221 */ /* 0x000fc80000010000 */
[----:B------:R-:W-:Y:S01]  /*9030*/  FADD.FTZ R3, R47, R3 ;  /* 0x000000032f037221 */ /* 0x000fe20000010000 */
[----:B---3--:R-:W-:Y:S03]  /*9040*/  HMMA.16816.F32 R104, R8, R16, R104 ;  /* 0x000000100868723c */ /* 0x008fe60000001868 */
[----:B------:R-:W-:-:S05]  /*9050*/  FADD.FTZ R3, R35, R3 ;  /* 0x0000000323037221 */ /* 0x000fca0000010000 */
[----:B------:R-:W-:Y:S08]  /*9060*/  HMMA.16816.F32 R108, R8, R18, R60 ;  /* 0x00000012086c723c */ /* 0x000ff0000000183c */
[----:B------:R-:W-:Y:S01]  /*9070*/  HMMA.16816.F32 R100, R12, R16, R112 ;  /* 0x000000100c64723c */ /* 0x000fe20000001870 */
[----:B------:R3:W4:Y:S07]  /*9080*/  LDSM.16.MT88.4 R112, [R0+0xf800] ;  /* 0x00f800000070783b */ /* 0x00072e0000004200 */
[C---:B-1----:R-:W-:Y:S08]  /*9090*/  HMMA.16816.F32 R120, R8.reuse, R4, R120 ;  /* 0x000000040878723c */ /* 0x042ff00000001878 */
[----:B------:R-:W-:Y:S01]  /*90a0*/  HMMA.16816.F32 R24, R8, R6, R24 ;  /* 0x000000060818723c */ /* 0x000fe20000001818 */
[----:B------:R1:W5:Y:S07]  /*90b0*/  LDSM.16.MT88.4 R8, [R2+0xf800] ;  /* 0x00f800000208783b */ /* 0x00036e0000004200 */
[----:B------:R-:W-:Y:S01]  /*90c0*/  HMMA.16816.F32 R116, R12, R4, R116 ;  /* 0x000000040c74723c */ /* 0x000fe20000001874 */
[----:B---3--:R-:W-:Y:S01]  /*90d0*/  FADD.FTZ R0, R66, R33 ;  /* 0x0000002142007221 */ /* 0x008fe20000010000 */
[----:B------:R-:W-:Y:S01]  /*90e0*/  FADD.FTZ R4, R252, R40 ;  /* 0x00000028fc047221 */ /* 0x000fe20000010000 */
[----:B------:R-:W-:-:S02]  /*90f0*/  FADD.FTZ R5, R48, R3 ;  /* 0x0000000330057221 */ /* 0x000fc40000010000 */
[----:B------:R-:W-:Y:S01]  /*9100*/  FADD.FTZ R0, R43, R0 ;  /* 0x000000002b007221 */ /* 0x000fe20000010000 */
[----:B------:R-:W-:Y:S02]  /*9110*/  FADD.FTZ R4, R46, R4 ;  /* 0x000000042e047221 */ /* 0x000fe40000010000 */
[----:B------:R-:W-:Y:S01]  /*9120*/  HMMA.16816.F32 R196, R12, R20, R196 ;  /* 0x000000140cc4723c */ /* 0x000fe200000018c4 */
[----:B------:R-:W-:Y:S01]  /*9130*/  FADD.FTZ R0, R51, R0 ;  /* 0x0000000033007221 */ /* 0x000fe20000010000 */
[----:B------:R-:W-:-:S03]  /*9140*/  FADD.FTZ R4, R34, R4 ;  /* 0x0000000422047221 */ /* 0x000fc60000010000 */
[----:B------:R-:W-:Y:S01]  /*9150*/  FADD.FTZ R0, R44, R0 ;  /* 0x000000002c007221 */ /* 0x000fe20000010000 */
[----:B------:R-:W-:Y:S01]  /*9160*/  FADD.FTZ R4, R45, R4 ;  /* 0x000000042d047221 */ /* 0x000fe20000010000 */
[----:B-1----:R-:W-:Y:S01]  /*9170*/  FADD.FTZ R2, R65, R32 ;  /* 0x0000002041027221 */ /* 0x002fe20000010000 */
[----:B------:R-:W-:Y:S03]  /*9180*/  HMMA.16816.F32 R56, R12, R22, R56 ;  /* 0x000000160c38723c */ /* 0x000fe60000001838 */
[----:B------:R-:W-:-:S04]  /*9190*/  FADD.FTZ R2, R42, R2 ;  /* 0x000000022a027221 */ /* 0x000fc80000010000 */
[----:B------:R-:W-:Y:S01]  /*91a0*/  FADD.FTZ R2, R50, R2 ;  /* 0x0000000232027221 */ /* 0x000fe20000010000 */
[----:B------:R-:W-:Y:S03]  /*91b0*/  HMMA.16816.F32 R52, R12, R18, R52 ;  /* 0x000000120c34723c */ /* 0x000fe60000001834 */
[----:B------:R-:W-:-:S04]  /*91c0*/  FADD.FTZ R2, R41, R2 ;  /* 0x0000000229027221 */ /* 0x000fc80000010000 */
        /* <DEDUP_REMOVED lines=41> */
[----:B------:R1:W-:Y:S04]  /*9460*/  STL [R1+0xa0], R4 ;  /* 0x0000a00401007387 */ /* 0x0003e80000100800 */
[----:B------:R1:W-:Y:S03]  /*9470*/  STL [R1+0x9c], R3 ;  /* 0x00009c0301007387 */ /* 0x0003e60000100800 */
[C---:B------:R-:W-:Y:S01]  /*9480*/  HMMA.16816.F32 R184, R124.reuse, R190, R184 ;  /* 0x000000be7cb8723c */ /* 0x040fe200000018b8 */
[----:B------:R1:W-:Y:S04]  /*9490*/  STL [R1+0xa8], R2 ;  /* 0x0000a80201007387 */ /* 0x0003e80000100800 */
[----:B------:R1:W-:Y:S03]  /*94a0*/  STL [R1+0xa4], R0 ;  /* 0x0000a40001007387 */ /* 0x0003e60000100800 */
[C---:B--2---:R-:W-:Y:S08]  /*94b0*/  HMMA.16816.F32 R192, R124.reuse, R204, R192 ;  /* 0x000000cc7cc0723c */ /* 0x044ff000000018c0 */
[C---:B------:R-:W-:Y:S08]  /*94c0*/  HMMA.16816.F32 R200, R124.reuse, R206, R200 ;  /* 0x000000ce7cc8723c */ /* 0x040ff000000018c8 */
[C---:B----4-:R-:W-:Y:S08]  /*94d0*/  HMMA.16816.F32 R104, R124.reuse, R112, R104 ;  /* 0x000000707c68723c */ /* 0x050ff00000001868 */
[----:B------:R-:W-:Y:S08]  /*94e0*/  HMMA.16816.F32 R108, R124, R114, R108 ;  /* 0x000000727c6c723c */ /* 0x000ff0000000186c */
[C---:B------:R-:W-:Y:S08]  /*94f0*/  HMMA.16816.F32 R180, R128.reuse, R188, R180 ;  /* 0x000000bc80b4723c */ /* 0x040ff000000018b4 */
[C---:B------:R-:W-:Y:S08]  /*9500*/  HMMA.16816.F32 R100, R128.reuse, R112, R100 ;  /* 0x000000708064723c */ /* 0x040ff00000001864 */
[----:B------:R-:W-:Y:S08]  /*9510*/  HMMA.16816.F32 R196, R128, R204, R196 ;  /* 0x000000cc80c4723c */ /* 0x000ff000000018c4 */
[----:B-----5:R-:W-:Y:S08]  /*9520*/  HMMA.16816.F32 R120, R124, R8, R120 ;  /* 0x000000087c78723c */ /* 0x020ff00000001878 */
        /* <DEDUP_REMOVED lines=15> */
[----:B------:R-:W5:Y:S04]  /*9620*/  LDL R48, [R1+0xac] ;  /* 0x0000ac0001307983 */ /* 0x000f680000100800 */
        /* <DEDUP_REMOVED lines=26> */
[----:B------:R-:W-:Y:S01]  /*97d0*/  LEA R6, P6, R7, R35, 0x1 ;  /* 0x0000002307067211 */ /* 0x000fe200078c08ff */
[----:B------:R-:W-:Y:S01]  /*97e0*/  UIADD3 UR4, UPT, UPT, UR22, -0x2, URZ ;  /* 0xfffffffe16047890 */ /* 0x000fe2000fffe0ff */
[----:B----4-:R-:W-:Y:S01]  /*97f0*/  LEA.HI.X R9, R2, R45, R0, 0x7, P0 ;  /* 0x0000002d02097211 */ /* 0x010fe200000f3c00 */
[----:B------:R-:W-:Y:S01]  /*9800*/  IMAD.U32 R0, RZ, RZ, UR7 ;  /* 0x00000007ff007e24 */ /* 0x000fe2000f8e00ff */
[----:B------:R-:W-:Y:S01]  /*9810*/  LEA R4, P5, R5, R35, 0x1 ;  /* 0x0000002305047211 */ /* 0x000fe200078a08ff */
[----:B------:R-:W-:Y:S01]  /*9820*/  UISETP.GT.U32.AND UP0, UPT, UR4, UR19, UPT ;  /* 0x000000130400728c */ /* 0x000fe2000bf04070 */
[----:B------:R-:W-:Y:S01]  /*9830*/  LEA.HI.X R7, R7, R45, R3, 0x1, P6 ;  /* 0x0000002d07077211 */ /* 0x000fe200030f0c03 */
[----:B------:R-:W-:Y:S01]  /*9840*/  @!PT LDS RZ, [RZ] ;  /* 0x00000000fffff984 */ /* 0x000fe20000000800 */
[----:B------:R-:W-:Y:S01]  /*9850*/  @!PT LDS RZ, [RZ] ;  /* 0x00000000fffff984 */ /* 0x000fe20000000800 */
[----:B------:R-:W-:Y:S01]  /*9860*/  @!PT LDS RZ, [RZ] ;  /* 0x00000000fffff984 */ /* 0x000fe20000000800 */
[----:B------:R-:W-:Y:S01]  /*9870*/  @!P2 LDGSTS.E.BYPASS.LTC128B.128 [R236+0xc000], desc[UR28][R8.64] ;  /* 0x0c00000008ecafae */ /* 0x000fe2000b981a1c */
[----:B------:R-:W-:Y:S02]  /*9880*/  LEA R2, P0, R11, R35, 0x1 ;  /* 0x000000230b027211 */ /* 0x000fe400078008ff */
[----:B------:R-:W-:Y:S01]  /*9890*/  LEA.HI.X R5, R5, R45, R0, 0x1, P5 ;  /* 0x0000002d05057211 */ /* 0x000fe200028f0c00 */
[----:B------:R-:W-:Y:S01]  /*98a0*/  @P2 STS.128 [R236+0xc000], RZ ;  /* 0x00c000ffec002388 */ /* 0x000fe20000000c00 */
[----:B-----5:R-:W-:Y:S01]  /*98b0*/  LOP3.LUT R10, R44, R251, RZ, 0xfc, !PT ;  /* 0x000000fb2c0a7212 */ /* 0x020fe200078efcff */
[----:B------:R-:W-:Y:S01]  /*98c0*/  IMAD.MOV.U32 R139, RZ, RZ, R41 ;  /* 0x000000ffff8b7224 */ /* 0x000fe200078e0029 */
[----:B------:R-:W-:Y:S01]  /*98d0*/  LEA.HI.X R3, R11, R45, R12, 0x1, P0 ;  /* 0x0000002d0b037211 */ /* 0x000fe200000f0c0c */
[----:B------:R-:W-:Y:S01]  /*98e0*/  @!PT LDS RZ, [RZ] ;  /* 0x00000000fffff984 */ /* 0x000fe20000000800 */
[----:B------:R-:W-:Y:S01]  /*98f0*/  @!PT LDS RZ, [RZ] ;  /* 0x00000000fffff984 */ /* 0x000fe20000000800 */
[----:B------:R-:W-:Y:S01]  /*9900*/  @!PT LDS RZ, [RZ] ;  /* 0x00000000fffff984 */ /* 0x000fe20000000800 */
[----:B------:R1:W-:Y:S01]  /*9910*/  @!P1 LDGSTS.E.BYPASS.LTC128B.128 [R236+0xe000], desc[UR28][R8.64+0x80] ;  /* 0x0e00008008ec9fae */ /* 0x0003e2000b981a1c */
[----:B------:R-:W-:Y:S01]  /*9920*/  LEA R234, R10, UR5, 0x1 ;  /* 0x000000050aea7c11 */ /* 0x000fe2000f8e08ff */
[----:B------:R-:W-:-:S02]  /*9930*/  IMAD.MOV.U32 R45, RZ, RZ, 0x20 ;  /* 0x00000020ff2d7424 */ /* 0x000fc400078e00ff */
[----:B------:R-:W-:Y:S01]  /*9940*/  @P1 STS.128 [R236+0xe000], RZ ;  /* 0x00e000ffec001388 */ /* 0x000fe20000000c00 */
[----:B------:R-:W-:Y:S02]  /*9950*/  IMAD.MOV.U32 R243, RZ, RZ, R48 ;  /* 0x000000fffff37224 */ /* 0x000fe400078e0030 */
[----:B------:R-:W-:Y:S01]  /*9960*/  SEL R0, R45, 0xffffffe0, !P3 ;  /* 0xffffffe02d007807 */ /* 0x000fe20005800000 */
[----:B------:R-:W-:Y:S01]  /*9970*/  @!PT LDS RZ, [RZ] ;  /* 0x00000000fffff984 */ /* 0x000fe20000000800 */
[----:B------:R-:W-:Y:S01]  /*9980*/  @!PT LDS RZ, [RZ] ;  /* 0x00000000fffff984 */ /* 0x000fe20000000800 */
[----:B------:R-:W-:Y:S01]  /*9990*/  @!PT LDS RZ, [RZ] ;  /* 0x00000000fffff984 */ /* 0x000fe20000000800 */
[----:B------:R-:W-:Y:S01]  /*99a0*/  @!P2 LDGSTS.E.BYPASS.LTC128B.128 [R236+0xc800], desc[UR28][R6.64] ;  /* 0x0c80000006ecafae */ /* 0x000fe2000b981a1c */
[----:B------:R-:W-:-:S03]  /*99b0*/  IMAD.MOV.U32 R252, RZ, RZ, R49 ;  /* 0x000000fffffc7224 */ /* 0x000fc600078e0031 */
[----:B------:R-:W-:Y:S01]  /*99c0*/  @P2 STS.128 [R236+0xc800], RZ ;  /* 0x00c800ffec002388 */ /* 0x000fe20000000c00 */
[----:B------:R-:W-:Y:S02]  /*99d0*/  IMAD.IADD R0, R235, 0x1, R0 ;  /* 0x00000001eb007824 */ /* 0x000fe400078e0200 */
[--C-:B------:R-:W-:Y:S01]  /*99e0*/  IMAD.IADD R252, R252, 0x1, R234.reuse ;  /* 0x00000001fcfc7824 */ /* 0x100fe200078e02ea */
        /* <DEDUP_REMOVED lines=29> */
[----:B------:R-:W-:Y:S01]  /*9bc0*/  LDSM.16.M88.4 R20, [R0+0x8000] ;  /* 0x008000000014783b */ /* 0x000fe20000000200 */
[----:B--2---:R-:W-:-:S03]  /*9bd0*/  IMAD.IADD R2, R139, 0x1, R234 ;  /* 0x000000018b027824 */ /* 0x004fc600078e02ea */
[----:B------:R-:W-:Y:S04]  /*9be0*/  LDSM.16.M88.4 R24, [R235+0x9800] ;  /* 0x00980000eb18783b */ /* 0x000fe80000000200 */
[----:B------:R-:W2:Y:S04]  /*9bf0*/  LDSM.16.M88.4 R4, [R2+0x2000] ;  /* 0x002000000204783b */ /* 0x000ea80000000200 */
[----:B------:R-:W5:Y:S04]  /*9c00*/  LDSM.16.M88.4 R48, [R0+0x8800] ;  /* 0x008800000030783b */ /* 0x000f680000000200 */
[----:B------:R-:W5:Y:S04]  /*9c10*/  LDSM.16.M88.4 R44, [R0+0x9000] ;  /* 0x00900000002c783b */ /* 0x000f680000000200 */
[----:B------:R-:W5:Y:S04]  /*9c20*/  LDSM.16.M88.4 R40, [R0+0x9800] ;  /* 0x009800000028783b */ /* 0x000f680000000200 */
[----:B------:R-:W5:Y:S01]  /*9c30*/  LDSM.16.M88.4 R12, [R234] ;  /* 0x00000000ea0c783b */ /* 0x000f620000000200 */
[C---:B-1----:R-:W-:Y:S03]  /*9c40*/  HMMA.16816.F32 R56, R8.reuse, R36, RZ ;  /* 0x000000240838723c */ /* 0x042fe600000018ff */
[----:B------:R-:W0:Y:S05]  /*9c50*/  LDGDEPBAR ;  /* 0x00000000000079af */ /* 0x000e2a0000000000 */
[C---:B------:R-:W-:Y:S08]  /*9c60*/  HMMA.16816.F32 R208, R8.reuse, R38, RZ ;  /* 0x0000002608d0723c */ /* 0x040ff000000018ff */
[C---:B---3--:R-:W-:Y:S08]  /*9c70*/  HMMA.16816.F32 R52, R8.reuse, R32, RZ ;  /* 0x000000200834723c */ /* 0x048ff000000018ff */
[----:B----4-:R-:W-:Y:S08]  /*9c80*/  HMMA.16816.F32 R16, R8, R28, RZ ;  /* 0x0000001c0810723c */ /* 0x010ff000000018ff */
[C---:B--2---:R-:W-:Y:S08]  /*9c90*/  HMMA.16816.F32 R212, R4.reuse, R20, R56 ;  /* 0x0000001404d4723c */ /* 0x044ff00000001838 */
[----:B------:R-:W-:Y:S08]  /*9ca0*/  HMMA.16816.F32 R56, R4, R22, R208 ;  /* 0x000000160438723c */ /* 0x000ff000000018d0 */
[C---:B------:R-:W-:Y:S08]  /*9cb0*/  HMMA.16816.F32 R60, R8.reuse, R24, RZ ;  /* 0x00000018083c723c */ /* 0x040ff000000018ff */
[C---:B------:R-:W-:Y:S08]  /*9cc0*/  HMMA.16816.F32 R140, R8.reuse, R34, RZ ;  /* 0x00000022088c723c */ /* 0x040ff000000018ff */
[C---:B------:R-:W-:Y:S08]  /*9cd0*/  HMMA.16816.F32 R64, R8.reuse, R30, RZ ;  /* 0x0000001e0840723c */ /* 0x040ff000000018ff */
[----:B------:R-:W-:Y:S08]  /*9ce0*/  HMMA.16816.F32 R8, R8, R26, RZ ;  /* 0x0000001a0808723c */ /* 0x000ff000000018ff */
[----:B-----5:R-:W-:Y:S01]  /*9cf0*/  HMMA.16816.F32 R216, R4, R48, R52 ;  /* 0x0000003004d8723c */ /* 0x020fe20000001834 */
[----:B------:R-:W-:-:S02]  /*9d00*/  IMAD.MOV.U32 R55, RZ, RZ, R56 ;  /* 0x000000ffff377224 */ /* 0x000fc400078e0038 */
[----:B------:R-:W-:Y:S02]  /*9d10*/  IMAD.MOV.U32 R54, RZ, RZ, R57 ;  /* 0x000000ffff367224 */ /* 0x000fe400078e0039 */
[----:B------:R-:W-:Y:S02]  /*9d20*/  IMAD.MOV.U32 R53, RZ, RZ, R58 ;  /* 0x000000ffff357224 */ /* 0x000fe400078e003a */
[----:B------:R-:W-:Y:S01]  /*9d30*/  IMAD.MOV.U32 R52, RZ, RZ, R59 ;  /* 0x000000ffff347224 */ /* 0x000fe200078e003b */
[C---:B------:R-:W-:Y:S01]  /*9d40*/  HMMA.16816.F32 R224, R4.reuse, R44, R16 ;  /* 0x0000002c04e0723c */ /* 0x040fe20000001810 */
[----:B------:R-:W1:Y:S07]  /*9d50*/  LDSM.16.M88.4 R16, [R2] ;  /* 0x000000000210783b */ /* 0x000e6e0000000200 */
        /* <DEDUP_REMOVED lines=11> */
[----:B------:R-:W-:Y:S08]  /*9e10*/  HMMA.16816.F32 R248, R4, R50, R140 ;  /* 0x0000003204f8723c */ /* 0x000ff0000000188c */
[C---:B------:R-:W-:Y:S08]  /*9e20*/  HMMA.16816.F32 R56, R12.reuse, R36, RZ ;  /* 0x000000240c38723c */ /* 0x040ff000000018ff */
[C---:B------:R-:W-:Y:S08]  /*9e30*/  HMMA.16816.F32 R52, R12.reuse, R32, RZ ;  /* 0x000000200c34723c */ /* 0x040ff000000018ff */
[C---:B------:R-:W-:Y:S08]  /*9e40*/  HMMA.16816.F32 R8, R12.reuse, R28, RZ ;  /* 0x0000001c0c08723c */ /* 0x040ff000000018ff */
[C---:B------:R-:W-:Y:S08]  /*9e50*/  HMMA.16816.F32 R4, R12.reuse, R24, RZ ;  /* 0x000000180c04723c */ /* 0x040ff000000018ff */
[C---:B------:R-:W-:Y:S08]  /*9e60*/  HMMA.16816.F32 R36, R12.reuse, R38, RZ ;  /* 0x000000260c24723c */ /* 0x040ff000000018ff */
[C---:B------:R-:W-:Y:S08]  /*9e70*/  HMMA.16816.F32 R32, R12.reuse, R34, RZ ;  /* 0x000000220c20723c */ /* 0x040ff000000018ff */
[C---:B------:R-:W-:Y:S08]  /*9e80*/  HMMA.16816.F32 R28, R12.reuse, R30, RZ ;  /* 0x0000001e0c1c723c */ /* 0x040ff000000018ff */
[----:B------:R-:W-:Y:S01]  /*9e90*/  HMMA.16816.F32 R12, R12, R26, RZ ;  /* 0x0000001a0c0c723c */ /* 0x000fe200000018ff */
[----:B------:R-:W-:Y:S07]  /*9ea0*/  LDSM.16.M88.4 R24, [R229+0x9000] ;  /* 0x00900000e518783b */ /* 0x000fee0000000200 */
[C---:B-1----:R-:W-:Y:S08]  /*9eb0*/  HMMA.16816.F32 R56, R16.reuse, R20, R56 ;  /* 0x000000141038723c */ /* 0x042ff00000001838 */
[C---:B------:R-:W-:Y:S01]  /*9ec0*/  HMMA.16816.F32 R60, R16.reuse, R44, R8 ;  /* 0x0000002c103c723c */ /* 0x040fe20000001808 */
[----:B------:R-:W-:Y:S07]  /*9ed0*/  LDSM.16.M88.4 R8, [R252] ;  /* 0x00000000fc08783b */ /* 0x000fee0000000200 */
[C---:B------:R-:W-:Y:S01]  /*9ee0*/  HMMA.16816.F32 R220, R16.reuse, R40, R4 ;  /* 0x0000002810dc723c */ /* 0x040fe20000001804 */
[----:B------:R-:W1:Y:S07]  /*9ef0*/  LDSM.16.M88.4 R4, [R252+0x2000] ;  /* 0x00200000fc04783b */ /* 0x000e6e0000000200 */
[C---:B------:R-:W-:Y:S01]  /*9f00*/  HMMA.16816.F32 R36, R16.reuse, R22, R36 ;  /* 0x000000161024723c */ /* 0x040fe20000001824 */
[----:B------:R-:W2:Y:S07]  /*9f10*/  LDSM.16.M88.4 R20, [R229+0x8000] ;  /* 0x00800000e514783b */ /* 0x000eae0000000200 */
[C---:B------:R-:W-:Y:S08]  /*9f20*/  HMMA.16816.F32 R140, R16.reuse, R48, R52 ;  /* 0x00000030108c723c */ /* 0x040ff00000001834 */
[C---:B------:R-:W-:Y:S01]  /*9f30*/  HMMA.16816.F32 R40, R16.reuse, R42, R12 ;  /* 0x0000002a1028723c */ /* 0x040fe2000000180c */
[----:B------:R-:W3:Y:S07]  /*9f40*/  LDSM.16.M88.4 R12, [R229+0x8800] ;  /* 0x00880000e50c783b */ /* 0x000eee0000000200 */
[C---:B------:R-:W-:Y:S01]  /*9f50*/  HMMA.16816.F32 R52, R16.reuse, R46, R28 ;  /* 0x0000002e1034723c */ /* 0x040fe2000000181c */
[----:B------:R-:W4:Y:S07]  /*9f60*/  LDSM.16.M88.4 R28, [R229+0x9800] ;  /* 0x00980000e51c783b */ /* 0x000f2e0000000200 */
[----:B------:R-:W-:Y:S01]  /*9f70*/  HMMA.16816.F32 R48, R16, R50, R32 ;  /* 0x000000321030723c */ /* 0x000fe20000001820 */
[----:B------:R-:W-:-:S02]  /*9f80*/  IMAD.MOV.U32 R16, RZ, RZ, R138 ;  /* 0x000000ffff107224 */ /* 0x000fc400078e008a */
[----:B------:R-:W-:Y:S02]  /*9f90*/  IMAD.MOV.U32 R17, RZ, RZ, R137 ;  /* 0x000000ffff117224 */ /* 0x000fe400078e0089 */
[----:B------:R-:W-:Y:S02]  /*9fa0*/  IMAD.MOV.U32 R18, RZ, RZ, R132 ;  /* 0x000000ffff127224 */ /* 0x000fe400078e0084 */
[----:B------:R-:W-:Y:S01]  /*9fb0*/  IMAD.MOV.U32 R19, RZ, RZ, R3 ;  /* 0x000000ffff137224 */ /* 0x000fe200078e0003 */
[----:B-1----:R-:W-:Y:S08]  /*9fc0*/  HMMA.16816.F32 R224, R4, R24, R224 ;  /* 0x0000001804e0723c */ /* 0x002ff000000018e0 */
[C---:B--2---:R-:W-:Y:S08]  /*9fd0*/  HMMA.16816.F32 R44, R8.reuse, R20, R56 ;  /* 0x00000014082c723c */ /* 0x044ff00000001838 */
[----:B------:R-:W-:Y:S08]  /*9fe0*/  HMMA.16816.F32 R36, R8, R22, R36 ;  /* 0x000000160824723c */ /* 0x000ff00000001824 */
[C---:B---3--:R-:W-:Y:S08]  /*9ff0*/  HMMA.16816.F32 R56, R4.reuse, R12, R16 ;  /* 0x0000000c0438723c */ /* 0x048ff00000001810 */
[----:B----4-:R-:W-:Y:S03]  /*a000*/  HMMA.16816.F32 R16, R4, R28, R216 ;  /* 0x0000001c0410723c */ /* 0x010fe600000018d8 */
[----:B------:R-:W-:-:S05]  /*a010*/  IMAD.MOV.U32 R3, RZ, RZ, R37 ;  /* 0x000000ffff037224 */ /* 0x000fca00078e0025 */
        /* <DEDUP_REMOVED lines=19> */
[----:B------:R-:W-:Y:S01]  /*a150*/  LDSM.16.M88.4 R16, [R233+0x8000] ;  /* 0x00800000e910783b */ /* 0x000fe20000000200 */
[----:B------:R-:W-:-:S02]  /*a160*/  IMAD.MOV.U32 R38, RZ, RZ, R6 ;  /* 0x000000ffff267224 */ /* 0x000fc400078e0006 */
[----:B------:R-:W-:Y:S01]  /*a170*/  IMAD.MOV.U32 R39, RZ, RZ, R5 ;  /* 0x000000ffff277224 */ /* 0x000fe200078e0005 */
[C---:B------:R-:W-:Y:S08]  /*a180*/  HMMA.16816.F32 R24, R8.reuse, R26, R52 ;  /* 0x0000001a0818723c */ /* 0x040ff00000001834 */
[----:B------:R-:W-:Y:S01]  /*a190*/  HMMA.16816.F32 R248, R8, R12, R140 ;  /* 0x0000000c08f8723c */ /* 0x000fe2000000188c */
[----:B------:R-:W-:-:S02]  /*a1a0*/  IMAD.MOV.U32 R143, RZ, RZ, R3 ;  /* 0x000000ffff8f7224 */ /* 0x000fc400078e0003 */
[----:B------:R-:W-:Y:S02]  /*a1b0*/  IMAD.MOV.U32 R142, RZ, RZ, R4 ;  /* 0x000000ffff8e7224 */ /* 0x000fe400078e0004 */
[----:B------:R-:W-:-:S03]  /*a1c0*/  IMAD.IADD R3, R139, 0x1, R252 ;  /* 0x000000018b037824 */ /* 0x000fc600078e02fc */
[C---:B------:R-:W-:Y:S02]  /*a1d0*/  HMMA.16816.F32 R212, R8.reuse, R14, R48 ;  /* 0x0000000e08d4723c */ /* 0x040fe40000001830 */
[----:B------:R-:W1:Y:S01]  /*a1e0*/  LDSM.16.M88.4 R4, [R3+0x2000] ;  /* 0x002000000304783b */ /* 0x000e620000000200 */
[----:B------:R-:W-:Y:S02]  /*a1f0*/  IMAD.MOV.U32 R139, RZ, RZ, R24 ;  /* 0x000000ffff8b7224 */ /* 0x000fe400078e0018 */
[----:B------:R-:W-:Y:S01]  /*a200*/  IMAD.MOV.U32 R138, RZ, RZ, R25 ;  /* 0x000000ffff8a7224 */ /* 0x000fe200078e0019 */
[----:B------:R-:W2:Y:S01]  /*a210*/  LDSM.16.M88.4 R12, [R3] ;  /* 0x00000000030c783b */ /* 0x000ea20000000200 */
[----:B------:R-:W-:Y:S01]  /*a220*/  IMAD.MOV.U32 R24, RZ, RZ, R142 ;  /* 0x000000ffff187224 */ /* 0x000fe200078e008e */
[----:B------:R-:W-:Y:S01]  /*a230*/  HMMA.16816.F32 R52, R8, R28, R220 ;  /* 0x0000001c0834723c */ /* 0x000fe200000018dc */
[----:B------:R-:W-:Y:S01]  /*a240*/  IMAD.MOV.U32 R25, RZ, RZ, R143 ;  /* 0x000000ffff197224 */ /* 0x000fe200078e008f */
[----:B------:R-:W-:Y:S01]  /*a250*/  STL [R1+0x30], R3 ;  /* 0x0000300301007387 */ /* 0x000fe20000100800 */
[----:B------:R-:W-:-:S02]  /*a260*/  IMAD.MOV.U32 R137, RZ, RZ, R26 ;  /* 0x000000ffff897224 */ /* 0x000fc400078e001a */
[----:B------:R-:W-:Y:S02]  /*a270*/  IMAD.MOV.U32 R132, RZ, RZ, R27 ;  /* 0x000000ffff847224 */ /* 0x000fe400078e001b */
[----:B------:R-:W-:Y:S01]  /*a280*/  IMAD.MOV.U32 R26, RZ, RZ, R23 ;  /* 0x000000ffff1a7224 */ /* 0x000fe200078e0017 */
[----:B------:R-:W-:Y:S01]  /*a290*/  HMMA.16816.F32 R140, R8, R30, R40 ;  /* 0x0000001e088c723c */ /* 0x000fe20000001828 */
[----:B------:R-:W-:Y:S01]  /*a2a0*/  IMAD.MOV.U32 R27, RZ, RZ, R22 ;  /* 0x000000ffff1b7224 */ /* 0x000fe200078e0016 */
[----:B------:R-:W3:Y:S01]  /*a2b0*/  LDSM.16.M88.4 R28, [R233+0x9800] ;  /* 0x00980000e91c783b */ /* 0x000ee20000000200 */
[----:B------:R-:W-:Y:S02]  /*a2c0*/  IMAD.MOV.U32 R42, RZ, RZ, R21 ;  /* 0x000000ffff2a7224 */ /* 0x000fe400078e0015 */
[----:B------:R-:W-:Y:S01]  /*a2d0*/  IMAD.MOV.U32 R43, RZ, RZ, R20 ;  /* 0x000000ffff2b7224 */ /* 0x000fe200078e0014 */
[----:B------:R-:W-:Y:S01]  /*a2e0*/  LDSM.16.M88.4 R8, [R233+0x8800] ;  /* 0x00880000e908783b */ /* 0x000fe20000000200 */
[----:B------:R-:W-:-:S02]  /*a2f0*/  IMAD.MOV.U32 R40, RZ, RZ, R242 ;  /* 0x000000ffff287224 */ /* 0x000fc400078e00f2 */
[----:B------:R-:W-:Y:S01]  /*a300*/  IMAD.MOV.U32 R41, RZ, RZ, R230 ;  /* 0x000000ffff297224 */ /* 0x000fe200078e00e6 */
[----:B------:R-:W4:Y:S01]  /*a310*/  LDSM.16.M88.4 R20, [R233+0x9000] ;  /* 0x00900000e914783b */ /* 0x000f220000000200 */
[----:B------:R-:W-:Y:S02]  /*a320*/  IMAD.MOV.U32 R220, RZ, RZ, R36 ;  /* 0x000000ffffdc7224 */ /* 0x000fe400078e0024 */
[----:B------:R-:W-:Y:S02]  /*a330*/  IMAD.MOV.U32 R221, RZ, RZ, R37 ;  /* 0x000000ffffdd7224 */ /* 0x000fe400078e0025 */
[----:B------:R-:W-:Y:S02]  /*a340*/  IMAD.MOV.U32 R222, RZ, RZ, R38 ;  /* 0x000000ffffde7224 */ /* 0x000fe400078e0026 */
[----:B------:R-:W-:Y:S02]  /*a350*/  IMAD.MOV.U32 R223, RZ, RZ, R39 ;  /* 0x000000ffffdf7224 */ /* 0x000fe400078e0027 */
[----:B------:R-:W-:-:S02]  /*a360*/  IMAD.MOV.U32 R51, RZ, RZ, R52 ;  /* 0x000000ffff337224 */ /* 0x000fc400078e0034 */
[----:B------:R-:W-:Y:S02]  /*a370*/  IMAD.MOV.U32 R50, RZ, RZ, R53 ;  /* 0x000000ffff327224 */ /* 0x000fe400078e0035 */
[----:B------:R-:W-:Y:S02]  /*a380*/  IMAD.MOV.U32 R49, RZ, RZ, R54 ;  /* 0x000000ffff317224 */ /* 0x000fe400078e0036 */
[----:B------:R-:W-:Y:S01]  /*a390*/  IMAD.MOV.U32 R48, RZ, RZ, R55 ;  /* 0x000000ffff307224 */ /* 0x000fe200078e0037 */
[-C--:B-1----:R-:W-:Y:S08]  /*a3a0*/  HMMA.16816.F32 R36, R4, R16.reuse, R32 ;  /* 0x000000100424723c */ /* 0x082ff00000001820 */
[----:B--2---:R-:W-:Y:S08]  /*a3b0*/  HMMA.16816.F32 R32, R12, R16, R44 ;  /* 0x000000100c20723c */ /* 0x004ff0000000182c */
[C---:B---3--:R-:W-:Y:S08]  /*a3c0*/  HMMA.16816.F32 R44, R4.reuse, R28, R40 ;  /* 0x0000001c042c723c */ /* 0x048ff00000001828 */
[----:B----4-:R-:W-:Y:S01]  /*a3d0*/  HMMA.16816.F32 R52, R4, R20, R224 ;  /* 0x000000140434723c */ /* 0x010fe200000018e0 */
        /* <DEDUP_REMOVED lines=16> */
[C---:B------:R-:W-:Y:S08]  /*a4e0*/  HMMA.16816.F32 R248, R12.reuse, R8, R248 ;  /* 0x000000080cf8723c */ /* 0x040ff000000018f8 */
[C---:B------:R-:W-:Y:S01]  /*a4f0*/  HMMA.16816.F32 R216, R12.reuse, R10, R212 ;  /* 0x0000000a0cd8723c */ /* 0x040fe200000018d4 */
[----:B------:R-:W2:Y:S07]  /*a500*/  LDSM.16.M88.4 R8, [R234+0x4000] ;  /* 0x00400000ea08783b */ /* 0x000eae0000000200 */
[C---:B------:R-:W-:Y:S08]  /*a510*/  HMMA.16816.F32 R208, R12.reuse, R20, R208 ;  /* 0x000000140cd0723c */ /* 0x040ff000000018d0 */
[C---:B------:R-:W-:Y:S01]  /*a520*/  HMMA.16816.F32 R212, R12.reuse, R22, R244 ;  /* 0x000000160cd4723c */ /* 0x040fe200000018f4 */
[----:B------:R-:W3:Y:S07]  /*a530*/  LDSM.16.M88.4 R20, [R235+0xa800] ;  /* 0x00a80000eb14783b */ /* 0x000eee0000000200 */
[C---:B------:R-:W-:Y:S08]  /*a540*/  HMMA.16816.F32 R244, R12.reuse, R28, R224 ;  /* 0x0000001c0cf4723c */ /* 0x040ff000000018e0 */
[----:B------:R-:W-:Y:S08]  /*a550*/  HMMA.16816.F32 R28, R12, R30, R140 ;  /* 0x0000001e0c1c723c */ /* 0x000ff0000000188c */
[-C--:B-1----:R-:W-:Y:S08]  /*a560*/  HMMA.16816.F32 R16, R4, R24.reuse, R36 ;  /* 0x000000180410723c */ /* 0x082ff00000001824 */
[----:B--2---:R-:W-:Y:S08]  /*a570*/  HMMA.16816.F32 R12, R8, R24, R32 ;  /* 0x00000018080c723c */ /* 0x004ff00000001820 */
[----:B------:R-:W-:Y:S03]  /*a580*/  HMMA.16816.F32 R64, R4, R26, R64 ;  /* 0x0000001a0440723c */ /* 0x000fe60000001840 */
[----:B------:R-:W-:-:S02]  /*a590*/  IMAD.MOV.U32 R139, RZ, RZ, R16 ;  /* 0x000000ffff8b7224 */ /* 0x000fc400078e0010 */
[----:B------:R-:W-:Y:S02]  /*a5a0*/  IMAD.MOV.U32 R138, RZ, RZ, R17 ;  /* 0x000000ffff8a7224 */ /* 0x000fe400078e0011 */
[----:B------:R-:W-:Y:S01]  /*a5b0*/  IMAD.MOV.U32 R137, RZ, RZ, R18 ;  /* 0x000000ffff897224 */ /* 0x000fe200078e0012 */
[C---:B---3--:R-:W-:Y:S01]  /*a5c0*/  HMMA.16816.F32 R60, R4.reuse, R20, R60 ;  /* 0x00000014043c723c */ /* 0x048fe2000000183c */
[----:B------:R-:W-:Y:S02]  /*a5d0*/  IMAD.MOV.U32 R132, RZ, RZ, R19 ;  /* 0x000000ffff847224 */ /* 0x000fe400078e0013 */
[----:B------:R-:W-:Y:S01]  /*a5e0*/  IMAD.MOV.U32 R37, RZ, RZ, R12 ;  /* 0x000000ffff257224 */ /* 0x000fe200078e000c */
[----:B------:R-:W1:Y:S01]  /*a5f0*/  LDSM.16.M88.4 R16, [R235+0xb000] ;  /* 0x00b00000eb10783b */ /* 0x000e620000000200 */
[----:B------:R-:W-:Y:S02]  /*a600*/  IMAD.MOV.U32 R36, RZ, RZ, R13 ;  /* 0x000000ffff247224 */ /* 0x000fe400078e000d */
[----:B------:R-:W-:Y:S01]  /*a610*/  IMAD.MOV.U32 R35, RZ, RZ, R14 ;  /* 0x000000ffff237224 */ /* 0x000fe200078e000e */
[----:B------:R-:W-:Y:S01]  /*a620*/  HMMA.16816.F32 R224, R4, R22, R56 ;  /* 0x0000001604e0723c */ /* 0x000fe20000001838 */
[----:B------:R-:W-:-:S02]  /*a630*/  IMAD.MOV.U32 R34, RZ, RZ, R15 ;  /* 0x000000ffff227224 */ /* 0x000fc400078e000f */
[----:B------:R-:W2:Y:S01]  /*a640*/  LDSM.16.M88.4 R12, [R235+0xb800] ;  /* 0x00b80000eb0c783b */ /* 0x000ea20000000200 */
[----:B------:R-:W-:Y:S02]  /*a650*/  IMAD.MOV.U32 R39, RZ, RZ, R66 ;  /* 0x000000ffff277224 */ /* 0x000fe400078e0042 */
[----:B------:R-:W-:Y:S02]  /*a660*/  IMAD.MOV.U32 R38, RZ, RZ, R67 ;  /* 0x000000ffff267224 */ /* 0x000fe400078e0043 */
[----:B------:R-:W-:Y:S02]  /*a670*/  IMAD.MOV.U32 R242, RZ, RZ, R64 ;  /* 0x000000fffff27224 */ /* 0x000fe400078e0040 */
[----:B------:R-:W-:Y:S02]  /*a680*/  IMAD.MOV.U32 R230, RZ, RZ, R65 ;  /* 0x000000ffffe67224 */ /* 0x000fe400078e0041 */
[----:B------:R-:W-:Y:S02]  /*a690*/  IMAD.MOV.U32 R25, RZ, RZ, R62 ;  /* 0x000000ffff197224 */ /* 0x000fe400078e003e */
[----:B------:R-:W-:-:S02]  /*a6a0*/  IMAD.MOV.U32 R24, RZ, RZ, R63 ;  /* 0x000000ffff187224 */ /* 0x000fc400078e003f */
[----:B------:R-:W-:Y:S02]  /*a6b0*/  IMAD.MOV.U32 R33, RZ, RZ, R60 ;  /* 0x000000ffff217224 */ /* 0x000fe400078e003c */
[----:B------:R-:W-:Y:S01]  /*a6c0*/  IMAD.MOV.U32 R32, RZ, RZ, R61 ;  /* 0x000000ffff207224 */ /* 0x000fe200078e003d */
[C---:B-1----:R-:W-:Y:S08]  /*a6d0*/  HMMA.16816.F32 R140, R4.reuse, R16, R52 ;  /* 0x00000010048c723c */ /* 0x042ff00000001834 */
[C---:B------:R-:W-:Y:S08]  /*a6e0*/  HMMA.16816.F32 R64, R4.reuse, R18, R48 ;  /* 0x000000120440723c */ /* 0x040ff00000001830 */
[C---:B--2---:R-:W-:Y:S08]  /*a6f0*/  HMMA.16816.F32 R60, R4.reuse, R12, R44 ;  /* 0x0000000c043c723c */ /* 0x044ff0000000182c */
[----:B------:R-:W-:Y:S01]  /*a700*/  HMMA.16816.F32 R52, R4, R14, R40 ;  /* 0x0000000e0434723c */ /* 0x000fe20000001828 */
[----:B------:R-:W-:Y:S07]  /*a710*/  LDSM.16.M88.4 R4, [R2+0x6000] ;  /* 0x006000000204783b */ /* 0x000fee0000000200 */
        /* <DEDUP_REMOVED lines=11> */
[----:B------:R-:W-:Y:S01]  /*a7d0*/  IMAD.MOV.U32 R216, RZ, RZ, R33 ;  /* 0x000000ffffd87224 */ /* 0x000fe200078e0021 */
[----:B------:R-:W1:Y:S01]  /*a7e0*/  LDSM.16.M88.4 R20, [R0+0xa800] ;  /* 0x00a800000014783b */ /* 0x000e620000000200 */
[----:B------:R-:W-:Y:S02]  /*a7f0*/  IMAD.MOV.U32 R217, RZ, RZ, R32 ;  /* 0x000000ffffd97224 */ /* 0x000fe400078e0020 */
[----:B------:R-:W-:Y:S02]  /*a800*/  IMAD.MOV.U32 R218, RZ, RZ, R25 ;  /* 0x000000ffffda7224 */ /* 0x000fe400078e0019 */
[----:B------:R-:W-:Y:S01]  /*a810*/  IMAD.MOV.U32 R219, RZ, RZ, R24 ;  /* 0x000000ffffdb7224 */ /* 0x000fe200078e0018 */
[----:B------:R-:W-:Y:S01]  /*a820*/  HMMA.16816.F32 R36, R8, R16, R208 ;  /* 0x000000100824723c */ /* 0x000fe200000018d0 */
[----:B------:R-:W2:Y:S01]  /*a830*/  LDSM.16.M88.4 R24, [R0+0xa000] ;  /* 0x00a000000018783b */ /* 0x000ea20000000200 */
[----:B------:R-:W-:-:S02]  /*a840*/  IMAD.MOV.U32 R208, RZ, RZ, R139 ;  /* 0x000000ffffd07224 */ /* 0x000fc400078e008b */
[----:B------:R-:W-:Y:S02]  /*a850*/  IMAD.MOV.U32 R209, RZ, RZ, R138 ;  /* 0x000000ffffd17224 */ /* 0x000fe400078e008a */
[----:B------:R-:W-:Y:S02]  /*a860*/  IMAD.MOV.U32 R210, RZ, RZ, R137 ;  /* 0x000000ffffd27224 */ /* 0x000fe400078e0089 */
[----:B------:R-:W-:Y:S01]  /*a870*/  HMMA.16816.F32 R32, R8, R18, R212 ;  /* 0x000000120820723c */ /* 0x000fe200000018d4 */
[----:B------:R-:W3:Y:S01]  /*a880*/  LDSM.16.M88.4 R16, [R0+0xb000] ;  /* 0x00b000000010783b */ /* 0x000ee20000000200 */
[----:B------:R-:W-:-:S06]  /*a890*/  IMAD.MOV.U32 R211, RZ, RZ, R132 ;  /* 0x000000ffffd37224 */ /* 0x000fcc00078e0084 */
[C---:B------:R-:W-:Y:S08]  /*a8a0*/  HMMA.16816.F32 R56, R8.reuse, R12, R244 ;  /* 0x0000000c0838723c */ /* 0x040ff000000018f4 */
[----:B------:R-:W-:Y:S01]  /*a8b0*/  HMMA.16816.F32 R28, R8, R14, R28 ;  /* 0x0000000e081c723c */ /* 0x000fe2000000181c */
[----:B------:R4:W5:Y:S04]  /*a8c0*/  LDSM.16.M88.4 R12, [R0+0xb800] ;  /* 0x00b80000000c783b */ /* 0x0009680000000200 */
[----:B------:R-:W5:Y:S03]  /*a8d0*/  LDSM.16.M88.4 R8, [R2+0x4000] ;  /* 0x004000000208783b */ /* 0x000f660000000200 */
[C---:B-1----:R-:W-:Y:S08]  /*a8e0*/  HMMA.16816.F32 R216, R4.reuse, R20, R216 ;  /* 0x0000001404d8723c */ /* 0x042ff000000018d8 */
[----:B--2---:R-:W-:Y:S01]  /*a8f0*/  HMMA.16816.F32 R244, R4, R24, R208 ;  /* 0x0000001804f4723c */ /* 0x004fe200000018d0 */
[----:B----4-:R-:W-:-:S07]  /*a900*/  IMAD.U32 R0, RZ, RZ, UR22 ;  /* 0x00000016ff007e24 */ /* 0x010fce000f8e00ff */
[----:B---3--:R-:W-:Y:S01]  /*a910*/  HMMA.16816.F32 R208, R4, R18, R64 ;  /* 0x0000001204d0723c */ /* 0x008fe20000001840 */
[----:B------:R-:W-:-:S07]  /*a920*/  IMAD R0, R0, 0x40, R243 ;  /* 0x0000004000007824 */ /* 0x000fce00078e02f3 */
[C---:B------:R-:W-:Y:S08]  /*a930*/  HMMA.16816.F32 R212, R4.reuse, R16, R140 ;  /* 0x0000001004d4723c */ /* 0x040ff0000000188c */
[----:B-----5:R-:W-:Y:S08]  /*a940*/  HMMA.16816.F32 R64, R4, R14, R52 ;  /* 0x0000000e0440723c */ /* 0x020ff00000001834 */
[C---:B------:R-:W-:Y:S08]  /*a950*/  HMMA.16816.F32 R52, R8.reuse, R26, R48 ;  /* 0x0000001a0834723c */ /* 0x040ff00000001830 */
[C---:B------:R-:W-:Y:S08]  /*a960*/  HMMA.16816.F32 R48, R8.reuse, R20, R44 ;  /* 0x000000140830723c */ /* 0x040ff0000000182c */
[C---:B------:R-:W-:Y:S08]  /*a970*/  HMMA.16816.F32 R44, R8.reuse, R22, R40 ;  /* 0x00000016082c723c */ /* 0x040ff00000001828 */
[----:B------:R-:W-:Y:S08]  /*a980*/  HMMA.16816.F32 R40, R8, R16, R36 ;  /* 0x000000100828723c */ /* 0x000ff00000001824 */
[----:B------:R-:W-:Y:S08]  /*a990*/  HMMA.16816.F32 R140, R4, R12, R60 ;  /* 0x0000000c048c723c */ /* 0x000ff0000000183c */
[----:B------:R-:W-:Y:S01]  /*a9a0*/  HMMA.16816.F32 R36, R8, R18, R32 ;  /* 0x000000120824723c */ /* 0x000fe20000001820 */
[----:B------:R-:W-:Y:S07]  /*a9b0*/  LDSM.16.M88.4 R16, [R229+0xb000] ;  /* 0x00b00000e510783b */ /* 0x000fee0000000200 */
[C---:B------:R-:W-:Y:S08]  /*a9c0*/  HMMA.16816.F32 R220, R4.reuse, R26, R220 ;  /* 0x0000001a04dc723c */ /* 0x040ff000000018dc */
[----:B------:R-:W-:Y:S01]  /*a9d0*/  HMMA.16816.F32 R224, R4, R22, R224 ;  /* 0x0000001604e0723c */ /* 0x000fe200000018e0 */
[----:B------:R-:W1:Y:S04]  /*a9e0*/  LDSM.16.M88.4 R4, [R252+0x6000] ;  /* 0x00600000fc04783b */ /* 0x000e680000000200 */
[----:B------:R-:W-:Y:S03]  /*a9f0*/  LDSM.16.M88.4 R20, [R229+0xa800] ;  /* 0x00a80000e514783b */ /* 0x000fe60000000200 */
[C---:B------:R-:W-:Y:S01]  /*aa00*/  HMMA.16816.F32 R60, R8.reuse, R24, R248 ;  /* 0x00000018083c723c */ /* 0x040fe200000018f8 */
[----:B------:R-:W2:Y:S07]  /*aa10*/  LDSM.16.M88.4 R24, [R229+0xa000] ;  /* 0x00a00000e518783b */ /* 0x000eae0000000200 */
[C---:B------:R-:W-:Y:S08]  /*aa20*/  HMMA.16816.F32 R32, R8.reuse, R12, R56 ;  /* 0x0000000c0820723c */ /* 0x040ff00000001838 */
[----:B------:R-:W-:Y:S01]  /*aa30*/  HMMA.16816.F32 R28, R8, R14, R28 ;  /* 0x0000000e081c723c */ /* 0x000fe2000000181c */
[----:B------:R-:W3:Y:S04]  /*aa40*/  LDSM.16.M88.4 R12, [R229+0xb800] ;  /* 0x00b80000e50c783b */ /* 0x000ee80000000200 */
[----:B------:R-:W4:Y:S03]  /*aa50*/  LDSM.16.M88.4 R8, [R252+0x4000] ;  /* 0x00400000fc08783b */ /* 0x000f260000000200 */
[C---:B-1----:R-:W-:Y:S08]  /*aa60*/  HMMA.16816.F32 R212, R4.reuse, R16, R212 ;  /* 0x0000001004d4723c */ /* 0x042ff000000018d4 */
[C---:B--2---:R-:W-:Y:S08]  /*aa70*/  HMMA.16816.F32 R244, R4.reuse, R24, R244 ;  /* 0x0000001804f4723c */ /* 0x044ff000000018f4 */
[C---:B------:R-:W-:Y:S08]  /*aa80*/  HMMA.16816.F32 R220, R4.reuse, R26, R220 ;  /* 0x0000001a04dc723c */ /* 0x040ff000000018dc */
[C---:B------:R-:W-:Y:S08]  /*aa90*/  HMMA.16816.F32 R216, R4.reuse, R20, R216 ;  /* 0x0000001404d8723c */ /* 0x040ff000000018d8 */
[C---:B------:R-:W-:Y:S08]  /*aaa0*/  HMMA.16816.F32 R224, R4.reuse, R22, R224 ;  /* 0x0000001604e0723c */ /* 0x040ff000000018e0 */
[C---:B------:R-:W-:Y:S08]  /*aab0*/  HMMA.16816.F32 R208, R4.reuse, R18, R208 ;  /* 0x0000001204d0723c */ /* 0x040ff000000018d0 */
[C---:B---3--:R-:W-:Y:S08]  /*aac0*/  HMMA.16816.F32 R140, R4.reuse, R12, R140 ;  /* 0x0000000c048c723c */ /* 0x048ff0000000188c */
[----:B------:R-:W-:Y:S01]  /*aad0*/  HMMA.16816.F32 R64, R4, R14, R64 ;  /* 0x0000000e0440723c */ /* 0x000fe20000001840 */
[----:B------:R-:W-:Y:S07]  /*aae0*/  LDSM.16.M88.4 R4, [R3+0x6000] ;  /* 0x006000000304783b */ /* 0x000fee0000000200 */
[C---:B----4-:R-:W-:Y:S08]  /*aaf0*/  HMMA.16816.F32 R32, R8.reuse, R12, R32 ;  /* 0x0000000c0820723c */ /* 0x050ff00000001820 */
        /* <DEDUP_REMOVED lines=8> */
[C---:B------:R-:W-:Y:S08]  /*ab80*/  HMMA.16816.F32 R40, R8.reuse, R16, R40 ;  /* 0x000000100828723c */ /* 0x040ff00000001828 */
[----:B------:R-:W-:Y:S01]  /*ab90*/  HMMA.16816.F32 R36, R8, R18, R36 ;  /* 0x000000120824723c */ /* 0x000fe20000001824 */
[----:B------:R-:W3:Y:S04]  /*aba0*/  LDSM.16.M88.4 R16, [R233+0xa800] ;  /* 0x00a80000e910783b */ /* 0x000ee80000000200 */
[----:B------:R4:W5:Y:S01]  /*abb0*/  LDSM.16.M88.4 R8, [R3+0x4000] ;  /* 0x004000000308783b */ /* 0x0009620000000200 */
[----:B------:R-:W-:-:S04]  /*abc0*/  DEPBAR.LE SB0, 0x0 ;  /* 0x000080000000791a */ /* 0x000fc80000000000 */
[C---:B-1----:R-:W-:Y:S08]  /*abd0*/  HMMA.16816.F32 R248, R4.reuse, R14, R208 ;  /* 0x0000000e04f8723c */ /* 0x042ff000000018d0 */
[C---:B--2---:R-:W-:Y:S08]  /*abe0*/  HMMA.16816.F32 R60, R4.reuse, R20, R244 ;  /* 0x00000014043c723c */ /* 0x044ff000000018f4 */
[----:B------:R-:W-:Y:S03]  /*abf0*/  HMMA.16816.F32 R244, R4, R12, R212 ;  /* 0x0000000c04f4723c */ /* 0x000fe600000018d4 */
[----:B----4-:R-:W-:-:S02]  /*ac00*/  IMAD.MOV.U32 R3, RZ, RZ, R249 ;  /* 0x000000ffff037224 */ /* 0x010fc400078e00f9 */
[----:B------:R-:W-:Y:S02]  /*ac10*/  IMAD.MOV.U32 R2, RZ, RZ, R248 ;  /* 0x000000ffff027224 */ /* 0x000fe400078e00f8 */
[----:B------:R-:W-:Y:S01]  /*ac20*/  IMAD.MOV.U32 R211, RZ, RZ, R250 ;  /* 0x000000ffffd37224 */ /* 0x000fe200078e00fa */
[----:B------:R-:W-:Y:S01]  /*ac30*/  HMMA.16816.F32 R220, R4, R22, R220 ;  /* 0x0000001604dc723c */ /* 0x000fe200000018dc */
[----:B------:R-:W-:-:S07]  /*ac40*/  IMAD.MOV.U32 R209, RZ, RZ, R251 ;  /* 0x000000ffffd17224 */ /* 0x000fce00078e00fb */
[C---:B---3--:R-:W-:Y:S08]  /*ac50*/  HMMA.16816.F32 R216, R4.reuse, R16, R216 ;  /* 0x0000001004d8723c */ /* 0x048ff000000018d8 */
[C---:B------:R-:W-:Y:S08]  /*ac60*/  HMMA.16816.F32 R224, R4.reuse, R18, R224 ;  /* 0x0000001204e0723c */ /* 0x040ff000000018e0 */
[C---:B------:R-:W-:Y:S08]  /*ac70*/  HMMA.16816.F32 R212, R4.reuse, R24, R140 ;  /* 0x0000001804d4723c */ /* 0x040ff0000000188c */
[----:B------:R-:W-:Y:S08]  /*ac80*/  HMMA.16816.F32 R248, R4, R26, R64 ;  /* 0x0000001a04f8723c */ /* 0x000ff00000001840 */
[----:B-----5:R-:W-:Y:S03]  /*ac90*/  HMMA.16816.F32 R4, R8, R24, R32 ;  /* 0x000000180804723c */ /* 0x020fe60000001820 */
[----:B------:R-:W-:-:S02]  /*aca0*/  IMAD.MOV.U32 R142, RZ, RZ, R212 ;  /* 0x000000ffff8e7224 */ /* 0x000fc400078e00d4 */
        /* <DEDUP_REMOVED lines=9> */
[----:B------:R-:W-:Y:S02]  /*ad40*/  VIADD R12, R0, UR21 ;  /* 0x00000015000c7c36 */ /* 0x000fe40008000000 */
[----:B------:R-:W-:-:S02]  /*ad50*/  IMAD.MOV.U32 R42, RZ, RZ, R2 ;  /* 0x000000ffff2a7224 */ /* 0x000fc400078e0002 */
[----:B------:R-:W-:Y:S02]  /*ad60*/  VIADD R5, R12, 0xffffffb8 ;  /* 0xffffffb80c057836 */ /* 0x000fe40000000000 */
[C---:B------:R-:W-:Y:S01]  /*ad70*/  VIADD R2, R237.reuse, 0x8 ;  /* 0x00000008ed027836 */ /* 0x040fe20000000000 */
[C---:B------:R-:W-:Y:S01]  /*ad80*/  HMMA.16816.F32 R64, R8.reuse, R14, R36 ;  /* 0x0000000e0840723c */ /* 0x040fe20000001824 */
[C---:B------:R-:W-:Y:S02]  /*ad90*/  IMAD.IADD R4, R237.reuse, 0x1, -R5 ;  /* 0x00000001ed047824 */ /* 0x040fe400078e0a05 */
[----:B------:R-:W-:Y:S02]  /*ada0*/  IMAD.MOV.U32 R37, RZ, RZ, R3 ;  /* 0x000000ffff257224 */ /* 0x000fe400078e0003 */
[C---:B------:R-:W-:Y:S02]  /*adb0*/  VIADD R3, R237.reuse, 0x40 ;  /* 0x00000040ed037836 */ /* 0x040fe40000000000 */
[----:B------:R-:W-:Y:S01]  /*adc0*/  IMAD.IADD R6, R2, 0x1, -R5 ;  /* 0x0000000102067824 */ /* 0x000fe200078e0a05 */
[----:B------:R-:W-:Y:S01]  /*add0*/  HMMA.16816.F32 R212, R8, R26, R28 ;  /* 0x0000001a08d4723c */ /* 0x000fe2000000181c */
[----:B------:R-:W-:Y:S01]  /*ade0*/  IMAD.MOV.U32 R24, RZ, RZ, R7 ;  /* 0x000000ffff187224 */ /* 0x000fe200078e0007 */
[----:B------:R-:W-:Y:S01]  /*adf0*/  IABS R7, R4 ;  /* 0x0000000400077213 */ /* 0x000fe20000000000 */
[----:B------:R-:W-:Y:S01]  /*ae00*/  VIADD R4, R237, 0x48 ;  /* 0x00000048ed047836 */ /* 0x000fe20000000000 */
[----:B------:R-:W-:-:S04]  /*ae10*/  IABS R6, R6 ;  /* 0x0000000600067213 */ /* 0x000fc80000000000 */
[C---:B------:R-:W-:Y:S08]  /*ae20*/  HMMA.16816.F32 R48, R8.reuse, R16, R48 ;  /* 0x000000100830723c */ /* 0x040ff00000001830 */
[----:B------:R-:W-:Y:S01]  /*ae30*/  HMMA.16816.F32 R16, R8, R18, R44 ;  /* 0x000000120810723c */ /* 0x000fe2000000182c */
[--C-:B------:R-:W-:Y:S02]  /*ae40*/  IMAD.IADD R9, R3, 0x1, -R5.reuse ;  /* 0x0000000103097824 */ /* 0x100fe400078e0a05 */
[----:B------:R-:W-:-:S02]  /*ae50*/  IMAD.IADD R8, R4, 0x1, -R5 ;  /* 0x0000000104087824 */ /* 0x000fc400078e0a05 */
[----:B------:R-:W-:Y:S01]  /*ae60*/  IMAD.MOV.U32 R5, RZ, RZ, R6 ;  /* 0x000000ffff057224 */ /* 0x000fe200078e0006 */
[----:B------:R-:W-:Y:S02]  /*ae70*/  IABS R9, R9 ;  /* 0x0000000900097213 */ /* 0x000fe40000000000 */
[----:B------:R-:W-:Y:S02]  /*ae80*/  I2FP.F32.S32 R6, R7 ;  /* 0x0000000700067245 */ /* 0x000fe40000201400 */
[----:B------:R-:W-:Y:S01]  /*ae90*/  IABS R7, R8 ;  /* 0x0000000800077213 */ /* 0x000fe20000000000 */
[----:B------:R-:W-:Y:S01]  /*aea0*/  IMAD.MOV.U32 R8, RZ, RZ, R9 ;  /* 0x000000ffff087224 */ /* 0x000fe200078e0009 */
[----:B------:R-:W-:Y:S01]  /*aeb0*/  I2FP.F32.S32 R5, R5 ;  /* 0x0000000500057245 */ /* 0x000fe20000201400 */
[----:B------:R-:W-:Y:S01]  /*aec0*/  FFMA.FTZ R132, R6, -UR6, R212 ;  /* 0x8000000606847c23 */ /* 0x000fe200080100d4 */
[----:B------:R-:W-:Y:S02]  /*aed0*/  I2FP.F32.S32 R7, R7 ;  /* 0x0000000700077245 */ /* 0x000fe40000201400 */
[----:B------:R-:W-:Y:S01]  /*aee0*/  I2FP.F32.S32 R6, R8 ;  /* 0x0000000800067245 */ /* 0x000fe20000201400 */
[----:B------:R-:W-:Y:S01]  /*aef0*/  FFMA.FTZ R210, R5, -UR6, R214 ;  /* 0x8000000605d27c23 */ /* 0x000fe200080100d6 */
[----:B------:R-:W-:-:S02]  /*af00*/  VIADD R5, R12, 0xffffff80 ;  /* 0xffffff800c057836 */ /* 0x000fc40000000000 */
[----:B------:R-:W-:Y:S01]  /*af10*/  FFMA.FTZ R138, R7, -UR6, R250 ;  /* 0x80000006078a7c23 */ /* 0x000fe200080100fa */
[----:B------:R-:W-:Y:S01]  /*af20*/  FFMA.FTZ R137, R6, -UR6, R248 ;  /* 0x8000000606897c23 */ /* 0x000fe200080100f8 */
[--C-:B------:R-:W-:Y:S02]  /*af30*/  IMAD.IADD R6, R237, 0x1, -R5.reuse ;  /* 0x00000001ed067824 */ /* 0x100fe400078e0a05 */
[--C-:B------:R-:W-:Y:S02]  /*af40*/  IMAD.IADD R8, R2, 0x1, -R5.reuse ;  /* 0x0000000102087824 */ /* 0x100fe400078e0a05 */
[--C-:B------:R-:W-:Y:S01]  /*af50*/  IMAD.IADD R9, R3, 0x1, -R5.reuse ;  /* 0x0000000103097824 */ /* 0x100fe200078e0a05 */
[----:B------:R-:W-:Y:S02]  /*af60*/  IABS R7, R6 ;  /* 0x0000000600077213 */ /* 0x000fe40000000000 */
[----:B------:R-:W-:Y:S01]  /*af70*/  IABS R6, R8 ;  /* 0x0000000800067213 */ /* 0x000fe20000000000 */
[----:B------:R-:W-:Y:S01]  /*af80*/  IMAD.IADD R8, R4, 0x1, -R5 ;  /* 0x0000000104087824 */ /* 0x000fe200078e0a05 */
[----:B------:R-:W-:-:S03]  /*af90*/  IABS R9, R9 ;  /* 0x0000000900097213 */ /* 0x000fc60000000000 */
[----:B------:R-:W-:Y:S01]  /*afa0*/  IMAD.MOV.U32 R5, RZ, RZ, R6 ;  /* 0x000000ffff057224 */ /* 0x000fe200078e0006 */
        /* <DEDUP_REMOVED lines=105> */
[----:B------:R-:W-:Y:S02]  /*b640*/  IMAD.MOV.U32 R219, RZ, RZ, R138 ;  /* 0x000000ffffdb7224 */ /* 0x000fe400078e008a */
        /* <DEDUP_REMOVED lines=14> */
[----:B------:R-:W-:Y:S01]  /*b730*/  I2FP.F32.S32 R7, R7 ;  /* 0x0000000700077245 */ /* 0x000fe20000201400 */
[----:B------:R-:W-:Y:S01]  /*b740*/  VIADD R16, R0, 0xffffff98 ;  /* 0xffffff9800107836 */ /* 0x000fe20000000000 */
[----:B------:R-:W-:Y:S01]  /*b750*/  I2FP.F32.S32 R6, R8 ;  /* 0x0000000800067245 */ /* 0x000fe20000201400 */
[----:B------:R-:W-:Y:S01]  /*b760*/  FFMA.FTZ R45, R5, -UR6, R18 ;  /* 0x80000006052d7c23 */ /* 0x000fe20008010012 */
[----:B------:R-:W-:-:S02]  /*b770*/  VIADD R5, R12, 0xffffff99 ;  /* 0xffffff990c057836 */ /* 0x000fc40000000000 */
[----:B------:R-:W-:Y:S01]  /*b780*/  FFMA.FTZ R218, R7, -UR6, R226 ;  /* 0x8000000607da7c23 */ /* 0x000fe200080100e2 */
[----:B------:R-:W-:Y:S02]  /*b790*/  VIADD R18, R0, 0xffffff90 ;  /* 0xffffff9000127836 */ /* 0x000fe40000000000 */
[----:B------:R-:W-:Y:S01]  /*b7a0*/  FFMA.FTZ R208, R6, -UR6, R224 ;  /* 0x8000000606d07c23 */ /* 0x000fe200080100e0 */
[--C-:B------:R-:W-:Y:S02]  /*b7b0*/  IMAD.IADD R6, R237, 0x1, -R5.reuse ;  /* 0x00000001ed067824 */ /* 0x100fe400078e0a05 */
[--C-:B------:R-:W-:Y:S02]  /*b7c0*/  IMAD.IADD R8, R2, 0x1, -R5.reuse ;  /* 0x0000000102087824 */ /* 0x100fe400078e0a05 */
[--C-:B------:R-:W-:Y:S01]  /*b7d0*/  IMAD.IADD R9, R3, 0x1, -R5.reuse ;  /* 0x0000000103097824 */ /* 0x100fe200078e0a05 */
[----:B------:R-:W-:Y:S01]  /*b7e0*/  IABS R7, R6 ;  /* 0x0000000600077213 */ /* 0x000fe20000000000 */
[----:B------:R-:W-:Y:S01]  /*b7f0*/  IMAD.MOV.U32 R226, RZ, RZ, R62 ;  /* 0x000000ffffe27224 */ /* 0x000fe200078e003e */
[----:B------:R-:W-:Y:S01]  /*b800*/  IABS R6, R8 ;  /* 0x0000000800067213 */ /* 0x000fe20000000000 */
[----:B------:R-:W-:Y:S01]  /*b810*/  IMAD.IADD R8, R4, 0x1, -R5 ;  /* 0x0000000104087824 */ /* 0x000fe200078e0a05 */
[----:B------:R-:W-:Y:S01]  /*b820*/  IABS R9, R9 ;  /* 0x0000000900097213 */ /* 0x000fe20000000000 */
[----:B------:R-:W-:-:S02]  /*b830*/  IMAD.MOV.U32 R224, RZ, RZ, R63 ;  /* 0x000000ffffe07224 */ /* 0x000fc400078e003f */
        /* <DEDUP_REMOVED lines=16> */
[----:B------:R-:W-:Y:S01]  /*b940*/  IMAD.IADD R9, R3, 0x1, -R5 ;  /* 0x0000000103097824 */ /* 0x000fe200078e0a05 */
[----:B------:R-:W-:Y:S01]  /*b950*/  IABS R7, R6 ;  /* 0x0000000600077213 */ /* 0x000fe20000000000 */
[----:B------:R-:W-:Y:S01]  /*b960*/  IMAD.MOV.U32 R225, RZ, RZ, R137 ;  /* 0x000000ffffe17224 */ /* 0x000fe200078e0089 */
        /* <DEDUP_REMOVED lines=78> */
[----:B------:R-:W-:Y:S01]  /*be50*/  IABS R6, R6 ;  /* 0x0000000600067213 */ /* 0x000fe20000000000 */
[----:B------:R-:W-:Y:S01]  /*be60*/  IMAD.IADD R5, R4, 0x1, -R5 ;  /* 0x0000000104057824 */ /* 0x000fe200078e0a05 */
[----:B------:R-:W-:-:S03]  /*be70*/  IABS R7, R7 ;  /* 0x0000000700077213 */ /* 0x000fc60000000000 */
[----:B------:R-:W-:Y:S01]  /*be80*/  IMAD.MOV.U32 R8, RZ, RZ, R6 ;  /* 0x000000ffff087224 */ /* 0x000fe200078e0006 */
[----:B------:R-:W-:Y:S02]  /*be90*/  I2FP.F32.S32 R7, R7 ;  /* 0x0000000700077245 */ /* 0x000fe40000201400 */
[----:B------:R-:W-:Y:S02]  /*bea0*/  IABS R6, R9 ;  /* 0x0000000900067213 */ /* 0x000fe40000000000 */
[----:B------:R-:W-:Y:S01]  /*beb0*/  I2FP.F32.S32 R8, R8 ;  /* 0x0000000800087245 */ /* 0x000fe20000201400 */
[----:B------:R-:W-:Y:S01]  /*bec0*/  FFMA.FTZ R33, R7, -UR6, R33 ;  /* 0x8000000607217c23 */ /* 0x000fe20008010021 */
[----:B------:R-:W-:Y:S01]  /*bed0*/  VIADD R7, R12, 0xffffffb1 ;  /* 0xffffffb10c077836 */ /* 0x000fe20000000000 */
[----:B------:R-:W-:Y:S02]  /*bee0*/  IABS R9, R5 ;  /* 0x0000000500097213 */ /* 0x000fe40000000000 */
[----:B------:R-:W-:Y:S01]  /*bef0*/  FFMA.FTZ R27, R8, -UR6, R143 ;  /* 0x80000006081b7c23 */ /* 0x000fe2000801008f */
[----:B------:R-:W-:Y:S01]  /*bf00*/  IMAD.IADD R8, R2, 0x1, -R7 ;  /* 0x0000000102087824 */ /* 0x000fe200078e0a07 */
[----:B------:R-:W-:-:S04]  /*bf10*/  I2FP.F32.S32 R6, R6 ;  /* 0x0000000600067245 */ /* 0x000fc80000201400 */
[----:B------:R-:W-:Y:S01]  /*bf20*/  IABS R5, R8 ;  /* 0x0000000800057213 */ /* 0x000fe20000000000 */
[----:B------:R-:W-:Y:S02]  /*bf30*/  IMAD.MOV.U32 R8, RZ, RZ, R9 ;  /* 0x000000ffff087224 */ /* 0x000fe400078e0009 */
[----:B------:R-:W-:Y:S01]  /*bf40*/  FFMA.FTZ R49, R6, -UR6, R142 ;  /* 0x8000000606317c23 */ /* 0x000fe2000801008e */
[----:B------:R-:W-:Y:S01]  /*bf50*/  IMAD.IADD R6, R237, 0x1, -R7 ;  /* 0x00000001ed067824 */ /* 0x000fe200078e0a07 */
[----:B------:R-:W-:Y:S01]  /*bf60*/  I2FP.F32.S32 R5, R5 ;  /* 0x0000000500057245 */ /* 0x000fe20000201400 */
[----:B------:R-:W-:Y:S01]  /*bf70*/  VIADD R9, R0, 0xffffffb0 ;  /* 0xffffffb000097836 */ /* 0x000fe20000000000 */
[----:B------:R-:W-:Y:S02]  /*bf80*/  I2FP.F32.S32 R8, R8 ;  /* 0x0000000800087245 */ /* 0x000fe40000201400 */
[----:B------:R-:W-:Y:S01]  /*bf90*/  IABS R6, R6 ;  /* 0x0000000600067213 */ /* 0x000fe20000000000 */
[----:B------:R-:W-:-:S02]  /*bfa0*/  FFMA.FTZ R26, R5, -UR6, R24 ;  /* 0x80000006051a7c23 */ /* 0x000fc40008010018 */
[----:B------:R-:W-:Y:S01]  /*bfb0*/  FFMA.FTZ R143, R8, -UR6, R141 ;  /* 0x80000006088f7c23 */ /* 0x000fe2000801008d */
[--C-:B------:R-:W-:Y:S01]  /*bfc0*/  IMAD.IADD R8, R3, 0x1, -R7.reuse ;  /* 0x0000000103087824 */ /* 0x100fe200078e0a07 */
[----:B------:R-:W-:Y:S01]  /*bfd0*/  I2FP.F32.S32 R6, R6 ;  /* 0x0000000600067245 */ /* 0x000fe20000201400 */
[----:B------:R-:W-:-:S03]  /*bfe0*/  IMAD.IADD R7, R4, 0x1, -R7 ;  /* 0x0000000104077824 */ /* 0x000fc600078e0a07 */
[----:B------:R-:W-:Y:S01]  /*bff0*/  IABS R8, R8 ;  /* 0x0000000800087213 */ /* 0x000fe20000000000 */
[----:B------:R-:W-:Y:S01]  /*c000*/  FFMA.FTZ R25, R6, -UR6, R25 ;  /* 0x8000000606197c23 */ /* 0x000fe20008010019 */
[----:B------:R-:W-:Y:S01]  /*c010*/  IABS R7, R7 ;  /* 0x0000000700077213 */ /* 0x000fe20000000000 */
[----:B------:R-:W-:Y:S01]  /*c020*/  VIADD R6, R12, 0xffffffb9 ;  /* 0xffffffb90c067836 */ /* 0x000fe20000000000 */
[----:B------:R-:W-:Y:S02]  /*c030*/  I2FP.F32.S32 R8, R8 ;  /* 0x0000000800087245 */ /* 0x000fe40000201400 */
[----:B------:R-:W-:Y:S01]  /*c040*/  I2FP.F32.S32 R7, R7 ;  /* 0x0000000700077245 */ /* 0x000fe20000201400 */
[----:B------:R-:W-:Y:S02]  /*c050*/  IMAD.IADD R5, R237, 0x1, -R6 ;  /* 0x00000001ed057824 */ /* 0x000fe400078e0a06 */
[----:B------:R-:W-:Y:S01]  /*c060*/  FFMA.FTZ R30, R8, -UR6, R140 ;  /* 0x80000006081e7c23 */ /* 0x000fe2000801008c */
[----:B------:R-:W-:-:S02]  /*c070*/  VIADD R8, R0, 0xffffffb1 ;  /* 0xffffffb100087836 */ /* 0x000fc40000000000 */
[----:B------:R-:W-:Y:S01]  /*c080*/  FFMA.FTZ R141, R7, -UR6, R139 ;  /* 0x80000006078d7c23 */ /* 0x000fe2000801008b */
[----:B------:R-:W-:Y:S01]  /*c090*/  VIADD R7, R237, -UR23 ;  /* 0x80000017ed077c36 */ /* 0x000fe20008000000 */
[----:B------:R-:W-:Y:S01]  /*c0a0*/  IABS R5, R5 ;  /* 0x0000000500057213 */ /* 0x000fe20000000000 */
[----:B------:R-:W-:Y:S03]  /*c0b0*/  BAR.SYNC.DEFER_BLOCKING 0x0 ;  /* 0x0000000000007b1d */ /* 0x000fe60000010000 */
[C---:B------:R-:W-:Y:S02]  /*c0c0*/  ISETP.GT.AND P6, PT, R7.reuse, R23, PT ;  /* 0x000000170700720c */ /* 0x040fe40003fc4270 */
[----:B------:R-:W-:Y:S02]  /*c0d0*/  ISETP.GT.AND P0, PT, R7, R21, PT ;  /* 0x000000150700720c */ /* 0x000fe40003f04270 */
[----:B------:R-:W-:-:S02]  /*c0e0*/  FSEL R29, R29, -INF , !P6 ;  /* 0xff8000001d1d7808 */ /* 0x000fc40007000000 */
[----:B------:R-:W-:Y:S02]  /*c0f0*/  ISETP.GT.AND P6, PT, R7, R19, PT ;  /* 0x000000130700720c */ /* 0x000fe40003fc4270 */
[----:B------:R-:W-:Y:S02]  /*c100*/  FSEL R32, R32, -INF , !P0 ;  /* 0xff80000020207808 */ /* 0x000fe40004000000 */
[----:B------:R-:W-:Y:S01]  /*c110*/  FSEL R51, R15, -INF , !P6 ;  /* 0xff8000000f337808 */ /* 0x000fe20007000000 */
[----:B------:R-:W-:Y:S01]  /*c120*/  VIADD R15, R0, 0xffffff99 ;  /* 0xffffff99000f7836 */ /* 0x000fe20000000000 */
[C---:B------:R-:W-:Y:S02]  /*c130*/  ISETP.GT.AND P5, PT, R7.reuse, R20, PT ;  /* 0x000000140700720c */ /* 0x040fe40003fa4270 */
[----:B------:R-:W-:Y:S02]  /*c140*/  ISETP.GT.AND P0, PT, R7, R18, PT ;  /* 0x000000120700720c */ /* 0x000fe40003f04270 */
[----:B------:R-:W-:-:S02]  /*c150*/  FSEL R39, R39, -INF , !P5 ;  /* 0xff80000027277808 */ /* 0x000fc40006800000 */
[----:B------:R-:W-:Y:S01]  /*c160*/  FSEL R62, R14, -INF , !P0 ;  /* 0xff8000000e3e7808 */ /* 0x000fe20004000000 */
[C---:B------:R-:W-:Y:S01]  /*c170*/  VIADD R14, R0.reuse, 0xffffffa0 ;  /* 0xffffffa0000e7836 */ /* 0x040fe20000000000 */
[C---:B------:R-:W-:Y:S02]  /*c180*/  ISETP.GT.AND P5, PT, R7.reuse, R17, PT ;  /* 0x000000110700720c */ /* 0x040fe40003fa4270 */
[----:B------:R-:W-:Y:S02]  /*c190*/  ISETP.GT.AND P0, PT, R7, R15, PT ;  /* 0x0000000f0700720c */ /* 0x000fe40003f04270 */
[----:B------:R-:W-:Y:S01]  /*c1a0*/  FSEL R63, R13, -INF , !P5 ;  /* 0xff8000000d3f7808 */ /* 0x000fe20006800000 */
[----:B------:R-:W-:Y:S01]  /*c1b0*/  VIADD R13, R0, 0xffffffa1 ;  /* 0xffffffa1000d7836 */ /* 0x000fe20000000000 */
[----:B------:R-:W-:Y:S01]  /*c1c0*/  FSEL R65, R10, -INF , !P0 ;  /* 0xff8000000a417808 */ /* 0x000fe20004000000 */
[----:B------:R-:W-:Y:S01]  /*c1d0*/  VIADD R10, R0, 0xffffffa9 ;  /* 0xffffffa9000a7836 */ /* 0x000fe20000000000 */
[----:B------:R-:W-:-:S02]  /*c1e0*/  ISETP.GT.AND P6, PT, R7, R16, PT ;  /* 0x000000100700720c */ /* 0x000fc40003fc4270 */
[----:B------:R-:W-:Y:S02]  /*c1f0*/  ISETP.GT.AND P5, PT, R7, R14, PT ;  /* 0x0000000e0700720c */ /* 0x000fe40003fa4270 */
[----:B------:R-:W-:Y:S02]  /*c200*/  I2FP.F32.S32 R5, R5 ;  /* 0x0000000500057245 */ /* 0x000fe40000201400 */
[----:B------:R-:W-:Y:S01]  /*c210*/  FSEL R64, R11, -INF , !P6 ;  /* 0xff8000000b407808 */ /* 0x000fe20007000000 */
[C---:B------:R-:W-:Y:S01]  /*c220*/  VIADD R11, R0.reuse, 0xffffffa8 ;  /* 0xffffffa8000b7836 */ /* 0x040fe20000000000 */
[----:B------:R-:W-:Y:S01]  /*c230*/  FSEL R67, R35, -INF , !P5 ;  /* 0xff80000023437808 */ /* 0x000fe20006800000 */
[----:B------:R-:W-:Y:S01]  /*c240*/  FFMA.FTZ R24, R5, -UR6, R213 ;  /* 0x8000000605187c23 */ /* 0x000fe200080100d5 */
[C---:B------:R-:W-:Y:S01]  /*c250*/  ISETP.GT.AND P6, PT, R7.reuse, R13, PT ;  /* 0x0000000d0700720c */ /* 0x040fe20003fc4270 */
[----:B------:R-:W-:Y:S01]  /*c260*/  VIADD R5, R0, 0xffffffb9 ;  /* 0xffffffb900057836 */ /* 0x000fe20000000000 */
[----:B------:R-:W-:-:S02]  /*c270*/  ISETP.GT.AND P5, PT, R7, R10, PT ;  /* 0x0000000a0700720c */ /* 0x000fc40003fa4270 */
[----:B------:R-:W-:Y:S02]  /*c280*/  FSEL R140, R31, -INF , !P6 ;  /* 0xff8000001f8c7808 */ /* 0x000fe40007000000 */
[----:B------:R-:W-:Y:S01]  /*c290*/  FSEL R138, R22, -INF , !P5 ;  /* 0xff800000168a7808 */ /* 0x000fe20006800000 */
[----:B------:R-:W-:Y:S01]  /*c2a0*/  VIADD R22, R0, 0xffffffb8 ;  /* 0xffffffb800167836 */ /* 0x000fe20000000000 */
[C---:B------:R-:W-:Y:S02]  /*c2b0*/  ISETP.GT.AND P0, PT, R7.reuse, R11, PT ;  /* 0x0000000b0700720c */ /* 0x040fe40003f04270 */
[----:B------:R-:W-:Y:S02]  /*c2c0*/  ISETP.GT.AND P6, PT, R7, R9, PT ;  /* 0x000000090700720c */ /* 0x000fe40003fc4270 */
[----:B------:R-:W-:Y:S02]  /*c2d0*/  FSEL R139, R28, -INF , !P0 ;  /* 0xff8000001c8b7808 */ /* 0x000fe40004000000 */
[----:B------:R-:W-:-:S02]  /*c2e0*/  FSEL R137, R27, -INF , !P6 ;  /* 0xff8000001b897808 */ /* 0x000fc40007000000 */
[C---:B------:R-:W-:Y:S02]  /*c2f0*/  ISETP.GT.AND P0, PT, R7.reuse, R8, PT ;  /* 0x000000080700720c */ /* 0x040fe40003f04270 */
[C---:B------:R-:W-:Y:S02]  /*c300*/  ISETP.GT.AND P5, PT, R7.reuse, R22, PT ;  /* 0x000000160700720c */ /* 0x040fe40003fa4270 */
[----:B------:R-:W-:Y:S01]  /*c310*/  ISETP.GT.AND P6, PT, R7, R5, PT ;  /* 0x000000050700720c */ /* 0x000fe20003fc4270 */
[----:B------:R-:W-:Y:S01]  /*c320*/  VIADD R7, R2, -UR23 ;  /* 0x8000001702077c36 */ /* 0x000fe20008000000 */
[----:B------:R-:W-:Y:S02]  /*c330*/  FSEL R66, R25, -INF , !P0 ;  /* 0xff80000019427808 */ /* 0x000fe40004000000 */
[----:B------:R-:W-:Y:S02]  /*c340*/  FSEL R132, R132, -INF , !P5 ;  /* 0xff80000084847808 */ /* 0x000fe40006800000 */
[----:B------:R-:W-:-:S02]  /*c350*/  ISETP.GT.AND P0, PT, R7, R23, PT ;  /* 0x000000170700720c */ /* 0x000fc40003f04270 */
[----:B------:R-:W-:Y:S01]  /*c360*/  FSEL R142, R24, -INF , !P6 ;  /* 0xff800000188e7808 */ /* 0x000fe20007000000 */
[----:B------:R-:W-:Y:S01]  /*c370*/  IMAD.IADD R24, R2, 0x1, -R6 ;  /* 0x0000000102187824 */ /* 0x000fe200078e0a06 */
[----:B------:R-:W-:Y:S02]  /*c380*/  FSEL R28, R58, -INF , !P0 ;  /* 0xff8000003a1c7808 */ /* 0x000fe40004000000 */
[C---:B------:R-:W-:Y:S02]  /*c390*/  ISETP.GT.AND P5, PT, R7.reuse, R21, PT ;  /* 0x000000150700720c */ /* 0x040fe40003fa4270 */
[C---:B------:R-:W-:Y:S02]  /*c3a0*/  ISETP.GT.AND P6, PT, R7.reuse, R20, PT ;  /* 0x000000140700720c */ /* 0x040fe40003fc4270 */
[----:B------:R-:W-:Y:S02]  /*c3b0*/  ISETP.GT.AND P0, PT, R7, R19, PT ;  /* 0x000000130700720c */ /* 0x000fe40003f04270 */
[----:B------:R-:W-:-:S02]  /*c3c0*/  FSEL R31, R59, -INF , !P5 ;  /* 0xff8000003b1f7808 */ /* 0x000fc40006800000 */
[----:B------:R-:W-:Y:S02]  /*c3d0*/  FSEL R35, R54, -INF , !P6 ;  /* 0xff80000036237808 */ /* 0x000fe40007000000 */
        /* <DEDUP_REMOVED lines=13> */
[----:B------:R-:W-:Y:S02]  /*c4b0*/  IABS R24, R24 ;  /* 0x0000001800187213 */ /* 0x000fe40000000000 */
[C---:B------:R-:W-:Y:S02]  /*c4c0*/  ISETP.GT.AND P5, PT, R7.reuse, R11, PT ;  /* 0x0000000b0700720c */ /* 0x040fe40003fa4270 */
[C---:B------:R-:W-:Y:S02]  /*c4d0*/  ISETP.GT.AND P6, PT, R7.reuse, R10, PT ;  /* 0x0000000a0700720c */ /* 0x040fe40003fc4270 */
[----:B------:R-:W-:-:S02]  /*c4e0*/  ISETP.GT.AND P0, PT, R7, R9, PT ;  /* 0x000000090700720c */ /* 0x000fc40003f04270 */
[----:B------:R-:W-:Y:S02]  /*c4f0*/  FSEL R61, R36, -INF , !P5 ;  /* 0xff800000243d7808 */ /* 0x000fe40006800000 */
[----:B------:R-:W-:Y:S02]  /*c500*/  I2FP.F32.S32 R24, R24 ;  /* 0x0000001800187245 */ /* 0x000fe40000201400 */
[----:B------:R-:W-:Y:S02]  /*c510*/  FSEL R58, R34, -INF , !P6 ;  /* 0xff800000223a7808 */ /* 0x000fe40007000000 */
[----:B------:R-:W-:Y:S01]  /*c520*/  FSEL R57, R33, -INF , !P0 ;  /* 0xff80000021397808 */ /* 0x000fe20004000000 */
[----:B------:R-:W-:Y:S01]  /*c530*/  FFMA.FTZ R24, R24, -UR6, R215 ;  /* 0x8000000618187c23 */ /* 0x000fe200080100d7 */
[C---:B------:R-:W-:Y:S02]  /*c540*/  ISETP.GT.AND P5, PT, R7.reuse, R8, PT ;  /* 0x000000080700720c */ /* 0x040fe40003fa4270 */
[----:B------:R-:W-:-:S02]  /*c550*/  ISETP.GT.AND P6, PT, R7, R22, PT ;  /* 0x000000160700720c */ /* 0x000fc40003fc4270 */
[----:B------:R-:W-:Y:S01]  /*c560*/  ISETP.GT.AND P0, PT, R7, R5, PT ;  /* 0x000000050700720c */ /* 0x000fe20003f04270 */
[----:B------:R-:W-:Y:S01]  /*c570*/  VIADD R7, R3, -UR23 ;  /* 0x8000001703077c36 */ /* 0x000fe20008000000 */
[----:B------:R-:W-:Y:S02]  /*c580*/  FSEL R53, R26, -INF , !P5 ;  /* 0xff8000001a357808 */ /* 0x000fe40006800000 */
[----:B------:R-:W-:Y:S02]  /*c590*/  FSEL R54, R210, -INF , !P6 ;  /* 0xff800000d2367808 */ /* 0x000fe40007000000 */
[C---:B------:R-:W-:Y:S02]  /*c5a0*/  ISETP.GT.AND P5, PT, R7.reuse, R23, PT ;  /* 0x000000170700720c */ /* 0x040fe40003fa4270 */
[----:B------:R-:W-:Y:S02]  /*c5b0*/  ISETP.GT.AND P6, PT, R7, R21, PT ;  /* 0x000000150700720c */ /* 0x000fe40003fc4270 */
[----:B------:R-:W-:Y:S01]  /*c5c0*/  FSEL R210, R24, -INF , !P0 ;  /* 0xff80000018d27808 */ /* 0x000fe20004000000 */
[----:B------:R-:W-:Y:S01]  /*c5d0*/  IMAD.IADD R24, R3, 0x1, -R6 ;  /* 0x0000000103187824 */ /* 0x000fe200078e0a06 */
[----:B------:R-:W-:-:S02]  /*c5e0*/  ISETP.GT.AND P0, PT, R7, R20, PT ;  /* 0x000000140700720c */ /* 0x000fc40003f04270 */
[----:B------:R-:W-:Y:S02]  /*c5f0*/  FSEL R25, R250, -INF , !P5 ;  /* 0xff800000fa197808 */ /* 0x000fe40006800000 */
[----:B------:R-:W-:Y:S02]  /*c600*/  ISETP.GT.AND P5, PT, R7, R19, PT ;  /* 0x000000130700720c */ /* 0x000fe40003fa4270 */
[----:B------:R-:W-:Y:S02]  /*c610*/  FSEL R26, R243, -INF , !P6 ;  /* 0xff800000f31a7808 */ /* 0x000fe40007000000 */
[C---:B------:R-:W-:Y:S02]  /*c620*/  ISETP.GT.AND P6, PT, R7.reuse, R18, PT ;  /* 0x000000120700720c */ /* 0x040fe40003fc4270 */
[----:B------:R-:W-:Y:S02]  /*c630*/  FSEL R27, R230, -INF , !P0 ;  /* 0xff800000e61b7808 */ /* 0x000fe40004000000 */
[----:B------:R-:W-:-:S02]  /*c640*/  ISETP.GT.AND P0, PT, R7, R17, PT ;  /* 0x000000110700720c */ /* 0x000fc40003f04270 */
[----:B------:R-:W-:Y:S02]  /*c650*/  FSEL R33, R221, -INF , !P5 ;  /* 0xff800000dd217808 */ /* 0x000fe40006800000 */
[C---:B------:R-:W-:Y:S02]  /*c660*/  ISETP.GT.AND P5, PT, R7.reuse, R16, PT ;  /* 0x000000100700720c */ /* 0x040fe40003fa4270 */
[----:B------:R-:W-:Y:S02]  /*c670*/  FSEL R36, R220, -INF , !P6 ;  /* 0xff800000dc247808 */ /* 0x000fe40007000000 */
[----:B------:R-:W-:Y:S02]  /*c680*/  ISETP.GT.AND P6, PT, R7, R15, PT ;  /* 0x0000000f0700720c */ /* 0x000fe40003fc4270 */
[----:B------:R-:W-:Y:S02]  /*c690*/  FSEL R38, R217, -INF , !P0 ;  /* 0xff800000d9267808 */ /* 0x000fe40004000000 */
[----:B------:R-:W-:-:S02]  /*c6a0*/  ISETP.GT.AND P0, PT, R7, R14, PT ;  /* 0x0000000e0700720c */ /* 0x000fc40003f04270 */
[----:B------:R-:W-:Y:S02]  /*c6b0*/  FSEL R41, R208, -INF , !P5 ;  /* 0xff800000d0297808 */ /* 0x000fe40006800000 */
[C---:B------:R-:W-:Y:S02]  /*c6c0*/  ISETP.GT.AND P5, PT, R7.reuse, R13, PT ;  /* 0x0000000d0700720c */ /* 0x040fe40003fa4270 */
[----:B------:R-:W-:Y:S02]  /*c6d0*/  IABS R24, R24 ;  /* 0x0000001800187213 */ /* 0x000fe40000000000 */
[----:B------:R-:W-:Y:S02]  /*c6e0*/  FSEL R40, R46, -INF , !P6 ;  /* 0xff8000002e287808 */ /* 0x000fe40007000000 */
[----:B------:R-:W-:Y:S02]  /*c6f0*/  ISETP.GT.AND P6, PT, R7, R11, PT ;  /* 0x0000000b0700720c */ /* 0x000fe40003fc4270 */
[----:B------:R-:W-:-:S02]  /*c700*/  FSEL R44, R44, -INF , !P0 ;  /* 0xff8000002c2c7808 */ /* 0x000fc40004000000 */
[----:B------:R-:W-:Y:S02]  /*c710*/  ISETP.GT.AND P0, PT, R7, R10, PT ;  /* 0x0000000a0700720c */ /* 0x000fe40003f04270 */
[----:B------:R-:W-:Y:S02]  /*c720*/  FSEL R43, R43, -INF , !P5 ;  /* 0xff8000002b2b7808 */ /* 0x000fe40006800000 */
[----:B------:R-:W-:Y:S02]  /*c730*/  I2FP.F32.S32 R24, R24 ;  /* 0x0000001800187245 */ /* 0x000fe40000201400 */
[C---:B------:R-:W-:Y:S02]  /*c740*/  ISETP.GT.AND P5, PT, R7.reuse, R9, PT ;  /* 0x000000090700720c */ /* 0x040fe40003fa4270 */
[----:B------:R-:W-:Y:S01]  /*c750*/  FSEL R46, R42, -INF , !P6 ;  /* 0xff8000002a2e7808 */ /* 0x000fe20007000000 */
[----:B------:R-:W-:Y:S01]  /*c760*/  FFMA.FTZ R24, R24, -UR6, R249 ;  /* 0x8000000618187c23 */ /* 0x000fe200080100f9 */
[----:B------:R-:W-:-:S02]  /*c770*/  ISETP.GT.AND P6, PT, R7, R8, PT ;  /* 0x000000080700720c */ /* 0x000fc40003fc4270 */
[----:B------:R-:W-:Y:S02]  /*c780*/  FSEL R45, R37, -INF , !P0 ;  /* 0xff800000252d7808 */ /* 0x000fe40004000000 */
[----:B------:R-:W-:Y:S02]  /*c790*/  ISETP.GT.AND P0, PT, R7, R22, PT ;  /* 0x000000160700720c */ /* 0x000fe40003f04270 */
[----:B------:R-:W-:Y:S02]  /*c7a0*/  FSEL R49, R49, -INF , !P5 ;  /* 0xff80000031317808 */ /* 0x000fe40006800000 */
[----:B------:R-:W-:Y:S01]  /*c7b0*/  ISETP.GT.AND P5, PT, R7, R5, PT ;  /* 0x000000050700720c */ /* 0x000fe20003fa4270 */
[----:B------:R-:W-:Y:S01]  /*c7c0*/  VIADD R7, R4, -UR23 ;  /* 0x8000001704077c36 */ /* 0x000fe20008000000 */
[----:B------:R-:W-:Y:S02]  /*c7d0*/  FSEL R42, R30, -INF , !P6 ;  /* 0xff8000001e2a7808 */ /* 0x000fe40007000000 */
[----:B------:R-:W-:-:S02]  /*c7e0*/  ISETP.GE.AND P6, PT, R23, R239, PT ;  /* 0x000000ef1700720c */ /* 0x000fc40003fc6270 */
[----:B------:R-:W-:Y:S02]  /*c7f0*/  FSEL R48, R225, -INF , !P0 ;  /* 0xff800000e1307808 */ /* 0x000fe40004000000 */
[----:B------:R-:W-:Y:S02]  /*c800*/  ISETP.GE.AND P0, PT, R23, R241, PT ;  /* 0x000000f11700720c */ /* 0x000fe40003f06270 */
[----:B------:R-:W-:Y:S02]  /*c810*/  FSEL R208, R24, -INF , !P5 ;  /* 0xff80000018d07808 */ /* 0x000fe40006800000 */
[----:B------:R-:W-:Y:S02]  /*c820*/  FSEL R24, R29, -INF , !P6 ;  /* 0xff8000001d187808 */ /* 0x000fe40007000000 */
[----:B------:R-:W-:Y:S02]  /*c830*/  ISETP.GT.AND P5, PT, R7, R23, PT ;  /* 0x000000170700720c */ /* 0x000fe40003fa4270 */
[----:B------:R-:W-:-:S02]  /*c840*/  ISETP.GE.AND P6, PT, R23, R238, PT ;  /* 0x000000ee1700720c */ /* 0x000fc40003fc6270 */
[----:B------:R-:W-:Y:S02]  /*c850*/  FSEL R28, R28, -INF , !P0 ;  /* 0xff8000001c1c7808 */ /* 0x000fe40004000000 */
[----:B------:R-:W-:Y:S02]  /*c860*/  ISETP.GE.AND P0, PT, R23, R240, PT ;  /* 0x000000f01700720c */ /* 0x000fe40003f06270 */
[----:B------:R-:W-:Y:S02]  /*c870*/  FSEL R23, R226, -INF , !P5 ;  /* 0xff800000e2177808 */ /* 0x000fe40006800000 */
[----:B------:R-:W-:Y:S02]  /*c880*/  FSEL R30, R25, -INF , !P6 ;  /* 0xff800000191e7808 */ /* 0x000fe40007000000 */
[C---:B------:R-:W-:Y:S02]  /*c890*/  ISETP.GE.AND P6, PT, R21.reuse, R239, PT ;  /* 0x000000ef1500720c */ /* 0x040fe40003fc6270 */
[----:B------:R-:W-:-:S02]  /*c8a0*/  ISETP.GE.AND P5, PT, R21, R241, PT ;  /* 0x000000f11500720c */ /* 0x000fc40003fa6270 */
[----:B------:R-:W-:Y:S02]  /*c8b0*/  FSEL R37, R23, -INF , !P0 ;  /* 0xff80000017257808 */ /* 0x000fe40004000000 */
[----:B------:R-:W-:Y:S02]  /*c8c0*/  FSEL R23, R32, -INF , !P6 ;  /* 0xff80000020177808 */ /* 0x000fe40007000000 */
[----:B------:R-:W-:Y:S02]  /*c8d0*/  ISETP.GT.AND P0, PT, R7, R21, PT ;  /* 0x000000150700720c */ /* 0x000fe40003f04270 */
[----:B------:R-:W-:Y:S02]  /*c8e0*/  ISETP.GE.AND P6, PT, R21, R238, PT ;  /* 0x000000ee1500720c */ /* 0x000fe40003fc6270 */
[----:B------:R-:W-:Y:S02]  /*c8f0*/  FSEL R25, R31, -INF , !P5 ;  /* 0xff8000001f197808 */ /* 0x000fe40006800000 */
[----:B------:R-:W-:-:S02]  /*c900*/  ISETP.GE.AND P5, PT, R21, R240, PT ;  /* 0x000000f01500720c */ /* 0x000fc40003fa6270 */
[----:B------:R-:W-:Y:S01]  /*c910*/  FSEL R21, R224, -INF , !P0 ;  /* 0xff800000e0157808 */ /* 0x000fe20004000000 */
[----:B------:R-:W-:Y:S01]  /*c920*/  IMAD.MOV.U32 R224, RZ, RZ, R219 ;  /* 0x000000ffffe07224 */ /* 0x000fe200078e00db */
[----:B------:R-:W-:Y:S02]  /*c930*/  FSEL R26, R26, -INF , !P6 ;  /* 0xff8000001a1a7808 */ /* 0x000fe40007000000 */
[C---:B------:R-:W-:Y:S02]  /*c940*/  ISETP.GE.AND P6, PT, R20.reuse, R239, PT ;  /* 0x000000ef1400720c */ /* 0x040fe40003fc6270 */
[----:B------:R-:W-:Y:S02]  /*c950*/  ISETP.GE.AND P0, PT, R20, R241, PT ;  /* 0x000000f11400720c */ /* 0x000fe40003f06270 */
[----:B------:R-:W-:Y:S02]  /*c960*/  FSEL R34, R21, -INF , !P5 ;  /* 0xff80000015227808 */ /* 0x000fe40006800000 */
[----:B------:R-:W-:-:S02]  /*c970*/  FSEL R21, R39, -INF , !P6 ;  /* 0xff80000027157808 */ /* 0x000fc40007000000 */
[----:B------:R-:W-:Y:S02]  /*c980*/  ISETP.GT.AND P5, PT, R7, R20, PT ;  /* 0x000000140700720c */ /* 0x000fe40003fa4270 */
[C---:B------:R-:W-:Y:S02]  /*c990*/  ISETP.GE.AND P6, PT, R20.reuse, R238, PT ;  /* 0x000000ee1400720c */ /* 0x040fe40003fc6270 */
[----:B------:R-:W-:Y:S02]  /*c9a0*/  FSEL R29, R35, -INF , !P0 ;  /* 0xff800000231d7808 */ /* 0x000fe40004000000 */
[----:B------:R-:W-:Y:S02]  /*c9b0*/  ISETP.GE.AND P0, PT, R20, R240, PT ;  /* 0x000000f01400720c */ /* 0x000fe40003f06270 */
[----:B------:R-:W-:Y:S02]  /*c9c0*/  FSEL R20, R248, -INF , !P5 ;  /* 0xff800000f8147808 */ /* 0x000fe40006800000 */
[----:B------:R-:W-:-:S02]  /*c9d0*/  FSEL R31, R27, -INF , !P6 ;  /* 0xff8000001b1f7808 */ /* 0x000fc40007000000 */
[----:B------:R-:W-:Y:S02]  /*c9e0*/  ISETP.GE.AND P6, PT, R19, R239, PT ;  /* 0x000000ef1300720c */ /* 0x000fe40003fc6270 */
[----:B------:R-:W-:Y:S02]  /*c9f0*/  FSEL R35, R20, -INF , !P0 ;  /* 0xff80000014237808 */ /* 0x000fe40004000000 */
[----:B------:R-:W-:Y:S02]  /*ca00*/  FSEL R20, R51, -INF , !P6 ;  /* 0xff80000033147808 */ /* 0x000fe40007000000 */
[C---:B------:R-:W-:Y:S02]  /*ca10*/  ISETP.GE.AND P6, PT, R19.reuse, R238, PT ;  /* 0x000000ee1300720c */ /* 0x040fe40003fc6270 */
[----:B------:R-:W-:Y:S02]  /*ca20*/  ISETP.GE.AND P5, PT, R19, R241, PT ;  /* 0x000000f11300720c */ /* 0x000fe40003fa6270 */
[----:B------:R-:W-:-:S02]  /*ca30*/  FSEL R32, R33, -INF , !P6 ;  /* 0xff80000021207808 */ /* 0x000fc40007000000 */
[----:B------:R-:W-:Y:S02]  /*ca40*/  ISETP.GE.AND P6, PT, R18, R239, PT ;  /* 0x000000ef1200720c */ /* 0x000fe40003fc6270 */
[----:B------:R-:W-:Y:S02]  /*ca50*/  ISETP.GT.AND P0, PT, R7, R19, PT ;  /* 0x000000130700720c */ /* 0x000fe40003f04270 */
[----:B------:R-:W-:Y:S02]  /*ca60*/  FSEL R27, R47, -INF , !P5 ;  /* 0xff8000002f1b7808 */ /* 0x000fe40006800000 */
[----:B------:R-:W-:Y:S02]  /*ca70*/  FSEL R213, R62, -INF , !P6 ;  /* 0xff8000003ed57808 */ /* 0x000fe40007000000 */
[----:B------:R-:W-:Y:S02]  /*ca80*/  ISETP.GE.AND P5, PT, R19, R240, PT ;  /* 0x000000f01300720c */ /* 0x000fe40003fa6270 */
[----:B------:R-:W-:-:S02]  /*ca90*/  ISETP.GE.AND P6, PT, R18, R238, PT ;  /* 0x000000ee1200720c */ /* 0x000fc40003fc6270 */
[----:B------:R-:W-:Y:S02]  /*caa0*/  FSEL R19, R242, -INF , !P0 ;  /* 0xff800000f2137808 */ /* 0x000fe40004000000 */
[----:B------:R-:W-:Y:S02]  /*cab0*/  ISETP.GE.AND P0, PT, R18, R241, PT ;  /* 0x000000f11200720c */ /* 0x000fe40003f06270 */
[----:B------:R-:W-:Y:S02]  /*cac0*/  FSEL R220, R36, -INF , !P6 ;  /* 0xff80000024dc7808 */ /* 0x000fe40007000000 */
[----:B------:R-:W-:Y:S02]  /*cad0*/  FSEL R33, R19, -INF , !P5 ;  /* 0xff80000013217808 */ /* 0x000fe40006800000 */
[----:B------:R-:W-:Y:S02]  /*cae0*/  ISETP.GE.AND P6, PT, R17, R239, PT ;  /* 0x000000ef1100720c */ /* 0x000fe40003fc6270 */
[----:B------:R-:W-:-:S02]  /*caf0*/  ISETP.GT.AND P5, PT, R7, R18, PT ;  /* 0x000000120700720c */ /* 0x000fc40003fa4270 */
[----:B------:R-:W-:Y:S02]  /*cb00*/  FSEL R219, R50, -INF , !P0 ;  /* 0xff80000032db7808 */ /* 0x000fe40004000000 */
[----:B------:R-:W-:Y:S02]  /*cb10*/  ISETP.GE.AND P0, PT, R18, R240, PT ;  /* 0x000000f01200720c */ /* 0x000fe40003f06270 */
[----:B------:R-:W-:Y:S02]  /*cb20*/  FSEL R51, R63, -INF , !P6 ;  /* 0xff8000003f337808 */ /* 0x000fe40007000000 */
[----:B------:R-:W-:Y:S02]  /*cb30*/  FSEL R18, R222, -INF , !P5 ;  /* 0xff800000de127808 */ /* 0x000fe40006800000 */
[C---:B------:R-:W-:Y:S02]  /*cb40*/  ISETP.GE.AND P6, PT, R17.reuse, R238, PT ;  /* 0x000000ee1100720c */ /* 0x040fe40003fc6270 */
[----:B------:R-:W-:-:S02]  /*cb50*/  ISETP.GE.AND P5, PT, R17, R241, PT ;  /* 0x000000f11100720c */ /* 0x000fc40003fa6270 */
[----:B------:R-:W-:Y:S01]  /*cb60*/  FSEL R222, R18, -INF , !P0 ;  /* 0xff80000012de7808 */ /* 0x000fe20004000000 */
[----:B------:R-:W-:Y:S01]  /*cb70*/  IMAD.MOV.U32 R18, RZ, RZ, R224 ;  /* 0x000000ffff127224 */ /* 0x000fe200078e00e0 */
[----:B------:R-:W-:Y:S02]  /*cb80*/  FSEL R215, R38, -INF , !P6 ;  /* 0xff80000026d77808 */ /* 0x000fe40007000000 */
[----:B------:R-:W-:Y:S02]  /*cb90*/  ISETP.GT.AND P0, PT, R7, R17, PT ;  /* 0x000000110700720c */ /* 0x000fe40003f04270 */
        /* <DEDUP_REMOVED lines=8> */
[----:B------:R-:W-:-:S02]  /*cc20*/  ISETP.GT.AND P5, PT, R7, R16, PT ;  /* 0x000000100700720c */ /* 0x000fc40003fa4270 */
[----:B------:R-:W-:Y:S02]  /*cc30*/  FSEL R41, R41, -INF , !P6 ;  /* 0xff80000029297808 */ /* 0x000fe40007000000 */
[----:B------:R-:W-:Y:S02]  /*cc40*/  ISETP.GE.AND P6, PT, R15, R239, PT ;  /* 0x000000ef0f00720c */ /* 0x000fe40003fc6270 */
[----:B------:R-:W-:Y:S02]  /*cc50*/  FSEL R50, R56, -INF , !P0 ;  /* 0xff80000038327808 */ /* 0x000fe40004000000 */
[----:B------:R-:W-:Y:S02]  /*cc60*/  ISETP.GE.AND P0, PT, R16, R240, PT ;  /* 0x000000f01000720c */ /* 0x000fe40003f06270 */
[----:B------:R-:W-:Y:S02]  /*cc70*/  FSEL R16, R218, -INF , !P5 ;  /* 0xff800000da107808 */ /* 0x000fe40006800000 */
        /* <DEDUP_REMOVED lines=8> */
[----:B------:R-:W-:Y:S02]  /*cd00*/  ISETP.GE.AND P5, PT, R15, R240, PT ;  /* 0x000000f00f00720c */ /* 0x000fe40003fa6270 */
[----:B------:R-:W-:Y:S02]  /*cd10*/  FSEL R15, R216, -INF , !P0 ;  /* 0xff800000d80f7808 */ /* 0x000fe40004000000 */
[----:B------:R-:W-:Y:S02]  /*cd20*/  FSEL R67, R67, -INF , !P6 ;  /* 0xff80000043437808 */ /* 0x000fe40007000000 */
[C---:B------:R-:W-:Y:S02]  /*cd30*/  ISETP.GE.AND P0, PT, R14.reuse, R241, PT ;  /* 0x000000f10e00720c */ /* 0x040fe40003f06270 */
[----:B------:R-:W-:Y:S01]  /*cd40*/  ISETP.GE.AND P6, PT, R14, R238, PT ;  /* 0x000000ee0e00720c */ /* 0x000fe20003fc6270 */
[----:B------:R1:W-:Y:S01]  /*cd50*/  STL [R1+0x8], R67 ;  /* 0x0000084301007387 */ /* 0x0003e20000100800 */
[----:B------:R-:W-:-:S02]  /*cd60*/  FSEL R40, R15, -INF , !P5 ;  /* 0xff8000000f287808 */ /* 0x000fc40006800000 */
[----:B------:R-:W-:Y:S02]  /*cd70*/  ISETP.GT.AND P5, PT, R7, R14, PT ;  /* 0x0000000e0700720c */ /* 0x000fe40003fa4270 */
[----:B------:R-:W-:Y:S02]  /*cd80*/  FSEL R60, R60, -INF , !P0 ;  /* 0xff8000003c3c7808 */ /* 0x000fe40004000000 */
[----:B------:R-:W-:Y:S02]  /*cd90*/  FSEL R19, R44, -INF , !P6 ;  /* 0xff8000002c137808 */ /* 0x000fe40007000000 */
[----:B------:R-:W-:Y:S02]  /*cda0*/  ISETP.GE.AND P0, PT, R14, R240, PT ;  /* 0x000000f00e00720c */ /* 0x000fe40003f06270 */
[----:B------:R-:W-:Y:S02]  /*cdb0*/  ISETP.GE.AND P6, PT, R13, R239, PT ;  /* 0x000000ef0d00720c */ /* 0x000fe40003fc6270 */
[----:B------:R-:W-:-:S02]  /*cdc0*/  FSEL R14, R214, -INF , !P5 ;  /* 0xff800000d60e7808 */ /* 0x000fc40006800000 */
[C---:B------:R-:W-:Y:S02]  /*cdd0*/  ISETP.GE.AND P5, PT, R13.reuse, R241, PT ;  /* 0x000000f10d00720c */ /* 0x040fe40003fa6270 */
[----:B------:R-:W-:Y:S02]  /*cde0*/  FSEL R250, R140, -INF , !P6 ;  /* 0xff8000008cfa7808 */ /* 0x000fe40007000000 */
[----:B------:R-:W-:Y:S02]  /*cdf0*/  FSEL R64, R14, -INF , !P0 ;  /* 0xff8000000e407808 */ /* 0x000fe40004000000 */
[----:B------:R-:W-:Y:S02]  /*ce00*/  ISETP.GE.AND P6, PT, R13, R238, PT ;  /* 0x000000ee0d00720c */ /* 0x000fe40003fc6270 */
[----:B------:R-:W-:Y:S02]  /*ce10*/  ISETP.GT.AND P0, PT, R7, R13, PT ;  /* 0x0000000d0700720c */ /* 0x000fe40003f04270 */
[----:B------:R-:W-:-:S02]  /*ce20*/  FSEL R44, R59, -INF , !P5 ;  /* 0xff8000003b2c7808 */ /* 0x000fc40006800000 */
[----:B------:R-:W-:Y:S02]  /*ce30*/  ISETP.GE.AND P5, PT, R13, R240, PT ;  /* 0x000000f00d00720c */ /* 0x000fe40003fa6270 */
[----:B------:R-:W-:Y:S02]  /*ce40*/  FSEL R62, R43, -INF , !P6 ;  /* 0xff8000002b3e7808 */ /* 0x000fe40007000000 */
[----:B------:R-:W-:Y:S02]  /*ce50*/  FSEL R13, R212, -INF , !P0 ;  /* 0xff800000d40d7808 */ /* 0x000fe40004000000 */
[C---:B------:R-:W-:Y:S02]  /*ce60*/  ISETP.GE.AND P6, PT, R11.reuse, R239, PT ;  /* 0x000000ef0b00720c */ /* 0x040fe40003fc6270 */
[----:B------:R-:W-:Y:S02]  /*ce70*/  ISETP.GE.AND P0, PT, R11, R241, PT ;  /* 0x000000f10b00720c */ /* 0x000fe40003f06270 */
[----:B------:R-:W-:-:S02]  /*ce80*/  FSEL R230, R13, -INF , !P5 ;  /* 0xff8000000de67808 */ /* 0x000fc40006800000 */
[----:B------:R-:W-:Y:S02]  /*ce90*/  FSEL R245, R139, -INF , !P6 ;  /* 0xff8000008bf57808 */ /* 0x000fe40007000000 */
[----:B------:R-:W-:Y:S02]  /*cea0*/  ISETP.GT.AND P5, PT, R7, R11, PT ;  /* 0x0000000b0700720c */ /* 0x000fe40003fa4270 */
[----:B------:R-:W-:Y:S02]  /*ceb0*/  ISETP.GE.AND P6, PT, R11, R238, PT ;  /* 0x000000ee0b00720c */ /* 0x000fe40003fc6270 */
[----:B------:R-:W-:Y:S02]  /*cec0*/  FSEL R247, R61, -INF , !P0 ;  /* 0xff8000003df77808 */ /* 0x000fe40004000000 */
[----:B------:R-:W-:Y:S02]  /*ced0*/  ISETP.GE.AND P0, PT, R11, R240, PT ;  /* 0x000000f00b00720c */ /* 0x000fe40003f06270 */
[----:B------:R-:W-:-:S02]  /*cee0*/  FSEL R11, R211, -INF , !P5 ;  /* 0xff800000d30b7808 */ /* 0x000fc40006800000 */
[----:B------:R-:W-:Y:S02]  /*cef0*/  FSEL R249, R46, -INF , !P6 ;  /* 0xff8000002ef97808 */ /* 0x000fe40007000000 */
[C---:B------:R-:W-:Y:S02]  /*cf00*/  ISETP.GE.AND P6, PT, R10.reuse, R239, PT ;  /* 0x000000ef0a00720c */ /* 0x040fe40003fc6270 */
        /* <DEDUP_REMOVED lines=10> */
[----:B------:R-:W-:Y:S02]  /*cfb0*/  ISETP.GE.AND P0, PT, R9, R241, PT ;  /* 0x000000f10900720c */ /* 0x000fe40003f06270 */
[----:B------:R-:W-:Y:S02]  /*cfc0*/  FSEL R140, R10, -INF , !P5 ;  /* 0xff8000000a8c7808 */ /* 0x000fe40006800000 */
[----:B------:R-:W-:Y:S02]  /*cfd0*/  ISETP.GT.AND P5, PT, R7, R9, PT ;  /* 0x000000090700720c */ /* 0x000fe40003fa4270 */
[----:B------:R-:W-:Y:S02]  /*cfe0*/  FSEL R242, R137, -INF , !P6 ;  /* 0xff80000089f27808 */ /* 0x000fe40007000000 */
[----:B------:R-:W-:Y:S02]  /*cff0*/  ISETP.GE.AND P6, PT, R9, R238, PT ;  /* 0x000000ee0900720c */ /* 0x000fe40003fc6270 */
[----:B------:R-:W-:-:S02]  /*d000*/  FSEL R55, R57, -INF , !P0 ;  /* 0xff80000039377808 */ /* 0x000fc40004000000 */
        /* <DEDUP_REMOVED lines=9> */
[C---:B------:R-:W-:Y:S02]  /*d0a0*/  ISETP.GE.AND P6, PT, R8.reuse, R238, PT ;  /* 0x000000ee0800720c */ /* 0x040fe40003fc6270 */
[----:B------:R-:W-:Y:S02]  /*d0b0*/  ISETP.GE.AND P5, PT, R8, R240, PT ;  /* 0x000000f00800720c */ /* 0x000fe40003fa6270 */
[----:B------:R-:W-:-:S02]  /*d0c0*/  FSEL R8, R141, -INF , !P0 ;  /* 0xff8000008d087808 */ /* 0x000fc40004000000 */
[----:B------:R-:W-:Y:S02]  /*d0d0*/  ISETP.GE.AND P0, PT, R22, R239, PT ;  /* 0x000000ef1600720c */ /* 0x000fe40003f06270 */
[----:B------:R-:W-:Y:S02]  /*d0e0*/  FSEL R143, R8, -INF , !P5 ;  /* 0xff800000088f7808 */ /* 0x000fe40006800000 */
[----:B------:R-:W-:Y:S02]  /*d0f0*/  FMNMX3.FTZ R8, R135, R24, R23, !PT ;  /* 0x0000001887087276 */ /* 0x000fe40007810017 */
[----:B------:R-:W-:Y:S02]  /*d100*/  ISETP.GE.AND P5, PT, R22, R238, PT ;  /* 0x000000ee1600720c */ /* 0x000fe40003fa6270 */
[----:B------:R-:W-:Y:S02]  /*d110*/  FMNMX3.FTZ R8, R8, R21, R20, !PT ;  /* 0x0000001508087276 */ /* 0x000fe40007810014 */
[----:B------:R-:W-:-:S02]  /*d120*/  FSEL R224, R132, -INF , !P0 ;  /* 0xff80000084e07808 */ /* 0x000fc40004000000 */
[----:B------:R-:W-:Y:S02]  /*d130*/  FSEL R243, R48, -INF , !P5 ;  /* 0xff80000030f37808 */ /* 0x000fe40006800000 */
[C---:B------:R-:W-:Y:S02]  /*d140*/  ISETP.GT.AND P0, PT, R7.reuse, R22, PT ;  /* 0x000000160700720c */ /* 0x040fe40003f04270 */
[----:B------:R-:W-:Y:S02]  /*d150*/  ISETP.GT.AND P5, PT, R7, R5, PT ;  /* 0x000000050700720c */ /* 0x000fe40003fa4270 */
[----:B------:R-:W-:Y:S02]  /*d160*/  FMNMX3.FTZ R7, R8, R213, R51, !PT ;  /* 0x000000d508077276 */ /* 0x000fe40007810033 */
[----:B------:R-:W-:Y:S02]  /*d170*/  FSEL R248, R42, -INF , !P6 ;  /* 0xff8000002af87808 */ /* 0x000fe40007000000 */
[----:B------:R-:W-:-:S02]  /*d180*/  FMNMX3.FTZ R8, R7, R47, R36, !PT ;  /* 0x0000002f07087276 */ /* 0x000fc40007810024 */
[----:B------:R-:W-:Y:S02]  /*d190*/  FMNMX3.FTZ R7, R134, R28, R25, !PT ;  /* 0x0000001c86077276 */ /* 0x000fe40007810019 */
[----:B------:R-:W-:Y:S02]  /*d1a0*/  FMNMX3.FTZ R8, R8, R67, R250, !PT ;  /* 0x0000004308087276 */ /* 0x000fe400078100fa */
[----:B------:R-:W-:Y:S02]  /*d1b0*/  ISETP.GE.AND P6, PT, R22, R241, PT ;  /* 0x000000f11600720c */ /* 0x000fe40003fc6270 */
[----:B------:R-:W-:Y:S02]  /*d1c0*/  FSEL R17, R18, -INF , !P0 ;  /* 0xff80000012117808 */ /* 0x000fe40004000000 */
[----:B------:R-:W-:Y:S02]  /*d1d0*/  ISETP.GE.AND P0, PT, R5, R239, PT ;  /* 0x000000ef0500720c */ /* 0x000fe40003f06270 */
[----:B------:R-:W-:-:S02]  /*d1e0*/  FMNMX3.FTZ R7, R7, R29, R27, !PT ;  /* 0x0000001d07077276 */ /* 0x000fc4000781001b */
[----:B------:R-:W-:Y:S02]  /*d1f0*/  FMNMX3.FTZ R8, R8, R245, R225, !PT ;  /* 0x000000f508087276 */ /* 0x000fe400078100e1 */
[----:B------:R-:W-:Y:S02]  /*d200*/  FSEL R226, R54, -INF , !P6 ;  /* 0xff80000036e27808 */ /* 0x000fe40007000000 */
[----:B------:R-:W-:Y:S02]  /*d210*/  ISETP.GE.AND P6, PT, R22, R240, PT ;  /* 0x000000f01600720c */ /* 0x000fe40003fc6270 */
[----:B------:R-:W-:Y:S02]  /*d220*/  FSEL R223, R142, -INF , !P0 ;  /* 0xff8000008edf7808 */ /* 0x000fe40004000000 */
[----:B------:R-:W-:Y:S02]  /*d230*/  FMNMX3.FTZ R13, R7, R219, R52, !PT ;  /* 0x000000db070d7276 */ /* 0x000fe40007810034 */
[----:B------:R-:W-:Y:S01]  /*d240*/  FMNMX3.FTZ R16, R8, R242, R216, !PT ;  /* 0x000000f208107276 */ /* 0x000fe200078100d8 */
[----:B-1----:R-:W-:Y:S06]  /*d250*/  BRA.U !UP0, `(.L_x_904) ;  /* 0x0000000508707547 */ /* 0x002fec000b800000 */
        /* <DEDUP_REMOVED lines=92> */
.L_x_904:
[----:B------:R-:W-:Y:S01]  /*d820*/  MOV R141, R60 ;  /* 0x0000003c008d7202 */ /* 0x000fe20000000f00 */
[----:B------:R-:W2:Y:S01]  /*d830*/  LDCU UR7, c[0x0][0x45c] ;  /* 0x00008b80ff0777ac */ /* 0x000ea20008000800 */
[----:B-1----:R-:W-:Y:S01]  /*d840*/  FMNMX3.FTZ R8, R13, R50, R38, !PT ;  /* 0x000000320d087276 */ /* 0x002fe20007810026 */
[----:B------:R-:W-:Y:S01]  /*d850*/  STL [R1+0xc4], R3 ;  /* 0x0000c40301007387 */ /* 0x000fe20000100800 */
[C---:B------:R-:W-:Y:S01]  /*d860*/  ISETP.GE.AND P0, PT, R5.reuse, R241, PT ;  /* 0x000000f10500720c */ /* 0x040fe20003f06270 */
[----:B------:R-:W1:Y:S01]  /*d870*/  S2UR UR5, SR_CgaCtaId ;  /* 0x00000000000579c3 */ /* 0x000e620000008800 */
[----:B------:R-:W-:Y:S01]  /*d880*/  FMNMX3.FTZ R7, R16, R224, R223, !PT ;  /* 0x000000e010077276 */ /* 0x000fe200078100df */
[----:B------:R-:W-:Y:S01]  /*d890*/  STL [R1+0xc0], R2 ;  /* 0x0000c00201007387 */ /* 0x000fe20000100800 */
[----:B------:R-:W-:Y:S02]  /*d8a0*/  FMNMX3.FTZ R8, R8, R141, R44, !PT ;  /* 0x0000008d08087276 */ /* 0x000fe4000781002c */
[----:B------:R-:W-:Y:S01]  /*d8b0*/  FSEL R214, R210, -INF , !P0 ;  /* 0xff800000d2d67808 */ /* 0x000fe20004000000 */
[----:B------:R-:W3:Y:S01]  /*d8c0*/  SHFL.BFLY PT, R9, R7, 0x2, 0x1f ;  /* 0x0c401f0007097f89 */ /* 0x000ee200000e0000 */
[----:B------:R-:W-:-:S02]  /*d8d0*/  ISETP.GE.AND P0, PT, R5, R238, PT ;  /* 0x000000ee0500720c */ /* 0x000fc40003f06270 */
[----:B------:R-:W-:Y:S01]  /*d8e0*/  FMNMX3.FTZ R8, R8, R247, R227, !PT ;  /* 0x000000f708087276 */ /* 0x000fe200078100e3 */
[----:B------:R-:W-:Y:S01]  /*d8f0*/  STL [R1+0xbc], R0 ;  /* 0x0000bc0001007387 */ /* 0x000fe20000100800 */
[----:B------:R-:W-:Y:S02]  /*d900*/  FSEL R218, R208, -INF , !P0 ;  /* 0xff800000d0da7808 */ /* 0x000fe40004000000 */
[----:B------:R-:W-:Y:S02]  /*d910*/  ISETP.GE.AND P0, PT, R5, R240, PT ;  /* 0x000000f00500720c */ /* 0x000fe40003f06270 */
[----:B------:R-:W-:Y:S02]  /*d920*/  FMNMX3.FTZ R5, R8, R55, R246, !PT ;  /* 0x0000003708057276 */ /* 0x000fe400078100f6 */
[----:B------:R-:W-:Y:S02]  /*d930*/  IADD3 R6, PT, PT, -R6, R4, RZ ;  /* 0x0000000406067210 */ /* 0x000fe40007ffe1ff */
[----:B------:R-:W-:-:S02]  /*d940*/  FMNMX3.FTZ R4, R5, R226, R214, !PT ;  /* 0x000000e205047276 */ /* 0x000fc400078100d6 */
[----:B------:R-:W-:Y:S02]  /*d950*/  FMNMX3.FTZ R5, R136, R30, R26, !PT ;  /* 0x0000001e88057276 */ /* 0x000fe4000781001a */
[----:B------:R-:W-:Y:S01]  /*d960*/  MOV R142, R62 ;  /* 0x0000003e008e7202 */ /* 0x000fe20000000f00 */
[----:B------:R-:W4:Y:S01]  /*d970*/  SHFL.BFLY PT, R8, R4, 0x2, 0x1f ;  /* 0x0c401f0004087f89 */ /* 0x000f2200000e0000 */
[----:B------:R-:W-:Y:S02]  /*d980*/  FMNMX3.FTZ R5, R5, R31, R32, !PT ;  /* 0x0000001f05057276 */ /* 0x000fe40007810020 */
[----:B------:R-:W-:Y:S02]  /*d990*/  MOV R53, R19 ;  /* 0x0000001300357202 */ /* 0x000fe40000000f00 */
[----:B------:R-:W-:Y:S02]  /*d9a0*/  FMNMX3.FTZ R5, R5, R220, R215, !PT ;  /* 0x000000dc05057276 */ /* 0x000fe400078100d7 */
[----:B---3--:R-:W-:-:S02]  /*d9b0*/  FMNMX.FTZ R13, R7, R9, !PT ;  /* 0x00000009070d7209 */ /* 0x008fc40007810000 */
[----:B------:R-:W-:Y:S02]  /*d9c0*/  FMNMX3.FTZ R5, R5, R41, R39, !PT ;  /* 0x0000002905057276 */ /* 0x000fe40007810027 */
[----:B------:R-:W-:Y:S01]  /*d9d0*/  IABS R6, R6 ;  /* 0x0000000600067213 */ /* 0x000fe20000000000 */
[----:B------:R-:W3:Y:S01]  /*d9e0*/  SHFL.BFLY PT, R7, R13, 0x1, 0x1f ;  /* 0x0c201f000d077f89 */ /* 0x000ee200000e0000 */
[----:B------:R-:W-:Y:S02]  /*d9f0*/  FMNMX3.FTZ R5, R5, R53, R142, !PT ;  /* 0x0000003505057276 */ /* 0x000fe4000781008e */
[----:B------:R-:W-:Y:S02]  /*da00*/  MOV R10, R6 ;  /* 0x00000006000a7202 */ /* 0x000fe40000000f00 */
[----:B------:R-:W-:Y:S02]  /*da10*/  FMNMX3.FTZ R5, R5, R249, R244, !PT ;  /* 0x000000f905057276 */ /* 0x000fe400078100f4 */
[----:B------:R-:W-:-:S02]  /*da20*/  FMNMX3.FTZ R6, R133, R37, R34, !PT ;  /* 0x0000002585067276 */ /* 0x000fc40007810022 */
[----:B------:R-:W-:Y:S02]  /*da30*/  FMNMX3.FTZ R5, R5, R139, R248, !PT ;  /* 0x0000008b05057276 */ /* 0x000fe400078100f8 */
[----:B------:R-:W-:Y:S02]  /*da40*/  FMNMX3.FTZ R6, R6, R35, R33, !PT ;  /* 0x0000002306067276 */ /* 0x000fe40007810021 */
[----:B------:R-:W-:Y:S02]  /*da50*/  FMNMX3.FTZ R5, R5, R243, R218, !PT ;  /* 0x000000f305057276 */ /* 0x000fe400078100da */
[----:B----4-:R-:W-:Y:S02]  /*da60*/  FMNMX.FTZ R4, R4, R8, !PT ;  /* 0x0000000804047209 */ /* 0x010fe40007810000 */
[----:B------:R-:W-:Y:S01]  /*da70*/  FMNMX3.FTZ R6, R6, R222, R221, !PT ;  /* 0x000000de06067276 */ /* 0x000fe200078100dd */
[----:B------:R-:W4:Y:S01]  /*da80*/  SHFL.BFLY PT, R9, R5, 0x2, 0x1f ;  /* 0x0c401f0005097f89 */ /* 0x000f2200000e0000 */
[----:B------:R-:W-:-:S02]  /*da90*/  I2FP.F32.S32 R10, R10 ;  /* 0x0000000a000a7245 */ /* 0x000fc40000201400 */
[----:B------:R-:W-:Y:S01]  /*daa0*/  MOV R138, R230 ;  /* 0x000000e6008a7202 */ /* 0x000fe20000000f00 */
[----:B------:R-:W1:Y:S01]  /*dab0*/  SHFL.BFLY PT, R11, R4, 0x1, 0x1f ;  /* 0x0c201f00040b7f89 */ /* 0x000e6200000e0000 */
[----:B------:R-:W-:Y:S01]  /*dac0*/  FMNMX3.FTZ R6, R6, R217, R40, !PT ;  /* 0x000000d906067276 */ /* 0x000fe20007810028 */
[----:B------:R-:W-:Y:S01]  /*dad0*/  FFMA.FTZ R10, R10, -UR6, R251 ;  /* 0x800000060a0a7c23 */ /* 0x000fe200080100fb */
[----:B---3--:R-:W-:Y:S02]  /*dae0*/  FMNMX.FTZ R67, R13, R7, !PT ;  /* 0x000000070d437209 */ /* 0x008fe40007810000 */
[----:B------:R-:W-:Y:S02]  /*daf0*/  FMNMX3.FTZ R6, R6, R64, R138, !PT ;  /* 0x0000004006067276 */ /* 0x000fe4000781008a */
[----:B------:R-:W-:Y:S01]  /*db00*/  FSEL R212, R17, -INF , !P6 ;  /* 0xff80000011d47808 */ /* 0x000fe20007000000 */
[C---:B--2---:R-:W-:Y:S01]  /*db10*/  FMUL.FTZ R13, R67.reuse, UR7 ;  /* 0x00000007430d7c20 */ /* 0x044fe20008410000 */
[----:B------:R-:W-:Y:S01]  /*db20*/  FSETP.NEU.FTZ.AND P6, PT, R67, -INF , PT ;  /* 0xff8000004300780b */ /* 0x000fe20003fdd000 */
[----:B------:R-:W-:Y:S01]  /*db30*/  STL [R1+0x68], R67 ;  /* 0x0000684301007387 */ /* 0x000fe20000100800 */
[----:B------:R-:W-:-:S02]  /*db40*/  FSEL R7, R10, -INF , !P5 ;  /* 0xff8000000a077808 */ /* 0x000fc40006800000 */
[----:B------:R-:W-:Y:S02]  /*db50*/  FMNMX3.FTZ R6, R6, R43, R140, !PT ;  /* 0x0000002b06067276 */ /* 0x000fe4000781008c */
[----:B------:R-:W-:Y:S02]  /*db60*/  FSEL R13, R13, RZ, P6 ;  /* 0x000000ff0d0d7208 */ /* 0x000fe40003000000 */
[----:B------:R-:W-:Y:S02]  /*db70*/  FSEL R42, R7, -INF , !P0 ;  /* 0xff800000072a7808 */ /* 0x000fe40004000000 */
[----:B------:R-:W-:Y:S01]  /*db80*/  FMNMX3.FTZ R8, R6, R65, R143, !PT ;  /* 0x0000004106087276 */ /* 0x000fe2000781008f */
[--C-:B------:R-:W-:Y:S01]  /*db90*/  FFMA.FTZ R7, R24, UR7, -R13.reuse ;  /* 0x0000000718077c23 */ /* 0x100fe2000801080d */
[----:B----4-:R-:W-:Y:S02]  /*dba0*/  FMNMX.FTZ R6, R5, R9, !PT ;  /* 0x0000000905067209 */ /* 0x010fe40007810000 */
[----:B------:R-:W-:Y:S01]  /*dbb0*/  FMNMX3.FTZ R5, R8, R212, R42, !PT ;  /* 0x000000d408057276 */ /* 0x000fe2000781002a */
[----:B------:R2:W-:Y:S01]  /*dbc0*/  MUFU.EX2 R3, R7 ;  /* 0x0000000700037308 */ /* 0x0005e20000000800 */
[----:B-1----:R-:W-:Y:S01]  /*dbd0*/  FMNMX.FTZ R54, R4, R11, !PT ;  /* 0x0000000b04367209 */ /* 0x002fe20007810000 */
[----:B------:R-:W-:Y:S01]  /*dbe0*/  FFMA.FTZ R4, R23, UR7, -R13 ;  /* 0x0000000717047c23 */ /* 0x000fe2000801080d */
[----:B------:R-:W1:Y:S01]  /*dbf0*/  SHFL.BFLY PT, R8, R6, 0x1, 0x1f ;  /* 0x0c201f0006087f89 */ /* 0x000e6200000e0000 */
[----:B------:R-:W-:-:S02]  /*dc00*/  SHF.L.U32 R18, R232, 0x6, RZ ;  /* 0x00000006e8127819 */ /* 0x000fc400000006ff */
[C---:B------:R-:W-:Y:S01]  /*dc10*/  FMUL.FTZ R14, R54.reuse, UR7 ;  /* 0x00000007360e7c20 */ /* 0x040fe20008410000 */
[----:B------:R-:W-:Y:S01]  /*dc20*/  FSETP.NEU.FTZ.AND P5, PT, R54, -INF , PT ;  /* 0xff8000003600780b */ /* 0x000fe20003fbd000 */
[----:B------:R3:W-:Y:S01]  /*dc30*/  MUFU.EX2 R0, R4 ;  /* 0x0000000400007308 */ /* 0x0007e20000000800 */
[----:B------:R-:W-:Y:S01]  /*dc40*/  STL [R1+0x20], R54 ;  /* 0x0000203601007387 */ /* 0x000fe20000100800 */
[----:B------:R-:W-:Y:S02]  /*dc50*/  SHF.R.U32.HI R230, RZ, 0x1, R232 ;  /* 0x00000001ffe67819 */ /* 0x000fe400000116e8 */
[----:B------:R-:W-:Y:S01]  /*dc60*/  FSEL R14, R14, RZ, P5 ;  /* 0x000000ff0e0e7208 */ /* 0x000fe20002800000 */
[----:B--2---:R-:W2:Y:S01]  /*dc70*/  SHFL.BFLY PT, R7, R5, 0x2, 0x1f ;  /* 0x0c401f0005077f89 */ /* 0x004ea200000e0000 */
[----:B---3--:R-:W-:Y:S01]  /*dc80*/  FFMA.FTZ R4, R21, UR7, -R13 ;  /* 0x0000000715047c23 */ /* 0x008fe2000801080d */
[----:B-1----:R-:W-:-:S03]  /*dc90*/  FMNMX.FTZ R46, R6, R8, !PT ;  /* 0x00000008062e7209 */ /* 0x002fc60007810000 */
[----:B------:R1:W-:Y:S01]  /*dca0*/  MUFU.EX2 R48, R4 ;  /* 0x0000000400307308 */ /* 0x0003e20000000800 */
[C---:B------:R-:W-:Y:S01]  /*dcb0*/  FSETP.NEU.FTZ.AND P0, PT, R46.reuse, -INF , PT ;  /* 0xff8000002e00780b */ /* 0x040fe20003f1d000 */
[----:B------:R-:W-:Y:S01]  /*dcc0*/  STL [R1+0x1c], R46 ;  /* 0x00001c2e01007387 */ /* 0x000fe20000100800 */
[----:B------:R-:W-:-:S05]  /*dcd0*/  FMUL.FTZ R15, R46, UR7 ;  /* 0x000000072e0f7c20 */ /* 0x000fca0008410000 */
[----:B------:R-:W-:Y:S01]  /*dce0*/  FSEL R15, R15, RZ, P0 ;  /* 0x000000ff0f0f7208 */ /* 0x000fe20000000000 */
[----:B-1----:R-:W-:-:S04]  /*dcf0*/  FFMA.FTZ R4, R20, UR7, -R13 ;  /* 0x0000000714047c23 */ /* 0x002fc8000801080d */
[----:B------:R1:W-:Y:S02]  /*dd00*/  MUFU.EX2 R137, R4 ;  /* 0x0000000400897308 */ /* 0x0003e40000000800 */
[----:B-1----:R-:W-:-:S06]  /*dd10*/  FFMA.FTZ R4, R28, UR7, -R14 ;  /* 0x000000071c047c23 */ /* 0x002fcc000801080e */
[----:B------:R2:W-:Y:S02]  /*dd20*/  MUFU.EX2 R2, R4 ;  /* 0x0000000400027308 */ /* 0x0005e40000000800 */
[----:B--2---:R-:W-:Y:S01]  /*dd30*/  FMNMX.FTZ R4, R5, R7, !PT ;  /* 0x0000000705047209 */ /* 0x004fe20007810000 */
[----:B------:R-:W-:-:S04]  /*dd40*/  FFMA.FTZ R5, R25, UR7, -R14 ;  /* 0x0000000719057c23 */ /* 0x000fc8000801080e */
[----:B------:R-:W1:Y:S01]  /*dd50*/  SHFL.BFLY PT, R6, R4, 0x1, 0x1f ;  /* 0x0c201f0004067f89 */ /* 0x000e6200000e0000 */
[----:B------:R-:W2:Y:S03]  /*dd60*/  MUFU.EX2 R7, R5 ;  /* 0x0000000500077308 */ /* 0x000ea60000000800 */
[----:B--2---:R2:W-:Y:S01]  /*dd70*/  STL [R1+0x48], R7 ;  /* 0x0000480701007387 */ /* 0x0045e20000100800 */
[----:B------:R-:W-:-:S04]  /*dd80*/  FFMA.FTZ R5, R29, UR7, -R14 ;  /* 0x000000071d057c23 */ /* 0x000fc8000801080e */
[----:B------:R3:W4:Y:S01]  /*dd90*/  MUFU.EX2 R11, R5 ;  /* 0x00000005000b7308 */ /* 0x0007220000000800 */
[----:B-1----:R-:W-:Y:S01]  /*dda0*/  FMNMX.FTZ R45, R4, R6, !PT ;  /* 0x00000006042d7209 */ /* 0x002fe20007810000 */
[----:B------:R-:W-:Y:S01]  /*ddb0*/  FFMA.FTZ R4, R31, UR7, -R15 ;  /* 0x000000071f047c23 */ /* 0x000fe2000801080f */
[----:B------:R-:W-:Y:S02]  /*ddc0*/  FSEL R6, R67, RZ, P6 ;  /* 0x000000ff43067208 */ /* 0x000fe40003000000 */
[C---:B------:R-:W-:Y:S01]  /*ddd0*/  FSETP.NEU.FTZ.AND P6, PT, R45.reuse, -INF , PT ;  /* 0xff8000002d00780b */ /* 0x040fe20003fdd000 */
[----:B------:R-:W-:Y:S01]  /*dde0*/  STL [R1+0x18], R45 ;  /* 0x0000182d01007387 */ /* 0x000fe20000100800 */
[----:B------:R-:W-:Y:S01]  /*ddf0*/  FMUL.FTZ R20, R45, UR7 ;  /* 0x000000072d147c20 */ /* 0x000fe20008410000 */
[----:B------:R1:W-:Y:S02]  /*de00*/  MUFU.EX2 R66, R4 ;  /* 0x0000000400427308 */ /* 0x0003e40000000800 */
[----:B------:R-:W2:Y:S02]  /*de10*/  LDL.LU R232, [R1+0x48] ;  /* 0x0000480001e87983 */ /* 0x000ea40000300800 */
[----:B------:R-:W-:Y:S01]  /*de20*/  FSEL R20, R20, RZ, P6 ;  /* 0x000000ff14147208 */ /* 0x000fe20003000000 */
[----:B---3--:R-:W-:-:S04]  /*de30*/  FFMA.FTZ R5, R27, UR7, -R14 ;  /* 0x000000071b057c23 */ /* 0x008fc8000801080e */
[----:B------:R3:W-:Y:S01]  /*de40*/  MUFU.EX2 R9, R5 ;  /* 0x0000000500097308 */ /* 0x0007e20000000800 */
[----:B-1----:R-:W-:-:S07]  /*de50*/  FFMA.FTZ R4, R32, UR7, -R15 ;  /* 0x0000000720047c23 */ /* 0x002fce000801080f */
[----:B------:R1:W2:Y:S01]  /*de60*/  MUFU.EX2 R10, R4 ;  /* 0x00000004000a7308 */ /* 0x0002a20000000800 */
[----:B---3--:R-:W-:-:S07]  /*de70*/  FFMA.FTZ R5, R30, UR7, -R15 ;  /* 0x000000071e057c23 */ /* 0x008fce000801080f */
[----:B------:R3:W-:Y:S01]  /*de80*/  MUFU.EX2 R27, R5 ;  /* 0x00000005001b7308 */ /* 0x0007e20000000800 */
[----:B-1----:R-:W-:Y:S01]  /*de90*/  LOP3.LUT R4, R230, 0x8, RZ, 0xc0, !PT ;  /* 0x00000008e6047812 */ /* 0x002fe200078ec0ff */
[----:B---3--:R-:W-:Y:S01]  /*dea0*/  FFMA.FTZ R5, R26, UR7, -R15 ;  /* 0x000000071a057c23 */ /* 0x008fe2000801080f */
[----:B------:R-:W-:Y:S01]  /*deb0*/  UMOV UR12, 0x400 ;  /* 0x00000400000c7882 */ /* 0x000fe20000000000 */
[----:B------:R-:W-:Y:S01]  /*dec0*/  FADD.FTZ R6, R135, -R6 ;  /* 0x8000000687067221 */ /* 0x000fe20000010000 */
[----:B----4-:R-:W-:-:S03]  /*ded0*/  MOV R26, R11 ;  /* 0x0000000b001a7202 */ /* 0x010fc60000000f00 */
[----:B------:R1:W3:Y:S02]  /*dee0*/  MUFU.EX2 R8, R5 ;  /* 0x0000000500087308 */ /* 0x0002e40000000800 */
[----:B-1----:R-:W-:-:S04]  /*def0*/  LOP3.LUT R5, R228, 0x1c0, R18, 0xf8, !PT ;  /* 0x000001c0e4057812 */ /* 0x002fc800078ef812 */
[----:B------:R-:W-:Y:S01]  /*df00*/  LOP3.LUT R4, R5, R4, RZ, 0x3c, !PT ;  /* 0x0000000405047212 */ /* 0x000fe200078e3cff */
[----:B------:R-:W-:Y:S01]  /*df10*/  ULEA UR5, UR5, UR12, 0x18 ;  /* 0x0000000c05057291 */ /* 0x000fe2000f8ec0ff */
[----:B------:R-:W-:Y:S01]  /*df20*/  FMUL.FTZ R6, R6, UR7 ;  /* 0x0000000706067c20 */ /* 0x000fe20008410000 */
[----:B------:R-:W-:Y:S01]  /*df30*/  FFMA.FTZ R5, R37, UR7, -R20 ;  /* 0x0000000725057c23 */ /* 0x000fe20008010814 */
[----:B--2---:R-:W-:Y:S02]  /*df40*/  LOP3.LUT R7, R4, 0x200, R18, 0xf8, !PT ;  /* 0x0000020004077812 */ /* 0x004fe400078ef812 */
[----:B------:R-:W1:Y:S03]  /*df50*/  MUFU.EX2 R24, R6 ;  /* 0x0000000600187308 */ /* 0x000e660000000800 */
[----:B------:R2:W-:Y:S04]  /*df60*/  STL [R1+0x6c], R7 ;  /* 0x00006c0701007387 */ /* 0x0005e80000100800 */
[----:B------:R-:W4:Y:S01]  /*df70*/  LDL.LU R56, [R1+0x34] ;  /* 0x0000340001387983 */ /* 0x000f220000300800 */
[----:B------:R-:W-:Y:S01]  /*df80*/  FFMA.FTZ R4, R34, UR7, -R20 ;  /* 0x0000000722047c23 */ /* 0x000fe20008010814 */
[----:B------:R-:W-:Y:S08]  /*df90*/  MUFU.EX2 R25, R5 ;  /* 0x0000000500197308 */ /* 0x000ff00000000800 */
[----:B------:R3:W-:Y:S01]  /*dfa0*/  MUFU.EX2 R49, R4 ;  /* 0x0000000400317308 */ /* 0x0007e20000000800 */
[----:B------:R-:W-:-:S05]  /*dfb0*/  LEA R251, R7, UR5, 0x1 ;  /* 0x0000000507fb7c11 */ /* 0x000fca000f8e08ff */
[----:B------:R-:W2:Y:S01]  /*dfc0*/  LDSM.16.MT88.4 R16, [R251+0xc000] ;  /* 0x00c00000fb10783b */ /* 0x000ea20000004200 */
[----:B---3--:R-:W-:-:S04]  /*dfd0*/  FFMA.FTZ R4, R35, UR7, -R20 ;  /* 0x0000000723047c23 */ /* 0x008fc80008010814 */
[----:B------:R3:W-:Y:S01]  /*dfe0*/  MUFU.EX2 R32, R4 ;  /* 0x0000000400207308 */ /* 0x0007e20000000800 */
[----:B------:R-:W-:Y:S02]  /*dff0*/  FSEL R5, R54, RZ, P5 ;  /* 0x000000ff36057208 */ /* 0x000fe40002800000 */
[----:B---3--:R-:W-:-:S05]  /*e000*/  FSEL R4, R46, RZ, P0 ;  /* 0x000000ff2e047208 */ /* 0x008fca0000000000 */
[----:B------:R-:W-:Y:S01]  /*e010*/  FADD.FTZ R6, R136, -R4 ;  /* 0x8000000488067221 */ /* 0x000fe20000010000 */
[----:B------:R-:W-:-:S05]  /*e020*/  FSEL R4, R45, RZ, P6 ;  /* 0x000000ff2d047208 */ /* 0x000fca0003000000 */
[----:B------:R-:W-:Y:S01]  /*e030*/  FADD.FTZ R4, R133, -R4 ;  /* 0x8000000485047221 */ /* 0x000fe20000010000 */
[----:B------:R-:W-:-:S03]  /*e040*/  FADD.FTZ R5, R134, -R5 ;  /* 0x8000000586057221 */ /* 0x000fc60000010000 */
[----:B------:R-:W-:Y:S01]  /*e050*/  FMUL.FTZ R4, R4, UR7 ;  /* 0x0000000704047c20 */ /* 0x000fe20008410000 */
[----:B------:R-:W-:Y:S01]  /*e060*/  FMUL.FTZ R5, R5, UR7 ;  /* 0x0000000705057c20 */ /* 0x000fe20008410000 */
[----:B------:R-:W-:Y:S02]  /*e070*/  FMUL.FTZ R6, R6, UR7 ;  /* 0x0000000706067c20 */ /* 0x000fe40008410000 */
[----:B------:R3:W-:Y:S08]  /*e080*/  MUFU.EX2 R21, R4 ;  /* 0x0000000400157308 */ /* 0x0007f00000000800 */
[----:B------:R-:W1:Y:S01]  /*e090*/  MUFU.EX2 R23, R5 ;  /* 0x0000000500177308 */ /* 0x000e620000000800 */
[----:B---3--:R-:W-:-:S07]  /*e0a0*/  FFMA.FTZ R4, R33, UR7, -R20 ;  /* 0x0000000721047c23 */ /* 0x008fce0008010814 */
[----:B------:R-:W3:Y:S08]  /*e0b0*/  MUFU.EX2 R22, R6 ;  /* 0x0000000600167308 */ /* 0x000ef00000000800 */
[----:B------:R3:W2:Y:S01]  /*e0c0*/  MUFU.EX2 R134, R4 ;  /* 0x0000000400867308 */ /* 0x0006a20000000800 */
[----:B------:R-:W-:Y:S02]  /*e0d0*/  MOV R37, 0x20 ;  /* 0x0000002000257802 */ /* 0x000fe40000000f00 */
[----:B------:R-:W-:-:S02]  /*e0e0*/  MOV R135, R10 ;  /* 0x0000000a00877202 */ /* 0x000fc40000000f00 */
[----:B------:R-:W-:Y:S02]  /*e0f0*/  MOV R34, R9 ;  /* 0x0000000900227202 */ /* 0x000fe40000000f00 */
[----:B------:R-:W-:Y:S01]  /*e100*/  MOV R35, R8 ;  /* 0x0000000800237202 */ /* 0x000fe20000000f00 */
[-C--:B-1----:R-:W-:Y:S01]  /*e110*/  FMUL.FTZ R144, R144, R24.reuse ;  /* 0x0000001890907220 */ /* 0x082fe20000410000 */
[----:B------:R-:W-:Y:S01]  /*e120*/  SEL R33, R37, 0xffffffe0, !P3 ;  /* 0xffffffe025217807 */ /* 0x000fe20005800000 */
[----:B------:R-:W-:Y:S01]  /*e130*/  FMUL.FTZ R145, R145, R24 ;  /* 0x0000001891917220 */ /* 0x000fe20000410000 */
[-C--:B------:R-:W-:Y:S01]  /*e140*/  FMUL.FTZ R146, R146, R23.reuse ;  /* 0x0000001792927220 */ /* 0x080fe20000410000 */
[----:B------:R-:W-:Y:S01]  /*e150*/  FMUL.FTZ R147, R147, R23 ;  /* 0x0000001793937220 */ /* 0x000fe20000410000 */
[----:B------:R-:W-:Y:S01]  /*e160*/  F2FP.F16.F32.PACK_AB R8, R0, R3 ;  /* 0x000000030008723e */ /* 0x000fe200000000ff */
[----:B---3--:R-:W-:Y:S01]  /*e170*/  FMUL.FTZ R148, R148, R22 ;  /* 0x0000001694947220 */ /* 0x008fe20000410000 */
[----:B------:R-:W-:Y:S01]  /*e180*/  F2FP.F16.F32.PACK_AB R10, R137, R48 ;  /* 0x00000030890a723e */ /* 0x000fe200000000ff */
[----:B------:R-:W-:Y:S01]  /*e190*/  FMUL.FTZ R149, R149, R22 ;  /* 0x0000001695957220 */ /* 0x000fe20000410000 */
[----:B------:R-:W-:Y:S01]  /*e1a0*/  F2FP.F16.F32.PACK_AB R11, R34, R26 ;  /* 0x0000001a220b723e */ /* 0x000fe200000000ff */
[-C--:B------:R-:W-:Y:S01]  /*e1b0*/  FMUL.FTZ R150, R150, R21.reuse ;  /* 0x0000001596967220 */ /* 0x080fe20000410000 */
[----:B------:R-:W-:Y:S01]  /*e1c0*/  FMUL.FTZ R151, R151, R21 ;  /* 0x0000001597977220 */ /* 0x000fe20000410000 */
[----:B------:R-:W-:Y:S01]  /*e1d0*/  F2FP.F16.F32.PACK_AB R4, R35, R27 ;  /* 0x0000001b2304723e */ /* 0x000fe200000000ff */
[----:B------:R-:W-:Y:S01]  /*e1e0*/  FMUL.FTZ R152, R152, R22 ;  /* 0x0000001698987220 */ /* 0x000fe20000410000 */
[----:B------:R-:W-:Y:S01]  /*e1f0*/  F2FP.F16.F32.PACK_AB R6, R135, R66 ;  /* 0x000000428706723e */ /* 0x000fe200000000ff */
[----:B------:R-:W-:Y:S01]  /*e200*/  FMUL.FTZ R153, R153, R22 ;  /* 0x0000001699997220 */ /* 0x000fe20000410000 */
[----:B------:R-:W-:Y:S01]  /*e210*/  F2FP.F16.F32.PACK_AB R5, R49, R25 ;  /* 0x000000193105723e */ /* 0x000fe200000000ff */
[-C--:B------:R-:W-:Y:S01]  /*e220*/  FMUL.FTZ R154, R154, R21.reuse ;  /* 0x000000159a9a7220 */ /* 0x080fe20000410000 */
[----:B--2---:R-:W-:Y:S01]  /*e230*/  F2FP.F16.F32.PACK_AB R7, R134, R32 ;  /* 0x000000208607723e */ /* 0x004fe200000000ff */
[----:B------:R-:W-:Y:S01]  /*e240*/  FMUL.FTZ R155, R155, R21 ;  /* 0x000000159b9b7220 */ /* 0x000fe20000410000 */
[-C--:B------:R-:W-:Y:S01]  /*e250*/  FMUL.FTZ R156, R156, R24.reuse ;  /* 0x000000189c9c7220 */ /* 0x080fe20000410000 */
[-C--:B------:R-:W-:Y:S01]  /*e260*/  FMUL.FTZ R157, R157, R24.reuse ;  /* 0x000000189d9d7220 */ /* 0x080fe20000410000 */
[-C--:B------:R-:W-:Y:S01]  /*e270*/  FMUL.FTZ R158, R158, R23.reuse ;  /* 0x000000179e9e7220 */ /* 0x080fe20000410000 */
[----:B------:R-:W-:Y:S01]  /*e280*/  FMUL.FTZ R159, R159, R23 ;  /* 0x000000179f9f7220 */ /* 0x000fe20000410000 */
[----:B------:R-:W-:Y:S01]  /*e290*/  IADD3 R132, PT, PT, R33, R251, RZ ;  /* 0x000000fb21847210 */ /* 0x000fe20007ffe0ff */
[C---:B------:R-:W-:Y:S08]  /*e2a0*/  HMMA.16816.F32 R148, R4.reuse, R16, R148 ;  /* 0x000000100494723c */ /* 0x040ff00000001894 */
        /* <DEDUP_REMOVED lines=17> */
[----:B------:R-:W-:-:S07]  /*e3c0*/  F2FP.F16.F32.PACK_AB R9, R232, R2 ;  /* 0x00000002e809723e */ /* 0x000fce00000000ff */
[C---:B------:R-:W-:Y:S08]  /*e3d0*/  HMMA.16816.F32 R208, R8.reuse, R16, R144 ;  /* 0x0000001008d0723c */ /* 0x040ff00000001890 */
        /* <DEDUP_REMOVED lines=12> */
[----:B----4-:R-:W-:-:S05]  /*e4a0*/  IADD3 R133, PT, PT, R56, R251, RZ ;  /* 0x000000fb38857210 */ /* 0x010fca0007ffe0ff */
[----:B------:R-:W1:Y:S01]  /*e4b0*/  LDSM.16.MT88.4 R16, [R133+0xc000] ;  /* 0x00c000008510783b */ /* 0x000e620000004200 */
        /* <DEDUP_REMOVED lines=9> */
[----:B------:R-:W-:Y:S01]  /*e550*/  FMUL.FTZ R191, R191, R23 ;  /* 0x00000017bfbf7220 */ /* 0x000fe20000410000 */
[----:B------:R-:W-:Y:S01]  /*e560*/  IADD3 R37, PT, PT, R33, R133, RZ ;  /* 0x0000008521257210 */ /* 0x000fe20007ffe0ff */
        /* <DEDUP_REMOVED lines=46> */
[----:B------:R2:W-:Y:S01]  /*e850*/  STL [R1+0x70], R33 ;  /* 0x0000702101007387 */ /* 0x0005e20000100800 */
        /* <DEDUP_REMOVED lines=8> */
[----:B-1----:R-:W-:Y:S01]  /*e8e0*/  HMMA.16816.F32 R144, R8, R16, R68 ;  /* 0x000000100890723c */ /* 0x002fe20000001844 */
[----:B------:R-:W-:Y:S02]  /*e8f0*/  MOV R71, R139 ;  /* 0x0000008b00477202 */ /* 0x000fe40000000f00 */
[----:B------:R-:W-:-:S05]  /*e900*/  MOV R68, R140 ;  /* 0x0000008c00447202 */ /* 0x000fca0000000f00 */
[C---:B------:R-:W-:Y:S08]  /*e910*/  HMMA.16816.F32 R140, R4.reuse, R16, R72 ;  /* 0x00000010048c723c */ /* 0x040ff00000001848 */
[-C--:B------:R-:W-:Y:S08]  /*e920*/  HMMA.16816.F32 R136, R4, R18.reuse, R76 ;  /* 0x000000120488723c */ /* 0x080ff0000000184c */
[C---:B--2---:R-:W-:Y:S01]  /*e930*/  HMMA.16816.F32 R32, R8.reuse, R18, R80 ;  /* 0x000000120820723c */ /* 0x044fe20000001850 */
        /* <DEDUP_REMOVED lines=50> */
[----:B------:R-:W-:-:S03]  /*ec60*/  FMUL.FTZ R127, R127, R21 ;  /* 0x000000157f7f7220 */ /* 0x000fc60000410000 */
[C---:B-1----:R-:W-:Y:S08]  /*ec70*/  HMMA.16816.F32 R120, R4.reuse, R16, R120 ;  /* 0x000000100478723c */ /* 0x042ff00000001878 */
[----:B------:R-:W-:Y:S01]  /*ec80*/  HMMA.16816.F32 R124, R4, R18, R124 ;  /* 0x00000012047c723c */ /* 0x000fe2000000187c */
[----:B------:R-:W-:-:S04]  /*ec90*/  FFMA.FTZ R4, R213, UR7, -R13 ;  /* 0x00000007d5047c23 */ /* 0x000fc8000801080d */
        /* <DEDUP_REMOVED lines=17> */
[-C--:B------:R-:W-:Y:S01]  /*edb0*/  FMUL.FTZ R116, R116, R24.reuse ;  /* 0x0000001874747220 */ /* 0x080fe20000410000 */
[----:B------:R-:W-:Y:S01]  /*edc0*/  FMUL.FTZ R117, R117, R24 ;  /* 0x0000001875757220 */ /* 0x000fe20000410000 */
[----:B-1----:R-:W-:-:S05]  /*edd0*/  FFMA.FTZ R4, R215, UR7, -R15 ;  /* 0x00000007d7047c23 */ /* 0x002fca000801080f */
[----:B------:R1:W2:Y:S01]  /*ede0*/  MUFU.EX2 R75, R4 ;  /* 0x00000004004b7308 */ /* 0x0002a20000000800 */
[-C--:B------:R-:W-:Y:S01]  /*edf0*/  FMUL.FTZ R118, R118, R23.reuse ;  /* 0x0000001776767220 */ /* 0x080fe20000410000 */
[-C--:B------:R-:W-:Y:S01]  /*ee00*/  FMUL.FTZ R119, R119, R23.reuse ;  /* 0x0000001777777220 */ /* 0x080fe20000410000 */
[-C--:B------:R-:W-:Y:S01]  /*ee10*/  FMUL.FTZ R128, R128, R24.reuse ;  /* 0x0000001880807220 */ /* 0x080fe20000410000 */
[----:B------:R-:W-:Y:S01]  /*ee20*/  FMUL.FTZ R129, R129, R24 ;  /* 0x0000001881817220 */ /* 0x000fe20000410000 */
[-C--:B------:R-:W-:Y:S01]  /*ee30*/  FMUL.FTZ R130, R130, R23.reuse ;  /* 0x0000001782827220 */ /* 0x080fe20000410000 */
[----:B------:R-:W-:Y:S01]  /*ee40*/  FMUL.FTZ R131, R131, R23 ;  /* 0x0000001783837220 */ /* 0x000fe20000410000 */
[----:B------:R-:W-:Y:S01]  /*ee50*/  MOV R74, R197 ;  /* 0x000000c5004a7202 */ /* 0x000fe20000000f00 */
[----:B-1----:R-:W-:-:S04]  /*ee60*/  FFMA.FTZ R4, R41, UR7, -R15 ;  /* 0x0000000729047c23 */ /* 0x002fc8000801080f */
[----:B------:R1:W-:Y:S01]  /*ee70*/  MUFU.EX2 R220, R4 ;  /* 0x0000000400dc7308 */ /* 0x0003e20000000800 */
[C---:B------:R-:W-:Y:S08]  /*ee80*/  HMMA.16816.F32 R116, R8.reuse, R16, R116 ;  /* 0x000000100874723c */ /* 0x040ff00000001874 */
[----:B------:R-:W-:Y:S01]  /*ee90*/  HMMA.16816.F32 R128, R8, R18, R128 ;  /* 0x000000120880723c */ /* 0x000fe20000001880 */
[----:B------:R-:W3:Y:S01]  /*eea0*/  LDSM.16.MT88.4 R16, [R251+0xc800] ;  /* 0x00c80000fb10783b */ /* 0x000ee20000004200 */
[----:B-1----:R-:W-:Y:S01]  /*eeb0*/  FFMA.FTZ R4, R39, UR7, -R15 ;  /* 0x0000000727047c23 */ /* 0x002fe2000801080f */
[----:B--2---:R-:W-:-:S03]  /*eec0*/  MOV R39, R75 ;  /* 0x0000004b00277202 */ /* 0x004fc60000000f00 */
[----:B------:R1:W2:Y:S01]  /*eed0*/  MUFU.EX2 R197, R4 ;  /* 0x0000000400c57308 */ /* 0x0002a20000000800 */
[----:B------:R-:W-:Y:S02]  /*eee0*/  MOV R75, R71 ;  /* 0x00000047004b7202 */ /* 0x000fe40000000f00 */
[----:B------:R-:W-:Y:S01]  /*eef0*/  MOV R71, R175 ;  /* 0x000000af00477202 */ /* 0x000fe20000000f00 */
[----:B-1----:R-:W-:-:S04]  /*ef00*/  FFMA.FTZ R4, R222, UR7, -R20 ;  /* 0x00000007de047c23 */ /* 0x002fc80008010814 */
[----:B------:R1:W-:Y:S01]  /*ef10*/  MUFU.EX2 R175, R4 ;  /* 0x0000000400af7308 */ /* 0x0003e20000000800 */
[----:B------:R-:W-:Y:S01]  /*ef20*/  MOV R73, R198 ;  /* 0x000000c600497202 */ /* 0x000fe20000000f00 */
[----:B-1----:R-:W-:-:S06]  /*ef30*/  FFMA.FTZ R4, R221, UR7, -R20 ;  /* 0x00000007dd047c23 */ /* 0x002fcc0008010814 */
[----:B------:R1:W4:Y:S02]  /*ef40*/  MUFU.EX2 R36, R4 ;  /* 0x0000000400247308 */ /* 0x0003240000000800 */
[----:B-1----:R-:W-:-:S06]  /*ef50*/  FFMA.FTZ R4, R217, UR7, -R20 ;  /* 0x00000007d9047c23 */ /* 0x002fcc0008010814 */
[----:B------:R1:W-:Y:S02]  /*ef60*/  MUFU.EX2 R215, R4 ;  /* 0x0000000400d77308 */ /* 0x0003e40000000800 */
[----:B-1----:R-:W-:-:S06]  /*ef70*/  FFMA.FTZ R4, R40, UR7, -R20 ;  /* 0x0000000728047c23 */ /* 0x002fcc0008010814 */
[----:B------:R1:W3:Y:S01]  /*ef80*/  MUFU.EX2 R198, R4 ;  /* 0x0000000400c67308 */ /* 0x0002e20000000800 */
[----:B------:R-:W-:Y:S02]  /*ef90*/  F2FP.F16.F32.PACK_AB R8, R69, R172 ;  /* 0x000000ac4508723e */ /* 0x000fe400000000ff */
[----:B------:R-:W-:Y:S02]  /*efa0*/  F2FP.F16.F32.PACK_AB R9, R70, R173 ;  /* 0x000000ad4609723e */ /* 0x000fe400000000ff */
[----:B------:R-:W-:Y:S02]  /*efb0*/  F2FP.F16.F32.PACK_AB R10, R213, R83 ;  /* 0x00000053d50a723e */ /* 0x000fe400000000ff */
[----:B------:R-:W-:Y:S02]  /*efc0*/  F2FP.F16.F32.PACK_AB R11, R196, R79 ;  /* 0x0000004fc40b723e */ /* 0x000fe400000000ff */
[----:B--2---:R-:W-:Y:S02]  /*efd0*/  F2FP.F16.F32.PACK_AB R6, R197, R220 ;  /* 0x000000dcc506723e */ /* 0x004fe400000000ff */
[----:B----4-:R-:W-:-:S02]  /*efe0*/  F2FP.F16.F32.PACK_AB R5, R36, R175 ;  /* 0x000000af2405723e */ /* 0x010fc400000000ff */
[----:B------:R-:W-:Y:S02]  /*eff0*/  MOV R77, R181 ;  /* 0x000000b5004d7202 */ /* 0x000fe40000000f00 */
[----:B-1----:R-:W-:Y:S02]  /*f000*/  F2FP.F16.F32.PACK_AB R4, R39, R174 ;  /* 0x000000ae2704723e */ /* 0x002fe400000000ff */
[----:B---3--:R-:W-:Y:S02]  /*f010*/  F2FP.F16.F32.PACK_AB R7, R198, R215 ;  /* 0x000000d7c607723e */ /* 0x008fe400000000ff */
        /* <DEDUP_REMOVED lines=12> */
[----:B------:R-:W-:Y:S01]  /*f0e0*/  HMMA.16816.F32 R40, R8, R16, R208 ;  /* 0x000000100828723c */ /* 0x000fe200000018d0 */
[----:B------:R-:W-:-:S07]  /*f0f0*/  MOV R211, R46 ;  /* 0x0000002e00d37202 */ /* 0x000fce0000000f00 */
[-C--:B------:R-:W-:Y:S08]  /*f100*/  HMMA.16816.F32 R44, R4, R18.reuse, R152 ;  /* 0x00000012042c723c */ /* 0x080ff00000001898 */
[----:B------:R-:W-:Y:S01]  /*f110*/  HMMA.16816.F32 R28, R8, R18, R28 ;  /* 0x00000012081c723c */ /* 0x000fe2000000181c */
[----:B------:R-:W1:Y:S01]  /*f120*/  LDSM.16.MT88.4 R16, [R132+0xc800] ;  /* 0x00c800008410783b */ /* 0x000e620000004200 */
[----:B------:R-:W-:-:S02]  /*f130*/  MOV R210, R54 ;  /* 0x0000003600d27202 */ /* 0x000fc40000000f00 */
[----:B------:R-:W-:Y:S02]  /*f140*/  MOV R222, R53 ;  /* 0x0000003500de7202 */ /* 0x000fe40000000f00 */
[----:B------:R-:W-:Y:S02]  /*f150*/  MOV R209, R55 ;  /* 0x0000003700d17202 */ /* 0x000fe40000000f00 */
[-C--:B-1----:R-:W-:Y:S01]  /*f160*/  HMMA.16816.F32 R52, R8, R16.reuse, R160 ;  /* 0x000000100834723c */ /* 0x082fe200000018a0 */
[----:B------:R-:W2:Y:S04]  /*f170*/  LDL.LU R160, [R1+0xa0] ;  /* 0x0000a00001a07983 */ /* 0x000ea80000300800 */
[----:B------:R-:W3:Y:S03]  /*f180*/  LDL.LU R161, [R1+0x9c] ;  /* 0x00009c0001a17983 */ /* 0x000ee60000300800 */
[C---:B------:R-:W-:Y:S08]  /*f190*/  HMMA.16816.F32 R164, R4.reuse, R16, R164 ;  /* 0x0000001004a4723c */ /* 0x040ff000000018a4 */
[-C--:B------:R-:W-:Y:S08]  /*f1a0*/  HMMA.16816.F32 R168, R4, R18.reuse, R168 ;  /* 0x0000001204a8723c */ /* 0x080ff000000018a8 */
[----:B------:R-:W-:Y:S01]  /*f1b0*/  HMMA.16816.F32 R60, R8, R18, R60 ;  /* 0x00000012083c723c */ /* 0x000fe2000000183c */
[----:B------:R-:W1:Y:S01]  /*f1c0*/  LDSM.16.MT88.4 R16, [R133+0xc800] ;  /* 0x00c800008510783b */ /* 0x000e620000004200 */
[----:B------:R-:W-:-:S02]  /*f1d0*/  MOV R153, R68 ;  /* 0x0000004400997202 */ /* 0x000fc40000000f00 */
[----:B------:R-:W-:Y:S02]  /*f1e0*/  MOV R155, R69 ;  /* 0x00000045009b7202 */ /* 0x000fe40000000f00 */
[----:B------:R-:W-:Y:S02]  /*f1f0*/  MOV R154, R70 ;  /* 0x00000046009a7202 */ /* 0x000fe40000000f00 */
[----:B------:R-:W-:Y:S01]  /*f200*/  MOV R38, R71 ;  /* 0x0000004700267202 */ /* 0x000fe20000000f00 */
        /* <DEDUP_REMOVED lines=17> */
[----:B------:R-:W-:Y:S02]  /*f320*/  MOV R219, R77 ;  /* 0x0000004d00db7202 */ /* 0x000fe40000000f00 */
[----:B------:R-:W-:Y:S02]  /*f330*/  MOV R221, R78 ;  /* 0x0000004e00dd7202 */ /* 0x000fe40000000f00 */
[----:B------:R-:W-:Y:S01]  /*f340*/  MOV R208, R79 ;  /* 0x0000004f00d07202 */ /* 0x000fe20000000f00 */
        /* <DEDUP_REMOVED lines=17> */
[----:B---3--:R-:W-:Y:S01]  /*f460*/  FFMA.FTZ R5, R161, R23, R2 ;  /* 0x00000017a1057223 */ /* 0x008fe20000010002 */
[----:B------:R-:W-:-:S02]  /*f470*/  MOV R161, R162 ;  /* 0x000000a200a17202 */ /* 0x000fc40000000f00 */
[----:B------:R-:W-:Y:S01]  /*f480*/  MOV R162, R148 ;  /* 0x0000009400a27202 */ /* 0x000fe20000000f00 */
[----:B--2---:R-:W-:Y:S01]  /*f490*/  FFMA.FTZ R6, R160, R24, R3 ;  /* 0x00000018a0067223 */ /* 0x004fe20000010003 */
[----:B------:R-:W-:Y:S01]  /*f4a0*/  MOV R148, R149 ;  /* 0x0000009500947202 */ /* 0x000fe20000000f00 */
[----:B------:R1:W5:Y:S01]  /*f4b0*/  LDL.LU R3, [R1+0xc4] ;  /* 0x0000c40001037983 */ /* 0x0003620000300800 */
[----:B------:R-:W-:Y:S02]  /*f4c0*/  MOV R160, R161 ;  /* 0x000000a100a07202 */ /* 0x000fe40000000f00 */
[----:B------:R-:W-:Y:S01]  /*f4d0*/  MOV R161, R162 ;  /* 0x000000a200a17202 */ /* 0x000fe20000000f00 */
[----:B------:R1:W5:Y:S01]  /*f4e0*/  LDL.LU R2, [R1+0xc0] ;  /* 0x0000c00001027983 */ /* 0x0003620000300800 */
[----:B------:R-:W-:Y:S02]  /*f4f0*/  MOV R149, R39 ;  /* 0x0000002700957202 */ /* 0x000fe40000000f00 */
[----:B------:R-:W-:Y:S01]  /*f500*/  MOV R162, R148 ;  /* 0x0000009400a27202 */ /* 0x000fe20000000f00 */
[----:B------:R-:W2:Y:S01]  /*f510*/  LDL.LU R39, [R1+0xa8] ;  /* 0x0000a80001277983 */ /* 0x000ea20000300800 */
[----:B------:R-:W-:-:S03]  /*f520*/  MOV R148, R38 ;  /* 0x0000002600947202 */ /* 0x000fc60000000f00 */
[----:B------:R-:W3:Y:S04]  /*f530*/  LDL.LU R38, [R1+0xa4] ;  /* 0x0000a40001267983 */ /* 0x000ee80000300800 */
[----:B------:R-:W4:Y:S01]  /*f540*/  LDL.LU R191, [R1+0x8] ;  /* 0x0000080001bf7983 */ /* 0x000f220000300800 */
[C---:B------:R-:W-:Y:S08]  /*f550*/  HMMA.16816.F32 R116, R8.reuse, R16, R116 ;  /* 0x000000100874723c */ /* 0x040ff00000001874 */
[----:B------:R-:W-:Y:S01]  /*f560*/  HMMA.16816.F32 R128, R8, R18, R128 ;  /* 0x000000120880723c */ /* 0x000fe20000001880 */
[----:B------:R-:W1:Y:S01]  /*f570*/  LDSM.16.MT88.4 R16, [R251+0xd000] ;  /* 0x00d00000fb10783b */ /* 0x000e620000004200 */
[--C-:B------:R-:W-:Y:S01]  /*f580*/  FFMA.FTZ R34, R248, UR7, -R15.reuse ;  /* 0x00000007f8227c23 */ /* 0x100fe2000801080f */
[----:B------:R-:W-:Y:S01]  /*f590*/  FFMA.FTZ R33, R243, UR7, -R15 ;  /* 0x00000007f3217c23 */ /* 0x000fe2000801080f */
[--C-:B------:R-:W-:Y:S01]  /*f5a0*/  FFMA.FTZ R216, R216, UR7, -R13.reuse ;  /* 0x00000007d8d87c23 */ /* 0x100fe2000801080d */
[----:B------:R-:W-:Y:S01]  /*f5b0*/  FFMA.FTZ R209, R209, UR7, -R14 ;  /* 0x00000007d1d17c23 */ /* 0x000fe2000801080e */
[----:B------:R-:W-:Y:S01]  /*f5c0*/  FFMA.FTZ R32, R212, UR7, -R20 ;  /* 0x00000007d4207c23 */ /* 0x000fe20008010814 */
[----:B------:R-:W-:Y:S01]  /*f5d0*/  MOV R204, R215 ;  /* 0x000000d700cc7202 */ /* 0x000fe20000000f00 */
[----:B------:R-:W-:Y:S08]  /*f5e0*/  MUFU.EX2 R34, R34 ;  /* 0x0000002200227308 */ /* 0x000ff00000000800 */
[----:B------:R-:W-:Y:S08]  /*f5f0*/  MUFU.EX2 R33, R33 ;  /* 0x0000002100217308 */ /* 0x000ff00000000800 */
[----:B------:R-:W-:Y:S08]  /*f600*/  MUFU.EX2 R216, R216 ;  /* 0x000000d800d87308 */ /* 0x000ff00000000800 */
[----:B------:R-:W-:Y:S01]  /*f610*/  MUFU.EX2 R209, R209 ;  /* 0x000000d100d17308 */ /* 0x000fe20000000800 */
[----:B----4-:R-:W-:-:S07]  /*f620*/  FFMA.FTZ R4, R191, UR7, -R13 ;  /* 0x00000007bf047c23 */ /* 0x010fce000801080d */
[----:B------:R4:W-:Y:S02]  /*f630*/  MUFU.EX2 R7, R4 ;  /* 0x0000000400077308 */ /* 0x0009e40000000800 */
[----:B----4-:R-:W-:-:S06]  /*f640*/  FFMA.FTZ R4, R250, UR7, -R13 ;  /* 0x00000007fa047c23 */ /* 0x010fcc000801080d */
        /* <DEDUP_REMOVED lines=12> */
[----:B------:R4:W1:Y:S02]  /*f710*/  MUFU.EX2 R11, R4 ;  /* 0x00000004000b7308 */ /* 0x0008640000000800 */
[----:B----4-:R-:W-:-:S06]  /*f720*/  FFMA.FTZ R4, R222, UR7, -R15 ;  /* 0x00000007de047c23 */ /* 0x010fcc000801080f */
[----:B------:R4:W-:Y:S01]  /*f730*/  MUFU.EX2 R222, R4 ;  /* 0x0000000400de7308 */ /* 0x0009e20000000800 */
[----:B------:R-:W-:Y:S01]  /*f740*/  MOV R160, R163 ;  /* 0x000000a300a07202 */ /* 0x000fe20000000f00 */
[----:B----4-:R-:W-:-:S06]  /*f750*/  FFMA.FTZ R4, R162, UR7, -R15 ;  /* 0x00000007a2047c23 */ /* 0x010fcc000801080f */
[----:B------:R4:W2:Y:S01]  /*f760*/  MUFU.EX2 R225, R4 ;  /* 0x0000000400e17308 */ /* 0x0008a20000000800 */
[----:B------:R-:W-:Y:S01]  /*f770*/  MOV R163, R217 ;  /* 0x000000d900a37202 */ /* 0x000fe20000000f00 */
[----:B----4-:R-:W-:-:S06]  /*f780*/  FFMA.FTZ R4, R249, UR7, -R15 ;  /* 0x00000007f9047c23 */ /* 0x010fcc000801080f */
[----:B------:R4:W-:Y:S01]  /*f790*/  MUFU.EX2 R227, R4 ;  /* 0x0000000400e37308 */ /* 0x0009e20000000800 */
[----:B------:R-:W-:Y:S02]  /*f7a0*/  MOV R162, R153 ;  /* 0x0000009900a27202 */ /* 0x000fe40000000f00 */
[----:B------:R-:W-:Y:S01]  /*f7b0*/  MOV R191, R163 ;  /* 0x000000a300bf7202 */ /* 0x000fe20000000f00 */
[----:B----4-:R-:W-:-:S04]  /*f7c0*/  FFMA.FTZ R4, R244, UR7, -R15 ;  /* 0x00000007f4047c23 */ /* 0x010fc8000801080f */
[----:B------:R4:W3:Y:S01]  /*f7d0*/  MUFU.EX2 R244, R4 ;  /* 0x0000000400f47308 */ /* 0x0008e20000000800 */
[----:B------:R-:W-:Y:S02]  /*f7e0*/  MOV R163, R151 ;  /* 0x0000009700a37202 */ /* 0x000fe40000000f00 */
[----:B------:R-:W-:Y:S02]  /*f7f0*/  MOV R161, R152 ;  /* 0x0000009800a17202 */ /* 0x000fe40000000f00 */
[----:B------:R-:W-:Y:S01]  /*f800*/  MOV R151, R220 ;  /* 0x000000dc00977202 */ /* 0x000fe20000000f00 */
[----:B----4-:R-:W-:-:S04]  /*f810*/  FFMA.FTZ R4, R221, UR7, -R20 ;  /* 0x00000007dd047c23 */ /* 0x010fc80008010814 */
[----:B------:R4:W-:Y:S01]  /*f820*/  MUFU.EX2 R221, R4 ;  /* 0x0000000400dd7308 */ /* 0x0009e20000000800 */
[----:B------:R-:W-:Y:S02]  /*f830*/  MOV R190, R162 ;  /* 0x000000a200be7202 */ /* 0x000fe40000000f00 */
[----:B------:R-:W-:Y:S01]  /*f840*/  MOV R189, R161 ;  /* 0x000000a100bd7202 */ /* 0x000fe20000000f00 */
[----:B----4-:R-:W-:Y:S01]  /*f850*/  FFMA.FTZ R4, R160, UR7, -R20 ;  /* 0x00000007a0047c23 */ /* 0x010fe20008010814 */
[----:B------:R-:W-:Y:S02]  /*f860*/  MOV R160, R148 ;  /* 0x0000009400a07202 */ /* 0x000fe40000000f00 */
[----:B------:R-:W-:Y:S02]  /*f870*/  MOV R148, R219 ;  /* 0x000000db00947202 */ /* 0x000fe40000000f00 */
[----:B------:R-:W-:Y:S01]  /*f880*/  MOV R219, R199 ;  /* 0x000000c700db7202 */ /* 0x000fe20000000f00 */
[----:B------:R4:W3:Y:S01]  /*f890*/  MUFU.EX2 R220, R4 ;  /* 0x0000000400dc7308 */ /* 0x0008e20000000800 */
[--C-:B------:R-:W-:Y:S01]  /*f8a0*/  FFMA.FTZ R35, R189, UR7, -R15.reuse ;  /* 0x00000007bd237c23 */ /* 0x100fe2000801080f */
[----:B------:R-:W-:Y:S01]  /*f8b0*/  MOV R161, R149 ;  /* 0x0000009500a17202 */ /* 0x000fe20000000f00 */
[----:B------:R-:W-:Y:S01]  /*f8c0*/  FFMA.FTZ R15, R218, UR7, -R15 ;  /* 0x00000007da0f7c23 */ /* 0x000fe2000801080f */
[----:B------:R-:W-:-:S02]  /*f8d0*/  MOV R149, R36 ;  /* 0x0000002400957202 */ /* 0x000fc40000000f00 */
[----:B------:R-:W-:Y:S01]  /*f8e0*/  MOV R162, R150 ;  /* 0x0000009600a27202 */ /* 0x000fe20000000f00 */
[----:B----4-:R-:W-:-:S04]  /*f8f0*/  FFMA.FTZ R4, R219, UR7, -R20 ;  /* 0x00000007db047c23 */ /* 0x010fc80008010814 */
[----:B------:R4:W-:Y:S01]  /*f900*/  MUFU.EX2 R219, R4 ;  /* 0x0000000400db7308 */ /* 0x0009e20000000800 */
[----:B------:R-:W-:Y:S02]  /*f910*/  MOV R36, R180 ;  /* 0x000000b400247202 */ /* 0x000fe40000000f00 */
[----:B------:R-:W-:Y:S01]  /*f920*/  MOV R150, R208 ;  /* 0x000000d000967202 */ /* 0x000fe20000000f00 */
[--C-:B------:R-:W-:Y:S01]  /*f930*/  FFMA.FTZ R208, R246, UR7, -R14.reuse ;  /* 0x00000007f6d07c23 */ /* 0x100fe2000801080e */
[----:B------:R-:W-:Y:S01]  /*f940*/  MOV R180, R135 ;  /* 0x0000008700b47202 */ /* 0x000fe20000000f00 */
[----:B------:R-:W-:Y:S01]  /*f950*/  FFMA.FTZ R135, R226, UR7, -R14 ;  /* 0x00000007e2877c23 */ /* 0x000fe2000801080e */
[----:B-1----:R-:W-:Y:S02]  /*f960*/  MOV R246, R11 ;  /* 0x0000000b00f67202 */ /* 0x002fe40000000f00 */
[----:B------:R-:W-:Y:S01]  /*f970*/  MOV R226, R10 ;  /* 0x0000000a00e27202 */ /* 0x000fe20000000f00 */
[----:B----4-:R-:W-:-:S04]  /*f980*/  FFMA.FTZ R4, R190, UR7, -R20 ;  /* 0x00000007be047c23 */ /* 0x010fc80008010814 */
[----:B------:R2:W1:Y:S01]  /*f990*/  MUFU.EX2 R218, R4 ;  /* 0x0000000400da7308 */ /* 0x0004620000000800 */
[----:B------:R-:W-:Y:S02]  /*f9a0*/  MOV R248, R9 ;  /* 0x0000000900f87202 */ /* 0x000fe40000000f00 */
[----:B------:R-:W-:Y:S02]  /*f9b0*/  MOV R243, R8 ;  /* 0x0000000800f37202 */ /* 0x000fe40000000f00 */
[----:B------:R-:W-:Y:S02]  /*f9c0*/  F2FP.F16.F32.PACK_AB R9, R250, R245 ;  /* 0x000000f5fa09723e */ /* 0x000fe400000000ff */
[----:B------:R-:W-:Y:S02]  /*f9d0*/  F2FP.F16.F32.PACK_AB R8, R243, R7 ;  /* 0x00000007f308723e */ /* 0x000fe400000000ff */
[----:B------:R-:W-:Y:S02]  /*f9e0*/  F2FP.F16.F32.PACK_AB R10, R226, R248 ;  /* 0x000000f8e20a723e */ /* 0x000fe400000000ff */
[----:B------:R-:W-:-:S02]  /*f9f0*/  F2FP.F16.F32.PACK_AB R11, R246, R247 ;  /* 0x000000f7f60b723e */ /* 0x000fc400000000ff */
[----:B------:R-:W-:Y:S01]  /*fa00*/  MOV R199, R181 ;  /* 0x000000b500c77202 */ /* 0x000fe20000000f00 */
[--C-:B------:R-:W-:Y:S01]  /*fa10*/  FFMA.FTZ R217, R242, UR7, -R13.reuse ;  /* 0x00000007f2d97c23 */ /* 0x100fe2000801080d */
[----:B------:R-:W-:Y:S01]  /*fa20*/  MOV R153, R210 ;  /* 0x000000d200997202 */ /* 0x000fe20000000f00 */
[--C-:B------:R-:W-:Y:S01]  /*fa30*/  FFMA.FTZ R210, R223, UR7, -R13.reuse ;  /* 0x00000007dfd27c23 */ /* 0x100fe2000801080d */
[----:B------:R-:W-:Y:S01]  /*fa40*/  MOV R152, R211 ;  /* 0x000000d300987202 */ /* 0x000fe20000000f00 */
[----:B------:R-:W-:Y:S01]  /*fa50*/  FFMA.FTZ R211, R224, UR7, -R13 ;  /* 0x00000007e0d37c23 */ /* 0x000fe2000801080d */
[----:B------:R-:W-:Y:S01]  /*fa60*/  MOV R181, R134 ;  /* 0x0000008600b57202 */ /* 0x000fe20000000f00 */
[----:B------:R-:W-:Y:S01]  /*fa70*/  FFMA.FTZ R134, R214, UR7, -R14 ;  /* 0x00000007d6867c23 */ /* 0x000fe2000801080e */
[----:B------:R-:W-:Y:S01]  /*fa80*/  MOV R249, R213 ;  /* 0x000000d500f97202 */ /* 0x000fe20000000f00 */
[--C-:B------:R-:W-:Y:S01]  /*fa90*/  FFMA.FTZ R14, R148, UR7, -R20.reuse ;  /* 0x00000007940e7c23 */ /* 0x100fe20008010814 */
[----:B------:R-:W-:Y:S01]  /*faa0*/  FFMA.FTZ R13, R149, UR7, -R20 ;  /* 0x00000007950d7c23 */ /* 0x000fe20008010814 */
[----:B------:R-:W-:Y:S01]  /*fab0*/  HMMA.16816.F32 R212, R8, R16, R40 ;  /* 0x0000001008d4723c */ /* 0x000fe20000001828 */
[----:B------:R-:W-:Y:S01]  /*fac0*/  FADD.FTZ R149, R0, R6 ;  /* 0x0000000600957221 */ /* 0x000fe20000010000 */
[----:B------:R-:W-:Y:S01]  /*fad0*/  FADD.FTZ R148, R232, R5 ;  /* 0x00000005e8947221 */ /* 0x000fe20000010000 */
[----:B------:R-:W-:-:S02]  /*fae0*/  MOV R40, R7 ;  /* 0x0000000700287202 */ /* 0x000fc40000000f00 */
[----:B--2---:R-:W-:Y:S01]  /*faf0*/  F2FP.F16.F32.PACK_AB R4, R225, R222 ;  /* 0x000000dee104723e */ /* 0x004fe200000000ff */
[----:B------:R-:W-:Y:S01]  /*fb00*/  FFMA.FTZ R39, R39, R22, R27 ;  /* 0x0000001627277223 */ /* 0x000fe2000001001b */
[----:B---3--:R-:W-:Y:S01]  /*fb10*/  F2FP.F16.F32.PACK_AB R6, R244, R227 ;  /* 0x000000e3f406723e */ /* 0x008fe200000000ff */
[----:B------:R-:W-:Y:S01]  /*fb20*/  FFMA.FTZ R38, R38, R21, R25 ;  /* 0x0000001526267223 */ /* 0x000fe20000010019 */
[----:B------:R-:W-:Y:S01]  /*fb30*/  F2FP.F16.F32.PACK_AB R5, R220, R221 ;  /* 0x000000dddc05723e */ /* 0x000fe200000000ff */
[----:B------:R-:W-:Y:S01]  /*fb40*/  FFMA.FTZ R36, R36, UR7, -R20 ;  /* 0x0000000724247c23 */ /* 0x000fe20008010814 */
[----:B-1----:R-:W-:Y:S01]  /*fb50*/  F2FP.F16.F32.PACK_AB R7, R218, R219 ;  /* 0x000000dbda07723e */ /* 0x002fe200000000ff */
[----:B------:R-:W1:Y:S01]  /*fb60*/  LDSM.16.MT88.4 R20, [R133+0xd000] ;  /* 0x00d000008514783b */ /* 0x000e620000004200 */
        /* <DEDUP_REMOVED lines=11> */
[----:B------:R-:W2:Y:S01]  /*fc20*/  MUFU.EX2 R35, R35 ;  /* 0x0000002300237308 */ /* 0x000ea20000000800 */
[----:B------:R-:W-:Y:S01]  /*fc30*/  MOV R159, R26 ;  /* 0x0000001a009f7202 */ /* 0x000fe20000000f00 */
[----:B------:R3:W5:Y:S01]  /*fc40*/  LDL.LU R0, [R1+0xbc] ;  /* 0x0000bc0001007983 */ /* 0x0007620000300800 */
[C---:B------:R-:W-:Y:S03]  /*fc50*/  HMMA.16816.F32 R48, R4.reuse, R16, R48 ;  /* 0x000000100430723c */ /* 0x040fe60000001830 */
[----:B------:R-:W4:Y:S05]  /*fc60*/  LDSM.16.MT88.4 R24, [R132+0xd000] ;  /* 0x00d000008418783b */ /* 0x000f2a0000004200 */
[-C--:B------:R-:W-:Y:S08]  /*fc70*/  HMMA.16816.F32 R44, R4, R18.reuse, R44 ;  /* 0x00000012042c723c */ /* 0x080ff0000000182c */
[----:B------:R-:W-:Y:S01]  /*fc80*/  HMMA.16816.F32 R160, R8, R18, R28 ;  /* 0x0000001208a0723c */ /* 0x000fe2000000181c */
[----:B------:R-:W2:Y:S01]  /*fc90*/  LDSM.16.MT88.4 R16, [R37+0xd000] ;  /* 0x00d000002510783b */ /* 0x000ea20000004200 */
[----:B------:R-:W-:-:S02]  /*fca0*/  MOV R43, R199 ;  /* 0x000000c7002b7202 */ /* 0x000fc40000000f00 */
[----:B------:R-:W-:Y:S01]  /*fcb0*/  MOV R150, R180 ;  /* 0x000000b400967202 */ /* 0x000fe20000000f00 */
[----:B------:R-:W3:Y:S01]  /*fcc0*/  LDSM.16.MT88.4 R28, [R251+0xf000] ;  /* 0x00f00000fb1c783b */ /* 0x000ee20000004200 */
[----:B------:R-:W-:Y:S02]  /*fcd0*/  MOV R151, R181 ;  /* 0x000000b500977202 */ /* 0x000fe40000000f00 */
[----:B------:R-:W-:Y:S01]  /*fce0*/  MOV R42, R182 ;  /* 0x000000b6002a7202 */ /* 0x000fe20000000f00 */
[C---:B-1----:R-:W-:Y:S08]  /*fcf0*/  HMMA.16816.F32 R176, R4.reuse, R20, R176 ;  /* 0x0000001404b0723c */ /* 0x042ff000000018b0 */
[----:B------:R-:W-:Y:S08]  /*fd00*/  HMMA.16816.F32 R184, R4, R22, R184 ;  /* 0x0000001604b8723c */ /* 0x000ff000000018b8 */
[----:B----4-:R-:W-:Y:S01]  /*fd10*/  HMMA.16816.F32 R196, R8, R24, R52 ;  /* 0x0000001808c4723c */ /* 0x010fe20000001834 */
[----:B------:R-:W-:-:S07]  /*fd20*/  MOV R55, R183 ;  /* 0x000000b700377202 */ /* 0x000fce0000000f00 */
[C---:B------:R-:W-:Y:S08]  /*fd30*/  HMMA.16816.F32 R180, R8.reuse, R20, R56 ;  /* 0x0000001408b4723c */ /* 0x040ff00000001838 */
[C---:B------:R-:W-:Y:S08]  /*fd40*/  HMMA.16816.F32 R140, R8.reuse, R26, R60 ;  /* 0x0000001a088c723c */ /* 0x040ff0000000183c */
[-C--:B--2---:R-:W-:Y:S08]  /*fd50*/  HMMA.16816.F32 R64, R8, R16.reuse, R64 ;  /* 0x000000100840723c */ /* 0x084ff00000001840 */
[C---:B------:R-:W-:Y:S08]  /*fd60*/  HMMA.16816.F32 R192, R4.reuse, R16, R192 ;  /* 0x0000001004c0723c */ /* 0x040ff000000018c0 */
[-C--:B------:R-:W-:Y:S08]  /*fd70*/  HMMA.16816.F32 R200, R4, R18.reuse, R200 ;  /* 0x0000001204c8723c */ /* 0x080ff000000018c8 */
[----:B------:R-:W-:Y:S01]  /*fd80*/  HMMA.16816.F32 R56, R8, R18, R72 ;  /* 0x000000120838723c */ /* 0x000fe20000001848 */
[----:B------:R-:W1:Y:S07]  /*fd90*/  LDSM.16.MT88.4 R16, [R37+0xf000] ;  /* 0x00f000002510783b */ /* 0x000e6e0000004200 */
[C---:B------:R-:W-:Y:S08]  /*fda0*/  HMMA.16816.F32 R164, R4.reuse, R24, R164 ;  /* 0x0000001804a4723c */ /* 0x040ff000000018a4 */
[----:B------:R-:W-:Y:S01]  /*fdb0*/  HMMA.16816.F32 R168, R4, R26, R168 ;  /* 0x0000001a04a8723c */ /* 0x000fe200000018a8 */
[----:B------:R-:W2:Y:S07]  /*fdc0*/  LDSM.16.MT88.4 R24, [R132+0xf000] ;  /* 0x00f000008418783b */ /* 0x000eae0000004200 */
[----:B------:R-:W-:Y:S01]  /*fdd0*/  HMMA.16816.F32 R60, R8, R22, R68 ;  /* 0x00000016083c723c */ /* 0x000fe20000001844 */
[----:B------:R-:W4:Y:S07]  /*fde0*/  LDSM.16.MT88.4 R20, [R133+0xf000] ;  /* 0x00f000008514783b */ /* 0x000f2e0000004200 */
[C---:B---3--:R-:W-:Y:S08]  /*fdf0*/  HMMA.16816.F32 R72, R4.reuse, R28, R76 ;  /* 0x0000001c0448723c */ /* 0x048ff0000000184c */
[----:B------:R-:W-:Y:S01]  /*fe00*/  HMMA.16816.F32 R76, R4, R30, R80 ;  /* 0x0000001e044c723c */ /* 0x000fe20000001850 */
[----:B------:R-:W-:-:S02]  /*fe10*/  MOV R83, R40 ;  /* 0x0000002800537202 */ /* 0x000fc40000000f00 */
[----:B------:R-:W-:Y:S02]  /*fe20*/  MOV R82, R41 ;  /* 0x0000002900527202 */ /* 0x000fe40000000f00 */
[----:B------:R-:W-:Y:S02]  /*fe30*/  MOV R81, R42 ;  /* 0x0000002a00517202 */ /* 0x000fe40000000f00 */
[----:B------:R-:W-:Y:S01]  /*fe40*/  MOV R80, R43 ;  /* 0x0000002b00507202 */ /* 0x000fe20000000f00 */
[C---:B-1----:R-:W-:Y:S08]  /*fe50*/  HMMA.16816.F32 R120, R4.reuse, R16, R120 ;  /* 0x000000100478723c */ /* 0x042ff00000001878 */
[----:B------:R-:W-:Y:S01]  /*fe60*/  HMMA.16816.F32 R40, R4, R18, R124 ;  /* 0x000000120428723c */ /* 0x000fe2000000187c */
[----:B------:R-:W-:-:S07]  /*fe70*/  MOV R127, R55 ;  /* 0x00000037007f7202 */ /* 0x000fce0000000f00 */
[----:B--2---:R-:W-:Y:S01]  /*fe80*/  HMMA.16816.F32 R88, R4, R24, R88 ;  /* 0x000000180458723c */ /* 0x004fe20000001858 */
[----:B------:R-:W-:-:S07]  /*fe90*/  MOV R126, R154 ;  /* 0x0000009a007e7202 */ /* 0x000fce0000000f00 */
[----:B------:R-:W-:Y:S01]  /*fea0*/  HMMA.16816.F32 R92, R4, R26, R92 ;  /* 0x0000001a045c723c */ /* 0x000fe2000000185c */
[----:B------:R-:W-:-:S07]  /*feb0*/  MOV R154, R173 ;  /* 0x000000ad009a7202 */ /* 0x000fce0000000f00 */
[C---:B----4-:R-:W-:Y:S08]  /*fec0*/  HMMA.16816.F32 R104, R4.reuse, R20, R104 ;  /* 0x000000140468723c */ /* 0x050ff00000001868 */
[----:B------:R-:W-:Y:S01]  /*fed0*/  HMMA.16816.F32 R108, R4, R22, R108 ;  /* 0x00000016046c723c */ /* 0x000fe2000000186c */
[----:B------:R-:W-:Y:S01]  /*fee0*/  FADD.FTZ R7, R156, R39 ;  /* 0x000000279c077221 */ /* 0x000fe20000010000 */
[----:B------:R-:W-:Y:S01]  /*fef0*/  FADD.FTZ R6, R157, R38 ;  /* 0x000000269d067221 */ /* 0x000fe20000010000 */
[----:B------:R-:W-:Y:S01]  /*ff00*/  FADD.FTZ R5, R158, R149 ;  /* 0x000000959e057221 */ /* 0x000fe20000010000 */
[----:B------:R-:W-:Y:S01]  /*ff10*/  FADD.FTZ R4, R159, R148 ;  /* 0x000000949f047221 */ /* 0x000fe20000010000 */
[----:B------:R-:W-:Y:S01]  /*ff20*/  MOV R38, R81 ;  /* 0x0000005100267202 */ /* 0x000fe20000000f00 */
[----:B------:R-:W1:Y:S02]  /*ff30*/  LDSM.16.MT88.4 R156, [R251+0xd800] ;  /* 0x00d80000fb9c783b */ /* 0x000e640000004200 */
[----:B------:R-:W-:Y:S01]  /*ff40*/  HMMA.16816.F32 R100, R8, R20, R100 ;  /* 0x000000140864723c */ /* 0x000fe20000001864 */
[----:B------:R-:W2:Y:S01]  /*ff50*/  MUFU.EX2 R20, R15 ;  /* 0x0000000f00147308 */ /* 0x000ea20000000800 */
[----:B------:R-:W-:-:S07]  /*ff60*/  MOV R39, R82 ;  /* 0x0000005200277202 */ /* 0x000fce0000000f00 */
[----:B------:R3:W-:Y:S01]  /*ff70*/  MUFU.EX2 R15, R32 ;  /* 0x00000020000f7308 */ /* 0x0007e20000000800 */
[C---:B------:R-:W-:Y:S01]  /*ff80*/  HMMA.16816.F32 R68, R8.reuse, R28, R144 ;  /* 0x0000001c0844723c */ /* 0x040fe20000001890 */
[----:B------:R-:W-:Y:S02]  /*ff90*/  MOV R145, R224 ;  /* 0x000000e000917202 */ /* 0x000fe40000000f00 */
[----:B------:R-:W-:Y:S02]  /*ffa0*/  MOV R144, R242 ;  /* 0x000000f200907202 */ /* 0x000fe40000000f00 */
[----:B------:R-:W-:Y:S02]  /*ffb0*/  MOV R224, R152 ;  /* 0x0000009800e07202 */ /* 0x000fe40000000f00 */
[----:B------:R4:W-:Y:S01]  /*ffc0*/  MUFU.EX2 R21, R13 ;  /* 0x0000000d00157308 */ /* 0x0009e20000000800 */
[----:B------:R-:W-:Y:S01]  /*ffd0*/  HMMA.16816.F32 R28, R8, R30, R136 ;  /* 0x0000001e081c723c */ /* 0x000fe20000001888 */
[----:B------:R-:W-:-:S02]  /*ffe0*/  MOV R242, R153 ;  /* 0x0000009900f27202 */ /* 0x000fc40000000f00 */
[----:B------:R-:W-:Y:S02]  /*fff0*/  MOV R146, R223 ;  /* 0x000000df00927202 */ /* 0x000fe40000000f00 */
[----:B---3--:R-:W-:-:S03]  /*10000*/  MOV R32, R80 ;  /* 0x0000005000207202 */ /* 0x008fc60000000f00 */
[C---:B------:R-:W-:Y:S01]  /*10010*/  HMMA.16816.F32 R84, R8.reuse, R24, R84 ;  /* 0x000000180854723c */ /* 0x040fe20000001854 */
[----:B------:R-:W-:Y:S02]  /*10020*/  MOV R139, R249 ;  /* 0x000000f9008b7202 */ /* 0x000fe40000000f00 */
[----:B------:R-:W-:Y:S02]  /*10030*/  MOV R152, R175 ;  /* 0x000000af00987202 */ /* 0x000fe40000000f00 */
[----:B------:R-:W-:Y:S01]  /*10040*/  MOV R153, R174 ;  /* 0x000000ae00997202 */ /* 0x000fe20000000f00 */
[----:B----4-:R-:W-:Y:S02]  /*10050*/  FADD.FTZ R13, R127, R7 ;  /* 0x000000077f0d7221 */ /* 0x010fe40000010000 */
[----:B------:R-:W-:Y:S01]  /*10060*/  HMMA.16816.F32 R116, R8, R16, R116 ;  /* 0x000000100874723c */ /* 0x000fe20000001874 */
[----:B------:R-:W-:Y:S02]  /*10070*/  MOV R127, R155 ;  /* 0x0000009b007f7202 */ /* 0x000fe40000000f00 */
[----:B------:R-:W-:-:S02]  /*10080*/  MOV R155, R172 ;  /* 0x000000ac009b7202 */ /* 0x000fc40000000f00 */
[----:B------:R-:W-:Y:S01]  /*10090*/  MOV R147, R83 ;  /* 0x0000005300937202 */ /* 0x000fe20000000f00 */
[----:B------:R-:W3:Y:S01]  /*100a0*/  LDSM.16.MT88.4 R172, [R132+0xd800] ;  /* 0x00d8000084ac783b */ /* 0x000ee20000004200 */
[----:B------:R-:W-:Y:S01]  /*100b0*/  MOV R138, R204 ;  /* 0x000000cc008a7202 */ /* 0x000fe20000000f00 */
[C---:B------:R-:W-:Y:S01]  /*100c0*/  HMMA.16816.F32 R24, R8.reuse, R26, R96 ;  /* 0x0000001a0818723c */ /* 0x040fe20000001860 */
[----:B------:R-:W-:Y:S01]  /*100d0*/  MOV R137, R205 ;  /* 0x000000cd00897202 */ /* 0x000fe20000000f00 */
[----:B------:R4:W-:Y:S01]  /*100e0*/  LDSM.16.MT88.4 R80, [R251+0xf800] ;  /* 0x00f80000fb50783b */ /* 0x0009e20000004200 */
[----:B------:R-:W-:Y:S02]  /*100f0*/  MOV R136, R206 ;  /* 0x000000ce00887202 */ /* 0x000fe40000000f00 */
[----:B------:R-:W-:Y:S01]  /*10100*/  MOV R124, R188 ;  /* 0x000000bc007c7202 */ /* 0x000fe20000000f00 */
[----:B------:R2:W-:Y:S01]  /*10110*/  LDSM.16.MT88.4 R96, [R132+0xf800] ;  /* 0x00f800008460783b */ /* 0x0005e20000004200 */
[----:B------:R-:W-:Y:S01]  /*10120*/  MOV R125, R189 ;  /* 0x000000bd007d7202 */ /* 0x000fe20000000f00 */
[----:B------:R-:W-:Y:S01]  /*10130*/  HMMA.16816.F32 R52, R8, R22, R112 ;  /* 0x000000160834723c */ /* 0x000fe20000001870 */
[----:B------:R-:W-:Y:S01]  /*10140*/  MOV R23, R207 ;  /* 0x000000cf00177202 */ /* 0x000fe20000000f00 */
[----:B------:R-:W-:Y:S01]  /*10150*/  LDSM.16.MT88.4 R112, [R133+0xf800] ;  /* 0x00f800008570783b */ /* 0x000fe20000004200 */
[----:B------:R-:W-:-:S02]  /*10160*/  MOV R249, R190 ;  /* 0x000000be00f97202 */ /* 0x000fc40000000f00 */
[----:B------:R-:W-:Y:S01]  /*10170*/  MOV R223, R191 ;  /* 0x000000bf00df7202 */ /* 0x000fe20000000f00 */
[----:B------:R-:W-:Y:S02]  /*10180*/  LDSM.16.MT88.4 R204, [R37+0xd800] ;  /* 0x00d8000025cc783b */ /* 0x000fe40000004200 */
[----:B------:R-:W-:Y:S01]  /*10190*/  HMMA.16816.F32 R16, R8, R18, R128 ;  /* 0x000000120810723c */ /* 0x000fe20000001880 */
[----:B------:R-:W-:Y:S01]  /*101a0*/  FADD.FTZ R11, R32, R6 ;  /* 0x00000006200b7221 */ /* 0x000fe20000010000 */
[----:B------:R-:W-:Y:S01]  /*101b0*/  FADD.FTZ R9, R38, R5 ;  /* 0x0000000526097221 */ /* 0x000fe20000010000 */
[----:B------:R-:W-:Y:S01]  /*101c0*/  FADD.FTZ R8, R39, R4 ;  /* 0x0000000427087221 */ /* 0x000fe20000010000 */
[----:B------:R-:W3:Y:S04]  /*101d0*/  LDSM.16.MT88.4 R188, [R133+0xd800] ;  /* 0x00d8000085bc783b */ /* 0x000ee80000004200 */
[----:B------:R-:W3:Y:S01]  /*101e0*/  LDSM.16.MT88.4 R4, [R37+0xf800] ;  /* 0x00f800002504783b */ /* 0x000ee20000004200 */
[----:B------:R-:W1:Y:S01]  /*101f0*/  MUFU.EX2 R22, R14 ;  /* 0x0000000e00167308 */ /* 0x000e620000000800 */
[----:B----4-:R-:W-:-:S07]  /*10200*/  MOV R251, R151 ;  /* 0x0000009700fb7202 */ /* 0x010fce0000000f00 */
[----:B------:R4:W1:Y:S01]  /*10210*/  MUFU.EX2 R14, R36 ;  /* 0x00000024000e7308 */ /* 0x0008620000000800 */
[----:B--2---:R-:W-:-:S07]  /*10220*/  MOV R132, R150 ;  /* 0x0000009600847202 */ /* 0x004fce0000000f00 */
[----:B------:R-:W2:Y:S08]  /*10230*/  MUFU.EX2 R217, R217 ;  /* 0x000000d900d97308 */ /* 0x000eb00000000800 */
[----:B------:R-:W-:Y:S01]  /*10240*/  MUFU.EX2 R211, R211 ;  /* 0x000000d300d37308 */ /* 0x000fe20000000800 */
[----:B----4-:R-:W-:-:S07]  /*10250*/  MOV R36, R155 ;  /* 0x0000009b00247202 */ /* 0x010fce0000000f00 */
[----:B------:R-:W-:Y:S08]  /*10260*/  MUFU.EX2 R210, R210 ;  /* 0x000000d200d27308 */ /* 0x000ff00000000800 */
[----:B------:R-:W4:Y:S08]  /*10270*/  MUFU.EX2 R208, R208 ;  /* 0x000000d000d07308 */ /* 0x000f300000000800 */
        /* <DEDUP_REMOVED lines=17> */
[----:B------:R-:W-:Y:S02]  /*10390*/  F2FP.F16.F32.PACK_AB R126, R20, R33 ;  /* 0x00000021147e723e */ /* 0x000fe400000000ff */
[----:B-1----:R-:W-:Y:S02]  /*103a0*/  F2FP.F16.F32.PACK_AB R125, R21, R22 ;  /* 0x00000016157d723e */ /* 0x002fe400000000ff */
[----:B------:R-:W-:Y:S02]  /*103b0*/  F2FP.F16.F32.PACK_AB R127, R14, R15 ;  /* 0x0000000f0e7f723e */ /* 0x000fe400000000ff */
[----:B--2---:R-:W-:Y:S02]  /*103c0*/  F2FP.F16.F32.PACK_AB R128, R216, R217 ;  /* 0x000000d9d880723e */ /* 0x004fe400000000ff */
[----:B----4-:R-:W-:Y:S02]  /*103d0*/  F2FP.F16.F32.PACK_AB R129, R208, R209 ;  /* 0x000000d1d081723e */ /* 0x010fe400000000ff */
        /* <DEDUP_REMOVED lines=93> */
[----:B------:R-:W-:Y:S01]  /*109b0*/  UISETP.GT.U32.AND UP0, UPT, UR4, UR19, UPT ;  /* 0x000000130400728c */ /* 0x000fe2000bf04070 */
[----:B------:R-:W-:-:S02]  /*109c0*/  MOV R133, R223 ;  /* 0x000000df00857202 */ /* 0x000fc40000000f00 */
[----:B------:R-:W-:Y:S02]  /*109d0*/  MOV R136, R224 ;  /* 0x000000e000887202 */ /* 0x000fe40000000f00 */
[----:B------:R-:W-:Y:S02]  /*109e0*/  MOV R134, R242 ;  /* 0x000000f200867202 */ /* 0x000fe40000000f00 */
[----:B------:R-:W-:Y:S02]  /*109f0*/  MOV R135, R249 ;  /* 0x000000f900877202 */ /* 0x000fe40000000f00 */
[----:B------:R-:W-:Y:S05]  /*10a00*/  BRA.U !UP0, `(.L_x_903) ;  /* 0x0000008d08247547 */ /* 0x000fea000b800000 */
[----:B------:R-:W3:Y:S01]  /*10a10*/  LDL.LU R249, [R1+0x70] ;  /* 0x0000700001f97983 */ /* 0x000ee20000300800 */
[----:B------:R-:W-:Y:S01]  /*10a20*/  UIADD3 UR7, UPT, UPT, UR22, -0x3, URZ ;  /* 0xfffffffd16077890 */ /* 0x000fe2000fffe0ff */
[----:B------:R-:W-:-:S04]  /*10a30*/  DEPBAR.LE SB0, 0x0 ;  /* 0x000080000000791a */ /* 0x000fc80000000000 */
[----:B------:R-:W4:Y:S04]  /*10a40*/  LDL R224, [R1+0x90] ;  /* 0x0000900001e07983 */ /* 0x000f280000100800 */
[----:B------:R-:W2:Y:S01]  /*10a50*/  LDL R242, [R1+0x80] ;  /* 0x0000800001f27983 */ /* 0x000ea20000100800 */
[----:B------:R-:W-:Y:S02]  /*10a60*/  UIMAD.WIDE.U32 UR24, UR7, UR8, URZ ;  /* 0x00000008071872a5 */ /* 0x000fe4000f8e00ff */
[----:B------:R-:W-:Y:S02]  /*10a70*/  UIMAD.WIDE.U32 UR16, UR7, UR8, URZ ;  /* 0x00000008071072a5 */ /* 0x000fe4000f8e00ff */
[----:B------:R-:W-:Y:S02]  /*10a80*/  UIMAD UR12, UR7, UR9, UR25 ;  /* 0x00000009070c72a4 */ /* 0x000fe4000f8e0219 */
[----:B------:R-:W-:Y:S01]  /*10a90*/  UIMAD UR7, UR7, UR9, UR17 ;  /* 0x00000009070772a4 */ /* 0x000fe2000f8e0211 */
[----:B-1----:R-:W-:Y:S01]  /*10aa0*/  IMAD.U32 R5, RZ, RZ, UR25 ;  /* 0x00000019ff057e24 */ /* 0x002fe2000f8e00ff */
[----:B------:R-:W-:Y:S01]  /*10ab0*/  ULEA UR4, UP0, UR16, UR15, 0x6 ;  /* 0x0000000f10047291 */ /* 0x000fe2000f8030ff */
[----:B------:R-:W-:-:S02]  /*10ac0*/  IMAD.U32 R4, RZ, RZ, UR24 ;  /* 0x00000018ff047e24 */ /* 0x000fc4000f8e00ff */
[----:B------:R-:W-:Y:S01]  /*10ad0*/  IMAD.U32 R5, RZ, RZ, UR12 ;  /* 0x0000000cff057e24 */ /* 0x000fe2000f8e00ff */
[----:B------:R-:W-:Y:S02]  /*10ae0*/  ULEA.HI.X UR7, UR16, UR14, UR7, 0x6, UP0 ;  /* 0x0000000e10077291 */ /* 0x000fe400080f3407 */
[----:B------:R-:W-:Y:S01]  /*10af0*/  UIADD3 UR15, UP1, UPT, UR4, UR15, URZ ;  /* 0x0000000f040f7290 */ /* 0x000fe2000ff3e0ff */
[----:B------:R-:W-:Y:S01]  /*10b00*/  IMAD.U32 R9, RZ, RZ, UR4 ;  /* 0x00000004ff097e24 */ /* 0x000fe2000f8e00ff */
[----:B------:R-:W-:Y:S02]  /*10b10*/  ULEA UR12, UP0, UR8, UR4, 0x5 ;  /* 0x00000004080c7291 */ /* 0x000fe4000f8028ff */
[----:B------:R-:W-:Y:S01]  /*10b20*/  UIADD3.X UR14, UPT, UPT, UR7, UR14, URZ, UP1, !UPT ;  /* 0x0000000e070e7290 */ /* 0x000fe20008ffe4ff */
[----:B------:R-:W-:Y:S01]  /*10b30*/  IMAD.U32 R7, RZ, RZ, UR7 ;  /* 0x00000007ff077e24 */ /* 0x000fe2000f8e00ff */
[----:B------:R-:W-:Y:S01]  /*10b40*/  ULEA.HI.X UR8, UR8, UR7, UR9, 0x5, UP0 ;  /* 0x0000000708087291 */ /* 0x000fe200080f2c09 */
[----:B------:R-:W-:-:S02]  /*10b50*/  IMAD.U32 R14, RZ, RZ, UR15 ;  /* 0x0000000fff0e7e24 */ /* 0x000fc4000f8e00ff */
[----:B------:R-:W-:Y:S01]  /*10b60*/  IMAD.U32 R13, RZ, RZ, UR12 ;  /* 0x0000000cff0d7e24 */ /* 0x000fe2000f8e00ff */
[----:B------:R-:W1:Y:S02]  /*10b70*/  LDCU UR7, c[0x0][0x504] ;  /* 0x0000a080ff0777ac */ /* 0x000e640008000800 */
[----:B------:R-:W-:Y:S01]  /*10b80*/  IMAD.U32 R15, RZ, RZ, UR8 ;  /* 0x00000008ff0f7e24 */ /* 0x000fe2000f8e00ff */
[----:B------:R-:W-:Y:S01]  /*10b90*/  BAR.SYNC.DEFER_BLOCKING 0x0 ;  /* 0x0000000000007b1d */ /* 0x000fe20000010000 */
[CC--:B----4-:R-:W-:Y:S02]  /*10ba0*/  LEA R10, P0, R4.reuse, R224.reuse, 0x7 ;  /* 0x000000e0040a7211 */ /* 0x0d0fe400078038ff */
[----:B------:R-:W-:Y:S02]  /*10bb0*/  LEA R8, P6, R9, R224, 0x1 ;  /* 0x000000e009087211 */ /* 0x000fe400078c08ff */
[----:B--2---:R-:W-:Y:S01]  /*10bc0*/  LEA.HI.X R11, R4, R242, R5, 0x7, P0 ;  /* 0x000000f2040b7211 */ /* 0x004fe200000f3c05 */
[----:B------:R-:W-:Y:S01]  /*10bd0*/  IMAD.U32 R5, RZ, RZ, UR14 ;  /* 0x0000000eff057e24 */ /* 0x000fe2000f8e00ff */
[----:B------:R-:W-:-:S02]  /*10be0*/  LEA R6, P5, R14, R224, 0x1 ;  /* 0x000000e00e067211 */ /* 0x000fc400078a08ff */
[----:B------:R-:W-:Y:S01]  /*10bf0*/  LEA R4, P0, R13, R224, 0x1 ;  /* 0x000000e00d047211 */ /* 0x000fe200078008ff */
[----:B------:R-:W-:Y:S01]  /*10c00*/  @!PT LDS RZ, [RZ] ;  /* 0x00000000fffff984 */ /* 0x000fe20000000800 */
[----:B------:R-:W-:Y:S01]  /*10c10*/  @!PT LDS RZ, [RZ] ;  /* 0x00000000fffff984 */ /* 0x000fe20000000800 */
[----:B------:R-:W-:Y:S01]  /*10c20*/  @!PT LDS RZ, [RZ] ;  /* 0x00000000fffff984 */ /* 0x000fe20000000800 */
[----:B------:R-:W-:Y:S01]  /*10c30*/  @!P2 LDGSTS.E.BYPASS.LTC128B.128 [R236+0xc000], desc[UR28][R10.64] ;  /* 0x0c0000000aecafae */ /* 0x000fe2000b981a1c */
[-C--:B------:R-:W-:Y:S02]  /*10c40*/  LEA.HI.X R9, R9, R242.reuse, R7, 0x1, P6 ;  /* 0x000000f209097211 */ /* 0x080fe400030f0c07 */
[-C--:B------:R-:W-:Y:S01]  /*10c50*/  LEA.HI.X R7, R14, R242.reuse, R5, 0x1, P5 ;  /* 0x000000f20e077211 */ /* 0x080fe200028f0c05 */
[----:B------:R-:W-:Y:S01]  /*10c60*/  @P2 STS.128 [R236+0xc000], RZ ;  /* 0x00c000ffec002388 */ /* 0x000fe20000000c00 */
[----:B------:R-:W-:Y:S01]  /*10c70*/  LEA.HI.X R5, R13, R242, R15, 0x1, P0 ;  /* 0x000000f20d057211 */ /* 0x000fe200000f0c0f */
[----:B------:R-:W-:Y:S02]  /*10c80*/  IMAD.MOV.U32 R242, RZ, RZ, 0x20 ;  /* 0x00000020fff27424 */ /* 0x000fe400078e00ff */
[----:B------:R-:W-:Y:S01]  /*10c90*/  @!PT LDS RZ, [RZ] ;  /* 0x00000000fffff984 */ /* 0x000fe20000000800 */
[----:B------:R-:W-:Y:S01]  /*10ca0*/  @!PT LDS RZ, [RZ] ;  /* 0x00000000fffff984 */ /* 0x000fe20000000800 */
[----:B------:R-:W-:Y:S01]  /*10cb0*/  @!PT LDS RZ, [RZ] ;  /* 0x00000000fffff984 */ /* 0x000fe20000000800 */
[----:B------:R-:W-:Y:S01]  /*10cc0*/  @!P1 LDGSTS.E.BYPASS.LTC128B.128 [R236+0xe000], desc[UR28][R10.64+0x80] ;  /* 0x0e0000800aec9fae */ /* 0x000fe2000b981a1c */
[----:B---3--:R-:W-:-:S02]  /*10cd0*/  IMAD.IADD R14, R249, 0x1, R234 ;  /* 0x00000001f90e7824 */ /* 0x008fc400078e02ea */
[----:B------:R-:W-:Y:S01]  /*10ce0*/  SEL R13, R242, 0xffffffe0, !P3 ;  /* 0xffffffe0f20d7807 */ /* 0x000fe20005800000 */
[----:B------:R-:W-:Y:S04]  /*10cf0*/  @P1 STS.128 [R236+0xe000], RZ ;  /* 0x00e000ffec001388 */ /* 0x000fe80000000c00 */
[----:B------:R-:W2:Y:S04]  /*10d00*/  LDL.LU R242, [R1+0x30] ;  /* 0x0000300001f27983 */ /* 0x000ea80000300800 */
        /* <DEDUP_REMOVED lines=31> */
[----:B------:R-:W3:Y:S01]  /*10f00*/  LDSM.16.M88.4 R36, [R235+0x9000] ;  /* 0x00900000eb24783b */ /* 0x000ee20000000200 */
[----:B------:R-:W-:-:S03]  /*10f10*/  IMAD.IADD R13, R235, 0x1, R13 ;  /* 0x00000001eb0d7824 */ /* 0x000fc600078e020d */
[----:B------:R-:W3:Y:S04]  /*10f20*/  LDSM.16.M88.4 R40, [R235+0x8800] ;  /* 0x00880000eb28783b */ /* 0x000ee80000000200 */
[----:B------:R-:W3:Y:S04]  /*10f30*/  LDSM.16.M88.4 R44, [R235+0x8000] ;  /* 0x00800000eb2c783b */ /* 0x000ee80000000200 */
[----:B------:R-:W3:Y:S04]  /*10f40*/  LDSM.16.M88.4 R32, [R235+0x9800] ;  /* 0x00980000eb20783b */ /* 0x000ee80000000200 */
[----:B----4-:R-:W-:Y:S04]  /*10f50*/  LDSM.16.M88.4 R4, [R14+0x2000] ;  /* 0x002000000e04783b */ /* 0x010fe80000000200 */
[----:B------:R-:W4:Y:S04]  /*10f60*/  LDSM.16.M88.4 R20, [R13+0x9000] ;  /* 0x009000000d14783b */ /* 0x000f280000000200 */
[----:B------:R-:W4:Y:S04]  /*10f70*/  LDSM.16.M88.4 R24, [R13+0x8800] ;  /* 0x008800000d18783b */ /* 0x000f280000000200 */
[----:B------:R-:W4:Y:S04]  /*10f80*/  LDSM.16.M88.4 R28, [R13+0x8000] ;  /* 0x008000000d1c783b */ /* 0x000f280000000200 */
[----:B------:R-:W4:Y:S01]  /*10f90*/  LDSM.16.M88.4 R16, [R13+0x9800] ;  /* 0x009800000d10783b */ /* 0x000f220000000200 */
[----:B-1----:R-:W-:-:S03]  /*10fa0*/  UIADD3 UR7, UPT, UPT, UR21, UR7, URZ ;  /* 0x0000000715077290 */ /* 0x002fc6000fffe0ff */
[----:B------:R-:W0:Y:S01]  /*10fb0*/  LDGDEPBAR ;  /* 0x00000000000079af */ /* 0x000e220000000000 */
[C---:B---3--:R-:W-:Y:S08]  /*10fc0*/  HMMA.16816.F32 R52, R8.reuse, R36, RZ ;  /* 0x000000240834723c */ /* 0x048ff000000018ff */
[C---:B------:R-:W-:Y:S08]  /*10fd0*/  HMMA.16816.F32 R56, R8.reuse, R40, RZ ;  /* 0x000000280838723c */ /* 0x040ff000000018ff */
[C---:B------:R-:W-:Y:S08]  /*10fe0*/  HMMA.16816.F32 R60, R8.reuse, R44, RZ ;  /* 0x0000002c083c723c */ /* 0x040ff000000018ff */
[C---:B------:R-:W-:Y:S08]  /*10ff0*/  HMMA.16816.F32 R64, R8.reuse, R32, RZ ;  /* 0x000000200840723c */ /* 0x040ff000000018ff */
[C---:B------:R-:W-:Y:S08]  /*11000*/  HMMA.16816.F32 R140, R8.reuse, R46, RZ ;  /* 0x0000002e088c723c */ /* 0x040ff000000018ff */
[C---:B------:R-:W-:Y:S08]  /*11010*/  HMMA.16816.F32 R136, R8.reuse, R42, RZ ;  /* 0x0000002a0888723c */ /* 0x040ff000000018ff */
[C---:B------:R-:W-:Y:S08]  /*11020*/  HMMA.16816.F32 R132, R8.reuse, R38, RZ ;  /* 0x000000260884723c */ /* 0x040ff000000018ff */
[----:B------:R-:W-:Y:S01]  /*11030*/  HMMA.16816.F32 R48, R8, R34, RZ ;  /* 0x000000220830723c */ /* 0x000fe200000018ff */
[----:B------:R-:W1:Y:S07]  /*11040*/  LDSM.16.M88.4 R8, [R234] ;  /* 0x00000000ea08783b */ /* 0x000e6e0000000200 */
[C---:B----4-:R-:W-:Y:S08]  /*11050*/  HMMA.16816.F32 R208, R4.reuse, R20, R52 ;  /* 0x0000001404d0723c */ /* 0x050ff00000001834 */
        /* <DEDUP_REMOVED lines=10> */
[----:B------:R-:W-:Y:S01]  /*11100*/  HMMA.16816.F32 R224, R4, R18, R48 ;  /* 0x0000001204e0723c */ /* 0x000fe20000001830 */
[----:B------:R-:W3:Y:S07]  /*11110*/  LDSM.16.M88.4 R4, [R14] ;  /* 0x000000000e04783b */ /* 0x000eee0000000200 */
[C---:B-1----:R-:W-:Y:S08]  /*11120*/  HMMA.16816.F32 R52, R8.reuse, R44, RZ ;  /* 0x0000002c0834723c */ /* 0x042ff000000018ff */
[----:B------:R-:W-:-:S12]  /*11130*/  HMMA.16816.F32 R48, R8, R40, RZ ;  /* 0x000000280830723c */ /* 0x000fd800000018ff */
[C---:B---3--:R-:W-:Y:S08]  /*11140*/  HMMA.16816.F32 R132, R4.reuse, R28, R52 ;  /* 0x0000001c0484723c */ /* 0x048ff00000001834 */
[----:B------:R-:W-:Y:S08]  /*11150*/  HMMA.16816.F32 R136, R4, R24, R48 ;  /* 0x000000180488723c */ /* 0x000ff00000001830 */
        /* <DEDUP_REMOVED lines=9> */
[C---:B------:R-:W-:Y:S01]  /*111f0*/  HMMA.16816.F32 R60, R4.reuse, R26, R52 ;  /* 0x0000001a043c723c */ /* 0x040fe20000001834 */
[----:B------:R-:W-:Y:S07]  /*11200*/  LDSM.16.M88.4 R24, [R229+0x8800] ;  /* 0x00880000e518783b */ /* 0x000fee0000000200 */
[C---:B------:R-:W-:Y:S08]  /*11210*/  HMMA.16816.F32 R44, R4.reuse, R22, R44 ;  /* 0x00000016042c723c */ /* 0x040ff0000000182c */
[----:B------:R-:W-:Y:S01]  /*11220*/  HMMA.16816.F32 R28, R4, R18, R8 ;  /* 0x00000012041c723c */ /* 0x000fe20000001808 */
[----:B------:R-:W-:Y:S04]  /*11230*/  LDSM.16.M88.4 R4, [R252+0x2000] ;  /* 0x00200000fc04783b */ /* 0x000fe80000000200 */
[----:B------:R-:W1:Y:S04]  /*11240*/  LDSM.16.M88.4 R16, [R229+0x8000] ;  /* 0x00800000e510783b */ /* 0x000e680000000200 */
[----:B------:R-:W3:Y:S01]  /*11250*/  LDSM.16.M88.4 R8, [R252] ;  /* 0x00000000fc08783b */ /* 0x000ee20000000200 */
[----:B------:R-:W-:-:S02]  /*11260*/  IMAD.MOV.U32 R42, RZ, RZ, R57 ;  /* 0x000000ffff2a7224 */ /* 0x000fc400078e0039 */
[----:B------:R-:W-:Y:S01]  /*11270*/  IMAD.MOV.U32 R43, RZ, RZ, R56 ;  /* 0x000000ffff2b7224 */ /* 0x000fe200078e0038 */
[----:B------:R-:W4:Y:S01]  /*11280*/  LDSM.16.M88.4 R20, [R229+0x9000] ;  /* 0x00900000e514783b */ /* 0x000f220000000200 */
[-C--:B-1----:R-:W-:Y:S08]  /*11290*/  HMMA.16816.F32 R56, R4, R16.reuse, R212 ;  /* 0x000000100438723c */ /* 0x082ff000000018d4 */
[----:B---3--:R-:W-:Y:S08]  /*112a0*/  HMMA.16816.F32 R52, R8, R16, R132 ;  /* 0x000000100834723c */ /* 0x008ff00000001884 */
[-C--:B------:R-:W-:Y:S08]  /*112b0*/  HMMA.16816.F32 R48, R4, R18.reuse, R208 ;  /* 0x000000120430723c */ /* 0x080ff000000018d0 */
[----:B------:R-:W-:Y:S01]  /*112c0*/  HMMA.16816.F32 R32, R8, R18, R32 ;  /* 0x000000120820723c */ /* 0x000fe20000001820 */
[----:B------:R-:W1:Y:S01]  /*112d0*/  LDSM.16.M88.4 R16, [R229+0x9800] ;  /* 0x00980000e510783b */ /* 0x000e620000000200 */
[----:B------:R-:W-:-:S02]  /*112e0*/  IMAD.MOV.U32 R212, RZ, RZ, R42 ;  /* 0x000000ffffd47224 */ /* 0x000fc400078e002a */
[----:B------:R-:W-:Y:S02]  /*112f0*/  IMAD.MOV.U32 R213, RZ, RZ, R43 ;  /* 0x000000ffffd57224 */ /* 0x000fe400078e002b */
[----:B------:R-:W-:Y:S02]  /*11300*/  IMAD.MOV.U32 R214, RZ, RZ, R243 ;  /* 0x000000ffffd67224 */ /* 0x000fe400078e00f3 */
[----:B------:R-:W-:Y:S01]  /*11310*/  IMAD.MOV.U32 R215, RZ, RZ, R15 ;  /* 0x000000ffffd77224 */ /* 0x000fe200078e000f */
[-C--:B------:R-:W-:Y:S08]  /*11320*/  HMMA.16816.F32 R40, R8, R24.reuse, R136 ;  /* 0x000000180828723c */ /* 0x080ff00000001888 */
[C---:B------:R-:W-:Y:S08]  /*11330*/  HMMA.16816.F32 R36, R4.reuse, R24, R216 ;  /* 0x000000180424723c */ /* 0x040ff000000018d8 */
[C---:B----4-:R-:W-:Y:S08]  /*11340*/  HMMA.16816.F32 R136, R4.reuse, R20, R212 ;  /* 0x000000140488723c */ /* 0x050ff000000018d4 */
[----:B------:R-:W-:Y:S08]  /*11350*/  HMMA.16816.F32 R212, R4, R22, R220 ;  /* 0x0000001604d4723c */ /* 0x000ff000000018dc */
[C---:B------:R-:W-:Y:S08]  /*11360*/  HMMA.16816.F32 R216, R8.reuse, R20, R140 ;  /* 0x0000001408d8723c */ /* 0x040ff0000000188c */
[C---:B------:R-:W-:Y:S08]  /*11370*/  HMMA.16816.F32 R220, R8.reuse, R26, R60 ;  /* 0x0000001a08dc723c */ /* 0x040ff0000000183c */
[C---:B------:R-:W-:Y:S01]  /*11380*/  HMMA.16816.F32 R208, R8.reuse, R22, R44 ;  /* 0x0000001608d0723c */ /* 0x040fe2000000182c */
[----:B------:R-:W-:Y:S07]  /*11390*/  LDSM.16.M88.4 R20, [R233+0x8800] ;  /* 0x00880000e914783b */ /* 0x000fee0000000200 */
[C---:B-1----:R-:W-:Y:S08]  /*113a0*/  HMMA.16816.F32 R64, R8.reuse, R16, R64 ;  /* 0x000000100840723c */ /* 0x042ff00000001840 */
[----:B------:R-:W-:Y:S01]  /*113b0*/  HMMA.16816.F32 R140, R8, R18, R28 ;  /* 0x00000012088c723c */ /* 0x000fe2000000181c */
[----:B--2---:R-:W1:Y:S07]  /*113c0*/  LDSM.16.M88.4 R8, [R242] ;  /* 0x00000000f208783b */ /* 0x004e6e0000000200 */
[C---:B------:R-:W-:Y:S08]  /*113d0*/  HMMA.16816.F32 R244, R4.reuse, R16, R244 ;  /* 0x0000001004f4723c */ /* 0x040ff000000018f4 */
[C---:B------:R-:W-:Y:S08]  /*113e0*/  HMMA.16816.F32 R132, R4.reuse, R26, R248 ;  /* 0x0000001a0484723c */ /* 0x040ff000000018f8 */
[----:B------:R-:W-:Y:S01]  /*113f0*/  HMMA.16816.F32 R224, R4, R18, R224 ;  /* 0x0000001204e0723c */ /* 0x000fe200000018e0 */
[----:B------:R-:W-:Y:S04]  /*11400*/  LDSM.16.M88.4 R4, [R242+0x2000] ;  /* 0x00200000f204783b */ /* 0x000fe80000000200 */
[----:B------:R-:W2:Y:S03]  /*11410*/  LDSM.16.M88.4 R16, [R233+0x8000] ;  /* 0x00800000e910783b */ /* 0x000ea60000000200 */
[----:B-1----:R-:W-:Y:S01]  /*11420*/  HMMA.16816.F32 R24, R8, R20, R40 ;  /* 0x000000140818723c */ /* 0x002fe20000001828 */
[----:B------:R-:W-:-:S02]  /*11430*/  IMAD.MOV.U32 R251, RZ, RZ, R64 ;  /* 0x000000fffffb7224 */ /* 0x000fc400078e0040 */
[----:B------:R-:W-:Y:S02]  /*11440*/  IMAD.MOV.U32 R250, RZ, RZ, R65 ;  /* 0x000000fffffa7224 */ /* 0x000fe400078e0041 */
[----:B------:R-:W-:Y:S02]  /*11450*/  IMAD.MOV.U32 R249, RZ, RZ, R66 ;  /* 0x000000fffff97224 */ /* 0x000fe400078e0042 */
[----:B------:R-:W-:Y:S02]  /*11460*/  IMAD.MOV.U32 R248, RZ, RZ, R67 ;  /* 0x000000fffff87224 */ /* 0x000fe400078e0043 */
[-C--:B--2---:R-:W-:Y:S08]  /*11470*/  HMMA.16816.F32 R64, R4, R16.reuse, R56 ;  /* 0x000000100440723c */ /* 0x084ff00000001838 */
[----:B------:R-:W-:Y:S02]  /*11480*/  HMMA.16816.F32 R60, R8, R16, R52 ;  /* 0x00000010083c723c */ /* 0x000fe40000001834 */
[----:B------:R-:W-:-:S02]  /*11490*/  IMAD.MOV.U32 R17, RZ, RZ, R24 ;  /* 0x000000ffff117224 */ /* 0x000fc400078e0018 */
[----:B------:R-:W-:-:S04]  /*114a0*/  IMAD.MOV.U32 R16, RZ, RZ, R25 ;  /* 0x000000ffff107224 */ /* 0x000fc800078e0019 */
[----:B------:R-:W-:Y:S01]  /*114b0*/  HMMA.16816.F32 R52, R4, R20, R36 ;  /* 0x000000140434723c */ /* 0x000fe20000001824 */
[----:B------:R-:W-:Y:S02]  /*114c0*/  IMAD.MOV.U32 R20, RZ, RZ, R17 ;  /* 0x000000ffff147224 */ /* 0x000fe400078e0011 */
[----:B------:R-:W-:-:S05]  /*114d0*/  IMAD.MOV.U32 R21, RZ, RZ, R16 ;  /* 0x000000ffff157224 */ /* 0x000fca00078e0010 */
[-C--:B------:R-:W-:Y:S08]  /*114e0*/  HMMA.16816.F32 R56, R4, R18.reuse, R48 ;  /* 0x000000120438723c */ /* 0x080ff00000001830 */
[----:B------:R-:W-:Y:S01]  /*114f0*/  HMMA.16816.F32 R28, R8, R18, R32 ;  /* 0x00000012081c723c */ /* 0x000fe20000001820 */
[----:B------:R-:W1:Y:S01]  /*11500*/  LDSM.16.M88.4 R16, [R233+0x9000] ;  /* 0x00900000e910783b */ /* 0x000e620000000200 */
[----:B------:R-:W-:-:S02]  /*11510*/  IMAD.MOV.U32 R243, RZ, RZ, R26 ;  /* 0x000000fffff37224 */ /* 0x000fc400078e001a */
[----:B------:R-:W-:Y:S02]  /*11520*/  IMAD.MOV.U32 R15, RZ, RZ, R27 ;  /* 0x000000ffff0f7224 */ /* 0x000fe400078e001b */
[----:B------:R-:W2:Y:S02]  /*11530*/  LDSM.16.M88.4 R24, [R233+0x9800] ;  /* 0x00980000e918783b */ /* 0x000ea40000000200 */
[-C--:B------:R-:W-:Y:S08]  /*11540*/  HMMA.16816.F32 R48, R4, R22.reuse, R132 ;  /* 0x000000160430723c */ /* 0x080ff00000001884 */
[----:B------:R-:W-:Y:S08]  /*11550*/  HMMA.16816.F32 R132, R8, R22, R220 ;  /* 0x000000160884723c */ /* 0x000ff000000018dc */
[----:B-1----:R-:W-:Y:S01]  /*11560*/  HMMA.16816.F32 R40, R4, R18, R212 ;  /* 0x000000120428723c */ /* 0x002fe200000018d4 */
[----:B------:R-:W-:-:S02]  /*11570*/  IMAD.MOV.U32 R212, RZ, RZ, R251 ;  /* 0x000000ffffd47224 */ /* 0x000fc400078e00fb */
[----:B------:R-:W-:Y:S02]  /*11580*/  IMAD.MOV.U32 R213, RZ, RZ, R250 ;  /* 0x000000ffffd57224 */ /* 0x000fe400078e00fa */
[----:B------:R-:W-:Y:S02]  /*11590*/  IMAD.MOV.U32 R214, RZ, RZ, R249 ;  /* 0x000000ffffd67224 */ /* 0x000fe400078e00f9 */
[----:B------:R-:W-:Y:S01]  /*115a0*/  IMAD.MOV.U32 R215, RZ, RZ, R248 ;  /* 0x000000ffffd77224 */ /* 0x000fe200078e00f8 */
[----:B------:R-:W-:Y:S08]  /*115b0*/  HMMA.16816.F32 R44, R4, R16, R136 ;  /* 0x00000010042c723c */ /* 0x000ff00000001888 */
[----:B------:R-:W-:Y:S01]  /*115c0*/  HMMA.16816.F32 R248, R8, R18, R208 ;  /* 0x0000001208f8723c */ /* 0x000fe200000018d0 */
[----:B------:R-:W-:-:S02]  /*115d0*/  IMAD.MOV.U32 R208, RZ, RZ, R20 ;  /* 0x000000ffffd07224 */ /* 0x000fc400078e0014 */
[----:B------:R-:W-:Y:S02]  /*115e0*/  IMAD.MOV.U32 R209, RZ, RZ, R21 ;  /* 0x000000ffffd17224 */ /* 0x000fe400078e0015 */
[----:B------:R-:W-:Y:S03]  /*115f0*/  LDSM.16.M88.4 R20, [R235+0xa000] ;  /* 0x00a00000eb14783b */ /* 0x000fe60000000200 */
[----:B------:R-:W-:Y:S01]  /*11600*/  HMMA.16816.F32 R136, R8, R16, R216 ;  /* 0x000000100888723c */ /* 0x000fe200000018d8 */
[----:B------:R-:W1:Y:S07]  /*11610*/  LDSM.16.M88.4 R16, [R234+0x4000] ;  /* 0x00400000ea10783b */ /* 0x000e6e0000000200 */
[C---:B--2---:R-:W-:Y:S08]  /*11620*/  HMMA.16816.F32 R36, R4.reuse, R24, R244 ;  /* 0x000000180424723c */ /* 0x044ff000000018f4 */
[----:B------:R-:W-:Y:S01]  /*11630*/  HMMA.16816.F32 R32, R4, R26, R224 ;  /* 0x0000001a0420723c */ /* 0x000fe200000018e0 */
[----:B------:R-:W2:Y:S07]  /*11640*/  LDSM.16.M88.4 R4, [R234+0x6000] ;  /* 0x00600000ea04783b */ /* 0x000eae0000000200 */
[C---:B------:R-:W-:Y:S08]  /*11650*/  HMMA.16816.F32 R212, R8.reuse, R24, R212 ;  /* 0x0000001808d4723c */ /* 0x040ff000000018d4 */
[----:B------:R-:W-:Y:S08]  /*11660*/  HMMA.16816.F32 R224, R8, R26, R140 ;  /* 0x0000001a08e0723c */ /* 0x000ff0000000188c */
[----:B-1----:R-:W-:Y:S01]  /*11670*/  HMMA.16816.F32 R8, R16, R22, R28 ;  /* 0x000000161008723c */ /* 0x002fe2000000181c */
[----:B------:R-:W-:-:S02]  /*11680*/  IMAD.MOV.U32 R211, RZ, RZ, R15 ;  /* 0x000000ffffd37224 */ /* 0x000fc400078e000f */
[----:B------:R-:W-:Y:S02]  /*11690*/  IMAD.MOV.U32 R24, RZ, RZ, R212 ;  /* 0x000000ffff187224 */ /* 0x000fe400078e00d4 */
[----:B------:R-:W-:-:S03]  /*116a0*/  IMAD.MOV.U32 R15, RZ, RZ, R213 ;  /* 0x000000ffff0f7224 */ /* 0x000fc600078e00d5 */
[----:B------:R-:W-:Y:S08]  /*116b0*/  HMMA.16816.F32 R216, R16, R20, R60 ;  /* 0x0000001410d8723c */ /* 0x000ff0000000183c */
[----:B--2---:R-:W-:Y:S01]  /*116c0*/  HMMA.16816.F32 R244, R4, R22, R56 ;  /* 0x0000001604f4723c */ /* 0x004fe20000001838 */
[----:B------:R-:W-:Y:S02]  /*116d0*/  IMAD.MOV.U32 R59, RZ, RZ, R15 ;  /* 0x000000ffff3b7224 */ /* 0x000fe400078e000f */
[----:B------:R-:W-:-:S02]  /*116e0*/  IMAD.MOV.U32 R58, RZ, RZ, R24 ;  /* 0x000000ffff3a7224 */ /* 0x000fc400078e0018 */
[----:B------:R-:W-:Y:S01]  /*116f0*/  IMAD.MOV.U32 R30, RZ, RZ, R8 ;  /* 0x000000ffff1e7224 */ /* 0x000fe200078e0008 */
[----:B------:R-:W1:Y:S01]  /*11700*/  LDSM.16.M88.4 R24, [R235+0xb800] ;  /* 0x00b80000eb18783b */ /* 0x000e620000000200 */
[----:B------:R-:W-:Y:S02]  /*11710*/  IMAD.MOV.U32 R29, RZ, RZ, R9 ;  /* 0x000000ffff1d7224 */ /* 0x000fe400078e0009 */
[----:B------:R-:W-:Y:S02]  /*11720*/  IMAD.MOV.U32 R28, RZ, RZ, R10 ;  /* 0x000000ffff1c7224 */ /* 0x000fe400078e000a */
[----:B------:R-:W-:Y:S02]  /*11730*/  IMAD.MOV.U32 R15, RZ, RZ, R11 ;  /* 0x000000ffff0f7224 */ /* 0x000fe400078e000b */
[----:B------:R-:W2:Y:S01]  /*11740*/  LDSM.16.M88.4 R8, [R235+0xa800] ;  /* 0x00a80000eb08783b */ /* 0x000ea20000000200 */
[----:B------:R-:W-:Y:S03]  /*11750*/  HMMA.16816.F32 R220, R4, R20, R64 ;  /* 0x0000001404dc723c */ /* 0x000fe60000001840 */
[----:B------:R-:W3:Y:S01]  /*11760*/  LDSM.16.M88.4 R20, [R235+0xb000] ;  /* 0x00b00000eb14783b */ /* 0x000ee20000000200 */
        /* <DEDUP_REMOVED lines=8> */
[----:B--2---:R-:W-:Y:S01]  /*117f0*/  HMMA.16816.F32 R212, R4, R8, R52 ;  /* 0x0000000804d4723c */ /* 0x004fe20000001834 */
[----:B------:R-:W-:-:S02]  /*11800*/  IMAD.MOV.U32 R52, RZ, RZ, R208 ;  /* 0x000000ffff347224 */ /* 0x000fc400078e00d0 */
[----:B------:R-:W-:Y:S02]  /*11810*/  IMAD.MOV.U32 R53, RZ, RZ, R209 ;  /* 0x000000ffff357224 */ /* 0x000fe400078e00d1 */
[----:B------:R-:W-:Y:S02]  /*11820*/  IMAD.MOV.U32 R54, RZ, RZ, R210 ;  /* 0x000000ffff367224 */ /* 0x000fe400078e00d2 */
[----:B------:R-:W-:Y:S01]  /*11830*/  IMAD.MOV.U32 R55, RZ, RZ, R211 ;  /* 0x000000ffff377224 */ /* 0x000fe200078e00d3 */
[C---:B---3--:R-:W-:Y:S08]  /*11840*/  HMMA.16816.F32 R140, R4.reuse, R20, R44 ;  /* 0x00000014048c723c */ /* 0x048ff0000000182c */
[C---:B------:R-:W-:Y:S08]  /*11850*/  HMMA.16816.F32 R64, R4.reuse, R22, R40 ;  /* 0x000000160440723c */ /* 0x040ff00000001828 */
[C---:B------:R-:W-:Y:S08]  /*11860*/  HMMA.16816.F32 R208, R4.reuse, R10, R48 ;  /* 0x0000000a04d0723c */ /* 0x040ff00000001830 */
[----:B------:R-:W-:Y:S01]  /*11870*/  HMMA.16816.F32 R56, R4, R26, R32 ;  /* 0x0000001a0438723c */ /* 0x000fe20000001820 */
[----:B------:R-:W-:Y:S07]  /*11880*/  LDSM.16.M88.4 R4, [R14+0x6000] ;  /* 0x006000000e04783b */ /* 0x000fee0000000200 */
[----:B------:R-:W-:Y:S01]  /*11890*/  HMMA.16816.F32 R44, R16, R20, R136 ;  /* 0x00000014102c723c */ /* 0x000fe20000001888 */
[----:B------:R-:W-:-:S02]  /*118a0*/  IMAD.MOV.U32 R136, RZ, RZ, R30 ;  /* 0x000000ffff887224 */ /* 0x000fc400078e001e */
[----:B------:R-:W-:Y:S02]  /*118b0*/  IMAD.MOV.U32 R137, RZ, RZ, R29 ;  /* 0x000000ffff897224 */ /* 0x000fe400078e001d */
[----:B------:R-:W-:Y:S02]  /*118c0*/  IMAD.MOV.U32 R138, RZ, RZ, R28 ;  /* 0x000000ffff8a7224 */ /* 0x000fe400078e001c */
[----:B------:R-:W1:Y:S01]  /*118d0*/  LDSM.16.M88.4 R28, [R13+0xa000] ;  /* 0x00a000000d1c783b */ /* 0x000e620000000200 */
[C---:B------:R-:W-:Y:S03]  /*118e0*/  HMMA.16816.F32 R40, R16.reuse, R22, R248 ;  /* 0x000000161028723c */ /* 0x040fe600000018f8 */
[----:B------:R-:W2:Y:S05]  /*118f0*/  LDSM.16.M88.4 R20, [R13+0xb000] ;  /* 0x00b000000d14783b */ /* 0x000eaa0000000200 */
[C---:B------:R-:W-:Y:S08]  /*11900*/  HMMA.16816.F32 R52, R16.reuse, R8, R52 ;  /* 0x000000081034723c */ /* 0x040ff00000001834 */
[C---:B------:R-:W-:Y:S01]  /*11910*/  HMMA.16816.F32 R48, R16.reuse, R10, R132 ;  /* 0x0000000a1030723c */ /* 0x040fe20000001884 */
[----:B------:R-:W3:Y:S07]  /*11920*/  LDSM.16.M88.4 R8, [R14+0x4000] ;  /* 0x004000000e08783b */ /* 0x000eee0000000200 */
[C---:B------:R-:W-:Y:S08]  /*11930*/  HMMA.16816.F32 R36, R16.reuse, R24, R36 ;  /* 0x000000181024723c */ /* 0x040ff00000001824 */
[----:B------:R-:W-:Y:S01]  /*11940*/  HMMA.16816.F32 R32, R16, R26, R224 ;  /* 0x0000001a1020723c */ /* 0x000fe200000018e0 */
[----:B------:R-:W4:Y:S04]  /*11950*/  LDSM.16.M88.4 R16, [R13+0xb800] ;  /* 0x00b800000d10783b */ /* 0x000f280000000200 */
[----:B------:R-:W4:Y:S01]  /*11960*/  LDSM.16.M88.4 R24, [R13+0xa800] ;  /* 0x00a800000d18783b */ /* 0x000f220000000200 */
[----:B------:R-:W-:-:S02]  /*11970*/  IMAD.MOV.U32 R139, RZ, RZ, R15 ;  /* 0x000000ffff8b7224 */ /* 0x000fc400078e000f */
[C---:B-1----:R-:W-:Y:S08]  /*11980*/  HMMA.16816.F32 R220, R4.reuse, R28, R220 ;  /* 0x0000001c04dc723c */ /* 0x042ff000000018dc */
[C---:B--2---:R-:W-:Y:S08]  /*11990*/  HMMA.16816.F32 R132, R4.reuse, R22, R64 ;  /* 0x000000160484723c */ /* 0x044ff00000001840 */
[C---:B------:R-:W-:Y:S08]  /*119a0*/  HMMA.16816.F32 R244, R4.reuse, R30, R244 ;  /* 0x0000001e04f4723c */ /* 0x040ff000000018f4 */
[-C--:B------:R-:W-:Y:S08]  /*119b0*/  HMMA.16816.F32 R140, R4, R20.reuse, R140 ;  /* 0x00000014048c723c */ /* 0x080ff0000000188c */
[----:B---3--:R-:W-:Y:S08]  /*119c0*/  HMMA.16816.F32 R44, R8, R20, R44 ;  /* 0x00000014082c723c */ /* 0x008ff0000000182c */
[C---:B----4-:R-:W-:Y:S08]  /*119d0*/  HMMA.16816.F32 R64, R4.reuse, R16, R60 ;  /* 0x000000100440723c */ /* 0x050ff0000000183c */
[C---:B------:R-:W-:Y:S08]  /*119e0*/  HMMA.16816.F32 R212, R4.reuse, R24, R212 ;  /* 0x0000001804d4723c */ /* 0x040ff000000018d4 */
[C---:B------:R-:W-:Y:S08]  /*119f0*/  HMMA.16816.F32 R208, R4.reuse, R26, R208 ;  /* 0x0000001a04d0723c */ /* 0x040ff000000018d0 */
[----:B------:R-:W-:Y:S01]  /*11a00*/  HMMA.16816.F32 R60, R4, R18, R56 ;  /* 0x00000012043c723c */ /* 0x000fe20000001838 */
[----:B------:R-:W-:Y:S07]  /*11a10*/  LDSM.16.M88.4 R4, [R252+0x6000] ;  /* 0x00600000fc04783b */ /* 0x000fee0000000200 */
        /* <DEDUP_REMOVED lines=8> */
[C---:B------:R-:W-:Y:S08]  /*11aa0*/  HMMA.16816.F32 R52, R8.reuse, R24, R52 ;  /* 0x000000180834723c */ /* 0x040ff00000001834 */
[----:B------:R-:W-:Y:S01]  /*11ab0*/  HMMA.16816.F32 R48, R8, R26, R48 ;  /* 0x0000001a0830723c */ /* 0x000fe20000001830 */
[----:B------:R-:W4:Y:S04]  /*11ac0*/  LDSM.16.M88.4 R24, [R229+0xa800] ;  /* 0x00a80000e518783b */ /* 0x000f280000000200 */
[----:B------:R-:W4:Y:S03]  /*11ad0*/  LDSM.16.M88.4 R8, [R252+0x4000] ;  /* 0x00400000fc08783b */ /* 0x000f260000000200 */
[C---:B-1----:R-:W-:Y:S08]  /*11ae0*/  HMMA.16816.F32 R136, R4.reuse, R22, R132 ;  /* 0x000000160488723c */ /* 0x042ff00000001884 */
[C---:B--2---:R-:W-:Y:S08]  /*11af0*/  HMMA.16816.F32 R132, R4.reuse, R16, R64 ;  /* 0x000000100484723c */ /* 0x044ff00000001840 */
[C---:B------:R-:W-:Y:S08]  /*11b00*/  HMMA.16816.F32 R64, R4.reuse, R18, R60 ;  /* 0x000000120440723c */ /* 0x040ff0000000183c */
[C---:B---3--:R-:W-:Y:S08]  /*11b10*/  HMMA.16816.F32 R220, R4.reuse, R28, R220 ;  /* 0x0000001c04dc723c */ /* 0x048ff000000018dc */
[C---:B------:R-:W-:Y:S08]  /*11b20*/  HMMA.16816.F32 R244, R4.reuse, R30, R244 ;  /* 0x0000001e04f4723c */ /* 0x040ff000000018f4 */
[C---:B----4-:R-:W-:Y:S08]  /*11b30*/  HMMA.16816.F32 R212, R4.reuse, R24, R212 ;  /* 0x0000001804d4723c */ /* 0x050ff000000018d4 */
        /* <DEDUP_REMOVED lines=16> */
[----:B-----5:R-:W-:Y:S01]  /*11c40*/  VIADD R15, R0, 0xffffff51 ;  /* 0xffffff51000f7836 */ /* 0x020fe20000000000 */
[----:B------:R-:W-:-:S04]  /*11c50*/  DEPBAR.LE SB0, 0x0 ;  /* 0x000080000000791a */ /* 0x000fc80000000000 */
[C---:B-1----:R-:W-:Y:S08]  /*11c60*/  HMMA.16816.F32 R216, R4.reuse, R30, R244 ;  /* 0x0000001e04d8723c */ /* 0x042ff000000018f4 */
[C---:B--2---:R-:W-:Y:S08]  /*11c70*/  HMMA.16816.F32 R212, R4.reuse, R24, R212 ;  /* 0x0000001804d4723c */ /* 0x044ff000000018d4 */
[C---:B------:R-:W-:Y:S08]  /*11c80*/  HMMA.16816.F32 R208, R4.reuse, R26, R208 ;  /* 0x0000001a04d0723c */ /* 0x040ff000000018d0 */
[C---:B------:R-:W-:Y:S08]  /*11c90*/  HMMA.16816.F32 R220, R4.reuse, R28, R220 ;  /* 0x0000001c04dc723c */ /* 0x040ff000000018dc */
[C---:B---3--:R-:W-:Y:S08]  /*11ca0*/  HMMA.16816.F32 R140, R4.reuse, R20, R140 ;  /* 0x00000014048c723c */ /* 0x048ff0000000188c */
[C---:B------:R-:W-:Y:S08]  /*11cb0*/  HMMA.16816.F32 R136, R4.reuse, R22, R136 ;  /* 0x000000160488723c */ /* 0x040ff00000001888 */
[C---:B----4-:R-:W-:Y:S08]  /*11cc0*/  HMMA.16816.F32 R132, R4.reuse, R16, R132 ;  /* 0x000000100484723c */ /* 0x050ff00000001884 */
[----:B------:R-:W-:Y:S01]  /*11cd0*/  HMMA.16816.F32 R4, R4, R18, R64 ;  /* 0x000000120404723c */ /* 0x000fe20000001840 */
[----:B------:R-:W-:Y:S04]  /*11ce0*/  STL [R1+0xc], R219 ;  /* 0x00000cdb01007387 */ /* 0x000fe80000100800 */
[----:B------:R1:W-:Y:S03]  /*11cf0*/  STL.64 [R1+0x28], R214 ;  /* 0x000028d601007387 */ /* 0x0003e60000100a00 */
[----:B------:R-:W-:Y:S01]  /*11d00*/  HMMA.16816.F32 R64, R8, R22, R40 ;  /* 0x000000160840723c */ /* 0x000fe20000001828 */
[C---:B------:R-:W-:Y:S01]  /*11d10*/  VIADD R40, R12.reuse, 0xffffff40 ;  /* 0xffffff400c287836 */ /* 0x040fe20000000000 */
[----:B------:R-:W-:Y:S01]  /*11d20*/  STL.64 [R1+0x38], R210 ;  /* 0x000038d201007387 */ /* 0x000fe20000100a00 */
[----:B------:R-:W-:-:S02]  /*11d30*/  VIADD R42, R12, 0xffffff41 ;  /* 0xffffff410c2a7836 */ /* 0x000fc40000000000 */
[----:B------:R-:W-:Y:S01]  /*11d40*/  VIADD R41, R12, 0xffffff48 ;  /* 0xffffff480c297836 */ /* 0x000fe20000000000 */
[----:B------:R2:W-:Y:S02]  /*11d50*/  STL.64 [R1+0x40], R142 ;  /* 0x0000408e01007387 */ /* 0x0005e40000100a00 */
[C---:B------:R-:W-:Y:S02]  /*11d60*/  HMMA.16816.F32 R60, R8.reuse, R28, R60 ;  /* 0x0000001c083c723c */ /* 0x040fe4000000183c */
[----:B------:R-:W-:Y:S06]  /*11d70*/  STL.64 [R1+0x48], R138 ;  /* 0x0000488a01007387 */ /* 0x000fec0000100a00 */
[----:B------:R-:W-:Y:S01]  /*11d80*/  HMMA.16816.F32 R56, R8, R30, R56 ;  /* 0x0000001e0838723c */ /* 0x000fe20000001838 */
[----:B------:R-:W-:Y:S04]  /*11d90*/  STL.64 [R1+0x50], R134 ;  /* 0x0000508601007387 */ /* 0x000fe80000100a00 */
[----:B------:R3:W-:Y:S01]  /*11da0*/  STL.64 [R1+0x60], R6 ;  /* 0x0000600601007387 */ /* 0x0007e20000100a00 */
[----:B-1----:R-:W-:-:S02]  /*11db0*/  IMAD.MOV.U32 R214, RZ, RZ, R5 ;  /* 0x000000ffffd67224 */ /* 0x002fc400078e0005 */
[----:B------:R-:W-:Y:S02]  /*11dc0*/  IMAD.MOV.U32 R215, RZ, RZ, R4 ;  /* 0x000000ffffd77224 */ /* 0x000fe400078e0004 */
[C---:B------:R-:W-:Y:S02]  /*11dd0*/  IMAD.IADD R5, R2.reuse, 0x1, -R40 ;  /* 0x0000000102057824 */ /* 0x040fe400078e0a28 */
[----:B------:R-:W-:Y:S02]  /*11de0*/  IMAD.IADD R4, R2, 0x1, -R42 ;  /* 0x0000000102047824 */ /* 0x000fe400078e0a2a */
[----:B------:R-:W-:Y:S02]  /*11df0*/  IMAD.MOV.U32 R225, RZ, RZ, R212 ;  /* 0x000000ffffe17224 */ /* 0x000fe400078e00d4 */
[----:B------:R-:W-:Y:S02]  /*11e00*/  IMAD.MOV.U32 R212, RZ, RZ, R141 ;  /* 0x000000ffffd47224 */ /* 0x000fe400078e008d */
[----:B------:R-:W-:-:S02]  /*11e10*/  IMAD.MOV.U32 R141, RZ, RZ, R132 ;  /* 0x000000ffff8d7224 */ /* 0x000fc400078e0084 */
[----:B--2---:R-:W-:Y:S02]  /*11e20*/  IMAD.MOV.U32 R142, RZ, RZ, R133 ;  /* 0x000000ffff8e7224 */ /* 0x004fe400078e0085 */
[----:B---3--:R-:W-:Y:S01]  /*11e30*/  IMAD.IADD R7, R2, 0x1, -R41 ;  /* 0x0000000102077824 */ /* 0x008fe200078e0a29 */
[----:B------:R-:W-:Y:S02]  /*11e40*/  IABS R6, R5 ;  /* 0x0000000500067213 */ /* 0x000fe40000000000 */
[----:B------:R-:W-:Y:S02]  /*11e50*/  IABS R5, R4 ;  /* 0x0000000400057213 */ /* 0x000fe40000000000 */
[----:B------:R-:W-:Y:S01]  /*11e60*/  IABS R4, R7 ;  /* 0x0000000700047213 */ /* 0x000fe20000000000 */
[----:B------:R-:W-:Y:S01]  /*11e70*/  HMMA.16816.F32 R132, R8, R16, R36 ;  /* 0x000000100884723c */ /* 0x000fe20000001824 */
[----:B------:R-:W-:Y:S02]  /*11e80*/  I2FP.F32.S32 R5, R5 ;  /* 0x0000000500057245 */ /* 0x000fe40000201400 */
[----:B------:R-:W-:-:S02]  /*11e90*/  I2FP.F32.S32 R4, R4 ;  /* 0x0000000400047245 */ /* 0x000fc40000201400 */
[----:B------:R-:W-:-:S03]  /*11ea0*/  I2FP.F32.S32 R6, R6 ;  /* 0x0000000600067245 */ /* 0x000fc60000201400 */
[C---:B------:R-:W-:Y:S01]  /*11eb0*/  HMMA.16816.F32 R36, R8.reuse, R18, R32 ;  /* 0x000000120824723c */ /* 0x040fe20000001820 */
[C---:B------:R-:W-:Y:S02]  /*11ec0*/  VIADD R34, R12.reuse, 0xffffff49 ;  /* 0xffffff490c227836 */ /* 0x040fe40000000000 */
[----:B------:R-:W-:Y:S01]  /*11ed0*/  FFMA.FTZ R35, R5, -UR6, R63 ;  /* 0x8000000605237c23 */ /* 0x000fe2000801003f */
[----:B------:R-:W-:Y:S02]  /*11ee0*/  VIADD R33, R12, 0xffffff50 ;  /* 0xffffff500c217836 */ /* 0x000fe40000000000 */
[----:B------:R-:W-:Y:S01]  /*11ef0*/  FFMA.FTZ R63, R4, -UR6, R58 ;  /* 0x80000006043f7c23 */ /* 0x000fe2000801003a */
[----:B------:R-:W-:Y:S01]  /*11f00*/  FFMA.FTZ R62, R6, -UR6, R62 ;  /* 0x80000006063e7c23 */ /* 0x000fe2000801003e */
[----:B------:R-:W-:Y:S02]  /*11f10*/  VIADD R32, R12, 0xffffff51 ;  /* 0xffffff510c207836 */ /* 0x000fe40000000000 */
[C---:B------:R-:W-:Y:S01]  /*11f20*/  IMAD.IADD R4, R2.reuse, 0x1, -R34 ;  /* 0x0000000102047824 */ /* 0x040fe200078e0a22 */
[----:B------:R-:W-:Y:S01]  /*11f30*/  HMMA.16816.F32 R52, R8, R24, R52 ;  /* 0x000000180834723c */ /* 0x000fe20000001834 */
[----:B------:R-:W-:-:S02]  /*11f40*/  IMAD.IADD R6, R2, 0x1, -R33 ;  /* 0x0000000102067824 */ /* 0x000fc400078e0a21 */
[----:B------:R-:W-:Y:S01]  /*11f50*/  IMAD.IADD R7, R2, 0x1, -R32 ;  /* 0x0000000102077824 */ /* 0x000fe200078e0a20 */
[----:B------:R-:W-:Y:S01]  /*11f60*/  IABS R5, R4 ;  /* 0x0000000400057213 */ /* 0x000fe20000000000 */
[----:B------:R-:W-:Y:S01]  /*11f70*/  VIADD R31, R12, 0xffffff58 ;  /* 0xffffff580c1f7836 */ /* 0x000fe20000000000 */
[----:B------:R-:W-:Y:S02]  /*11f80*/  IABS R4, R6 ;  /* 0x0000000600047213 */ /* 0x000fe40000000000 */
[----:B------:R-:W-:Y:S01]  /*11f90*/  HMMA.16816.F32 R48, R8, R26, R48 ;  /* 0x0000001a0830723c */ /* 0x000fe20000001830 */
[----:B------:R-:W-:Y:S01]  /*11fa0*/  IABS R6, R7 ;  /* 0x0000000700067213 */ /* 0x000fe20000000000 */
[----:B------:R-:W-:Y:S02]  /*11fb0*/  IMAD.MOV.U32 R7, RZ, RZ, R5 ;  /* 0x000000ffff077224 */ /* 0x000fe400078e0005 */
[----:B------:R-:W-:-:S04]  /*11fc0*/  IMAD.MOV.U32 R5, RZ, RZ, R4 ;  /* 0x000000ffff057224 */ /* 0x000fc800078e0004 */
[----:B------:R-:W-:Y:S01]  /*11fd0*/  HMMA.16816.F32 R44, R8, R20, R44 ;  /* 0x00000014082c723c */ /* 0x000fe2000000182c */
[----:B------:R-:W-:-:S05]  /*11fe0*/  IMAD.IADD R8, R2, 0x1, -R31 ;  /* 0x0000000102087824 */ /* 0x000fca00078e0a1f */
[----:B------:R-:W-:Y:S02]  /*11ff0*/  IABS R4, R8 ;  /* 0x0000000800047213 */ /* 0x000fe40000000000 */
[----:B------:R-:W-:Y:S02]  /*12000*/  I2FP.F32.S32 R8, R7 ;  /* 0x0000000700087245 */ /* 0x000fe40000201400 */
[----:B------:R-:W-:Y:S02]  /*12010*/  I2FP.F32.S32 R7, R5 ;  /* 0x0000000500077245 */ /* 0x000fe40000201400 */
[----:B------:R-:W-:Y:S02]  /*12020*/  I2FP.F32.S32 R5, R6 ;  /* 0x0000000600057245 */ /* 0x000fe40000201400 */
[----:B------:R-:W-:Y:S01]  /*12030*/  I2FP.F32.S32 R4, R4 ;  /* 0x0000000400047245 */ /* 0x000fe20000201400 */
[----:B------:R-:W-:Y:S01]  /*12040*/  FFMA.FTZ R6, R7, -UR6, R54 ;  /* 0x8000000607067c23 */ /* 0x000fe20008010036 */
[----:B------:R-:W-:-:S02]  /*12050*/  VIADD R30, R12, 0xffffff59 ;  /* 0xffffff590c1e7836 */ /* 0x000fc40000000000 */
[C---:B------:R-:W-:Y:S02]  /*12060*/  VIADD R29, R12.reuse, 0xffffff60 ;  /* 0xffffff600c1d7836 */ /* 0x040fe40000000000 */
[----:B------:R-:W-:Y:S01]  /*12070*/  FFMA.FTZ R55, R5, -UR6, R55 ;  /* 0x8000000605377c23 */ /* 0x000fe20008010037 */
[----:B------:R1:W-:Y:S01]  /*12080*/  STL [R1+0x10], R6 ;  /* 0x0000100601007387 */ /* 0x0003e20000100800 */
[----:B------:R-:W-:Y:S02]  /*12090*/  VIADD R28, R12, 0xffffff61 ;  /* 0xffffff610c1c7836 */ /* 0x000fe40000000000 */
[C---:B------:R-:W-:Y:S02]  /*120a0*/  IMAD.IADD R5, R2.reuse, 0x1, -R30 ;  /* 0x0000000102057824 */ /* 0x040fe400078e0a1e */
[----:B------:R-:W-:Y:S02]  /*120b0*/  IMAD.IADD R7, R2, 0x1, -R28 ;  /* 0x0000000102077824 */ /* 0x000fe400078e0a1c */
[----:B------:R-:W-:-:S02]  /*120c0*/  VIADD R27, R12, 0xffffff68 ;  /* 0xffffff680c1b7836 */ /* 0x000fc40000000000 */
[----:B------:R-:W-:Y:S02]  /*120d0*/  VIADD R26, R12, 0xffffff69 ;  /* 0xffffff690c1a7836 */ /* 0x000fe40000000000 */
[----:B-1----:R-:W-:Y:S01]  /*120e0*/  FFMA.FTZ R6, R4, -UR6, R50 ;  /* 0x8000000604067c23 */ /* 0x002fe20008010032 */
[----:B------:R-:W-:-:S04]  /*120f0*/  IMAD.IADD R4, R2, 0x1, -R29 ;  /* 0x0000000102047824 */ /* 0x000fc800078e0a1d */
[----:B------:R1:W-:Y:S01]  /*12100*/  STL [R1+0x4], R6 ;  /* 0x0000040601007387 */ /* 0x0003e20000100800 */
[----:B------:R-:W-:Y:S02]  /*12110*/  IMAD.MOV.U32 R139, RZ, RZ, R137 ;  /* 0x000000ffff8b7224 */ /* 0x000fe400078e0089 */
[----:B------:R-:W-:Y:S02]  /*12120*/  VIADD R25, R12, 0xffffff70 ;  /* 0xffffff700c197836 */ /* 0x000fe40000000000 */
[----:B------:R-:W-:Y:S02]  /*12130*/  IMAD.MOV.U32 R226, RZ, RZ, R217 ;  /* 0x000000ffffe27224 */ /* 0x000fe400078e00d9 */
[----:B------:R-:W-:Y:S01]  /*12140*/  IMAD.MOV.U32 R217, RZ, RZ, R136 ;  /* 0x000000ffffd97224 */ /* 0x000fe200078e0088 */
[----:B-1----:R-:W-:Y:S02]  /*12150*/  IABS R6, R5 ;  /* 0x0000000500067213 */ /* 0x002fe40000000000 */
[----:B------:R-:W-:-:S02]  /*12160*/  IABS R5, R4 ;  /* 0x0000000400057213 */ /* 0x000fc40000000000 */
[----:B------:R-:W-:Y:S02]  /*12170*/  IABS R4, R7 ;  /* 0x0000000700047213 */ /* 0x000fe40000000000 */
[----:B------:R-:W-:Y:S02]  /*12180*/  I2FP.F32.S32 R5, R5 ;  /* 0x0000000500057245 */ /* 0x000fe40000201400 */
[----:B------:R-:W-:Y:S02]  /*12190*/  I2FP.F32.S32 R4, R4 ;  /* 0x0000000400047245 */ /* 0x000fe40000201400 */
[----:B------:R-:W-:Y:S01]  /*121a0*/  I2FP.F32.S32 R6, R6 ;  /* 0x0000000600067245 */ /* 0x000fe20000201400 */
[----:B------:R-:W-:Y:S01]  /*121b0*/  FFMA.FTZ R137, R5, -UR6, R46 ;  /* 0x8000000605897c23 */ /* 0x000fe2000801002e */
[----:B------:R-:W-:Y:S02]  /*121c0*/  IMAD.IADD R5, R2, 0x1, -R27 ;  /* 0x0000000102057824 */ /* 0x000fe400078e0a1b */
[----:B------:R-:W-:Y:S01]  /*121d0*/  FFMA.FTZ R138, R4, -UR6, R47 ;  /* 0x80000006048a7c23 */ /* 0x000fe2000801002f */
[----:B------:R-:W-:-:S02]  /*121e0*/  IMAD.IADD R4, R2, 0x1, -R26 ;  /* 0x0000000102047824 */ /* 0x000fc400078e0a1a */
[----:B------:R-:W-:Y:S02]  /*121f0*/  IMAD.IADD R7, R2, 0x1, -R25 ;  /* 0x0000000102077824 */ /* 0x000fe400078e0a19 */
[----:B------:R-:W-:Y:S01]  /*12200*/  FFMA.FTZ R136, R6, -UR6, R51 ;  /* 0x8000000606887c23 */ /* 0x000fe20008010033 */
[----:B------:R-:W-:Y:S02]  /*12210*/  IABS R6, R5 ;  /* 0x0000000500067213 */ /* 0x000fe40000000000 */
[----:B------:R-:W-:Y:S02]  /*12220*/  IABS R5, R4 ;  /* 0x0000000400057213 */ /* 0x000fe40000000000 */
[----:B------:R-:W-:Y:S02]  /*12230*/  IABS R4, R7 ;  /* 0x0000000700047213 */ /* 0x000fe40000000000 */
[----:B------:R-:W-:Y:S01]  /*12240*/  I2FP.F32.S32 R5, R5 ;  /* 0x0000000500057245 */ /* 0x000fe20000201400 */
[C---:B------:R-:W-:Y:S01]  /*12250*/  VIADD R23, R12.reuse, 0xffffff71 ;  /* 0xffffff710c177836 */ /* 0x040fe20000000000 */
[----:B------:R-:W-:Y:S01]  /*12260*/  I2FP.F32.S32 R4, R4 ;  /* 0x0000000400047245 */ /* 0x000fe20000201400 */
[C---:B------:R-:W-:Y:S01]  /*12270*/  VIADD R24, R12.reuse, 0xffffff78 ;  /* 0xffffff780c187836 */ /* 0x040fe20000000000 */
[----:B------:R-:W-:Y:S01]  /*12280*/  I2FP.F32.S32 R6, R6 ;  /* 0x0000000600067245 */ /* 0x000fe20000201400 */
[----:B------:R-:W-:-:S02]  /*12290*/  VIADD R22, R12, 0xffffff79 ;  /* 0xffffff790c167836 */ /* 0x000fc40000000000 */
[----:B------:R-:W-:Y:S01]  /*122a0*/  FFMA.FTZ R143, R5, -UR6, R67 ;  /* 0x80000006058f7c23 */ /* 0x000fe20008010043 */
[----:B------:R-:W-:Y:S02]  /*122b0*/  IMAD.MOV.U32 R219, RZ, RZ, R208 ;  /* 0x000000ffffdb7224 */ /* 0x000fe400078e00d0 */
[----:B------:R-:W-:Y:S01]  /*122c0*/  FFMA.FTZ R208, R4, -UR6, R134 ;  /* 0x8000000604d07c23 */ /* 0x000fe20008010086 */
[C---:B------:R-:W-:Y:S02]  /*122d0*/  IMAD.IADD R5, R2.reuse, 0x1, -R23 ;  /* 0x0000000102057824 */ /* 0x040fe400078e0a17 */
[C---:B------:R-:W-:Y:S02]  /*122e0*/  IMAD.IADD R4, R2.reuse, 0x1, -R24 ;  /* 0x0000000102047824 */ /* 0x040fe400078e0a18 */
[----:B------:R-:W-:Y:S02]  /*122f0*/  IMAD.MOV.U32 R224, RZ, RZ, R213 ;  /* 0x000000ffffe07224 */ /* 0x000fe400078e00d5 */
[----:B------:R-:W-:-:S02]  /*12300*/  IMAD.IADD R7, R2, 0x1, -R22 ;  /* 0x0000000102077824 */ /* 0x000fc400078e0a16 */
[----:B------:R-:W-:Y:S02]  /*12310*/  IMAD.MOV.U32 R213, RZ, RZ, R140 ;  /* 0x000000ffffd57224 */ /* 0x000fe400078e008c */
[----:B------:R-:W-:Y:S01]  /*12320*/  FFMA.FTZ R140, R6, -UR6, R66 ;  /* 0x80000006068c7c23 */ /* 0x000fe20008010042 */
[----:B------:R-:W-:Y:S02]  /*12330*/  IABS R6, R5 ;  /* 0x0000000500067213 */ /* 0x000fe40000000000 */
[----:B------:R-:W-:Y:S02]  /*12340*/  IABS R5, R4 ;  /* 0x0000000400057213 */ /* 0x000fe40000000000 */
[----:B------:R-:W-:-:S04]  /*12350*/  IABS R4, R7 ;  /* 0x0000000700047213 */ /* 0x000fc80000000000 */
[----:B------:R-:W-:Y:S01]  /*12360*/  I2FP.F32.S32 R4, R4 ;  /* 0x0000000400047245 */ /* 0x000fe20000201400 */
[----:B------:R-:W-:-:S04]  /*12370*/  VIADD R21, R0, 0xffffff40 ;  /* 0xffffff4000157836 */ /* 0x000fc80000000000 */
[----:B------:R-:W-:Y:S01]  /*12380*/  FFMA.FTZ R210, R4, -UR6, R39 ;  /* 0x8000000604d27c23 */ /* 0x000fe20008010027 */
[----:B------:R-:W-:Y:S02]  /*12390*/  VIADD R4, R2, -UR7 ;  /* 0x8000000702047c36 */ /* 0x000fe40008000000 */
[----:B------:R-:W-:-:S03]  /*123a0*/  VIADD R20, R0, 0xffffff41 ;  /* 0xffffff4100147836 */ /* 0x000fc60000000000 */
[C---:B------:R-:W-:Y:S02]  /*123b0*/  ISETP.GT.AND P0, PT, R4.reuse, R21, PT ;  /* 0x000000150400720c */ /* 0x040fe40003f04270 */
[----:B------:R-:W-:Y:S02]  /*123c0*/  ISETP.GT.AND P6, PT, R4, R20, PT ;  /* 0x000000140400720c */ /* 0x000fe40003fc4270 */
[----:B------:R-:W-:Y:S01]  /*123d0*/  LOP3.LUT R2, R2, 0xfffffeff, RZ, 0xc0, !PT ;  /* 0xfffffeff02027812 */ /* 0x000fe200078ec0ff */
[C---:B------:R-:W-:Y:S02]  /*123e0*/  VIADD R19, R0.reuse, 0xffffff48 ;  /* 0xffffff4800137836 */ /* 0x040fe40000000000 */
[----:B------:R-:W-:-:S03]  /*123f0*/  VIADD R17, R0, 0xffffff49 ;  /* 0xffffff4900117836 */ /* 0x000fc60000000000 */
[----:B------:R-:W-:-:S03]  /*12400*/  ISETP.GT.AND P5, PT, R4, R19, PT ;  /* 0x000000130400720c */ /* 0x000fc60003fa4270 */
[----:B------:R-:W-:-:S04]  /*12410*/  @P0 LOP3.LUT R2, R2, 0x100, RZ, 0xfc, !PT ;  /* 0x0000010002020812 */ /* 0x000fc800078efcff */
[----:B------:R-:W-:-:S04]  /*12420*/  LOP3.LUT R2, R2, 0xffffffbf, RZ, 0xc0, !PT ;  /* 0xffffffbf02027812 */ /* 0x000fc800078ec0ff */
[----:B------:R-:W-:Y:S02]  /*12430*/  @P6 LOP3.LUT R2, R2, 0x40, RZ, 0xfc, !PT ;  /* 0x0000004002026812 */ /* 0x000fe400078efcff */
[----:B------:R-:W-:Y:S02]  /*12440*/  ISETP.GT.AND P0, PT, R4, R17, PT ;  /* 0x000000110400720c */ /* 0x000fe40003f04270 */
[----:B------:R-:W-:Y:S01]  /*12450*/  LOP3.LUT R2, R2, 0xffffffef, RZ, 0xc0, !PT ;  /* 0xffffffef02027812 */ /* 0x000fe200078ec0ff */
[----:B------:R-:W-:-:S03]  /*12460*/  VIADD R16, R0, 0xffffff50 ;  /* 0xffffff5000107836 */ /* 0x000fc60000000000 */
[----:B------:R-:W-:Y:S02]  /*12470*/  @P5 LOP3.LUT R2, R2, 0x10, RZ, 0xfc, !PT ;  /* 0x0000001002025812 */ /* 0x000fe400078efcff */
[----:B------:R-:W-:Y:S02]  /*12480*/  ISETP.GT.AND P6, PT, R4, R16, PT ;  /* 0x000000100400720c */ /* 0x000fe40003fc4270 */
[----:B------:R-:W-:-:S04]  /*12490*/  LOP3.LUT R2, R2, 0xfffffff7, RZ, 0xc0, !PT ;  /* 0xfffffff702027812 */ /* 0x000fc800078ec0ff */
[----:B------:R-:W-:Y:S01]  /*124a0*/  @P0 LOP3.LUT R2, R2, 0x8, RZ, 0xfc, !PT ;  /* 0x0000000802020812 */ /* 0x000fe200078efcff */
[----:B------:R-:W-:Y:S01]  /*124b0*/  VIADD R13, R0, 0xffffff59 ;  /* 0xffffff59000d7836 */ /* 0x000fe20000000000 */
[----:B------:R-:W-:Y:S02]  /*124c0*/  ISETP.GT.AND P5, PT, R4, R15, PT ;  /* 0x0000000f0400720c */ /* 0x000fe40003fa4270 */
[----:B------:R-:W-:Y:S01]  /*124d0*/  LOP3.LUT R2, R2, 0xfffffffb, RZ, 0xc0, !PT ;  /* 0xfffffffb02027812 */ /* 0x000fe200078ec0ff */
[----:B------:R-:W-:-:S03]  /*124e0*/  VIADD R14, R0, 0xffffff58 ;  /* 0xffffff58000e7836 */ /* 0x000fc60000000000 */
[----:B------:R-:W-:Y:S02]  /*124f0*/  @P6 LOP3.LUT R2, R2, 0x4, RZ, 0xfc, !PT ;  /* 0x0000000402026812 */ /* 0x000fe400078efcff */
[----:B------:R-:W-:Y:S01]  /*12500*/  ISETP.GT.AND P6, PT, R4, R13, PT ;  /* 0x0000000d0400720c */ /* 0x000fe20003fc4270 */
[----:B------:R-:W-:Y:S01]  /*12510*/  VIADD R12, R0, 0xffffff60 ;  /* 0xffffff60000c7836 */ /* 0x000fe20000000000 */
[----:B------:R-:W-:Y:S02]  /*12520*/  I2FP.F32.S32 R6, R6 ;  /* 0x0000000600067245 */ /* 0x000fe40000201400 */
[----:B------:R-:W-:Y:S02]  /*12530*/  I2FP.F32.S32 R5, R5 ;  /* 0x0000000500057245 */ /* 0x000fe40000201400 */
[----:B------:R-:W-:Y:S01]  /*12540*/  ISETP.GT.AND P0, PT, R4, R14, PT ;  /* 0x0000000e0400720c */ /* 0x000fe20003f04270 */
[----:B------:R-:W-:Y:S01]  /*12550*/  IMAD.MOV.U32 R227, RZ, RZ, R216 ;  /* 0x000000ffffe37224 */ /* 0x000fe200078e00d8 */
[----:B------:R-:W-:Y:S01]  /*12560*/  LOP3.LUT R2, R2, 0xfffffffd, RZ, 0xc0, !PT ;  /* 0xfffffffd02027812 */ /* 0x000fe200078ec0ff */
[----:B------:R-:W-:-:S02]  /*12570*/  IMAD.MOV.U32 R216, RZ, RZ, R218 ;  /* 0x000000ffffd87224 */ /* 0x000fc400078e00da */
[----:B------:R-:W-:Y:S01]  /*12580*/  FFMA.FTZ R59, R8, -UR6, R59 ;  /* 0x80000006083b7c23 */ /* 0x000fe2000801003b */
[----:B------:R-:W-:Y:S02]  /*12590*/  IMAD.MOV.U32 R218, RZ, RZ, R209 ;  /* 0x000000ffffda7224 */ /* 0x000fe400078e00d1 */
[----:B------:R-:W-:Y:S01]  /*125a0*/  FFMA.FTZ R209, R6, -UR6, R135 ;  /* 0x8000000606d17c23 */ /* 0x000fe20008010087 */
[----:B------:R-:W-:Y:S01]  /*125b0*/  FFMA.FTZ R211, R5, -UR6, R38 ;  /* 0x8000000605d37c23 */ /* 0x000fe20008010026 */
[----:B------:R-:W-:Y:S01]  /*125c0*/  @P5 LOP3.LUT R2, R2, 0x2, RZ, 0xfc, !PT ;  /* 0x0000000202025812 */ /* 0x000fe200078efcff */
[----:B------:R-:W-:Y:S01]  /*125d0*/  VIADD R11, R0, 0xffffff61 ;  /* 0xffffff61000b7836 */ /* 0x000fe20000000000 */
[----:B------:R-:W-:Y:S01]  /*125e0*/  ISETP.GT.AND P5, PT, R4, R12, PT ;  /* 0x0000000c0400720c */ /* 0x000fe20003fa4270 */
[C---:B------:R-:W-:Y:S02]  /*125f0*/  VIADD R10, R0.reuse, 0xffffff68 ;  /* 0xffffff68000a7836 */ /* 0x040fe40000000000 */
[----:B------:R-:W-:-:S02]  /*12600*/  VIADD R9, R0, 0xffffff69 ;  /* 0xffffff6900097836 */ /* 0x000fc40000000000 */
[C---:B------:R-:W-:Y:S02]  /*12610*/  VIADD R8, R0.reuse, 0xffffff70 ;  /* 0xffffff7000087836 */ /* 0x040fe40000000000 */
[C---:B------:R-:W-:Y:S02]  /*12620*/  VIADD R6, R0.reuse, 0xffffff78 ;  /* 0xffffff7800067836 */ /* 0x040fe40000000000 */
[C---:B------:R-:W-:Y:S02]  /*12630*/  VIADD R7, R0.reuse, 0xffffff71 ;  /* 0xffffff7100077836 */ /* 0x040fe40000000000 */
[C---:B------:R-:W-:Y:S01]  /*12640*/  VIADD R5, R0.reuse, 0xffffff79 ;  /* 0xffffff7900057836 */ /* 0x040fe20000000000 */
[----:B------:R-:W-:Y:S02]  /*12650*/  LOP3.LUT R0, R0, 0x7fffffff, RZ, 0xc0, !PT ;  /* 0x7fffffff00007812 */ /* 0x000fe400078ec0ff */
[----:B------:R-:W-:Y:S02]  /*12660*/  LOP3.LUT R2, R2, 0xfffffffe, RZ, 0xc0, !PT ;  /* 0xfffffffe02027812 */ /* 0x000fe400078ec0ff */
[----:B------:R-:W-:-:S02]  /*12670*/  @P6 LOP3.LUT R0, R0, 0x80000000, RZ, 0xfc, !PT ;  /* 0x8000000000006812 */ /* 0x000fc400078efcff */
[----:B------:R-:W-:Y:S01]  /*12680*/  @P0 LOP3.LUT R2, R2, 0x1, RZ, 0xfc, !PT ;  /* 0x0000000102020812 */ /* 0x000fe200078efcff */
[----:B------:R-:W-:Y:S01]  /*12690*/  BAR.SYNC.DEFER_BLOCKING 0x0 ;  /* 0x0000000000007b1d */ /* 0x000fe20000010000 */
[----:B------:R-:W-:Y:S02]  /*126a0*/  ISETP.GT.AND P0, PT, R4, R11, PT ;  /* 0x0000000b0400720c */ /* 0x000fe40003f04270 */
[----:B------:R-:W-:-:S04]  /*126b0*/  LOP3.LUT R0, R0, 0xbfffffff, RZ, 0xc0, !PT ;  /* 0xbfffffff00007812 */ /* 0x000fc800078ec0ff */
[----:B------:R-:W-:Y:S02]  /*126c0*/  @P5 LOP3.LUT R0, R0, 0x40000000, RZ, 0xfc, !PT ;  /* 0x4000000000005812 */ /* 0x000fe400078efcff */
        /* <DEDUP_REMOVED lines=8> */
[----:B------:R-:W-:-:S04]  /*12750*/  @P5 LOP3.LUT R0, R0, 0x8000000, RZ, 0xfc, !PT ;  /* 0x0800000000005812 */ /* 0x000fc800078efcff */
[----:B------:R-:W-:Y:S02]  /*12760*/  LOP3.LUT R0, R0, 0xfbffffff, RZ, 0xc0, !PT ;  /* 0xfbffffff00007812 */ /* 0x000fe400078ec0ff */
[----:B------:R-:W-:Y:S02]  /*12770*/  ISETP.GT.AND P6, PT, R4, R6, PT ;  /* 0x000000060400720c */ /* 0x000fe40003fc4270 */
[----:B------:R-:W-:Y:S02]  /*12780*/  @P0 LOP3.LUT R0, R0, 0x4000000, RZ, 0xfc, !PT ;  /* 0x0400000000000812 */ /* 0x000fe400078efcff */
[C---:B------:R-:W-:Y:S02]  /*12790*/  ISETP.GT.AND P5, PT, R4.reuse, R7, PT ;  /* 0x000000070400720c */ /* 0x040fe40003fa4270 */
[----:B------:R-:W-:Y:S01]  /*127a0*/  ISETP.GT.AND P0, PT, R4, R5, PT ;  /* 0x000000050400720c */ /* 0x000fe20003f04270 */
[----:B------:R-:W-:-:S05]  /*127b0*/  IMAD.IADD R4, R3, 0x1, -R40 ;  /* 0x0000000103047824 */ /* 0x000fca00078e0a28 */
[----:B------:R-:W-:-:S04]  /*127c0*/  IABS R4, R4 ;  /* 0x0000000400047213 */ /* 0x000fc80000000000 */
[----:B------:R-:W-:-:S05]  /*127d0*/  I2FP.F32.S32 R4, R4 ;  /* 0x0000000400047245 */ /* 0x000fca0000201400 */
[----:B------:R-:W-:Y:S01]  /*127e0*/  FFMA.FTZ R66, R4, -UR6, R220 ;  /* 0x8000000604427c23 */ /* 0x000fe200080100dc */
        /* <DEDUP_REMOVED lines=121> */
[----:B------:R-:W-:Y:S01]  /*12f80*/  IABS R4, R4 ;  /* 0x0000000400047213 */ /* 0x000fe20000000000 */
[----:B------:R-:W-:-:S03]  /*12f90*/  VIADD R18, R237, 0x48 ;  /* 0x00000048ed127836 */ /* 0x000fc60000000000 */
        /* <DEDUP_REMOVED lines=8> */
[----:B------:R-:W-:Y:S02]  /*13020*/  I2FP.F32.S32 R4, R4 ;  /* 0x0000000400047245 */ /* 0x000fe40000201400 */
[----:B------:R-:W-:-:S03]  /*13030*/  LOP3.LUT R0, R0, 0xfeffffff, RZ, 0xc0, !PT ;  /* 0xfeffffff00007812 */ /* 0x000fc600078ec0ff */
[----:B------:R-:W-:Y:S01]  /*13040*/  FFMA.FTZ R214, R4, -UR6, R223 ;  /* 0x8000000604d67c23 */ /* 0x000fe200080100df */
[----:B------:R-:W-:Y:S01]  /*13050*/  IMAD.IADD R4, R18, 0x1, -R41 ;  /* 0x0000000112047824 */ /* 0x000fe200078e0a29 */
[----:B------:R-:W-:-:S04]  /*13060*/  @P6 LOP3.LUT R0, R0, 0x1000000, RZ, 0xfc, !PT ;  /* 0x0100000000006812 */ /* 0x000fc800078efcff */
[----:B------:R-:W-:Y:S02]  /*13070*/  IABS R4, R4 ;  /* 0x0000000400047213 */ /* 0x000fe40000000000 */
[----:B------:R-:W-:Y:S02]  /*13080*/  LOP3.LUT R0, R0, 0xfdffffff, RZ, 0xc0, !PT ;  /* 0xfdffffff00007812 */ /* 0x000fe400078ec0ff */
[----:B------:R-:W-:Y:S02]  /*13090*/  I2FP.F32.S32 R4, R4 ;  /* 0x0000000400047245 */ /* 0x000fe40000201400 */
[----:B------:R-:W-:-:S03]  /*130a0*/  @P5 LOP3.LUT R0, R0, 0x2000000, RZ, 0xfc, !PT ;  /* 0x0200000000005812 */ /* 0x000fc600078efcff */
[----:B------:R-:W-:Y:S01]  /*130b0*/  FFMA.FTZ R217, R4, -UR6, R216 ;  /* 0x8000000604d97c23 */ /* 0x000fe200080100d8 */
[----:B------:R-:W-:Y:S01]  /*130c0*/  LOP3.LUT R0, R0, 0xff7fffff, RZ, 0xc0, !PT ;  /* 0xff7fffff00007812 */ /* 0x000fe200078ec0ff */
[----:B------:R-:W-:-:S03]  /*130d0*/  VIADD R4, R3, -UR7 ;  /* 0x8000000703047c36 */ /* 0x000fc60008000000 */
[----:B------:R-:W-:Y:S02]  /*130e0*/  @P0 LOP3.LUT R0, R0, 0x800000, RZ, 0xfc, !PT ;  /* 0x0080000000000812 */ /* 0x000fe400078efcff */
[C---:B------:R-:W-:Y:S02]  /*130f0*/  ISETP.GT.AND P0, PT, R4.reuse, R21, PT ;  /* 0x000000150400720c */ /* 0x040fe40003f04270 */
[----:B------:R-:W-:Y:S02]  /*13100*/  ISETP.GT.AND P6, PT, R4, R20, PT ;  /* 0x000000140400720c */ /* 0x000fe40003fc4270 */
[----:B------:R-:W-:Y:S02]  /*13110*/  LOP3.LUT R0, R0, 0xffdfffff, RZ, 0xc0, !PT ;  /* 0xffdfffff00007812 */ /* 0x000fe400078ec0ff */
[----:B------:R-:W-:-:S07]  /*13120*/  ISETP.GT.AND P5, PT, R4, R19, PT ;  /* 0x000000130400720c */ /* 0x000fce0003fa4270 */
[----:B------:R-:W-:-:S04]  /*13130*/  @P0 LOP3.LUT R0, R0, 0x200000, RZ, 0xfc, !PT ;  /* 0x0020000000000812 */ /* 0x000fc800078efcff */
        /* <DEDUP_REMOVED lines=38> */
[----:B------:R-:W-:Y:S01]  /*133a0*/  ISETP.GT.AND P0, PT, R4, R5, PT ;  /* 0x000000050400720c */ /* 0x000fe20003f04270 */
[----:B------:R-:W-:Y:S01]  /*133b0*/  VIADD R4, R237, -UR7 ;  /* 0x80000007ed047c36 */ /* 0x000fe20008000000 */
[----:B------:R-:W-:-:S04]  /*133c0*/  LOP3.LUT R0, R0, 0xffffffdf, RZ, 0xc0, !PT ;  /* 0xffffffdf00007812 */ /* 0x000fc800078ec0ff */
[----:B------:R-:W-:Y:S02]  /*133d0*/  @P5 LOP3.LUT R0, R0, 0x20, RZ, 0xfc, !PT ;  /* 0x0000002000005812 */ /* 0x000fe400078efcff */
[----:B------:R-:W-:Y:S02]  /*133e0*/  ISETP.GT.AND P5, PT, R4, R21, PT ;  /* 0x000000150400720c */ /* 0x000fe40003fa4270 */
[----:B------:R-:W-:Y:S02]  /*133f0*/  LOP3.LUT R0, R0, 0xffffffef, RZ, 0xc0, !PT ;  /* 0xffffffef00007812 */ /* 0x000fe400078ec0ff */
[----:B------:R-:W-:Y:S02]  /*13400*/  LOP3.LUT R2, R2, 0xf7ffffff, RZ, 0xc0, !PT ;  /* 0xf7ffffff02027812 */ /* 0x000fe400078ec0ff */
[----:B------:R-:W-:Y:S02]  /*13410*/  @P0 LOP3.LUT R0, R0, 0x10, RZ, 0xfc, !PT ;  /* 0x0000001000000812 */ /* 0x000fe400078efcff */
[----:B------:R-:W-:-:S02]  /*13420*/  ISETP.GT.AND P0, PT, R4, R20, PT ;  /* 0x000000140400720c */ /* 0x000fc40003f04270 */
[----:B------:R-:W-:-:S03]  /*13430*/  ISETP.GT.AND P6, PT, R4, R19, PT ;  /* 0x000000130400720c */ /* 0x000fc60003fc4270 */
        /* <DEDUP_REMOVED lines=42> */
[----:B------:R-:W-:Y:S02]  /*136e0*/  ISETP.GE.AND P0, PT, R21, R239, PT ;  /* 0x000000ef1500720c */ /* 0x000fe40003f06270 */
[----:B------:R-:W-:-:S04]  /*136f0*/  LOP3.LUT R2, R2, 0xfffffbff, RZ, 0xc0, !PT ;  /* 0xfffffbff02027812 */ /* 0x000fc800078ec0ff */
[----:B------:R-:W-:Y:S02]  /*13700*/  @P5 LOP3.LUT R2, R2, 0x400, RZ, 0xfc, !PT ;  /* 0x0000040002025812 */ /* 0x000fe400078efcff */
[C---:B------:R-:W-:Y:S02]  /*13710*/  ISETP.GE.AND P5, PT, R21.reuse, R238, PT ;  /* 0x000000ee1500720c */ /* 0x040fe40003fa6270 */
[----:B------:R-:W-:Y:S02]  /*13720*/  ISETP.GE.AND P6, PT, R21, R241, PT ;  /* 0x000000f11500720c */ /* 0x000fe40003fc6270 */
[----:B------:R-:W-:Y:S02]  /*13730*/  LOP3.LUT R2, R2, 0xefffffff, RZ, 0xc0, !PT ;  /* 0xefffffff02027812 */ /* 0x000fe400078ec0ff */
[----:B------:R-:W-:Y:S02]  /*13740*/  LOP3.LUT R0, R0, 0xffbfffff, RZ, 0xc0, !PT ;  /* 0xffbfffff00007812 */ /* 0x000fe400078ec0ff */
[----:B------:R-:W-:-:S02]  /*13750*/  @P0 LOP3.LUT R2, R2, 0x10000000, RZ, 0xfc, !PT ;  /* 0x1000000002020812 */ /* 0x000fc400078efcff */
[----:B------:R-:W-:Y:S01]  /*13760*/  ISETP.GE.AND P0, PT, R21, R240, PT ;  /* 0x000000f01500720c */ /* 0x000fe20003f06270 */
[----:B------:R-:W-:Y:S01]  /*13770*/  VIADD R3, R18, -UR7 ;  /* 0x8000000712037c36 */ /* 0x000fe20008000000 */
[----:B------:R-:W-:Y:S02]  /*13780*/  LOP3.LUT R2, R2, 0xfffffdff, RZ, 0xc0, !PT ;  /* 0xfffffdff02027812 */ /* 0x000fe400078ec0ff */
[----:B------:R-:W-:Y:S02]  /*13790*/  @P5 LOP3.LUT R0, R0, 0x400000, RZ, 0xfc, !PT ;  /* 0x0040000000005812 */ /* 0x000fe400078efcff */
        /* <DEDUP_REMOVED lines=12> */
[----:B------:R-:W-:Y:S02]  /*13860*/  ISETP.GE.AND P5, PT, R20, R240, PT ;  /* 0x000000f01400720c */ /* 0x000fe40003fa6270 */
[----:B------:R-:W-:Y:S02]  /*13870*/  LOP3.LUT R2, R2, 0xffffff7f, RZ, 0xc0, !PT ;  /* 0xffffff7f02027812 */ /* 0x000fe400078ec0ff */
[----:B------:R-:W-:Y:S02]  /*13880*/  @P6 LOP3.LUT R0, R0, 0x100000, RZ, 0xfc, !PT ;  /* 0x0010000000006812 */ /* 0x000fe400078efcff */
[----:B------:R-:W-:Y:S02]  /*13890*/  @P0 LOP3.LUT R2, R2, 0x80, RZ, 0xfc, !PT ;  /* 0x0000008002020812 */ /* 0x000fe400078efcff */
[----:B------:R-:W-:Y:S01]  /*138a0*/  ISETP.GT.AND P0, PT, R3, R20, PT ;  /* 0x000000140300720c */ /* 0x000fe20003f04270 */
[----:B------:R-:W-:Y:S01]  /*138b0*/  IMAD.IADD R22, R18, 0x1, -R22 ;  /* 0x0000000112167824 */ /* 0x000fe200078e0a16 */
[----:B------:R-:W-:-:S02]  /*138c0*/  LOP3.LUT R0, R0, 0xfffffffd, RZ, 0xc0, !PT ;  /* 0xfffffffd00007812 */ /* 0x000fc400078ec0ff */
[C---:B------:R-:W-:Y:S02]  /*138d0*/  ISETP.GE.AND P6, PT, R19.reuse, R239, PT ;  /* 0x000000ef1300720c */ /* 0x040fe40003fc6270 */
[----:B------:R-:W-:Y:S01]  /*138e0*/  @P5 LOP3.LUT R0, R0, 0x2, RZ, 0xfc, !PT ;  /* 0x0000000200005812 */ /* 0x000fe200078efcff */
[----:B------:R1:W-:Y:S03]  /*138f0*/  STL [R1], R22 ;  /* 0x0000001601007387 */ /* 0x0003e60000100800 */
[----:B------:R-:W-:Y:S01]  /*13900*/  LOP3.LUT R0, R0, 0xfffffffe, RZ, 0xc0, !PT ;  /* 0xfffffffe00007812 */ /* 0x000fe200078ec0ff */
[----:B------:R-:W-:Y:S01]  /*13910*/  UIADD3 UR4, UPT, UPT, UR22, -0x3, URZ ;  /* 0xfffffffd16047890 */ /* 0x000fe2000fffe0ff */
[----:B------:R-:W-:Y:S02]  /*13920*/  ISETP.GE.AND P5, PT, R19, R241, PT ;  /* 0x000000f11300720c */ /* 0x000fe40003fa6270 */
[----:B------:R-:W-:-:S02]  /*13930*/  @P0 LOP3.LUT R0, R0, 0x1, RZ, 0xfc, !PT ;  /* 0x0000000100000812 */ /* 0x000fc400078efcff */
[----:B------:R-:W-:Y:S02]  /*13940*/  ISETP.GE.AND P0, PT, R19, R238, PT ;  /* 0x000000ee1300720c */ /* 0x000fe40003f06270 */
[----:B------:R-:W-:Y:S01]  /*13950*/  LOP3.LUT R2, R2, 0xfeffffff, RZ, 0xc0, !PT ;  /* 0xfeffffff02027812 */ /* 0x000fe200078ec0ff */
[----:B------:R-:W-:-:S03]  /*13960*/  UISETP.GT.U32.AND UP0, UPT, UR4, UR19, UPT ;  /* 0x000000130400728c */ /* 0x000fc6000bf04070 */
[----:B------:R-:W-:Y:S02]  /*13970*/  @P6 LOP3.LUT R2, R2, 0x1000000, RZ, 0xfc, !PT ;  /* 0x0100000002026812 */ /* 0x000fe400078efcff */
[----:B------:R-:W-:Y:S02]  /*13980*/  LOP3.LUT R0, R0, 0xfffbffff, RZ, 0xc0, !PT ;  /* 0xfffbffff00007812 */ /* 0x000fe400078ec0ff */
[----:B------:R-:W-:Y:S01]  /*13990*/  LOP3.LUT R2, R2, 0xffffffdf, RZ, 0xc0, !PT ;  /* 0xffffffdf02027812 */ /* 0x000fe200078ec0ff */
[C---:B------:R-:W-:Y:S01]  /*139a0*/  IMAD.IADD R216, R18.reuse, 0x1, -R34 ;  /* 0x0000000112d87824 */ /* 0x040fe200078e0a22 */
[----:B------:R-:W-:Y:S01]  /*139b0*/  ISETP.GE.AND P6, PT, R19, R240, PT ;  /* 0x000000f01300720c */ /* 0x000fe20003fc6270 */
[----:B------:R-:W-:Y:S01]  /*139c0*/  IMAD.IADD R218, R18, 0x1, -R33 ;  /* 0x0000000112da7824 */ /* 0x000fe200078e0a21 */
[----:B------:R-:W-:Y:S01]  /*139d0*/  @P5 LOP3.LUT R2, R2, 0x20, RZ, 0xfc, !PT ;  /* 0x0000002002025812 */ /* 0x000fe200078efcff */
[C---:B------:R-:W-:Y:S01]  /*139e0*/  IMAD.IADD R219, R18.reuse, 0x1, -R32 ;  /* 0x0000000112db7824 */ /* 0x040fe200078e0a20 */
[----:B------:R-:W-:Y:S01]  /*139f0*/  ISETP.GT.AND P5, PT, R3, R19, PT ;  /* 0x000000130300720c */ /* 0x000fe20003fa4270 */
[----:B------:R-:W-:Y:S01]  /*13a00*/  IMAD.IADD R220, R18, 0x1, -R31 ;  /* 0x0000000112dc7824 */ /* 0x000fe200078e0a1f */
[----:B------:R-:W-:Y:S01]  /*13a10*/  @P0 LOP3.LUT R0, R0, 0x40000, RZ, 0xfc, !PT ;  /* 0x0004000000000812 */ /* 0x000fe200078efcff */
[----:B------:R-:W-:-:S02]  /*13a20*/  IMAD.IADD R221, R18, 0x1, -R30 ;  /* 0x0000000112dd7824 */ /* 0x000fc400078e0a1e */
[C---:B------:R-:W-:Y:S02]  /*13a30*/  IMAD.IADD R222, R18.reuse, 0x1, -R29 ;  /* 0x0000000112de7824 */ /* 0x040fe400078e0a1d */
[C---:B------:R-:W-:Y:S02]  /*13a40*/  IMAD.IADD R223, R18.reuse, 0x1, -R28 ;  /* 0x0000000112df7824 */ /* 0x040fe400078e0a1c */
[C---:B------:R-:W-:Y:S02]  /*13a50*/  IMAD.IADD R224, R18.reuse, 0x1, -R27 ;  /* 0x0000000112e07824 */ /* 0x040fe400078e0a1b */
[C---:B------:R-:W-:Y:S02]  /*13a60*/  IMAD.IADD R234, R18.reuse, 0x1, -R26 ;  /* 0x0000000112ea7824 */ /* 0x040fe400078e0a1a */
[C---:B------:R-:W-:Y:S02]  /*13a70*/  IMAD.IADD R243, R18.reuse, 0x1, -R25 ;  /* 0x0000000112f37824 */ /* 0x040fe400078e0a19 */
[----:B------:R-:W-:-:S02]  /*13a80*/  IMAD.IADD R246, R18, 0x1, -R23 ;  /* 0x0000000112f67824 */ /* 0x000fc400078e0a17 */
[----:B------:R-:W-:Y:S01]  /*13a90*/  IMAD.IADD R251, R18, 0x1, -R24 ;  /* 0x0000000112fb7824 */ /* 0x000fe200078e0a18 */
[----:B-1----:R-:W-:Y:S06]  /*13aa0*/  BRA.U !UP0, `(.L_x_905) ;  /* 0x0000000508787547 */ /* 0x002fec000b800000 */
        /* <DEDUP_REMOVED lines=12> */
[----:B------:R-:W-:-:S04]  /*13b70*/  IMAD.U32 R4, RZ, RZ, UR22 ;  /* 0x00000016ff047e24 */ /* 0x000fc8000f8e00ff */
[----:B------:R-:W-:Y:S01]  /*13b80*/  @!P1 VIADD R4, R4, 0xfffffffc ;  /* 0xfffffffc04049836 */ /* 0x000fe20000000000 */
[----:B------:R-:W-:Y:S01]  /*13b90*/  @!PT LDS RZ, [RZ] ;  /* 0x00000000fffff984 */ /* 0x000fe20000000800 */
[----:B------:R-:W-:Y:S01]  /*13ba0*/  @!PT LDS RZ, [RZ] ;  /* 0x00000000fffff984 */ /* 0x000fe20000000800 */
[----:B------:R-:W-:Y:S01]  /*13bb0*/  @!PT LDS RZ, [RZ] ;  /* 0x00000000fffff984 */ /* 0x000fe20000000800 */
[----:B------:R1:W-:Y:S04]  /*13bc0*/  @!P2 LDGSTS.E.BYPASS.LTC128B.128 [R236+0x8000], desc[UR28][R18.64] ;  /* 0x0800000012ecafae */ /* 0x0003e8000b981a1c */
[----:B------:R2:W-:Y:S01]  /*13bd0*/  @P2 STS.128 [R236+0x8000], RZ ;  /* 0x008000ffec002388 */ /* 0x0005e20000000c00 */
[----:B-1----:R-:W-:-:S04]  /*13be0*/  @!P1 IMAD.WIDE.U32 R18, R4, UR10, RZ ;  /* 0x0000000a04129c25 */ /* 0x002fc8000f8e00ff */
[----:B------:R-:W-:Y:S01]  /*13bf0*/  @!P1 IMAD R4, R4, UR11, R19 ;  /* 0x0000000b04049c24 */ /* 0x000fe2000f8e0213 */
        /* <DEDUP_REMOVED lines=19> */
[----:B------:R-:W-:-:S04]  /*13d30*/  @!P1 LEA R18, P0, R18, R38, 0x1 ;  /* 0x0000002612129211 */ /* 0x000fc800078008ff */
[----:B------:R-:W-:Y:S01]  /*13d40*/  @!P1 LEA.HI.X R19, R19, R134, R4, 0x1, P0 ;  /* 0x0000008613139211 */ /* 0x000fe200000f0c04 */
[----:B------:R-:W-:-:S04]  /*13d50*/  IMAD.U32 R4, RZ, RZ, UR32 ;  /* 0x00000020ff047e24 */ /* 0x000fc8000f8e00ff */
[----:B------:R-:W-:Y:S01]  /*13d60*/  @!PT LDS RZ, [RZ] ;  /* 0x00000000fffff984 */ /* 0x000fe20000000800 */
[----:B------:R-:W-:Y:S01]  /*13d70*/  @!PT LDS RZ, [RZ] ;  /* 0x00000000fffff984 */ /* 0x000fe20000000800 */
[----:B------:R-:W-:Y:S01]  /*13d80*/  @!PT LDS RZ, [RZ] ;  /* 0x00000000fffff984 */ /* 0x000fe20000000800 */
[----:B------:R1:W-:Y:S01]  /*13d90*/  @!P1 LDGSTS.E.BYPASS.LTC128B.128 [R236+0xa800], desc[UR28][R18.64+0x80] ;  /* 0x0a80008012ec9fae */ /* 0x0003e2000b981a1c */
[----:B------:R-:W-:-:S03]  /*13da0*/  @!P2 IADD3 R4, P0, PT, R4, UR7, RZ ;  /* 0x000000070404ac10 */ /* 0x000fc6000ff1e0ff */
[----:B------:R2:W-:Y:S01]  /*13db0*/  @P1 STS.128 [R236+0xa800], RZ ;  /* 0x00a800ffec001388 */ /* 0x0005e20000000c00 */
[----:B-1----:R-:W-:-:S05]  /*13dc0*/  IMAD.U32 R18, RZ, RZ, UR31 ;  /* 0x0000001fff127e24 */ /* 0x002fca000f8e00ff */
        /* <DEDUP_REMOVED lines=21> */
[----:B-1----:R-:W-:Y:S02]  /*13f20*/  IMAD.U32 R19, RZ, RZ, UR10 ;  /* 0x0000000aff137e24 */ /* 0x002fe4000f8e00ff */
[----:B------:R-:W-:-:S05]  /*13f30*/  IMAD.U32 R18, RZ, RZ, UR11 ;  /* 0x0000000bff127e24 */ /* 0x000fca000f8e00ff */
[----:B------:R-:W-:Y:S02]  /*13f40*/  @!P2 LEA.HI.X R19, R19, UR8, R18, 0x5, P0 ;  /* 0x000000081313ac11 */ /* 0x000fe400080f2c12 */
        /* <DEDUP_REMOVED lines=20> */
.L_x_905:
[----:B------:R-:W3:Y:S01]  /*14090*/  LDL.LU R45, [R1+0x2c] ;  /* 0x00002c00012d7983 */ /* 0x000ee20000300800 */
[C---:B------:R-:W-:Y:S01]  /*140a0*/  LOP3.LUT P2, RZ, R0.reuse, 0x100, RZ, 0xc0, !PT ;  /* 0x0000010000ff7812 */ /* 0x040fe2000784c0ff */
[----:B------:R-:W-:Y:S02]  /*140b0*/  IMAD.MOV.U32 R132, RZ, RZ, R59 ;  /* 0x000000ffff847224 */ /* 0x000fe400078e003b */
[----:B------:R-:W-:Y:S01]  /*140c0*/  IMAD.MOV.U32 R41, RZ, RZ, R135 ;  /* 0x000000ffff297224 */ /* 0x000fe200078e0087 */
[----:B------:R-:W4:Y:S01]  /*140d0*/  LDL.LU R56, [R1+0x28] ;  /* 0x0000280001387983 */ /* 0x000f220000300800 */
[----:B------:R-:W-:Y:S01]  /*140e0*/  P2R R60, PR, RZ, 0x20 ;  /* 0x00000020ff3c7803 */ /* 0x000fe20000000000 */
[----:B------:R-:W-:Y:S01]  /*140f0*/  IMAD.MOV.U32 R65, RZ, RZ, R66 ;  /* 0x000000ffff417224 */ /* 0x000fe200078e0042 */
[----:B------:R-:W-:Y:S01]  /*14100*/  LOP3.LUT P1, RZ, R0, 0x80, RZ, 0xc0, !PT ;  /* 0x0000008000ff7812 */ /* 0x000fe2000782c0ff */
[----:B------:R-:W4:Y:S01]  /*14110*/  LDL.LU R44, [R1+0x44] ;  /* 0x00004400012c7983 */ /* 0x000f220000300800 */
[----:B------:R-:W-:Y:S01]  /*14120*/  P2R R64, PR, RZ, 0x8 ;  /* 0x00000008ff407803 */ /* 0x000fe20000000000 */
[----:B------:R-:W1:Y:S02]  /*14130*/  LDCU UR7, c[0x0][0x45c] ;  /* 0x00008b80ff0777ac */ /* 0x000e640008000800 */
[----:B------:R-:W4:Y:S04]  /*14140*/  LDL.LU R42, [R1+0x40] ;  /* 0x00004000012a7983 */ /* 0x000f280000300800 */
[----:B------:R-:W4:Y:S04]  /*14150*/  LDL.LU R40, [R1+0xc] ;  /* 0x00000c0001287983 */ /* 0x000f280000300800 */
[----:B------:R-:W4:Y:S04]  /*14160*/  LDL.LU R134, [R1+0x4] ;  /* 0x0000040001867983 */ /* 0x000f280000300800 */
[----:B------:R-:W4:Y:S04]  /*14170*/  LDL.LU R57, [R1+0x38] ;  /* 0x0000380001397983 */ /* 0x000f280000300800 */
[----:B------:R-:W4:Y:S04]  /*14180*/  LDL.LU R48, [R1+0x3c] ;  /* 0x00003c0001307983 */ /* 0x000f280000300800 */
[----:B------:R-:W4:Y:S01]  /*14190*/  LDL.LU R61, [R1+0x48] ;  /* 0x00004800013d7983 */ /* 0x000f220000300800 */
[----:B------:R-:W-:Y:S01]  /*141a0*/  P2R R4, PR, RZ, 0x4 ;  /* 0x00000004ff047803 */ /* 0x000fe20000000000 */
[----:B------:R-:W-:-:S02]  /*141b0*/  IMAD.MOV.U32 R135, RZ, RZ, R55 ;  /* 0x000000ffff877224 */ /* 0x000fc400078e0037 */
[----:B------:R-:W4:Y:S01]  /*141c0*/  LDL.LU R133, [R1+0x10] ;  /* 0x0000100001857983 */ /* 0x000f220000300800 */
[C---:B------:R-:W-:Y:S01]  /*141d0*/  LOP3.LUT P2, RZ, R0.reuse, 0x2000, RZ, 0xc0, !PT ;  /* 0x0000200000ff7812 */ /* 0x040fe2000784c0ff */
[----:B------:R-:W-:Y:S01]  /*141e0*/  IMAD.MOV.U32 R55, RZ, RZ, R62 ;  /* 0x000000ffff377224 */ /* 0x000fe200078e003e */
[----:B------:R-:W-:Y:S01]  /*141f0*/  MOV R59, R35 ;  /* 0x00000023003b7202 */ /* 0x000fe20000000f00 */
[----:B------:R-:W-:Y:S01]  /*14200*/  STL [R1+0xcc], R237 ;  /* 0x0000cced01007387 */ /* 0x000fe20000100800 */
[----:B--2---:R-:W-:Y:S02]  /*14210*/  P2R R18, PR, RZ, 0x4 ;  /* 0x00000004ff127803 */ /* 0x004fe40000000000 */
[C---:B------:R-:W-:Y:S01]  /*14220*/  LOP3.LUT P2, RZ, R0.reuse, 0x4000, RZ, 0xc0, !PT ;  /* 0x0000400000ff7812 */ /* 0x040fe2000784c0ff */
[----:B------:R-:W-:Y:S01]  /*14230*/  STL [R1+0xc8], R236 ;  /* 0x0000c8ec01007387 */ /* 0x000fe20000100800 */
[C---:B------:R-:W-:Y:S02]  /*14240*/  LOP3.LUT P5, RZ, R0.reuse, 0x200, RZ, 0xc0, !PT ;  /* 0x0000020000ff7812 */ /* 0x040fe400078ac0ff */
[----:B------:R-:W-:Y:S01]  /*14250*/  P2R R19, PR, RZ, 0x4 ;  /* 0x00000004ff137803 */ /* 0x000fe20000000000 */
[----:B------:R-:W-:Y:S01]  /*14260*/  STL [R1+0xc4], R231 ;  /* 0x0000c4e701007387 */ /* 0x000fe20000100800 */
[----:B------:R-:W-:-:S02]  /*14270*/  LOP3.LUT P2, RZ, R0, 0x8000, RZ, 0xc0, !PT ;  /* 0x0000800000ff7812 */ /* 0x000fc4000784c0ff */
[----:B------:R-:W-:Y:S01]  /*14280*/  FSEL R67, R67, -INF , !P5 ;  /* 0xff80000043437808 */ /* 0x000fe20006800000 */
[----:B------:R-:W-:Y:S01]  /*14290*/  STL [R1+0xc0], R230 ;  /* 0x0000c0e601007387 */ /* 0x000fe20000100800 */
[----:B------:R-:W-:Y:S02]  /*142a0*/  P2R R20, PR, RZ, 0x4 ;  /* 0x00000004ff147803 */ /* 0x000fe40000000000 */
[----:B------:R-:W-:Y:S01]  /*142b0*/  LOP3.LUT P2, RZ, R0, 0x10000, RZ, 0xc0, !PT ;  /* 0x0001000000ff7812 */ /* 0x000fe2000784c0ff */
[----:B------:R3:W-:Y:S01]  /*142c0*/  STL [R1+0xbc], R228 ;  /* 0x0000bce401007387 */ /* 0x0007e20000100800 */
[----:B------:R-:W-:Y:S02]  /*142d0*/  LOP3.LUT P5, RZ, R2, 0x4000000, RZ, 0xc0, !PT ;  /* 0x0400000002ff7812 */ /* 0x000fe400078ac0ff */
[----:B------:R-:W-:Y:S02]  /*142e0*/  P2R R21, PR, RZ, 0x4 ;  /* 0x00000004ff157803 */ /* 0x000fe40000000000 */
[----:B------:R-:W-:-:S02]  /*142f0*/  LOP3.LUT P2, RZ, R0, 0x20000, RZ, 0xc0, !PT ;  /* 0x0002000000ff7812 */ /* 0x000fc4000784c0ff */
[C---:B------:R-:W-:Y:S02]  /*14300*/  LOP3.LUT P3, RZ, R0.reuse, 0x800, RZ, 0xc0, !PT ;  /* 0x0000080000ff7812 */ /* 0x040fe4000786c0ff */
[----:B------:R-:W-:Y:S02]  /*14310*/  P2R R22, PR, RZ, 0x4 ;  /* 0x00000004ff167803 */ /* 0x000fe40000000000 */
[C---:B------:R-:W-:Y:S02]  /*14320*/  LOP3.LUT P2, RZ, R0.reuse, 0x80000, RZ, 0xc0, !PT ;  /* 0x0008000000ff7812 */ /* 0x040fe4000784c0ff */
[----:B------:R-:W-:Y:S02]  /*14330*/  P2R R62, PR, RZ, 0x40 ;  /* 0x00000040ff3e7803 */ /* 0x000fe40000000000 */
[----:B------:R-:W-:Y:S02]  /*14340*/  P2R R23, PR, RZ, 0x4 ;  /* 0x00000004ff177803 */ /* 0x000fe40000000000 */
[----:B------:R-:W-:-:S02]  /*14350*/  LOP3.LUT P2, RZ, R0, 0x200000, RZ, 0xc0, !PT ;  /* 0x0020000000ff7812 */ /* 0x000fc4000784c0ff */
[C---:B------:R-:W-:Y:S02]  /*14360*/  LOP3.LUT P6, RZ, R0.reuse, 0x400, RZ, 0xc0, !PT ;  /* 0x0000040000ff7812 */ /* 0x040fe400078cc0ff */
[----:B------:R-:W-:Y:S02]  /*14370*/  P2R R24, PR, RZ, 0x4 ;  /* 0x00000004ff187803 */ /* 0x000fe40000000000 */
[C---:B------:R-:W-:Y:S02]  /*14380*/  LOP3.LUT P2, RZ, R0.reuse, 0x800000, RZ, 0xc0, !PT ;  /* 0x0080000000ff7812 */ /* 0x040fe4000784c0ff */
[----:B------:R-:W-:Y:S02]  /*14390*/  FSEL R141, R141, -INF , !P1 ;  /* 0xff8000008d8d7808 */ /* 0x000fe40004800000 */
[----:B------:R-:W-:Y:S02]  /*143a0*/  P2R R25, PR, RZ, 0x4 ;  /* 0x00000004ff197803 */ /* 0x000fe40000000000 */
[----:B------:R-:W-:-:S02]  /*143b0*/  LOP3.LUT P2, RZ, R0, 0x2000000, RZ, 0xc0, !PT ;  /* 0x0200000000ff7812 */ /* 0x000fc4000784c0ff */
[C---:B------:R-:W-:Y:S02]  /*143c0*/  LOP3.LUT P0, RZ, R0.reuse, 0x40, RZ, 0xc0, !PT ;  /* 0x0000004000ff7812 */ /* 0x040fe4000780c0ff */
[----:B------:R-:W-:Y:S02]  /*143d0*/  P2R R26, PR, RZ, 0x4 ;  /* 0x00000004ff1a7803 */ /* 0x000fe40000000000 */
[C---:B------:R-:W-:Y:S02]  /*143e0*/  LOP3.LUT P2, RZ, R0.reuse, 0x1000000, RZ, 0xc0, !PT ;  /* 0x0100000000ff7812 */ /* 0x040fe4000784c0ff */
[C---:B------:R-:W-:Y:S02]  /*143f0*/  LOP3.LUT P1, RZ, R0.reuse, 0x20, RZ, 0xc0, !PT ;  /* 0x0000002000ff7812 */ /* 0x040fe4000782c0ff */
[----:B------:R-:W-:Y:S02]  /*14400*/  P2R R27, PR, RZ, 0x4 ;  /* 0x00000004ff1b7803 */ /* 0x000fe40000000000 */
[----:B------:R-:W-:-:S02]  /*14410*/  LOP3.LUT P2, RZ, R0, 0x4000000, RZ, 0xc0, !PT ;  /* 0x0400000000ff7812 */ /* 0x000fc4000784c0ff */
[----:B------:R-:W-:Y:S02]  /*14420*/  FSEL R142, R142, -INF , !P0 ;  /* 0xff8000008e8e7808 */ /* 0x000fe40004000000 */
[----:B------:R-:W-:Y:S02]  /*14430*/  P2R R28, PR, RZ, 0x4 ;  /* 0x00000004ff1c7803 */ /* 0x000fe40000000000 */
[----:B------:R-:W-:Y:S02]  /*14440*/  LOP3.LUT P2, RZ, R0, 0x8000000, RZ, 0xc0, !PT ;  /* 0x0800000000ff7812 */ /* 0x000fe4000784c0ff */
[----:B------:R-:W-:Y:S02]  /*14450*/  LOP3.LUT P0, RZ, R2, 0x1000000, RZ, 0xc0, !PT ;  /* 0x0100000002ff7812 */ /* 0x000fe4000780c0ff */
[----:B------:R-:W-:Y:S02]  /*14460*/  P2R R29, PR, RZ, 0x4 ;  /* 0x00000004ff1d7803 */ /* 0x000fe40000000000 */
[----:B------:R-:W-:-:S02]  /*14470*/  LOP3.LUT P2, RZ, R0, 0x10000000, RZ, 0xc0, !PT ;  /* 0x1000000000ff7812 */ /* 0x000fc4000784c0ff */
[----:B------:R-:W-:Y:S02]  /*14480*/  P2R R66, PR, RZ, 0x10 ;  /* 0x00000010ff427803 */ /* 0x000fe40000000000 */
[----:B------:R-:W-:Y:S02]  /*14490*/  P2R R30, PR, RZ, 0x4 ;  /* 0x00000004ff1e7803 */ /* 0x000fe40000000000 */
[C---:B------:R-:W-:Y:S02]  /*144a0*/  LOP3.LUT P2, RZ, R0.reuse, 0x20000000, RZ, 0xc0, !PT ;  /* 0x2000000000ff7812 */ /* 0x040fe4000784c0ff */
[C---:B------:R-:W-:Y:S02]  /*144b0*/  LOP3.LUT P4, RZ, R0.reuse, 0x1000, RZ, 0xc0, !PT ;  /* 0x0000100000ff7812 */ /* 0x040fe4000788c0ff */
[----:B------:R-:W-:Y:S02]  /*144c0*/  P2R R31, PR, RZ, 0x4 ;  /* 0x00000004ff1f7803 */ /* 0x000fe40000000000 */
[----:B------:R-:W-:-:S02]  /*144d0*/  LOP3.LUT P2, RZ, R0, 0x40000000, RZ, 0xc0, !PT ;  /* 0x4000000000ff7812 */ /* 0x000fc4000784c0ff */
[----:B------:R-:W-:Y:S02]  /*144e0*/  FSEL R58, R58, -INF , !P4 ;  /* 0xff8000003a3a7808 */ /* 0x000fe40006000000 */
[----:B------:R-:W-:Y:S02]  /*144f0*/  P2R R32, PR, RZ, 0x4 ;  /* 0x00000004ff207803 */ /* 0x000fe40000000000 */
[C---:B------:R-:W-:Y:S02]  /*14500*/  LOP3.LUT P2, RZ, R0.reuse, 0x80000000, RZ, 0xc0, !PT ;  /* 0x8000000000ff7812 */ /* 0x040fe4000784c0ff */
[----:B------:R-:W-:Y:S02]  /*14510*/  LOP3.LUT P4, RZ, R0, 0x2, RZ, 0xc0, !PT ;  /* 0x0000000200ff7812 */ /* 0x000fe4000788c0ff */
[----:B------:R-:W-:Y:S02]  /*14520*/  P2R R33, PR, RZ, 0x4 ;  /* 0x00000004ff217803 */ /* 0x000fe40000000000 */
[----:B------:R-:W-:-:S04]  /*14530*/  LOP3.LUT P2, RZ, R2, 0x1, RZ, 0xc0, !PT ;  /* 0x0000000102ff7812 */ /* 0x000fc8000784c0ff */
        /* <DEDUP_REMOVED lines=12> */
[----:B------:R-:W-:Y:S02]  /*14600*/  FSEL R55, R55, -INF , !P2 ;  /* 0xff80000037377808 */ /* 0x000fe40005000000 */
[----:B------:R-:W-:-:S04]  /*14610*/  ISETP.NE.AND P2, PT, R39, RZ, PT ;  /* 0x000000ff2700720c */ /* 0x000fc80003f45270 */
[----:B------:R-:W-:Y:S02]  /*14620*/  FSEL R59, R59, -INF , !P2 ;  /* 0xff8000003b3b7808 */ /* 0x000fe40005000000 */
[----:B------:R-:W-:Y:S02]  /*14630*/  ISETP.NE.AND P2, PT, R38, RZ, PT ;  /* 0x000000ff2600720c */ /* 0x000fe40003f45270 */
[----:B------:R-:W-:Y:S02]  /*14640*/  P2R R38, PR, RZ, 0x20 ;  /* 0x00000020ff267803 */ /* 0x000fe40000000000 */
[----:B------:R-:W-:Y:S02]  /*14650*/  FSEL R63, R63, -INF , !P2 ;  /* 0xff8000003f3f7808 */ /* 0x000fe40005000000 */
[----:B------:R-:W-:Y:S02]  /*14660*/  ISETP.NE.AND P2, PT, R37, RZ, PT ;  /* 0x000000ff2500720c */ /* 0x000fe40003f45270 */
[----:B------:R-:W-:-:S02]  /*14670*/  LOP3.LUT P5, RZ, R0, 0x8, RZ, 0xc0, !PT ;  /* 0x0000000800ff7812 */ /* 0x000fc400078ac0ff */
[----:B------:R-:W-:Y:S02]  /*14680*/  FSEL R132, R132, -INF , !P2 ;  /* 0xff80000084847808 */ /* 0x000fe40005000000 */
[----:B------:R-:W-:Y:S02]  /*14690*/  ISETP.NE.AND P2, PT, R36, RZ, PT ;  /* 0x000000ff2400720c */ /* 0x000fe40003f45270 */
[----:B------:R-:W-:Y:S02]  /*146a0*/  P2R R37, PR, RZ, 0x20 ;  /* 0x00000020ff257803 */ /* 0x000fe40000000000 */
[----:B------:R-:W-:-:S04]  /*146b0*/  LOP3.LUT P5, RZ, R0, 0x400000, RZ, 0xc0, !PT ;  /* 0x0040000000ff7812 */ /* 0x000fc800078ac0ff */
[----:B------:R-:W-:Y:S02]  /*146c0*/  P2R R36, PR, RZ, 0x20 ;  /* 0x00000020ff247803 */ /* 0x000fe40000000000 */
[----:B------:R-:W-:Y:S01]  /*146d0*/  LOP3.LUT P5, RZ, R2, 0x200, RZ, 0xc0, !PT ;  /* 0x0000020002ff7812 */ /* 0x000fe200078ac0ff */
[----:B---3--:R-:W-:Y:S02]  /*146e0*/  IMAD.MOV.U32 R228, RZ, RZ, R45 ;  /* 0x000000ffffe47224 */ /* 0x008fe400078e002d */
[----:B----4-:R-:W-:Y:S02]  /*146f0*/  IMAD.MOV.U32 R237, RZ, RZ, R44 ;  /* 0x000000ffffed7224 */ /* 0x010fe400078e002c */
[----:B------:R-:W-:Y:S02]  /*14700*/  IMAD.MOV.U32 R236, RZ, RZ, R42 ;  /* 0x000000ffffec7224 */ /* 0x000fe400078e002a */
[----:B------:R-:W-:Y:S02]  /*14710*/  IMAD.MOV.U32 R230, RZ, RZ, R57 ;  /* 0x000000ffffe67224 */ /* 0x000fe400078e0039 */
[----:B------:R-:W-:-:S02]  /*14720*/  IMAD.MOV.U32 R231, RZ, RZ, R48 ;  /* 0x000000ffffe77224 */ /* 0x000fc400078e0030 */
[----:B------:R-:W-:Y:S01]  /*14730*/  IMAD.MOV.U32 R232, RZ, RZ, R61 ;  /* 0x000000ffffe87224 */ /* 0x000fe200078e003d */
[----:B------:R-:W-:Y:S02]  /*14740*/  FSEL R61, R213, -INF , !P3 ;  /* 0xff800000d53d7808 */ /* 0x000fe40005800000 */
[----:B------:R-:W-:Y:S02]  /*14750*/  LOP3.LUT P3, RZ, R0, 0x100000, RZ, 0xc0, !PT ;  /* 0x0010000000ff7812 */ /* 0x000fe4000786c0ff */
[----:B------:R-:W-:Y:S02]  /*14760*/  FSEL R133, R133, -INF , !P2 ;  /* 0xff80000085857808 */ /* 0x000fe40005000000 */
[----:B------:R-:W-:Y:S02]  /*14770*/  ISETP.NE.AND P2, PT, R35, RZ, PT ;  /* 0x000000ff2300720c */ /* 0x000fe40003f45270 */
[----:B------:R-:W-:Y:S02]  /*14780*/  P2R R35, PR, RZ, 0x20 ;  /* 0x00000020ff237803 */ /* 0x000fe40000000000 */
[----:B------:R-:W-:-:S02]  /*14790*/  FSEL R135, R135, -INF , !P2 ;  /* 0xff80000087877808 */ /* 0x000fc40005000000 */
[----:B------:R-:W-:Y:S02]  /*147a0*/  ISETP.NE.AND P2, PT, R34, RZ, PT ;  /* 0x000000ff2200720c */ /* 0x000fe40003f45270 */
        /* <DEDUP_REMOVED lines=14> */
[----:B------:R-:W-:-:S04]  /*14890*/  ISETP.NE.AND P2, PT, R29, RZ, PT ;  /* 0x000000ff1d00720c */ /* 0x000fc80003f45270 */
        /* <DEDUP_REMOVED lines=11> */
[----:B------:R-:W-:Y:S02]  /*14950*/  ISETP.NE.AND P2, PT, R23, RZ, PT ;  /* 0x000000ff1700720c */ /* 0x000fe40003f45270 */
[----:B------:R-:W-:Y:S02]  /*14960*/  FSEL R65, R212, -INF , !P6 ;  /* 0xff800000d4417808 */ /* 0x000fe40007000000 */
[----:B------:R-:W-:Y:S02]  /*14970*/  FSEL R41, R41, -INF , !P2 ;  /* 0xff80000029297808 */ /* 0x000fe40005000000 */
[----:B------:R-:W-:Y:S02]  /*14980*/  ISETP.NE.AND P2, PT, R22, RZ, PT ;  /* 0x000000ff1600720c */ /* 0x000fe40003f45270 */
[----:B------:R-:W-:-:S02]  /*14990*/  FSEL R212, R248, -INF , !P1 ;  /* 0xff800000f8d47808 */ /* 0x000fc40004800000 */
[----:B------:R-:W-:Y:S02]  /*149a0*/  FSEL R43, R43, -INF , !P2 ;  /* 0xff8000002b2b7808 */ /* 0x000fe40005000000 */
[----:B------:R-:W-:Y:S02]  /*149b0*/  ISETP.NE.AND P2, PT, R21, RZ, PT ;  /* 0x000000ff1500720c */ /* 0x000fe40003f45270 */
[----:B------:R-:W-:Y:S02]  /*149c0*/  LOP3.LUT P6, RZ, R2, 0x80, RZ, 0xc0, !PT ;  /* 0x0000008002ff7812 */ /* 0x000fe400078cc0ff */
[----:B------:R-:W-:Y:S02]  /*149d0*/  FSEL R48, R252, -INF , !P2 ;  /* 0xff800000fc307808 */ /* 0x000fe40005000000 */
[----:B------:R-:W-:Y:S02]  /*149e0*/  ISETP.NE.AND P2, PT, R20, RZ, PT ;  /* 0x000000ff1400720c */ /* 0x000fe40003f45270 */
[----:B------:R-:W-:-:S02]  /*149f0*/  MOV R252, R56 ;  /* 0x0000003800fc7202 */ /* 0x000fc40000000f00 */
[----:B------:R-:W-:Y:S02]  /*14a00*/  FSEL R54, R54, -INF , !P2 ;  /* 0xff80000036367808 */ /* 0x000fe40005000000 */
[----:B------:R-:W-:Y:S02]  /*14a10*/  ISETP.NE.AND P2, PT, R19, RZ, PT ;  /* 0x000000ff1300720c */ /* 0x000fe40003f45270 */
[----:B------:R-:W-:Y:S02]  /*14a20*/  LOP3.LUT P1, RZ, R2, 0x20, RZ, 0xc0, !PT ;  /* 0x0000002002ff7812 */ /* 0x000fe4000782c0ff */
[----:B------:R-:W-:Y:S01]  /*14a30*/  FSEL R56, R250, -INF , !P2 ;  /* 0xff800000fa387808 */ /* 0x000fe20005000000 */
[----:B------:R-:W-:Y:S01]  /*14a40*/  IMAD.MOV.U32 R250, RZ, RZ, R40 ;  /* 0x000000fffffa7224 */ /* 0x000fe200078e0028 */
[----:B------:R-:W-:Y:S02]  /*14a50*/  ISETP.NE.AND P2, PT, R18, RZ, PT ;  /* 0x000000ff1200720c */ /* 0x000fe40003f45270 */
[----:B------:R-:W-:-:S02]  /*14a60*/  P2R R18, PR, RZ, 0x20 ;  /* 0x00000020ff127803 */ /* 0x000fc40000000000 */
[C---:B------:R-:W-:Y:S02]  /*14a70*/  LOP3.LUT P5, RZ, R2.reuse, 0x400, RZ, 0xc0, !PT ;  /* 0x0000040002ff7812 */ /* 0x040fe400078ac0ff */
[----:B------:R-:W-:Y:S02]  /*14a80*/  FSEL R57, R249, -INF , !P2 ;  /* 0xff800000f9397808 */ /* 0x000fe40005000000 */
[----:B------:R-:W-:Y:S02]  /*14a90*/  P2R R19, PR, RZ, 0x20 ;  /* 0x00000020ff137803 */ /* 0x000fe40000000000 */
[----:B------:R-:W-:Y:S02]  /*14aa0*/  LOP3.LUT P5, RZ, R2, 0x800, RZ, 0xc0, !PT ;  /* 0x0000080002ff7812 */ /* 0x000fe400078ac0ff */
[----:B------:R-:W-:Y:S02]  /*14ab0*/  ISETP.NE.AND P2, PT, R4, RZ, PT ;  /* 0x000000ff0400720c */ /* 0x000fe40003f45270 */
[----:B------:R-:W-:-:S02]  /*14ac0*/  P2R R20, PR, RZ, 0x20 ;  /* 0x00000020ff147803 */ /* 0x000fc40000000000 */
[C---:B------:R-:W-:Y:S02]  /*14ad0*/  LOP3.LUT P5, RZ, R2.reuse, 0x1000, RZ, 0xc0, !PT ;  /* 0x0000100002ff7812 */ /* 0x040fe400078ac0ff */
[----:B------:R-:W-:Y:S02]  /*14ae0*/  FSEL R139, R139, -INF , !P2 ;  /* 0xff8000008b8b7808 */ /* 0x000fe40005000000 */
[----:B------:R-:W-:Y:S02]  /*14af0*/  P2R R21, PR, RZ, 0x20 ;  /* 0x00000020ff157803 */ /* 0x000fe40000000000 */
[C---:B------:R-:W-:Y:S02]  /*14b00*/  LOP3.LUT P5, RZ, R2.reuse, 0x2000, RZ, 0xc0, !PT ;  /* 0x0000200002ff7812 */ /* 0x040fe400078ac0ff */
[----:B------:R-:W-:Y:S02]  /*14b10*/  LOP3.LUT P2, RZ, R2, 0x2000000, RZ, 0xc0, !PT ;  /* 0x0200000002ff7812 */ /* 0x000fe4000784c0ff */
[----:B------:R-:W-:-:S02]  /*14b20*/  P2R R22, PR, RZ, 0x20 ;  /* 0x00000020ff167803 */ /* 0x000fc40000000000 */
[C---:B------:R-:W-:Y:S02]  /*14b30*/  LOP3.LUT P5, RZ, R2.reuse, 0x4000, RZ, 0xc0, !PT ;  /* 0x0000400002ff7812 */ /* 0x040fe400078ac0ff */
[----:B------:R-:W-:Y:S02]  /*14b40*/  P2R R32, PR, RZ, 0x4 ;  /* 0x00000004ff207803 */ /* 0x000fe40000000000 */
[----:B------:R-:W-:Y:S02]  /*14b50*/  P2R R23, PR, RZ, 0x20 ;  /* 0x00000020ff177803 */ /* 0x000fe40000000000 */
[C---:B------:R-:W-:Y:S02]  /*14b60*/  LOP3.LUT P5, RZ, R2.reuse, 0x8000, RZ, 0xc0, !PT ;  /* 0x0000800002ff7812 */ /* 0x040fe400078ac0ff */
[----:B------:R-:W-:Y:S02]  /*14b70*/  LOP3.LUT P2, RZ, R2, 0x8000000, RZ, 0xc0, !PT ;  /* 0x0800000002ff7812 */ /* 0x000fe4000784c0ff */
[----:B------:R-:W-:-:S02]  /*14b80*/  P2R R24, PR, RZ, 0x20 ;  /* 0x00000020ff187803 */ /* 0x000fc40000000000 */
[C---:B------:R-:W-:Y:S02]  /*14b90*/  LOP3.LUT P5, RZ, R2.reuse, 0x10000, RZ, 0xc0, !PT ;  /* 0x0001000002ff7812 */ /* 0x040fe400078ac0ff */
[----:B------:R-:W-:Y:S02]  /*14ba0*/  P2R R4, PR, RZ, 0x4 ;  /* 0x00000004ff047803 */ /* 0x000fe40000000000 */
[----:B------:R-:W-:Y:S02]  /*14bb0*/  P2R R25, PR, RZ, 0x20 ;  /* 0x00000020ff197803 */ /* 0x000fe40000000000 */
[----:B------:R-:W-:Y:S02]  /*14bc0*/  LOP3.LUT P5, RZ, R2, 0x20000, RZ, 0xc0, !PT ;  /* 0x0002000002ff7812 */ /* 0x000fe400078ac0ff */
[----:B------:R-:W-:Y:S02]  /*14bd0*/  LOP3.LUT P2, RZ, R0, 0x10, RZ, 0xc0, !PT ;  /* 0x0000001000ff7812 */ /* 0x000fe4000784c0ff */
[----:B------:R-:W-:-:S02]  /*14be0*/  P2R R26, PR, RZ, 0x20 ;  /* 0x00000020ff1a7803 */ /* 0x000fc40000000000 */
[C---:B------:R-:W-:Y:S02]  /*14bf0*/  LOP3.LUT P5, RZ, R2.reuse, 0x40000, RZ, 0xc0, !PT ;  /* 0x0004000002ff7812 */ /* 0x040fe400078ac0ff */
[----:B------:R-:W-:Y:S02]  /*14c00*/  FSEL R213, R247, -INF , !P2 ;  /* 0xff800000f7d57808 */ /* 0x000fe40005000000 */
[----:B------:R-:W-:Y:S02]  /*14c10*/  P2R R27, PR, RZ, 0x20 ;  /* 0x00000020ff1b7803 */ /* 0x000fe40000000000 */
[----:B------:R-:W-:Y:S02]  /*14c20*/  LOP3.LUT P5, RZ, R2, 0x80000, RZ, 0xc0, !PT ;  /* 0x0008000002ff7812 */ /* 0x000fe400078ac0ff */
[----:B------:R-:W-:Y:S02]  /*14c30*/  ISETP.NE.AND P2, PT, R4, RZ, PT ;  /* 0x000000ff0400720c */ /* 0x000fe40003f45270 */
[----:B------:R-:W-:-:S02]  /*14c40*/  P2R R28, PR, RZ, 0x20 ;  /* 0x00000020ff1c7803 */ /* 0x000fc40000000000 */
[----:B------:R-:W-:-:S04]  /*14c50*/  LOP3.LUT P5, RZ, R2, 0x100000, RZ, 0xc0, !PT ;  /* 0x0010000002ff7812 */ /* 0x000fc800078ac0ff */
[----:B------:R-:W-:Y:S02]  /*14c60*/  P2R R29, PR, RZ, 0x20 ;  /* 0x00000020ff1d7803 */ /* 0x000fe40000000000 */
[----:B------:R-:W-:-:S04]  /*14c70*/  LOP3.LUT P5, RZ, R2, 0x200000, RZ, 0xc0, !PT ;  /* 0x0020000002ff7812 */ /* 0x000fc800078ac0ff */
[----:B------:R-:W-:Y:S02]  /*14c80*/  P2R R30, PR, RZ, 0x20 ;  /* 0x00000020ff1e7803 */ /* 0x000fe40000000000 */
[----:B------:R-:W-:-:S04]  /*14c90*/  LOP3.LUT P5, RZ, R2, 0x400000, RZ, 0xc0, !PT ;  /* 0x0040000002ff7812 */ /* 0x000fc800078ac0ff */
[----:B------:R-:W-:Y:S02]  /*14ca0*/  P2R R31, PR, RZ, 0x20 ;  /* 0x00000020ff1f7803 */ /* 0x000fe40000000000 */
[----:B------:R-:W-:Y:S02]  /*14cb0*/  LOP3.LUT P5, RZ, R2, 0x800000, RZ, 0xc0, !PT ;  /* 0x0080000002ff7812 */ /* 0x000fe400078ac0ff */
[----:B------:R-:W-:Y:S02]  /*14cc0*/  FSEL R2, R245, -INF , !P2 ;  /* 0xff800000f5027808 */ /* 0x000fe40005000000 */
[----:B------:R-:W-:Y:S02]  /*14cd0*/  ISETP.NE.AND P2, PT, R32, RZ, PT ;  /* 0x000000ff2000720c */ /* 0x000fe40003f45270 */
[----:B------:R-:W-:Y:S02]  /*14ce0*/  FSEL R32, R242, -INF , !P5 ;  /* 0xff800000f2207808 */ /* 0x000fe40006800000 */
[----:B------:R-:W-:-:S02]  /*14cf0*/  ISETP.NE.AND P5, PT, R31, RZ, PT ;  /* 0x000000ff1f00720c */ /* 0x000fc40003fa5270 */
[----:B------:R-:W-:Y:S02]  /*14d00*/  FSEL R4, R244, -INF , !P2 ;  /* 0xff800000f4047808 */ /* 0x000fe40005000000 */
[----:B------:R-:W-:Y:S02]  /*14d10*/  FSEL R40, R235, -INF , !P5 ;  /* 0xff800000eb287808 */ /* 0x000fe40006800000 */
[----:B------:R-:W-:Y:S02]  /*14d20*/  ISETP.NE.AND P5, PT, R30, RZ, PT ;  /* 0x000000ff1e00720c */ /* 0x000fe40003fa5270 */
[----:B------:R-:W-:Y:S02]  /*14d30*/  LOP3.LUT P2, RZ, R0, 0x40000, RZ, 0xc0, !PT ;  /* 0x0004000000ff7812 */ /* 0x000fe4000784c0ff */
[----:B------:R-:W-:Y:S02]  /*14d40*/  FSEL R42, R233, -INF , !P5 ;  /* 0xff800000e92a7808 */ /* 0x000fe40006800000 */
[----:B------:R-:W-:-:S02]  /*14d50*/  ISETP.NE.AND P5, PT, R29, RZ, PT ;  /* 0x000000ff1d00720c */ /* 0x000fc40003fa5270 */
[----:B------:R-:W-:Y:S02]  /*14d60*/  FSEL R30, R43, -INF , !P2 ;  /* 0xff8000002b1e7808 */ /* 0x000fe40005000000 */
[----:B------:R-:W-:Y:S02]  /*14d70*/  FSEL R29, R229, -INF , !P5 ;  /* 0xff800000e51d7808 */ /* 0x000fe40006800000 */
[----:B------:R-:W-:Y:S02]  /*14d80*/  ISETP.NE.AND P5, PT, R28, RZ, PT ;  /* 0x000000ff1c00720c */ /* 0x000fe40003fa5270 */
[----:B------:R-:W-:Y:S02]  /*14d90*/  ISETP.GE.AND P2, PT, R17, R240, PT ;  /* 0x000000f01100720c */ /* 0x000fe40003f46270 */
        /* <DEDUP_REMOVED lines=11> */
[----:B------:R-:W-:-:S02]  /*14e50*/  ISETP.GE.AND P1, PT, R17, R241, PT ;  /* 0x000000f11100720c */ /* 0x000fc40003f26270 */
[----:B------:R-:W-:Y:S02]  /*14e60*/  FSEL R50, R50, -INF , !P5 ;  /* 0xff80000032327808 */ /* 0x000fe40006800000 */
[----:B------:R-:W-:Y:S02]  /*14e70*/  ISETP.NE.AND P5, PT, R22, RZ, PT ;  /* 0x000000ff1600720c */ /* 0x000fe40003fa5270 */
[----:B------:R-:W-:Y:S02]  /*14e80*/  FSEL R22, R41, -INF , !P3 ;  /* 0xff80000029167808 */ /* 0x000fe40005800000 */
[----:B------:R-:W-:Y:S02]  /*14e90*/  FSEL R53, R53, -INF , !P5 ;  /* 0xff80000035357808 */ /* 0x000fe40006800000 */
[----:B------:R-:W-:Y:S02]  /*14ea0*/  ISETP.NE.AND P5, PT, R21, RZ, PT ;  /* 0x000000ff1500720c */ /* 0x000fe40003fa5270 */
[----:B------:R-:W-:-:S02]  /*14eb0*/  ISETP.NE.AND P3, PT, R64, RZ, PT ;  /* 0x000000ff4000720c */ /* 0x000fc40003f65270 */
[----:B------:R-:W-:Y:S02]  /*14ec0*/  FSEL R52, R52, -INF , !P5 ;  /* 0xff80000034347808 */ /* 0x000fe40006800000 */
[----:B------:R-:W-:-:S04]  /*14ed0*/  ISETP.NE.AND P5, PT, R20, RZ, PT ;  /* 0x000000ff1400720c */ /* 0x000fc80003fa5270 */
[----:B------:R-:W-:Y:S02]  /*14ee0*/  FSEL R51, R51, -INF , !P5 ;  /* 0xff80000033337808 */ /* 0x000fe40006800000 */
[----:B------:R-:W-:Y:S02]  /*14ef0*/  ISETP.NE.AND P5, PT, R19, RZ, PT ;  /* 0x000000ff1300720c */ /* 0x000fe40003fa5270 */
[----:B------:R-:W-:Y:S02]  /*14f00*/  FSEL R19, R59, -INF , !P6 ;  /* 0xff8000003b137808 */ /* 0x000fe40007000000 */
[----:B------:R-:W-:Y:S02]  /*14f10*/  FSEL R49, R49, -INF , !P5 ;  /* 0xff80000031317808 */ /* 0x000fe40006800000 */
[----:B------:R-:W-:Y:S02]  /*14f20*/  ISETP.NE.AND P5, PT, R18, RZ, PT ;  /* 0x000000ff1200720c */ /* 0x000fe40003fa5270 */
[----:B------:R-:W-:-:S02]  /*14f30*/  ISETP.NE.AND P6, PT, R62, RZ, PT ;  /* 0x000000ff3e00720c */ /* 0x000fc40003fc5270 */
[----:B------:R-:W-:Y:S02]  /*14f40*/  FSEL R0, R215, -INF , !P5 ;  /* 0xff800000d7007808 */ /* 0x000fe40006800000 */
[----:B------:R-:W-:Y:S01]  /*14f50*/  ISETP.NE.AND P5, PT, R33, RZ, PT ;  /* 0x000000ff2100720c */ /* 0x000fe20003fa5270 */
[----:B------:R-:W2:Y:S03]  /*14f60*/  LDL.LU R215, [R1+0x68] ;  /* 0x0000680001d77983 */ /* 0x000ea60000300800 */
[----:B------:R-:W-:Y:S02]  /*14f70*/  FSEL R20, R214, -INF , !P5 ;  /* 0xff800000d6147808 */ /* 0x000fe40006800000 */
[----:B------:R-:W-:Y:S02]  /*14f80*/  ISETP.NE.AND P5, PT, R34, RZ, PT ;  /* 0x000000ff2200720c */ /* 0x000fe40003fa5270 */
[----:B------:R-:W-:-:S02]  /*14f90*/  FSEL R26, R20, -INF , !P4 ;  /* 0xff800000141a7808 */ /* 0x000fc40006000000 */
        /* <DEDUP_REMOVED lines=8> */
[----:B------:R-:W-:Y:S02]  /*15020*/  ISETP.NE.AND P4, PT, R66, RZ, PT ;  /* 0x000000ff4200720c */ /* 0x000fe40003f85270 */
[----:B------:R-:W-:Y:S02]  /*15030*/  FSEL R27, R0, -INF , !P5 ;  /* 0xff800000001b7808 */ /* 0x000fe40006800000 */
[----:B------:R-:W-:Y:S02]  /*15040*/  ISETP.NE.AND P5, PT, R38, RZ, PT ;  /* 0x000000ff2600720c */ /* 0x000fe40003fa5270 */
[----:B------:R-:W-:-:S02]  /*15050*/  IABS R0, R216 ;  /* 0x000000d800007213 */ /* 0x000fc40000000000 */
[----:B------:R-:W-:Y:S02]  /*15060*/  FSEL R4, R4, -INF , !P5 ;  /* 0xff80000004047808 */ /* 0x000fe40006800000 */
[----:B------:R-:W-:Y:S02]  /*15070*/  ISETP.NE.AND P5, PT, R60, RZ, PT ;  /* 0x000000ff3c00720c */ /* 0x000fe40003fa5270 */
[----:B------:R-:W-:Y:S02]  /*15080*/  I2FP.F32.S32 R25, R0 ;  /* 0x0000000000197245 */ /* 0x000fe40000201400 */
[----:B------:R-:W-:Y:S02]  /*15090*/  FSEL R23, R217, -INF , !P5 ;  /* 0xff800000d9177808 */ /* 0x000fe40006800000 */
[----:B------:R-:W-:Y:S01]  /*150a0*/  IABS R0, R218 ;  /* 0x000000da00007213 */ /* 0x000fe20000000000 */
[----:B------:R-:W-:Y:S01]  /*150b0*/  FFMA.FTZ R25, R25, -UR6, R250 ;  /* 0x8000000619197c23 */ /* 0x000fe200080100fa */
[----:B------:R-:W-:-:S02]  /*150c0*/  FSEL R31, R23, -INF , !P6 ;  /* 0xff800000171f7808 */ /* 0x000fc40007000000 */
[----:B------:R-:W-:Y:S02]  /*150d0*/  ISETP.GT.AND P6, PT, R3, R17, PT ;  /* 0x000000110300720c */ /* 0x000fe40003fc4270 */
[----:B------:R-:W-:Y:S02]  /*150e0*/  I2FP.F32.S32 R32, R0 ;  /* 0x0000000000207245 */ /* 0x000fe40000201400 */
[----:B------:R-:W-:Y:S02]  /*150f0*/  ISETP.GE.AND P5, PT, R17, R238, PT ;  /* 0x000000ee1100720c */ /* 0x000fe40003fa6270 */
[----:B------:R-:W-:Y:S02]  /*15100*/  FSEL R0, R25, -INF , !P6 ;  /* 0xff80000019007808 */ /* 0x000fe40007000000 */
[----:B------:R-:W-:Y:S02]  /*15110*/  FSEL R17, R40, -INF , !P0 ;  /* 0xff80000028117808 */ /* 0x000fe40004000000 */
[----:B------:R-:W-:-:S02]  /*15120*/  FSEL R23, R132, -INF , !P1 ;  /* 0xff80000084177808 */ /* 0x000fc40004800000 */
[----:B------:R-:W-:Y:S02]  /*15130*/  FSEL R25, R48, -INF , !P5 ;  /* 0xff80000030197808 */ /* 0x000fe40006800000 */
[----:B------:R-:W-:Y:S02]  /*15140*/  FSEL R35, R0, -INF , !P2 ;  /* 0xff80000000237808 */ /* 0x000fe40005000000 */
[C---:B------:R-:W-:Y:S02]  /*15150*/  ISETP.GE.AND P0, PT, R16.reuse, R239, PT ;  /* 0x000000ef1000720c */ /* 0x040fe40003f06270 */
[C---:B------:R-:W-:Y:S02]  /*15160*/  ISETP.GE.AND P1, PT, R16.reuse, R241, PT ;  /* 0x000000f11000720c */ /* 0x040fe40003f26270 */
[C---:B------:R-:W-:Y:S02]  /*15170*/  ISETP.GE.AND P6, PT, R16.reuse, R238, PT ;  /* 0x000000ee1000720c */ /* 0x040fe40003fc6270 */
[----:B------:R-:W-:-:S02]  /*15180*/  ISETP.GE.AND P5, PT, R16, R240, PT ;  /* 0x000000f01000720c */ /* 0x000fc40003fa6270 */
[----:B------:R-:W-:Y:S01]  /*15190*/  ISETP.GT.AND P2, PT, R3, R16, PT ;  /* 0x000000100300720c */ /* 0x000fe20003f44270 */
[----:B------:R-:W-:Y:S01]  /*151a0*/  FFMA.FTZ R16, R32, -UR6, R252 ;  /* 0x8000000620107c23 */ /* 0x000fe200080100fc */
[----:B------:R-:W-:Y:S02]  /*151b0*/  IABS R0, R219 ;  /* 0x000000db00007213 */ /* 0x000fe40000000000 */
[----:B------:R-:W-:Y:S02]  /*151c0*/  FSEL R60, R42, -INF , !P0 ;  /* 0xff8000002a3c7808 */ /* 0x000fe40004000000 */
[----:B------:R-:W-:Y:S02]  /*151d0*/  FSEL R16, R16, -INF , !P2 ;  /* 0xff80000010107808 */ /* 0x000fe40005000000 */
[----:B------:R-:W-:Y:S02]  /*151e0*/  FSEL R62, R133, -INF , !P1 ;  /* 0xff800000853e7808 */ /* 0x000fe40004800000 */
[----:B------:R-:W-:-:S02]  /*151f0*/  FSEL R63, R54, -INF , !P6 ;  /* 0xff800000363f7808 */ /* 0x000fc40007000000 */
[----:B------:R-:W-:Y:S02]  /*15200*/  FSEL R229, R16, -INF , !P5 ;  /* 0xff80000010e57808 */ /* 0x000fe40006800000 */
[C---:B------:R-:W-:Y:S02]  /*15210*/  ISETP.GE.AND P0, PT, R15.reuse, R239, PT ;  /* 0x000000ef0f00720c */ /* 0x040fe40003f06270 */
[C---:B------:R-:W-:Y:S02]  /*15220*/  ISETP.GE.AND P1, PT, R15.reuse, R241, PT ;  /* 0x000000f10f00720c */ /* 0x040fe40003f26270 */
[C---:B------:R-:W-:Y:S02]  /*15230*/  ISETP.GE.AND P6, PT, R15.reuse, R238, PT ;  /* 0x000000ee0f00720c */ /* 0x040fe40003fc6270 */
[----:B------:R-:W-:Y:S02]  /*15240*/  ISETP.GE.AND P2, PT, R15, R240, PT ;  /* 0x000000f00f00720c */ /* 0x000fe40003f46270 */
[----:B------:R-:W-:-:S02]  /*15250*/  ISETP.GT.AND P5, PT, R3, R15, PT ;  /* 0x0000000f0300720c */ /* 0x000fc40003fa4270 */
[----:B------:R-:W-:Y:S02]  /*15260*/  I2FP.F32.S32 R15, R0 ;  /* 0x00000000000f7245 */ /* 0x000fe40000201400 */
[----:B------:R-:W-:Y:S02]  /*15270*/  IABS R0, R220 ;  /* 0x000000dc00007213 */ /* 0x000fe40000000000 */
[----:B------:R-:W-:Y:S01]  /*15280*/  FSEL R55, R29, -INF , !P0 ;  /* 0xff8000001d377808 */ /* 0x000fe20004000000 */
[----:B------:R-:W-:Y:S01]  /*15290*/  FFMA.FTZ R15, R15, -UR6, R228 ;  /* 0x800000060f0f7c23 */ /* 0x000fe200080100e4 */
[----:B------:R-:W-:Y:S02]  /*152a0*/  I2FP.F32.S32 R0, R0 ;  /* 0x0000000000007245 */ /* 0x000fe40000201400 */
        /* <DEDUP_REMOVED lines=22> */
[----:B------:R-:W-:-:S03]  /*15410*/  IABS R0, R222 ;  /* 0x000000de00007213 */ /* 0x000fc60000000000 */
[----:B------:R-:W-:Y:S01]  /*15420*/  FFMA.FTZ R13, R13, -UR6, R231 ;  /* 0x800000060d0d7c23 */ /* 0x000fe200080100e7 */
[----:B------:R-:W-:Y:S02]  /*15430*/  FSEL R40, R44, -INF , !P0 ;  /* 0xff8000002c287808 */ /* 0x000fe40004000000 */
[----:B------:R-:W-:Y:S02]  /*15440*/  ISETP.GE.AND P0, PT, R12, R239, PT ;  /* 0x000000ef0c00720c */ /* 0x000fe40003f06270 */
[----:B------:R-:W-:Y:S02]  /*15450*/  FSEL R13, R13, -INF , !P5 ;  /* 0xff8000000d0d7808 */ /* 0x000fe40006800000 */
[----:B------:R-:W-:Y:S02]  /*15460*/  I2FP.F32.S32 R0, R0 ;  /* 0x0000000000007245 */ /* 0x000fe40000201400 */
[----:B------:R-:W-:Y:S02]  /*15470*/  FSEL R252, R45, -INF , !P0 ;  /* 0xff8000002dfc7808 */ /* 0x000fe40004000000 */
[----:B------:R-:W-:-:S02]  /*15480*/  FSEL R41, R136, -INF , !P1 ;  /* 0xff80000088297808 */ /* 0x000fc40004800000 */
[----:B------:R-:W-:Y:S02]  /*15490*/  FSEL R42, R58, -INF , !P6 ;  /* 0xff8000003a2a7808 */ /* 0x000fe40007000000 */
[----:B------:R-:W-:Y:S02]  /*154a0*/  FSEL R57, R13, -INF , !P2 ;  /* 0xff8000000d397808 */ /* 0x000fe40005000000 */
[----:B------:R-:W-:Y:S02]  /*154b0*/  ISETP.GE.AND P0, PT, R11, R239, PT ;  /* 0x000000ef0b00720c */ /* 0x000fe40003f06270 */
[C---:B------:R-:W-:Y:S02]  /*154c0*/  ISETP.GE.AND P1, PT, R12.reuse, R241, PT ;  /* 0x000000f10c00720c */ /* 0x040fe40003f26270 */
[C---:B------:R-:W-:Y:S02]  /*154d0*/  ISETP.GE.AND P6, PT, R12.reuse, R238, PT ;  /* 0x000000ee0c00720c */ /* 0x040fe40003fc6270 */
[----:B------:R-:W-:-:S02]  /*154e0*/  ISETP.GE.AND P5, PT, R12, R240, PT ;  /* 0x000000f00c00720c */ /* 0x000fc40003fa6270 */
[----:B------:R-:W-:Y:S01]  /*154f0*/  ISETP.GT.AND P2, PT, R3, R12, PT ;  /* 0x0000000c0300720c */ /* 0x000fe20003f44270 */
[----:B------:R-:W-:Y:S01]  /*15500*/  FFMA.FTZ R12, R0, -UR6, R236 ;  /* 0x80000006000c7c23 */ /* 0x000fe200080100ec */
[----:B------:R-:W-:Y:S01]  /*15510*/  IABS R0, R223 ;  /* 0x000000df00007213 */ /* 0x000fe20000000000 */
[----:B------:R-:W3:Y:S01]  /*15520*/  LDL.LU R236, [R1+0x50] ;  /* 0x0000500001ec7983 */ /* 0x000ee20000300800 */
[----:B------:R-:W-:Y:S02]  /*15530*/  FSEL R242, R47, -INF , !P0 ;  /* 0xff8000002ff27808 */ /* 0x000fe40004000000 */
[----:B------:R-:W-:Y:S01]  /*15540*/  ISETP.GE.AND P0, PT, R10, R239, PT ;  /* 0x000000ef0a00720c */ /* 0x000fe20003f06270 */
[----:B------:R-:W4:Y:S01]  /*15550*/  LDL.LU R225, [R1+0x20] ;  /* 0x0000200001e17983 */ /* 0x000f220000300800 */
[----:B------:R-:W-:-:S03]  /*15560*/  MOV R13, R0 ;  /* 0x00000000000d7202 */ /* 0x000fc60000000f00 */
[----:B------:R-:W2:Y:S01]  /*15570*/  LDL.LU R231, [R1+0x4c] ;  /* 0x00004c0001e77983 */ /* 0x000ea20000300800 */
[----:B------:R-:W-:Y:S02]  /*15580*/  FSEL R250, R46, -INF , !P0 ;  /* 0xff8000002efa7808 */ /* 0x000fe40004000000 */
[----:B------:R-:W-:Y:S02]  /*15590*/  FSEL R0, R12, -INF , !P2 ;  /* 0xff8000000c007808 */ /* 0x000fe40005000000 */
[----:B------:R-:W-:Y:S02]  /*155a0*/  ISETP.GE.AND P0, PT, R9, R239, PT ;  /* 0x000000ef0900720c */ /* 0x000fe40003f06270 */
[----:B------:R-:W-:Y:S02]  /*155b0*/  I2FP.F32.S32 R13, R13 ;  /* 0x0000000d000d7245 */ /* 0x000fe40000201400 */
[----:B------:R-:W-:Y:S02]  /*155c0*/  IABS R12, R224 ;  /* 0x000000e0000c7213 */ /* 0x000fe40000000000 */
[----:B------:R-:W-:-:S02]  /*155d0*/  FSEL R15, R137, -INF , !P1 ;  /* 0xff800000890f7808 */ /* 0x000fc40004800000 */
[----:B------:R-:W-:Y:S02]  /*155e0*/  FSEL R16, R61, -INF , !P6 ;  /* 0xff8000003d107808 */ /* 0x000fe40007000000 */
[----:B------:R-:W-:Y:S02]  /*155f0*/  FSEL R37, R0, -INF , !P5 ;  /* 0xff80000000257808 */ /* 0x000fe40006800000 */
[----:B------:R-:W-:Y:S01]  /*15600*/  FSEL R248, R50, -INF , !P0 ;  /* 0xff80000032f87808 */ /* 0x000fe20004000000 */
[----:B------:R-:W-:Y:S01]  /*15610*/  FFMA.FTZ R0, R13, -UR6, R237 ;  /* 0x800000060d007c23 */ /* 0x000fe200080100ed */
[C---:B------:R-:W-:Y:S02]  /*15620*/  ISETP.GE.AND P1, PT, R11.reuse, R241, PT ;  /* 0x000000f10b00720c */ /* 0x040fe40003f26270 */
[C---:B------:R-:W-:Y:S02]  /*15630*/  ISETP.GE.AND P6, PT, R11.reuse, R238, PT ;  /* 0x000000ee0b00720c */ /* 0x040fe40003fc6270 */
[----:B------:R-:W-:-:S02]  /*15640*/  ISETP.GE.AND P2, PT, R11, R240, PT ;  /* 0x000000f00b00720c */ /* 0x000fc40003f46270 */
[----:B------:R-:W-:Y:S01]  /*15650*/  ISETP.GT.AND P5, PT, R3, R11, PT ;  /* 0x0000000b0300720c */ /* 0x000fe20003fa4270 */
[----:B------:R-:W-:Y:S01]  /*15660*/  IMAD.MOV.U32 R11, RZ, RZ, R12 ;  /* 0x000000ffff0b7224 */ /* 0x000fe200078e000c */
[----:B------:R-:W-:Y:S02]  /*15670*/  ISETP.GE.AND P0, PT, R7, R239, PT ;  /* 0x000000ef0700720c */ /* 0x000fe40003f06270 */
[----:B------:R-:W-:Y:S02]  /*15680*/  FSEL R0, R0, -INF , !P5 ;  /* 0xff80000000007808 */ /* 0x000fe40006800000 */
[----:B------:R-:W-:Y:S02]  /*15690*/  FSEL R12, R52, -INF , !P0 ;  /* 0xff800000340c7808 */ /* 0x000fe40004000000 */
[----:B------:R-:W-:Y:S01]  /*156a0*/  I2FP.F32.S32 R11, R11 ;  /* 0x0000000b000b7245 */ /* 0x000fe20000201400 */
[----:B------:R1:W-:Y:S01]  /*156b0*/  STL [R1+0xd0], R239 ;  /* 0x0000d0ef01007387 */ /* 0x0003e20000100800 */
[----:B------:R-:W-:-:S03]  /*156c0*/  FSEL R14, R0, -INF , !P2 ;  /* 0xff800000000e7808 */ /* 0x000fc60005000000 */
[----:B------:R3:W-:Y:S01]  /*156d0*/  STL [R1+0x58], R12 ;  /* 0x0000580c01007387 */ /* 0x0007e20000100800 */
[----:B------:R-:W-:-:S03]  /*156e0*/  FFMA.FTZ R0, R11, -UR6, R232 ;  /* 0x800000060b007c23 */ /* 0x000fc600080100e8 */
[----:B------:R-:W-:Y:S04]  /*156f0*/  STL [R1+0xe4], R250 ;  /* 0x0000e4fa01007387 */ /* 0x000fe80000100800 */
[----:B------:R-:W-:Y:S04]  /*15700*/  STL [R1+0xe0], R248 ;  /* 0x0000e0f801007387 */ /* 0x000fe80000100800 */
[----:B------:R-:W3:Y:S01]  /*15710*/  LDL.LU R232, [R1+0x54] ;  /* 0x0000540001e87983 */ /* 0x000ee20000300800 */
[----:B------:R-:W-:Y:S02]  /*15720*/  ISETP.GT.AND P2, PT, R3, R10, PT ;  /* 0x0000000a0300720c */ /* 0x000fe40003f44270 */
[----:B------:R-:W-:-:S02]  /*15730*/  FSEL R28, R138, -INF , !P1 ;  /* 0xff8000008a1c7808 */ /* 0x000fc40004800000 */
[----:B------:R-:W-:Y:S02]  /*15740*/  FSEL R58, R65, -INF , !P6 ;  /* 0xff800000413a7808 */ /* 0x000fe40007000000 */
[C---:B------:R-:W-:Y:S02]  /*15750*/  ISETP.GE.AND P1, PT, R10.reuse, R241, PT ;  /* 0x000000f10a00720c */ /* 0x040fe40003f26270 */
[C---:B------:R-:W-:Y:S02]  /*15760*/  ISETP.GE.AND P6, PT, R10.reuse, R238, PT ;  /* 0x000000ee0a00720c */ /* 0x040fe40003fc6270 */
[----:B------:R-:W-:Y:S02]  /*15770*/  ISETP.GE.AND P5, PT, R10, R240, PT ;  /* 0x000000f00a00720c */ /* 0x000fe40003fa6270 */
[----:B------:R-:W-:Y:S02]  /*15780*/  FSEL R10, R0, -INF , !P2 ;  /* 0xff800000000a7808 */ /* 0x000fe40005000000 */
[----:B------:R-:W-:-:S02]  /*15790*/  ISETP.GE.AND P2, PT, R8, R239, PT ;  /* 0x000000ef0800720c */ /* 0x000fc40003f46270 */
[----:B------:R-:W-:Y:S02]  /*157a0*/  IABS R0, R234 ;  /* 0x000000ea00007213 */ /* 0x000fe40000000000 */
[----:B------:R-:W-:Y:S02]  /*157b0*/  FSEL R53, R53, -INF , !P2 ;  /* 0xff80000035357808 */ /* 0x000fe40005000000 */
[-C--:B------:R-:W-:Y:S02]  /*157c0*/  ISETP.GE.AND P2, PT, R6, R239.reuse, PT ;  /* 0x000000ef0600720c */ /* 0x080fe40003f46270 */
[----:B------:R-:W-:Y:S02]  /*157d0*/  I2FP.F32.S32 R0, R0 ;  /* 0x0000000000007245 */ /* 0x000fe40000201400 */
[----:B------:R-:W-:Y:S02]  /*157e0*/  ISETP.GE.AND P0, PT, R5, R239, PT ;  /* 0x000000ef0500720c */ /* 0x000fe40003f06270 */
[----:B-1----:R-:W-:-:S02]  /*157f0*/  FSEL R239, R51, -INF , !P2 ;  /* 0xff80000033ef7808 */ /* 0x002fc40005000000 */
[----:B------:R-:W-:Y:S02]  /*15800*/  FSEL R237, R49, -INF , !P0 ;  /* 0xff80000031ed7808 */ /* 0x000fe40004000000 */
[----:B------:R-:W-:Y:S01]  /*15810*/  ISETP.GT.AND P0, PT, R3, R9, PT ;  /* 0x000000090300720c */ /* 0x000fe20003f04270 */
[----:B------:R-:W-:Y:S01]  /*15820*/  STL [R1+0xd8], R239 ;  /* 0x0000d8ef01007387 */ /* 0x000fe20000100800 */
[----:B------:R-:W-:Y:S02]  /*15830*/  FSEL R64, R140, -INF , !P1 ;  /* 0xff8000008c407808 */ /* 0x000fe40004800000 */
[----:B------:R-:W-:Y:S01]  /*15840*/  FSEL R140, R10, -INF , !P5 ;  /* 0xff8000000a8c7808 */ /* 0x000fe20006800000 */
[----:B------:R-:W-:Y:S01]  /*15850*/  STL [R1+0xd4], R237 ;  /* 0x0000d4ed01007387 */ /* 0x000fe20000100800 */
[----:B------:R-:W-:-:S03]  /*15860*/  ISETP.GE.AND P2, PT, R9, R240, PT ;  /* 0x000000f00900720c */ /* 0x000fc60003f46270 */
[----:B------:R-:W4:Y:S04]  /*15870*/  LDL.LU R226, [R1+0x1c] ;  /* 0x00001c0001e27983 */ /* 0x000f280000300800 */
[----:B------:R-:W4:Y:S04]  /*15880*/  LDL.LU R245, [R1+0x60] ;  /* 0x0000600001f57983 */ /* 0x000f280000300800 */
[----:B------:R-:W4:Y:S01]  /*15890*/  LDL.LU R228, [R1] ;  /* 0x0000000001e47983 */ /* 0x000f220000300800 */
[----:B--2---:R-:W-:-:S05]  /*158a0*/  FFMA.FTZ R0, R0, -UR6, R231 ;  /* 0x8000000600007c23 */ /* 0x004fca00080100e7 */
[----:B------:R-:W-:Y:S02]  /*158b0*/  FSEL R10, R0, -INF , !P0 ;  /* 0xff800000000a7808 */ /* 0x000fe40004000000 */
[----:B------:R-:W-:Y:S02]  /*158c0*/  IABS R0, R246 ;  /* 0x000000f600007213 */ /* 0x000fe40000000000 */
[----:B------:R-:W-:-:S03]  /*158d0*/  FSEL R235, R10, -INF , !P2 ;  /* 0xff8000000aeb7808 */ /* 0x000fc60005000000 */
[----:B------:R-:W-:-:S05]  /*158e0*/  IMAD.MOV.U32 R10, RZ, RZ, R0 ;  /* 0x000000ffff0a7224 */ /* 0x000fca00078e0000 */
[----:B------:R-:W-:-:S05]  /*158f0*/  I2FP.F32.S32 R10, R10 ;  /* 0x0000000a000a7245 */ /* 0x000fca0000201400 */
[----:B---3--:R-:W-:Y:S02]  /*15900*/  FFMA.FTZ R10, R10, -UR6, R232 ;  /* 0x800000060a0a7c23 */ /* 0x008fe400080100e8 */
[----:B------:R-:W2:Y:S04]  /*15910*/  LDL.LU R232, [R1+0x64] ;  /* 0x0000640001e87983 */ /* 0x000ea80000300800 */
[----:B------:R-:W3:Y:S04]  /*15920*/  LDL.LU R227, [R1+0x18] ;  /* 0x0000180001e37983 */ /* 0x000ee80000300800 */
[----:B------:R-:W-:Y:S04]  /*15930*/  STL [R1+0xdc], R241 ;  /* 0x0000dcf101007387 */ /* 0x000fe80000100800 */
[----:B------:R-:W2:Y:S01]  /*15940*/  LDL.LU R33, [R1+0x6c] ;  /* 0x00006c0001217983 */ /* 0x000ea20000300800 */
[----:B------:R-:W-:-:S04]  /*15950*/  FMNMX3.FTZ R135, R215, R2, R4, !PT ;  /* 0x00000002d7877276 */ /* 0x000fc80007810004 */
[----:B------:R-:W-:-:S04]  /*15960*/  FMNMX3.FTZ R135, R135, R20, R17, !PT ;  /* 0x0000001487877276 */ /* 0x000fc80007810011 */
[----:B------:R-:W-:-:S04]  /*15970*/  FMNMX3.FTZ R135, R135, R60, R55, !PT ;  /* 0x0000003c87877276 */ /* 0x000fc80007810037 */
[----:B------:R-:W-:-:S04]  /*15980*/  FMNMX3.FTZ R135, R135, R43, R40, !PT ;  /* 0x0000002b87877276 */ /* 0x000fc80007810028 */
[----:B------:R-:W-:-:S04]  /*15990*/  FMNMX3.FTZ R135, R135, R252, R242, !PT ;  /* 0x000000fc87877276 */ /* 0x000fc800078100f2 */
[----:B------:R-:W-:Y:S02]  /*159a0*/  FMNMX3.FTZ R135, R135, R250, R248, !PT ;  /* 0x000000fa87877276 */ /* 0x000fe400078100f8 */
[----:B------:R-:W-:Y:S02]  /*159b0*/  FSEL R61, R67, -INF , !P6 ;  /* 0xff800000433d7808 */ /* 0x000fe40007000000 */
[----:B------:R-:W-:Y:S02]  /*159c0*/  FMNMX3.FTZ R135, R135, R53, R12, !PT ;  /* 0x0000003587877276 */ /* 0x000fe4000781000c */
[C---:B------:R-:W-:Y:S02]  /*159d0*/  ISETP.GE.AND P1, PT, R9.reuse, R241, PT ;  /* 0x000000f10900720c */ /* 0x040fe40003f26270 */
[----:B------:R-:W-:Y:S02]  /*159e0*/  ISETP.GE.AND P6, PT, R9, R238, PT ;  /* 0x000000ee0900720c */ /* 0x000fe40003fc6270 */
[----:B------:R-:W-:-:S02]  /*159f0*/  IABS R9, R243 ;  /* 0x000000f300097213 */ /* 0x000fc40000000000 */
[----:B------:R-:W-:Y:S02]  /*15a00*/  FMNMX3.FTZ R135, R135, R239, R237, !PT ;  /* 0x000000ef87877276 */ /* 0x000fe400078100ed */
[----:B----4-:R-:W-:Y:S01]  /*15a10*/  FMNMX3.FTZ R0, R225, R18, R19, !PT ;  /* 0x00000012e1007276 */ /* 0x010fe20007810013 */
[----:B------:R-:W-:Y:S02]  /*15a20*/  IMAD.MOV.U32 R11, RZ, RZ, R9 ;  /* 0x000000ffff0b7224 */ /* 0x000fe400078e0009 */
[----:B------:R-:W1:Y:S01]  /*15a30*/  SHFL.BFLY PT, R9, R135, 0x2, 0x1f ;  /* 0x0c401f0087097f89 */ /* 0x000e6200000e0000 */
[----:B------:R-:W-:Y:S02]  /*15a40*/  FMNMX3.FTZ R0, R0, R24, R23, !PT ;  /* 0x0000001800007276 */ /* 0x000fe40007810017 */
[----:B------:R-:W-:Y:S02]  /*15a50*/  I2FP.F32.S32 R11, R11 ;  /* 0x0000000b000b7245 */ /* 0x000fe40000201400 */
[----:B------:R-:W-:Y:S01]  /*15a60*/  FMNMX3.FTZ R0, R0, R62, R59, !PT ;  /* 0x0000003e00007276 */ /* 0x000fe2000781003b */
[----:B------:R-:W-:Y:S01]  /*15a70*/  IMAD.MOV.U32 R52, RZ, RZ, R28 ;  /* 0x000000ffff347224 */ /* 0x000fe200078e001c */
[----:B------:R-:W-:-:S02]  /*15a80*/  FSEL R138, R143, -INF , !P1 ;  /* 0xff8000008f8a7808 */ /* 0x000fc40004800000 */
[----:B------:R-:W-:Y:S02]  /*15a90*/  FSEL R247, R139, -INF , !P6 ;  /* 0xff8000008bf77808 */ /* 0x000fe40007000000 */
[----:B------:R-:W-:Y:S02]  /*15aa0*/  FMNMX3.FTZ R0, R0, R48, R41, !PT ;  /* 0x0000003000007276 */ /* 0x000fe40007810029 */
[C---:B------:R-:W-:Y:S02]  /*15ab0*/  ISETP.GE.AND P5, PT, R8.reuse, R241, PT ;  /* 0x000000f10800720c */ /* 0x040fe40003fa6270 */
[C---:B------:R-:W-:Y:S02]  /*15ac0*/  ISETP.GE.AND P1, PT, R8.reuse, R238, PT ;  /* 0x000000ee0800720c */ /* 0x040fe40003f26270 */
[----:B------:R-:W-:Y:S02]  /*15ad0*/  ISETP.GE.AND P6, PT, R8, R240, PT ;  /* 0x000000f00800720c */ /* 0x000fe40003fc6270 */
[----:B------:R-:W-:Y:S01]  /*15ae0*/  ISETP.GT.AND P0, PT, R3, R8, PT ;  /* 0x000000080300720c */ /* 0x000fe20003f04270 */
[----:B------:R-:W-:Y:S01]  /*15af0*/  FFMA.FTZ R8, R11, -UR6, R236 ;  /* 0x800000060b087c23 */ /* 0x000fe200080100ec */
[----:B------:R-:W-:-:S02]  /*15b00*/  FMNMX3.FTZ R0, R0, R15, R52, !PT ;  /* 0x0000000f00007276 */ /* 0x000fc40007810034 */
[----:B------:R-:W-:Y:S02]  /*15b10*/  FSEL R236, R208, -INF , !P5 ;  /* 0xff800000d0ec7808 */ /* 0x000fe40006800000 */
[----:B------:R-:W-:Y:S02]  /*15b20*/  FSEL R12, R8, -INF , !P0 ;  /* 0xff800000080c7808 */ /* 0x000fe40004000000 */
[----:B------:R-:W-:Y:S02]  /*15b30*/  FMNMX3.FTZ R8, R0, R64, R138, !PT ;  /* 0x0000004000087276 */ /* 0x000fe4000781008a */
[----:B------:R-:W-:Y:S02]  /*15b40*/  FSEL R249, R141, -INF , !P1 ;  /* 0xff8000008df97808 */ /* 0x000fe40004800000 */
[----:B------:R-:W-:Y:S02]  /*15b50*/  IABS R0, R251 ;  /* 0x000000fb00007213 */ /* 0x000fe40000000000 */
[----:B------:R-:W-:-:S02]  /*15b60*/  ISETP.GE.AND P2, PT, R7, R241, PT ;  /* 0x000000f10700720c */ /* 0x000fc40003f46270 */
[C---:B------:R-:W-:Y:S02]  /*15b70*/  ISETP.GE.AND P5, PT, R7.reuse, R238, PT ;  /* 0x000000ee0700720c */ /* 0x040fe40003fa6270 */
[----:B------:R-:W-:Y:S02]  /*15b80*/  ISETP.GE.AND P1, PT, R7, R240, PT ;  /* 0x000000f00700720c */ /* 0x000fe40003f26270 */
[----:B------:R-:W-:Y:S02]  /*15b90*/  ISETP.GT.AND P0, PT, R3, R7, PT ;  /* 0x000000070300720c */ /* 0x000fe40003f04270 */
[----:B------:R-:W-:Y:S02]  /*15ba0*/  FMNMX3.FTZ R7, R226, R21, R22, !PT ;  /* 0x00000015e2077276 */ /* 0x000fe40007810016 */
[----:B-1----:R-:W-:Y:S01]  /*15bb0*/  FMNMX.FTZ R135, R135, R9, !PT ;  /* 0x0000000987877209 */ /* 0x002fe20007810000 */
[----:B------:R-:W-:Y:S01]  /*15bc0*/  IMAD.MOV.U32 R9, RZ, RZ, R0 ;  /* 0x000000ffff097224 */ /* 0x000fe200078e0000 */
[----:B------:R-:W-:-:S02]  /*15bd0*/  FMNMX3.FTZ R0, R7, R30, R25, !PT ;  /* 0x0000001e07007276 */ /* 0x000fc40007810019 */
[----:B------:R-:W-:Y:S02]  /*15be0*/  FSEL R231, R209, -INF , !P2 ;  /* 0xff800000d1e77808 */ /* 0x000fe40005000000 */
[----:B------:R-:W-:Y:S02]  /*15bf0*/  FMNMX3.FTZ R0, R0, R63, R56, !PT ;  /* 0x0000003f00007276 */ /* 0x000fe40007810038 */
[----:B------:R-:W-:Y:S02]  /*15c00*/  FSEL R246, R142, -INF , !P5 ;  /* 0xff8000008ef67808 */ /* 0x000fe40006800000 */
[-C--:B------:R-:W-:Y:S02]  /*15c10*/  ISETP.GE.AND P2, PT, R6, R241.reuse, PT ;  /* 0x000000f10600720c */ /* 0x080fe40003f46270 */
[----:B------:R-:W-:Y:S02]  /*15c20*/  ISETP.GE.AND P5, PT, R5, R241, PT ;  /* 0x000000f10500720c */ /* 0x000fe40003fa6270 */
[----:B------:R-:W-:-:S02]  /*15c30*/  MOV R234, R16 ;  /* 0x0000001000ea7202 */ /* 0x000fc40000000f00 */
[----:B------:R-:W-:Y:S02]  /*15c40*/  FMNMX3.FTZ R0, R0, R54, R42, !PT ;  /* 0x0000003600007276 */ /* 0x000fe4000781002a */
[----:B------:R-:W-:Y:S02]  /*15c50*/  FSEL R230, R211, -INF , !P2 ;  /* 0xff800000d3e67808 */ /* 0x000fe40005000000 */
[----:B------:R-:W-:Y:S02]  /*15c60*/  FSEL R49, R210, -INF , !P5 ;  /* 0xff800000d2317808 */ /* 0x000fe40006800000 */
[----:B------:R-:W-:Y:S02]  /*15c70*/  FSEL R11, R10, -INF , !P0 ;  /* 0xff8000000a0b7808 */ /* 0x000fe40004000000 */
[----:B------:R-:W-:Y:S02]  /*15c80*/  ISETP.GE.AND P2, PT, R6, R238, PT ;  /* 0x000000ee0600720c */ /* 0x000fe40003f46270 */
[----:B------:R-:W-:-:S02]  /*15c90*/  FMNMX3.FTZ R8, R8, R236, R231, !PT ;  /* 0x000000ec08087276 */ /* 0x000fc400078100e7 */
[----:B------:R-:W-:Y:S02]  /*15ca0*/  ISETP.GE.AND P5, PT, R6, R240, PT ;  /* 0x000000f00600720c */ /* 0x000fe40003fa6270 */
[----:B------:R-:W-:Y:S02]  /*15cb0*/  ISETP.GT.AND P0, PT, R3, R6, PT ;  /* 0x000000060300720c */ /* 0x000fe40003f04270 */
[----:B------:R-:W-:Y:S02]  /*15cc0*/  FMNMX3.FTZ R6, R0, R234, R58, !PT ;  /* 0x000000ea00067276 */ /* 0x000fe4000781003a */
[----:B------:R-:W-:Y:S02]  /*15cd0*/  FMNMX3.FTZ R134, R8, R230, R49, !PT ;  /* 0x000000e608867276 */ /* 0x000fe40007810031 */
[----:B------:R-:W-:Y:S02]  /*15ce0*/  I2FP.F32.S32 R8, R9 ;  /* 0x0000000900087245 */ /* 0x000fe40000201400 */
[----:B------:R-:W-:Y:S01]  /*15cf0*/  FMNMX3.FTZ R6, R6, R61, R247, !PT ;  /* 0x0000003d06067276 */ /* 0x000fe200078100f7 */
[----:B------:R-:W1:Y:S01]  /*15d00*/  SHFL.BFLY PT, R10, R135, 0x1, 0x1f ;  /* 0x0c201f00870a7f89 */ /* 0x000e6200000e0000 */
[----:B------:R-:W-:Y:S01]  /*15d10*/  IABS R7, R228 ;  /* 0x000000e400077213 */ /* 0x000fe20000000000 */
[----:B------:R-:W-:Y:S01]  /*15d20*/  FFMA.FTZ R8, R8, -UR6, R245 ;  /* 0x8000000608087c23 */ /* 0x000fe200080100f5 */
[----:B------:R-:W-:-:S02]  /*15d30*/  FSEL R245, R212, -INF , !P2 ;  /* 0xff800000d4f57808 */ /* 0x000fc40005000000 */
[----:B------:R-:W-:Y:S01]  /*15d40*/  FMNMX3.FTZ R136, R6, R249, R246, !PT ;  /* 0x000000f906887276 */ /* 0x000fe200078100f6 */
[----:B------:R-:W-:Y:S01]  /*15d50*/  IMAD.MOV.U32 R139, RZ, RZ, R14 ;  /* 0x000000ffff8b7224 */ /* 0x000fe200078e000e */
[----:B------:R-:W-:Y:S02]  /*15d60*/  ISETP.GE.AND P2, PT, R5, R238, PT ;  /* 0x000000ee0500720c */ /* 0x000fe40003f46270 */
[----:B------:R-:W-:Y:S02]  /*15d70*/  I2FP.F32.S32 R6, R7 ;  /* 0x0000000700067245 */ /* 0x000fe40000201400 */
[----:B------:R-:W-:Y:S02]  /*15d80*/  FSEL R8, R8, -INF , !P0 ;  /* 0xff80000008087808 */ /* 0x000fe40004000000 */
[----:B------:R-:W-:Y:S02]  /*15d90*/  FSEL R244, R213, -INF , !P2 ;  /* 0xff800000d5f47808 */ /* 0x000fe40005000000 */
[----:B------:R-:W-:-:S02]  /*15da0*/  ISETP.GT.AND P0, PT, R3, R5, PT ;  /* 0x000000050300720c */ /* 0x000fc40003f04270 */
[----:B------:R-:W-:Y:S02]  /*15db0*/  FMNMX3.FTZ R136, R136, R245, R244, !PT ;  /* 0x000000f588887276 */ /* 0x000fe400078100f4 */
[----:B------:R-:W-:Y:S02]  /*15dc0*/  ISETP.GE.AND P2, PT, R5, R240, PT ;  /* 0x000000f00500720c */ /* 0x000fe40003f46270 */
[----:B------:R-:W-:Y:S02]  /*15dd0*/  FSEL R51, R12, -INF , !P6 ;  /* 0xff8000000c337808 */ /* 0x000fe40007000000 */
[----:B------:R-:W-:Y:S02]  /*15de0*/  FSEL R141, R11, -INF , !P1 ;  /* 0xff8000000b8d7808 */ /* 0x000fe40004800000 */
[----:B------:R-:W-:Y:S02]  /*15df0*/  FSEL R142, R8, -INF , !P5 ;  /* 0xff800000088e7808 */ /* 0x000fe40006800000 */
[----:B-1----:R-:W-:-:S05]  /*15e00*/  FMNMX.FTZ R135, R135, R10, !PT ;  /* 0x0000000a87877209 */ /* 0x002fca0007810000 */
[----:B------:R-:W-:Y:S01]  /*15e10*/  FMUL.FTZ R29, R135, UR7 ;  /* 0x00000007871d7c20 */ /* 0x000fe20008410000 */
[----:B------:R-:W1:Y:S02]  /*15e20*/  SHFL.BFLY PT, R9, R134, 0x2, 0x1f ;  /* 0x0c401f0086097f89 */ /* 0x000e6400000e0000 */
[----:B-1----:R-:W-:-:S05]  /*15e30*/  FMNMX.FTZ R134, R134, R9, !PT ;  /* 0x0000000986867209 */ /* 0x002fca0007810000 */
[----:B------:R-:W-:Y:S01]  /*15e40*/  SHFL.BFLY PT, R5, R134, 0x1, 0x1f ;  /* 0x0c201f0086057f89 */ /* 0x000fe200000e0000 */
[----:B---3--:R-:W-:-:S04]  /*15e50*/  FMNMX3.FTZ R0, R227, R27, R26, !PT ;  /* 0x0000001be3007276 */ /* 0x008fc8000781001a */
[----:B------:R-:W-:-:S04]  /*15e60*/  FMNMX3.FTZ R0, R0, R31, R35, !PT ;  /* 0x0000001f00007276 */ /* 0x000fc80007810023 */
[----:B------:R-:W-:Y:S01]  /*15e70*/  FMNMX3.FTZ R0, R0, R229, R233, !PT ;  /* 0x000000e500007276 */ /* 0x000fe200078100e9 */
[----:B--2---:R-:W-:-:S03]  /*15e80*/  FFMA.FTZ R3, R6, -UR6, R232 ;  /* 0x8000000606037c23 */ /* 0x004fc600080100e8 */
[----:B------:R-:W-:-:S04]  /*15e90*/  FMNMX3.FTZ R0, R0, R36, R57, !PT ;  /* 0x0000002400007276 */ /* 0x000fc80007810039 */
[----:B------:R-:W-:Y:S02]  /*15ea0*/  FMNMX3.FTZ R0, R0, R37, R139, !PT ;  /* 0x0000002500007276 */ /* 0x000fe4000781008b */
[----:B------:R-:W-:Y:S02]  /*15eb0*/  FSEL R3, R3, -INF , !P0 ;  /* 0xff80000003037808 */ /* 0x000fe40004000000 */
[----:B------:R-:W-:Y:S01]  /*15ec0*/  FMNMX3.FTZ R0, R0, R140, R235, !PT ;  /* 0x0000008c00007276 */ /* 0x000fe200078100eb */
[----:B------:R-:W1:Y:S01]  /*15ed0*/  SHFL.BFLY PT, R6, R136, 0x2, 0x1f ;  /* 0x0c401f0088067f89 */ /* 0x000e6200000e0000 */
[----:B------:R-:W-:Y:S02]  /*15ee0*/  FSEL R7, R3, -INF , !P2 ;  /* 0xff80000003077808 */ /* 0x000fe40005000000 */
[----:B------:R-:W-:-:S04]  /*15ef0*/  FMNMX3.FTZ R0, R0, R51, R141, !PT ;  /* 0x0000003300007276 */ /* 0x000fc8000781008d */
[----:B------:R-:W-:-:S05]  /*15f00*/  FMNMX3.FTZ R0, R0, R142, R7, !PT ;  /* 0x0000008e00007276 */ /* 0x000fca0007810007 */
[----:B------:R-:W2:Y:S01]  /*15f10*/  SHFL.BFLY PT, R3, R0, 0x2, 0x1f ;  /* 0x0c401f0000037f89 */ /* 0x000ea200000e0000 */
[----:B------:R-:W-:-:S04]  /*15f20*/  FSETP.NEU.FTZ.AND P0, PT, R135, -INF , PT ;  /* 0xff8000008700780b */ /* 0x000fc80003f1d000 */
[----:B------:R-:W-:-:S05]  /*15f30*/  FSEL R29, R29, RZ, P0 ;  /* 0x000000ff1d1d7208 */ /* 0x000fca0000000000 */
[----:B------:R-:W-:Y:S01]  /*15f40*/  FFMA.FTZ R2, R2, UR7, -R29 ;  /* 0x0000000702027c23 */ /* 0x000fe2000801081d */
[----:B-1----:R-:W-:-:S03]  /*15f50*/  FMNMX.FTZ R136, R136, R6, !PT ;  /* 0x0000000688887209 */ /* 0x002fc60007810000 */
[----:B------:R1:W-:Y:S01]  /*15f60*/  MUFU.EX2 R241, R2 ;  /* 0x0000000200f17308 */ /* 0x0003e20000000800 */
[----:B--2---:R-:W-:Y:S01]  /*15f70*/  FMNMX.FTZ R0, R0, R3, !PT ;  /* 0x0000000300007209 */ /* 0x004fe20007810000 */
[----:B-1----:R-:W1:Y:S04]  /*15f80*/  SHFL.BFLY PT, R2, R136, 0x1, 0x1f ;  /* 0x0c201f0088027f89 */ /* 0x002e6800000e0000 */
[----:B------:R-:W2:Y:S01]  /*15f90*/  SHFL.BFLY PT, R133, R0, 0x1, 0x1f ;  /* 0x0c201f0000857f89 */ /* 0x000ea200000e0000 */
[----:B-1----:R-:W-:-:S04]  /*15fa0*/  FMNMX.FTZ R136, R136, R2, !PT ;  /* 0x0000000288887209 */ /* 0x002fc80007810000 */
[C---:B------:R-:W-:Y:S01]  /*15fb0*/  FSETP.NEU.FTZ.AND P2, PT, R136.reuse, -INF , PT ;  /* 0xff8000008800780b */ /* 0x040fe20003f5d000 */
[----:B------:R-:W-:Y:S01]  /*15fc0*/  FMUL.FTZ R2, R136, UR7 ;  /* 0x0000000788027c20 */ /* 0x000fe20008410000 */
[----:B--2---:R-:W-:-:S04]  /*15fd0*/  FMNMX.FTZ R133, R0, R133, !PT ;  /* 0x0000008500857209 */ /* 0x004fc80007810000 */
[----:B------:R-:W-:Y:S01]  /*15fe0*/  FSEL R2, R2, RZ, P2 ;  /* 0x000000ff02027208 */ /* 0x000fe20001000000 */
[C---:B------:R-:W-:Y:S01]  /*15ff0*/  FMUL.FTZ R3, R133.reuse, UR7 ;  /* 0x0000000785037c20 */ /* 0x040fe20008410000 */
[----:B------:R-:W-:-:S03]  /*16000*/  FSETP.NEU.FTZ.AND P1, PT, R133, -INF , PT ;  /* 0xff8000008500780b */ /* 0x000fc60003f3d000 */
[----:B------:R-:W-:Y:S01]  /*16010*/  FFMA.FTZ R0, R30, UR7, -R2 ;  /* 0x000000071e007c23 */ /* 0x000fe20008010802 */
[----:B------:R-:W-:-:S03]  /*16020*/  FSEL R3, R3, RZ, P1 ;  /* 0x000000ff03037208 */ /* 0x000fc60000800000 */
[----:B------:R1:W-:Y:S01]  /*16030*/  MUFU.EX2 R50, R0 ;  /* 0x0000000000327308 */ /* 0x0003e20000000800 */
[----:B------:R-:W-:-:S04]  /*16040*/  FMNMX.FTZ R134, R134, R5, !PT ;  /* 0x0000000586867209 */ /* 0x000fc80007810000 */
[C---:B------:R-:W-:Y:S01]  /*16050*/  FSETP.NEU.FTZ.AND P5, PT, R134.reuse, -INF , PT ;  /* 0xff8000008600780b */ /* 0x040fe20003fbd000 */
[----:B------:R-:W-:Y:S01]  /*16060*/  FMUL.FTZ R28, R134, UR7 ;  /* 0x00000007861c7c20 */ /* 0x000fe20008410000 */
[----:B-1----:R-:W-:-:S04]  /*16070*/  FFMA.FTZ R0, R25, UR7, -R2 ;  /* 0x0000000719007c23 */ /* 0x002fc80008010802 */
[----:B------:R1:W-:Y:S01]  /*16080*/  MUFU.EX2 R237, R0 ;  /* 0x0000000000ed7308 */ /* 0x0003e20000000800 */
[----:B------:R-:W-:Y:S01]  /*16090*/  FSEL R28, R28, RZ, P5 ;  /* 0x000000ff1c1c7208 */ /* 0x000fe20002800000 */
[----:B------:R-:W-:Y:S01]  /*160a0*/  FFMA.FTZ R17, R17, UR7, -R29 ;  /* 0x0000000711117c23 */ /* 0x000fe2000801081d */
[----:B------:R-:W-:Y:S01]  /*160b0*/  LEA R14, R33, UR5, 0x1 ;  /* 0x00000005210e7c11 */ /* 0x000fe2000f8e08ff */
[----:B-1----:R-:W-:-:S04]  /*160c0*/  FFMA.FTZ R0, R27, UR7, -R3 ;  /* 0x000000071b007c23 */ /* 0x002fc80008010803 */
[----:B------:R1:W-:Y:S01]  /*160d0*/  MUFU.EX2 R232, R0 ;  /* 0x0000000000e87308 */ /* 0x0003e20000000800 */
[--C-:B------:R-:W-:Y:S01]  /*160e0*/  FFMA.FTZ R18, R18, UR7, -R28.reuse ;  /* 0x0000000712127c23 */ /* 0x100fe2000801081c */
[----:B------:R-:W-:Y:S01]  /*160f0*/  FFMA.FTZ R19, R19, UR7, -R28 ;  /* 0x0000000713137c23 */ /* 0x000fe2000801081c */
[----:B------:R-:W-:Y:S01]  /*16100*/  FFMA.FTZ R4, R4, UR7, -R29 ;  /* 0x0000000704047c23 */ /* 0x000fe2000801081d */
[----:B-1----:R-:W-:-:S04]  /*16110*/  FFMA.FTZ R0, R26, UR7, -R3 ;  /* 0x000000071a007c23 */ /* 0x002fc80008010803 */
[----:B------:R1:W-:Y:S08]  /*16120*/  MUFU.EX2 R39, R0 ;  /* 0x0000000000277308 */ /* 0x0003f00000000800 */
[----:B------:R-:W-:Y:S01]  /*16130*/  MUFU.EX2 R251, R17 ;  /* 0x0000001100fb7308 */ /* 0x000fe20000000800 */
[----:B-1----:R-:W-:-:S07]  /*16140*/  FFMA.FTZ R0, R31, UR7, -R3 ;  /* 0x000000071f007c23 */ /* 0x002fce0008010803 */
[----:B------:R-:W-:Y:S08]  /*16150*/  MUFU.EX2 R239, R18 ;  /* 0x0000001200ef7308 */ /* 0x000ff00000000800 */
[----:B------:R1:W-:Y:S08]  /*16160*/  MUFU.EX2 R143, R0 ;  /* 0x00000000008f7308 */ /* 0x0003f00000000800 */
[----:B------:R2:W-:Y:S01]  /*16170*/  MUFU.EX2 R248, R19 ;  /* 0x0000001300f87308 */ /* 0x0005e20000000800 */
[----:B-1----:R-:W-:-:S07]  /*16180*/  FSEL R0, R134, RZ, P5 ;  /* 0x000000ff86007208 */ /* 0x002fce0002800000 */
[----:B------:R1:W3:Y:S01]  /*16190*/  MUFU.EX2 R13, R4 ;  /* 0x00000004000d7308 */ /* 0x0002e20000000800 */
[----:B------:R-:W-:Y:S01]  /*161a0*/  FADD.FTZ R0, R225, -R0 ;  /* 0x80000000e1007221 */ /* 0x000fe20000010000 */
[----:B--2---:R-:W2:Y:S03]  /*161b0*/  LDSM.16.MT88.4 R16, [R14+0xc000] ;  /* 0x00c000000e10783b */ /* 0x004ea60000004200 */
[----:B------:R-:W-:Y:S01]  /*161c0*/  FMUL.FTZ R31, R0, UR7 ;  /* 0x00000007001f7c20 */ /* 0x000fe20008410000 */
[----:B------:R-:W-:Y:S02]  /*161d0*/  FSEL R0, R133, RZ, P1 ;  /* 0x000000ff85007208 */ /* 0x000fe40000800000 */
[----:B-1----:R-:W-:Y:S01]  /*161e0*/  FSEL R4, R135, RZ, P0 ;  /* 0x000000ff87047208 */ /* 0x002fe20000000000 */
[----:B------:R-:W-:-:S04]  /*161f0*/  FFMA.FTZ R20, R20, UR7, -R29 ;  /* 0x0000000714147c23 */ /* 0x000fc8000801081d */
[----:B------:R-:W-:Y:S01]  /*16200*/  FADD.FTZ R4, R215, -R4 ;  /* 0x80000004d7047221 */ /* 0x000fe20000010000 */
[--C-:B------:R-:W-:Y:S01]  /*16210*/  FFMA.FTZ R24, R24, UR7, -R28.reuse ;  /* 0x0000000718187c23 */ /* 0x100fe2000801081c */
[----:B------:R-:W-:Y:S01]  /*16220*/  FFMA.FTZ R23, R23, UR7, -R28 ;  /* 0x0000000717177c23 */ /* 0x000fe2000801081c */
[----:B------:R-:W-:Y:S01]  /*16230*/  FSEL R5, R136, RZ, P2 ;  /* 0x000000ff88057208 */ /* 0x000fe20001000000 */
[----:B------:R-:W-:Y:S01]  /*16240*/  FMUL.FTZ R4, R4, UR7 ;  /* 0x0000000704047c20 */ /* 0x000fe20008410000 */
[----:B------:R-:W-:Y:S01]  /*16250*/  FADD.FTZ R0, R227, -R0 ;  /* 0x80000000e3007221 */ /* 0x000fe20000010000 */
[----:B------:R-:W-:Y:S03]  /*16260*/  MUFU.EX2 R38, R20 ;  /* 0x0000001400267308 */ /* 0x000fe60000000800 */
[----:B------:R-:W-:-:S05]  /*16270*/  FMUL.FTZ R0, R0, UR7 ;  /* 0x0000000700007c20 */ /* 0x000fca0008410000 */
[----:B------:R-:W-:Y:S01]  /*16280*/  MUFU.EX2 R65, R24 ;  /* 0x0000001800417308 */ /* 0x000fe20000000800 */
[--C-:B------:R-:W-:Y:S01]  /*16290*/  FFMA.FTZ R21, R21, UR7, -R2.reuse ;  /* 0x0000000715157c23 */ /* 0x100fe20008010802 */
[----:B------:R-:W-:-:S06]  /*162a0*/  FFMA.FTZ R22, R22, UR7, -R2 ;  /* 0x0000000716167c23 */ /* 0x000fcc0008010802 */
[----:B------:R-:W-:Y:S08]  /*162b0*/  MUFU.EX2 R250, R23 ;  /* 0x0000001700fa7308 */ /* 0x000ff00000000800 */
[----:B------:R1:W4:Y:S08]  /*162c0*/  MUFU.EX2 R32, R4 ;  /* 0x0000000400207308 */ /* 0x0003300000000800 */
[----:B------:R-:W2:Y:S01]  /*162d0*/  MUFU.EX2 R31, R31 ;  /* 0x0000001f001f7308 */ /* 0x000ea20000000800 */
[----:B-1----:R-:W-:-:S07]  /*162e0*/  FADD.FTZ R4, R226, -R5 ;  /* 0x80000005e2047221 */ /* 0x002fce0000010000 */
[----:B------:R1:W-:Y:S01]  /*162f0*/  MUFU.EX2 R33, R0 ;  /* 0x0000000000217308 */ /* 0x0003e20000000800 */
[----:B------:R-:W-:-:S07]  /*16300*/  FMUL.FTZ R4, R4, UR7 ;  /* 0x0000000704047c20 */ /* 0x000fce0008410000 */
[----:B------:R-:W-:Y:S01]  /*16310*/  MUFU.EX2 R228, R21 ;  /* 0x0000001500e47308 */ /* 0x000fe20000000800 */
[----:B-1----:R-:W-:-:S07]  /*16320*/  FFMA.FTZ R0, R35, UR7, -R3 ;  /* 0x0000000723007c23 */ /* 0x002fce0008010803 */
[----:B------:R-:W-:Y:S08]  /*16330*/  MUFU.EX2 R243, R22 ;  /* 0x0000001600f37308 */ /* 0x000ff00000000800 */
[----:B------:R-:W1:Y:S08]  /*16340*/  MUFU.EX2 R34, R4 ;  /* 0x0000000400227308 */ /* 0x000e700000000800 */
[----:B------:R-:W1:Y:S01]  /*16350*/  MUFU.EX2 R35, R0 ;  /* 0x0000000000237308 */ /* 0x000e620000000800 */
[----:B---3--:R-:W-:Y:S01]  /*16360*/  F2FP.F16.F32.PACK_AB R8, R13, R241 ;  /* 0x000000f10d08723e */ /* 0x008fe200000000ff */
[-C--:B----4-:R-:W-:Y:S01]  /*16370*/  FMUL.FTZ R144, R144, R32.reuse ;  /* 0x0000002090907220 */ /* 0x090fe20000410000 */
[----:B------:R-:W-:Y:S01]  /*16380*/  F2FP.F16.F32.PACK_AB R9, R248, R239 ;  /* 0x000000eff809723e */ /* 0x000fe200000000ff */
[----:B------:R-:W-:Y:S01]  /*16390*/  FMUL.FTZ R145, R145, R32 ;  /* 0x0000002091917220 */ /* 0x000fe20000410000 */
[----:B------:R-:W-:Y:S01]  /*163a0*/  F2FP.F16.F32.PACK_AB R10, R251, R38 ;  /* 0x00000026fb0a723e */ /* 0x000fe200000000ff */
[-C--:B--2---:R-:W-:Y:S01]  /*163b0*/  FMUL.FTZ R146, R146, R31.reuse ;  /* 0x0000001f92927220 */ /* 0x084fe20000410000 */
[----:B------:R-:W-:Y:S01]  /*163c0*/  FMUL.FTZ R147, R147, R31 ;  /* 0x0000001f93937220 */ /* 0x000fe20000410000 */
[----:B------:R-:W-:Y:S01]  /*163d0*/  F2FP.F16.F32.PACK_AB R11, R250, R65 ;  /* 0x00000041fa0b723e */ /* 0x000fe200000000ff */
[-C--:B-1----:R-:W-:Y:S01]  /*163e0*/  FMUL.FTZ R148, R148, R34.reuse ;  /* 0x0000002294947220 */ /* 0x082fe20000410000 */
[----:B------:R-:W-:Y:S01]  /*163f0*/  FMUL.FTZ R149, R149, R34 ;  /* 0x0000002295957220 */ /* 0x000fe20000410000 */
[-C--:B------:R-:W-:Y:S01]  /*16400*/  FMUL.FTZ R150, R150, R33.reuse ;  /* 0x0000002196967220 */ /* 0x080fe20000410000 */
[----:B------:R-:W-:Y:S01]  /*16410*/  FMUL.FTZ R151, R151, R33 ;  /* 0x0000002197977220 */ /* 0x000fe20000410000 */
[----:B------:R-:W-:-:S02]  /*16420*/  F2FP.F16.F32.PACK_AB R4, R243, R228 ;  /* 0x000000e4f304723e */ /* 0x000fc400000000ff */
[----:B------:R-:W-:Y:S01]  /*16430*/  HMMA.16816.F32 R44, R8, R16, R144 ;  /* 0x00000010082c723c */ /* 0x000fe20000001890 */
[----:B------:R-:W-:Y:S01]  /*16440*/  IMAD.MOV.U32 R146, RZ, RZ, R7 ;  /* 0x000000ffff927224 */ /* 0x000fe200078e0007 */
[----:B------:R-:W-:Y:S02]  /*16450*/  F2FP.F16.F32.PACK_AB R5, R39, R232 ;  /* 0x000000e82705723e */ /* 0x000fe400000000ff */
[----:B------:R-:W-:Y:S02]  /*16460*/  F2FP.F16.F32.PACK_AB R6, R237, R50 ;  /* 0x00000032ed06723e */ /* 0x000fe400000000ff */
[----:B------:R-:W-:Y:S01]  /*16470*/  F2FP.F16.F32.PACK_AB R7, R35, R143 ;  /* 0x0000008f2307723e */ /* 0x000fe200000000ff */
[----:B------:R-:W-:-:S06]  /*16480*/  IMAD.MOV.U32 R20, RZ, RZ, 0x20 ;  /* 0x00000020ff147424 */ /* 0x000fcc00078e00ff */
[----:B------:R-:W-:Y:S01]  /*16490*/  HMMA.16816.F32 R224, R4, R16, R148 ;  /* 0x0000001004e0723c */ /* 0x000fe20000001894 */
[----:B------:R-:W-:Y:S01]  /*164a0*/  IMAD.MOV.U32 R150, RZ, RZ, R14 ;  /* 0x000000ffff967224 */ /* 0x000fe200078e000e */
[----:B------:R-:W-:-:S04]  /*164b0*/  SEL R20, R20, 0xffffffe0, !P3 ;  /* 0xffffffe014147807 */ /* 0x000fc80005800000 */
[----:B------:R-:W-:Y:S01]  /*164c0*/  IADD3 R132, PT, PT, R20, R150, RZ ;  /* 0x0000009614847210 */ /* 0x000fe20007ffe0ff */
[----:B------:R-:W-:Y:S02]  /*164d0*/  IMAD.MOV.U32 R144, RZ, RZ, R15 ;  /* 0x000000ffff907224 */ /* 0x000fe400078e000f */
[----:B------:R-:W-:Y:S02]  /*164e0*/  IMAD.MOV.U32 R151, RZ, RZ, R13 ;  /* 0x000000ffff977224 */ /* 0x000fe400078e000d */
[----:B------:R-:W1:Y:S01]  /*164f0*/  LDSM.16.MT88.4 R12, [R132+0xc000] ;  /* 0x00c00000840c783b */ /* 0x000e620000004200 */
[----:B------:R-:W-:Y:S02]  /*16500*/  VIADD R0, R150, 0xc000 ;  /* 0x0000c00096007836 */ /* 0x000fe40000000000 */
        /* <DEDUP_REMOVED lines=8> */
[----:B------:R-:W-:-:S02]  /*16590*/  VIADD R30, R150, 0xc040 ;  /* 0x0000c040961e7836 */ /* 0x000fc40000000000 */
[----:B------:R-:W-:Y:S01]  /*165a0*/  @P4 VIADD R30, R0, 0xffffffc0 ;  /* 0xffffffc0001e4836 */ /* 0x000fe20000000000 */
        /* <DEDUP_REMOVED lines=19> */
[----:B------:R-:W-:Y:S01]  /*166e0*/  IMAD.IADD R137, R20, 0x1, R30 ;  /* 0x0000000114897824 */ /* 0x000fe200078e021e */
[----:B------:R-:W-:Y:S01]  /*166f0*/  MOV R145, R64 ;  /* 0x0000004000917202 */ /* 0x000fe20000000f00 */
[----:B------:R-:W-:Y:S01]  /*16700*/  IMAD.MOV.U32 R147, RZ, RZ, R65 ;  /* 0x000000ffff937224 */ /* 0x000fe200078e0041 */
[-C--:B-1----:R-:W-:Y:S01]  /*16710*/  HMMA.16816.F32 R220, R8, R12.reuse, R160 ;  /* 0x0000000c08dc723c */ /* 0x082fe200000018a0 */
[-C--:B------:R-:W-:Y:S01]  /*16720*/  FMUL.FTZ R180, R180, R32.reuse ;  /* 0x00000020b4b47220 */ /* 0x080fe20000410000 */
[----:B------:R-:W-:Y:S01]  /*16730*/  FMUL.FTZ R181, R181, R32 ;  /* 0x00000020b5b57220 */ /* 0x000fe20000410000 */
[-C--:B------:R-:W-:Y:S01]  /*16740*/  FMUL.FTZ R182, R182, R31.reuse ;  /* 0x0000001fb6b67220 */ /* 0x080fe20000410000 */
[----:B------:R-:W-:Y:S01]  /*16750*/  FMUL.FTZ R183, R183, R31 ;  /* 0x0000001fb7b77220 */ /* 0x000fe20000410000 */
[-C--:B------:R-:W-:Y:S01]  /*16760*/  FMUL.FTZ R176, R176, R34.reuse ;  /* 0x00000022b0b07220 */ /* 0x080fe20000410000 */
[-C--:B------:R-:W-:Y:S01]  /*16770*/  FMUL.FTZ R177, R177, R34.reuse ;  /* 0x00000022b1b17220 */ /* 0x080fe20000410000 */
[-C--:B------:R-:W-:Y:S01]  /*16780*/  FMUL.FTZ R178, R178, R33.reuse ;  /* 0x00000021b2b27220 */ /* 0x080fe20000410000 */
[C---:B------:R-:W-:Y:S01]  /*16790*/  HMMA.16816.F32 R212, R4.reuse, R12, R164 ;  /* 0x0000000c04d4723c */ /* 0x040fe200000018a4 */
[-C--:B------:R-:W-:Y:S01]  /*167a0*/  FMUL.FTZ R179, R179, R33.reuse ;  /* 0x00000021b3b37220 */ /* 0x080fe20000410000 */
[-C--:B------:R-:W-:Y:S01]  /*167b0*/  FMUL.FTZ R184, R184, R34.reuse ;  /* 0x00000022b8b87220 */ /* 0x080fe20000410000 */
[----:B------:R-:W-:Y:S01]  /*167c0*/  FMUL.FTZ R185, R185, R34 ;  /* 0x00000022b9b97220 */ /* 0x000fe20000410000 */
[-C--:B------:R-:W-:Y:S01]  /*167d0*/  FMUL.FTZ R186, R186, R33.reuse ;  /* 0x00000021baba7220 */ /* 0x080fe20000410000 */
[----:B------:R-:W-:Y:S01]  /*167e0*/  FMUL.FTZ R187, R187, R33 ;  /* 0x00000021bbbb7220 */ /* 0x000fe20000410000 */
[-C--:B------:R-:W-:Y:S01]  /*167f0*/  FMUL.FTZ R188, R188, R32.reuse ;  /* 0x00000020bcbc7220 */ /* 0x080fe20000410000 */
[-C--:B------:R-:W-:Y:S01]  /*16800*/  FMUL.FTZ R189, R189, R32.reuse ;  /* 0x00000020bdbd7220 */ /* 0x080fe20000410000 */
[-C--:B------:R-:W-:Y:S01]  /*16810*/  HMMA.16816.F32 R64, R4, R14.reuse, R168 ;  /* 0x0000000e0440723c */ /* 0x080fe200000018a8 */
[-C--:B------:R-:W-:Y:S01]  /*16820*/  FMUL.FTZ R190, R190, R31.reuse ;  /* 0x0000001fbebe7220 */ /* 0x080fe20000410000 */
[-C--:B------:R-:W-:Y:S01]  /*16830*/  FMUL.FTZ R191, R191, R31.reuse ;  /* 0x0000001fbfbf7220 */ /* 0x080fe20000410000 */
[----:B------:R-:W-:Y:S04]  /*16840*/  LDSM.16.MT88.4 R24, [R30+0x2000] ;  /* 0x002000001e18783b */ /* 0x000fe80000004200 */
[----:B------:R-:W-:Y:S01]  /*16850*/  LDSM.16.MT88.4 R20, [R132+0xe000] ;  /* 0x00e000008414783b */ /* 0x000fe20000004200 */
[C---:B------:R-:W-:Y:S03]  /*16860*/  HMMA.16816.F32 R172, R8.reuse, R14, R172 ;  /* 0x0000000e08ac723c */ /* 0x040fe600000018ac */
[----:B------:R-:W1:Y:S05]  /*16870*/  LDSM.16.MT88.4 R12, [R137] ;  /* 0x00000000890c783b */ /* 0x000e6a0000004200 */
        /* <DEDUP_REMOVED lines=42> */
[----:B--2---:R-:W-:Y:S01]  /*16b20*/  HMMA.16816.F32 R160, R4, R16, R72 ;  /* 0x0000001004a0723c */ /* 0x004fe20000001848 */
[----:B------:R-:W-:Y:S01]  /*16b30*/  FFMA.FTZ R0, R60, UR7, -R29 ;  /* 0x000000073c007c23 */ /* 0x000fe2000801081d */
[----:B------:R-:W-:Y:S01]  /*16b40*/  MOV R75, R150 ;  /* 0x00000096004b7202 */ /* 0x000fe20000000f00 */
[-C--:B------:R-:W-:Y:S01]  /*16b50*/  FMUL.FTZ R88, R88, R34.reuse ;  /* 0x0000002258587220 */ /* 0x080fe20000410000 */
[----:B------:R-:W-:Y:S01]  /*16b60*/  FMUL.FTZ R89, R89, R34 ;  /* 0x0000002259597220 */ /* 0x000fe20000410000 */
[-C--:B------:R-:W-:Y:S01]  /*16b70*/  FMUL.FTZ R90, R90, R33.reuse ;  /* 0x000000215a5a7220 */ /* 0x080fe20000410000 */
[----:B------:R-:W-:-:S02]  /*16b80*/  FMUL.FTZ R91, R91, R33 ;  /* 0x000000215b5b7220 */ /* 0x000fc40000410000 */
[C---:B------:R-:W-:Y:S01]  /*16b90*/  HMMA.16816.F32 R156, R4.reuse, R18, R76 ;  /* 0x00000012049c723c */ /* 0x040fe2000000184c */
[----:B------:R-:W-:Y:S02]  /*16ba0*/  IMAD.MOV.U32 R77, RZ, RZ, R151 ;  /* 0x000000ffff4d7224 */ /* 0x000fe400078e0097 */
[-C--:B------:R-:W-:Y:S01]  /*16bb0*/  FMUL.FTZ R108, R108, R34.reuse ;  /* 0x000000226c6c7220 */ /* 0x080fe20000410000 */
[----:B------:R-:W-:Y:S01]  /*16bc0*/  FMUL.FTZ R109, R109, R34 ;  /* 0x000000226d6d7220 */ /* 0x000fe20000410000 */
[-C--:B------:R-:W-:Y:S01]  /*16bd0*/  FMUL.FTZ R110, R110, R33.reuse ;  /* 0x000000216e6e7220 */ /* 0x080fe20000410000 */
[----:B------:R-:W-:Y:S02]  /*16be0*/  FMUL.FTZ R111, R111, R33 ;  /* 0x000000216f6f7220 */ /* 0x000fe40000410000 */
[----:B------:R-:W-:Y:S08]  /*16bf0*/  HMMA.16816.F32 R148, R4, R24, R104 ;  /* 0x000000180494723c */ /* 0x000ff00000001868 */
[----:B------:R-:W-:Y:S01]  /*16c00*/  HMMA.16816.F32 R104, R8, R16, R68 ;  /* 0x000000100868723c */ /* 0x000fe20000001844 */
[----:B------:R2:W-:Y:S01]  /*16c10*/  MUFU.EX2 R69, R0 ;  /* 0x0000000000457308 */ /* 0x0005e20000000800 */
[----:B------:R-:W-:Y:S01]  /*16c20*/  IMAD.MOV.U32 R76, RZ, RZ, R144 ;  /* 0x000000ffff4c7224 */ /* 0x000fe200078e0090 */
[----:B------:R-:W-:-:S05]  /*16c30*/  MOV R78, R147 ;  /* 0x00000093004e7202 */ /* 0x000fca0000000f00 */
[----:B------:R-:W-:Y:S01]  /*16c40*/  HMMA.16816.F32 R152, R4, R20, R88 ;  /* 0x000000140498723c */ /* 0x000fe20000001858 */
[----:B------:R-:W-:Y:S02]  /*16c50*/  IMAD.MOV.U32 R91, RZ, RZ, R145 ;  /* 0x000000ffff5b7224 */ /* 0x000fe400078e0091 */
[----:B------:R-:W-:Y:S02]  /*16c60*/  IMAD.MOV.U32 R89, RZ, RZ, R146 ;  /* 0x000000ffff597224 */ /* 0x000fe400078e0092 */
[----:B--2---:R-:W-:-:S03]  /*16c70*/  FFMA.FTZ R0, R55, UR7, -R29 ;  /* 0x0000000737007c23 */ /* 0x004fc6000801081d */
[----:B------:R-:W-:Y:S01]  /*16c80*/  HMMA.16816.F32 R144, R4, R26, R108 ;  /* 0x0000001a0490723c */ /* 0x000fe2000000186c */
[----:B------:R2:W3:Y:S01]  /*16c90*/  MUFU.EX2 R90, R0 ;  /* 0x00000000005a7308 */ /* 0x0004e20000000800 */
[----:B------:R-:W-:Y:S02]  /*16ca0*/  IMAD.MOV.U32 R109, RZ, RZ, R61 ;  /* 0x000000ffff6d7224 */ /* 0x000fe400078e003d */
        /* <DEDUP_REMOVED lines=8> */
[----:B--2---:R-:W-:-:S04]  /*16d30*/  FFMA.FTZ R0, R43, UR7, -R29 ;  /* 0x000000072b007c23 */ /* 0x004fc8000801081d */
[----:B------:R2:W-:Y:S01]  /*16d40*/  MUFU.EX2 R61, R0 ;  /* 0x00000000003d7308 */ /* 0x0005e20000000800 */
[----:B------:R-:W-:Y:S01]  /*16d50*/  IMAD.MOV.U32 R73, RZ, RZ, R143 ;  /* 0x000000ffff497224 */ /* 0x000fe200078e008f */
[----:B------:R-:W-:Y:S01]  /*16d60*/  MOV R88, R142 ;  /* 0x0000008e00587202 */ /* 0x000fe20000000f00 */
[----:B------:R-:W-:Y:S02]  /*16d70*/  IMAD.MOV.U32 R168, RZ, RZ, R141 ;  /* 0x000000ffffa87224 */ /* 0x000fe400078e008d */
[----:B------:R-:W-:Y:S01]  /*16d80*/  IMAD.MOV.U32 R110, RZ, RZ, R140 ;  /* 0x000000ffff6e7224 */ /* 0x000fe200078e008c */
[----:B------:R-:W-:Y:S01]  /*16d90*/  MOV R108, R39 ;  /* 0x00000027006c7202 */ /* 0x000fe20000000f00 */
[----:B-1----:R-:W-:Y:S01]  /*16da0*/  HMMA.16816.F32 R140, R4, R12, R120 ;  /* 0x0000000c048c723c */ /* 0x002fe20000001878 */
[----:B------:R-:W-:Y:S02]  /*16db0*/  IMAD.MOV.U32 R123, RZ, RZ, R38 ;  /* 0x000000ffff7b7224 */ /* 0x000fe400078e0026 */
[----:B------:R-:W-:-:S02]  /*16dc0*/  IMAD.MOV.U32 R122, RZ, RZ, R37 ;  /* 0x000000ffff7a7224 */ /* 0x000fc400078e0025 */
[----:B--2---:R-:W-:Y:S01]  /*16dd0*/  FFMA.FTZ R0, R40, UR7, -R29 ;  /* 0x0000000728007c23 */ /* 0x004fe2000801081d */
[----:B------:R-:W-:-:S03]  /*16de0*/  IMAD.MOV.U32 R121, RZ, RZ, R36 ;  /* 0x000000ffff797224 */ /* 0x000fc600078e0024 */
[----:B------:R1:W-:Y:S01]  /*16df0*/  MUFU.EX2 R171, R0 ;  /* 0x0000000000ab7308 */ /* 0x0003e20000000800 */
[----:B------:R-:W-:Y:S01]  /*16e00*/  HMMA.16816.F32 R36, R8, R20, R84 ;  /* 0x000000140824723c */ /* 0x000fe20000001854 */
[----:B------:R-:W-:Y:S02]  /*16e10*/  IMAD.MOV.U32 R79, RZ, RZ, R237 ;  /* 0x000000ffff4f7224 */ /* 0x000fe400078e00ed */
[----:B-1----:R-:W-:-:S04]  /*16e20*/  FFMA.FTZ R0, R62, UR7, -R28 ;  /* 0x000000073e007c23 */ /* 0x002fc8000801081c */
[----:B------:R1:W-:Y:S02]  /*16e30*/  MUFU.EX2 R84, R0 ;  /* 0x0000000000547308 */ /* 0x0003e40000000800 */
[----:B-1----:R-:W-:-:S06]  /*16e40*/  FFMA.FTZ R0, R59, UR7, -R28 ;  /* 0x000000073b007c23 */ /* 0x002fcc000801081c */
[----:B------:R1:W2:Y:S01]  /*16e50*/  MUFU.EX2 R237, R0 ;  /* 0x0000000000ed7308 */ /* 0x0002a20000000800 */
[----:B------:R-:W-:Y:S02]  /*16e60*/  IMAD.MOV.U32 R111, RZ, RZ, R235 ;  /* 0x000000ffff6f7224 */ /* 0x000fe400078e00eb */
[----:B-1----:R-:W-:-:S05]  /*16e70*/  FFMA.FTZ R0, R48, UR7, -R28 ;  /* 0x0000000730007c23 */ /* 0x002fca000801081c */
[----:B------:R1:W-:Y:S01]  /*16e80*/  MUFU.EX2 R169, R0 ;  /* 0x0000000000a97308 */ /* 0x0003e20000000800 */
[----:B------:R-:W-:Y:S02]  /*16e90*/  IMAD.MOV.U32 R74, RZ, RZ, R242 ;  /* 0x000000ffff4a7224 */ /* 0x000fe400078e00f2 */
[----:B-1----:R-:W-:-:S05]  /*16ea0*/  FFMA.FTZ R0, R41, UR7, -R28 ;  /* 0x0000000729007c23 */ /* 0x002fca000801081c */
[----:B------:R1:W4:Y:S01]  /*16eb0*/  MUFU.EX2 R170, R0 ;  /* 0x0000000000aa7308 */ /* 0x0003220000000800 */
[----:B------:R-:W-:Y:S02]  /*16ec0*/  IMAD.MOV.U32 R72, RZ, RZ, R252 ;  /* 0x000000ffff487224 */ /* 0x000fe400078e00fc */
        /* <DEDUP_REMOVED lines=11> */
[----:B------:R1:W4:Y:S01]  /*16f80*/  MUFU.EX2 R242, R0 ;  /* 0x0000000000f27308 */ /* 0x0003220000000800 */
        /* <DEDUP_REMOVED lines=12> */
[----:B-1----:R-:W-:Y:S01]  /*17050*/  FFMA.FTZ R0, R54, UR7, -R2 ;  /* 0x0000000736007c23 */ /* 0x002fe20008010802 */
[----:B------:R-:W-:-:S03]  /*17060*/  FMUL.FTZ R80, R80, R32 ;  /* 0x0000002050507220 */ /* 0x000fc60000410000 */
[----:B------:R1:W-:Y:S01]  /*17070*/  MUFU.EX2 R252, R0 ;  /* 0x0000000000fc7308 */ /* 0x0003e20000000800 */
[-C--:B------:R-:W-:Y:S01]  /*17080*/  FMUL.FTZ R81, R81, R32.reuse ;  /* 0x0000002051517220 */ /* 0x080fe20000410000 */
[-C--:B------:R-:W-:Y:S01]  /*17090*/  FMUL.FTZ R82, R82, R31.reuse ;  /* 0x0000001f52527220 */ /* 0x080fe20000410000 */
[-C--:B------:R-:W-:Y:S01]  /*170a0*/  FMUL.FTZ R83, R83, R31.reuse ;  /* 0x0000001f53537220 */ /* 0x080fe20000410000 */
[----:B------:R-:W-:Y:S01]  /*170b0*/  HMMA.16816.F32 R164, R4, R22, R92 ;  /* 0x0000001604a4723c */ /* 0x000fe2000000185c */
[-C--:B------:R-:W-:Y:S01]  /*170c0*/  FMUL.FTZ R100, R100, R32.reuse ;  /* 0x0000002064647220 */ /* 0x080fe20000410000 */
[----:B------:R-:W-:Y:S01]  /*170d0*/  FMUL.FTZ R101, R101, R32 ;  /* 0x0000002065657220 */ /* 0x000fe20000410000 */
[-C--:B------:R-:W-:Y:S01]  /*170e0*/  FMUL.FTZ R102, R102, R31.reuse ;  /* 0x0000001f66667220 */ /* 0x080fe20000410000 */
[----:B------:R-:W-:Y:S01]  /*170f0*/  FMUL.FTZ R103, R103, R31 ;  /* 0x0000001f67677220 */ /* 0x000fe20000410000 */
[----:B-1----:R-:W-:-:S03]  /*17100*/  FFMA.FTZ R0, R42, UR7, -R2 ;  /* 0x000000072a007c23 */ /* 0x002fc60008010802 */
[----:B------:R-:W-:Y:S01]  /*17110*/  HMMA.16816.F32 R124, R4, R14, R124 ;  /* 0x0000000e047c723c */ /* 0x000fe2000000187c */
[----:B------:R1:W-:Y:S07]  /*17120*/  MUFU.EX2 R71, R0 ;  /* 0x0000000000477308 */ /* 0x0003ee0000000800 */
[C---:B------:R-:W-:Y:S01]  /*17130*/  HMMA.16816.F32 R96, R8.reuse, R22, R96 ;  /* 0x000000160860723c */ /* 0x040fe20000001860 */
[----:B------:R-:W4:Y:S07]  /*17140*/  LDSM.16.MT88.4 R20, [R132+0xc800] ;  /* 0x00c800008414783b */ /* 0x000f2e0000004200 */
[----:B------:R-:W-:Y:S01]  /*17150*/  HMMA.16816.F32 R116, R8, R12, R116 ;  /* 0x0000000c0874723c */ /* 0x000fe20000001874 */
[----:B-1----:R-:W-:-:S07]  /*17160*/  FFMA.FTZ R0, R229, UR7, -R3 ;  /* 0x00000007e5007c23 */ /* 0x002fce0008010803 */
[C---:B------:R-:W-:Y:S01]  /*17170*/  HMMA.16816.F32 R128, R8.reuse, R14, R128 ;  /* 0x0000000e0880723c */ /* 0x040fe20000001880 */
[----:B------:R-:W1:Y:S01]  /*17180*/  LDSM.16.MT88.4 R12, [R75+0xc800] ;  /* 0x00c800004b0c783b */ /* 0x000e620000004200 */
[----:B------:R3:W-:Y:S06]  /*17190*/  MUFU.EX2 R229, R0 ;  /* 0x0000000000e57308 */ /* 0x0007ec0000000800 */
[----:B------:R-:W-:Y:S01]  /*171a0*/  HMMA.16816.F32 R92, R8, R18, R80 ;  /* 0x00000012085c723c */ /* 0x000fe20000001850 */
[----:B------:R-:W1:Y:S01]  /*171b0*/  LDSM.16.MT88.4 R16, [R30+0x800] ;  /* 0x000800001e10783b */ /* 0x000e620000004200 */
[----:B---3--:R-:W-:-:S06]  /*171c0*/  FFMA.FTZ R0, R233, UR7, -R3 ;  /* 0x00000007e9007c23 */ /* 0x008fcc0008010803 */
[----:B------:R-:W-:Y:S01]  /*171d0*/  HMMA.16816.F32 R100, R8, R24, R100 ;  /* 0x000000180864723c */ /* 0x000fe20000001864 */
[----:B------:R3:W4:Y:S01]  /*171e0*/  MUFU.EX2 R233, R0 ;  /* 0x0000000000e97308 */ /* 0x0007220000000800 */
[----:B------:R-:W-:Y:S02]  /*171f0*/  IMAD.MOV.U32 R25, RZ, RZ, R88 ;  /* 0x000000ffff197224 */ /* 0x000fe400078e0058 */
[----:B------:R-:W-:Y:S02]  /*17200*/  IMAD.MOV.U32 R88, RZ, RZ, R234 ;  /* 0x000000ffff587224 */ /* 0x000fe400078e00ea */
[----:B------:R-:W-:Y:S02]  /*17210*/  IMAD.MOV.U32 R86, RZ, RZ, R110 ;  /* 0x000000ffff567224 */ /* 0x000fe400078e006e */
[----:B------:R-:W-:Y:S02]  /*17220*/  IMAD.MOV.U32 R110, RZ, RZ, R243 ;  /* 0x000000ffff6e7224 */ /* 0x000fe400078e00f3 */
[----:B---3--:R-:W-:-:S04]  /*17230*/  FFMA.FTZ R0, R121, UR7, -R3 ;  /* 0x0000000779007c23 */ /* 0x008fc80008010803 */
[----:B------:R3:W-:Y:S01]  /*17240*/  MUFU.EX2 R234, R0 ;  /* 0x0000000000ea7308 */ /* 0x0007e20000000800 */
[-C--:B------:R-:W-:Y:S01]  /*17250*/  FMUL.FTZ R112, R112, R32.reuse ;  /* 0x0000002070707220 */ /* 0x080fe20000410000 */
[----:B------:R-:W-:Y:S01]  /*17260*/  FMUL.FTZ R113, R113, R32 ;  /* 0x0000002071717220 */ /* 0x000fe20000410000 */
[-C--:B------:R-:W-:Y:S01]  /*17270*/  FMUL.FTZ R114, R114, R31.reuse ;  /* 0x0000001f72727220 */ /* 0x080fe20000410000 */
[----:B------:R-:W-:Y:S01]  /*17280*/  FMUL.FTZ R115, R115, R31 ;  /* 0x0000001f73737220 */ /* 0x000fe20000410000 */
[----:B---3--:R-:W-:-:S04]  /*17290*/  FFMA.FTZ R0, R57, UR7, -R3 ;  /* 0x0000000739007c23 */ /* 0x008fc80008010803 */
[----:B------:R-:W3:Y:S02]  /*172a0*/  MUFU.EX2 R243, R0 ;  /* 0x0000000000f37308 */ /* 0x000ee40000000800 */
[----:B------:R-:W-:Y:S01]  /*172b0*/  HMMA.16816.F32 R112, R8, R26, R112 ;  /* 0x0000001a0870723c */ /* 0x000fe20000001870 */
[----:B------:R-:W-:Y:S02]  /*172c0*/  F2FP.F16.F32.PACK_AB R8, R90, R69 ;  /* 0x000000455a08723e */ /* 0x000fe400000000ff */
[----:B--2---:R-:W-:Y:S02]  /*172d0*/  F2FP.F16.F32.PACK_AB R9, R237, R84 ;  /* 0x00000054ed09723e */ /* 0x004fe400000000ff */
[----:B------:R-:W-:Y:S02]  /*172e0*/  F2FP.F16.F32.PACK_AB R10, R171, R61 ;  /* 0x0000003dab0a723e */ /* 0x000fe400000000ff */
[----:B----4-:R-:W-:Y:S02]  /*172f0*/  F2FP.F16.F32.PACK_AB R11, R170, R169 ;  /* 0x000000a9aa0b723e */ /* 0x010fe400000000ff */
[----:B------:R-:W-:-:S02]  /*17300*/  F2FP.F16.F32.PACK_AB R4, R242, R235 ;  /* 0x000000ebf204723e */ /* 0x000fc400000000ff */
[----:B------:R-:W-:Y:S02]  /*17310*/  F2FP.F16.F32.PACK_AB R5, R233, R229 ;  /* 0x000000e5e905723e */ /* 0x000fe400000000ff */
[----:B------:R-:W-:Y:S01]  /*17320*/  F2FP.F16.F32.PACK_AB R6, R71, R252 ;  /* 0x000000fc4706723e */ /* 0x000fe200000000ff */
[----:B------:R-:W-:Y:S01]  /*17330*/  IMAD.MOV.U32 R87, RZ, RZ, R109 ;  /* 0x000000ffff577224 */ /* 0x000fe200078e006d */
[----:B------:R-:W-:Y:S02]  /*17340*/  MOV R120, R108 ;  /* 0x0000006c00787202 */ /* 0x000fe40000000f00 */
[----:B---3--:R-:W-:Y:S01]  /*17350*/  F2FP.F16.F32.PACK_AB R7, R243, R234 ;  /* 0x000000eaf307723e */ /* 0x008fe200000000ff */
[----:B------:R-:W-:Y:S01]  /*17360*/  IMAD.MOV.U32 R108, RZ, RZ, R76 ;  /* 0x000000ffff6c7224 */ /* 0x000fe200078e004c */
[----:B------:R-:W-:Y:S01]  /*17370*/  MOV R76, R53 ;  /* 0x00000035004c7202 */ /* 0x000fe20000000f00 */
[----:B------:R-:W-:Y:S01]  /*17380*/  IMAD.MOV.U32 R109, RZ, RZ, R77 ;  /* 0x000000ffff6d7224 */ /* 0x000fe200078e004d */
[----:B------:R-:W-:Y:S01]  /*17390*/  MOV R70, R89 ;  /* 0x0000005900467202 */ /* 0x000fe20000000f00 */
[----:B------:R-:W-:-:S02]  /*173a0*/  IMAD.MOV.U32 R121, RZ, RZ, R123 ;  /* 0x000000ffff797224 */ /* 0x000fc400078e007b */
[----:B------:R-:W-:Y:S02]  /*173b0*/  IMAD.MOV.U32 R77, RZ, RZ, R50 ;  /* 0x000000ffff4d7224 */ /* 0x000fe400078e0032 */
[----:B------:R-:W-:Y:S01]  /*173c0*/  IMAD.MOV.U32 R123, RZ, RZ, R91 ;  /* 0x000000ffff7b7224 */ /* 0x000fe200078e005b */
[----:B------:R-:W-:Y:S01]  /*173d0*/  HMMA.16816.F32 R80, R8, R20, R220 ;  /* 0x000000140850723c */ /* 0x000fe200000018dc */
[----:B------:R-:W-:Y:S02]  /*173e0*/  IMAD.MOV.U32 R89, RZ, RZ, R51 ;  /* 0x000000ffff597224 */ /* 0x000fe400078e0033 */
[----:B------:R-:W-:Y:S01]  /*173f0*/  IMAD.MOV.U32 R91, RZ, RZ, R49 ;  /* 0x000000ffff5b7224 */ /* 0x000fe200078e0031 */
[----:B------:R-:W-:Y:S01]  /*17400*/  MOV R221, R78 ;  /* 0x0000004e00dd7202 */ /* 0x000fe20000000f00 */
[----:B------:R-:W-:-:S03]  /*17410*/  IMAD.MOV.U32 R222, RZ, RZ, R79 ;  /* 0x000000ffffde7224 */ /* 0x000fc600078e004f */
[----:B-1----:R-:W-:Y:S01]  /*17420*/  HMMA.16816.F32 R48, R4, R14, R216 ;  /* 0x0000000e0430723c */ /* 0x002fe200000018d8 */
[----:B------:R-:W-:Y:S02]  /*17430*/  IMAD.MOV.U32 R218, RZ, RZ, R76 ;  /* 0x000000ffffda7224 */ /* 0x000fe400078e004c */
[----:B------:R-:W-:Y:S02]  /*17440*/  IMAD.MOV.U32 R217, RZ, RZ, R77 ;  /* 0x000000ffffd97224 */ /* 0x000fe400078e004d */
[----:B------:R-:W-:-:S03]  /*17450*/  IMAD.MOV.U32 R223, RZ, RZ, R69 ;  /* 0x000000ffffdf7224 */ /* 0x000fc600078e0045 */
[----:B------:R-:W-:Y:S01]  /*17460*/  HMMA.16816.F32 R76, R8, R18, R188 ;  /* 0x00000012084c723c */ /* 0x000fe200000018bc */
[----:B------:R-:W-:Y:S01]  /*17470*/  MOV R191, R75 ;  /* 0x0000004b00bf7202 */ /* 0x000fe20000000f00 */
[----:B------:R-:W-:Y:S02]  /*17480*/  IMAD.MOV.U32 R220, RZ, RZ, R70 ;  /* 0x000000ffffdc7224 */ /* 0x000fe400078e0046 */
[----:B------:R-:W-:-:S04]  /*17490*/  IMAD.MOV.U32 R219, RZ, RZ, R71 ;  /* 0x000000ffffdb7224 */ /* 0x000fc800078e0047 */
[----:B------:R-:W-:Y:S01]  /*174a0*/  HMMA.16816.F32 R40, R8, R14, R208 ;  /* 0x0000000e0828723c */ /* 0x000fe200000018d0 */
[----:B------:R-:W-:-:S07]  /*174b0*/  IMAD.MOV.U32 R209, RZ, RZ, R61 ;  /* 0x000000ffffd17224 */ /* 0x000fce00078e003d */
[----:B------:R-:W-:Y:S01]  /*174c0*/  HMMA.16816.F32 R68, R4, R20, R212 ;  /* 0x000000140444723c */ /* 0x000fe200000018d4 */
[----:B------:R-:W-:Y:S02]  /*174d0*/  IMAD.MOV.U32 R215, RZ, RZ, R25 ;  /* 0x000000ffffd77224 */ /* 0x000fe400078e0019 */
[----:B------:R-:W1:Y:S05]  /*174e0*/  LDSM.16.MT88.4 R24, [R191+0xe800] ;  /* 0x00e80000bf18783b */ /* 0x000e6a0000004200 */
[----:B------:R-:W-:Y:S01]  /*174f0*/  HMMA.16816.F32 R60, R8, R22, R172 ;  /* 0x00000016083c723c */ /* 0x000fe200000018ac */
[----:B------:R-:W-:-:S07]  /*17500*/  IMAD.MOV.U32 R172, RZ, RZ, R58 ;  /* 0x000000ffffac7224 */ /* 0x000fce00078e003a */
[-C--:B------:R-:W-:Y:S08]  /*17510*/  HMMA.16816.F32 R56, R8, R16.reuse, R180 ;  /* 0x000000100838723c */ /* 0x080ff000000018b4 */
[C---:B------:R-:W-:Y:S08]  /*17520*/  HMMA.16816.F32 R176, R4.reuse, R16, R176 ;  /* 0x0000001004b0723c */ /* 0x040ff000000018b0 */
[----:B------:R-:W-:Y:S01]  /*17530*/  HMMA.16816.F32 R184, R4, R18, R184 ;  /* 0x0000001204b8723c */ /* 0x000fe200000018b8 */
[----:B------:R-:W2:Y:S01]  /*17540*/  LDSM.16.MT88.4 R16, [R30+0x2800] ;  /* 0x002800001e10783b */ /* 0x000ea20000004200 */
[----:B------:R-:W-:Y:S01]  /*17550*/  IMAD.MOV.U32 R85, RZ, RZ, R111 ;  /* 0x000000ffff557224 */ /* 0x000fe200078e006f */
[----:B------:R-:W-:Y:S01]  /*17560*/  MOV R111, R52 ;  /* 0x00000034006f7202 */ /* 0x000fe20000000f00 */
[----:B------:R-:W-:Y:S01]  /*17570*/  IMAD.MOV.U32 R208, RZ, RZ, R109 ;  /* 0x000000ffffd07224 */ /* 0x000fe200078e006d */
[----:B------:R-:W-:Y:S01]  /*17580*/  MOV R182, R108 ;  /* 0x0000006c00b67202 */ /* 0x000fe20000000f00 */
[----:B------:R-:W-:-:S02]  /*17590*/  IMAD.MOV.U32 R216, RZ, RZ, R110 ;  /* 0x000000ffffd87224 */ /* 0x000fc400078e006e */
[----:B------:R-:W-:Y:S02]  /*175a0*/  IMAD.MOV.U32 R181, RZ, RZ, R111 ;  /* 0x000000ffffb57224 */ /* 0x000fe400078e006f */
[----:B------:R-:W-:Y:S01]  /*175b0*/  IMAD.MOV.U32 R180, RZ, RZ, R74 ;  /* 0x000000ffffb47224 */ /* 0x000fe200078e004a */
[----:B-1----:R-:W-:Y:S01]  /*175c0*/  HMMA.16816.F32 R108, R4, R26, R156 ;  /* 0x0000001a046c723c */ /* 0x002fe2000000189c */
[----:B------:R-:W-:Y:S02]  /*175d0*/  IMAD.MOV.U32 R183, RZ, RZ, R123 ;  /* 0x000000ffffb77224 */ /* 0x000fe400078e007b */
[----:B------:R-:W-:Y:S02]  /*175e0*/  IMAD.MOV.U32 R174, RZ, RZ, R87 ;  /* 0x000000ffffae7224 */ /* 0x000fe400078e0057 */
[----:B------:R-:W-:Y:S01]  /*175f0*/  IMAD.MOV.U32 R173, RZ, RZ, R122 ;  /* 0x000000ffffad7224 */ /* 0x000fe200078e007a */
[----:B------:R-:W-:Y:S01]  /*17600*/  MOV R214, R84 ;  /* 0x0000005400d67202 */ /* 0x000fe20000000f00 */
[----:B------:R-:W-:-:S02]  /*17610*/  IMAD.MOV.U32 R175, RZ, RZ, R86 ;  /* 0x000000ffffaf7224 */ /* 0x000fc400078e0056 */
[----:B------:R-:W-:Y:S01]  /*17620*/  IMAD.MOV.U32 R212, RZ, RZ, R85 ;  /* 0x000000ffffd47224 */ /* 0x000fe200078e0055 */
[----:B------:R-:W-:Y:S01]  /*17630*/  HMMA.16816.F32 R52, R4, R12, R224 ;  /* 0x0000000c0434723c */ /* 0x000fe200000018e0 */
[----:B------:R-:W-:-:S07]  /*17640*/  IMAD.MOV.U32 R225, RZ, RZ, R91 ;  /* 0x000000ffffe17224 */ /* 0x000fce00078e005b */
[----:B--2---:R-:W-:Y:S08]  /*17650*/  HMMA.16816.F32 R156, R4, R18, R144 ;  /* 0x00000012049c723c */ /* 0x004ff00000001890 */
[----:B------:R-:W-:Y:S01]  /*17660*/  HMMA.16816.F32 R144, R8, R24, R104 ;  /* 0x000000180890723c */ /* 0x000fe20000001868 */
[----:B------:R-:W-:Y:S02]  /*17670*/  IMAD.MOV.U32 R105, RZ, RZ, R191 ;  /* 0x000000ffff697224 */ /* 0x000fe400078e00bf */
[----:B------:R-:W-:-:S02]  /*17680*/  IMAD.MOV.U32 R191, RZ, RZ, R180 ;  /* 0x000000ffffbf7224 */ /* 0x000fc400078e00b4 */
[----:B------:R-:W-:Y:S01]  /*17690*/  IMAD.MOV.U32 R180, RZ, RZ, R181 ;  /* 0x000000ffffb47224 */ /* 0x000fe200078e00b5 */
[----:B------:R-:W-:Y:S01]  /*176a0*/  MOV R181, R182 ;  /* 0x000000b600b57202 */ /* 0x000fe20000000f00 */
[----:B------:R-:W-:Y:S02]  /*176b0*/  IMAD.MOV.U32 R182, RZ, RZ, R183 ;  /* 0x000000ffffb67224 */ /* 0x000fe400078e00b7 */
[----:B------:R-:W-:Y:S02]  /*176c0*/  IMAD.MOV.U32 R183, RZ, RZ, R172 ;  /* 0x000000ffffb77224 */ /* 0x000fe400078e00ac */
[----:B------:R-:W-:Y:S01]  /*176d0*/  IMAD.MOV.U32 R172, RZ, RZ, R173 ;  /* 0x000000ffffac7224 */ /* 0x000fe200078e00ad */
[----:B------:R-:W-:Y:S01]  /*176e0*/  MOV R173, R174 ;  /* 0x000000ae00ad7202 */ /* 0x000fe20000000f00 */
[----:B------:R-:W-:Y:S02]  /*176f0*/  IMAD.MOV.U32 R174, RZ, RZ, R175 ;  /* 0x000000ffffae7224 */ /* 0x000fe400078e00af */
[----:B------:R-:W-:Y:S01]  /*17700*/  IMAD.MOV.U32 R175, RZ, RZ, R212 ;  /* 0x000000ffffaf7224 */ /* 0x000fe200078e00d4 */
        /* <DEDUP_REMOVED lines=9> */
[----:B------:R-:W-:Y:S02]  /*177a0*/  IMAD.MOV.U32 R175, RZ, RZ, R214 ;  /* 0x000000ffffaf7224 */ /* 0x000fe400078e00d6 */
[----:B------:R-:W-:Y:S02]  /*177b0*/  IMAD.MOV.U32 R223, RZ, RZ, R250 ;  /* 0x000000ffffdf7224 */ /* 0x000fe400078e00fa */
[----:B------:R-:W-:Y:S01]  /*177c0*/  IMAD.MOV.U32 R214, RZ, RZ, R215 ;  /* 0x000000ffffd67224 */ /* 0x000fe200078e00d7 */
[----:B------:R-:W2:Y:S01]  /*177d0*/  LDL.LU R250, [R1+0xe4] ;  /* 0x0000e40001fa7983 */ /* 0x000ea20000300800 */
[----:B------:R-:W-:Y:S01]  /*177e0*/  MOV R215, R220 ;  /* 0x000000dc00d77202 */ /* 0x000fe20000000f00 */
[----:B------:R-:W-:-:S02]  /*177f0*/  IMAD.MOV.U32 R220, RZ, RZ, R217 ;  /* 0x000000ffffdc7224 */ /* 0x000fc400078e00d9 */
[----:B------:R-:W-:Y:S02]  /*17800*/  IMAD.MOV.U32 R217, RZ, RZ, R218 ;  /* 0x000000ffffd97224 */ /* 0x000fe400078e00da */
[----:B------:R-:W-:Y:S01]  /*17810*/  IMAD.MOV.U32 R218, RZ, RZ, R225 ;  /* 0x000000ffffda7224 */ /* 0x000fe200078e00e1 */
[----:B------:R-:W-:Y:S02]  /*17820*/  MOV R225, R248 ;  /* 0x000000f800e17202 */ /* 0x000fe40000000f00 */
[----:B------:R-:W3:Y:S01]  /*17830*/  LDL.LU R248, [R1+0xe0] ;  /* 0x0000e00001f87983 */ /* 0x000ee20000300800 */
[----:B------:R-:W-:Y:S03]  /*17840*/  HMMA.16816.F32 R44, R8, R12, R44 ;  /* 0x0000000c082c723c */ /* 0x000fe6000000182c */
[----:B------:R-:W1:Y:S01]  /*17850*/  LDSM.16.MT88.4 R12, [R137+0x800] ;  /* 0x00080000890c783b */ /* 0x000e620000004200 */
[----:B------:R-:W-:-:S02]  /*17860*/  IMAD.MOV.U32 R0, RZ, RZ, R72 ;  /* 0x000000ffff007224 */ /* 0x000fc400078e0048 */
[----:B------:R-:W-:Y:S02]  /*17870*/  IMAD.MOV.U32 R190, RZ, RZ, R180 ;  /* 0x000000ffffbe7224 */ /* 0x000fe400078e00b4 */
[----:B------:R-:W-:Y:S01]  /*17880*/  FFMA.FTZ R0, R0, UR7, -R29 ;  /* 0x0000000700007c23 */ /* 0x000fe2000801081d */
[----:B------:R-:W-:Y:S02]  /*17890*/  IMAD.MOV.U32 R180, RZ, RZ, R182 ;  /* 0x000000ffffb47224 */ /* 0x000fe400078e00b6 */
[----:B------:R-:W-:Y:S01]  /*178a0*/  IMAD.MOV.U32 R182, RZ, RZ, R172 ;  /* 0x000000ffffb67224 */ /* 0x000fe200078e00ac */
[----:B------:R-:W-:Y:S01]  /*178b0*/  HMMA.16816.F32 R64, R4, R22, R64 ;  /* 0x000000160440723c */ /* 0x000fe20000001840 */
[----:B------:R-:W-:Y:S01]  /*178c0*/  IMAD.MOV.U32 R224, RZ, RZ, R73 ;  /* 0x000000ffffe07224 */ /* 0x000fe200078e0049 */
[----:B------:R-:W4:Y:S01]  /*178d0*/  LDSM.16.MT88.4 R20, [R132+0xe800] ;  /* 0x00e800008414783b */ /* 0x000f220000004200 */
[----:B------:R-:W-:Y:S02]  /*178e0*/  IMAD.MOV.U32 R172, RZ, RZ, R174 ;  /* 0x000000ffffac7224 */ /* 0x000fe400078e00ae */
[----:B------:R-:W-:-:S02]  /*178f0*/  IMAD.MOV.U32 R174, RZ, RZ, R212 ;  /* 0x000000ffffae7224 */ /* 0x000fc400078e00d4 */
[----:B------:R1:W-:Y:S01]  /*17900*/  MUFU.EX2 R212, R0 ;  /* 0x0000000000d47308 */ /* 0x0003e20000000800 */
[----:B------:R-:W-:Y:S02]  /*17910*/  IMAD.MOV.U32 R188, RZ, RZ, R191 ;  /* 0x000000ffffbc7224 */ /* 0x000fe400078e00bf */
[----:B------:R-:W-:Y:S01]  /*17920*/  IMAD.MOV.U32 R191, RZ, RZ, R182 ;  /* 0x000000ffffbf7224 */ /* 0x000fe200078e00b6 */
[----:B------:R-:W-:Y:S01]  /*17930*/  MOV R182, R173 ;  /* 0x000000ad00b67202 */ /* 0x000fe20000000f00 */
[----:B------:R-:W-:Y:S02]  /*17940*/  IMAD.MOV.U32 R173, RZ, RZ, R214 ;  /* 0x000000ffffad7224 */ /* 0x000fe400078e00d6 */
[----:B-1----:R-:W-:Y:S01]  /*17950*/  FFMA.FTZ R0, R189, UR7, -R29 ;  /* 0x00000007bd007c23 */ /* 0x002fe2000801081d */
[----:B------:R-:W-:Y:S01]  /*17960*/  HMMA.16816.F32 R72, R8, R12, R196 ;  /* 0x0000000c0848723c */ /* 0x000fe200000018c4 */
[----:B------:R-:W-:Y:S01]  /*17970*/  IMAD.MOV.U32 R199, RZ, RZ, R190 ;  /* 0x000000ffffc77224 */ /* 0x000fe200078e00be */
[----:B------:R-:W-:Y:S01]  /*17980*/  MOV R190, R181 ;  /* 0x000000b500be7202 */ /* 0x000fe20000000f00 */
[----:B------:R-:W-:-:S02]  /*17990*/  IMAD.MOV.U32 R181, RZ, RZ, R172 ;  /* 0x000000ffffb57224 */ /* 0x000fc400078e00ac */
[----:B------:R-:W-:-:S03]  /*179a0*/  IMAD.MOV.U32 R172, RZ, RZ, R174 ;  /* 0x000000ffffac7224 */ /* 0x000fc600078e00ae */
[C---:B------:R-:W-:Y:S01]  /*179b0*/  HMMA.16816.F32 R192, R4.reuse, R12, R192 ;  /* 0x0000000c04c0723c */ /* 0x040fe200000018c0 */
[----:B------:R-:W-:Y:S01]  /*179c0*/  MOV R174, R215 ;  /* 0x000000d700ae7202 */ /* 0x000fe20000000f00 */
[----:B------:R-:W-:Y:S01]  /*179d0*/  IMAD.MOV.U32 R189, RZ, RZ, R180 ;  /* 0x000000ffffbd7224 */ /* 0x000fe200078e00b4 */
[----:B------:R-:W1:Y:S05]  /*179e0*/  MUFU.EX2 R215, R0 ;  /* 0x0000000000d77308 */ /* 0x000e6a0000000800 */
[----:B------:R-:W-:Y:S01]  /*179f0*/  HMMA.16816.F32 R200, R4, R14, R200 ;  /* 0x0000000e04c8723c */ /* 0x000fe200000018c8 */
[----:B------:R-:W-:-:S07]  /*17a00*/  IMAD.MOV.U32 R180, RZ, RZ, R183 ;  /* 0x000000ffffb47224 */ /* 0x000fce00078e00b7 */
[----:B------:R-:W-:Y:S01]  /*17a10*/  HMMA.16816.F32 R84, R8, R14, R204 ;  /* 0x0000000e0854723c */ /* 0x000fe200000018cc */
[----:B------:R-:W1:Y:S01]  /*17a20*/  LDSM.16.MT88.4 R12, [R137+0x2800] ;  /* 0x00280000890c783b */ /* 0x000e620000004200 */
[----:B------:R-:W-:Y:S02]  /*17a30*/  IMAD.MOV.U32 R183, RZ, RZ, R175 ;  /* 0x000000ffffb77224 */ /* 0x000fe400078e00af */
[----:B------:R-:W-:Y:S02]  /*17a40*/  IMAD.MOV.U32 R175, RZ, RZ, R217 ;  /* 0x000000ffffaf7224 */ /* 0x000fe400078e00d9 */
[----:B------:R-:W-:Y:S02]  /*17a50*/  IMAD.MOV.U32 R214, RZ, RZ, R218 ;  /* 0x000000ffffd67224 */ /* 0x000fe400078e00da */
[----:B------:R-:W-:-:S04]  /*17a60*/  IMAD.MOV.U32 R211, RZ, RZ, R88 ;  /* 0x000000ffffd37224 */ /* 0x000fc800078e0058 */
[----:B------:R-:W-:Y:S01]  /*17a70*/  IMAD.MOV.U32 R198, RZ, RZ, R211 ;  /* 0x000000ffffc67224 */ /* 0x000fe200078e00d3 */
[----:B------:R-:W-:Y:S01]  /*17a80*/  MOV R226, R89 ;  /* 0x0000005900e27202 */ /* 0x000fe20000000f00 */
[----:B------:R-:W-:Y:S01]  /*17a90*/  IMAD.MOV.U32 R227, RZ, RZ, R90 ;  /* 0x000000ffffe37224 */ /* 0x000fe200078e005a */
[----:B------:R-:W-:Y:S01]  /*17aa0*/  MOV R213, R120 ;  /* 0x0000007800d57202 */ /* 0x000fe20000000f00 */
[----:B------:R-:W-:Y:S01]  /*17ab0*/  IMAD.MOV.U32 R210, RZ, RZ, R121 ;  /* 0x000000ffffd27224 */ /* 0x000fe200078e0079 */
[C---:B------:R-:W-:Y:S08]  /*17ac0*/  HMMA.16816.F32 R88, R4.reuse, R24, R160 ;  /* 0x000000180458723c */ /* 0x040ff000000018a0 */
[C---:B----4-:R-:W-:Y:S08]  /*17ad0*/  HMMA.16816.F32 R120, R4.reuse, R20, R152 ;  /* 0x000000140478723c */ /* 0x050ff00000001898 */
[C---:B------:R-:W-:Y:S08]  /*17ae0*/  HMMA.16816.F32 R160, R4.reuse, R16, R148 ;  /* 0x0000001004a0723c */ /* 0x040ff00000001894 */
[C---:B-1----:R-:W-:Y:S08]  /*17af0*/  HMMA.16816.F32 R152, R4.reuse, R12, R140 ;  /* 0x0000000c0498723c */ /* 0x042ff0000000188c */
[----:B------:R-:W-:Y:S08]  /*17b00*/  HMMA.16816.F32 R148, R4, R14, R124 ;  /* 0x0000000e0494723c */ /* 0x000ff0000000187c */
[C---:B------:R-:W-:Y:S08]  /*17b10*/  HMMA.16816.F32 R116, R8.reuse, R12, R116 ;  /* 0x0000000c0874723c */ /* 0x040ff00000001874 */
[C---:B------:R-:W-:Y:S01]  /*17b20*/  HMMA.16816.F32 R128, R8.reuse, R14, R128 ;  /* 0x0000000e0880723c */ /* 0x040fe20000001880 */
[----:B------:R-:W1:Y:S07]  /*17b30*/  LDSM.16.MT88.4 R12, [R105+0xd000] ;  /* 0x00d00000690c783b */ /* 0x000e6e0000004200 */
[C---:B------:R-:W-:Y:S08]  /*17b40*/  HMMA.16816.F32 R124, R8.reuse, R20, R36 ;  /* 0x00000014087c723c */ /* 0x040ff00000001824 */
[C---:B------:R-:W-:Y:S08]  /*17b50*/  HMMA.16816.F32 R140, R8.reuse, R26, R92 ;  /* 0x0000001a088c723c */ /* 0x040ff0000000185c */
[C---:B------:R-:W-:Y:S08]  /*17b60*/  HMMA.16816.F32 R96, R8.reuse, R22, R96 ;  /* 0x000000160860723c */ /* 0x040ff00000001860 */
[C---:B------:R-:W-:Y:S08]  /*17b70*/  HMMA.16816.F32 R100, R8.reuse, R16, R100 ;  /* 0x000000100864723c */ /* 0x040ff00000001864 */
[----:B------:R-:W-:Y:S01]  /*17b80*/  HMMA.16816.F32 R112, R8, R18, R112 ;  /* 0x000000120870723c */ /* 0x000fe20000001870 */
[----:B------:R-:W-:Y:S01]  /*17b90*/  F2FP.F16.F32.PACK_AB R8, R215, R212 ;  /* 0x000000d4d708723e */ /* 0x000fe200000000ff */
[----:B------:R-:W-:Y:S06]  /*17ba0*/  LDSM.16.MT88.4 R16, [R30+0x1000] ;  /* 0x001000001e10783b */ /* 0x000fec0000004200 */
[----:B------:R-:W-:Y:S01]  /*17bb0*/  HMMA.16816.F32 R164, R4, R22, R164 ;  /* 0x0000001604a4723c */ /* 0x000fe200000018a4 */
[----:B------:R-:W4:Y:S01]  /*17bc0*/  LDSM.16.MT88.4 R20, [R132+0xd000] ;  /* 0x00d000008414783b */ /* 0x000f220000004200 */
[----:B------:R-:W-:Y:S01]  /*17bd0*/  FFMA.FTZ R36, R249, UR7, -R2 ;  /* 0x00000007f9247c23 */ /* 0x000fe20008010802 */
[----:B------:R-:W-:-:S02]  /*17be0*/  IMAD.MOV.U32 R196, RZ, RZ, R183 ;  /* 0x000000ffffc47224 */ /* 0x000fc400078e00b7 */
[----:B------:R-:W-:Y:S02]  /*17bf0*/  IMAD.MOV.U32 R197, RZ, RZ, R168 ;  /* 0x000000ffffc57224 */ /* 0x000fe400078e00a8 */
[----:B--2---:R-:W-:-:S04]  /*17c00*/  FFMA.FTZ R0, R250, UR7, -R29 ;  /* 0x00000007fa007c23 */ /* 0x004fc8000801081d */
[----:B------:R3:W-:Y:S02]  /*17c10*/  MUFU.EX2 R217, R0 ;  /* 0x0000000000d97308 */ /* 0x0007e40000000800 */
[----:B---3--:R-:W-:-:S06]  /*17c20*/  FFMA.FTZ R0, R248, UR7, -R29 ;  /* 0x00000007f8007c23 */ /* 0x008fcc000801081d */
[----:B------:R2:W-:Y:S02]  /*17c30*/  MUFU.EX2 R218, R0 ;  /* 0x0000000000da7308 */ /* 0x0005e40000000800 */
[----:B--2---:R-:W-:Y:S01]  /*17c40*/  FFMA.FTZ R0, R188, UR7, -R28 ;  /* 0x00000007bc007c23 */ /* 0x004fe2000801081c */
[----:B------:R-:W-:Y:S01]  /*17c50*/  IMAD.MOV.U32 R188, RZ, RZ, R189 ;  /* 0x000000ffffbc7224 */ /* 0x000fe200078e00bd */
[----:B------:R-:W-:Y:S01]  /*17c60*/  MOV R189, R190 ;  /* 0x000000be00bd7202 */ /* 0x000fe20000000f00 */
[----:B------:R-:W-:Y:S02]  /*17c70*/  IMAD.MOV.U32 R190, RZ, RZ, R191 ;  /* 0x000000ffffbe7224 */ /* 0x000fe400078e00bf */
[----:B------:R-:W-:Y:S02]  /*17c80*/  IMAD.MOV.U32 R191, RZ, RZ, R180 ;  /* 0x000000ffffbf7224 */ /* 0x000fe400078e00b4 */
[----:B------:R-:W-:Y:S01]  /*17c90*/  IMAD.MOV.U32 R180, RZ, RZ, R181 ;  /* 0x000000ffffb47224 */ /* 0x000fe200078e00b5 */
[----:B------:R-:W-:Y:S01]  /*17ca0*/  MOV R181, R182 ;  /* 0x000000b600b57202 */ /* 0x000fe20000000f00 */
[----:B------:R-:W-:-:S02]  /*17cb0*/  IMAD.MOV.U32 R182, RZ, RZ, R173 ;  /* 0x000000ffffb67224 */ /* 0x000fc400078e00ad */
[----:B------:R-:W-:Y:S02]  /*17cc0*/  IMAD.MOV.U32 R173, RZ, RZ, R174 ;  /* 0x000000ffffad7224 */ /* 0x000fe400078e00ae */
[----:B------:R-:W-:Y:S01]  /*17cd0*/  IMAD.MOV.U32 R174, RZ, RZ, R175 ;  /* 0x000000ffffae7224 */ /* 0x000fe200078e00af */
[----:B------:R-:W-:Y:S01]  /*17ce0*/  MOV R175, R214 ;  /* 0x000000d600af7202 */ /* 0x000fe20000000f00 */
[----:B------:R-:W-:Y:S02]  /*17cf0*/  IMAD.MOV.U32 R214, RZ, RZ, R208 ;  /* 0x000000ffffd67224 */ /* 0x000fe400078e00d0 */
[----:B------:R2:W-:Y:S02]  /*17d00*/  MUFU.EX2 R208, R0 ;  /* 0x0000000000d07308 */ /* 0x0005e40000000800 */
[----:B--2---:R-:W-:-:S06]  /*17d10*/  FFMA.FTZ R0, R199, UR7, -R28 ;  /* 0x00000007c7007c23 */ /* 0x004fcc000801081c */
[----:B------:R2:W3:Y:S01]  /*17d20*/  MUFU.EX2 R211, R0 ;  /* 0x0000000000d37308 */ /* 0x0004e20000000800 */
[----:B------:R-:W-:Y:S02]  /*17d30*/  IMAD.MOV.U32 R199, RZ, RZ, R189 ;  /* 0x000000ffffc77224 */ /* 0x000fe400078e00bd */
[----:B------:R-:W-:Y:S02]  /*17d40*/  IMAD.MOV.U32 R189, RZ, RZ, R191 ;  /* 0x000000ffffbd7224 */ /* 0x000fe400078e00bf */
[----:B------:R-:W-:Y:S02]  /*17d50*/  IMAD.MOV.U32 R191, RZ, RZ, R181 ;  /* 0x000000ffffbf7224 */ /* 0x000fe400078e00b5 */
[----:B------:R-:W-:Y:S02]  /*17d60*/  IMAD.MOV.U32 R181, RZ, RZ, R175 ;  /* 0x000000ffffb57224 */ /* 0x000fe400078e00af */
[----:B--2---:R-:W-:Y:S01]  /*17d70*/  FFMA.FTZ R0, R188, UR7, -R28 ;  /* 0x00000007bc007c23 */ /* 0x004fe2000801081c */
[----:B------:R-:W-:Y:S01]  /*17d80*/  MOV R188, R190 ;  /* 0x000000be00bc7202 */ /* 0x000fe20000000f00 */
[----:B------:R-:W-:Y:S01]  /*17d90*/  IMAD.MOV.U32 R190, RZ, RZ, R180 ;  /* 0x000000ffffbe7224 */ /* 0x000fe200078e00b4 */
[----:B------:R-:W-:Y:S01]  /*17da0*/  MOV R180, R174 ;  /* 0x000000ae00b47202 */ /* 0x000fe20000000f00 */
[----:B------:R-:W-:-:S02]  /*17db0*/  IMAD.MOV.U32 R174, RZ, RZ, R214 ;  /* 0x000000ffffae7224 */ /* 0x000fc400078e00d6 */
[----:B------:R2:W-:Y:S01]  /*17dc0*/  MUFU.EX2 R214, R0 ;  /* 0x0000000000d67308 */ /* 0x0005e20000000800 */
[----:B------:R-:W-:Y:S02]  /*17dd0*/  IMAD.MOV.U32 R175, RZ, RZ, R216 ;  /* 0x000000ffffaf7224 */ /* 0x000fe400078e00d8 */
[----:B--2---:R-:W-:-:S05]  /*17de0*/  FFMA.FTZ R0, R138, UR7, -R28 ;  /* 0x000000078a007c23 */ /* 0x004fca000801081c */
[----:B------:R2:W1:Y:S02]  /*17df0*/  MUFU.EX2 R216, R0 ;  /* 0x0000000000d87308 */ /* 0x0004640000000800 */
[----:B--2---:R-:W-:-:S06]  /*17e00*/  FFMA.FTZ R0, R198, UR7, -R2 ;  /* 0x00000007c6007c23 */ /* 0x004fcc0008010802 */
[----:B------:R2:W-:Y:S01]  /*17e10*/  MUFU.EX2 R39, R0 ;  /* 0x0000000000277308 */ /* 0x0005e20000000800 */
[----:B------:R-:W-:Y:S01]  /*17e20*/  MOV R198, R188 ;  /* 0x000000bc00c67202 */ /* 0x000fe20000000f00 */
[----:B------:R-:W-:Y:S01]  /*17e30*/  IMAD.MOV.U32 R188, RZ, RZ, R190 ;  /* 0x000000ffffbc7224 */ /* 0x000fe200078e00be */
[----:B------:R-:W-:Y:S01]  /*17e40*/  MOV R190, R180 ;  /* 0x000000b400be7202 */ /* 0x000fe20000000f00 */
[----:B------:R-:W-:Y:S02]  /*17e50*/  IMAD.MOV.U32 R180, RZ, RZ, R174 ;  /* 0x000000ffffb47224 */ /* 0x000fe400078e00ae */
[----:B--2---:R-:W-:Y:S01]  /*17e60*/  FFMA.FTZ R0, R199, UR7, -R2 ;  /* 0x00000007c7007c23 */ /* 0x004fe20008010802 */
[----:B------:R-:W-:-:S03]  /*17e70*/  IMAD.MOV.U32 R199, RZ, RZ, R139 ;  /* 0x000000ffffc77224 */ /* 0x000fc600078e008b */
[----:B------:R2:W4:Y:S01]  /*17e80*/  MUFU.EX2 R139, R0 ;  /* 0x00000000008b7308 */ /* 0x0005220000000800 */
[----:B------:R-:W-:Y:S01]  /*17e90*/  MOV R174, R213 ;  /* 0x000000d500ae7202 */ /* 0x000fe20000000f00 */
[----:B--2---:R-:W-:Y:S01]  /*17ea0*/  FFMA.FTZ R0, R189, UR7, -R2 ;  /* 0x00000007bd007c23 */ /* 0x004fe20008010802 */
[----:B------:R-:W-:Y:S02]  /*17eb0*/  IMAD.MOV.U32 R189, RZ, RZ, R191 ;  /* 0x000000ffffbd7224 */ /* 0x000fe400078e00bf */
[----:B------:R-:W-:Y:S02]  /*17ec0*/  IMAD.MOV.U32 R191, RZ, RZ, R181 ;  /* 0x000000ffffbf7224 */ /* 0x000fe400078e00b5 */
[----:B------:R-:W-:Y:S02]  /*17ed0*/  IMAD.MOV.U32 R181, RZ, RZ, R175 ;  /* 0x000000ffffb57224 */ /* 0x000fe400078e00af */
[----:B------:R-:W-:Y:S02]  /*17ee0*/  IMAD.MOV.U32 R175, RZ, RZ, R210 ;  /* 0x000000ffffaf7224 */ /* 0x000fe400078e00d2 */
[----:B------:R2:W-:Y:S01]  /*17ef0*/  MUFU.EX2 R210, R0 ;  /* 0x0000000000d27308 */ /* 0x0005e20000000800 */
[----:B---3--:R-:W-:-:S02]  /*17f00*/  F2FP.F16.F32.PACK_AB R9, R211, R208 ;  /* 0x000000d0d309723e */ /* 0x008fc400000000ff */
[----:B------:R-:W-:Y:S01]  /*17f10*/  F2FP.F16.F32.PACK_AB R10, R218, R217 ;  /* 0x000000d9da0a723e */ /* 0x000fe200000000ff */
[----:B--2---:R-:W-:-:S04]  /*17f20*/  FFMA.FTZ R0, R247, UR7, -R2 ;  /* 0x00000007f7007c23 */ /* 0x004fc80008010802 */
[----:B------:R2:W3:Y:S01]  /*17f30*/  MUFU.EX2 R213, R0 ;  /* 0x0000000000d57308 */ /* 0x0004e20000000800 */
[----:B-1----:R-:W-:Y:S01]  /*17f40*/  F2FP.F16.F32.PACK_AB R11, R216, R214 ;  /* 0x000000d6d80b723e */ /* 0x002fe200000000ff */
[----:B--2---:R-:W-:-:S06]  /*17f50*/  FFMA.FTZ R0, R198, UR7, -R3 ;  /* 0x00000007c6007c23 */ /* 0x004fcc0008010803 */
[----:B------:R1:W-:Y:S01]  /*17f60*/  MUFU.EX2 R37, R0 ;  /* 0x0000000000257308 */ /* 0x0003e20000000800 */
[----:B------:R-:W-:Y:S01]  /*17f70*/  HMMA.16816.F32 R4, R8, R12, R44 ;  /* 0x0000000c0804723c */ /* 0x000fe2000000182c */
[----:B-1----:R-:W-:-:S06]  /*17f80*/  FFMA.FTZ R0, R199, UR7, -R3 ;  /* 0x00000007c7007c23 */ /* 0x002fcc0008010803 */
[----:B------:R1:W2:Y:S02]  /*17f90*/  MUFU.EX2 R38, R0 ;  /* 0x0000000000267308 */ /* 0x0002a40000000800 */
[----:B-1----:R-:W-:-:S06]  /*17fa0*/  FFMA.FTZ R0, R188, UR7, -R3 ;  /* 0x00000007bc007c23 */ /* 0x002fcc0008010803 */
[----:B------:R1:W-:Y:S02]  /*17fb0*/  MUFU.EX2 R138, R0 ;  /* 0x00000000008a7308 */ /* 0x0003e40000000800 */
[----:B-1----:R-:W-:Y:S01]  /*17fc0*/  FFMA.FTZ R0, R189, UR7, -R3 ;  /* 0x00000007bd007c23 */ /* 0x002fe20008010803 */
[----:B------:R-:W-:Y:S01]  /*17fd0*/  IMAD.MOV.U32 R189, RZ, RZ, R181 ;  /* 0x000000ffffbd7224 */ /* 0x000fe200078e00b5 */
[----:B------:R-:W-:-:S04]  /*17fe0*/  MOV R181, R209 ;  /* 0x000000d100b57202 */ /* 0x000fc80000000f00 */
[----:B------:R-:W1:Y:S01]  /*17ff0*/  MUFU.EX2 R209, R0 ;  /* 0x0000000000d17308 */ /* 0x000e620000000800 */
[----:B------:R-:W-:Y:S02]  /*18000*/  IMAD.MOV.U32 R199, RZ, RZ, R190 ;  /* 0x000000ffffc77224 */ /* 0x000fe400078e00be */
[----:B------:R-:W-:Y:S01]  /*18010*/  IMAD.MOV.U32 R190, RZ, RZ, R174 ;  /* 0x000000ffffbe7224 */ /* 0x000fe200078e00ae */
[----:B------:R-:W-:Y:S01]  /*18020*/  MOV R25, R4 ;  /* 0x0000000400197202 */ /* 0x000fe20000000f00 */
[----:B------:R-:W-:Y:S01]  /*18030*/  IMAD.MOV.U32 R174, RZ, RZ, R237 ;  /* 0x000000ffffae7224 */ /* 0x000fe200078e00ed */
[----:B----4-:R-:W-:Y:S01]  /*18040*/  F2FP.F16.F32.PACK_AB R4, R139, R39 ;  /* 0x000000278b04723e */ /* 0x010fe200000000ff */
[----:B------:R-:W-:Y:S01]  /*18050*/  IMAD.MOV.U32 R26, RZ, RZ, R6 ;  /* 0x000000ffff1a7224 */ /* 0x000fe200078e0006 */
[----:B---3--:R-:W-:Y:S01]  /*18060*/  F2FP.F16.F32.PACK_AB R6, R213, R210 ;  /* 0x000000d2d506723e */ /* 0x008fe200000000ff */
[----:B------:R-:W-:Y:S01]  /*18070*/  IMAD.MOV.U32 R24, RZ, RZ, R5 ;  /* 0x000000ffff187224 */ /* 0x000fe200078e0005 */
[----:B--2---:R-:W-:Y:S01]  /*18080*/  F2FP.F16.F32.PACK_AB R5, R38, R37 ;  /* 0x000000252605723e */ /* 0x004fe200000000ff */
[----:B------:R-:W-:-:S02]  /*18090*/  IMAD.MOV.U32 R237, RZ, RZ, R7 ;  /* 0x000000ffffed7224 */ /* 0x000fc400078e0007 */
[----:B------:R-:W-:Y:S01]  /*180a0*/  IMAD.MOV.U32 R188, RZ, RZ, R191 ;  /* 0x000000ffffbc7224 */ /* 0x000fe200078e00bf */
[----:B------:R-:W-:Y:S01]  /*180b0*/  MOV R191, R180 ;  /* 0x000000b400bf7202 */ /* 0x000fe20000000f00 */
[----:B------:R-:W-:Y:S01]  /*180c0*/  IMAD.MOV.U32 R180, RZ, RZ, R175 ;  /* 0x000000ffffb47224 */ /* 0x000fe200078e00af */
[----:B-1----:R-:W-:Y:S01]  /*180d0*/  F2FP.F16.F32.PACK_AB R7, R209, R138 ;  /* 0x0000008ad107723e */ /* 0x002fe200000000ff */
[----:B------:R-:W-:Y:S02]  /*180e0*/  IMAD.MOV.U32 R175, RZ, RZ, R35 ;  /* 0x000000ffffaf7224 */ /* 0x000fe400078e0023 */
[--C-:B------:R-:W-:Y:S01]  /*180f0*/  FFMA.FTZ R35, R246, UR7, -R2.reuse ;  /* 0x00000007f6237c23 */ /* 0x100fe20008010802 */
[--C-:B------:R-:W-:Y:S01]  /*18100*/  FFMA.FTZ R0, R245, UR7, -R2.reuse ;  /* 0x00000007f5007c23 */ /* 0x100fe20008010802 */
[----:B------:R-:W-:Y:S02]  /*18110*/  IMAD.MOV.U32 R206, RZ, RZ, R199 ;  /* 0x000000ffffce7224 */ /* 0x000fe400078e00c7 */
[----:B------:R-:W-:Y:S01]  /*18120*/  FFMA.FTZ R2, R244, UR7, -R2 ;  /* 0x00000007f4027c23 */ /* 0x000fe20008010802 */
[----:B------:R-:W-:Y:S01]  /*18130*/  IMAD.MOV.U32 R106, RZ, RZ, R189 ;  /* 0x000000ffff6a7224 */ /* 0x000fe200078e00bd */
[----:B------:R-:W-:Y:S01]  /*18140*/  MOV R189, R169 ;  /* 0x000000a900bd7202 */ /* 0x000fe20000000f00 */
[----:B------:R-:W-:Y:S01]  /*18150*/  IMAD.MOV.U32 R107, RZ, RZ, R190 ;  /* 0x000000ffff6b7224 */ /* 0x000fe200078e00be */
[----:B------:R-:W-:Y:S01]  /*18160*/  MOV R190, R181 ;  /* 0x000000b500be7202 */ /* 0x000fe20000000f00 */
[----:B------:R-:W-:Y:S01]  /*18170*/  IMAD.MOV.U32 R204, RZ, RZ, R180 ;  /* 0x000000ffffcc7224 */ /* 0x000fe200078e00b4 */
[----:B------:R-:W-:Y:S01]  /*18180*/  HMMA.16816.F32 R244, R8, R14, R40 ;  /* 0x0000000e08f4723c */ /* 0x000fe20000001828 */
[----:B------:R-:W-:-:S02]  /*18190*/  IMAD.MOV.U32 R207, RZ, RZ, R182 ;  /* 0x000000ffffcf7224 */ /* 0x000fc400078e00b6 */
[----:B------:R-:W-:Y:S02]  /*181a0*/  IMAD.MOV.U32 R198, RZ, RZ, R170 ;  /* 0x000000ffffc67224 */ /* 0x000fe400078e00aa */
[----:B------:R-:W-:-:S03]  /*181b0*/  IMAD.MOV.U32 R199, RZ, RZ, R171 ;  /* 0x000000ffffc77224 */ /* 0x000fc600078e00ab */
[C---:B------:R-:W-:Y:S08]  /*181c0*/  HMMA.16816.F32 R180, R4.reuse, R12, R52 ;  /* 0x0000000c04b4723c */ /* 0x040ff00000001834 */
[----:B------:R-:W-:Y:S01]  /*181d0*/  HMMA.16816.F32 R168, R4, R14, R48 ;  /* 0x0000000e04a8723c */ /* 0x000fe20000001830 */
[----:B------:R-:W1:Y:S07]  /*181e0*/  LDSM.16.MT88.4 R12, [R137+0x1000] ;  /* 0x00100000890c783b */ /* 0x000e6e0000004200 */
[----:B------:R-:W-:Y:S01]  /*181f0*/  HMMA.16816.F32 R44, R8, R20, R80 ;  /* 0x00000014082c723c */ /* 0x000fe20000001850 */
[----:B------:R-:W-:Y:S01]  /*18200*/  IMAD.MOV.U32 R83, RZ, RZ, R105 ;  /* 0x000000ffff537224 */ /* 0x000fe200078e0069 */
[----:B------:R-:W-:Y:S01]  /*18210*/  MOV R55, R206 ;  /* 0x000000ce00377202 */ /* 0x000fe20000000f00 */
[----:B------:R-:W-:Y:S01]  /*18220*/  IMAD.MOV.U32 R50, RZ, RZ, R251 ;  /* 0x000000ffff327224 */ /* 0x000fe200078e00fb */
[----:B------:R-:W-:Y:S01]  /*18230*/  MOV R51, R223 ;  /* 0x000000df00337202 */ /* 0x000fe20000000f00 */
[----:B------:R-:W-:-:S02]  /*18240*/  IMAD.MOV.U32 R54, RZ, RZ, R220 ;  /* 0x000000ffff367224 */ /* 0x000fc400078e00dc */
[----:B------:R-:W-:Y:S01]  /*18250*/  IMAD.MOV.U32 R53, RZ, RZ, R221 ;  /* 0x000000ffff357224 */ /* 0x000fe200078e00dd */
[----:B------:R-:W-:Y:S01]  /*18260*/  HMMA.16816.F32 R248, R8, R16, R56 ;  /* 0x0000001008f8723c */ /* 0x000fe20000001838 */
[----:B------:R-:W-:Y:S02]  /*18270*/  IMAD.MOV.U32 R52, RZ, RZ, R222 ;  /* 0x000000ffff347224 */ /* 0x000fe400078e00de */
[----:B------:R-:W-:Y:S01]  /*18280*/  IMAD.MOV.U32 R42, RZ, RZ, R207 ;  /* 0x000000ffff2a7224 */ /* 0x000fe200078e00cf */
[----:B------:R-:W-:Y:S01]  /*18290*/  MOV R207, R198 ;  /* 0x000000c600cf7202 */ /* 0x000fe20000000f00 */
[----:B------:R-:W-:Y:S02]  /*182a0*/  IMAD.MOV.U32 R43, RZ, RZ, R196 ;  /* 0x000000ffff2b7224 */ /* 0x000fe400078e00c4 */
[----:B------:R-:W-:Y:S01]  /*182b0*/  IMAD.MOV.U32 R56, RZ, RZ, R197 ;  /* 0x000000ffff387224 */ /* 0x000fe200078e00c5 */
[----:B------:R-:W-:Y:S01]  /*182c0*/  HMMA.16816.F32 R68, R4, R20, R68 ;  /* 0x000000140444723c */ /* 0x000fe20000001844 */
[----:B------:R-:W-:Y:S01]  /*182d0*/  IMAD.MOV.U32 R206, RZ, RZ, R199 ;  /* 0x000000ffffce7224 */ /* 0x000fe200078e00c7 */
[----:B------:R-:W-:Y:S01]  /*182e0*/  MOV R205, R188 ;  /* 0x000000bc00cd7202 */ /* 0x000fe20000000f00 */
[----:B------:R-:W-:Y:S01]  /*182f0*/  IMAD.MOV.U32 R48, RZ, RZ, R26 ;  /* 0x000000ffff307224 */ /* 0x000fe200078e001a */
[----:B------:R-:W-:Y:S01]  /*18300*/  MOV R59, R24 ;  /* 0x00000018003b7202 */ /* 0x000fe20000000f00 */
[----:B------:R-:W-:-:S02]  /*18310*/  IMAD.MOV.U32 R49, RZ, RZ, R25 ;  /* 0x000000ffff317224 */ /* 0x000fc400078e0019 */
[----:B------:R-:W-:Y:S01]  /*18320*/  LDSM.16.MT88.4 R24, [R137+0x3000] ;  /* 0x003000008918783b */ /* 0x000fe20000004200 */
[----:B------:R-:W-:Y:S01]  /*18330*/  HMMA.16816.F32 R64, R4, R22, R64 ;  /* 0x000000160440723c */ /* 0x000fe20000001840 */
[----:B------:R-:W-:-:S07]  /*18340*/  IMAD.MOV.U32 R80, RZ, RZ, R44 ;  /* 0x000000ffff507224 */ /* 0x000fce00078e002c */
[----:B------:R-:W-:Y:S01]  /*18350*/  HMMA.16816.F32 R220, R8, R22, R60 ;  /* 0x0000001608dc723c */ /* 0x000fe2000000183c */
[----:B------:R-:W2:Y:S01]  /*18360*/  LDSM.16.MT88.4 R20, [R83+0xf000] ;  /* 0x00f000005314783b */ /* 0x000ea20000004200 */
[----:B------:R-:W-:-:S06]  /*18370*/  IMAD.MOV.U32 R188, RZ, RZ, R45 ;  /* 0x000000ffffbc7224 */ /* 0x000fcc00078e002d */
[----:B------:R-:W-:Y:S01]  /*18380*/  HMMA.16816.F32 R176, R4, R16, R176 ;  /* 0x0000001004b0723c */ /* 0x000fe200000018b0 */
[----:B------:R-:W-:-:S07]  /*18390*/  IMAD.MOV.U32 R44, RZ, RZ, R205 ;  /* 0x000000ffff2c7224 */ /* 0x000fce00078e00cd */
[----:B------:R-:W-:Y:S01]  /*183a0*/  HMMA.16816.F32 R184, R4, R18, R184 ;  /* 0x0000001204b8723c */ /* 0x000fe200000018b8 */
[----:B------:R-:W-:-:S07]  /*183b0*/  IMAD.MOV.U32 R45, RZ, RZ, R204 ;  /* 0x000000ffff2d7224 */ /* 0x000fce00078e00cc */
[----:B------:R-:W-:Y:S01]  /*183c0*/  HMMA.16816.F32 R196, R8, R18, R76 ;  /* 0x0000001208c4723c */ /* 0x000fe2000000184c */
[----:B------:R-:W3:Y:S01]  /*183d0*/  LDSM.16.MT88.4 R16, [R132+0xf000] ;  /* 0x00f000008410783b */ /* 0x000ee20000004200 */
[----:B------:R-:W-:Y:S01]  /*183e0*/  IMAD.MOV.U32 R205, RZ, RZ, R191 ;  /* 0x000000ffffcd7224 */ /* 0x000fe200078e00bf */
[----:B------:R-:W-:Y:S01]  /*183f0*/  MOV R57, R225 ;  /* 0x000000e100397202 */ /* 0x000fe20000000f00 */
[----:B------:R-:W-:Y:S02]  /*18400*/  IMAD.MOV.U32 R204, RZ, RZ, R224 ;  /* 0x000000ffffcc7224 */ /* 0x000fe400078e00e0 */
[----:B------:R-:W-:Y:S02]  /*18410*/  IMAD.MOV.U32 R58, RZ, RZ, R226 ;  /* 0x000000ffff3a7224 */ /* 0x000fe400078e00e2 */
[----:B------:R-:W-:Y:S01]  /*18420*/  IMAD.MOV.U32 R191, RZ, RZ, R227 ;  /* 0x000000ffffbf7224 */ /* 0x000fe200078e00e3 */
[-C--:B-1----:R-:W-:Y:S08]  /*18430*/  HMMA.16816.F32 R192, R4, R12.reuse, R192 ;  /* 0x0000000c04c0723c */ /* 0x082ff000000018c0 */
[----:B------:R-:W-:Y:S08]  /*18440*/  HMMA.16816.F32 R224, R8, R12, R72 ;  /* 0x0000000c08e0723c */ /* 0x000ff00000001848 */
[-C--:B------:R-:W-:Y:S08]  /*18450*/  HMMA.16816.F32 R200, R4, R14.reuse, R200 ;  /* 0x0000000e04c8723c */ /* 0x080ff000000018c8 */
[----:B------:R-:W-:Y:S01]  /*18460*/  HMMA.16816.F32 R60, R8, R14, R84 ;  /* 0x0000000e083c723c */ /* 0x000fe20000001854 */
[----:B------:R-:W1:Y:S07]  /*18470*/  LDSM.16.MT88.4 R12, [R30+0x3000] ;  /* 0x003000001e0c783b */ /* 0x000e6e0000004200 */
[C---:B--2---:R-:W-:Y:S08]  /*18480*/  HMMA.16816.F32 R72, R4.reuse, R20, R88 ;  /* 0x000000140448723c */ /* 0x044ff00000001858 */
[C---:B---3--:R-:W-:Y:S08]  /*18490*/  HMMA.16816.F32 R88, R4.reuse, R16, R120 ;  /* 0x000000100458723c */ /* 0x048ff00000001878 */
[----:B------:R-:W-:Y:S01]  /*184a0*/  HMMA.16816.F32 R120, R4, R24, R152 ;  /* 0x000000180478723c */ /* 0x000fe20000001898 */
[----:B------:R-:W-:Y:S01]  /*184b0*/  IMAD.MOV.U32 R153, RZ, RZ, R42 ;  /* 0x000000ffff997224 */ /* 0x000fe200078e002a */
[----:B------:R-:W-:Y:S01]  /*184c0*/  MOV R152, R43 ;  /* 0x0000002b00987202 */ /* 0x000fe20000000f00 */
[----:B------:R-:W-:Y:S01]  /*184d0*/  IMAD.MOV.U32 R155, RZ, RZ, R50 ;  /* 0x000000ffff9b7224 */ /* 0x000fe200078e0032 */
[----:B------:R-:W-:-:S04]  /*184e0*/  MOV R154, R51 ;  /* 0x00000033009a7202 */ /* 0x000fc80000000f00 */
[----:B------:R-:W-:Y:S01]  /*184f0*/  HMMA.16816.F32 R92, R4, R18, R164 ;  /* 0x00000012045c723c */ /* 0x000fe200000018a4 */
[----:B------:R-:W-:Y:S02]  /*18500*/  IMAD.MOV.U32 R166, RZ, RZ, R48 ;  /* 0x000000ffffa67224 */ /* 0x000fe400078e0030 */
[----:B------:R-:W-:-:S05]  /*18510*/  IMAD.MOV.U32 R164, RZ, RZ, R49 ;  /* 0x000000ffffa47224 */ /* 0x000fca00078e0031 */
[----:B------:R-:W-:Y:S01]  /*18520*/  HMMA.16816.F32 R40, R4, R26, R148 ;  /* 0x0000001a0428723c */ /* 0x000fe20000001894 */
[----:B------:R-:W-:Y:S02]  /*18530*/  IMAD.MOV.U32 R150, RZ, RZ, R58 ;  /* 0x000000ffff967224 */ /* 0x000fe400078e003a */
[----:B------:R-:W-:-:S05]  /*18540*/  IMAD.MOV.U32 R151, RZ, RZ, R56 ;  /* 0x000000ffff977224 */ /* 0x000fca00078e0038 */
[----:B------:R-:W-:Y:S01]  /*18550*/  HMMA.16816.F32 R76, R4, R22, R108 ;  /* 0x00000016044c723c */ /* 0x000fe2000000186c */
[----:B------:R-:W-:-:S07]  /*18560*/  IMAD.MOV.U32 R167, RZ, RZ, R53 ;  /* 0x000000ffffa77224 */ /* 0x000fce00078e0035 */
[----:B------:R-:W-:Y:S01]  /*18570*/  HMMA.16816.F32 R48, R8, R22, R140 ;  /* 0x000000160830723c */ /* 0x000fe2000000188c */
[----:B------:R-:W-:Y:S08]  /*18580*/  MUFU.EX2 R22, R36 ;  /* 0x0000002400167308 */ /* 0x000ff00000000800 */
[----:B------:R2:W-:Y:S01]  /*18590*/  MUFU.EX2 R36, R0 ;  /* 0x0000000000247308 */ /* 0x0005e20000000800 */
[----:B-1----:R-:W-:Y:S01]  /*185a0*/  HMMA.16816.F32 R108, R4, R14, R156 ;  /* 0x0000000e046c723c */ /* 0x002fe2000000189c */
[----:B------:R-:W-:Y:S01]  /*185b0*/  IMAD.MOV.U32 R156, RZ, RZ, R52 ;  /* 0x000000ffff9c7224 */ /* 0x000fe200078e0034 */
[----:B------:R-:W-:Y:S01]  /*185c0*/  MOV R158, R55 ;  /* 0x00000037009e7202 */ /* 0x000fe20000000f00 */
[----:B------:R-:W-:-:S05]  /*185d0*/  IMAD.MOV.U32 R157, RZ, RZ, R54 ;  /* 0x000000ffff9d7224 */ /* 0x000fca00078e0036 */
[C---:B------:R-:W-:Y:S01]  /*185e0*/  HMMA.16816.F32 R52, R8.reuse, R18, R96 ;  /* 0x000000120834723c */ /* 0x040fe20000001860 */
[----:B--2---:R-:W-:Y:S01]  /*185f0*/  FFMA.FTZ R0, R150, UR7, -R3 ;  /* 0x0000000796007c23 */ /* 0x004fe20008010803 */
[----:B------:R-:W-:Y:S01]  /*18600*/  IMAD.MOV.U32 R150, RZ, RZ, R152 ;  /* 0x000000ffff967224 */ /* 0x000fe200078e0098 */
[----:B------:R-:W-:Y:S01]  /*18610*/  MOV R82, R46 ;  /* 0x0000002e00527202 */ /* 0x000fe20000000f00 */
[----:B------:R-:W2:Y:S01]  /*18620*/  LDL.LU R152, [R1+0xa0] ;  /* 0x0000a00001987983 */ /* 0x000ea20000300800 */
[----:B------:R1:W-:Y:S01]  /*18630*/  MUFU.EX2 R19, R0 ;  /* 0x0000000000137308 */ /* 0x0003e20000000800 */
[----:B------:R-:W-:Y:S02]  /*18640*/  IMAD.MOV.U32 R81, RZ, RZ, R47 ;  /* 0x000000ffff517224 */ /* 0x000fe400078e002f */
[----:B------:R-:W-:Y:S01]  /*18650*/  IMAD.MOV.U32 R159, RZ, RZ, R44 ;  /* 0x000000ffff9f7224 */ /* 0x000fe200078e002c */
[----:B------:R-:W-:Y:S01]  /*18660*/  HMMA.16816.F32 R84, R8, R16, R124 ;  /* 0x000000100854723c */ /* 0x000fe2000000187c */
[----:B------:R-:W-:Y:S01]  /*18670*/  IMAD.MOV.U32 R148, RZ, RZ, R172 ;  /* 0x000000ffff947224 */ /* 0x000fe200078e00ac */
[----:B------:R-:W-:Y:S01]  /*18680*/  MOV R165, R59 ;  /* 0x0000003b00a57202 */ /* 0x000fe20000000f00 */
[----:B------:R-:W-:Y:S01]  /*18690*/  LDSM.16.MT88.4 R96, [R132+0xf800] ;  /* 0x00f800008460783b */ /* 0x000fe20000004200 */
[----:B-1----:R-:W-:Y:S01]  /*186a0*/  FFMA.FTZ R0, R151, UR7, -R3 ;  /* 0x0000000797007c23 */ /* 0x002fe20008010803 */
[----:B------:R-:W-:-:S02]  /*186b0*/  IMAD.MOV.U32 R151, RZ, RZ, R153 ;  /* 0x000000ffff977224 */ /* 0x000fc400078e0099 */
[----:B------:R-:W3:Y:S01]  /*186c0*/  LDL.LU R153, [R1+0x9c] ;  /* 0x00009c0001997983 */ /* 0x000ee20000300800 */
[----:B------:R-:W-:Y:S01]  /*186d0*/  MOV R47, R106 ;  /* 0x0000006a002f7202 */ /* 0x000fe20000000f00 */
[----:B------:R-:W-:Y:S02]  /*186e0*/  IMAD.MOV.U32 R46, RZ, RZ, R107 ;  /* 0x000000ffff2e7224 */ /* 0x000fe400078e006b */
[----:B------:R-:W-:Y:S01]  /*186f0*/  HMMA.16816.F32 R104, R4, R12, R160 ;  /* 0x0000000c0468723c */ /* 0x000fe200000018a0 */
[----:B------:R-:W-:Y:S01]  /*18700*/  IMAD.MOV.U32 R160, RZ, RZ, R45 ;  /* 0x000000ffffa07224 */ /* 0x000fe200078e002d */
[----:B------:R-:W-:Y:S01]  /*18710*/  MOV R162, R47 ;  /* 0x0000002f00a27202 */ /* 0x000fe20000000f00 */
[----:B------:R-:W-:Y:S02]  /*18720*/  IMAD.MOV.U32 R161, RZ, RZ, R46 ;  /* 0x000000ffffa17224 */ /* 0x000fe400078e002e */
        /* <DEDUP_REMOVED lines=9> */
[----:B------:R-:W-:Y:S01]  /*187c0*/  MOV R127, R140 ;  /* 0x0000008c007f7202 */ /* 0x000fe20000000f00 */
[----:B------:R-:W-:-:S02]  /*187d0*/  IMAD.MOV.U32 R145, RZ, RZ, R205 ;  /* 0x000000ffff917224 */ /* 0x000fc400078e00cd */
[----:B------:R-:W-:Y:S01]  /*187e0*/  IMAD.MOV.U32 R140, RZ, RZ, R141 ;  /* 0x000000ffff8c7224 */ /* 0x000fe200078e008d */
[----:B------:R1:W4:Y:S01]  /*187f0*/  MUFU.EX2 R20, R0 ;  /* 0x0000000000147308 */ /* 0x0003220000000800 */
[----:B------:R-:W-:Y:S02]  /*18800*/  IMAD.MOV.U32 R146, RZ, RZ, R206 ;  /* 0x000000ffff927224 */ /* 0x000fe400078e00ce */
[----:B------:R-:W-:Y:S01]  /*18810*/  IMAD.MOV.U32 R141, RZ, RZ, R142 ;  /* 0x000000ffff8d7224 */ /* 0x000fe200078e008e */
[----:B------:R-:W-:Y:S01]  /*18820*/  MOV R4, R189 ;  /* 0x000000bd00047202 */ /* 0x000fe20000000f00 */
[----:B------:R-:W-:Y:S02]  /*18830*/  IMAD.MOV.U32 R147, RZ, RZ, R207 ;  /* 0x000000ffff937224 */ /* 0x000fe400078e00cf */
[----:B------:R-:W-:Y:S01]  /*18840*/  IMAD.MOV.U32 R142, RZ, RZ, R143 ;  /* 0x000000ffff8e7224 */ /* 0x000fe200078e008f */
[----:B------:R-:W-:Y:S01]  /*18850*/  MOV R143, R144 ;  /* 0x00000090008f7202 */ /* 0x000fe20000000f00 */
[----:B------:R-:W-:-:S02]  /*18860*/  IMAD.MOV.U32 R5, RZ, RZ, R190 ;  /* 0x000000ffff057224 */ /* 0x000fc400078e00be */
[----:B------:R-:W-:Y:S02]  /*18870*/  IMAD.MOV.U32 R144, RZ, RZ, R145 ;  /* 0x000000ffff907224 */ /* 0x000fe400078e0091 */
[----:B------:R-:W-:Y:S02]  /*18880*/  IMAD.MOV.U32 R6, RZ, RZ, R191 ;  /* 0x000000ffff067224 */ /* 0x000fe400078e00bf */
[----:B------:R-:W-:Y:S02]  /*18890*/  IMAD.MOV.U32 R145, RZ, RZ, R146 ;  /* 0x000000ffff917224 */ /* 0x000fe400078e0092 */
[----:B-1----:R-:W-:Y:S01]  /*188a0*/  FFMA.FTZ R0, R150, UR7, -R3 ;  /* 0x0000000796007c23 */ /* 0x002fe20008010803 */
[----:B------:R-:W-:Y:S01]  /*188b0*/  IMAD.MOV.U32 R146, RZ, RZ, R147 ;  /* 0x000000ffff927224 */ /* 0x000fe200078e0093 */
[----:B------:R-:W-:Y:S01]  /*188c0*/  MOV R149, R173 ;  /* 0x000000ad00957202 */ /* 0x000fe20000000f00 */
[----:B------:R-:W-:Y:S01]  /*188d0*/  HMMA.16816.F32 R56, R8, R14, R112 ;  /* 0x0000000e0838723c */ /* 0x000fe20000001870 */
[----:B------:R1:W-:Y:S01]  /*188e0*/  MUFU.EX2 R21, R0 ;  /* 0x0000000000157308 */ /* 0x0003e20000000800 */
[----:B------:R-:W-:Y:S01]  /*188f0*/  MOV R147, R4 ;  /* 0x0000000400937202 */ /* 0x000fe20000000f00 */
[----:B------:R-:W-:-:S02]  /*18900*/  IMAD.MOV.U32 R150, RZ, RZ, R174 ;  /* 0x000000ffff967224 */ /* 0x000fc400078e00ae */
[----:B--2---:R-:W-:Y:S01]  /*18910*/  FFMA.FTZ R17, R152, R32, R241 ;  /* 0x0000002098117223 */ /* 0x004fe200000100f1 */
[----:B-1----:R-:W-:Y:S01]  /*18920*/  FFMA.FTZ R0, R151, UR7, -R3 ;  /* 0x0000000797007c23 */ /* 0x002fe20008010803 */
[----:B------:R-:W-:Y:S01]  /*18930*/  IMAD.MOV.U32 R4, RZ, RZ, R5 ;  /* 0x000000ffff047224 */ /* 0x000fe200078e0005 */
[----:B------:R-:W-:Y:S01]  /*18940*/  MOV R152, R156 ;  /* 0x0000009c00987202 */ /* 0x000fe20000000f00 */
[----:B------:R-:W-:Y:S01]  /*18950*/  IMAD.MOV.U32 R151, RZ, RZ, R175 ;  /* 0x000000ffff977224 */ /* 0x000fe200078e00af */
[----:B------:R1:W5:Y:S01]  /*18960*/  LDL.LU R241, [R1+0xdc] ;  /* 0x0000dc0001f17983 */ /* 0x0003620000300800 */
[----:B------:R-:W-:Y:S02]  /*18970*/  IMAD.MOV.U32 R5, RZ, RZ, R6 ;  /* 0x000000ffff057224 */ /* 0x000fe400078e0006 */
[----:B------:R-:W-:Y:S01]  /*18980*/  IMAD.MOV.U32 R6, RZ, RZ, R148 ;  /* 0x000000ffff067224 */ /* 0x000fe200078e0094 */
[----:B------:R-:W-:Y:S01]  /*18990*/  MOV R148, R149 ;  /* 0x0000009500947202 */ /* 0x000fe20000000f00 */
[----:B------:R-:W-:-:S02]  /*189a0*/  IMAD.MOV.U32 R149, RZ, RZ, R150 ;  /* 0x000000ffff957224 */ /* 0x000fc400078e0096 */
[----:B---3--:R-:W-:Y:S01]  /*189b0*/  FFMA.FTZ R15, R153, R31, R239 ;  /* 0x0000001f990f7223 */ /* 0x008fe200000100ef */
[----:B------:R-:W-:Y:S01]  /*189c0*/  IMAD.MOV.U32 R153, RZ, RZ, R154 ;  /* 0x000000ffff997224 */ /* 0x000fe200078e009a */
[----:B------:R-:W2:Y:S01]  /*189d0*/  LDL.LU R239, [R1+0xd8] ;  /* 0x0000d80001ef7983 */ /* 0x000ea20000300800 */
[----:B------:R-:W-:Y:S02]  /*189e0*/  IMAD.MOV.U32 R150, RZ, RZ, R151 ;  /* 0x000000ffff967224 */ /* 0x000fe400078e0097 */
[----:B------:R-:W-:Y:S01]  /*189f0*/  IMAD.MOV.U32 R151, RZ, RZ, R152 ;  /* 0x000000ffff977224 */ /* 0x000fe200078e0098 */
[----:B------:R-:W-:Y:S01]  /*18a00*/  MOV R152, R153 ;  /* 0x0000009900987202 */ /* 0x000fe20000000f00 */
[----:B------:R-:W-:Y:S01]  /*18a10*/  IMAD.MOV.U32 R153, RZ, RZ, R155 ;  /* 0x000000ffff997224 */ /* 0x000fe200078e009b */
[----:B------:R3:W-:Y:S01]  /*18a20*/  MUFU.EX2 R18, R0 ;  /* 0x0000000000127308 */ /* 0x0007e20000000800 */
[----:B------:R-:W-:Y:S01]  /*18a30*/  IMAD.MOV.U32 R155, RZ, RZ, R164 ;  /* 0x000000ffff9b7224 */ /* 0x000fe200078e00a4 */
[----:B------:R-:W1:Y:S01]  /*18a40*/  LDSM.16.MT88.4 R172, [R132+0xd800] ;  /* 0x00d8000084ac783b */ /* 0x000e620000004200 */
[----:B------:R-:W-:Y:S01]  /*18a50*/  IMAD.MOV.U32 R164, RZ, RZ, R165 ;  /* 0x000000ffffa47224 */ /* 0x000fe200078e00a5 */
[----:B------:R-:W-:Y:S01]  /*18a60*/  MOV R165, R166 ;  /* 0x000000a600a57202 */ /* 0x000fe20000000f00 */
[----:B------:R-:W-:-:S03]  /*18a70*/  IMAD.MOV.U32 R166, RZ, RZ, R237 ;  /* 0x000000ffffa67224 */ /* 0x000fc600078e00ed */
[----:B------:R-:W4:Y:S01]  /*18a80*/  MUFU.EX2 R35, R35 ;  /* 0x0000002300237308 */ /* 0x000f220000000800 */
[----:B------:R-:W2:Y:S07]  /*18a90*/  LDL.LU R237, [R1+0xd4] ;  /* 0x0000d40001ed7983 */ /* 0x000eae0000300800 */
[----:B------:R1:W2:Y:S01]  /*18aa0*/  MUFU.EX2 R23, R2 ;  /* 0x0000000200177308 */ /* 0x0002a20000000800 */
[----:B---3--:R-:W-:Y:S01]  /*18ab0*/  FFMA.FTZ R0, R126, UR7, -R29 ;  /* 0x000000077e007c23 */ /* 0x008fe2000801081d */
[----:B------:R-:W-:Y:S01]  /*18ac0*/  HMMA.16816.F32 R116, R8, R24, R116 ;  /* 0x000000180874723c */ /* 0x000fe20000001874 */
[----:B------:R-:W3:Y:S01]  /*18ad0*/  LDL.LU R126, [R1+0x58] ;  /* 0x00005800017e7983 */ /* 0x000ee20000300800 */
[----:B----4-:R-:W-:-:S06]  /*18ae0*/  F2FP.F16.F32.PACK_AB R125, R20, R19 ;  /* 0x00000013147d723e */ /* 0x010fcc00000000ff */
[C---:B------:R-:W-:Y:S01]  /*18af0*/  HMMA.16816.F32 R100, R8.reuse, R12, R100 ;  /* 0x0000000c0864723c */ /* 0x040fe20000001864 */
[----:B------:R-:W-:Y:S01]  /*18b00*/  FFMA.FTZ R12, R127, UR7, -R28 ;  /* 0x000000077f0c7c23 */ /* 0x000fe2000801081c */
[----:B------:R-:W-:Y:S01]  /*18b10*/  F2FP.F16.F32.PACK_AB R124, R35, R22 ;  /* 0x00000016237c723e */ /* 0x000fe200000000ff */
[----:B------:R-:W-:Y:S01]  /*18b20*/  IMAD.MOV.U32 R161, RZ, RZ, R188 ;  /* 0x000000ffffa17224 */ /* 0x000fe200078e00bc */
[----:B------:R-:W-:Y:S01]  /*18b30*/  F2FP.F16.F32.PACK_AB R127, R18, R21 ;  /* 0x00000015127f723e */ /* 0x000fe200000000ff */
[----:B------:R-:W-:Y:S03]  /*18b40*/  LDSM.16.MT88.4 R112, [R30+0x3800] ;  /* 0x003800001e70783b */ /* 0x000fe60000004200 */
[----:B------:R-:W-:Y:S01]  /*18b50*/  HMMA.16816.F32 R24, R8, R26, R128 ;  /* 0x0000001a0818723c */ /* 0x000fe20000001880 */
[----:B-1----:R-:W-:Y:S01]  /*18b60*/  FFMA.FTZ R2, R236, UR7, -R28 ;  /* 0x00000007ec027c23 */ /* 0x002fe2000801081c */
[----:B------:R-:W-:-:S02]  /*18b70*/  IMAD.MOV.U32 R131, RZ, RZ, R140 ;  /* 0x000000ffff837224 */ /* 0x000fc400078e008c */
[--C-:B------:R-:W-:Y:S01]  /*18b80*/  FFMA.FTZ R8, R231, UR7, -R28.reuse ;  /* 0x00000007e7087c23 */ /* 0x100fe2000801081c */
[----:B------:R-:W-:Y:S02]  /*18b90*/  IMAD.MOV.U32 R130, RZ, RZ, R141 ;  /* 0x000000ffff827224 */ /* 0x000fe400078e008d */
[----:B------:R-:W-:Y:S01]  /*18ba0*/  FFMA.FTZ R13, R230, UR7, -R28 ;  /* 0x00000007e60d7c23 */ /* 0x000fe2000801081c */
[----:B------:R-:W-:Y:S01]  /*18bb0*/  IMAD.MOV.U32 R128, RZ, RZ, R143 ;  /* 0x000000ffff807224 */ /* 0x000fe200078e008f */
[----:B------:R-:W-:Y:S01]  /*18bc0*/  MOV R143, R146 ;  /* 0x00000092008f7202 */ /* 0x000fe20000000f00 */
[----:B------:R-:W-:Y:S01]  /*18bd0*/  IMAD.MOV.U32 R141, RZ, RZ, R147 ;  /* 0x000000ffff8d7224 */ /* 0x000fe200078e0093 */
[----:B------:R1:W-:Y:S01]  /*18be0*/  LDSM.16.MT88.4 R188, [R30+0x1800] ;  /* 0x001800001ebc783b */ /* 0x0003e20000004200 */
[----:B------:R-:W-:Y:S02]  /*18bf0*/  IMAD.MOV.U32 R140, RZ, RZ, R4 ;  /* 0x000000ffff8c7224 */ /* 0x000fe400078e0004 */
[----:B------:R-:W-:Y:S01]  /*18c00*/  IMAD.MOV.U32 R31, RZ, RZ, R5 ;  /* 0x000000ffff1f7224 */ /* 0x000fe200078e0005 */
[----:B------:R-:W-:Y:S01]  /*18c10*/  MOV R5, R167 ;  /* 0x000000a700057202 */ /* 0x000fe20000000f00 */
[----:B------:R-:W-:-:S02]  /*18c20*/  IMAD.MOV.U32 R146, RZ, RZ, R164 ;  /* 0x000000ffff927224 */ /* 0x000fc400078e00a4 */
[----:B------:R-:W-:Y:S02]  /*18c30*/  IMAD.MOV.U32 R147, RZ, RZ, R165 ;  /* 0x000000ffff937224 */ /* 0x000fe400078e00a5 */
[----:B------:R-:W-:Y:S02]  /*18c40*/  IMAD.MOV.U32 R4, RZ, RZ, R166 ;  /* 0x000000ffff047224 */ /* 0x000fe400078e00a6 */
[----:B------:R-:W-:Y:S02]  /*18c50*/  IMAD.MOV.U32 R154, RZ, RZ, R157 ;  /* 0x000000ffff9a7224 */ /* 0x000fe400078e009d */
[----:B------:R-:W4:Y:S01]  /*18c60*/  LDSM.16.MT88.4 R156, [R83+0xd800] ;  /* 0x00d80000539c783b */ /* 0x000f220000004200 */
[----:B--2---:R-:W-:-:S03]  /*18c70*/  FFMA.FTZ R9, R239, UR7, -R29 ;  /* 0x00000007ef097c23 */ /* 0x004fc6000801081d */
[----:B------:R2:W5:Y:S01]  /*18c80*/  LDL.LU R239, [R1+0xd0] ;  /* 0x0000d00001ef7983 */ /* 0x0005620000300800 */
[----:B------:R-:W-:-:S03]  /*18c90*/  FFMA.FTZ R3, R237, UR7, -R29 ;  /* 0x00000007ed037c23 */ /* 0x000fc6000801081d */
[----:B------:R2:W5:Y:S04]  /*18ca0*/  LDL.LU R237, [R1+0xcc] ;  /* 0x0000cc0001ed7983 */ /* 0x0005680000300800 */
[----:B------:R2:W5:Y:S01]  /*18cb0*/  LDL.LU R236, [R1+0xc8] ;  /* 0x0000c80001ec7983 */ /* 0x0005620000300800 */
[----:B---3--:R-:W-:Y:S01]  /*18cc0*/  FFMA.FTZ R10, R126, UR7, -R29 ;  /* 0x000000077e0a7c23 */ /* 0x008fe2000801081d */
[----:B------:R-:W-:Y:S02]  /*18cd0*/  F2FP.F16.F32.PACK_AB R126, R23, R36 ;  /* 0x00000024177e723e */ /* 0x000fe400000000ff */
[----:B------:R2:W5:Y:S04]  /*18ce0*/  LDL.LU R231, [R1+0xc4] ;  /* 0x0000c40001e77983 */ /* 0x0005680000300800 */
[----:B------:R2:W5:Y:S01]  /*18cf0*/  LDL.LU R230, [R1+0xc0] ;  /* 0x0000c00001e67983 */ /* 0x0005620000300800 */
[----:B------:R-:W-:Y:S03]  /*18d00*/  HMMA.16816.F32 R164, R124, R172, R68 ;  /* 0x000000ac7ca4723c */ /* 0x000fe60000001844 */
[----:B------:R-:W3:Y:S04]  /*18d10*/  LDL.LU R68, [R1+0xa8] ;  /* 0x0000a80001447983 */ /* 0x000ee80000300800 */
[----:B------:R-:W2:Y:S01]  /*18d20*/  LDL.LU R69, [R1+0xa4] ;  /* 0x0000a40001457983 */ /* 0x000ea20000300800 */
[----:B------:R-:W-:Y:S01]  /*18d30*/  MOV R129, R142 ;  /* 0x0000008e00817202 */ /* 0x000fe20000000f00 */
[----:B------:R-:W-:-:S02]  /*18d40*/  IMAD.MOV.U32 R29, RZ, RZ, R144 ;  /* 0x000000ffff1d7224 */ /* 0x000fc400078e0090 */
[----:B------:R-:W-:Y:S01]  /*18d50*/  IMAD.MOV.U32 R142, RZ, RZ, R145 ;  /* 0x000000ffff8e7224 */ /* 0x000fe200078e0091 */
[----:B------:R-:W-:Y:S01]  /*18d60*/  MOV R145, R155 ;  /* 0x0000009b00917202 */ /* 0x000fe20000000f00 */
[----:B------:R-:W-:Y:S01]  /*18d70*/  IMAD.MOV.U32 R144, RZ, RZ, R153 ;  /* 0x000000ffff907224 */ /* 0x000fe200078e0099 */
[----:B------:R-:W-:Y:S01]  /*18d80*/  MOV R132, R6 ;  /* 0x0000000600847202 */ /* 0x000fe20000000f00 */
[----:B-1----:R-:W-:Y:S01]  /*18d90*/  IMAD.MOV.U32 R30, RZ, RZ, R148 ;  /* 0x000000ffff1e7224 */ /* 0x002fe200078e0094 */
[----:B------:R-:W-:Y:S01]  /*18da0*/  MOV R14, R151 ;  /* 0x00000097000e7202 */ /* 0x000fe20000000f00 */
[----:B------:R-:W-:Y:S01]  /*18db0*/  IMAD.MOV.U32 R32, RZ, RZ, R149 ;  /* 0x000000ffff207224 */ /* 0x000fe200078e0095 */
[----:B------:R-:W-:Y:S01]  /*18dc0*/  MOV R7, R204 ;  /* 0x000000cc00077202 */ /* 0x000fe20000000f00 */
[----:B------:R-:W-:Y:S01]  /*18dd0*/  IMAD.MOV.U32 R11, RZ, RZ, R150 ;  /* 0x000000ffff0b7224 */ /* 0x000fe200078e0096 */
[----:B------:R-:W-:Y:S01]  /*18de0*/  MOV R163, R81 ;  /* 0x0000005100a37202 */ /* 0x000fe20000000f00 */
[----:B------:R-:W-:Y:S01]  /*18df0*/  IMAD.MOV.U32 R6, RZ, RZ, R154 ;  /* 0x000000ffff067224 */ /* 0x000fe200078e009a */
[----:B----4-:R-:W-:Y:S01]  /*18e00*/  HMMA.16816.F32 R148, R124, R156, R180 ;  /* 0x0000009c7c94723c */ /* 0x010fe200000018b4 */
[----:B------:R-:W-:Y:S01]  /*18e10*/  IMAD.MOV.U32 R182, RZ, RZ, R144 ;  /* 0x000000ffffb67224 */ /* 0x000fe200078e0090 */
[----:B------:R-:W1:Y:S01]  /*18e20*/  LDSM.16.MT88.4 R204, [R137+0x1800] ;  /* 0x0018000089cc783b */ /* 0x000e620000004200 */
[----:B------:R-:W-:-:S02]  /*18e30*/  IMAD.MOV.U32 R144, RZ, RZ, R145 ;  /* 0x000000ffff907224 */ /* 0x000fc400078e0091 */
[----:B------:R-:W-:Y:S01]  /*18e40*/  IMAD.MOV.U32 R145, RZ, RZ, R146 ;  /* 0x000000ffff917224 */ /* 0x000fe200078e0092 */
[----:B------:R-:W-:Y:S01]  /*18e50*/  MOV R146, R147 ;  /* 0x0000009300927202 */ /* 0x000fe20000000f00 */
[----:B------:R-:W-:Y:S01]  /*18e60*/  IMAD.MOV.U32 R162, RZ, RZ, R82 ;  /* 0x000000ffffa27224 */ /* 0x000fe200078e0052 */
[----:B------:R-:W-:Y:S01]  /*18e70*/  MOV R181, R7 ;  /* 0x0000000700b57202 */ /* 0x000fe20000000f00 */
[----:B------:R-:W-:Y:S02]  /*18e80*/  IMAD.MOV.U32 R160, RZ, RZ, R80 ;  /* 0x000000ffffa07224 */ /* 0x000fe400078e0050 */
[----:B------:R-:W-:Y:S01]  /*18e90*/  IMAD.MOV.U32 R147, RZ, RZ, R4 ;  /* 0x000000ffff937224 */ /* 0x000fe200078e0004 */
[----:B------:R-:W4:Y:S01]  /*18ea0*/  LDSM.16.MT88.4 R80, [R83+0xf800] ;  /* 0x00f800005350783b */ /* 0x000f220000004200 */
[----:B------:R-:W-:Y:S02]  /*18eb0*/  IMAD.MOV.U32 R71, RZ, RZ, R5 ;  /* 0x000000ffff477224 */ /* 0x000fe400078e0005 */
[----:B------:R-:W-:-:S02]  /*18ec0*/  IMAD.MOV.U32 R180, RZ, RZ, R6 ;  /* 0x000000ffffb47224 */ /* 0x000fc400078e0006 */
[----:B------:R1:W4:Y:S01]  /*18ed0*/  LDSM.16.MT88.4 R4, [R137+0x3800] ;  /* 0x003800008904783b */ /* 0x0003220000004200 */
[----:B------:R-:W-:Y:S02]  /*18ee0*/  IMAD.MOV.U32 R16, RZ, RZ, R152 ;  /* 0x000000ffff107224 */ /* 0x000fe400078e0098 */
[----:B------:R-:W-:Y:S02]  /*18ef0*/  IMAD.MOV.U32 R70, RZ, RZ, R29 ;  /* 0x000000ffff467224 */ /* 0x000fe400078e001d */
[----:B------:R-:W-:Y:S01]  /*18f00*/  IMAD.MOV.U32 R28, RZ, RZ, R14 ;  /* 0x000000ffff1c7224 */ /* 0x000fe200078e000e */
[----:B------:R-:W-:Y:S01]  /*18f10*/  MOV R183, R16 ;  /* 0x0000001000b77202 */ /* 0x000fe20000000f00 */
[----:B------:R-:W-:Y:S01]  /*18f20*/  IMAD.MOV.U32 R29, RZ, RZ, R11 ;  /* 0x000000ffff1d7224 */ /* 0x000fe200078e000b */
[----:B------:R-:W-:Y:S08]  /*18f30*/  MUFU.EX2 R16, R3 ;  /* 0x0000000300107308 */ /* 0x000ff00000000800 */
[----:B------:R-:W-:Y:S08]  /*18f40*/  MUFU.EX2 R14, R9 ;  /* 0x00000009000e7308 */ /* 0x000ff00000000800 */
[----:B------:R-:W-:Y:S08]  /*18f50*/  MUFU.EX2 R3, R13 ;  /* 0x0000000d00037308 */ /* 0x000ff00000000800 */
[----:B------:R-:W-:Y:S08]  /*18f60*/  MUFU.EX2 R11, R0 ;  /* 0x00000000000b7308 */ /* 0x000ff00000000800 */
[----:B------:R-:W1:Y:S08]  /*18f70*/  MUFU.EX2 R10, R10 ;  /* 0x0000000a000a7308 */ /* 0x000e700000000800 */
[----:B------:R-:W-:Y:S08]  /*18f80*/  MUFU.EX2 R9, R2 ;  /* 0x0000000200097308 */ /* 0x000ff00000000800 */
[----:B------:R-:W-:Y:S08]  /*18f90*/  MUFU.EX2 R8, R8 ;  /* 0x0000000800087308 */ /* 0x000ff00000000800 */
[----:B------:R4:W4:Y:S01]  /*18fa0*/  MUFU.EX2 R13, R12 ;  /* 0x0000000c000d7308 */ /* 0x0009220000000800 */
[----:B------:R-:W-:Y:S01]  /*18fb0*/  HMMA.16816.F32 R152, R124, R158, R168 ;  /* 0x0000009e7c98723c */ /* 0x000fe200000018a8 */
[----:B------:R-:W-:Y:S01]  /*18fc0*/  FADD.FTZ R15, R128, R15 ;  /* 0x0000000f800f7221 */ /* 0x000fe20000010000 */
[----:B-1----:R-:W-:-:S06]  /*18fd0*/  F2FP.F16.F32.PACK_AB R128, R10, R11 ;  /* 0x0000000b0a80723e */ /* 0x002fcc00000000ff */
[----:B------:R-:W-:Y:S01]  /*18fe0*/  HMMA.16816.F32 R168, R124, R174, R64 ;  /* 0x000000ae7ca8723c */ /* 0x000fe20000001840 */
[----:B------:R-:W-:-:S07]  /*18ff0*/  IMAD.MOV.U32 R137, RZ, RZ, R71 ;  /* 0x000000ffff897224 */ /* 0x000fce00078e0047 */
[----:B------:R-:W-:Y:S01]  /*19000*/  HMMA.16816.F32 R176, R124, R188, R176 ;  /* 0x000000bc7cb0723c */ /* 0x000fe200000018b0 */
[----:B----4-:R-:W-:-:S07]  /*19010*/  FADD.FTZ R12, R70, R17 ;  /* 0x00000011460c7221 */ /* 0x010fce0000010000 */
        /* <DEDUP_REMOVED lines=10> */
[----:B------:R-:W-:-:S07]  /*190c0*/  IMAD.MOV.U32 R64, RZ, RZ, R180 ;  /* 0x000000ffff407224 */ /* 0x000fce00078e00b4 */
[----:B------:R-:W-:Y:S01]  /*190d0*/  HMMA.16816.F32 R124, R124, R6, R40 ;  /* 0x000000067c7c723c */ /* 0x000fe20000001828 */
[----:B------:R-:W-:Y:S01]  /*190e0*/  IMAD.MOV.U32 R43, RZ, RZ, R131 ;  /* 0x000000ffff2b7224 */ /* 0x000fe200078e0083 */
[----:B------:R-:W-:Y:S02]  /*190f0*/  F2FP.F16.F32.PACK_AB R131, R13, R3 ;  /* 0x000000030d83723e */ /* 0x000fe400000000ff */
[----:B------:R-:W-:Y:S01]  /*19100*/  MOV R65, R181 ;  /* 0x000000b500417202 */ /* 0x000fe20000000f00 */
[----:B------:R-:W-:Y:S02]  /*19110*/  IMAD.MOV.U32 R66, RZ, RZ, R182 ;  /* 0x000000ffff427224 */ /* 0x000fe400078e00b6 */
[----:B------:R-:W-:Y:S01]  /*19120*/  FADD.FTZ R12, R43, R12 ;  /* 0x0000000c2b0c7221 */ /* 0x000fe20000010000 */
[----:B------:R-:W-:-:S03]  /*19130*/  IMAD.MOV.U32 R67, RZ, RZ, R183 ;  /* 0x000000ffff437224 */ /* 0x000fc600078e00b7 */
[----:B------:R-:W-:Y:S01]  /*19140*/  FADD.FTZ R17, R66, R12 ;  /* 0x0000000c42117221 */ /* 0x000fe20000010000 */
[----:B------:R-:W-:Y:S01]  /*19150*/  UISETP.GT.U32.AND UP0, UPT, UR4, UR19, UPT ;  /* 0x000000130400728c */ /* 0x000fe2000bf04070 */
[----:B---3--:R-:W-:Y:S02]  /*19160*/  FFMA.FTZ R2, R68, R34, R228 ;  /* 0x0000002244027223 */ /* 0x008fe400000100e4 */
[----:B------:R3:W5:Y:S01]  /*19170*/  LDL.LU R228, [R1+0xbc] ;  /* 0x0000bc0001e47983 */ /* 0x0007620000300800 */
[----:B--2---:R-:W-:Y:S01]  /*19180*/  FFMA.FTZ R0, R69, R33, R232 ;  /* 0x0000002145007223 */ /* 0x004fe200000100e8 */
[----:B------:R-:W-:Y:S01]  /*19190*/  FADD.FTZ R2, R129, R2 ;  /* 0x0000000281027221 */ /* 0x000fe20000010000 */
[----:B------:R-:W-:Y:S02]  /*191a0*/  F2FP.F16.F32.PACK_AB R129, R8, R9 ;  /* 0x000000090881723e */ /* 0x000fe400000000ff */
[----:B------:R-:W-:Y:S01]  /*191b0*/  FADD.FTZ R0, R130, R0 ;  /* 0x0000000082007221 */ /* 0x000fe20000010000 */
[----:B------:R-:W-:Y:S01]  /*191c0*/  F2FP.F16.F32.PACK_AB R130, R16, R14 ;  /* 0x0000000e1082723e */ /* 0x000fe200000000ff */
[----:B------:R-:W-:-:S02]  /*191d0*/  FADD.FTZ R2, R64, R2 ;  /* 0x0000000240027221 */ /* 0x000fc40000010000 */
[----:B------:R-:W-:-:S04]  /*191e0*/  FADD.FTZ R0, R65, R0 ;  /* 0x0000000041007221 */ /* 0x000fc80000010000 */
[C---:B------:R-:W-:Y:S01]  /*191f0*/  HMMA.16816.F32 R116, R128.reuse, R4, R116 ;  /* 0x000000048074723c */ /* 0x040fe20000001874 */
[----:B------:R-:W-:Y:S01]  /*19200*/  FADD.FTZ R4, R137, R15 ;  /* 0x0000000f89047221 */ /* 0x000fe20000010000 */
[----:B------:R-:W-:Y:S01]  /*19210*/  FADD.FTZ R12, R28, R2 ;  /* 0x000000021c0c7221 */ /* 0x000fe20000010000 */
[----:B------:R-:W-:Y:S02]  /*19220*/  FADD.FTZ R5, R29, R0 ;  /* 0x000000001d057221 */ /* 0x000fe40000010000 */
[----:B------:R-:W-:Y:S01]  /*19230*/  FADD.FTZ R15, R67, R4 ;  /* 0x00000004430f7221 */ /* 0x000fe20000010000 */
[----:B------:R-:W-:Y:S02]  /*19240*/  FADD.FTZ R4, R30, R17 ;  /* 0x000000111e047221 */ /* 0x000fe40000010000 */
[----:B------:R-:W-:Y:S01]  /*19250*/  HMMA.16816.F32 R180, R128, R188, R248 ;  /* 0x000000bc80b4723c */ /* 0x000fe200000018f8 */
[----:B------:R-:W-:Y:S01]  /*19260*/  FADD.FTZ R2, R132, R15 ;  /* 0x0000000f84027221 */ /* 0x000fe20000010000 */
[----:B------:R-:W-:Y:S01]  /*19270*/  FADD.FTZ R0, R235, R12 ;  /* 0x0000000ceb007221 */ /* 0x000fe20000010000 */
[----:B------:R-:W-:-:S05]  /*19280*/  FADD.FTZ R5, R229, R5 ;  /* 0x00000005e5057221 */ /* 0x000fca0000010000 */
        /* <DEDUP_REMOVED lines=63> */
[----:B------:R-:W-:Y:S01]  /*19680*/  @UP0 UIADD3 UR22, UPT, UPT, UR22, -0x4, URZ ;  /* 0xfffffffc16160890 */ /* 0x000fe2000fffe0ff */
[----:B------:R-:W-:Y:S11]  /*19690*/  BRA.U UP0, `(.L_x_906) ;  /* 0x0000000100047547 */ /* 0x000ff6000b800000 */
.L_x_903:
[----:B------:R-:W-:-:S12]  /*196a0*/  UIADD3 UR22, UPT, UPT, UR4, -0x1, URZ ;  /* 0xffffffff04167890 */ /* 0x000fd8000fffe0ff */
.L_x_906:
[----:B------:R-:W-:-:S09]  /*196b0*/  UISETP.GE.AND UP0, UPT, UR22, UR19, UPT ;  /* 0x000000131600728c */ /* 0x000fd2000bf06270 */
[----:B------:R-:W-:Y:S05]  /*196c0*/  BRA.U !UP0, `(.L_x_907) ;  /* 0x0000006d08607547 */ /* 0x000fea000b800000 */
[----:B-1-3--:R-:W1:Y:S01]  /*196d0*/  LDC.64 R4, c[0x0][0x3c0] ;  /* 0x0000f000ff047b82 */ /* 0x00ae620000000a00 */
[----:B--2-4-:R-:W2:Y:S01]  /*196e0*/  S2R R232, SR_TID.X ;  /* 0x0000000000e87919 */ /* 0x014ea20000002100 */
[----:B------:R-:W3:Y:S01]  /*196f0*/  LDCU UR4, c[0x0][0x440] ;  /* 0x00008800ff0477ac */ /* 0x000ee20008000800 */
[----:B------:R-:W-:Y:S01]  /*19700*/  IMAD.MOV.U32 R229, RZ, RZ, 0x20 ;  /* 0x00000020ffe57424 */ /* 0x000fe200078e00ff */
[----:B------:R-:W-:Y:S01]  /*19710*/  MOV R140, R133 ;  /* 0x00000085008c7202 */ /* 0x000fe20000000f00 */
[----:B-----5:R-:W-:Y:S01]  /*19720*/  IMAD.MOV.U32 R3, RZ, RZ, R136 ;  /* 0x000000ffff037224 */ /* 0x020fe200078e0088 */
[----:B------:R-:W-:Y:S01]  /*19730*/  MOV R132, R135 ;  /* 0x0000008700847202 */ /* 0x000fe20000000f00 */
        /* <DEDUP_REMOVED lines=24> */
.L_x_910:
[----:B------:R-:W2:Y:S01]  /*198c0*/  LDL R223, [R1+0x7c] ;  /* 0x00007c0001df7983 */ /* 0x000ea20000100800 */
[----:B------:R-:W1:Y:S01]  /*198d0*/  LDC.64 R142, c[0x0][0x3b8] ;  /* 0x0000ee00ff8e7b82 */ /* 0x000e620000000a00 */
[----:B------:R-:W-:Y:S01]  /*198e0*/  UIADD3 UR7, UPT, UPT, UR22, -0x1, URZ ;  /* 0xffffffff16077890 */ /* 0x000fe2000fffe0ff */
[----:B------:R-:W-:Y:S01]  /*198f0*/  IMAD.U32 R137, RZ, RZ, UR22 ;  /* 0x00000016ff897e24 */ /* 0x000fe2000f8e00ff */
[----:B------:R-:W3:Y:S01]  /*19900*/  LDL R222, [R1+0x78] ;  /* 0x0000780001de7983 */ /* 0x000ee20000100800 */
[----:B------:R-:W-:Y:S02]  /*19910*/  LOP3.LUT R138, R245, 0x1f8, RZ, 0xc0, !PT ;  /* 0x000001f8f58a7812 */ /* 0x000fe400078ec0ff */
[----:B------:R-:W-:Y:S02]  /*19920*/  @!P2 VIADD R137, R137, 0xffffffff ;  /* 0xffffffff8989a836 */ /* 0x000fe40000000000 */
[----:B------:R-:W-:Y:S04]  /*19930*/  LOP3.LUT R138, R138, 0x38, R232, 0x78, !PT ;  /* 0x000000388a8a7812 */ /* 0x000fe800078e78e8 */
[----:B------:R-:W-:Y:S04]  /*19940*/  LOP3.LUT R138, R138, 0x1e00, R245, 0xf8, !PT ;  /* 0x00001e008a8a7812 */ /* 0x000fe800078ef8f5 */
[----:B------:R-:W-:Y:S01]  /*19950*/  LEA R236, R138, UR5, 0x1 ;  /* 0x000000058aec7c11 */ /* 0x000fe2000f8e08ff */
[----:B-1----:R-:W-:Y:S04]  /*19960*/  IMAD.WIDE.U32 R208, R142, UR7, RZ ;  /* 0x000000078ed07c25 */ /* 0x002fe8000f8e00ff */
[----:B------:R-:W-:Y:S02]  /*19970*/  IMAD R209, R143, UR7, R209 ;  /* 0x000000078fd17c24 */ /* 0x000fe4000f8e02d1 */
[C---:B------:R-:W-:Y:S03]  /*19980*/  @!P2 IMAD.WIDE.U32 R210, R137.reuse, R142, RZ ;  /* 0x0000008e89d2a225 */ /* 0x040fe600078e00ff */
[C---:B------:R-:W-:Y:S01]  /*19990*/  SHF.L.U64.HI R214, R208.reuse, 0x6, R209 ;  /* 0x00000006d0d67819 */ /* 0x040fe200000102d1 */
[----:B------:R-:W-:Y:S01]  /*199a0*/  @!P2 IMAD R211, R137, R143, R211 ;  /* 0x0000008f89d3a224 */ /* 0x000fe200078e02d3 */
[CC--:B--2---:R-:W-:Y:S04]  /*199b0*/  @!P5 LEA R213, P0, R208.reuse, R223.reuse, 0x7 ;  /* 0x000000dfd0d5d211 */ /* 0x0c4fe800078038ff */
[CC--:B---3--:R-:W-:Y:S01]  /*199c0*/  @!P5 LEA.HI.X R212, R208.reuse, R222.reuse, R209, 0x7, P0 ;  /* 0x000000ded0d4d211 */ /* 0x0c8fe200000f3cd1 */
[----:B------:R-:W-:Y:S01]  /*199d0*/  IMAD.SHL.U32 R209, R208, 0x40, RZ ;  /* 0x00000040d0d17824 */ /* 0x000fe200078e00ff */
[----:B------:R-:W-:Y:S04]  /*199e0*/  @!P2 LEA R208, P0, R210, R223, 0x7 ;  /* 0x000000dfd2d0a211 */ /* 0x000fe800078038ff */
[----:B------:R-:W-:Y:S02]  /*199f0*/  LEA R137, P1, R142, R209, 0x4 ;  /* 0x000000d18e897211 */ /* 0x000fe400078220ff */
[----:B------:R-:W-:Y:S01]  /*19a00*/  @!P2 LEA.HI.X R209, R210, R222, R211, 0x7, P0 ;  /* 0x000000ded2d1a211 */ /* 0x000fe200000f3cd3 */
[----:B------:R-:W-:Y:S01]  /*19a10*/  @!P5 IMAD.MOV.U32 R210, RZ, RZ, R213 ;  /* 0x000000ffffd2d224 */ /* 0x000fe200078e00d5 */
[C-C-:B------:R-:W-:Y:S01]  /*19a20*/  LEA.HI.X R138, R142.reuse, R214, R143.reuse, 0x4, P1 ;  /* 0x000000d68e8a7211 */ /* 0x140fe200008f248f */
[----:B------:R-:W-:Y:S01]  /*19a30*/  @!P5 IMAD.MOV.U32 R211, RZ, RZ, R212 ;  /* 0x000000ffffd3d224 */ /* 0x000fe200078e00d4 */
[C---:B------:R-:W-:Y:S04]  /*19a40*/  @!P5 LEA R212, P0, R137.reuse, R223, 0x1 ;  /* 0x000000df89d4d211 */ /* 0x040fe800078008ff */
        /* <DEDUP_REMOVED lines=17> */
[----:B------:R-:W-:Y:S02]  /*19b60*/  @!P5 LEA.HI.X R211, R142, R138, R143, 0x4, P1 ;  /* 0x0000008a8ed3d211 */ /* 0x000fe400008f248f */
[CC--:B------:R-:W-:Y:S02]  /*19b70*/  @!P5 LEA R215, P1, R210.reuse, R223.reuse, 0x1 ;  /* 0x000000dfd2d7d211 */ /* 0x0c0fe400078208ff */
[C---:B---3--:R-:W-:Y:S04]  /*19b80*/  @!P2 LEA R208, P0, R137.reuse, R223, 0x1 ;  /* 0x000000df89d0a211 */ /* 0x048fe800078008ff */
[-C--:B------:R-:W-:Y:S02]  /*19b90*/  @!P2 LEA.HI.X R209, R137, R222.reuse, R138, 0x1, P0 ;  /* 0x000000de89d1a211 */ /* 0x080fe400000f0c8a */
[----:B----4-:R-:W-:Y:S03]  /*19ba0*/  @!P5 LEA.HI.X R212, R210, R222, R211, 0x1, P1 ;  /* 0x000000ded2d4d211 */ /* 0x010fe600008f0cd3 */
[----:B------:R-:W-:Y:S01]  /*19bb0*/  @!PT LDS RZ, [RZ] ;  /* 0x00000000fffff984 */ /* 0x000fe20000000800 */
[----:B------:R-:W-:Y:S01]  /*19bc0*/  @!PT LDS RZ, [RZ] ;  /* 0x00000000fffff984 */ /* 0x000fe20000000800 */
[----:B------:R-:W-:Y:S01]  /*19bd0*/  @!PT LDS RZ, [RZ] ;  /* 0x00000000fffff984 */ /* 0x000fe20000000800 */
[----:B------:R1:W-:Y:S01]  /*19be0*/  @!P2 LDGSTS.E.BYPASS.LTC128B.128 [R236+0xa800], desc[UR28][R208.64+0x80] ;  /* 0x0a800080d0ecafae */ /* 0x0003e2000b981a1c */
[CC--:B------:R-:W-:Y:S02]  /*19bf0*/  @!P2 LEA R210, P1, R142.reuse, R137.reuse, 0x4 ;  /* 0x000000898ed2a211 */ /* 0x0c0fe400078220ff */
[CC--:B------:R-:W-:Y:S01]  /*19c00*/  @!P5 LEA R211, P3, R142.reuse, R137.reuse, 0x5 ;  /* 0x000000898ed3d211 */ /* 0x0c0fe200078628ff */
[----:B------:R2:W-:Y:S01]  /*19c10*/  @P2 STS.128 [R236+0xa800], RZ ;  /* 0x00a800ffec002388 */ /* 0x0005e20000000c00 */
[C---:B------:R-:W-:Y:S02]  /*19c20*/  @!P2 LEA R137, P0, R142.reuse, R137, 0x5 ;  /* 0x000000898e89a211 */ /* 0x040fe400078028ff */
[CCC-:B------:R-:W-:Y:S02]  /*19c30*/  @!P5 LEA.HI.X R214, R142.reuse, R138.reuse, R143.reuse, 0x5, P3 ;  /* 0x0000008a8ed6d211 */ /* 0x1c0fe400018f2c8f */
[CCC-:B------:R-:W-:Y:S02]  /*19c40*/  @!P2 LEA.HI.X R213, R142.reuse, R138.reuse, R143.reuse, 0x5, P0 ;  /* 0x0000008a8ed5a211 */ /* 0x1c0fe400000f2c8f */
[----:B-1----:R-:W-:Y:S01]  /*19c50*/  @!P2 LEA.HI.X R209, R142, R138, R143, 0x4, P1 ;  /* 0x0000008a8ed1a211 */ /* 0x002fe200008f248f */
[----:B------:R-:W-:Y:S01]  /*19c60*/  @!P5 IMAD.MOV.U32 R142, RZ, RZ, R215 ;  /* 0x000000ffff8ed224 */ /* 0x000fe200078e00d7 */
[CC--:B------:R-:W-:Y:S01]  /*19c70*/  @!P2 LEA R208, P1, R210.reuse, R223.reuse, 0x1 ;  /* 0x000000dfd2d0a211 */ /* 0x0c0fe200078208ff */
[----:B------:R-:W-:Y:S01]  /*19c80*/  @!P5 IMAD.MOV.U32 R143, RZ, RZ, R212 ;  /* 0x000000ffff8fd224 */ /* 0x000fe200078e00d4 */
[CC--:B------:R-:W-:Y:S02]  /*19c90*/  @!P5 LEA R138, P3, R211.reuse, R223.reuse, 0x1 ;  /* 0x000000dfd38ad211 */ /* 0x0c0fe400078608ff */
[-C--:B------:R-:W-:Y:S02]  /*19ca0*/  @!P2 LEA.HI.X R209, R210, R222.reuse, R209, 0x1, P1 ;  /* 0x000000ded2d1a211 */ /* 0x080fe400008f0cd1 */
[----:B------:R-:W-:Y:S01]  /*19cb0*/  @!PT LDS RZ, [RZ] ;  /* 0x00000000fffff984 */ /* 0x000fe20000000800 */
[----:B------:R-:W-:Y:S01]  /*19cc0*/  @!PT LDS RZ, [RZ] ;  /* 0x00000000fffff984 */ /* 0x000fe20000000800 */
[----:B------:R-:W-:Y:S01]  /*19cd0*/  @!PT LDS RZ, [RZ] ;  /* 0x00000000fffff984 */ /* 0x000fe20000000800 */
[----:B------:R1:W-:Y:S01]  /*19ce0*/  @!P5 LDGSTS.E.BYPASS.LTC128B.128 [R236+0x9000], desc[UR28][R142.64] ;  /* 0x090000008eecdfae */ /* 0x0003e2000b981a1c */
[-C--:B------:R-:W-:Y:S01]  /*19cf0*/  @!P5 LEA.HI.X R211, R211, R222.reuse, R214, 0x1, P3 ;  /* 0x000000ded3d3d211 */ /* 0x080fe200018f0cd6 */
[----:B------:R-:W-:Y:S02]  /*19d00*/  @!P5 IMAD.MOV.U32 R210, RZ, RZ, R138 ;  /* 0x000000ffffd2d224 */ /* 0x000fe400078e008a */
        /* <DEDUP_REMOVED lines=12> */
[----:B------:R-:W-:Y:S05]  /*19dd0*/  @!P2 LEA.HI.X R143, R137, R222, R213, 0x1, P0 ;  /* 0x000000de898fa211 */ /* 0x000fea00000f0cd5 */
[----:B------:R-:W-:Y:S01]  /*19de0*/  @!PT LDS RZ, [RZ] ;  /* 0x00000000fffff984 */ /* 0x000fe20000000800 */
[----:B------:R-:W-:Y:S01]  /*19df0*/  @!PT LDS RZ, [RZ] ;  /* 0x00000000fffff984 */ /* 0x000fe20000000800 */
[----:B------:R-:W-:Y:S01]  /*19e00*/  @!PT LDS RZ, [RZ] ;  /* 0x00000000fffff984 */ /* 0x000fe20000000800 */
[----:B------:R2:W-:Y:S04]  /*19e10*/  @!P2 LDGSTS.E.BYPASS.LTC128B.128 [R236+0xb800], desc[UR28][R142.64+0x80] ;  /* 0x0b8000808eecafae */ /* 0x0005e8000b981a1c */
[----:B------:R2:W-:Y:S04]  /*19e20*/  @P2 STS.128 [R236+0xb800], RZ ;  /* 0x00b800ffec002388 */ /* 0x0005e80000000c00 */
[----:B------:R-:W0:Y:S01]  /*19e30*/  LDGDEPBAR ;  /* 0x00000000000079af */ /* 0x000e220000000000 */
[----:B------:R-:W-:Y:S05]  /*19e40*/  BRA `(.L_x_909) ;  /* 0x0000001000f47947 */ /* 0x000fea0003800000 */
.L_x_908:
[----:B--2---:R-:W2:Y:S01]  /*19e50*/  LDL R13, [R1+0x88] ;  /* 0x00008800010d7983 */ /* 0x004ea20000100800 */
[----:B------:R-:W-:Y:S05]  /*19e60*/  DEPBAR.LE SB0, 0x0 ;  /* 0x000080000000791a */ /* 0x000fea0000000000 */
[----:B------:R-:W1:Y:S01]  /*19e70*/  LDL R14, [R1+0x8c] ;  /* 0x00008c00010e7983 */ /* 0x000e620000100800 */
[C---:B------:R-:W-:Y:S01]  /*19e80*/  IMAD.SHL.U32 R245, R232.reuse, 0x8, RZ ;  /* 0x00000008e8f57824 */ /* 0x040fe200078e00ff */
[----:B-----5:R-:W-:Y:S01]  /*19e90*/  SHF.R.U32.HI R230, RZ, 0x1, R232 ;  /* 0x00000001ffe67819 */ /* 0x020fe200000116e8 */
[C---:B------:R-:W-:Y:S03]  /*19ea0*/  IMAD.SHL.U32 R138, R232.reuse, 0x2, RZ ;  /* 0x00000002e88a7824 */ /* 0x040fe600078e00ff */
[----:B------:R-:W3:Y:S01]  /*19eb0*/  LDL R10, [R1+0x90] ;  /* 0x00009000010a7983 */ /* 0x000ee20000100800 */
[----:B------:R-:W-:Y:S01]  /*19ec0*/  LOP3.LUT P4, RZ, R232, 0x4, RZ, 0xc0, !PT ;  /* 0x00000004e8ff7812 */ /* 0x000fe2000788c0ff */
[----:B------:R-:W-:Y:S01]  /*19ed0*/  UISETP.GT.AND UP0, UPT, UR22, UR19, UPT ;  /* 0x000000131600728c */ /* 0x000fe2000bf04270 */
[----:B------:R-:W-:Y:S03]  /*19ee0*/  LOP3.LUT R228, R245, 0x38, RZ, 0xc0, !PT ;  /* 0x00000038f5e47812 */ /* 0x000fe600078ec0ff */
[----:B------:R-:W4:Y:S01]  /*19ef0*/  LDL R15, [R1+0x80] ;  /* 0x00008000010f7983 */ /* 0x000f220000100800 */
[----:B------:R-:W-:Y:S01]  /*19f00*/  SEL R224, R235, 0xffffffc0, !P4 ;  /* 0xffffffc0ebe07807 */ /* 0x000fe20006000000 */
[----:B------:R-:W-:Y:S01]  /*19f10*/  UIADD3 UR7, UPT, UPT, UR21, UR8, URZ ;  /* 0x0000000815077290 */ /* 0x000fe2000fffe0ff */
[----:B------:R-:W-:Y:S03]  /*19f20*/  LOP3.LUT R12, R228, 0x40, RZ, 0xfc, !PT ;  /* 0x00000040e40c7812 */ /* 0x000fe600078efcff */
        /* <DEDUP_REMOVED lines=57> */
[----:B------:R-:W-:Y:S01]  /*1a2c0*/  IMAD R0, R0, 0x2, R234 ;  /* 0x0000000200007824 */ /* 0x000fe200078e02ea */
[----:B------:R-:W-:Y:S04]  /*1a2d0*/  LEA R134, R2, UR5, 0x1 ;  /* 0x0000000502867c11 */ /* 0x000fe8000f8e08ff */
[----:B------:R-:W-:Y:S01]  /*1a2e0*/  @!PT LDS RZ, [RZ] ;  /* 0x00000000fffff984 */ /* 0x000fe20000000800 */
[----:B------:R-:W-:Y:S01]  /*1a2f0*/  @!PT LDS RZ, [RZ] ;  /* 0x00000000fffff984 */ /* 0x000fe20000000800 */
[----:B------:R-:W-:Y:S01]  /*1a300*/  @!PT LDS RZ, [RZ] ;  /* 0x00000000fffff984 */ /* 0x000fe20000000800 */
[----:B------:R-:W-:Y:S01]  /*1a310*/  @!P2 LDGSTS.E.BYPASS.LTC128B.128 [R236+0xf000], desc[UR28][R8.64+0x80] ;  /* 0x0f00008008ecafae */ /* 0x000fe2000b981a1c */
[----:B------:R-:W-:Y:S05]  /*1a320*/  VIADD R2, R0, UR5 ;  /* 0x0000000500027c36 */ /* 0x000fea0008000000 */
        /* <DEDUP_REMOVED lines=145> */
[----:B--2---:R-:W-:Y:S04]  /*1ac40*/  LOP3.LUT R133, R138, 0x6, RZ, 0xc0, !PT ;  /* 0x000000068a857812 */ /* 0x004fe800078ec0ff */
[-C--:B------:R-:W-:Y:S01]  /*1ac50*/  HMMA.16816.F32 R44, R216, R214.reuse, R44 ;  /* 0x000000d6d82c723c */ /* 0x080fe2000000182c */
[----:B------:R1:W-:Y:S02]  /*1ac60*/  STL [R1+0xac], R133 ;  /* 0x0000ac8501007387 */ /* 0x0003e40000100800 */
[----:B------:R-:W-:Y:S05]  /*1ac70*/  IMAD R0, R0, 0x40, R133 ;  /* 0x0000004000007824 */ /* 0x000fea00078e0285 */
[C---:B------:R-:W-:Y:S01]  /*1ac80*/  HMMA.16816.F32 R48, R208.reuse, R214, R48 ;  /* 0x000000d6d030723c */ /* 0x040fe20000001830 */
[----:B------:R-:W-:Y:S07]  /*1ac90*/  LDSM.16.M88.4 R212, [R135+0x4000] ;  /* 0x0040000087d4783b */ /* 0x000fee0000000200 */
[-C--:B---3--:R-:W-:Y:S08]  /*1aca0*/  HMMA.16816.F32 R52, R208, R220.reuse, R52 ;  /* 0x000000dcd034723c */ /* 0x088ff00000001834 */
[C---:B------:R-:W-:Y:S04]  /*1acb0*/  HMMA.16816.F32 R56, R216.reuse, R220, R56 ;  /* 0x000000dcd838723c */ /* 0x040fe80000001838 */
[----:B-1----:R-:W-:Y:S04]  /*1acc0*/  VIADD R133, R0, UR21 ;  /* 0x0000001500857c36 */ /* 0x002fe80008000000 */
[-C--:B------:R-:W-:Y:S01]  /*1acd0*/  HMMA.16816.F32 R60, R216, R222.reuse, R60 ;  /* 0x000000ded83c723c */ /* 0x080fe2000000183c */
[----:B------:R-:W1:Y:S02]  /*1ace0*/  LDSM.16.M88.4 R216, [R224+0xa000] ;  /* 0x00a00000e0d8783b */ /* 0x000e640000000200 */
[--C-:B------:R-:W-:Y:S05]  /*1acf0*/  IMAD.IADD R134, R243, 0x1, -R133.reuse ;  /* 0x00000001f3867824 */ /* 0x100fea00078e0a85 */
[----:B------:R-:W-:Y:S01]  /*1ad00*/  HMMA.16816.F32 R64, R208, R222, R64 ;  /* 0x000000ded040723c */ /* 0x000fe20000001840 */
[----:B------:R-:W2:Y:S03]  /*1ad10*/  LDSM.16.M88.4 R208, [R135+0x6000] ;  /* 0x0060000087d0783b */ /* 0x000ea60000000200 */
[----:B------:R-:W-:Y:S03]  /*1ad20*/  IABS R134, R134 ;  /* 0x0000008600867213 */ /* 0x000fe60000000000 */
[----:B------:R-:W3:Y:S01]  /*1ad30*/  LDSM.16.M88.4 R220, [R224+0xa800] ;  /* 0x00a80000e0dc783b */ /* 0x000ee20000000200 */
[----:B------:R-:W-:Y:S01]  /*1ad40*/  I2FP.F32.S32 R134, R134 ;  /* 0x0000008600867245 */ /* 0x000fe20000201400 */
        /* <DEDUP_REMOVED lines=23> */
[-C--:B-1----:R-:W-:Y:S11]  /*1aec0*/  HMMA.16816.F32 R4, R216, R220.reuse, R4 ;  /* 0x000000dcd804723c */ /* 0x082ff60000001804 */
[----:B------:R-:W-:Y:S08]  /*1aed0*/  @!UPT UIADD3 URZ, UPT, UPT, URZ, URZ, URZ ;  /* 0x000000fffffff290 */ /* 0x000ff0000fffe0ff */
[----:B------:R-:W-:Y:S01]  /*1aee0*/  FFMA.FTZ R6, R134, -UR6, R6 ;  /* 0x8000000686067c23 */ /* 0x000fe20008010006 */
[C---:B--2---:R-:W-:Y:S04]  /*1aef0*/  HMMA.16816.F32 R8, R208.reuse, R220, R8 ;  /* 0x000000dcd008723c */ /* 0x044fe80000001808 */
[----:B------:R-:W-:Y:S04]  /*1af00*/  VIADD R220, R0, 0x38 ;  /* 0x0000003800dc7836 */ /* 0x000fe80000000000 */
        /* <DEDUP_REMOVED lines=10> */
[C---:B------:R-:W-:Y:S08]  /*1afb0*/  HMMA.16816.F32 R40, R208.reuse, R224, R40 ;  /* 0x000000e0d028723c */ /* 0x040ff00000001828 */
[-C--:B------:R-:W-:Y:S03]  /*1afc0*/  HMMA.16816.F32 R44, R208, R226.reuse, R44 ;  /* 0x000000e2d02c723c */ /* 0x080fe6000000182c */
[----:B-1----:R-:W-:Y:S05]  /*1afd0*/  IMAD.IADD R2, R237, 0x1, -R133 ;  /* 0x00000001ed027824 */ /* 0x002fea00078e0a85 */
[C---:B------:R-:W-:Y:S04]  /*1afe0*/  HMMA.16816.F32 R48, R216.reuse, R226, R48 ;  /* 0x000000e2d830723c */ /* 0x040fe80000001830 */
[----:B------:R-:W-:Y:S04]  /*1aff0*/  IABS R2, R2 ;  /* 0x0000000200027213 */ /* 0x000fe80000000000 */
[----:B------:R-:W-:Y:S01]  /*1b000*/  I2FP.F32.S32 R135, R2 ;  /* 0x0000000200877245 */ /* 0x000fe20000201400 */
[-C--:B--2---:R-:W-:Y:S03]  /*1b010*/  HMMA.16816.F32 R52, R216, R212.reuse, R52 ;  /* 0x000000d4d834723c */ /* 0x084fe60000001834 */
[----:B------:R-:W-:Y:S02]  /*1b020*/  VIADD R2, R220, UR21 ;  /* 0x00000015dc027c36 */ /* 0x000fe40008000000 */
[----:B------:R-:W-:Y:S02]  /*1b030*/  FFMA.FTZ R4, R135, -UR6, R4 ;  /* 0x8000000687047c23 */ /* 0x000fe40008010004 */
[----:B------:R-:W-:Y:S01]  /*1b040*/  VIADD R221, R2, 0xffffffc9 ;  /* 0xffffffc902dd7836 */ /* 0x000fe20000000000 */
[C---:B------:R-:W-:Y:S04]  /*1b050*/  HMMA.16816.F32 R56, R208.reuse, R212, R56 ;  /* 0x000000d4d038723c */ /* 0x040fe80000001838 */
[--C-:B------:R-:W-:Y:S02]  /*1b060*/  IMAD.IADD R134, R237, 0x1, -R221.reuse ;  /* 0x00000001ed867824 */ /* 0x100fe400078e0add */
[--C-:B------:R-:W-:Y:S02]  /*1b070*/  IMAD.IADD R136, R243, 0x1, -R221.reuse ;  /* 0x00000001f3887824 */ /* 0x100fe400078e0add */
[-C--:B------:R-:W-:Y:S03]  /*1b080*/  HMMA.16816.F32 R60, R208, R214.reuse, R60 ;  /* 0x000000d6d03c723c */ /* 0x080fe6000000183c */
[----:B------:R-:W-:Y:S01]  /*1b090*/  IABS R134, R134 ;  /* 0x0000008600867213 */ /* 0x000fe20000000000 */
[----:B------:R-:W-:Y:S03]  /*1b0a0*/  IMAD.IADD R135, R242, 0x1, -R221 ;  /* 0x00000001f2877824 */ /* 0x000fe600078e0add */
[----:B------:R-:W-:Y:S01]  /*1b0b0*/  I2FP.F32.S32 R134, R134 ;  /* 0x0000008600867245 */ /* 0x000fe20000201400 */
[----:B------:R-:W-:Y:S04]  /*1b0c0*/  HMMA.16816.F32 R64, R216, R214, R64 ;  /* 0x000000d6d840723c */ /* 0x000fe80000001840 */
[----:B------:R-:W-:Y:S01]  /*1b0d0*/  FFMA.FTZ R5, R134, -UR6, R5 ;  /* 0x8000000686057c23 */ /* 0x000fe20008010005 */
[--C-:B------:R-:W-:Y:S02]  /*1b0e0*/  IMAD.IADD R134, R242, 0x1, -R133.reuse ;  /* 0x00000001f2867824 */ /* 0x100fe400078e0a85 */
[----:B------:R-:W-:Y:S03]  /*1b0f0*/  IMAD.IADD R133, R244, 0x1, -R133 ;  /* 0x00000001f4857824 */ /* 0x000fe600078e0a85 */
[----:B------:R-:W-:Y:S02]  /*1b100*/  IABS R137, R134 ;  /* 0x0000008600897213 */ /* 0x000fe40000000000 */
[----:B------:R-:W-:Y:S02]  /*1b110*/  IABS R134, R136 ;  /* 0x0000008800867213 */ /* 0x000fe40000000000 */
[----:B------:R-:W-:Y:S02]  /*1b120*/  IABS R136, R133 ;  /* 0x0000008500887213 */ /* 0x000fe40000000000 */
[----:B------:R-:W-:Y:S01]  /*1b130*/  IABS R133, R135 ;  /* 0x0000008700857213 */ /* 0x000fe20000000000 */
[----:B------:R-:W-:Y:S01]  /*1b140*/  IMAD.MOV.U32 R135, RZ, RZ, R137 ;  /* 0x000000ffff877224 */ /* 0x000fe200078e0089 */
[----:B------:R-:W-:Y:S02]  /*1b150*/  I2FP.F32.S32 R134, R134 ;  /* 0x0000008600867245 */ /* 0x000fe40000201400 */
[----:B------:R-:W-:Y:S02]  /*1b160*/  I2FP.F32.S32 R133, R133 ;  /* 0x0000008500857245 */ /* 0x000fe40000201400 */
[----:B------:R-:W-:Y:S01]  /*1b170*/  I2FP.F32.S32 R135, R135 ;  /* 0x0000008700877245 */ /* 0x000fe20000201400 */
[----:B------:R-:W-:Y:S01]  /*1b180*/  FFMA.FTZ R7, R134, -UR6, R7 ;  /* 0x8000000686077c23 */ /* 0x000fe20008010007 */
[----:B------:R-:W-:Y:S01]  /*1b190*/  VIADD R134, R244, -UR7 ;  /* 0x80000007f4867c36 */ /* 0x000fe20008000000 */
[----:B------:R-:W-:Y:S01]  /*1b1a0*/  I2FP.F32.S32 R136, R136 ;  /* 0x0000008800887245 */ /* 0x000fe20000201400 */
[----:B------:R-:W-:Y:S01]  /*1b1b0*/  FFMA.FTZ R9, R133, -UR6, R9 ;  /* 0x8000000685097c23 */ /* 0x000fe20008010009 */
[----:B------:R-:W-:Y:S02]  /*1b1c0*/  VIADD R133, R237, -UR7 ;  /* 0x80000007ed857c36 */ /* 0x000fe40008000000 */
[----:B------:R-:W-:Y:S01]  /*1b1d0*/  FFMA.FTZ R8, R135, -UR6, R8 ;  /* 0x8000000687087c23 */ /* 0x000fe20008010008 */
[----:B------:R-:W-:Y:S02]  /*1b1e0*/  VIADD R135, R243, -UR7 ;  /* 0x80000007f3877c36 */ /* 0x000fe40008000000 */
[----:B------:R-:W-:Y:S01]  /*1b1f0*/  FFMA.FTZ R10, R136, -UR6, R10 ;  /* 0x80000006880a7c23 */ /* 0x000fe2000801000a */
[----:B------:R-:W-:Y:S01]  /*1b200*/  VIADD R136, R242, -UR7 ;  /* 0x80000007f2887c36 */ /* 0x000fe20008000000 */
[----:B------:R-:W-:Y:S06]  /*1b210*/  BRA.U.ANY UP0, `(.L_x_910) ;  /* 0xffffffe500a87547 */ /* 0x000fec000b93ffff */
.L_x_909:
[-C--:B------:R-:W-:Y:S01]  /*1b220*/  ISETP.GT.AND P0, PT, R133, R0.reuse, PT ;  /* 0x000000008500720c */ /* 0x080fe20003f04270 */
[----:B------:R-:W-:Y:S01]  /*1b230*/  VIADD R137, R0, 0x1 ;  /* 0x0000000100897836 */ /* 0x000fe20000000000 */
[-C--:B------:R-:W-:Y:S01]  /*1b240*/  ISETP.GT.AND P1, PT, R135, R0.reuse, PT ;  /* 0x000000008700720c */ /* 0x080fe20003f24270 */
[----:B------:R1:W-:Y:S01]  /*1b250*/  STL [R1+0xe0], R129 ;  /* 0x0000e08101007387 */ /* 0x0003e20000100800 */
[----:B--2---:R-:W-:Y:S01]  /*1b260*/  FSEL R208, R4, -INF , !P0 ;  /* 0xff80000004d07808 */ /* 0x004fe20004000000 */
[----:B------:R-:W-:Y:S01]  /*1b270*/  VIADD R4, R2, 0xffffffd0 ;  /* 0xffffffd002047836 */ /* 0x000fe20000000000 */
[----:B------:R-:W-:Y:S01]  /*1b280*/  ISETP.GT.AND P2, PT, R133, R137, PT ;  /* 0x000000898500720c */ /* 0x000fe20003f44270 */
[----:B------:R2:W-:Y:S01]  /*1b290*/  STL [R1+0xdc], R130 ;  /* 0x0000dc8201007387 */ /* 0x0005e20000100800 */
[----:B------:R-:W-:Y:S01]  /*1b2a0*/  IADD3 R221, PT, PT, R244, -R221, RZ ;  /* 0x800000ddf4dd7210 */ /* 0x000fe20007ffe0ff */
[----:B------:R-:W-:Y:S01]  /*1b2b0*/  UISETP.GT.AND UP0, UPT, UR22, UR19, UPT ;  /* 0x000000131600728c */ /* 0x000fe2000bf04270 */
[----:B------:R-:W-:Y:S01]  /*1b2c0*/  FSEL R211, R5, -INF , !P2 ;  /* 0xff80000005d37808 */ /* 0x000fe20005000000 */
[----:B------:R-:W-:Y:S01]  /*1b2d0*/  VIADD R5, R2, 0xffffffd1 ;  /* 0xffffffd102057836 */ /* 0x000fe20000000000 */
[----:B------:R-:W-:Y:S01]  /*1b2e0*/  FSEL R210, R6, -INF , !P1 ;  /* 0xff80000006d27808 */ /* 0x000fe20004800000 */
[----:B------:R3:W-:Y:S01]  /*1b2f0*/  STL [R1+0xd8], R131 ;  /* 0x0000d88301007387 */ /* 0x0007e20000100800 */
[----:B------:R-:W-:Y:S01]  /*1b300*/  ISETP.GT.AND P0, PT, R135, R137, PT ;  /* 0x000000898700720c */ /* 0x000fe20003f04270 */
[----:B------:R-:W-:Y:S01]  /*1b310*/  IMAD.IADD R6, R242, 0x1, -R4 ;  /* 0x00000001f2067824 */ /* 0x000fe200078e0a04 */
[----:B------:R-:W-:Y:S01]  /*1b320*/  ISETP.GT.AND P3, PT, R136, R0, PT ;  /* 0x000000008800720c */ /* 0x000fe20003f64270 */
[----:B------:R-:W-:Y:S01]  /*1b330*/  STL [R1+0xc8], R236 ;  /* 0x0000c8ec01007387 */ /* 0x000fe20000100800 */
[----:B------:R-:W-:Y:S01]  /*1b340*/  IABS R221, R221 ;  /* 0x000000dd00dd7213 */ /* 0x000fe20000000000 */
[----:B------:R-:W-:Y:S01]  /*1b350*/  IMAD.IADD R138, R242, 0x1, -R5 ;  /* 0x00000001f28a7824 */ /* 0x000fe200078e0a05 */
[----:B------:R-:W-:Y:S01]  /*1b360*/  FSEL R143, R7, -INF , !P0 ;  /* 0xff800000078f7808 */ /* 0x000fe20004000000 */
[----:B------:R-:W-:Y:S01]  /*1b370*/  STL [R1+0xc4], R231 ;  /* 0x0000c4e701007387 */ /* 0x000fe20000100800 */
[----:B------:R-:W-:Y:S01]  /*1b380*/  FSEL R209, R8, -INF , !P3 ;  /* 0xff80000008d17808 */ /* 0x000fe20005800000 */
[----:B------:R-:W-:Y:S01]  /*1b390*/  IMAD.MOV.U32 R8, RZ, RZ, R221 ;  /* 0x000000ffff087224 */ /* 0x000fe200078e00dd */
[----:B------:R-:W-:Y:S01]  /*1b3a0*/  IABS R7, R6 ;  /* 0x0000000600077213 */ /* 0x000fe20000000000 */
[----:B------:R-:W-:Y:S01]  /*1b3b0*/  STL [R1+0xc0], R230 ;  /* 0x0000c0e601007387 */ /* 0x000fe20000100800 */
[----:B------:R-:W-:Y:S01]  /*1b3c0*/  IABS R6, R138 ;  /* 0x0000008a00067213 */ /* 0x000fe20000000000 */
[----:B------:R-:W-:Y:S01]  /*1b3d0*/  UIADD3 UR22, UPT, UPT, UR22, -0x1, URZ ;  /* 0xffffffff16167890 */ /* 0x000fe2000fffe0ff */
[----:B------:R-:W-:Y:S01]  /*1b3e0*/  I2FP.F32.S32 R7, R7 ;  /* 0x0000000700077245 */ /* 0x000fe20000201400 */
[----:B------:R-:W-:Y:S01]  /*1b3f0*/  STL [R1+0xbc], R228 ;  /* 0x0000bce401007387 */ /* 0x000fe20000100800 */
[----:B------:R-:W-:Y:S02]  /*1b400*/  I2FP.F32.S32 R6, R6 ;  /* 0x0000000600067245 */ /* 0x000fe40000201400 */
[----:B------:R-:W-:Y:S01]  /*1b410*/  I2FP.F32.S32 R8, R8 ;  /* 0x0000000800087245 */ /* 0x000fe20000201400 */
[----:B------:R-:W-:Y:S01]  /*1b420*/  FFMA.FTZ R12, R7, -UR6, R12 ;  /* 0x80000006070c7c23 */ /* 0x000fe2000801000c */
[----:B------:R-:W-:Y:S01]  /*1b430*/  ISETP.GT.AND P6, PT, R134, R0, PT ;  /* 0x000000008600720c */ /* 0x000fe20003fc4270 */
[----:B------:R-:W-:Y:S01]  /*1b440*/  FFMA.FTZ R13, R6, -UR6, R13 ;  /* 0x80000006060d7c23 */ /* 0x000fe2000801000d */
[----:B------:R-:W-:Y:S01]  /*1b450*/  ISETP.GT.AND P2, PT, R136, R137, PT ;  /* 0x000000898800720c */ /* 0x000fe20003f44270 */
[----:B------:R-:W-:Y:S01]  /*1b460*/  FFMA.FTZ R11, R8, -UR6, R11 ;  /* 0x80000006080b7c23 */ /* 0x000fe2000801000b */
[C-C-:B------:R-:W-:Y:S01]  /*1b470*/  IMAD.IADD R6, R244.reuse, 0x1, -R5.reuse ;  /* 0x00000001f4067824 */ /* 0x140fe200078e0a05 */
[----:B------:R-:W-:Y:S01]  /*1b480*/  IADD3 R7, PT, PT, R244, -R4, RZ ;  /* 0x80000004f4077210 */ /* 0x000fe20007ffe0ff */
[----:B------:R-:W-:Y:S01]  /*1b490*/  STL [R1+0xcc], R242 ;  /* 0x0000ccf201007387 */ /* 0x000fe20000100800 */
[----:B------:R-:W-:Y:S01]  /*1b4a0*/  IADD3 R8, PT, PT, R237, -R5, RZ ;  /* 0x80000005ed087210 */ /* 0x000fe20007ffe0ff */
[----:B------:R-:W-:Y:S01]  /*1b4b0*/  IMAD.IADD R5, R243, 0x1, -R5 ;  /* 0x00000001f3057824 */ /* 0x000fe200078e0a05 */
[----:B------:R-:W-:Y:S01]  /*1b4c0*/  FSEL R142, R9, -INF , !P2 ;  /* 0xff800000098e7808 */ /* 0x000fe20005000000 */
[--C-:B------:R-:W-:Y:S01]  /*1b4d0*/  IMAD.IADD R9, R237, 0x1, -R4.reuse ;  /* 0x00000001ed097824 */ /* 0x100fe200078e0a04 */
[----:B------:R-:W-:Y:S01]  /*1b4e0*/  FSEL R138, R10, -INF , !P6 ;  /* 0xff8000000a8a7808 */ /* 0x000fe20007000000 */
[----:B------:R-:W-:Y:S01]  /*1b4f0*/  IMAD.IADD R10, R243, 0x1, -R4 ;  /* 0x00000001f30a7824 */ /* 0x000fe200078e0a04 */
[C---:B------:R-:W-:Y:S01]  /*1b500*/  ISETP.GE.AND P0, PT, R137.reuse, R239, PT ;  /* 0x000000ef8900720c */ /* 0x040fe20003f06270 */
[----:B------:R-:W-:Y:S01]  /*1b510*/  STL [R1+0xd0], R237 ;  /* 0x0000d0ed01007387 */ /* 0x000fe20000100800 */
[C---:B------:R-:W-:Y:S02]  /*1b520*/  ISETP.GE.AND P3, PT, R137.reuse, R241, PT ;  /* 0x000000f18900720c */ /* 0x040fe40003f66270 */
[C---:B------:R-:W-:Y:S01]  /*1b530*/  ISETP.GE.AND P2, PT, R137.reuse, R238, PT ;  /* 0x000000ee8900720c */ /* 0x040fe20003f46270 */
[----:B------:R-:W-:Y:S01]  /*1b540*/  STL [R1+0xd4], R243 ;  /* 0x0000d4f301007387 */ /* 0x000fe20000100800 */
[----:B------:R-:W-:Y:S02]  /*1b550*/  ISETP.GT.AND P1, PT, R134, R137, PT ;  /* 0x000000898600720c */ /* 0x000fe40003f24270 */
[----:B------:R-:W-:Y:S02]  /*1b560*/  ISETP.GE.AND P6, PT, R137, R240, PT ;  /* 0x000000f08900720c */ /* 0x000fe40003fc6270 */
[----:B------:R-:W-:Y:S02]  /*1b570*/  IABS R137, R7 ;  /* 0x0000000700897213 */ /* 0x000fe40000000000 */
[----:B------:R-:W-:Y:S02]  /*1b580*/  IABS R7, R8 ;  /* 0x0000000800077213 */ /* 0x000fe40000000000 */
[----:B------:R-:W-:Y:S01]  /*1b590*/  IABS R4, R6 ;  /* 0x0000000600047213 */ /* 0x000fe20000000000 */
[----:B------:R-:W-:Y:S01]  /*1b5a0*/  IMAD.MOV.U32 R8, RZ, RZ, R137 ;  /* 0x000000ffff087224 */ /* 0x000fe200078e0089 */
[----:B------:R-:W-:Y:S02]  /*1b5b0*/  IABS R10, R10 ;  /* 0x0000000a000a7213 */ /* 0x000fe40000000000 */
[----:B------:R-:W-:Y:S01]  /*1b5c0*/  I2FP.F32.S32 R6, R4 ;  /* 0x0000000400067245 */ /* 0x000fe20000201400 */
[----:B------:R-:W-:Y:S01]  /*1b5d0*/  IMAD.MOV.U32 R4, RZ, RZ, R7 ;  /* 0x000000ffff047224 */ /* 0x000fe200078e0007 */
[----:B------:R-:W-:Y:S02]  /*1b5e0*/  FSEL R11, R11, -INF , !P1 ;  /* 0xff8000000b0b7808 */ /* 0x000fe40004800000 */
[----:B------:R-:W-:Y:S01]  /*1b5f0*/  ISETP.GE.AND P1, PT, R0, R239, PT ;  /* 0x000000ef0000720c */ /* 0x000fe20003f26270 */
[----:B------:R-:W-:Y:S01]  /*1b600*/  FFMA.FTZ R15, R6, -UR6, R15 ;  /* 0x80000006060f7c23 */ /* 0x000fe2000801000f */
[----:B------:R-:W-:Y:S02]  /*1b610*/  I2FP.F32.S32 R4, R4 ;  /* 0x0000000400047245 */ /* 0x000fe40000201400 */
[----:B------:R-:W-:Y:S02]  /*1b620*/  I2FP.F32.S32 R6, R10 ;  /* 0x0000000a00067245 */ /* 0x000fe40000201400 */
[----:B------:R-:W-:Y:S01]  /*1b630*/  FSEL R208, R208, -INF , !P1 ;  /* 0xff800000d0d07808 */ /* 0x000fe20004800000 */
[----:B------:R-:W-:Y:S01]  /*1b640*/  FFMA.FTZ R17, R4, -UR6, R17 ;  /* 0x8000000604117c23 */ /* 0x000fe20008010011 */
[C---:B------:R-:W-:Y:S01]  /*1b650*/  VIADD R4, R0.reuse, 0x8 ;  /* 0x0000000800047836 */ /* 0x040fe20000000000 */
[----:B------:R-:W-:Y:S01]  /*1b660*/  ISETP.GE.AND P1, PT, R0, R241, PT ;  /* 0x000000f10000720c */ /* 0x000fe20003f26270 */
[----:B------:R-:W-:Y:S01]  /*1b670*/  FFMA.FTZ R18, R6, -UR6, R18 ;  /* 0x8000000606127c23 */ /* 0x000fe20008010012 */
[----:B------:R-:W-:Y:S02]  /*1b680*/  IADD3 R6, PT, PT, R0, 0x9, RZ ;  /* 0x0000000900067810 */ /* 0x000fe40007ffe0ff */
[----:B------:R-:W-:Y:S02]  /*1b690*/  FSEL R212, R211, -INF , !P0 ;  /* 0xff800000d3d47808 */ /* 0x000fe40004000000 */
[----:B------:R-:W-:Y:S02]  /*1b6a0*/  I2FP.F32.S32 R8, R8 ;  /* 0x0000000800087245 */ /* 0x000fe40000201400 */
[----:B------:R-:W-:Y:S02]  /*1b6b0*/  FSEL R211, R210, -INF , !P1 ;  /* 0xff800000d2d37808 */ /* 0x000fe40004800000 */
[----:B------:R-:W-:Y:S01]  /*1b6c0*/  ISETP.GT.AND P0, PT, R136, R4, PT ;  /* 0x000000048800720c */ /* 0x000fe20003f04270 */
[----:B------:R-:W-:Y:S01]  /*1b6d0*/  FFMA.FTZ R14, R8, -UR6, R14 ;  /* 0x80000006080e7c23 */ /* 0x000fe2000801000e */
[----:B------:R-:W-:Y:S02]  /*1b6e0*/  IABS R9, R9 ;  /* 0x0000000900097213 */ /* 0x000fe40000000000 */
[----:B------:R-:W-:Y:S02]  /*1b6f0*/  ISETP.GT.AND P1, PT, R136, R6, PT ;  /* 0x000000068800720c */ /* 0x000fe40003f24270 */
[----:B------:R-:W-:Y:S02]  /*1b700*/  FSEL R12, R12, -INF , !P0 ;  /* 0xff8000000c0c7808 */ /* 0x000fe40004000000 */
[----:B------:R-:W-:Y:S02]  /*1b710*/  I2FP.F32.S32 R7, R9 ;  /* 0x0000000900077245 */ /* 0x000fe40000201400 */
[C---:B------:R-:W-:Y:S02]  /*1b720*/  ISETP.GT.AND P0, PT, R134.reuse, R4, PT ;  /* 0x000000048600720c */ /* 0x040fe40003f04270 */
[----:B------:R-:W-:Y:S01]  /*1b730*/  FSEL R13, R13, -INF , !P1 ;  /* 0xff8000000d0d7808 */ /* 0x000fe20004800000 */
[----:B------:R-:W-:Y:S01]  /*1b740*/  FFMA.FTZ R16, R7, -UR6, R16 ;  /* 0x8000000607107c23 */ /* 0x000fe20008010010 */
[----:B------:R-:W-:Y:S02]  /*1b750*/  FSEL R210, R143, -INF , !P3 ;  /* 0xff8000008fd27808 */ /* 0x000fe40005800000 */
[----:B------:R-:W-:Y:S02]  /*1b760*/  ISETP.GT.AND P1, PT, R134, R6, PT ;  /* 0x000000068600720c */ /* 0x000fe40003f24270 */
[----:B------:R-:W-:Y:S02]  /*1b770*/  IABS R5, R5 ;  /* 0x0000000500057213 */ /* 0x000fe40000000000 */
[----:B------:R-:W-:Y:S02]  /*1b780*/  ISETP.GE.AND P3, PT, R0, R238, PT ;  /* 0x000000ee0000720c */ /* 0x000fe40003f66270 */
[----:B------:R-:W-:Y:S02]  /*1b790*/  FSEL R14, R14, -INF , !P0 ;  /* 0xff8000000e0e7808 */ /* 0x000fe40004000000 */
[----:B------:R-:W-:Y:S02]  /*1b7a0*/  ISETP.GE.AND P0, PT, R0, R240, PT ;  /* 0x000000f00000720c */ /* 0x000fe40003f06270 */
[----:B------:R-:W-:Y:S02]  /*1b7b0*/  FSEL R15, R15, -INF , !P1 ;  /* 0xff8000000f0f7808 */ /* 0x000fe40004800000 */
[----:B------:R-:W-:Y:S02]  /*1b7c0*/  I2FP.F32.S32 R5, R5 ;  /* 0x0000000500057245 */ /* 0x000fe40000201400 */
[----:B------:R-:W-:Y:S02]  /*1b7d0*/  FSEL R209, R209, -INF , !P3 ;  /* 0xff800000d1d17808 */ /* 0x000fe40005800000 */
[----:B------:R-:W-:Y:S01]  /*1b7e0*/  ISETP.GT.AND P1, PT, R133, R4, PT ;  /* 0x000000048500720c */ /* 0x000fe20003f24270 */
[----:B------:R-:W-:Y:S01]  /*1b7f0*/  FFMA.FTZ R19, R5, -UR6, R19 ;  /* 0x8000000605137c23 */ /* 0x000fe20008010013 */
[----:B------:R-:W-:Y:S01]  /*1b800*/  ISETP.GT.AND P3, PT, R133, R6, PT ;  /* 0x000000068500720c */ /* 0x000fe20003f64270 */
[----:B------:R-:W-:Y:S01]  /*1b810*/  VIADD R5, R2, 0xffffffd8 ;  /* 0xffffffd802057836 */ /* 0x000fe20000000000 */
[----:B------:R-:W-:Y:S02]  /*1b820*/  FSEL R143, R138, -INF , !P0 ;  /* 0xff8000008a8f7808 */ /* 0x000fe40004000000 */
[----:B------:R-:W-:Y:S01]  /*1b830*/  FSEL R138, R16, -INF , !P1 ;  /* 0xff800000108a7808 */ /* 0x000fe20004800000 */
[----:B------:R-:W-:Y:S01]  /*1b840*/  IMAD.IADD R8, R243, 0x1, -R5 ;  /* 0x00000001f3087824 */ /* 0x000fe200078e0a05 */
[----:B------:R-:W-:Y:S02]  /*1b850*/  FSEL R142, R142, -INF , !P2 ;  /* 0xff8000008e8e7808 */ /* 0x000fe40005000000 */
[----:B------:R-:W-:Y:S02]  /*1b860*/  FSEL R215, R11, -INF , !P6 ;  /* 0xff8000000bd77808 */ /* 0x000fe40007000000 */
[----:B------:R-:W-:Y:S02]  /*1b870*/  FSEL R16, R17, -INF , !P3 ;  /* 0xff80000011107808 */ /* 0x000fe40005800000 */
[----:B------:R-:W-:Y:S02]  /*1b880*/  ISETP.GT.AND P2, PT, R135, R4, PT ;  /* 0x000000048700720c */ /* 0x000fe40003f44270 */
[C---:B------:R-:W-:Y:S02]  /*1b890*/  ISETP.GE.AND P3, PT, R4.reuse, R241, PT ;  /* 0x000000f10400720c */ /* 0x040fe40003f66270 */
[C---:B------:R-:W-:Y:S02]  /*1b8a0*/  ISETP.GE.AND P0, PT, R4.reuse, R238, PT ;  /* 0x000000ee0400720c */ /* 0x040fe40003f06270 */
[C---:B------:R-:W-:Y:S02]  /*1b8b0*/  ISETP.GE.AND P6, PT, R4.reuse, R240, PT ;  /* 0x000000f00400720c */ /* 0x040fe40003fc6270 */
[----:B------:R-:W-:Y:S01]  /*1b8c0*/  ISETP.GE.AND P1, PT, R4, R239, PT ;  /* 0x000000ef0400720c */ /* 0x000fe20003f26270 */
[----:B------:R-:W-:Y:S01]  /*1b8d0*/  VIADD R4, R2, 0xffffffd9 ;  /* 0xffffffd902047836 */ /* 0x000fe20000000000 */
[----:B------:R-:W-:Y:S02]  /*1b8e0*/  IABS R8, R8 ;  /* 0x0000000800087213 */ /* 0x000fe40000000000 */
[C---:B------:R-:W-:Y:S01]  /*1b8f0*/  IADD3 R9, PT, PT, R237.reuse, -R5, RZ ;  /* 0x80000005ed097210 */ /* 0x040fe20007ffe0ff */
[----:B------:R-:W-:Y:S01]  /*1b900*/  IMAD.IADD R7, R237, 0x1, -R4 ;  /* 0x00000001ed077824 */ /* 0x000fe200078e0a04 */
[----:B------:R-:W-:Y:S02]  /*1b910*/  FSEL R213, R18, -INF , !P2 ;  /* 0xff80000012d57808 */ /* 0x000fe40005000000 */
[----:B------:R-:W-:Y:S02]  /*1b920*/  ISETP.GT.AND P2, PT, R135, R6, PT ;  /* 0x000000068700720c */ /* 0x000fe40003f44270 */
[----:B------:R-:W-:Y:S02]  /*1b930*/  IABS R7, R7 ;  /* 0x0000000700077213 */ /* 0x000fe40000000000 */
[----:B------:R-:W-:Y:S02]  /*1b940*/  I2FP.F32.S32 R8, R8 ;  /* 0x0000000800087245 */ /* 0x000fe40000201400 */
[----:B------:R-:W-:Y:S02]  /*1b950*/  IABS R9, R9 ;  /* 0x0000000900097213 */ /* 0x000fe40000000000 */
[----:B------:R-:W-:Y:S01]  /*1b960*/  I2FP.F32.S32 R7, R7 ;  /* 0x0000000700077245 */ /* 0x000fe20000201400 */
[----:B------:R-:W-:Y:S01]  /*1b970*/  FFMA.FTZ R22, R8, -UR6, R22 ;  /* 0x8000000608167c23 */ /* 0x000fe20008010016 */
[----:B------:R-:W-:Y:S01]  /*1b980*/  FSEL R137, R19, -INF , !P2 ;  /* 0xff80000013897808 */ /* 0x000fe20005000000 */
[----:B------:R-:W-:Y:S01]  /*1b990*/  IMAD.IADD R8, R243, 0x1, -R4 ;  /* 0x00000001f3087824 */ /* 0x000fe200078e0a04 */
[----:B------:R-:W-:Y:S01]  /*1b9a0*/  ISETP.GE.AND P2, PT, R6, R238, PT ;  /* 0x000000ee0600720c */ /* 0x000fe20003f46270 */
[----:B------:R-:W-:Y:S01]  /*1b9b0*/  FFMA.FTZ R21, R7, -UR6, R21 ;  /* 0x8000000607157c23 */ /* 0x000fe20008010015 */
[----:B------:R-:W-:Y:S02]  /*1b9c0*/  I2FP.F32.S32 R9, R9 ;  /* 0x0000000900097245 */ /* 0x000fe40000201400 */
[----:B------:R-:W-:Y:S01]  /*1b9d0*/  IADD3 R7, PT, PT, R242, -R5, RZ ;  /* 0x80000005f2077210 */ /* 0x000fe20007ffe0ff */
[----:B------:R-:W-:Y:S01]  /*1b9e0*/  IMAD.IADD R5, R244, 0x1, -R5 ;  /* 0x00000001f4057824 */ /* 0x000fe200078e0a05 */
[----:B------:R-:W-:Y:S01]  /*1b9f0*/  FSEL R19, R12, -INF , !P0 ;  /* 0xff8000000c137808 */ /* 0x000fe20004000000 */
[----:B------:R-:W-:Y:S01]  /*1ba00*/  FFMA.FTZ R20, R9, -UR6, R20 ;  /* 0x8000000609147c23 */ /* 0x000fe20008010014 */
[----:B------:R-:W-:Y:S02]  /*1ba10*/  FSEL R18, R13, -INF , !P2 ;  /* 0xff8000000d127808 */ /* 0x000fe40005000000 */
[----:B------:R-:W-:Y:S02]  /*1ba20*/  FSEL R17, R14, -INF , !P6 ;  /* 0xff8000000e117808 */ /* 0x000fe40007000000 */
[C---:B------:R-:W-:Y:S02]  /*1ba30*/  ISETP.GE.AND P0, PT, R6.reuse, R240, PT ;  /* 0x000000f00600720c */ /* 0x040fe40003f06270 */
[C---:B------:R-:W-:Y:S02]  /*1ba40*/  ISETP.GE.AND P2, PT, R6.reuse, R239, PT ;  /* 0x000000ef0600720c */ /* 0x040fe40003f46270 */
[----:B------:R-:W-:Y:S01]  /*1ba50*/  ISETP.GE.AND P6, PT, R6, R241, PT ;  /* 0x000000f10600720c */ /* 0x000fe20003fc6270 */
[--C-:B------:R-:W-:Y:S01]  /*1ba60*/  IMAD.IADD R6, R242, 0x1, -R4.reuse ;  /* 0x00000001f2067824 */ /* 0x100fe200078e0a04 */
[----:B------:R-:W-:Y:S01]  /*1ba70*/  IABS R9, R8 ;  /* 0x0000000800097213 */ /* 0x000fe20000000000 */
[----:B------:R-:W-:Y:S01]  /*1ba80*/  IMAD.IADD R4, R244, 0x1, -R4 ;  /* 0x00000001f4047824 */ /* 0x000fe200078e0a04 */
[----:B------:R-:W-:Y:S02]  /*1ba90*/  IABS R8, R7 ;  /* 0x0000000700087213 */ /* 0x000fe40000000000 */
[----:B------:R-:W-:Y:S02]  /*1baa0*/  IABS R7, R6 ;  /* 0x0000000600077213 */ /* 0x000fe40000000000 */
[----:B------:R-:W-:Y:S01]  /*1bab0*/  IABS R10, R5 ;  /* 0x00000005000a7213 */ /* 0x000fe20000000000 */
[----:B------:R-:W-:Y:S01]  /*1bac0*/  IMAD.MOV.U32 R6, RZ, RZ, R8 ;  /* 0x000000ffff067224 */ /* 0x000fe200078e0008 */
[----:B------:R-:W-:Y:S02]  /*1bad0*/  MOV R5, R9 ;  /* 0x0000000900057202 */ /* 0x000fe40000000f00 */
[----:B------:R-:W-:Y:S02]  /*1bae0*/  IABS R8, R4 ;  /* 0x0000000400087213 */ /* 0x000fe40000000000 */
[----:B------:R-:W-:Y:S02]  /*1baf0*/  I2FP.F32.S32 R4, R5 ;  /* 0x0000000500047245 */ /* 0x000fe40000201400 */
[----:B------:R-:W-:Y:S01]  /*1bb00*/  I2FP.F32.S32 R5, R6 ;  /* 0x0000000600057245 */ /* 0x000fe20000201400 */
[----:B------:R-:W-:Y:S01]  /*1bb10*/  IMAD.MOV.U32 R6, RZ, RZ, R10 ;  /* 0x000000ffff067224 */ /* 0x000fe200078e000a */
[----:B------:R-:W-:Y:S01]  /*1bb20*/  I2FP.F32.S32 R7, R7 ;  /* 0x0000000700077245 */ /* 0x000fe20000201400 */
[----:B------:R-:W-:Y:S01]  /*1bb30*/  FFMA.FTZ R23, R4, -UR6, R23 ;  /* 0x8000000604177c23 */ /* 0x000fe20008010017 */
[----:B------:R-:W-:Y:S01]  /*1bb40*/  FSEL R13, R15, -INF , !P0 ;  /* 0xff8000000f0d7808 */ /* 0x000fe20004000000 */
[----:B------:R-:W-:Y:S01]  /*1bb50*/  FFMA.FTZ R24, R5, -UR6, R24 ;  /* 0x8000000605187c23 */ /* 0x000fe20008010018 */
[----:B------:R-:W-:Y:S01]  /*1bb60*/  I2FP.F32.S32 R4, R6 ;  /* 0x0000000600047245 */ /* 0x000fe20000201400 */
[----:B------:R-:W-:Y:S01]  /*1bb70*/  FFMA.FTZ R25, R7, -UR6, R25 ;  /* 0x8000000607197c23 */ /* 0x000fe20008010019 */
[----:B------:R-:W-:Y:S01]  /*1bb80*/  I2FP.F32.S32 R6, R8 ;  /* 0x0000000800067245 */ /* 0x000fe20000201400 */
[C---:B------:R-:W-:Y:S01]  /*1bb90*/  VIADD R7, R2.reuse, 0xffffffe0 ;  /* 0xffffffe002077836 */ /* 0x040fe20000000000 */
[----:B------:R-:W-:Y:S01]  /*1bba0*/  IADD3 R5, PT, PT, R2, -0x1f, RZ ;  /* 0xffffffe102057810 */ /* 0x000fe20007ffe0ff */
[----:B------:R-:W-:Y:S01]  /*1bbb0*/  FFMA.FTZ R26, R4, -UR6, R26 ;  /* 0x80000006041a7c23 */ /* 0x000fe2000801001a */
[----:B------:R-:W-:Y:S01]  /*1bbc0*/  FSEL R15, R137, -INF , !P6 ;  /* 0xff800000890f7808 */ /* 0x000fe20007000000 */
[----:B------:R-:W-:Y:S01]  /*1bbd0*/  FFMA.FTZ R27, R6, -UR6, R27 ;  /* 0x80000006061b7c23 */ /* 0x000fe2000801001b */
[----:B------:R-:W-:Y:S01]  /*1bbe0*/  IMAD.IADD R6, R242, 0x1, -R7 ;  /* 0x00000001f2067824 */ /* 0x000fe200078e0a07 */
[----:B------:R-:W-:Y:S01]  /*1bbf0*/  IADD3 R11, PT, PT, R244, -R5, RZ ;  /* 0x80000005f40b7210 */ /* 0x000fe20007ffe0ff */
[----:B------:R-:W-:Y:S01]  /*1bc00*/  IMAD.IADD R4, R242, 0x1, -R5 ;  /* 0x00000001f2047824 */ /* 0x000fe200078e0a05 */
[----:B------:R-:W-:Y:S01]  /*1bc10*/  FSEL R14, R16, -INF , !P2 ;  /* 0xff800000100e7808 */ /* 0x000fe20005000000 */
[--C-:B------:R-:W-:Y:S01]  /*1bc20*/  IMAD.IADD R9, R244, 0x1, -R7.reuse ;  /* 0x00000001f4097824 */ /* 0x100fe200078e0a07 */
[----:B------:R-:W-:Y:S01]  /*1bc30*/  IABS R10, R6 ;  /* 0x00000006000a7213 */ /* 0x000fe20000000000 */
[----:B------:R-:W-:Y:S01]  /*1bc40*/  IMAD.IADD R12, R237, 0x1, -R7 ;  /* 0x00000001ed0c7824 */ /* 0x000fe200078e0a07 */
[----:B------:R-:W-:Y:S02]  /*1bc50*/  IABS R8, R4 ;  /* 0x0000000400087213 */ /* 0x000fe40000000000 */
[----:B------:R-:W-:Y:S02]  /*1bc60*/  IABS R4, R9 ;  /* 0x0000000900047213 */ /* 0x000fe40000000000 */
[----:B------:R-:W-:Y:S02]  /*1bc70*/  IABS R9, R12 ;  /* 0x0000000c00097213 */ /* 0x000fe40000000000 */
[----:B------:R-:W-:Y:S02]  /*1bc80*/  IABS R6, R11 ;  /* 0x0000000b00067213 */ /* 0x000fe40000000000 */
[----:B------:R-:W-:Y:S02]  /*1bc90*/  I2FP.F32.S32 R11, R10 ;  /* 0x0000000a000b7245 */ /* 0x000fe40000201400 */
[----:B------:R-:W-:Y:S02]  /*1bca0*/  I2FP.F32.S32 R10, R8 ;  /* 0x00000008000a7245 */ /* 0x000fe40000201400 */
[----:B------:R-:W-:Y:S01]  /*1bcb0*/  I2FP.F32.S32 R8, R4 ;  /* 0x0000000400087245 */ /* 0x000fe20000201400 */
[----:B------:R-:W-:Y:S01]  /*1bcc0*/  FFMA.FTZ R28, R11, -UR6, R28 ;  /* 0x800000060b1c7c23 */ /* 0x000fe2000801001c */
[----:B------:R-:W-:Y:S01]  /*1bcd0*/  I2FP.F32.S32 R4, R9 ;  /* 0x0000000900047245 */ /* 0x000fe20000201400 */
[----:B------:R-:W-:Y:S01]  /*1bce0*/  FFMA.FTZ R29, R10, -UR6, R29 ;  /* 0x800000060a1d7c23 */ /* 0x000fe2000801001d */
[----:B------:R-:W-:Y:S01]  /*1bcf0*/  I2FP.F32.S32 R6, R6 ;  /* 0x0000000600067245 */ /* 0x000fe20000201400 */
[----:B------:R-:W-:Y:S01]  /*1bd00*/  FFMA.FTZ R30, R8, -UR6, R30 ;  /* 0x80000006081e7c23 */ /* 0x000fe2000801001e */
[----:B------:R-:W-:Y:S01]  /*1bd10*/  IADD3 R8, PT, PT, R243, -R7, RZ ;  /* 0x80000007f3087210 */ /* 0x000fe20007ffe0ff */
[----:B------:R-:W-:Y:S01]  /*1bd20*/  FFMA.FTZ R32, R4, -UR6, R32 ;  /* 0x8000000604207c23 */ /* 0x000fe20008010020 */
[----:B------:R-:W-:Y:S02]  /*1bd30*/  VIADD R4, R2, 0xffffffe8 ;  /* 0xffffffe802047836 */ /* 0x000fe40000000000 */
[----:B------:R-:W-:Y:S01]  /*1bd40*/  FFMA.FTZ R31, R6, -UR6, R31 ;  /* 0x80000006061f7c23 */ /* 0x000fe2000801001f */
[----:B------:R-:W-:Y:S01]  /*1bd50*/  VIADD R6, R2, 0xffffffe9 ;  /* 0xffffffe902067836 */ /* 0x000fe20000000000 */
[----:B------:R-:W-:Y:S01]  /*1bd60*/  IABS R11, R8 ;  /* 0x00000008000b7213 */ /* 0x000fe20000000000 */
[--C-:B------:R-:W-:Y:S01]  /*1bd70*/  IMAD.IADD R10, R237, 0x1, -R5.reuse ;  /* 0x00000001ed0a7824 */ /* 0x100fe200078e0a05 */
[----:B------:R-:W-:Y:S01]  /*1bd80*/  FSEL R16, R213, -INF , !P3 ;  /* 0xff800000d5107808 */ /* 0x000fe20005800000 */
[C---:B------:R-:W-:Y:S01]  /*1bd90*/  IMAD.IADD R7, R237.reuse, 0x1, -R4 ;  /* 0x00000001ed077824 */ /* 0x040fe200078e0a04 */
[----:B------:R-:W-:Y:S01]  /*1bda0*/  IADD3 R9, PT, PT, R237, -R6, RZ ;  /* 0x80000006ed097210 */ /* 0x000fe20007ffe0ff */
[----:B------:R-:W-:Y:S01]  /*1bdb0*/  IMAD.IADD R5, R243, 0x1, -R5 ;  /* 0x00000001f3057824 */ /* 0x000fe200078e0a05 */
[----:B------:R-:W-:Y:S02]  /*1bdc0*/  IABS R12, R10 ;  /* 0x0000000a000c7213 */ /* 0x000fe40000000000 */
[----:B------:R-:W-:Y:S02]  /*1bdd0*/  IABS R7, R7 ;  /* 0x0000000700077213 */ /* 0x000fe40000000000 */
[----:B------:R-:W-:Y:S01]  /*1bde0*/  IABS R10, R5 ;  /* 0x00000005000a7213 */ /* 0x000fe20000000000 */
[----:B------:R-:W-:Y:S01]  /*1bdf0*/  IMAD.MOV.U32 R8, RZ, RZ, R12 ;  /* 0x000000ffff087224 */ /* 0x000fe200078e000c */
[----:B------:R-:W-:Y:S01]  /*1be00*/  IABS R5, R9 ;  /* 0x0000000900057213 */ /* 0x000fe20000000000 */
[----:B------:R-:W-:Y:S01]  /*1be10*/  IMAD.MOV.U32 R9, RZ, RZ, R11 ;  /* 0x000000ffff097224 */ /* 0x000fe200078e000b */
[----:B------:R-:W-:Y:S02]  /*1be20*/  I2FP.F32.S32 R7, R7 ;  /* 0x0000000700077245 */ /* 0x000fe40000201400 */
[----:B------:R-:W-:Y:S02]  /*1be30*/  I2FP.F32.S32 R5, R5 ;  /* 0x0000000500057245 */ /* 0x000fe40000201400 */
[----:B------:R-:W-:Y:S01]  /*1be40*/  I2FP.F32.S32 R9, R9 ;  /* 0x0000000900097245 */ /* 0x000fe20000201400 */
[----:B------:R-:W-:Y:S01]  /*1be50*/  FFMA.FTZ R36, R7, -UR6, R36 ;  /* 0x8000000607247c23 */ /* 0x000fe20008010024 */
[----:B------:R-:W-:Y:S01]  /*1be60*/  IMAD.IADD R7, R243, 0x1, -R4 ;  /* 0x00000001f3077824 */ /* 0x000fe200078e0a04 */
[----:B------:R-:W-:Y:S01]  /*1be70*/  I2FP.F32.S32 R8, R8 ;  /* 0x0000000800087245 */ /* 0x000fe20000201400 */
[----:B------:R-:W-:Y:S01]  /*1be80*/  FFMA.FTZ R37, R5, -UR6, R37 ;  /* 0x8000000605257c23 */ /* 0x000fe20008010025 */
[----:B------:R-:W-:Y:S01]  /*1be90*/  FFMA.FTZ R34, R9, -UR6, R34 ;  /* 0x8000000609227c23 */ /* 0x000fe20008010022 */
[----:B------:R-:W-:Y:S01]  /*1bea0*/  I2FP.F32.S32 R10, R10 ;  /* 0x0000000a000a7245 */ /* 0x000fe20000201400 */
[--C-:B------:R-:W-:Y:S02]  /*1beb0*/  IMAD.IADD R9, R242, 0x1, -R4.reuse ;  /* 0x00000001f2097824 */ /* 0x100fe400078e0a04 */
[----:B------:R-:W-:Y:S01]  /*1bec0*/  FFMA.FTZ R33, R8, -UR6, R33 ;  /* 0x8000000608217c23 */ /* 0x000fe20008010021 */
[----:B------:R-:W-:Y:S01]  /*1bed0*/  IABS R7, R7 ;  /* 0x0000000700077213 */ /* 0x000fe20000000000 */
[----:B------:R-:W-:Y:S01]  /*1bee0*/  IMAD.IADD R8, R244, 0x1, -R4 ;  /* 0x00000001f4087824 */ /* 0x000fe200078e0a04 */
[----:B------:R-:W-:Y:S01]  /*1bef0*/  IADD3 R5, PT, PT, R243, -R6, RZ ;  /* 0x80000006f3057210 */ /* 0x000fe20007ffe0ff */
[----:B------:R-:W-:Y:S01]  /*1bf00*/  FFMA.FTZ R35, R10, -UR6, R35 ;  /* 0x800000060a237c23 */ /* 0x000fe20008010023 */
[----:B------:R-:W-:Y:S01]  /*1bf10*/  I2FP.F32.S32 R7, R7 ;  /* 0x0000000700077245 */ /* 0x000fe20000201400 */
[--C-:B------:R-:W-:Y:S01]  /*1bf20*/  IMAD.IADD R4, R242, 0x1, -R6.reuse ;  /* 0x00000001f2047824 */ /* 0x100fe200078e0a06 */
[----:B------:R-:W-:Y:S01]  /*1bf30*/  IABS R5, R5 ;  /* 0x0000000500057213 */ /* 0x000fe20000000000 */
[----:B------:R-:W-:Y:S01]  /*1bf40*/  IMAD.IADD R6, R244, 0x1, -R6 ;  /* 0x00000001f4067824 */ /* 0x000fe200078e0a06 */
[----:B------:R-:W-:Y:S01]  /*1bf50*/  IABS R10, R9 ;  /* 0x00000009000a7213 */ /* 0x000fe20000000000 */
[----:B------:R-:W-:Y:S01]  /*1bf60*/  FFMA.FTZ R38, R7, -UR6, R38 ;  /* 0x8000000607267c23 */ /* 0x000fe20008010026 */
[----:B------:R-:W-:Y:S02]  /*1bf70*/  IABS R9, R8 ;  /* 0x0000000800097213 */ /* 0x000fe40000000000 */
[----:B------:R-:W-:Y:S02]  /*1bf80*/  I2FP.F32.S32 R5, R5 ;  /* 0x0000000500057245 */ /* 0x000fe40000201400 */
[----:B------:R-:W-:Y:S01]  /*1bf90*/  I2FP.F32.S32 R7, R9 ;  /* 0x0000000900077245 */ /* 0x000fe20000201400 */
[C---:B------:R-:W-:Y:S01]  /*1bfa0*/  VIADD R9, R2.reuse, 0xfffffff1 ;  /* 0xfffffff102097836 */ /* 0x040fe20000000000 */
[----:B------:R-:W-:Y:S01]  /*1bfb0*/  IABS R4, R4 ;  /* 0x0000000400047213 */ /* 0x000fe20000000000 */
[----:B------:R-:W-:Y:S01]  /*1bfc0*/  FFMA.FTZ R39, R5, -UR6, R39 ;  /* 0x8000000605277c23 */ /* 0x000fe20008010027 */
[----:B------:R-:W-:Y:S01]  /*1bfd0*/  MOV R8, R10 ;  /* 0x0000000a00087202 */ /* 0x000fe20000000f00 */
[----:B------:R-:W-:Y:S01]  /*1bfe0*/  VIADD R5, R2, 0xfffffff0 ;  /* 0xfffffff002057836 */ /* 0x000fe20000000000 */
[----:B------:R-:W-:Y:S01]  /*1bff0*/  I2FP.F32.S32 R4, R4 ;  /* 0x0000000400047245 */ /* 0x000fe20000201400 */
[----:B------:R-:W-:Y:S01]  /*1c000*/  FFMA.FTZ R42, R7, -UR6, R42 ;  /* 0x80000006072a7c23 */ /* 0x000fe2000801002a */
[----:B------:R-:W-:Y:S01]  /*1c010*/  IMAD.IADD R7, R242, 0x1, -R9 ;  /* 0x00000001f2077824 */ /* 0x000fe200078e0a09 */
[----:B------:R-:W-:Y:S01]  /*1c020*/  I2FP.F32.S32 R8, R8 ;  /* 0x0000000800087245 */ /* 0x000fe20000201400 */
[----:B------:R-:W-:Y:S02]  /*1c030*/  IMAD.IADD R10, R244, 0x1, -R5 ;  /* 0x00000001f40a7824 */ /* 0x000fe400078e0a05 */
[----:B------:R-:W-:Y:S01]  /*1c040*/  FFMA.FTZ R41, R4, -UR6, R41 ;  /* 0x8000000604297c23 */ /* 0x000fe20008010029 */
[----:B------:R-:W-:Y:S01]  /*1c050*/  IADD3 R4, PT, PT, R242, -R5, RZ ;  /* 0x80000005f2047210 */ /* 0x000fe20007ffe0ff */
[----:B------:R-:W-:Y:S01]  /*1c060*/  IMAD.IADD R11, R244, 0x1, -R9 ;  /* 0x00000001f40b7824 */ /* 0x000fe200078e0a09 */
[----:B------:R-:W-:Y:S01]  /*1c070*/  IABS R7, R7 ;  /* 0x0000000700077213 */ /* 0x000fe20000000000 */
[----:B------:R-:W-:Y:S01]  /*1c080*/  FFMA.FTZ R40, R8, -UR6, R40 ;  /* 0x8000000608287c23 */ /* 0x000fe20008010028 */
[----:B------:R-:W-:Y:S02]  /*1c090*/  IABS R12, R6 ;  /* 0x00000006000c7213 */ /* 0x000fe40000000000 */
[----:B------:R-:W-:Y:S02]  /*1c0a0*/  IABS R8, R4 ;  /* 0x0000000400087213 */ /* 0x000fe40000000000 */
[----:B------:R-:W-:Y:S02]  /*1c0b0*/  I2FP.F32.S32 R7, R7 ;  /* 0x0000000700077245 */ /* 0x000fe40000201400 */
[----:B------:R-:W-:Y:S02]  /*1c0c0*/  IABS R4, R10 ;  /* 0x0000000a00047213 */ /* 0x000fe40000000000 */
[----:B------:R-:W-:Y:S01]  /*1c0d0*/  IABS R6, R11 ;  /* 0x0000000b00067213 */ /* 0x000fe20000000000 */
[----:B------:R-:W-:Y:S01]  /*1c0e0*/  FFMA.FTZ R45, R7, -UR6, R45 ;  /* 0x80000006072d7c23 */ /* 0x000fe2000801002d */
[----:B------:R-:W-:Y:S01]  /*1c0f0*/  MOV R10, R12 ;  /* 0x0000000c000a7202 */ /* 0x000fe20000000f00 */
[----:B------:R-:W-:Y:S01]  /*1c100*/  IMAD.IADD R7, R237, 0x1, -R5 ;  /* 0x00000001ed077824 */ /* 0x000fe200078e0a05 */
[----:B------:R-:W-:Y:S02]  /*1c110*/  I2FP.F32.S32 R6, R6 ;  /* 0x0000000600067245 */ /* 0x000fe40000201400 */
[----:B------:R-:W-:Y:S02]  /*1c120*/  I2FP.F32.S32 R10, R10 ;  /* 0x0000000a000a7245 */ /* 0x000fe40000201400 */
[----:B------:R-:W-:Y:S01]  /*1c130*/  I2FP.F32.S32 R4, R4 ;  /* 0x0000000400047245 */ /* 0x000fe20000201400 */
[----:B------:R-:W-:Y:S01]  /*1c140*/  FFMA.FTZ R47, R6, -UR6, R47 ;  /* 0x80000006062f7c23 */ /* 0x000fe2000801002f */
[----:B------:R-:W-:Y:S01]  /*1c150*/  IADD3 R6, PT, PT, R243, -R5, RZ ;  /* 0x80000005f3067210 */ /* 0x000fe20007ffe0ff */
[----:B------:R-:W-:Y:S01]  /*1c160*/  FFMA.FTZ R43, R10, -UR6, R43 ;  /* 0x800000060a2b7c23 */ /* 0x000fe2000801002b */
[----:B------:R-:W-:Y:S01]  /*1c170*/  IABS R10, R7 ;  /* 0x00000007000a7213 */ /* 0x000fe20000000000 */
[--C-:B------:R-:W-:Y:S01]  /*1c180*/  IMAD.IADD R5, R237, 0x1, -R9.reuse ;  /* 0x00000001ed057824 */ /* 0x100fe200078e0a09 */
[----:B------:R-:W-:Y:S01]  /*1c190*/  IABS R7, R6 ;  /* 0x0000000600077213 */ /* 0x000fe20000000000 */
[----:B------:R-:W-:Y:S01]  /*1c1a0*/  FFMA.FTZ R46, R4, -UR6, R46 ;  /* 0x80000006042e7c23 */ /* 0x000fe2000801002e */
[----:B------:R-:W-:Y:S01]  /*1c1b0*/  I2FP.F32.S32 R8, R8 ;  /* 0x0000000800087245 */ /* 0x000fe20000201400 */
[----:B------:R-:W-:Y:S01]  /*1c1c0*/  IMAD.MOV.U32 R6, RZ, RZ, R10 ;  /* 0x000000ffff067224 */ /* 0x000fe200078e000a */
[----:B------:R-:W-:Y:S01]  /*1c1d0*/  IABS R5, R5 ;  /* 0x0000000500057213 */ /* 0x000fe20000000000 */
[----:B------:R-:W-:Y:S01]  /*1c1e0*/  VIADD R4, R0, 0x10 ;  /* 0x0000001000047836 */ /* 0x000fe20000000000 */
[----:B------:R-:W-:Y:S01]  /*1c1f0*/  I2FP.F32.S32 R7, R7 ;  /* 0x0000000700077245 */ /* 0x000fe20000201400 */
[----:B------:R-:W-:Y:S01]  /*1c200*/  FFMA.FTZ R44, R8, -UR6, R44 ;  /* 0x80000006082c7c23 */ /* 0x000fe2000801002c */
[----:B------:R-:W-:Y:S01]  /*1c210*/  I2FP.F32.S32 R6, R6 ;  /* 0x0000000600067245 */ /* 0x000fe20000201400 */
[----:B------:R-:W-:Y:S01]  /*1c220*/  VIADD R8, R0, 0x11 ;  /* 0x0000001100087836 */ /* 0x000fe20000000000 */
[----:B------:R-:W-:Y:S01]  /*1c230*/  ISETP.GT.AND P0, PT, R133, R4, PT ;  /* 0x000000048500720c */ /* 0x000fe20003f04270 */
[----:B------:R-:W-:Y:S01]  /*1c240*/  FFMA.FTZ R50, R7, -UR6, R50 ;  /* 0x8000000607327c23 */ /* 0x000fe20008010032 */
[----:B------:R-:W-:Y:S01]  /*1c250*/  I2FP.F32.S32 R5, R5 ;  /* 0x0000000500057245 */ /* 0x000fe20000201400 */
[----:B------:R-:W-:Y:S01]  /*1c260*/  FFMA.FTZ R48, R6, -UR6, R48 ;  /* 0x8000000606307c23 */ /* 0x000fe20008010030 */
[C---:B------:R-:W-:Y:S01]  /*1c270*/  VIADD R7, R2.reuse, 0xfffffff8 ;  /* 0xfffffff802077836 */ /* 0x040fe20000000000 */
[----:B------:R-:W-:Y:S01]  /*1c280*/  IADD3 R6, PT, PT, R2, -0x7, RZ ;  /* 0xfffffff902067810 */ /* 0x000fe20007ffe0ff */
[----:B------:R-:W-:Y:S01]  /*1c290*/  IMAD.IADD R9, R243, 0x1, -R9 ;  /* 0x00000001f3097824 */ /* 0x000fe200078e0a09 */
[----:B------:R-:W-:Y:S01]  /*1c2a0*/  FSEL R20, R20, -INF , !P0 ;  /* 0xff80000014147808 */ /* 0x000fe20004000000 */
[----:B------:R-:W-:Y:S01]  /*1c2b0*/  FFMA.FTZ R49, R5, -UR6, R49 ;  /* 0x8000000605317c23 */ /* 0x000fe20008010031 */
[----:B------:R-:W-:Y:S01]  /*1c2c0*/  ISETP.GT.AND P0, PT, R133, R8, PT ;  /* 0x000000088500720c */ /* 0x000fe20003f04270 */
[C---:B------:R-:W-:Y:S01]  /*1c2d0*/  IMAD.IADD R5, R237.reuse, 0x1, -R7 ;  /* 0x00000001ed057824 */ /* 0x040fe200078e0a07 */
[----:B------:R-:W-:Y:S01]  /*1c2e0*/  IABS R137, R9 ;  /* 0x0000000900897213 */ /* 0x000fe20000000000 */
[----:B------:R-:W-:Y:S01]  /*1c2f0*/  IMAD.IADD R11, R237, 0x1, -R6 ;  /* 0x00000001ed0b7824 */ /* 0x000fe200078e0a06 */
[----:B------:R-:W-:Y:S02]  /*1c300*/  FSEL R21, R21, -INF , !P0 ;  /* 0xff80000015157808 */ /* 0x000fe40004000000 */
[C---:B------:R-:W-:Y:S02]  /*1c310*/  ISETP.GT.AND P0, PT, R135.reuse, R4, PT ;  /* 0x000000048700720c */ /* 0x040fe40003f04270 */
[----:B------:R-:W-:Y:S02]  /*1c320*/  IABS R9, R5 ;  /* 0x0000000500097213 */ /* 0x000fe40000000000 */
[----:B------:R-:W-:Y:S01]  /*1c330*/  IABS R5, R11 ;  /* 0x0000000b00057213 */ /* 0x000fe20000000000 */
[----:B------:R-:W-:Y:S01]  /*1c340*/  IMAD.MOV.U32 R11, RZ, RZ, R137 ;  /* 0x000000ffff0b7224 */ /* 0x000fe200078e0089 */
[----:B------:R-:W-:Y:S02]  /*1c350*/  FSEL R22, R22, -INF , !P0 ;  /* 0xff80000016167808 */ /* 0x000fe40004000000 */
[----:B------:R-:W-:Y:S02]  /*1c360*/  ISETP.GT.AND P0, PT, R135, R8, PT ;  /* 0x000000088700720c */ /* 0x000fe40003f04270 */
[----:B------:R-:W-:Y:S02]  /*1c370*/  IADD3 R10, PT, PT, R243, -R7, RZ ;  /* 0x80000007f30a7210 */ /* 0x000fe40007ffe0ff */
[----:B------:R-:W-:Y:S02]  /*1c380*/  FSEL R23, R23, -INF , !P0 ;  /* 0xff80000017177808 */ /* 0x000fe40004000000 */
[----:B------:R-:W-:Y:S02]  /*1c390*/  FSEL R12, R138, -INF , !P1 ;  /* 0xff8000008a0c7808 */ /* 0x000fe40004800000 */
[----:B------:R-:W-:Y:S02]  /*1c3a0*/  I2FP.F32.S32 R11, R11 ;  /* 0x0000000b000b7245 */ /* 0x000fe40000201400 */
[----:B------:R-:W-:Y:S02]  /*1c3b0*/  I2FP.F32.S32 R9, R9 ;  /* 0x0000000900097245 */ /* 0x000fe40000201400 */
[C---:B------:R-:W-:Y:S01]  /*1c3c0*/  ISETP.GT.AND P0, PT, R136.reuse, R4, PT ;  /* 0x000000048800720c */ /* 0x040fe20003f04270 */
[----:B------:R-:W-:Y:S01]  /*1c3d0*/  FFMA.FTZ R51, R11, -UR6, R51 ;  /* 0x800000060b337c23 */ /* 0x000fe20008010033 */
[----:B------:R-:W-:Y:S01]  /*1c3e0*/  ISETP.GT.AND P1, PT, R136, R8, PT ;  /* 0x000000088800720c */ /* 0x000fe20003f24270 */
[----:B------:R-:W-:Y:S01]  /*1c3f0*/  FFMA.FTZ R52, R9, -UR6, R52 ;  /* 0x8000000609347c23 */ /* 0x000fe20008010034 */
[----:B------:R-:W-:Y:S01]  /*1c400*/  IABS R10, R10 ;  /* 0x0000000a000a7213 */ /* 0x000fe20000000000 */
[----:B------:R-:W-:Y:S01]  /*1c410*/  IMAD.IADD R11, R242, 0x1, -R7 ;  /* 0x00000001f20b7824 */ /* 0x000fe200078e0a07 */
[----:B------:R-:W-:Y:S02]  /*1c420*/  FSEL R24, R24, -INF , !P0 ;  /* 0xff80000018187808 */ /* 0x000fe40004000000 */
[----:B------:R-:W-:Y:S02]  /*1c430*/  FSEL R25, R25, -INF , !P1 ;  /* 0xff80000019197808 */ /* 0x000fe40004800000 */
[C---:B------:R-:W-:Y:S02]  /*1c440*/  ISETP.GE.AND P3, PT, R4.reuse, R239, PT ;  /* 0x000000ef0400720c */ /* 0x040fe40003f66270 */
[----:B------:R-:W-:Y:S02]  /*1c450*/  ISETP.GE.AND P6, PT, R4, R241, PT ;  /* 0x000000f10400720c */ /* 0x000fe40003fc6270 */
[----:B------:R-:W-:Y:S02]  /*1c460*/  IADD3 R9, PT, PT, R243, -R6, RZ ;  /* 0x80000006f3097210 */ /* 0x000fe40007ffe0ff */
[----:B------:R-:W-:Y:S02]  /*1c470*/  ISETP.GT.AND P2, PT, R134, R4, PT ;  /* 0x000000048600720c */ /* 0x000fe40003f44270 */
[C---:B------:R-:W-:Y:S02]  /*1c480*/  ISETP.GE.AND P0, PT, R4.reuse, R238, PT ;  /* 0x000000ee0400720c */ /* 0x040fe40003f06270 */
[----:B------:R-:W-:Y:S02]  /*1c490*/  ISETP.GE.AND P1, PT, R4, R240, PT ;  /* 0x000000f00400720c */ /* 0x000fe40003f26270 */
[----:B------:R-:W-:Y:S02]  /*1c4a0*/  I2FP.F32.S32 R5, R5 ;  /* 0x0000000500057245 */ /* 0x000fe40000201400 */
[----:B------:R-:W-:Y:S02]  /*1c4b0*/  I2FP.F32.S32 R4, R10 ;  /* 0x0000000a00047245 */ /* 0x000fe40000201400 */
[----:B------:R-:W-:Y:S01]  /*1c4c0*/  IABS R10, R9 ;  /* 0x00000009000a7213 */ /* 0x000fe20000000000 */
[----:B------:R-:W-:Y:S01]  /*1c4d0*/  FFMA.FTZ R53, R5, -UR6, R53 ;  /* 0x8000000605357c23 */ /* 0x000fe20008010035 */
[----:B------:R-:W-:Y:S01]  /*1c4e0*/  IABS R9, R11 ;  /* 0x0000000b00097213 */ /* 0x000fe20000000000 */
[----:B------:R-:W-:Y:S01]  /*1c4f0*/  FFMA.FTZ R54, R4, -UR6, R54 ;  /* 0x8000000604367c23 */ /* 0x000fe20008010036 */
[----:B------:R-:W-:Y:S01]  /*1c500*/  FSEL R225, R20, -INF , !P3 ;  /* 0xff80000014e17808 */ /* 0x000fe20005800000 */
[----:B------:R-:W-:Y:S01]  /*1c510*/  VIADD R4, R0, 0x18 ;  /* 0x0000001800047836 */ /* 0x000fe20000000000 */
[----:B------:R-:W-:Y:S01]  /*1c520*/  ISETP.GE.AND P3, PT, R8, R241, PT ;  /* 0x000000f10800720c */ /* 0x000fe20003f66270 */
[----:B------:R-:W-:Y:S01]  /*1c530*/  VIADD R5, R0, 0x19 ;  /* 0x0000001900057836 */ /* 0x000fe20000000000 */
[----:B------:R-:W-:Y:S01]  /*1c540*/  FSEL R26, R26, -INF , !P2 ;  /* 0xff8000001a1a7808 */ /* 0x000fe20005000000 */
[----:B------:R-:W-:Y:S01]  /*1c550*/  VIADD R11, R0, 0x39 ;  /* 0x00000039000b7836 */ /* 0x000fe20000000000 */
[----:B------:R-:W-:Y:S02]  /*1c560*/  ISETP.GT.AND P2, PT, R134, R8, PT ;  /* 0x000000088600720c */ /* 0x000fe40003f44270 */
[----:B------:R-:W-:Y:S02]  /*1c570*/  I2FP.F32.S32 R9, R9 ;  /* 0x0000000900097245 */ /* 0x000fe40000201400 */
[----:B------:R-:W-:Y:S02]  /*1c580*/  FSEL R247, R22, -INF , !P6 ;  /* 0xff80000016f77808 */ /* 0x000fe40007000000 */
[----:B------:R-:W-:Y:S01]  /*1c590*/  FSEL R219, R23, -INF , !P3 ;  /* 0xff80000017db7808 */ /* 0x000fe20005800000 */
[----:B------:R-:W-:Y:S01]  /*1c5a0*/  FFMA.FTZ R56, R9, -UR6, R56 ;  /* 0x8000000609387c23 */ /* 0x000fe20008010038 */
[----:B------:R-:W-:Y:S01]  /*1c5b0*/  FSEL R27, R27, -INF , !P2 ;  /* 0xff8000001b1b7808 */ /* 0x000fe20005000000 */
[----:B------:R-:W-:Y:S01]  /*1c5c0*/  IMAD.IADD R9, R242, 0x1, -R2 ;  /* 0x00000001f2097824 */ /* 0x000fe200078e0a02 */
[----:B------:R-:W-:Y:S02]  /*1c5d0*/  ISETP.GT.AND P3, PT, R134, R4, PT ;  /* 0x000000048600720c */ /* 0x000fe40003f64270 */
[----:B------:R-:W-:Y:S02]  /*1c5e0*/  ISETP.GT.AND P6, PT, R136, R5, PT ;  /* 0x000000058800720c */ /* 0x000fe40003fc4270 */
[----:B------:R-:W-:Y:S02]  /*1c5f0*/  ISETP.GE.AND P2, PT, R8, R239, PT ;  /* 0x000000ef0800720c */ /* 0x000fe40003f46270 */
[----:B------:R-:W-:Y:S02]  /*1c600*/  I2FP.F32.S32 R10, R10 ;  /* 0x0000000a000a7245 */ /* 0x000fe40000201400 */
[----:B------:R-:W-:Y:S02]  /*1c610*/  FSEL R30, R30, -INF , !P3 ;  /* 0xff8000001e1e7808 */ /* 0x000fe40005800000 */
[----:B------:R-:W-:Y:S01]  /*1c620*/  FSEL R29, R29, -INF , !P6 ;  /* 0xff8000001d1d7808 */ /* 0x000fe20007000000 */
[----:B------:R-:W-:Y:S01]  /*1c630*/  FFMA.FTZ R55, R10, -UR6, R55 ;  /* 0x800000060a377c23 */ /* 0x000fe20008010037 */
[----:B------:R-:W-:Y:S01]  /*1c640*/  FSEL R222, R21, -INF , !P2 ;  /* 0xff80000015de7808 */ /* 0x000fe20005000000 */
[--C-:B------:R-:W-:Y:S01]  /*1c650*/  IMAD.IADD R10, R242, 0x1, -R6.reuse ;  /* 0x00000001f20a7824 */ /* 0x100fe200078e0a06 */
[C---:B------:R-:W-:Y:S02]  /*1c660*/  ISETP.GE.AND P3, PT, R8.reuse, R240, PT ;  /* 0x000000f00800720c */ /* 0x040fe40003f66270 */
[----:B------:R-:W-:Y:S02]  /*1c670*/  ISETP.GE.AND P6, PT, R8, R238, PT ;  /* 0x000000ee0800720c */ /* 0x000fe40003fc6270 */
[-C--:B------:R-:W-:Y:S02]  /*1c680*/  ISETP.GT.AND P2, PT, R136, R4.reuse, PT ;  /* 0x000000048800720c */ /* 0x080fe40003f44270 */
[C---:B------:R-:W-:Y:S01]  /*1c690*/  IADD3 R8, PT, PT, R244.reuse, -R7, RZ ;  /* 0x80000007f4087210 */ /* 0x040fe20007ffe0ff */
[----:B------:R-:W-:Y:S01]  /*1c6a0*/  IMAD.IADD R7, R244, 0x1, -R6 ;  /* 0x00000001f4077824 */ /* 0x000fe200078e0a06 */
[----:B------:R-:W-:Y:S02]  /*1c6b0*/  IABS R6, R9 ;  /* 0x0000000900067213 */ /* 0x000fe40000000000 */
[----:B------:R-:W-:Y:S02]  /*1c6c0*/  FSEL R246, R25, -INF , !P6 ;  /* 0xff80000019f67808 */ /* 0x000fe40007000000 */
[----:B------:R-:W-:Y:S02]  /*1c6d0*/  FSEL R28, R28, -INF , !P2 ;  /* 0xff8000001c1c7808 */ /* 0x000fe40005000000 */
[----:B------:R-:W-:Y:S02]  /*1c6e0*/  ISETP.GT.AND P6, PT, R135, R4, PT ;  /* 0x000000048700720c */ /* 0x000fe40003fc4270 */
[----:B------:R-:W-:Y:S02]  /*1c6f0*/  ISETP.GT.AND P2, PT, R134, R5, PT ;  /* 0x000000058600720c */ /* 0x000fe40003f44270 */
[----:B------:R-:W-:Y:S02]  /*1c700*/  I2FP.F32.S32 R6, R6 ;  /* 0x0000000600067245 */ /* 0x000fe40000201400 */
[----:B------:R-:W-:Y:S02]  /*1c710*/  IABS R9, R7 ;  /* 0x0000000700097213 */ /* 0x000fe40000000000 */
[----:B------:R-:W-:Y:S01]  /*1c720*/  FSEL R248, R24, -INF , !P0 ;  /* 0xff80000018f87808 */ /* 0x000fe20004000000 */
[----:B------:R-:W-:Y:S01]  /*1c730*/  FFMA.FTZ R60, R6, -UR6, R60 ;  /* 0x80000006063c7c23 */ /* 0x000fe2000801003c */
[----:B------:R-:W-:Y:S01]  /*1c740*/  FSEL R34, R34, -INF , !P6 ;  /* 0xff80000022227808 */ /* 0x000fe20007000000 */
[----:B------:R-:W-:Y:S01]  /*1c750*/  VIADD R6, R2, 0x1 ;  /* 0x0000000102067836 */ /* 0x000fe20000000000 */
[----:B------:R-:W-:Y:S02]  /*1c760*/  FSEL R31, R31, -INF , !P2 ;  /* 0xff8000001f1f7808 */ /* 0x000fe40005000000 */
[C---:B------:R-:W-:Y:S02]  /*1c770*/  ISETP.GT.AND P2, PT, R133.reuse, R4, PT ;  /* 0x000000048500720c */ /* 0x040fe40003f44270 */
[-C--:B------:R-:W-:Y:S02]  /*1c780*/  ISETP.GT.AND P0, PT, R133, R5.reuse, PT ;  /* 0x000000058500720c */ /* 0x080fe40003f04270 */
[----:B------:R-:W-:Y:S02]  /*1c790*/  ISETP.GT.AND P6, PT, R135, R5, PT ;  /* 0x000000058700720c */ /* 0x000fe40003fc4270 */
[----:B------:R-:W-:Y:S02]  /*1c7a0*/  I2FP.F32.S32 R9, R9 ;  /* 0x0000000900097245 */ /* 0x000fe40000201400 */
[----:B------:R-:W-:Y:S02]  /*1c7b0*/  FSEL R223, R27, -INF , !P3 ;  /* 0xff8000001bdf7808 */ /* 0x000fe40005800000 */
[----:B------:R-:W-:Y:S01]  /*1c7c0*/  FSEL R33, R33, -INF , !P0 ;  /* 0xff80000021217808 */ /* 0x000fe20004000000 */
[----:B------:R-:W-:Y:S01]  /*1c7d0*/  FFMA.FTZ R59, R9, -UR6, R59 ;  /* 0x80000006093b7c23 */ /* 0x000fe2000801003b */
[----:B------:R-:W-:Y:S02]  /*1c7e0*/  FSEL R227, R26, -INF , !P1 ;  /* 0xff8000001ae37808 */ /* 0x000fe40004800000 */
[----:B------:R-:W-:Y:S02]  /*1c7f0*/  FSEL R32, R32, -INF , !P2 ;  /* 0xff80000020207808 */ /* 0x000fe40005000000 */
[----:B------:R-:W-:Y:S02]  /*1c800*/  FSEL R35, R35, -INF , !P6 ;  /* 0xff80000023237808 */ /* 0x000fe40007000000 */
[C---:B------:R-:W-:Y:S02]  /*1c810*/  ISETP.GE.AND P1, PT, R4.reuse, R238, PT ;  /* 0x000000ee0400720c */ /* 0x040fe40003f26270 */
[C---:B------:R-:W-:Y:S02]  /*1c820*/  ISETP.GE.AND P3, PT, R4.reuse, R240, PT ;  /* 0x000000f00400720c */ /* 0x040fe40003f66270 */
[C---:B------:R-:W-:Y:S02]  /*1c830*/  ISETP.GE.AND P2, PT, R4.reuse, R239, PT ;  /* 0x000000ef0400720c */ /* 0x040fe40003f46270 */
[----:B------:R-:W-:Y:S01]  /*1c840*/  ISETP.GE.AND P0, PT, R4, R241, PT ;  /* 0x000000f10400720c */ /* 0x000fe20003f06270 */
[----:B------:R-:W-:Y:S01]  /*1c850*/  IMAD.IADD R4, R242, 0x1, -R6 ;  /* 0x00000001f2047824 */ /* 0x000fe200078e0a06 */
[----:B------:R-:W-:Y:S02]  /*1c860*/  ISETP.GE.AND P6, PT, R5, R238, PT ;  /* 0x000000ee0500720c */ /* 0x000fe40003fc6270 */
[----:B------:R-:W-:Y:S02]  /*1c870*/  IADD3 R9, PT, PT, R0, 0x20, RZ ;  /* 0x0000002000097810 */ /* 0x000fe40007ffe0ff */
[----:B------:R-:W-:Y:S02]  /*1c880*/  IABS R8, R8 ;  /* 0x0000000800087213 */ /* 0x000fe40000000000 */
[----:B------:R-:W-:Y:S02]  /*1c890*/  FSEL R232, R29, -INF , !P6 ;  /* 0xff8000001de87808 */ /* 0x000fe40007000000 */
[----:B------:R-:W-:Y:S02]  /*1c8a0*/  ISETP.GT.AND P6, PT, R133, R9, PT ;  /* 0x000000098500720c */ /* 0x000fe40003fc4270 */
[----:B------:R-:W-:Y:S02]  /*1c8b0*/  I2FP.F32.S32 R8, R8 ;  /* 0x0000000800087245 */ /* 0x000fe40000201400 */
[----:B------:R-:W-:Y:S02]  /*1c8c0*/  IABS R4, R4 ;  /* 0x0000000400047213 */ /* 0x000fe40000000000 */
[----:B------:R-:W-:Y:S01]  /*1c8d0*/  FSEL R36, R36, -INF , !P6 ;  /* 0xff80000024247808 */ /* 0x000fe20007000000 */
[----:B------:R-:W-:Y:S01]  /*1c8e0*/  FFMA.FTZ R58, R8, -UR6, R58 ;  /* 0x80000006083a7c23 */ /* 0x000fe2000801003a */
[----:B------:R-:W-:Y:S01]  /*1c8f0*/  I2FP.F32.S32 R4, R4 ;  /* 0x0000000400047245 */ /* 0x000fe20000201400 */
[----:B------:R-:W-:Y:S01]  /*1c900*/  VIADD R8, R0, 0x21 ;  /* 0x0000002100087836 */ /* 0x000fe20000000000 */
[C---:B------:R-:W-:Y:S02]  /*1c910*/  ISETP.GE.AND P6, PT, R5.reuse, R241, PT ;  /* 0x000000f10500720c */ /* 0x040fe40003fc6270 */
[----:B------:R-:W-:Y:S01]  /*1c920*/  FSEL R235, R28, -INF , !P1 ;  /* 0xff8000001ceb7808 */ /* 0x000fe20004800000 */
[----:B------:R-:W-:Y:S01]  /*1c930*/  FFMA.FTZ R61, R4, -UR6, R61 ;  /* 0x80000006043d7c23 */ /* 0x000fe2000801003d */
[----:B------:R-:W-:Y:S02]  /*1c940*/  ISETP.GE.AND P1, PT, R5, R240, PT ;  /* 0x000000f00500720c */ /* 0x000fe40003f26270 */
[----:B------:R-:W-:Y:S02]  /*1c950*/  FSEL R234, R35, -INF , !P6 ;  /* 0xff80000023ea7808 */ /* 0x000fe40007000000 */
[----:B------:R-:W-:Y:S02]  /*1c960*/  FSEL R226, R30, -INF , !P3 ;  /* 0xff8000001ee27808 */ /* 0x000fe40005800000 */
[-C--:B------:R-:W-:Y:S02]  /*1c970*/  ISETP.GE.AND P6, PT, R9, R239.reuse, PT ;  /* 0x000000ef0900720c */ /* 0x080fe40003fc6270 */
[----:B------:R-:W-:Y:S01]  /*1c980*/  ISETP.GT.AND P3, PT, R133, R8, PT ;  /* 0x000000088500720c */ /* 0x000fe20003f64270 */
[----:B------:R-:W-:Y:S01]  /*1c990*/  IMAD.MOV.U32 R35, RZ, RZ, R226 ;  /* 0x000000ffff237224 */ /* 0x000fe200078e00e2 */
[C---:B------:R-:W-:Y:S02]  /*1c9a0*/  IADD3 R4, PT, PT, R0.reuse, 0x29, RZ ;  /* 0x0000002900047810 */ /* 0x040fe40007ffe0ff */
[----:B------:R-:W-:Y:S02]  /*1c9b0*/  FSEL R245, R31, -INF , !P1 ;  /* 0xff8000001ff57808 */ /* 0x000fe40004800000 */
[----:B------:R-:W-:Y:S01]  /*1c9c0*/  ISETP.GE.AND P1, PT, R5, R239, PT ;  /* 0x000000ef0500720c */ /* 0x000fe20003f26270 */
[----:B------:R-:W-:Y:S01]  /*1c9d0*/  VIADD R5, R0, 0x28 ;  /* 0x0000002800057836 */ /* 0x000fe20000000000 */
[----:B------:R-:W-:Y:S02]  /*1c9e0*/  FSEL R214, R36, -INF , !P6 ;  /* 0xff80000024d67808 */ /* 0x000fe40007000000 */
[----:B------:R-:W-:Y:S02]  /*1c9f0*/  FSEL R37, R37, -INF , !P3 ;  /* 0xff80000025257808 */ /* 0x000fe40005800000 */
[----:B------:R-:W-:Y:S02]  /*1ca00*/  ISETP.GT.AND P6, PT, R136, R4, PT ;  /* 0x000000048800720c */ /* 0x000fe40003fc4270 */
[----:B------:R-:W-:Y:S02]  /*1ca10*/  ISETP.GT.AND P3, PT, R135, R9, PT ;  /* 0x000000098700720c */ /* 0x000fe40003f64270 */
[----:B------:R-:W-:Y:S02]  /*1ca20*/  FSEL R45, R45, -INF , !P6 ;  /* 0xff8000002d2d7808 */ /* 0x000fe40007000000 */
[----:B------:R-:W-:Y:S02]  /*1ca30*/  FSEL R38, R38, -INF , !P3 ;  /* 0xff80000026267808 */ /* 0x000fe40005800000 */
[----:B------:R-:W-:Y:S02]  /*1ca40*/  ISETP.GT.AND P6, PT, R134, R5, PT ;  /* 0x000000058600720c */ /* 0x000fe40003fc4270 */
[----:B------:R-:W-:Y:S02]  /*1ca50*/  ISETP.GT.AND P3, PT, R135, R8, PT ;  /* 0x000000088700720c */ /* 0x000fe40003f64270 */
[----:B------:R-:W-:Y:S02]  /*1ca60*/  FSEL R46, R46, -INF , !P6 ;  /* 0xff8000002e2e7808 */ /* 0x000fe40007000000 */
[----:B------:R-:W-:Y:S02]  /*1ca70*/  FSEL R39, R39, -INF , !P3 ;  /* 0xff80000027277808 */ /* 0x000fe40005800000 */
[----:B------:R-:W-:Y:S02]  /*1ca80*/  ISETP.GT.AND P6, PT, R134, R4, PT ;  /* 0x000000048600720c */ /* 0x000fe40003fc4270 */
[-C--:B------:R-:W-:Y:S02]  /*1ca90*/  ISETP.GT.AND P3, PT, R136, R9.reuse, PT ;  /* 0x000000098800720c */ /* 0x080fe40003f64270 */
[----:B------:R-:W-:Y:S02]  /*1caa0*/  FSEL R47, R47, -INF , !P6 ;  /* 0xff8000002f2f7808 */ /* 0x000fe40007000000 */
[----:B------:R-:W-:Y:S02]  /*1cab0*/  FSEL R224, R32, -INF , !P2 ;  /* 0xff80000020e07808 */ /* 0x000fe40005000000 */
[----:B------:R-:W-:Y:S02]  /*1cac0*/  FSEL R40, R40, -INF , !P3 ;  /* 0xff80000028287808 */ /* 0x000fe40005800000 */
[----:B------:R-:W-:Y:S02]  /*1cad0*/  ISETP.GE.AND P6, PT, R9, R238, PT ;  /* 0x000000ee0900720c */ /* 0x000fe40003fc6270 */
[----:B------:R-:W-:Y:S02]  /*1cae0*/  ISETP.GT.AND P2, PT, R136, R8, PT ;  /* 0x000000088800720c */ /* 0x000fe40003f44270 */
[----:B------:R-:W-:Y:S01]  /*1caf0*/  FSEL R252, R40, -INF , !P6 ;  /* 0xff80000028fc7808 */ /* 0x000fe20007000000 */
[----:B------:R-:W-:Y:S01]  /*1cb00*/  IMAD.MOV.U32 R40, RZ, RZ, R227 ;  /* 0x000000ffff287224 */ /* 0x000fe200078e00e3 */
[----:B-1----:R-:W-:Y:S02]  /*1cb10*/  FSEL R129, R33, -INF , !P1 ;  /* 0xff80000021817808 */ /* 0x002fe40004800000 */
[----:B------:R-:W-:Y:S02]  /*1cb20*/  FSEL R41, R41, -INF , !P2 ;  /* 0xff80000029297808 */ /* 0x000fe40005000000 */
[----:B------:R-:W-:Y:S02]  /*1cb30*/  ISETP.GE.AND P6, PT, R8, R238, PT ;  /* 0x000000ee0800720c */ /* 0x000fe40003fc6270 */
[----:B------:R-:W-:Y:S02]  /*1cb40*/  ISETP.GT.AND P1, PT, R134, R9, PT ;  /* 0x000000098600720c */ /* 0x000fe40003f24270 */
[----:B------:R-:W-:Y:S02]  /*1cb50*/  IABS R10, R10 ;  /* 0x0000000a000a7213 */ /* 0x000fe40000000000 */
[----:B------:R-:W-:Y:S02]  /*1cb60*/  FSEL R31, R41, -INF , !P6 ;  /* 0xff800000291f7808 */ /* 0x000fe40007000000 */
[----:B------:R-:W-:Y:S01]  /*1cb70*/  FSEL R217, R34, -INF , !P0 ;  /* 0xff80000022d97808 */ /* 0x000fe20004000000 */
[----:B------:R-:W-:Y:S01]  /*1cb80*/  IMAD.MOV.U32 R7, RZ, RZ, R10 ;  /* 0x000000ffff077224 */ /* 0x000fe200078e000a */
[----:B------:R-:W-:Y:S01]  /*1cb90*/  FSEL R42, R42, -INF , !P1 ;  /* 0xff8000002a2a7808 */ /* 0x000fe20004800000 */
[----:B------:R-:W-:Y:S01]  /*1cba0*/  VIADD R10, R0, 0x31 ;  /* 0x00000031000a7836 */ /* 0x000fe20000000000 */
[----:B------:R-:W-:Y:S01]  /*1cbb0*/  ISETP.GE.AND P6, PT, R9, R240, PT ;  /* 0x000000f00900720c */ /* 0x000fe20003fc6270 */
[----:B------:R-:W-:Y:S01]  /*1cbc0*/  IMAD.MOV.U32 R34, RZ, RZ, R222 ;  /* 0x000000ffff227224 */ /* 0x000fe200078e00de */
[----:B------:R-:W-:Y:S02]  /*1cbd0*/  ISETP.GT.AND P0, PT, R134, R8, PT ;  /* 0x000000088600720c */ /* 0x000fe40003f04270 */
[----:B--2---:R-:W-:Y:S02]  /*1cbe0*/  FSEL R130, R42, -INF , !P6 ;  /* 0xff8000002a827808 */ /* 0x004fe40007000000 */
[----:B------:R-:W-:Y:S02]  /*1cbf0*/  FSEL R43, R43, -INF , !P0 ;  /* 0xff8000002b2b7808 */ /* 0x000fe40004000000 */
[----:B------:R-:W-:Y:S02]  /*1cc00*/  ISETP.GE.AND P6, PT, R8, R240, PT ;  /* 0x000000f00800720c */ /* 0x000fe40003fc6270 */
[----:B------:R-:W-:Y:S02]  /*1cc10*/  I2FP.F32.S32 R7, R7 ;  /* 0x0000000700077245 */ /* 0x000fe40000201400 */
[----:B---3--:R-:W-:Y:S01]  /*1cc20*/  FSEL R131, R43, -INF , !P6 ;  /* 0xff8000002b837808 */ /* 0x008fe20007000000 */
[----:B------:R-:W-:Y:S01]  /*1cc30*/  IMAD.MOV.U32 R43, RZ, RZ, R248 ;  /* 0x000000ffff2b7224 */ /* 0x000fe200078e00f8 */
[-C--:B------:R-:W-:Y:S01]  /*1cc40*/  ISETP.GT.AND P6, PT, R133, R5.reuse, PT ;  /* 0x000000058500720c */ /* 0x080fe20003fc4270 */
[----:B------:R-:W-:Y:S01]  /*1cc50*/  FFMA.FTZ R57, R7, -UR6, R57 ;  /* 0x8000000607397c23 */ /* 0x000fe20008010039 */
[----:B------:R-:W-:Y:S01]  /*1cc60*/  VIADD R7, R0, 0x30 ;  /* 0x0000003000077836 */ /* 0x000fe20000000000 */
[----:B------:R-:W-:Y:S02]  /*1cc70*/  IADD3 R0, PT, PT, R244, -R2, RZ ;  /* 0x80000002f4007210 */ /* 0x000fe40007ffe0ff */
[----:B------:R-:W-:Y:S02]  /*1cc80*/  FSEL R48, R48, -INF , !P6 ;  /* 0xff80000030307808 */ /* 0x000fe40007000000 */
[----:B------:R-:W-:Y:S02]  /*1cc90*/  ISETP.GT.AND P6, PT, R133, R4, PT ;  /* 0x000000048500720c */ /* 0x000fe40003fc4270 */
[----:B------:R-:W-:Y:S02]  /*1cca0*/  IABS R0, R0 ;  /* 0x0000000000007213 */ /* 0x000fe40000000000 */
[----:B------:R-:W-:Y:S02]  /*1ccb0*/  FSEL R49, R49, -INF , !P6 ;  /* 0xff80000031317808 */ /* 0x000fe40007000000 */
[CC--:B------:R-:W-:Y:S02]  /*1ccc0*/  ISETP.GT.AND P6, PT, R135.reuse, R5.reuse, PT ;  /* 0x000000058700720c */ /* 0x0c0fe40003fc4270 */
[----:B------:R-:W-:Y:S02]  /*1ccd0*/  I2FP.F32.S32 R0, R0 ;  /* 0x0000000000007245 */ /* 0x000fe40000201400 */
[----:B------:R-:W-:Y:S02]  /*1cce0*/  FSEL R50, R50, -INF , !P6 ;  /* 0xff80000032327808 */ /* 0x000fe40007000000 */
[----:B------:R-:W-:Y:S01]  /*1ccf0*/  ISETP.GT.AND P6, PT, R135, R4, PT ;  /* 0x000000048700720c */ /* 0x000fe20003fc4270 */
[----:B------:R-:W-:Y:S01]  /*1cd00*/  FFMA.FTZ R62, R0, -UR6, R62 ;  /* 0x80000006003e7c23 */ /* 0x000fe2000801003e */
[----:B------:R-:W-:Y:S01]  /*1cd10*/  ISETP.GT.AND P0, PT, R136, R5, PT ;  /* 0x000000058800720c */ /* 0x000fe20003f04270 */
[--C-:B------:R-:W-:Y:S01]  /*1cd20*/  IMAD.IADD R0, R237, 0x1, -R2.reuse ;  /* 0x00000001ed007824 */ /* 0x100fe200078e0a02 */
[----:B------:R-:W-:Y:S01]  /*1cd30*/  FSEL R51, R51, -INF , !P6 ;  /* 0xff80000033337808 */ /* 0x000fe20007000000 */
[----:B------:R-:W-:Y:S01]  /*1cd40*/  IMAD.IADD R2, R243, 0x1, -R2 ;  /* 0x00000001f3027824 */ /* 0x000fe200078e0a02 */
[----:B------:R-:W-:Y:S02]  /*1cd50*/  FSEL R44, R44, -INF , !P0 ;  /* 0xff8000002c2c7808 */ /* 0x000fe40004000000 */
[----:B------:R-:W-:Y:S02]  /*1cd60*/  ISETP.GE.AND P6, PT, R5, R238, PT ;  /* 0x000000ee0500720c */ /* 0x000fe40003fc6270 */
[----:B------:R-:W-:Y:S02]  /*1cd70*/  IABS R0, R0 ;  /* 0x0000000000007213 */ /* 0x000fe40000000000 */
[----:B------:R-:W-:Y:S02]  /*1cd80*/  MOV R42, R247 ;  /* 0x000000f7002a7202 */ /* 0x000fe40000000f00 */
[----:B------:R-:W-:Y:S01]  /*1cd90*/  FSEL R247, R44, -INF , !P6 ;  /* 0xff8000002cf77808 */ /* 0x000fe20007000000 */
[----:B------:R-:W-:Y:S01]  /*1cda0*/  IMAD.MOV.U32 R44, RZ, RZ, R246 ;  /* 0x000000ffff2c7224 */ /* 0x000fe200078e00f6 */
[----:B------:R-:W-:Y:S02]  /*1cdb0*/  ISETP.GE.AND P6, PT, R4, R238, PT ;  /* 0x000000ee0400720c */ /* 0x000fe40003fc6270 */
[----:B------:R-:W-:Y:S02]  /*1cdc0*/  I2FP.F32.S32 R0, R0 ;  /* 0x0000000000007245 */ /* 0x000fe40000201400 */
[----:B------:R-:W-:Y:S01]  /*1cdd0*/  FSEL R246, R45, -INF , !P6 ;  /* 0xff8000002df67808 */ /* 0x000fe20007000000 */
[----:B------:R-:W-:Y:S01]  /*1cde0*/  IMAD.MOV.U32 R45, RZ, RZ, R245 ;  /* 0x000000ffff2d7224 */ /* 0x000fe200078e00f5 */
[-C--:B------:R-:W-:Y:S01]  /*1cdf0*/  ISETP.GE.AND P6, PT, R5, R240.reuse, PT ;  /* 0x000000f00500720c */ /* 0x080fe20003fc6270 */
[----:B------:R-:W-:Y:S01]  /*1ce00*/  FFMA.FTZ R64, R0, -UR6, R64 ;  /* 0x8000000600407c23 */ /* 0x000fe20008010040 */
[----:B------:R-:W-:Y:S01]  /*1ce10*/  IMAD.IADD R0, R237, 0x1, -R6 ;  /* 0x00000001ed007824 */ /* 0x000fe200078e0a06 */
[----:B------:R-:W-:Y:S02]  /*1ce20*/  ISETP.GE.AND P3, PT, R8, R239, PT ;  /* 0x000000ef0800720c */ /* 0x000fe40003f66270 */
[----:B------:R-:W-:Y:S01]  /*1ce30*/  FSEL R251, R46, -INF , !P6 ;  /* 0xff8000002efb7808 */ /* 0x000fe20007000000 */
[----:B------:R-:W-:Y:S01]  /*1ce40*/  IMAD.MOV.U32 R46, RZ, RZ, R235 ;  /* 0x000000ffff2e7224 */ /* 0x000fe200078e00eb */
[----:B------:R-:W-:Y:S02]  /*1ce50*/  ISETP.GE.AND P6, PT, R4, R240, PT ;  /* 0x000000f00400720c */ /* 0x000fe40003fc6270 */
[----:B------:R-:W-:Y:S02]  /*1ce60*/  IABS R0, R0 ;  /* 0x0000000000007213 */ /* 0x000fe40000000000 */
[----:B------:R-:W-:Y:S01]  /*1ce70*/  FSEL R250, R47, -INF , !P6 ;  /* 0xff8000002ffa7808 */ /* 0x000fe20007000000 */
[----:B------:R-:W-:Y:S01]  /*1ce80*/  IMAD.MOV.U32 R47, RZ, RZ, R232 ;  /* 0x000000ffff2f7224 */ /* 0x000fe200078e00e8 */
[CC--:B------:R-:W-:Y:S02]  /*1ce90*/  ISETP.GT.AND P6, PT, R133.reuse, R7.reuse, PT ;  /* 0x000000078500720c */ /* 0x0c0fe40003fc4270 */
[----:B------:R-:W-:Y:S02]  /*1cea0*/  I2FP.F32.S32 R0, R0 ;  /* 0x0000000000007245 */ /* 0x000fe40000201400 */
[----:B------:R-:W-:Y:S02]  /*1ceb0*/  FSEL R52, R52, -INF , !P6 ;  /* 0xff80000034347808 */ /* 0x000fe40007000000 */
[----:B------:R-:W-:Y:S01]  /*1cec0*/  ISETP.GT.AND P6, PT, R133, R10, PT ;  /* 0x0000000a8500720c */ /* 0x000fe20003fc4270 */
[----:B------:R-:W-:Y:S01]  /*1ced0*/  FFMA.FTZ R65, R0, -UR6, R65 ;  /* 0x8000000600417c23 */ /* 0x000fe20008010041 */
[----:B------:R-:W-:Y:S02]  /*1cee0*/  IABS R0, R2 ;  /* 0x0000000200007213 */ /* 0x000fe40000000000 */
[----:B------:R-:W-:Y:S02]  /*1cef0*/  FSEL R53, R53, -INF , !P6 ;  /* 0xff80000035357808 */ /* 0x000fe40007000000 */
[----:B------:R-:W-:Y:S02]  /*1cf00*/  ISETP.GT.AND P6, PT, R135, R7, PT ;  /* 0x000000078700720c */ /* 0x000fe40003fc4270 */
[----:B------:R-:W-:Y:S02]  /*1cf10*/  I2FP.F32.S32 R0, R0 ;  /* 0x0000000000007245 */ /* 0x000fe40000201400 */
[----:B------:R-:W-:Y:S02]  /*1cf20*/  FSEL R30, R37, -INF , !P3 ;  /* 0xff800000251e7808 */ /* 0x000fe40005800000 */
[----:B------:R-:W-:Y:S01]  /*1cf30*/  ISETP.GT.AND P0, PT, R136, R11, PT ;  /* 0x0000000b8800720c */ /* 0x000fe20003f04270 */
[----:B------:R-:W-:Y:S01]  /*1cf40*/  FFMA.FTZ R66, R0, -UR6, R66 ;  /* 0x8000000600427c23 */ /* 0x000fe20008010042 */
[----:B------:R-:W-:Y:S01]  /*1cf50*/  ISETP.GE.AND P2, PT, R9, R241, PT ;  /* 0x000000f10900720c */ /* 0x000fe20003f46270 */
[--C-:B------:R-:W-:Y:S01]  /*1cf60*/  IMAD.IADD R0, R243, 0x1, -R6.reuse ;  /* 0x00000001f3007824 */ /* 0x100fe200078e0a06 */
[----:B------:R-:W-:Y:S01]  /*1cf70*/  ISETP.GT.AND P3, PT, R136, R7, PT ;  /* 0x000000078800720c */ /* 0x000fe20003f64270 */
[----:B------:R-:W-:Y:S01]  /*1cf80*/  IMAD.IADD R6, R244, 0x1, -R6 ;  /* 0x00000001f4067824 */ /* 0x000fe200078e0a06 */
[----:B------:R-:W-:Y:S02]  /*1cf90*/  FSEL R54, R54, -INF , !P6 ;  /* 0xff80000036367808 */ /* 0x000fe40007000000 */
[----:B------:R-:W-:Y:S02]  /*1cfa0*/  ISETP.GT.AND P6, PT, R135, R10, PT ;  /* 0x0000000a8700720c */ /* 0x000fe40003fc4270 */
[----:B------:R-:W-:Y:S02]  /*1cfb0*/  FMNMX3.FTZ R2, R3, R209, R142, !PT ;  /* 0x000000d103027276 */ /* 0x000fe4000781008e */
[----:B------:R-:W-:Y:S02]  /*1cfc0*/  FSEL R61, R61, -INF , !P0 ;  /* 0xff8000003d3d7808 */ /* 0x000fe40004000000 */
[----:B------:R-:W-:Y:S02]  /*1cfd0*/  FSEL R216, R38, -INF , !P2 ;  /* 0xff80000026d87808 */ /* 0x000fe40005000000 */
[----:B------:R-:W-:Y:S02]  /*1cfe0*/  ISETP.GE.AND P0, PT, R7, R238, PT ;  /* 0x000000ee0700720c */ /* 0x000fe40003f06270 */
[----:B------:R-:W-:Y:S02]  /*1cff0*/  FSEL R56, R56, -INF , !P3 ;  /* 0xff80000038387808 */ /* 0x000fe40005800000 */
[----:B------:R-:W-:Y:S02]  /*1d000*/  ISETP.GE.AND P1, PT, R8, R241, PT ;  /* 0x000000f10800720c */ /* 0x000fe40003f26270 */
[----:B------:R-:W-:Y:S02]  /*1d010*/  ISETP.GT.AND P2, PT, R136, R10, PT ;  /* 0x0000000a8800720c */ /* 0x000fe40003f44270 */
[----:B------:R-:W-:Y:S02]  /*1d020*/  FSEL R55, R55, -INF , !P6 ;  /* 0xff80000037377808 */ /* 0x000fe40007000000 */
[----:B------:R-:W-:Y:S02]  /*1d030*/  ISETP.GE.AND P6, PT, R5, R239, PT ;  /* 0x000000ef0500720c */ /* 0x000fe40003fc6270 */
[----:B------:R-:W-:Y:S02]  /*1d040*/  FMNMX3.FTZ R2, R2, R19, R18, !PT ;  /* 0x0000001302027276 */ /* 0x000fe40007810012 */
[----:B------:R-:W-:Y:S02]  /*1d050*/  FSEL R226, R56, -INF , !P0 ;  /* 0xff80000038e27808 */ /* 0x000fe40004000000 */
[----:B------:R-:W-:Y:S02]  /*1d060*/  FSEL R218, R39, -INF , !P1 ;  /* 0xff80000027da7808 */ /* 0x000fe40004800000 */
[----:B------:R-:W-:Y:S02]  /*1d070*/  FSEL R57, R57, -INF , !P2 ;  /* 0xff80000039397808 */ /* 0x000fe40005000000 */
[----:B------:R-:W-:Y:S02]  /*1d080*/  ISETP.GE.AND P0, PT, R10, R238, PT ;  /* 0x000000ee0a00720c */ /* 0x000fe40003f06270 */
[----:B------:R-:W-:Y:S02]  /*1d090*/  IABS R0, R0 ;  /* 0x0000000000007213 */ /* 0x000fe40000000000 */
[----:B------:R-:W-:Y:S02]  /*1d0a0*/  ISETP.GT.AND P1, PT, R136, R220, PT ;  /* 0x000000dc8800720c */ /* 0x000fe40003f24270 */
[----:B------:R-:W-:Y:S02]  /*1d0b0*/  FSEL R249, R48, -INF , !P6 ;  /* 0xff80000030f97808 */ /* 0x000fe40007000000 */
[----:B------:R-:W-:Y:S02]  /*1d0c0*/  FMNMX3.FTZ R2, R2, R43, R44, !PT ;  /* 0x0000002b02027276 */ /* 0x000fe4000781002c */
[----:B------:R-:W-:Y:S02]  /*1d0d0*/  MOV R48, R225 ;  /* 0x000000e100307202 */ /* 0x000fe40000000f00 */
[----:B------:R-:W-:Y:S02]  /*1d0e0*/  ISETP.GE.AND P6, PT, R4, R239, PT ;  /* 0x000000ef0400720c */ /* 0x000fe40003fc6270 */
[----:B------:R-:W-:Y:S02]  /*1d0f0*/  FSEL R225, R57, -INF , !P0 ;  /* 0xff80000039e17808 */ /* 0x000fe40004000000 */
[----:B------:R-:W-:Y:S02]  /*1d100*/  I2FP.F32.S32 R0, R0 ;  /* 0x0000000000007245 */ /* 0x000fe40000201400 */
[----:B------:R-:W-:Y:S02]  /*1d110*/  ISETP.GE.AND P0, PT, R220, R238, PT ;  /* 0x000000eedc00720c */ /* 0x000fe40003f06270 */
[----:B------:R-:W-:Y:S01]  /*1d120*/  FSEL R60, R60, -INF , !P1 ;  /* 0xff8000003c3c7808 */ /* 0x000fe20004800000 */
[----:B------:R-:W-:Y:S01]  /*1d130*/  FFMA.FTZ R67, R0, -UR6, R67 ;  /* 0x8000000600437c23 */ /* 0x000fe20008010043 */
[----:B------:R-:W-:Y:S02]  /*1d140*/  FMNMX3.FTZ R2, R2, R46, R47, !PT ;  /* 0x0000002e02027276 */ /* 0x000fe4000781002f */
[----:B------:R-:W-:Y:S01]  /*1d150*/  FSEL R248, R49, -INF , !P6 ;  /* 0xff80000031f87808 */ /* 0x000fe20007000000 */
[----:B------:R-:W-:Y:S01]  /*1d160*/  IMAD.MOV.U32 R49, RZ, RZ, R224 ;  /* 0x000000ffff317224 */ /* 0x000fe200078e00e0 */
[----:B------:R-:W-:Y:S02]  /*1d170*/  ISETP.GE.AND P6, PT, R5, R241, PT ;  /* 0x000000f10500720c */ /* 0x000fe40003fc6270 */
[----:B------:R-:W-:Y:S02]  /*1d180*/  FSEL R224, R60, -INF , !P0 ;  /* 0xff8000003ce07808 */ /* 0x000fe40004000000 */
[----:B------:R-:W-:Y:S02]  /*1d190*/  ISETP.GE.AND P0, PT, R11, R238, PT ;  /* 0x000000ee0b00720c */ /* 0x000fe40003f06270 */
[----:B------:R-:W-:Y:S02]  /*1d1a0*/  FMNMX3.FTZ R2, R2, R252, R31, !PT ;  /* 0x000000fc02027276 */ /* 0x000fe4000781001f */
[----:B------:R-:W-:Y:S02]  /*1d1b0*/  IABS R0, R6 ;  /* 0x0000000600007213 */ /* 0x000fe40000000000 */
[----:B------:R-:W-:Y:S01]  /*1d1c0*/  FSEL R8, R50, -INF , !P6 ;  /* 0xff80000032087808 */ /* 0x000fe20007000000 */
[----:B------:R-:W-:Y:S01]  /*1d1d0*/  IMAD.MOV.U32 R50, RZ, RZ, R223 ;  /* 0x000000ffff327224 */ /* 0x000fe200078e00df */
[----:B------:R-:W-:Y:S02]  /*1d1e0*/  FSEL R223, R61, -INF , !P0 ;  /* 0xff8000003ddf7808 */ /* 0x000fe40004000000 */
[----:B------:R-:W-:Y:S02]  /*1d1f0*/  I2FP.F32.S32 R0, R0 ;  /* 0x0000000000007245 */ /* 0x000fe40000201400 */
[----:B------:R-:W-:Y:S02]  /*1d200*/  FMNMX3.FTZ R2, R2, R247, R246, !PT ;  /* 0x000000f702027276 */ /* 0x000fe400078100f6 */
[----:B------:R-:W-:Y:S01]  /*1d210*/  ISETP.GT.AND P0, PT, R134, R220, PT ;  /* 0x000000dc8600720c */ /* 0x000fe20003f04270 */
[----:B------:R-:W-:Y:S01]  /*1d220*/  FFMA.FTZ R63, R0, -UR6, R63 ;  /* 0x80000006003f7c23 */ /* 0x000fe2000801003f */
[----:B------:R-:W-:Y:S02]  /*1d230*/  FMNMX3.FTZ R2, R2, R226, R225, !PT ;  /* 0x000000e202027276 */ /* 0x000fe400078100e1 */
[----:B------:R-:W-:Y:S02]  /*1d240*/  FSEL R62, R62, -INF , !P0 ;  /* 0xff8000003e3e7808 */ /* 0x000fe40004000000 */
[----:B------:R-:W-:Y:S02]  /*1d250*/  FMNMX3.FTZ R0, R140, R143, R215, !PT ;  /* 0x0000008f8c007276 */ /* 0x000fe400078100d7 */
[C---:B------:R-:W-:Y:S02]  /*1d260*/  ISETP.GT.AND P0, PT, R134.reuse, R11, PT ;  /* 0x0000000b8600720c */ /* 0x040fe40003f04270 */
[----:B------:R-:W-:Y:S02]  /*1d270*/  ISETP.GT.AND P2, PT, R134, R7, PT ;  /* 0x000000078600720c */ /* 0x000fe40003f44270 */
[----:B------:R-:W-:Y:S02]  /*1d280*/  FMNMX3.FTZ R2, R2, R224, R223, !PT ;  /* 0x000000e002027276 */ /* 0x000fe400078100df */
[----:B------:R-:W-:Y:S02]  /*1d290*/  FMNMX3.FTZ R0, R0, R17, R13, !PT ;  /* 0x0000001100007276 */ /* 0x000fe4000781000d */
[----:B------:R-:W-:Y:S01]  /*1d2a0*/  FSEL R63, R63, -INF , !P0 ;  /* 0xff8000003f3f7808 */ /* 0x000fe20004000000 */
[----:B------:R-:W1:Y:S01]  /*1d2b0*/  SHFL.BFLY PT, R136, R2, 0x2, 0x1f ;  /* 0x0c401f0002887f89 */ /* 0x000e6200000e0000 */
[----:B------:R-:W-:Y:S02]  /*1d2c0*/  ISETP.GE.AND P0, PT, R7, R240, PT ;  /* 0x000000f00700720c */ /* 0x000fe40003f06270 */
[----:B------:R-:W-:Y:S02]  /*1d2d0*/  FSEL R58, R58, -INF , !P2 ;  /* 0xff8000003a3a7808 */ /* 0x000fe40005000000 */
[----:B------:R-:W-:Y:S02]  /*1d2e0*/  ISETP.GT.AND P2, PT, R134, R10, PT ;  /* 0x0000000a8600720c */ /* 0x000fe40003f44270 */
[----:B------:R-:W-:Y:S02]  /*1d2f0*/  FMNMX3.FTZ R0, R0, R40, R50, !PT ;  /* 0x0000002800007276 */ /* 0x000fe40007810032 */
[----:B------:R-:W-:Y:S02]  /*1d300*/  FSEL R222, R58, -INF , !P0 ;  /* 0xff8000003ade7808 */ /* 0x000fe40004000000 */
[----:B------:R-:W-:Y:S02]  /*1d310*/  FSEL R59, R59, -INF , !P2 ;  /* 0xff8000003b3b7808 */ /* 0x000fe40005000000 */
[-C--:B------:R-:W-:Y:S02]  /*1d320*/  ISETP.GE.AND P0, PT, R10, R240.reuse, PT ;  /* 0x000000f00a00720c */ /* 0x080fe40003f06270 */
[----:B------:R-:W-:Y:S02]  /*1d330*/  FMNMX3.FTZ R0, R0, R35, R45, !PT ;  /* 0x0000002300007276 */ /* 0x000fe4000781002d */
[----:B------:R-:W-:Y:S02]  /*1d340*/  FSEL R221, R59, -INF , !P0 ;  /* 0xff8000003bdd7808 */ /* 0x000fe40004000000 */
[----:B------:R-:W-:Y:S02]  /*1d350*/  ISETP.GE.AND P0, PT, R220, R240, PT ;  /* 0x000000f0dc00720c */ /* 0x000fe40003f06270 */
[----:B------:R-:W-:Y:S02]  /*1d360*/  FMNMX3.FTZ R0, R0, R130, R131, !PT ;  /* 0x0000008200007276 */ /* 0x000fe40007810083 */
[----:B------:R-:W-:Y:S02]  /*1d370*/  FSEL R138, R62, -INF , !P0 ;  /* 0xff8000003e8a7808 */ /* 0x000fe40004000000 */
[----:B------:R-:W-:Y:S02]  /*1d380*/  FMNMX3.FTZ R0, R0, R251, R250, !PT ;  /* 0x000000fb00007276 */ /* 0x000fe400078100fa */
[----:B------:R-:W-:Y:S02]  /*1d390*/  ISETP.GE.AND P0, PT, R11, R240, PT ;  /* 0x000000f00b00720c */ /* 0x000fe40003f06270 */
[----:B------:R-:W-:Y:S02]  /*1d3a0*/  FMNMX3.FTZ R0, R0, R222, R221, !PT ;  /* 0x000000de00007276 */ /* 0x000fe400078100dd */
[----:B------:R-:W-:Y:S02]  /*1d3b0*/  FSEL R137, R63, -INF , !P0 ;  /* 0xff8000003f897808 */ /* 0x000fe40004000000 */
[----:B-1----:R-:W-:Y:S02]  /*1d3c0*/  FMNMX.FTZ R136, R2, R136, !PT ;  /* 0x0000008802887209 */ /* 0x002fe40007810000 */
[----:B------:R-:W-:Y:S02]  /*1d3d0*/  FMNMX3.FTZ R0, R0, R138, R137, !PT ;  /* 0x0000008a00007276 */ /* 0x000fe40007810089 */
[----:B------:R-:W-:Y:S01]  /*1d3e0*/  ISETP.GE.AND P2, PT, R7, R239, PT ;  /* 0x000000ef0700720c */ /* 0x000fe20003f46270 */
[----:B------:R-:W-:Y:S01]  /*1d3f0*/  SHFL.BFLY PT, R6, R136, 0x1, 0x1f ;  /* 0x0c201f0088067f89 */ /* 0x000fe200000e0000 */
[----:B------:R-:W-:Y:S02]  /*1d400*/  ISETP.GE.AND P6, PT, R4, R241, PT ;  /* 0x000000f10400720c */ /* 0x000fe40003fc6270 */
[----:B------:R-:W-:Y:S05]  /*1d410*/  FSEL R227, R52, -INF , !P2 ;  /* 0xff80000034e37808 */ /* 0x000fea0005000000 */
[----:B------:R-:W1:Y:S01]  /*1d420*/  SHFL.BFLY PT, R2, R0, 0x2, 0x1f ;  /* 0x0c401f0000027f89 */ /* 0x000e6200000e0000 */
[----:B------:R-:W-:Y:S02]  /*1d430*/  FMNMX3.FTZ R4, R139, R211, R210, !PT ;  /* 0x000000d38b047276 */ /* 0x000fe400078100d2 */
[----:B------:R-:W-:Y:S02]  /*1d440*/  ISETP.GE.AND P2, PT, R10, R239, PT ;  /* 0x000000ef0a00720c */ /* 0x000fe40003f46270 */
[----:B------:R-:W-:Y:S02]  /*1d450*/  FMNMX3.FTZ R5, R132, R208, R212, !PT ;  /* 0x000000d084057276 */ /* 0x000fe400078100d4 */
[----:B------:R-:W-:Y:S02]  /*1d460*/  MOV R33, R219 ;  /* 0x000000db00217202 */ /* 0x000fe40000000f00 */
[----:B------:R-:W-:Y:S02]  /*1d470*/  FMNMX3.FTZ R4, R4, R16, R15, !PT ;  /* 0x0000001004047276 */ /* 0x000fe4000781000f */
[----:B------:R-:W-:Y:S01]  /*1d480*/  FSEL R245, R53, -INF , !P2 ;  /* 0xff80000035f57808 */ /* 0x000fe20005000000 */
[----:B------:R-:W-:Y:S01]  /*1d490*/  IMAD.MOV.U32 R53, RZ, RZ, R217 ;  /* 0x000000ffff357224 */ /* 0x000fe200078e00d9 */
[-C--:B------:R-:W-:Y:S02]  /*1d4a0*/  ISETP.GE.AND P2, PT, R7, R241.reuse, PT ;  /* 0x000000f10700720c */ /* 0x080fe40003f46270 */
[----:B------:R-:W-:Y:S02]  /*1d4b0*/  FMNMX3.FTZ R5, R5, R12, R14, !PT ;  /* 0x0000000c05057276 */ /* 0x000fe4000781000e */
[----:B------:R-:W-:Y:S02]  /*1d4c0*/  MOV R41, R234 ;  /* 0x000000ea00297202 */ /* 0x000fe40000000f00 */
[----:B------:R-:W-:Y:S02]  /*1d4d0*/  FMNMX3.FTZ R4, R4, R42, R33, !PT ;  /* 0x0000002a04047276 */ /* 0x000fe40007810021 */
[----:B------:R-:W-:Y:S01]  /*1d4e0*/  FSEL R36, R51, -INF , !P6 ;  /* 0xff80000033247808 */ /* 0x000fe20007000000 */
[----:B------:R-:W-:Y:S01]  /*1d4f0*/  IMAD.MOV.U32 R51, RZ, RZ, R218 ;  /* 0x000000ffff337224 */ /* 0x000fe200078e00da */
[----:B------:R-:W-:Y:S01]  /*1d500*/  FSEL R25, R54, -INF , !P2 ;  /* 0xff80000036197808 */ /* 0x000fe20005000000 */
[----:B------:R-:W-:Y:S01]  /*1d510*/  IMAD.MOV.U32 R54, RZ, RZ, R216 ;  /* 0x000000ffff367224 */ /* 0x000fe200078e00d8 */
[----:B-1----:R-:W-:Y:S02]  /*1d520*/  FMNMX.FTZ R0, R0, R2, !PT ;  /* 0x0000000200007209 */ /* 0x002fe40007810000 */
[----:B------:R-:W-:Y:S02]  /*1d530*/  FMNMX3.FTZ R5, R5, R48, R34, !PT ;  /* 0x0000003005057276 */ /* 0x000fe40007810022 */
[----:B------:R-:W-:Y:S01]  /*1d540*/  ISETP.GE.AND P0, PT, R10, R241, PT ;  /* 0x000000f10a00720c */ /* 0x000fe20003f06270 */
[----:B------:R-:W1:Y:S01]  /*1d550*/  SHFL.BFLY PT, R2, R0, 0x1, 0x1f ;  /* 0x0c201f0000027f89 */ /* 0x000e6200000e0000 */
[----:B------:R-:W-:Y:S02]  /*1d560*/  ISETP.GT.AND P6, PT, R133, R220, PT ;  /* 0x000000dc8500720c */ /* 0x000fe40003fc4270 */
[----:B------:R-:W-:Y:S02]  /*1d570*/  FMNMX3.FTZ R4, R4, R53, R41, !PT ;  /* 0x0000003504047276 */ /* 0x000fe40007810029 */
[----:B------:R-:W-:Y:S02]  /*1d580*/  FMNMX3.FTZ R5, R5, R49, R129, !PT ;  /* 0x0000003105057276 */ /* 0x000fe40007810081 */
[----:B------:R-:W-:Y:S02]  /*1d590*/  FSEL R24, R55, -INF , !P0 ;  /* 0xff80000037187808 */ /* 0x000fe40004000000 */
[----:B------:R-:W-:Y:S02]  /*1d5a0*/  MOV R57, R214 ;  /* 0x000000d600397202 */ /* 0x000fe40000000f00 */
[----:B------:R-:W-:Y:S02]  /*1d5b0*/  FMNMX.FTZ R136, R136, R6, !PT ;  /* 0x0000000688887209 */ /* 0x000fe40007810000 */
[----:B------:R-:W-:Y:S02]  /*1d5c0*/  ISETP.GE.AND P0, PT, R220, R239, PT ;  /* 0x000000efdc00720c */ /* 0x000fe40003f06270 */
[----:B------:R-:W-:Y:S01]  /*1d5d0*/  FSEL R64, R64, -INF , !P6 ;  /* 0xff80000040407808 */ /* 0x000fe20007000000 */
[----:B------:R-:W-:Y:S01]  /*1d5e0*/  FMUL.FTZ R214, R136, UR4 ;  /* 0x0000000488d67c20 */ /* 0x000fe20008410000 */
[CC--:B------:R-:W-:Y:S02]  /*1d5f0*/  ISETP.GT.AND P1, PT, R135.reuse, R11.reuse, PT ;  /* 0x0000000b8700720c */ /* 0x0c0fe40003f24270 */
[----:B------:R-:W-:Y:S02]  /*1d600*/  MOV R52, R8 ;  /* 0x0000000800347202 */ /* 0x000fe40000000f00 */
[----:B------:R-:W-:Y:S02]  /*1d610*/  FMNMX3.FTZ R4, R4, R54, R51, !PT ;  /* 0x0000003604047276 */ /* 0x000fe40007810033 */
[----:B------:R-:W-:Y:S02]  /*1d620*/  ISETP.GT.AND P2, PT, R135, R220, PT ;  /* 0x000000dc8700720c */ /* 0x000fe40003f44270 */
[----:B------:R-:W-:Y:S02]  /*1d630*/  ISETP.GT.AND P3, PT, R133, R11, PT ;  /* 0x0000000b8500720c */ /* 0x000fe40003f64270 */
[----:B------:R-:W-:Y:S02]  /*1d640*/  FMNMX3.FTZ R5, R5, R57, R30, !PT ;  /* 0x0000003905057276 */ /* 0x000fe4000781001e */
[----:B------:R-:W-:Y:S02]  /*1d650*/  FSEL R219, R64, -INF , !P0 ;  /* 0xff80000040db7808 */ /* 0x000fe40004000000 */
[----:B------:R-:W-:Y:S02]  /*1d660*/  FSEL R67, R67, -INF , !P1 ;  /* 0xff80000043437808 */ /* 0x000fe40004800000 */
[----:B------:R-:W-:Y:S02]  /*1d670*/  FMNMX3.FTZ R4, R4, R52, R36, !PT ;  /* 0x0000003404047276 */ /* 0x000fe40007810024 */
[-C--:B------:R-:W-:Y:S02]  /*1d680*/  ISETP.GE.AND P6, PT, R220, R241.reuse, PT ;  /* 0x000000f1dc00720c */ /* 0x080fe40003fc6270 */
[----:B------:R-:W-:Y:S02]  /*1d690*/  FSEL R66, R66, -INF , !P2 ;  /* 0xff80000042427808 */ /* 0x000fe40005000000 */
[----:B------:R-:W-:Y:S02]  /*1d6a0*/  ISETP.GE.AND P0, PT, R11, R241, PT ;  /* 0x000000f10b00720c */ /* 0x000fe40003f06270 */
[----:B------:R-:W-:Y:S02]  /*1d6b0*/  FSETP.NEU.FTZ.AND P1, PT, R136, -INF , PT ;  /* 0xff8000008800780b */ /* 0x000fe40003f3d000 */
[----:B------:R-:W-:Y:S02]  /*1d6c0*/  FSEL R65, R65, -INF , !P3 ;  /* 0xff80000041417808 */ /* 0x000fe40005800000 */
[----:B------:R-:W-:Y:S02]  /*1d6d0*/  ISETP.GE.AND P3, PT, R11, R239, PT ;  /* 0x000000ef0b00720c */ /* 0x000fe40003f66270 */
[----:B------:R-:W-:Y:S02]  /*1d6e0*/  FMNMX3.FTZ R5, R5, R249, R248, !PT ;  /* 0x000000f905057276 */ /* 0x000fe400078100f8 */
[----:B------:R-:W-:Y:S02]  /*1d6f0*/  FSEL R26, R66, -INF , !P6 ;  /* 0xff800000421a7808 */ /* 0x000fe40007000000 */
[----:B------:R-:W-:Y:S02]  /*1d700*/  FSEL R27, R67, -INF , !P0 ;  /* 0xff800000431b7808 */ /* 0x000fe40004000000 */
[----:B------:R-:W-:Y:S02]  /*1d710*/  FSEL R214, R214, RZ, P1 ;  /* 0x000000ffd6d67208 */ /* 0x000fe40000800000 */
[----:B------:R-:W-:Y:S02]  /*1d720*/  FMNMX3.FTZ R4, R4, R25, R24, !PT ;  /* 0x0000001904047276 */ /* 0x000fe40007810018 */
[----:B------:R-:W-:Y:S02]  /*1d730*/  FSEL R218, R65, -INF , !P3 ;  /* 0xff80000041da7808 */ /* 0x000fe40005800000 */
[----:B------:R-:W-:Y:S02]  /*1d740*/  FMNMX3.FTZ R135, R5, R227, R245, !PT ;  /* 0x000000e305877276 */ /* 0x000fe400078100f5 */
[----:B------:R-:W-:Y:S01]  /*1d750*/  FMNMX3.FTZ R134, R4, R26, R27, !PT ;  /* 0x0000001a04867276 */ /* 0x000fe2000781001b */
[----:B------:R-:W-:Y:S01]  /*1d760*/  FFMA.FTZ R4, R209, UR4, -R214 ;  /* 0x00000004d1047c23 */ /* 0x000fe200080108d6 */
[----:B------:R-:W-:Y:S02]  /*1d770*/  FMNMX3.FTZ R135, R135, R219, R218, !PT ;  /* 0x000000db87877276 */ /* 0x000fe400078100da */
[----:B-1----:R-:W-:Y:S01]  /*1d780*/  FMNMX.FTZ R133, R0, R2, !PT ;  /* 0x0000000200857209 */ /* 0x002fe20007810000 */
[----:B------:R1:W-:Y:S01]  /*1d790*/  MUFU.EX2 R28, R4 ;  /* 0x00000004001c7308 */ /* 0x0003e20000000800 */
[--C-:B------:R-:W-:Y:S01]  /*1d7a0*/  FFMA.FTZ R0, R19, UR4, -R214.reuse ;  /* 0x0000000413007c23 */ /* 0x100fe200080108d6 */
[----:B------:R-:W2:Y:S01]  /*1d7b0*/  SHFL.BFLY PT, R5, R135, 0x2, 0x1f ;  /* 0x0c401f0087057f89 */ /* 0x000ea200000e0000 */
[C---:B------:R-:W-:Y:S01]  /*1d7c0*/  FSETP.NEU.FTZ.AND P0, PT, R133.reuse, -INF , PT ;  /* 0xff8000008500780b */ /* 0x040fe20003f1d000 */
[----:B------:R-:W-:Y:S06]  /*1d7d0*/  FMUL.FTZ R213, R133, UR4 ;  /* 0x0000000485d57c20 */ /* 0x000fec0008410000 */
[----:B------:R-:W3:Y:S01]  /*1d7e0*/  SHFL.BFLY PT, R6, R134, 0x2, 0x1f ;  /* 0x0c401f0086067f89 */ /* 0x000ee200000e0000 */
[----:B------:R4:W-:Y:S01]  /*1d7f0*/  MUFU.EX2 R236, R0 ;  /* 0x0000000000ec7308 */ /* 0x0009e20000000800 */
[----:B------:R-:W-:Y:S05]  /*1d800*/  FSEL R213, R213, RZ, P0 ;  /* 0x000000ffd5d57208 */ /* 0x000fea0000000000 */
[--C-:B------:R-:W-:Y:S01]  /*1d810*/  FFMA.FTZ R222, R222, UR4, -R213.reuse ;  /* 0x00000004dede7c23 */ /* 0x100fe200080108d5 */
[--C-:B-1----:R-:W-:Y:S04]  /*1d820*/  FFMA.FTZ R4, R142, UR4, -R214.reuse ;  /* 0x000000048e047c23 */ /* 0x102fe800080108d6 */
[----:B------:R1:W-:Y:S01]  /*1d830*/  MUFU.EX2 R32, R4 ;  /* 0x0000000400207308 */ /* 0x0003e20000000800 */
[----:B----4-:R-:W-:Y:S01]  /*1d840*/  FFMA.FTZ R0, R18, UR4, -R214 ;  /* 0x0000000412007c23 */ /* 0x010fe200080108d6 */
[----:B--2---:R-:W-:Y:S08]  /*1d850*/  FMNMX.FTZ R135, R135, R5, !PT ;  /* 0x0000000587877209 */ /* 0x004ff00007810000 */
[----:B------:R2:W4:Y:S01]  /*1d860*/  MUFU.EX2 R5, R0 ;  /* 0x0000000000057308 */ /* 0x0005220000000800 */
[----:B---3--:R-:W-:Y:S05]  /*1d870*/  FMNMX.FTZ R134, R134, R6, !PT ;  /* 0x0000000686867209 */ /* 0x008fea0007810000 */
[----:B------:R-:W3:Y:S08]  /*1d880*/  SHFL.BFLY PT, R2, R134, 0x1, 0x1f ;  /* 0x0c201f0086027f89 */ /* 0x000ef000000e0000 */
[----:B-1----:R-:W1:Y:S01]  /*1d890*/  SHFL.BFLY PT, R4, R135, 0x1, 0x1f ;  /* 0x0c201f0087047f89 */ /* 0x002e6200000e0000 */
[--C-:B--2---:R-:W-:Y:S07]  /*1d8a0*/  FFMA.FTZ R0, R143, UR4, -R213.reuse ;  /* 0x000000048f007c23 */ /* 0x104fee00080108d5 */
[----:B----4-:R2:W-:Y:S01]  /*1d8b0*/  STL [R1+0x74], R5 ;  /* 0x0000740501007387 */ /* 0x0105e20000100800 */
[----:B------:R4:W-:Y:S01]  /*1d8c0*/  MUFU.EX2 R29, R0 ;  /* 0x00000000001d7308 */ /* 0x0009e20000000800 */
[----:B---3--:R-:W-:Y:S02]  /*1d8d0*/  FMNMX.FTZ R134, R134, R2, !PT ;  /* 0x0000000286867209 */ /* 0x008fe40007810000 */
[----:B-1----:R-:W-:Y:S03]  /*1d8e0*/  FMNMX.FTZ R135, R135, R4, !PT ;  /* 0x0000000487877209 */ /* 0x002fe60007810000 */
[C---:B------:R-:W-:Y:S01]  /*1d8f0*/  FMUL.FTZ R217, R134.reuse, UR4 ;  /* 0x0000000486d97c20 */ /* 0x040fe20008410000 */
[----:B------:R-:W-:Y:S01]  /*1d900*/  FSETP.NEU.FTZ.AND P2, PT, R134, -INF , PT ;  /* 0xff8000008600780b */ /* 0x000fe20003f5d000 */
[----:B----4-:R-:W-:Y:S01]  /*1d910*/  FFMA.FTZ R0, R215, UR4, -R213 ;  /* 0x00000004d7007c23 */ /* 0x010fe200080108d5 */
[C---:B------:R-:W-:Y:S01]  /*1d920*/  FMUL.FTZ R215, R135.reuse, UR4 ;  /* 0x0000000487d77c20 */ /* 0x040fe20008410000 */
[----:B------:R-:W-:Y:S02]  /*1d930*/  FSETP.NEU.FTZ.AND P3, PT, R135, -INF , PT ;  /* 0xff8000008700780b */ /* 0x000fe40003f7d000 */
[----:B------:R1:W3:Y:S01]  /*1d940*/  MUFU.EX2 R243, R0 ;  /* 0x0000000000f37308 */ /* 0x0002e20000000800 */
[----:B------:R-:W-:Y:S02]  /*1d950*/  FSEL R217, R217, RZ, P2 ;  /* 0x000000ffd9d97208 */ /* 0x000fe40001000000 */
[----:B------:R-:W-:Y:S05]  /*1d960*/  FSEL R215, R215, RZ, P3 ;  /* 0x000000ffd7d77208 */ /* 0x000fea0001800000 */
[--C-:B------:R-:W-:Y:S01]  /*1d970*/  FFMA.FTZ R2, R208, UR4, -R215.reuse ;  /* 0x00000004d0027c23 */ /* 0x100fe200080108d7 */
[----:B------:R-:W-:Y:S01]  /*1d980*/  FFMA.FTZ R4, R12, UR4, -R215 ;  /* 0x000000040c047c23 */ /* 0x000fe200080108d7 */
[----:B------:R-:W-:Y:S02]  /*1d990*/  F2FP.F16.F32.PACK_AB R208, R32, R28 ;  /* 0x0000001c20d0723e */ /* 0x000fe400000000ff */
[----:B------:R4:W-:Y:S01]  /*1d9a0*/  MUFU.EX2 R56, R2 ;  /* 0x0000000200387308 */ /* 0x0009e20000000800 */
[----:B-1----:R-:W-:Y:S01]  /*1d9b0*/  FFMA.FTZ R0, R17, UR4, -R213 ;  /* 0x0000000411007c23 */ /* 0x002fe200080108d5 */
[----:B---3--:R-:W-:Y:S08]  /*1d9c0*/  F2FP.F16.F32.PACK_AB R209, R243, R29 ;  /* 0x0000001df3d1723e */ /* 0x008ff000000000ff */
[----:B------:R1:W-:Y:S10]  /*1d9d0*/  MUFU.EX2 R230, R4 ;  /* 0x0000000400e67308 */ /* 0x0003f40000000800 */
[----:B------:R3:W-:Y:S01]  /*1d9e0*/  MUFU.EX2 R231, R0 ;  /* 0x0000000000e77308 */ /* 0x0007e20000000800 */
[----:B----4-:R-:W-:Y:S02]  /*1d9f0*/  LOP3.LUT R2, R141, 0x200, R233, 0xf8, !PT ;  /* 0x000002008d027812 */ /* 0x010fe400078ef8e9 */
[----:B------:R-:W4:Y:S01]  /*1da00*/  LDL.LU R233, [R1+0x74] ;  /* 0x0000740001e97983 */ /* 0x000f220000300800 */
[----:B-1----:R-:W-:Y:S06]  /*1da10*/  FFMA.FTZ R4, R15, UR4, -R217 ;  /* 0x000000040f047c23 */ /* 0x002fec00080108d9 */
[----:B------:R-:W-:Y:S01]  /*1da20*/  MUFU.EX2 R232, R4 ;  /* 0x0000000400e87308 */ /* 0x000fe20000000800 */
[----:B---3--:R-:W-:Y:S09]  /*1da30*/  FFMA.FTZ R0, R13, UR4, -R213 ;  /* 0x000000040d007c23 */ /* 0x008ff200080108d5 */
[----:B------:R1:W3:Y:S02]  /*1da40*/  MUFU.EX2 R235, R0 ;  /* 0x0000000000eb7308 */ /* 0x0002e40000000800 */
[----:B-1----:R-:W-:Y:S01]  /*1da50*/  FFMA.FTZ R0, R212, UR4, -R215 ;  /* 0x00000004d4007c23 */ /* 0x002fe200080108d7 */
[----:B------:R-:W-:Y:S07]  /*1da60*/  LEA R212, R2, UR5, 0x1 ;  /* 0x0000000502d47c11 */ /* 0x000fee000f8e08ff */
[----:B------:R1:W-:Y:S01]  /*1da70*/  MUFU.EX2 R237, R0 ;  /* 0x0000000000ed7308 */ /* 0x0003e20000000800 */
[----:B------:R-:W2:Y:S01]  /*1da80*/  LDSM.16.MT88.4 R20, [R212+0xc000] ;  /* 0x00c00000d414783b */ /* 0x000ea20000004200 */
[----:B------:R-:W-:Y:S02]  /*1da90*/  IMAD.IADD R216, R229, 0x1, R212 ;  /* 0x00000001e5d87824 */ /* 0x000fe400078e02d4 */
[----:B------:R-:W-:Y:S02]  /*1daa0*/  VIADD R220, R212, 0xc040 ;  /* 0x0000c040d4dc7836 */ /* 0x000fe40000000000 */
[--C-:B-1----:R-:W-:Y:S01]  /*1dab0*/  FFMA.FTZ R0, R211, UR4, -R217.reuse ;  /* 0x00000004d3007c23 */ /* 0x102fe200080108d9 */
[----:B---3--:R-:W-:Y:S03]  /*1dac0*/  F2FP.F16.F32.PACK_AB R211, R235, R231 ;  /* 0x000000e7ebd3723e */ /* 0x008fe600000000ff */
[----:B------:R1:W-:Y:S02]  /*1dad0*/  MUFU.EX2 R55, R0 ;  /* 0x0000000000377308 */ /* 0x0003e40000000800 */
[----:B-1----:R-:W-:Y:S08]  /*1dae0*/  FFMA.FTZ R0, R210, UR4, -R217 ;  /* 0x00000004d2007c23 */ /* 0x002ff000080108d9 */
[----:B------:R1:W3:Y:S02]  /*1daf0*/  MUFU.EX2 R242, R0 ;  /* 0x0000000000f27308 */ /* 0x0002e40000000800 */
[----:B-1----:R-:W-:Y:S01]  /*1db00*/  FFMA.FTZ R0, R14, UR4, -R215 ;  /* 0x000000040e007c23 */ /* 0x002fe200080108d7 */
[----:B---3--:R-:W-:Y:S07]  /*1db10*/  F2FP.F16.F32.PACK_AB R141, R242, R55 ;  /* 0x00000037f28d723e */ /* 0x008fee00000000ff */
[----:B------:R1:W3:Y:S02]  /*1db20*/  MUFU.EX2 R234, R0 ;  /* 0x0000000000ea7308 */ /* 0x0002e40000000800 */
[----:B-1----:R-:W-:Y:S01]  /*1db30*/  FFMA.FTZ R0, R16, UR4, -R217 ;  /* 0x0000000410007c23 */ /* 0x002fe200080108d9 */
[----:B---3--:R-:W-:Y:S07]  /*1db40*/  F2FP.F16.F32.PACK_AB R142, R234, R230 ;  /* 0x000000e6ea8e723e */ /* 0x008fee00000000ff */
[----:B------:R1:W3:Y:S02]  /*1db50*/  MUFU.EX2 R228, R0 ;  /* 0x0000000000e47308 */ /* 0x0002e40000000800 */
[----:B-1----:R-:W-:Y:S02]  /*1db60*/  FSEL R0, R136, RZ, P1 ;  /* 0x000000ff88007208 */ /* 0x002fe40000800000 */
[----:B---3--:R-:W-:Y:S03]  /*1db70*/  F2FP.F16.F32.PACK_AB R143, R232, R228 ;  /* 0x000000e4e88f723e */ /* 0x008fe600000000ff */
[----:B------:R-:W-:Y:S01]  /*1db80*/  FADD.FTZ R0, -R0, R3 ;  /* 0x0000000300007221 */ /* 0x000fe20000010100 */
[----:B------:R-:W-:Y:S03]  /*1db90*/  FSEL R3, R135, RZ, P3 ;  /* 0x000000ff87037208 */ /* 0x000fe60001800000 */
[----:B------:R-:W-:Y:S02]  /*1dba0*/  FMUL.FTZ R0, R0, UR4 ;  /* 0x0000000400007c20 */ /* 0x000fe40008410000 */
[----:B------:R-:W-:Y:S02]  /*1dbb0*/  FADD.FTZ R3, -R3, R132 ;  /* 0x0000008403037221 */ /* 0x000fe40000010100 */
[----:B------:R1:W3:Y:S02]  /*1dbc0*/  MUFU.EX2 R132, R0 ;  /* 0x0000000000847308 */ /* 0x0002e40000000800 */
[----:B------:R-:W-:Y:S08]  /*1dbd0*/  FMUL.FTZ R3, R3, UR4 ;  /* 0x0000000403037c20 */ /* 0x000ff00008410000 */
[----:B------:R-:W2:Y:S01]  /*1dbe0*/  MUFU.EX2 R3, R3 ;  /* 0x0000000300037308 */ /* 0x000ea20000000800 */
[----:B-1----:R-:W-:Y:S01]  /*1dbf0*/  FSEL R0, R134, RZ, P2 ;  /* 0x000000ff86007208 */ /* 0x002fe20001000000 */
[C---:B---3--:R-:W-:Y:S01]  /*1dc00*/  FMUL.FTZ R8, R132.reuse, R148 ;  /* 0x0000009484087220 */ /* 0x048fe20000410000 */
[C---:B------:R-:W-:Y:S01]  /*1dc10*/  FMUL.FTZ R9, R132.reuse, R149 ;  /* 0x0000009584097220 */ /* 0x040fe20000410000 */
[C---:B------:R-:W-:Y:S01]  /*1dc20*/  FMUL.FTZ R12, R132.reuse, R152 ;  /* 0x00000098840c7220 */ /* 0x040fe20000410000 */
[----:B------:R-:W-:Y:S01]  /*1dc30*/  FMUL.FTZ R13, R132, R153 ;  /* 0x00000099840d7220 */ /* 0x000fe20000410000 */
[----:B------:R-:W-:Y:S01]  /*1dc40*/  FADD.FTZ R2, -R0, R139 ;  /* 0x0000008b00027221 */ /* 0x000fe20000010100 */
[----:B------:R-:W-:Y:S01]  /*1dc50*/  FSEL R0, R133, RZ, P0 ;  /* 0x000000ff85007208 */ /* 0x000fe20000000000 */
[----:B------:R-:W-:Y:S02]  /*1dc60*/  IMAD.MOV.U32 R149, RZ, RZ, R54 ;  /* 0x000000ffff957224 */ /* 0x000fe400078e0036 */
[C---:B--2---:R-:W-:Y:S01]  /*1dc70*/  FMUL.FTZ R4, R3.reuse, R144 ;  /* 0x0000009003047220 */ /* 0x044fe20000410000 */
[----:B------:R-:W-:Y:S01]  /*1dc80*/  FMUL.FTZ R2, R2, UR4 ;  /* 0x0000000402027c20 */ /* 0x000fe20008410000 */
[----:B------:R-:W-:Y:S01]  /*1dc90*/  FMUL.FTZ R5, R3, R145 ;  /* 0x0000009103057220 */ /* 0x000fe20000410000 */
[----:B------:R-:W-:Y:S01]  /*1dca0*/  FADD.FTZ R0, -R0, R140 ;  /* 0x0000008c00007221 */ /* 0x000fe20000010100 */
[----:B------:R-:W-:Y:S01]  /*1dcb0*/  F2FP.F16.F32.PACK_AB R140, R237, R56 ;  /* 0x00000038ed8c723e */ /* 0x000fe200000000ff */
[C---:B------:R-:W-:Y:S01]  /*1dcc0*/  FMUL.FTZ R16, R3.reuse, R156 ;  /* 0x0000009c03107220 */ /* 0x040fe20000410000 */
[C---:B------:R-:W-:Y:S01]  /*1dcd0*/  FMUL.FTZ R17, R3.reuse, R157 ;  /* 0x0000009d03117220 */ /* 0x040fe20000410000 */
[----:B------:R-:W-:Y:S01]  /*1dce0*/  FMUL.FTZ R0, R0, UR4 ;  /* 0x0000000400007c20 */ /* 0x000fe20008410000 */
[----:B------:R-:W1:Y:S01]  /*1dcf0*/  MUFU.EX2 R2, R2 ;  /* 0x0000000200027308 */ /* 0x000e620000000800 */
[----:B------:R-:W-:Y:S01]  /*1dd00*/  IMAD.MOV.U32 R157, RZ, RZ, R31 ;  /* 0x000000ffff9d7224 */ /* 0x000fe200078e001f */
[----:B------:R-:W-:Y:S01]  /*1dd10*/  MOV R152, R45 ;  /* 0x0000002d00987202 */ /* 0x000fe20000000f00 */
[----:B------:R-:W-:Y:S02]  /*1dd20*/  IMAD.MOV.U32 R153, RZ, RZ, R42 ;  /* 0x000000ffff997224 */ /* 0x000fe400078e002a */
[C---:B------:R-:W-:Y:S01]  /*1dd30*/  FMUL.FTZ R45, R132.reuse, R185 ;  /* 0x000000b9842d7220 */ /* 0x040fe20000410000 */
[----:B------:R-:W-:Y:S02]  /*1dd40*/  IMAD.MOV.U32 R148, RZ, RZ, R44 ;  /* 0x000000ffff947224 */ /* 0x000fe400078e002c */
[C---:B------:R-:W-:Y:S01]  /*1dd50*/  FMUL.FTZ R44, R132.reuse, R184 ;  /* 0x000000b8842c7220 */ /* 0x040fe20000410000 */
[----:B------:R-:W-:Y:S01]  /*1dd60*/  IMAD.MOV.U32 R156, RZ, RZ, R51 ;  /* 0x000000ffff9c7224 */ /* 0x000fe200078e0033 */
[----:B------:R-:W2:Y:S01]  /*1dd70*/  MUFU.EX2 R0, R0 ;  /* 0x0000000000007308 */ /* 0x000ea20000000800 */
        /* <DEDUP_REMOVED lines=8> */
[C---:B-1----:R-:W-:Y:S01]  /*1de00*/  FMUL.FTZ R6, R2.reuse, R146 ;  /* 0x0000009202067220 */ /* 0x042fe20000410000 */
[C---:B------:R-:W-:Y:S01]  /*1de10*/  FMUL.FTZ R7, R2.reuse, R147 ;  /* 0x0000009302077220 */ /* 0x040fe20000410000 */
[C---:B------:R-:W-:Y:S01]  /*1de20*/  FMUL.FTZ R66, R2.reuse, R206 ;  /* 0x000000ce02427220 */ /* 0x040fe20000410000 */
[C---:B------:R-:W-:Y:S01]  /*1de30*/  FMUL.FTZ R67, R2.reuse, R207 ;  /* 0x000000cf02437220 */ /* 0x040fe20000410000 */
[----:B------:R-:W-:Y:S01]  /*1de40*/  FFMA.FTZ R157, R157, UR4, -R214 ;  /* 0x000000049d9d7c23 */ /* 0x000fe200080108d6 */
[C---:B------:R-:W-:Y:S01]  /*1de50*/  FMUL.FTZ R18, R2.reuse, R158 ;  /* 0x0000009e02127220 */ /* 0x040fe20000410000 */
[----:B------:R-:W-:Y:S01]  /*1de60*/  FMUL.FTZ R19, R2, R159 ;  /* 0x0000009f02137220 */ /* 0x000fe20000410000 */
[----:B------:R-:W-:Y:S01]  /*1de70*/  MOV R159, R52 ;  /* 0x00000034009f7202 */ /* 0x000fe20000000f00 */
[-C--:B------:R-:W-:Y:S05]  /*1de80*/  HMMA.16816.F32 R4, R140, R20.reuse, R4 ;  /* 0x000000148c04723c */ /* 0x080fea0000001804 */
[C---:B--2---:R-:W-:Y:S01]  /*1de90*/  FMUL.FTZ R14, R0.reuse, R154 ;  /* 0x0000009a000e7220 */ /* 0x044fe20000410000 */
[----:B------:R-:W-:Y:S02]  /*1dea0*/  IMAD.MOV.U32 R154, RZ, RZ, R36 ;  /* 0x000000ffff9a7224 */ /* 0x000fe400078e0024 */
[C---:B------:R-:W-:Y:S01]  /*1deb0*/  FMUL.FTZ R10, R0.reuse, R150 ;  /* 0x00000096000a7220 */ /* 0x040fe20000410000 */
[----:B------:R-:W1:Y:S01]  /*1dec0*/  LDSM.16.MT88.4 R36, [R216+0xc000] ;  /* 0x00c00000d824783b */ /* 0x000e620000004200 */
[C---:B------:R-:W-:Y:S01]  /*1ded0*/  FMUL.FTZ R11, R0.reuse, R151 ;  /* 0x00000097000b7220 */ /* 0x040fe20000410000 */
[C---:B------:R-:W-:Y:S01]  /*1dee0*/  FMUL.FTZ R15, R0.reuse, R155 ;  /* 0x0000009b000f7220 */ /* 0x040fe20000410000 */
[C---:B------:R-:W-:Y:S01]  /*1def0*/  FMUL.FTZ R31, R0.reuse, R171 ;  /* 0x000000ab001f7220 */ /* 0x040fe20000410000 */
[----:B------:R-:W-:Y:S01]  /*1df00*/  MOV R150, R55 ;  /* 0x0000003700967202 */ /* 0x000fe20000000f00 */
[----:B------:R-:W-:Y:S02]  /*1df10*/  IMAD.MOV.U32 R171, RZ, RZ, R53 ;  /* 0x000000ffffab7224 */ /* 0x000fe400078e0035 */
[----:B------:R-:W-:Y:S01]  /*1df20*/  FMUL.FTZ R42, R0, R178 ;  /* 0x000000b2002a7220 */ /* 0x000fe20000410000 */
[----:B------:R-:W-:Y:S02]  /*1df30*/  IMAD.MOV.U32 R155, RZ, RZ, R32 ;  /* 0x000000ffff9b7224 */ /* 0x000fe400078e0020 */
[C---:B------:R-:W-:Y:S01]  /*1df40*/  FMUL.FTZ R32, R3.reuse, R172 ;  /* 0x000000ac03207220 */ /* 0x040fe20000410000 */
[----:B------:R-:W-:Y:S02]  /*1df50*/  IMAD.MOV.U32 R172, RZ, RZ, R33 ;  /* 0x000000ffffac7224 */ /* 0x000fe400078e0021 */
[C---:B------:R-:W-:Y:S01]  /*1df60*/  FMUL.FTZ R33, R3.reuse, R173 ;  /* 0x000000ad03217220 */ /* 0x040fe20000410000 */
[----:B------:R-:W-:Y:S01]  /*1df70*/  MOV R173, R34 ;  /* 0x0000002200ad7202 */ /* 0x000fe20000000f00 */
[----:B------:R-:W-:Y:S01]  /*1df80*/  FMUL.FTZ R34, R2, R174 ;  /* 0x000000ae02227220 */ /* 0x000fe20000410000 */
[----:B------:R-:W-:Y:S02]  /*1df90*/  IMAD.MOV.U32 R158, RZ, RZ, R41 ;  /* 0x000000ffff9e7224 */ /* 0x000fe400078e0029 */
[----:B------:R-:W-:Y:S01]  /*1dfa0*/  FMUL.FTZ R41, R132, R177 ;  /* 0x000000b184297220 */ /* 0x000fe20000410000 */
[----:B------:R-:W-:Y:S02]  /*1dfb0*/  IMAD.MOV.U32 R178, RZ, RZ, R43 ;  /* 0x000000ffffb27224 */ /* 0x000fe400078e002b */
[C---:B------:R-:W-:Y:S01]  /*1dfc0*/  FMUL.FTZ R43, R0.reuse, R179 ;  /* 0x000000b3002b7220 */ /* 0x040fe20000410000 */
[----:B------:R-:W-:Y:S02]  /*1dfd0*/  IMAD.MOV.U32 R177, RZ, RZ, R46 ;  /* 0x000000ffffb17224 */ /* 0x000fe400078e002e */
[----:B------:R-:W-:Y:S01]  /*1dfe0*/  FMUL.FTZ R46, R0, R186 ;  /* 0x000000ba002e7220 */ /* 0x000fe20000410000 */
[----:B------:R-:W-:Y:S02]  /*1dff0*/  IMAD.MOV.U32 R174, RZ, RZ, R50 ;  /* 0x000000ffffae7224 */ /* 0x000fe400078e0032 */
[C---:B------:R-:W-:Y:S01]  /*1e000*/  FMUL.FTZ R50, R2.reuse, R190 ;  /* 0x000000be02327220 */ /* 0x040fe20000410000 */
[----:B------:R-:W-:Y:S01]  /*1e010*/  FMUL.FTZ R51, R2, R191 ;  /* 0x000000bf02337220 */ /* 0x000fe20000410000 */
        /* <DEDUP_REMOVED lines=58> */
[----:B------:R-:W-:Y:S01]  /*1e3c0*/  IMAD.MOV.U32 R179, RZ, RZ, R177 ;  /* 0x000000ffffb37224 */ /* 0x000fe200078e00b1 */
[----:B----4-:R-:W-:Y:S01]  /*1e3d0*/  F2FP.F16.F32.PACK_AB R210, R233, R236 ;  /* 0x000000ece9d2723e */ /* 0x010fe200000000ff */
[C---:B------:R-:W-:Y:S01]  /*1e3e0*/  FMUL.FTZ R124, R132.reuse, R124 ;  /* 0x0000007c847c7220 */ /* 0x040fe20000410000 */
[----:B------:R-:W-:Y:S01]  /*1e3f0*/  FMUL.FTZ R125, R132, R125 ;  /* 0x0000007d847d7220 */ /* 0x000fe20000410000 */
[C---:B------:R-:W-:Y:S01]  /*1e400*/  FMUL.FTZ R126, R0.reuse, R126 ;  /* 0x0000007e007e7220 */ /* 0x040fe20000410000 */
[----:B------:R-:W-:Y:S01]  /*1e410*/  FMUL.FTZ R127, R0, R127 ;  /* 0x0000007f007f7220 */ /* 0x000fe20000410000 */
[C---:B------:R-:W-:Y:S01]  /*1e420*/  FMUL.FTZ R128, R3.reuse, R128 ;  /* 0x0000008003807220 */ /* 0x040fe20000410000 */
[----:B------:R-:W-:Y:S01]  /*1e430*/  FFMA.FTZ R148, R148, UR4, -R214 ;  /* 0x0000000494947c23 */ /* 0x000fe200080108d6 */
[C---:B------:R-:W-:Y:S04]  /*1e440*/  HMMA.16816.F32 R8, R208.reuse, R20, R8 ;  /* 0x00000014d008723c */ /* 0x040fe80000001808 */
[C---:B------:R-:W-:Y:S01]  /*1e450*/  FMUL.FTZ R20, R3.reuse, R160 ;  /* 0x000000a003147220 */ /* 0x040fe20000410000 */
[C---:B------:R-:W-:Y:S01]  /*1e460*/  FMUL.FTZ R21, R3.reuse, R161 ;  /* 0x000000a103157220 */ /* 0x040fe20000410000 */
[----:B------:R-:W-:Y:S02]  /*1e470*/  IMAD.MOV.U32 R160, RZ, RZ, R25 ;  /* 0x000000ffffa07224 */ /* 0x000fe400078e0019 */
[----:B------:R-:W-:Y:S01]  /*1e480*/  FMUL.FTZ R25, R132, R165 ;  /* 0x000000a584197220 */ /* 0x000fe20000410000 */
[-C--:B------:R-:W-:Y:S03]  /*1e490*/  HMMA.16816.F32 R12, R208, R22.reuse, R12 ;  /* 0x00000016d00c723c */ /* 0x080fe6000000180c */
[----:B------:R-:W-:Y:S02]  /*1e4a0*/  IMAD.MOV.U32 R165, RZ, RZ, R26 ;  /* 0x000000ffffa57224 */ /* 0x000fe400078e001a */
[----:B------:R-:W-:Y:S01]  /*1e4b0*/  FMUL.FTZ R26, R0, R166 ;  /* 0x000000a6001a7220 */ /* 0x000fe20000410000 */
[----:B------:R-:W-:Y:S01]  /*1e4c0*/  MOV R161, R24 ;  /* 0x0000001800a17202 */ /* 0x000fe20000000f00 */
[----:B------:R-:W-:Y:S01]  /*1e4d0*/  FMUL.FTZ R24, R132, R164 ;  /* 0x000000a484187220 */ /* 0x000fe20000410000 */
[----:B------:R-:W-:Y:S01]  /*1e4e0*/  IMAD.MOV.U32 R166, RZ, RZ, R27 ;  /* 0x000000ffffa67224 */ /* 0x000fe200078e001b */
[C---:B------:R-:W-:Y:S04]  /*1e4f0*/  HMMA.16816.F32 R16, R140.reuse, R22, R16 ;  /* 0x000000168c10723c */ /* 0x040fe80000001810 */
[C---:B------:R-:W-:Y:S01]  /*1e500*/  FMUL.FTZ R22, R2.reuse, R162 ;  /* 0x000000a202167220 */ /* 0x040fe20000410000 */
[----:B------:R-:W-:Y:S01]  /*1e510*/  FMUL.FTZ R23, R2, R163 ;  /* 0x000000a302177220 */ /* 0x000fe20000410000 */
[----:B------:R-:W-:Y:S01]  /*1e520*/  FMUL.FTZ R27, R0, R167 ;  /* 0x000000a7001b7220 */ /* 0x000fe20000410000 */
[----:B------:R-:W-:Y:S02]  /*1e530*/  IMAD.MOV.U32 R163, RZ, RZ, R48 ;  /* 0x000000ffffa37224 */ /* 0x000fe400078e0030 */
[C---:B------:R-:W-:Y:S01]  /*1e540*/  FMUL.FTZ R48, R3.reuse, R188 ;  /* 0x000000bc03307220 */ /* 0x040fe20000410000 */
[----:B------:R-:W-:Y:S02]  /*1e550*/  IMAD.MOV.U32 R167, RZ, RZ, R28 ;  /* 0x000000ffffa77224 */ /* 0x000fe400078e001c */
[C---:B------:R-:W-:Y:S01]  /*1e560*/  FMUL.FTZ R28, R132.reuse, R168 ;  /* 0x000000a8841c7220 */ /* 0x040fe20000410000 */
[----:B------:R-:W-:Y:S01]  /*1e570*/  MOV R168, R29 ;  /* 0x0000001d00a87202 */ /* 0x000fe20000000f00 */
[-C--:B-1----:R-:W-:Y:S03]  /*1e580*/  HMMA.16816.F32 R20, R140, R36.reuse, R20 ;  /* 0x000000248c14723c */ /* 0x082fe60000001814 */
[----:B------:R-:W-:Y:S01]  /*1e590*/  FMUL.FTZ R29, R132, R169 ;  /* 0x000000a9841d7220 */ /* 0x000fe20000410000 */
[----:B------:R-:W-:Y:S02]  /*1e5a0*/  IMAD.MOV.U32 R169, RZ, RZ, R30 ;  /* 0x000000ffffa97224 */ /* 0x000fe400078e001e */
[----:B------:R-:W-:Y:S01]  /*1e5b0*/  FMUL.FTZ R30, R0, R170 ;  /* 0x000000aa001e7220 */ /* 0x000fe20000410000 */
[----:B------:R-:W-:Y:S01]  /*1e5c0*/  MOV R164, R35 ;  /* 0x0000002300a47202 */ /* 0x000fe20000000f00 */
[----:B------:R-:W-:Y:S01]  /*1e5d0*/  FMUL.FTZ R35, R2, R175 ;  /* 0x000000af02237220 */ /* 0x000fe20000410000 */
[C---:B------:R-:W-:Y:S04]  /*1e5e0*/  HMMA.16816.F32 R24, R208.reuse, R36, R24 ;  /* 0x00000024d018723c */ /* 0x040fe80000001818 */
[----:B------:R-:W-:Y:S02]  /*1e5f0*/  VIADD R36, R212, 0xc000 ;  /* 0x0000c000d4247836 */ /* 0x000fe40000000000 */
[C---:B------:R-:W-:Y:S01]  /*1e600*/  FMUL.FTZ R37, R3.reuse, R181 ;  /* 0x000000b503257220 */ /* 0x040fe20000410000 */
[----:B------:R-:W-:Y:S02]  /*1e610*/  IMAD.MOV.U32 R175, RZ, RZ, R40 ;  /* 0x000000ffffaf7224 */ /* 0x000fe400078e0028 */
[----:B------:R-:W-:Y:S01]  /*1e620*/  FMUL.FTZ R40, R132, R176 ;  /* 0x000000b084287220 */ /* 0x000fe20000410000 */
[-C--:B------:R-:W-:Y:S03]  /*1e630*/  HMMA.16816.F32 R28, R208, R38.reuse, R28 ;  /* 0x00000026d01c723c */ /* 0x080fe6000000181c */
[----:B------:R-:W-:Y:S01]  /*1e640*/  @P4 IADD3 R220, PT, PT, R36, -0x40, RZ ;  /* 0xffffffc024dc4810 */ /* 0x000fe20007ffe0ff */
[----:B------:R-:W-:Y:S01]  /*1e650*/  FMUL.FTZ R36, R3, R180 ;  /* 0x000000b403247220 */ /* 0x000fe20000410000 */
[----:B------:R-:W-:Y:S02]  /*1e660*/  IMAD.MOV.U32 R176, RZ, RZ, R47 ;  /* 0x000000ffffb07224 */ /* 0x000fe400078e002f */
[----:B------:R-:W-:Y:S01]  /*1e670*/  FMUL.FTZ R47, R0, R187 ;  /* 0x000000bb002f7220 */ /* 0x000fe20000410000 */
[----:B------:R-:W-:Y:S01]  /*1e680*/  IADD3 R139, PT, PT, R229, R220, RZ ;  /* 0x000000dce58b7210 */ /* 0x000fe20007ffe0ff */
[C---:B------:R-:W-:Y:S01]  /*1e690*/  HMMA.16816.F32 R32, R140.reuse, R38, R32 ;  /* 0x000000268c20723c */ /* 0x040fe20000001820 */
[----:B------:R-:W1:Y:S03]  /*1e6a0*/  LDSM.16.MT88.4 R52, [R220] ;  /* 0x00000000dc34783b */ /* 0x000e660000004200 */
[C---:B------:R-:W-:Y:S01]  /*1e6b0*/  FMUL.FTZ R38, R2.reuse, R182 ;  /* 0x000000b602267220 */ /* 0x040fe20000410000 */
[----:B------:R-:W-:Y:S01]  /*1e6c0*/  FMUL.FTZ R39, R2, R183 ;  /* 0x000000b702277220 */ /* 0x000fe20000410000 */
[----:B------:R-:W-:Y:S02]  /*1e6d0*/  IMAD.MOV.U32 R162, RZ, RZ, R49 ;  /* 0x000000ffffa27224 */ /* 0x000fe400078e0031 */
[C---:B------:R-:W-:Y:S01]  /*1e6e0*/  FMUL.FTZ R49, R3.reuse, R189 ;  /* 0x000000bd03317220 */ /* 0x040fe20000410000 */
[----:B------:R-:W-:Y:S01]  /*1e6f0*/  IMAD.MOV.U32 R170, RZ, RZ, R57 ;  /* 0x000000ffffaa7224 */ /* 0x000fe200078e0039 */
[----:B------:R-:W2:Y:S01]  /*1e700*/  LDSM.16.MT88.4 R144, [R139] ;  /* 0x000000008b90783b */ /* 0x000ea20000004200 */
[----:B------:R-:W-:Y:S01]  /*1e710*/  FMUL.FTZ R57, R132, R193 ;  /* 0x000000c184397220 */ /* 0x000fe20000410000 */
[----:B------:R-:W-:Y:S02]  /*1e720*/  IMAD.MOV.U32 R177, RZ, RZ, R175 ;  /* 0x000000ffffb17224 */ /* 0x000fe400078e00af */
[----:B------:R-:W-:Y:S02]  /*1e730*/  IMAD.MOV.U32 R175, RZ, RZ, R173 ;  /* 0x000000ffffaf7224 */ /* 0x000fe400078e00ad */
[----:B------:R-:W-:Y:S02]  /*1e740*/  IMAD.MOV.U32 R173, RZ, RZ, R171 ;  /* 0x000000ffffad7224 */ /* 0x000fe400078e00ab */
[----:B------:R-:W-:Y:S02]  /*1e750*/  IMAD.MOV.U32 R171, RZ, RZ, R169 ;  /* 0x000000ffffab7224 */ /* 0x000fe400078e00a9 */
[----:B------:R-:W-:Y:S02]  /*1e760*/  IMAD.MOV.U32 R169, RZ, RZ, R167 ;  /* 0x000000ffffa97224 */ /* 0x000fe400078e00a7 */
[----:B------:R-:W-:Y:S02]  /*1e770*/  IMAD.MOV.U32 R167, RZ, RZ, R165 ;  /* 0x000000ffffa77224 */ /* 0x000fe400078e00a5 */
[----:B------:R-:W-:Y:S01]  /*1e780*/  IMAD.MOV.U32 R181, RZ, RZ, R179 ;  /* 0x000000ffffb57224 */ /* 0x000fe200078e00b3 */
[-C--:B-1----:R-:W-:Y:S08]  /*1e790*/  HMMA.16816.F32 R36, R140, R52.reuse, R36 ;  /* 0x000000348c24723c */ /* 0x082ff00000001824 */
[C---:B------:R-:W-:Y:S04]  /*1e7a0*/  HMMA.16816.F32 R40, R208.reuse, R52, R40 ;  /* 0x00000034d028723c */ /* 0x040fe80000001828 */
[C---:B------:R-:W-:Y:S01]  /*1e7b0*/  FMUL.FTZ R52, R3.reuse, R196 ;  /* 0x000000c403347220 */ /* 0x040fe20000410000 */
[----:B------:R-:W-:Y:S03]  /*1e7c0*/  FMUL.FTZ R53, R3, R197 ;  /* 0x000000c503357220 */ /* 0x000fe60000410000 */
[-C--:B------:R-:W-:Y:S08]  /*1e7d0*/  HMMA.16816.F32 R44, R208, R54.reuse, R44 ;  /* 0x00000036d02c723c */ /* 0x080ff0000000182c */
[C---:B------:R-:W-:Y:S04]  /*1e7e0*/  HMMA.16816.F32 R48, R140.reuse, R54, R48 ;  /* 0x000000368c30723c */ /* 0x040fe80000001830 */
[C---:B------:R-:W-:Y:S01]  /*1e7f0*/  FMUL.FTZ R54, R2.reuse, R198 ;  /* 0x000000c602367220 */ /* 0x040fe20000410000 */
[----:B------:R-:W-:Y:S02]  /*1e800*/  FMUL.FTZ R55, R2, R199 ;  /* 0x000000c702377220 */ /* 0x000fe40000410000 */
[----:B------:R-:W-:Y:S05]  /*1e810*/  MUFU.EX2 R199, R157 ;  /* 0x0000009d00c77308 */ /* 0x000fea0000000800 */
[-C--:B--2---:R-:W-:Y:S08]  /*1e820*/  HMMA.16816.F32 R52, R140, R144.reuse, R52 ;  /* 0x000000908c34723c */ /* 0x084ff00000001834 */
        /* <DEDUP_REMOVED lines=22> */
[----:B------:R-:W-:Y:S01]  /*1e990*/  IMAD.MOV.U32 R178, RZ, RZ, R176 ;  /* 0x000000ffffb27224 */ /* 0x000fe200078e00b0 */
[----:B------:R-:W-:Y:S01]  /*1e9a0*/  MOV R176, R174 ;  /* 0x000000ae00b07202 */ /* 0x000fe20000000f00 */
[----:B------:R-:W-:Y:S01]  /*1e9b0*/  IMAD.MOV.U32 R174, RZ, RZ, R172 ;  /* 0x000000ffffae7224 */ /* 0x000fe200078e00ac */
[-C--:B------:R-:W-:Y:S01]  /*1e9c0*/  HMMA.16816.F32 R124, R208, R146.reuse, R124 ;  /* 0x00000092d07c723c */ /* 0x080fe2000000187c */
[----:B------:R1:W-:Y:S02]  /*1e9d0*/  MUFU.EX2 R165, R144 ;  /* 0x0000009000a57308 */ /* 0x0003e40000000800 */
        /* <DEDUP_REMOVED lines=8> */
[----:B------:R-:W-:Y:S01]  /*1ea60*/  FFMA.FTZ R145, R163, UR4, -R215 ;  /* 0x00000004a3917c23 */ /* 0x000fe200080108d7 */
[----:B------:R-:W-:Y:S02]  /*1ea70*/  IMAD.MOV.U32 R178, RZ, RZ, R175 ;  /* 0x000000ffffb27224 */ /* 0x000fe400078e00af */
[----:B------:R-:W-:Y:S01]  /*1ea80*/  IMAD.MOV.U32 R154, RZ, RZ, R129 ;  /* 0x000000ffff9a7224 */ /* 0x000fe200078e0081 */
[----:B------:R-:W-:Y:S01]  /*1ea90*/  MUFU.EX2 R163, R145 ;  /* 0x0000009100a37308 */ /* 0x000fe20000000800 */
[----:B------:R-:W-:Y:S01]  /*1eaa0*/  IMAD.MOV.U32 R175, RZ, RZ, R173 ;  /* 0x000000ffffaf7224 */ /* 0x000fe200078e00ad */
[----:B------:R-:W2:Y:S01]  /*1eab0*/  LDL.LU R129, [R1+0xe0] ;  /* 0x0000e00001817983 */ /* 0x000ea20000300800 */
[----:B------:R-:W-:Y:S02]  /*1eac0*/  IMAD.MOV.U32 R173, RZ, RZ, R171 ;  /* 0x000000ffffad7224 */ /* 0x000fe400078e00ab */
[----:B-1----:R-:W-:Y:S01]  /*1ead0*/  FFMA.FTZ R144, R181, UR4, -R214 ;  /* 0x00000004b5907c23 */ /* 0x002fe200080108d6 */
[----:B------:R-:W-:Y:S01]  /*1eae0*/  IMAD.MOV.U32 R171, RZ, RZ, R169 ;  /* 0x000000ffffab7224 */ /* 0x000fe200078e00a9 */
[----:B------:R-:W-:Y:S01]  /*1eaf0*/  MOV R181, R179 ;  /* 0x000000b300b57202 */ /* 0x000fe20000000f00 */
[----:B------:R-:W-:Y:S02]  /*1eb00*/  IMAD.MOV.U32 R169, RZ, RZ, R167 ;  /* 0x000000ffffa97224 */ /* 0x000fe400078e00a7 */
[----:B------:R-:W-:Y:S01]  /*1eb10*/  IMAD.MOV.U32 R167, RZ, RZ, R161 ;  /* 0x000000ffffa77224 */ /* 0x000fe200078e00a1 */
[----:B------:R-:W-:Y:S01]  /*1eb20*/  MOV R161, R154 ;  /* 0x0000009a00a17202 */ /* 0x000fe20000000f00 */
[----:B------:R-:W-:Y:S01]  /*1eb30*/  IMAD.MOV.U32 R176, RZ, RZ, R174 ;  /* 0x000000ffffb07224 */ /* 0x000fe200078e00ae */
[----:B------:R-:W-:Y:S01]  /*1eb40*/  MOV R174, R172 ;  /* 0x000000ac00ae7202 */ /* 0x000fe20000000f00 */
[----:B------:R-:W-:Y:S02]  /*1eb50*/  IMAD.MOV.U32 R154, RZ, RZ, R153 ;  /* 0x000000ffff9a7224 */ /* 0x000fe400078e0099 */
[----:B------:R-:W-:Y:S02]  /*1eb60*/  IMAD.MOV.U32 R153, RZ, RZ, R130 ;  /* 0x000000ffff997224 */ /* 0x000fe400078e0082 */
[----:B------:R-:W-:Y:S01]  /*1eb70*/  IMAD.MOV.U32 R179, RZ, RZ, R176 ;  /* 0x000000ffffb37224 */ /* 0x000fe200078e00b0 */
[----:B------:R-:W3:Y:S01]  /*1eb80*/  LDL.LU R130, [R1+0xdc] ;  /* 0x0000dc0001827983 */ /* 0x000ee20000300800 */
[----:B------:R-:W-:Y:S01]  /*1eb90*/  IMAD.MOV.U32 R176, RZ, RZ, R154 ;  /* 0x000000ffffb07224 */ /* 0x000fe200078e009a */
[----:B------:R-:W-:Y:S01]  /*1eba0*/  MOV R154, R152 ;  /* 0x00000098009a7202 */ /* 0x000fe20000000f00 */
[----:B------:R-:W-:Y:S02]  /*1ebb0*/  IMAD.MOV.U32 R152, RZ, RZ, R131 ;  /* 0x000000ffff987224 */ /* 0x000fe400078e0083 */
[----:B------:R-:W4:Y:S01]  /*1ebc0*/  LDL.LU R131, [R1+0xd8] ;  /* 0x0000d80001837983 */ /* 0x000f220000300800 */
[----:B------:R-:W-:Y:S02]  /*1ebd0*/  IMAD.MOV.U32 R182, RZ, RZ, R180 ;  /* 0x000000ffffb67224 */ /* 0x000fe400078e00b4 */
[----:B------:R-:W-:Y:S02]  /*1ebe0*/  IMAD.MOV.U32 R180, RZ, RZ, R178 ;  /* 0x000000ffffb47224 */ /* 0x000fe400078e00b2 */
[----:B------:R1:W-:Y:S01]  /*1ebf0*/  MUFU.EX2 R178, R144 ;  /* 0x0000009000b27308 */ /* 0x0003e20000000800 */
[----:B------:R-:W-:Y:S01]  /*1ec00*/  IMAD.MOV.U32 R172, RZ, RZ, R170 ;  /* 0x000000ffffac7224 */ /* 0x000fe200078e00aa */
[----:B------:R-:W-:Y:S01]  /*1ec10*/  MOV R170, R168 ;  /* 0x000000a800aa7202 */ /* 0x000fe20000000f00 */
[----:B------:R-:W-:Y:S02]  /*1ec20*/  IMAD.MOV.U32 R168, RZ, RZ, R166 ;  /* 0x000000ffffa87224 */ /* 0x000fe400078e00a6 */
[----:B------:R-:W-:Y:S02]  /*1ec30*/  IMAD.MOV.U32 R183, RZ, RZ, R174 ;  /* 0x000000ffffb77224 */ /* 0x000fe400078e00ae */
[----:B------:R-:W-:Y:S03]  /*1ec40*/  IMAD.MOV.U32 R174, RZ, RZ, R170 ;  /* 0x000000ffffae7224 */ /* 0x000fe600078e00aa */
[----:B------:R1:W1:Y:S01]  /*1ec50*/  MUFU.EX2 R166, R148 ;  /* 0x0000009400a67308 */ /* 0x0002620000000800 */
[----:B------:R-:W-:Y:S02]  /*1ec60*/  IMAD.MOV.U32 R170, RZ, RZ, R160 ;  /* 0x000000ffffaa7224 */ /* 0x000fe400078e00a0 */
[----:B------:R-:W-:Y:S01]  /*1ec70*/  IMAD.MOV.U32 R189, RZ, RZ, R174 ;  /* 0x000000ffffbd7224 */ /* 0x000fe200078e00ae */
[----:B------:R-:W-:Y:S01]  /*1ec80*/  MOV R174, R149 ;  /* 0x0000009500ae7202 */ /* 0x000fe20000000f00 */
[----:B------:R-:W-:Y:S02]  /*1ec90*/  IMAD.MOV.U32 R160, RZ, RZ, R156 ;  /* 0x000000ffffa07224 */ /* 0x000fe400078e009c */
[--C-:B------:R-:W-:Y:S01]  /*1eca0*/  FFMA.FTZ R156, R247, UR4, -R214.reuse ;  /* 0x00000004f79c7c23 */ /* 0x100fe200080108d6 */
[--C-:B------:R-:W-:Y:S01]  /*1ecb0*/  FFMA.FTZ R247, R245, UR4, -R215.reuse ;  /* 0x00000004f5f77c23 */ /* 0x100fe200080108d7 */
[--C-:B------:R-:W-:Y:S01]  /*1ecc0*/  FFMA.FTZ R245, R219, UR4, -R215.reuse ;  /* 0x00000004dbf57c23 */ /* 0x100fe200080108d7 */
[--C-:B-1----:R-:W-:Y:S01]  /*1ecd0*/  FFMA.FTZ R144, R182, UR4, -R214.reuse ;  /* 0x00000004b6907c23 */ /* 0x102fe200080108d6 */
[----:B------:R-:W-:Y:S01]  /*1ece0*/  MUFU.EX2 R203, R156 ;  /* 0x0000009c00cb7308 */ /* 0x000fe20000000800 */
[----:B------:R-:W-:Y:S01]  /*1ecf0*/  MOV R184, R160 ;  /* 0x000000a000b87202 */ /* 0x000fe20000000f00 */
[--C-:B------:R-:W-:Y:S01]  /*1ed00*/  FFMA.FTZ R160, R248, UR4, -R215.reuse ;  /* 0x00000004f8a07c23 */ /* 0x100fe200080108d7 */
[----:B------:R-:W-:Y:S07]  /*1ed10*/  FFMA.FTZ R148, R161, UR4, -R215 ;  /* 0x00000004a1947c23 */ /* 0x000fee00080108d7 */
[----:B------:R1:W-:Y:S01]  /*1ed20*/  MUFU.EX2 R193, R144 ;  /* 0x0000009000c17308 */ /* 0x0003e20000000800 */
[----:B------:R-:W-:Y:S01]  /*1ed30*/  MOV R161, R158 ;  /* 0x0000009e00a17202 */ /* 0x000fe20000000f00 */
[--C-:B------:R-:W-:Y:S01]  /*1ed40*/  FFMA.FTZ R158, R252, UR4, -R214.reuse ;  /* 0x00000004fc9e7c23 */ /* 0x100fe200080108d6 */
[----:B------:R-:W-:Y:S07]  /*1ed50*/  FFMA.FTZ R252, R225, UR4, -R214 ;  /* 0x00000004e1fc7c23 */ /* 0x000fee00080108d6 */
[----:B------:R1:W-:Y:S10]  /*1ed60*/  MUFU.EX2 R196, R148 ;  /* 0x0000009400c47308 */ /* 0x0003f40000000800 */
[----:B------:R-:W-:Y:S01]  /*1ed70*/  MUFU.EX2 R198, R158 ;  /* 0x0000009e00c67308 */ /* 0x000fe20000000800 */
[--C-:B-1----:R-:W-:Y:S01]  /*1ed80*/  FFMA.FTZ R144, R177, UR4, -R213.reuse ;  /* 0x00000004b1907c23 */ /* 0x102fe200080108d5 */
[----:B------:R-:W-:Y:S08]  /*1ed90*/  IMAD.MOV.U32 R177, RZ, RZ, R164 ;  /* 0x000000ffffb17224 */ /* 0x000ff000078e00a4 */
[----:B------:R1:W-:Y:S01]  /*1eda0*/  MUFU.EX2 R164, R144 ;  /* 0x0000009000a47308 */ /* 0x0003e20000000800 */
[----:B------:R-:W-:Y:S09]  /*1edb0*/  F2FP.F16.F32.PACK_AB R148, R166, R165 ;  /* 0x000000a5a694723e */ /* 0x000ff200000000ff */
[----:B------:R-:W-:Y:S10]  /*1edc0*/  MUFU.EX2 R247, R247 ;  /* 0x000000f700f77308 */ /* 0x000ff40000000800 */
[----:B------:R-:W-:Y:S01]  /*1edd0*/  MUFU.EX2 R245, R245 ;  /* 0x000000f500f57308 */ /* 0x000fe20000000800 */
[--C-:B-1----:R-:W-:Y:S09]  /*1ede0*/  FFMA.FTZ R144, R181, UR4, -R213.reuse ;  /* 0x00000004b5907c23 */ /* 0x102ff200080108d5 */
[----:B------:R1:W1:Y:S10]  /*1edf0*/  MUFU.EX2 R187, R144 ;  /* 0x0000009000bb7308 */ /* 0x0002740000000800 */
[----:B------:R-:W-:Y:S01]  /*1ee00*/  MUFU.EX2 R252, R252 ;  /* 0x000000fc00fc7308 */ /* 0x000fe20000000800 */
[----:B-1----:R-:W-:Y:S01]  /*1ee10*/  FFMA.FTZ R144, R177, UR4, -R213 ;  /* 0x00000004b1907c23 */ /* 0x002fe200080108d5 */
[----:B------:R-:W-:Y:S08]  /*1ee20*/  F2FP.F16.F32.PACK_AB R149, R187, R164 ;  /* 0x000000a4bb95723e */ /* 0x000ff000000000ff */
[----:B------:R1:W-:Y:S02]  /*1ee30*/  MUFU.EX2 R177, R144 ;  /* 0x0000009000b17308 */ /* 0x0003e40000000800 */
[----:B-1----:R-:W-:Y:S01]  /*1ee40*/  FFMA.FTZ R144, R180, UR4, -R215 ;  /* 0x00000004b4907c23 */ /* 0x002fe200080108d7 */
[----:B------:R-:W-:Y:S02]  /*1ee50*/  IMAD.MOV.U32 R180, RZ, RZ, R173 ;  /* 0x000000ffffb47224 */ /* 0x000fe400078e00ad */
[----:B------:R-:W-:Y:S05]  /*1ee60*/  IMAD.MOV.U32 R173, RZ, RZ, R169 ;  /* 0x000000ffffad7224 */ /* 0x000fea00078e00a9 */
[----:B------:R1:W-:Y:S01]  /*1ee70*/  MUFU.EX2 R182, R144 ;  /* 0x0000009000b67308 */ /* 0x0003e20000000800 */
[----:B------:R-:W-:Y:S01]  /*1ee80*/  IMAD.MOV.U32 R169, RZ, RZ, R159 ;  /* 0x000000ffffa97224 */ /* 0x000fe200078e009f */
[----:B------:R-:W-:Y:S01]  /*1ee90*/  MOV R159, R155 ;  /* 0x0000009b009f7202 */ /* 0x000fe20000000f00 */
[----:B------:R-:W-:Y:S02]  /*1eea0*/  IMAD.MOV.U32 R190, RZ, RZ, R173 ;  /* 0x000000ffffbe7224 */ /* 0x000fe400078e00ad */
[----:B------:R-:W-:Y:S01]  /*1eeb0*/  FFMA.FTZ R155, R246, UR4, -R214 ;  /* 0x00000004f69b7c23 */ /* 0x000fe200080108d6 */
[----:B------:R-:W-:Y:S01]  /*1eec0*/  IMAD.MOV.U32 R173, RZ, RZ, R150 ;  /* 0x000000ffffad7224 */ /* 0x000fe200078e0096 */
[----:B------:R-:W-:Y:S01]  /*1eed0*/  F2FP.F16.F32.PACK_AB R150, R193, R178 ;  /* 0x000000b2c196723e */ /* 0x000fe200000000ff */
[----:B------:R-:W-:Y:S02]  /*1eee0*/  IMAD.MOV.U32 R185, RZ, RZ, R169 ;  /* 0x000000ffffb97224 */ /* 0x000fe400078e00a9 */
[----:B------:R-:W-:Y:S01]  /*1eef0*/  MUFU.EX2 R186, R155 ;  /* 0x0000009b00ba7308 */ /* 0x000fe20000000800 */
[----:B------:R-:W-:Y:S09]  /*1ef00*/  FFMA.FTZ R246, R227, UR4, -R215 ;  /* 0x00000004e3f67c23 */ /* 0x000ff200080108d7 */
[----:B------:R-:W-:Y:S01]  /*1ef10*/  MUFU.EX2 R246, R246 ;  /* 0x000000f600f67308 */ /* 0x000fe20000000800 */
[--C-:B-1----:R-:W-:Y:S01]  /*1ef20*/  FFMA.FTZ R144, R176, UR4, -R217.reuse ;  /* 0x00000004b0907c23 */ /* 0x102fe200080108d9 */
[----:B------:R-:W-:Y:S08]  /*1ef30*/  IMAD.MOV.U32 R176, RZ, RZ, R162 ;  /* 0x000000ffffb07224 */ /* 0x000ff000078e00a2 */
[----:B------:R1:W-:Y:S02]  /*1ef40*/  MUFU.EX2 R162, R144 ;  /* 0x0000009000a27308 */ /* 0x0003e40000000800 */
[----:B-1----:R-:W-:Y:S08]  /*1ef50*/  FFMA.FTZ R144, R179, UR4, -R217 ;  /* 0x00000004b3907c23 */ /* 0x002ff000080108d9 */
[----:B------:R1:W-:Y:S02]  /*1ef60*/  MUFU.EX2 R179, R144 ;  /* 0x0000009000b37308 */ /* 0x0003e40000000800 */
[----:B-1----:R-:W-:Y:S01]  /*1ef70*/  FFMA.FTZ R144, R176, UR4, -R215 ;  /* 0x00000004b0907c23 */ /* 0x002fe200080108d7 */
[----:B------:R-:W-:Y:S02]  /*1ef80*/  IMAD.MOV.U32 R176, RZ, RZ, R172 ;  /* 0x000000ffffb07224 */ /* 0x000fe400078e00ac */
[----:B------:R-:W-:Y:S05]  /*1ef90*/  IMAD.MOV.U32 R172, RZ, RZ, R168 ;  /* 0x000000ffffac7224 */ /* 0x000fea00078e00a8 */
[----:B------:R1:W1:Y:S01]  /*1efa0*/  MUFU.EX2 R181, R144 ;  /* 0x0000009000b57308 */ /* 0x0002620000000800 */
[--C-:B------:R-:W-:Y:S01]  /*1efb0*/  FFMA.FTZ R168, R226, UR4, -R214.reuse ;  /* 0x00000004e2a87c23 */ /* 0x100fe200080108d6 */
[----:B------:R-:W-:Y:S01]  /*1efc0*/  MOV R191, R172 ;  /* 0x000000ac00bf7202 */ /* 0x000fe20000000f00 */
[----:B------:R-:W-:Y:S07]  /*1efd0*/  IMAD.MOV.U32 R172, RZ, RZ, R151 ;  /* 0x000000ffffac7224 */ /* 0x000fee00078e0097 */
[----:B------:R-:W-:Y:S01]  /*1efe0*/  MUFU.EX2 R248, R168 ;  /* 0x000000a800f87308 */ /* 0x000fe20000000800 */
[--C-:B------:R-:W-:Y:S09]  /*1eff0*/  FFMA.FTZ R226, R191, UR4, -R217.reuse ;  /* 0x00000004bfe27c23 */ /* 0x100ff200080108d9 */
[----:B------:R-:W-:Y:S01]  /*1f000*/  MUFU.EX2 R226, R226 ;  /* 0x000000e200e27308 */ /* 0x000fe20000000800 */
[----:B--2---:R-:W-:Y:S01]  /*1f010*/  FMUL.FTZ R129, R3, R129 ;  /* 0x0000008103817220 */ /* 0x004fe20000410000 */
[C---:B---3--:R-:W-:Y:S01]  /*1f020*/  FMUL.FTZ R130, R2.reuse, R130 ;  /* 0x0000008202827220 */ /* 0x048fe20000410000 */
[----:B----4-:R-:W-:Y:S07]  /*1f030*/  FMUL.FTZ R131, R2, R131 ;  /* 0x0000008302837220 */ /* 0x010fee0000410000 */
[----:B------:R-:W-:Y:S01]  /*1f040*/  HMMA.16816.F32 R128, R140, R146, R128 ;  /* 0x000000928c80723c */ /* 0x000fe20000001880 */
[----:B-1----:R-:W1:Y:S03]  /*1f050*/  LDSM.16.MT88.4 R144, [R212+0xc800] ;  /* 0x00c80000d490783b */ /* 0x002e660000004200 */
[--C-:B------:R-:W-:Y:S01]  /*1f060*/  FFMA.FTZ R140, R175, UR4, -R217.reuse ;  /* 0x00000004af8c7c23 */ /* 0x100fe200080108d9 */
[----:B------:R-:W-:Y:S01]  /*1f070*/  FFMA.FTZ R141, R161, UR4, -R217 ;  /* 0x00000004a18d7c23 */ /* 0x000fe200080108d9 */
[----:B------:R-:W-:Y:S01]  /*1f080*/  F2FP.F16.F32.PACK_AB R142, R196, R181 ;  /* 0x000000b5c48e723e */ /* 0x000fe200000000ff */
[--C-:B------:R-:W-:Y:S01]  /*1f090*/  FFMA.FTZ R161, R250, UR4, -R213.reuse ;  /* 0x00000004faa17c23 */ /* 0x100fe200080108d5 */
[----:B------:R2:W-:Y:S01]  /*1f0a0*/  MUFU.EX2 R192, R140 ;  /* 0x0000008c00c07308 */ /* 0x0005e20000000800 */
[----:B------:R-:W-:Y:S01]  /*1f0b0*/  FFMA.FTZ R250, R138, UR4, -R213 ;  /* 0x000000048afa7c23 */ /* 0x000fe200080108d5 */
[----:B------:R-:W-:Y:S01]  /*1f0c0*/  MOV R175, R171 ;  /* 0x000000ab00af7202 */ /* 0x000fe20000000f00 */
[----:B------:R-:W-:Y:S01]  /*1f0d0*/  FFMA.FTZ R138, R183, UR4, -R215 ;  /* 0x00000004b78a7c23 */ /* 0x000fe200080108d7 */
[----:B------:R-:W-:Y:S01]  /*1f0e0*/  MOV R171, R167 ;  /* 0x000000a700ab7202 */ /* 0x000fe20000000f00 */
[--C-:B------:R-:W-:Y:S01]  /*1f0f0*/  FFMA.FTZ R167, R224, UR4, -R214.reuse ;  /* 0x00000004e0a77c23 */ /* 0x100fe200080108d6 */
[----:B------:R-:W-:Y:S01]  /*1f100*/  FFMA.FTZ R224, R190, UR4, -R217 ;  /* 0x00000004bee07c23 */ /* 0x000fe200080108d9 */
[----:B------:R-:W-:Y:S03]  /*1f110*/  IMAD.MOV.U32 R188, RZ, RZ, R175 ;  /* 0x000000ffffbc7224 */ /* 0x000fe600078e00af */
[----:B------:R3:W4:Y:S01]  /*1f120*/  MUFU.EX2 R197, R141 ;  /* 0x0000008d00c57308 */ /* 0x0007220000000800 */
[----:B------:R-:W-:Y:S01]  /*1f130*/  FFMA.FTZ R214, R223, UR4, -R214 ;  /* 0x00000004dfd67c23 */ /* 0x000fe200080108d6 */
[----:B------:R-:W-:Y:S02]  /*1f140*/  IMAD.MOV.U32 R195, RZ, RZ, R171 ;  /* 0x000000ffffc37224 */ /* 0x000fe400078e00ab */
[----:B------:R-:W-:Y:S02]  /*1f150*/  IMAD.MOV.U32 R171, RZ, RZ, R159 ;  /* 0x000000ffffab7224 */ /* 0x000fe400078e009f */
[----:B------:R-:W-:Y:S01]  /*1f160*/  FFMA.FTZ R159, R249, UR4, -R215 ;  /* 0x00000004f99f7c23 */ /* 0x000fe200080108d7 */
[----:B------:R-:W-:Y:S01]  /*1f170*/  FFMA.FTZ R227, R195, UR4, -R217 ;  /* 0x00000004c3e37c23 */ /* 0x000fe200080108d9 */
[----:B------:R-:W-:Y:S02]  /*1f180*/  IMAD.MOV.U32 R183, RZ, RZ, R170 ;  /* 0x000000ffffb77224 */ /* 0x000fe400078e00aa */
[----:B------:R-:W-:Y:S01]  /*1f190*/  MUFU.EX2 R208, R214 ;  /* 0x000000d600d07308 */ /* 0x000fe20000000800 */
[--C-:B--2---:R-:W-:Y:S01]  /*1f1a0*/  FFMA.FTZ R140, R154, UR4, -R213.reuse ;  /* 0x000000049a8c7c23 */ /* 0x104fe200080108d5 */
[--C-:B------:R-:W-:Y:S01]  /*1f1b0*/  FFMA.FTZ R154, R153, UR4, -R213.reuse ;  /* 0x00000004999a7c23 */ /* 0x100fe200080108d5 */
[--C-:B------:R-:W-:Y:S01]  /*1f1c0*/  FFMA.FTZ R153, R152, UR4, -R213.reuse ;  /* 0x0000000498997c23 */ /* 0x100fe200080108d5 */
[--C-:B------:R-:W-:Y:S01]  /*1f1d0*/  FFMA.FTZ R152, R251, UR4, -R213.reuse ;  /* 0x00000004fb987c23 */ /* 0x100fe200080108d5 */
[--C-:B------:R-:W-:Y:S01]  /*1f1e0*/  FFMA.FTZ R251, R221, UR4, -R213.reuse ;  /* 0x00000004ddfb7c23 */ /* 0x100fe200080108d5 */
[----:B------:R-:W-:Y:S01]  /*1f1f0*/  FFMA.FTZ R213, R137, UR4, -R213 ;  /* 0x0000000489d57c23 */ /* 0x000fe200080108d5 */
[--C-:B------:R-:W-:Y:S03]  /*1f200*/  FFMA.FTZ R137, R180, UR4, -R215.reuse ;  /* 0x00000004b4897c23 */ /* 0x100fe600080108d7 */
[----:B------:R2:W1:Y:S01]  /*1f210*/  MUFU.EX2 R194, R140 ;  /* 0x0000008c00c27308 */ /* 0x0004620000000800 */
[----:B---3--:R-:W-:Y:S01]  /*1f220*/  F2FP.F16.F32.PACK_AB R141, R179, R162 ;  /* 0x000000a2b38d723e */ /* 0x008fe200000000ff */
[----:B------:R-:W3:Y:S01]  /*1f230*/  LDL.LU R180, [R1+0xa8] ;  /* 0x0000a80001b47983 */ /* 0x000ee20000300800 */
[----:B----4-:R-:W-:Y:S01]  /*1f240*/  F2FP.F16.F32.PACK_AB R143, R197, R192 ;  /* 0x000000c0c58f723e */ /* 0x010fe200000000ff */
[----:B------:R-:W-:Y:S02]  /*1f250*/  FFMA.FTZ R215, R218, UR4, -R215 ;  /* 0x00000004dad77c23 */ /* 0x000fe400080108d7 */
[----:B------:R-:W4:Y:S04]  /*1f260*/  LDL.LU R175, [R1+0xa4] ;  /* 0x0000a40001af7983 */ /* 0x000f280000300800 */
[----:B------:R-:W1:Y:S01]  /*1f270*/  MUFU.EX2 R204, R152 ;  /* 0x0000009800cc7308 */ /* 0x000e620000000800 */
[----:B------:R-:W4:Y:S04]  /*1f280*/  LDL.LU R157, [R1+0xa0] ;  /* 0x0000a000019d7983 */ /* 0x000f280000300800 */
[----:B------:R-:W4:Y:S05]  /*1f290*/  LDL.LU R156, [R1+0x9c] ;  /* 0x00009c00019c7983 */ /* 0x000f2a0000300800 */
[----:B------:R-:W-:Y:S01]  /*1f2a0*/  MUFU.EX2 R152, R159 ;  /* 0x0000009f00987308 */ /* 0x000fe20000000800 */
[----:B--2---:R-:W-:Y:S02]  /*1f2b0*/  F2FP.F16.F32.PACK_AB R140, R182, R163 ;  /* 0x000000a3b68c723e */ /* 0x004fe400000000ff */
[----:B-1----:R-:W-:Y:S05]  /*1f2c0*/  F2FP.F16.F32.PACK_AB R151, R194, R177 ;  /* 0x000000b1c297723e */ /* 0x002fea00000000ff */
[-C--:B------:R-:W-:Y:S02]  /*1f2d0*/  HMMA.16816.F32 R4, R140, R144.reuse, R4 ;  /* 0x000000908c04723c */ /* 0x080fe40000001804 */
[----:B------:R-:W-:Y:S06]  /*1f2e0*/  MUFU.EX2 R169, R154 ;  /* 0x0000009a00a97308 */ /* 0x000fec0000000800 */
[C---:B------:R-:W-:Y:S04]  /*1f2f0*/  HMMA.16816.F32 R8, R148.reuse, R144, R8 ;  /* 0x000000909408723c */ /* 0x040fe80000001808 */
[----:B------:R-:W-:Y:S04]  /*1f300*/  MUFU.EX2 R200, R153 ;  /* 0x0000009900c87308 */ /* 0x000fe80000000800 */
[-C--:B------:R-:W-:Y:S06]  /*1f310*/  HMMA.16816.F32 R12, R148, R146.reuse, R12 ;  /* 0x00000092940c723c */ /* 0x080fec000000180c */
[----:B------:R-:W-:Y:S02]  /*1f320*/  MUFU.EX2 R225, R215 ;  /* 0x000000d700e17308 */ /* 0x000fe40000000800 */
[C---:B------:R-:W-:Y:S01]  /*1f330*/  HMMA.16816.F32 R16, R140.reuse, R146, R16 ;  /* 0x000000928c10723c */ /* 0x040fe20000001810 */
[----:B------:R-:W1:Y:S07]  /*1f340*/  LDSM.16.MT88.4 R144, [R216+0xc800] ;  /* 0x00c80000d890783b */ /* 0x000e6e0000004200 */
[----:B------:R-:W-:Y:S10]  /*1f350*/  MUFU.EX2 R249, R222 ;  /* 0x000000de00f97308 */ /* 0x000ff40000000800 */
[----:B------:R2:W-:Y:S10]  /*1f360*/  MUFU.EX2 R201, R137 ;  /* 0x0000008900c97308 */ /* 0x0005f40000000800 */
[----:B------:R-:W-:Y:S10]  /*1f370*/  MUFU.EX2 R170, R138 ;  /* 0x0000008a00aa7308 */ /* 0x000ff40000000800 */
[----:B------:R-:W-:Y:S01]  /*1f380*/  MUFU.EX2 R227, R227 ;  /* 0x000000e300e37308 */ /* 0x000fe20000000800 */
[----:B--2---:R-:W-:Y:S01]  /*1f390*/  FFMA.FTZ R137, R174, UR4, -R217 ;  /* 0x00000004ae897c23 */ /* 0x004fe200080108d9 */
[----:B------:R-:W-:Y:S02]  /*1f3a0*/  IMAD.MOV.U32 R174, RZ, RZ, R172 ;  /* 0x000000ffffae7224 */ /* 0x000fe400078e00ac */
[----:B------:R-:W-:Y:S06]  /*1f3b0*/  IMAD.MOV.U32 R172, RZ, RZ, R171 ;  /* 0x000000ffffac7224 */ /* 0x000fec00078e00ab */
[----:B------:R2:W-:Y:S01]  /*1f3c0*/  MUFU.EX2 R171, R137 ;  /* 0x0000008900ab7308 */ /* 0x0005e20000000800 */
[-C--:B-1----:R-:W-:Y:S09]  /*1f3d0*/  HMMA.16816.F32 R20, R140, R144.reuse, R20 ;  /* 0x000000908c14723c */ /* 0x082ff20000001814 */
[----:B------:R-:W-:Y:S01]  /*1f3e0*/  MUFU.EX2 R224, R224 ;  /* 0x000000e000e07308 */ /* 0x000fe20000000800 */
[C---:B------:R-:W-:Y:S09]  /*1f3f0*/  HMMA.16816.F32 R24, R148.reuse, R144, R24 ;  /* 0x000000909418723c */ /* 0x040ff20000001818 */
[----:B------:R-:W-:Y:S01]  /*1f400*/  MUFU.EX2 R250, R250 ;  /* 0x000000fa00fa7308 */ /* 0x000fe20000000800 */
[--C-:B--2---:R-:W-:Y:S01]  /*1f410*/  FFMA.FTZ R137, R184, UR4, -R217.reuse ;  /* 0x00000004b8897c23 */ /* 0x104fe200080108d9 */
[-C--:B------:R-:W-:Y:S08]  /*1f420*/  HMMA.16816.F32 R28, R148, R146.reuse, R28 ;  /* 0x00000092941c723c */ /* 0x080ff0000000181c */
[----:B------:R1:W-:Y:S01]  /*1f430*/  MUFU.EX2 R184, R160 ;  /* 0x000000a000b87308 */ /* 0x0003e20000000800 */
[C---:B------:R-:W-:Y:S01]  /*1f440*/  HMMA.16816.F32 R32, R140.reuse, R146, R32 ;  /* 0x000000928c20723c */ /* 0x040fe20000001820 */
[----:B------:R-:W2:Y:S08]  /*1f450*/  LDSM.16.MT88.4 R144, [R220+0x800] ;  /* 0x00080000dc90783b */ /* 0x000eb00000004200 */
[----:B------:R1:W-:Y:S02]  /*1f460*/  MUFU.EX2 R202, R137 ;  /* 0x0000008900ca7308 */ /* 0x0003e40000000800 */
[----:B-1----:R-:W-:Y:S08]  /*1f470*/  IMAD.MOV.U32 R160, RZ, RZ, R204 ;  /* 0x000000ffffa07224 */ /* 0x002ff000078e00cc */
[----:B------:R-:W-:Y:S01]  /*1f480*/  MUFU.EX2 R195, R167 ;  /* 0x000000a700c37308 */ /* 0x000fe20000000800 */
[----:B------:R-:W-:Y:S01]  /*1f490*/  LDSM.16.MT88.4 R204, [R139+0x1800] ;  /* 0x001800008bcc783b */ /* 0x000fe20000004200 */
[--C-:B------:R-:W-:Y:S08]  /*1f4a0*/  FFMA.FTZ R137, R185, UR4, -R217.reuse ;  /* 0x00000004b9897c23 */ /* 0x100ff000080108d9 */
[----:B------:R-:W1:Y:S10]  /*1f4b0*/  MUFU.EX2 R251, R251 ;  /* 0x000000fb00fb7308 */ /* 0x000e740000000800 */
[----:B------:R2:W2:Y:S10]  /*1f4c0*/  MUFU.EX2 R138, R137 ;  /* 0x00000089008a7308 */ /* 0x0004b40000000800 */
[----:B------:R2:W-:Y:S01]  /*1f4d0*/  MUFU.EX2 R185, R161 ;  /* 0x000000a100b97308 */ /* 0x0005e20000000800 */
[----:B-1----:R-:W-:Y:S01]  /*1f4e0*/  F2FP.F16.F32.PACK_AB R209, R251, R249 ;  /* 0x000000f9fbd1723e */ /* 0x002fe200000000ff */
[-C--:B--2---:R-:W-:Y:S03]  /*1f4f0*/  HMMA.16816.F32 R36, R140, R144.reuse, R36 ;  /* 0x000000908c24723c */ /* 0x084fe60000001824 */
[--C-:B------:R-:W-:Y:S01]  /*1f500*/  FFMA.FTZ R137, R183, UR4, -R217.reuse ;  /* 0x00000004b7897c23 */ /* 0x100fe200080108d9 */
[----:B------:R-:W-:Y:S01]  /*1f510*/  FFMA.FTZ R217, R189, UR4, -R217 ;  /* 0x00000004bdd97c23 */ /* 0x000fe200080108d9 */
[----:B------:R-:W-:Y:S03]  /*1f520*/  IMAD.MOV.U32 R168, RZ, RZ, R138 ;  /* 0x000000ffffa87224 */ /* 0x000fe600078e008a */
[C---:B------:R-:W-:Y:S01]  /*1f530*/  HMMA.16816.F32 R40, R148.reuse, R144, R40 ;  /* 0x000000909428723c */ /* 0x040fe20000001828 */
[----:B------:R1:W-:Y:S03]  /*1f540*/  MUFU.EX2 R183, R137 ;  /* 0x0000008900b77308 */ /* 0x0003e60000000800 */
[----:B------:R-:W-:Y:S02]  /*1f550*/  MOV R161, R152 ;  /* 0x0000009800a17202 */ /* 0x000fe40000000f00 */
[----:B------:R-:W-:Y:S02]  /*1f560*/  LDSM.16.MT88.4 R152, [R216+0xd000] ;  /* 0x00d00000d898783b */ /* 0x000fe40000004200 */
        /* <DEDUP_REMOVED lines=10> */
[-C--:B------:R-:W-:Y:S03]  /*1f610*/  HMMA.16816.F32 R76, R148, R146.reuse, R76 ;  /* 0x00000092944c723c */ /* 0x080fe6000000184c */
[----:B---3--:R-:W-:Y:S02]  /*1f620*/  FFMA.FTZ R132, R132, R180, R188 ;  /* 0x000000b484847223 */ /* 0x008fe400000100bc */
[----:B------:R-:W-:Y:S01]  /*1f630*/  LDSM.16.MT88.4 R188, [R220+0x1800] ;  /* 0x00180000dcbc783b */ /* 0x000fe20000004200 */
[----:B----4-:R-:W-:Y:S01]  /*1f640*/  FFMA.FTZ R0, R0, R175, R176 ;  /* 0x000000af00007223 */ /* 0x010fe200000100b0 */
[----:B------:R-:W-:Y:S01]  /*1f650*/  FADD.FTZ R132, R172, R132 ;  /* 0x00000084ac847221 */ /* 0x000fe20000010000 */
[C---:B------:R-:W-:Y:S04]  /*1f660*/  HMMA.16816.F32 R80, R140.reuse, R146, R80 ;  /* 0x000000928c50723c */ /* 0x040fe80000001850 */
[----:B-1----:R-:W-:Y:S01]  /*1f670*/  FFMA.FTZ R137, R3, R157, R174 ;  /* 0x0000009d03897223 */ /* 0x002fe200000100ae */
[----:B------:R-:W1:Y:S01]  /*1f680*/  LDSM.16.MT88.4 R144, [R216+0xe800] ;  /* 0x00e80000d890783b */ /* 0x000e620000004200 */
[----:B------:R-:W-:Y:S01]  /*1f690*/  FFMA.FTZ R3, R2, R156, R173 ;  /* 0x0000009c02037223 */ /* 0x000fe200000100ad */
[----:B------:R-:W-:Y:S01]  /*1f6a0*/  FADD.FTZ R0, R243, R0 ;  /* 0x00000000f3007221 */ /* 0x000fe20000010000 */
[----:B------:R-:W-:Y:S01]  /*1f6b0*/  FADD.FTZ R2, R237, R137 ;  /* 0x00000089ed027221 */ /* 0x000fe20000010000 */
[----:B------:R-:W-:Y:S01]  /*1f6c0*/  FADD.FTZ R137, R236, R132 ;  /* 0x00000084ec897221 */ /* 0x000fe20000010000 */
[----:B------:R-:W-:Y:S01]  /*1f6d0*/  FADD.FTZ R3, R242, R3 ;  /* 0x00000003f2037221 */ /* 0x000fe20000010000 */
[----:B------:R-:W-:Y:S01]  /*1f6e0*/  FADD.FTZ R132, R231, R0 ;  /* 0x00000000e7847221 */ /* 0x000fe20000010000 */
[----:B------:R-:W-:Y:S01]  /*1f6f0*/  FADD.FTZ R0, R230, R2 ;  /* 0x00000002e6007221 */ /* 0x000fe20000010000 */
[----:B------:R-:W-:Y:S01]  /*1f700*/  LDSM.16.MT88.4 R156, [R220+0x1000] ;  /* 0x00100000dc9c783b */ /* 0x000fe20000004200 */
[----:B------:R-:W-:Y:S01]  /*1f710*/  FADD.FTZ R2, R228, R3 ;  /* 0x00000003e4027221 */ /* 0x000fe20000010000 */
[----:B------:R-:W-:Y:S01]  /*1f720*/  FADD.FTZ R132, R235, R132 ;  /* 0x00000084eb847221 */ /* 0x000fe20000010000 */
[----:B------:R-:W-:Y:S01]  /*1f730*/  FADD.FTZ R137, R233, R137 ;  /* 0x00000089e9897221 */ /* 0x000fe20000010000 */
[----:B------:R-:W-:Y:S01]  /*1f740*/  FADD.FTZ R3, R234, R0 ;  /* 0x00000000ea037221 */ /* 0x000fe20000010000 */
[----:B------:R-:W-:Y:S01]  /*1f750*/  FADD.FTZ R0, R232, R2 ;  /* 0x00000002e8007221 */ /* 0x000fe20000010000 */
[----:B------:R-:W-:Y:S01]  /*1f760*/  FADD.FTZ R176, R164, R132 ;  /* 0x00000084a4b07221 */ /* 0x000fe20000010000 */
[----:B------:R-:W-:Y:S01]  /*1f770*/  FADD.FTZ R137, R165, R137 ;  /* 0x00000089a5897221 */ /* 0x000fe20000010000 */
[----:B------:R-:W-:Y:S01]  /*1f780*/  LDSM.16.MT88.4 R172, [R216+0xd800] ;  /* 0x00d80000d8ac783b */ /* 0x000fe20000004200 */
[----:B------:R-:W2:Y:S01]  /*1f790*/  MUFU.EX2 R132, R213 ;  /* 0x000000d500847308 */ /* 0x000ea20000000800 */
[----:B------:R-:W-:Y:S01]  /*1f7a0*/  FADD.FTZ R3, R163, R3 ;  /* 0x00000003a3037221 */ /* 0x000fe20000010000 */
[----:B------:R-:W-:Y:S01]  /*1f7b0*/  FADD.FTZ R2, R166, R137 ;  /* 0x00000089a6027221 */ /* 0x000fe20000010000 */
[----:B------:R-:W-:Y:S01]  /*1f7c0*/  MOV R137, R208 ;  /* 0x000000d000897202 */ /* 0x000fe20000000f00 */
[----:B------:R-:W-:Y:S01]  /*1f7d0*/  FADD.FTZ R180, R162, R0 ;  /* 0x00000000a2b47221 */ /* 0x000fe20000010000 */
[----:B------:R-:W-:Y:S01]  /*1f7e0*/  F2FP.F16.F32.PACK_AB R208, R252, R248 ;  /* 0x000000f8fcd0723e */ /* 0x000fe200000000ff */
[----:B------:R-:W-:Y:S01]  /*1f7f0*/  IMAD.MOV.U32 R0, RZ, RZ, R187 ;  /* 0x000000ffff007224 */ /* 0x000fe200078e00bb */
[----:B------:R3:W5:Y:S01]  /*1f800*/  LDL.LU R243, [R1+0xd4] ;  /* 0x0000d40001f37983 */ /* 0x0007620000300800 */
[----:B------:R-:W-:Y:S01]  /*1f810*/  F2FP.F16.F32.PACK_AB R210, R137, R195 ;  /* 0x000000c389d2723e */ /* 0x000fe200000000ff */
[----:B------:R-:W-:Y:S02]  /*1f820*/  IMAD.MOV.U32 R235, RZ, RZ, 0x40 ;  /* 0x00000040ffeb7424 */ /* 0x000fe400078e00ff */
[----:B------:R3:W5:Y:S04]  /*1f830*/  LDL.LU R237, [R1+0xd0] ;  /* 0x0000d00001ed7983 */ /* 0x0007680000300800 */
[----:B------:R3:W5:Y:S01]  /*1f840*/  LDL.LU R242, [R1+0xcc] ;  /* 0x0000cc0001f27983 */ /* 0x0007620000300800 */
[----:B--2---:R-:W-:Y:S03]  /*1f850*/  F2FP.F16.F32.PACK_AB R211, R132, R250 ;  /* 0x000000fa84d3723e */ /* 0x004fe600000000ff */
[----:B------:R3:W5:Y:S01]  /*1f860*/  LDL.LU R236, [R1+0xc8] ;  /* 0x0000c80001ec7983 */ /* 0x0007620000300800 */
[-C--:B-1----:R-:W-:Y:S03]  /*1f870*/  HMMA.16816.F32 R84, R140, R144.reuse, R84 ;  /* 0x000000908c54723c */ /* 0x082fe60000001854 */
[----:B------:R3:W5:Y:S04]  /*1f880*/  LDL.LU R231, [R1+0xc4] ;  /* 0x0000c40001e77983 */ /* 0x0007680000300800 */
[----:B------:R3:W5:Y:S01]  /*1f890*/  LDL.LU R230, [R1+0xc0] ;  /* 0x0000c00001e67983 */ /* 0x0007620000300800 */
[C---:B------:R-:W-:Y:S03]  /*1f8a0*/  HMMA.16816.F32 R88, R148.reuse, R144, R88 ;  /* 0x000000909458723c */ /* 0x040fe60000001858 */
[----:B------:R3:W5:Y:S01]  /*1f8b0*/  LDL.LU R228, [R1+0xbc] ;  /* 0x0000bc0001e47983 */ /* 0x0007620000300800 */
[----:B------:R-:W1:Y:S04]  /*1f8c0*/  S2R R233, SR_TID.X ;  /* 0x0000000000e97919 */ /* 0x000e680000002100 */
[-C--:B------:R-:W-:Y:S01]  /*1f8d0*/  HMMA.16816.F32 R92, R148, R146.reuse, R92 ;  /* 0x00000092945c723c */ /* 0x080fe2000000185c */
[----:B------:R-:W2:Y:S07]  /*1f8e0*/  S2R R232, SR_TID.X ;  /* 0x0000000000e87919 */ /* 0x000eae0000002100 */
[C---:B------:R-:W-:Y:S01]  /*1f8f0*/  HMMA.16816.F32 R96, R140.reuse, R146, R96 ;  /* 0x000000928c60723c */ /* 0x040fe20000001860 */
[----:B------:R-:W4:Y:S03]  /*1f900*/  LDSM.16.MT88.4 R144, [R220+0x2800] ;  /* 0x00280000dc90783b */ /* 0x000f260000004200 */
[----:B-1----:R-:W-:Y:S05]  /*1f910*/  IMAD.SHL.U32 R233, R233, 0x40, RZ ;  /* 0x00000040e9e97824 */ /* 0x002fea00078e00ff */
[----:B------:R-:W-:Y:S01]  /*1f920*/  LOP3.LUT R234, R233, 0x400, RZ, 0xc0, !PT ;  /* 0x00000400e9ea7812 */ /* 0x000fe200078ec0ff */
[-C--:B----4-:R-:W-:Y:S08]  /*1f930*/  HMMA.16816.F32 R100, R140, R144.reuse, R100 ;  /* 0x000000908c64723c */ /* 0x090ff00000001864 */
        /* <DEDUP_REMOVED lines=15> */
[----:B------:R4:W3:Y:S01]  /*1fa30*/  MUFU.EX2 R138, R217 ;  /* 0x000000d9008a7308 */ /* 0x0008e20000000800 */
[----:B------:R-:W-:Y:S02]  /*1fa40*/  F2FP.F16.F32.PACK_AB R146, R186, R203 ;  /* 0x000000cbba92723e */ /* 0x000fe400000000ff */
[----:B------:R-:W-:Y:S02]  /*1fa50*/  F2FP.F16.F32.PACK_AB R147, R185, R160 ;  /* 0x000000a0b993723e */ /* 0x000fe400000000ff */
        /* <DEDUP_REMOVED lines=16> */
[----:B----4-:R-:W-:Y:S07]  /*1fb60*/  LDSM.16.MT88.4 R216, [R216+0xf800] ;  /* 0x00f80000d8d8783b */ /* 0x010fee0000004200 */
        /* <DEDUP_REMOVED lines=33> */
[----:B------:R-:W-:Y:S02]  /*1fd80*/  IMAD.MOV.U32 R11, RZ, RZ, R181 ;  /* 0x000000ffff0b7224 */ /* 0x000fe400078e00b5 */
[-C--:B------:R-:W-:Y:S03]  /*1fd90*/  HMMA.16816.F32 R152, R208, R158.reuse, R12 ;  /* 0x0000009ed098723c */ /* 0x080fe6000000180c */
[----:B------:R-:W-:Y:S02]  /*1fda0*/  IMAD.MOV.U32 R15, RZ, RZ, R195 ;  /* 0x000000ffff0f7224 */ /* 0x000fe400078e00c3 */
[----:B------:R-:W-:Y:S01]  /*1fdb0*/  FADD.FTZ R8, R8, R3 ;  /* 0x0000000308087221 */ /* 0x000fe20000010000 */
[----:B------:R-:W-:Y:S02]  /*1fdc0*/  IMAD.MOV.U32 R14, RZ, RZ, R183 ;  /* 0x000000ffff0e7224 */ /* 0x000fe400078e00b7 */
[----:B------:R-:W-:Y:S01]  /*1fdd0*/  IMAD.MOV.U32 R13, RZ, RZ, R184 ;  /* 0x000000ffff0d7224 */ /* 0x000fe200078e00b8 */
[C---:B------:R-:W-:Y:S04]  /*1fde0*/  HMMA.16816.F32 R156, R140.reuse, R158, R16 ;  /* 0x0000009e8c9c723c */ /* 0x040fe80000001810 */
[----:B------:R-:W-:Y:S01]  /*1fdf0*/  IMAD.MOV.U32 R17, RZ, RZ, R161 ;  /* 0x000000ffff117224 */ /* 0x000fe200078e00a1 */
[----:B------:R-:W-:Y:S01]  /*1fe00*/  MOV R19, R186 ;  /* 0x000000ba00137202 */ /* 0x000fe20000000f00 */
[----:B------:R-:W-:Y:S02]  /*1fe10*/  IMAD.MOV.U32 R16, RZ, RZ, R160 ;  /* 0x000000ffff107224 */ /* 0x000fe400078e00a0 */
[----:B------:R-:W-:Y:S01]  /*1fe20*/  FADD.FTZ R11, R11, R8 ;  /* 0x000000080b0b7221 */ /* 0x000fe20000010000 */
[-C--:B------:R-:W-:Y:S03]  /*1fe30*/  HMMA.16816.F32 R160, R140, R172.reuse, R20 ;  /* 0x000000ac8ca0723c */ /* 0x080fe60000001814 */
[----:B------:R-:W-:Y:S01]  /*1fe40*/  IMAD.MOV.U32 R18, RZ, RZ, R168 ;  /* 0x000000ffff127224 */ /* 0x000fe200078e00a8 */
[----:B------:R-:W-:Y:S01]  /*1fe50*/  MOV R23, R203 ;  /* 0x000000cb00177202 */ /* 0x000fe20000000f00 */
[----:B------:R-:W-:Y:S01]  /*1fe60*/  IMAD.MOV.U32 R12, RZ, RZ, R185 ;  /* 0x000000ffff0c7224 */ /* 0x000fe200078e00b9 */
[----:B--2---:R-:W-:Y:S01]  /*1fe70*/  MOV R139, R134 ;  /* 0x00000086008b7202 */ /* 0x004fe20000000f00 */
[----:B------:R-:W-:Y:S01]  /*1fe80*/  IMAD.MOV.U32 R22, RZ, RZ, R202 ;  /* 0x000000ffff167224 */ /* 0x000fe200078e00ca */
[C---:B------:R-:W-:Y:S04]  /*1fe90*/  HMMA.16816.F32 R164, R208.reuse, R172, R24 ;  /* 0x000000acd0a4723c */ /* 0x040fe80000001818 */
[----:B------:R-:W-:Y:S01]  /*1fea0*/  IMAD.MOV.U32 R26, RZ, RZ, R171 ;  /* 0x000000ffff1a7224 */ /* 0x000fe200078e00ab */
[----:B------:R-:W-:Y:S01]  /*1feb0*/  MOV R27, R199 ;  /* 0x000000c7001b7202 */ /* 0x000fe20000000f00 */
[----:B------:R-:W-:Y:S02]  /*1fec0*/  IMAD.MOV.U32 R24, RZ, RZ, R169 ;  /* 0x000000ffff187224 */ /* 0x000fe400078e00a9 */
[----:B------:R-:W-:Y:S02]  /*1fed0*/  IMAD.MOV.U32 R25, RZ, RZ, R170 ;  /* 0x000000ffff197224 */ /* 0x000fe400078e00aa */
[-C--:B------:R-:W-:Y:S03]  /*1fee0*/  HMMA.16816.F32 R168, R208, R174.reuse, R28 ;  /* 0x000000aed0a8723c */ /* 0x080fe6000000181c */
[----:B------:R-:W-:Y:S01]  /*1fef0*/  MOV R31, R198 ;  /* 0x000000c6001f7202 */ /* 0x000fe20000000f00 */
[----:B------:R-:W-:Y:S01]  /*1ff00*/  IMAD.MOV.U32 R21, RZ, RZ, R201 ;  /* 0x000000ffff157224 */ /* 0x000fe200078e00c9 */
[----:B------:R-:W-:Y:S01]  /*1ff10*/  MOV R28, R194 ;  /* 0x000000c2001c7202 */ /* 0x000fe20000000f00 */
[----:B------:R-:W-:Y:S02]  /*1ff20*/  IMAD.MOV.U32 R20, RZ, RZ, R200 ;  /* 0x000000ffff147224 */ /* 0x000fe400078e00c8 */
[C---:B------:R-:W-:Y:S04]  /*1ff30*/  HMMA.16816.F32 R172, R140.reuse, R174, R32 ;  /* 0x000000ae8cac723c */ /* 0x040fe80000001820 */
[----:B------:R-:W-:Y:S01]  /*1ff40*/  IMAD.MOV.U32 R32, RZ, RZ, R180 ;  /* 0x000000ffff207224 */ /* 0x000fe200078e00b4 */
[----:B------:R-:W-:Y:S01]  /*1ff50*/  MOV R33, R179 ;  /* 0x000000b300217202 */ /* 0x000fe20000000f00 */
[----:B------:R-:W-:Y:S02]  /*1ff60*/  IMAD.MOV.U32 R34, RZ, RZ, R178 ;  /* 0x000000ffff227224 */ /* 0x000fe400078e00b2 */
[-C--:B------:R-:W-:Y:S03]  /*1ff70*/  HMMA.16816.F32 R180, R140, R188.reuse, R36 ;  /* 0x000000bc8cb4723c */ /* 0x080fe60000001824 */
[----:B------:R-:W-:Y:S01]  /*1ff80*/  IMAD.MOV.U32 R35, RZ, RZ, R177 ;  /* 0x000000ffff237224 */ /* 0x000fe200078e00b1 */
[----:B------:R-:W-:Y:S01]  /*1ff90*/  MOV R39, R176 ;  /* 0x000000b000277202 */ /* 0x000fe20000000f00 */
[----:B------:R-:W-:Y:S01]  /*1ffa0*/  FADD.FTZ R2, R34, R2 ;  /* 0x0000000222027221 */ /* 0x000fe20000010000 */
[----:B------:R-:W-:Y:S02]  /*1ffb0*/  IMAD.MOV.U32 R30, RZ, RZ, R197 ;  /* 0x000000ffff1e7224 */ /* 0x000fe400078e00c5 */
[----:B------:R-:W-:Y:S01]  /*1ffc0*/  FADD.FTZ R3, R33, R32 ;  /* 0x0000002021037221 */ /* 0x000fe20000010000 */
[C---:B------:R-:W-:Y:S04]  /*1ffd0*/  HMMA.16816.F32 R176, R208.reuse, R188, R40 ;  /* 0x000000bcd0b0723c */ /* 0x040fe80000001828 */
[----:B------:R-:W-:Y:S01]  /*1ffe0*/  FADD.FTZ R9, R9, R2 ;  /* 0x0000000209097221 */ /* 0x000fe20000010000 */
[----:B------:R-:W-:Y:S01]  /*1fff0*/  FADD.FTZ R0, R0, R39 ;  /* 0x0000002700007221 */ /* 0x000fe20000010000 */
[----:B------:R-:W-:Y:S02]  /*20000*/  IMAD.MOV.U32 R29, RZ, RZ, R196 ;  /* 0x000000ffff1d7224 */ /* 0x000fe400078e00c4 */
[-C--:B------:R-:W-:Y:S03]  /*20010*/  HMMA.16816.F32 R184, R208, R190.reuse, R44 ;  /* 0x000000bed0b8723c */ /* 0x080fe6000000182c */
[----:B------:R-:W-:Y:S01]  /*20020*/  FADD.FTZ R0, R35, R0 ;  /* 0x0000000023007221 */ /* 0x000fe20000010000 */
[----:B------:R-:W-:Y:S03]  /*20030*/  IMAD.MOV.U32 R10, RZ, RZ, R192 ;  /* 0x000000ffff0a7224 */ /* 0x000fe600078e00c0 */
        /* <DEDUP_REMOVED lines=28> */
[----:B------:R-:W-:Y:S03]  /*20200*/  FADD.FTZ R8, R246, R3 ;  /* 0x00000003f6087221 */ /* 0x000fe60000010000 */
        /* <DEDUP_REMOVED lines=29> */
[----:B------:R-:W-:Y:S02]  /*203e0*/  IMAD.MOV.U32 R140, RZ, RZ, R133 ;  /* 0x000000ffff8c7224 */ /* 0x000fe400078e0085 */
[----:B------:R-:W-:Y:S01]  /*203f0*/  IMAD.MOV.U32 R132, RZ, RZ, R135 ;  /* 0x000000ffff847224 */ /* 0x000fe200078e0087 */
[----:B------:R1:W-:Y:S04]  /*20400*/  STL [R1+0xa4], R3 ;  /* 0x0000a40301007387 */ /* 0x0003e80000100800 */
[----:B------:R2:W-:Y:S04]  /*20410*/  STL [R1+0xa0], R2 ;  /* 0x0000a00201007387 */ /* 0x0005e80000100800 */
[----:B------:R2:W-:Y:S01]  /*20420*/  STL [R1+0x9c], R0 ;  /* 0x00009c0001007387 */ /* 0x0005e20000100800 */
[----:B-1----:R-:W-:Y:S01]  /*20430*/  IMAD.MOV.U32 R3, RZ, RZ, R136 ;  /* 0x000000ffff037224 */ /* 0x002fe200078e0088 */
[----:B------:R-:W-:Y:S06]  /*20440*/  BRA.U UP0, `(.L_x_908) ;  /* 0xffffff9900807547 */ /* 0x000fec000b83ffff */
.L_x_907:
        /* <DEDUP_REMOVED lines=351> */
.L_x_911:
[----:B------:R-:W-:Y:S01]  /*21a40*/  BAR.SYNC.DEFER_BLOCKING 0x0 ;  /* 0x0000000000007b1d */ /* 0x000fe20000010000 */
[----:B------:R-:W-:Y:S01]  /*21a50*/  @P3 FMUL.FTZ R0, R3, 0.69314718246459960938 ;  /* 0x3f31721803003820 */ /* 0x000fe20000410000 */
[----:B------:R-:W-:Y:S01]  /*21a60*/  MOV R15, 0x7f800000 ;  /* 0x7f800000000f7802 */ /* 0x000fe20000000f00 */
[----:B------:R-:W-:Y:S01]  /*21a70*/  UIMAD UR13, UR6, UR13, URZ ;  /* 0x0000000d060d72a4 */ /* 0x000fe2000f8e02ff */
[----:B------:R-:W-:Y:S01]  /*21a80*/  @P2 FMUL.FTZ R3, R9, 0.69314718246459960938 ;  /* 0x3f31721809032820 */ /* 0x000fe20000410000 */
[----:B----4-:R-:W-:-:S03]  /*21a90*/  @P3 FFMA.FTZ R15, R135, R8, R0 ;  /* 0x00000008870f3223 */ /* 0x010fc60000010000 */
[----:B------:R-:W2:Y:S01]  /*21aa0*/  @P2 LDC R7, c[0x0][0x458] ;  /* 0x00011600ff072b82 */ /* 0x000ea20000000800 */
[----:B------:R-:W3:Y:S01]  /*21ab0*/  @P1 MUFU.LG2 R2, R132 ;  /* 0x0000008400021308 */ /* 0x000ee20000000c00 */
[----:B------:R-:W-:Y:S01]  /*21ac0*/  LOP3.LUT P3, RZ, R232, 0x3, RZ, 0xc0, !PT ;  /* 0x00000003e8ff7812 */ /* 0x000fe2000786c0ff */
[----:B------:R-:W-:Y:S01]  /*21ad0*/  UIMAD UR10, UR8, UR15, URZ ;  /* 0x0000000f080a72a4 */ /* 0x000fe2000f8e02ff */
[----:B------:R-:W-:Y:S01]  /*21ae0*/  BSSY.RECONVERGENT B0, `(.L_x_912) ;  /* 0x000003c000007945 */ /* 0x000fe20003800200 */
[----:B------:R-:W-:Y:S01]  /*21af0*/  USEL UR20, UR20, URZ, UP0 ;  /* 0x000000ff14147287 */ /* 0x000fe20008000000 */
[----:B------:R-:W-:Y:S01]  /*21b00*/  MOV R14, 0x7f800000 ;  /* 0x7f800000000e7802 */ /* 0x000fe20000000f00 */
[----:B------:R-:W-:Y:S01]  /*21b10*/  @!UP0 UIMAD UR13, UR12, UR7, UR13 ;  /* 0x000000070c0d82a4 */ /* 0x000fe2000f8e020d */
[----:B------:R-:W4:Y:S01]  /*21b20*/  @P1 LDC R6, c[0x0][0x458] ;  /* 0x00011600ff061b82 */ /* 0x000f220000000800 */
[----:B-1----:R-:W1:Y:S01]  /*21b30*/  @P0 MUFU.LG2 R4, R139 ;  /* 0x0000008b00040308 */ /* 0x002e620000000c00 */
[----:B------:R-:W-:Y:S01]  /*21b40*/  USHF.L.U32 UR10, UR10, 0x7, URZ ;  /* 0x000000070a0a7899 */ /* 0x000fe200080006ff */
[----:B------:R-:W-:Y:S01]  /*21b50*/  MOV R13, 0x7f800000 ;  /* 0x7f800000000d7802 */ /* 0x000fe20000000f00 */
[----:B------:R-:W-:Y:S01]  /*21b60*/  USEL UR4, UR4, URZ, UP0 ;  /* 0x000000ff04047287 */ /* 0x000fe20008000000 */
[----:B------:R-:W-:Y:S01]  /*21b70*/  MOV R12, 0x7f800000 ;  /* 0x7f800000000c7802 */ /* 0x000fe20000000f00 */
[----:B------:R-:W-:-:S02]  /*21b80*/  USHF.R.S32.HI UR7, URZ, 0x1f, UR13 ;  /* 0x0000001fff077899 */ /* 0x000fc4000801140d */
[----:B------:R-:W5:Y:S01]  /*21b90*/  @P0 LDC R5, c[0x0][0x458] ;  /* 0x00011600ff050b82 */ /* 0x000f620000000800 */
[----:B------:R-:W-:Y:S01]  /*21ba0*/  USHF.R.S32.HI UR5, URZ, 0x1f, UR10 ;  /* 0x0000001fff057899 */ /* 0x000fe2000801140a */
[----:B------:R1:W5:Y:S01]  /*21bb0*/  LDS.128 R24, [R19+0x3800] ;  /* 0x0038000013187984 */ /* 0x0003620000000c00 */
[----:B------:R-:W-:Y:S01]  /*21bc0*/  UIADD3 UR20, UP1, UP0, UR10, UR20, UR13 ;  /* 0x000000140a147290 */ /* 0x000fe2000f83e00d */
[----:B---3--:R-:W-:-:S03]  /*21bd0*/  @P1 FMUL.FTZ R2, R2, 0.69314718246459960938 ;  /* 0x3f31721802021820 */ /* 0x008fc60000410000 */
        /* <DEDUP_REMOVED lines=44> */
.L_x_913:
[----:B------:R-:W-:Y:S05]  /*21ea0*/  BSYNC.RECONVERGENT B0 ;  /* 0x0000000000007941 */ /* 0x000fea0003800200 */
.L_x_912:
        /* <DEDUP_REMOVED lines=42> */
.L_x_915:
[----:B------:R-:W-:Y:S05]  /*22150*/  BSYNC.RECONVERGENT B0 ;  /* 0x0000000000007941 */ /* 0x000fea0003800200 */
.L_x_914:
        /* <DEDUP_REMOVED lines=23> */
.L_x_917:
[----:B------:R-:W-:Y:S05]  /*222d0*/  BSYNC.RECONVERGENT B0 ;  /* 0x0000000000007941 */ /* 0x000fea0003800200 */
.L_x_916:
        /* <DEDUP_REMOVED lines=22> */
.L_x_919:
[----:B------:R-:W-:Y:S05]  /*22440*/  BSYNC.RECONVERGENT B0 ;  /* 0x0000000000007941 */ /* 0x000fea0003800200 */
.L_x_918:
        /* <DEDUP_REMOVED lines=21> */
.L_x_921:
[----:B------:R-:W-:Y:S05]  /*225a0*/  BSYNC.RECONVERGENT B0 ;  /* 0x0000000000007941 */ /* 0x000fea0003800200 */
.L_x_920:
        /* <DEDUP_REMOVED lines=21> */
.L_x_923:
[----:B------:R-:W-:Y:S05]  /*22700*/  BSYNC.RECONVERGENT B0 ;  /* 0x0000000000007941 */ /* 0x000fea0003800200 */
.L_x_922:
        /* <DEDUP_REMOVED lines=21> */
.L_x_925:
[----:B------:R-:W-:Y:S05]  /*22860*/  BSYNC.RECONVERGENT B0 ;  /* 0x0000000000007941 */ /* 0x000fea0003800200 */
.L_x_924:
        /* <DEDUP_REMOVED lines=21> */
.L_x_927:
[----:B------:R-:W-:Y:S05]  /*229c0*/  BSYNC.RECONVERGENT B0 ;  /* 0x0000000000007941 */ /* 0x000fea0003800200 */
.L_x_926:
        /* <DEDUP_REMOVED lines=21> */
.L_x_928:
        /* <DEDUP_REMOVED lines=14> */
.L_x_2851:


//--------------------- .text._ZN5flash16flash_fwd_kernelI23Flash_fwd_kernel_traitsILi128ELi128ELi64ELi4ELb0ELb0EN7cutlass6half_tE19Flash_kernel_traitsILi128ELi128ELi64ELi4ES3_EELb0ELb0ELb1ELb1ELb0ELb0ELb1ELb0EEEvNS_16Flash_fwd_paramsE --------------------------
	.section	.text._ZN5flash16flash_fwd_kernelI23Flash_fwd_kernel_traitsILi128ELi128ELi64ELi4ELb0ELb0EN7cutlass6half_tE19Flash_kernel_traitsILi128ELi128ELi64ELi4ES3_EELb0ELb0ELb1ELb1ELb0ELb0ELb1ELb0EEEvNS_16Flash_fwd_paramsE,"ax",@progbits
	.align	128
        .global         _ZN5flash16flash_fwd_kernelI23Flash_fwd_kernel_traitsILi128ELi128ELi64ELi4ELb0ELb0EN7cutlass6half_tE19Flash_kernel_traitsILi128ELi128ELi64ELi4ES3_EELb0ELb0ELb1ELb1ELb0ELb0ELb1ELb0EEEvNS_16Flash_fwd_paramsE
        .type           _ZN5flash16flash_fwd_kernelI23Flash_fwd_kernel_traitsILi128ELi128ELi64ELi4ELb0ELb0EN7cutlass6half_tE19Flash_kernel_traitsILi128ELi128ELi64ELi4ES3_EELb0ELb0ELb1ELb1ELb0ELb0ELb1ELb0EEEvNS_16Flash_fwd_paramsE,@function
        .size           _ZN5flash16flash_fwd_kernelI23Flash_fwd_kernel_traitsILi128ELi128ELi64ELi4ELb0ELb0EN7cutlass6half_tE19Flash_kernel_traitsILi128ELi128ELi64ELi4ES3_EELb0ELb0ELb1ELb1ELb0ELb0ELb1ELb0EEEvNS_16Flash_fwd_paramsE,(.L_x_2852 - _ZN5flash16flash_fwd_kernelI23Flash_fwd_kernel_traitsILi128ELi128ELi64ELi4ELb0ELb0EN7cutlass6half_tE19Flash_kernel_traitsILi128ELi128ELi64ELi4ES3_EELb0ELb0ELb1ELb1ELb0ELb0ELb1ELb0EEEvNS_16Flash_fwd_paramsE)
        .other          _ZN5flash16flash_fwd_kernelI23Flash_fwd_kernel_traitsILi128ELi128ELi64ELi4ELb0ELb0EN7cutlass6half_tE19Flash_kernel_traitsILi128ELi128ELi64ELi4ES3_EELb0ELb0ELb1ELb1ELb0ELb0ELb1ELb0EEEvNS_16Flash_fwd_paramsE,@"STO_CUDA_ENTRY STV_DEFAULT"
_ZN5flash16flash_fwd_kernelI23Flash_fwd_kernel_traitsILi128ELi128ELi64ELi4ELb0ELb0EN7cutlass6half_tE19Flash_kernel_traitsILi128ELi128ELi64ELi4ES3_EELb0ELb0ELb1ELb1ELb0ELb0ELb1ELb0EEEvNS_16Flash_fwd_paramsE:
.text._ZN5flash16flash_fwd_kernelI23Flash_fwd_kernel_traitsILi128ELi128ELi64ELi4ELb0ELb0EN7cutlass6half_tE19Flash_kernel_traitsILi128ELi128ELi64ELi4ES3_EELb0ELb0ELb1ELb1ELb0ELb0ELb1ELb0EEEvNS_16Flash_fwd_paramsE:
        /* <DEDUP_REMOVED lines=72> */
.L_x_929:
        /* <DEDUP_REMOVED lines=57> */
.L_x_931:
        /* <DEDUP_REMOVED lines=55> */
.L_x_933:
[----:B------:R-:W-:Y:S05]  /*0b80*/  BSYNC.RECONVERGENT B0 ;  /* 0x0000000000007941 */ /* 0x000fea0003800200 */
.L_x_932:
        /* <DEDUP_REMOVED lines=21> */
.L_x_935:
[----:B------:R-:W-:Y:S05]  /*0ce0*/  BSYNC.RECONVERGENT B0 ;  /* 0x0000000000007941 */ /* 0x000fea0003800200 */
.L_x_934:
        /* <DEDUP_REMOVED lines=21> */
.L_x_937:
[----:B------:R-:W-:Y:S05]  /*0e40*/  BSYNC.RECONVERGENT B0 ;  /* 0x0000000000007941 */ /* 0x000fea0003800200 */
.L_x_936:
        /* <DEDUP_REMOVED lines=20> */
.L_x_939:
[----:B------:R-:W-:Y:S05]  /*0f90*/  BSYNC.RECONVERGENT B0 ;  /* 0x0000000000007941 */ /* 0x000fea0003800200 */
.L_x_938:
        /* <DEDUP_REMOVED lines=20> */
.L_x_941:
[----:B------:R-:W-:Y:S05]  /*10e0*/  BSYNC.RECONVERGENT B0 ;  /* 0x0000000000007941 */ /* 0x000fea0003800200 */
.L_x_940:
        /* <DEDUP_REMOVED lines=20> */
.L_x_943:
[----:B------:R-:W-:Y:S05]  /*1230*/  BSYNC.RECONVERGENT B0 ;  /* 0x0000000000007941 */ /* 0x000fea0003800200 */
.L_x_942:
        /* <DEDUP_REMOVED lines=20> */
.L_x_945:
[----:B------:R-:W-:Y:S05]  /*1380*/  BSYNC.RECONVERGENT B0 ;  /* 0x0000000000007941 */ /* 0x000fea0003800200 */
.L_x_944:
        /* <DEDUP_REMOVED lines=20> */
.L_x_947:
[----:B------:R-:W-:Y:S05]  /*14d0*/  BSYNC.RECONVERGENT B0 ;  /* 0x0000000000007941 */ /* 0x000fea0003800200 */
.L_x_946:
        /* <DEDUP_REMOVED lines=10> */
.L_x_949:
[----:B------:R-:W-:Y:S05]  /*1580*/  BSYNC.RECONVERGENT B0 ;  /* 0x0000000000007941 */ /* 0x000fea0003800200 */
.L_x_948:
        /* <DEDUP_REMOVED lines=15> */
.L_x_951:
[----:B------:R-:W-:Y:S05]  /*1680*/  BSYNC.RECONVERGENT B0 ;  /* 0x0000000000007941 */ /* 0x000fea0003800200 */
.L_x_950:
        /* <DEDUP_REMOVED lines=10> */
.L_x_953:
[----:B------:R-:W-:Y:S05]  /*1730*/  BSYNC.RECONVERGENT B0 ;  /* 0x0000000000007941 */ /* 0x000fea0003800200 */
.L_x_952:
        /* <DEDUP_REMOVED lines=10> */
.L_x_955:
[----:B------:R-:W-:Y:S05]  /*17e0*/  BSYNC.RECONVERGENT B0 ;  /* 0x0000000000007941 */ /* 0x000fea0003800200 */
.L_x_954:
        /* <DEDUP_REMOVED lines=10> */
.L_x_957:
[----:B------:R-:W-:Y:S05]  /*1890*/  BSYNC.RECONVERGENT B0 ;  /* 0x0000000000007941 */ /* 0x000fea0003800200 */
.L_x_956:
        /* <DEDUP_REMOVED lines=10> */
.L_x_959:
[----:B------:R-:W-:Y:S05]  /*1940*/  BSYNC.RECONVERGENT B0 ;  /* 0x0000000000007941 */ /* 0x000fea0003800200 */
.L_x_958:
        /* <DEDUP_REMOVED lines=10> */
.L_x_961:
[----:B------:R-:W-:Y:S05]  /*19f0*/  BSYNC.RECONVERGENT B0 ;  /* 0x0000000000007941 */ /* 0x000fea0003800200 */
.L_x_960:
        /* <DEDUP_REMOVED lines=10> */
.L_x_930:
        /* <DEDUP_REMOVED lines=21> */
.L_x_962:
[----:B------:R-:W1:Y:S01]  /*1bf0*/  LDCU.64 UR10, c[0x0][0x3b8] ;  /* 0x00007700ff0a77ac */ /* 0x000e620008000a00 */
[----:B------:R-:W-:-:S04]  /*1c00*/  UIADD3 UR13, UPT, UPT, UR12, UR14, URZ ;  /* 0x0000000e0c0d7290 */ /* 0x000fc8000fffe0ff */
[----:B-1----:R-:W-:Y:S02]  /*1c10*/  UIMAD.WIDE.U32 UR6, UR13, UR10, URZ ;  /* 0x0000000a0d0672a5 */ /* 0x002fe4000f8e00ff */
[----:B------:R-:W-:-:S04]  /*1c20*/  UIMAD UR13, UR13, UR11, URZ ;  /* 0x0000000b0d0d72a4 */ /* 0x000fc8000f8e02ff */
[----:B------:R-:W-:Y:S02]  /*1c30*/  UIADD3 UR13, UPT, UPT, UR7, UR13, URZ ;  /* 0x0000000d070d7290 */ /* 0x000fe4000fffe0ff */
.L_x_963:
        /* <DEDUP_REMOVED lines=38> */
.L_x_964:
[----:B------:R-:W1:Y:S01]  /*1ea0*/  LDCU.64 UR8, c[0x0][0x3c0] ;  /* 0x00007800ff0877ac */ /* 0x000e620008000a00 */
[----:B------:R-:W-:-:S04]  /*1eb0*/  UIADD3 UR12, UPT, UPT, UR12, UR14, URZ ;  /* 0x0000000e0c0c7290 */ /* 0x000fc8000fffe0ff */
[----:B-1----:R-:W-:Y:S02]  /*1ec0*/  UIMAD.WIDE.U32 UR4, UR12, UR8, URZ ;  /* 0x000000080c0472a5 */ /* 0x002fe4000f8e00ff */
[----:B------:R-:W-:-:S04]  /*1ed0*/  UIMAD UR12, UR12, UR9, URZ ;  /* 0x000000090c0c72a4 */ /* 0x000fc8000f8e02ff */
[----:B------:R-:W-:-:S12]  /*1ee0*/  UIADD3 UR12, UPT, UPT, UR5, UR12, URZ ;  /* 0x0000000c050c7290 */ /* 0x000fd8000fffe0ff */
.L_x_965:
        /* <DEDUP_REMOVED lines=87> */
.L_x_967:
[----:B------:R-:W-:Y:S05]  /*2460*/  BSYNC.RECONVERGENT B0 ;  /* 0x0000000000007941 */ /* 0x000fea0003800200 */
.L_x_966:
        /* <DEDUP_REMOVED lines=30> */
.L_x_969:
[----:B------:R-:W-:Y:S05]  /*2650*/  BSYNC.RECONVERGENT B0 ;  /* 0x0000000000007941 */ /* 0x000fea0003800200 */
.L_x_968:
        /* <DEDUP_REMOVED lines=30> */
.L_x_971:
[----:B------:R-:W-:Y:S05]  /*2840*/  BSYNC.RECONVERGENT B0 ;  /* 0x0000000000007941 */ /* 0x000fea0003800200 */
.L_x_970:
        /* <DEDUP_REMOVED lines=29> */
.L_x_973:
[----:B------:R-:W-:Y:S05]  /*2a20*/  BSYNC.RECONVERGENT B0 ;  /* 0x0000000000007941 */ /* 0x000fea0003800200 */
.L_x_972:
        /* <DEDUP_REMOVED lines=29> */
.L_x_975:
[----:B------:R-:W-:Y:S05]  /*2c00*/  BSYNC.RECONVERGENT B0 ;  /* 0x0000000000007941 */ /* 0x000fea0003800200 */
.L_x_974:
        /* <DEDUP_REMOVED lines=29> */
.L_x_977:
[----:B------:R-:W-:Y:S05]  /*2de0*/  BSYNC.RECONVERGENT B0 ;  /* 0x0000000000007941 */ /* 0x000fea0003800200 */
.L_x_976:
        /* <DEDUP_REMOVED lines=29> */
.L_x_979:
[----:B------:R-:W-:Y:S05]  /*2fc0*/  BSYNC.RECONVERGENT B0 ;  /* 0x0000000000007941 */ /* 0x000fea0003800200 */
.L_x_978:
        /* <DEDUP_REMOVED lines=29> */
.L_x_981:
[----:B------:R-:W-:Y:S05]  /*31a0*/  BSYNC.RECONVERGENT B0 ;  /* 0x0000000000007941 */ /* 0x000fea0003800200 */
.L_x_980:
        /* <DEDUP_REMOVED lines=22> */
.L_x_983:
[----:B------:R-:W-:Y:S05]  /*3310*/  BSYNC.RECONVERGENT B0 ;  /* 0x0000000000007941 */ /* 0x000fea0003800200 */
.L_x_982:
        /* <DEDUP_REMOVED lines=21> */
.L_x_985:
[----:B------:R-:W-:Y:S05]  /*3470*/  BSYNC.RECONVERGENT B0 ;  /* 0x0000000000007941 */ /* 0x000fea0003800200 */
.L_x_984:
        /* <DEDUP_REMOVED lines=23> */
.L_x_987:
[----:B------:R-:W-:Y:S05]  /*35f0*/  BSYNC.RECONVERGENT B0 ;  /* 0x0000000000007941 */ /* 0x000fea0003800200 */
.L_x_986:
        /* <DEDUP_REMOVED lines=25> */
.L_x_989:
[----:B------:R-:W-:Y:S05]  /*3790*/  BSYNC.RECONVERGENT B0 ;  /* 0x0000000000007941 */ /* 0x000fea0003800200 */
.L_x_988:
        /* <DEDUP_REMOVED lines=55> */
.L_x_991:
[----:B------:R3:W-:Y:S04]  /*3b10*/  STS.128 [R236+0xc000], RZ ;  /* 0x00c000ffec007388 */ /* 0x0007e80000000c00 */
[----:B------:R3:W-:Y:S02]  /*3b20*/  STS.128 [R236+0xe000], RZ ;  /* 0x00e000ffec007388 */ /* 0x0007e40000000c00 */
.L_x_992:
[----:B------:R-:W-:Y:S05]  /*3b30*/  BSYNC.RECONVERGENT B0 ;  /* 0x0000000000007941 */ /* 0x000fea0003800200 */
.L_x_990:
        /* <DEDUP_REMOVED lines=36> */
.L_x_994:
[----:B------:R-:W-:Y:S05]  /*3d80*/  BSYNC.RECONVERGENT B0 ;  /* 0x0000000000007941 */ /* 0x000fea0003800200 */
.L_x_993:
        /* <DEDUP_REMOVED lines=26> */
.L_x_996:
[----:B------:R-:W-:Y:S05]  /*3f30*/  BSYNC.RECONVERGENT B0 ;  /* 0x0000000000007941 */ /* 0x000fea0003800200 */
.L_x_995:
        /* <DEDUP_REMOVED lines=27> */
.L_x_998:
[----:B------:R-:W-:Y:S05]  /*40f0*/  BSYNC.RECONVERGENT B0 ;  /* 0x0000000000007941 */ /* 0x000fea0003800200 */
.L_x_997:
[----:B------:R-:W-:Y:S01]  /*4100*/  LDSM.16.M88.4 R8, [R20+UR5+0x8000] ;  /* 0x008000051408783b */ /* 0x000fe20008000200 */
[----:B------:R-:W-:Y:S01]  /*4110*/  IMAD.MOV.U32 R153, RZ, RZ, 0x20 ;  /* 0x00000020ff997424 */ /* 0x000fe200078e00ff */
[----:B------:R-:W-:Y:S01]  /*4120*/  LOP3.LUT P3, RZ, R232, 0x2, RZ, 0xc0, !PT ;  /* 0x00000002e8ff7812 */ /* 0x000fe2000786c0ff */
[----:B------:R-:W-:Y:S01]  /*4130*/  VIADD R242, R20, UR5 ;  /* 0x0000000514f27c36 */ /* 0x000fe20008000000 */
[----:B------:R-:W5:Y:S01]  /*4140*/  LDSM.16.M88.4 R4, [R21+0x2000] ;  /* 0x002000001504783b */ /* 0x000f620000000200 */
[----:B-1--4-:R-:W-:Y:S01]  /*4150*/  IMAD.MOV.U32 R2, RZ, RZ, 0x40 ;  /* 0x00000040ff027424 */ /* 0x012fe200078e00ff */
[----:B------:R-:W-:Y:S01]  /*4160*/  SEL R0, R153, 0xffffffe0, !P3 ;  /* 0xffffffe099007807 */ /* 0x000fe20005800000 */
[----:B------:R-:W1:Y:S01]  /*4170*/  LDCU UR7, c[0x0][0x50c] ;  /* 0x0000a180ff0777ac */ /* 0x000e620008000800 */
[----:B------:R-:W4:Y:S01]  /*4180*/  LDSM.16.M88.4 R12, [R20+UR5+0x8800] ;  /* 0x00880005140c783b */ /* 0x000f220008000200 */
[----:B------:R-:W-:Y:S02]  /*4190*/  LOP3.LUT P4, RZ, R232, 0x4, RZ, 0xc0, !PT ;  /* 0x00000004e8ff7812 */ /* 0x000fe4000788c0ff */
[--C-:B------:R-:W-:Y:S01]  /*41a0*/  IMAD.IADD R76, R242, 0x1, R0.reuse ;  /* 0x00000001f24c7824 */ /* 0x100fe200078e0200 */
[----:B------:R-:W3:Y:S01]  /*41b0*/  LDSM.16.M88.4 R40, [R20+UR5+0x9000] ;  /* 0x009000051428783b */ /* 0x000ee20008000200 */
[C---:B------:R-:W-:Y:S01]  /*41c0*/  IMAD.IADD R77, R21.reuse, 0x1, R0 ;  /* 0x00000001154d7824 */ /* 0x040fe200078e0200 */
[----:B------:R-:W-:Y:S01]  /*41d0*/  SEL R2, R2, 0xffffffc0, !P4 ;  /* 0xffffffc002027807 */ /* 0x000fe20006000000 */
[----:B------:R-:W-:Y:S01]  /*41e0*/  UIADD3 UR24, UPT, UPT, UR30, UR24, -UR21 ;  /* 0x000000181e187290 */ /* 0x000fe2000fffe815 */
[----:B------:R-:W1:Y:S01]  /*41f0*/  LDSM.16.M88.4 R44, [R20+UR5+0x9800] ;  /* 0x00980005142c783b */ /* 0x000e620008000200 */
[----:B------:R-:W-:Y:S01]  /*4200*/  LOP3.LUT R158, R158, 0x6, RZ, 0xc0, !PT ;  /* 0x000000069e9e7812 */ /* 0x000fe200078ec0ff */
[----:B------:R-:W-:Y:S01]  /*4210*/  UISETP.GT.U32.AND UP0, UPT, UR15, UR19, UPT ;  /* 0x000000130f00728c */ /* 0x000fe2000bf04070 */
[--C-:B------:R-:W-:Y:S01]  /*4220*/  IMAD.IADD R3, R21, 0x1, R2.reuse ;  /* 0x0000000115037824 */ /* 0x100fe200078e0202 */
[----:B--2---:R-:W2:Y:S01]  /*4230*/  LDSM.16.M88.4 R16, [R21] ;  /* 0x000000001510783b */ /* 0x004ea20000000200 */
[----:B------:R-:W-:-:S02]  /*4240*/  IMAD.IADD R233, R242, 0x1, R2 ;  /* 0x00000001f2e97824 */ /* 0x000fc400078e0202 */
[C---:B------:R-:W-:Y:S01]  /*4250*/  IMAD.IADD R2, R0.reuse, 0x1, R3 ;  /* 0x0000000100027824 */ /* 0x040fe200078e0203 */
[----:B------:R-:W-:Y:S01]  /*4260*/  LDSM.16.M88.4 R36, [R76+0x8000] ;  /* 0x008000004c24783b */ /* 0x000fe20000000200 */
[----:B------:R-:W-:Y:S02]  /*4270*/  IMAD.IADD R234, R0, 0x1, R233 ;  /* 0x0000000100ea7824 */ /* 0x000fe400078e02e9 */
[----:B------:R-:W-:Y:S01]  /*4280*/  IMAD.U32 R0, RZ, RZ, UR15 ;  /* 0x0000000fff007e24 */ /* 0x000fe2000f8e00ff */
[----:B------:R-:W-:Y:S03]  /*4290*/  LDSM.16.M88.4 R32, [R76+0x8800] ;  /* 0x008800004c20783b */ /* 0x000fe60000000200 */
[----:B------:R-:W-:Y:S01]  /*42a0*/  IMAD R0, R0, 0x40, R158 ;  /* 0x0000004000007824 */ /* 0x000fe200078e029e */
[----:B------:R-:W-:Y:S04]  /*42b0*/  LDSM.16.M88.4 R28, [R76+0x9000] ;  /* 0x009000004c1c783b */ /* 0x000fe80000000200 */
[----:B------:R-:W-:Y:S04]  /*42c0*/  LDSM.16.M88.4 R24, [R76+0x9800] ;  /* 0x009800004c18783b */ /* 0x000fe80000000200 */
[----:B------:R-:W-:Y:S01]  /*42d0*/  LDSM.16.M88.4 R92, [R233+0x8800] ;  /* 0x00880000e95c783b */ /* 0x000fe20000000200 */
[C---:B-----5:R-:W-:Y:S03]  /*42e0*/  HMMA.16816.F32 R48, R4.reuse, R8, RZ ;  /* 0x000000080430723c */ /* 0x060fe600000018ff */
[----:B------:R-:W-:Y:S04]  /*42f0*/  LDSM.16.M88.4 R68, [R233+0x8000] ;  /* 0x00800000e944783b */ /* 0x000fe80000000200 */
[----:B------:R-:W-:Y:S01]  /*4300*/  LDSM.16.M88.4 R116, [R233+0x9000] ;  /* 0x00900000e974783b */ /* 0x000fe20000000200 */
[C---:B------:R-:W-:Y:S03]  /*4310*/  HMMA.16816.F32 R84, R4.reuse, R10, RZ ;  /* 0x0000000a0454723c */ /* 0x040fe600000018ff */
[----:B------:R-:W-:Y:S04]  /*4320*/  LDSM.16.M88.4 R132, [R233+0x9800] ;  /* 0x00980000e984783b */ /* 0x000fe80000000200 */
[----:B------:R-:W0:Y:S01]  /*4330*/  LDGDEPBAR ;  /* 0x00000000000079af */ /* 0x000e220000000000 */
[C---:B----4-:R-:W-:Y:S03]  /*4340*/  HMMA.16816.F32 R52, R4.reuse, R12, RZ ;  /* 0x0000000c0434723c */ /* 0x050fe600000018ff */
[----:B------:R-:W-:Y:S05]  /*4350*/  STL [R1+0xa8], R158 ;  /* 0x0000a89e01007387 */ /* 0x000fea0000100800 */
[C---:B---3--:R-:W-:Y:S08]  /*4360*/  HMMA.16816.F32 R56, R4.reuse, R40, RZ ;  /* 0x000000280438723c */ /* 0x048ff000000018ff */
[C---:B-1----:R-:W-:Y:S08]  /*4370*/  HMMA.16816.F32 R60, R4.reuse, R44, RZ ;  /* 0x0000002c043c723c */ /* 0x042ff000000018ff */
[C---:B------:R-:W-:Y:S08]  /*4380*/  HMMA.16816.F32 R88, R4.reuse, R14, RZ ;  /* 0x0000000e0458723c */ /* 0x040ff000000018ff */
[C---:B------:R-:W-:Y:S08]  /*4390*/  HMMA.16816.F32 R100, R4.reuse, R42, RZ ;  /* 0x0000002a0464723c */ /* 0x040ff000000018ff */
[----:B------:R-:W-:Y:S01]  /*43a0*/  HMMA.16816.F32 R96, R4, R46, RZ ;  /* 0x0000002e0460723c */ /* 0x000fe200000018ff */
[----:B------:R-:W1:Y:S07]  /*43b0*/  LDSM.16.M88.4 R4, [R77+0x2000] ;  /* 0x002000004d04783b */ /* 0x000e6e0000000200 */
[C---:B--2---:R-:W-:Y:S08]  /*43c0*/  HMMA.16816.F32 R120, R16.reuse, R8, RZ ;  /* 0x000000081078723c */ /* 0x044ff000000018ff */
[C---:B------:R-:W-:Y:S01]  /*43d0*/  HMMA.16816.F32 R128, R16.reuse, R10, RZ ;  /* 0x0000000a1080723c */ /* 0x040fe200000018ff */
[----:B------:R-:W2:Y:S07]  /*43e0*/  LDSM.16.M88.4 R8, [R77] ;  /* 0x000000004d08783b */ /* 0x000eae0000000200 */
        /* <DEDUP_REMOVED lines=19> */
[C---:B------:R-:W-:Y:S01]  /*4520*/  HMMA.16816.F32 R148, R8.reuse, R24, R80 ;  /* 0x000000180894723c */ /* 0x040fe20000001850 */
[----:B------:R-:W-:Y:S07]  /*4530*/  LDSM.16.M88.4 R80, [R20+UR5+0xb800] ;  /* 0x00b800051450783b */ /* 0x000fee0008000200 */
[C---:B------:R-:W-:Y:S01]  /*4540*/  HMMA.16816.F32 R4, R8.reuse, R38, R128 ;  /* 0x000000260804723c */ /* 0x040fe20000001880 */
[----:B------:R-:W-:Y:S07]  /*4550*/  LDSM.16.M88.4 R36, [R234+0x9800] ;  /* 0x00980000ea24783b */ /* 0x000fee0000000200 */
[C---:B------:R-:W-:Y:S01]  /*4560*/  HMMA.16816.F32 R100, R8.reuse, R34, R124 ;  /* 0x000000220864723c */ /* 0x040fe2000000187c */
[----:B------:R-:W-:Y:S07]  /*4570*/  LDSM.16.M88.4 R32, [R234+0x8800] ;  /* 0x00880000ea20783b */ /* 0x000fee0000000200 */
[C---:B------:R-:W-:Y:S01]  /*4580*/  HMMA.16816.F32 R112, R8.reuse, R30, R112 ;  /* 0x0000001e0870723c */ /* 0x040fe20000001870 */
[----:B------:R-:W-:Y:S07]  /*4590*/  LDSM.16.M88.4 R28, [R234+0x8000] ;  /* 0x00800000ea1c783b */ /* 0x000fee0000000200 */
[----:B------:R-:W-:Y:S01]  /*45a0*/  HMMA.16816.F32 R120, R8, R26, R72 ;  /* 0x0000001a0878723c */ /* 0x000fe20000001848 */
[----:B------:R-:W1:Y:S04]  /*45b0*/  LDSM.16.M88.4 R8, [R2+0x2000] ;  /* 0x002000000208783b */ /* 0x000e680000000200 */
[----:B------:R-:W-:Y:S03]  /*45c0*/  LDSM.16.M88.4 R24, [R20+UR5+0xa000] ;  /* 0x00a000051418783b */ /* 0x000fe60008000200 */
[C---:B---3--:R-:W-:Y:S08]  /*45d0*/  HMMA.16816.F32 R136, R12.reuse, R92, R52 ;  /* 0x0000005c0c88723c */ /* 0x048ff00000001834 */
[C---:B------:R-:W-:Y:S08]  /*45e0*/  HMMA.16816.F32 R128, R12.reuse, R68, R64 ;  /* 0x000000440c80723c */ /* 0x040ff00000001840 */
[C---:B------:R-:W-:Y:S01]  /*45f0*/  HMMA.16816.F32 R140, R12.reuse, R116, R44 ;  /* 0x000000740c8c723c */ /* 0x040fe2000000182c */
[----:B------:R-:W-:Y:S07]  /*4600*/  LDSM.16.M88.4 R44, [R20+UR5+0xa800] ;  /* 0x00a80005142c783b */ /* 0x000fee0008000200 */
[C---:B------:R-:W-:Y:S01]  /*4610*/  HMMA.16816.F32 R144, R12.reuse, R132, R40 ;  /* 0x000000840c90723c */ /* 0x040fe20000001828 */
[----:B------:R-:W-:Y:S07]  /*4620*/  LDSM.16.M88.4 R40, [R234+0x9000] ;  /* 0x00900000ea28783b */ /* 0x000fee0000000200 */
[C---:B------:R-:W-:Y:S08]  /*4630*/  HMMA.16816.F32 R84, R12.reuse, R70, R56 ;  /* 0x000000460c54723c */ /* 0x040ff00000001838 */
[C---:B------:R-:W-:Y:S01]  /*4640*/  HMMA.16816.F32 R72, R12.reuse, R94, R48 ;  /* 0x0000005e0c48723c */ /* 0x040fe20000001830 */
[----:B------:R-:W-:Y:S07]  /*4650*/  LDSM.16.M88.4 R48, [R20+UR5+0xb000] ;  /* 0x00b000051430783b */ /* 0x000fee0008000200 */
[C---:B------:R-:W-:Y:S08]  /*4660*/  HMMA.16816.F32 R60, R12.reuse, R118, R60 ;  /* 0x000000760c3c723c */ /* 0x040ff0000000183c */
[----:B------:R-:W-:Y:S01]  /*4670*/  HMMA.16816.F32 R52, R12, R134, R88 ;  /* 0x000000860c34723c */ /* 0x000fe20000001858 */
[----:B------:R-:W2:Y:S07]  /*4680*/  LDSM.16.M88.4 R12, [R2] ;  /* 0x00000000020c783b */ /* 0x000eae0000000200 */
[C---:B----4-:R-:W-:Y:S01]  /*4690*/  HMMA.16816.F32 R64, R16.reuse, R70, R4 ;  /* 0x000000461040723c */ /* 0x050fe20000001804 */
[----:B------:R-:W3:Y:S04]  /*46a0*/  LDSM.16.M88.4 R4, [R21+0x6000] ;  /* 0x006000001504783b */ /* 0x000ee80000000200 */
[----:B------:R-:W4:Y:S03]  /*46b0*/  LDSM.16.M88.4 R20, [R21+0x4000] ;  /* 0x004000001514783b */ /* 0x000f260000000200 */
        /* <DEDUP_REMOVED lines=11> */
[----:B------:R-:W-:Y:S08]  /*4770*/  HMMA.16816.F32 R84, R8, R36, R144 ;  /* 0x000000240854723c */ /* 0x000ff00000001890 */
[----:B--2---:R-:W-:Y:S08]  /*4780*/  HMMA.16816.F32 R16, R12, R28, R56 ;  /* 0x0000001c0c10723c */ /* 0x004ff00000001838 */
[C---:B------:R-:W-:Y:S08]  /*4790*/  HMMA.16816.F32 R96, R8.reuse, R40, R140 ;  /* 0x000000280860723c */ /* 0x040ff0000000188c */
[C---:B------:R-:W-:Y:S08]  /*47a0*/  HMMA.16816.F32 R88, R8.reuse, R42, R60 ;  /* 0x0000002a0858723c */ /* 0x040ff0000000183c */
[----:B------:R-:W-:Y:S08]  /*47b0*/  HMMA.16816.F32 R72, R8, R38, R52 ;  /* 0x000000260848723c */ /* 0x000ff00000001834 */
[C---:B------:R-:W-:Y:S08]  /*47c0*/  HMMA.16816.F32 R28, R12.reuse, R30, R64 ;  /* 0x0000001e0c1c723c */ /* 0x040ff00000001840 */
[C---:B------:R-:W-:Y:S08]  /*47d0*/  HMMA.16816.F32 R8, R12.reuse, R32, R68 ;  /* 0x000000200c08723c */ /* 0x040ff00000001844 */
[C---:B------:R-:W-:Y:S08]  /*47e0*/  HMMA.16816.F32 R56, R12.reuse, R40, R104 ;  /* 0x000000280c38723c */ /* 0x040ff00000001868 */
[----:B------:R-:W-:Y:S08]  /*47f0*/  HMMA.16816.F32 R60, R12, R36, R124 ;  /* 0x000000240c3c723c */ /* 0x000ff0000000187c */
[----:B---3--:R-:W-:Y:S08]  /*4800*/  HMMA.16816.F32 R68, R4, R24, R128 ;  /* 0x000000180444723c */ /* 0x008ff00000001880 */
[C---:B------:R-:W-:Y:S08]  /*4810*/  HMMA.16816.F32 R40, R12.reuse, R42, R116 ;  /* 0x0000002a0c28723c */ /* 0x040ff00000001874 */
[----:B------:R-:W-:Y:S01]  /*4820*/  HMMA.16816.F32 R64, R12, R38, R120 ;  /* 0x000000260c40723c */ /* 0x000fe20000001878 */
[----:B------:R-:W-:Y:S07]  /*4830*/  LDSM.16.M88.4 R36, [R76+0xa000] ;  /* 0x00a000004c24783b */ /* 0x000fee0000000200 */
[C---:B------:R-:W-:Y:S08]  /*4840*/  HMMA.16816.F32 R128, R4.reuse, R26, R112 ;  /* 0x0000001a0480723c */ /* 0x040ff00000001870 */
[C---:B------:R-:W-:Y:S08]  /*4850*/  HMMA.16816.F32 R124, R4.reuse, R44, R108 ;  /* 0x0000002c047c723c */ /* 0x040ff0000000186c */
[C---:B------:R-:W-:Y:S08]  /*4860*/  HMMA.16816.F32 R132, R4.reuse, R80, R84 ;  /* 0x000000500484723c */ /* 0x040ff00000001854 */
[C---:B------:R-:W-:Y:S08]  /*4870*/  HMMA.16816.F32 R120, R4.reuse, R46, R100 ;  /* 0x0000002e0478723c */ /* 0x040ff00000001864 */
[C---:B------:R-:W-:Y:S08]  /*4880*/  HMMA.16816.F32 R116, R4.reuse, R48, R96 ;  /* 0x000000300474723c */ /* 0x040ff00000001860 */
[C---:B------:R-:W-:Y:S08]  /*4890*/  HMMA.16816.F32 R136, R4.reuse, R50, R88 ;  /* 0x000000320488723c */ /* 0x040ff00000001858 */
[----:B------:R-:W-:Y:S01]  /*48a0*/  HMMA.16816.F32 R84, R4, R82, R72 ;  /* 0x000000520454723c */ /* 0x000fe20000001848 */
[----:B------:R-:W-:Y:S04]  /*48b0*/  LDSM.16.M88.4 R4, [R77+0x6000] ;  /* 0x006000004d04783b */ /* 0x000fe80000000200 */
[----:B------:R-:W-:Y:S03]  /*48c0*/  LDSM.16.M88.4 R72, [R233+0xb000] ;  /* 0x00b00000e948783b */ /* 0x000fe60000000200 */
[C---:B----4-:R-:W-:Y:S01]  /*48d0*/  HMMA.16816.F32 R112, R20.reuse, R24, R16 ;  /* 0x000000181470723c */ /* 0x050fe20000001810 */
[----:B------:R-:W-:Y:S07]  /*48e0*/  LDSM.16.M88.4 R16, [R3+0x4000] ;  /* 0x004000000310783b */ /* 0x000fee0000000200 */
[----:B------:R-:W-:Y:S01]  /*48f0*/  HMMA.16816.F32 R108, R20, R26, R28 ;  /* 0x0000001a146c723c */ /* 0x000fe2000000181c */
[----:B------:R-:W1:Y:S04]  /*4900*/  LDSM.16.M88.4 R24, [R76+0xb800] ;  /* 0x00b800004c18783b */ /* 0x000e680000000200 */
[----:B------:R-:W2:Y:S03]  /*4910*/  LDSM.16.M88.4 R28, [R76+0xb000] ;  /* 0x00b000004c1c783b */ /* 0x000ea60000000200 */
[----:B------:R-:W-:Y:S01]  /*4920*/  HMMA.16816.F32 R52, R12, R34, R92 ;  /* 0x000000220c34723c */ /* 0x000fe2000000185c */
[----:B------:R-:W3:Y:S04]  /*4930*/  LDSM.16.M88.4 R32, [R76+0xa800] ;  /* 0x00a800004c20783b */ /* 0x000ee80000000200 */
[----:B------:R4:W-:Y:S03]  /*4940*/  LDSM.16.M88.4 R12, [R3+0x6000] ;  /* 0x00600000030c783b */ /* 0x0009e60000000200 */
[C---:B------:R-:W-:Y:S01]  /*4950*/  HMMA.16816.F32 R104, R20.reuse, R44, R8 ;  /* 0x0000002c1468723c */ /* 0x040fe20000001808 */
[----:B------:R5:W-:Y:S07]  /*4960*/  LDSM.16.M88.4 R8, [R77+0x4000] ;  /* 0x004000004d08783b */ /* 0x000bee0000000200 */
[C---:B------:R-:W-:Y:S08]  /*4970*/  HMMA.16816.F32 R88, R20.reuse, R80, R60 ;  /* 0x000000501458723c */ /* 0x040ff0000000183c */
[----:B------:R-:W-:Y:S01]  /*4980*/  HMMA.16816.F32 R92, R20, R50, R40 ;  /* 0x00000032145c723c */ /* 0x000fe20000001828 */
[----:B------:R-:W-:Y:S01]  /*4990*/  LDSM.16.M88.4 R40, [R233+0xa000] ;  /* 0x00a00000e928783b */ /* 0x000fe20000000200 */
[----:B----4-:R-:W-:-:S06]  /*49a0*/  SHF.R.U32.HI R3, RZ, 0x2, R232 ;  /* 0x00000002ff037819 */ /* 0x010fcc00000116e8 */
[----:B-----5:R-:W-:Y:S01]  /*49b0*/  HMMA.16816.F32 R76, R20, R82, R64 ;  /* 0x00000052144c723c */ /* 0x020fe20000001840 */
[----:B------:R-:W4:Y:S01]  /*49c0*/  LDSM.16.M88.4 R80, [R233+0xb800] ;  /* 0x00b80000e950783b */ /* 0x000f220000000200 */
[----:B------:R-:W-:-:S06]  /*49d0*/  LOP3.LUT R3, R3, 0x7, RZ, 0xc0, !PT ;  /* 0x0000000703037812 */ /* 0x000fcc00078ec0ff */
[C---:B------:R-:W-:Y:S01]  /*49e0*/  HMMA.16816.F32 R100, R20.reuse, R46, R52 ;  /* 0x0000002e1464723c */ /* 0x040fe20000001834 */
[----:B------:R-:W5:Y:S07]  /*49f0*/  LDSM.16.M88.4 R44, [R233+0xa800] ;  /* 0x00a80000e92c783b */ /* 0x000f6e0000000200 */
[----:B------:R-:W-:Y:S08]  /*4a00*/  HMMA.16816.F32 R96, R20, R48, R56 ;  /* 0x000000301460723c */ /* 0x000ff00000001838 */
[C---:B-1----:R-:W-:Y:S08]  /*4a10*/  HMMA.16816.F32 R20, R4.reuse, R24, R132 ;  /* 0x000000180414723c */ /* 0x042ff00000001884 */
[C---:B------:R-:W-:Y:S08]  /*4a20*/  HMMA.16816.F32 R68, R4.reuse, R36, R68 ;  /* 0x000000240444723c */ /* 0x040ff00000001844 */
[C---:B--2---:R-:W-:Y:S08]  /*4a30*/  HMMA.16816.F32 R52, R4.reuse, R28, R116 ;  /* 0x0000001c0434723c */ /* 0x044ff00000001874 */
[C---:B------:R-:W-:Y:S08]  /*4a40*/  HMMA.16816.F32 R64, R4.reuse, R38, R128 ;  /* 0x000000260440723c */ /* 0x040ff00000001880 */
[C---:B---3--:R-:W-:Y:S08]  /*4a50*/  HMMA.16816.F32 R60, R4.reuse, R32, R124 ;  /* 0x00000020043c723c */ /* 0x048ff0000000187c */
[C---:B------:R-:W-:Y:S08]  /*4a60*/  HMMA.16816.F32 R56, R4.reuse, R34, R120 ;  /* 0x000000220438723c */ /* 0x040ff00000001878 */
[C---:B------:R-:W-:Y:S08]  /*4a70*/  HMMA.16816.F32 R48, R4.reuse, R30, R136 ;  /* 0x0000001e0430723c */ /* 0x040ff00000001888 */
[----:B------:R-:W-:Y:S01]  /*4a80*/  HMMA.16816.F32 R84, R4, R26, R84 ;  /* 0x0000001a0454723c */ /* 0x000fe20000001854 */
[----:B------:R-:W-:Y:S07]  /*4a90*/  LDSM.16.M88.4 R4, [R2+0x4000] ;  /* 0x004000000204783b */ /* 0x000fee0000000200 */
[----:B----4-:R-:W-:Y:S01]  /*4aa0*/  HMMA.16816.F32 R116, R12, R80, R20 ;  /* 0x000000500c74723c */ /* 0x010fe20000001814 */
[----:B------:R-:W1:Y:S07]  /*4ab0*/  LDSM.16.M88.4 R20, [R234+0xa000] ;  /* 0x00a00000ea14783b */ /* 0x000e6e0000000200 */
[C---:B------:R-:W-:Y:S08]  /*4ac0*/  HMMA.16816.F32 R112, R8.reuse, R36, R112 ;  /* 0x000000240870723c */ /* 0x040ff00000001870 */
[C---:B------:R-:W-:Y:S01]  /*4ad0*/  HMMA.16816.F32 R108, R8.reuse, R38, R108 ;  /* 0x00000026086c723c */ /* 0x040fe2000000186c */
[----:B------:R2:W-:Y:S07]  /*4ae0*/  LDSM.16.M88.4 R36, [R2+0x6000] ;  /* 0x006000000224783b */ /* 0x0005ee0000000200 */
[C---:B------:R-:W-:Y:S08]  /*4af0*/  HMMA.16816.F32 R104, R8.reuse, R32, R104 ;  /* 0x000000200868723c */ /* 0x040ff00000001868 */
[C---:B------:R-:W-:Y:S08]  /*4b00*/  HMMA.16816.F32 R100, R8.reuse, R34, R100 ;  /* 0x000000220864723c */ /* 0x040ff00000001864 */
[C---:B------:R-:W-:Y:S08]  /*4b10*/  HMMA.16816.F32 R32, R8.reuse, R28, R96 ;  /* 0x0000001c0820723c */ /* 0x040ff00000001860 */
[----:B------:R-:W-:Y:S08]  /*4b20*/  HMMA.16816.F32 R28, R8, R30, R92 ;  /* 0x0000001e081c723c */ /* 0x000ff0000000185c */
[C---:B------:R-:W-:Y:S08]  /*4b30*/  HMMA.16816.F32 R92, R12.reuse, R40, R68 ;  /* 0x000000280c5c723c */ /* 0x040ff00000001844 */
[C---:B------:R-:W-:Y:S08]  /*4b40*/  HMMA.16816.F32 R68, R12.reuse, R72, R52 ;  /* 0x000000480c44723c */ /* 0x040ff00000001834 */
[C---:B------:R-:W-:Y:S08]  /*4b50*/  HMMA.16816.F32 R64, R12.reuse, R42, R64 ;  /* 0x0000002a0c40723c */ /* 0x040ff00000001840 */
[C---:B-----5:R-:W-:Y:S08]  /*4b60*/  HMMA.16816.F32 R60, R12.reuse, R44, R60 ;  /* 0x0000002c0c3c723c */ /* 0x060ff0000000183c */
[C---:B------:R-:W-:Y:S08]  /*4b70*/  HMMA.16816.F32 R56, R12.reuse, R46, R56 ;  /* 0x0000002e0c38723c */ /* 0x040ff00000001838 */
[C---:B------:R-:W-:Y:S08]  /*4b80*/  HMMA.16816.F32 R96, R12.reuse, R74, R48 ;  /* 0x0000004a0c60723c */ /* 0x040ff00000001830 */
[----:B------:R-:W-:Y:S01]  /*4b90*/  HMMA.16816.F32 R132, R12, R82, R84 ;  /* 0x000000520c84723c */ /* 0x000fe20000001854 */
[----:B------:R-:W3:Y:S04]  /*4ba0*/  LDSM.16.M88.4 R12, [R234+0xb000] ;  /* 0x00b00000ea0c783b */ /* 0x000ee80000000200 */
[----:B------:R-:W-:Y:S03]  /*4bb0*/  LDSM.16.M88.4 R84, [R234+0xb800] ;  /* 0x00b80000ea54783b */ /* 0x000fe60000000200 */
[----:B------:R-:W-:Y:S08]  /*4bc0*/  HMMA.16816.F32 R52, R16, R40, R112 ;  /* 0x000000281034723c */ /* 0x000ff00000001870 */
[C---:B------:R-:W-:Y:S08]  /*4bd0*/  HMMA.16816.F32 R88, R8.reuse, R24, R88 ;  /* 0x000000180858723c */ /* 0x040ff00000001858 */
[----:B------:R-:W-:Y:S01]  /*4be0*/  HMMA.16816.F32 R76, R8, R26, R76 ;  /* 0x0000001a084c723c */ /* 0x000fe2000000184c */
[----:B------:R-:W4:Y:S01]  /*4bf0*/  LDSM.16.M88.4 R8, [R234+0xa800] ;  /* 0x00a80000ea08783b */ /* 0x000f220000000200 */
[----:B------:R-:W-:-:S06]  /*4c00*/  DEPBAR.LE SB0, 0x0 ;  /* 0x000080000000791a */ /* 0x000fcc0000000000 */
[----:B------:R-:W-:Y:S08]  /*4c10*/  HMMA.16816.F32 R48, R16, R42, R108 ;  /* 0x0000002a1030723c */ /* 0x000ff0000000186c */
[----:B-1----:R-:W-:Y:S08]  /*4c20*/  HMMA.16816.F32 R52, R4, R20, R52 ;  /* 0x000000140434723c */ /* 0x002ff00000001834 */
[C---:B------:R-:W-:Y:S08]  /*4c30*/  HMMA.16816.F32 R32, R16.reuse, R72, R32 ;  /* 0x000000481020723c */ /* 0x040ff00000001820 */
[----:B------:R-:W-:Y:S03]  /*4c40*/  HMMA.16816.F32 R40, R16, R44, R104 ;  /* 0x0000002c1028723c */ /* 0x000fe60000001868 */
[----:B--2---:R-:W-:Y:S01]  /*4c50*/  FMUL.FTZ R2, R54, UR7 ;  /* 0x0000000736027c20 */ /* 0x004fe20008410000 */
[----:B------:R-:W-:-:S04]  /*4c60*/  IADD3 R54, PT, PT, R3, UR27, R152 ;  /* 0x0000001b03367c10 */ /* 0x000fc8000fffe098 */
[----:B------:R-:W-:Y:S01]  /*4c70*/  HMMA.16816.F32 R44, R16, R46, R100 ;  /* 0x0000002e102c723c */ /* 0x000fe20000001864 */
[----:B------:R-:W-:-:S07]  /*4c80*/  VIADD R237, R54, UR30 ;  /* 0x0000001e36ed7c36 */ /* 0x000fce0008000000 */
[C---:B------:R-:W-:Y:S08]  /*4c90*/  HMMA.16816.F32 R28, R16.reuse, R74, R28 ;  /* 0x0000004a101c723c */ /* 0x040ff0000000181c */
[C---:B------:R-:W-:Y:S08]  /*4ca0*/  HMMA.16816.F32 R24, R16.reuse, R80, R88 ;  /* 0x000000501018723c */ /* 0x040ff00000001858 */
[----:B------:R-:W-:Y:S08]  /*4cb0*/  HMMA.16816.F32 R16, R16, R82, R76 ;  /* 0x000000521010723c */ /* 0x000ff0000000184c */
[C---:B------:R-:W-:Y:S08]  /*4cc0*/  HMMA.16816.F32 R48, R4.reuse, R22, R48 ;  /* 0x000000160430723c */ /* 0x040ff00000001830 */
[----:B---3--:R-:W-:Y:S01]  /*4cd0*/  HMMA.16816.F32 R88, R4, R12, R32 ;  /* 0x0000000c0458723c */ /* 0x008fe20000001820 */
[----:B------:R-:W-:-:S02]  /*4ce0*/  VIADD R34, R0, 0x38 ;  /* 0x0000003800227836 */ /* 0x000fc40000000000 */
[C---:B------:R-:W-:Y:S02]  /*4cf0*/  VIADD R33, R0.reuse, 0x31 ;  /* 0x0000003100217836 */ /* 0x040fe40000000000 */
[----:B------:R-:W-:-:S03]  /*4d00*/  VIADD R35, R0, 0x39 ;  /* 0x0000003900237836 */ /* 0x000fc60000000000 */
[----:B----4-:R-:W-:Y:S01]  /*4d10*/  HMMA.16816.F32 R76, R4, R8, R40 ;  /* 0x00000008044c723c */ /* 0x010fe20000001828 */
[----:B------:R-:W-:Y:S02]  /*4d20*/  VIADD R43, R237, 0x8 ;  /* 0x00000008ed2b7836 */ /* 0x000fe40000000000 */
[----:B------:R-:W-:Y:S01]  /*4d30*/  FMUL.FTZ R48, R48, UR7 ;  /* 0x0000000730307c20 */ /* 0x000fe20008410000 */
[----:B------:R-:W-:-:S04]  /*4d40*/  FMUL.FTZ R49, R49, UR7 ;  /* 0x0000000731317c20 */ /* 0x000fc80008410000 */
[C---:B------:R-:W-:Y:S01]  /*4d50*/  HMMA.16816.F32 R80, R4.reuse, R10, R44 ;  /* 0x0000000a0450723c */ /* 0x040fe2000000182c */
[----:B------:R-:W-:Y:S02]  /*4d60*/  VIADD R47, R34, UR21 ;  /* 0x00000015222f7c36 */ /* 0x000fe40008000000 */
[C---:B------:R-:W-:Y:S02]  /*4d70*/  VIADD R46, R0.reuse, UR21 ;  /* 0x00000015002e7c36 */ /* 0x040fe40008000000 */
[----:B------:R-:W-:Y:S02]  /*4d80*/  VIADD R140, R47, 0xffffffc9 ;  /* 0xffffffc92f8c7836 */ /* 0x000fe40000000000 */
[----:B------:R-:W-:Y:S01]  /*4d90*/  VIADD R45, R237, 0x40 ;  /* 0x00000040ed2d7836 */ /* 0x000fe20000000000 */
[----:B------:R-:W-:Y:S01]  /*4da0*/  HMMA.16816.F32 R100, R4, R14, R28 ;  /* 0x0000000e0464723c */ /* 0x000fe2000000181c */
[----:B------:R-:W-:Y:S02]  /*4db0*/  IMAD.IADD R3, R43, 0x1, -R140 ;  /* 0x000000012b037824 */ /* 0x000fe400078e0a8c */
[----:B------:R-:W-:-:S02]  /*4dc0*/  VIADD R29, R0, 0x29 ;  /* 0x00000029001d7836 */ /* 0x000fc40000000000 */
[C---:B------:R-:W-:Y:S01]  /*4dd0*/  VIADD R31, R0.reuse, 0x30 ;  /* 0x00000030001f7836 */ /* 0x040fe20000000000 */
[----:B------:R-:W-:Y:S02]  /*4de0*/  IABS R3, R3 ;  /* 0x0000000300037213 */ /* 0x000fe40000000000 */
[----:B------:R-:W-:Y:S01]  /*4df0*/  HMMA.16816.F32 R124, R4, R84, R24 ;  /* 0x00000054047c723c */ /* 0x000fe20000001818 */
[C---:B------:R-:W-:Y:S01]  /*4e00*/  VIADD R24, R0.reuse, 0x21 ;  /* 0x0000002100187836 */ /* 0x040fe20000000000 */
[----:B------:R-:W-:Y:S01]  /*4e10*/  I2FP.F32.S32 R3, R3 ;  /* 0x0000000300037245 */ /* 0x000fe20000201400 */
[----:B------:R-:W-:-:S05]  /*4e20*/  VIADD R26, R0, 0x28 ;  /* 0x00000028001a7836 */ /* 0x000fca0000000000 */
[----:B------:R-:W-:Y:S01]  /*4e30*/  HMMA.16816.F32 R128, R4, R86, R16 ;  /* 0x000000560480723c */ /* 0x000fe20000001810 */
[----:B------:R1:W-:Y:S01]  /*4e40*/  MUFU.TANH R6, R2 ;  /* 0x0000000200067308 */ /* 0x0003e20000002400 */
[----:B------:R-:W-:Y:S01]  /*4e50*/  FMUL.FTZ R4, R50, UR7 ;  /* 0x0000000732047c20 */ /* 0x000fe20008410000 */
[----:B------:R-:W-:Y:S02]  /*4e60*/  VIADD R19, R0, 0x18 ;  /* 0x0000001800137836 */ /* 0x000fe40000000000 */
[----:B------:R-:W-:Y:S01]  /*4e70*/  FMUL.FTZ R50, R53, UR7 ;  /* 0x0000000735327c20 */ /* 0x000fe20008410000 */
[C---:B------:R-:W-:Y:S02]  /*4e80*/  VIADD R53, R47.reuse, 0xfffffff9 ;  /* 0xfffffff92f357836 */ /* 0x040fe40000000000 */
[----:B------:R-:W-:Y:S01]  /*4e90*/  HMMA.16816.F32 R108, R36, R8, R60 ;  /* 0x00000008246c723c */ /* 0x000fe2000000183c */
[----:B------:R2:W-:Y:S01]  /*4ea0*/  MUFU.TANH R16, R4 ;  /* 0x0000000400107308 */ /* 0x0005e20000002400 */
[----:B------:R-:W-:-:S02]  /*4eb0*/  VIADD R61, R47, 0xffffffe0 ;  /* 0xffffffe02f3d7836 */ /* 0x000fc40000000000 */
[----:B------:R-:W-:Y:S01]  /*4ec0*/  FMUL.FTZ R8, R83, UR7 ;  /* 0x0000000753087c20 */ /* 0x000fe20008410000 */
[----:B------:R-:W-:-:S03]  /*4ed0*/  VIADD R63, R47, 0xffffffe8 ;  /* 0xffffffe82f3f7836 */ /* 0x000fc60000000000 */
[C---:B------:R-:W-:Y:S01]  /*4ee0*/  HMMA.16816.F32 R112, R36.reuse, R12, R68 ;  /* 0x0000000c2470723c */ /* 0x040fe20000001844 */
[----:B------:R-:W-:Y:S02]  /*4ef0*/  VIADD R70, R47, 0xffffffd0 ;  /* 0xffffffd02f467836 */ /* 0x000fe40000000000 */
[----:B-1----:R-:W-:Y:S01]  /*4f00*/  FMUL.FTZ R2, R55, UR7 ;  /* 0x0000000737027c20 */ /* 0x002fe20008410000 */
[C---:B------:R-:W-:Y:S01]  /*4f10*/  VIADD R69, R47.reuse, 0xffffffd1 ;  /* 0xffffffd12f457836 */ /* 0x040fe20000000000 */
[----:B------:R1:W-:Y:S01]  /*4f20*/  MUFU.TANH R17, R8 ;  /* 0x0000000800117308 */ /* 0x0003e20000002400 */
[C---:B------:R-:W-:Y:S02]  /*4f30*/  VIADD R71, R47.reuse, 0xffffffd8 ;  /* 0xffffffd82f477836 */ /* 0x040fe40000000000 */
[----:B------:R-:W-:Y:S01]  /*4f40*/  VIADD R55, R47, 0x1 ;  /* 0x000000012f377836 */ /* 0x000fe20000000000 */
[----:B------:R-:W-:Y:S01]  /*4f50*/  HMMA.16816.F32 R104, R36, R22, R64 ;  /* 0x000000162468723c */ /* 0x000fe20000001840 */
[----:B------:R-:W-:-:S02]  /*4f60*/  IMAD.IADD R7, R43, 0x1, -R71 ;  /* 0x000000012b077824 */ /* 0x000fc400078e0a47 */
[----:B--2---:R-:W-:Y:S01]  /*4f70*/  FMUL.FTZ R4, R51, UR7 ;  /* 0x0000000733047c20 */ /* 0x004fe20008410000 */
[C---:B------:R-:W-:Y:S01]  /*4f80*/  VIADD R65, R47.reuse, 0xfffffff0 ;  /* 0xfffffff02f417836 */ /* 0x040fe20000000000 */
[----:B------:R2:W3:Y:S01]  /*4f90*/  MUFU.TANH R5, R2 ;  /* 0x0000000200057308 */ /* 0x0004e20000002400 */
[C---:B------:R-:W-:Y:S01]  /*4fa0*/  VIADD R66, R47.reuse, 0xffffffe9 ;  /* 0xffffffe92f427836 */ /* 0x040fe20000000000 */
[----:B------:R-:W-:Y:S01]  /*4fb0*/  IABS R7, R7 ;  /* 0x0000000700077213 */ /* 0x000fe20000000000 */
[C---:B------:R-:W-:Y:S01]  /*4fc0*/  VIADD R22, R0.reuse, 0x20 ;  /* 0x0000002000167836 */ /* 0x040fe20000000000 */
[----:B------:R-:W-:Y:S01]  /*4fd0*/  HMMA.16816.F32 R92, R36, R20, R92 ;  /* 0x00000014245c723c */ /* 0x000fe2000000185c */
[----:B------:R-:W-:Y:S02]  /*4fe0*/  VIADD R21, R0, 0x19 ;  /* 0x0000001900157836 */ /* 0x000fe40000000000 */
[----:B------:R-:W-:Y:S01]  /*4ff0*/  VIADD R51, R47, 0xfffffff8 ;  /* 0xfffffff82f337836 */ /* 0x000fe20000000000 */
[----:B------:R4:W-:Y:S01]  /*5000*/  MUFU.TANH R9, R4 ;  /* 0x0000000400097308 */ /* 0x0009e20000002400 */
[----:B-1----:R-:W-:-:S03]  /*5010*/  FMUL.FTZ R8, R102, UR7 ;  /* 0x0000000766087c20 */ /* 0x002fc60008410000 */
[C---:B------:R-:W-:Y:S01]  /*5020*/  HMMA.16816.F32 R120, R36.reuse, R10, R56 ;  /* 0x0000000a2478723c */ /* 0x040fe20000001838 */
[C---:B------:R-:W-:Y:S02]  /*5030*/  VIADD R58, R47.reuse, 0xffffffe1 ;  /* 0xffffffe12f3a7836 */ /* 0x040fe40000000000 */
[----:B------:R-:W-:Y:S01]  /*5040*/  FMUL.FTZ R56, R52, UR7 ;  /* 0x0000000734387c20 */ /* 0x000fe20008410000 */
[----:B------:R-:W-:Y:S02]  /*5050*/  VIADD R52, R47, 0xfffffff1 ;  /* 0xfffffff12f347836 */ /* 0x000fe40000000000 */
[----:B--2---:R-:W-:Y:S02]  /*5060*/  IMAD.IADD R2, R43, 0x1, -R46 ;  /* 0x000000012b027824 */ /* 0x004fe400078e0a2e */
[----:B---3--:R-:W-:Y:S01]  /*5070*/  FFMA.FTZ R20, R3, -UR6, R5 ;  /* 0x8000000603147c23 */ /* 0x008fe20008010005 */
[----:B------:R-:W-:Y:S01]  /*5080*/  IMAD.IADD R3, R43, 0x1, -R69 ;  /* 0x000000012b037824 */ /* 0x000fe200078e0a45 */
[----:B------:R-:W-:Y:S01]  /*5090*/  HMMA.16816.F32 R96, R36, R14, R96 ;  /* 0x0000000e2460723c */ /* 0x000fe20000001860 */
[----:B------:R-:W-:Y:S01]  /*50a0*/  MUFU.TANH R14, R8 ;  /* 0x00000008000e7308 */ /* 0x000fe20000002400 */
[----:B------:R-:W-:Y:S01]  /*50b0*/  IABS R2, R2 ;  /* 0x0000000200027213 */ /* 0x000fe20000000000 */
[----:B----4-:R-:W-:-:S03]  /*50c0*/  FMUL.FTZ R4, R78, UR7 ;  /* 0x000000074e047c20 */ /* 0x010fc60008410000 */
[----:B------:R-:W-:Y:S01]  /*50d0*/  I2FP.F32.S32 R2, R2 ;  /* 0x0000000200027245 */ /* 0x000fe20000201400 */
[----:B------:R-:W-:Y:S01]  /*50e0*/  VIADD R78, R47, 0xffffffd9 ;  /* 0xffffffd92f4e7836 */ /* 0x000fe20000000000 */
[C---:B------:R-:W-:Y:S01]  /*50f0*/  HMMA.16816.F32 R116, R36.reuse, R84, R116 ;  /* 0x000000542474723c */ /* 0x040fe20000001874 */
[----:B------:R1:W2:Y:S02]  /*5100*/  MUFU.TANH R11, R4 ;  /* 0x00000004000b7308 */ /* 0x0002a40000002400 */
[----:B------:R-:W-:Y:S01]  /*5110*/  FFMA.FTZ R23, R2, -UR6, R6 ;  /* 0x8000000602177c23 */ /* 0x000fe20008010006 */
[C---:B------:R-:W-:Y:S02]  /*5120*/  IMAD.IADD R2, R43.reuse, 0x1, -R70 ;  /* 0x000000012b027824 */ /* 0x040fe400078e0a46 */
[----:B------:R-:W-:Y:S01]  /*5130*/  FMUL.FTZ R6, R82, UR7 ;  /* 0x0000000752067c20 */ /* 0x000fe20008410000 */
[----:B------:R-:W-:Y:S01]  /*5140*/  IMAD.IADD R5, R43, 0x1, -R78 ;  /* 0x000000012b057824 */ /* 0x000fe200078e0a4e */
[----:B------:R-:W-:Y:S01]  /*5150*/  HMMA.16816.F32 R72, R36, R86, R132 ;  /* 0x000000562448723c */ /* 0x000fe20000001884 */
[----:B------:R-:W-:Y:S01]  /*5160*/  IABS R2, R2 ;  /* 0x0000000200027213 */ /* 0x000fe20000000000 */
[----:B------:R3:W-:Y:S02]  /*5170*/  MUFU.TANH R18, R6 ;  /* 0x0000000600127308 */ /* 0x0007e40000002400 */
[----:B------:R-:W-:Y:S01]  /*5180*/  IABS R5, R5 ;  /* 0x0000000500057213 */ /* 0x000fe20000000000 */
[----:B-1----:R-:W-:-:S05]  /*5190*/  FMUL.FTZ R4, R79, UR7 ;  /* 0x000000074f047c20 */ /* 0x002fca0008410000 */
[----:B------:R1:W4:Y:S01]  /*51a0*/  MUFU.TANH R10, R4 ;  /* 0x00000004000a7308 */ /* 0x0003220000002400 */
[----:B---3--:R-:W-:Y:S01]  /*51b0*/  IMAD.MOV.U32 R6, RZ, RZ, R5 ;  /* 0x000000ffff067224 */ /* 0x008fe200078e0005 */
[----:B-1----:R-:W-:Y:S01]  /*51c0*/  IABS R4, R3 ;  /* 0x0000000300047213 */ /* 0x002fe20000000000 */
[----:B------:R-:W-:-:S04]  /*51d0*/  IMAD.MOV.U32 R3, RZ, RZ, R2 ;  /* 0x000000ffff037224 */ /* 0x000fc800078e0002 */
[----:B------:R-:W-:Y:S01]  /*51e0*/  IMAD.MOV.U32 R2, RZ, RZ, R4 ;  /* 0x000000ffff027224 */ /* 0x000fe200078e0004 */
[----:B------:R-:W-:Y:S02]  /*51f0*/  I2FP.F32.S32 R5, R3 ;  /* 0x0000000300057245 */ /* 0x000fe40000201400 */
[----:B------:R-:W-:Y:S01]  /*5200*/  I2FP.F32.S32 R3, R7 ;  /* 0x0000000700037245 */ /* 0x000fe20000201400 */
[----:B------:R-:W-:Y:S01]  /*5210*/  IMAD.IADD R7, R43, 0x1, -R65 ;  /* 0x000000012b077824 */ /* 0x000fe200078e0a41 */
[----:B------:R-:W-:Y:S01]  /*5220*/  I2FP.F32.S32 R4, R2 ;  /* 0x0000000200047245 */ /* 0x000fe20000201400 */
[----:B------:R-:W-:Y:S01]  /*5230*/  FFMA.FTZ R13, R5, -UR6, R16 ;  /* 0x80000006050d7c23 */ /* 0x000fe20008010010 */
[----:B------:R-:W-:Y:S01]  /*5240*/  I2FP.F32.S32 R2, R6 ;  /* 0x0000000600027245 */ /* 0x000fe20000201400 */
[----:B--2---:R-:W-:Y:S01]  /*5250*/  FFMA.FTZ R11, R3, -UR6, R11 ;  /* 0x80000006030b7c23 */ /* 0x004fe2000801000b */
[C---:B------:R-:W-:Y:S02]  /*5260*/  IMAD.IADD R3, R43.reuse, 0x1, -R58 ;  /* 0x000000012b037824 */ /* 0x040fe400078e0a3a */
[----:B------:R-:W-:Y:S01]  /*5270*/  FFMA.FTZ R12, R4, -UR6, R9 ;  /* 0x80000006040c7c23 */ /* 0x000fe20008010009 */
[----:B------:R-:W-:Y:S01]  /*5280*/  FMUL.FTZ R4, R90, UR7 ;  /* 0x000000075a047c20 */ /* 0x000fe20008410000 */
[----:B----4-:R-:W-:Y:S01]  /*5290*/  FFMA.FTZ R10, R2, -UR6, R10 ;  /* 0x80000006020a7c23 */ /* 0x010fe2000801000a */
[C---:B------:R-:W-:Y:S01]  /*52a0*/  IMAD.IADD R2, R43.reuse, 0x1, -R61 ;  /* 0x000000012b027824 */ /* 0x040fe200078e0a3d */
[----:B------:R-:W-:Y:S01]  /*52b0*/  IABS R7, R7 ;  /* 0x0000000700077213 */ /* 0x000fe20000000000 */
[----:B------:R1:W-:Y:S01]  /*52c0*/  MUFU.TANH R16, R4 ;  /* 0x0000000400107308 */ /* 0x0003e20000002400 */
[----:B------:R-:W-:-:S02]  /*52d0*/  IMAD.IADD R5, R43, 0x1, -R63 ;  /* 0x000000012b057824 */ /* 0x000fc400078e0a3f */
[----:B------:R-:W-:Y:S01]  /*52e0*/  IABS R2, R2 ;  /* 0x0000000200027213 */ /* 0x000fe20000000000 */
[----:B------:R-:W-:Y:S01]  /*52f0*/  IMAD.IADD R6, R43, 0x1, -R66 ;  /* 0x000000012b067824 */ /* 0x000fe200078e0a42 */
[----:B------:R-:W-:Y:S02]  /*5300*/  I2FP.F32.S32 R9, R7 ;  /* 0x0000000700097245 */ /* 0x000fe40000201400 */
[----:B------:R-:W-:Y:S02]  /*5310*/  IABS R5, R5 ;  /* 0x0000000500057213 */ /* 0x000fe40000000000 */
[----:B------:R-:W-:-:S04]  /*5320*/  IABS R6, R6 ;  /* 0x0000000600067213 */ /* 0x000fc80000000000 */
[----:B------:R-:W-:Y:S01]  /*5330*/  I2FP.F32.S32 R8, R6 ;  /* 0x0000000600087245 */ /* 0x000fe20000201400 */
[----:B-1----:R-:W-:-:S04]  /*5340*/  FMUL.FTZ R4, R91, UR7 ;  /* 0x000000075b047c20 */ /* 0x002fc80008410000 */
[----:B------:R1:W2:Y:S02]  /*5350*/  MUFU.TANH R15, R4 ;  /* 0x00000004000f7308 */ /* 0x0002a40000002400 */
[----:B-1----:R-:W-:Y:S01]  /*5360*/  IABS R4, R3 ;  /* 0x0000000300047213 */ /* 0x002fe20000000000 */
[----:B------:R-:W-:-:S04]  /*5370*/  IMAD.MOV.U32 R3, RZ, RZ, R2 ;  /* 0x000000ffff037224 */ /* 0x000fc800078e0002 */
[----:B------:R-:W-:Y:S01]  /*5380*/  IMAD.MOV.U32 R2, RZ, RZ, R4 ;  /* 0x000000ffff027224 */ /* 0x000fe200078e0004 */
[----:B------:R-:W-:-:S04]  /*5390*/  I2FP.F32.S32 R4, R3 ;  /* 0x0000000300047245 */ /* 0x000fc80000201400 */
[----:B------:R-:W-:Y:S01]  /*53a0*/  I2FP.F32.S32 R3, R2 ;  /* 0x0000000200037245 */ /* 0x000fe20000201400 */
[----:B------:R-:W-:Y:S01]  /*53b0*/  FFMA.FTZ R7, R4, -UR6, R18 ;  /* 0x8000000604077c23 */ /* 0x000fe20008010012 */
[----:B------:R-:W-:Y:S01]  /*53c0*/  I2FP.F32.S32 R2, R5 ;  /* 0x0000000500027245 */ /* 0x000fe20000201400 */
[----:B--2---:R-:W-:Y:S01]  /*53d0*/  FFMA.FTZ R4, R8, -UR6, R15 ;  /* 0x8000000608047c23 */ /* 0x004fe2000801000f */
[----:B------:R-:W-:Y:S02]  /*53e0*/  VIADD R15, R0, 0x8 ;  /* 0x00000008000f7836 */ /* 0x000fe40000000000 */
[----:B------:R-:W-:Y:S01]  /*53f0*/  FFMA.FTZ R6, R3, -UR6, R17 ;  /* 0x8000000603067c23 */ /* 0x000fe20008010011 */
[----:B------:R-:W-:Y:S01]  /*5400*/  FFMA.FTZ R3, R9, -UR6, R14 ;  /* 0x8000000609037c23 */ /* 0x000fe2000801000e */
[----:B------:R-:W-:Y:S01]  /*5410*/  FFMA.FTZ R5, R2, -UR6, R16 ;  /* 0x8000000602057c23 */ /* 0x000fe20008010010 */
[----:B------:R-:W-:Y:S02]  /*5420*/  VIADD R2, R43, -UR23 ;  /* 0x800000172b027c36 */ /* 0x000fe40008000000 */
[----:B------:R-:W-:Y:S01]  /*5430*/  FMUL.FTZ R8, R92, UR7 ;  /* 0x000000075c087c20 */ /* 0x000fe20008410000 */
[----:B------:R-:W-:-:S02]  /*5440*/  VIADD R17, R0, 0x10 ;  /* 0x0000001000117836 */ /* 0x000fc40000000000 */
[C---:B------:R-:W-:Y:S01]  /*5450*/  VIADD R14, R0.reuse, 0x1 ;  /* 0x00000001000e7836 */ /* 0x040fe20000000000 */
[----:B------:R-:W-:Y:S01]  /*5460*/  BAR.SYNC.DEFER_BLOCKING 0x0 ;  /* 0x0000000000007b1d */ /* 0x000fe20000010000 */
[----:B------:R-:W-:Y:S01]  /*5470*/  VIADD R16, R0, 0x9 ;  /* 0x0000000900107836 */ /* 0x000fe20000000000 */
[----:B------:R-:W-:Y:S01]  /*5480*/  ISETP.GT.AND P5, PT, R2, R0, PT ;  /* 0x000000000200720c */ /* 0x000fe20003fa4270 */
[----:B------:R-:W-:Y:S01]  /*5490*/  VIADD R18, R0, 0x11 ;  /* 0x0000001100127836 */ /* 0x000fe20000000000 */
[C---:B------:R-:W-:Y:S02]  /*54a0*/  ISETP.GT.AND P0, PT, R2.reuse, R17, PT ;  /* 0x000000110200720c */ /* 0x040fe40003f04270 */
[C---:B------:R-:W-:Y:S01]  /*54b0*/  ISETP.GT.AND P6, PT, R2.reuse, R14, PT ;  /* 0x0000000e0200720c */ /* 0x040fe20003fc4270 */
[----:B------:R1:W2:Y:S01]  /*54c0*/  MUFU.TANH R9, R8 ;  /* 0x0000000800097308 */ /* 0x0002a20000002400 */
[----:B------:R-:W-:Y:S02]  /*54d0*/  FSEL R68, R23, -INF , !P5 ;  /* 0xff80000017447808 */ /* 0x000fe40006800000 */
[----:B------:R-:W-:-:S02]  /*54e0*/  ISETP.GT.AND P1, PT, R2, R15, PT ;  /* 0x0000000f0200720c */ /* 0x000fc40003f24270 */
[C---:B------:R-:W-:Y:S02]  /*54f0*/  ISETP.GT.AND P2, PT, R2.reuse, R16, PT ;  /* 0x000000100200720c */ /* 0x040fe40003f44270 */
[----:B------:R-:W-:Y:S02]  /*5500*/  ISETP.GT.AND P5, PT, R2, R18, PT ;  /* 0x000000120200720c */ /* 0x000fe40003fa4270 */
[----:B------:R-:W-:Y:S02]  /*5510*/  FSEL R139, R11, -INF , !P0 ;  /* 0xff8000000b8b7808 */ /* 0x000fe40004000000 */
[----:B------:R-:W-:Y:S02]  /*5520*/  FSEL R136, R20, -INF , !P6 ;  /* 0xff80000014887808 */ /* 0x000fe40007000000 */
[C---:B------:R-:W-:Y:S02]  /*5530*/  ISETP.GT.AND P0, PT, R2.reuse, R24, PT ;  /* 0x000000180200720c */ /* 0x040fe40003f04270 */
[----:B------:R-:W-:Y:S01]  /*5540*/  ISETP.GT.AND P6, PT, R2, R19, PT ;  /* 0x000000130200720c */ /* 0x000fe20003fc4270 */
[----:B-1----:R-:W-:Y:S01]  /*5550*/  FMUL.FTZ R8, R93, UR7 ;  /* 0x000000075d087c20 */ /* 0x002fe20008410000 */
[----:B------:R-:W-:-:S02]  /*5560*/  FSEL R137, R13, -INF , !P1 ;  /* 0xff8000000d897808 */ /* 0x000fc40004800000 */
[----:B------:R-:W-:Y:S02]  /*5570*/  FSEL R138, R12, -INF , !P2 ;  /* 0xff8000000c8a7808 */ /* 0x000fe40005000000 */
[----:B------:R-:W-:Y:S01]  /*5580*/  FSEL R141, R10, -INF , !P5 ;  /* 0xff8000000a8d7808 */ /* 0x000fe20006800000 */
[----:B------:R-:W1:Y:S01]  /*5590*/  MUFU.TANH R8, R8 ;  /* 0x0000000800087308 */ /* 0x000e620000002400 */
[C---:B------:R-:W-:Y:S02]  /*55a0*/  ISETP.GT.AND P1, PT, R2.reuse, R21, PT ;  /* 0x000000150200720c */ /* 0x040fe40003f24270 */
[C---:B------:R-:W-:Y:S02]  /*55b0*/  ISETP.GT.AND P2, PT, R2.reuse, R22, PT ;  /* 0x000000160200720c */ /* 0x040fe40003f44270 */
[----:B------:R-:W-:Y:S02]  /*55c0*/  ISETP.GT.AND P5, PT, R2, R26, PT ;  /* 0x0000001a0200720c */ /* 0x000fe40003fa4270 */
[----:B------:R-:W-:Y:S01]  /*55d0*/  FSEL R145, R4, -INF , !P0 ;  /* 0xff80000004917808 */ /* 0x000fe20004000000 */
[----:B------:R-:W-:Y:S01]  /*55e0*/  FMUL.FTZ R4, R105, UR7 ;  /* 0x0000000769047c20 */ /* 0x000fe20008410000 */
[----:B------:R-:W-:Y:S01]  /*55f0*/  FSEL R142, R7, -INF , !P6 ;  /* 0xff800000078e7808 */ /* 0x000fe20007000000 */
[----:B------:R-:W-:Y:S01]  /*5600*/  FMUL.FTZ R7, R104, UR7 ;  /* 0x0000000768077c20 */ /* 0x000fe20008410000 */
[----:B------:R-:W-:Y:S01]  /*5610*/  FSEL R143, R6, -INF , !P1 ;  /* 0xff800000068f7808 */ /* 0x000fe20004800000 */
[----:B------:R3:W-:Y:S01]  /*5620*/  MUFU.TANH R11, R4 ;  /* 0x00000004000b7308 */ /* 0x0007e20000002400 */
[----:B------:R-:W-:Y:S01]  /*5630*/  FSEL R144, R5, -INF , !P2 ;  /* 0xff80000005907808 */ /* 0x000fe20005000000 */
[----:B------:R-:W-:Y:S01]  /*5640*/  IMAD.IADD R5, R45, 0x1, -R70 ;  /* 0x000000012d057824 */ /* 0x000fe200078e0a46 */
[----:B------:R-:W-:Y:S01]  /*5650*/  FSEL R146, R3, -INF , !P5 ;  /* 0xff80000003927808 */ /* 0x000fe20006800000 */
[C---:B------:R-:W-:Y:S01]  /*5660*/  IMAD.IADD R3, R45.reuse, 0x1, -R140 ;  /* 0x000000012d037824 */ /* 0x040fe200078e0a8c */
[C---:B------:R-:W-:Y:S01]  /*5670*/  ISETP.GT.AND P6, PT, R2.reuse, R29, PT ;  /* 0x0000001d0200720c */ /* 0x040fe20003fc4270 */
[----:B------:R-:W-:Y:S01]  /*5680*/  IMAD.IADD R6, R45, 0x1, -R61 ;  /* 0x000000012d067824 */ /* 0x000fe200078e0a3d */
[C---:B------:R-:W-:Y:S01]  /*5690*/  ISETP.GT.AND P1, PT, R2.reuse, R31, PT ;  /* 0x0000001f0200720c */ /* 0x040fe20003f24270 */
[----:B------:R-:W4:Y:S01]  /*56a0*/  MUFU.TANH R7, R7 ;  /* 0x0000000700077308 */ /* 0x000f220000002400 */
[----:B------:R-:W-:-:S02]  /*56b0*/  ISETP.GT.AND P2, PT, R2, R33, PT ;  /* 0x000000210200720c */ /* 0x000fc40003f44270 */
[C---:B------:R-:W-:Y:S02]  /*56c0*/  ISETP.GT.AND P0, PT, R2.reuse, R34, PT ;  /* 0x000000220200720c */ /* 0x040fe40003f04270 */
[----:B------:R-:W-:Y:S01]  /*56d0*/  ISETP.GT.AND P5, PT, R2, R35, PT ;  /* 0x000000230200720c */ /* 0x000fe20003fa4270 */
[----:B------:R-:W-:Y:S01]  /*56e0*/  IMAD.IADD R2, R45, 0x1, -R46 ;  /* 0x000000012d027824 */ /* 0x000fe200078e0a2e */
[----:B------:R-:W-:Y:S01]  /*56f0*/  IABS R3, R3 ;  /* 0x0000000300037213 */ /* 0x000fe20000000000 */
[----:B---3--:R-:W-:Y:S01]  /*5700*/  FMUL.FTZ R4, R108, UR7 ;  /* 0x000000076c047c20 */ /* 0x008fe20008410000 */
[----:B------:R-:W-:Y:S02]  /*5710*/  IABS R5, R5 ;  /* 0x0000000500057213 */ /* 0x000fe40000000000 */
[----:B------:R-:W-:Y:S01]  /*5720*/  IABS R2, R2 ;  /* 0x0000000200027213 */ /* 0x000fe20000000000 */
[----:B------:R3:W5:Y:S01]  /*5730*/  MUFU.TANH R12, R4 ;  /* 0x00000004000c7308 */ /* 0x0007620000002400 */
[----:B------:R-:W-:-:S02]  /*5740*/  IABS R6, R6 ;  /* 0x0000000600067213 */ /* 0x000fc40000000000 */
[----:B------:R-:W-:-:S05]  /*5750*/  I2FP.F32.S32 R2, R2 ;  /* 0x0000000200027245 */ /* 0x000fca0000201400 */
[----:B--2---:R-:W-:Y:S01]  /*5760*/  FFMA.FTZ R42, R2, -UR6, R9 ;  /* 0x80000006022a7c23 */ /* 0x004fe20008010009 */
[----:B------:R-:W-:Y:S02]  /*5770*/  IMAD.IADD R2, R45, 0x1, -R69 ;  /* 0x000000012d027824 */ /* 0x000fe400078e0a45 */
[----:B---3--:R-:W-:-:S04]  /*5780*/  FMUL.FTZ R4, R109, UR7 ;  /* 0x000000076d047c20 */ /* 0x008fc80008410000 */
[----:B------:R2:W3:Y:S02]  /*5790*/  MUFU.TANH R10, R4 ;  /* 0x00000004000a7308 */ /* 0x0004e40000002400 */
[----:B--2---:R-:W-:Y:S02]  /*57a0*/  I2FP.F32.S32 R4, R3 ;  /* 0x0000000300047245 */ /* 0x004fe40000201400 */
[----:B------:R-:W-:Y:S01]  /*57b0*/  I2FP.F32.S32 R3, R5 ;  /* 0x0000000500037245 */ /* 0x000fe20000201400 */
[----:B------:R-:W-:Y:S02]  /*57c0*/  FMUL.FTZ R5, R120, UR7 ;  /* 0x0000000778057c20 */ /* 0x000fe40008410000 */
[----:B-1----:R-:W-:Y:S01]  /*57d0*/  FFMA.FTZ R41, R4, -UR6, R8 ;  /* 0x8000000604297c23 */ /* 0x002fe20008010008 */
[----:B------:R-:W-:Y:S01]  /*57e0*/  IMAD.IADD R4, R45, 0x1, -R71 ;  /* 0x000000012d047824 */ /* 0x000fe200078e0a47 */
[----:B------:R1:W2:Y:S01]  /*57f0*/  MUFU.TANH R8, R5 ;  /* 0x0000000500087308 */ /* 0x0002a20000002400 */
[----:B----4-:R-:W-:Y:S01]  /*5800*/  FFMA.FTZ R40, R3, -UR6, R7 ;  /* 0x8000000603287c23 */ /* 0x010fe20008010007 */
[----:B------:R-:W-:Y:S01]  /*5810*/  IABS R3, R2 ;  /* 0x0000000200037213 */ /* 0x000fe20000000000 */
[----:B------:R-:W-:Y:S01]  /*5820*/  FMUL.FTZ R7, R121, UR7 ;  /* 0x0000000779077c20 */ /* 0x000fe20008410000 */
[----:B------:R-:W-:-:S03]  /*5830*/  IABS R2, R4 ;  /* 0x0000000400027213 */ /* 0x000fc60000000000 */
[----:B------:R-:W-:Y:S01]  /*5840*/  IMAD.MOV.U32 R4, RZ, RZ, R3 ;  /* 0x000000ffff047224 */ /* 0x000fe200078e0003 */
[----:B------:R4:W2:Y:S01]  /*5850*/  MUFU.TANH R13, R7 ;  /* 0x00000007000d7308 */ /* 0x0008a20000002400 */
[----:B------:R-:W-:Y:S02]  /*5860*/  IMAD.MOV.U32 R3, RZ, RZ, R2 ;  /* 0x000000ffff037224 */ /* 0x000fe400078e0002 */
[----:B-1----:R-:W-:-:S05]  /*5870*/  IMAD.IADD R5, R45, 0x1, -R78 ;  /* 0x000000012d057824 */ /* 0x002fca00078e0a4e */
[----:B------:R-:W-:Y:S01]  /*5880*/  IABS R5, R5 ;  /* 0x0000000500057213 */ /* 0x000fe20000000000 */
[----:B----4-:R-:W-:-:S04]  /*5890*/  FMUL.FTZ R7, R112, UR7 ;  /* 0x0000000770077c20 */ /* 0x010fc80008410000 */
[----:B------:R-:W-:Y:S01]  /*58a0*/  IMAD.MOV.U32 R2, RZ, RZ, R5 ;  /* 0x000000ffff027224 */ /* 0x000fe200078e0005 */
[----:B------:R-:W-:Y:S01]  /*58b0*/  I2FP.F32.S32 R5, R4 ;  /* 0x0000000400057245 */ /* 0x000fe20000201400 */
[----:B------:R1:W4:Y:S01]  /*58c0*/  MUFU.TANH R9, R7 ;  /* 0x0000000700097308 */ /* 0x0003220000002400 */
[----:B------:R-:W-:Y:S02]  /*58d0*/  I2FP.F32.S32 R4, R3 ;  /* 0x0000000300047245 */ /* 0x000fe40000201400 */
[----:B------:R-:W-:Y:S01]  /*58e0*/  I2FP.F32.S32 R3, R2 ;  /* 0x0000000200037245 */ /* 0x000fe20000201400 */
[----:B------:R-:W-:Y:S01]  /*58f0*/  FFMA.FTZ R27, R5, -UR6, R11 ;  /* 0x80000006051b7c23 */ /* 0x000fe2000801000b */
[----:B------:R-:W-:Y:S01]  /*5900*/  I2FP.F32.S32 R2, R6 ;  /* 0x0000000600027245 */ /* 0x000fe20000201400 */
[----:B-----5:R-:W-:Y:S01]  /*5910*/  FFMA.FTZ R25, R4, -UR6, R12 ;  /* 0x8000000604197c23 */ /* 0x020fe2000801000c */
[----:B------:R-:W-:Y:S01]  /*5920*/  FMUL.FTZ R4, R96, UR7 ;  /* 0x0000000760047c20 */ /* 0x000fe20008410000 */
[----:B---3--:R-:W-:Y:S01]  /*5930*/  FFMA.FTZ R23, R3, -UR6, R10 ;  /* 0x8000000603177c23 */ /* 0x008fe2000801000a */
[----:B------:R-:W-:-:S02]  /*5940*/  IMAD.IADD R3, R45, 0x1, -R63 ;  /* 0x000000012d037824 */ /* 0x000fc400078e0a3f */
[----:B--2---:R-:W-:Y:S01]  /*5950*/  FFMA.FTZ R20, R2, -UR6, R8 ;  /* 0x8000000602147c23 */ /* 0x004fe20008010008 */
[C---:B------:R-:W-:Y:S01]  /*5960*/  IMAD.IADD R2, R45.reuse, 0x1, -R58 ;  /* 0x000000012d027824 */ /* 0x040fe200078e0a3a */
[----:B------:R2:W3:Y:S01]  /*5970*/  MUFU.TANH R10, R4 ;  /* 0x00000004000a7308 */ /* 0x0004e20000002400 */
[----:B------:R-:W-:Y:S02]  /*5980*/  IMAD.IADD R5, R45, 0x1, -R65 ;  /* 0x000000012d057824 */ /* 0x000fe400078e0a41 */
[----:B------:R-:W-:Y:S01]  /*5990*/  FMUL.FTZ R6, R103, UR7 ;  /* 0x0000000767067c20 */ /* 0x000fe20008410000 */
[----:B------:R-:W-:Y:S01]  /*59a0*/  FMUL.FTZ R8, R126, UR7 ;  /* 0x000000077e087c20 */ /* 0x000fe20008410000 */
[----:B------:R-:W-:Y:S01]  /*59b0*/  IABS R2, R2 ;  /* 0x0000000200027213 */ /* 0x000fe20000000000 */
[----:B-1----:R-:W-:Y:S01]  /*59c0*/  FMUL.FTZ R7, R113, UR7 ;  /* 0x0000000771077c20 */ /* 0x002fe20008410000 */
[----:B------:R-:W-:Y:S01]  /*59d0*/  IABS R5, R5 ;  /* 0x0000000500057213 */ /* 0x000fe20000000000 */
[----:B------:R1:W-:Y:S08]  /*59e0*/  MUFU.TANH R44, R6 ;  /* 0x00000006002c7308 */ /* 0x0003f00000002400 */
[----:B------:R5:W3:Y:S01]  /*59f0*/  MUFU.TANH R11, R7 ;  /* 0x00000007000b7308 */ /* 0x000ae20000002400 */
[----:B--2---:R-:W-:Y:S01]  /*5a00*/  IABS R4, R3 ;  /* 0x0000000300047213 */ /* 0x004fe20000000000 */
[----:B------:R-:W-:-:S04]  /*5a10*/  IMAD.MOV.U32 R3, RZ, RZ, R2 ;  /* 0x000000ffff037224 */ /* 0x000fc800078e0002 */
[----:B------:R-:W-:Y:S02]  /*5a20*/  IMAD.MOV.U32 R2, RZ, RZ, R4 ;  /* 0x000000ffff027224 */ /* 0x000fe400078e0004 */
[----:B------:R2:W-:Y:S01]  /*5a30*/  MUFU.TANH R32, R8 ;  /* 0x0000000800207308 */ /* 0x0005e20000002400 */
[----:B-1----:R-:W-:Y:S01]  /*5a40*/  IMAD.MOV.U32 R6, RZ, RZ, R5 ;  /* 0x000000ffff067224 */ /* 0x002fe200078e0005 */
[----:B------:R-:W-:Y:S02]  /*5a50*/  I2FP.F32.S32 R5, R3 ;  /* 0x0000000300057245 */ /* 0x000fe40000201400 */
[----:B------:R-:W-:Y:S02]  /*5a60*/  I2FP.F32.S32 R4, R2 ;  /* 0x0000000200047245 */ /* 0x000fe40000201400 */
[----:B------:R-:W-:Y:S01]  /*5a70*/  I2FP.F32.S32 R2, R6 ;  /* 0x0000000600027245 */ /* 0x000fe20000201400 */
[----:B------:R-:W-:Y:S02]  /*5a80*/  IMAD.IADD R6, R43, 0x1, -R47 ;  /* 0x000000012b067824 */ /* 0x000fe400078e0a2f */
[----:B------:R-:W-:Y:S01]  /*5a90*/  FFMA.FTZ R13, R5, -UR6, R13 ;  /* 0x80000006050d7c23 */ /* 0x000fe2000801000d */
[----:B-----5:R-:W-:-:S02]  /*5aa0*/  IMAD.IADD R7, R45, 0x1, -R66 ;  /* 0x000000012d077824 */ /* 0x020fc400078e0a42 */
[----:B----4-:R-:W-:Y:S01]  /*5ab0*/  FFMA.FTZ R12, R4, -UR6, R9 ;  /* 0x80000006040c7c23 */ /* 0x010fe20008010009 */
[----:B------:R-:W-:Y:S01]  /*5ac0*/  FMUL.FTZ R4, R127, UR7 ;  /* 0x000000077f047c20 */ /* 0x000fe20008410000 */
[----:B---3--:R-:W-:Y:S01]  /*5ad0*/  FFMA.FTZ R10, R2, -UR6, R10 ;  /* 0x80000006020a7c23 */ /* 0x008fe2000801000a */
[----:B------:R-:W-:Y:S01]  /*5ae0*/  IMAD.IADD R2, R43, 0x1, -R52 ;  /* 0x000000012b027824 */ /* 0x000fe200078e0a34 */
[----:B------:R-:W-:Y:S01]  /*5af0*/  IABS R7, R7 ;  /* 0x0000000700077213 */ /* 0x000fe20000000000 */
[----:B------:R1:W3:Y:S01]  /*5b00*/  MUFU.TANH R28, R4 ;  /* 0x00000004001c7308 */ /* 0x0002e20000002400 */
[----:B------:R-:W-:Y:S01]  /*5b10*/  FMUL.FTZ R9, R131, UR7 ;  /* 0x0000000783097c20 */ /* 0x000fe20008410000 */
[C---:B------:R-:W-:Y:S01]  /*5b20*/  IMAD.IADD R5, R43.reuse, 0x1, -R53 ;  /* 0x000000012b057824 */ /* 0x040fe200078e0a35 */
[----:B------:R-:W-:Y:S01]  /*5b30*/  I2FP.F32.S32 R3, R7 ;  /* 0x0000000700037245 */ /* 0x000fe20000201400 */
[----:B--2---:R-:W-:Y:S01]  /*5b40*/  IMAD.IADD R8, R43, 0x1, -R55 ;  /* 0x000000012b087824 */ /* 0x004fe200078e0a37 */
[----:B------:R-:W-:-:S02]  /*5b50*/  IABS R2, R2 ;  /* 0x0000000200027213 */ /* 0x000fc40000000000 */
[----:B------:R-:W-:Y:S01]  /*5b60*/  IABS R7, R6 ;  /* 0x0000000600077213 */ /* 0x000fe20000000000 */
[----:B------:R-:W-:Y:S01]  /*5b70*/  FFMA.FTZ R11, R3, -UR6, R11 ;  /* 0x80000006030b7c23 */ /* 0x000fe2000801000b */
[----:B------:R-:W-:Y:S01]  /*5b80*/  IMAD.IADD R3, R43, 0x1, -R51 ;  /* 0x000000012b037824 */ /* 0x000fe200078e0a33 */
[----:B------:R-:W-:Y:S01]  /*5b90*/  MUFU.TANH R9, R9 ;  /* 0x0000000900097308 */ /* 0x000fe20000002400 */
[----:B------:R-:W-:Y:S02]  /*5ba0*/  IABS R5, R5 ;  /* 0x0000000500057213 */ /* 0x000fe40000000000 */
[----:B------:R-:W-:Y:S01]  /*5bb0*/  IABS R6, R8 ;  /* 0x0000000800067213 */ /* 0x000fe20000000000 */
[----:B------:R-:W-:Y:S02]  /*5bc0*/  IMAD.MOV.U32 R8, RZ, RZ, R7 ;  /* 0x000000ffff087224 */ /* 0x000fe400078e0007 */
        /* <DEDUP_REMOVED lines=8> */
[----:B------:R-:W-:Y:S02]  /*5c50*/  I2FP.F32.S32 R2, R5 ;  /* 0x0000000500027245 */ /* 0x000fe40000201400 */
[----:B------:R-:W-:Y:S02]  /*5c60*/  I2FP.F32.S32 R4, R8 ;  /* 0x0000000800047245 */ /* 0x000fe40000201400 */
[----:B------:R-:W-:Y:S01]  /*5c70*/  I2FP.F32.S32 R8, R6 ;  /* 0x0000000600087245 */ /* 0x000fe20000201400 */
[----:B---3--:R-:W-:Y:S01]  /*5c80*/  FFMA.FTZ R5, R2, -UR6, R28 ;  /* 0x8000000602057c23 */ /* 0x008fe2000801001c */
[----:B------:R-:W-:Y:S02]  /*5c90*/  VIADD R2, R45, -UR23 ;  /* 0x800000172d027c36 */ /* 0x000fe40008000000 */
[----:B------:R-:W-:Y:S01]  /*5ca0*/  FFMA.FTZ R6, R3, -UR6, R32 ;  /* 0x8000000603067c23 */ /* 0x000fe20008010020 */
[----:B--2---:R-:W-:Y:S01]  /*5cb0*/  FFMA.FTZ R4, R4, -UR6, R30 ;  /* 0x8000000604047c23 */ /* 0x004fe2000801001e */
[----:B------:R-:W-:Y:S01]  /*5cc0*/  FFMA.FTZ R3, R8, -UR6, R9 ;  /* 0x8000000608037c23 */ /* 0x000fe20008010009 */
[----:B------:R-:W-:Y:S01]  /*5cd0*/  FSEL R103, R7, -INF , !P6 ;  /* 0xff80000007677808 */ /* 0x000fe20007000000 */
[----:B------:R1:W2:Y:S01]  /*5ce0*/  MUFU.TANH R8, R56 ;  /* 0x0000003800087308 */ /* 0x0002a20000002400 */
[----:B------:R-:W-:Y:S01]  /*5cf0*/  ISETP.GT.AND P6, PT, R2, R0, PT ;  /* 0x000000000200720c */ /* 0x000fe20003fc4270 */
[----:B------:R-:W-:Y:S01]  /*5d00*/  FMUL.FTZ R9, R88, UR7 ;  /* 0x0000000758097c20 */ /* 0x000fe20008410000 */
[----:B------:R-:W-:Y:S01]  /*5d10*/  FSEL R93, R6, -INF , !P1 ;  /* 0xff800000065d7808 */ /* 0x000fe20004800000 */
[----:B------:R-:W-:Y:S01]  /*5d20*/  FMUL.FTZ R6, R81, UR7 ;  /* 0x0000000751067c20 */ /* 0x000fe20008410000 */
[----:B------:R-:W-:Y:S01]  /*5d30*/  FSEL R102, R5, -INF , !P2 ;  /* 0xff80000005667808 */ /* 0x000fe20005000000 */
[----:B------:R-:W-:Y:S01]  /*5d40*/  FMUL.FTZ R5, R77, UR7 ;  /* 0x000000074d057c20 */ /* 0x000fe20008410000 */
[----:B------:R-:W-:Y:S01]  /*5d50*/  FSEL R104, R4, -INF , !P0 ;  /* 0xff80000004687808 */ /* 0x000fe20004000000 */
[----:B------:R3:W4:Y:S01]  /*5d60*/  MUFU.TANH R7, R50 ;  /* 0x0000003200077308 */ /* 0x0007220000002400 */
[----:B------:R-:W-:Y:S01]  /*5d70*/  FSEL R113, R3, -INF , !P5 ;  /* 0xff80000003717808 */ /* 0x000fe20006800000 */
[----:B------:R-:W-:Y:S01]  /*5d80*/  FMUL.FTZ R3, R76, UR7 ;  /* 0x000000074c037c20 */ /* 0x000fe20008410000 */
[C---:B------:R-:W-:Y:S01]  /*5d90*/  ISETP.GT.AND P1, PT, R2.reuse, R14, PT ;  /* 0x0000000e0200720c */ /* 0x040fe20003f24270 */
[----:B------:R-:W-:Y:S01]  /*5da0*/  IMAD.IADD R4, R237, 0x1, -R140 ;  /* 0x00000001ed047824 */ /* 0x000fe200078e0a8c */
[----:B------:R-:W-:-:S02]  /*5db0*/  ISETP.GT.AND P2, PT, R2, R15, PT ;  /* 0x0000000f0200720c */ /* 0x000fc40003f44270 */
[C---:B------:R-:W-:Y:S01]  /*5dc0*/  ISETP.GT.AND P0, PT, R2.reuse, R16, PT ;  /* 0x000000100200720c */ /* 0x040fe20003f04270 */
[----:B------:R5:W-:Y:S01]  /*5dd0*/  MUFU.TANH R28, R6 ;  /* 0x00000006001c7308 */ /* 0x000be20000002400 */
[----:B------:R-:W-:Y:S02]  /*5de0*/  ISETP.GT.AND P5, PT, R2, R17, PT ;  /* 0x000000110200720c */ /* 0x000fe40003fa4270 */
[----:B-1----:R-:W-:Y:S02]  /*5df0*/  FSEL R56, R41, -INF , !P1 ;  /* 0xff80000029387808 */ /* 0x002fe40004800000 */
[----:B------:R-:W-:Y:S01]  /*5e00*/  FSEL R57, R40, -INF , !P2 ;  /* 0xff80000028397808 */ /* 0x000fe20005000000 */
[----:B------:R-:W-:Y:S01]  /*5e10*/  FMUL.FTZ R40, R101, UR7 ;  /* 0x0000000765287c20 */ /* 0x000fe20008410000 */
[----:B------:R-:W-:Y:S01]  /*5e20*/  FSEL R59, R27, -INF , !P0 ;  /* 0xff8000001b3b7808 */ /* 0x000fe20004000000 */
[----:B------:R-:W-:Y:S01]  /*5e30*/  MUFU.TANH R9, R9 ;  /* 0x0000000900097308 */ /* 0x000fe20000002400 */
[----:B---3--:R-:W-:-:S02]  /*5e40*/  FSEL R50, R42, -INF , !P6 ;  /* 0xff8000002a327808 */ /* 0x008fc40007000000 */
[C---:B------:R-:W-:Y:S02]  /*5e50*/  ISETP.GT.AND P6, PT, R2.reuse, R18, PT ;  /* 0x000000120200720c */ /* 0x040fe40003fc4270 */
[----:B------:R-:W-:Y:S02]  /*5e60*/  FSEL R60, R25, -INF , !P5 ;  /* 0xff800000193c7808 */ /* 0x000fe40006800000 */
[----:B------:R-:W-:Y:S01]  /*5e70*/  FSEL R82, R23, -INF , !P6 ;  /* 0xff80000017527808 */ /* 0x000fe20007000000 */
[----:B------:R-:W1:Y:S01]  /*5e80*/  MUFU.TANH R27, R48 ;  /* 0x00000030001b7308 */ /* 0x000e620000002400 */
[C---:B------:R-:W-:Y:S01]  /*5e90*/  ISETP.GT.AND P1, PT, R2.reuse, R19, PT ;  /* 0x000000130200720c */ /* 0x040fe20003f24270 */
[----:B-----5:R-:W-:Y:S01]  /*5ea0*/  IMAD.IADD R6, R237, 0x1, -R78 ;  /* 0x00000001ed067824 */ /* 0x020fe200078e0a4e */
[C---:B------:R-:W-:Y:S02]  /*5eb0*/  ISETP.GT.AND P2, PT, R2.reuse, R21, PT ;  /* 0x000000150200720c */ /* 0x040fe40003f44270 */
[----:B------:R-:W-:-:S02]  /*5ec0*/  ISETP.GT.AND P0, PT, R2, R22, PT ;  /* 0x000000160200720c */ /* 0x000fc40003f04270 */
[C---:B------:R-:W-:Y:S01]  /*5ed0*/  ISETP.GT.AND P5, PT, R2.reuse, R24, PT ;  /* 0x000000180200720c */ /* 0x040fe20003fa4270 */
[----:B------:R-:W3:Y:S01]  /*5ee0*/  MUFU.TANH R23, R49 ;  /* 0x0000003100177308 */ /* 0x000ee20000002400 */
[----:B------:R-:W-:Y:S02]  /*5ef0*/  ISETP.GT.AND P6, PT, R2, R26, PT ;  /* 0x0000001a0200720c */ /* 0x000fe40003fc4270 */
[----:B------:R-:W-:Y:S02]  /*5f00*/  FSEL R83, R20, -INF , !P1 ;  /* 0xff80000014537808 */ /* 0x000fe40004800000 */
[----:B------:R-:W-:Y:S02]  /*5f10*/  FSEL R90, R13, -INF , !P2 ;  /* 0xff8000000d5a7808 */ /* 0x000fe40005000000 */
[----:B------:R-:W-:Y:S01]  /*5f20*/  FSEL R91, R12, -INF , !P0 ;  /* 0xff8000000c5b7808 */ /* 0x000fe20004000000 */
[----:B------:R5:W3:Y:S01]  /*5f30*/  MUFU.TANH R20, R3 ;  /* 0x0000000300147308 */ /* 0x000ae20000002400 */
[----:B------:R-:W-:Y:S01]  /*5f40*/  FSEL R92, R11, -INF , !P5 ;  /* 0xff8000000b5c7808 */ /* 0x000fe20006800000 */
[----:B------:R-:W-:Y:S01]  /*5f50*/  FMUL.FTZ R12, R100, UR7 ;  /* 0x00000007640c7c20 */ /* 0x000fe20008410000 */
[----:B------:R-:W-:Y:S01]  /*5f60*/  FSEL R105, R10, -INF , !P6 ;  /* 0xff8000000a697808 */ /* 0x000fe20007000000 */
[----:B------:R-:W-:Y:S01]  /*5f70*/  FMUL.FTZ R10, R89, UR7 ;  /* 0x00000007590a7c20 */ /* 0x000fe20008410000 */
[----:B------:R-:W-:-:S02]  /*5f80*/  ISETP.GT.AND P1, PT, R2, R29, PT ;  /* 0x0000001d0200720c */ /* 0x000fc40003f24270 */
[C---:B------:R-:W-:Y:S01]  /*5f90*/  ISETP.GT.AND P2, PT, R2.reuse, R31, PT ;  /* 0x0000001f0200720c */ /* 0x040fe20003f44270 */
[----:B------:R2:W3:Y:S01]  /*5fa0*/  MUFU.TANH R13, R5 ;  /* 0x00000005000d7308 */ /* 0x0004e20000002400 */
[C---:B------:R-:W-:Y:S02]  /*5fb0*/  ISETP.GT.AND P0, PT, R2.reuse, R33, PT ;  /* 0x000000210200720c */ /* 0x040fe40003f04270 */
[C---:B------:R-:W-:Y:S02]  /*5fc0*/  ISETP.GT.AND P5, PT, R2.reuse, R34, PT ;  /* 0x000000220200720c */ /* 0x040fe40003fa4270 */
[----:B------:R-:W-:Y:S01]  /*5fd0*/  ISETP.GT.AND P6, PT, R2, R35, PT ;  /* 0x000000230200720c */ /* 0x000fe20003fc4270 */
[----:B------:R-:W-:-:S05]  /*5fe0*/  IMAD.IADD R2, R237, 0x1, -R46 ;  /* 0x00000001ed027824 */ /* 0x000fca00078e0a2e */
[----:B-----5:R-:W-:Y:S02]  /*5ff0*/  IABS R3, R2 ;  /* 0x0000000200037213 */ /* 0x020fe40000000000 */
[----:B------:R-:W-:Y:S01]  /*6000*/  IABS R2, R4 ;  /* 0x0000000400027213 */ /* 0x000fe20000000000 */
[----:B------:R-:W-:Y:S01]  /*6010*/  FMUL.FTZ R4, R80, UR7 ;  /* 0x0000000750047c20 */ /* 0x000fe20008410000 */
[----:B------:R-:W-:Y:S02]  /*6020*/  I2FP.F32.S32 R3, R3 ;  /* 0x0000000300037245 */ /* 0x000fe40000201400 */
[----:B------:R-:W-:Y:S01]  /*6030*/  I2FP.F32.S32 R2, R2 ;  /* 0x0000000200027245 */ /* 0x000fe20000201400 */
[----:B--2---:R-:W-:Y:S01]  /*6040*/  IMAD.IADD R5, R237, 0x1, -R71 ;  /* 0x00000001ed057824 */ /* 0x004fe200078e0a47 */
[----:B------:R2:W5:Y:S01]  /*6050*/  MUFU.TANH R11, R4 ;  /* 0x00000004000b7308 */ /* 0x0005620000002400 */
[----:B------:R-:W-:Y:S01]  /*6060*/  FFMA.FTZ R38, R3, -UR6, R8 ;  /* 0x8000000603267c23 */ /* 0x000fe20008010008 */
[----:B------:R-:W-:-:S02]  /*6070*/  IMAD.IADD R3, R237, 0x1, -R70 ;  /* 0x00000001ed037824 */ /* 0x000fc400078e0a46 */
[----:B----4-:R-:W-:Y:S01]  /*6080*/  FFMA.FTZ R37, R2, -UR6, R7 ;  /* 0x8000000602257c23 */ /* 0x010fe20008010007 */
[C---:B------:R-:W-:Y:S02]  /*6090*/  IMAD.IADD R2, R237.reuse, 0x1, -R69 ;  /* 0x00000001ed027824 */ /* 0x040fe400078e0a45 */
[----:B------:R-:W-:Y:S01]  /*60a0*/  IMAD.IADD R8, R237, 0x1, -R61 ;  /* 0x00000001ed087824 */ /* 0x000fe200078e0a3d */
[----:B------:R-:W-:Y:S02]  /*60b0*/  IABS R7, R3 ;  /* 0x0000000300077213 */ /* 0x000fe40000000000 */
[----:B------:R-:W-:Y:S02]  /*60c0*/  IABS R3, R5 ;  /* 0x0000000500037213 */ /* 0x000fe40000000000 */
[----:B------:R-:W-:Y:S02]  /*60d0*/  IABS R5, R8 ;  /* 0x0000000800057213 */ /* 0x000fe40000000000 */
[----:B------:R-:W4:Y:S01]  /*60e0*/  MUFU.TANH R8, R10 ;  /* 0x0000000a00087308 */ /* 0x000f220000002400 */
[----:B--2---:R-:W-:-:S02]  /*60f0*/  IABS R4, R2 ;  /* 0x0000000200047213 */ /* 0x004fc40000000000 */
[----:B------:R-:W-:-:S05]  /*6100*/  IABS R2, R6 ;  /* 0x0000000600027213 */ /* 0x000fca0000000000 */
[----:B------:R-:W2:Y:S01]  /*6110*/  MUFU.TANH R10, R12 ;  /* 0x0000000c000a7308 */ /* 0x000ea20000002400 */
[----:B------:R-:W-:Y:S02]  /*6120*/  IMAD.MOV.U32 R6, RZ, RZ, R4 ;  /* 0x000000ffff067224 */ /* 0x000fe400078e0004 */
[----:B------:R-:W-:Y:S02]  /*6130*/  IMAD.MOV.U32 R4, RZ, RZ, R3 ;  /* 0x000000ffff047224 */ /* 0x000fe400078e0003 */
[----:B------:R-:W-:Y:S01]  /*6140*/  IMAD.MOV.U32 R3, RZ, RZ, R2 ;  /* 0x000000ffff037224 */ /* 0x000fe200078e0002 */
[----:B------:R-:W-:Y:S01]  /*6150*/  I2FP.F32.S32 R6, R6 ;  /* 0x0000000600067245 */ /* 0x000fe20000201400 */
[----:B------:R-:W-:Y:S01]  /*6160*/  IMAD.MOV.U32 R2, RZ, RZ, R5 ;  /* 0x000000ffff027224 */ /* 0x000fe200078e0005 */
[----:B------:R-:W-:Y:S01]  /*6170*/  I2FP.F32.S32 R5, R7 ;  /* 0x0000000700057245 */ /* 0x000fe20000201400 */
[----:B------:R-:W-:Y:S01]  /*6180*/  FMUL.FTZ R7, R97, UR7 ;  /* 0x0000000761077c20 */ /* 0x000fe20008410000 */
[----:B------:R-:W-:-:S02]  /*6190*/  I2FP.F32.S32 R4, R4 ;  /* 0x0000000400047245 */ /* 0x000fc40000201400 */
[----:B------:R-:W-:Y:S01]  /*61a0*/  I2FP.F32.S32 R3, R3 ;  /* 0x0000000300037245 */ /* 0x000fe20000201400 */
[----:B-1----:R-:W-:Y:S01]  /*61b0*/  FFMA.FTZ R30, R5, -UR6, R27 ;  /* 0x80000006051e7c23 */ /* 0x002fe2000801001b */
[----:B------:R-:W-:Y:S01]  /*61c0*/  I2FP.F32.S32 R2, R2 ;  /* 0x0000000200027245 */ /* 0x000fe20000201400 */
[----:B---3--:R-:W-:Y:S01]  /*61d0*/  FFMA.FTZ R27, R6, -UR6, R23 ;  /* 0x80000006061b7c23 */ /* 0x008fe20008010017 */
[----:B------:R-:W-:Y:S01]  /*61e0*/  FFMA.FTZ R25, R4, -UR6, R20 ;  /* 0x8000000604197c23 */ /* 0x000fe20008010014 */
[----:B------:R-:W-:Y:S01]  /*61f0*/  FFMA.FTZ R23, R3, -UR6, R13 ;  /* 0x8000000603177c23 */ /* 0x000fe2000801000d */
[C---:B------:R-:W-:Y:S02]  /*6200*/  IMAD.IADD R3, R237.reuse, 0x1, -R58 ;  /* 0x00000001ed037824 */ /* 0x040fe400078e0a3a */
[----:B-----5:R-:W-:Y:S01]  /*6210*/  FFMA.FTZ R20, R2, -UR6, R11 ;  /* 0x8000000602147c23 */ /* 0x020fe2000801000b */
[C---:B------:R-:W-:Y:S01]  /*6220*/  IMAD.IADD R2, R237.reuse, 0x1, -R63 ;  /* 0x00000001ed027824 */ /* 0x040fe200078e0a3f */
[----:B------:R1:W-:Y:S01]  /*6230*/  MUFU.TANH R39, R7 ;  /* 0x0000000700277308 */ /* 0x0003e20000002400 */
[C---:B------:R-:W-:Y:S01]  /*6240*/  IMAD.IADD R4, R237.reuse, 0x1, -R66 ;  /* 0x00000001ed047824 */ /* 0x040fe200078e0a42 */
[----:B------:R-:W-:Y:S01]  /*6250*/  IABS R5, R3 ;  /* 0x0000000300057213 */ /* 0x000fe20000000000 */
[----:B------:R-:W-:Y:S01]  /*6260*/  IMAD.IADD R6, R237, 0x1, -R65 ;  /* 0x00000001ed067824 */ /* 0x000fe200078e0a41 */
[----:B------:R-:W-:-:S02]  /*6270*/  IABS R3, R2 ;  /* 0x0000000200037213 */ /* 0x000fc40000000000 */
[----:B------:R-:W-:Y:S02]  /*6280*/  IABS R2, R4 ;  /* 0x0000000400027213 */ /* 0x000fe40000000000 */
[----:B------:R-:W-:Y:S01]  /*6290*/  IABS R4, R6 ;  /* 0x0000000600047213 */ /* 0x000fe20000000000 */
[----:B------:R-:W-:Y:S02]  /*62a0*/  IMAD.MOV.U32 R6, RZ, RZ, R5 ;  /* 0x000000ffff067224 */ /* 0x000fe400078e0005 */
[----:B------:R-:W-:Y:S02]  /*62b0*/  IMAD.MOV.U32 R5, RZ, RZ, R3 ;  /* 0x000000ffff057224 */ /* 0x000fe400078e0003 */
[----:B------:R-:W-:Y:S01]  /*62c0*/  IMAD.MOV.U32 R3, RZ, RZ, R2 ;  /* 0x000000ffff037224 */ /* 0x000fe200078e0002 */
[----:B------:R-:W-:Y:S01]  /*62d0*/  I2FP.F32.S32 R6, R6 ;  /* 0x0000000600067245 */ /* 0x000fe20000201400 */
[----:B------:R-:W-:Y:S02]  /*62e0*/  IMAD.MOV.U32 R2, RZ, RZ, R4 ;  /* 0x000000ffff027224 */ /* 0x000fe400078e0004 */
[----:B------:R-:W-:Y:S01]  /*62f0*/  FMUL.FTZ R4, R117, UR7 ;  /* 0x0000000775047c20 */ /* 0x000fe20008410000 */
[----:B------:R-:W-:Y:S01]  /*6300*/  I2FP.F32.S32 R5, R5 ;  /* 0x0000000500057245 */ /* 0x000fe20000201400 */
[----:B-1----:R-:W-:Y:S01]  /*6310*/  FMUL.FTZ R7, R116, UR7 ;  /* 0x0000000774077c20 */ /* 0x002fe20008410000 */
[----:B------:R-:W-:Y:S01]  /*6320*/  I2FP.F32.S32 R3, R3 ;  /* 0x0000000300037245 */ /* 0x000fe20000201400 */
[----:B------:R1:W3:Y:S01]  /*6330*/  MUFU.TANH R32, R4 ;  /* 0x0000000400207308 */ /* 0x0002e20000002400 */
[----:B------:R-:W-:Y:S01]  /*6340*/  I2FP.F32.S32 R2, R2 ;  /* 0x0000000200027245 */ /* 0x000fe20000201400 */
[----:B------:R-:W-:Y:S01]  /*6350*/  FFMA.FTZ R12, R5, -UR6, R9 ;  /* 0x80000006050c7c23 */ /* 0x000fe20008010009 */
[----:B------:R-:W-:Y:S01]  /*6360*/  FFMA.FTZ R13, R6, -UR6, R28 ;  /* 0x80000006060d7c23 */ /* 0x000fe2000801001c */
[----:B----4-:R-:W-:Y:S01]  /*6370*/  FFMA.FTZ R11, R3, -UR6, R8 ;  /* 0x80000006030b7c23 */ /* 0x010fe20008010008 */
[----:B------:R-:W-:-:S02]  /*6380*/  IMAD.IADD R3, R45, 0x1, -R52 ;  /* 0x000000012d037824 */ /* 0x000fc400078e0a34 */
[----:B--2---:R-:W-:Y:S01]  /*6390*/  FFMA.FTZ R10, R2, -UR6, R10 ;  /* 0x80000006020a7c23 */ /* 0x004fe2000801000a */
[----:B------:R-:W-:Y:S02]  /*63a0*/  IMAD.IADD R2, R45, 0x1, -R51 ;  /* 0x000000012d027824 */ /* 0x000fe400078e0a33 */
[----:B------:R-:W-:Y:S01]  /*63b0*/  FMUL.FTZ R9, R73, UR7 ;  /* 0x0000000749097c20 */ /* 0x000fe20008410000 */
[----:B------:R2:W4:Y:S01]  /*63c0*/  MUFU.TANH R36, R7 ;  /* 0x0000000700247308 */ /* 0x0005220000002400 */
[C---:B------:R-:W-:Y:S01]  /*63d0*/  IMAD.IADD R6, R45.reuse, 0x1, -R53 ;  /* 0x000000012d067824 */ /* 0x040fe200078e0a35 */
[----:B------:R-:W-:Y:S01]  /*63e0*/  IABS R5, R3 ;  /* 0x0000000300057213 */ /* 0x000fe20000000000 */
[----:B------:R-:W-:-:S03]  /*63f0*/  IMAD.IADD R8, R45, 0x1, -R55 ;  /* 0x000000012d087824 */ /* 0x000fc600078e0a37 */
[----:B------:R-:W-:Y:S01]  /*6400*/  IABS R3, R6 ;  /* 0x0000000600037213 */ /* 0x000fe20000000000 */
[----:B-1----:R-:W-:Y:S01]  /*6410*/  FMUL.FTZ R4, R72, UR7 ;  /* 0x0000000748047c20 */ /* 0x002fe20008410000 */
[----:B------:R-:W-:Y:S01]  /*6420*/  MUFU.TANH R9, R9 ;  /* 0x0000000900097308 */ /* 0x000fe20000002400 */
[----:B------:R-:W-:Y:S02]  /*6430*/  IABS R8, R8 ;  /* 0x0000000800087213 */ /* 0x000fe40000000000 */
[----:B------:R-:W-:-:S05]  /*6440*/  IMAD.MOV.U32 R6, RZ, RZ, R3 ;  /* 0x000000ffff067224 */ /* 0x000fca00078e0003 */
[----:B------:R-:W-:Y:S01]  /*6450*/  I2FP.F32.S32 R6, R6 ;  /* 0x0000000600067245 */ /* 0x000fe20000201400 */
[----:B------:R1:W5:Y:S01]  /*6460*/  MUFU.TANH R28, R4 ;  /* 0x00000004001c7308 */ /* 0x0003620000002400 */
[----:B--2---:R-:W-:Y:S02]  /*6470*/  IMAD.IADD R7, R45, 0x1, -R47 ;  /* 0x000000012d077824 */ /* 0x004fe400078e0a2f */
[----:B------:R-:W-:Y:S01]  /*6480*/  FMUL.FTZ R45, R74, UR7 ;  /* 0x000000074a2d7c20 */ /* 0x000fe20008410000 */
[----:B---3--:R-:W-:Y:S02]  /*6490*/  FFMA.FTZ R6, R6, -UR6, R32 ;  /* 0x8000000606067c23 */ /* 0x008fe40008010020 */
[----:B------:R-:W-:-:S03]  /*64a0*/  IABS R7, R7 ;  /* 0x0000000700077213 */ /* 0x000fc60000000000 */
[----:B------:R-:W-:Y:S01]  /*64b0*/  FSEL R86, R6, -INF , !P0 ;  /* 0xff80000006567808 */ /* 0x000fe20004000000 */
[----:B------:R-:W-:Y:S01]  /*64c0*/  IMAD.IADD R6, R237, 0x1, -R55 ;  /* 0x00000001ed067824 */ /* 0x000fe200078e0a37 */
[----:B-1----:R-:W-:Y:S01]  /*64d0*/  IABS R4, R2 ;  /* 0x0000000200047213 */ /* 0x002fe20000000000 */
[----:B------:R-:W-:-:S04]  /*64e0*/  IMAD.MOV.U32 R2, RZ, RZ, R5 ;  /* 0x000000ffff027224 */ /* 0x000fc800078e0005 */
[----:B------:R-:W-:Y:S01]  /*64f0*/  IMAD.MOV.U32 R5, RZ, RZ, R4 ;  /* 0x000000ffff057224 */ /* 0x000fe200078e0004 */
[----:B------:R-:W-:Y:S01]  /*6500*/  I2FP.F32.S32 R3, R2 ;  /* 0x0000000200037245 */ /* 0x000fe20000201400 */
[----:B------:R-:W-:-:S03]  /*6510*/  IMAD.MOV.U32 R4, RZ, RZ, R8 ;  /* 0x000000ffff047224 */ /* 0x000fc600078e0008 */
[----:B------:R-:W-:Y:S01]  /*6520*/  I2FP.F32.S32 R2, R5 ;  /* 0x0000000500027245 */ /* 0x000fe20000201400 */
[----:B------:R-:W-:Y:S01]  /*6530*/  FFMA.FTZ R8, R3, -UR6, R39 ;  /* 0x8000000603087c23 */ /* 0x000fe20008010027 */
[----:B------:R-:W-:Y:S01]  /*6540*/  I2FP.F32.S32 R5, R7 ;  /* 0x0000000700057245 */ /* 0x000fe20000201400 */
[----:B------:R-:W-:Y:S01]  /*6550*/  FMUL.FTZ R39, R119, UR7 ;  /* 0x0000000777277c20 */ /* 0x000fe20008410000 */
[----:B------:R-:W-:Y:S01]  /*6560*/  I2FP.F32.S32 R3, R4 ;  /* 0x0000000400037245 */ /* 0x000fe20000201400 */
[----:B----4-:R-:W-:Y:S01]  /*6570*/  FFMA.FTZ R7, R2, -UR6, R36 ;  /* 0x8000000602077c23 */ /* 0x010fe20008010024 */
[----:B------:R-:W-:Y:S02]  /*6580*/  VIADD R2, R237, -UR23 ;  /* 0x80000017ed027c36 */ /* 0x000fe40008000000 */
[----:B-----5:R-:W-:Y:S01]  /*6590*/  FFMA.FTZ R5, R5, -UR6, R28 ;  /* 0x8000000605057c23 */ /* 0x020fe2000801001c */
[----:B------:R-:W-:Y:S01]  /*65a0*/  FSEL R80, R8, -INF , !P1 ;  /* 0xff80000008507808 */ /* 0x000fe20004800000 */
[----:B------:R-:W-:Y:S01]  /*65b0*/  FFMA.FTZ R3, R3, -UR6, R9 ;  /* 0x8000000603037c23 */ /* 0x000fe20008010009 */
[----:B------:R-:W-:Y:S01]  /*65c0*/  FSEL R85, R7, -INF , !P2 ;  /* 0xff80000007557808 */ /* 0x000fe20005000000 */
[----:B------:R-:W-:Y:S01]  /*65d0*/  IMAD.U32 R4, RZ, RZ, UR30 ;  /* 0x0000001eff047e24 */ /* 0x000fe2000f8e00ff */
[----:B------:R-:W-:Y:S01]  /*65e0*/  ISETP.GT.AND P1, PT, R2, R0, PT ;  /* 0x000000000200720c */ /* 0x000fe20003f24270 */
[----:B------:R-:W1:Y:S01]  /*65f0*/  MUFU.TANH R9, R40 ;  /* 0x0000002800097308 */ /* 0x000e620000002400 */
[----:B------:R-:W-:Y:S01]  /*6600*/  FSEL R87, R5, -INF , !P5 ;  /* 0xff80000005577808 */ /* 0x000fe20006800000 */
[----:B------:R-:W-:Y:S01]  /*6610*/  FMUL.FTZ R8, R129, UR7 ;  /* 0x0000000781087c20 */ /* 0x000fe20008410000 */
[----:B------:R-:W-:Y:S01]  /*6620*/  FSEL R88, R3, -INF , !P6 ;  /* 0xff80000003587808 */ /* 0x000fe20007000000 */
[----:B------:R-:W-:Y:S01]  /*6630*/  FMUL.FTZ R3, R124, UR7 ;  /* 0x000000077c037c20 */ /* 0x000fe20008410000 */
[----:B------:R-:W-:-:S02]  /*6640*/  FSEL R28, R38, -INF , !P1 ;  /* 0xff800000261c7808 */ /* 0x000fc40004800000 */
[C---:B------:R-:W-:Y:S01]  /*6650*/  ISETP.GT.AND P2, PT, R2.reuse, R14, PT ;  /* 0x0000000e0200720c */ /* 0x040fe20003f44270 */
[----:B------:R-:W-:Y:S01]  /*6660*/  MUFU.TANH R8, R8 ;  /* 0x0000000800087308 */ /* 0x000fe20000002400 */
[C---:B------:R-:W-:Y:S02]  /*6670*/  ISETP.GT.AND P0, PT, R2.reuse, R15, PT ;  /* 0x0000000f0200720c */ /* 0x040fe40003f04270 */
[C---:B------:R-:W-:Y:S02]  /*6680*/  ISETP.GT.AND P5, PT, R2.reuse, R16, PT ;  /* 0x000000100200720c */ /* 0x040fe40003fa4270 */
[C---:B------:R-:W-:Y:S02]  /*6690*/  ISETP.GT.AND P6, PT, R2.reuse, R17, PT ;  /* 0x000000110200720c */ /* 0x040fe40003fc4270 */
[----:B------:R-:W-:Y:S02]  /*66a0*/  ISETP.GT.AND P1, PT, R2, R18, PT ;  /* 0x000000120200720c */ /* 0x000fe40003f24270 */
[----:B------:R-:W-:-:S02]  /*66b0*/  FSEL R32, R37, -INF , !P2 ;  /* 0xff80000025207808 */ /* 0x000fc40005000000 */
[----:B------:R-:W-:Y:S02]  /*66c0*/  FSEL R30, R30, -INF , !P0 ;  /* 0xff8000001e1e7808 */ /* 0x000fe40004000000 */
[----:B------:R-:W-:Y:S02]  /*66d0*/  FSEL R36, R27, -INF , !P5 ;  /* 0xff8000001b247808 */ /* 0x000fe40006800000 */
[----:B------:R-:W-:Y:S01]  /*66e0*/  FSEL R38, R25, -INF , !P6 ;  /* 0xff80000019267808 */ /* 0x000fe20007000000 */
[----:B------:R-:W-:Y:S01]  /*66f0*/  FMUL.FTZ R25, R95, UR7 ;  /* 0x000000075f197c20 */ /* 0x000fe20008410000 */
[----:B------:R-:W-:Y:S01]  /*6700*/  FSEL R43, R23, -INF , !P1 ;  /* 0xff800000172b7808 */ /* 0x000fe20004800000 */
[----:B------:R-:W-:Y:S01]  /*6710*/  FMUL.FTZ R23, R94, UR7 ;  /* 0x000000075e177c20 */ /* 0x000fe20008410000 */
        /* <DEDUP_REMOVED lines=8> */
[----:B------:R-:W-:Y:S01]  /*67a0*/  FSEL R73, R11, -INF , !P6 ;  /* 0xff8000000b497808 */ /* 0x000fe20007000000 */
[----:B------:R2:W3:Y:S01]  /*67b0*/  MUFU.TANH R12, R3 ;  /* 0x00000003000c7308 */ /* 0x0004e20000002400 */
[----:B------:R-:W-:Y:S02]  /*67c0*/  FSEL R72, R10, -INF , !P1 ;  /* 0xff8000000a487808 */ /* 0x000fe40004800000 */
[C---:B------:R-:W-:Y:S02]  /*67d0*/  ISETP.GT.AND P2, PT, R2.reuse, R29, PT ;  /* 0x0000001d0200720c */ /* 0x040fe40003f44270 */
[C---:B------:R-:W-:Y:S02]  /*67e0*/  ISETP.GT.AND P0, PT, R2.reuse, R31, PT ;  /* 0x0000001f0200720c */ /* 0x040fe40003f04270 */
[C---:B------:R-:W-:Y:S02]  /*67f0*/  ISETP.GT.AND P5, PT, R2.reuse, R33, PT ;  /* 0x000000210200720c */ /* 0x040fe40003fa4270 */
[----:B------:R-:W-:-:S02]  /*6800*/  ISETP.GT.AND P6, PT, R2, R34, PT ;  /* 0x000000220200720c */ /* 0x000fc40003fc4270 */
[----:B------:R-:W-:Y:S01]  /*6810*/  ISETP.GT.AND P1, PT, R2, R35, PT ;  /* 0x000000230200720c */ /* 0x000fe20003f24270 */
[----:B------:R-:W-:-:S04]  /*6820*/  FMUL.FTZ R2, R125, UR7 ;  /* 0x000000077d027c20 */ /* 0x000fc80008410000 */
[----:B------:R4:W5:Y:S01]  /*6830*/  MUFU.TANH R11, R2 ;  /* 0x00000002000b7308 */ /* 0x0009620000002400 */
[----:B--2---:R-:W-:-:S05]  /*6840*/  VIADD R3, R54, UR24 ;  /* 0x0000001836037c36 */ /* 0x004fca0008000000 */
[C-C-:B------:R-:W-:Y:S02]  /*6850*/  VIADDMNMX R239, R3.reuse, 0x1, R4.reuse, PT ;  /* 0x0000000103ef7846 */ /* 0x140fe40003800104 */
[C-C-:B------:R-:W-:Y:S02]  /*6860*/  VIADDMNMX R241, R3.reuse, 0x9, R4.reuse, PT ;  /* 0x0000000903f17846 */ /* 0x140fe40003800104 */
[C-C-:B------:R-:W-:Y:S02]  /*6870*/  VIADDMNMX R238, R3.reuse, 0x41, R4.reuse, PT ;  /* 0x0000004103ee7846 */ /* 0x140fe40003800104 */
[----:B------:R-:W-:Y:S01]  /*6880*/  VIADDMNMX R240, R3, 0x49, R4, PT ;  /* 0x0000004903f07846 */ /* 0x000fe20003800104 */
[C---:B------:R-:W-:Y:S02]  /*6890*/  IMAD.IADD R3, R237.reuse, 0x1, -R52 ;  /* 0x00000001ed037824 */ /* 0x040fe400078e0a34 */
[----:B------:R-:W-:Y:S01]  /*68a0*/  FMUL.FTZ R4, R128, UR7 ;  /* 0x0000000780047c20 */ /* 0x000fe20008410000 */
[----:B----4-:R-:W-:-:S03]  /*68b0*/  IMAD.IADD R2, R237, 0x1, -R47 ;  /* 0x00000001ed027824 */ /* 0x010fc600078e0a2f */
[----:B------:R2:W4:Y:S02]  /*68c0*/  MUFU.TANH R10, R4 ;  /* 0x00000004000a7308 */ /* 0x0005240000002400 */
[----:B------:R-:W-:Y:S02]  /*68d0*/  IABS R7, R2 ;  /* 0x0000000200077213 */ /* 0x000fe40000000000 */
[----:B------:R-:W-:Y:S01]  /*68e0*/  IABS R2, R3 ;  /* 0x0000000300027213 */ /* 0x000fe20000000000 */
[----:B------:R-:W-:-:S04]  /*68f0*/  IMAD.IADD R3, R237, 0x1, -R53 ;  /* 0x00000001ed037824 */ /* 0x000fc800078e0a35 */
[----:B------:R-:W-:Y:S01]  /*6900*/  IMAD.MOV.U32 R5, RZ, RZ, R2 ;  /* 0x000000ffff057224 */ /* 0x000fe200078e0002 */
[----:B------:R-:W-:Y:S02]  /*6910*/  IABS R3, R3 ;  /* 0x0000000300037213 */ /* 0x000fe40000000000 */
[----:B------:R-:W-:Y:S02]  /*6920*/  IABS R2, R6 ;  /* 0x0000000600027213 */ /* 0x000fe40000000000 */
[----:B------:R-:W-:Y:S01]  /*6930*/  I2FP.F32.S32 R5, R5 ;  /* 0x0000000500057245 */ /* 0x000fe20000201400 */
[----:B--2---:R-:W-:-:S04]  /*6940*/  IMAD.IADD R4, R237, 0x1, -R51 ;  /* 0x00000001ed047824 */ /* 0x004fc800078e0a33 */
[----:B-1----:R-:W-:Y:S01]  /*6950*/  FFMA.FTZ R9, R5, -UR6, R9 ;  /* 0x8000000605097c23 */ /* 0x002fe20008010009 */
[----:B------:R-:W-:Y:S02]  /*6960*/  IABS R4, R4 ;  /* 0x0000000400047213 */ /* 0x000fe40000000000 */
[----:B------:R-:W-:Y:S02]  /*6970*/  I2FP.F32.S32 R5, R3 ;  /* 0x0000000300057245 */ /* 0x000fe40000201400 */
[----:B------:R-:W-:Y:S02]  /*6980*/  I2FP.F32.S32 R6, R4 ;  /* 0x0000000400067245 */ /* 0x000fe40000201400 */
[----:B------:R-:W-:Y:S02]  /*6990*/  I2FP.F32.S32 R4, R7 ;  /* 0x0000000700047245 */ /* 0x000fe40000201400 */
[----:B------:R-:W-:Y:S01]  /*69a0*/  I2FP.F32.S32 R3, R2 ;  /* 0x0000000200037245 */ /* 0x000fe20000201400 */
[----:B---3--:R-:W-:Y:S01]  /*69b0*/  FFMA.FTZ R7, R6, -UR6, R12 ;  /* 0x8000000606077c23 */ /* 0x008fe2000801000c */
[----:B-----5:R-:W-:Y:S01]  /*69c0*/  FFMA.FTZ R6, R5, -UR6, R11 ;  /* 0x8000000605067c23 */ /* 0x020fe2000801000b */
[----:B------:R-:W-:-:S02]  /*69d0*/  VIADD R2, R237, 0x48 ;  /* 0x00000048ed027836 */ /* 0x000fc40000000000 */
[----:B----4-:R-:W-:Y:S01]  /*69e0*/  FFMA.FTZ R5, R4, -UR6, R10 ;  /* 0x8000000604057c23 */ /* 0x010fe2000801000a */
[----:B------:R-:W-:Y:S01]  /*69f0*/  FFMA.FTZ R4, R3, -UR6, R8 ;  /* 0x8000000603047c23 */ /* 0x000fe20008010008 */
[----:B------:R-:W1:Y:S01]  /*6a00*/  MUFU.TANH R10, R23 ;  /* 0x00000017000a7308 */ /* 0x000e620000002400 */
[----:B------:R-:W-:Y:S01]  /*6a10*/  IMAD.IADD R3, R2, 0x1, -R46 ;  /* 0x0000000102037824 */ /* 0x000fe200078e0a2e */
[----:B------:R-:W-:Y:S01]  /*6a20*/  FSEL R40, R6, -INF , !P5 ;  /* 0xff80000006287808 */ /* 0x000fe20006800000 */
[C---:B------:R-:W-:Y:S01]  /*6a30*/  IMAD.IADD R8, R2.reuse, 0x1, -R140 ;  /* 0x0000000102087824 */ /* 0x040fe200078e0a8c */
[----:B------:R-:W-:Y:S01]  /*6a40*/  FSEL R42, R9, -INF , !P2 ;  /* 0xff800000092a7808 */ /* 0x000fe20005000000 */
[C---:B------:R-:W-:Y:S01]  /*6a50*/  IMAD.IADD R11, R2.reuse, 0x1, -R70 ;  /* 0x00000001020b7824 */ /* 0x040fe200078e0a46 */
[----:B------:R-:W-:Y:S01]  /*6a60*/  IABS R3, R3 ;  /* 0x0000000300037213 */ /* 0x000fe20000000000 */
[C---:B------:R-:W-:Y:S01]  /*6a70*/  IMAD.IADD R13, R2.reuse, 0x1, -R71 ;  /* 0x00000001020d7824 */ /* 0x040fe200078e0a47 */
[----:B------:R-:W2:Y:S01]  /*6a80*/  MUFU.TANH R6, R25 ;  /* 0x0000001900067308 */ /* 0x000ea20000002400 */
[C---:B------:R-:W-:Y:S01]  /*6a90*/  IMAD.IADD R20, R2.reuse, 0x1, -R78 ;  /* 0x0000000102147824 */ /* 0x040fe200078e0a4e */
[----:B------:R-:W-:Y:S01]  /*6aa0*/  I2FP.F32.S32 R3, R3 ;  /* 0x0000000300037245 */ /* 0x000fe20000201400 */
[C---:B------:R-:W-:Y:S01]  /*6ab0*/  IMAD.IADD R54, R2.reuse, 0x1, -R58 ;  /* 0x0000000102367824 */ /* 0x040fe200078e0a3a */
[----:B------:R-:W-:Y:S01]  /*6ac0*/  IABS R8, R8 ;  /* 0x0000000800087213 */ /* 0x000fe20000000000 */
[C---:B------:R-:W-:Y:S01]  /*6ad0*/  IMAD.IADD R12, R2.reuse, 0x1, -R69 ;  /* 0x00000001020c7824 */ /* 0x040fe200078e0a45 */
[----:B------:R-:W-:Y:S01]  /*6ae0*/  FSEL R41, R7, -INF , !P0 ;  /* 0xff80000007297808 */ /* 0x000fe20004000000 */
[C---:B------:R-:W-:Y:S01]  /*6af0*/  IMAD.IADD R48, R2.reuse, 0x1, -R61 ;  /* 0x0000000102307824 */ /* 0x040fe200078e0a3d */
[----:B------:R-:W-:Y:S01]  /*6b00*/  FSEL R44, R5, -INF , !P6 ;  /* 0xff800000052c7808 */ /* 0x000fe20007000000 */
[----:B------:R-:W-:Y:S01]  /*6b10*/  IMAD.IADD R58, R2, 0x1, -R63 ;  /* 0x00000001023a7824 */ /* 0x000fe200078e0a3f */
[----:B------:R-:W-:Y:S01]  /*6b20*/  ISETP.GE.AND P0, PT, R0, R239, PT ;  /* 0x000000ef0000720c */ /* 0x000fe20003f06270 */
[----:B------:R-:W-:Y:S01]  /*6b30*/  IMAD.IADD R70, R2, 0x1, -R66 ;  /* 0x0000000102467824 */ /* 0x000fe200078e0a42 */
[----:B------:R-:W-:Y:S01]  /*6b40*/  ISETP.GE.AND P5, PT, R0, R241, PT ;  /* 0x000000f10000720c */ /* 0x000fe20003fa6270 */
[----:B------:R-:W-:Y:S01]  /*6b50*/  IMAD.IADD R71, R2, 0x1, -R65 ;  /* 0x0000000102477824 */ /* 0x000fe200078e0a41 */
[----:B------:R-:W-:Y:S01]  /*6b60*/  ISETP.GE.AND P6, PT, R0, R238, PT ;  /* 0x000000ee0000720c */ /* 0x000fe20003fc6270 */
[----:B------:R-:W-:-:S02]  /*6b70*/  IMAD.IADD R76, R2, 0x1, -R52 ;  /* 0x00000001024c7824 */ /* 0x000fc400078e0a34 */
[----:B------:R-:W-:Y:S01]  /*6b80*/  FMUL.FTZ R5, R106, UR7 ;  /* 0x000000076a057c20 */ /* 0x000fe20008410000 */
[----:B------:R-:W-:Y:S01]  /*6b90*/  IMAD.IADD R77, R2, 0x1, -R51 ;  /* 0x00000001024d7824 */ /* 0x000fe200078e0a33 */
[----:B------:R-:W-:Y:S01]  /*6ba0*/  FSEL R37, R28, -INF , !P0 ;  /* 0xff8000001c257808 */ /* 0x000fe20004000000 */
[C---:B------:R-:W-:Y:S02]  /*6bb0*/  IMAD.IADD R84, R2.reuse, 0x1, -R53 ;  /* 0x0000000102547824 */ /* 0x040fe400078e0a35 */
[----:B------:R-:W-:Y:S01]  /*6bc0*/  FMUL.FTZ R7, R107, UR7 ;  /* 0x000000076b077c20 */ /* 0x000fe20008410000 */
[----:B------:R-:W-:Y:S01]  /*6bd0*/  IMAD.IADD R78, R2, 0x1, -R47 ;  /* 0x00000001024e7824 */ /* 0x000fe200078e0a2f */
[----:B------:R-:W-:Y:S01]  /*6be0*/  FSEL R47, R4, -INF , !P1 ;  /* 0xff800000042f7808 */ /* 0x000fe20004800000 */
[----:B------:R-:W-:Y:S01]  /*6bf0*/  IMAD.IADD R79, R2, 0x1, -R55 ;  /* 0x00000001024f7824 */ /* 0x000fe200078e0a37 */
[----:B------:R-:W-:Y:S01]  /*6c00*/  ISETP.GE.AND P1, PT, R0, R240, PT ;  /* 0x000000f00000720c */ /* 0x000fe20003f26270 */
[----:B------:R-:W-:Y:S01]  /*6c10*/  VIADD R2, R2, -UR23 ;  /* 0x8000001702027c36 */ /* 0x000fe20008000000 */
[----:B------:R-:W3:Y:S01]  /*6c20*/  MUFU.TANH R5, R5 ;  /* 0x0000000500057308 */ /* 0x000ee20000002400 */
[----:B------:R-:W-:-:S02]  /*6c30*/  IABS R4, R11 ;  /* 0x0000000b00047213 */ /* 0x000fc40000000000 */
[----:B------:R-:W-:Y:S02]  /*6c40*/  FSEL R55, R68, -INF , !P5 ;  /* 0xff80000044377808 */ /* 0x000fe40006800000 */
[C---:B------:R-:W-:Y:S01]  /*6c50*/  ISETP.GT.AND P2, PT, R2.reuse, R0, PT ;  /* 0x000000000200720c */ /* 0x040fe20003f44270 */
[----:B-1----:R-:W-:Y:S01]  /*6c60*/  FFMA.FTZ R0, R3, -UR6, R10 ;  /* 0x8000000603007c23 */ /* 0x002fe2000801000a */
[----:B------:R-:W-:Y:S01]  /*6c70*/  IMAD.MOV.U32 R3, RZ, RZ, R8 ;  /* 0x000000ffff037224 */ /* 0x000fe200078e0008 */
[----:B------:R-:W-:Y:S01]  /*6c80*/  ISETP.GT.AND P0, PT, R2, R14, PT ;  /* 0x0000000e0200720c */ /* 0x000fe20003f04270 */
[----:B------:R-:W1:Y:S01]  /*6c90*/  MUFU.TANH R7, R7 ;  /* 0x0000000700077308 */ /* 0x000e620000002400 */
[----:B------:R-:W-:Y:S02]  /*6ca0*/  ISETP.GE.AND P5, PT, R14, R239, PT ;  /* 0x000000ef0e00720c */ /* 0x000fe40003fa6270 */
[----:B------:R-:W-:Y:S02]  /*6cb0*/  I2FP.F32.S32 R3, R3 ;  /* 0x0000000300037245 */ /* 0x000fe40000201400 */
[----:B------:R-:W-:-:S02]  /*6cc0*/  FSEL R0, R0, -INF , !P2 ;  /* 0xff80000000007808 */ /* 0x000fc40005000000 */
[----:B------:R-:W-:Y:S02]  /*6cd0*/  FSEL R32, R32, -INF , !P5 ;  /* 0xff80000020207808 */ /* 0x000fe40006800000 */
[----:B------:R-:W-:Y:S01]  /*6ce0*/  FSEL R69, R0, -INF , !P1 ;  /* 0xff80000000457808 */ /* 0x000fe20004800000 */
[----:B--2---:R-:W-:Y:S01]  /*6cf0*/  FFMA.FTZ R0, R3, -UR6, R6 ;  /* 0x8000000603007c23 */ /* 0x004fe20008010006 */
[----:B------:R-:W-:Y:S01]  /*6d00*/  IMAD.MOV.U32 R3, RZ, RZ, R4 ;  /* 0x000000ffff037224 */ /* 0x000fe200078e0004 */
[----:B------:R-:W-:Y:S02]  /*6d10*/  ISETP.GE.AND P1, PT, R14, R240, PT ;  /* 0x000000f00e00720c */ /* 0x000fe40003f26270 */
[----:B------:R-:W-:Y:S02]  /*6d20*/  IABS R4, R12 ;  /* 0x0000000c00047213 */ /* 0x000fe40000000000 */
[----:B------:R-:W-:Y:S02]  /*6d30*/  I2FP.F32.S32 R3, R3 ;  /* 0x0000000300037245 */ /* 0x000fe40000201400 */
[----:B------:R-:W-:-:S02]  /*6d40*/  FSEL R0, R0, -INF , !P0 ;  /* 0xff80000000007808 */ /* 0x000fc40004000000 */
[----:B------:R-:W-:Y:S02]  /*6d50*/  ISETP.GE.AND P2, PT, R14, R241, PT ;  /* 0x000000f10e00720c */ /* 0x000fe40003f46270 */
[----:B------:R-:W-:Y:S01]  /*6d60*/  FSEL R68, R0, -INF , !P1 ;  /* 0xff80000000447808 */ /* 0x000fe20004800000 */
[----:B---3--:R-:W-:Y:S01]  /*6d70*/  FFMA.FTZ R0, R3, -UR6, R5 ;  /* 0x8000000603007c23 */ /* 0x008fe20008010005 */
[----:B------:R-:W-:Y:S01]  /*6d80*/  IMAD.MOV.U32 R3, RZ, RZ, R4 ;  /* 0x000000ffff037224 */ /* 0x000fe200078e0004 */
[----:B------:R-:W-:Y:S02]  /*6d90*/  ISETP.GT.AND P5, PT, R2, R15, PT ;  /* 0x0000000f0200720c */ /* 0x000fe40003fa4270 */
[----:B------:R-:W-:Y:S02]  /*6da0*/  FSEL R53, R136, -INF , !P2 ;  /* 0xff80000088357808 */ /* 0x000fe40005000000 */
[----:B------:R-:W-:Y:S01]  /*6db0*/  I2FP.F32.S32 R4, R3 ;  /* 0x0000000300047245 */ /* 0x000fe20000201400 */
[----:B------:R-:W-:Y:S01]  /*6dc0*/  FMUL.FTZ R3, R110, UR7 ;  /* 0x000000076e037c20 */ /* 0x000fe20008410000 */
[----:B------:R-:W-:-:S02]  /*6dd0*/  ISETP.GE.AND P1, PT, R15, R240, PT ;  /* 0x000000f00f00720c */ /* 0x000fc40003f26270 */
[----:B------:R-:W-:Y:S01]  /*6de0*/  IABS R5, R13 ;  /* 0x0000000d00057213 */ /* 0x000fe20000000000 */
[----:B------:R2:W3:Y:S01]  /*6df0*/  MUFU.TANH R6, R3 ;  /* 0x0000000300067308 */ /* 0x0004e20000002400 */
[----:B------:R-:W-:Y:S02]  /*6e00*/  FSEL R0, R0, -INF , !P5 ;  /* 0xff80000000007808 */ /* 0x000fe40006800000 */
[----:B------:R-:W-:Y:S02]  /*6e10*/  ISETP.GE.AND P2, PT, R15, R239, PT ;  /* 0x000000ef0f00720c */ /* 0x000fe40003f46270 */
[----:B------:R-:W-:Y:S01]  /*6e20*/  FSEL R66, R50, -INF , !P6 ;  /* 0xff80000032427808 */ /* 0x000fe20007000000 */
[----:B------:R-:W-:Y:S01]  /*6e30*/  FMUL.FTZ R50, R75, UR7 ;  /* 0x000000074b327c20 */ /* 0x000fe20008410000 */
[----:B------:R-:W-:Y:S01]  /*6e40*/  ISETP.GE.AND P6, PT, R14, R238, PT ;  /* 0x000000ee0e00720c */ /* 0x000fe20003fc6270 */
[----:B------:R-:W-:Y:S01]  /*6e50*/  FMUL.FTZ R14, R122, UR7 ;  /* 0x000000077a0e7c20 */ /* 0x000fe20008410000 */
[----:B------:R-:W-:Y:S01]  /*6e60*/  FSEL R65, R0, -INF , !P1 ;  /* 0xff80000000417808 */ /* 0x000fe20004800000 */
[----:B-1----:R-:W-:Y:S01]  /*6e70*/  FFMA.FTZ R0, R4, -UR6, R7 ;  /* 0x8000000604007c23 */ /* 0x002fe20008010007 */
[----:B------:R-:W-:Y:S01]  /*6e80*/  FSEL R27, R30, -INF , !P2 ;  /* 0xff8000001e1b7808 */ /* 0x000fe20005000000 */
[----:B------:R-:W-:Y:S01]  /*6e90*/  FMUL.FTZ R4, R111, UR7 ;  /* 0x000000076f047c20 */ /* 0x000fe20008410000 */
[----:B------:R-:W-:Y:S01]  /*6ea0*/  ISETP.GE.AND P0, PT, R15, R241, PT ;  /* 0x000000f10f00720c */ /* 0x000fe20003f06270 */
[----:B------:R-:W-:Y:S01]  /*6eb0*/  MUFU.TANH R14, R14 ;  /* 0x0000000e000e7308 */ /* 0x000fe20000002400 */
[----:B------:R-:W-:Y:S01]  /*6ec0*/  ISETP.GT.AND P2, PT, R2, R16, PT ;  /* 0x000000100200720c */ /* 0x000fe20003f44270 */
[----:B--2---:R-:W-:Y:S01]  /*6ed0*/  IMAD.MOV.U32 R3, RZ, RZ, R5 ;  /* 0x000000ffff037224 */ /* 0x004fe200078e0005 */
[----:B------:R-:W-:-:S02]  /*6ee0*/  FSEL R61, R56, -INF , !P6 ;  /* 0xff800000383d7808 */ /* 0x000fc40007000000 */
[----:B------:R-:W-:Y:S01]  /*6ef0*/  ISETP.GE.AND P6, PT, R15, R238, PT ;  /* 0x000000ee0f00720c */ /* 0x000fe20003fc6270 */
[----:B------:R-:W-:Y:S01]  /*6f00*/  FMUL.FTZ R15, R123, UR7 ;  /* 0x000000077b0f7c20 */ /* 0x000fe20008410000 */
[----:B------:R-:W-:Y:S01]  /*6f10*/  FSEL R51, R137, -INF , !P0 ;  /* 0xff80000089337808 */ /* 0x000fe20004000000 */
[----:B------:R-:W1:Y:S01]  /*6f20*/  MUFU.TANH R4, R4 ;  /* 0x0000000400047308 */ /* 0x000e620000002400 */
[----:B------:R-:W-:Y:S02]  /*6f30*/  ISETP.GE.AND P1, PT, R16, R240, PT ;  /* 0x000000f01000720c */ /* 0x000fe40003f26270 */
[----:B------:R-:W-:Y:S02]  /*6f40*/  I2FP.F32.S32 R3, R3 ;  /* 0x0000000300037245 */ /* 0x000fe40000201400 */
[----:B------:R-:W-:Y:S02]  /*6f50*/  FSEL R0, R0, -INF , !P2 ;  /* 0xff80000000007808 */ /* 0x000fe40005000000 */
[----:B------:R-:W-:-:S02]  /*6f60*/  ISETP.GE.AND P0, PT, R16, R239, PT ;  /* 0x000000ef1000720c */ /* 0x000fc40003f06270 */
[----:B------:R-:W-:Y:S02]  /*6f70*/  FSEL R57, R57, -INF , !P6 ;  /* 0xff80000039397808 */ /* 0x000fe40007000000 */
[----:B------:R-:W-:Y:S02]  /*6f80*/  ISETP.GE.AND P6, PT, R16, R238, PT ;  /* 0x000000ee1000720c */ /* 0x000fe40003fc6270 */
[----:B------:R-:W-:Y:S01]  /*6f90*/  FSEL R63, R0, -INF , !P1 ;  /* 0xff800000003f7808 */ /* 0x000fe20004800000 */
[----:B---3--:R-:W-:Y:S01]  /*6fa0*/  FFMA.FTZ R0, R3, -UR6, R6 ;  /* 0x8000000603007c23 */ /* 0x008fe20008010006 */
[----:B------:R-:W-:Y:S02]  /*6fb0*/  FSEL R25, R36, -INF , !P0 ;  /* 0xff80000024197808 */ /* 0x000fe40004000000 */
[----:B------:R-:W-:Y:S02]  /*6fc0*/  ISETP.GT.AND P0, PT, R2, R17, PT ;  /* 0x000000110200720c */ /* 0x000fe40003f04270 */
[----:B------:R-:W-:-:S02]  /*6fd0*/  FSEL R56, R59, -INF , !P6 ;  /* 0xff8000003b387808 */ /* 0x000fc40007000000 */
[C---:B------:R-:W-:Y:S02]  /*6fe0*/  ISETP.GE.AND P6, PT, R17.reuse, R238, PT ;  /* 0x000000ee1100720c */ /* 0x040fe40003fc6270 */
[----:B------:R-:W-:Y:S02]  /*6ff0*/  ISETP.GE.AND P1, PT, R17, R240, PT ;  /* 0x000000f01100720c */ /* 0x000fe40003f26270 */
[----:B------:R-:W-:Y:S01]  /*7000*/  IABS R3, R20 ;  /* 0x0000001400037213 */ /* 0x000fe20000000000 */
[----:B------:R-:W-:Y:S01]  /*7010*/  FMUL.FTZ R20, R99, UR7 ;  /* 0x0000000763147c20 */ /* 0x000fe20008410000 */
[----:B------:R-:W-:Y:S02]  /*7020*/  FSEL R0, R0, -INF , !P0 ;  /* 0xff80000000007808 */ /* 0x000fe40004000000 */
[----:B------:R-:W-:Y:S02]  /*7030*/  FSEL R52, R60, -INF , !P6 ;  /* 0xff8000003c347808 */ /* 0x000fe40007000000 */
[----:B------:R-:W-:Y:S01]  /*7040*/  FSEL R60, R0, -INF , !P1 ;  /* 0xff800000003c7808 */ /* 0x000fe20004800000 */
[----:B------:R-:W-:Y:S01]  /*7050*/  IMAD.MOV.U32 R0, RZ, RZ, R3 ;  /* 0x000000ffff007224 */ /* 0x000fe200078e0003 */
[-C--:B------:R-:W-:Y:S01]  /*7060*/  ISETP.GE.AND P5, PT, R16, R241.reuse, PT ;  /* 0x000000f11000720c */ /* 0x080fe20003fa6270 */
[----:B------:R-:W-:Y:S01]  /*7070*/  FMUL.FTZ R16, R114, UR7 ;  /* 0x0000000772107c20 */ /* 0x000fe20008410000 */
[----:B------:R-:W-:-:S02]  /*7080*/  ISETP.GE.AND P2, PT, R17, R241, PT ;  /* 0x000000f11100720c */ /* 0x000fc40003f46270 */
[----:B------:R-:W-:Y:S02]  /*7090*/  FSEL R49, R138, -INF , !P5 ;  /* 0xff8000008a317808 */ /* 0x000fe40006800000 */
[----:B------:R-:W-:Y:S02]  /*70a0*/  I2FP.F32.S32 R0, R0 ;  /* 0x0000000000007245 */ /* 0x000fe40000201400 */
[-C--:B------:R-:W-:Y:S01]  /*70b0*/  ISETP.GE.AND P5, PT, R17, R239.reuse, PT ;  /* 0x000000ef1100720c */ /* 0x080fe20003fa6270 */
[----:B------:R-:W-:Y:S01]  /*70c0*/  FMUL.FTZ R17, R115, UR7 ;  /* 0x0000000773117c20 */ /* 0x000fe20008410000 */
[----:B------:R-:W-:Y:S01]  /*70d0*/  FSEL R46, R139, -INF , !P2 ;  /* 0xff8000008b2e7808 */ /* 0x000fe20005000000 */
[----:B-1----:R-:W-:Y:S01]  /*70e0*/  FFMA.FTZ R0, R0, -UR6, R4 ;  /* 0x8000000600007c23 */ /* 0x002fe20008010004 */
[----:B------:R-:W-:Y:S02]  /*70f0*/  ISETP.GE.AND P2, PT, R18, R239, PT ;  /* 0x000000ef1200720c */ /* 0x000fe40003f46270 */
[----:B------:R-:W-:Y:S01]  /*7100*/  FSEL R28, R38, -INF , !P5 ;  /* 0xff800000261c7808 */ /* 0x000fe20006800000 */
[----:B------:R-:W-:Y:S01]  /*7110*/  FMUL.FTZ R38, R118, UR7 ;  /* 0x0000000776267c20 */ /* 0x000fe20008410000 */
[----:B------:R-:W-:-:S02]  /*7120*/  ISETP.GE.AND P0, PT, R18, R241, PT ;  /* 0x000000f11200720c */ /* 0x000fc40003f06270 */
[----:B------:R-:W-:Y:S02]  /*7130*/  ISETP.GT.AND P5, PT, R2, R18, PT ;  /* 0x000000120200720c */ /* 0x000fe40003fa4270 */
[----:B------:R-:W-:Y:S02]  /*7140*/  FSEL R23, R43, -INF , !P2 ;  /* 0xff8000002b177808 */ /* 0x000fe40005000000 */
[----:B------:R-:W-:Y:S02]  /*7150*/  FSEL R43, R141, -INF , !P0 ;  /* 0xff8000008d2b7808 */ /* 0x000fe40004000000 */
[----:B------:R-:W-:Y:S02]  /*7160*/  ISETP.GE.AND P1, PT, R18, R240, PT ;  /* 0x000000f01200720c */ /* 0x000fe40003f26270 */
[----:B------:R-:W-:Y:S02]  /*7170*/  ISETP.GE.AND P0, PT, R19, R239, PT ;  /* 0x000000ef1300720c */ /* 0x000fe40003f06270 */
[----:B------:R-:W-:-:S02]  /*7180*/  FSEL R0, R0, -INF , !P5 ;  /* 0xff80000000007808 */ /* 0x000fc40006800000 */
[----:B------:R-:W-:Y:S02]  /*7190*/  FSEL R30, R62, -INF , !P0 ;  /* 0xff8000003e1e7808 */ /* 0x000fe40004000000 */
[----:B------:R-:W-:Y:S02]  /*71a0*/  FSEL R59, R0, -INF , !P1 ;  /* 0xff800000003b7808 */ /* 0x000fe40004800000 */
[-C--:B------:R-:W-:Y:S02]  /*71b0*/  ISETP.GE.AND P1, PT, R21, R239.reuse, PT ;  /* 0x000000ef1500720c */ /* 0x080fe40003f26270 */
[----:B------:R-:W-:Y:S02]  /*71c0*/  ISETP.GE.AND P0, PT, R22, R239, PT ;  /* 0x000000ef1600720c */ /* 0x000fe40003f06270 */
[----:B------:R-:W-:Y:S01]  /*71d0*/  ISETP.GE.AND P6, PT, R18, R238, PT ;  /* 0x000000ee1200720c */ /* 0x000fe20003fc6270 */
[----:B------:R-:W-:Y:S01]  /*71e0*/  FMUL.FTZ R18, R98, UR7 ;  /* 0x0000000762127c20 */ /* 0x000fe20008410000 */
[----:B------:R-:W-:-:S02]  /*71f0*/  IABS R3, R48 ;  /* 0x0000003000037213 */ /* 0x000fc40000000000 */
[----:B------:R-:W-:Y:S02]  /*7200*/  FSEL R36, R67, -INF , !P1 ;  /* 0xff80000043247808 */ /* 0x000fe40004800000 */
[----:B------:R-:W-:Y:S02]  /*7210*/  FSEL R75, R64, -INF , !P0 ;  /* 0xff800000404b7808 */ /* 0x000fe40004000000 */
[-C--:B------:R-:W-:Y:S02]  /*7220*/  ISETP.GE.AND P1, PT, R24, R239.reuse, PT ;  /* 0x000000ef1800720c */ /* 0x080fe40003f26270 */
[----:B------:R-:W-:Y:S02]  /*7230*/  ISETP.GE.AND P0, PT, R26, R239, PT ;  /* 0x000000ef1a00720c */ /* 0x000fe40003f06270 */
[----:B------:R-:W-:Y:S02]  /*7240*/  FSEL R48, R82, -INF , !P6 ;  /* 0xff80000052307808 */ /* 0x000fe40007000000 */
[----:B------:R-:W-:-:S02]  /*7250*/  I2FP.F32.S32 R13, R3 ;  /* 0x00000003000d7245 */ /* 0x000fc40000201400 */
[----:B------:R-:W-:Y:S02]  /*7260*/  ISETP.GT.AND P2, PT, R2, R19, PT ;  /* 0x000000130200720c */ /* 0x000fe40003f44270 */
[C---:B------:R-:W-:Y:S02]  /*7270*/  ISETP.GE.AND P6, PT, R19.reuse, R241, PT ;  /* 0x000000f11300720c */ /* 0x040fe40003fc6270 */
[----:B------:R-:W-:Y:S02]  /*7280*/  ISETP.GE.AND P5, PT, R19, R238, PT ;  /* 0x000000ee1300720c */ /* 0x000fe40003fa6270 */
[----:B------:R-:W-:Y:S02]  /*7290*/  P2R R12, PR, RZ, 0x2 ;  /* 0x00000002ff0c7803 */ /* 0x000fe40000000000 */
[----:B------:R-:W-:Y:S01]  /*72a0*/  P2R R3, PR, RZ, 0x1 ;  /* 0x00000001ff037803 */ /* 0x000fe20000000000 */
[----:B------:R-:W-:Y:S08]  /*72b0*/  BRA.U !UP0, `(.L_x_999) ;  /* 0x00000005081c7547 */ /* 0x000ff0000b800000 */
        /* <DEDUP_REMOVED lines=71> */
.L_x_999:
[----:B------:R-:W-:Y:S01]  /*7730*/  ISETP.NE.AND P0, PT, R12, RZ, PT ;  /* 0x000000ff0c00720c */ /* 0x000fe20003f05270 */
[----:B-1----:R1:W2:Y:S01]  /*7740*/  MUFU.TANH R7, R15 ;  /* 0x0000000f00077308 */ /* 0x0022a20000002400 */
[----:B------:R-:W-:Y:S01]  /*7750*/  FMNMX3.FTZ R0, R37, R32, R27, !PT ;  /* 0x0000002025007276 */ /* 0x000fe2000781001b */
[----:B------:R-:W-:Y:S01]  /*7760*/  FFMA.FTZ R4, R13, -UR6, R14 ;  /* 0x800000060d047c23 */ /* 0x000fe2000801000e */
[----:B------:R-:W-:Y:S01]  /*7770*/  FSEL R73, R73, -INF , !P0 ;  /* 0xff80000049497808 */ /* 0x000fe20004000000 */
[----:B------:R-:W3:Y:S01]  /*7780*/  LDCU UR4, c[0x0][0x45c] ;  /* 0x00008b80ff0477ac */ /* 0x000ee20008000800 */
[----:B------:R-:W-:Y:S02]  /*7790*/  FMNMX3.FTZ R0, R0, R25, R28, !PT ;  /* 0x0000001900007276 */ /* 0x000fe4000781001c */
[----:B------:R-:W-:Y:S01]  /*77a0*/  ISETP.GE.AND P0, PT, R29, R239, PT ;  /* 0x000000ef1d00720c */ /* 0x000fe20003f06270 */
[----:B------:R4:W5:Y:S01]  /*77b0*/  MUFU.TANH R5, R16 ;  /* 0x0000001000057308 */ /* 0x0009620000002400 */
[----:B------:R-:W-:Y:S01]  /*77c0*/  ISETP.NE.AND P1, PT, R3, RZ, PT ;  /* 0x000000ff0300720c */ /* 0x000fe20003f25270 */
[----:B------:R-:W-:Y:S01]  /*77d0*/  UISETP.GT.U32.AND UP0, UPT, UR15, UR19, UPT ;  /* 0x000000130f00728c */ /* 0x000fe2000bf04070 */
[----:B------:R-:W-:-:S02]  /*77e0*/  FMNMX3.FTZ R0, R0, R23, R30, !PT ;  /* 0x0000001700007276 */ /* 0x000fc4000781001e */
[----:B------:R-:W-:Y:S02]  /*77f0*/  FSEL R74, R42, -INF , !P0 ;  /* 0xff8000002a4a7808 */ /* 0x000fe40004000000 */
[-C--:B------:R-:W-:Y:S01]  /*7800*/  ISETP.GE.AND P0, PT, R33, R239.reuse, PT ;  /* 0x000000ef2100720c */ /* 0x080fe20003f06270 */
[----:B------:R-:W-:Y:S01]  /*7810*/  MUFU.TANH R9, R38 ;  /* 0x0000002600097308 */ /* 0x000fe20000002400 */
[----:B------:R-:W-:Y:S02]  /*7820*/  FSEL R72, R72, -INF , !P1 ;  /* 0xff80000048487808 */ /* 0x000fe40004800000 */
[-C--:B------:R-:W-:Y:S02]  /*7830*/  ISETP.GE.AND P1, PT, R31, R239.reuse, PT ;  /* 0x000000ef1f00720c */ /* 0x080fe40003f26270 */
[----:B------:R-:W-:Y:S02]  /*7840*/  FMNMX3.FTZ R0, R0, R36, R75, !PT ;  /* 0x0000002400007276 */ /* 0x000fe4000781004b */
[----:B------:R-:W-:Y:S01]  /*7850*/  FSEL R115, R40, -INF , !P0 ;  /* 0xff80000028737808 */ /* 0x000fe20004000000 */
[----:B------:R-:W-:Y:S01]  /*7860*/  MUFU.TANH R11, R39 ;  /* 0x00000027000b7308 */ /* 0x000fe20000002400 */
[----:B------:R-:W-:-:S02]  /*7870*/  ISETP.GE.AND P0, PT, R34, R239, PT ;  /* 0x000000ef2200720c */ /* 0x000fc40003f06270 */
[----:B------:R-:W-:Y:S02]  /*7880*/  FSEL R112, R41, -INF , !P1 ;  /* 0xff80000029707808 */ /* 0x000fe40004800000 */
[----:B------:R-:W-:Y:S02]  /*7890*/  FMNMX3.FTZ R0, R0, R73, R72, !PT ;  /* 0x0000004900007276 */ /* 0x000fe40007810048 */
[----:B------:R-:W-:Y:S01]  /*78a0*/  FSEL R114, R44, -INF , !P0 ;  /* 0xff8000002c727808 */ /* 0x000fe20004000000 */
[----:B------:R-:W-:Y:S01]  /*78b0*/  MUFU.TANH R10, R45 ;  /* 0x0000002d000a7308 */ /* 0x000fe20000002400 */
[----:B------:R-:W-:Y:S02]  /*78c0*/  ISETP.GE.AND P0, PT, R35, R239, PT ;  /* 0x000000ef2300720c */ /* 0x000fe40003f06270 */
[----:B------:R-:W-:Y:S02]  /*78d0*/  FMNMX3.FTZ R0, R0, R74, R112, !PT ;  /* 0x0000004a00007276 */ /* 0x000fe40007810070 */
[----:B------:R-:W-:-:S02]  /*78e0*/  FSEL R116, R47, -INF , !P0 ;  /* 0xff8000002f747808 */ /* 0x000fc40004000000 */
[----:B------:R-:W-:Y:S01]  /*78f0*/  FMNMX3.FTZ R0, R0, R115, R114, !PT ;  /* 0x0000007300007276 */ /* 0x000fe20007810072 */
[----:B------:R-:W-:Y:S01]  /*7900*/  MUFU.TANH R13, R50 ;  /* 0x00000032000d7308 */ /* 0x000fe20000002400 */
[----:B------:R-:W-:Y:S02]  /*7910*/  IABS R3, R54 ;  /* 0x0000003600037213 */ /* 0x000fe40000000000 */
[----:B------:R-:W-:Y:S02]  /*7920*/  FMNMX.FTZ R0, R116, R0, !PT ;  /* 0x0000000074007209 */ /* 0x000fe40007810000 */
[----:B-1----:R-:W-:Y:S02]  /*7930*/  FSEL R15, R142, -INF , !P6 ;  /* 0xff8000008e0f7808 */ /* 0x002fe40007000000 */
[----:B------:R-:W-:Y:S01]  /*7940*/  I2FP.F32.S32 R3, R3 ;  /* 0x0000000300037245 */ /* 0x000fe20000201400 */
[----:B------:R-:W1:Y:S01]  /*7950*/  SHFL.BFLY PT, R135, R0, 0x2, 0x1f ;  /* 0x0c401f0000877f89 */ /* 0x000e6200000e0000 */
[----:B------:R-:W-:-:S02]  /*7960*/  ISETP.GE.AND P6, PT, R21, R241, PT ;  /* 0x000000f11500720c */ /* 0x000fc40003fc6270 */
[----:B------:R-:W-:Y:S01]  /*7970*/  ISETP.GE.AND P1, PT, R19, R240, PT ;  /* 0x000000f01300720c */ /* 0x000fe20003f26270 */
[----:B--2---:R-:W-:Y:S01]  /*7980*/  FFMA.FTZ R3, R3, -UR6, R7 ;  /* 0x8000000603037c23 */ /* 0x004fe20008010007 */
[----:B------:R-:W-:Y:S01]  /*7990*/  FSEL R4, R4, -INF , !P2 ;  /* 0xff80000004047808 */ /* 0x000fe20005000000 */
[----:B------:R-:W-:Y:S01]  /*79a0*/  MUFU.TANH R7, R20 ;  /* 0x0000001400077308 */ /* 0x000fe20000002400 */
[----:B------:R-:W-:Y:S02]  /*79b0*/  IABS R6, R58 ;  /* 0x0000003a00067213 */ /* 0x000fe40000000000 */
[----:B------:R-:W-:Y:S02]  /*79c0*/  FSEL R19, R83, -INF , !P5 ;  /* 0xff80000053137808 */ /* 0x000fe40006800000 */
[----:B------:R-:W-:Y:S02]  /*79d0*/  ISETP.GE.AND P5, PT, R21, R238, PT ;  /* 0x000000ee1500720c */ /* 0x000fe40003fa6270 */
[----:B------:R-:W-:-:S02]  /*79e0*/  FSEL R14, R143, -INF , !P6 ;  /* 0xff8000008f0e7808 */ /* 0x000fc40007000000 */
[----:B------:R-:W-:Y:S02]  /*79f0*/  FSEL R44, R4, -INF , !P1 ;  /* 0xff800000042c7808 */ /* 0x000fe40004800000 */
[----:B------:R-:W-:Y:S02]  /*7a00*/  ISETP.GE.AND P6, PT, R22, R241, PT ;  /* 0x000000f11600720c */ /* 0x000fe40003fc6270 */
[----:B------:R-:W-:Y:S02]  /*7a10*/  ISETP.GT.AND P0, PT, R2, R21, PT ;  /* 0x000000150200720c */ /* 0x000fe40003f04270 */
[----:B------:R-:W-:Y:S02]  /*7a20*/  I2FP.F32.S32 R4, R6 ;  /* 0x0000000600047245 */ /* 0x000fe40000201400 */
[----:B----4-:R-:W-:Y:S02]  /*7a30*/  FSEL R16, R90, -INF , !P5 ;  /* 0xff8000005a107808 */ /* 0x010fe40006800000 */
[----:B-1----:R-:W-:-:S02]  /*7a40*/  FMNMX.FTZ R135, R0, R135, !PT ;  /* 0x0000008700877209 */ /* 0x002fc40007810000 */
[----:B------:R-:W-:Y:S02]  /*7a50*/  IABS R0, R71 ;  /* 0x0000004700007213 */ /* 0x000fe40000000000 */
[----:B------:R-:W-:Y:S02]  /*7a60*/  ISETP.GE.AND P5, PT, R22, R238, PT ;  /* 0x000000ee1600720c */ /* 0x000fe40003fa6270 */
[----:B------:R-:W-:Y:S01]  /*7a70*/  FSEL R64, R144, -INF , !P6 ;  /* 0xff80000090407808 */ /* 0x000fe20007000000 */
[----:B------:R-:W-:Y:S01]  /*7a80*/  IMAD.MOV.U32 R8, RZ, RZ, R0 ;  /* 0x000000ffff087224 */ /* 0x000fe200078e0000 */
[----:B------:R-:W-:Y:S02]  /*7a90*/  FMNMX3.FTZ R0, R55, R53, R51, !PT ;  /* 0x0000003537007276 */ /* 0x000fe40007810033 */
[----:B------:R-:W-:Y:S01]  /*7aa0*/  FSEL R6, R3, -INF , !P0 ;  /* 0xff80000003067808 */ /* 0x000fe20004000000 */
[----:B-----5:R-:W-:Y:S01]  /*7ab0*/  FFMA.FTZ R3, R4, -UR6, R5 ;  /* 0x8000000604037c23 */ /* 0x020fe20008010005 */
[----:B------:R-:W-:Y:S01]  /*7ac0*/  ISETP.GE.AND P6, PT, R24, R241, PT ;  /* 0x000000f11800720c */ /* 0x000fe20003fc6270 */
[----:B------:R-:W1:Y:S01]  /*7ad0*/  MUFU.TANH R5, R17 ;  /* 0x0000001100057308 */ /* 0x000e620000002400 */
[----:B------:R-:W-:-:S02]  /*7ae0*/  ISETP.GT.AND P1, PT, R2, R22, PT ;  /* 0x000000160200720c */ /* 0x000fc40003f24270 */
[----:B------:R-:W-:Y:S02]  /*7af0*/  FSEL R96, R91, -INF , !P5 ;  /* 0xff8000005b607808 */ /* 0x000fe40006800000 */
[----:B------:R-:W-:Y:S02]  /*7b00*/  FMNMX3.FTZ R0, R0, R49, R46, !PT ;  /* 0x0000003100007276 */ /* 0x000fe4000781002e */
[----:B------:R-:W-:Y:S02]  /*7b10*/  ISETP.GE.AND P5, PT, R24, R238, PT ;  /* 0x000000ee1800720c */ /* 0x000fe40003fa6270 */
[----:B------:R-:W-:Y:S02]  /*7b20*/  FSEL R62, R145, -INF , !P6 ;  /* 0xff800000913e7808 */ /* 0x000fe40007000000 */
[----:B------:R-:W-:Y:S02]  /*7b30*/  ISETP.GE.AND P6, PT, R26, R241, PT ;  /* 0x000000f11a00720c */ /* 0x000fe40003fc6270 */
[----:B------:R-:W-:-:S02]  /*7b40*/  ISETP.GE.AND P0, PT, R22, R240, PT ;  /* 0x000000f01600720c */ /* 0x000fc40003f06270 */
[----:B------:R-:W-:Y:S02]  /*7b50*/  IABS R4, R70 ;  /* 0x0000004600047213 */ /* 0x000fe40000000000 */
[----:B------:R-:W-:Y:S02]  /*7b60*/  FSEL R3, R3, -INF , !P1 ;  /* 0xff80000003037808 */ /* 0x000fe40004800000 */
[----:B------:R-:W-:Y:S02]  /*7b70*/  FMNMX3.FTZ R0, R0, R43, R15, !PT ;  /* 0x0000002b00007276 */ /* 0x000fe4000781000f */
[----:B------:R-:W-:Y:S02]  /*7b80*/  FSEL R83, R92, -INF , !P5 ;  /* 0xff8000005c537808 */ /* 0x000fe40006800000 */
[----:B------:R-:W-:Y:S02]  /*7b90*/  ISETP.GE.AND P5, PT, R29, R241, PT ;  /* 0x000000f11d00720c */ /* 0x000fe40003fa6270 */
[----:B------:R-:W-:-:S02]  /*7ba0*/  FSEL R67, R146, -INF , !P6 ;  /* 0xff80000092437808 */ /* 0x000fc40007000000 */
[----:B------:R-:W-:Y:S02]  /*7bb0*/  FSEL R122, R3, -INF , !P0 ;  /* 0xff800000037a7808 */ /* 0x000fe40004000000 */
[-C--:B------:R-:W-:Y:S02]  /*7bc0*/  ISETP.GE.AND P6, PT, R31, R241.reuse, PT ;  /* 0x000000f11f00720c */ /* 0x080fe40003fc6270 */
[----:B------:R-:W-:Y:S02]  /*7bd0*/  I2FP.F32.S32 R3, R4 ;  /* 0x0000000400037245 */ /* 0x000fe40000201400 */
[----:B------:R-:W-:Y:S01]  /*7be0*/  FMNMX3.FTZ R0, R0, R14, R64, !PT ;  /* 0x0000000e00007276 */ /* 0x000fe20007810040 */
[----:B------:R-:W2:Y:S01]  /*7bf0*/  MUFU.TANH R4, R18 ;  /* 0x0000001200047308 */ /* 0x000ea20000002400 */
[----:B------:R-:W-:Y:S01]  /*7c00*/  FSEL R82, R103, -INF , !P5 ;  /* 0xff80000067527808 */ /* 0x000fe20006800000 */
[----:B-1----:R-:W-:Y:S01]  /*7c10*/  FFMA.FTZ R5, R3, -UR6, R5 ;  /* 0x8000000603057c23 */ /* 0x002fe20008010005 */
[----:B------:R-:W-:-:S02]  /*7c20*/  ISETP.GE.AND P5, PT, R33, R241, PT ;  /* 0x000000f12100720c */ /* 0x000fc40003fa6270 */
[----:B------:R-:W-:Y:S02]  /*7c30*/  FSEL R109, R93, -INF , !P6 ;  /* 0xff8000005d6d7808 */ /* 0x000fe40007000000 */
[-C--:B------:R-:W-:Y:S02]  /*7c40*/  ISETP.GE.AND P6, PT, R34, R241.reuse, PT ;  /* 0x000000f12200720c */ /* 0x080fe40003fc6270 */
[----:B------:R-:W-:Y:S02]  /*7c50*/  FMNMX3.FTZ R0, R0, R62, R67, !PT ;  /* 0x0000003e00007276 */ /* 0x000fe40007810043 */
[----:B------:R-:W-:Y:S02]  /*7c60*/  ISETP.GE.AND P2, PT, R21, R240, PT ;  /* 0x000000f01500720c */ /* 0x000fe40003f46270 */
[----:B------:R-:W-:Y:S02]  /*7c70*/  FSEL R110, R102, -INF , !P5 ;  /* 0xff800000666e7808 */ /* 0x000fe40006800000 */
[----:B------:R-:W-:-:S02]  /*7c80*/  ISETP.GE.AND P5, PT, R35, R241, PT ;  /* 0x000000f12300720c */ /* 0x000fc40003fa6270 */
[----:B------:R-:W-:Y:S02]  /*7c90*/  FSEL R111, R104, -INF , !P6 ;  /* 0xff800000686f7808 */ /* 0x000fe40007000000 */
[----:B------:R-:W-:Y:S02]  /*7ca0*/  FMNMX3.FTZ R0, R0, R82, R109, !PT ;  /* 0x0000005200007276 */ /* 0x000fe4000781006d */
[----:B------:R-:W-:Y:S02]  /*7cb0*/  FSEL R21, R6, -INF , !P2 ;  /* 0xff80000006157808 */ /* 0x000fe40005000000 */
[----:B------:R-:W1:Y:S01]  /*7cc0*/  SHFL.BFLY PT, R6, R135, 0x1, 0x1f ;  /* 0x0c201f0087067f89 */ /* 0x000e6200000e0000 */
[----:B------:R-:W-:Y:S02]  /*7cd0*/  FSEL R113, R113, -INF , !P5 ;  /* 0xff80000071717808 */ /* 0x000fe40006800000 */
[----:B------:R-:W-:Y:S02]  /*7ce0*/  FMNMX3.FTZ R0, R0, R110, R111, !PT ;  /* 0x0000006e00007276 */ /* 0x000fe4000781006f */
[----:B------:R-:W-:-:S02]  /*7cf0*/  I2FP.F32.S32 R8, R8 ;  /* 0x0000000800087245 */ /* 0x000fc40000201400 */
[----:B------:R-:W-:Y:S02]  /*7d00*/  IABS R3, R76 ;  /* 0x0000004c00037213 */ /* 0x000fe40000000000 */
[----:B------:R-:W-:Y:S01]  /*7d10*/  ISETP.GT.AND P2, PT, R2, R24, PT ;  /* 0x000000180200720c */ /* 0x000fe20003f44270 */
[----:B--2---:R-:W-:Y:S01]  /*7d20*/  FFMA.FTZ R4, R8, -UR6, R4 ;  /* 0x8000000608047c23 */ /* 0x004fe20008010004 */
[----:B------:R-:W-:Y:S01]  /*7d30*/  FMNMX.FTZ R0, R113, R0, !PT ;  /* 0x0000000071007209 */ /* 0x000fe20007810000 */
[----:B------:R-:W-:Y:S01]  /*7d40*/  IMAD.MOV.U32 R8, RZ, RZ, R3 ;  /* 0x000000ffff087224 */ /* 0x000fe200078e0003 */
[----:B------:R-:W-:Y:S02]  /*7d50*/  FSEL R3, R5, -INF , !P2 ;  /* 0xff80000005037808 */ /* 0x000fe40005000000 */
[----:B------:R-:W-:Y:S01]  /*7d60*/  ISETP.GT.AND P0, PT, R2, R26, PT ;  /* 0x0000001a0200720c */ /* 0x000fe20003f04270 */
[----:B------:R-:W2:Y:S01]  /*7d70*/  SHFL.BFLY PT, R5, R0, 0x2, 0x1f ;  /* 0x0c401f0000057f89 */ /* 0x000ea200000e0000 */
[----:B------:R-:W-:-:S02]  /*7d80*/  ISETP.GE.AND P1, PT, R24, R240, PT ;  /* 0x000000f01800720c */ /* 0x000fc40003f26270 */
[----:B------:R-:W-:Y:S02]  /*7d90*/  ISETP.GE.AND P5, PT, R26, R240, PT ;  /* 0x000000f01a00720c */ /* 0x000fe40003fa6270 */
[----:B------:R-:W-:Y:S02]  /*7da0*/  I2FP.F32.S32 R8, R8 ;  /* 0x0000000800087245 */ /* 0x000fe40000201400 */
[----:B------:R-:W-:Y:S02]  /*7db0*/  FSEL R4, R4, -INF , !P0 ;  /* 0xff80000004047808 */ /* 0x000fe40004000000 */
[----:B-1----:R-:W-:Y:S02]  /*7dc0*/  FMNMX.FTZ R135, R135, R6, !PT ;  /* 0x0000000687877209 */ /* 0x002fe40007810000 */
[----:B------:R-:W-:Y:S01]  /*7dd0*/  FSEL R119, R3, -INF , !P1 ;  /* 0xff80000003777808 */ /* 0x000fe20004800000 */
[----:B------:R-:W-:Y:S01]  /*7de0*/  FFMA.FTZ R3, R8, -UR6, R7 ;  /* 0x8000000608037c23 */ /* 0x000fe20008010007 */
[----:B------:R-:W-:Y:S01]  /*7df0*/  FSEL R118, R4, -INF , !P5 ;  /* 0xff80000004767808 */ /* 0x000fe20006800000 */
[----:B---3--:R-:W-:Y:S01]  /*7e00*/  FMUL.FTZ R4, R135, UR4 ;  /* 0x0000000487047c20 */ /* 0x008fe20008410000 */
[----:B------:R-:W-:-:S02]  /*7e10*/  ISETP.GE.AND P6, PT, R26, R238, PT ;  /* 0x000000ee1a00720c */ /* 0x000fc40003fc6270 */
[----:B------:R-:W-:Y:S02]  /*7e20*/  ISETP.GT.AND P2, PT, R2, R29, PT ;  /* 0x0000001d0200720c */ /* 0x000fe40003f44270 */
[----:B------:R-:W-:Y:S02]  /*7e30*/  FSETP.NEU.FTZ.AND P5, PT, R135, -INF , PT ;  /* 0xff8000008700780b */ /* 0x000fe40003fbd000 */
[----:B------:R-:W-:Y:S02]  /*7e40*/  FSEL R81, R105, -INF , !P6 ;  /* 0xff80000069517808 */ /* 0x000fe40007000000 */
[----:B------:R-:W-:Y:S02]  /*7e50*/  ISETP.GE.AND P6, PT, R29, R240, PT ;  /* 0x000000f01d00720c */ /* 0x000fe40003fc6270 */
[----:B------:R-:W-:Y:S02]  /*7e60*/  FSEL R3, R3, -INF , !P2 ;  /* 0xff80000003037808 */ /* 0x000fe40005000000 */
[----:B------:R-:W-:-:S02]  /*7e70*/  FSEL R4, R4, RZ, P5 ;  /* 0x000000ff04047208 */ /* 0x000fc40002800000 */
[----:B--2---:R-:W-:Y:S02]  /*7e80*/  FMNMX.FTZ R134, R0, R5, !PT ;  /* 0x0000000500867209 */ /* 0x004fe40007810000 */
[----:B------:R-:W-:Y:S02]  /*7e90*/  FMNMX3.FTZ R0, R66, R61, R57, !PT ;  /* 0x0000003d42007276 */ /* 0x000fe40007810039 */
[----:B------:R-:W-:Y:S01]  /*7ea0*/  ISETP.GE.AND P1, PT, R29, R238, PT ;  /* 0x000000ee1d00720c */ /* 0x000fe20003f26270 */
[----:B------:R-:W1:Y:S01]  /*7eb0*/  SHFL.BFLY PT, R7, R134, 0x1, 0x1f ;  /* 0x0c201f0086077f89 */ /* 0x000e6200000e0000 */
[----:B------:R-:W-:Y:S01]  /*7ec0*/  FSEL R117, R3, -INF , !P6 ;  /* 0xff80000003757808 */ /* 0x000fe20007000000 */
[----:B------:R-:W-:Y:S01]  /*7ed0*/  FFMA.FTZ R3, R37, UR4, -R4 ;  /* 0x0000000425037c23 */ /* 0x000fe20008010804 */
[----:B------:R-:W-:Y:S02]  /*7ee0*/  FMNMX3.FTZ R0, R0, R56, R52, !PT ;  /* 0x0000003800007276 */ /* 0x000fe40007810034 */
[----:B------:R-:W-:Y:S01]  /*7ef0*/  ISETP.GE.AND P6, PT, R31, R238, PT ;  /* 0x000000ee1f00720c */ /* 0x000fe20003fc6270 */
[----:B------:R2:W-:Y:S01]  /*7f00*/  MUFU.EX2 R191, R3 ;  /* 0x0000000300bf7308 */ /* 0x0005e20000000800 */
[----:B------:R-:W-:-:S02]  /*7f10*/  FSEL R80, R80, -INF , !P1 ;  /* 0xff80000050507808 */ /* 0x000fc40004800000 */
[C---:B------:R-:W-:Y:S02]  /*7f20*/  ISETP.GT.AND P0, PT, R2.reuse, R31, PT ;  /* 0x0000001f0200720c */ /* 0x040fe40003f04270 */
[C---:B------:R-:W-:Y:S02]  /*7f30*/  ISETP.GT.AND P2, PT, R2.reuse, R33, PT ;  /* 0x000000210200720c */ /* 0x040fe40003f44270 */
[C---:B------:R-:W-:Y:S02]  /*7f40*/  ISETP.GT.AND P1, PT, R2.reuse, R34, PT ;  /* 0x000000220200720c */ /* 0x040fe40003f24270 */
[----:B------:R-:W-:Y:S02]  /*7f50*/  ISETP.GT.AND P5, PT, R2, R35, PT ;  /* 0x000000230200720c */ /* 0x000fe40003fa4270 */
[----:B------:R-:W-:Y:S02]  /*7f60*/  IABS R2, R77 ;  /* 0x0000004d00027213 */ /* 0x000fe40000000000 */
[----:B------:R-:W-:-:S02]  /*7f70*/  FMNMX3.FTZ R0, R0, R48, R19, !PT ;  /* 0x0000003000007276 */ /* 0x000fc40007810013 */
[----:B------:R-:W-:Y:S01]  /*7f80*/  FSEL R97, R85, -INF , !P6 ;  /* 0xff80000055617808 */ /* 0x000fe20007000000 */
[----:B--2---:R-:W-:Y:S01]  /*7f90*/  FFMA.FTZ R3, R32, UR4, -R4 ;  /* 0x0000000420037c23 */ /* 0x004fe20008010804 */
[----:B------:R-:W-:Y:S02]  /*7fa0*/  ISETP.GE.AND P6, PT, R33, R238, PT ;  /* 0x000000ee2100720c */ /* 0x000fe40003fc6270 */
[----:B------:R-:W-:Y:S01]  /*7fb0*/  FMNMX3.FTZ R0, R0, R16, R96, !PT ;  /* 0x0000001000007276 */ /* 0x000fe20007810060 */
[----:B------:R2:W3:Y:S01]  /*7fc0*/  MUFU.EX2 R190, R3 ;  /* 0x0000000300be7308 */ /* 0x0004e20000000800 */
[----:B------:R-:W-:Y:S02]  /*7fd0*/  FSEL R98, R86, -INF , !P6 ;  /* 0xff80000056627808 */ /* 0x000fe40007000000 */
[----:B------:R-:W-:Y:S02]  /*7fe0*/  ISETP.GE.AND P6, PT, R34, R238, PT ;  /* 0x000000ee2200720c */ /* 0x000fe40003fc6270 */
[----:B------:R-:W-:Y:S01]  /*7ff0*/  FMNMX3.FTZ R136, R0, R83, R81, !PT ;  /* 0x0000005300887276 */ /* 0x000fe20007810051 */
[----:B------:R-:W-:Y:S01]  /*8000*/  FFMA.FTZ R0, R25, UR4, -R4 ;  /* 0x0000000419007c23 */ /* 0x000fe20008010804 */
[----:B------:R-:W-:-:S02]  /*8010*/  FSEL R108, R87, -INF , !P6 ;  /* 0xff800000576c7808 */ /* 0x000fc40007000000 */
[----:B------:R-:W-:Y:S01]  /*8020*/  ISETP.GE.AND P6, PT, R35, R238, PT ;  /* 0x000000ee2300720c */ /* 0x000fe20003fc6270 */
[----:B------:R4:W-:Y:S01]  /*8030*/  MUFU.EX2 R204, R0 ;  /* 0x0000000000cc7308 */ /* 0x0009e20000000800 */
[----:B------:R-:W-:Y:S02]  /*8040*/  FMNMX3.FTZ R136, R136, R80, R97, !PT ;  /* 0x0000005088887276 */ /* 0x000fe40007810061 */
[----:B------:R-:W-:Y:S02]  /*8050*/  FSEL R99, R88, -INF , !P6 ;  /* 0xff80000058637808 */ /* 0x000fe40007000000 */
[----:B------:R-:W-:Y:S01]  /*8060*/  FMNMX3.FTZ R136, R136, R98, R108, !PT ;  /* 0x0000006288887276 */ /* 0x000fe2000781006c */
[----:B--2---:R-:W-:Y:S02]  /*8070*/  IMAD.MOV.U32 R3, RZ, RZ, R2 ;  /* 0x000000ffff037224 */ /* 0x004fe400078e0002 */
[----:B------:R-:W-:Y:S01]  /*8080*/  FFMA.FTZ R2, R27, UR4, -R4 ;  /* 0x000000041b027c23 */ /* 0x000fe20008010804 */
[----:B------:R-:W-:-:S02]  /*8090*/  FMNMX.FTZ R136, R99, R136, !PT ;  /* 0x0000008863887209 */ /* 0x000fc40007810000 */
[----:B------:R-:W-:Y:S01]  /*80a0*/  IABS R5, R79 ;  /* 0x0000004f00057213 */ /* 0x000fe20000000000 */
[----:B------:R2:W5:Y:S01]  /*80b0*/  MUFU.EX2 R207, R2 ;  /* 0x0000000200cf7308 */ /* 0x0005620000000800 */
[----:B------:R-:W-:Y:S02]  /*80c0*/  I2FP.F32.S32 R3, R3 ;  /* 0x0000000300037245 */ /* 0x000fe40000201400 */
[----:B-1----:R-:W-:Y:S01]  /*80d0*/  FMNMX.FTZ R134, R134, R7, !PT ;  /* 0x0000000786867209 */ /* 0x002fe20007810000 */
[----:B------:R-:W-:Y:S01]  /*80e0*/  IMAD.MOV.U32 R8, RZ, RZ, R5 ;  /* 0x000000ffff087224 */ /* 0x000fe200078e0005 */
[----:B----4-:R-:W-:Y:S01]  /*80f0*/  IABS R0, R78 ;  /* 0x0000004e00007213 */ /* 0x010fe20000000000 */
[----:B------:R-:W-:Y:S01]  /*8100*/  FFMA.FTZ R6, R3, -UR6, R9 ;  /* 0x8000000603067c23 */ /* 0x000fe20008010009 */
[----:B------:R-:W-:Y:S02]  /*8110*/  IABS R3, R84 ;  /* 0x0000005400037213 */ /* 0x000fe40000000000 */
[----:B------:R-:W-:-:S02]  /*8120*/  I2FP.F32.S32 R8, R8 ;  /* 0x0000000800087245 */ /* 0x000fc40000201400 */
[----:B------:R-:W-:Y:S02]  /*8130*/  FSEL R12, R6, -INF , !P0 ;  /* 0xff800000060c7808 */ /* 0x000fe40004000000 */
[----:B------:R-:W1:Y:S01]  /*8140*/  SHFL.BFLY PT, R6, R136, 0x2, 0x1f ;  /* 0x0c401f0088067f89 */ /* 0x000e6200000e0000 */
[-C--:B------:R-:W-:Y:S02]  /*8150*/  ISETP.GE.AND P6, PT, R31, R240.reuse, PT ;  /* 0x000000f01f00720c */ /* 0x080fe40003fc6270 */
[----:B------:R-:W-:Y:S01]  /*8160*/  ISETP.GE.AND P0, PT, R33, R240, PT ;  /* 0x000000f02100720c */ /* 0x000fe20003f06270 */
[----:B--2---:R-:W-:Y:S01]  /*8170*/  FFMA.FTZ R2, R28, UR4, -R4 ;  /* 0x000000041c027c23 */ /* 0x004fe20008010804 */
[----:B------:R-:W-:Y:S02]  /*8180*/  FSEL R120, R12, -INF , !P6 ;  /* 0xff8000000c787808 */ /* 0x000fe40007000000 */
[----:B------:R-:W-:Y:S01]  /*8190*/  SEL R145, R153, 0xffffffe0, !P3 ;  /* 0xffffffe099917807 */ /* 0x000fe20005800000 */
[----:B------:R2:W-:Y:S01]  /*81a0*/  MUFU.EX2 R195, R2 ;  /* 0x0000000200c37308 */ /* 0x0005e20000000800 */
[----:B---3--:R-:W-:-:S03]  /*81b0*/  F2FP.F16.F32.PACK_AB R28, R190, R191 ;  /* 0x000000bfbe1c723e */ /* 0x008fc600000000ff */
[----:B------:R-:W-:Y:S01]  /*81c0*/  STL [R1+0x38], R145 ;  /* 0x0000389101007387 */ /* 0x000fe20000100800 */
[----:B-1----:R-:W-:Y:S02]  /*81d0*/  FMNMX.FTZ R136, R136, R6, !PT ;  /* 0x0000000688887209 */ /* 0x002fe40007810000 */
        /* <DEDUP_REMOVED lines=21> */
[----:B------:R1:W4:Y:S01]  /*8330*/  MUFU.EX2 R196, R0 ;  /* 0x0000000000c47308 */ /* 0x0003220000000800 */
[----:B------:R-:W-:Y:S02]  /*8340*/  FSEL R124, R5, -INF , !P1 ;  /* 0xff800000057c7808 */ /* 0x000fe40004800000 */
[----:B------:R-:W-:Y:S01]  /*8350*/  LEA R6, R6, UR5, 0x1 ;  /* 0x0000000506067c11 */ /* 0x000fe2000f8e08ff */
[----:B---3--:R-:W-:Y:S01]  /*8360*/  FFMA.FTZ R2, R55, UR4, -R3 ;  /* 0x0000000437027c23 */ /* 0x008fe20008010803 */
[----:B-----5:R-:W-:Y:S02]  /*8370*/  F2FP.F16.F32.PACK_AB R30, R204, R207 ;  /* 0x000000cfcc1e723e */ /* 0x020fe400000000ff */
[----:B--2---:R-:W-:Y:S01]  /*8380*/  F2FP.F16.F32.PACK_AB R20, R203, R195 ;  /* 0x000000c3cb14723e */ /* 0x004fe200000000ff */
[----:B------:R2:W-:Y:S01]  /*8390*/  MUFU.EX2 R189, R2 ;  /* 0x0000000200bd7308 */ /* 0x0005e20000000800 */
[----:B------:R-:W-:Y:S01]  /*83a0*/  LDSM.16.MT88.4 R156, [R6+0xd800] ;  /* 0x00d80000069c783b */ /* 0x000fe20000004200 */
[----:B-1----:R-:W-:-:S02]  /*83b0*/  FMNMX3.FTZ R0, R69, R68, R65, !PT ;  /* 0x0000004445007276 */ /* 0x002fc40007810041 */
[----:B----4-:R-:W-:Y:S02]  /*83c0*/  F2FP.F16.F32.PACK_AB R22, R197, R196 ;  /* 0x000000c4c516723e */ /* 0x010fe400000000ff */
        /* <DEDUP_REMOVED lines=69> */
[----:B-1----:R-:W-:Y:S01]  /*8820*/  HMMA.16816.F32 R48, R28, R14, RZ ;  /* 0x0000000e1c30723c */ /* 0x002fe200000018ff */
[----:B--2---:R-:W-:Y:S01]  /*8830*/  FFMA.FTZ R7, R65, UR4, -R0 ;  /* 0x0000000441077c23 */ /* 0x004fe20008010800 */
[----:B------:R-:W-:-:S04]  /*8840*/  F2FP.F16.F32.PACK_AB R25, R184, R185 ;  /* 0x000000b9b819723e */ /* 0x000fc800000000ff */
[----:B------:R1:W-:-:S14]  /*8850*/  MUFU.EX2 R252, R7 ;  /* 0x0000000700fc7308 */ /* 0x0003dc0000000800 */
[----:B---3--:R-:W-:Y:S01]  /*8860*/  HMMA.16816.F32 R84, R20, R38, R48 ;  /* 0x000000261454723c */ /* 0x008fe20000001830 */
[----:B-1----:R-:W-:-:S04]  /*8870*/  FFMA.FTZ R7, R63, UR4, -R0 ;  /* 0x000000043f077c23 */ /* 0x002fc80008010800 */
[----:B------:R1:W2:Y:S02]  /*8880*/  MUFU.EX2 R194, R7 ;  /* 0x0000000700c27308 */ /* 0x0002a40000000800 */
[----:B-1----:R-:W-:Y:S01]  /*8890*/  FFMA.FTZ R7, R60, UR4, -R0 ;  /* 0x000000043c077c23 */ /* 0x002fe20008010800 */
[----:B--2---:R-:W-:-:S05]  /*88a0*/  F2FP.F16.F32.PACK_AB R27, R194, R252 ;  /* 0x000000fcc21b723e */ /* 0x004fca00000000ff */
[----:B------:R1:W-:Y:S02]  /*88b0*/  MUFU.EX2 R202, R7 ;  /* 0x0000000700ca7308 */ /* 0x0003e40000000800 */
[C---:B------:R-:W-:Y:S08]  /*88c0*/  HMMA.16816.F32 R32, R24.reuse, R12, RZ ;  /* 0x0000000c1820723c */ /* 0x040ff000000018ff */
[----:B----4-:R-:W-:Y:S01]  /*88d0*/  HMMA.16816.F32 R52, R24, R42, RZ ;  /* 0x0000002a1834723c */ /* 0x010fe200000018ff */
[----:B-1----:R-:W-:-:S07]  /*88e0*/  FFMA.FTZ R7, R59, UR4, -R0 ;  /* 0x000000043b077c23 */ /* 0x002fce0008010800 */
[----:B------:R-:W-:Y:S01]  /*88f0*/  HMMA.16816.F32 R56, R24, R14, RZ ;  /* 0x0000000e1838723c */ /* 0x000fe200000018ff */
[----:B------:R1:W2:Y:S02]  /*8900*/  MUFU.EX2 R144, R7 ;  /* 0x0000000700907308 */ /* 0x0002a40000000800 */
[----:B-1----:R-:W-:Y:S01]  /*8910*/  FFMA.FTZ R7, R44, UR4, -R0 ;  /* 0x000000042c077c23 */ /* 0x002fe20008010800 */
[----:B--2---:R-:W-:-:S04]  /*8920*/  F2FP.F16.F32.PACK_AB R17, R144, R202 ;  /* 0x000000ca9011723e */ /* 0x004fc800000000ff */
[----:B------:R-:W-:Y:S01]  /*8930*/  HMMA.16816.F32 R44, R28, R12, RZ ;  /* 0x0000000c1c2c723c */ /* 0x000fe200000018ff */
[----:B------:R1:W2:Y:S07]  /*8940*/  MUFU.EX2 R244, R7 ;  /* 0x0000000700f47308 */ /* 0x0002ae0000000800 */
[----:B------:R-:W-:Y:S01]  /*8950*/  HMMA.16816.F32 R12, R24, R40, RZ ;  /* 0x00000028180c723c */ /* 0x000fe200000018ff */
[----:B-1----:R-:W-:Y:S01]  /*8960*/  FFMA.FTZ R7, R75, UR4, -R4 ;  /* 0x000000044b077c23 */ /* 0x002fe20008010804 */
[----:B--2---:R-:W-:-:S10]  /*8970*/  F2FP.F16.F32.PACK_AB R19, R245, R244 ;  /* 0x000000f4f513723e */ /* 0x004fd400000000ff */
[-C--:B------:R-:W-:Y:S01]  /*8980*/  HMMA.16816.F32 R160, R20, R36.reuse, R44 ;  /* 0x0000002414a0723c */ /* 0x080fe2000000182c */
[----:B------:R1:W-:Y:S07]  /*8990*/  MUFU.EX2 R251, R7 ;  /* 0x0000000700fb7308 */ /* 0x0003ee0000000800 */
[----:B------:R-:W-:Y:S01]  /*89a0*/  HMMA.16816.F32 R164, R16, R36, R32 ;  /* 0x0000002410a4723c */ /* 0x000fe20000001820 */
[----:B------:R-:W2:Y:S07]  /*89b0*/  LDSM.16.MT88.4 R32, [R6+0xc000] ;  /* 0x00c000000620783b */ /* 0x000eae0000004200 */
[----:B------:R-:W-:Y:S01]  /*89c0*/  HMMA.16816.F32 R44, R28, R40, RZ ;  /* 0x000000281c2c723c */ /* 0x000fe200000018ff */
[----:B-1----:R-:W-:-:S04]  /*89d0*/  FFMA.FTZ R7, R73, UR4, -R4 ;  /* 0x0000000449077c23 */ /* 0x002fc80008010804 */
[----:B------:R1:W3:Y:S03]  /*89e0*/  MUFU.EX2 R235, R7 ;  /* 0x0000000700eb7308 */ /* 0x0002e60000000800 */
[----:B------:R-:W-:Y:S08]  /*89f0*/  HMMA.16816.F32 R40, R28, R42, RZ ;  /* 0x0000002a1c28723c */ /* 0x000ff000000018ff */
[----:B------:R-:W-:Y:S01]  /*8a00*/  HMMA.16816.F32 R168, R16, R38, R56 ;  /* 0x0000002610a8723c */ /* 0x000fe20000001838 */
[----:B------:R-:W4:Y:S01]  /*8a10*/  LDSM.16.MT88.4 R36, [R6+0xc800] ;  /* 0x00c800000624783b */ /* 0x000f220000004200 */
[----:B-1----:R-:W-:-:S06]  /*8a20*/  FFMA.FTZ R7, R72, UR4, -R4 ;  /* 0x0000000448077c23 */ /* 0x002fcc0008010804 */
[-C--:B-----5:R-:W-:Y:S01]  /*8a30*/  HMMA.16816.F32 R92, R20, R8.reuse, R44 ;  /* 0x00000008145c723c */ /* 0x0a0fe2000000182c */
[----:B------:R1:W-:Y:S07]  /*8a40*/  MUFU.EX2 R229, R7 ;  /* 0x0000000700e57308 */ /* 0x0003ee0000000800 */
[C---:B------:R-:W-:Y:S01]  /*8a50*/  HMMA.16816.F32 R88, R16.reuse, R8, R12 ;  /* 0x000000081058723c */ /* 0x040fe2000000180c */
[----:B------:R-:W5:Y:S07]  /*8a60*/  LDSM.16.MT88.4 R12, [R6+0xe000] ;  /* 0x00e00000060c783b */ /* 0x000f6e0000004200 */
[----:B------:R-:W-:Y:S01]  /*8a70*/  HMMA.16816.F32 R104, R16, R10, R52 ;  /* 0x0000000a1068723c */ /* 0x000fe20000001834 */
[----:B-1----:R-:W-:-:S04]  /*8a80*/  FFMA.FTZ R7, R74, UR4, -R4 ;  /* 0x000000044a077c23 */ /* 0x002fc80008010804 */
[----:B------:R1:W-:Y:S03]  /*8a90*/  MUFU.EX2 R243, R7 ;  /* 0x0000000700f37308 */ /* 0x0003e60000000800 */
[----:B------:R-:W-:Y:S08]  /*8aa0*/  HMMA.16816.F32 R100, R20, R10, R40 ;  /* 0x0000000a1464723c */ /* 0x000ff00000001828 */
[----:B--2---:R-:W-:Y:S01]  /*8ab0*/  HMMA.16816.F32 R8, R24, R32, RZ ;  /* 0x000000201808723c */ /* 0x004fe200000018ff */
[----:B-1----:R-:W-:-:S07]  /*8ac0*/  FFMA.FTZ R7, R64, UR4, -R3 ;  /* 0x0000000440077c23 */ /* 0x002fce0008010803 */
[----:B------:R-:W-:Y:S01]  /*8ad0*/  HMMA.16816.F32 R40, R28, R32, RZ ;  /* 0x000000201c28723c */ /* 0x000fe200000018ff */
[----:B------:R1:W-:Y:S07]  /*8ae0*/  MUFU.EX2 R227, R7 ;  /* 0x0000000700e37308 */ /* 0x0003ee0000000800 */
[-C--:B------:R-:W-:Y:S08]  /*8af0*/  HMMA.16816.F32 R44, R24, R34.reuse, RZ ;  /* 0x00000022182c723c */ /* 0x080ff000000018ff */
[----:B------:R-:W-:Y:S01]  /*8b00*/  HMMA.16816.F32 R32, R28, R34, RZ ;  /* 0x000000221c20723c */ /* 0x000fe200000018ff */
[----:B-1----:R-:W-:-:S04]  /*8b10*/  FFMA.FTZ R7, R62, UR4, -R3 ;  /* 0x000000043e077c23 */ /* 0x002fc80008010803 */
[----:B------:R1:W2:Y:S03]  /*8b20*/  MUFU.EX2 R226, R7 ;  /* 0x0000000700e27308 */ /* 0x0002a60000000800 */
[-C--:B----4-:R-:W-:Y:S01]  /*8b30*/  HMMA.16816.F32 R72, R16, R36.reuse, R8 ;  /* 0x000000241048723c */ /* 0x090fe20000001808 */
[----:B------:R-:W4:Y:S07]  /*8b40*/  LDSM.16.MT88.4 R8, [R6+0xe800] ;  /* 0x00e800000608783b */ /* 0x000f2e0000004200 */
[----:B------:R-:W-:Y:S01]  /*8b50*/  HMMA.16816.F32 R76, R20, R36, R40 ;  /* 0x00000024144c723c */ /* 0x000fe20000001828 */
[----:B-1----:R-:W-:-:S07]  /*8b60*/  FFMA.FTZ R7, R67, UR4, -R3 ;  /* 0x0000000443077c23 */ /* 0x002fce0008010803 */
[-C--:B------:R-:W-:Y:S01]  /*8b70*/  HMMA.16816.F32 R68, R16, R38.reuse, R44 ;  /* 0x000000261044723c */ /* 0x080fe2000000182c */
[----:B------:R1:W-:Y:S07]  /*8b80*/  MUFU.EX2 R225, R7 ;  /* 0x0000000700e17308 */ /* 0x0003ee0000000800 */
[----:B------:R-:W-:Y:S01]  /*8b90*/  HMMA.16816.F32 R64, R20, R38, R32 ;  /* 0x000000261440723c */ /* 0x000fe20000001820 */
[----:B------:R-:W2:Y:S07]  /*8ba0*/  LDSM.16.MT88.4 R32, [R5+0xd000] ;  /* 0x00d000000520783b */ /* 0x000eae0000004200 */
[----:B-----5:R-:W-:Y:S01]  /*8bb0*/  HMMA.16816.F32 R36, R24, R12, RZ ;  /* 0x0000000c1824723c */ /* 0x020fe200000018ff */
[----:B-1----:R-:W-:-:S04]  /*8bc0*/  FFMA.FTZ R7, R82, UR4, -R3 ;  /* 0x0000000452077c23 */ /* 0x002fc80008010803 */
[----:B------:R1:W5:Y:S03]  /*8bd0*/  MUFU.EX2 R224, R7 ;  /* 0x0000000700e07308 */ /* 0x0003660000000800 */
[----:B------:R-:W-:Y:S08]  /*8be0*/  HMMA.16816.F32 R44, R28, R12, RZ ;  /* 0x0000000c1c2c723c */ /* 0x000ff000000018ff */
[----:B------:R-:W-:Y:S01]  /*8bf0*/  HMMA.16816.F32 R40, R24, R14, RZ ;  /* 0x0000000e1828723c */ /* 0x000fe200000018ff */
[----:B-1----:R-:W-:-:S07]  /*8c00*/  FFMA.FTZ R7, R96, UR4, -R2 ;  /* 0x0000000460077c23 */ /* 0x002fce0008010802 */
[----:B------:R-:W-:Y:S01]  /*8c10*/  HMMA.16816.F32 R12, R28, R14, RZ ;  /* 0x0000000e1c0c723c */ /* 0x000fe200000018ff */
[----:B------:R1:W-:Y:S07]  /*8c20*/  MUFU.EX2 R220, R7 ;  /* 0x0000000700dc7308 */ /* 0x0003ee0000000800 */
[-C--:B----4-:R-:W-:Y:S01]  /*8c30*/  HMMA.16816.F32 R52, R16, R8.reuse, R36 ;  /* 0x000000081034723c */ /* 0x090fe20000001824 */
[----:B------:R-:W4:Y:S07]  /*8c40*/  LDSM.16.MT88.4 R36, [R5+0xf000] ;  /* 0x00f000000524783b */ /* 0x000f2e0000004200 */
[----:B------:R-:W-:Y:S01]  /*8c50*/  HMMA.16816.F32 R56, R20, R8, R44 ;  /* 0x000000081438723c */ /* 0x000fe2000000182c */
[----:B-1----:R-:W-:-:S04]  /*8c60*/  FFMA.FTZ R7, R83, UR4, -R2 ;  /* 0x0000000453077c23 */ /* 0x002fc80008010802 */
[----:B------:R1:W1:Y:S03]  /*8c70*/  MUFU.EX2 R222, R7 ;  /* 0x0000000700de7308 */ /* 0x0002660000000800 */
[-C--:B------:R-:W-:Y:S01]  /*8c80*/  HMMA.16816.F32 R48, R16, R10.reuse, R40 ;  /* 0x0000000a1030723c */ /* 0x080fe20000001828 */
[----:B------:R-:W4:Y:S07]  /*8c90*/  LDSM.16.MT88.4 R40, [R6+0xd000] ;  /* 0x00d000000628783b */ /* 0x000f2e0000004200 */
[----:B------:R-:W-:Y:S01]  /*8ca0*/  HMMA.16816.F32 R44, R20, R10, R12 ;  /* 0x0000000a142c723c */ /* 0x000fe2000000180c */
[----:B---3--:R-:W-:-:S02]  /*8cb0*/  F2FP.F16.F32.PACK_AB R12, R235, R251 ;  /* 0x000000fbeb0c723e */ /* 0x008fc400000000ff */
[----:B--2---:R-:W-:Y:S02]  /*8cc0*/  F2FP.F16.F32.PACK_AB R13, R226, R227 ;  /* 0x000000e3e20d723e */ /* 0x004fe400000000ff */
[----:B------:R-:W-:Y:S02]  /*8cd0*/  F2FP.F16.F32.PACK_AB R14, R243, R229 ;  /* 0x000000e5f30e723e */ /* 0x000fe400000000ff */
[----:B-----5:R-:W-:Y:S01]  /*8ce0*/  F2FP.F16.F32.PACK_AB R15, R224, R225 ;  /* 0x000000e1e00f723e */ /* 0x020fe200000000ff */
[----:B-1----:R-:W-:Y:S01]  /*8cf0*/  FFMA.FTZ R7, R81, UR4, -R2 ;  /* 0x0000000451077c23 */ /* 0x002fe20008010802 */
[----:B------:R-:W-:-:S03]  /*8d00*/  F2FP.F16.F32.PACK_AB R8, R222, R220 ;  /* 0x000000dcde08723e */ /* 0x000fc600000000ff */
[----:B------:R1:W-:Y:S02]  /*8d10*/  MUFU.EX2 R221, R7 ;  /* 0x0000000700dd7308 */ /* 0x0003e40000000800 */
[C---:B------:R-:W-:Y:S08]  /*8d20*/  HMMA.16816.F32 R160, R12.reuse, R32, R160 ;  /* 0x000000200ca0723c */ /* 0x040ff000000018a0 */
[----:B------:R-:W-:Y:S01]  /*8d30*/  HMMA.16816.F32 R60, R12, R34, R84 ;  /* 0x000000220c3c723c */ /* 0x000fe20000001854 */
[----:B-1----:R-:W-:-:S07]  /*8d40*/  FFMA.FTZ R7, R80, UR4, -R2 ;  /* 0x0000000450077c23 */ /* 0x002fce0008010802 */
[C---:B----4-:R-:W-:Y:S01]  /*8d50*/  HMMA.16816.F32 R84, R12.reuse, R36, R92 ;  /* 0x000000240c54723c */ /* 0x050fe2000000185c */
[----:B------:R-:W-:Y:S01]  /*8d60*/  LDSM.16.MT88.4 R80, [R6+0xf800] ;  /* 0x00f800000650783b */ /* 0x000fe20000004200 */
[----:B------:R1:W2:Y:S06]  /*8d70*/  MUFU.EX2 R223, R7 ;  /* 0x0000000700df7308 */ /* 0x0002ac0000000800 */
[C---:B------:R-:W-:Y:S08]  /*8d80*/  HMMA.16816.F32 R100, R12.reuse, R38, R100 ;  /* 0x000000260c64723c */ /* 0x040ff00000001864 */
[----:B------:R-:W-:Y:S01]  /*8d90*/  HMMA.16816.F32 R76, R12, R40, R76 ;  /* 0x000000280c4c723c */ /* 0x000fe2000000184c */
[----:B-1----:R-:W-:Y:S01]  /*8da0*/  FFMA.FTZ R7, R122, UR4, -R0 ;  /* 0x000000047a077c23 */ /* 0x002fe20008010800 */
[----:B--2---:R-:W-:Y:S01]  /*8db0*/  F2FP.F16.F32.PACK_AB R10, R223, R221 ;  /* 0x000000dddf0a723e */ /* 0x004fe200000000ff */
[----:B------:R-:W-:-:S02]  /*8dc0*/  IMAD.MOV.U32 R122, RZ, RZ, R147 ;  /* 0x000000ffff7a7224 */ /* 0x000fc400078e0093 */
        /* <DEDUP_REMOVED lines=23> */
[-C--:B------:R-:W-:Y:S05]  /*8f40*/  HMMA.16816.F32 R68, R8, R42.reuse, R68 ;  /* 0x0000002a0844723c */ /* 0x080fea0000001844 */
[----:B------:R1:W3:Y:S03]  /*8f50*/  MUFU.EX2 R212, R4 ;  /* 0x0000000400d47308 */ /* 0x0002e60000000800 */
[C---:B------:R-:W-:Y:S08]  /*8f60*/  HMMA.16816.F32 R40, R12.reuse, R42, R64 ;  /* 0x0000002a0c28723c */ /* 0x040ff00000001840 */
[----:B--2---:R-:W-:Y:S01]  /*8f70*/  HMMA.16816.F32 R116, R12, R32, R56 ;  /* 0x000000200c74723c */ /* 0x004fe20000001838 */
[----:B-1----:R-:W-:-:S07]  /*8f80*/  FFMA.FTZ R4, R109, UR4, -R3 ;  /* 0x000000046d047c23 */ /* 0x002fce0008010803 */
[----:B------:R-:W-:Y:S01]  /*8f90*/  HMMA.16816.F32 R104, R12, R34, R44 ;  /* 0x000000220c68723c */ /* 0x000fe2000000182c */
[----:B---3--:R-:W-:Y:S01]  /*8fa0*/  F2FP.F16.F32.PACK_AB R130, R212, R213 ;  /* 0x000000d5d482723e */ /* 0x008fe200000000ff */
        /* <DEDUP_REMOVED lines=16> */
[----:B------:R-:W-:Y:S01]  /*90b0*/  FFMA.FTZ R2, R99, UR4, -R2 ;  /* 0x0000000463027c23 */ /* 0x000fe20008010802 */
[----:B------:R-:W-:Y:S01]  /*90c0*/  HMMA.16816.F32 R108, R8, R34, R48 ;  /* 0x00000022086c723c */ /* 0x000fe20000001830 */
[----:B------:R-:W1:Y:S03]  /*90d0*/  LDSM.16.MT88.4 R96, [R5+0xf800] ;  /* 0x00f800000560783b */ /* 0x000e660000004200 */
[----:B------:R2:W-:Y:S08]  /*90e0*/  MUFU.EX2 R141, R3 ;  /* 0x00000003008d7308 */ /* 0x0005f00000000800 */
[----:B------:R3:W4:Y:S01]  /*90f0*/  MUFU.EX2 R140, R2 ;  /* 0x00000002008c7308 */ /* 0x0007220000000800 */
[----:B--2---:R-:W-:-:S02]  /*9100*/  IMAD.MOV.U32 R3, RZ, RZ, R148 ;  /* 0x000000ffff037224 */ /* 0x004fc400078e0094 */
[----:B---3--:R-:W-:Y:S01]  /*9110*/  FFMA.FTZ R2, R120, UR4, -R0 ;  /* 0x0000000478027c23 */ /* 0x008fe20008010800 */
[----:B----4-:R-:W-:Y:S01]  /*9120*/  F2FP.F16.F32.PACK_AB R126, R140, R141 ;  /* 0x0000008d8c7e723e */ /* 0x010fe200000000ff */
[----:B------:R-:W-:-:S03]  /*9130*/  IMAD.MOV.U32 R120, RZ, RZ, R144 ;  /* 0x000000ffff787224 */ /* 0x000fc600078e0090 */
[----:B------:R2:W-:Y:S01]  /*9140*/  MUFU.EX2 R139, R2 ;  /* 0x00000002008b7308 */ /* 0x0005e20000000800 */
[----:B-1----:R-:W-:Y:S01]  /*9150*/  HMMA.16816.F32 R84, R128, R96, R84 ;  /* 0x000000608054723c */ /* 0x002fe20000001854 */
[----:B--2---:R-:W-:-:S06]  /*9160*/  FFMA.FTZ R2, R121, UR4, -R0 ;  /* 0x0000000479027c23 */ /* 0x004fcc0008010800 */
[----:B------:R1:W-:Y:S02]  /*9170*/  MUFU.EX2 R138, R2 ;  /* 0x00000002008a7308 */ /* 0x0003e40000000800 */
[--C-:B-1----:R-:W-:Y:S01]  /*9180*/  FFMA.FTZ R2, R123, UR4, -R0.reuse ;  /* 0x000000047b027c23 */ /* 0x102fe20008010800 */
[----:B------:R-:W-:Y:S01]  /*9190*/  FFMA.FTZ R0, R124, UR4, -R0 ;  /* 0x000000047c007c23 */ /* 0x000fe20008010800 */
[----:B------:R-:W-:Y:S01]  /*91a0*/  F2FP.F16.F32.PACK_AB R124, R142, R143 ;  /* 0x0000008f8e7c723e */ /* 0x000fe200000000ff */
        /* <DEDUP_REMOVED lines=192> */
[----:B------:R-:W5:Y:S04]  /*9db0*/  LDL.LU R44, [R1+0x2c] ;  /* 0x00002c00012c7983 */ /* 0x000f680000300800 */
        /* <DEDUP_REMOVED lines=40> */
[-C--:B------:R-:W-:Y:S01]  /*a040*/  LEA.HI.X R5, R5, R45.reuse, R0, 0x1, P5 ;  /* 0x0000002d05057211 */ /* 0x080fe200028f0c00 */
        /* <DEDUP_REMOVED lines=149> */
[----:B------:R-:W-:Y:S01]  /*a9a0*/  MOV R139, R24 ;  /* 0x00000018008b7202 */ /* 0x000fe20000000f00 */
        /* <DEDUP_REMOVED lines=12> */
[----:B------:R-:W-:Y:S01]  /*aa70*/  LDSM.16.M88.4 R28, [R234+0x9800] ;  /* 0x00980000ea1c783b */ /* 0x000fe20000000200 */
[----:B------:R-:W-:Y:S02]  /*aa80*/  IMAD.MOV.U32 R43, RZ, RZ, R20 ;  /* 0x000000ffff2b7224 */ /* 0x000fe400078e0014 */
[----:B------:R-:W-:Y:S01]  /*aa90*/  IMAD.MOV.U32 R40, RZ, RZ, R230 ;  /* 0x000000ffff287224 */ /* 0x000fe200078e00e6 */
[----:B------:R-:W3:Y:S01]  /*aaa0*/  LDSM.16.M88.4 R20, [R234+0x9000] ;  /* 0x00900000ea14783b */ /* 0x000ee20000000200 */
        /* <DEDUP_REMOVED lines=9> */
[----:B------:R-:W-:Y:S01]  /*ab40*/  IMAD.MOV.U32 R48, RZ, RZ, R55 ;  /* 0x000000ffff307224 */ /* 0x000fe200078e0037 */
[-C--:B-1----:R-:W-:Y:S08]  /*ab50*/  HMMA.16816.F32 R36, R4, R16.reuse, R32 ;  /* 0x000000100424723c */ /* 0x082ff00000001820 */
[----:B--2---:R-:W-:Y:S08]  /*ab60*/  HMMA.16816.F32 R32, R12, R16, R44 ;  /* 0x000000100c20723c */ /* 0x004ff0000000182c */
[C---:B------:R-:W-:Y:S08]  /*ab70*/  HMMA.16816.F32 R64, R4.reuse, R18, R64 ;  /* 0x000000120440723c */ /* 0x040ff00000001840 */
[----:B---3--:R-:W-:Y:S01]  /*ab80*/  HMMA.16816.F32 R52, R4, R20, R224 ;  /* 0x000000140434723c */ /* 0x008fe200000018e0 */
[----:B------:R-:W-:-:S02]  /*ab90*/  IMAD.MOV.U32 R224, RZ, RZ, R51 ;  /* 0x000000ffffe07224 */ /* 0x000fc400078e0033 */
[----:B------:R-:W-:Y:S02]  /*aba0*/  IMAD.MOV.U32 R225, RZ, RZ, R50 ;  /* 0x000000ffffe17224 */ /* 0x000fe400078e0032 */
[----:B------:R-:W-:Y:S02]  /*abb0*/  IMAD.MOV.U32 R226, RZ, RZ, R49 ;  /* 0x000000ffffe27224 */ /* 0x000fe400078e0031 */
[----:B------:R-:W-:Y:S01]  /*abc0*/  IMAD.MOV.U32 R227, RZ, RZ, R48 ;  /* 0x000000ffffe37224 */ /* 0x000fe200078e0030 */
[C---:B------:R-:W-:Y:S08]  /*abd0*/  HMMA.16816.F32 R44, R4.reuse, R28, R40 ;  /* 0x0000001c042c723c */ /* 0x040ff00000001828 */
[C---:B----4-:R-:W-:Y:S08]  /*abe0*/  HMMA.16816.F32 R60, R4.reuse, R8, R56 ;  /* 0x00000008043c723c */ /* 0x050ff00000001838 */
        /* <DEDUP_REMOVED lines=36> */
[----:B------:R-:W-:Y:S01]  /*ae30*/  IMAD.MOV.U32 R229, RZ, RZ, R65 ;  /* 0x000000ffffe57224 */ /* 0x000fe200078e0041 */
[----:B------:R-:W-:Y:S01]  /*ae40*/  MOV R25, R62 ;  /* 0x0000003e00197202 */ /* 0x000fe20000000f00 */
[----:B------:R-:W-:Y:S02]  /*ae50*/  IMAD.MOV.U32 R24, RZ, RZ, R63 ;  /* 0x000000ffff187224 */ /* 0x000fe400078e003f */
[----:B------:R-:W-:-:S02]  /*ae60*/  IMAD.MOV.U32 R33, RZ, RZ, R60 ;  /* 0x000000ffff217224 */ /* 0x000fc400078e003c */
        /* <DEDUP_REMOVED lines=32> */
[----:B------:R-:W4:Y:S04]  /*b070*/  LDSM.16.M88.4 R12, [R0+0xb800] ;  /* 0x00b80000000c783b */ /* 0x000f280000000200 */
[----:B------:R5:W4:Y:S03]  /*b080*/  LDSM.16.M88.4 R8, [R2+0x4000] ;  /* 0x004000000208783b */ /* 0x000b260000000200 */
[C---:B-1----:R-:W-:Y:S08]  /*b090*/  HMMA.16816.F32 R216, R4.reuse, R20, R216 ;  /* 0x0000001404d8723c */ /* 0x042ff000000018d8 */
[C---:B--2---:R-:W-:Y:S08]  /*b0a0*/  HMMA.16816.F32 R244, R4.reuse, R24, R208 ;  /* 0x0000001804f4723c */ /* 0x044ff000000018d0 */
[----:B---3--:R-:W-:Y:S01]  /*b0b0*/  HMMA.16816.F32 R208, R4, R18, R64 ;  /* 0x0000001204d0723c */ /* 0x008fe20000001840 */
[----:B-----5:R-:W-:-:S04]  /*b0c0*/  IMAD.U32 R2, RZ, RZ, UR22 ;  /* 0x00000016ff027e24 */ /* 0x020fc8000f8e00ff */
[----:B------:R-:W-:-:S03]  /*b0d0*/  IMAD R2, R2, 0x40, R252 ;  /* 0x0000004002027824 */ /* 0x000fc600078e02fc */
[C---:B------:R-:W-:Y:S08]  /*b0e0*/  HMMA.16816.F32 R212, R4.reuse, R16, R140 ;  /* 0x0000001004d4723c */ /* 0x040ff0000000188c */
[----:B----4-:R-:W-:Y:S08]  /*b0f0*/  HMMA.16816.F32 R64, R4, R14, R52 ;  /* 0x0000000e0440723c */ /* 0x010ff00000001834 */
        /* <DEDUP_REMOVED lines=42> */
[----:B------:R-:W-:Y:S01]  /*b3a0*/  HMMA.16816.F32 R44, R4, R20, R60 ;  /* 0x00000014042c723c */ /* 0x000fe2000000183c */
[----:B-----5:R-:W-:-:S02]  /*b3b0*/  VIADD R3, R2, UR21 ;  /* 0x0000001502037c36 */ /* 0x020fc40008000000 */
[----:B------:R-:W-:Y:S02]  /*b3c0*/  IMAD.MOV.U32 R42, RZ, RZ, R249 ;  /* 0x000000ffff2a7224 */ /* 0x000fe400078e00f9 */
[----:B------:R-:W-:-:S03]  /*b3d0*/  IMAD.MOV.U32 R41, RZ, RZ, R251 ;  /* 0x000000ffff297224 */ /* 0x000fc600078e00fb */
[----:B---3--:R-:W-:Y:S01]  /*b3e0*/  HMMA.16816.F32 R60, R4, R18, R48 ;  /* 0x00000012043c723c */ /* 0x008fe20000001830 */
[----:B------:R-:W-:Y:S02]  /*b3f0*/  IMAD.MOV.U32 R138, RZ, RZ, R248 ;  /* 0x000000ffff8a7224 */ /* 0x000fe400078e00f8 */
[----:B------:R-:W-:-:S05]  /*b400*/  IMAD.MOV.U32 R40, RZ, RZ, R250 ;  /* 0x000000ffff287224 */ /* 0x000fca00078e00fa */
[----:B------:R-:W-:Y:S01]  /*b410*/  HMMA.16816.F32 R48, R4, R14, R36 ;  /* 0x0000000e0430723c */ /* 0x000fe20000001824 */
[----:B------:R-:W-:-:S07]  /*b420*/  VIADD R37, R3, 0xffffffb8 ;  /* 0xffffffb803257836 */ /* 0x000fce0000000000 */
[----:B----4-:R-:W-:Y:S08]  /*b430*/  HMMA.16816.F32 R248, R4, R26, R28 ;  /* 0x0000001a04f8723c */ /* 0x010ff0000000181c */
[----:B------:R-:W-:Y:S03]  /*b440*/  HMMA.16816.F32 R28, R8, R20, R244 ;  /* 0x00000014081c723c */ /* 0x000fe600000018f4 */
[----:B------:R-:W-:-:S02]  /*b450*/  IMAD.MOV.U32 R38, RZ, RZ, R48 ;  /* 0x000000ffff267224 */ /* 0x000fc400078e0030 */
[----:B------:R-:W-:Y:S02]  /*b460*/  IMAD.MOV.U32 R137, RZ, RZ, R50 ;  /* 0x000000ffff897224 */ /* 0x000fe400078e0032 */
[----:B------:R-:W-:Y:S01]  /*b470*/  IMAD.MOV.U32 R36, RZ, RZ, R49 ;  /* 0x000000ffff247224 */ /* 0x000fe200078e0031 */
[----:B------:R-:W-:Y:S01]  /*b480*/  HMMA.16816.F32 R52, R4, R16, R52 ;  /* 0x000000100434723c */ /* 0x000fe20000001834 */
[----:B------:R-:W-:Y:S02]  /*b490*/  IMAD.MOV.U32 R43, RZ, RZ, R51 ;  /* 0x000000ffff2b7224 */ /* 0x000fe400078e0033 */
[----:B------:R-:W-:-:S05]  /*b4a0*/  FMUL.FTZ R0, R248, UR7 ;  /* 0x00000007f8007c20 */ /* 0x000fca0008410000 */
[C---:B------:R-:W-:Y:S08]  /*b4b0*/  HMMA.16816.F32 R20, R8.reuse, R22, R220 ;  /* 0x000000160814723c */ /* 0x040ff000000018dc */
[C---:B------:R-:W-:Y:S08]  /*b4c0*/  HMMA.16816.F32 R216, R8.reuse, R16, R216 ;  /* 0x0000001008d8723c */ /* 0x040ff000000018d8 */
[C---:B------:R-:W-:Y:S08]  /*b4d0*/  HMMA.16816.F32 R224, R8.reuse, R18, R224 ;  /* 0x0000001208e0723c */ /* 0x040ff000000018e0 */
[C---:B------:R-:W-:Y:S08]  /*b4e0*/  HMMA.16816.F32 R16, R8.reuse, R12, R212 ;  /* 0x0000000c0810723c */ /* 0x040ff000000018d4 */
[----:B------:R-:W-:Y:S01]  /*b4f0*/  HMMA.16816.F32 R220, R8, R14, R208 ;  /* 0x0000000e08dc723c */ /* 0x000fe200000018d0 */
[----:B------:R-:W-:Y:S01]  /*b500*/  IMAD.MOV.U32 R210, RZ, RZ, R42 ;  /* 0x000000ffffd27224 */ /* 0x000fe200078e002a */
[----:B------:R-:W-:-:S06]  /*b510*/  MOV R209, R38 ;  /* 0x0000002600d17202 */ /* 0x000fcc0000000f00 */
[----:B------:R-:W-:Y:S01]  /*b520*/  HMMA.16816.F32 R12, R8, R26, R64 ;  /* 0x0000001a080c723c */ /* 0x000fe20000001840 */
[----:B------:R-:W-:-:S07]  /*b530*/  IMAD.MOV.U32 R66, RZ, RZ, R36 ;  /* 0x000000ffff427224 */ /* 0x000fce00078e0024 */
[-C--:B------:R-:W-:Y:S08]  /*b540*/  HMMA.16816.F32 R8, R8, R24.reuse, R140 ;  /* 0x000000180808723c */ /* 0x080ff0000000188c */
[----:B------:R-:W-:Y:S01]  /*b550*/  HMMA.16816.F32 R48, R4, R24, R32 ;  /* 0x000000180430723c */ /* 0x000fe20000001820 */
[----:B------:R1:W2:Y:S01]  /*b560*/  MUFU.TANH R6, R0 ;  /* 0x0000000000067308 */ /* 0x0002a20000002400 */
[----:B------:R-:W-:Y:S01]  /*b570*/  FMUL.FTZ R4, R250, UR7 ;  /* 0x00000007fa047c20 */ /* 0x000fe20008410000 */
[----:B------:R-:W-:Y:S01]  /*b580*/  IMAD.MOV.U32 R5, RZ, RZ, R12 ;  /* 0x000000ffff057224 */ /* 0x000fe200078e000c */
[----:B------:R3:W-:Y:S01]  /*b590*/  STL.64 [R1+0x30], R14 ;  /* 0x0000300e01007387 */ /* 0x0007e20000100a00 */
[----:B------:R-:W-:-:S02]  /*b5a0*/  VIADD R12, R237, 0x8 ;  /* 0x00000008ed0c7836 */ /* 0x000fc40000000000 */
[----:B------:R-:W-:Y:S01]  /*b5b0*/  FMUL.FTZ R7, R5, UR7 ;  /* 0x0000000705077c20 */ /* 0x000fe20008410000 */
[----:B------:R-:W-:-:S03]  /*b5c0*/  IMAD.MOV.U32 R34, RZ, RZ, R41 ;  /* 0x000000ffff227224 */ /* 0x000fc600078e0029 */
[----:B------:R-:W-:Y:S02]  /*b5d0*/  IMAD.MOV.U32 R26, RZ, RZ, R10 ;  /* 0x000000ffff1a7224 */ /* 0x000fe400078e000a */
[----:B------:R4:W5:Y:S01]  /*b5e0*/  MUFU.TANH R10, R4 ;  /* 0x00000004000a7308 */ /* 0x0009620000002400 */
[----:B------:R-:W-:Y:S02]  /*b5f0*/  IMAD.MOV.U32 R64, RZ, RZ, R9 ;  /* 0x000000ffff407224 */ /* 0x000fe400078e0009 */
[----:B------:R-:W-:Y:S02]  /*b600*/  IMAD.MOV.U32 R25, RZ, RZ, R11 ;  /* 0x000000ffff197224 */ /* 0x000fe400078e000b */
[C---:B-1----:R-:W-:Y:S02]  /*b610*/  IMAD.IADD R0, R237.reuse, 0x1, -R37 ;  /* 0x00000001ed007824 */ /* 0x042fe400078e0a25 */
[----:B------:R-:W-:Y:S01]  /*b620*/  IMAD.MOV.U32 R139, RZ, RZ, R50 ;  /* 0x000000ffff8b7224 */ /* 0x000fe200078e0032 */
[----:B------:R1:W3:Y:S01]  /*b630*/  MUFU.TANH R9, R7 ;  /* 0x0000000700097308 */ /* 0x0002e20000002400 */
[----:B------:R-:W-:Y:S01]  /*b640*/  VIADD R50, R237, 0x40 ;  /* 0x00000040ed327836 */ /* 0x000fe20000000000 */
[----:B------:R-:W-:Y:S01]  /*b650*/  IABS R0, R0 ;  /* 0x0000000000007213 */ /* 0x000fe20000000000 */
[----:B------:R-:W-:-:S02]  /*b660*/  IMAD.MOV.U32 R27, RZ, RZ, R8 ;  /* 0x000000ffff1b7224 */ /* 0x000fc400078e0008 */
[----:B------:R-:W-:Y:S01]  /*b670*/  FMUL.FTZ R8, R46, UR7 ;  /* 0x000000072e087c20 */ /* 0x000fe20008410000 */
[----:B------:R-:W-:Y:S01]  /*b680*/  IMAD.MOV.U32 R39, RZ, RZ, R49 ;  /* 0x000000ffff277224 */ /* 0x000fe200078e0031 */
[----:B------:R-:W-:Y:S01]  /*b690*/  I2FP.F32.S32 R5, R0 ;  /* 0x0000000000057245 */ /* 0x000fe20000201400 */
[--C-:B------:R-:W-:Y:S02]  /*b6a0*/  IMAD.IADD R0, R50, 0x1, -R37.reuse ;  /* 0x0000000132007824 */ /* 0x100fe400078e0a25 */
[----:B------:R-:W-:Y:S01]  /*b6b0*/  FMUL.FTZ R27, R27, UR7 ;  /* 0x000000071b1b7c20 */ /* 0x000fe20008410000 */
[----:B----4-:R-:W-:Y:S01]  /*b6c0*/  IMAD.IADD R4, R12, 0x1, -R37 ;  /* 0x000000010c047824 */ /* 0x010fe200078e0a25 */
[----:B------:R-:W-:Y:S01]  /*b6d0*/  MUFU.TANH R8, R8 ;  /* 0x0000000800087308 */ /* 0x000fe20000002400 */
[----:B--2---:R-:W-:Y:S01]  /*b6e0*/  FFMA.FTZ R65, R5, -UR6, R6 ;  /* 0x8000000605417c23 */ /* 0x004fe20008010006 */
[----:B------:R-:W-:Y:S01]  /*b6f0*/  IABS R0, R0 ;  /* 0x0000000000007213 */ /* 0x000fe20000000000 */
[----:B------:R-:W-:Y:S01]  /*b700*/  IMAD.MOV.U32 R33, RZ, RZ, R48 ;  /* 0x000000ffff217224 */ /* 0x000fe200078e0030 */
[----:B------:R-:W-:Y:S01]  /*b710*/  IABS R4, R4 ;  /* 0x0000000400047213 */ /* 0x000fe20000000000 */
[----:B------:R-:W-:-:S02]  /*b720*/  IMAD.MOV.U32 R49, RZ, RZ, R13 ;  /* 0x000000ffff317224 */ /* 0x000fc400078e000d */
[----:B-1----:R-:W-:Y:S01]  /*b730*/  FMUL.FTZ R7, R44, UR7 ;  /* 0x000000072c077c20 */ /* 0x002fe20008410000 */
[----:B------:R-:W-:Y:S01]  /*b740*/  IMAD.MOV.U32 R132, RZ, RZ, R51 ;  /* 0x000000ffff847224 */ /* 0x000fe200078e0033 */
[----:B------:R-:W-:Y:S01]  /*b750*/  MUFU.TANH R27, R27 ;  /* 0x0000001b001b7308 */ /* 0x000fe20000002400 */
[----:B------:R-:W-:Y:S02]  /*b760*/  IMAD.MOV.U32 R5, RZ, RZ, R4 ;  /* 0x000000ffff057224 */ /* 0x000fe400078e0004 */
[----:B------:R-:W-:Y:S02]  /*b770*/  VIADD R4, R3, 0xffffff80 ;  /* 0xffffff8003047836 */ /* 0x000fe40000000000 */
[----:B------:R-:W-:Y:S01]  /*b780*/  IMAD.MOV.U32 R67, RZ, RZ, R33 ;  /* 0x000000ffff437224 */ /* 0x000fe200078e0021 */
[----:B------:R-:W-:Y:S02]  /*b790*/  I2FP.F32.S32 R6, R5 ;  /* 0x0000000500067245 */ /* 0x000fe40000201400 */
[----:B------:R1:W2:Y:S01]  /*b7a0*/  MUFU.TANH R11, R7 ;  /* 0x00000007000b7308 */ /* 0x0002a20000002400 */
[----:B------:R-:W-:-:S02]  /*b7b0*/  I2FP.F32.S32 R5, R0 ;  /* 0x0000000000057245 */ /* 0x000fc40000201400 */
[----:B-----5:R-:W-:Y:S01]  /*b7c0*/  FFMA.FTZ R141, R6, -UR6, R10 ;  /* 0x80000006068d7c23 */ /* 0x020fe2000801000a */
[--C-:B------:R-:W-:Y:S02]  /*b7d0*/  IMAD.IADD R6, R12, 0x1, -R4.reuse ;  /* 0x000000010c067824 */ /* 0x100fe400078e0a04 */
[----:B---3--:R-:W-:Y:S01]  /*b7e0*/  FFMA.FTZ R24, R5, -UR6, R9 ;  /* 0x8000000605187c23 */ /* 0x008fe20008010009 */
[----:B------:R-:W-:Y:S02]  /*b7f0*/  IMAD.IADD R5, R50, 0x1, -R4 ;  /* 0x0000000132057824 */ /* 0x000fe400078e0a04 */
[----:B------:R-:W-:-:S03]  /*b800*/  IABS R6, R6 ;  /* 0x0000000600067213 */ /* 0x000fc60000000000 */
[----:B------:R-:W-:-:S04]  /*b810*/  IABS R5, R5 ;  /* 0x0000000500057213 */ /* 0x000fc80000000000 */
[----:B------:R-:W-:Y:S01]  /*b820*/  I2FP.F32.S32 R5, R5 ;  /* 0x0000000500057245 */ /* 0x000fe20000201400 */
[----:B-1----:R-:W-:-:S05]  /*b830*/  IMAD.IADD R7, R237, 0x1, -R4 ;  /* 0x00000001ed077824 */ /* 0x002fca00078e0a04 */
[----:B------:R-:W-:Y:S01]  /*b840*/  IABS R0, R7 ;  /* 0x0000000700007213 */ /* 0x000fe20000000000 */
[----:B------:R-:W-:-:S03]  /*b850*/  FMUL.FTZ R7, R28, UR7 ;  /* 0x000000071c077c20 */ /* 0x000fc60008410000 */
[----:B------:R-:W-:-:S03]  /*b860*/  I2FP.F32.S32 R0, R0 ;  /* 0x0000000000007245 */ /* 0x000fc60000201400 */
[----:B------:R-:W1:Y:S02]  /*b870*/  MUFU.TANH R7, R7 ;  /* 0x0000000700077308 */ /* 0x000e640000002400 */
[----:B--2---:R-:W-:Y:S01]  /*b880*/  FFMA.FTZ R250, R0, -UR6, R11 ;  /* 0x8000000600fa7c23 */ /* 0x004fe2000801000b */
[----:B------:R-:W-:Y:S01]  /*b890*/  I2FP.F32.S32 R0, R6 ;  /* 0x0000000600007245 */ /* 0x000fe20000201400 */
[----:B------:R-:W-:-:S04]  /*b8a0*/  FMUL.FTZ R6, R30, UR7 ;  /* 0x000000071e067c20 */ /* 0x000fc80008410000 */
[----:B------:R-:W-:Y:S01]  /*b8b0*/  FFMA.FTZ R35, R0, -UR6, R8 ;  /* 0x8000000600237c23 */ /* 0x000fe20008010008 */
[----:B------:R-:W-:Y:S01]  /*b8c0*/  VIADD R0, R237, 0x48 ;  /* 0x00000048ed007836 */ /* 0x000fe20000000000 */
[----:B------:R2:W-:Y:S03]  /*b8d0*/  MUFU.TANH R9, R6 ;  /* 0x0000000600097308 */ /* 0x0005e60000002400 */
[----:B------:R-:W-:Y:S02]  /*b8e0*/  IMAD.IADD R4, R0, 0x1, -R4 ;  /* 0x0000000100047824 */ /* 0x000fe400078e0a04 */
[----:B-1----:R-:W-:Y:S01]  /*b8f0*/  FFMA.FTZ R246, R5, -UR6, R7 ;  /* 0x8000000605f67c23 */ /* 0x002fe20008010007 */
[----:B------:R-:W-:Y:S02]  /*b900*/  VIADD R5, R3, 0xffffff81 ;  /* 0xffffff8103057836 */ /* 0x000fe40000000000 */
[----:B------:R-:W-:Y:S01]  /*b910*/  IABS R7, R4 ;  /* 0x0000000400077213 */ /* 0x000fe20000000000 */
[----:B--2---:R-:W-:-:S04]  /*b920*/  FMUL.FTZ R6, R45, UR7 ;  /* 0x000000072d067c20 */ /* 0x004fc80008410000 */
[----:B------:R1:W2:Y:S02]  /*b930*/  MUFU.TANH R8, R6 ;  /* 0x0000000600087308 */ /* 0x0002a40000002400 */
[----:B-1----:R-:W-:-:S05]  /*b940*/  IMAD.IADD R6, R237, 0x1, -R5 ;  /* 0x00000001ed067824 */ /* 0x002fca00078e0a05 */
[----:B------:R-:W-:Y:S01]  /*b950*/  IABS R4, R6 ;  /* 0x0000000600047213 */ /* 0x000fe20000000000 */
[----:B------:R-:W-:Y:S02]  /*b960*/  IMAD.MOV.U32 R6, RZ, RZ, R7 ;  /* 0x000000ffff067224 */ /* 0x000fe400078e0007 */
[----:B------:R-:W-:Y:S01]  /*b970*/  FMUL.FTZ R7, R47, UR7 ;  /* 0x000000072f077c20 */ /* 0x000fe20008410000 */
[----:B------:R-:W-:-:S03]  /*b980*/  I2FP.F32.S32 R4, R4 ;  /* 0x0000000400047245 */ /* 0x000fc60000201400 */
[----:B------:R1:W3:Y:S01]  /*b990*/  MUFU.TANH R10, R7 ;  /* 0x00000007000a7308 */ /* 0x0002e20000002400 */
[----:B------:R-:W-:Y:S01]  /*b9a0*/  I2FP.F32.S32 R6, R6 ;  /* 0x0000000600067245 */ /* 0x000fe20000201400 */
[----:B--2---:R-:W-:Y:S01]  /*b9b0*/  FFMA.FTZ R247, R4, -UR6, R8 ;  /* 0x8000000604f77c23 */ /* 0x004fe20008010008 */
[----:B------:R-:W-:-:S03]  /*b9c0*/  IMAD.IADD R4, R50, 0x1, -R5 ;  /* 0x0000000132047824 */ /* 0x000fc600078e0a05 */
[----:B------:R-:W-:Y:S01]  /*b9d0*/  FFMA.FTZ R252, R6, -UR6, R9 ;  /* 0x8000000606fc7c23 */ /* 0x000fe20008010009 */
[--C-:B------:R-:W-:Y:S02]  /*b9e0*/  IMAD.IADD R6, R12, 0x1, -R5.reuse ;  /* 0x000000010c067824 */ /* 0x100fe400078e0a05 */
[----:B------:R-:W-:Y:S01]  /*b9f0*/  FMUL.FTZ R9, R31, UR7 ;  /* 0x000000071f097c20 */ /* 0x000fe20008410000 */
[----:B------:R-:W-:Y:S01]  /*ba00*/  IABS R4, R4 ;  /* 0x0000000400047213 */ /* 0x000fe20000000000 */
[----:B------:R-:W-:Y:S01]  /*ba10*/  IMAD.IADD R5, R0, 0x1, -R5 ;  /* 0x0000000100057824 */ /* 0x000fe200078e0a05 */
[----:B------:R-:W-:Y:S02]  /*ba20*/  IABS R6, R6 ;  /* 0x0000000600067213 */ /* 0x000fe40000000000 */
[----:B------:R-:W-:Y:S01]  /*ba30*/  I2FP.F32.S32 R4, R4 ;  /* 0x0000000400047245 */ /* 0x000fe20000201400 */
[----:B------:R-:W-:Y:S01]  /*ba40*/  MUFU.TANH R9, R9 ;  /* 0x0000000900097308 */ /* 0x000fe20000002400 */
[----:B------:R-:W-:Y:S01]  /*ba50*/  I2FP.F32.S32 R6, R6 ;  /* 0x0000000600067245 */ /* 0x000fe20000201400 */
[----:B-1----:R-:W-:-:S04]  /*ba60*/  FMUL.FTZ R7, R29, UR7 ;  /* 0x000000071d077c20 */ /* 0x002fc80008410000 */
[----:B---3--:R-:W-:Y:S01]  /*ba70*/  FFMA.FTZ R32, R6, -UR6, R10 ;  /* 0x8000000606207c23 */ /* 0x008fe2000801000a */
[----:B------:R-:W-:Y:S01]  /*ba80*/  FMUL.FTZ R6, R56, UR7 ;  /* 0x0000000738067c20 */ /* 0x000fe20008410000 */
[----:B------:R-:W1:Y:S08]  /*ba90*/  MUFU.TANH R7, R7 ;  /* 0x0000000700077308 */ /* 0x000e700000002400 */
[----:B------:R2:W3:Y:S01]  /*baa0*/  MUFU.TANH R8, R6 ;  /* 0x0000000600087308 */ /* 0x0004e20000002400 */
[----:B-1----:R-:W-:Y:S01]  /*bab0*/  FFMA.FTZ R208, R4, -UR6, R7 ;  /* 0x8000000604d07c23 */ /* 0x002fe20008010007 */
[----:B------:R-:W-:Y:S01]  /*bac0*/  VIADD R4, R3, 0xffffff88 ;  /* 0xffffff8803047836 */ /* 0x000fe20000000000 */
[----:B------:R-:W-:-:S03]  /*bad0*/  IABS R7, R5 ;  /* 0x0000000500077213 */ /* 0x000fc60000000000 */
[----:B--2---:R-:W-:-:S05]  /*bae0*/  IMAD.IADD R6, R237, 0x1, -R4 ;  /* 0x00000001ed067824 */ /* 0x004fca00078e0a04 */
[----:B------:R-:W-:Y:S01]  /*baf0*/  IABS R5, R6 ;  /* 0x0000000600057213 */ /* 0x000fe20000000000 */
[----:B------:R-:W-:Y:S02]  /*bb00*/  IMAD.MOV.U32 R6, RZ, RZ, R7 ;  /* 0x000000ffff067224 */ /* 0x000fe400078e0007 */
[----:B------:R-:W-:Y:S01]  /*bb10*/  FMUL.FTZ R7, R58, UR7 ;  /* 0x000000073a077c20 */ /* 0x000fe20008410000 */
[----:B------:R-:W-:-:S03]  /*bb20*/  I2FP.F32.S32 R5, R5 ;  /* 0x0000000500057245 */ /* 0x000fc60000201400 */
[----:B------:R1:W2:Y:S01]  /*bb30*/  MUFU.TANH R10, R7 ;  /* 0x00000007000a7308 */ /* 0x0002a20000002400 */
[----:B------:R-:W-:Y:S01]  /*bb40*/  I2FP.F32.S32 R6, R6 ;  /* 0x0000000600067245 */ /* 0x000fe20000201400 */
[----:B---3--:R-:W-:Y:S01]  /*bb50*/  FFMA.FTZ R244, R5, -UR6, R8 ;  /* 0x8000000605f47c23 */ /* 0x008fe20008010008 */
[--C-:B------:R-:W-:Y:S02]  /*bb60*/  IMAD.IADD R5, R50, 0x1, -R4.reuse ;  /* 0x0000000132057824 */ /* 0x100fe400078e0a04 */
[----:B------:R-:W-:Y:S01]  /*bb70*/  FMUL.FTZ R8, R22, UR7 ;  /* 0x0000000716087c20 */ /* 0x000fe20008410000 */
[----:B------:R-:W-:Y:S01]  /*bb80*/  FFMA.FTZ R248, R6, -UR6, R9 ;  /* 0x8000000606f87c23 */ /* 0x000fe20008010009 */
[--C-:B------:R-:W-:Y:S01]  /*bb90*/  IMAD.IADD R6, R12, 0x1, -R4.reuse ;  /* 0x000000010c067824 */ /* 0x100fe200078e0a04 */
[----:B------:R-:W-:Y:S01]  /*bba0*/  IABS R5, R5 ;  /* 0x0000000500057213 */ /* 0x000fe20000000000 */
[----:B------:R-:W-:Y:S01]  /*bbb0*/  IMAD.IADD R4, R0, 0x1, -R4 ;  /* 0x0000000100047824 */ /* 0x000fe200078e0a04 */
[----:B------:R-:W-:Y:S02]  /*bbc0*/  MUFU.TANH R9, R8 ;  /* 0x0000000800097308 */ /* 0x000fe40000002400 */
[----:B------:R-:W-:Y:S01]  /*bbd0*/  IABS R6, R6 ;  /* 0x0000000600067213 */ /* 0x000fe20000000000 */
[----:B------:R-:W-:Y:S01]  /*bbe0*/  VIADD R22, R3, 0xffffffb1 ;  /* 0xffffffb103167836 */ /* 0x000fe20000000000 */
[----:B------:R-:W-:-:S02]  /*bbf0*/  I2FP.F32.S32 R5, R5 ;  /* 0x0000000500057245 */ /* 0x000fc40000201400 */
[----:B------:R-:W-:Y:S01]  /*bc00*/  I2FP.F32.S32 R6, R6 ;  /* 0x0000000600067245 */ /* 0x000fe20000201400 */
[----:B-1----:R-:W-:Y:S01]  /*bc10*/  FMUL.FTZ R7, R20, UR7 ;  /* 0x0000000714077c20 */ /* 0x002fe20008410000 */
[----:B------:R-:W-:-:S03]  /*bc20*/  VIADD R20, R2, 0xffffff81 ;  /* 0xffffff8102147836 */ /* 0x000fc60000000000 */
[----:B--2---:R-:W-:Y:S01]  /*bc30*/  FFMA.FTZ R15, R6, -UR6, R10 ;  /* 0x80000006060f7c23 */ /* 0x004fe2000801000a */
        /* <DEDUP_REMOVED lines=37> */
[----:B------:R-:W-:Y:S01]  /*be90*/  IMAD.MOV.U32 R54, RZ, RZ, R49 ;  /* 0x000000ffff367224 */ /* 0x000fe200078e0031 */
[----:B------:R-:W-:Y:S02]  /*bea0*/  I2FP.F32.S32 R5, R5 ;  /* 0x0000000500057245 */ /* 0x000fe40000201400 */
[----:B------:R1:W2:Y:S01]  /*beb0*/  MUFU.TANH R10, R7 ;  /* 0x00000007000a7308 */ /* 0x0002a20000002400 */
[----:B------:R-:W-:-:S05]  /*bec0*/  I2FP.F32.S32 R6, R6 ;  /* 0x0000000600067245 */ /* 0x000fca0000201400 */
[----:B------:R-:W-:Y:S01]  /*bed0*/  FFMA.FTZ R230, R6, -UR6, R9 ;  /* 0x8000000606e67c23 */ /* 0x000fe20008010009 */
[----:B------:R-:W-:-:S05]  /*bee0*/  IMAD.IADD R6, R12, 0x1, -R4 ;  /* 0x000000010c067824 */ /* 0x000fca00078e0a04 */
[----:B------:R-:W-:-:S04]  /*bef0*/  IABS R6, R6 ;  /* 0x0000000600067213 */ /* 0x000fc80000000000 */
[----:B------:R-:W-:Y:S01]  /*bf00*/  I2FP.F32.S32 R6, R6 ;  /* 0x0000000600067245 */ /* 0x000fe20000201400 */
[----:B-1----:R-:W-:Y:S01]  /*bf10*/  FMUL.FTZ R7, R216, UR7 ;  /* 0x00000007d8077c20 */ /* 0x002fe20008410000 */
[----:B---3--:R-:W-:Y:S01]  /*bf20*/  FFMA.FTZ R216, R5, -UR6, R8 ;  /* 0x8000000605d87c23 */ /* 0x008fe20008010008 */
[----:B------:R-:W-:Y:S02]  /*bf30*/  IMAD.IADD R5, R50, 0x1, -R4 ;  /* 0x0000000132057824 */ /* 0x000fe400078e0a04 */
[----:B------:R-:W-:Y:S01]  /*bf40*/  FMUL.FTZ R8, R218, UR7 ;  /* 0x00000007da087c20 */ /* 0x000fe20008410000 */
[----:B--2---:R-:W-:Y:S01]  /*bf50*/  FFMA.FTZ R47, R6, -UR6, R10 ;  /* 0x80000006062f7c23 */ /* 0x004fe2000801000a */
[----:B------:R-:W-:Y:S01]  /*bf60*/  FMUL.FTZ R6, R53, UR7 ;  /* 0x0000000735067c20 */ /* 0x000fe20008410000 */
[----:B------:R-:W1:Y:S01]  /*bf70*/  MUFU.TANH R7, R7 ;  /* 0x0000000700077308 */ /* 0x000e620000002400 */
[----:B------:R-:W-:Y:S01]  /*bf80*/  IABS R5, R5 ;  /* 0x0000000500057213 */ /* 0x000fe20000000000 */
[----:B------:R-:W-:-:S03]  /*bf90*/  IMAD.IADD R4, R0, 0x1, -R4 ;  /* 0x0000000100047824 */ /* 0x000fc600078e0a04 */
[----:B------:R-:W-:-:S03]  /*bfa0*/  I2FP.F32.S32 R5, R5 ;  /* 0x0000000500057245 */ /* 0x000fc60000201400 */
[----:B------:R-:W-:Y:S08]  /*bfb0*/  MUFU.TANH R9, R8 ;  /* 0x0000000800097308 */ /* 0x000ff00000002400 */
        /* <DEDUP_REMOVED lines=18> */
[----:B------:R-:W-:Y:S01]  /*c0e0*/  IABS R6, R6 ;  /* 0x0000000600067213 */ /* 0x000fe20000000000 */
[----:B------:R-:W-:Y:S01]  /*c0f0*/  IMAD.MOV.U32 R219, RZ, RZ, R25 ;  /* 0x000000ffffdb7224 */ /* 0x000fe200078e0019 */
[----:B------:R-:W-:Y:S01]  /*c100*/  I2FP.F32.S32 R4, R4 ;  /* 0x0000000400047245 */ /* 0x000fe20000201400 */
[----:B------:R-:W-:Y:S01]  /*c110*/  MUFU.TANH R9, R9 ;  /* 0x0000000900097308 */ /* 0x000fe20000002400 */
[----:B------:R-:W-:Y:S01]  /*c120*/  I2FP.F32.S32 R6, R6 ;  /* 0x0000000600067245 */ /* 0x000fe20000201400 */
[----:B-1----:R-:W-:-:S04]  /*c130*/  FMUL.FTZ R7, R217, UR7 ;  /* 0x00000007d9077c20 */ /* 0x002fc80008410000 */
[----:B--2---:R-:W-:Y:S01]  /*c140*/  FFMA.FTZ R13, R6, -UR6, R10 ;  /* 0x80000006060d7c23 */ /* 0x004fe2000801000a */
[----:B------:R-:W-:Y:S01]  /*c150*/  FMUL.FTZ R6, R60, UR7 ;  /* 0x000000073c067c20 */ /* 0x000fe20008410000 */
[----:B------:R-:W1:Y:S08]  /*c160*/  MUFU.TANH R7, R7 ;  /* 0x0000000700077308 */ /* 0x000e700000002400 */
[----:B------:R2:W3:Y:S01]  /*c170*/  MUFU.TANH R8, R6 ;  /* 0x0000000600087308 */ /* 0x0004e20000002400 */
[----:B-1----:R-:W-:Y:S01]  /*c180*/  FFMA.FTZ R48, R4, -UR6, R7 ;  /* 0x8000000604307c23 */ /* 0x002fe20008010007 */
[----:B------:R-:W-:-:S02]  /*c190*/  IADD3 R4, PT, PT, R3, -0x68, RZ ;  /* 0xffffff9803047810 */ /* 0x000fc40007ffe0ff */
        /* <DEDUP_REMOVED lines=17> */
[----:B------:R-:W-:Y:S01]  /*c2b0*/  IMAD.MOV.U32 R226, RZ, RZ, R24 ;  /* 0x000000ffffe27224 */ /* 0x000fe200078e0018 */
[----:B------:R-:W-:-:S02]  /*c2c0*/  I2FP.F32.S32 R5, R5 ;  /* 0x0000000500057245 */ /* 0x000fc40000201400 */
[----:B------:R-:W-:Y:S01]  /*c2d0*/  I2FP.F32.S32 R6, R6 ;  /* 0x0000000600067245 */ /* 0x000fe20000201400 */
[----:B-1----:R-:W-:Y:S01]  /*c2e0*/  FMUL.FTZ R7, R224, UR7 ;  /* 0x00000007e0077c20 */ /* 0x002fe20008410000 */
[----:B------:R-:W-:-:S03]  /*c2f0*/  IMAD.MOV.U32 R224, RZ, RZ, R65 ;  /* 0x000000ffffe07224 */ /* 0x000fc600078e0041 */
        /* <DEDUP_REMOVED lines=68> */
[----:B------:R-:W-:Y:S02]  /*c740*/  I2FP.F32.S32 R6, R6 ;  /* 0x0000000600067245 */ /* 0x000fe40000201400 */
[----:B---3--:R-:W-:Y:S01]  /*c750*/  FFMA.FTZ R137, R4, -UR6, R8 ;  /* 0x8000000604897c23 */ /* 0x008fe20008010008 */
[----:B------:R-:W-:-:S02]  /*c760*/  IMAD.IADD R4, R50, 0x1, -R5 ;  /* 0x0000000132047824 */ /* 0x000fc400078e0a05 */
[----:B------:R-:W-:Y:S01]  /*c770*/  FMUL.FTZ R8, R19, UR7 ;  /* 0x0000000713087c20 */ /* 0x000fe20008410000 */
[----:B------:R-:W-:Y:S01]  /*c780*/  FFMA.FTZ R210, R6, -UR6, R9 ;  /* 0x8000000606d27c23 */ /* 0x000fe20008010009 */
[--C-:B------:R-:W-:Y:S01]  /*c790*/  IMAD.IADD R6, R12, 0x1, -R5.reuse ;  /* 0x000000010c067824 */ /* 0x100fe200078e0a05 */
[----:B------:R-:W-:Y:S01]  /*c7a0*/  IABS R4, R4 ;  /* 0x0000000400047213 */ /* 0x000fe20000000000 */
[----:B------:R-:W-:Y:S01]  /*c7b0*/  IMAD.IADD R5, R0, 0x1, -R5 ;  /* 0x0000000100057824 */ /* 0x000fe200078e0a05 */
[----:B------:R-:W-:Y:S02]  /*c7c0*/  MUFU.TANH R10, R8 ;  /* 0x00000008000a7308 */ /* 0x000fe40000002400 */
[----:B------:R-:W-:Y:S01]  /*c7d0*/  IABS R6, R6 ;  /* 0x0000000600067213 */ /* 0x000fe20000000000 */
[C---:B------:R-:W-:Y:S01]  /*c7e0*/  VIADD R19, R2.reuse, 0xffffff88 ;  /* 0xffffff8802137836 */ /* 0x040fe20000000000 */
[----:B------:R-:W-:Y:S02]  /*c7f0*/  I2FP.F32.S32 R4, R4 ;  /* 0x0000000400047245 */ /* 0x000fe40000201400 */
[----:B------:R-:W-:Y:S01]  /*c800*/  I2FP.F32.S32 R6, R6 ;  /* 0x0000000600067245 */ /* 0x000fe20000201400 */
[----:B-1----:R-:W-:Y:S01]  /*c810*/  FMUL.FTZ R7, R17, UR7 ;  /* 0x0000000711077c20 */ /* 0x002fe20008410000 */
[----:B------:R-:W-:-:S03]  /*c820*/  VIADD R17, R2, 0xffffff90 ;  /* 0xffffff9002117836 */ /* 0x000fc60000000000 */
[----:B--2---:R-:W-:Y:S01]  /*c830*/  FFMA.FTZ R33, R6, -UR6, R11 ;  /* 0x8000000606217c23 */ /* 0x004fe2000801000b */
[----:B------:R-:W-:Y:S01]  /*c840*/  FMUL.FTZ R6, R209, UR7 ;  /* 0x00000007d1067c20 */ /* 0x000fe20008410000 */
[----:B------:R-:W1:Y:S01]  /*c850*/  MUFU.TANH R7, R7 ;  /* 0x0000000700077308 */ /* 0x000e620000002400 */
[----:B------:R-:W-:-:S07]  /*c860*/  VIADD R11, R2, 0xffffffa8 ;  /* 0xffffffa8020b7836 */ /* 0x000fce0000000000 */
        /* <DEDUP_REMOVED lines=12> */
[----:B------:R-:W-:Y:S02]  /*c930*/  IMAD.IADD R5, R50, 0x1, -R4 ;  /* 0x0000000132057824 */ /* 0x000fe400078e0a04 */
[----:B------:R-:W-:Y:S01]  /*c940*/  FMUL.FTZ R8, R222, UR7 ;  /* 0x00000007de087c20 */ /* 0x000fe20008410000 */
[----:B------:R-:W-:Y:S01]  /*c950*/  FFMA.FTZ R209, R6, -UR6, R10 ;  /* 0x8000000606d17c23 */ /* 0x000fe2000801000a */
[--C-:B------:R-:W-:Y:S01]  /*c960*/  IMAD.IADD R6, R12, 0x1, -R4.reuse ;  /* 0x000000010c067824 */ /* 0x100fe200078e0a04 */
[----:B------:R-:W-:Y:S01]  /*c970*/  IABS R5, R5 ;  /* 0x0000000500057213 */ /* 0x000fe20000000000 */
[----:B------:R-:W-:Y:S01]  /*c980*/  IMAD.IADD R4, R0, 0x1, -R4 ;  /* 0x0000000100047824 */ /* 0x000fe200078e0a04 */
[----:B------:R-:W-:Y:S02]  /*c990*/  MUFU.TANH R10, R8 ;  /* 0x00000008000a7308 */ /* 0x000fe40000002400 */
[----:B------:R-:W-:-:S02]  /*c9a0*/  IABS R6, R6 ;  /* 0x0000000600067213 */ /* 0x000fc40000000000 */
[----:B------:R-:W-:Y:S02]  /*c9b0*/  I2FP.F32.S32 R5, R5 ;  /* 0x0000000500057245 */ /* 0x000fe40000201400 */
        /* <DEDUP_REMOVED lines=22> */
[----:B------:R-:W-:Y:S01]  /*cb20*/  MUFU.TANH R10, R8 ;  /* 0x00000008000a7308 */ /* 0x000fe20000002400 */
[----:B------:R-:W-:-:S02]  /*cb30*/  IMAD.IADD R5, R0, 0x1, -R5 ;  /* 0x0000000100057824 */ /* 0x000fc400078e0a05 */
[----:B------:R-:W-:Y:S02]  /*cb40*/  IABS R6, R6 ;  /* 0x0000000600067213 */ /* 0x000fe40000000000 */
        /* <DEDUP_REMOVED lines=11> */
[----:B------:R-:W-:Y:S02]  /*cc00*/  IABS R5, R6 ;  /* 0x0000000600057213 */ /* 0x000fe40000000000 */
[----:B------:R-:W-:Y:S01]  /*cc10*/  MOV R6, R7 ;  /* 0x0000000700067202 */ /* 0x000fe20000000f00 */
[----:B------:R-:W-:Y:S01]  /*cc20*/  FMUL.FTZ R7, R139, UR7 ;  /* 0x000000078b077c20 */ /* 0x000fe20008410000 */
[----:B------:R-:W-:Y:S02]  /*cc30*/  I2FP.F32.S32 R5, R5 ;  /* 0x0000000500057245 */ /* 0x000fe40000201400 */
[----:B------:R-:W-:Y:S01]  /*cc40*/  I2FP.F32.S32 R6, R6 ;  /* 0x0000000600067245 */ /* 0x000fe20000201400 */
[----:B------:R1:W2:Y:S02]  /*cc50*/  MUFU.TANH R9, R7 ;  /* 0x0000000700097308 */ /* 0x0002a40000002400 */
[----:B---3--:R-:W-:Y:S01]  /*cc60*/  FFMA.FTZ R46, R5, -UR6, R8 ;  /* 0x80000006052e7c23 */ /* 0x008fe20008010008 */
[----:B------:R-:W-:-:S02]  /*cc70*/  IMAD.IADD R5, R50, 0x1, -R4 ;  /* 0x0000000132057824 */ /* 0x000fc400078e0a04 */
[----:B------:R-:W-:Y:S01]  /*cc80*/  FFMA.FTZ R139, R6, -UR6, R10 ;  /* 0x80000006068b7c23 */ /* 0x000fe2000801000a */
[--C-:B------:R-:W-:Y:S02]  /*cc90*/  IMAD.IADD R6, R12, 0x1, -R4.reuse ;  /* 0x000000010c067824 */ /* 0x100fe400078e0a04 */
[----:B------:R-:W-:Y:S01]  /*cca0*/  FMUL.FTZ R8, R132, UR7 ;  /* 0x0000000784087c20 */ /* 0x000fe20008410000 */
[----:B------:R-:W-:Y:S01]  /*ccb0*/  IMAD.IADD R4, R0, 0x1, -R4 ;  /* 0x0000000100047824 */ /* 0x000fe200078e0a04 */
[----:B------:R-:W-:Y:S01]  /*ccc0*/  IABS R5, R5 ;  /* 0x0000000500057213 */ /* 0x000fe20000000000 */
[----:B------:R-:W-:Y:S01]  /*ccd0*/  VIADD R10, R2, 0xffffffa9 ;  /* 0xffffffa9020a7836 */ /* 0x000fe20000000000 */
[----:B------:R-:W-:Y:S02]  /*cce0*/  IABS R6, R6 ;  /* 0x0000000600067213 */ /* 0x000fe40000000000 */
[----:B------:R-:W-:Y:S01]  /*ccf0*/  I2FP.F32.S32 R5, R5 ;  /* 0x0000000500057245 */ /* 0x000fe20000201400 */
[----:B------:R-:W-:Y:S01]  /*cd00*/  MUFU.TANH R8, R8 ;  /* 0x0000000800087308 */ /* 0x000fe20000002400 */
[----:B------:R-:W-:Y:S01]  /*cd10*/  I2FP.F32.S32 R6, R6 ;  /* 0x0000000600067245 */ /* 0x000fe20000201400 */
[----:B-1----:R-:W-:-:S02]  /*cd20*/  FMUL.FTZ R7, R39, UR7 ;  /* 0x0000000727077c20 */ /* 0x002fc40008410000 */
[----:B------:R-:W-:Y:S01]  /*cd30*/  FFMA.FTZ R27, R5, -UR6, R27 ;  /* 0x80000006051b7c23 */ /* 0x000fe2000801001b */
[----:B------:R-:W-:-:S03]  /*cd40*/  IMAD.IADD R5, R237, 0x1, -R22 ;  /* 0x00000001ed057824 */ /* 0x000fc600078e0a16 */
[----:B------:R1:W3:Y:S02]  /*cd50*/  MUFU.TANH R39, R7 ;  /* 0x0000000700277308 */ /* 0x0002e40000002400 */
[----:B-1----:R-:W-:Y:S01]  /*cd60*/  FMUL.FTZ R7, R26, UR7 ;  /* 0x000000071a077c20 */ /* 0x002fe20008410000 */
[----:B--2---:R-:W-:Y:S01]  /*cd70*/  FFMA.FTZ R26, R6, -UR6, R9 ;  /* 0x80000006061a7c23 */ /* 0x004fe20008010009 */
[----:B------:R-:W-:Y:S01]  /*cd80*/  IABS R6, R4 ;  /* 0x0000000400067213 */ /* 0x000fe20000000000 */
[----:B------:R-:W-:Y:S01]  /*cd90*/  VIADD R9, R2, 0xffffffb0 ;  /* 0xffffffb002097836 */ /* 0x000fe20000000000 */
[----:B------:R-:W-:Y:S02]  /*cda0*/  IABS R4, R5 ;  /* 0x0000000500047213 */ /* 0x000fe40000000000 */
[----:B------:R-:W1:Y:S01]  /*cdb0*/  MUFU.TANH R7, R7 ;  /* 0x0000000700077308 */ /* 0x000e620000002400 */
[----:B------:R-:W-:Y:S01]  /*cdc0*/  IMAD.MOV.U32 R5, RZ, RZ, R6 ;  /* 0x000000ffff057224 */ /* 0x000fe200078e0006 */
[----:B------:R-:W-:Y:S01]  /*cdd0*/  I2FP.F32.S32 R4, R4 ;  /* 0x0000000400047245 */ /* 0x000fe20000201400 */
[----:B------:R-:W-:-:S03]  /*cde0*/  FMUL.FTZ R6, R64, UR7 ;  /* 0x0000000740067c20 */ /* 0x000fc60008410000 */
[----:B------:R-:W-:Y:S01]  /*cdf0*/  I2FP.F32.S32 R5, R5 ;  /* 0x0000000500057245 */ /* 0x000fe20000201400 */
[----:B---3--:R-:W-:Y:S01]  /*ce00*/  FFMA.FTZ R39, R4, -UR6, R39 ;  /* 0x8000000604277c23 */ /* 0x008fe20008010027 */
[----:B------:R2:W-:Y:S03]  /*ce10*/  MUFU.TANH R25, R6 ;  /* 0x0000000600197308 */ /* 0x0005e60000002400 */
[----:B-1----:R-:W-:Y:S01]  /*ce20*/  FFMA.FTZ R132, R5, -UR6, R7 ;  /* 0x8000000605847c23 */ /* 0x002fe20008010007 */
[----:B------:R-:W-:Y:S01]  /*ce30*/  FMUL.FTZ R5, R251, UR7 ;  /* 0x00000007fb057c20 */ /* 0x000fe20008410000 */
[----:B------:R-:W-:-:S03]  /*ce40*/  VIADD R7, R3, 0xffffffb9 ;  /* 0xffffffb903077836 */ /* 0x000fc60000000000 */
[----:B------:R-:W1:Y:S01]  /*ce50*/  MUFU.TANH R23, R5 ;  /* 0x0000000500177308 */ /* 0x000e620000002400 */
[----:B------:R-:W-:Y:S02]  /*ce60*/  IMAD.IADD R4, R12, 0x1, -R7 ;  /* 0x000000010c047824 */ /* 0x000fe400078e0a07 */
[----:B--2---:R-:W-:-:S03]  /*ce70*/  IMAD.IADD R6, R50, 0x1, -R22 ;  /* 0x0000000132067824 */ /* 0x004fc600078e0a16 */
[----:B------:R-:W-:Y:S02]  /*ce80*/  IABS R4, R4 ;  /* 0x0000000400047213 */ /* 0x000fe40000000000 */
[----:B------:R-:W-:Y:S02]  /*ce90*/  IABS R6, R6 ;  /* 0x0000000600067213 */ /* 0x000fe40000000000 */
[----:B------:R-:W-:Y:S02]  /*cea0*/  I2FP.F32.S32 R4, R4 ;  /* 0x0000000400047245 */ /* 0x000fe40000201400 */
[----:B------:R-:W-:-:S03]  /*ceb0*/  I2FP.F32.S32 R6, R6 ;  /* 0x0000000600067245 */ /* 0x000fc60000201400 */
[----:B-1----:R-:W-:Y:S01]  /*cec0*/  FFMA.FTZ R23, R4, -UR6, R23 ;  /* 0x8000000604177c23 */ /* 0x002fe20008010017 */
[----:B------:R-:W-:Y:S02]  /*ced0*/  VIADD R4, R12, -UR23 ;  /* 0x800000170c047c36 */ /* 0x000fe40008000000 */
[----:B------:R-:W-:Y:S01]  /*cee0*/  FFMA.FTZ R25, R6, -UR6, R25 ;  /* 0x8000000606197c23 */ /* 0x000fe20008010019 */
[--C-:B------:R-:W-:Y:S02]  /*cef0*/  IMAD.IADD R5, R12, 0x1, -R22.reuse ;  /* 0x000000010c057824 */ /* 0x100fe400078e0a16 */
[----:B------:R-:W-:Y:S01]  /*cf00*/  VIADD R12, R2, 0xffffffa1 ;  /* 0xffffffa1020c7836 */ /* 0x000fe20000000000 */
[----:B------:R-:W-:Y:S01]  /*cf10*/  BAR.SYNC.DEFER_BLOCKING 0x0 ;  /* 0x0000000000007b1d */ /* 0x000fe20000010000 */
[----:B------:R-:W-:Y:S01]  /*cf20*/  ISETP.GT.AND P6, PT, R4, R21, PT ;  /* 0x000000150400720c */ /* 0x000fe20003fc4270 */
[----:B------:R-:W-:Y:S01]  /*cf30*/  VIADD R6, R2, 0xffffffb8 ;  /* 0xffffffb802067836 */ /* 0x000fe20000000000 */
[----:B------:R-:W-:Y:S01]  /*cf40*/  ISETP.GT.AND P5, PT, R4, R19, PT ;  /* 0x000000130400720c */ /* 0x000fe20003fa4270 */
[----:B------:R-:W-:Y:S01]  /*cf50*/  IMAD.IADD R22, R0, 0x1, -R22 ;  /* 0x0000000100167824 */ /* 0x000fe200078e0a16 */
[----:B------:R-:W-:-:S02]  /*cf60*/  FSEL R29, R35, -INF , !P6 ;  /* 0xff800000231d7808 */ /* 0x000fc40007000000 */
[----:B------:R-:W-:Y:S01]  /*cf70*/  FSEL R35, R15, -INF , !P5 ;  /* 0xff8000000f237808 */ /* 0x000fe20006800000 */
[----:B------:R-:W-:Y:S01]  /*cf80*/  VIADD R15, R2, 0xffffff98 ;  /* 0xffffff98020f7836 */ /* 0x000fe20000000000 */
[C---:B------:R-:W-:Y:S02]  /*cf90*/  ISETP.GT.AND P0, PT, R4.reuse, R20, PT ;  /* 0x000000140400720c */ /* 0x040fe40003f04270 */
[C---:B------:R-:W-:Y:S02]  /*cfa0*/  ISETP.GT.AND P6, PT, R4.reuse, R18, PT ;  /* 0x000000120400720c */ /* 0x040fe40003fc4270 */
[----:B------:R-:W-:Y:S02]  /*cfb0*/  ISETP.GT.AND P5, PT, R4, R16, PT ;  /* 0x000000100400720c */ /* 0x000fe40003fa4270 */
[----:B------:R-:W-:Y:S02]  /*cfc0*/  FSEL R32, R32, -INF , !P0 ;  /* 0xff80000020207808 */ /* 0x000fe40004000000 */
[----:B------:R-:W-:Y:S01]  /*cfd0*/  FSEL R49, R14, -INF , !P6 ;  /* 0xff8000000e317808 */ /* 0x000fe20007000000 */
[C---:B------:R-:W-:Y:S01]  /*cfe0*/  VIADD R14, R2.reuse, 0xffffff99 ;  /* 0xffffff99020e7836 */ /* 0x040fe20000000000 */
[----:B------:R-:W-:Y:S01]  /*cff0*/  FSEL R58, R13, -INF , !P5 ;  /* 0xff8000000d3a7808 */ /* 0x000fe20006800000 */
[----:B------:R-:W-:Y:S01]  /*d000*/  VIADD R13, R2, 0xffffffa0 ;  /* 0xffffffa0020d7836 */ /* 0x000fe20000000000 */
[----:B------:R-:W-:-:S02]  /*d010*/  IABS R5, R5 ;  /* 0x0000000500057213 */ /* 0x000fc40000000000 */
[C---:B------:R-:W-:Y:S02]  /*d020*/  ISETP.GT.AND P0, PT, R4.reuse, R17, PT ;  /* 0x000000110400720c */ /* 0x040fe40003f04270 */
[----:B------:R-:W-:Y:S02]  /*d030*/  ISETP.GT.AND P6, PT, R4, R15, PT ;  /* 0x0000000f0400720c */ /* 0x000fe40003fc4270 */
[----:B------:R-:W-:Y:S02]  /*d040*/  I2FP.F32.S32 R5, R5 ;  /* 0x0000000500057245 */ /* 0x000fe40000201400 */
[----:B------:R-:W-:Y:S02]  /*d050*/  FSEL R56, R47, -INF , !P0 ;  /* 0xff8000002f387808 */ /* 0x000fe40004000000 */
[----:B------:R-:W-:Y:S01]  /*d060*/  FSEL R59, R42, -INF , !P6 ;  /* 0xff8000002a3b7808 */ /* 0x000fe20007000000 */
[----:B------:R-:W-:Y:S01]  /*d070*/  FFMA.FTZ R24, R5, -UR6, R8 ;  /* 0x8000000605187c23 */ /* 0x000fe20008010008 */
[----:B------:R-:W-:Y:S01]  /*d080*/  ISETP.GT.AND P0, PT, R4, R14, PT ;  /* 0x0000000e0400720c */ /* 0x000fe20003f04270 */
[----:B------:R-:W-:Y:S01]  /*d090*/  VIADD R8, R2, 0xffffffb1 ;  /* 0xffffffb102087836 */ /* 0x000fe20000000000 */
[----:B------:R-:W-:Y:S01]  /*d0a0*/  ISETP.GT.AND P5, PT, R4, R13, PT ;  /* 0x0000000d0400720c */ /* 0x000fe20003fa4270 */
[----:B------:R-:W-:Y:S01]  /*d0b0*/  VIADD R5, R2, 0xffffffb9 ;  /* 0xffffffb902057836 */ /* 0x000fe20000000000 */
[----:B------:R-:W-:-:S02]  /*d0c0*/  ISETP.GT.AND P6, PT, R4, R12, PT ;  /* 0x0000000c0400720c */ /* 0x000fc40003fc4270 */
[----:B------:R-:W-:Y:S02]  /*d0d0*/  FSEL R61, R41, -INF , !P0 ;  /* 0xff800000293d7808 */ /* 0x000fe40004000000 */
[----:B------:R-:W-:Y:S02]  /*d0e0*/  FSEL R62, R38, -INF , !P5 ;  /* 0xff800000263e7808 */ /* 0x000fe40006800000 */
[----:B------:R-:W-:Y:S02]  /*d0f0*/  FSEL R66, R33, -INF , !P6 ;  /* 0xff80000021427808 */ /* 0x000fe40007000000 */
[C---:B------:R-:W-:Y:S02]  /*d100*/  ISETP.GT.AND P0, PT, R4.reuse, R11, PT ;  /* 0x0000000b0400720c */ /* 0x040fe40003f04270 */
[C---:B------:R-:W-:Y:S02]  /*d110*/  ISETP.GT.AND P5, PT, R4.reuse, R10, PT ;  /* 0x0000000a0400720c */ /* 0x040fe40003fa4270 */
[----:B------:R-:W-:-:S02]  /*d120*/  ISETP.GT.AND P6, PT, R4, R9, PT ;  /* 0x000000090400720c */ /* 0x000fc40003fc4270 */
[----:B------:R-:W-:Y:S02]  /*d130*/  FSEL R65, R30, -INF , !P0 ;  /* 0xff8000001e417808 */ /* 0x000fe40004000000 */
[----:B------:R-:W-:Y:S02]  /*d140*/  FSEL R64, R28, -INF , !P5 ;  /* 0xff8000001c407808 */ /* 0x000fe40006800000 */
[----:B------:R-:W-:Y:S02]  /*d150*/  FSEL R63, R26, -INF , !P6 ;  /* 0xff8000001a3f7808 */ /* 0x000fe40007000000 */
[C---:B------:R-:W-:Y:S02]  /*d160*/  ISETP.GT.AND P0, PT, R4.reuse, R8, PT ;  /* 0x000000080400720c */ /* 0x040fe40003f04270 */
[C---:B------:R-:W-:Y:S02]  /*d170*/  ISETP.GT.AND P5, PT, R4.reuse, R6, PT ;  /* 0x000000060400720c */ /* 0x040fe40003fa4270 */
[----:B------:R-:W-:Y:S01]  /*d180*/  ISETP.GT.AND P6, PT, R4, R5, PT ;  /* 0x000000050400720c */ /* 0x000fe20003fc4270 */
[----:B------:R-:W-:Y:S01]  /*d190*/  VIADD R4, R50, -UR23 ;  /* 0x8000001732047c36 */ /* 0x000fe20008000000 */
[----:B------:R-:W-:Y:S01]  /*d1a0*/  FSEL R67, R24, -INF , !P0 ;  /* 0xff80000018437808 */ /* 0x000fe20004000000 */
[----:B------:R-:W-:Y:S01]  /*d1b0*/  FMUL.FTZ R24, R54, UR7 ;  /* 0x0000000736187c20 */ /* 0x000fe20008410000 */
[----:B------:R-:W-:-:S02]  /*d1c0*/  FSEL R141, R141, -INF , !P5 ;  /* 0xff8000008d8d7808 */ /* 0x000fc40006800000 */
[----:B------:R-:W-:Y:S02]  /*d1d0*/  ISETP.GT.AND P0, PT, R4, R21, PT ;  /* 0x000000150400720c */ /* 0x000fe40003f04270 */
[----:B------:R-:W-:Y:S01]  /*d1e0*/  FSEL R142, R23, -INF , !P6 ;  /* 0xff800000178e7808 */ /* 0x000fe20007000000 */
[----:B------:R-:W1:Y:S01]  /*d1f0*/  MUFU.TANH R24, R24 ;  /* 0x0000001800187308 */ /* 0x000e620000002400 */
[----:B------:R-:W-:Y:S01]  /*d200*/  FSEL R28, R246, -INF , !P0 ;  /* 0xff800000f61c7808 */ /* 0x000fe20004000000 */
[----:B------:R-:W-:Y:S01]  /*d210*/  IMAD.IADD R23, R50, 0x1, -R7 ;  /* 0x0000000132177824 */ /* 0x000fe200078e0a07 */
        /* <DEDUP_REMOVED lines=15> */
[----:B------:R-:W-:Y:S01]  /*d310*/  FSEL R50, R45, -INF , !P5 ;  /* 0xff8000002d327808 */ /* 0x000fe20006800000 */
[----:B------:R-:W-:Y:S01]  /*d320*/  FMUL.FTZ R45, R249, UR7 ;  /* 0x00000007f92d7c20 */ /* 0x000fe20008410000 */
[----:B------:R-:W-:Y:S02]  /*d330*/  FSEL R52, R40, -INF , !P6 ;  /* 0xff80000028347808 */ /* 0x000fe40007000000 */
[----:B------:R-:W-:Y:S02]  /*d340*/  FSEL R53, R36, -INF , !P0 ;  /* 0xff80000024357808 */ /* 0x000fe40004000000 */
[C---:B------:R-:W-:Y:S01]  /*d350*/  ISETP.GT.AND P5, PT, R4.reuse, R11, PT ;  /* 0x0000000b0400720c */ /* 0x040fe20003fa4270 */
[----:B------:R-:W2:Y:S01]  /*d360*/  MUFU.TANH R45, R45 ;  /* 0x0000002d002d7308 */ /* 0x000ea20000002400 */
[C---:B------:R-:W-:Y:S02]  /*d370*/  ISETP.GT.AND P6, PT, R4.reuse, R10, PT ;  /* 0x0000000a0400720c */ /* 0x040fe40003fc4270 */
[----:B------:R-:W-:-:S02]  /*d380*/  ISETP.GT.AND P0, PT, R4, R9, PT ;  /* 0x000000090400720c */ /* 0x000fc40003f04270 */
[----:B------:R-:W-:Y:S02]  /*d390*/  IABS R23, R23 ;  /* 0x0000001700177213 */ /* 0x000fe40000000000 */
[----:B------:R-:W-:Y:S02]  /*d3a0*/  FSEL R55, R34, -INF , !P5 ;  /* 0xff80000022377808 */ /* 0x000fe40006800000 */
[----:B------:R-:W-:Y:S02]  /*d3b0*/  FSEL R54, R31, -INF , !P6 ;  /* 0xff8000001f367808 */ /* 0x000fe40007000000 */
[----:B------:R-:W-:Y:S02]  /*d3c0*/  FSEL R57, R27, -INF , !P0 ;  /* 0xff8000001b397808 */ /* 0x000fe40004000000 */
[C---:B------:R-:W-:Y:S02]  /*d3d0*/  ISETP.GT.AND P5, PT, R4.reuse, R8, PT ;  /* 0x000000080400720c */ /* 0x040fe40003fa4270 */
[----:B------:R-:W-:-:S02]  /*d3e0*/  ISETP.GT.AND P6, PT, R4, R6, PT ;  /* 0x000000060400720c */ /* 0x000fc40003fc4270 */
[----:B------:R-:W-:Y:S01]  /*d3f0*/  ISETP.GT.AND P0, PT, R4, R5, PT ;  /* 0x000000050400720c */ /* 0x000fe20003f04270 */
[----:B------:R-:W-:Y:S01]  /*d400*/  VIADD R4, R237, -UR23 ;  /* 0x80000017ed047c36 */ /* 0x000fe20008000000 */
[----:B------:R-:W-:Y:S02]  /*d410*/  I2FP.F32.S32 R23, R23 ;  /* 0x0000001700177245 */ /* 0x000fe40000201400 */
[----:B------:R-:W-:Y:S02]  /*d420*/  FSEL R60, R25, -INF , !P5 ;  /* 0xff800000193c7808 */ /* 0x000fe40006800000 */
[----:B------:R-:W-:Y:S01]  /*d430*/  ISETP.GT.AND P5, PT, R4, R21, PT ;  /* 0x000000150400720c */ /* 0x000fe20003fa4270 */
[----:B-1----:R-:W-:Y:S01]  /*d440*/  FFMA.FTZ R23, R23, -UR6, R24 ;  /* 0x8000000617177c23 */ /* 0x002fe20008010018 */
[----:B------:R-:W-:Y:S02]  /*d450*/  FSEL R140, R226, -INF , !P6 ;  /* 0xff800000e28c7808 */ /* 0x000fe40007000000 */
[----:B------:R-:W-:-:S02]  /*d460*/  ISETP.GT.AND P6, PT, R4, R20, PT ;  /* 0x000000140400720c */ /* 0x000fc40003fc4270 */
[----:B------:R-:W-:Y:S02]  /*d470*/  FSEL R24, R250, -INF , !P5 ;  /* 0xff800000fa187808 */ /* 0x000fe40006800000 */
[C---:B------:R-:W-:Y:S02]  /*d480*/  ISETP.GT.AND P5, PT, R4.reuse, R18, PT ;  /* 0x000000120400720c */ /* 0x040fe40003fa4270 */
[----:B------:R-:W-:Y:S02]  /*d490*/  FSEL R27, R247, -INF , !P6 ;  /* 0xff800000f71b7808 */ /* 0x000fe40007000000 */
[----:B------:R-:W-:Y:S01]  /*d4a0*/  FSEL R208, R23, -INF , !P0 ;  /* 0xff80000017d07808 */ /* 0x000fe20004000000 */
[----:B------:R-:W-:Y:S01]  /*d4b0*/  IMAD.IADD R23, R237, 0x1, -R7 ;  /* 0x00000001ed177824 */ /* 0x000fe200078e0a07 */
[C---:B------:R-:W-:Y:S02]  /*d4c0*/  ISETP.GT.AND P6, PT, R4.reuse, R17, PT ;  /* 0x000000110400720c */ /* 0x040fe40003fc4270 */
        /* <DEDUP_REMOVED lines=8> */
[----:B------:R-:W-:Y:S02]  /*d550*/  ISETP.GT.AND P5, PT, R4, R12, PT ;  /* 0x0000000c0400720c */ /* 0x000fe40003fa4270 */
[----:B------:R-:W-:Y:S02]  /*d560*/  IABS R23, R23 ;  /* 0x0000001700177213 */ /* 0x000fe40000000000 */
[----:B------:R-:W-:Y:S02]  /*d570*/  FSEL R36, R211, -INF , !P6 ;  /* 0xff800000d3247808 */ /* 0x000fe40007000000 */
[----:B------:R-:W-:Y:S02]  /*d580*/  FSEL R34, R214, -INF , !P0 ;  /* 0xff800000d6227808 */ /* 0x000fe40004000000 */
[----:B------:R-:W-:-:S02]  /*d590*/  ISETP.GT.AND P6, PT, R4, R11, PT ;  /* 0x0000000b0400720c */ /* 0x000fc40003fc4270 */
[C---:B------:R-:W-:Y:S02]  /*d5a0*/  ISETP.GT.AND P0, PT, R4.reuse, R13, PT ;  /* 0x0000000d0400720c */ /* 0x040fe40003f04270 */
[----:B------:R-:W-:Y:S02]  /*d5b0*/  FSEL R40, R137, -INF , !P5 ;  /* 0xff80000089287808 */ /* 0x000fe40006800000 */
[----:B------:R-:W-:Y:S02]  /*d5c0*/  I2FP.F32.S32 R23, R23 ;  /* 0x0000001700177245 */ /* 0x000fe40000201400 */
[----:B------:R-:W-:Y:S02]  /*d5d0*/  ISETP.GT.AND P5, PT, R4, R9, PT ;  /* 0x000000090400720c */ /* 0x000fe40003fa4270 */
[----:B------:R-:W-:Y:S01]  /*d5e0*/  FSEL R44, R44, -INF , !P6 ;  /* 0xff8000002c2c7808 */ /* 0x000fe20007000000 */
[----:B--2---:R-:W-:Y:S01]  /*d5f0*/  FFMA.FTZ R23, R23, -UR6, R45 ;  /* 0x8000000617177c23 */ /* 0x004fe2000801002d */
[----:B------:R-:W-:-:S02]  /*d600*/  FSEL R41, R138, -INF , !P0 ;  /* 0xff8000008a297808 */ /* 0x000fc40004000000 */
[C---:B------:R-:W-:Y:S02]  /*d610*/  ISETP.GT.AND P6, PT, R4.reuse, R8, PT ;  /* 0x000000080400720c */ /* 0x040fe40003fc4270 */
[----:B------:R-:W-:Y:S02]  /*d620*/  ISETP.GT.AND P0, PT, R4, R10, PT ;  /* 0x0000000a0400720c */ /* 0x000fe40003f04270 */
[----:B------:R-:W-:Y:S02]  /*d630*/  FSEL R46, R46, -INF , !P5 ;  /* 0xff8000002e2e7808 */ /* 0x000fe40006800000 */
[----:B------:R-:W-:Y:S02]  /*d640*/  ISETP.GT.AND P5, PT, R4, R5, PT ;  /* 0x000000050400720c */ /* 0x000fe40003fa4270 */
[----:B------:R-:W-:Y:S02]  /*d650*/  FSEL R45, R39, -INF , !P6 ;  /* 0xff800000272d7808 */ /* 0x000fe40007000000 */
[----:B------:R-:W-:-:S02]  /*d660*/  FSEL R43, R43, -INF , !P0 ;  /* 0xff8000002b2b7808 */ /* 0x000fc40004000000 */
[----:B------:R-:W-:Y:S02]  /*d670*/  ISETP.GE.AND P6, PT, R21, R239, PT ;  /* 0x000000ef1500720c */ /* 0x000fe40003fc6270 */
[----:B------:R-:W-:Y:S01]  /*d680*/  ISETP.GT.AND P0, PT, R4, R6, PT ;  /* 0x000000060400720c */ /* 0x000fe20003f04270 */
[----:B------:R-:W-:Y:S01]  /*d690*/  VIADD R4, R0, -UR23 ;  /* 0x8000001700047c36 */ /* 0x000fe20008000000 */
[----:B------:R-:W-:Y:S02]  /*d6a0*/  FSEL R138, R23, -INF , !P5 ;  /* 0xff800000178a7808 */ /* 0x000fe40006800000 */
[----:B------:R-:W-:Y:S02]  /*d6b0*/  FSEL R23, R24, -INF , !P6 ;  /* 0xff80000018177808 */ /* 0x000fe40007000000 */
[----:B------:R-:W-:Y:S01]  /*d6c0*/  FSEL R137, R224, -INF , !P0 ;  /* 0xff800000e0897808 */ /* 0x000fe20004000000 */
[----:B------:R-:W-:Y:S01]  /*d6d0*/  IMAD.MOV.U32 R224, RZ, RZ, R219 ;  /* 0x000000ffffe07224 */ /* 0x000fe200078e00db */
[----:B------:R-:W-:-:S02]  /*d6e0*/  ISETP.GE.AND P6, PT, R21, R238, PT ;  /* 0x000000ee1500720c */ /* 0x000fc40003fc6270 */
[----:B------:R-:W-:Y:S02]  /*d6f0*/  ISETP.GE.AND P0, PT, R21, R241, PT ;  /* 0x000000f11500720c */ /* 0x000fe40003f06270 */
[----:B------:R-:W-:Y:S02]  /*d700*/  ISETP.GT.AND P5, PT, R4, R21, PT ;  /* 0x000000150400720c */ /* 0x000fe40003fa4270 */
[----:B------:R-:W-:Y:S02]  /*d710*/  FSEL R28, R28, -INF , !P6 ;  /* 0xff8000001c1c7808 */ /* 0x000fe40007000000 */
[----:B------:R-:W-:Y:S02]  /*d720*/  FSEL R29, R29, -INF , !P0 ;  /* 0xff8000001d1d7808 */ /* 0x000fe40004000000 */
[----:B------:R-:W-:Y:S02]  /*d730*/  ISETP.GE.AND P6, PT, R20, R239, PT ;  /* 0x000000ef1400720c */ /* 0x000fe40003fc6270 */
        /* <DEDUP_REMOVED lines=8> */
[----:B------:R-:W-:Y:S02]  /*d7c0*/  FSEL R30, R30, -INF , !P6 ;  /* 0xff8000001e1e7808 */ /* 0x000fe40007000000 */
[----:B------:R-:W-:Y:S02]  /*d7d0*/  ISETP.GE.AND P5, PT, R20, R240, PT ;  /* 0x000000f01400720c */ /* 0x000fe40003fa6270 */
[C---:B------:R-:W-:Y:S02]  /*d7e0*/  ISETP.GE.AND P6, PT, R19.reuse, R239, PT ;  /* 0x000000ef1300720c */ /* 0x040fe40003fc6270 */
[----:B------:R-:W-:Y:S02]  /*d7f0*/  FSEL R20, R248, -INF , !P0 ;  /* 0xff800000f8147808 */ /* 0x000fe40004000000 */
[----:B------:R-:W-:-:S02]  /*d800*/  ISETP.GE.AND P0, PT, R19, R241, PT ;  /* 0x000000f11300720c */ /* 0x000fc40003f06270 */
[----:B------:R-:W-:Y:S02]  /*d810*/  FSEL R26, R26, -INF , !P6 ;  /* 0xff8000001a1a7808 */ /* 0x000fe40007000000 */
[----:B------:R-:W-:Y:S02]  /*d820*/  FSEL R32, R20, -INF , !P5 ;  /* 0xff80000014207808 */ /* 0x000fe40006800000 */
[----:B------:R-:W-:Y:S02]  /*d830*/  ISETP.GE.AND P6, PT, R19, R238, PT ;  /* 0x000000ee1300720c */ /* 0x000fe40003fc6270 */
[----:B------:R-:W-:Y:S02]  /*d840*/  ISETP.GT.AND P5, PT, R4, R19, PT ;  /* 0x000000130400720c */ /* 0x000fe40003fa4270 */
        /* <DEDUP_REMOVED lines=27> */
[----:B------:R-:W-:Y:S02]  /*da00*/  ISETP.GT.AND P0, PT, R4, R16, PT ;  /* 0x000000100400720c */ /* 0x000fe40003f04270 */
[----:B------:R-:W-:Y:S02]  /*da10*/  FSEL R211, R34, -INF , !P6 ;  /* 0xff80000022d37808 */ /* 0x000fe40007000000 */
[----:B------:R-:W-:Y:S02]  /*da20*/  ISETP.GE.AND P6, PT, R16, R238, PT ;  /* 0x000000ee1000720c */ /* 0x000fe40003fc6270 */
[----:B------:R-:W-:Y:S02]  /*da30*/  FSEL R213, R58, -INF , !P5 ;  /* 0xff8000003ad57808 */ /* 0x000fe40006800000 */
[----:B------:R-:W-:-:S02]  /*da40*/  ISETP.GE.AND P5, PT, R16, R240, PT ;  /* 0x000000f01000720c */ /* 0x000fc40003fa6270 */
[----:B------:R-:W-:Y:S02]  /*da50*/  FSEL R16, R215, -INF , !P0 ;  /* 0xff800000d7107808 */ /* 0x000fe40004000000 */
[----:B------:R-:W-:Y:S02]  /*da60*/  FSEL R215, R48, -INF , !P6 ;  /* 0xff80000030d77808 */ /* 0x000fe40007000000 */
[C---:B------:R-:W-:Y:S02]  /*da70*/  ISETP.GE.AND P6, PT, R15.reuse, R239, PT ;  /* 0x000000ef0f00720c */ /* 0x040fe40003fc6270 */
[C---:B------:R-:W-:Y:S02]  /*da80*/  ISETP.GE.AND P0, PT, R15.reuse, R241, PT ;  /* 0x000000f10f00720c */ /* 0x040fe40003f06270 */
[----:B------:R-:W-:Y:S02]  /*da90*/  FSEL R38, R38, -INF , !P6 ;  /* 0xff80000026267808 */ /* 0x000fe40007000000 */
[----:B------:R-:W-:-:S02]  /*daa0*/  ISETP.GE.AND P6, PT, R15, R238, PT ;  /* 0x000000ee0f00720c */ /* 0x000fc40003fc6270 */
[----:B------:R-:W-:Y:S02]  /*dab0*/  FSEL R219, R16, -INF , !P5 ;  /* 0xff80000010db7808 */ /* 0x000fe40006800000 */
        /* <DEDUP_REMOVED lines=20> */
[C---:B------:R-:W-:Y:S02]  /*dc00*/  ISETP.GE.AND P6, PT, R13.reuse, R238, PT ;  /* 0x000000ee0d00720c */ /* 0x040fe40003fc6270 */
        /* <DEDUP_REMOVED lines=15> */
[C---:B------:R-:W-:Y:S02]  /*dd00*/  ISETP.GE.AND P0, PT, R11.reuse, R241, PT ;  /* 0x000000f10b00720c */ /* 0x040fe40003f06270 */
        /* <DEDUP_REMOVED lines=14> */
[C---:B------:R-:W-:Y:S02]  /*ddf0*/  ISETP.GE.AND P6, PT, R10.reuse, R238, PT ;  /* 0x000000ee0a00720c */ /* 0x040fe40003fc6270 */
[----:B------:R-:W-:-:S02]  /*de00*/  ISETP.GE.AND P5, PT, R10, R240, PT ;  /* 0x000000f00a00720c */ /* 0x000fc40003fa6270 */
[----:B------:R-:W-:Y:S02]  /*de10*/  FSEL R10, R139, -INF , !P0 ;  /* 0xff8000008b0a7808 */ /* 0x000fe40004000000 */
[C---:B------:R-:W-:Y:S02]  /*de20*/  ISETP.GE.AND P0, PT, R9.reuse, R239, PT ;  /* 0x000000ef0900720c */ /* 0x040fe40003f06270 */
[----:B------:R-:W-:Y:S01]  /*de30*/  FSEL R139, R10, -INF , !P5 ;  /* 0xff8000000a8b7808 */ /* 0x000fe20006800000 */
[----:B------:R-:W-:Y:S01]  /*de40*/  FMUL.FTZ R10, R224, UR7 ;  /* 0x00000007e00a7c20 */ /* 0x000fe20008410000 */
[C---:B------:R-:W-:Y:S02]  /*de50*/  ISETP.GE.AND P5, PT, R9.reuse, R238, PT ;  /* 0x000000ee0900720c */ /* 0x040fe40003fa6270 */
[----:B------:R-:W-:Y:S02]  /*de60*/  FSEL R227, R54, -INF , !P6 ;  /* 0xff80000036e37808 */ /* 0x000fe40007000000 */
[----:B------:R-:W-:Y:S01]  /*de70*/  ISETP.GE.AND P6, PT, R9, R241, PT ;  /* 0x000000f10900720c */ /* 0x000fe20003fc6270 */
[----:B------:R-:W1:Y:S01]  /*de80*/  MUFU.TANH R10, R10 ;  /* 0x0000000a000a7308 */ /* 0x000e620000002400 */
[----:B------:R-:W-:-:S02]  /*de90*/  FSEL R248, R46, -INF , !P0 ;  /* 0xff8000002ef87808 */ /* 0x000fc40004000000 */
[----:B------:R-:W-:Y:S02]  /*dea0*/  FSEL R11, R57, -INF , !P5 ;  /* 0xff800000390b7808 */ /* 0x000fe40006800000 */
[----:B------:R-:W-:Y:S02]  /*deb0*/  ISETP.GT.AND P0, PT, R4, R9, PT ;  /* 0x000000090400720c */ /* 0x000fe40003f04270 */
[----:B------:R-:W-:Y:S01]  /*dec0*/  FSEL R252, R63, -INF , !P6 ;  /* 0xff8000003ffc7808 */ /* 0x000fe20007000000 */
[----:B------:R2:W-:Y:S01]  /*ded0*/  STL [R1+0x4], R11 ;  /* 0x0000040b01007387 */ /* 0x0005e20000100800 */
[----:B------:R-:W-:Y:S02]  /*dee0*/  ISETP.GE.AND P6, PT, R9, R240, PT ;  /* 0x000000f00900720c */ /* 0x000fe40003fc6270 */
[----:B------:R-:W-:Y:S02]  /*def0*/  FSEL R9, R132, -INF , !P0 ;  /* 0xff80000084097808 */ /* 0x000fe40004000000 */
[----:B------:R-:W-:-:S02]  /*df00*/  IABS R22, R22 ;  /* 0x0000001600167213 */ /* 0x000fc40000000000 */
[----:B------:R-:W-:Y:S02]  /*df10*/  FSEL R44, R9, -INF , !P6 ;  /* 0xff800000092c7808 */ /* 0x000fe40007000000 */
[C---:B------:R-:W-:Y:S01]  /*df20*/  ISETP.GE.AND P0, PT, R8.reuse, R239, PT ;  /* 0x000000ef0800720c */ /* 0x040fe20003f06270 */
[----:B------:R-:W-:Y:S01]  /*df30*/  IMAD.MOV.U32 R9, RZ, RZ, R22 ;  /* 0x000000ffff097224 */ /* 0x000fe200078e0016 */
[----:B------:R-:W-:Y:S02]  /*df40*/  ISETP.GE.AND P5, PT, R8, R241, PT ;  /* 0x000000f10800720c */ /* 0x000fe40003fa6270 */
[----:B------:R-:W-:Y:S02]  /*df50*/  FSEL R225, R45, -INF , !P0 ;  /* 0xff8000002de17808 */ /* 0x000fe40004000000 */
[----:B------:R-:W-:Y:S02]  /*df60*/  I2FP.F32.S32 R9, R9 ;  /* 0x0000000900097245 */ /* 0x000fe40000201400 */
[----:B------:R-:W-:-:S02]  /*df70*/  FSEL R244, R67, -INF , !P5 ;  /* 0xff80000043f47808 */ /* 0x000fc40006800000 */
[----:B------:R-:W-:Y:S01]  /*df80*/  ISETP.GE.AND P6, PT, R8, R238, PT ;  /* 0x000000ee0800720c */ /* 0x000fe20003fc6270 */
[----:B-1----:R-:W-:Y:S01]  /*df90*/  FFMA.FTZ R9, R9, -UR6, R10 ;  /* 0x8000000609097c23 */ /* 0x002fe2000801000a */
[----:B------:R-:W-:Y:S02]  /*dfa0*/  ISETP.GT.AND P0, PT, R4, R8, PT ;  /* 0x000000080400720c */ /* 0x000fe40003f04270 */
[----:B------:R-:W-:Y:S02]  /*dfb0*/  ISETP.GE.AND P5, PT, R8, R240, PT ;  /* 0x000000f00800720c */ /* 0x000fe40003fa6270 */
[----:B------:R-:W-:Y:S02]  /*dfc0*/  FMNMX3.FTZ R8, R135, R23, R27, !PT ;  /* 0x0000001787087276 */ /* 0x000fe4000781001b */
[----:B------:R-:W-:Y:S02]  /*dfd0*/  FSEL R246, R60, -INF , !P6 ;  /* 0xff8000003cf67808 */ /* 0x000fe40007000000 */
[----:B------:R-:W-:-:S02]  /*dfe0*/  ISETP.GE.AND P6, PT, R6, R239, PT ;  /* 0x000000ef0600720c */ /* 0x000fc40003fc6270 */
[----:B------:R-:W-:Y:S02]  /*dff0*/  FSEL R15, R9, -INF , !P0 ;  /* 0xff800000090f7808 */ /* 0x000fe40004000000 */
[----:B------:R-:W-:Y:S01]  /*e000*/  FMNMX3.FTZ R14, R8, R26, R25, !PT ;  /* 0x0000001a080e7276 */ /* 0x000fe20007810019 */
[----:B--2---:R-:W-:Y:S08]  /*e010*/  BRA.U !UP0, `(.L_x_1001) ;  /* 0x00000005087c7547 */ /* 0x004ff0000b800000 */
        /* <DEDUP_REMOVED lines=95> */
.L_x_1001:
[----:B--2---:R-:W2:Y:S01]  /*e610*/  LDL.LU R10, [R1+0x34] ;  /* 0x00003400010a7983 */ /* 0x004ea20000300800 */
[----:B------:R-:W-:Y:S01]  /*e620*/  FMNMX3.FTZ R8, R14, R214, R211, !PT ;  /* 0x000000d60e087276 */ /* 0x000fe200078100d3 */
[----:B------:R-:W1:Y:S02]  /*e630*/  LDCU UR4, c[0x0][0x45c] ;  /* 0x00008b80ff0477ac */ /* 0x000e640008000800 */
[----:B------:R-:W3:Y:S04]  /*e640*/  LDL.LU R9, [R1+0x30] ;  /* 0x0000300001097983 */ /* 0x000ee80000300800 */
[----:B------:R-:W-:Y:S04]  /*e650*/  STL [R1+0xd4], R237 ;  /* 0x0000d4ed01007387 */ /* 0x000fe80000100800 */
[----:B------:R4:W-:Y:S04]  /*e660*/  STL [R1+0xd0], R236 ;  /* 0x0000d0ec01007387 */ /* 0x0009e80000100800 */
[----:B----4-:R-:W4:Y:S01]  /*e670*/  LDL.LU R236, [R1+0x4] ;  /* 0x0000040001ec7983 */ /* 0x010f220000300800 */
[----:B------:R-:W-:Y:S01]  /*e680*/  ISETP.GE.AND P0, PT, R6, R241, PT ;  /* 0x000000f10600720c */ /* 0x000fe20003f06270 */
[----:B------:R-:W1:Y:S01]  /*e690*/  S2UR UR5, SR_CgaCtaId ;  /* 0x00000000000579c3 */ /* 0x000e620000008800 */
[----:B------:R-:W-:Y:S01]  /*e6a0*/  FMNMX3.FTZ R8, R8, R38, R31, !PT ;  /* 0x0000002608087276 */ /* 0x000fe2000781001f */
[----:B------:R1:W-:Y:S01]  /*e6b0*/  STL [R1+0xcc], R235 ;  /* 0x0000cceb01007387 */ /* 0x0003e20000100800 */
[----:B------:R-:W-:-:S02]  /*e6c0*/  FSEL R223, R141, -INF , !P0 ;  /* 0xff8000008ddf7808 */ /* 0x000fc40004000000 */
[----:B------:R-:W-:Y:S01]  /*e6d0*/  ISETP.GE.AND P0, PT, R5, R239, PT ;  /* 0x000000ef0500720c */ /* 0x000fe20003f06270 */
[----:B------:R-:W-:Y:S01]  /*e6e0*/  STL [R1+0xc8], R234 ;  /* 0x0000c8ea01007387 */ /* 0x000fe20000100800 */
[----:B------:R-:W-:Y:S02]  /*e6f0*/  FMNMX3.FTZ R8, R8, R56, R249, !PT ;  /* 0x0000003808087276 */ /* 0x000fe400078100f9 */
[----:B------:R-:W-:Y:S01]  /*e700*/  FSEL R222, R137, -INF , !P6 ;  /* 0xff80000089de7808 */ /* 0x000fe20007000000 */
[----:B------:R-:W-:Y:S01]  /*e710*/  STL [R1+0xc4], R233 ;  /* 0x0000c4e901007387 */ /* 0x000fe20000100800 */
[----:B------:R-:W-:Y:S02]  /*e720*/  FSEL R212, R138, -INF , !P0 ;  /* 0xff8000008ad47808 */ /* 0x000fe40004000000 */
[----:B------:R-:W-:Y:S01]  /*e730*/  ISETP.GT.AND P6, PT, R4, R6, PT ;  /* 0x000000060400720c */ /* 0x000fe20003fc4270 */
[----:B------:R-:W-:Y:S01]  /*e740*/  STL [R1+0xc0], R231 ;  /* 0x0000c0e701007387 */ /* 0x000fe20000100800 */
[----:B------:R-:W-:-:S02]  /*e750*/  ISETP.GE.AND P0, PT, R6, R240, PT ;  /* 0x000000f00600720c */ /* 0x000fc40003f06270 */
[----:B------:R-:W-:Y:S01]  /*e760*/  MOV R141, R221 ;  /* 0x000000dd008d7202 */ /* 0x000fe20000000f00 */
[----:B------:R-:W-:Y:S01]  /*e770*/  STL [R1+0xbc], R3 ;  /* 0x0000bc0301007387 */ /* 0x000fe20000100800 */
[----:B------:R-:W-:Y:S02]  /*e780*/  IADD3 R7, PT, PT, -R7, R0, RZ ;  /* 0x0000000007077210 */ /* 0x000fe40007ffe1ff */
[----:B------:R-:W-:Y:S01]  /*e790*/  SHF.L.U32 R41, R232, 0x6, RZ ;  /* 0x00000006e8297819 */ /* 0x000fe200000006ff */
[----:B------:R-:W-:Y:S01]  /*e7a0*/  STL [R1+0xb8], R2 ;  /* 0x0000b80201007387 */ /* 0x000fe20000100800 */
[----:B------:R-:W-:Y:S02]  /*e7b0*/  IABS R7, R7 ;  /* 0x0000000700077213 */ /* 0x000fe40000000000 */
[----:B------:R-:W-:Y:S02]  /*e7c0*/  SHF.R.U32.HI R230, RZ, 0x1, R232 ;  /* 0x00000001ffe67819 */ /* 0x000fe400000116e8 */
[----:B-1----:R-:W-:-:S02]  /*e7d0*/  FSEL R235, R15, -INF , !P5 ;  /* 0xff8000000feb7808 */ /* 0x002fc40006800000 */
[----:B------:R-:W-:Y:S02]  /*e7e0*/  ISETP.GE.AND P5, PT, R6, R238, PT ;  /* 0x000000ee0600720c */ /* 0x000fe40003fa6270 */
[----:B------:R-:W-:Y:S02]  /*e7f0*/  FMNMX3.FTZ R6, R8, R229, R209, !PT ;  /* 0x000000e508067276 */ /* 0x000fe400078100d1 */
[----:B------:R-:W-:Y:S02]  /*e800*/  FSEL R224, R140, -INF , !P5 ;  /* 0xff8000008ce07808 */ /* 0x000fe40006800000 */
[----:B------:R-:W-:Y:S02]  /*e810*/  ISETP.GE.AND P5, PT, R5, R241, PT ;  /* 0x000000f10500720c */ /* 0x000fe40003fa6270 */
[----:B------:R-:W-:Y:S02]  /*e820*/  FMNMX3.FTZ R6, R6, R248, R225, !PT ;  /* 0x000000f806067276 */ /* 0x000fe400078100e1 */
[----:B------:R-:W-:-:S02]  /*e830*/  FSEL R221, R142, -INF , !P5 ;  /* 0xff8000008edd7808 */ /* 0x000fc40006800000 */
[----:B------:R-:W-:Y:S02]  /*e840*/  ISETP.GT.AND P5, PT, R4, R5, PT ;  /* 0x000000050400720c */ /* 0x000fe40003fa4270 */
[----:B------:R-:W-:Y:S02]  /*e850*/  FMNMX3.FTZ R4, R134, R29, R21, !PT ;  /* 0x0000001d86047276 */ /* 0x000fe40007810015 */
[----:B------:R-:W-:Y:S02]  /*e860*/  MOV R142, R56 ;  /* 0x00000038008e7202 */ /* 0x000fe40000000f00 */
[----:B------:R-:W-:Y:S02]  /*e870*/  FMNMX3.FTZ R8, R4, R20, R19, !PT ;  /* 0x0000001404087276 */ /* 0x000fe40007810013 */
[----:B------:R-:W-:Y:S02]  /*e880*/  FMNMX3.FTZ R4, R6, R222, R212, !PT ;  /* 0x000000de06047276 */ /* 0x000fe400078100d4 */
[----:B------:R-:W-:-:S02]  /*e890*/  FMNMX3.FTZ R8, R8, R216, R213, !PT ;  /* 0x000000d808087276 */ /* 0x000fc400078100d5 */
[----:B------:R-:W-:Y:S02]  /*e8a0*/  IADD3 R6, PT, PT, -R37, R0, RZ ;  /* 0x0000000025067210 */ /* 0x000fe40007ffe1ff */
[----:B------:R-:W-:Y:S02]  /*e8b0*/  FMNMX3.FTZ R8, R8, R49, R34, !PT ;  /* 0x0000003108087276 */ /* 0x000fe40007810022 */
[----:B------:R-:W-:Y:S02]  /*e8c0*/  IABS R6, R6 ;  /* 0x0000000600067213 */ /* 0x000fe40000000000 */
[----:B------:R-:W-:Y:S02]  /*e8d0*/  FMNMX3.FTZ R8, R8, R62, R250, !PT ;  /* 0x0000003e08087276 */ /* 0x000fe400078100fa */
[----:B------:R-:W-:Y:S02]  /*e8e0*/  I2FP.F32.S32 R6, R6 ;  /* 0x0000000600067245 */ /* 0x000fe40000201400 */
[----:B------:R-:W-:-:S04]  /*e8f0*/  FMNMX3.FTZ R8, R8, R245, R226, !PT ;  /* 0x000000f508087276 */ /* 0x000fc800078100e2 */
[----:B------:R-:W-:-:S04]  /*e900*/  FMNMX3.FTZ R8, R8, R252, R244, !PT ;  /* 0x000000fc08087276 */ /* 0x000fc800078100f4 */
[----:B------:R-:W-:Y:S02]  /*e910*/  FMNMX3.FTZ R8, R8, R223, R221, !PT ;  /* 0x000000df08087276 */ /* 0x000fe400078100dd */
[----:B--2---:R-:W-:Y:S02]  /*e920*/  MOV R12, R10 ;  /* 0x0000000a000c7202 */ /* 0x004fe40000000f00 */
[----:B------:R-:W1:Y:S01]  /*e930*/  SHFL.BFLY PT, R10, R4, 0x2, 0x1f ;  /* 0x0c401f00040a7f89 */ /* 0x000e6200000e0000 */
[----:B---3--:R-:W-:Y:S02]  /*e940*/  FMUL.FTZ R9, R9, UR7 ;  /* 0x0000000709097c20 */ /* 0x008fe40008410000 */
[----:B------:R-:W-:Y:S01]  /*e950*/  FMUL.FTZ R0, R12, UR7 ;  /* 0x000000070c007c20 */ /* 0x000fe20008410000 */
[----:B------:R-:W-:Y:S01]  /*e960*/  MOV R12, R7 ;  /* 0x00000007000c7202 */ /* 0x000fe20000000f00 */
[----:B------:R-:W-:Y:S02]  /*e970*/  UMOV UR7, 0x400 ;  /* 0x0000040000077882 */ /* 0x000fe40000000000 */
[----:B------:R2:W-:Y:S01]  /*e980*/  MUFU.TANH R13, R0 ;  /* 0x00000000000d7308 */ /* 0x0005e20000002400 */
[----:B------:R-:W-:-:S07]  /*e990*/  ULEA UR5, UR5, UR7, 0x18 ;  /* 0x0000000705057291 */ /* 0x000fce000f8ec0ff */
[----:B------:R-:W3:Y:S01]  /*e9a0*/  MUFU.TANH R9, R9 ;  /* 0x0000000900097308 */ /* 0x000ee20000002400 */
[----:B--2---:R-:W-:Y:S01]  /*e9b0*/  FMNMX3.FTZ R0, R133, R39, R32, !PT ;  /* 0x0000002785007276 */ /* 0x004fe20007810020 */
[----:B---3--:R-:W-:Y:S01]  /*e9c0*/  FFMA.FTZ R6, R6, -UR6, R9 ;  /* 0x8000000606067c23 */ /* 0x008fe20008010009 */
[----:B------:R-:W-:-:S04]  /*e9d0*/  FMNMX3.FTZ R9, R136, R28, R30, !PT ;  /* 0x0000001c88097276 */ /* 0x000fc8000781001e */
[----:B------:R-:W-:Y:S02]  /*e9e0*/  FMNMX3.FTZ R9, R9, R33, R24, !PT ;  /* 0x0000002109097276 */ /* 0x000fe40007810018 */
[----:B------:R-:W-:Y:S02]  /*e9f0*/  FSEL R11, R6, -INF , !P6 ;  /* 0xff800000060b7808 */ /* 0x000fe40007000000 */
[----:B-1----:R-:W-:Y:S02]  /*ea00*/  FMNMX.FTZ R6, R4, R10, !PT ;  /* 0x0000000a04067209 */ /* 0x002fe40007810000 */
[----:B------:R-:W-:Y:S01]  /*ea10*/  FMNMX3.FTZ R4, R9, R218, R215, !PT ;  /* 0x000000da09047276 */ /* 0x000fe200078100d7 */
[----:B------:R-:W1:Y:S01]  /*ea20*/  SHFL.BFLY PT, R10, R8, 0x2, 0x1f ;  /* 0x0c401f00080a7f89 */ /* 0x000e6200000e0000 */
[----:B------:R-:W-:Y:S02]  /*ea30*/  ISETP.GE.AND P6, PT, R5, R238, PT ;  /* 0x000000ee0500720c */ /* 0x000fe40003fc6270 */
[----:B------:R-:W-:Y:S01]  /*ea40*/  FMNMX3.FTZ R4, R4, R51, R36, !PT ;  /* 0x0000003304047276 */ /* 0x000fe20007810024 */
[----:B------:R-:W2:Y:S01]  /*ea50*/  SHFL.BFLY PT, R9, R6, 0x1, 0x1f ;  /* 0x0c201f0006097f89 */ /* 0x000ea200000e0000 */
[----:B------:R-:W-:-:S02]  /*ea60*/  FSEL R210, R208, -INF , !P6 ;  /* 0xff800000d0d27808 */ /* 0x000fc40007000000 */
[----:B------:R-:W-:Y:S02]  /*ea70*/  FMNMX3.FTZ R4, R4, R52, R251, !PT ;  /* 0x0000003404047276 */ /* 0x000fe400078100fb */
[----:B------:R-:W-:Y:S02]  /*ea80*/  ISETP.GE.AND P6, PT, R5, R240, PT ;  /* 0x000000f00500720c */ /* 0x000fe40003fc6270 */
[----:B------:R-:W-:Y:S02]  /*ea90*/  FMNMX3.FTZ R4, R4, R247, R227, !PT ;  /* 0x000000f704047276 */ /* 0x000fe400078100e3 */
[----:B------:R-:W-:Y:S02]  /*eaa0*/  FMNMX3.FTZ R5, R0, R35, R42, !PT ;  /* 0x0000002300057276 */ /* 0x000fe4000781002a */
[----:B----4-:R-:W-:Y:S02]  /*eab0*/  FMNMX3.FTZ R4, R4, R236, R246, !PT ;  /* 0x000000ec04047276 */ /* 0x010fe400078100f6 */
[----:B------:R-:W-:-:S02]  /*eac0*/  FMNMX3.FTZ R5, R5, R220, R219, !PT ;  /* 0x000000dc05057276 */ /* 0x000fc400078100db */
[----:B------:R-:W-:Y:S02]  /*ead0*/  FMNMX3.FTZ R4, R4, R224, R210, !PT ;  /* 0x000000e004047276 */ /* 0x000fe400078100d2 */
[----:B------:R-:W-:Y:S02]  /*eae0*/  FMNMX3.FTZ R5, R5, R217, R50, !PT ;  /* 0x000000d905057276 */ /* 0x000fe40007810032 */
[----:B------:R-:W-:Y:S01]  /*eaf0*/  FSEL R234, R11, -INF , !P0 ;  /* 0xff8000000bea7808 */ /* 0x000fe20004000000 */
[----:B------:R-:W3:Y:S01]  /*eb00*/  SHFL.BFLY PT, R7, R4, 0x2, 0x1f ;  /* 0x0c401f0004077f89 */ /* 0x000ee200000e0000 */
[----:B-1----:R-:W-:Y:S02]  /*eb10*/  FMNMX.FTZ R0, R8, R10, !PT ;  /* 0x0000000a08007209 */ /* 0x002fe40007810000 */
[----:B------:R-:W-:Y:S02]  /*eb20*/  I2FP.F32.S32 R10, R12 ;  /* 0x0000000c000a7245 */ /* 0x000fe40000201400 */
[----:B--2---:R-:W-:Y:S01]  /*eb30*/  FMNMX.FTZ R45, R6, R9, !PT ;  /* 0x00000009062d7209 */ /* 0x004fe20007810000 */
[----:B------:R-:W1:Y:S01]  /*eb40*/  SHFL.BFLY PT, R8, R0, 0x1, 0x1f ;  /* 0x0c201f0000087f89 */ /* 0x000e6200000e0000 */
[----:B------:R-:W-:Y:S01]  /*eb50*/  FMNMX3.FTZ R5, R5, R61, R141, !PT ;  /* 0x0000003d05057276 */ /* 0x000fe2000781008d */
[----:B------:R-:W-:Y:S01]  /*eb60*/  FFMA.FTZ R6, R10, -UR6, R13 ;  /* 0x800000060a067c23 */ /* 0x000fe2000801000d */
[C---:B------:R-:W-:Y:S01]  /*eb70*/  FSETP.NEU.FTZ.AND P0, PT, R45.reuse, -INF , PT ;  /* 0xff8000002d00780b */ /* 0x040fe20003f1d000 */
[----:B------:R-:W-:Y:S01]  /*eb80*/  FMUL.FTZ R16, R45, UR4 ;  /* 0x000000042d107c20 */ /* 0x000fe20008410000 */
[----:B------:R-:W-:Y:S01]  /*eb90*/  FMNMX3.FTZ R5, R5, R143, R139, !PT ;  /* 0x0000008f05057276 */ /* 0x000fe2000781008b */
[----:B------:R-:W-:Y:S01]  /*eba0*/  STL [R1+0x5c], R45 ;  /* 0x00005c2d01007387 */ /* 0x000fe20000100800 */
[----:B------:R-:W-:-:S02]  /*ebb0*/  FSEL R6, R6, -INF , !P5 ;  /* 0xff80000006067808 */ /* 0x000fc40006800000 */
[----:B------:R-:W-:Y:S02]  /*ebc0*/  FMNMX3.FTZ R5, R5, R44, R235, !PT ;  /* 0x0000002c05057276 */ /* 0x000fe400078100eb */
[----:B------:R-:W-:Y:S02]  /*ebd0*/  FSEL R233, R6, -INF , !P6 ;  /* 0xff80000006e97808 */ /* 0x000fe40007000000 */
[----:B------:R-:W-:Y:S02]  /*ebe0*/  FSEL R16, R16, RZ, P0 ;  /* 0x000000ff10107208 */ /* 0x000fe40000000000 */
[----:B------:R-:W-:Y:S02]  /*ebf0*/  FMNMX3.FTZ R5, R5, R234, R233, !PT ;  /* 0x000000ea05057276 */ /* 0x000fe400078100e9 */
[----:B---3--:R-:W-:Y:S01]  /*ec00*/  FMNMX.FTZ R4, R4, R7, !PT ;  /* 0x0000000704047209 */ /* 0x008fe20007810000 */
[--C-:B------:R-:W-:Y:S02]  /*ec10*/  FFMA.FTZ R6, R23, UR4, -R16.reuse ;  /* 0x0000000417067c23 */ /* 0x100fe40008010810 */
[----:B------:R-:W-:Y:S02]  /*ec20*/  SHFL.BFLY PT, R7, R5, 0x2, 0x1f ;  /* 0x0c401f0005077f89 */ /* 0x000fe400000e0000 */
[----:B------:R2:W-:Y:S01]  /*ec30*/  MUFU.EX2 R237, R6 ;  /* 0x0000000600ed7308 */ /* 0x0005e20000000800 */
[----:B-1----:R-:W-:Y:S01]  /*ec40*/  FMNMX.FTZ R137, R0, R8, !PT ;  /* 0x0000000800897209 */ /* 0x002fe20007810000 */
[--C-:B------:R-:W-:Y:S01]  /*ec50*/  FFMA.FTZ R0, R26, UR4, -R16.reuse ;  /* 0x000000041a007c23 */ /* 0x100fe20008010810 */
[----:B------:R-:W1:Y:S02]  /*ec60*/  SHFL.BFLY PT, R8, R4, 0x1, 0x1f ;  /* 0x0c201f0004087f89 */ /* 0x000e6400000e0000 */
[C---:B------:R-:W-:Y:S01]  /*ec70*/  FSETP.NEU.FTZ.AND P6, PT, R137.reuse, -INF , PT ;  /* 0xff8000008900780b */ /* 0x040fe20003fdd000 */
[----:B------:R-:W-:Y:S01]  /*ec80*/  FMUL.FTZ R17, R137, UR4 ;  /* 0x0000000489117c20 */ /* 0x000fe20008410000 */
[----:B------:R-:W-:Y:S01]  /*ec90*/  STL [R1+0x58], R137 ;  /* 0x0000588901007387 */ /* 0x000fe20000100800 */
[----:B------:R3:W-:Y:S03]  /*eca0*/  MUFU.EX2 R63, R0 ;  /* 0x00000000003f7308 */ /* 0x0007e60000000800 */
[----:B------:R-:W-:Y:S01]  /*ecb0*/  FSEL R17, R17, RZ, P6 ;  /* 0x000000ff11117208 */ /* 0x000fe20003000000 */
[----:B--2---:R-:W-:-:S04]  /*ecc0*/  FFMA.FTZ R6, R27, UR4, -R16 ;  /* 0x000000041b067c23 */ /* 0x004fc80008010810 */
[----:B------:R-:W2:Y:S01]  /*ecd0*/  MUFU.EX2 R231, R6 ;  /* 0x0000000600e77308 */ /* 0x000ea20000000800 */
[----:B---3--:R-:W-:Y:S01]  /*ece0*/  FFMA.FTZ R0, R25, UR4, -R16 ;  /* 0x0000000419007c23 */ /* 0x008fe20008010810 */
[----:B-1----:R-:W-:Y:S01]  /*ecf0*/  FMNMX.FTZ R14, R4, R8, !PT ;  /* 0x00000008040e7209 */ /* 0x002fe20007810000 */
[----:B------:R-:W-:-:S05]  /*ed00*/  FFMA.FTZ R4, R20, UR4, -R17 ;  /* 0x0000000414047c23 */ /* 0x000fca0008010811 */
[----:B------:R1:W-:Y:S01]  /*ed10*/  MUFU.EX2 R40, R0 ;  /* 0x0000000000287308 */ /* 0x0003e20000000800 */
[C---:B------:R-:W-:Y:S01]  /*ed20*/  FSETP.NEU.FTZ.AND P5, PT, R14.reuse, -INF , PT ;  /* 0xff8000000e00780b */ /* 0x040fe20003fbd000 */
[----:B------:R-:W-:Y:S01]  /*ed30*/  FMUL.FTZ R18, R14, UR4 ;  /* 0x000000040e127c20 */ /* 0x000fe20008410000 */
[----:B------:R-:W-:Y:S05]  /*ed40*/  STL [R1+0x54], R14 ;  /* 0x0000540e01007387 */ /* 0x000fea0000100800 */
[----:B------:R3:W-:Y:S01]  /*ed50*/  MUFU.EX2 R22, R4 ;  /* 0x0000000400167308 */ /* 0x0007e20000000800 */
[----:B------:R-:W-:Y:S02]  /*ed60*/  FSEL R18, R18, RZ, P5 ;  /* 0x000000ff12127208 */ /* 0x000fe40002800000 */
[----:B--2---:R-:W-:Y:S01]  /*ed70*/  F2FP.F16.F32.PACK_AB R8, R231, R237 ;  /* 0x000000ede708723e */ /* 0x004fe200000000ff */
[----:B-1----:R-:W-:-:S04]  /*ed80*/  FFMA.FTZ R0, R29, UR4, -R17 ;  /* 0x000000041d007c23 */ /* 0x002fc80008010811 */
[----:B------:R1:W-:Y:S01]  /*ed90*/  MUFU.EX2 R208, R0 ;  /* 0x0000000000d07308 */ /* 0x0003e20000000800 */
[----:B---3--:R-:W-:-:S07]  /*eda0*/  FFMA.FTZ R4, R19, UR4, -R17 ;  /* 0x0000000413047c23 */ /* 0x008fce0008010811 */
[----:B------:R2:W-:Y:S01]  /*edb0*/  MUFU.EX2 R37, R4 ;  /* 0x0000000400257308 */ /* 0x0005e20000000800 */
[----:B-1----:R-:W-:Y:S01]  /*edc0*/  FMNMX.FTZ R0, R5, R7, !PT ;  /* 0x0000000705007209 */ /* 0x002fe20007810000 */
[----:B------:R-:W-:-:S06]  /*edd0*/  FFMA.FTZ R5, R21, UR4, -R17 ;  /* 0x0000000415057c23 */ /* 0x000fcc0008010811 */
[----:B------:R1:W3:Y:S01]  /*ede0*/  MUFU.EX2 R3, R5 ;  /* 0x0000000500037308 */ /* 0x0002e20000000800 */
[----:B--2---:R-:W-:-:S07]  /*edf0*/  FFMA.FTZ R4, R28, UR4, -R18 ;  /* 0x000000041c047c23 */ /* 0x004fce0008010812 */
[----:B------:R2:W-:Y:S01]  /*ee00*/  MUFU.EX2 R23, R4 ;  /* 0x0000000400177308 */ /* 0x0005e20000000800 */
[----:B-1----:R-:W1:Y:S01]  /*ee10*/  SHFL.BFLY PT, R5, R0, 0x1, 0x1f ;  /* 0x0c201f0000057f89 */ /* 0x002e6200000e0000 */
[----:B---3--:R-:W-:Y:S01]  /*ee20*/  F2FP.F16.F32.PACK_AB R9, R3, R208 ;  /* 0x000000d00309723e */ /* 0x008fe200000000ff */
[----:B--2---:R-:W-:Y:S01]  /*ee30*/  FFMA.FTZ R4, R30, UR4, -R18 ;  /* 0x000000041e047c23 */ /* 0x004fe20008010812 */
[----:B------:R-:W-:-:S04]  /*ee40*/  MOV R30, R40 ;  /* 0x00000028001e7202 */ /* 0x000fc80000000f00 */
[----:B------:R2:W-:Y:S01]  /*ee50*/  MUFU.EX2 R2, R4 ;  /* 0x0000000400027308 */ /* 0x0005e20000000800 */
[----:B------:R-:W-:Y:S02]  /*ee60*/  F2FP.F16.F32.PACK_AB R10, R30, R63 ;  /* 0x0000003f1e0a723e */ /* 0x000fe400000000ff */
[----:B-1----:R-:W-:Y:S01]  /*ee70*/  FMNMX.FTZ R138, R0, R5, !PT ;  /* 0x00000005008a7209 */ /* 0x002fe20007810000 */
[----:B------:R-:W-:Y:S01]  /*ee80*/  FFMA.FTZ R0, R33, UR4, -R18 ;  /* 0x0000000421007c23 */ /* 0x000fe20008010812 */
[----:B------:R-:W-:Y:S02]  /*ee90*/  FSEL R5, R45, RZ, P0 ;  /* 0x000000ff2d057208 */ /* 0x000fe40000000000 */
[C---:B------:R-:W-:Y:S01]  /*eea0*/  FSETP.NEU.FTZ.AND P0, PT, R138.reuse, -INF , PT ;  /* 0xff8000008a00780b */ /* 0x040fe20003f1d000 */
[----:B------:R1:W-:Y:S01]  /*eeb0*/  MUFU.EX2 R15, R0 ;  /* 0x00000000000f7308 */ /* 0x0003e20000000800 */
[----:B------:R-:W-:Y:S01]  /*eec0*/  FMUL.FTZ R28, R138, UR4 ;  /* 0x000000048a1c7c20 */ /* 0x000fe20008410000 */
[----:B--2---:R-:W-:Y:S01]  /*eed0*/  LOP3.LUT R4, R228, 0x1c0, R41, 0xf8, !PT ;  /* 0x000001c0e4047812 */ /* 0x004fe200078ef829 */
[----:B------:R-:W-:Y:S01]  /*eee0*/  STL [R1+0x50], R138 ;  /* 0x0000508a01007387 */ /* 0x000fe20000100800 */
[----:B------:R-:W-:Y:S01]  /*eef0*/  FADD.FTZ R5, R135, -R5 ;  /* 0x8000000587057221 */ /* 0x000fe20000010000 */
[----:B------:R-:W-:-:S02]  /*ef00*/  MOV R135, R22 ;  /* 0x0000001600877202 */ /* 0x000fc40000000f00 */
[----:B------:R-:W-:Y:S01]  /*ef10*/  FSEL R28, R28, RZ, P0 ;  /* 0x000000ff1c1c7208 */ /* 0x000fe20000000000 */
[----:B------:R-:W-:Y:S01]  /*ef20*/  FMUL.FTZ R5, R5, UR4 ;  /* 0x0000000405057c20 */ /* 0x000fe20008410000 */
[----:B------:R-:W-:-:S03]  /*ef30*/  F2FP.F16.F32.PACK_AB R11, R37, R135 ;  /* 0x00000087250b723e */ /* 0x000fc600000000ff */
[----:B------:R-:W2:Y:S01]  /*ef40*/  MUFU.EX2 R21, R5 ;  /* 0x0000000500157308 */ /* 0x000ea20000000800 */
[----:B-1----:R-:W-:-:S07]  /*ef50*/  FFMA.FTZ R0, R24, UR4, -R18 ;  /* 0x0000000418007c23 */ /* 0x002fce0008010812 */
[----:B------:R1:W3:Y:S01]  /*ef60*/  MUFU.EX2 R140, R0 ;  /* 0x00000000008c7308 */ /* 0x0002e20000000800 */
[-C--:B--2---:R-:W-:Y:S01]  /*ef70*/  FMUL.FTZ R144, R144, R21.reuse ;  /* 0x0000001590907220 */ /* 0x084fe20000410000 */
[----:B------:R-:W-:Y:S01]  /*ef80*/  FMUL.FTZ R145, R145, R21 ;  /* 0x0000001591917220 */ /* 0x000fe20000410000 */
[----:B-1----:R-:W-:-:S04]  /*ef90*/  LOP3.LUT R0, R230, 0x8, RZ, 0xc0, !PT ;  /* 0x00000008e6007812 */ /* 0x002fc800078ec0ff */
[----:B------:R-:W-:Y:S01]  /*efa0*/  LOP3.LUT R0, R4, R0, RZ, 0x3c, !PT ;  /* 0x0000000004007212 */ /* 0x000fe200078e3cff */
[--C-:B------:R-:W-:Y:S01]  /*efb0*/  FFMA.FTZ R4, R39, UR4, -R28.reuse ;  /* 0x0000000427047c23 */ /* 0x100fe2000801081c */
[----:B------:R-:W-:Y:S02]  /*efc0*/  MOV R39, R15 ;  /* 0x0000000f00277202 */ /* 0x000fe40000000f00 */
[----:B------:R-:W-:Y:S01]  /*efd0*/  LOP3.LUT R6, R0, 0x200, R41, 0xf8, !PT ;  /* 0x0000020000067812 */ /* 0x000fe200078ef829 */
[----:B------:R-:W-:Y:S01]  /*efe0*/  FFMA.FTZ R0, R32, UR4, -R28 ;  /* 0x0000000420007c23 */ /* 0x000fe2000801081c */
[----:B------:R1:W-:Y:S02]  /*eff0*/  MUFU.EX2 R29, R4 ;  /* 0x00000004001d7308 */ /* 0x0003e40000000800 */
[----:B------:R-:W-:Y:S01]  /*f000*/  LEA R32, R6, UR5, 0x1 ;  /* 0x0000000506207c11 */ /* 0x000fe2000f8e08ff */
[----:B------:R3:W-:Y:S05]  /*f010*/  STL [R1+0x74], R6 ;  /* 0x0000740601007387 */ /* 0x0007ea0000100800 */
[----:B------:R2:W-:Y:S01]  /*f020*/  MUFU.EX2 R232, R0 ;  /* 0x0000000000e87308 */ /* 0x0005e20000000800 */
[----:B-1----:R-:W-:-:S05]  /*f030*/  FSEL R4, R137, RZ, P6 ;  /* 0x000000ff89047208 */ /* 0x002fca0003000000 */
[----:B------:R-:W-:Y:S01]  /*f040*/  FADD.FTZ R4, R134, -R4 ;  /* 0x8000000486047221 */ /* 0x000fe20000010000 */
[-C--:B------:R-:W-:Y:S01]  /*f050*/  FMUL.FTZ R156, R156, R21.reuse ;  /* 0x000000159c9c7220 */ /* 0x080fe20000410000 */
[----:B------:R-:W-:Y:S01]  /*f060*/  FMUL.FTZ R157, R157, R21 ;  /* 0x000000159d9d7220 */ /* 0x000fe20000410000 */
[----:B--2---:R-:W-:Y:S01]  /*f070*/  FFMA.FTZ R0, R35, UR4, -R28 ;  /* 0x0000000423007c23 */ /* 0x004fe2000801081c */
[----:B------:R-:W-:Y:S01]  /*f080*/  MOV R35, R52 ;  /* 0x0000003400237202 */ /* 0x000fe20000000f00 */
[----:B------:R-:W-:Y:S01]  /*f090*/  FMUL.FTZ R4, R4, UR4 ;  /* 0x0000000404047c20 */ /* 0x000fe20008410000 */
[----:B------:R-:W2:Y:S01]  /*f0a0*/  LDL.LU R52, [R1+0x3c] ;  /* 0x00003c0001347983 */ /* 0x000ea20000300800 */
[----:B------:R1:W-:Y:S01]  /*f0b0*/  MUFU.EX2 R33, R0 ;  /* 0x0000000000217308 */ /* 0x0003e20000000800 */
[----:B---3--:R-:W-:Y:S01]  /*f0c0*/  F2FP.F16.F32.PACK_AB R6, R140, R39 ;  /* 0x000000278c06723e */ /* 0x008fe200000000ff */
[-C--:B------:R-:W-:Y:S01]  /*f0d0*/  FMUL.FTZ R160, R160, R21.reuse ;  /* 0x00000015a0a07220 */ /* 0x080fe20000410000 */
[-C--:B------:R-:W-:Y:S01]  /*f0e0*/  FMUL.FTZ R161, R161, R21.reuse ;  /* 0x00000015a1a17220 */ /* 0x080fe20000410000 */
[-C--:B------:R-:W-:Y:S01]  /*f0f0*/  FMUL.FTZ R172, R172, R21.reuse ;  /* 0x00000015acac7220 */ /* 0x080fe20000410000 */
[----:B------:R-:W-:Y:S01]  /*f100*/  FMUL.FTZ R173, R173, R21 ;  /* 0x00000015adad7220 */ /* 0x000fe20000410000 */
[----:B------:R-:W-:-:S02]  /*f110*/  MOV R134, R44 ;  /* 0x0000002c00867202 */ /* 0x000fc40000000f00 */
[----:B------:R-:W3:Y:S01]  /*f120*/  MUFU.EX2 R20, R4 ;  /* 0x0000000400147308 */ /* 0x000ee20000000800 */
[----:B-1----:R-:W-:-:S05]  /*f130*/  FSEL R0, R14, RZ, P5 ;  /* 0x000000ff0e007208 */ /* 0x002fca0002800000 */
[----:B------:R-:W-:Y:S01]  /*f140*/  FADD.FTZ R5, R136, -R0 ;  /* 0x8000000088057221 */ /* 0x000fe20000010000 */
[----:B------:R-:W-:Y:S02]  /*f150*/  FSEL R0, R138, RZ, P0 ;  /* 0x000000ff8a007208 */ /* 0x000fe40000000000 */
[----:B------:R-:W-:Y:S01]  /*f160*/  MOV R136, R14 ;  /* 0x0000000e00887202 */ /* 0x000fe20000000f00 */
[----:B------:R-:W-:Y:S01]  /*f170*/  FMUL.FTZ R5, R5, UR4 ;  /* 0x0000000405057c20 */ /* 0x000fe20008410000 */
[----:B------:R-:W1:Y:S01]  /*f180*/  LDSM.16.MT88.4 R12, [R32+0xc000] ;  /* 0x00c00000200c783b */ /* 0x000e620000004200 */
[----:B------:R-:W-:Y:S01]  /*f190*/  FADD.FTZ R0, R133, -R0 ;  /* 0x8000000085007221 */ /* 0x000fe20000010000 */
[-C--:B---3--:R-:W-:Y:S01]  /*f1a0*/  FMUL.FTZ R146, R146, R20.reuse ;  /* 0x0000001492927220 */ /* 0x088fe20000410000 */
[----:B------:R-:W3:Y:S01]  /*f1b0*/  MUFU.EX2 R19, R5 ;  /* 0x0000000500137308 */ /* 0x000ee20000000800 */
[----:B------:R-:W-:Y:S01]  /*f1c0*/  FMUL.FTZ R147, R147, R20 ;  /* 0x0000001493937220 */ /* 0x000fe20000410000 */
[----:B------:R-:W-:Y:S01]  /*f1d0*/  FMUL.FTZ R0, R0, UR4 ;  /* 0x0000000400007c20 */ /* 0x000fe20008410000 */
[----:B------:R-:W-:-:S05]  /*f1e0*/  F2FP.F16.F32.PACK_AB R4, R2, R23 ;  /* 0x000000170204723e */ /* 0x000fca00000000ff */
[----:B------:R4:W4:Y:S01]  /*f1f0*/  MUFU.EX2 R22, R0 ;  /* 0x0000000000167308 */ /* 0x0009220000000800 */
[-C--:B------:R-:W-:Y:S01]  /*f200*/  FMUL.FTZ R158, R158, R20.reuse ;  /* 0x000000149e9e7220 */ /* 0x080fe20000410000 */
[----:B------:R-:W-:Y:S01]  /*f210*/  FMUL.FTZ R159, R159, R20 ;  /* 0x000000149f9f7220 */ /* 0x000fe20000410000 */
[-C--:B---3--:R-:W-:Y:S01]  /*f220*/  FMUL.FTZ R148, R148, R19.reuse ;  /* 0x0000001394947220 */ /* 0x088fe20000410000 */
[----:B------:R-:W-:Y:S01]  /*f230*/  FMUL.FTZ R149, R149, R19 ;  /* 0x0000001395957220 */ /* 0x000fe20000410000 */
[----:B------:R-:W-:Y:S01]  /*f240*/  F2FP.F16.F32.PACK_AB R5, R232, R29 ;  /* 0x0000001de805723e */ /* 0x000fe200000000ff */
[----:B----4-:R-:W-:Y:S01]  /*f250*/  FFMA.FTZ R0, R42, UR4, -R28 ;  /* 0x000000042a007c23 */ /* 0x010fe2000801081c */
[-C--:B------:R-:W-:Y:S01]  /*f260*/  FMUL.FTZ R150, R150, R22.reuse ;  /* 0x0000001696967220 */ /* 0x080fe20000410000 */
[-C--:B------:R-:W-:Y:S02]  /*f270*/  FMUL.FTZ R151, R151, R22.reuse ;  /* 0x0000001697977220 */ /* 0x080fe40000410000 */
[----:B------:R3:W4:Y:S01]  /*f280*/  MUFU.EX2 R60, R0 ;  /* 0x00000000003c7308 */ /* 0x0007220000000800 */
[-C--:B------:R-:W-:Y:S01]  /*f290*/  FMUL.FTZ R152, R152, R19.reuse ;  /* 0x0000001398987220 */ /* 0x080fe20000410000 */
[----:B------:R-:W-:Y:S01]  /*f2a0*/  FMUL.FTZ R153, R153, R19 ;  /* 0x0000001399997220 */ /* 0x000fe20000410000 */
[-C--:B------:R-:W-:Y:S01]  /*f2b0*/  FMUL.FTZ R154, R154, R22.reuse ;  /* 0x000000169a9a7220 */ /* 0x080fe20000410000 */
[----:B------:R-:W-:Y:S01]  /*f2c0*/  FMUL.FTZ R155, R155, R22 ;  /* 0x000000169b9b7220 */ /* 0x000fe20000410000 */
[----:B-1----:R-:W-:Y:S01]  /*f2d0*/  HMMA.16816.F32 R144, R8, R12, R144 ;  /* 0x0000000c0890723c */ /* 0x002fe20000001890 */
[----:B---3--:R-:W-:-:S02]  /*f2e0*/  MOV R0, 0x20 ;  /* 0x0000002000007802 */ /* 0x008fc40000000f00 */
[----:B----4-:R-:W-:Y:S02]  /*f2f0*/  F2FP.F16.F32.PACK_AB R7, R60, R33 ;  /* 0x000000213c07723e */ /* 0x010fe400000000ff */
[----:B------:R-:W-:-:S04]  /*f300*/  SEL R48, R0, 0xffffffe0, !P3 ;  /* 0xffffffe000307807 */ /* 0x000fc80005800000 */
[----:B------:R-:W-:Y:S01]  /*f310*/  IADD3 R132, PT, PT, R48, R32, RZ ;  /* 0x0000002030847210 */ /* 0x000fe20007ffe0ff */
[C---:B------:R-:W-:Y:S01]  /*f320*/  HMMA.16816.F32 R40, R4.reuse, R12, R148 ;  /* 0x0000000c0428723c */ /* 0x040fe20000001894 */
[-C--:B------:R-:W-:Y:S01]  /*f330*/  FMUL.FTZ R162, R162, R20.reuse ;  /* 0x00000014a2a27220 */ /* 0x080fe20000410000 */
[----:B------:R-:W-:Y:S01]  /*f340*/  FMUL.FTZ R163, R163, R20 ;  /* 0x00000014a3a37220 */ /* 0x000fe20000410000 */
[-C--:B------:R-:W-:Y:S01]  /*f350*/  FMUL.FTZ R164, R164, R19.reuse ;  /* 0x00000013a4a47220 */ /* 0x080fe20000410000 */
[-C--:B------:R-:W-:Y:S01]  /*f360*/  FMUL.FTZ R165, R165, R19.reuse ;  /* 0x00000013a5a57220 */ /* 0x080fe20000410000 */
[-C--:B------:R-:W-:Y:S01]  /*f370*/  FMUL.FTZ R166, R166, R22.reuse ;  /* 0x00000016a6a67220 */ /* 0x080fe20000410000 */
[-C--:B------:R-:W-:Y:S01]  /*f380*/  FMUL.FTZ R167, R167, R22.reuse ;  /* 0x00000016a7a77220 */ /* 0x080fe20000410000 */
[-C--:B------:R-:W-:Y:S01]  /*f390*/  FMUL.FTZ R168, R168, R19.reuse ;  /* 0x00000013a8a87220 */ /* 0x080fe20000410000 */
[----:B------:R-:W-:Y:S01]  /*f3a0*/  HMMA.16816.F32 R152, R4, R14, R152 ;  /* 0x0000000e0498723c */ /* 0x000fe20000001898 */
[----:B------:R-:W-:Y:S01]  /*f3b0*/  FMUL.FTZ R169, R169, R19 ;  /* 0x00000013a9a97220 */ /* 0x000fe20000410000 */
[-C--:B------:R-:W-:Y:S01]  /*f3c0*/  FMUL.FTZ R170, R170, R22.reuse ;  /* 0x00000016aaaa7220 */ /* 0x080fe20000410000 */
[----:B------:R-:W-:Y:S01]  /*f3d0*/  FMUL.FTZ R171, R171, R22 ;  /* 0x00000016abab7220 */ /* 0x000fe20000410000 */
[-C--:B------:R-:W-:Y:S01]  /*f3e0*/  FMUL.FTZ R174, R174, R20.reuse ;  /* 0x00000014aeae7220 */ /* 0x080fe20000410000 */
[----:B------:R-:W-:Y:S01]  /*f3f0*/  FMUL.FTZ R175, R175, R20 ;  /* 0x00000014afaf7220 */ /* 0x000fe20000410000 */
[----:B------:R-:W-:-:S02]  /*f400*/  MOV R151, R45 ;  /* 0x0000002d00977202 */ /* 0x000fc40000000f00 */
        /* <DEDUP_REMOVED lines=8> */
[-C--:B-1----:R-:W-:Y:S08]  /*f490*/  HMMA.16816.F32 R44, R8, R12.reuse, R160 ;  /* 0x0000000c082c723c */ /* 0x082ff000000018a0 */
[C---:B------:R-:W-:Y:S08]  /*f4a0*/  HMMA.16816.F32 R164, R4.reuse, R12, R164 ;  /* 0x0000000c04a4723c */ /* 0x040ff000000018a4 */
[-C--:B------:R-:W-:Y:S08]  /*f4b0*/  HMMA.16816.F32 R168, R4, R14.reuse, R168 ;  /* 0x0000000e04a8723c */ /* 0x080ff000000018a8 */
[----:B------:R-:W-:Y:S01]  /*f4c0*/  HMMA.16816.F32 R56, R8, R14, R172 ;  /* 0x0000000e0838723c */ /* 0x000fe200000018ac */
        /* <DEDUP_REMOVED lines=10> */
[----:B------:R1:W-:Y:S01]  /*f570*/  STL [R1+0x70], R48 ;  /* 0x0000703001007387 */ /* 0x0003e20000100800 */
        /* <DEDUP_REMOVED lines=20> */
[----:B--2---:R-:W-:-:S05]  /*f6c0*/  IADD3 R133, PT, PT, R52, R32, RZ ;  /* 0x0000002034857210 */ /* 0x004fca0007ffe0ff */
[----:B------:R-:W2:Y:S01]  /*f6d0*/  LDSM.16.MT88.4 R12, [R133+0xc000] ;  /* 0x00c00000850c783b */ /* 0x000ea20000004200 */
[----:B-1----:R-:W-:Y:S01]  /*f6e0*/  IADD3 R48, PT, PT, R48, R133, RZ ;  /* 0x0000008530307210 */ /* 0x002fe20007ffe0ff */
[-C--:B--2---:R-:W-:Y:S08]  /*f6f0*/  HMMA.16816.F32 R52, R8, R12.reuse, R180 ;  /* 0x0000000c0834723c */ /* 0x084ff000000018b4 */
[C---:B------:R-:W-:Y:S08]  /*f700*/  HMMA.16816.F32 R176, R4.reuse, R12, R176 ;  /* 0x0000000c04b0723c */ /* 0x040ff000000018b0 */
[-C--:B------:R-:W-:Y:S08]  /*f710*/  HMMA.16816.F32 R184, R4, R14.reuse, R184 ;  /* 0x0000000e04b8723c */ /* 0x080ff000000018b8 */
[----:B------:R-:W-:Y:S01]  /*f720*/  HMMA.16816.F32 R64, R8, R14, R188 ;  /* 0x0000000e0840723c */ /* 0x000fe200000018bc */
[----:B------:R-:W1:Y:S01]  /*f730*/  LDSM.16.MT88.4 R12, [R48+0xc000] ;  /* 0x00c00000300c783b */ /* 0x000e620000004200 */
[----:B------:R-:W-:-:S04]  /*f740*/  FFMA.FTZ R0, R214, UR4, -R16 ;  /* 0x00000004d6007c23 */ /* 0x000fc80008010810 */
[----:B------:R2:W-:Y:S01]  /*f750*/  MUFU.EX2 R148, R0 ;  /* 0x0000000000947308 */ /* 0x0005e20000000800 */
[-C--:B------:R-:W-:Y:S01]  /*f760*/  FMUL.FTZ R68, R68, R21.reuse ;  /* 0x0000001544447220 */ /* 0x080fe20000410000 */
[-C--:B-1----:R-:W-:Y:S08]  /*f770*/  HMMA.16816.F32 R60, R8, R12.reuse, R196 ;  /* 0x0000000c083c723c */ /* 0x082ff000000018c4 */
[C---:B------:R-:W-:Y:S08]  /*f780*/  HMMA.16816.F32 R192, R4.reuse, R12, R192 ;  /* 0x0000000c04c0723c */ /* 0x040ff000000018c0 */
[-C--:B------:R-:W-:Y:S08]  /*f790*/  HMMA.16816.F32 R200, R4, R14.reuse, R200 ;  /* 0x0000000e04c8723c */ /* 0x080ff000000018c8 */
[----:B------:R-:W-:Y:S01]  /*f7a0*/  HMMA.16816.F32 R204, R8, R14, R204 ;  /* 0x0000000e08cc723c */ /* 0x000fe200000018cc */
[----:B------:R-:W1:Y:S01]  /*f7b0*/  LDSM.16.MT88.4 R12, [R32+0xe000] ;  /* 0x00e00000200c783b */ /* 0x000e620000004200 */
[----:B--2---:R-:W-:Y:S01]  /*f7c0*/  FFMA.FTZ R0, R211, UR4, -R16 ;  /* 0x00000004d3007c23 */ /* 0x004fe20008010810 */
        /* <DEDUP_REMOVED lines=15> */
[----:B------:R2:W3:Y:S01]  /*f8c0*/  MUFU.EX2 R188, R0 ;  /* 0x0000000000bc7308 */ /* 0x0004e20000000800 */
[----:B------:R-:W-:-:S02]  /*f8d0*/  MOV R150, R151 ;  /* 0x0000009700967202 */ /* 0x000fc40000000f00 */
[----:B------:R-:W-:Y:S02]  /*f8e0*/  MOV R151, R136 ;  /* 0x0000008800977202 */ /* 0x000fe40000000f00 */
[----:B------:R-:W-:Y:S02]  /*f8f0*/  MOV R159, R139 ;  /* 0x0000008b009f7202 */ /* 0x000fe40000000f00 */
[----:B------:R-:W-:Y:S02]  /*f900*/  MOV R158, R138 ;  /* 0x0000008a009e7202 */ /* 0x000fe40000000f00 */
[----:B------:R-:W-:Y:S01]  /*f910*/  MOV R157, R137 ;  /* 0x00000089009d7202 */ /* 0x000fe20000000f00 */
[----:B--2---:R-:W-:-:S04]  /*f920*/  FFMA.FTZ R0, R38, UR4, -R16 ;  /* 0x0000000426007c23 */ /* 0x004fc80008010810 */
[----:B------:R2:W-:Y:S01]  /*f930*/  MUFU.EX2 R196, R0 ;  /* 0x0000000000c47308 */ /* 0x0005e20000000800 */
[-C--:B-1----:R-:W-:Y:S08]  /*f940*/  HMMA.16816.F32 R136, R8, R12.reuse, R68 ;  /* 0x0000000c0888723c */ /* 0x082ff00000001844 */
[----:B------:R-:W-:Y:S01]  /*f950*/  HMMA.16816.F32 R72, R4, R12, R72 ;  /* 0x0000000c0448723c */ /* 0x000fe20000001848 */
[----:B--2---:R-:W-:-:S07]  /*f960*/  FFMA.FTZ R0, R31, UR4, -R16 ;  /* 0x000000041f007c23 */ /* 0x004fce0008010810 */
[-C--:B------:R-:W-:Y:S01]  /*f970*/  HMMA.16816.F32 R76, R4, R14.reuse, R76 ;  /* 0x0000000e044c723c */ /* 0x080fe2000000184c */
[----:B------:R1:W-:Y:S07]  /*f980*/  MUFU.EX2 R175, R0 ;  /* 0x0000000000af7308 */ /* 0x0003ee0000000800 */
[----:B------:R-:W-:Y:S01]  /*f990*/  HMMA.16816.F32 R80, R8, R14, R80 ;  /* 0x0000000e0850723c */ /* 0x000fe20000001850 */
[----:B------:R-:W2:Y:S01]  /*f9a0*/  LDSM.16.MT88.4 R12, [R132+0xe000] ;  /* 0x00e00000840c783b */ /* 0x000ea20000004200 */
[----:B-1----:R-:W-:-:S04]  /*f9b0*/  FFMA.FTZ R0, R216, UR4, -R17 ;  /* 0x00000004d8007c23 */ /* 0x002fc80008010811 */
[----:B------:R1:W-:Y:S02]  /*f9c0*/  MUFU.EX2 R149, R0 ;  /* 0x0000000000957308 */ /* 0x0003e40000000800 */
[----:B-1----:R-:W-:-:S06]  /*f9d0*/  FFMA.FTZ R0, R213, UR4, -R17 ;  /* 0x00000004d5007c23 */ /* 0x002fcc0008010811 */
[----:B------:R1:W4:Y:S01]  /*f9e0*/  MUFU.EX2 R189, R0 ;  /* 0x0000000000bd7308 */ /* 0x0003220000000800 */
[----:B------:R-:W-:Y:S02]  /*f9f0*/  MOV R213, R161 ;  /* 0x000000a100d57202 */ /* 0x000fe40000000f00 */
[----:B------:R-:W-:Y:S02]  /*fa00*/  MOV R161, R162 ;  /* 0x000000a200a17202 */ /* 0x000fe40000000f00 */
[----:B------:R-:W-:Y:S01]  /*fa10*/  MOV R162, R159 ;  /* 0x0000009f00a27202 */ /* 0x000fe20000000f00 */
[----:B-1----:R-:W-:-:S04]  /*fa20*/  FFMA.FTZ R0, R49, UR4, -R17 ;  /* 0x0000000431007c23 */ /* 0x002fc80008010811 */
[----:B------:R1:W-:Y:S01]  /*fa30*/  MUFU.EX2 R197, R0 ;  /* 0x0000000000c57308 */ /* 0x0003e20000000800 */
[----:B------:R-:W-:Y:S01]  /*fa40*/  MOV R159, R150 ;  /* 0x00000096009f7202 */ /* 0x000fe20000000f00 */
[-C--:B------:R-:W-:Y:S01]  /*fa50*/  FMUL.FTZ R84, R84, R21.reuse ;  /* 0x0000001554547220 */ /* 0x080fe20000410000 */
[----:B------:R-:W-:Y:S01]  /*fa60*/  FMUL.FTZ R85, R85, R21 ;  /* 0x0000001555557220 */ /* 0x000fe20000410000 */
[----:B-1----:R-:W-:-:S04]  /*fa70*/  FFMA.FTZ R0, R34, UR4, -R17 ;  /* 0x0000000422007c23 */ /* 0x002fc80008010811 */
[----:B------:R1:W4:Y:S01]  /*fa80*/  MUFU.EX2 R160, R0 ;  /* 0x0000000000a07308 */ /* 0x0003220000000800 */
[-C--:B------:R-:W-:Y:S01]  /*fa90*/  FMUL.FTZ R86, R86, R20.reuse ;  /* 0x0000001456567220 */ /* 0x080fe20000410000 */
[----:B------:R-:W-:Y:S01]  /*faa0*/  FMUL.FTZ R87, R87, R20 ;  /* 0x0000001457577220 */ /* 0x000fe20000410000 */
        /* <DEDUP_REMOVED lines=8> */
[-C--:B------:R-:W-:Y:S01]  /*fb30*/  FMUL.FTZ R94, R94, R22.reuse ;  /* 0x000000165e5e7220 */ /* 0x080fe20000410000 */
[----:B------:R-:W-:Y:S01]  /*fb40*/  FMUL.FTZ R95, R95, R22 ;  /* 0x000000165f5f7220 */ /* 0x000fe20000410000 */
[-C--:B------:R-:W-:Y:S01]  /*fb50*/  FMUL.FTZ R96, R96, R21.reuse ;  /* 0x0000001560607220 */ /* 0x080fe20000410000 */
[-C--:B------:R-:W-:Y:S01]  /*fb60*/  FMUL.FTZ R97, R97, R21.reuse ;  /* 0x0000001561617220 */ /* 0x080fe20000410000 */
[-C--:B------:R-:W-:Y:S01]  /*fb70*/  FMUL.FTZ R98, R98, R20.reuse ;  /* 0x0000001462627220 */ /* 0x080fe20000410000 */
[-C--:B------:R-:W-:Y:S01]  /*fb80*/  FMUL.FTZ R99, R99, R20.reuse ;  /* 0x0000001463637220 */ /* 0x080fe20000410000 */
[--C-:B-1----:R-:W-:Y:S02]  /*fb90*/  FFMA.FTZ R0, R215, UR4, -R18.reuse ;  /* 0x00000004d7007c23 */ /* 0x102fe40008010812 */
[----:B------:R-:W4:Y:S01]  /*fba0*/  LDL.LU R215, [R1+0x98] ;  /* 0x0000980001d77983 */ /* 0x000f220000300800 */
[-C--:B--2---:R-:W-:Y:S08]  /*fbb0*/  HMMA.16816.F32 R84, R8, R12.reuse, R84 ;  /* 0x0000000c0854723c */ /* 0x084ff00000001854 */
        /* <DEDUP_REMOVED lines=20> */
[----:B------:R2:W4:Y:S01]  /*fd00*/  MUFU.EX2 R190, R0 ;  /* 0x0000000000be7308 */ /* 0x0005220000000800 */
        /* <DEDUP_REMOVED lines=16> */
[----:B------:R-:W-:Y:S01]  /*fe10*/  MOV R49, R32 ;  /* 0x0000002000317202 */ /* 0x000fe20000000f00 */
[----:B------:R-:W4:Y:S01]  /*fe20*/  LDL.LU R218, [R1+0x9c] ;  /* 0x00009c0001da7983 */ /* 0x000f220000300800 */
[-C--:B-1----:R-:W-:Y:S08]  /*fe30*/  HMMA.16816.F32 R100, R8, R12.reuse, R100 ;  /* 0x0000000c0864723c */ /* 0x082ff00000001864 */
[C---:B------:R-:W-:Y:S08]  /*fe40*/  HMMA.16816.F32 R104, R4.reuse, R12, R104 ;  /* 0x0000000c0468723c */ /* 0x040ff00000001868 */
[-C--:B------:R-:W-:Y:S08]  /*fe50*/  HMMA.16816.F32 R108, R4, R14.reuse, R108 ;  /* 0x0000000e046c723c */ /* 0x080ff0000000186c */
[----:B------:R-:W-:Y:S01]  /*fe60*/  HMMA.16816.F32 R112, R8, R14, R112 ;  /* 0x0000000e0870723c */ /* 0x000fe20000001870 */
[----:B------:R-:W1:Y:S01]  /*fe70*/  LDSM.16.MT88.4 R12, [R48+0xe000] ;  /* 0x00e00000300c783b */ /* 0x000e620000004200 */
[----:B--2---:R-:W-:-:S04]  /*fe80*/  FFMA.FTZ R0, R51, UR4, -R18 ;  /* 0x0000000433007c23 */ /* 0x004fc80008010812 */
[----:B------:R2:W-:Y:S02]  /*fe90*/  MUFU.EX2 R198, R0 ;  /* 0x0000000000c67308 */ /* 0x0005e40000000800 */
[----:B--2---:R-:W-:-:S06]  /*fea0*/  FFMA.FTZ R0, R36, UR4, -R18 ;  /* 0x0000000424007c23 */ /* 0x004fcc0008010812 */
[----:B------:R2:W4:Y:S01]  /*feb0*/  MUFU.EX2 R173, R0 ;  /* 0x0000000000ad7308 */ /* 0x0005220000000800 */
[----:B-1----:R-:W-:Y:S01]  /*fec0*/  HMMA.16816.F32 R120, R4, R12, R120 ;  /* 0x0000000c0478723c */ /* 0x002fe20000001878 */
[----:B--2---:R-:W-:-:S07]  /*fed0*/  FFMA.FTZ R0, R220, UR4, -R28 ;  /* 0x00000004dc007c23 */ /* 0x004fce000801081c */
[----:B------:R-:W-:Y:S01]  /*fee0*/  HMMA.16816.F32 R124, R4, R14, R124 ;  /* 0x0000000e047c723c */ /* 0x000fe2000000187c */
[----:B------:R1:W-:Y:S07]  /*fef0*/  MUFU.EX2 R174, R0 ;  /* 0x0000000000ae7308 */ /* 0x0003ee0000000800 */
[C---:B------:R-:W-:Y:S08]  /*ff00*/  HMMA.16816.F32 R116, R8.reuse, R12, R116 ;  /* 0x0000000c0874723c */ /* 0x040ff00000001874 */
[----:B------:R-:W-:Y:S01]  /*ff10*/  HMMA.16816.F32 R128, R8, R14, R128 ;  /* 0x0000000e0880723c */ /* 0x000fe20000001880 */
[----:B------:R-:W2:Y:S01]  /*ff20*/  LDSM.16.MT88.4 R12, [R49+0xc800] ;  /* 0x00c80000310c783b */ /* 0x000ea20000004200 */
[----:B-1----:R-:W-:-:S04]  /*ff30*/  FFMA.FTZ R0, R219, UR4, -R28 ;  /* 0x00000004db007c23 */ /* 0x002fc8000801081c */
[----:B------:R1:W4:Y:S02]  /*ff40*/  MUFU.EX2 R191, R0 ;  /* 0x0000000000bf7308 */ /* 0x0003240000000800 */
[----:B-1----:R-:W-:-:S06]  /*ff50*/  FFMA.FTZ R0, R217, UR4, -R28 ;  /* 0x00000004d9007c23 */ /* 0x002fcc000801081c */
[----:B------:R1:W-:Y:S02]  /*ff60*/  MUFU.EX2 R180, R0 ;  /* 0x0000000000b47308 */ /* 0x0003e40000000800 */
[----:B-1----:R-:W-:-:S06]  /*ff70*/  FFMA.FTZ R0, R50, UR4, -R28 ;  /* 0x0000000432007c23 */ /* 0x002fcc000801081c */
[----:B------:R-:W1:Y:S01]  /*ff80*/  MUFU.EX2 R172, R0 ;  /* 0x0000000000ac7308 */ /* 0x000e620000000800 */
[----:B---3--:R-:W-:Y:S02]  /*ff90*/  F2FP.F16.F32.PACK_AB R8, R188, R148 ;  /* 0x00000094bc08723e */ /* 0x008fe400000000ff */
[----:B----4-:R-:W-:Y:S02]  /*ffa0*/  F2FP.F16.F32.PACK_AB R9, R189, R149 ;  /* 0x00000095bd09723e */ /* 0x010fe400000000ff */
[----:B------:R-:W-:Y:S02]  /*ffb0*/  F2FP.F16.F32.PACK_AB R10, R175, R196 ;  /* 0x000000c4af0a723e */ /* 0x000fe400000000ff */
[----:B------:R-:W-:Y:S02]  /*ffc0*/  F2FP.F16.F32.PACK_AB R11, R160, R197 ;  /* 0x000000c5a00b723e */ /* 0x000fe400000000ff */
[----:B------:R-:W-:Y:S02]  /*ffd0*/  F2FP.F16.F32.PACK_AB R4, R190, R150 ;  /* 0x00000096be04723e */ /* 0x000fe400000000ff */
[----:B------:R-:W-:-:S02]  /*ffe0*/  F2FP.F16.F32.PACK_AB R6, R173, R198 ;  /* 0x000000c6ad06723e */ /* 0x000fc400000000ff */
[----:B------:R-:W-:Y:S02]  /*fff0*/  F2FP.F16.F32.PACK_AB R5, R191, R174 ;  /* 0x000000aebf05723e */ /* 0x000fe400000000ff */
[----:B-1----:R-:W-:Y:S02]  /*10000*/  F2FP.F16.F32.PACK_AB R7, R172, R180 ;  /* 0x000000b4ac07723e */ /* 0x002fe400000000ff */
[----:B------:R-:W-:Y:S01]  /*10010*/  MOV R211, R163 ;  /* 0x000000a300d37202 */ /* 0x000fe20000000f00 */
[----:B--2---:R-:W-:Y:S01]  /*10020*/  HMMA.16816.F32 R24, R8, R14, R24 ;  /* 0x0000000e0818723c */ /* 0x004fe20000001818 */
[----:B------:R-:W-:Y:S02]  /*10030*/  MOV R31, R35 ;  /* 0x00000023001f7202 */ /* 0x000fe40000000f00 */
[----:B------:R-:W-:Y:S02]  /*10040*/  MOV R163, R39 ;  /* 0x0000002700a37202 */ /* 0x000fe40000000f00 */
[----:B------:R-:W-:-:S02]  /*10050*/  MOV R181, R33 ;  /* 0x0000002100b57202 */ /* 0x000fc40000000f00 */
[----:B------:R-:W-:Y:S01]  /*10060*/  MOV R183, R37 ;  /* 0x0000002500b77202 */ /* 0x000fe20000000f00 */
[-C--:B------:R-:W-:Y:S08]  /*10070*/  HMMA.16816.F32 R32, R8, R12.reuse, R144 ;  /* 0x0000000c0820723c */ /* 0x080ff00000001890 */
[C---:B------:R-:W-:Y:S08]  /*10080*/  HMMA.16816.F32 R40, R4.reuse, R12, R40 ;  /* 0x0000000c0428723c */ /* 0x040ff00000001828 */
        /* <DEDUP_REMOVED lines=12> */
[----:B------:R-:W-:-:S06]  /*10150*/  MOV R216, R142 ;  /* 0x0000008e00d87202 */ /* 0x000fcc0000000f00 */
[-C--:B-1----:R-:W-:Y:S08]  /*10160*/  HMMA.16816.F32 R60, R8, R12.reuse, R60 ;  /* 0x0000000c083c723c */ /* 0x082ff0000000183c */
[C---:B------:R-:W-:Y:S08]  /*10170*/  HMMA.16816.F32 R192, R4.reuse, R12, R192 ;  /* 0x0000000c04c0723c */ /* 0x040ff000000018c0 */
[-C--:B------:R-:W-:Y:S08]  /*10180*/  HMMA.16816.F32 R200, R4, R14.reuse, R200 ;  /* 0x0000000e04c8723c */ /* 0x080ff000000018c8 */
[----:B------:R-:W-:Y:S01]  /*10190*/  HMMA.16816.F32 R68, R8, R14, R204 ;  /* 0x0000000e0844723c */ /* 0x000fe200000018cc */
[----:B------:R-:W1:Y:S01]  /*101a0*/  LDSM.16.MT88.4 R12, [R49+0xe800] ;  /* 0x00e80000310c783b */ /* 0x000e620000004200 */
[----:B------:R-:W-:-:S02]  /*101b0*/  MOV R182, R140 ;  /* 0x0000008c00b67202 */ /* 0x000fc40000000f00 */
[----:B------:R-:W-:Y:S02]  /*101c0*/  MOV R214, R141 ;  /* 0x0000008d00d67202 */ /* 0x000fe40000000f00 */
[----:B------:R-:W-:Y:S01]  /*101d0*/  MOV R199, R143 ;  /* 0x0000008f00c77202 */ /* 0x000fe20000000f00 */
[----:B------:R-:W-:Y:S01]  /*101e0*/  FFMA.FTZ R50, R215, R21, R237 ;  /* 0x00000015d7327223 */ /* 0x000fe200000100ed */
[----:B------:R-:W-:Y:S01]  /*101f0*/  FFMA.FTZ R0, R216, UR4, -R16 ;  /* 0x00000004d8007c23 */ /* 0x000fe20008010810 */
[----:B------:R-:W-:Y:S01]  /*10200*/  MOV R216, R31 ;  /* 0x0000001f00d87202 */ /* 0x000fe20000000f00 */
[C---:B-1----:R-:W-:Y:S08]  /*10210*/  HMMA.16816.F32 R140, R8.reuse, R12, R136 ;  /* 0x0000000c088c723c */ /* 0x042ff00000001888 */
[----:B------:R-:W-:Y:S01]  /*10220*/  HMMA.16816.F32 R136, R8, R14, R80 ;  /* 0x0000000e0888723c */ /* 0x000fe20000001850 */
[----:B------:R-:W-:-:S02]  /*10230*/  MOV R83, R49 ;  /* 0x0000003100537202 */ /* 0x000fc40000000f00 */
[----:B------:R-:W2:Y:S04]  /*10240*/  LDL.LU R49, [R1+0xa0] ;  /* 0x0000a00001317983 */ /* 0x000ea80000300800 */
[----:B------:R1:W5:Y:S04]  /*10250*/  LDL.LU R237, [R1+0xd4] ;  /* 0x0000d40001ed7983 */ /* 0x0003680000300800 */
[----:B------:R-:W3:Y:S01]  /*10260*/  LDL.LU R31, [R1+0xa4] ;  /* 0x0000a400011f7983 */ /* 0x000ee20000300800 */
[C---:B------:R-:W-:Y:S08]  /*10270*/  HMMA.16816.F32 R72, R4.reuse, R12, R72 ;  /* 0x0000000c0448723c */ /* 0x040ff00000001848 */
[----:B------:R-:W-:Y:S01]  /*10280*/  HMMA.16816.F32 R76, R4, R14, R76 ;  /* 0x0000000e044c723c */ /* 0x000fe2000000184c */
[----:B------:R-:W4:Y:S07]  /*10290*/  LDSM.16.MT88.4 R12, [R132+0xe800] ;  /* 0x00e80000840c783b */ /* 0x000f2e0000004200 */
[-C--:B----4-:R-:W-:Y:S08]  /*102a0*/  HMMA.16816.F32 R84, R8, R12.reuse, R84 ;  /* 0x0000000c0854723c */ /* 0x090ff00000001854 */
[C---:B------:R-:W-:Y:S08]  /*102b0*/  HMMA.16816.F32 R88, R4.reuse, R12, R88 ;  /* 0x0000000c0458723c */ /* 0x040ff00000001858 */
[-C--:B------:R-:W-:Y:S08]  /*102c0*/  HMMA.16816.F32 R92, R4, R14.reuse, R92 ;  /* 0x0000000e045c723c */ /* 0x080ff0000000185c */
[C---:B------:R-:W-:Y:S01]  /*102d0*/  HMMA.16816.F32 R96, R8.reuse, R14, R96 ;  /* 0x0000000e0860723c */ /* 0x040fe20000001860 */
[----:B------:R-:W4:Y:S01]  /*102e0*/  LDSM.16.MT88.4 R12, [R133+0xe800] ;  /* 0x00e80000850c783b */ /* 0x000f220000004200 */
[----:B------:R1:W-:Y:S06]  /*102f0*/  MUFU.EX2 R82, R0 ;  /* 0x0000000000527308 */ /* 0x0003ec0000000800 */
[-C--:B----4-:R-:W-:Y:S08]  /*10300*/  HMMA.16816.F32 R100, R8, R12.reuse, R100 ;  /* 0x0000000c0864723c */ /* 0x090ff00000001864 */
[C---:B------:R-:W-:Y:S08]  /*10310*/  HMMA.16816.F32 R104, R4.reuse, R12, R104 ;  /* 0x0000000c0468723c */ /* 0x040ff00000001868 */
[-C--:B------:R-:W-:Y:S08]  /*10320*/  HMMA.16816.F32 R108, R4, R14.reuse, R108 ;  /* 0x0000000e046c723c */ /* 0x080ff0000000186c */
[----:B------:R-:W-:Y:S01]  /*10330*/  HMMA.16816.F32 R112, R8, R14, R112 ;  /* 0x0000000e0870723c */ /* 0x000fe20000001870 */
[----:B------:R-:W4:Y:S01]  /*10340*/  LDSM.16.MT88.4 R12, [R48+0xe800] ;  /* 0x00e80000300c783b */ /* 0x000f220000004200 */
[----:B-1----:R-:W-:-:S06]  /*10350*/  FFMA.FTZ R0, R249, UR4, -R16 ;  /* 0x00000004f9007c23 */ /* 0x002fcc0008010810 */
[C---:B----4-:R-:W-:Y:S08]  /*10360*/  HMMA.16816.F32 R116, R8.reuse, R12, R116 ;  /* 0x0000000c0874723c */ /* 0x050ff00000001874 */
[----:B------:R-:W-:Y:S01]  /*10370*/  HMMA.16816.F32 R128, R8, R14, R128 ;  /* 0x0000000e0880723c */ /* 0x000fe20000001880 */
[----:B------:R1:W4:Y:S07]  /*10380*/  MUFU.EX2 R8, R0 ;  /* 0x0000000000087308 */ /* 0x00032e0000000800 */
[----:B------:R-:W-:Y:S01]  /*10390*/  HMMA.16816.F32 R120, R4, R12, R120 ;  /* 0x0000000c0478723c */ /* 0x000fe20000001878 */
[----:B-1----:R-:W-:-:S07]  /*103a0*/  FFMA.FTZ R0, R229, UR4, -R16 ;  /* 0x00000004e5007c23 */ /* 0x002fce0008010810 */
[----:B------:R-:W-:Y:S01]  /*103b0*/  HMMA.16816.F32 R124, R4, R14, R124 ;  /* 0x0000000e047c723c */ /* 0x000fe2000000187c */
[----:B------:R-:W1:Y:S01]  /*103c0*/  LDSM.16.MT88.4 R12, [R83+0xd000] ;  /* 0x00d00000530c783b */ /* 0x000e620000004200 */
        /* <DEDUP_REMOVED lines=24> */
[----:B------:R4:W-:Y:S01]  /*10550*/  MUFU.EX2 R220, R0 ;  /* 0x0000000000dc7308 */ /* 0x0009e20000000800 */
[----:B------:R-:W-:Y:S02]  /*10560*/  MOV R199, R181 ;  /* 0x000000b500c77202 */ /* 0x000fe40000000f00 */
[----:B------:R-:W-:Y:S01]  /*10570*/  MOV R181, R161 ;  /* 0x000000a100b57202 */ /* 0x000fe20000000f00 */
[----:B--2---:R-:W-:Y:S01]  /*10580*/  FFMA.FTZ R51, R49, R19, R23 ;  /* 0x0000001331337223 */ /* 0x004fe20000010017 */
[----:B------:R-:W-:Y:S01]  /*10590*/  MOV R161, R163 ;  /* 0x000000a300a17202 */ /* 0x000fe20000000f00 */
[----:B----4-:R-:W-:-:S04]  /*105a0*/  FFMA.FTZ R0, R162, UR4, -R28 ;  /* 0x00000004a2007c23 */ /* 0x010fc8000801081c */
[----:B------:R2:W4:Y:S01]  /*105b0*/  MUFU.EX2 R211, R0 ;  /* 0x0000000000d37308 */ /* 0x0005220000000800 */
[----:B------:R-:W-:Y:S01]  /*105c0*/  MOV R162, R157 ;  /* 0x0000009d00a27202 */ /* 0x000fe20000000f00 */
[----:B------:R-:W-:Y:S01]  /*105d0*/  FFMA.FTZ R80, R218, R20, R208 ;  /* 0x00000014da507223 */ /* 0x000fe200000100d0 */
[----:B------:R-:W-:Y:S01]  /*105e0*/  MOV R163, R158 ;  /* 0x0000009e00a37202 */ /* 0x000fe20000000f00 */
[----:B---3--:R-:W-:Y:S01]  /*105f0*/  FFMA.FTZ R49, R31, R22, R29 ;  /* 0x000000161f317223 */ /* 0x008fe2000001001d */
[----:B------:R-:W-:Y:S01]  /*10600*/  MOV R158, R134 ;  /* 0x00000086009e7202 */ /* 0x000fe20000000f00 */
[--C-:B------:R-:W-:Y:S01]  /*10610*/  FFMA.FTZ R209, R248, UR4, -R16.reuse ;  /* 0x00000004f8d17c23 */ /* 0x100fe20008010810 */
[----:B------:R-:W-:Y:S01]  /*10620*/  MOV R157, R135 ;  /* 0x00000087009d7202 */ /* 0x000fe20000000f00 */
[--C-:B------:R-:W-:Y:S01]  /*10630*/  FFMA.FTZ R208, R225, UR4, -R16.reuse ;  /* 0x00000004e1d07c23 */ /* 0x100fe20008010810 */
[----:B------:R-:W-:Y:S01]  /*10640*/  MOV R152, R30 ;  /* 0x0000001e00987202 */ /* 0x000fe20000000f00 */
[--C-:B------:R-:W-:Y:S01]  /*10650*/  FFMA.FTZ R147, R222, UR4, -R16.reuse ;  /* 0x00000004de937c23 */ /* 0x100fe20008010810 */
[----:B------:R-:W-:Y:S01]  /*10660*/  FFMA.FTZ R146, R212, UR4, -R16 ;  /* 0x00000004d4927c23 */ /* 0x000fe20008010810 */
[--C-:B------:R-:W-:Y:S01]  /*10670*/  FFMA.FTZ R145, R252, UR4, -R17.reuse ;  /* 0x00000004fc917c23 */ /* 0x100fe20008010811 */
[--C-:B------:R-:W-:Y:S01]  /*10680*/  FFMA.FTZ R144, R244, UR4, -R17.reuse ;  /* 0x00000004f4907c23 */ /* 0x100fe20008010811 */
[--C-:B------:R-:W-:Y:S01]  /*10690*/  FFMA.FTZ R135, R223, UR4, -R17.reuse ;  /* 0x00000004df877c23 */ /* 0x100fe20008010811 */
[----:B------:R-:W-:Y:S01]  /*106a0*/  FFMA.FTZ R134, R221, UR4, -R17 ;  /* 0x00000004dd867c23 */ /* 0x000fe20008010811 */
[--C-:B------:R-:W-:Y:S01]  /*106b0*/  FFMA.FTZ R31, R236, UR4, -R18.reuse ;  /* 0x00000004ec1f7c23 */ /* 0x100fe20008010812 */
[--C-:B------:R-:W-:Y:S01]  /*106c0*/  FFMA.FTZ R30, R246, UR4, -R18.reuse ;  /* 0x00000004f61e7c23 */ /* 0x100fe20008010812 */
[--C-:B------:R-:W-:Y:S01]  /*106d0*/  FFMA.FTZ R29, R224, UR4, -R18.reuse ;  /* 0x00000004e01d7c23 */ /* 0x100fe20008010812 */
[----:B--2---:R-:W-:Y:S01]  /*106e0*/  FFMA.FTZ R0, R210, UR4, -R18 ;  /* 0x00000004d2007c23 */ /* 0x004fe20008010812 */
[----:B------:R-:W-:Y:S01]  /*106f0*/  MOV R222, R8 ;  /* 0x0000000800de7202 */ /* 0x000fe20000000f00 */
[----:B------:R-:W2:Y:S01]  /*10700*/  LDSM.16.MT88.4 R16, [R133+0xd000] ;  /* 0x00d000008510783b */ /* 0x000ea20000004200 */
[----:B-1----:R-:W-:-:S02]  /*10710*/  MOV R252, R7 ;  /* 0x0000000700fc7202 */ /* 0x002fc40000000f00 */
[----:B------:R-:W-:Y:S01]  /*10720*/  MOV R244, R6 ;  /* 0x0000000600f47202 */ /* 0x000fe20000000f00 */
[----:B------:R-:W1:Y:S01]  /*10730*/  LDSM.16.MT88.4 R20, [R132+0xd000] ;  /* 0x00d000008414783b */ /* 0x000e620000004200 */
[----:B------:R-:W-:Y:S02]  /*10740*/  MOV R223, R5 ;  /* 0x0000000500df7202 */ /* 0x000fe40000000f00 */
[----:B------:R-:W-:Y:S02]  /*10750*/  MOV R221, R4 ;  /* 0x0000000400dd7202 */ /* 0x000fe40000000f00 */
[----:B------:R-:W-:Y:S02]  /*10760*/  F2FP.F16.F32.PACK_AB R9, R250, R81 ;  /* 0x00000051fa09723e */ /* 0x000fe400000000ff */
        /* <DEDUP_REMOVED lines=10> */
[----:B------:R-:W-:Y:S01]  /*10810*/  MUFU.EX2 R209, R209 ;  /* 0x000000d100d17308 */ /* 0x000fe20000000800 */
[----:B------:R-:W-:Y:S01]  /*10820*/  F2FP.F16.F32.PACK_AB R8, R222, R82 ;  /* 0x00000052de08723e */ /* 0x000fe200000000ff */
[----:B------:R3:W5:Y:S01]  /*10830*/  LDL.LU R236, [R1+0xd0] ;  /* 0x0000d00001ec7983 */ /* 0x0007620000300800 */
[----:B------:R-:W-:Y:S02]  /*10840*/  F2FP.F16.F32.PACK_AB R10, R244, R221 ;  /* 0x000000ddf40a723e */ /* 0x000fe400000000ff */
[----:B------:R-:W-:Y:S02]  /*10850*/  F2FP.F16.F32.PACK_AB R11, R252, R223 ;  /* 0x000000dffc0b723e */ /* 0x000fe400000000ff */
[----:B------:R-:W-:-:S02]  /*10860*/  F2FP.F16.F32.PACK_AB R4, R245, R229 ;  /* 0x000000e5f504723e */ /* 0x000fc400000000ff */
[----:B------:R-:W-:Y:S02]  /*10870*/  F2FP.F16.F32.PACK_AB R6, R247, R249 ;  /* 0x000000f9f706723e */ /* 0x000fe400000000ff */
[----:B------:R-:W-:Y:S02]  /*10880*/  F2FP.F16.F32.PACK_AB R5, R227, R226 ;  /* 0x000000e2e305723e */ /* 0x000fe400000000ff */
[----:B----4-:R-:W-:Y:S01]  /*10890*/  F2FP.F16.F32.PACK_AB R7, R211, R220 ;  /* 0x000000dcd307723e */ /* 0x010fe200000000ff */
[----:B------:R-:W-:Y:S01]  /*108a0*/  HMMA.16816.F32 R216, R8, R12, R32 ;  /* 0x0000000c08d8723c */ /* 0x000fe20000001820 */
[----:B------:R-:W-:Y:S02]  /*108b0*/  MOV R224, R160 ;  /* 0x000000a000e07202 */ /* 0x000fe40000000f00 */
[----:B------:R-:W-:-:S05]  /*108c0*/  MOV R210, R161 ;  /* 0x000000a100d27202 */ /* 0x000fca0000000f00 */
[C---:B------:R-:W-:Y:S08]  /*108d0*/  HMMA.16816.F32 R40, R4.reuse, R12, R40 ;  /* 0x0000000c0428723c */ /* 0x040ff00000001828 */
[-C--:B------:R-:W-:Y:S08]  /*108e0*/  HMMA.16816.F32 R36, R4, R14.reuse, R36 ;  /* 0x0000000e0424723c */ /* 0x080ff00000001824 */
[C---:B------:R-:W-:Y:S01]  /*108f0*/  HMMA.16816.F32 R160, R8.reuse, R14, R24 ;  /* 0x0000000e08a0723c */ /* 0x040fe20000001818 */
[----:B------:R-:W4:Y:S04]  /*10900*/  LDSM.16.MT88.4 R12, [R48+0xd000] ;  /* 0x00d00000300c783b */ /* 0x000f280000004200 */
[----:B------:R-:W-:Y:S03]  /*10910*/  LDSM.16.MT88.4 R24, [R48+0xf000] ;  /* 0x00f000003018783b */ /* 0x000fe60000004200 */
        /* <DEDUP_REMOVED lines=14> */
[----:B------:R-:W4:Y:S01]  /*10a00*/  LDSM.16.MT88.4 R12, [R133+0xf000] ;  /* 0x00f00000850c783b */ /* 0x000f220000004200 */
[----:B------:R-:W-:-:S02]  /*10a10*/  MOV R246, R175 ;  /* 0x000000af00f67202 */ /* 0x000fc40000000f00 */
[----:B------:R-:W-:-:S04]  /*10a20*/  MOV R175, R159 ;  /* 0x0000009f00af7202 */ /* 0x000fc80000000f00 */
[-C--:B--2---:R-:W-:Y:S08]  /*10a30*/  HMMA.16816.F32 R92, R4, R18.reuse, R92 ;  /* 0x00000012045c723c */ /* 0x084ff0000000185c */
[----:B------:R-:W-:Y:S01]  /*10a40*/  HMMA.16816.F32 R44, R8, R18, R96 ;  /* 0x00000012082c723c */ /* 0x000fe20000001860 */
[----:B------:R2:W-:Y:S01]  /*10a50*/  MUFU.EX2 R18, R0 ;  /* 0x0000000000127308 */ /* 0x0005e20000000800 */
[----:B------:R-:W-:Y:S06]  /*10a60*/  LDSM.16.MT88.4 R96, [R132+0xf800] ;  /* 0x00f800008460783b */ /* 0x000fec0000004200 */
[----:B------:R-:W-:Y:S01]  /*10a70*/  HMMA.16816.F32 R32, R4, R26, R124 ;  /* 0x0000001a0420723c */ /* 0x000fe2000000187c */
[----:B------:R-:W-:-:S02]  /*10a80*/  MOV R126, R156 ;  /* 0x0000009c007e7202 */ /* 0x000fc40000000f00 */
[----:B------:R-:W-:Y:S01]  /*10a90*/  MOV R127, R157 ;  /* 0x0000009d007f7202 */ /* 0x000fe20000000f00 */
[--C-:B--2---:R-:W-:Y:S02]  /*10aa0*/  FFMA.FTZ R0, R158, UR4, -R28.reuse ;  /* 0x000000049e007c23 */ /* 0x104fe4000801081c */
[----:B------:R-:W2:Y:S02]  /*10ab0*/  LDSM.16.MT88.4 R156, [R83+0xd800] ;  /* 0x00d80000539c783b */ /* 0x000ea40000004200 */
[C---:B-1----:R-:W-:Y:S08]  /*10ac0*/  HMMA.16816.F32 R72, R4.reuse, R20, R72 ;  /* 0x000000140448723c */ /* 0x042ff00000001848 */
[----:B------:R-:W-:Y:S08]  /*10ad0*/  HMMA.16816.F32 R76, R4, R22, R76 ;  /* 0x00000016044c723c */ /* 0x000ff0000000184c */
[C---:B------:R-:W-:Y:S08]  /*10ae0*/  HMMA.16816.F32 R68, R8.reuse, R20, R140 ;  /* 0x000000140844723c */ /* 0x040ff0000000188c */
[----:B------:R-:W-:Y:S01]  /*10af0*/  HMMA.16816.F32 R20, R8, R22, R136 ;  /* 0x000000160814723c */ /* 0x000fe20000001888 */
[----:B------:R-:W-:Y:S08]  /*10b00*/  MUFU.EX2 R136, R30 ;  /* 0x0000001e00887308 */ /* 0x000ff00000000800 */
[----:B------:R1:W-:Y:S01]  /*10b10*/  MUFU.EX2 R30, R0 ;  /* 0x00000000001e7308 */ /* 0x0003e20000000800 */
[-C--:B------:R-:W-:Y:S08]  /*10b20*/  HMMA.16816.F32 R88, R4, R16.reuse, R88 ;  /* 0x000000100458723c */ /* 0x080ff00000001858 */
[----:B------:R-:W-:Y:S01]  /*10b30*/  HMMA.16816.F32 R84, R8, R16, R84 ;  /* 0x000000100854723c */ /* 0x000fe20000001854 */
[----:B-1----:R-:W-:-:S07]  /*10b40*/  FFMA.FTZ R0, R235, UR4, -R28 ;  /* 0x00000004eb007c23 */ /* 0x002fce000801081c */
[C---:B----4-:R-:W-:Y:S01]  /*10b50*/  HMMA.16816.F32 R104, R4.reuse, R12, R104 ;  /* 0x0000000c0468723c */ /* 0x050fe20000001868 */
[----:B------:R-:W1:Y:S07]  /*10b60*/  MUFU.EX2 R31, R31 ;  /* 0x0000001f001f7308 */ /* 0x000e6e0000000800 */
[C---:B------:R-:W-:Y:S01]  /*10b70*/  HMMA.16816.F32 R108, R4.reuse, R14, R108 ;  /* 0x0000000e046c723c */ /* 0x040fe2000000186c */
[----:B------:R4:W-:Y:S07]  /*10b80*/  MUFU.EX2 R16, R0 ;  /* 0x0000000000107308 */ /* 0x0009ee0000000800 */
[----:B------:R-:W-:Y:S01]  /*10b90*/  HMMA.16816.F32 R120, R4, R24, R120 ;  /* 0x000000180478723c */ /* 0x000fe20000001878 */
[--C-:B------:R-:W-:Y:S01]  /*10ba0*/  FFMA.FTZ R4, R234, UR4, -R28.reuse ;  /* 0x00000004ea047c23 */ /* 0x100fe2000801081c */
[----:B------:R-:W3:Y:S06]  /*10bb0*/  MUFU.EX2 R19, R29 ;  /* 0x0000001d00137308 */ /* 0x000eec0000000800 */
[----:B------:R-:W-:Y:S01]  /*10bc0*/  HMMA.16816.F32 R52, R8, R14, R112 ;  /* 0x0000000e0834723c */ /* 0x000fe20000001870 */
[----:B------:R-:W-:Y:S01]  /*10bd0*/  MOV R142, R191 ;  /* 0x000000bf008e7202 */ /* 0x000fe20000000f00 */
[----:B----4-:R-:W-:Y:S01]  /*10be0*/  FFMA.FTZ R0, R233, UR4, -R28 ;  /* 0x00000004e9007c23 */ /* 0x010fe2000801081c */
[----:B------:R4:W-:Y:S01]  /*10bf0*/  MUFU.EX2 R17, R4 ;  /* 0x0000000400117308 */ /* 0x0009e20000000800 */
[----:B------:R-:W-:-:S02]  /*10c00*/  MOV R124, R189 ;  /* 0x000000bd007c7202 */ /* 0x000fc40000000f00 */
[----:B------:R-:W-:Y:S02]  /*10c10*/  MOV R125, R188 ;  /* 0x000000bc007d7202 */ /* 0x000fe40000000f00 */
[C---:B------:R-:W-:Y:S01]  /*10c20*/  HMMA.16816.F32 R100, R8.reuse, R12, R100 ;  /* 0x0000000c0864723c */ /* 0x040fe20000001864 */
[----:B------:R-:W-:Y:S02]  /*10c30*/  MOV R143, R190 ;  /* 0x000000be008f7202 */ /* 0x000fe40000000f00 */
[----:B------:R-:W-:Y:S01]  /*10c40*/  MOV R141, R224 ;  /* 0x000000e0008d7202 */ /* 0x000fe20000000f00 */
[----:B------:R-:W2:Y:S01]  /*10c50*/  MUFU.EX2 R15, R0 ;  /* 0x00000000000f7308 */ /* 0x000ea20000000800 */
[----:B------:R-:W-:Y:S02]  /*10c60*/  MOV R13, R126 ;  /* 0x0000007e000d7202 */ /* 0x000fe40000000f00 */
[----:B------:R-:W-:Y:S01]  /*10c70*/  MOV R140, R246 ;  /* 0x000000f6008c7202 */ /* 0x000fe20000000f00 */
[----:B------:R-:W-:Y:S01]  /*10c80*/  HMMA.16816.F32 R116, R8, R24, R116 ;  /* 0x000000180874723c */ /* 0x000fe20000001874 */
[----:B------:R-:W-:-:S02]  /*10c90*/  MOV R12, R127 ;  /* 0x0000007f000c7202 */ /* 0x000fc40000000f00 */
[----:B------:R-:W-:Y:S01]  /*10ca0*/  MOV R139, R251 ;  /* 0x000000fb008b7202 */ /* 0x000fe20000000f00 */
[----:B----4-:R-:W-:Y:S01]  /*10cb0*/  FADD.FTZ R4, R2, R51 ;  /* 0x0000003302047221 */ /* 0x010fe20000010000 */
[----:B------:R-:W-:Y:S01]  /*10cc0*/  MOV R126, R174 ;  /* 0x000000ae007e7202 */ /* 0x000fe20000000f00 */
[----:B------:R-:W-:Y:S01]  /*10cd0*/  FADD.FTZ R6, R231, R50 ;  /* 0x00000032e7067221 */ /* 0x000fe20000010000 */
[----:B------:R-:W-:Y:S01]  /*10ce0*/  MOV R127, R173 ;  /* 0x000000ad007f7202 */ /* 0x000fe20000000f00 */
[----:B------:R-:W-:Y:S01]  /*10cf0*/  FADD.FTZ R5, R3, R80 ;  /* 0x0000005003057221 */ /* 0x000fe20000010000 */
[----:B------:R-:W-:Y:S01]  /*10d00*/  MOV R28, R210 ;  /* 0x000000d2001c7202 */ /* 0x000fe20000000f00 */
[----:B------:R-:W-:Y:S01]  /*10d10*/  HMMA.16816.F32 R24, R8, R26, R128 ;  /* 0x0000001a0818723c */ /* 0x000fe20000001880 */
        /* <DEDUP_REMOVED lines=9> */
[----:B------:R-:W-:Y:S01]  /*10db0*/  LDSM.16.MT88.4 R80, [R83+0xf800] ;  /* 0x00f800005350783b */ /* 0x000fe20000004200 */
[----:B------:R-:W-:Y:S02]  /*10dc0*/  MOV R128, R126 ;  /* 0x0000007e00807202 */ /* 0x000fe40000000f00 */
[----:B------:R-:W-:Y:S01]  /*10dd0*/  MOV R142, R127 ;  /* 0x0000007f008e7202 */ /* 0x000fe20000000f00 */
[----:B------:R-:W4:Y:S01]  /*10de0*/  MUFU.EX2 R208, R208 ;  /* 0x000000d000d07308 */ /* 0x000f220000000800 */
[----:B------:R-:W-:Y:S01]  /*10df0*/  MOV R131, R143 ;  /* 0x0000008f00837202 */ /* 0x000fe20000000f00 */
[----:B------:R4:W5:Y:S01]  /*10e00*/  LDL.LU R235, [R1+0xcc] ;  /* 0x0000cc0001eb7983 */ /* 0x0009620000300800 */
[----:B-1----:R-:W-:-:S02]  /*10e10*/  F2FP.F16.F32.PACK_AB R124, R136, R31 ;  /* 0x0000001f887c723e */ /* 0x002fc400000000ff */
[----:B---3--:R-:W-:Y:S02]  /*10e20*/  F2FP.F16.F32.PACK_AB R126, R18, R19 ;  /* 0x00000013127e723e */ /* 0x008fe400000000ff */
[----:B------:R-:W-:Y:S02]  /*10e30*/  MOV R251, R175 ;  /* 0x000000af00fb7202 */ /* 0x000fe40000000f00 */
[----:B------:R-:W-:Y:S01]  /*10e40*/  MOV R7, R204 ;  /* 0x000000cc00077202 */ /* 0x000fe20000000f00 */
[----:B------:R1:W3:Y:S01]  /*10e50*/  LDSM.16.MT88.4 R172, [R132+0xd800] ;  /* 0x00d8000084ac783b */ /* 0x0002e20000004200 */
[----:B------:R-:W-:Y:S02]  /*10e60*/  F2FP.F16.F32.PACK_AB R125, R16, R30 ;  /* 0x0000001e107d723e */ /* 0x000fe400000000ff */
[----:B--2---:R-:W-:Y:S01]  /*10e70*/  F2FP.F16.F32.PACK_AB R127, R15, R17 ;  /* 0x000000110f7f723e */ /* 0x004fe200000000ff */
[----:B------:R-:W-:Y:S01]  /*10e80*/  FADD.FTZ R13, R13, R6 ;  /* 0x000000060d0d7221 */ /* 0x000fe20000010000 */
[----:B------:R-:W-:Y:S01]  /*10e90*/  MOV R143, R210 ;  /* 0x000000d2008f7202 */ /* 0x000fe20000000f00 */
[----:B------:R-:W-:Y:S01]  /*10ea0*/  FADD.FTZ R12, R12, R5 ;  /* 0x000000050c0c7221 */ /* 0x000fe20000010000 */
[----:B------:R-:W-:Y:S01]  /*10eb0*/  MOV R210, R224 ;  /* 0x000000e000d27202 */ /* 0x000fe20000000f00 */
[----:B------:R-:W-:Y:S01]  /*10ec0*/  FADD.FTZ R11, R28, R4 ;  /* 0x000000041c0b7221 */ /* 0x000fe20000010000 */
[----:B------:R-:W-:-:S02]  /*10ed0*/  MOV R224, R246 ;  /* 0x000000f600e07202 */ /* 0x000fc40000000f00 */
[----:B------:R-:W-:Y:S02]  /*10ee0*/  MOV R138, R205 ;  /* 0x000000cd008a7202 */ /* 0x000fe40000000f00 */
[----:B------:R-:W-:Y:S02]  /*10ef0*/  MOV R137, R206 ;  /* 0x000000ce00897202 */ /* 0x000fe40000000f00 */
[----:B------:R-:W-:Y:S01]  /*10f00*/  MOV R29, R207 ;  /* 0x000000cf001d7202 */ /* 0x000fe20000000f00 */
[----:B------:R-:W-:Y:S01]  /*10f10*/  MUFU.EX2 R10, R147 ;  /* 0x00000093000a7308 */ /* 0x000fe20000000800 */
[----:B------:R-:W-:Y:S01]  /*10f20*/  MOV R246, R222 ;  /* 0x000000de00f67202 */ /* 0x000fe20000000f00 */
[----:B------:R-:W2:Y:S01]  /*10f30*/  LDSM.16.MT88.4 R204, [R48+0xd800] ;  /* 0x00d8000030cc783b */ /* 0x000ea20000004200 */
[----:B------:R-:W-:Y:S02]  /*10f40*/  MOV R222, R225 ;  /* 0x000000e100de7202 */ /* 0x000fe40000000f00 */
[----:B------:R-:W-:Y:S01]  /*10f50*/  MOV R225, R151 ;  /* 0x0000009700e17202 */ /* 0x000fe20000000f00 */
[----:B------:R2:W5:Y:S01]  /*10f60*/  LDL.LU R234, [R1+0xc8] ;  /* 0x0000c80001ea7983 */ /* 0x0005620000300800 */
[----:B------:R-:W-:-:S02]  /*10f70*/  MOV R49, R150 ;  /* 0x0000009600317202 */ /* 0x000fc40000000f00 */
[----:B-1----:R-:W-:Y:S02]  /*10f80*/  MOV R132, R149 ;  /* 0x0000009500847202 */ /* 0x002fe40000000f00 */
[----:B------:R-:W-:Y:S01]  /*10f90*/  MOV R133, R148 ;  /* 0x0000009400857202 */ /* 0x000fe20000000f00 */
[----:B------:R-:W-:Y:S01]  /*10fa0*/  MUFU.EX2 R9, R146 ;  /* 0x0000009200097308 */ /* 0x000fe20000000800 */
[C---:B------:R-:W-:Y:S01]  /*10fb0*/  HMMA.16816.F32 R148, R124.reuse, R156, R40 ;  /* 0x0000009c7c94723c */ /* 0x040fe20000001828 */
[----:B------:R-:W-:Y:S01]  /*10fc0*/  MOV R40, R152 ;  /* 0x0000009800287202 */ /* 0x000fe20000000f00 */
[----:B------:R1:W5:Y:S01]  /*10fd0*/  LDL.LU R233, [R1+0xc4] ;  /* 0x0000c40001e97983 */ /* 0x0003620000300800 */
[----:B------:R-:W-:Y:S02]  /*10fe0*/  MOV R41, R153 ;  /* 0x0000009900297202 */ /* 0x000fe40000000f00 */
[----:B------:R-:W-:Y:S02]  /*10ff0*/  MOV R42, R154 ;  /* 0x0000009a002a7202 */ /* 0x000fe40000000f00 */
[----:B------:R-:W-:Y:S01]  /*11000*/  MOV R43, R155 ;  /* 0x0000009b002b7202 */ /* 0x000fe20000000f00 */
[----:B------:R-:W-:Y:S01]  /*11010*/  MUFU.EX2 R28, R145 ;  /* 0x00000091001c7308 */ /* 0x000fe20000000800 */
[----:B------:R-:W-:Y:S01]  /*11020*/  HMMA.16816.F32 R152, R124, R158, R36 ;  /* 0x0000009e7c98723c */ /* 0x000fe20000001824 */
[----:B------:R-:W-:-:S02]  /*11030*/  MOV R39, R7 ;  /* 0x0000000700277202 */ /* 0x000fc40000000f00 */
[----:B------:R-:W-:Y:S01]  /*11040*/  MOV R50, R29 ;  /* 0x0000001d00327202 */ /* 0x000fe20000000f00 */
[----:B------:R-:W1:Y:S03]  /*11050*/  LDSM.16.MT88.4 R4, [R48+0xf800] ;  /* 0x00f800003004783b */ /* 0x000e660000004200 */
[----:B------:R-:W2:Y:S08]  /*11060*/  MUFU.EX2 R29, R144 ;  /* 0x00000090001d7308 */ /* 0x000eb00000000800 */
[----:B------:R-:W-:Y:S08]  /*11070*/  MUFU.EX2 R8, R135 ;  /* 0x0000008700087308 */ /* 0x000ff00000000800 */
[----:B------:R-:W1:Y:S01]  /*11080*/  MUFU.EX2 R0, R134 ;  /* 0x0000008600007308 */ /* 0x000e620000000800 */
        /* <DEDUP_REMOVED lines=8> */
[----:B------:R-:W-:Y:S01]  /*11110*/  MOV R43, R128 ;  /* 0x00000080002b7202 */ /* 0x000fe20000000f00 */
[----:B---3--:R-:W-:Y:S01]  /*11120*/  HMMA.16816.F32 R164, R124, R172, R164 ;  /* 0x000000ac7ca4723c */ /* 0x008fe200000018a4 */
[----:B------:R-:W-:Y:S01]  /*11130*/  MOV R133, R129 ;  /* 0x0000008100857202 */ /* 0x000fe20000000f00 */
[----:B------:R3:W5:Y:S01]  /*11140*/  LDL.LU R231, [R1+0xc0] ;  /* 0x0000c00001e77983 */ /* 0x0007620000300800 */
[----:B------:R-:W-:-:S02]  /*11150*/  MOV R132, R130 ;  /* 0x0000008200847202 */ /* 0x000fc40000000f00 */
[----:B------:R-:W-:Y:S01]  /*11160*/  MOV R49, R131 ;  /* 0x0000008300317202 */ /* 0x000fe20000000f00 */
[----:B------:R3:W5:Y:S01]  /*11170*/  LDL.LU R3, [R1+0xbc] ;  /* 0x0000bc0001037983 */ /* 0x0007620000300800 */
[----:B----4-:R-:W-:Y:S02]  /*11180*/  F2FP.F16.F32.PACK_AB R128, R208, R209 ;  /* 0x000000d1d080723e */ /* 0x010fe400000000ff */
[----:B--2---:R-:W-:Y:S01]  /*11190*/  F2FP.F16.F32.PACK_AB R129, R29, R28 ;  /* 0x0000001c1d81723e */ /* 0x004fe200000000ff */
[----:B------:R-:W-:Y:S01]  /*111a0*/  HMMA.16816.F32 R168, R124, R174, R168 ;  /* 0x000000ae7ca8723c */ /* 0x000fe200000018a8 */
[----:B------:R-:W-:Y:S01]  /*111b0*/  F2FP.F16.F32.PACK_AB R130, R9, R10 ;  /* 0x0000000a0982723e */ /* 0x000fe200000000ff */
[----:B------:R3:W5:Y:S01]  /*111c0*/  LDL.LU R2, [R1+0xb8] ;  /* 0x0000b80001027983 */ /* 0x0007620000300800 */
[----:B-1----:R-:W-:-:S07]  /*111d0*/  F2FP.F16.F32.PACK_AB R131, R0, R8 ;  /* 0x000000080083723e */ /* 0x002fce00000000ff */
[C---:B------:R-:W-:Y:S08]  /*111e0*/  HMMA.16816.F32 R144, R128.reuse, R156, R216 ;  /* 0x0000009c8090723c */ /* 0x040ff000000018d8 */
[C---:B------:R-:W-:Y:S08]  /*111f0*/  HMMA.16816.F32 R156, R128.reuse, R158, R160 ;  /* 0x0000009e809c723c */ /* 0x040ff000000018a0 */
        /* <DEDUP_REMOVED lines=26> */
[-C--:B------:R-:W-:Y:S08]  /*113a0*/  HMMA.16816.F32 R124, R124, R6.reuse, R32 ;  /* 0x000000067c7c723c */ /* 0x080ff00000001820 */
        /* <DEDUP_REMOVED lines=49> */
[----:B------:R-:W-:-:S04]  /*116c0*/  UIADD3 UR4, UPT, UPT, UR22, -0x2, URZ ;  /* 0xfffffffe16047890 */ /* 0x000fc8000fffe0ff */
[----:B------:R-:W-:Y:S01]  /*116d0*/  UISETP.GT.U32.AND UP0, UPT, UR4, UR19, UPT ;  /* 0x000000130400728c */ /* 0x000fe2000bf04070 */
[----:B------:R-:W-:Y:S02]  /*116e0*/  MOV R133, R222 ;  /* 0x000000de00857202 */ /* 0x000fe40000000f00 */
[----:B------:R-:W-:Y:S02]  /*116f0*/  MOV R136, R225 ;  /* 0x000000e100887202 */ /* 0x000fe40000000f00 */
[----:B------:R-:W-:Y:S02]  /*11700*/  MOV R134, R248 ;  /* 0x000000f800867202 */ /* 0x000fe40000000f00 */
[----:B------:R-:W-:Y:S02]  /*11710*/  MOV R135, R251 ;  /* 0x000000fb00877202 */ /* 0x000fe40000000f00 */
[----:B------:R-:W-:Y:S05]  /*11720*/  BRA.U !UP0, `(.L_x_1000) ;  /* 0x0000009908247547 */ /* 0x000fea000b800000 */
[----:B------:R-:W2:Y:S01]  /*11730*/  LDL.LU R251, [R1+0x70] ;  /* 0x0000700001fb7983 */ /* 0x000ea20000300800 */
[----:B------:R-:W-:Y:S01]  /*11740*/  UIADD3 UR7, UPT, UPT, UR22, -0x3, URZ ;  /* 0xfffffffd16077890 */ /* 0x000fe2000fffe0ff */
[----:B------:R-:W-:-:S04]  /*11750*/  DEPBAR.LE SB0, 0x0 ;  /* 0x000080000000791a */ /* 0x000fc80000000000 */
[----:B------:R-:W4:Y:S04]  /*11760*/  LDL R225, [R1+0x8c] ;  /* 0x00008c0001e17983 */ /* 0x000f280000100800 */
[----:B------:R-:W4:Y:S01]  /*11770*/  LDL R248, [R1+0x88] ;  /* 0x0000880001f87983 */ /* 0x000f220000100800 */
[----:B------:R-:W-:Y:S02]  /*11780*/  UIMAD.WIDE.U32 UR26, UR7, UR8, URZ ;  /* 0x00000008071a72a5 */ /* 0x000fe4000f8e00ff */
[----:B------:R-:W-:Y:S01]  /*11790*/  UIMAD.WIDE.U32 UR24, UR7, UR8, URZ ;  /* 0x00000008071872a5 */ /* 0x000fe2000f8e00ff */
[----:B------:R-:W4:Y:S01]  /*117a0*/  LDL R252, [R1+0x38] ;  /* 0x0000380001fc7983 */ /* 0x000f220000100800 */
[----:B------:R-:W-:Y:S02]  /*117b0*/  UIMAD UR12, UR7, UR9, UR27 ;  /* 0x00000009070c72a4 */ /* 0x000fe4000f8e021b */
[----:B------:R-:W-:Y:S01]  /*117c0*/  UIMAD UR7, UR7, UR9, UR25 ;  /* 0x00000009070772a4 */ /* 0x000fe2000f8e0219 */
[----:B---3--:R-:W-:Y:S01]  /*117d0*/  IMAD.U32 R4, RZ, RZ, UR26 ;  /* 0x0000001aff047e24 */ /* 0x008fe2000f8e00ff */
        /* <DEDUP_REMOVED lines=12> */
[----:B------:R-:W3:Y:S02]  /*118a0*/  LDCU UR7, c[0x0][0x50c] ;  /* 0x0000a180ff0777ac */ /* 0x000ee40008000800 */
[----:B------:R-:W-:-:S05]  /*118b0*/  IMAD.U32 R14, RZ, RZ, UR8 ;  /* 0x00000008ff0e7e24 */ /* 0x000fca000f8e00ff */
[----:B------:R-:W1:Y:S01]  /*118c0*/  LDCU UR8, c[0x0][0x504] ;  /* 0x0000a080ff0877ac */ /* 0x000e620008000800 */
[----:B------:R-:W-:Y:S01]  /*118d0*/  BAR.SYNC.DEFER_BLOCKING 0x0 ;  /* 0x0000000000007b1d */ /* 0x000fe20000010000 */
[----:B--2--5:R-:W-:Y:S01]  /*118e0*/  IMAD.IADD R229, R251, 0x1, R235 ;  /* 0x00000001fbe57824 */ /* 0x024fe200078e02eb */
[CC--:B----4-:R-:W-:Y:S02]  /*118f0*/  LEA R10, P0, R4.reuse, R225.reuse, 0x7 ;  /* 0x000000e1040a7211 */ /* 0x0d0fe400078038ff */
[-C--:B------:R-:W-:Y:S02]  /*11900*/  LEA R8, P6, R9, R225.reuse, 0x1 ;  /* 0x000000e109087211 */ /* 0x080fe400078c08ff */
[-C--:B------:R-:W-:Y:S01]  /*11910*/  LEA.HI.X R11, R4, R248.reuse, R5, 0x7, P0 ;  /* 0x000000f8040b7211 */ /* 0x080fe200000f3c05 */
[----:B------:R-:W-:Y:S01]  /*11920*/  IMAD.U32 R5, RZ, RZ, UR15 ;  /* 0x0000000fff057e24 */ /* 0x000fe2000f8e00ff */
[-C--:B------:R-:W-:Y:S02]  /*11930*/  LEA R6, P5, R13, R225.reuse, 0x1 ;  /* 0x000000e10d067211 */ /* 0x080fe400078a08ff */
[----:B------:R-:W-:Y:S01]  /*11940*/  LEA.HI.X R9, R9, R248, R7, 0x1, P6 ;  /* 0x000000f809097211 */ /* 0x000fe200030f0c07 */
[----:B------:R-:W-:Y:S01]  /*11950*/  @!PT LDS RZ, [RZ] ;  /* 0x00000000fffff984 */ /* 0x000fe20000000800 */
[----:B------:R-:W-:Y:S01]  /*11960*/  @!PT LDS RZ, [RZ] ;  /* 0x00000000fffff984 */ /* 0x000fe20000000800 */
[----:B------:R-:W-:Y:S01]  /*11970*/  @!PT LDS RZ, [RZ] ;  /* 0x00000000fffff984 */ /* 0x000fe20000000800 */
[----:B------:R-:W-:Y:S01]  /*11980*/  @!P2 LDGSTS.E.BYPASS.LTC128B.128 [R236+0xc000], desc[UR28][R10.64] ;  /* 0x0c0000000aecafae */ /* 0x000fe2000b981a1c */
[----:B------:R-:W-:-:S02]  /*11990*/  LEA R4, P0, R12, R225, 0x1 ;  /* 0x000000e10c047211 */ /* 0x000fc400078008ff */
[-C--:B------:R-:W-:Y:S01]  /*119a0*/  LEA.HI.X R7, R13, R248.reuse, R5, 0x1, P5 ;  /* 0x000000f80d077211 */ /* 0x080fe200028f0c05 */
[----:B------:R-:W-:Y:S01]  /*119b0*/  @P2 STS.128 [R236+0xc000], RZ ;  /* 0x00c000ffec002388 */ /* 0x000fe20000000c00 */
[----:B------:R-:W-:Y:S01]  /*119c0*/  LEA.HI.X R5, R12, R248, R14, 0x1, P0 ;  /* 0x000000f80c057211 */ /* 0x000fe200000f0c0e */
[----:B------:R-:W-:Y:S02]  /*119d0*/  IMAD.MOV.U32 R13, RZ, RZ, 0x20 ;  /* 0x00000020ff0d7424 */ /* 0x000fe400078e00ff */
[----:B------:R-:W-:Y:S01]  /*119e0*/  @!PT LDS RZ, [RZ] ;  /* 0x00000000fffff984 */ /* 0x000fe20000000800 */
[----:B------:R-:W-:Y:S01]  /*119f0*/  @!PT LDS RZ, [RZ] ;  /* 0x00000000fffff984 */ /* 0x000fe20000000800 */
[----:B------:R-:W-:Y:S01]  /*11a00*/  @!PT LDS RZ, [RZ] ;  /* 0x00000000fffff984 */ /* 0x000fe20000000800 */
[----:B------:R-:W-:Y:S03]  /*11a10*/  @!P1 LDGSTS.E.BYPASS.LTC128B.128 [R236+0xe000], desc[UR28][R10.64+0x80] ;  /* 0x0e0000800aec9fae */ /* 0x000fe6000b981a1c */
[----:B------:R-:W-:Y:S01]  /*11a20*/  SEL R20, R13, 0xffffffe0, !P3 ;  /* 0xffffffe00d147807 */ /* 0x000fe20005800000 */
[----:B------:R-:W-:Y:S04]  /*11a30*/  @P1 STS.128 [R236+0xe000], RZ ;  /* 0x00e000ffec001388 */ /* 0x000fe80000000c00 */
[----:B------:R-:W-:Y:S01]  /*11a40*/  @!PT LDS RZ, [RZ] ;  /* 0x00000000fffff984 */ /* 0x000fe20000000800 */
[----:B------:R-:W-:Y:S01]  /*11a50*/  @!PT LDS RZ, [RZ] ;  /* 0x00000000fffff984 */ /* 0x000fe20000000800 */
[----:B------:R-:W-:Y:S01]  /*11a60*/  @!PT LDS RZ, [RZ] ;  /* 0x00000000fffff984 */ /* 0x000fe20000000800 */
[----:B------:R-:W-:Y:S01]  /*11a70*/  @!P2 LDGSTS.E.BYPASS.LTC128B.128 [R236+0xc800], desc[UR28][R8.64] ;  /* 0x0c80000008ecafae */ /* 0x000fe2000b981a1c */
[----:B------:R-:W-:-:S03]  /*11a80*/  IMAD.IADD R20, R242, 0x1, R20 ;  /* 0x00000001f2147824 */ /* 0x000fc600078e0214 */
        /* <DEDUP_REMOVED lines=27> */
[----:B--2---:R-:W2:Y:S04]  /*11c40*/  LDSM.16.M88.4 R8, [R235+0x2000] ;  /* 0x00200000eb08783b */ /* 0x004ea80000000200 */
[----:B------:R-:W3:Y:S04]  /*11c50*/  LDSM.16.M88.4 R36, [R242+0x8800] ;  /* 0x00880000f224783b */ /* 0x000ee80000000200 */
[----:B------:R-:W3:Y:S04]  /*11c60*/  LDSM.16.M88.4 R32, [R242+0x9000] ;  /* 0x00900000f220783b */ /* 0x000ee80000000200 */
[----:B------:R-:W3:Y:S04]  /*11c70*/  LDSM.16.M88.4 R28, [R242+0x9800] ;  /* 0x00980000f21c783b */ /* 0x000ee80000000200 */
[----:B----4-:R-:W-:Y:S04]  /*11c80*/  LDSM.16.M88.4 R4, [R229+0x2000] ;  /* 0x00200000e504783b */ /* 0x010fe80000000200 */
[----:B------:R-:W4:Y:S04]  /*11c90*/  LDSM.16.M88.4 R44, [R20+0x9800] ;  /* 0x00980000142c783b */ /* 0x000f280000000200 */
[----:B------:R-:W4:Y:S04]  /*11ca0*/  LDSM.16.M88.4 R16, [R20+0x8800] ;  /* 0x008800001410783b */ /* 0x000f280000000200 */
[----:B------:R-:W4:Y:S04]  /*11cb0*/  LDSM.16.M88.4 R24, [R20+0x8000] ;  /* 0x008000001418783b */ /* 0x000f280000000200 */
[----:B------:R-:W4:Y:S04]  /*11cc0*/  LDSM.16.M88.4 R48, [R20+0x9000] ;  /* 0x009000001430783b */ /* 0x000f280000000200 */
[----:B------:R-:W4:Y:S01]  /*11cd0*/  LDSM.16.M88.4 R12, [R235] ;  /* 0x00000000eb0c783b */ /* 0x000f220000000200 */
[C---:B--2---:R-:W-:Y:S01]  /*11ce0*/  HMMA.16816.F32 R140, R8.reuse, R40, RZ ;  /* 0x00000028088c723c */ /* 0x044fe200000018ff */
[----:B-1----:R-:W-:Y:S01]  /*11cf0*/  UIADD3 UR8, UPT, UPT, UR21, UR8, URZ ;  /* 0x0000000815087290 */ /* 0x002fe2000fffe0ff */
[----:B------:R-:W-:Y:S01]  /*11d00*/  LOP3.LUT R0, R0, 0xffdfffff, RZ, 0xc0, !PT ;  /* 0xffdfffff00007812 */ /* 0x000fe200078ec0ff */
[----:B------:R-:W0:Y:S05]  /*11d10*/  LDGDEPBAR ;  /* 0x00000000000079af */ /* 0x000e2a0000000000 */
[C---:B---3--:R-:W-:Y:S08]  /*11d20*/  HMMA.16816.F32 R132, R8.reuse, R36, RZ ;  /* 0x000000240884723c */ /* 0x048ff000000018ff */
[C---:B------:R-:W-:Y:S08]  /*11d30*/  HMMA.16816.F32 R60, R8.reuse, R32, RZ ;  /* 0x00000020083c723c */ /* 0x040ff000000018ff */
[C---:B------:R-:W-:Y:S08]  /*11d40*/  HMMA.16816.F32 R52, R8.reuse, R28, RZ ;  /* 0x0000001c0834723c */ /* 0x040ff000000018ff */
[C---:B------:R-:W-:Y:S08]  /*11d50*/  HMMA.16816.F32 R136, R8.reuse, R42, RZ ;  /* 0x0000002a0888723c */ /* 0x040ff000000018ff */
[C---:B------:R-:W-:Y:S08]  /*11d60*/  HMMA.16816.F32 R64, R8.reuse, R38, RZ ;  /* 0x000000260840723c */ /* 0x040ff000000018ff */
[C---:B------:R-:W-:Y:S08]  /*11d70*/  HMMA.16816.F32 R56, R8.reuse, R34, RZ ;  /* 0x000000220838723c */ /* 0x040ff000000018ff */
[----:B------:R-:W-:-:S15]  /*11d80*/  HMMA.16816.F32 R8, R8, R30, RZ ;  /* 0x0000001e0808723c */ /* 0x000fde00000018ff */
[----:B------:R-:W-:-:S05]  /*11d90*/  NOP ;  /* 0x0000000000007918 */ /* 0x000fca0000000000 */
[C---:B----4-:R-:W-:Y:S01]  /*11da0*/  HMMA.16816.F32 R244, R4.reuse, R46, R8 ;  /* 0x0000002e04f4723c */ /* 0x050fe20000001808 */
[----:B------:R-:W1:Y:S07]  /*11db0*/  LDSM.16.M88.4 R8, [R229] ;  /* 0x00000000e508783b */ /* 0x000e6e0000000200 */
[C---:B------:R-:W-:Y:S08]  /*11dc0*/  HMMA.16816.F32 R212, R4.reuse, R16, R132 ;  /* 0x0000001004d4723c */ /* 0x040ff00000001884 */
[C---:B------:R-:W-:Y:S08]  /*11dd0*/  HMMA.16816.F32 R208, R4.reuse, R24, R140 ;  /* 0x0000001804d0723c */ /* 0x040ff0000000188c */
[C---:B------:R-:W-:Y:S08]  /*11de0*/  HMMA.16816.F32 R224, R4.reuse, R48, R60 ;  /* 0x0000003004e0723c */ /* 0x040ff0000000183c */
        /* <DEDUP_REMOVED lines=8> */
[----:B------:R-:W-:Y:S01]  /*11e70*/  HMMA.16816.F32 R4, R12, R28, RZ ;  /* 0x0000001c0c04723c */ /* 0x000fe200000018ff */
[----:B------:R-:W-:-:S07]  /*11e80*/  IMAD.MOV.U32 R140, RZ, RZ, R212 ;  /* 0x000000ffff8c7224 */ /* 0x000fce00078e00d4 */
[----:B------:R-:W-:Y:S08]  /*11e90*/  HMMA.16816.F32 R56, R12, R42, RZ ;  /* 0x0000002a0c38723c */ /* 0x000ff000000018ff */
[----:B------:R-:W-:Y:S01]  /*11ea0*/  HMMA.16816.F32 R136, R8, R16, R52 ;  /* 0x000000100888723c */ /* 0x000fe20000001834 */
[----:B------:R-:W-:-:S07]  /*11eb0*/  IMAD.MOV.U32 R52, RZ, RZ, R140 ;  /* 0x000000ffff347224 */ /* 0x000fce00078e008c */
[C---:B------:R-:W-:Y:S08]  /*11ec0*/  HMMA.16816.F32 R40, R12.reuse, R32, RZ ;  /* 0x000000200c28723c */ /* 0x040ff000000018ff */
[C---:B------:R-:W-:Y:S08]  /*11ed0*/  HMMA.16816.F32 R32, R12.reuse, R34, RZ ;  /* 0x000000220c20723c */ /* 0x040ff000000018ff */
[----:B------:R-:W-:Y:S01]  /*11ee0*/  HMMA.16816.F32 R28, R12, R30, RZ ;  /* 0x0000001e0c1c723c */ /* 0x000fe200000018ff */
[----:B------:R-:W-:Y:S07]  /*11ef0*/  LDSM.16.M88.4 R12, [R233+0x8000] ;  /* 0x00800000e90c783b */ /* 0x000fee0000000200 */
[C---:B------:R-:W-:Y:S01]  /*11f00*/  HMMA.16816.F32 R140, R8.reuse, R44, R4 ;  /* 0x0000002c088c723c */ /* 0x040fe20000001804 */
[----:B------:R-:W1:Y:S07]  /*11f10*/  LDSM.16.M88.4 R4, [R243+0x2000] ;  /* 0x00200000f304783b */ /* 0x000e6e0000000200 */
[C---:B------:R-:W-:Y:S01]  /*11f20*/  HMMA.16816.F32 R60, R8.reuse, R18, R36 ;  /* 0x00000012083c723c */ /* 0x040fe20000001824 */
[----:B------:R-:W2:Y:S07]  /*11f30*/  LDSM.16.M88.4 R16, [R243] ;  /* 0x00000000f310783b */ /* 0x000eae0000000200 */
[----:B------:R-:W-:Y:S01]  /*11f40*/  HMMA.16816.F32 R24, R8, R26, R56 ;  /* 0x0000001a0818723c */ /* 0x000fe20000001838 */
[----:B------:R-:W-:-:S02]  /*11f50*/  IMAD.MOV.U32 R23, RZ, RZ, R213 ;  /* 0x000000ffff177224 */ /* 0x000fc400078e00d5 */
[----:B------:R-:W-:Y:S02]  /*11f60*/  IMAD.MOV.U32 R22, RZ, RZ, R214 ;  /* 0x000000ffff167224 */ /* 0x000fe400078e00d6 */
[----:B------:R-:W-:-:S03]  /*11f70*/  IMAD.MOV.U32 R21, RZ, RZ, R215 ;  /* 0x000000ffff157224 */ /* 0x000fc600078e00d7 */
[C---:B------:R-:W-:Y:S08]  /*11f80*/  HMMA.16816.F32 R212, R8.reuse, R48, R40 ;  /* 0x0000003008d4723c */ /* 0x040ff00000001828 */
[C---:B------:R-:W-:Y:S08]  /*11f90*/  HMMA.16816.F32 R48, R8.reuse, R50, R32 ;  /* 0x000000320830723c */ /* 0x040ff00000001820 */
[----:B------:R-:W-:Y:S01]  /*11fa0*/  HMMA.16816.F32 R44, R8, R46, R28 ;  /* 0x0000002e082c723c */ /* 0x000fe2000000181c */
[----:B------:R-:W3:Y:S07]  /*11fb0*/  LDSM.16.M88.4 R8, [R233+0x9000] ;  /* 0x00900000e908783b */ /* 0x000eee0000000200 */
[-C--:B-1----:R-:W-:Y:S08]  /*11fc0*/  HMMA.16816.F32 R40, R4, R12.reuse, R208 ;  /* 0x0000000c0428723c */ /* 0x082ff000000018d0 */
[----:B--2---:R-:W-:Y:S08]  /*11fd0*/  HMMA.16816.F32 R36, R16, R12, R64 ;  /* 0x0000000c1024723c */ /* 0x004ff00000001840 */
[-C--:B------:R-:W-:Y:S08]  /*11fe0*/  HMMA.16816.F32 R32, R4, R14.reuse, R132 ;  /* 0x0000000e0420723c */ /* 0x080ff00000001884 */
[----:B------:R-:W-:Y:S01]  /*11ff0*/  HMMA.16816.F32 R28, R16, R14, R24 ;  /* 0x0000000e101c723c */ /* 0x000fe20000001818 */
[----:B------:R-:W1:Y:S04]  /*12000*/  LDSM.16.M88.4 R12, [R233+0x8800] ;  /* 0x00880000e90c783b */ /* 0x000e680000000200 */
[----:B------:R-:W2:Y:S01]  /*12010*/  LDSM.16.M88.4 R24, [R233+0x9800] ;  /* 0x00980000e918783b */ /* 0x000ea20000000200 */
[----:B------:R-:W-:-:S02]  /*12020*/  IMAD.MOV.U32 R53, RZ, RZ, R23 ;  /* 0x000000ffff357224 */ /* 0x000fc400078e0017 */
[----:B------:R-:W-:Y:S02]  /*12030*/  IMAD.MOV.U32 R54, RZ, RZ, R22 ;  /* 0x000000ffff367224 */ /* 0x000fe400078e0016 */
[----:B------:R-:W-:Y:S01]  /*12040*/  IMAD.MOV.U32 R55, RZ, RZ, R21 ;  /* 0x000000ffff377224 */ /* 0x000fe200078e0015 */
[C---:B---3--:R-:W-:Y:S08]  /*12050*/  HMMA.16816.F32 R132, R4.reuse, R10, R216 ;  /* 0x0000000a0484723c */ /* 0x048ff000000018d8 */
[-C--:B------:R-:W-:Y:S08]  /*12060*/  HMMA.16816.F32 R64, R4, R8.reuse, R224 ;  /* 0x000000080440723c */ /* 0x080ff000000018e0 */
[C---:B------:R-:W-:Y:S08]  /*12070*/  HMMA.16816.F32 R212, R16.reuse, R8, R212 ;  /* 0x0000000810d4723c */ /* 0x040ff000000018d4 */
[----:B------:R-:W-:Y:S01]  /*12080*/  HMMA.16816.F32 R208, R16, R10, R48 ;  /* 0x0000000a10d0723c */ /* 0x000fe20000001830 */
[----:B------:R-:W-:Y:S07]  /*12090*/  LDSM.16.M88.4 R8, [R234+0x8000] ;  /* 0x00800000ea08783b */ /* 0x000fee0000000200 */
[-C--:B-1----:R-:W-:Y:S08]  /*120a0*/  HMMA.16816.F32 R56, R4, R12.reuse, R52 ;  /* 0x0000000c0438723c */ /* 0x082ff00000001834 */
[----:B------:R-:W-:Y:S08]  /*120b0*/  HMMA.16816.F32 R216, R16, R12, R136 ;  /* 0x0000000c10d8723c */ /* 0x000ff00000001888 */
[C---:B--2---:R-:W-:Y:S08]  /*120c0*/  HMMA.16816.F32 R248, R4.reuse, R24, R248 ;  /* 0x0000001804f8723c */ /* 0x044ff000000018f8 */
[C---:B------:R-:W-:Y:S08]  /*120d0*/  HMMA.16816.F32 R52, R4.reuse, R14, R220 ;  /* 0x0000000e0434723c */ /* 0x040ff000000018dc */
[----:B------:R-:W-:Y:S01]  /*120e0*/  HMMA.16816.F32 R244, R4, R26, R244 ;  /* 0x0000001a04f4723c */ /* 0x000fe200000018f4 */
[----:B------:R-:W1:Y:S07]  /*120f0*/  LDSM.16.M88.4 R4, [R252+0x2000] ;  /* 0x00200000fc04783b */ /* 0x000e6e0000000200 */
[----:B------:R-:W-:Y:S01]  /*12100*/  HMMA.16816.F32 R136, R16, R14, R60 ;  /* 0x0000000e1088723c */ /* 0x000fe2000000183c */
[----:B------:R-:W2:Y:S01]  /*12110*/  LDSM.16.M88.4 R12, [R252] ;  /* 0x00000000fc0c783b */ /* 0x000ea20000000200 */
[----:B------:R-:W-:-:S02]  /*12120*/  IMAD.MOV.U32 R51, RZ, RZ, R208 ;  /* 0x000000ffff337224 */ /* 0x000fc400078e00d0 */
[----:B------:R-:W-:Y:S02]  /*12130*/  IMAD.MOV.U32 R50, RZ, RZ, R209 ;  /* 0x000000ffff327224 */ /* 0x000fe400078e00d1 */
[----:B------:R-:W-:Y:S02]  /*12140*/  IMAD.MOV.U32 R49, RZ, RZ, R210 ;  /* 0x000000ffff317224 */ /* 0x000fe400078e00d2 */
[----:B------:R-:W-:Y:S01]  /*12150*/  HMMA.16816.F32 R60, R16, R24, R140 ;  /* 0x00000018103c723c */ /* 0x000fe2000000188c */
[----:B------:R-:W-:-:S07]  /*12160*/  IMAD.MOV.U32 R48, RZ, RZ, R211 ;  /* 0x000000ffff307224 */ /* 0x000fce00078e00d3 */
[----:B------:R-:W-:Y:S08]  /*12170*/  HMMA.16816.F32 R224, R16, R26, R44 ;  /* 0x0000001a10e0723c */ /* 0x000ff0000000182c */
[-C--:B-1----:R-:W-:Y:S08]  /*12180*/  HMMA.16816.F32 R220, R4, R8.reuse, R40 ;  /* 0x0000000804dc723c */ /* 0x082ff00000001828 */
[----:B--2---:R-:W-:Y:S08]  /*12190*/  HMMA.16816.F32 R208, R12, R8, R36 ;  /* 0x000000080cd0723c */ /* 0x004ff00000001824 */
[-C--:B------:R-:W-:Y:S08]  /*121a0*/  HMMA.16816.F32 R16, R4, R10.reuse, R32 ;  /* 0x0000000a0410723c */ /* 0x080ff00000001820 */
[----:B------:R-:W-:Y:S01]  /*121b0*/  HMMA.16816.F32 R8, R12, R10, R28 ;  /* 0x0000000a0c08723c */ /* 0x000fe2000000181c */
        /* <DEDUP_REMOVED lines=8> */
[----:B------:R-:W-:Y:S02]  /*12240*/  IMAD.MOV.U32 R22, RZ, RZ, R18 ;  /* 0x000000ffff167224 */ /* 0x000fe400078e0012 */
[----:B------:R-:W-:Y:S02]  /*12250*/  IMAD.MOV.U32 R31, RZ, RZ, R8 ;  /* 0x000000ffff1f7224 */ /* 0x000fe400078e0008 */
[----:B------:R-:W-:Y:S02]  /*12260*/  IMAD.MOV.U32 R30, RZ, RZ, R9 ;  /* 0x000000ffff1e7224 */ /* 0x000fe400078e0009 */
[----:B------:R-:W-:Y:S02]  /*12270*/  IMAD.MOV.U32 R29, RZ, RZ, R10 ;  /* 0x000000ffff1d7224 */ /* 0x000fe400078e000a */
[----:B------:R-:W-:-:S02]  /*12280*/  IMAD.MOV.U32 R28, RZ, RZ, R11 ;  /* 0x000000ffff1c7224 */ /* 0x000fc400078e000b */
[----:B------:R-:W-:Y:S01]  /*12290*/  IMAD.MOV.U32 R21, RZ, RZ, R19 ;  /* 0x000000ffff157224 */ /* 0x000fe200078e0013 */
[----:B------:R-:W1:Y:S01]  /*122a0*/  LDSM.16.M88.4 R8, [R234+0x8800] ;  /* 0x00880000ea08783b */ /* 0x000e620000000200 */
[----:B------:R-:W-:-:S03]  /*122b0*/  IMAD.MOV.U32 R24, RZ, RZ, R60 ;  /* 0x000000ffff187224 */ /* 0x000fc600078e003c */
[----:B------:R-:W2:Y:S01]  /*122c0*/  LDSM.16.M88.4 R16, [R234+0x9000] ;  /* 0x00900000ea10783b */ /* 0x000ea20000000200 */
[----:B------:R-:W-:-:S03]  /*122d0*/  IMAD.MOV.U32 R44, RZ, RZ, R24 ;  /* 0x000000ffff2c7224 */ /* 0x000fc600078e0018 */
[----:B------:R-:W3:Y:S01]  /*122e0*/  LDSM.16.M88.4 R24, [R234+0x9800] ;  /* 0x00980000ea18783b */ /* 0x000ee20000000200 */
[C---:B-1----:R-:W-:Y:S08]  /*122f0*/  HMMA.16816.F32 R140, R4.reuse, R8, R56 ;  /* 0x00000008048c723c */ /* 0x042ff00000001838 */
[----:B--2---:R-:W-:Y:S01]  /*12300*/  HMMA.16816.F32 R56, R4, R16, R64 ;  /* 0x000000100438723c */ /* 0x004fe20000001840 */
        /* <DEDUP_REMOVED lines=10> */
[----:B------:R-:W-:Y:S08]  /*123b0*/  HMMA.16816.F32 R36, R12, R10, R136 ;  /* 0x0000000a0c24723c */ /* 0x000ff00000001888 */
[----:B---3--:R-:W-:Y:S01]  /*123c0*/  HMMA.16816.F32 R48, R4, R24, R248 ;  /* 0x000000180430723c */ /* 0x008fe200000018f8 */
[----:B------:R-:W-:-:S02]  /*123d0*/  IMAD.MOV.U32 R248, RZ, RZ, R31 ;  /* 0x000000fffff87224 */ /* 0x000fc400078e001f */
[----:B------:R-:W-:Y:S02]  /*123e0*/  IMAD.MOV.U32 R249, RZ, RZ, R30 ;  /* 0x000000fffff97224 */ /* 0x000fe400078e001e */
[----:B------:R-:W-:Y:S02]  /*123f0*/  IMAD.MOV.U32 R250, RZ, RZ, R29 ;  /* 0x000000fffffa7224 */ /* 0x000fe400078e001d */
[----:B------:R-:W-:Y:S01]  /*12400*/  IMAD.MOV.U32 R251, RZ, RZ, R28 ;  /* 0x000000fffffb7224 */ /* 0x000fe200078e001c */
[----:B------:R-:W-:Y:S01]  /*12410*/  HMMA.16816.F32 R44, R4, R26, R244 ;  /* 0x0000001a042c723c */ /* 0x000fe200000018f4 */
[----:B------:R-:W-:Y:S04]  /*12420*/  LDSM.16.M88.4 R4, [R235+0x6000] ;  /* 0x00600000eb04783b */ /* 0x000fe80000000200 */
[----:B------:R-:W1:Y:S03]  /*12430*/  LDSM.16.M88.4 R28, [R242+0xa000] ;  /* 0x00a00000f21c783b */ /* 0x000e660000000200 */
[C---:B------:R-:W-:Y:S01]  /*12440*/  HMMA.16816.F32 R40, R12.reuse, R8, R216 ;  /* 0x000000080c28723c */ /* 0x040fe200000018d8 */
[----:B------:R-:W-:Y:S01]  /*12450*/  IMAD.MOV.U32 R216, RZ, RZ, R32 ;  /* 0x000000ffffd87224 */ /* 0x000fe200078e0020 */
[----:B------:R-:W2:Y:S06]  /*12460*/  LDSM.16.M88.4 R8, [R235+0x4000] ;  /* 0x00400000eb08783b */ /* 0x000eac0000000200 */
        /* <DEDUP_REMOVED lines=8> */
[----:B------:R-:W-:Y:S02]  /*124f0*/  IMAD.MOV.U32 R218, RZ, RZ, R22 ;  /* 0x000000ffffda7224 */ /* 0x000fe400078e0016 */
[----:B------:R-:W-:Y:S01]  /*12500*/  IMAD.MOV.U32 R219, RZ, RZ, R21 ;  /* 0x000000ffffdb7224 */ /* 0x000fe200078e0015 */
[-C--:B-1----:R-:W-:Y:S08]  /*12510*/  HMMA.16816.F32 R224, R4, R28.reuse, R220 ;  /* 0x0000001c04e0723c */ /* 0x082ff000000018dc */
[----:B--2---:R-:W-:Y:S08]  /*12520*/  HMMA.16816.F32 R244, R8, R28, R208 ;  /* 0x0000001c08f4723c */ /* 0x004ff000000018d0 */
[C---:B------:R-:W-:Y:S08]  /*12530*/  HMMA.16816.F32 R220, R4.reuse, R30, R216 ;  /* 0x0000001e04dc723c */ /* 0x040ff000000018d8 */
[C---:B---3--:R-:W-:Y:S08]  /*12540*/  HMMA.16816.F32 R212, R4.reuse, R26, R60 ;  /* 0x0000001a04d4723c */ /* 0x048ff0000000183c */
[C---:B------:R-:W-:Y:S08]  /*12550*/  HMMA.16816.F32 R216, R4.reuse, R24, R140 ;  /* 0x0000001804d8723c */ /* 0x040ff0000000188c */
[C---:B----4-:R-:W-:Y:S08]  /*12560*/  HMMA.16816.F32 R208, R4.reuse, R16, R56 ;  /* 0x0000001004d0723c */ /* 0x050ff00000001838 */
[C---:B------:R-:W-:Y:S08]  /*12570*/  HMMA.16816.F32 R60, R4.reuse, R12, R48 ;  /* 0x0000000c043c723c */ /* 0x040ff00000001830 */
[C---:B------:R-:W-:Y:S08]  /*12580*/  HMMA.16816.F32 R140, R4.reuse, R18, R52 ;  /* 0x00000012048c723c */ /* 0x040ff00000001834 */
[----:B------:R-:W-:Y:S01]  /*12590*/  HMMA.16816.F32 R56, R4, R14, R44 ;  /* 0x0000000e0438723c */ /* 0x000fe2000000182c */
[----:B------:R-:W-:Y:S07]  /*125a0*/  LDSM.16.M88.4 R4, [R229+0x6000] ;  /* 0x00600000e504783b */ /* 0x000fee0000000200 */
[C---:B------:R-:W-:Y:S08]  /*125b0*/  HMMA.16816.F32 R48, R8.reuse, R24, R40 ;  /* 0x000000180830723c */ /* 0x040ff00000001828 */
        /* <DEDUP_REMOVED lines=13> */
[C---:B--2---:R-:W-:Y:S08]  /*12690*/  HMMA.16816.F32 R216, R4.reuse, R16, R216 ;  /* 0x0000001004d8723c */ /* 0x044ff000000018d8 */
[C---:B------:R-:W-:Y:S08]  /*126a0*/  HMMA.16816.F32 R212, R4.reuse, R18, R212 ;  /* 0x0000001204d4723c */ /* 0x040ff000000018d4 */
[C---:B---3--:R-:W-:Y:S08]  /*126b0*/  HMMA.16816.F32 R208, R4.reuse, R12, R208 ;  /* 0x0000000c04d0723c */ /* 0x048ff000000018d0 */
        /* <DEDUP_REMOVED lines=30> */
[----:B------:R-:W-:Y:S01]  /*128a0*/  HMMA.16816.F32 R44, R8, R22, R44 ;  /* 0x00000016082c723c */ /* 0x000fe2000000182c */
[----:B------:R-:W-:Y:S07]  /*128b0*/  LDSM.16.M88.4 R20, [R234+0xb000] ;  /* 0x00b00000ea14783b */ /* 0x000fee0000000200 */
[----:B-1----:R-:W-:Y:S08]  /*128c0*/  HMMA.16816.F32 R132, R4, R12, R216 ;  /* 0x0000000c0484723c */ /* 0x002ff000000018d8 */
[C---:B------:R-:W-:Y:S08]  /*128d0*/  HMMA.16816.F32 R56, R8.reuse, R24, R56 ;  /* 0x000000180838723c */ /* 0x040ff00000001838 */
[----:B------:R-:W-:Y:S01]  /*128e0*/  HMMA.16816.F32 R52, R8, R26, R52 ;  /* 0x0000001a0834723c */ /* 0x000fe20000001834 */
[----:B------:R-:W1:Y:S02]  /*128f0*/  LDSM.16.M88.4 R24, [R234+0xb800] ;  /* 0x00b80000ea18783b */ /* 0x000e640000000200 */
[----:B------:R-:W-:-:S02]  /*12900*/  IMAD.MOV.U32 R217, RZ, RZ, R132 ;  /* 0x000000ffffd97224 */ /* 0x000fc400078e0084 */
[----:B------:R2:W-:Y:S01]  /*12910*/  STL.64 [R1], R134 ;  /* 0x0000008601007387 */ /* 0x0005e20000100a00 */
[----:B------:R-:W-:Y:S02]  /*12920*/  IMAD.MOV.U32 R216, RZ, RZ, R133 ;  /* 0x000000ffffd87224 */ /* 0x000fe400078e0085 */
[C---:B------:R-:W-:Y:S08]  /*12930*/  HMMA.16816.F32 R40, R8.reuse, R16, R40 ;  /* 0x000000100828723c */ /* 0x040ff00000001828 */
[----:B------:R-:W-:Y:S01]  /*12940*/  HMMA.16816.F32 R36, R8, R18, R36 ;  /* 0x000000120824723c */ /* 0x000fe20000001824 */
[----:B------:R-:W3:Y:S04]  /*12950*/  LDSM.16.M88.4 R16, [R234+0xa000] ;  /* 0x00a00000ea10783b */ /* 0x000ee80000000200 */
[----:B------:R-:W4:Y:S01]  /*12960*/  LDSM.16.M88.4 R8, [R252+0x4000] ;  /* 0x00400000fc08783b */ /* 0x000f220000000200 */
[----:B------:R-:W-:-:S04]  /*12970*/  DEPBAR.LE SB0, 0x0 ;  /* 0x000080000000791a */ /* 0x000fc80000000000 */
[----:B--2---:R-:W-:-:S15]  /*12980*/  HMMA.16816.F32 R132, R4, R14, R212 ;  /* 0x0000000e0484723c */ /* 0x004fde00000018d4 */
[----:B------:R-:W-:-:S04]  /*12990*/  NOP ;  /* 0x0000000000007918 */ /* 0x000fc80000000000 */
[----:B------:R-:W-:Y:S01]  /*129a0*/  IMAD.MOV.U32 R214, RZ, RZ, R132 ;  /* 0x000000ffffd67224 */ /* 0x000fe200078e0084 */
[----:B------:R2:W-:Y:S01]  /*129b0*/  STL.64 [R1+0x10], R134 ;  /* 0x0000108601007387 */ /* 0x0005e20000100a00 */
[----:B------:R-:W-:Y:S01]  /*129c0*/  IMAD.MOV.U32 R213, RZ, RZ, R133 ;  /* 0x000000ffffd57224 */ /* 0x000fe200078e0085 */
[C---:B-1----:R-:W-:Y:S08]  /*129d0*/  HMMA.16816.F32 R64, R4.reuse, R24, R64 ;  /* 0x000000180440723c */ /* 0x042ff00000001840 */
[C---:B--2---:R-:W-:Y:S08]  /*129e0*/  HMMA.16816.F32 R132, R4.reuse, R20, R208 ;  /* 0x000000140484723c */ /* 0x044ff000000018d0 */
[C---:B---3--:R-:W-:Y:S08]  /*129f0*/  HMMA.16816.F32 R224, R4.reuse, R16, R224 ;  /* 0x0000001004e0723c */ /* 0x048ff000000018e0 */
[----:B------:R-:W-:Y:S03]  /*12a00*/  HMMA.16816.F32 R248, R4, R18, R220 ;  /* 0x0000001204f8723c */ /* 0x000fe600000018dc */
[----:B------:R-:W-:Y:S01]  /*12a10*/  IMAD.MOV.U32 R212, RZ, RZ, R132 ;  /* 0x000000ffffd47224 */ /* 0x000fe200078e0084 */
[----:B------:R1:W-:Y:S01]  /*12a20*/  STL.64 [R1+0x18], R134 ;  /* 0x0000188601007387 */ /* 0x0003e20000100a00 */
[----:B------:R-:W-:-:S03]  /*12a30*/  IMAD.MOV.U32 R208, RZ, RZ, R133 ;  /* 0x000000ffffd07224 */ /* 0x000fc600078e0085 */
[C---:B-1----:R-:W-:Y:S08]  /*12a40*/  HMMA.16816.F32 R132, R4.reuse, R22, R140 ;  /* 0x000000160484723c */ /* 0x042ff0000000188c */
[----:B------:R-:W-:Y:S08]  /*12a50*/  HMMA.16816.F32 R4, R4, R26, R60 ;  /* 0x0000001a0404723c */ /* 0x000ff0000000183c */
[----:B----4-:R-:W-:Y:S11]  /*12a60*/  HMMA.16816.F32 R44, R8, R14, R44 ;  /* 0x0000000e082c723c */ /* 0x010ff6000000182c */
[----:B------:R-:W-:-:S02]  /*12a70*/  IMAD.MOV.U32 R209, RZ, RZ, R4 ;  /* 0x000000ffffd17224 */ /* 0x000fc400078e0004 */
[----:B------:R-:W-:Y:S01]  /*12a80*/  FMUL.FTZ R4, R224, UR7 ;  /* 0x00000007e0047c20 */ /* 0x000fe20008410000 */
[----:B------:R-:W-:Y:S02]  /*12a90*/  IMAD.MOV.U32 R141, RZ, RZ, R5 ;  /* 0x000000ffff8d7224 */ /* 0x000fe400078e0005 */
[----:B------:R-:W-:Y:S01]  /*12aa0*/  FMUL.FTZ R5, R225, UR7 ;  /* 0x00000007e1057c20 */ /* 0x000fe20008410000 */
[----:B------:R-:W-:Y:S01]  /*12ab0*/  HMMA.16816.F32 R60, R8, R20, R40 ;  /* 0x00000014083c723c */ /* 0x000fe20000001828 */
[----:B------:R1:W-:Y:S01]  /*12ac0*/  MUFU.TANH R14, R4 ;  /* 0x00000004000e7308 */ /* 0x0003e20000002400 */
[----:B------:R-:W-:-:S06]  /*12ad0*/  VIADD R41, R3, 0xffffff41 ;  /* 0xffffff4103297836 */ /* 0x000fcc0000000000 */
[----:B------:R-:W-:Y:S01]  /*12ae0*/  HMMA.16816.F32 R48, R8, R12, R48 ;  /* 0x0000000c0830723c */ /* 0x000fe20000001830 */
[----:B------:R2:W3:Y:S01]  /*12af0*/  MUFU.TANH R12, R5 ;  /* 0x00000005000c7308 */ /* 0x0004e20000002400 */
[----:B------:R-:W-:Y:S02]  /*12b00*/  VIADD R40, R3, 0xffffff40 ;  /* 0xffffff4003287836 */ /* 0x000fe40000000000 */
[----:B-1----:R-:W-:Y:S01]  /*12b10*/  VIADD R4, R237, 0x40 ;  /* 0x00000040ed047836 */ /* 0x002fe20000000000 */
[----:B------:R-:W-:Y:S03]  /*12b20*/  STL.64 [R1+0x20], R134 ;  /* 0x0000208601007387 */ /* 0x000fe60000100a00 */
[----:B--2---:R-:W-:Y:S01]  /*12b30*/  IMAD.IADD R5, R4, 0x1, -R41 ;  /* 0x0000000104057824 */ /* 0x004fe200078e0a29 */
[----:B------:R-:W-:Y:S04]  /*12b40*/  STL.64 [R1+0x40], R66 ;  /* 0x0000404201007387 */ /* 0x000fe80000100a00 */
[----:B------:R-:W-:Y:S01]  /*12b50*/  IABS R5, R5 ;  /* 0x0000000500057213 */ /* 0x000fe20000000000 */
[----:B------:R1:W-:Y:S03]  /*12b60*/  STL.64 [R1+0x48], R6 ;  /* 0x0000480601007387 */ /* 0x0003e60000100a00 */
[----:B------:R-:W-:Y:S01]  /*12b70*/  I2FP.F32.S32 R5, R5 ;  /* 0x0000000500057245 */ /* 0x000fe20000201400 */
[----:B------:R-:W-:-:S02]  /*12b80*/  IMAD.MOV.U32 R211, RZ, RZ, R64 ;  /* 0x000000ffffd37224 */ /* 0x000fc400078e0040 */
[----:B------:R-:W-:Y:S01]  /*12b90*/  IMAD.MOV.U32 R210, RZ, RZ, R65 ;  /* 0x000000ffffd27224 */ /* 0x000fe200078e0041 */
[----:B------:R-:W-:Y:S01]  /*12ba0*/  HMMA.16816.F32 R56, R8, R16, R56 ;  /* 0x000000100838723c */ /* 0x000fe20000001838 */
[----:B------:R-:W-:Y:S02]  /*12bb0*/  IMAD.MOV.U32 R140, RZ, RZ, R132 ;  /* 0x000000ffff8c7224 */ /* 0x000fe400078e0084 */
[----:B------:R-:W-:-:S05]  /*12bc0*/  IMAD.MOV.U32 R142, RZ, RZ, R133 ;  /* 0x000000ffff8e7224 */ /* 0x000fca00078e0085 */
[----:B------:R-:W-:Y:S01]  /*12bd0*/  HMMA.16816.F32 R52, R8, R18, R52 ;  /* 0x000000120834723c */ /* 0x000fe20000001834 */
[----:B-1----:R-:W-:Y:S02]  /*12be0*/  IMAD.IADD R6, R4, 0x1, -R40 ;  /* 0x0000000104067824 */ /* 0x002fe400078e0a28 */
[----:B------:R-:W-:-:S05]  /*12bf0*/  FMUL.FTZ R7, R248, UR7 ;  /* 0x00000007f8077c20 */ /* 0x000fca0008410000 */
[C---:B------:R-:W-:Y:S01]  /*12c00*/  HMMA.16816.F32 R64, R8.reuse, R22, R36 ;  /* 0x000000160840723c */ /* 0x040fe20000001824 */
[----:B---3--:R-:W-:Y:S01]  /*12c10*/  FFMA.FTZ R38, R5, -UR6, R12 ;  /* 0x8000000605267c23 */ /* 0x008fe2000801000c */
[----:B------:R-:W-:Y:S01]  /*12c20*/  IABS R6, R6 ;  /* 0x0000000600067213 */ /* 0x000fe20000000000 */
[----:B------:R1:W2:Y:S01]  /*12c30*/  MUFU.TANH R15, R7 ;  /* 0x00000007000f7308 */ /* 0x0002a20000002400 */
[----:B------:R-:W-:Y:S02]  /*12c40*/  FMUL.FTZ R5, R217, UR7 ;  /* 0x00000007d9057c20 */ /* 0x000fe40008410000 */
[----:B------:R-:W-:Y:S02]  /*12c50*/  I2FP.F32.S32 R6, R6 ;  /* 0x0000000600067245 */ /* 0x000fe40000201400 */
[----:B------:R-:W-:Y:S01]  /*12c60*/  HMMA.16816.F32 R136, R8, R24, R32 ;  /* 0x000000180888723c */ /* 0x000fe20000001820 */
[C---:B------:R-:W-:Y:S02]  /*12c70*/  VIADD R33, R3.reuse, 0xffffff48 ;  /* 0xffffff4803217836 */ /* 0x040fe40000000000 */
[C---:B------:R-:W-:Y:S01]  /*12c80*/  VIADD R34, R3.reuse, 0xffffff49 ;  /* 0xffffff4903227836 */ /* 0x040fe20000000000 */
[----:B------:R3:W-:Y:S01]  /*12c90*/  MUFU.TANH R12, R5 ;  /* 0x00000005000c7308 */ /* 0x0007e20000002400 */
[----:B------:R-:W-:-:S03]  /*12ca0*/  VIADD R35, R3, 0xffffff50 ;  /* 0xffffff5003237836 */ /* 0x000fc60000000000 */
[----:B------:R-:W-:Y:S01]  /*12cb0*/  HMMA.16816.F32 R132, R8, R26, R28 ;  /* 0x0000001a0884723c */ /* 0x000fe2000000181c */
[----:B------:R-:W-:Y:S01]  /*12cc0*/  FMUL.FTZ R8, R216, UR7 ;  /* 0x00000007d8087c20 */ /* 0x000fe20008410000 */
[----:B-1----:R-:W-:Y:S01]  /*12cd0*/  FMUL.FTZ R7, R249, UR7 ;  /* 0x00000007f9077c20 */ /* 0x002fe20008410000 */
[----:B------:R-:W-:Y:S02]  /*12ce0*/  VIADD R36, R3, 0xffffff51 ;  /* 0xffffff5103247836 */ /* 0x000fe40000000000 */
[----:B------:R1:W-:Y:S01]  /*12cf0*/  MUFU.TANH R11, R8 ;  /* 0x00000008000b7308 */ /* 0x0003e20000002400 */
[----:B------:R-:W-:Y:S01]  /*12d00*/  FFMA.FTZ R39, R6, -UR6, R14 ;  /* 0x8000000606277c23 */ /* 0x000fe2000801000e */
[C---:B------:R-:W-:Y:S02]  /*12d10*/  IMAD.IADD R6, R4.reuse, 0x1, -R35 ;  /* 0x0000000104067824 */ /* 0x040fe400078e0a23 */
[----:B---3--:R-:W-:-:S04]  /*12d20*/  IMAD.IADD R5, R4, 0x1, -R33 ;  /* 0x0000000104057824 */ /* 0x008fc800078e0a21 */
[----:B------:R3:W4:Y:S01]  /*12d30*/  MUFU.TANH R13, R7 ;  /* 0x00000007000d7308 */ /* 0x0007220000002400 */
[----:B------:R-:W-:Y:S01]  /*12d40*/  IMAD.IADD R9, R4, 0x1, -R36 ;  /* 0x0000000104097824 */ /* 0x000fe200078e0a24 */
[----:B------:R-:W-:Y:S02]  /*12d50*/  IABS R5, R5 ;  /* 0x0000000500057213 */ /* 0x000fe40000000000 */
[----:B------:R-:W-:Y:S01]  /*12d60*/  IABS R6, R6 ;  /* 0x0000000600067213 */ /* 0x000fe20000000000 */
[----:B-1----:R-:W-:Y:S01]  /*12d70*/  FMUL.FTZ R8, R214, UR7 ;  /* 0x00000007d6087c20 */ /* 0x002fe20008410000 */
[----:B------:R-:W-:Y:S01]  /*12d80*/  IABS R9, R9 ;  /* 0x0000000900097213 */ /* 0x000fe20000000000 */
[----:B---3--:R-:W-:Y:S02]  /*12d90*/  IMAD.IADD R7, R4, 0x1, -R34 ;  /* 0x0000000104077824 */ /* 0x008fe400078e0a22 */
[----:B------:R1:W3:Y:S03]  /*12da0*/  MUFU.TANH R14, R8 ;  /* 0x00000008000e7308 */ /* 0x0002e60000002400 */
[----:B------:R-:W-:-:S02]  /*12db0*/  IABS R7, R7 ;  /* 0x0000000700077213 */ /* 0x000fc40000000000 */
[----:B------:R-:W-:Y:S02]  /*12dc0*/  I2FP.F32.S32 R6, R6 ;  /* 0x0000000600067245 */ /* 0x000fe40000201400 */
[----:B------:R-:W-:Y:S01]  /*12dd0*/  I2FP.F32.S32 R7, R7 ;  /* 0x0000000700077245 */ /* 0x000fe20000201400 */
[----:B------:R-:W-:Y:S01]  /*12de0*/  FMUL.FTZ R10, R213, UR7 ;  /* 0x00000007d50a7c20 */ /* 0x000fe20008410000 */
[----:B-1----:R-:W-:Y:S02]  /*12df0*/  I2FP.F32.S32 R8, R5 ;  /* 0x0000000500087245 */ /* 0x002fe40000201400 */
[----:B------:R-:W-:-:S03]  /*12e00*/  I2FP.F32.S32 R5, R9 ;  /* 0x0000000900057245 */ /* 0x000fc60000201400 */
[----:B--2---:R-:W-:Y:S01]  /*12e10*/  FFMA.FTZ R37, R8, -UR6, R15 ;  /* 0x8000000608257c23 */ /* 0x004fe2000801000f */
[----:B----4-:R-:W-:Y:S01]  /*12e20*/  FFMA.FTZ R8, R7, -UR6, R13 ;  /* 0x8000000607087c23 */ /* 0x010fe2000801000d */
[----:B------:R-:W-:Y:S01]  /*12e30*/  FFMA.FTZ R7, R6, -UR6, R12 ;  /* 0x8000000606077c23 */ /* 0x000fe2000801000c */
[----:B------:R-:W-:Y:S01]  /*12e40*/  FFMA.FTZ R6, R5, -UR6, R11 ;  /* 0x8000000605067c23 */ /* 0x000fe2000801000b */
[C---:B------:R-:W-:Y:S01]  /*12e50*/  VIADD R32, R3.reuse, 0xffffff58 ;  /* 0xffffff5803207836 */ /* 0x040fe20000000000 */
[----:B------:R-:W1:Y:S01]  /*12e60*/  MUFU.TANH R10, R10 ;  /* 0x0000000a000a7308 */ /* 0x000e620000002400 */
[----:B------:R-:W-:Y:S01]  /*12e70*/  VIADD R31, R3, 0xffffff59 ;  /* 0xffffff59031f7836 */ /* 0x000fe20000000000 */
[----:B------:R-:W-:Y:S01]  /*12e80*/  STL [R1+0x30], R8 ;  /* 0x0000300801007387 */ /* 0x000fe20000100800 */
[----:B------:R-:W-:-:S03]  /*12e90*/  FMUL.FTZ R5, R212, UR7 ;  /* 0x00000007d4057c20 */ /* 0x000fc60008410000 */
[----:B------:R2:W-:Y:S04]  /*12ea0*/  STL [R1+0x2c], R7 ;  /* 0x00002c0701007387 */ /* 0x0005e80000100800 */
[----:B------:R4:W-:Y:S01]  /*12eb0*/  STL [R1+0x28], R6 ;  /* 0x0000280601007387 */ /* 0x0009e20000100800 */
[----:B------:R-:W-:Y:S02]  /*12ec0*/  VIADD R30, R3, 0xffffff60 ;  /* 0xffffff60031e7836 */ /* 0x000fe40000000000 */
[----:B------:R-:W-:-:S04]  /*12ed0*/  FMUL.FTZ R9, R208, UR7 ;  /* 0x00000007d0097c20 */ /* 0x000fc80008410000 */
[----:B------:R3:W-:Y:S01]  /*12ee0*/  MUFU.TANH R11, R9 ;  /* 0x00000009000b7308 */ /* 0x0007e20000002400 */
[C---:B--2---:R-:W-:Y:S02]  /*12ef0*/  IMAD.IADD R7, R4.reuse, 0x1, -R32 ;  /* 0x0000000104077824 */ /* 0x044fe400078e0a20 */
[----:B----4-:R-:W-:-:S05]  /*12f00*/  IMAD.IADD R6, R4, 0x1, -R31 ;  /* 0x0000000104067824 */ /* 0x010fca00078e0a1f */
[----:B------:R2:W4:Y:S01]  /*12f10*/  MUFU.TANH R8, R5 ;  /* 0x0000000500087308 */ /* 0x0005220000002400 */
[----:B------:R-:W-:Y:S02]  /*12f20*/  IABS R7, R7 ;  /* 0x0000000700077213 */ /* 0x000fe40000000000 */
[----:B------:R-:W-:Y:S02]  /*12f30*/  IABS R6, R6 ;  /* 0x0000000600067213 */ /* 0x000fe40000000000 */
[----:B------:R-:W-:Y:S02]  /*12f40*/  I2FP.F32.S32 R7, R7 ;  /* 0x0000000700077245 */ /* 0x000fe40000201400 */
[----:B------:R-:W-:Y:S01]  /*12f50*/  I2FP.F32.S32 R6, R6 ;  /* 0x0000000600067245 */ /* 0x000fe20000201400 */
[----:B---3--:R-:W-:Y:S02]  /*12f60*/  FMUL.FTZ R9, R140, UR7 ;  /* 0x000000078c097c20 */ /* 0x008fe40008410000 */
[----:B------:R-:W-:Y:S01]  /*12f70*/  FFMA.FTZ R7, R7, -UR6, R14 ;  /* 0x8000000607077c23 */ /* 0x000fe2000801000e */
[----:B--2---:R-:W-:-:S02]  /*12f80*/  IMAD.IADD R5, R4, 0x1, -R30 ;  /* 0x0000000104057824 */ /* 0x004fc400078e0a1e */
[----:B-1----:R-:W-:-:S03]  /*12f90*/  FFMA.FTZ R6, R6, -UR6, R10 ;  /* 0x8000000606067c23 */ /* 0x002fc6000801000a */
[----:B------:R-:W-:Y:S01]  /*12fa0*/  IABS R5, R5 ;  /* 0x0000000500057213 */ /* 0x000fe20000000000 */
[----:B------:R-:W-:Y:S01]  /*12fb0*/  VIADD R28, R3, 0xffffff68 ;  /* 0xffffff68031c7836 */ /* 0x000fe20000000000 */
[----:B------:R-:W1:Y:S02]  /*12fc0*/  MUFU.TANH R9, R9 ;  /* 0x0000000900097308 */ /* 0x000e640000002400 */
[----:B------:R-:W-:Y:S01]  /*12fd0*/  I2FP.F32.S32 R5, R5 ;  /* 0x0000000500057245 */ /* 0x000fe20000201400 */
[----:B------:R-:W-:Y:S04]  /*12fe0*/  STL [R1+0xc], R7 ;  /* 0x00000c0701007387 */ /* 0x000fe80000100800 */
[----:B------:R2:W-:Y:S01]  /*12ff0*/  STL [R1+0x8], R6 ;  /* 0x0000080601007387 */ /* 0x0005e20000100800 */
[----:B----4-:R-:W-:Y:S01]  /*13000*/  FFMA.FTZ R140, R5, -UR6, R8 ;  /* 0x80000006058c7c23 */ /* 0x010fe20008010008 */
[----:B------:R-:W-:Y:S01]  /*13010*/  FMUL.FTZ R5, R142, UR7 ;  /* 0x000000078e057c20 */ /* 0x000fe20008410000 */
[----:B------:R-:W-:-:S03]  /*13020*/  VIADD R27, R3, 0xffffff69 ;  /* 0xffffff69031b7836 */ /* 0x000fc60000000000 */
[----:B------:R3:W4:Y:S01]  /*13030*/  MUFU.TANH R8, R5 ;  /* 0x0000000500087308 */ /* 0x0007220000002400 */
[----:B------:R-:W-:Y:S02]  /*13040*/  VIADD R29, R3, 0xffffff61 ;  /* 0xffffff61031d7836 */ /* 0x000fe40000000000 */
[----:B--2---:R-:W-:-:S05]  /*13050*/  IMAD.IADD R6, R4, 0x1, -R28 ;  /* 0x0000000104067824 */ /* 0x004fca00078e0a1c */
[----:B------:R-:W-:Y:S01]  /*13060*/  IABS R6, R6 ;  /* 0x0000000600067213 */ /* 0x000fe20000000000 */
[----:B---3--:R-:W-:-:S03]  /*13070*/  IMAD.IADD R5, R4, 0x1, -R27 ;  /* 0x0000000104057824 */ /* 0x008fc600078e0a1b */
[----:B------:R-:W-:Y:S02]  /*13080*/  I2FP.F32.S32 R6, R6 ;  /* 0x0000000600067245 */ /* 0x000fe40000201400 */
[----:B------:R-:W-:-:S03]  /*13090*/  IABS R5, R5 ;  /* 0x0000000500057213 */ /* 0x000fc60000000000 */
[----:B-1----:R-:W-:Y:S01]  /*130a0*/  FFMA.FTZ R143, R6, -UR6, R9 ;  /* 0x80000006068f7c23 */ /* 0x002fe20008010009 */
[----:B------:R-:W-:Y:S01]  /*130b0*/  FMUL.FTZ R6, R211, UR7 ;  /* 0x00000007d3067c20 */ /* 0x000fe20008410000 */
[----:B------:R-:W-:Y:S01]  /*130c0*/  IMAD.IADD R7, R4, 0x1, -R29 ;  /* 0x0000000104077824 */ /* 0x000fe200078e0a1d */
[----:B------:R-:W-:Y:S01]  /*130d0*/  I2FP.F32.S32 R5, R5 ;  /* 0x0000000500057245 */ /* 0x000fe20000201400 */
[----:B------:R-:W-:-:S03]  /*130e0*/  VIADD R26, R3, 0xffffff70 ;  /* 0xffffff70031a7836 */ /* 0x000fc60000000000 */
[----:B------:R-:W1:Y:S01]  /*130f0*/  MUFU.TANH R6, R6 ;  /* 0x0000000600067308 */ /* 0x000e620000002400 */
[----:B------:R-:W-:Y:S01]  /*13100*/  IABS R7, R7 ;  /* 0x0000000700077213 */ /* 0x000fe20000000000 */
[----:B----4-:R-:W-:Y:S01]  /*13110*/  FFMA.FTZ R208, R5, -UR6, R8 ;  /* 0x8000000605d07c23 */ /* 0x010fe20008010008 */
[----:B------:R-:W-:Y:S02]  /*13120*/  IMAD.IADD R5, R4, 0x1, -R26 ;  /* 0x0000000104057824 */ /* 0x000fe400078e0a1a */
[----:B------:R-:W-:-:S03]  /*13130*/  I2FP.F32.S32 R7, R7 ;  /* 0x0000000700077245 */ /* 0x000fc60000201400 */
[----:B------:R-:W-:Y:S02]  /*13140*/  IABS R5, R5 ;  /* 0x0000000500057213 */ /* 0x000fe40000000000 */
[----:B------:R-:W-:Y:S01]  /*13150*/  FFMA.FTZ R142, R7, -UR6, R11 ;  /* 0x80000006078e7c23 */ /* 0x000fe2000801000b */
[----:B------:R-:W-:Y:S01]  /*13160*/  FMUL.FTZ R7, R210, UR7 ;  /* 0x00000007d2077c20 */ /* 0x000fe20008410000 */
[----:B------:R-:W-:-:S03]  /*13170*/  I2FP.F32.S32 R5, R5 ;  /* 0x0000000500057245 */ /* 0x000fc60000201400 */
[----:B------:R2:W-:Y:S01]  /*13180*/  MUFU.TANH R10, R7 ;  /* 0x00000007000a7308 */ /* 0x0005e20000002400 */
[C---:B------:R-:W-:Y:S02]  /*13190*/  VIADD R24, R3.reuse, 0xffffff71 ;  /* 0xffffff7103187836 */ /* 0x040fe40000000000 */
[C---:B------:R-:W-:Y:S02]  /*131a0*/  VIADD R23, R3.reuse, 0xffffff79 ;  /* 0xffffff7903177836 */ /* 0x040fe40000000000 */
[----:B------:R-:W-:Y:S02]  /*131b0*/  VIADD R25, R3, 0xffffff78 ;  /* 0xffffff7803197836 */ /* 0x000fe40000000000 */
[----:B------:R-:W-:Y:S02]  /*131c0*/  IMAD.IADD R3, R4, 0x1, -R24 ;  /* 0x0000000104037824 */ /* 0x000fe400078e0a18 */
[----:B--2---:R-:W-:Y:S01]  /*131d0*/  FMUL.FTZ R7, R209, UR7 ;  /* 0x00000007d1077c20 */ /* 0x004fe20008410000 */
[----:B-1----:R-:W-:Y:S01]  /*131e0*/  FFMA.FTZ R209, R5, -UR6, R6 ;  /* 0x8000000605d17c23 */ /* 0x002fe20008010006 */
[----:B------:R-:W-:-:S02]  /*131f0*/  FMUL.FTZ R5, R141, UR7 ;  /* 0x000000078d057c20 */ /* 0x000fc40008410000 */
[----:B------:R1:W-:Y:S01]  /*13200*/  MUFU.TANH R9, R7 ;  /* 0x0000000700097308 */ /* 0x0003e20000002400 */
[----:B------:R-:W-:-:S07]  /*13210*/  IABS R3, R3 ;  /* 0x0000000300037213 */ /* 0x000fce0000000000 */
[----:B------:R-:W2:Y:S01]  /*13220*/  MUFU.TANH R8, R5 ;  /* 0x0000000500087308 */ /* 0x000ea20000002400 */
[----:B------:R-:W-:Y:S01]  /*13230*/  I2FP.F32.S32 R6, R3 ;  /* 0x0000000300067245 */ /* 0x000fe20000201400 */
[----:B-1----:R-:W-:-:S05]  /*13240*/  IMAD.IADD R7, R4, 0x1, -R23 ;  /* 0x0000000104077824 */ /* 0x002fca00078e0a17 */
[----:B------:R-:W-:-:S04]  /*13250*/  IABS R7, R7 ;  /* 0x0000000700077213 */ /* 0x000fc80000000000 */
[----:B------:R-:W-:Y:S01]  /*13260*/  I2FP.F32.S32 R3, R7 ;  /* 0x0000000700037245 */ /* 0x000fe20000201400 */
[----:B------:R-:W-:-:S04]  /*13270*/  VIADD R22, R2, 0xffffff40 ;  /* 0xffffff4002167836 */ /* 0x000fc80000000000 */
[----:B--2---:R-:W-:Y:S01]  /*13280*/  FFMA.FTZ R224, R3, -UR6, R8 ;  /* 0x8000000603e07c23 */ /* 0x004fe20008010008 */
[----:B------:R-:W-:Y:S02]  /*13290*/  VIADD R3, R4, -UR8 ;  /* 0x8000000804037c36 */ /* 0x000fe40008000000 */
[----:B------:R-:W-:-:S03]  /*132a0*/  VIADD R21, R2, 0xffffff41 ;  /* 0xffffff4102157836 */ /* 0x000fc60000000000 */
[C---:B------:R-:W-:Y:S02]  /*132b0*/  ISETP.GT.AND P6, PT, R3.reuse, R22, PT ;  /* 0x000000160300720c */ /* 0x040fe40003fc4270 */
[----:B------:R-:W-:Y:S01]  /*132c0*/  ISETP.GT.AND P0, PT, R3, R21, PT ;  /* 0x000000150300720c */ /* 0x000fe20003f04270 */
[C---:B------:R-:W-:Y:S02]  /*132d0*/  VIADD R20, R2.reuse, 0xffffff48 ;  /* 0xffffff4802147836 */ /* 0x040fe40000000000 */
[----:B------:R-:W-:-:S03]  /*132e0*/  VIADD R17, R2, 0xffffff49 ;  /* 0xffffff4902117836 */ /* 0x000fc60000000000 */
[----:B------:R-:W-:-:S05]  /*132f0*/  ISETP.GT.AND P5, PT, R3, R20, PT ;  /* 0x000000140300720c */ /* 0x000fca0003fa4270 */
        /* <DEDUP_REMOVED lines=23> */
[C---:B------:R-:W-:Y:S02]  /*13470*/  ISETP.GT.AND P5, PT, R3.reuse, R12, PT ;  /* 0x0000000c0300720c */ /* 0x040fe40003fa4270 */
[----:B------:R-:W-:Y:S01]  /*13480*/  LOP3.LUT R0, R0, 0xffffefff, RZ, 0xc0, !PT ;  /* 0xffffefff00007812 */ /* 0x000fe200078ec0ff */
[----:B------:R-:W-:Y:S02]  /*13490*/  VIADD R11, R2, 0xffffff61 ;  /* 0xffffff61020b7836 */ /* 0x000fe40000000000 */
[----:B------:R-:W-:Y:S01]  /*134a0*/  IMAD.IADD R5, R4, 0x1, -R25 ;  /* 0x0000000104057824 */ /* 0x000fe200078e0a19 */
[----:B------:R-:W-:Y:S02]  /*134b0*/  @P6 LOP3.LUT R0, R0, 0x1000, RZ, 0xfc, !PT ;  /* 0x0000100000006812 */ /* 0x000fe400078efcff */
[----:B------:R-:W-:Y:S01]  /*134c0*/  ISETP.GT.AND P0, PT, R3, R11, PT ;  /* 0x0000000b0300720c */ /* 0x000fe20003f04270 */
[----:B------:R-:W-:Y:S01]  /*134d0*/  FFMA.FTZ R214, R6, -UR6, R10 ;  /* 0x8000000606d67c23 */ /* 0x000fe2000801000a */
[----:B------:R-:W-:-:S02]  /*134e0*/  IABS R5, R5 ;  /* 0x0000000500057213 */ /* 0x000fc40000000000 */
[----:B------:R-:W-:Y:S01]  /*134f0*/  LOP3.LUT R0, R0, 0xfffff7ff, RZ, 0xc0, !PT ;  /* 0xfffff7ff00007812 */ /* 0x000fe200078ec0ff */
[----:B------:R-:W-:Y:S01]  /*13500*/  VIADD R10, R2, 0xffffff68 ;  /* 0xffffff68020a7836 */ /* 0x000fe20000000000 */
[----:B------:R-:W-:Y:S02]  /*13510*/  I2FP.F32.S32 R5, R5 ;  /* 0x0000000500057245 */ /* 0x000fe40000201400 */
[----:B------:R-:W-:Y:S02]  /*13520*/  @P5 LOP3.LUT R0, R0, 0x800, RZ, 0xfc, !PT ;  /* 0x0000080000005812 */ /* 0x000fe400078efcff */
[----:B------:R-:W-:Y:S01]  /*13530*/  ISETP.GT.AND P6, PT, R3, R10, PT ;  /* 0x0000000a0300720c */ /* 0x000fe20003fc4270 */
[----:B------:R-:W-:Y:S01]  /*13540*/  FFMA.FTZ R223, R5, -UR6, R9 ;  /* 0x8000000605df7c23 */ /* 0x000fe20008010009 */
        /* <DEDUP_REMOVED lines=10> */
[C---:B------:R-:W-:Y:S02]  /*135f0*/  VIADD R6, R2.reuse, 0xffffff78 ;  /* 0xffffff7802067836 */ /* 0x040fe40000000000 */
[----:B------:R-:W-:Y:S01]  /*13600*/  VIADD R7, R2, 0xffffff71 ;  /* 0xffffff7102077836 */ /* 0x000fe20000000000 */
[----:B------:R-:W-:Y:S01]  /*13610*/  LOP3.LUT R0, R0, 0xffffff7f, RZ, 0xc0, !PT ;  /* 0xffffff7f00007812 */ /* 0x000fe200078ec0ff */
[----:B------:R-:W-:Y:S02]  /*13620*/  VIADD R5, R2, 0xffffff79 ;  /* 0xffffff7902057836 */ /* 0x000fe40000000000 */
[----:B------:R-:W-:Y:S01]  /*13630*/  FMUL.FTZ R4, R58, UR7 ;  /* 0x000000073a047c20 */ /* 0x000fe20008410000 */
[----:B------:R-:W-:Y:S01]  /*13640*/  BAR.SYNC.DEFER_BLOCKING 0x0 ;  /* 0x0000000000007b1d */ /* 0x000fe20000010000 */
[----:B------:R-:W-:Y:S02]  /*13650*/  @P0 LOP3.LUT R0, R0, 0x80, RZ, 0xfc, !PT ;  /* 0x0000008000000812 */ /* 0x000fe400078efcff */
[----:B------:R-:W-:-:S02]  /*13660*/  ISETP.GT.AND P6, PT, R3, R6, PT ;  /* 0x000000060300720c */ /* 0x000fc40003fc4270 */
[C---:B------:R-:W-:Y:S02]  /*13670*/  ISETP.GT.AND P5, PT, R3.reuse, R7, PT ;  /* 0x000000070300720c */ /* 0x040fe40003fa4270 */
[----:B------:R-:W-:Y:S01]  /*13680*/  ISETP.GT.AND P0, PT, R3, R5, PT ;  /* 0x000000050300720c */ /* 0x000fe20003f04270 */
[----:B------:R-:W-:Y:S01]  /*13690*/  VIADD R3, R237, 0x8 ;  /* 0x00000008ed037836 */ /* 0x000fe20000000000 */
[----:B------:R1:W2:Y:S01]  /*136a0*/  MUFU.TANH R18, R4 ;  /* 0x0000000400127308 */ /* 0x0002a20000002400 */
[----:B------:R-:W-:Y:S02]  /*136b0*/  FMUL.FTZ R19, R59, UR7 ;  /* 0x000000073b137c20 */ /* 0x000fe40008410000 */
[----:B-1----:R-:W-:-:S05]  /*136c0*/  IMAD.IADD R4, R3, 0x1, -R40 ;  /* 0x0000000103047824 */ /* 0x002fca00078e0a28 */
[----:B------:R-:W-:-:S04]  /*136d0*/  IABS R4, R4 ;  /* 0x0000000400047213 */ /* 0x000fc80000000000 */
[----:B------:R-:W-:-:S05]  /*136e0*/  I2FP.F32.S32 R4, R4 ;  /* 0x0000000400047245 */ /* 0x000fca0000201400 */
[----:B--2---:R-:W-:Y:S02]  /*136f0*/  FFMA.FTZ R59, R4, -UR6, R18 ;  /* 0x80000006043b7c23 */ /* 0x004fe40008010012 */
[----:B------:R1:W2:Y:S01]  /*13700*/  MUFU.TANH R18, R19 ;  /* 0x0000001300127308 */ /* 0x0002a20000002400 */
[----:B------:R-:W-:-:S05]  /*13710*/  IMAD.IADD R4, R3, 0x1, -R41 ;  /* 0x0000000103047824 */ /* 0x000fca00078e0a29 */
[----:B------:R-:W-:-:S04]  /*13720*/  IABS R4, R4 ;  /* 0x0000000400047213 */ /* 0x000fc80000000000 */
[----:B------:R-:W-:Y:S01]  /*13730*/  I2FP.F32.S32 R4, R4 ;  /* 0x0000000400047245 */ /* 0x000fe20000201400 */
[----:B-1----:R-:W-:-:S04]  /*13740*/  FMUL.FTZ R19, R54, UR7 ;  /* 0x0000000736137c20 */ /* 0x002fc80008410000 */
        /* <DEDUP_REMOVED lines=180> */
[----:B--2---:R-:W-:Y:S01]  /*14290*/  FFMA.FTZ R133, R4, -UR6, R18 ;  /* 0x8000000604857c23 */ /* 0x004fe20008010012 */
[----:B------:R-:W-:Y:S01]  /*142a0*/  VIADD R18, R237, 0x48 ;  /* 0x00000048ed127836 */ /* 0x000fe20000000000 */
[----:B------:R-:W1:Y:S03]  /*142b0*/  MUFU.TANH R19, R19 ;  /* 0x0000001300137308 */ /* 0x000e660000002400 */
[----:B------:R-:W-:-:S05]  /*142c0*/  IMAD.IADD R4, R18, 0x1, -R40 ;  /* 0x0000000112047824 */ /* 0x000fca00078e0a28 */
[----:B------:R-:W-:-:S04]  /*142d0*/  IABS R4, R4 ;  /* 0x0000000400047213 */ /* 0x000fc80000000000 */
[----:B------:R-:W-:-:S05]  /*142e0*/  I2FP.F32.S32 R4, R4 ;  /* 0x0000000400047245 */ /* 0x000fca0000201400 */
[----:B-1----:R-:W-:Y:S01]  /*142f0*/  FFMA.FTZ R215, R4, -UR6, R19 ;  /* 0x8000000604d77c23 */ /* 0x002fe20008010013 */
[----:B------:R-:W-:Y:S01]  /*14300*/  FMUL.FTZ R19, R227, UR7 ;  /* 0x00000007e3137c20 */ /* 0x000fe20008410000 */
[----:B------:R-:W-:-:S05]  /*14310*/  IMAD.IADD R4, R18, 0x1, -R41 ;  /* 0x0000000112047824 */ /* 0x000fca00078e0a29 */
[----:B------:R-:W1:Y:S01]  /*14320*/  MUFU.TANH R19, R19 ;  /* 0x0000001300137308 */ /* 0x000e620000002400 */
[----:B------:R-:W-:-:S04]  /*14330*/  IABS R4, R4 ;  /* 0x0000000400047213 */ /* 0x000fc80000000000 */
[----:B------:R-:W-:Y:S02]  /*14340*/  I2FP.F32.S32 R4, R4 ;  /* 0x0000000400047245 */ /* 0x000fe40000201400 */
[----:B------:R-:W-:-:S03]  /*14350*/  LOP3.LUT R0, R0, 0xffffffdf, RZ, 0xc0, !PT ;  /* 0xffffffdf00007812 */ /* 0x000fc600078ec0ff */
[----:B-1----:R-:W-:Y:S01]  /*14360*/  FFMA.FTZ R213, R4, -UR6, R19 ;  /* 0x8000000604d57c23 */ /* 0x002fe20008010013 */
[----:B------:R-:W-:Y:S01]  /*14370*/  FMUL.FTZ R19, R250, UR7 ;  /* 0x00000007fa137c20 */ /* 0x000fe20008410000 */
[----:B------:R-:W-:-:S05]  /*14380*/  IMAD.IADD R4, R18, 0x1, -R33 ;  /* 0x0000000112047824 */ /* 0x000fca00078e0a21 */
[----:B------:R-:W1:Y:S01]  /*14390*/  MUFU.TANH R19, R19 ;  /* 0x0000001300137308 */ /* 0x000e620000002400 */
[----:B------:R-:W-:Y:S02]  /*143a0*/  @P6 LOP3.LUT R0, R0, 0x20, RZ, 0xfc, !PT ;  /* 0x0000002000006812 */ /* 0x000fe400078efcff */
[----:B------:R-:W-:Y:S02]  /*143b0*/  IABS R4, R4 ;  /* 0x0000000400047213 */ /* 0x000fe40000000000 */
[----:B------:R-:W-:Y:S02]  /*143c0*/  LOP3.LUT R0, R0, 0xffffffbf, RZ, 0xc0, !PT ;  /* 0xffffffbf00007812 */ /* 0x000fe400078ec0ff */
[----:B------:R-:W-:Y:S02]  /*143d0*/  I2FP.F32.S32 R4, R4 ;  /* 0x0000000400047245 */ /* 0x000fe40000201400 */
[----:B------:R-:W-:-:S04]  /*143e0*/  @P5 LOP3.LUT R0, R0, 0x40, RZ, 0xfc, !PT ;  /* 0x0000004000005812 */ /* 0x000fc800078efcff */
[----:B------:R-:W-:Y:S01]  /*143f0*/  LOP3.LUT R0, R0, 0xffffffef, RZ, 0xc0, !PT ;  /* 0xffffffef00007812 */ /* 0x000fe200078ec0ff */
[----:B-1----:R-:W-:Y:S01]  /*14400*/  FFMA.FTZ R217, R4, -UR6, R19 ;  /* 0x8000000604d97c23 */ /* 0x002fe20008010013 */
[----:B------:R-:W-:Y:S02]  /*14410*/  VIADD R4, R3, -UR8 ;  /* 0x8000000803047c36 */ /* 0x000fe40008000000 */
[----:B------:R-:W-:-:S03]  /*14420*/  @P0 LOP3.LUT R0, R0, 0x10, RZ, 0xfc, !PT ;  /* 0x0000001000000812 */ /* 0x000fc600078efcff */
        /* <DEDUP_REMOVED lines=16> */
[C---:B------:R-:W-:Y:S02]  /*14530*/  ISETP.GT.AND P6, PT, R4.reuse, R13, PT ;  /* 0x0000000d0400720c */ /* 0x040fe40003fc4270 */
[----:B------:R-:W-:Y:S02]  /*14540*/  ISETP.GT.AND P0, PT, R4, R14, PT ;  /* 0x0000000e0400720c */ /* 0x000fe40003f04270 */
[----:B------:R-:W-:Y:S02]  /*14550*/  LOP3.LUT R2, R2, 0xfffffffd, RZ, 0xc0, !PT ;  /* 0xfffffffd02027812 */ /* 0x000fe400078ec0ff */
[----:B------:R-:W-:Y:S02]  /*14560*/  LOP3.LUT R0, R0, 0x7fffffff, RZ, 0xc0, !PT ;  /* 0x7fffffff00007812 */ /* 0x000fe400078ec0ff */
[----:B------:R-:W-:-:S02]  /*14570*/  @P5 LOP3.LUT R2, R2, 0x2, RZ, 0xfc, !PT ;  /* 0x0000000202025812 */ /* 0x000fc400078efcff */
[----:B------:R-:W-:Y:S02]  /*14580*/  ISETP.GT.AND P5, PT, R4, R12, PT ;  /* 0x0000000c0400720c */ /* 0x000fe40003fa4270 */
[----:B------:R-:W-:Y:S02]  /*14590*/  LOP3.LUT R2, R2, 0xfffffffe, RZ, 0xc0, !PT ;  /* 0xfffffffe02027812 */ /* 0x000fe400078ec0ff */
[----:B------:R-:W-:Y:S02]  /*145a0*/  @P6 LOP3.LUT R0, R0, 0x80000000, RZ, 0xfc, !PT ;  /* 0x8000000000006812 */ /* 0x000fe400078efcff */
        /* <DEDUP_REMOVED lines=99> */
[----:B------:R-:W-:Y:S02]  /*14be0*/  ISETP.GT.AND P0, PT, R3, R21, PT ;  /* 0x000000150300720c */ /* 0x000fe40003f04270 */
[----:B------:R-:W-:-:S02]  /*14bf0*/  LOP3.LUT R0, R0, 0xfffffffd, RZ, 0xc0, !PT ;  /* 0xfffffffd00007812 */ /* 0x000fc400078ec0ff */
[----:B------:R-:W-:Y:S02]  /*14c00*/  ISETP.GE.AND P6, PT, R20, R239, PT ;  /* 0x000000ef1400720c */ /* 0x000fe40003fc6270 */
[----:B------:R-:W-:Y:S01]  /*14c10*/  @P5 LOP3.LUT R0, R0, 0x2, RZ, 0xfc, !PT ;  /* 0x0000000200005812 */ /* 0x000fe200078efcff */
[----:B------:R-:W-:-:S03]  /*14c20*/  UIADD3 UR4, UPT, UPT, UR22, -0x3, URZ ;  /* 0xfffffffd16047890 */ /* 0x000fc6000fffe0ff */
[----:B------:R-:W-:Y:S02]  /*14c30*/  LOP3.LUT R0, R0, 0xfffffffe, RZ, 0xc0, !PT ;  /* 0xfffffffe00007812 */ /* 0x000fe400078ec0ff */
[----:B------:R-:W-:Y:S02]  /*14c40*/  ISETP.GE.AND P5, PT, R20, R241, PT ;  /* 0x000000f11400720c */ /* 0x000fe40003fa6270 */
[----:B------:R-:W-:Y:S02]  /*14c50*/  @P0 LOP3.LUT R0, R0, 0x1, RZ, 0xfc, !PT ;  /* 0x0000000100000812 */ /* 0x000fe400078efcff */
[----:B------:R-:W-:Y:S02]  /*14c60*/  ISETP.GE.AND P0, PT, R20, R238, PT ;  /* 0x000000ee1400720c */ /* 0x000fe40003f06270 */
[----:B------:R-:W-:Y:S01]  /*14c70*/  LOP3.LUT R2, R2, 0xfeffffff, RZ, 0xc0, !PT ;  /* 0xfeffffff02027812 */ /* 0x000fe200078ec0ff */
[----:B------:R-:W-:-:S03]  /*14c80*/  UISETP.GT.U32.AND UP0, UPT, UR4, UR19, UPT ;  /* 0x000000130400728c */ /* 0x000fc6000bf04070 */
[----:B------:R-:W-:Y:S02]  /*14c90*/  @P6 LOP3.LUT R2, R2, 0x1000000, RZ, 0xfc, !PT ;  /* 0x0100000002026812 */ /* 0x000fe400078efcff */
[----:B------:R-:W-:Y:S02]  /*14ca0*/  LOP3.LUT R0, R0, 0xfffbffff, RZ, 0xc0, !PT ;  /* 0xfffbffff00007812 */ /* 0x000fe400078ec0ff */
[----:B------:R-:W-:Y:S01]  /*14cb0*/  LOP3.LUT R2, R2, 0xffffffdf, RZ, 0xc0, !PT ;  /* 0xffffffdf02027812 */ /* 0x000fe200078ec0ff */
[----:B------:R-:W-:Y:S01]  /*14cc0*/  IMAD.IADD R216, R18, 0x1, -R34 ;  /* 0x0000000112d87824 */ /* 0x000fe200078e0a22 */
        /* <DEDUP_REMOVED lines=14> */
[C---:B------:R-:W-:Y:S02]  /*14db0*/  IMAD.IADD R244, R18.reuse, 0x1, -R25 ;  /* 0x0000000112f47824 */ /* 0x040fe400078e0a19 */
[----:B------:R-:W-:Y:S01]  /*14dc0*/  IMAD.IADD R245, R18, 0x1, -R23 ;  /* 0x0000000112f57824 */ /* 0x000fe200078e0a17 */
        /* <DEDUP_REMOVED lines=95> */
.L_x_1002:
[----:B------:R-:W3:Y:S04]  /*153c0*/  LDL.LU R60, [R1+0x1c] ;  /* 0x00001c00013c7983 */ /* 0x000ee80000300800 */
[----:B------:R-:W4:Y:S04]  /*153d0*/  LDL.LU R49, [R1+0x18] ;  /* 0x0000180001317983 */ /* 0x000f280000300800 */
[----:B------:R1:W-:Y:S04]  /*153e0*/  STL [R1+0xc8], R237 ;  /* 0x0000c8ed01007387 */ /* 0x0003e80000100800 */
[----:B-1----:R-:W3:Y:S04]  /*153f0*/  LDL.LU R237, [R1+0x24] ;  /* 0x0000240001ed7983 */ /* 0x002ee80000300800 */
[----:B------:R-:W3:Y:S04]  /*15400*/  LDL.LU R136, [R1+0x20] ;  /* 0x0000200001887983 */ /* 0x000ee80000300800 */
[----:B------:R-:W3:Y:S04]  /*15410*/  LDL.LU R250, [R1+0x44] ;  /* 0x0000440001fa7983 */ /* 0x000ee80000300800 */
[----:B------:R-:W3:Y:S04]  /*15420*/  LDL.LU R232, [R1+0x40] ;  /* 0x0000400001e87983 */ /* 0x000ee80000300800 */
[----:B------:R-:W-:Y:S04]  /*15430*/  STL [R1+0xc4], R236 ;  /* 0x0000c4ec01007387 */ /* 0x000fe80000100800 */
[----:B------:R1:W-:Y:S04]  /*15440*/  STL [R1+0xc0], R231 ;  /* 0x0000c0e701007387 */ /* 0x0003e80000100800 */
[----:B-1----:R-:W3:Y:S04]  /*15450*/  LDL.LU R231, [R1+0x10] ;  /* 0x0000100001e77983 */ /* 0x002ee80000300800 */
[----:B--2---:R-:W2:Y:S04]  /*15460*/  LDL.LU R236, [R1+0x14] ;  /* 0x0000140001ec7983 */ /* 0x004ea80000300800 */
[----:B------:R-:W3:Y:S04]  /*15470*/  LDL.LU R52, [R1+0x4] ;  /* 0x0000040001347983 */ /* 0x000ee80000300800 */
[----:B------:R-:W3:Y:S04]  /*15480*/  LDL.LU R41, [R1] ;  /* 0x0000000001297983 */ /* 0x000ee80000300800 */
[----:B------:R-:W3:Y:S01]  /*15490*/  LDL.LU R139, [R1+0x8] ;  /* 0x00000800018b7983 */ /* 0x000ee20000300800 */
[----:B------:R-:W-:-:S02]  /*154a0*/  IMAD.MOV.U32 R45, RZ, RZ, R59 ;  /* 0x000000ffff2d7224 */ /* 0x000fc400078e003b */
[----:B------:R-:W-:Y:S01]  /*154b0*/  IMAD.MOV.U32 R40, RZ, RZ, R54 ;  /* 0x000000ffff287224 */ /* 0x000fe200078e0036 */
[----:B------:R-:W3:Y:S04]  /*154c0*/  LDL.LU R137, [R1+0xc] ;  /* 0x00000c0001897983 */ /* 0x000ee80000300800 */
[----:B------:R-:W3:Y:S04]  /*154d0*/  LDL.LU R135, [R1+0x28] ;  /* 0x0000280001877983 */ /* 0x000ee80000300800 */
[----:B------:R-:W3:Y:S04]  /*154e0*/  LDL.LU R132, [R1+0x2c] ;  /* 0x00002c0001847983 */ /* 0x000ee80000300800 */
[----:B------:R-:W3:Y:S01]  /*154f0*/  LDL.LU R64, [R1+0x30] ;  /* 0x0000300001407983 */ /* 0x000ee20000300800 */
[----:B------:R-:W-:Y:S01]  /*15500*/  LOP3.LUT P2, RZ, R0, 0x8000000, RZ, 0xc0, !PT ;  /* 0x0800000000ff7812 */ /* 0x000fe2000784c0ff */
[----:B------:R-:W-:Y:S01]  /*15510*/  IMAD.MOV.U32 R61, RZ, RZ, R37 ;  /* 0x000000ffff3d7224 */ /* 0x000fe200078e0025 */
[----:B------:R-:W-:Y:S01]  /*15520*/  MOV R51, R38 ;  /* 0x0000002600337202 */ /* 0x000fe20000000f00 */
[----:B------:R-:W-:Y:S01]  /*15530*/  IMAD.MOV.U32 R48, RZ, RZ, R39 ;  /* 0x000000ffff307224 */ /* 0x000fe200078e0027 */
[----:B------:R-:W-:Y:S01]  /*15540*/  P2R R4, PR, RZ, 0x4 ;  /* 0x00000004ff047803 */ /* 0x000fe20000000000 */
[----:B------:R4:W-:Y:S01]  /*15550*/  STL [R1+0xbc], R230 ;  /* 0x0000bce601007387 */ /* 0x0009e20000100800 */
[----:B------:R-:W-:-:S02]  /*15560*/  LOP3.LUT P2, RZ, R2, 0x1, RZ, 0xc0, !PT ;  /* 0x0000000102ff7812 */ /* 0x000fc4000784c0ff */
[----:B------:R-:W-:Y:S01]  /*15570*/  P2R R53, PR, RZ, 0x20 ;  /* 0x00000020ff357803 */ /* 0x000fe20000000000 */
[----:B------:R2:W-:Y:S01]  /*15580*/  STL [R1+0xb8], R228 ;  /* 0x0000b8e401007387 */ /* 0x0005e20000100800 */
[----:B------:R-:W-:Y:S02]  /*15590*/  P2R R18, PR, RZ, 0x4 ;  /* 0x00000004ff127803 */ /* 0x000fe40000000000 */
[----:B------:R-:W-:Y:S02]  /*155a0*/  LOP3.LUT P2, RZ, R2, 0x2, RZ, 0xc0, !PT ;  /* 0x0000000202ff7812 */ /* 0x000fe4000784c0ff */
[----:B------:R-:W-:Y:S02]  /*155b0*/  LOP3.LUT P5, RZ, R0, 0x10000000, RZ, 0xc0, !PT ;  /* 0x1000000000ff7812 */ /* 0x000fe400078ac0ff */
[----:B------:R-:W-:Y:S02]  /*155c0*/  P2R R19, PR, RZ, 0x4 ;  /* 0x00000004ff137803 */ /* 0x000fe40000000000 */
[----:B------:R-:W-:-:S02]  /*155d0*/  LOP3.LUT P2, RZ, R2, 0x4, RZ, 0xc0, !PT ;  /* 0x0000000402ff7812 */ /* 0x000fc4000784c0ff */
[----:B------:R-:W-:Y:S02]  /*155e0*/  P2R R59, PR, RZ, 0x10 ;  /* 0x00000010ff3b7803 */ /* 0x000fe40000000000 */
[----:B------:R-:W-:Y:S02]  /*155f0*/  P2R R20, PR, RZ, 0x4 ;  /* 0x00000004ff147803 */ /* 0x000fe40000000000 */
[----:B------:R-:W-:Y:S02]  /*15600*/  LOP3.LUT P2, RZ, R2, 0x8, RZ, 0xc0, !PT ;  /* 0x0000000802ff7812 */ /* 0x000fe4000784c0ff */
[----:B------:R-:W-:Y:S02]  /*15610*/  LOP3.LUT P4, RZ, R0, 0x80000000, RZ, 0xc0, !PT ;  /* 0x8000000000ff7812 */ /* 0x000fe4000788c0ff */
[----:B------:R-:W-:Y:S02]  /*15620*/  P2R R21, PR, RZ, 0x4 ;  /* 0x00000004ff157803 */ /* 0x000fe40000000000 */
[----:B------:R-:W-:-:S02]  /*15630*/  LOP3.LUT P2, RZ, R2, 0x10, RZ, 0xc0, !PT ;  /* 0x0000001002ff7812 */ /* 0x000fc4000784c0ff */
[----:B------:R-:W-:Y:S02]  /*15640*/  LOP3.LUT P0, RZ, R0, 0x2000000, RZ, 0xc0, !PT ;  /* 0x0200000000ff7812 */ /* 0x000fe4000780c0ff */
[----:B------:R-:W-:Y:S02]  /*15650*/  P2R R22, PR, RZ, 0x4 ;  /* 0x00000004ff167803 */ /* 0x000fe40000000000 */
[C---:B------:R-:W-:Y:S02]  /*15660*/  LOP3.LUT P2, RZ, R2.reuse, 0x40, RZ, 0xc0, !PT ;  /* 0x0000004002ff7812 */ /* 0x040fe4000784c0ff */
[----:B------:R-:W-:Y:S02]  /*15670*/  P2R R57, PR, RZ, 0x8 ;  /* 0x00000008ff397803 */ /* 0x000fe40000000000 */
[----:B------:R-:W-:Y:S02]  /*15680*/  P2R R23, PR, RZ, 0x4 ;  /* 0x00000004ff177803 */ /* 0x000fe40000000000 */
[----:B------:R-:W-:-:S02]  /*15690*/  LOP3.LUT P2, RZ, R2, 0x100, RZ, 0xc0, !PT ;  /* 0x0000010002ff7812 */ /* 0x000fc4000784c0ff */
[----:B------:R-:W-:Y:S02]  /*156a0*/  FSEL R210, R210, -INF , !P0 ;  /* 0xff800000d2d27808 */ /* 0x000fe40004000000 */
[----:B------:R-:W-:Y:S02]  /*156b0*/  P2R R24, PR, RZ, 0x4 ;  /* 0x00000004ff187803 */ /* 0x000fe40000000000 */
[C---:B------:R-:W-:Y:S02]  /*156c0*/  LOP3.LUT P2, RZ, R0.reuse, 0x10, RZ, 0xc0, !PT ;  /* 0x0000001000ff7812 */ /* 0x040fe4000784c0ff */
[C---:B------:R-:W-:Y:S02]  /*156d0*/  LOP3.LUT P3, RZ, R0.reuse, 0x40000000, RZ, 0xc0, !PT ;  /* 0x4000000000ff7812 */ /* 0x040fe4000786c0ff */
        /* <DEDUP_REMOVED lines=8> */
[----:B------:R-:W-:Y:S02]  /*15760*/  P2R R54, PR, RZ, 0x40 ;  /* 0x00000040ff367803 */ /* 0x000fe40000000000 */
[----:B------:R-:W-:Y:S02]  /*15770*/  P2R R28, PR, RZ, 0x4 ;  /* 0x00000004ff1c7803 */ /* 0x000fe40000000000 */
[----:B------:R-:W-:Y:S02]  /*15780*/  LOP3.LUT P2, RZ, R0, 0x100, RZ, 0xc0, !PT ;  /* 0x0000010000ff7812 */ /* 0x000fe4000784c0ff */
        /* <DEDUP_REMOVED lines=15> */
[----:B------:R-:W-:Y:S02]  /*15880*/  FSEL R66, R66, -INF , !P6 ;  /* 0xff80000042427808 */ /* 0x000fe40007000000 */
[----:B------:R-:W-:Y:S02]  /*15890*/  P2R R34, PR, RZ, 0x4 ;  /* 0x00000004ff227803 */ /* 0x000fe40000000000 */
[----:B------:R-:W-:Y:S02]  /*158a0*/  LOP3.LUT P2, RZ, R0, 0x4000, RZ, 0xc0, !PT ;  /* 0x0000400000ff7812 */ /* 0x000fe4000784c0ff */
        /* <DEDUP_REMOVED lines=14> */
[----:B------:R-:W-:-:S04]  /*15990*/  ISETP.NE.AND P2, PT, R38, RZ, PT ;  /* 0x000000ff2600720c */ /* 0x000fc80003f45270 */
[----:B------:R-:W-:Y:S02]  /*159a0*/  FSEL R61, R61, -INF , !P2 ;  /* 0xff8000003d3d7808 */ /* 0x000fe40005000000 */
[----:B------:R-:W-:Y:S01]  /*159b0*/  ISETP.NE.AND P2, PT, R37, RZ, PT ;  /* 0x000000ff2500720c */ /* 0x000fe20003f45270 */
[----:B----4-:R-:W-:Y:S02]  /*159c0*/  IMAD.MOV.U32 R230, RZ, RZ, R49 ;  /* 0x000000ffffe67224 */ /* 0x010fe400078e0031 */
[----:B--2---:R-:W-:Y:S01]  /*159d0*/  IMAD.MOV.U32 R228, RZ, RZ, R236 ;  /* 0x000000ffffe47224 */ /* 0x004fe200078e00ec */
[----:B---3--:R-:W-:Y:S02]  /*159e0*/  MOV R236, R136 ;  /* 0x0000008800ec7202 */ /* 0x008fe40000000f00 */
[----:B------:R-:W-:Y:S02]  /*159f0*/  FSEL R136, R246, -INF , !P5 ;  /* 0xff800000f6887808 */ /* 0x000fe40006800000 */
[----:B------:R-:W-:-:S04]  /*15a00*/  LOP3.LUT P5, RZ, R2, 0x4000000, RZ, 0xc0, !PT ;  /* 0x0400000002ff7812 */ /* 0x000fc800078ac0ff */
[----:B------:R-:W-:Y:S02]  /*15a10*/  P2R R38, PR, RZ, 0x20 ;  /* 0x00000020ff267803 */ /* 0x000fe40000000000 */
[----:B------:R-:W-:-:S04]  /*15a20*/  LOP3.LUT P5, RZ, R0, 0x8, RZ, 0xc0, !PT ;  /* 0x0000000800ff7812 */ /* 0x000fc800078ac0ff */
[----:B------:R-:W-:Y:S02]  /*15a30*/  P2R R37, PR, RZ, 0x20 ;  /* 0x00000020ff257803 */ /* 0x000fe40000000000 */
        /* <DEDUP_REMOVED lines=33> */
[----:B------:R-:W-:Y:S02]  /*15c50*/  FSEL R211, R211, -INF , !P0 ;  /* 0xff800000d3d37808 */ /* 0x000fe40004000000 */
[----:B------:R-:W-:-:S02]  /*15c60*/  FSEL R214, R214, -INF , !P2 ;  /* 0xff800000d6d67808 */ /* 0x000fc40005000000 */
[----:B------:R-:W-:Y:S02]  /*15c70*/  ISETP.NE.AND P2, PT, R25, RZ, PT ;  /* 0x000000ff1900720c */ /* 0x000fe40003f45270 */
[----:B------:R-:W-:Y:S02]  /*15c80*/  ISETP.NE.AND P0, PT, R31, RZ, PT ;  /* 0x000000ff1f00720c */ /* 0x000fe40003f05270 */
[----:B------:R-:W-:Y:S02]  /*15c90*/  FSEL R224, R224, -INF , !P2 ;  /* 0xff800000e0e07808 */ /* 0x000fe40005000000 */
[----:B------:R-:W-:Y:S02]  /*15ca0*/  ISETP.NE.AND P2, PT, R24, RZ, PT ;  /* 0x000000ff1800720c */ /* 0x000fe40003f45270 */
[----:B------:R-:W-:Y:S02]  /*15cb0*/  FSEL R31, R243, -INF , !P1 ;  /* 0xff800000f31f7808 */ /* 0x000fe40004800000 */
[----:B------:R-:W-:-:S02]  /*15cc0*/  FSEL R39, R45, -INF , !P2 ;  /* 0xff8000002d277808 */ /* 0x000fc40005000000 */
[----:B------:R-:W-:Y:S02]  /*15cd0*/  ISETP.NE.AND P2, PT, R23, RZ, PT ;  /* 0x000000ff1700720c */ /* 0x000fe40003f45270 */
[----:B------:R-:W-:Y:S02]  /*15ce0*/  FSEL R212, R212, -INF , !P0 ;  /* 0xff800000d4d47808 */ /* 0x000fe40004000000 */
[----:B------:R-:W-:Y:S02]  /*15cf0*/  FSEL R40, R40, -INF , !P2 ;  /* 0xff80000028287808 */ /* 0x000fe40005000000 */
[----:B------:R-:W-:Y:S02]  /*15d00*/  ISETP.NE.AND P2, PT, R22, RZ, PT ;  /* 0x000000ff1600720c */ /* 0x000fe40003f45270 */
[----:B------:R-:W-:Y:S02]  /*15d10*/  LOP3.LUT P0, RZ, R2, 0x1000000, RZ, 0xc0, !PT ;  /* 0x0100000002ff7812 */ /* 0x000fe4000780c0ff */
[----:B------:R-:W-:-:S02]  /*15d20*/  FSEL R42, R42, -INF , !P2 ;  /* 0xff8000002a2a7808 */ /* 0x000fc40005000000 */
[----:B------:R-:W-:Y:S02]  /*15d30*/  ISETP.NE.AND P2, PT, R21, RZ, PT ;  /* 0x000000ff1500720c */ /* 0x000fe40003f45270 */
[----:B------:R-:W-:Y:S02]  /*15d40*/  LOP3.LUT P1, RZ, R2, 0x20, RZ, 0xc0, !PT ;  /* 0x0000002002ff7812 */ /* 0x000fe4000782c0ff */
[----:B------:R-:W-:Y:S01]  /*15d50*/  FSEL R45, R252, -INF , !P2 ;  /* 0xff800000fc2d7808 */ /* 0x000fe20005000000 */
[----:B------:R-:W-:Y:S01]  /*15d60*/  IMAD.MOV.U32 R252, RZ, RZ, R231 ;  /* 0x000000fffffc7224 */ /* 0x000fe200078e00e7 */
[----:B------:R-:W-:Y:S01]  /*15d70*/  ISETP.NE.AND P2, PT, R20, RZ, PT ;  /* 0x000000ff1400720c */ /* 0x000fe20003f45270 */
[----:B------:R-:W-:Y:S01]  /*15d80*/  IMAD.MOV.U32 R231, RZ, RZ, R60 ;  /* 0x000000ffffe77224 */ /* 0x000fe200078e003c */
[----:B------:R-:W-:Y:S02]  /*15d90*/  FSEL R60, R247, -INF , !P4 ;  /* 0xff800000f73c7808 */ /* 0x000fe40006000000 */
[----:B------:R-:W-:Y:S01]  /*15da0*/  FSEL R49, R249, -INF , !P2 ;  /* 0xff800000f9317808 */ /* 0x000fe20005000000 */
[----:B------:R-:W-:Y:S01]  /*15db0*/  IMAD.MOV.U32 R249, RZ, RZ, R52 ;  /* 0x000000fffff97224 */ /* 0x000fe200078e0034 */
[----:B------:R-:W-:Y:S01]  /*15dc0*/  ISETP.NE.AND P2, PT, R19, RZ, PT ;  /* 0x000000ff1300720c */ /* 0x000fe20003f45270 */
[----:B------:R-:W2:Y:S01]  /*15dd0*/  LDL.LU R247, [R1+0x5c] ;  /* 0x00005c0001f77983 */ /* 0x000ea20000300800 */
[----:B------:R-:W-:-:S02]  /*15de0*/  LOP3.LUT P4, RZ, R0, 0x2, RZ, 0xc0, !PT ;  /* 0x0000000200ff7812 */ /* 0x000fc4000788c0ff */
[----:B------:R-:W-:Y:S02]  /*15df0*/  FSEL R52, R248, -INF , !P2 ;  /* 0xff800000f8347808 */ /* 0x000fe40005000000 */
[----:B------:R-:W-:Y:S02]  /*15e00*/  ISETP.NE.AND P2, PT, R18, RZ, PT ;  /* 0x000000ff1200720c */ /* 0x000fe40003f45270 */
[----:B------:R-:W-:Y:S02]  /*15e10*/  MOV R248, R41 ;  /* 0x0000002900f87202 */ /* 0x000fe40000000f00 */
[----:B------:R-:W-:Y:S02]  /*15e20*/  FSEL R55, R55, -INF , !P2 ;  /* 0xff80000037377808 */ /* 0x000fe40005000000 */
[----:B------:R-:W-:Y:S02]  /*15e30*/  ISETP.NE.AND P2, PT, R4, RZ, PT ;  /* 0x000000ff0400720c */ /* 0x000fe40003f45270 */
[----:B------:R-:W-:-:S02]  /*15e40*/  P2R R4, PR, RZ, 0x20 ;  /* 0x00000020ff047803 */ /* 0x000fc40000000000 */
[----:B------:R-:W-:Y:S02]  /*15e50*/  LOP3.LUT P5, RZ, R2, 0x400, RZ, 0xc0, !PT ;  /* 0x0000040002ff7812 */ /* 0x000fe400078ac0ff */
        /* <DEDUP_REMOVED lines=17> */
[----:B------:R-:W-:Y:S02]  /*15f70*/  LOP3.LUT P5, RZ, R2, 0x10000, RZ, 0xc0, !PT ;  /* 0x0001000002ff7812 */ /* 0x000fe400078ac0ff */
        /* <DEDUP_REMOVED lines=15> */
[----:B------:R-:W-:Y:S02]  /*16070*/  LOP3.LUT P2, RZ, R0, 0x40000, RZ, 0xc0, !PT ;  /* 0x0004000000ff7812 */ /* 0x000fe4000784c0ff */
[----:B------:R-:W-:-:S02]  /*16080*/  FSEL R43, R43, -INF , !P5 ;  /* 0xff8000002b2b7808 */ /* 0x000fc40006800000 */
[----:B------:R-:W-:Y:S02]  /*16090*/  ISETP.NE.AND P5, PT, R28, RZ, PT ;  /* 0x000000ff1c00720c */ /* 0x000fe40003fa5270 */
[----:B------:R-:W-:Y:S02]  /*160a0*/  FSEL R28, R61, -INF , !P2 ;  /* 0xff8000003d1c7808 */ /* 0x000fe40005000000 */
[----:B------:R-:W-:Y:S02]  /*160b0*/  FSEL R44, R44, -INF , !P5 ;  /* 0xff8000002c2c7808 */ /* 0x000fe40006800000 */
[----:B------:R-:W-:Y:S02]  /*160c0*/  ISETP.NE.AND P5, PT, R27, RZ, PT ;  /* 0x000000ff1b00720c */ /* 0x000fe40003fa5270 */
[----:B------:R-:W-:Y:S02]  /*160d0*/  ISETP.GE.AND P2, PT, R17, R240, PT ;  /* 0x000000f01100720c */ /* 0x000fe40003f46270 */
[----:B------:R-:W-:-:S02]  /*160e0*/  FSEL R46, R46, -INF , !P5 ;  /* 0xff8000002e2e7808 */ /* 0x000fc40006800000 */
        /* <DEDUP_REMOVED lines=38> */
[----:B------:R-:W-:-:S04]  /*16350*/  ISETP.NE.AND P5, PT, R37, RZ, PT ;  /* 0x000000ff2500720c */ /* 0x000fc80003fa5270 */
[----:B------:R-:W-:Y:S01]  /*16360*/  FSEL R27, R0, -INF , !P5 ;  /* 0xff800000001b7808 */ /* 0x000fe20006800000 */
[----:B------:R-:W-:Y:S01]  /*16370*/  FMUL.FTZ R0, R251, UR7 ;  /* 0x00000007fb007c20 */ /* 0x000fe20008410000 */
[----:B------:R-:W-:-:S03]  /*16380*/  ISETP.NE.AND P5, PT, R38, RZ, PT ;  /* 0x000000ff2600720c */ /* 0x000fc60003fa5270 */
[----:B------:R1:W3:Y:S01]  /*16390*/  MUFU.TANH R22, R0 ;  /* 0x0000000000167308 */ /* 0x0002e20000002400 */
[----:B------:R-:W-:Y:S02]  /*163a0*/  FSEL R4, R35, -INF , !P5 ;  /* 0xff80000023047808 */ /* 0x000fe40006800000 */
[----:B------:R-:W-:-:S04]  /*163b0*/  ISETP.NE.AND P5, PT, R53, RZ, PT ;  /* 0x000000ff3500720c */ /* 0x000fc80003fa5270 */
[----:B------:R-:W-:Y:S02]  /*163c0*/  FSEL R18, R217, -INF , !P5 ;  /* 0xff800000d9127808 */ /* 0x000fe40006800000 */
[----:B------:R-:W-:Y:S02]  /*163d0*/  ISETP.GE.AND P5, PT, R17, R238, PT ;  /* 0x000000ee1100720c */ /* 0x000fe40003fa6270 */
[----:B------:R-:W-:Y:S02]  /*163e0*/  FSEL R29, R18, -INF , !P6 ;  /* 0xff800000121d7808 */ /* 0x000fe40007000000 */
[----:B------:R-:W-:Y:S02]  /*163f0*/  ISETP.GT.AND P6, PT, R3, R17, PT ;  /* 0x000000110300720c */ /* 0x000fe40003fc4270 */
[----:B------:R-:W-:Y:S02]  /*16400*/  FSEL R17, R41, -INF , !P0 ;  /* 0xff80000029117808 */ /* 0x000fe40004000000 */
[----:B-1----:R-:W-:-:S02]  /*16410*/  IABS R0, R216 ;  /* 0x000000d800007213 */ /* 0x002fc40000000000 */
[-C--:B------:R-:W-:Y:S02]  /*16420*/  ISETP.GE.AND P0, PT, R16, R239.reuse, PT ;  /* 0x000000ef1000720c */ /* 0x080fe40003f06270 */
[----:B------:R-:W-:Y:S01]  /*16430*/  I2FP.F32.S32 R18, R0 ;  /* 0x0000000000127245 */ /* 0x000fe20000201400 */
[----:B------:R-:W-:Y:S01]  /*16440*/  FMUL.FTZ R0, R248, UR7 ;  /* 0x00000007f8007c20 */ /* 0x000fe20008410000 */
[----:B------:R-:W-:Y:S02]  /*16450*/  FSEL R213, R43, -INF , !P0 ;  /* 0xff8000002bd57808 */ /* 0x000fe40004000000 */
[----:B------:R-:W-:Y:S01]  /*16460*/  ISETP.GE.AND P0, PT, R15, R239, PT ;  /* 0x000000ef0f00720c */ /* 0x000fe20003f06270 */
[----:B------:R1:W4:Y:S01]  /*16470*/  MUFU.TANH R31, R0 ;  /* 0x00000000001f7308 */ /* 0x0003220000002400 */
[----:B---3--:R-:W-:Y:S01]  /*16480*/  FFMA.FTZ R18, R18, -UR6, R22 ;  /* 0x8000000612127c23 */ /* 0x008fe20008010016 */
[----:B------:R-:W-:Y:S02]  /*16490*/  FSEL R22, R45, -INF , !P1 ;  /* 0xff8000002d167808 */ /* 0x000fe40004800000 */
[----:B------:R-:W-:-:S02]  /*164a0*/  ISETP.GE.AND P1, PT, R16, R241, PT ;  /* 0x000000f11000720c */ /* 0x000fc40003f26270 */
[----:B------:R-:W-:Y:S02]  /*164b0*/  FSEL R30, R18, -INF , !P6 ;  /* 0xff800000121e7808 */ /* 0x000fe40007000000 */
[----:B------:R-:W-:Y:S02]  /*164c0*/  FSEL R18, R64, -INF , !P5 ;  /* 0xff80000040127808 */ /* 0x000fe40006800000 */
[----:B------:R-:W-:Y:S02]  /*164d0*/  FSEL R30, R30, -INF , !P2 ;  /* 0xff8000001e1e7808 */ /* 0x000fe40005000000 */
[C---:B------:R-:W-:Y:S02]  /*164e0*/  ISETP.GE.AND P6, PT, R16.reuse, R238, PT ;  /* 0x000000ee1000720c */ /* 0x040fe40003fc6270 */
[----:B------:R-:W-:Y:S02]  /*164f0*/  ISETP.GE.AND P5, PT, R16, R240, PT ;  /* 0x000000f01000720c */ /* 0x000fe40003fa6270 */
[----:B------:R-:W-:-:S02]  /*16500*/  ISETP.GT.AND P2, PT, R3, R16, PT ;  /* 0x000000100300720c */ /* 0x000fc40003f44270 */
[----:B-1----:R-:W-:Y:S02]  /*16510*/  IABS R0, R218 ;  /* 0x000000da00007213 */ /* 0x002fe40000000000 */
[----:B------:R-:W-:Y:S02]  /*16520*/  FSEL R215, R49, -INF , !P1 ;  /* 0xff80000031d77808 */ /* 0x000fe40004800000 */
[----:B------:R-:W-:Y:S01]  /*16530*/  I2FP.F32.S32 R16, R0 ;  /* 0x0000000000107245 */ /* 0x000fe20000201400 */
[----:B------:R-:W-:Y:S01]  /*16540*/  FMUL.FTZ R0, R249, UR7 ;  /* 0x00000007f9007c20 */ /* 0x000fe20008410000 */
[----:B------:R-:W-:Y:S02]  /*16550*/  FSEL R216, R132, -INF , !P6 ;  /* 0xff80000084d87808 */ /* 0x000fe40007000000 */
[C---:B------:R-:W-:Y:S01]  /*16560*/  ISETP.GE.AND P1, PT, R15.reuse, R241, PT ;  /* 0x000000f10f00720c */ /* 0x040fe20003f26270 */
[----:B----4-:R-:W-:Y:S01]  /*16570*/  FFMA.FTZ R16, R16, -UR6, R31 ;  /* 0x8000000610107c23 */ /* 0x010fe2000801001f */
[----:B------:R-:W-:Y:S01]  /*16580*/  ISETP.GE.AND P6, PT, R15, R238, PT ;  /* 0x000000ee0f00720c */ /* 0x000fe20003fc6270 */
[----:B------:R1:W3:Y:S01]  /*16590*/  MUFU.TANH R31, R0 ;  /* 0x00000000001f7308 */ /* 0x0002e20000002400 */
[----:B------:R-:W-:-:S02]  /*165a0*/  FSEL R59, R44, -INF , !P0 ;  /* 0xff8000002c3b7808 */ /* 0x000fc40004000000 */
[----:B------:R-:W-:Y:S02]  /*165b0*/  FSEL R16, R16, -INF , !P2 ;  /* 0xff80000010107808 */ /* 0x000fe40005000000 */
[----:B------:R-:W-:Y:S02]  /*165c0*/  ISETP.GE.AND P2, PT, R15, R240, PT ;  /* 0x000000f00f00720c */ /* 0x000fe40003f46270 */
[----:B------:R-:W-:Y:S02]  /*165d0*/  FSEL R61, R52, -INF , !P1 ;  /* 0xff800000343d7808 */ /* 0x000fe40004800000 */
[----:B------:R-:W-:Y:S02]  /*165e0*/  FSEL R64, R135, -INF , !P6 ;  /* 0xff80000087407808 */ /* 0x000fe40007000000 */
[C---:B------:R-:W-:Y:S02]  /*165f0*/  ISETP.GE.AND P0, PT, R14.reuse, R239, PT ;  /* 0x000000ef0e00720c */ /* 0x040fe40003f06270 */
[----:B------:R-:W-:-:S02]  /*16600*/  ISETP.GE.AND P1, PT, R14, R241, PT ;  /* 0x000000f10e00720c */ /* 0x000fc40003f26270 */
[----:B------:R-:W-:Y:S02]  /*16610*/  ISETP.GE.AND P6, PT, R14, R238, PT ;  /* 0x000000ee0e00720c */ /* 0x000fe40003fc6270 */
[----:B-1----:R-:W-:Y:S02]  /*16620*/  IABS R0, R219 ;  /* 0x000000db00007213 */ /* 0x002fe40000000000 */
[----:B------:R-:W-:Y:S02]  /*16630*/  FSEL R219, R16, -INF , !P5 ;  /* 0xff80000010db7808 */ /* 0x000fe40006800000 */
[----:B------:R-:W-:Y:S02]  /*16640*/  ISETP.GT.AND P5, PT, R3, R15, PT ;  /* 0x0000000f0300720c */ /* 0x000fe40003fa4270 */
[----:B------:R-:W-:Y:S01]  /*16650*/  I2FP.F32.S32 R15, R0 ;  /* 0x00000000000f7245 */ /* 0x000fe20000201400 */
[----:B------:R-:W-:Y:S01]  /*16660*/  FMUL.FTZ R0, R252, UR7 ;  /* 0x00000007fc007c20 */ /* 0x000fe20008410000 */
[----:B------:R-:W-:-:S02]  /*16670*/  FSEL R48, R46, -INF , !P0 ;  /* 0xff8000002e307808 */ /* 0x000fc40004000000 */
[----:B------:R-:W-:Y:S01]  /*16680*/  FSEL R49, R55, -INF , !P1 ;  /* 0xff80000037317808 */ /* 0x000fe20004800000 */
[----:B---3--:R-:W-:Y:S01]  /*16690*/  FFMA.FTZ R15, R15, -UR6, R31 ;  /* 0x800000060f0f7c23 */ /* 0x008fe2000801001f */
[----:B------:R1:W3:Y:S01]  /*166a0*/  MUFU.TANH R16, R0 ;  /* 0x0000000000107308 */ /* 0x0002e20000002400 */
[----:B------:R-:W-:Y:S02]  /*166b0*/  FSEL R57, R137, -INF , !P6 ;  /* 0xff80000089397808 */ /* 0x000fe40007000000 */
[----:B------:R-:W-:Y:S02]  /*166c0*/  ISETP.GE.AND P0, PT, R13, R239, PT ;  /* 0x000000ef0d00720c */ /* 0x000fe40003f06270 */
[----:B------:R-:W-:Y:S02]  /*166d0*/  FSEL R15, R15, -INF , !P5 ;  /* 0xff8000000f0f7808 */ /* 0x000fe40006800000 */
[----:B------:R-:W-:Y:S02]  /*166e0*/  ISETP.GE.AND P5, PT, R14, R240, PT ;  /* 0x000000f00e00720c */ /* 0x000fe40003fa6270 */
[----:B------:R-:W-:-:S02]  /*166f0*/  FSEL R40, R15, -INF , !P2 ;  /* 0xff8000000f287808 */ /* 0x000fc40005000000 */
[----:B------:R-:W-:Y:S02]  /*16700*/  ISETP.GT.AND P2, PT, R3, R14, PT ;  /* 0x0000000e0300720c */ /* 0x000fe40003f44270 */
[C---:B------:R-:W-:Y:S02]  /*16710*/  ISETP.GE.AND P1, PT, R13.reuse, R241, PT ;  /* 0x000000f10d00720c */ /* 0x040fe40003f26270 */
[----:B------:R-:W-:Y:S02]  /*16720*/  ISETP.GE.AND P6, PT, R13, R238, PT ;  /* 0x000000ee0d00720c */ /* 0x000fe40003fc6270 */
[----:B-1----:R-:W-:Y:S02]  /*16730*/  IABS R0, R220 ;  /* 0x000000dc00007213 */ /* 0x002fe40000000000 */
[----:B------:R-:W-:Y:S02]  /*16740*/  FSEL R39, R60, -INF , !P1 ;  /* 0xff8000003c277808 */ /* 0x000fe40004800000 */
[----:B------:R-:W-:Y:S01]  /*16750*/  I2FP.F32.S32 R14, R0 ;  /* 0x00000000000e7245 */ /* 0x000fe20000201400 */
[----:B------:R-:W-:Y:S01]  /*16760*/  FMUL.FTZ R0, R228, UR7 ;  /* 0x00000007e4007c20 */ /* 0x000fe20008410000 */
[----:B------:R-:W-:-:S02]  /*16770*/  FSEL R31, R47, -INF , !P0 ;  /* 0xff8000002f1f7808 */ /* 0x000fc40004000000 */
[----:B------:R-:W-:Y:S01]  /*16780*/  FSEL R51, R139, -INF , !P6 ;  /* 0xff8000008b337808 */ /* 0x000fe20007000000 */
[----:B------:R1:W4:Y:S01]  /*16790*/  MUFU.TANH R15, R0 ;  /* 0x00000000000f7308 */ /* 0x0003220000002400 */
[----:B---3--:R-:W-:Y:S01]  /*167a0*/  FFMA.FTZ R14, R14, -UR6, R16 ;  /* 0x800000060e0e7c23 */ /* 0x008fe20008010010 */
[C---:B------:R-:W-:Y:S02]  /*167b0*/  ISETP.GE.AND P0, PT, R12.reuse, R239, PT ;  /* 0x000000ef0c00720c */ /* 0x040fe40003f06270 */
[----:B------:R-:W-:Y:S02]  /*167c0*/  ISETP.GE.AND P1, PT, R12, R241, PT ;  /* 0x000000f10c00720c */ /* 0x000fe40003f26270 */
[----:B------:R-:W-:Y:S02]  /*167d0*/  FSEL R14, R14, -INF , !P2 ;  /* 0xff8000000e0e7808 */ /* 0x000fe40005000000 */
[----:B------:R-:W-:Y:S02]  /*167e0*/  ISETP.GE.AND P2, PT, R13, R240, PT ;  /* 0x000000f00d00720c */ /* 0x000fe40003f46270 */
[----:B------:R-:W-:-:S02]  /*167f0*/  FSEL R233, R14, -INF , !P5 ;  /* 0xff8000000ee97808 */ /* 0x000fc40006800000 */
[----:B------:R-:W-:Y:S02]  /*16800*/  ISETP.GT.AND P5, PT, R3, R13, PT ;  /* 0x0000000d0300720c */ /* 0x000fe40003fa4270 */
[----:B------:R-:W-:Y:S02]  /*16810*/  ISETP.GE.AND P6, PT, R12, R238, PT ;  /* 0x000000ee0c00720c */ /* 0x000fe40003fc6270 */
[----:B------:R-:W-:Y:S02]  /*16820*/  FSEL R16, R50, -INF , !P0 ;  /* 0xff80000032107808 */ /* 0x000fe40004000000 */
[----:B-1----:R-:W-:Y:S02]  /*16830*/  IABS R0, R221 ;  /* 0x000000dd00007213 */ /* 0x002fe40000000000 */
[----:B------:R-:W-:Y:S01]  /*16840*/  FSEL R235, R62, -INF , !P1 ;  /* 0xff8000003eeb7808 */ /* 0x000fe20004800000 */
[----:B------:R-:W-:Y:S01]  /*16850*/  IMAD.MOV.U32 R62, RZ, RZ, R16 ;  /* 0x000000ffff3e7224 */ /* 0x000fe200078e0010 */
[----:B------:R-:W-:Y:S01]  /*16860*/  I2FP.F32.S32 R13, R0 ;  /* 0x00000000000d7245 */ /* 0x000fe20000201400 */
[----:B------:R-:W-:Y:S01]  /*16870*/  FMUL.FTZ R0, R230, UR7 ;  /* 0x00000007e6007c20 */ /* 0x000fe20008410000 */
[----:B------:R-:W-:-:S02]  /*16880*/  FSEL R41, R140, -INF , !P6 ;  /* 0xff8000008c297808 */ /* 0x000fc40007000000 */
[----:B------:R-:W-:Y:S01]  /*16890*/  ISETP.GE.AND P0, PT, R11, R239, PT ;  /* 0x000000ef0b00720c */ /* 0x000fe20003f06270 */
[----:B----4-:R-:W-:Y:S01]  /*168a0*/  FFMA.FTZ R13, R13, -UR6, R15 ;  /* 0x800000060d0d7c23 */ /* 0x010fe2000801000f */
[----:B------:R1:W3:Y:S01]  /*168b0*/  MUFU.TANH R14, R0 ;  /* 0x00000000000e7308 */ /* 0x0002e20000002400 */
[C---:B------:R-:W-:Y:S02]  /*168c0*/  ISETP.GE.AND P1, PT, R11.reuse, R241, PT ;  /* 0x000000f10b00720c */ /* 0x040fe40003f26270 */
[----:B------:R-:W-:Y:S02]  /*168d0*/  ISETP.GE.AND P6, PT, R11, R238, PT ;  /* 0x000000ee0b00720c */ /* 0x000fe40003fc6270 */
[----:B------:R-:W-:Y:S02]  /*168e0*/  FSEL R13, R13, -INF , !P5 ;  /* 0xff8000000d0d7808 */ /* 0x000fe40006800000 */
[----:B------:R-:W-:Y:S02]  /*168f0*/  ISETP.GE.AND P5, PT, R12, R240, PT ;  /* 0x000000f00c00720c */ /* 0x000fe40003fa6270 */
[----:B------:R-:W-:-:S02]  /*16900*/  FSEL R60, R13, -INF , !P2 ;  /* 0xff8000000d3c7808 */ /* 0x000fc40005000000 */
[----:B------:R-:W-:Y:S02]  /*16910*/  ISETP.GT.AND P2, PT, R3, R12, PT ;  /* 0x0000000c0300720c */ /* 0x000fe40003f44270 */
[----:B-1----:R-:W-:-:S04]  /*16920*/  IABS R0, R222 ;  /* 0x000000de00007213 */ /* 0x002fc80000000000 */
[----:B------:R-:W-:Y:S01]  /*16930*/  I2FP.F32.S32 R12, R0 ;  /* 0x00000000000c7245 */ /* 0x000fe20000201400 */
[----:B------:R-:W-:-:S04]  /*16940*/  FMUL.FTZ R0, R231, UR7 ;  /* 0x00000007e7007c20 */ /* 0x000fc80008410000 */
[----:B------:R1:W4:Y:S01]  /*16950*/  MUFU.TANH R15, R0 ;  /* 0x00000000000f7308 */ /* 0x0003220000002400 */
[----:B---3--:R-:W-:-:S05]  /*16960*/  FFMA.FTZ R12, R12, -UR6, R14 ;  /* 0x800000060c0c7c23 */ /* 0x008fca000801000e */
[----:B------:R-:W-:Y:S02]  /*16970*/  FSEL R12, R12, -INF , !P2 ;  /* 0xff8000000c0c7808 */ /* 0x000fe40005000000 */
[----:B------:R-:W-:Y:S02]  /*16980*/  ISETP.GE.AND P2, PT, R11, R240, PT ;  /* 0x000000f00b00720c */ /* 0x000fe40003f46270 */
[----:B------:R-:W-:Y:S01]  /*16990*/  FSEL R32, R12, -INF , !P5 ;  /* 0xff8000000c207808 */ /* 0x000fe20006800000 */
[----:B------:R-:W-:Y:S01]  /*169a0*/  FMUL.FTZ R12, R237, UR7 ;  /* 0x00000007ed0c7c20 */ /* 0x000fe20008410000 */
[----:B------:R-:W-:Y:S02]  /*169b0*/  ISETP.GT.AND P5, PT, R3, R11, PT ;  /* 0x0000000b0300720c */ /* 0x000fe40003fa4270 */
[----:B-1----:R-:W-:-:S05]  /*169c0*/  IABS R0, R225 ;  /* 0x000000e100007213 */ /* 0x002fca0000000000 */
[----:B------:R-:W-:Y:S02]  /*169d0*/  IMAD.MOV.U32 R13, RZ, RZ, R0 ;  /* 0x000000ffff0d7224 */ /* 0x000fe400078e0000 */
[----:B------:R-:W-:-:S04]  /*169e0*/  FMUL.FTZ R0, R236, UR7 ;  /* 0x00000007ec007c20 */ /* 0x000fc80008410000 */
[----:B------:R1:W3:Y:S01]  /*169f0*/  MUFU.TANH R14, R0 ;  /* 0x00000000000e7308 */ /* 0x0002e20000002400 */
[----:B------:R-:W-:-:S05]  /*16a00*/  I2FP.F32.S32 R13, R13 ;  /* 0x0000000d000d7245 */ /* 0x000fca0000201400 */
[----:B----4-:R-:W-:Y:S02]  /*16a10*/  FFMA.FTZ R11, R13, -UR6, R15 ;  /* 0x800000060d0b7c23 */ /* 0x010fe4000801000f */
[----:B------:R-:W4:Y:S03]  /*16a20*/  MUFU.TANH R12, R12 ;  /* 0x0000000c000c7308 */ /* 0x000f260000002400 */
[----:B------:R-:W-:Y:S02]  /*16a30*/  FSEL R11, R11, -INF , !P5 ;  /* 0xff8000000b0b7808 */ /* 0x000fe40006800000 */
[----:B-1----:R-:W-:-:S04]  /*16a40*/  IABS R0, R226 ;  /* 0x000000e200007213 */ /* 0x002fc80000000000 */
[----:B------:R-:W-:Y:S02]  /*16a50*/  I2FP.F32.S32 R0, R0 ;  /* 0x0000000000007245 */ /* 0x000fe40000201400 */
[----:B------:R-:W-:Y:S02]  /*16a60*/  FSEL R218, R56, -INF , !P0 ;  /* 0xff80000038da7808 */ /* 0x000fe40004000000 */
[----:B------:R-:W-:Y:S02]  /*16a70*/  FSEL R230, R66, -INF , !P1 ;  /* 0xff80000042e67808 */ /* 0x000fe40004800000 */
[----:B------:R-:W-:Y:S02]  /*16a80*/  FSEL R35, R142, -INF , !P6 ;  /* 0xff8000008e237808 */ /* 0x000fe40007000000 */
[----:B------:R-:W-:Y:S02]  /*16a90*/  FSEL R16, R11, -INF , !P2 ;  /* 0xff8000000b107808 */ /* 0x000fe40005000000 */
[----:B------:R-:W-:-:S02]  /*16aa0*/  ISETP.GE.AND P0, PT, R10, R239, PT ;  /* 0x000000ef0a00720c */ /* 0x000fc40003f06270 */
[C---:B------:R-:W-:Y:S02]  /*16ab0*/  ISETP.GE.AND P1, PT, R10.reuse, R241, PT ;  /* 0x000000f10a00720c */ /* 0x040fe40003f26270 */
[C---:B------:R-:W-:Y:S02]  /*16ac0*/  ISETP.GE.AND P6, PT, R10.reuse, R238, PT ;  /* 0x000000ee0a00720c */ /* 0x040fe40003fc6270 */
[----:B------:R-:W-:Y:S02]  /*16ad0*/  ISETP.GE.AND P5, PT, R10, R240, PT ;  /* 0x000000f00a00720c */ /* 0x000fe40003fa6270 */
[----:B------:R-:W-:Y:S01]  /*16ae0*/  ISETP.GT.AND P2, PT, R3, R10, PT ;  /* 0x0000000a0300720c */ /* 0x000fe20003f44270 */
[----:B---3--:R-:W-:Y:S01]  /*16af0*/  FFMA.FTZ R10, R0, -UR6, R14 ;  /* 0x80000006000a7c23 */ /* 0x008fe2000801000e */
[----:B------:R-:W-:-:S04]  /*16b00*/  IABS R0, R227 ;  /* 0x000000e300007213 */ /* 0x000fc80000000000 */
[----:B------:R-:W-:Y:S02]  /*16b10*/  FSEL R10, R10, -INF , !P2 ;  /* 0xff8000000a0a7808 */ /* 0x000fe40005000000 */
[----:B------:R-:W-:Y:S01]  /*16b20*/  I2FP.F32.S32 R11, R0 ;  /* 0x00000000000b7245 */ /* 0x000fe20000201400 */
[----:B------:R-:W-:Y:S01]  /*16b30*/  FMUL.FTZ R0, R232, UR7 ;  /* 0x00000007e8007c20 */ /* 0x000fe20008410000 */
[----:B------:R-:W-:Y:S02]  /*16b40*/  FSEL R217, R58, -INF , !P0 ;  /* 0xff8000003ad97808 */ /* 0x000fe40004000000 */
[----:B------:R-:W-:Y:S02]  /*16b50*/  FSEL R66, R136, -INF , !P1 ;  /* 0xff80000088427808 */ /* 0x000fe40004800000 */
[----:B------:R-:W-:Y:S02]  /*16b60*/  FSEL R33, R143, -INF , !P6 ;  /* 0xff8000008f217808 */ /* 0x000fe40007000000 */
[----:B------:R-:W-:-:S02]  /*16b70*/  FSEL R34, R10, -INF , !P5 ;  /* 0xff8000000a227808 */ /* 0x000fc40006800000 */
[C---:B------:R-:W-:Y:S02]  /*16b80*/  ISETP.GE.AND P0, PT, R9.reuse, R239, PT ;  /* 0x000000ef0900720c */ /* 0x040fe40003f06270 */
[C---:B------:R-:W-:Y:S02]  /*16b90*/  ISETP.GE.AND P1, PT, R9.reuse, R241, PT ;  /* 0x000000f10900720c */ /* 0x040fe40003f26270 */
[C---:B------:R-:W-:Y:S02]  /*16ba0*/  ISETP.GE.AND P6, PT, R9.reuse, R238, PT ;  /* 0x000000ee0900720c */ /* 0x040fe40003fc6270 */
[----:B------:R-:W-:Y:S02]  /*16bb0*/  ISETP.GE.AND P2, PT, R9, R240, PT ;  /* 0x000000f00900720c */ /* 0x000fe40003f46270 */
[----:B------:R-:W-:Y:S01]  /*16bc0*/  ISETP.GT.AND P5, PT, R3, R9, PT ;  /* 0x000000090300720c */ /* 0x000fe20003fa4270 */
[----:B----4-:R-:W-:Y:S02]  /*16bd0*/  FFMA.FTZ R9, R11, -UR6, R12 ;  /* 0x800000060b097c23 */ /* 0x010fe4000801000c */
[----:B------:R1:W3:Y:S01]  /*16be0*/  MUFU.TANH R11, R0 ;  /* 0x00000000000b7308 */ /* 0x0002e20000002400 */
[----:B--2---:R-:W-:-:S02]  /*16bf0*/  FMNMX3.FTZ R135, R247, R2, R4, !PT ;  /* 0x00000002f7877276 */ /* 0x004fc40007810004 */
[----:B------:R-:W-:Y:S02]  /*16c00*/  FSEL R9, R9, -INF , !P5 ;  /* 0xff80000009097808 */ /* 0x000fe40006800000 */
[----:B------:R-:W-:Y:S02]  /*16c10*/  FSEL R10, R208, -INF , !P6 ;  /* 0xff800000d00a7808 */ /* 0x000fe40007000000 */
[----:B------:R-:W-:Y:S02]  /*16c20*/  FMNMX3.FTZ R135, R135, R19, R17, !PT ;  /* 0x0000001387877276 */ /* 0x000fe40007810011 */
[----:B------:R-:W-:Y:S01]  /*16c30*/  FSEL R9, R9, -INF , !P2 ;  /* 0xff80000009097808 */ /* 0x000fe20005000000 */
[----:B------:R2:W-:Y:S01]  /*16c40*/  STL [R1+0x28], R10 ;  /* 0x0000280a01007387 */ /* 0x0005e20000100800 */
[----:B------:R-:W-:Y:S02]  /*16c50*/  FSEL R139, R63, -INF , !P0 ;  /* 0xff8000003f8b7808 */ /* 0x000fe40004000000 */
[----:B------:R-:W-:-:S02]  /*16c60*/  ISETP.GE.AND P0, PT, R8, R239, PT ;  /* 0x000000ef0800720c */ /* 0x000fc40003f06270 */
[----:B-1----:R-:W-:Y:S02]  /*16c70*/  IABS R0, R229 ;  /* 0x000000e500007213 */ /* 0x002fe40000000000 */
[----:B------:R-:W-:Y:S01]  /*16c80*/  FMNMX3.FTZ R135, R135, R213, R59, !PT ;  /* 0x000000d587877276 */ /* 0x000fe2000781003b */
[----:B------:R1:W-:Y:S01]  /*16c90*/  STL [R1+0x6c], R9 ;  /* 0x00006c0901007387 */ /* 0x0003e20000100800 */
[----:B------:R-:W-:Y:S02]  /*16ca0*/  FSEL R138, R138, -INF , !P1 ;  /* 0xff8000008a8a7808 */ /* 0x000fe40004800000 */
[C---:B------:R-:W-:Y:S01]  /*16cb0*/  ISETP.GE.AND P1, PT, R8.reuse, R241, PT ;  /* 0x000000f10800720c */ /* 0x040fe20003f26270 */
[----:B------:R-:W4:Y:S01]  /*16cc0*/  LDL.LU R248, [R1+0x58] ;  /* 0x0000580001f87983 */ /* 0x000f220000300800 */
[----:B------:R-:W-:Y:S02]  /*16cd0*/  FMNMX3.FTZ R135, R135, R48, R31, !PT ;  /* 0x0000003087877276 */ /* 0x000fe4000781001f */
[----:B------:R-:W-:-:S02]  /*16ce0*/  ISETP.GE.AND P6, PT, R8, R238, PT ;  /* 0x000000ee0800720c */ /* 0x000fc40003fc6270 */
[----:B------:R-:W-:Y:S02]  /*16cf0*/  ISETP.GE.AND P5, PT, R8, R240, PT ;  /* 0x000000f00800720c */ /* 0x000fe40003fa6270 */
[----:B------:R-:W-:Y:S02]  /*16d00*/  ISETP.GT.AND P2, PT, R3, R8, PT ;  /* 0x000000080300720c */ /* 0x000fe40003f44270 */
[----:B--2---:R-:W-:Y:S02]  /*16d10*/  I2FP.F32.S32 R10, R0 ;  /* 0x00000000000a7245 */ /* 0x004fe40000201400 */
[----:B------:R-:W-:-:S03]  /*16d20*/  FMNMX3.FTZ R135, R135, R62, R218, !PT ;  /* 0x0000003e87877276 */ /* 0x000fc600078100da */
[----:B---3--:R-:W-:Y:S01]  /*16d30*/  FFMA.FTZ R8, R10, -UR6, R11 ;  /* 0x800000060a087c23 */ /* 0x008fe2000801000b */
[----:B------:R-:W-:Y:S02]  /*16d40*/  FSEL R10, R141, -INF , !P1 ;  /* 0xff8000008d0a7808 */ /* 0x000fe40004800000 */
[----:B-1----:R-:W-:Y:S02]  /*16d50*/  FSEL R9, R65, -INF , !P0 ;  /* 0xff80000041097808 */ /* 0x002fe40004000000 */
[-C--:B------:R-:W-:Y:S02]  /*16d60*/  ISETP.GE.AND P0, PT, R7, R239.reuse, PT ;  /* 0x000000ef0700720c */ /* 0x080fe40003f06270 */
[----:B------:R-:W-:Y:S01]  /*16d70*/  FSEL R252, R209, -INF , !P6 ;  /* 0xff800000d1fc7808 */ /* 0x000fe20007000000 */
[----:B------:R-:W-:Y:S01]  /*16d80*/  STL [R1+0x64], R9 ;  /* 0x0000640901007387 */ /* 0x000fe20000100800 */
[----:B------:R-:W-:Y:S02]  /*16d90*/  FSEL R11, R67, -INF , !P0 ;  /* 0xff800000430b7808 */ /* 0x000fe40004000000 */
[-C--:B------:R-:W-:Y:S01]  /*16da0*/  ISETP.GE.AND P6, PT, R6, R239.reuse, PT ;  /* 0x000000ef0600720c */ /* 0x080fe20003fc6270 */
[----:B------:R-:W2:Y:S01]  /*16db0*/  LDL.LU R231, [R1+0x48] ;  /* 0x0000480001e77983 */ /* 0x000ea20000300800 */
[----:B------:R-:W-:-:S02]  /*16dc0*/  ISETP.GE.AND P0, PT, R5, R239, PT ;  /* 0x000000ef0500720c */ /* 0x000fc40003f06270 */
[----:B------:R-:W-:Y:S01]  /*16dd0*/  FMNMX3.FTZ R135, R135, R217, R139, !PT ;  /* 0x000000d987877276 */ /* 0x000fe2000781008b */
[----:B------:R-:W-:Y:S01]  /*16de0*/  STL [R1+0x68], R10 ;  /* 0x0000680a01007387 */ /* 0x000fe20000100800 */
[----:B------:R-:W-:-:S03]  /*16df0*/  FSEL R237, R134, -INF , !P6 ;  /* 0xff80000086ed7808 */ /* 0x000fc60007000000 */
[----:B------:R1:W-:Y:S01]  /*16e00*/  STL [R1+0xf0], R218 ;  /* 0x0000f0da01007387 */ /* 0x0003e20000100800 */
[----:B------:R-:W-:-:S03]  /*16e10*/  FSEL R236, R133, -INF , !P0 ;  /* 0xff80000085ec7808 */ /* 0x000fc60004000000 */
[----:B------:R-:W-:Y:S01]  /*16e20*/  STL [R1+0x60], R11 ;  /* 0x0000600b01007387 */ /* 0x000fe20000100800 */
[----:B------:R-:W-:Y:S01]  /*16e30*/  FMNMX3.FTZ R135, R135, R9, R11, !PT ;  /* 0x0000000987877276 */ /* 0x000fe2000781000b */
[----:B------:R-:W-:Y:S02]  /*16e40*/  FMUL.FTZ R0, R250, UR7 ;  /* 0x00000007fa007c20 */ /* 0x000fe40008410000 */
[----:B------:R-:W-:Y:S04]  /*16e50*/  STL [R1+0xcc], R239 ;  /* 0x0000ccef01007387 */ /* 0x000fe80000100800 */
[----:B------:R-:W3:Y:S01]  /*16e60*/  LDL.LU R232, [R1+0x4c] ;  /* 0x00004c0001e87983 */ /* 0x000ee20000300800 */
[----:B------:R-:W-:-:S03]  /*16e70*/  FMNMX3.FTZ R135, R135, R237, R236, !PT ;  /* 0x000000ed87877276 */ /* 0x000fc600078100ec */
[----:B------:R-:W3:Y:S04]  /*16e80*/  LDL.LU R249, [R1+0x54] ;  /* 0x0000540001f97983 */ /* 0x000ee80000300800 */
[----:B------:R-:W3:Y:S04]  /*16e90*/  LDL.LU R250, [R1+0x50] ;  /* 0x0000500001fa7983 */ /* 0x000ee80000300800 */
[----:B-1----:R-:W3:Y:S04]  /*16ea0*/  LDL.LU R218, [R1+0x28] ;  /* 0x0000280001da7983 */ /* 0x002ee80000300800 */
[----:B------:R1:W-:Y:S04]  /*16eb0*/  STL [R1+0xd4], R237 ;  /* 0x0000d4ed01007387 */ /* 0x0003e80000100800 */
[----:B-1----:R-:W4:Y:S01]  /*16ec0*/  LDL.LU R237, [R1+0x68] ;  /* 0x0000680001ed7983 */ /* 0x002f220000300800 */
[----:B------:R1:W1:Y:S01]  /*16ed0*/  MUFU.TANH R10, R0 ;  /* 0x00000000000a7308 */ /* 0x0002620000002400 */
[----:B------:R-:W-:-:S02]  /*16ee0*/  ISETP.GE.AND P1, PT, R7, R241, PT ;  /* 0x000000f10700720c */ /* 0x000fc40003f26270 */
[----:B------:R-:W-:Y:S02]  /*16ef0*/  FSEL R12, R8, -INF , !P2 ;  /* 0xff800000080c7808 */ /* 0x000fe40005000000 */
[----:B------:R-:W-:Y:S02]  /*16f00*/  ISETP.GE.AND P6, PT, R7, R238, PT ;  /* 0x000000ee0700720c */ /* 0x000fe40003fc6270 */
[----:B------:R-:W-:Y:S02]  /*16f10*/  ISETP.GT.AND P2, PT, R3, R7, PT ;  /* 0x000000070300720c */ /* 0x000fe40003f44270 */
[----:B-1----:R-:W-:-:S04]  /*16f20*/  IABS R0, R234 ;  /* 0x000000ea00007213 */ /* 0x002fc80000000000 */
[----:B------:R-:W-:Y:S02]  /*16f30*/  I2FP.F32.S32 R9, R0 ;  /* 0x0000000000097245 */ /* 0x000fe40000201400 */
[----:B------:R-:W-:-:S03]  /*16f40*/  FSEL R56, R210, -INF , !P1 ;  /* 0xff800000d2387808 */ /* 0x000fc60004800000 */
[----:B------:R-:W-:Y:S01]  /*16f50*/  FFMA.FTZ R8, R9, -UR6, R10 ;  /* 0x8000000609087c23 */ /* 0x000fe2000801000a */
[-C--:B------:R-:W-:Y:S01]  /*16f60*/  ISETP.GE.AND P1, PT, R6, R241.reuse, PT ;  /* 0x000000f10600720c */ /* 0x080fe20003f26270 */
[----:B------:R-:W-:Y:S01]  /*16f70*/  STL [R1+0xd0], R236 ;  /* 0x0000d0ec01007387 */ /* 0x000fe20000100800 */
[----:B------:R-:W-:Y:S02]  /*16f80*/  FSEL R47, R214, -INF , !P6 ;  /* 0xff800000d62f7808 */ /* 0x000fe40007000000 */
[----:B------:R-:W-:Y:S01]  /*16f90*/  ISETP.GE.AND P6, PT, R6, R238, PT ;  /* 0x000000ee0600720c */ /* 0x000fe20003fc6270 */
[----:B------:R1:W-:Y:S01]  /*16fa0*/  STL [R1+0xd8], R241 ;  /* 0x0000d8f101007387 */ /* 0x0003e20000100800 */
[----:B------:R-:W-:Y:S02]  /*16fb0*/  FSEL R11, R8, -INF , !P2 ;  /* 0xff800000080b7808 */ /* 0x000fe40005000000 */
[----:B------:R-:W-:Y:S01]  /*16fc0*/  ISETP.GE.AND P2, PT, R5, R241, PT ;  /* 0x000000f10500720c */ /* 0x000fe20003f46270 */
[----:B------:R-:W-:Y:S01]  /*16fd0*/  STL [R1+0xe8], R138 ;  /* 0x0000e88a01007387 */ /* 0x000fe20000100800 */
[----:B------:R-:W-:-:S02]  /*16fe0*/  FSEL R243, R223, -INF , !P6 ;  /* 0xff800000dff37808 */ /* 0x000fc40007000000 */
[----:B------:R-:W-:Y:S02]  /*16ff0*/  ISETP.GE.AND P6, PT, R5, R238, PT ;  /* 0x000000ee0500720c */ /* 0x000fe40003fc6270 */
[-C--:B------:R-:W-:Y:S02]  /*17000*/  ISETP.GE.AND P0, PT, R7, R240.reuse, PT ;  /* 0x000000f00700720c */ /* 0x080fe40003f06270 */
[----:B------:R-:W-:Y:S02]  /*17010*/  FSEL R242, R224, -INF , !P6 ;  /* 0xff800000e0f27808 */ /* 0x000fe40007000000 */
[-C--:B------:R-:W-:Y:S02]  /*17020*/  ISETP.GE.AND P6, PT, R5, R240.reuse, PT ;  /* 0x000000f00500720c */ /* 0x080fe40003fc6270 */
[----:B-1----:R-:W-:Y:S02]  /*17030*/  FSEL R241, R211, -INF , !P1 ;  /* 0xff800000d3f17808 */ /* 0x002fe40004800000 */
[----:B------:R-:W-:Y:S01]  /*17040*/  ISETP.GE.AND P1, PT, R6, R240, PT ;  /* 0x000000f00600720c */ /* 0x000fe20003f26270 */
[----:B----4-:R-:W-:Y:S04]  /*17050*/  STL [R1+0xdc], R237 ;  /* 0x0000dced01007387 */ /* 0x010fe80000100800 */
[----:B------:R-:W-:Y:S04]  /*17060*/  STL [R1+0xe0], R241 ;  /* 0x0000e0f101007387 */ /* 0x000fe80000100800 */
[----:B------:R-:W4:Y:S04]  /*17070*/  LDL.LU R246, [R1+0x74] ;  /* 0x0000740001f67983 */ /* 0x000f280000300800 */
[----:B------:R-:W-:Y:S04]  /*17080*/  STL [R1+0xe4], R238 ;  /* 0x0000e4ee01007387 */ /* 0x000fe80000100800 */
[----:B------:R1:W-:Y:S04]  /*17090*/  STL [R1+0xec], R240 ;  /* 0x0000ecf001007387 */ /* 0x0003e80000100800 */
[----:B-1----:R-:W4:Y:S01]  /*170a0*/  LDL.LU R240, [R1+0x6c] ;  /* 0x00006c0001f07983 */ /* 0x002f220000300800 */
[----:B------:R-:W-:-:S04]  /*170b0*/  FMNMX3.FTZ R0, R248, R20, R21, !PT ;  /* 0x00000014f8007276 */ /* 0x000fc80007810015 */
[----:B------:R-:W-:Y:S01]  /*170c0*/  FMNMX3.FTZ R0, R0, R23, R22, !PT ;  /* 0x0000001700007276 */ /* 0x000fe20007810016 */
[----:B--2---:R-:W-:-:S03]  /*170d0*/  FMUL.FTZ R7, R231, UR7 ;  /* 0x00000007e7077c20 */ /* 0x004fc60008410000 */
[----:B------:R-:W-:Y:S01]  /*170e0*/  FMNMX3.FTZ R0, R0, R215, R61, !PT ;  /* 0x000000d700007276 */ /* 0x000fe2000781003d */
[----:B------:R-:W1:Y:S03]  /*170f0*/  SHFL.BFLY PT, R9, R135, 0x2, 0x1f ;  /* 0x0c401f0087097f89 */ /* 0x000e6600000e0000 */
[----:B------:R-:W-:Y:S01]  /*17100*/  FMNMX3.FTZ R0, R0, R49, R39, !PT ;  /* 0x0000003100007276 */ /* 0x000fe20007810027 */
[----:B------:R2:W1:Y:S01]  /*17110*/  MUFU.TANH R10, R7 ;  /* 0x00000007000a7308 */ /* 0x0004620000002400 */
[----:B------:R-:W-:Y:S02]  /*17120*/  FSEL R143, R212, -INF , !P2 ;  /* 0xff800000d48f7808 */ /* 0x000fe40005000000 */
[----:B--2---:R-:W-:Y:S02]  /*17130*/  FMNMX3.FTZ R7, R0, R235, R230, !PT ;  /* 0x000000eb00077276 */ /* 0x004fe400078100e6 */
[----:B------:R-:W-:-:S05]  /*17140*/  IABS R0, R244 ;  /* 0x000000f400007213 */ /* 0x000fca0000000000 */
[----:B------:R-:W-:Y:S01]  /*17150*/  IMAD.MOV.U32 R8, RZ, RZ, R0 ;  /* 0x000000ffff087224 */ /* 0x000fe200078e0000 */
[----:B---3--:R-:W-:Y:S02]  /*17160*/  FMNMX3.FTZ R0, R249, R24, R25, !PT ;  /* 0x00000018f9007276 */ /* 0x008fe40007810019 */
[----:B------:R-:W-:Y:S02]  /*17170*/  FMNMX3.FTZ R7, R7, R66, R138, !PT ;  /* 0x0000004207077276 */ /* 0x000fe4000781008a */
[----:B------:R-:W-:Y:S02]  /*17180*/  FMNMX3.FTZ R0, R0, R28, R18, !PT ;  /* 0x0000001c00007276 */ /* 0x000fe40007810012 */
[----:B------:R-:W-:Y:S02]  /*17190*/  FMNMX3.FTZ R134, R7, R237, R56, !PT ;  /* 0x000000ed07867276 */ /* 0x000fe40007810038 */
[----:B------:R-:W-:Y:S01]  /*171a0*/  FMNMX3.FTZ R0, R0, R216, R64, !PT ;  /* 0x000000d800007276 */ /* 0x000fe20007810040 */
[----:B------:R-:W-:Y:S01]  /*171b0*/  IMAD.MOV.U32 R229, RZ, RZ, R35 ;  /* 0x000000ffffe57224 */ /* 0x000fe200078e0023 */
[----:B------:R-:W-:Y:S01]  /*171c0*/  ISETP.GT.AND P2, PT, R3, R6, PT ;  /* 0x000000060300720c */ /* 0x000fe20003f44270 */
[----:B------:R-:W-:Y:S01]  /*171d0*/  FMUL.FTZ R6, R232, UR7 ;  /* 0x00000007e8067c20 */ /* 0x000fe20008410000 */
[----:B------:R-:W-:Y:S01]  /*171e0*/  FMNMX3.FTZ R134, R134, R241, R143, !PT ;  /* 0x000000f186867276 */ /* 0x000fe2000781008f */
[----:B------:R-:W-:Y:S01]  /*171f0*/  IMAD.MOV.U32 R58, RZ, RZ, R32 ;  /* 0x000000ffff3a7224 */ /* 0x000fe200078e0020 */
[----:B------:R-:W-:Y:S01]  /*17200*/  FMNMX3.FTZ R0, R0, R57, R51, !PT ;  /* 0x0000003900007276 */ /* 0x000fe20007810033 */
[----:B------:R2:W3:Y:S01]  /*17210*/  MUFU.TANH R13, R6 ;  /* 0x00000006000d7308 */ /* 0x0004e20000002400 */
[----:B-1----:R-:W-:Y:S01]  /*17220*/  FMNMX.FTZ R135, R135, R9, !PT ;  /* 0x0000000987877209 */ /* 0x002fe20007810000 */
[----:B------:R-:W1:Y:S01]  /*17230*/  LDCU UR7, c[0x0][0x45c] ;  /* 0x00008b80ff0777ac */ /* 0x000e620008000800 */
[----:B------:R-:W1:Y:S01]  /*17240*/  SHFL.BFLY PT, R9, R134, 0x2, 0x1f ;  /* 0x0c401f0086097f89 */ /* 0x000e6200000e0000 */
[----:B------:R-:W-:-:S02]  /*17250*/  MOV R234, R33 ;  /* 0x0000002100ea7202 */ /* 0x000fc40000000f00 */
[----:B------:R-:W-:Y:S02]  /*17260*/  I2FP.F32.S32 R8, R8 ;  /* 0x0000000800087245 */ /* 0x000fe40000201400 */
[----:B------:R-:W-:Y:S02]  /*17270*/  IABS R7, R245 ;  /* 0x000000f500077213 */ /* 0x000fe40000000000 */
[----:B--2---:R-:W-:Y:S02]  /*17280*/  FMNMX3.FTZ R6, R0, R41, R229, !PT ;  /* 0x0000002900067276 */ /* 0x004fe400078100e5 */
[----:B------:R-:W-:Y:S02]  /*17290*/  FMNMX3.FTZ R0, R250, R27, R26, !PT ;  /* 0x0000001bfa007276 */ /* 0x000fe4000781001a */
[----:B------:R-:W-:Y:S02]  /*172a0*/  FMNMX3.FTZ R6, R6, R234, R218, !PT ;  /* 0x000000ea06067276 */ /* 0x000fe400078100da */
[----:B------:R-:W-:Y:S01]  /*172b0*/  FMNMX3.FTZ R0, R0, R29, R30, !PT ;  /* 0x0000001d00007276 */ /* 0x000fe2000781001e */
[----:B------:R-:W-:Y:S01]  /*172c0*/  FFMA.FTZ R8, R8, -UR6, R10 ;  /* 0x8000000608087c23 */ /* 0x000fe2000801000a */
[----:B------:R-:W-:-:S02]  /*172d0*/  FMNMX3.FTZ R136, R6, R252, R47, !PT ;  /* 0x000000fc06887276 */ /* 0x000fc4000781002f */
[----:B------:R-:W-:Y:S02]  /*172e0*/  FMNMX3.FTZ R0, R0, R219, R40, !PT ;  /* 0x000000db00007276 */ /* 0x000fe40007810028 */
[----:B------:R-:W-:Y:S02]  /*172f0*/  I2FP.F32.S32 R6, R7 ;  /* 0x0000000700067245 */ /* 0x000fe40000201400 */
[----:B------:R-:W-:Y:S02]  /*17300*/  FMNMX3.FTZ R0, R0, R233, R60, !PT ;  /* 0x000000e900007276 */ /* 0x000fe4000781003c */
[----:B------:R-:W-:Y:S02]  /*17310*/  FSEL R8, R8, -INF , !P2 ;  /* 0xff80000008087808 */ /* 0x000fe40005000000 */
[----:B------:R-:W-:Y:S02]  /*17320*/  FMNMX3.FTZ R136, R136, R243, R242, !PT ;  /* 0x000000f388887276 */ /* 0x000fe400078100f2 */
[----:B------:R-:W-:Y:S01]  /*17330*/  ISETP.GT.AND P2, PT, R3, R5, PT ;  /* 0x000000050300720c */ /* 0x000fe20003f44270 */
[----:B---3--:R-:W-:Y:S01]  /*17340*/  FFMA.FTZ R3, R6, -UR6, R13 ;  /* 0x8000000606037c23 */ /* 0x008fe2000801000d */
[----:B------:R-:W-:Y:S01]  /*17350*/  FMNMX3.FTZ R0, R0, R58, R16, !PT ;  /* 0x0000003a00007276 */ /* 0x000fe20007810010 */
[----:B------:R-:W2:Y:S01]  /*17360*/  SHFL.BFLY PT, R10, R135, 0x1, 0x1f ;  /* 0x0c201f00870a7f89 */ /* 0x000ea200000e0000 */
[----:B------:R-:W-:-:S02]  /*17370*/  FSEL R138, R12, -INF , !P5 ;  /* 0xff8000000c8a7808 */ /* 0x000fc40006800000 */
[----:B------:R-:W-:Y:S01]  /*17380*/  FSEL R3, R3, -INF , !P2 ;  /* 0xff80000003037808 */ /* 0x000fe20005000000 */
[----:B------:R-:W3:Y:S01]  /*17390*/  SHFL.BFLY PT, R5, R136, 0x2, 0x1f ;  /* 0x0c401f0088057f89 */ /* 0x000ee200000e0000 */
[----:B------:R-:W-:Y:S02]  /*173a0*/  FSEL R45, R11, -INF , !P0 ;  /* 0xff8000000b2d7808 */ /* 0x000fe40004000000 */
[----:B-1----:R-:W-:Y:S02]  /*173b0*/  FMNMX.FTZ R134, R134, R9, !PT ;  /* 0x0000000986867209 */ /* 0x002fe40007810000 */
[----:B------:R-:W-:Y:S02]  /*173c0*/  FSEL R44, R8, -INF , !P1 ;  /* 0xff800000082c7808 */ /* 0x000fe40004800000 */
[----:B------:R-:W-:Y:S01]  /*173d0*/  FSEL R214, R3, -INF , !P6 ;  /* 0xff80000003d67808 */ /* 0x000fe20007000000 */
[----:B------:R-:W1:Y:S01]  /*173e0*/  SHFL.BFLY PT, R6, R134, 0x1, 0x1f ;  /* 0x0c201f0086067f89 */ /* 0x000e6200000e0000 */
[----:B--2---:R-:W-:-:S02]  /*173f0*/  FMNMX.FTZ R135, R135, R10, !PT ;  /* 0x0000000a87877209 */ /* 0x004fc40007810000 */
[----:B---3--:R-:W-:-:S03]  /*17400*/  FMNMX.FTZ R136, R136, R5, !PT ;  /* 0x0000000588887209 */ /* 0x008fc60007810000 */
[C---:B------:R-:W-:Y:S01]  /*17410*/  FMUL.FTZ R32, R135.reuse, UR7 ;  /* 0x0000000787207c20 */ /* 0x040fe20008410000 */
[----:B------:R-:W-:Y:S01]  /*17420*/  FSETP.NEU.FTZ.AND P0, PT, R135, -INF , PT ;  /* 0xff8000008700780b */ /* 0x000fe20003f1d000 */
[----:B------:R-:W2:Y:S03]  /*17430*/  SHFL.BFLY PT, R5, R136, 0x1, 0x1f ;  /* 0x0c201f0088057f89 */ /* 0x000ea600000e0000 */
[----:B------:R-:W-:Y:S02]  /*17440*/  FSEL R32, R32, RZ, P0 ;  /* 0x000000ff20207208 */ /* 0x000fe40000000000 */
[----:B-1----:R-:W-:-:S03]  /*17450*/  FMNMX.FTZ R134, R134, R6, !PT ;  /* 0x0000000686867209 */ /* 0x002fc60007810000 */
[--C-:B------:R-:W-:Y:S01]  /*17460*/  FFMA.FTZ R2, R2, UR7, -R32.reuse ;  /* 0x0000000702027c23 */ /* 0x100fe20008010820 */
[C---:B------:R-:W-:Y:S01]  /*17470*/  FSETP.NEU.FTZ.AND P5, PT, R134.reuse, -INF , PT ;  /* 0xff8000008600780b */ /* 0x040fe20003fbd000 */
[----:B------:R-:W-:Y:S02]  /*17480*/  FMUL.FTZ R33, R134, UR7 ;  /* 0x0000000786217c20 */ /* 0x000fe40008410000 */
[----:B------:R1:W-:Y:S03]  /*17490*/  MUFU.EX2 R236, R2 ;  /* 0x0000000200ec7308 */ /* 0x0003e60000000800 */
[----:B------:R-:W-:Y:S01]  /*174a0*/  FSEL R33, R33, RZ, P5 ;  /* 0x000000ff21217208 */ /* 0x000fe20002800000 */
[----:B-1----:R-:W-:-:S04]  /*174b0*/  FFMA.FTZ R2, R19, UR7, -R32 ;  /* 0x0000000713027c23 */ /* 0x002fc80008010820 */
[----:B------:R1:W-:Y:S01]  /*174c0*/  MUFU.EX2 R65, R2 ;  /* 0x0000000200417308 */ /* 0x0003e20000000800 */
[----:B--2---:R-:W-:-:S04]  /*174d0*/  FMNMX.FTZ R136, R136, R5, !PT ;  /* 0x0000000588887209 */ /* 0x004fc80007810000 */
[----:B------:R-:W-:Y:S01]  /*174e0*/  FSETP.NEU.FTZ.AND P2, PT, R136, -INF , PT ;  /* 0xff8000008800780b */ /* 0x000fe20003f5d000 */
[----:B-1----:R-:W-:-:S04]  /*174f0*/  FFMA.FTZ R2, R20, UR7, -R33 ;  /* 0x0000000714027c23 */ /* 0x002fc80008010821 */
[----:B------:R1:W-:Y:S02]  /*17500*/  MUFU.EX2 R239, R2 ;  /* 0x0000000200ef7308 */ /* 0x0003e40000000800 */
[----:B-1----:R-:W-:-:S06]  /*17510*/  FFMA.FTZ R2, R21, UR7, -R33 ;  /* 0x0000000715027c23 */ /* 0x002fcc0008010821 */
[----:B------:R1:W-:Y:S02]  /*17520*/  MUFU.EX2 R238, R2 ;  /* 0x0000000200ee7308 */ /* 0x0003e40000000800 */
[----:B-1----:R-:W-:-:S05]  /*17530*/  FMUL.FTZ R2, R136, UR7 ;  /* 0x0000000788027c20 */ /* 0x002fca0008410000 */
[----:B------:R-:W-:Y:S02]  /*17540*/  FSEL R2, R2, RZ, P2 ;  /* 0x000000ff02027208 */ /* 0x000fe40001000000 */
[----:B----4-:R-:W-:-:S04]  /*17550*/  FMNMX3.FTZ R0, R0, R34, R240, !PT ;  /* 0x0000002200007276 */ /* 0x010fc800078100f0 */
[----:B------:R-:W-:-:S04]  /*17560*/  FMNMX3.FTZ R0, R0, R138, R45, !PT ;  /* 0x0000008a00007276 */ /* 0x000fc8000781002d */
[----:B------:R-:W-:-:S05]  /*17570*/  FMNMX3.FTZ R0, R0, R44, R214, !PT ;  /* 0x0000002c00007276 */ /* 0x000fca00078100d6 */
[----:B------:R-:W1:Y:S02]  /*17580*/  SHFL.BFLY PT, R3, R0, 0x2, 0x1f ;  /* 0x0c401f0000037f89 */ /* 0x000e6400000e0000 */
[----:B-1----:R-:W-:-:S05]  /*17590*/  FMNMX.FTZ R0, R0, R3, !PT ;  /* 0x0000000300007209 */ /* 0x002fca0007810000 */
[----:B------:R-:W1:Y:S01]  /*175a0*/  SHFL.BFLY PT, R133, R0, 0x1, 0x1f ;  /* 0x0c201f0000857f89 */ /* 0x000e6200000e0000 */
[----:B------:R-:W-:-:S04]  /*175b0*/  FFMA.FTZ R3, R23, UR7, -R33 ;  /* 0x0000000717037c23 */ /* 0x000fc80008010821 */
[----:B------:R2:W-:Y:S02]  /*175c0*/  MUFU.EX2 R237, R3 ;  /* 0x0000000300ed7308 */ /* 0x0005e40000000800 */
[----:B--2---:R-:W-:Y:S01]  /*175d0*/  FFMA.FTZ R3, R22, UR7, -R33 ;  /* 0x0000000716037c23 */ /* 0x004fe20008010821 */
[----:B-1----:R-:W-:Y:S01]  /*175e0*/  FMNMX.FTZ R133, R0, R133, !PT ;  /* 0x0000008500857209 */ /* 0x002fe20007810000 */
[----:B------:R-:W-:-:S04]  /*175f0*/  FFMA.FTZ R0, R25, UR7, -R2 ;  /* 0x0000000719007c23 */ /* 0x000fc80008010802 */
[----:B------:R1:W-:Y:S01]  /*17600*/  MUFU.EX2 R46, R3 ;  /* 0x00000003002e7308 */ /* 0x0003e20000000800 */
[----:B------:R-:W-:-:S07]  /*17610*/  FSETP.NEU.FTZ.AND P1, PT, R133, -INF , PT ;  /* 0xff8000008500780b */ /* 0x000fce0003f3d000 */
[----:B------:R2:W-:Y:S01]  /*17620*/  MUFU.EX2 R67, R0 ;  /* 0x0000000000437308 */ /* 0x0005e20000000800 */
[----:B-1----:R-:W-:-:S07]  /*17630*/  FFMA.FTZ R3, R24, UR7, -R2 ;  /* 0x0000000718037c23 */ /* 0x002fce0008010802 */
[----:B------:R1:W-:Y:S01]  /*17640*/  MUFU.EX2 R228, R3 ;  /* 0x0000000300e47308 */ /* 0x0003e20000000800 */
[----:B--2---:R-:W-:-:S07]  /*17650*/  FFMA.FTZ R0, R28, UR7, -R2 ;  /* 0x000000071c007c23 */ /* 0x004fce0008010802 */
[----:B------:R2:W-:Y:S01]  /*17660*/  MUFU.EX2 R42, R0 ;  /* 0x00000000002a7308 */ /* 0x0005e20000000800 */
[----:B-1----:R-:W-:-:S05]  /*17670*/  FMUL.FTZ R3, R133, UR7 ;  /* 0x0000000785037c20 */ /* 0x002fca0008410000 */
[----:B------:R-:W-:Y:S01]  /*17680*/  FSEL R3, R3, RZ, P1 ;  /* 0x000000ff03037208 */ /* 0x000fe20000800000 */
[----:B--2---:R-:W-:-:S04]  /*17690*/  FFMA.FTZ R0, R18, UR7, -R2 ;  /* 0x0000000712007c23 */ /* 0x004fc80008010802 */
[----:B------:R1:W-:Y:S01]  /*176a0*/  MUFU.EX2 R63, R0 ;  /* 0x00000000003f7308 */ /* 0x0003e20000000800 */
[----:B------:R-:W-:Y:S01]  /*176b0*/  FFMA.FTZ R4, R4, UR7, -R32 ;  /* 0x0000000704047c23 */ /* 0x000fe20008010820 */
[----:B-1----:R-:W-:-:S06]  /*176c0*/  FFMA.FTZ R0, R27, UR7, -R3 ;  /* 0x000000071b007c23 */ /* 0x002fcc0008010803 */
[----:B------:R1:W-:Y:S02]  /*176d0*/  MUFU.EX2 R232, R0 ;  /* 0x0000000000e87308 */ /* 0x0003e40000000800 */
[----:B-1----:R-:W-:-:S06]  /*176e0*/  FFMA.FTZ R0, R26, UR7, -R3 ;  /* 0x000000071a007c23 */ /* 0x002fcc0008010803 */
[----:B------:R1:W-:Y:S01]  /*176f0*/  MUFU.EX2 R212, R0 ;  /* 0x0000000000d47308 */ /* 0x0003e20000000800 */
[----:B------:R-:W-:Y:S02]  /*17700*/  LEA R52, R246, UR5, 0x1 ;  /* 0x00000005f6347c11 */ /* 0x000fe4000f8e08ff */
[----:B------:R-:W-:-:S03]  /*17710*/  FSEL R5, R136, RZ, P2 ;  /* 0x000000ff88057208 */ /* 0x000fc60001000000 */
[----:B------:R-:W2:Y:S01]  /*17720*/  LDSM.16.MT88.4 R12, [R52+0xc000] ;  /* 0x00c00000340c783b */ /* 0x000ea20000004200 */
[----:B-1----:R-:W-:-:S04]  /*17730*/  FFMA.FTZ R0, R29, UR7, -R3 ;  /* 0x000000071d007c23 */ /* 0x002fc80008010803 */
[----:B------:R1:W-:Y:S08]  /*17740*/  MUFU.EX2 R241, R0 ;  /* 0x0000000000f17308 */ /* 0x0003f00000000800 */
[----:B------:R3:W-:Y:S01]  /*17750*/  MUFU.EX2 R231, R4 ;  /* 0x0000000400e77308 */ /* 0x0007e20000000800 */
[----:B-1----:R-:W-:-:S05]  /*17760*/  FSEL R0, R134, RZ, P5 ;  /* 0x000000ff86007208 */ /* 0x002fca0002800000 */
[----:B------:R-:W-:Y:S01]  /*17770*/  FADD.FTZ R0, R248, -R0 ;  /* 0x80000000f8007221 */ /* 0x000fe20000010000 */
[----:B---3--:R-:W-:-:S03]  /*17780*/  FSEL R4, R135, RZ, P0 ;  /* 0x000000ff87047208 */ /* 0x008fc60000000000 */
[----:B------:R-:W-:Y:S01]  /*17790*/  FMUL.FTZ R35, R0, UR7 ;  /* 0x0000000700237c20 */ /* 0x000fe20008410000 */
[----:B------:R-:W-:Y:S01]  /*177a0*/  FSEL R0, R133, RZ, P1 ;  /* 0x000000ff85007208 */ /* 0x000fe20000800000 */
[----:B------:R-:W-:-:S04]  /*177b0*/  FADD.FTZ R4, R247, -R4 ;  /* 0x80000004f7047221 */ /* 0x000fc80000010000 */
[----:B------:R-:W-:Y:S01]  /*177c0*/  FADD.FTZ R0, R250, -R0 ;  /* 0x80000000fa007221 */ /* 0x000fe20000010000 */
[----:B------:R-:W-:-:S03]  /*177d0*/  FMUL.FTZ R4, R4, UR7 ;  /* 0x0000000704047c20 */ /* 0x000fc60008410000 */
[----:B------:R-:W-:Y:S01]  /*177e0*/  FMUL.FTZ R0, R0, UR7 ;  /* 0x0000000700007c20 */ /* 0x000fe20008410000 */
[----:B------:R1:W-:Y:S08]  /*177f0*/  MUFU.EX2 R36, R4 ;  /* 0x0000000400247308 */ /* 0x0003f00000000800 */
[----:B------:R3:W4:Y:S01]  /*17800*/  MUFU.EX2 R37, R0 ;  /* 0x0000000000257308 */ /* 0x0007220000000800 */
[----:B-1----:R-:W-:-:S04]  /*17810*/  FADD.FTZ R4, R249, -R5 ;  /* 0x80000005f9047221 */ /* 0x002fc80000010000 */
[----:B------:R-:W-:Y:S01]  /*17820*/  FMUL.FTZ R4, R4, UR7 ;  /* 0x0000000704047c20 */ /* 0x000fe20008410000 */
[----:B---3--:R-:W-:-:S03]  /*17830*/  FFMA.FTZ R0, R30, UR7, -R3 ;  /* 0x000000071e007c23 */ /* 0x008fc60008010803 */
[----:B------:R-:W1:Y:S08]  /*17840*/  MUFU.EX2 R38, R4 ;  /* 0x0000000400267308 */ /* 0x000e700000000800 */
[----:B------:R-:W3:Y:S01]  /*17850*/  MUFU.EX2 R30, R0 ;  /* 0x00000000001e7308 */ /* 0x000ee20000000800 */
[-C--:B----4-:R-:W-:Y:S01]  /*17860*/  FMUL.FTZ R150, R150, R37.reuse ;  /* 0x0000002596967220 */ /* 0x090fe20000410000 */
[----:B------:R-:W-:Y:S01]  /*17870*/  FMUL.FTZ R151, R151, R37 ;  /* 0x0000002597977220 */ /* 0x000fe20000410000 */
[----:B------:R-:W-:-:S02]  /*17880*/  F2FP.F16.F32.PACK_AB R5, R212, R232 ;  /* 0x000000e8d405723e */ /* 0x000fc400000000ff */
[----:B------:R-:W-:Y:S01]  /*17890*/  F2FP.F16.F32.PACK_AB R6, R63, R42 ;  /* 0x0000002a3f06723e */ /* 0x000fe200000000ff */
[-C--:B-1----:R-:W-:Y:S01]  /*178a0*/  FMUL.FTZ R148, R148, R38.reuse ;  /* 0x0000002694947220 */ /* 0x082fe20000410000 */
[----:B------:R-:W-:Y:S01]  /*178b0*/  FMUL.FTZ R149, R149, R38 ;  /* 0x0000002695957220 */ /* 0x000fe20000410000 */
[----:B------:R-:W-:Y:S02]  /*178c0*/  F2FP.F16.F32.PACK_AB R4, R67, R228 ;  /* 0x000000e44304723e */ /* 0x000fe400000000ff */
[----:B---3--:R-:W-:-:S07]  /*178d0*/  F2FP.F16.F32.PACK_AB R7, R30, R241 ;  /* 0x000000f11e07723e */ /* 0x008fce00000000ff */
[----:B--2---:R-:W-:Y:S01]  /*178e0*/  HMMA.16816.F32 R20, R4, R12, R148 ;  /* 0x0000000c0414723c */ /* 0x004fe20000001894 */
[----:B------:R-:W-:Y:S01]  /*178f0*/  IMAD.MOV.U32 R247, RZ, RZ, 0x20 ;  /* 0x00000020fff77424 */ /* 0x000fe200078e00ff */
[----:B------:R-:W-:Y:S01]  /*17900*/  MOV R151, R52 ;  /* 0x0000003400977202 */ /* 0x000fe20000000f00 */
[----:B------:R-:W-:Y:S01]  /*17910*/  FFMA.FTZ R17, R17, UR7, -R32 ;  /* 0x0000000711117c23 */ /* 0x000fe20008010820 */
[----:B------:R-:W-:-:S03]  /*17920*/  IMAD.MOV.U32 R28, RZ, RZ, R16 ;  /* 0x000000ffff1c7224 */ /* 0x000fc600078e0010 */
[----:B------:R1:W2:-:S12]  /*17930*/  MUFU.EX2 R50, R17 ;  /* 0x0000001100327308 */ /* 0x0002980000000800 */
[----:B------:R-:W-:Y:S01]  /*17940*/  IMAD.MOV.U32 R43, RZ, RZ, R20 ;  /* 0x000000ffff2b7224 */ /* 0x000fe200078e0014 */
[----:B------:R-:W-:-:S05]  /*17950*/  SEL R20, R247, 0xffffffe0, !P3 ;  /* 0xffffffe0f7147807 */ /* 0x000fca0005800000 */
[----:B------:R-:W-:-:S05]  /*17960*/  IMAD.IADD R132, R20, 0x1, R151 ;  /* 0x0000000114847824 */ /* 0x000fca00078e0297 */
[----:B-1----:R-:W1:Y:S01]  /*17970*/  LDSM.16.MT88.4 R16, [R132+0xc000] ;  /* 0x00c000008410783b */ /* 0x002e620000004200 */
[----:B------:R-:W3:Y:S01]  /*17980*/  MUFU.EX2 R35, R35 ;  /* 0x0000002300237308 */ /* 0x000ee20000000800 */
[C---:B------:R-:W-:Y:S01]  /*17990*/  IADD3 R0, PT, PT, R151.reuse, 0xc000, RZ ;  /* 0x0000c00097007810 */ /* 0x040fe20007ffe0ff */
[----:B------:R-:W-:Y:S02]  /*179a0*/  IMAD.MOV.U32 R29, RZ, RZ, R34 ;  /* 0x000000ffff1d7224 */ /* 0x000fe400078e0022 */
[----:B------:R-:W-:Y:S01]  /*179b0*/  VIADD R34, R151, 0xc040 ;  /* 0x0000c04097227836 */ /* 0x000fe20000000000 */
[----:B------:R-:W-:Y:S01]  /*179c0*/  F2FP.F16.F32.PACK_AB R8, R231, R236 ;  /* 0x000000ece708723e */ /* 0x000fe200000000ff */
[----:B------:R-:W-:Y:S01]  /*179d0*/  @P4 VIADD R34, R0, 0xffffffc0 ;  /* 0xffffffc000224836 */ /* 0x000fe20000000000 */
[----:B------:R-:W-:Y:S01]  /*179e0*/  F2FP.F16.F32.PACK_AB R9, R238, R239 ;  /* 0x000000efee09723e */ /* 0x000fe200000000ff */
[-C--:B------:R-:W-:Y:S01]  /*179f0*/  FMUL.FTZ R160, R160, R36.reuse ;  /* 0x00000024a0a07220 */ /* 0x080fe20000410000 */
[----:B--2---:R-:W-:Y:S01]  /*17a00*/  F2FP.F16.F32.PACK_AB R10, R50, R65 ;  /* 0x00000041320a723e */ /* 0x004fe200000000ff */
[----:B------:R-:W-:Y:S01]  /*17a10*/  FMUL.FTZ R161, R161, R36 ;  /* 0x00000024a1a17220 */ /* 0x000fe20000410000 */
[----:B------:R-:W-:Y:S01]  /*17a20*/  F2FP.F16.F32.PACK_AB R11, R46, R237 ;  /* 0x000000ed2e0b723e */ /* 0x000fe200000000ff */
[-C--:B------:R-:W-:Y:S01]  /*17a30*/  FMUL.FTZ R164, R164, R38.reuse ;  /* 0x00000026a4a47220 */ /* 0x080fe20000410000 */
[-C--:B------:R-:W-:Y:S01]  /*17a40*/  FMUL.FTZ R165, R165, R38.reuse ;  /* 0x00000026a5a57220 */ /* 0x080fe20000410000 */
[-C--:B------:R-:W-:Y:S01]  /*17a50*/  FMUL.FTZ R166, R166, R37.reuse ;  /* 0x00000025a6a67220 */ /* 0x080fe20000410000 */
[----:B------:R-:W-:Y:S01]  /*17a60*/  FMUL.FTZ R167, R167, R37 ;  /* 0x00000025a7a77220 */ /* 0x000fe20000410000 */
[-C--:B------:R-:W-:Y:S01]  /*17a70*/  FMUL.FTZ R168, R168, R38.reuse ;  /* 0x00000026a8a87220 */ /* 0x080fe20000410000 */
[-C--:B---3--:R-:W-:Y:S01]  /*17a80*/  FMUL.FTZ R162, R162, R35.reuse ;  /* 0x00000023a2a27220 */ /* 0x088fe20000410000 */
[----:B------:R-:W-:Y:S01]  /*17a90*/  FMUL.FTZ R163, R163, R35 ;  /* 0x00000023a3a37220 */ /* 0x000fe20000410000 */
        /* <DEDUP_REMOVED lines=12> */
[----:B------:R-:W1:Y:S01]  /*17b60*/  LDSM.16.MT88.4 R16, [R137] ;  /* 0x000000008910783b */ /* 0x000e620000004200 */
        /* <DEDUP_REMOVED lines=12> */
[----:B------:R-:W-:Y:S08]  /*17c30*/  HMMA.16816.F32 R248, R8, R12, R144 ;  /* 0x0000000c08f8723c */ /* 0x000ff00000001890 */
        /* <DEDUP_REMOVED lines=41> */
[----:B------:R-:W-:Y:S01]  /*17ed0*/  IMAD.MOV.U32 R147, RZ, RZ, R47 ;  /* 0x000000ffff937224 */ /* 0x000fe200078e002f */
[----:B------:R-:W-:Y:S01]  /*17ee0*/  MOV R144, R44 ;  /* 0x0000002c00907202 */ /* 0x000fe20000000f00 */
[----:B------:R-:W-:-:S05]  /*17ef0*/  IMAD.MOV.U32 R146, RZ, RZ, R46 ;  /* 0x000000ffff927224 */ /* 0x000fca00078e002e */
[C---:B------:R-:W-:Y:S01]  /*17f00*/  HMMA.16816.F32 R176, R4.reuse, R12, R176 ;  /* 0x0000000c04b0723c */ /* 0x040fe200000018b0 */
[----:B------:R-:W-:Y:S02]  /*17f10*/  IMAD.MOV.U32 R145, RZ, RZ, R45 ;  /* 0x000000ffff917224 */ /* 0x000fe400078e002d */
[----:B------:R-:W-:Y:S05]  /*17f20*/  LDSM.16.MT88.4 R44, [R137+0x2000] ;  /* 0x00200000892c783b */ /* 0x000fea0000004200 */
[-C--:B------:R-:W-:Y:S08]  /*17f30*/  HMMA.16816.F32 R184, R4, R14.reuse, R184 ;  /* 0x0000000e04b8723c */ /* 0x080ff000000018b8 */
[----:B------:R-:W-:Y:S01]  /*17f40*/  HMMA.16816.F32 R188, R8, R14, R188 ;  /* 0x0000000e08bc723c */ /* 0x000fe200000018bc */
[----:B------:R-:W2:Y:S01]  /*17f50*/  LDSM.16.MT88.4 R12, [R151+0xe000] ;  /* 0x00e00000970c783b */ /* 0x000ea20000004200 */
[-C--:B------:R-:W-:Y:S01]  /*17f60*/  FMUL.FTZ R88, R88, R38.reuse ;  /* 0x0000002658587220 */ /* 0x080fe20000410000 */
[----:B------:R-:W-:Y:S01]  /*17f70*/  FMUL.FTZ R89, R89, R38 ;  /* 0x0000002659597220 */ /* 0x000fe20000410000 */
[-C--:B------:R-:W-:Y:S01]  /*17f80*/  FMUL.FTZ R90, R90, R37.reuse ;  /* 0x000000255a5a7220 */ /* 0x080fe20000410000 */
[----:B------:R-:W-:Y:S01]  /*17f90*/  FMUL.FTZ R91, R91, R37 ;  /* 0x000000255b5b7220 */ /* 0x000fe20000410000 */
[----:B------:R-:W-:-:S06]  /*17fa0*/  FFMA.FTZ R0, R213, UR7, -R32 ;  /* 0x00000007d5007c23 */ /* 0x000fcc0008010820 */
[----:B-1----:R-:W-:Y:S01]  /*17fb0*/  HMMA.16816.F32 R160, R4, R16, R88 ;  /* 0x0000001004a0723c */ /* 0x002fe20000001858 */
[----:B------:R-:W-:Y:S02]  /*17fc0*/  MOV R90, R235 ;  /* 0x000000eb005a7202 */ /* 0x000fe40000000f00 */
[----:B------:R1:W3:Y:S01]  /*17fd0*/  MUFU.EX2 R235, R0 ;  /* 0x0000000000eb7308 */ /* 0x0002e20000000800 */
[-C--:B------:R-:W-:Y:S01]  /*17fe0*/  FMUL.FTZ R92, R92, R38.reuse ;  /* 0x000000265c5c7220 */ /* 0x080fe20000410000 */
[----:B------:R-:W-:Y:S01]  /*17ff0*/  FMUL.FTZ R93, R93, R38 ;  /* 0x000000265d5d7220 */ /* 0x000fe20000410000 */
[-C--:B------:R-:W-:Y:S01]  /*18000*/  FMUL.FTZ R94, R94, R37.reuse ;  /* 0x000000255e5e7220 */ /* 0x080fe20000410000 */
[----:B------:R-:W-:Y:S01]  /*18010*/  FMUL.FTZ R95, R95, R37 ;  /* 0x000000255f5f7220 */ /* 0x000fe20000410000 */
[----:B------:R-:W-:Y:S02]  /*18020*/  IMAD.MOV.U32 R88, RZ, RZ, R230 ;  /* 0x000000ffff587224 */ /* 0x000fe400078e00e6 */
[----:B-1----:R-:W-:-:S04]  /*18030*/  FFMA.FTZ R0, R59, UR7, -R32 ;  /* 0x000000073b007c23 */ /* 0x002fc80008010820 */
[----:B------:R1:W-:Y:S01]  /*18040*/  MUFU.EX2 R183, R0 ;  /* 0x0000000000b77308 */ /* 0x0003e20000000800 */
[----:B------:R-:W-:Y:S01]  /*18050*/  HMMA.16816.F32 R152, R4, R18, R92 ;  /* 0x000000120498723c */ /* 0x000fe2000000185c */
[----:B------:R-:W-:Y:S01]  /*18060*/  MOV R142, R22 ;  /* 0x00000016008e7202 */ /* 0x000fe20000000f00 */
[----:B------:R-:W-:Y:S02]  /*18070*/  IMAD.MOV.U32 R141, RZ, RZ, R23 ;  /* 0x000000ffff8d7224 */ /* 0x000fe400078e0017 */
[----:B------:R-:W-:Y:S02]  /*18080*/  IMAD.MOV.U32 R140, RZ, RZ, R21 ;  /* 0x000000ffff8c7224 */ /* 0x000fe400078e0015 */
[----:B------:R-:W-:Y:S01]  /*18090*/  FMUL.FTZ R76, R76, R38 ;  /* 0x000000264c4c7220 */ /* 0x000fe20000410000 */
[----:B------:R-:W4:Y:S01]  /*180a0*/  LDSM.16.MT88.4 R20, [R34+0x2000] ;  /* 0x002000002214783b */ /* 0x000f220000004200 */
        /* <DEDUP_REMOVED lines=14> */
[----:B------:R-:W-:Y:S01]  /*18190*/  FMUL.FTZ R123, R123, R37 ;  /* 0x000000257b7b7220 */ /* 0x000fe20000410000 */
[----:B--2---:R-:W-:Y:S01]  /*181a0*/  HMMA.16816.F32 R164, R4, R14, R76 ;  /* 0x0000000e04a4723c */ /* 0x004fe2000000184c */
[----:B-1----:R-:W-:-:S04]  /*181b0*/  FFMA.FTZ R0, R215, UR7, -R33 ;  /* 0x00000007d7007c23 */ /* 0x002fc80008010821 */
[----:B------:R1:W-:Y:S03]  /*181c0*/  MUFU.EX2 R180, R0 ;  /* 0x0000000000b47308 */ /* 0x0003e60000000800 */
[----:B------:R-:W-:Y:S01]  /*181d0*/  HMMA.16816.F32 R168, R4, R12, R72 ;  /* 0x0000000c04a8723c */ /* 0x000fe20000001848 */
[----:B------:R-:W-:Y:S01]  /*181e0*/  IMAD.MOV.U32 R75, RZ, RZ, R144 ;  /* 0x000000ffff4b7224 */ /* 0x000fe200078e0090 */
[----:B------:R-:W-:Y:S01]  /*181f0*/  MOV R74, R147 ;  /* 0x00000093004a7202 */ /* 0x000fe20000000f00 */
[----:B------:R-:W-:Y:S02]  /*18200*/  IMAD.MOV.U32 R181, RZ, RZ, R145 ;  /* 0x000000ffffb57224 */ /* 0x000fe400078e0091 */
[----:B------:R-:W-:-:S03]  /*18210*/  IMAD.MOV.U32 R182, RZ, RZ, R146 ;  /* 0x000000ffffb67224 */ /* 0x000fc600078e0092 */
[----:B------:R-:W-:Y:S01]  /*18220*/  HMMA.16816.F32 R144, R4, R44, R120 ;  /* 0x0000002c0490723c */ /* 0x000fe20000001878 */
[----:B-1----:R-:W-:-:S04]  /*18230*/  FFMA.FTZ R0, R61, UR7, -R33 ;  /* 0x000000073d007c23 */ /* 0x002fc80008010821 */
[----:B------:R1:W-:Y:S01]  /*18240*/  MUFU.EX2 R76, R0 ;  /* 0x00000000004c7308 */ /* 0x0003e20000000800 */
[----:B------:R-:W-:Y:S02]  /*18250*/  IMAD.MOV.U32 R72, RZ, RZ, R243 ;  /* 0x000000ffff487224 */ /* 0x000fe400078e00f3 */
[-C--:B------:R-:W-:Y:S01]  /*18260*/  FMUL.FTZ R124, R124, R38.reuse ;  /* 0x000000267c7c7220 */ /* 0x080fe20000410000 */
[----:B------:R-:W-:Y:S01]  /*18270*/  FMUL.FTZ R125, R125, R38 ;  /* 0x000000267d7d7220 */ /* 0x000fe20000410000 */
[----:B-1----:R-:W-:-:S04]  /*18280*/  FFMA.FTZ R0, R49, UR7, -R33 ;  /* 0x0000000731007c23 */ /* 0x002fc80008010821 */
[----:B------:R1:W2:Y:S01]  /*18290*/  MUFU.EX2 R120, R0 ;  /* 0x0000000000787308 */ /* 0x0002a20000000800 */
[-C--:B------:R-:W-:Y:S01]  /*182a0*/  FMUL.FTZ R126, R126, R37.reuse ;  /* 0x000000257e7e7220 */ /* 0x080fe20000410000 */
[----:B------:R-:W-:Y:S01]  /*182b0*/  FMUL.FTZ R127, R127, R37 ;  /* 0x000000257f7f7220 */ /* 0x000fe20000410000 */
[-C--:B------:R-:W-:Y:S01]  /*182c0*/  FMUL.FTZ R116, R116, R36.reuse ;  /* 0x0000002474747220 */ /* 0x080fe20000410000 */
[-C--:B------:R-:W-:Y:S01]  /*182d0*/  FMUL.FTZ R117, R117, R36.reuse ;  /* 0x0000002475757220 */ /* 0x080fe20000410000 */
[-C--:B------:R-:W-:Y:S01]  /*182e0*/  FMUL.FTZ R118, R118, R35.reuse ;  /* 0x0000002376767220 */ /* 0x080fe20000410000 */
[----:B------:R-:W-:Y:S01]  /*182f0*/  FMUL.FTZ R119, R119, R35 ;  /* 0x0000002377777220 */ /* 0x000fe20000410000 */
[----:B------:R-:W-:Y:S01]  /*18300*/  FMUL.FTZ R128, R128, R36 ;  /* 0x0000002480807220 */ /* 0x000fe20000410000 */
[----:B-1----:R-:W-:-:S04]  /*18310*/  FFMA.FTZ R0, R39, UR7, -R33 ;  /* 0x0000000727007c23 */ /* 0x002fc80008010821 */
[----:B------:R1:W2:Y:S01]  /*18320*/  MUFU.EX2 R77, R0 ;  /* 0x00000000004d7308 */ /* 0x0002a20000000800 */
[----:B------:R-:W-:Y:S01]  /*18330*/  FMUL.FTZ R129, R129, R36 ;  /* 0x0000002481817220 */ /* 0x000fe20000410000 */
[-C--:B------:R-:W-:Y:S01]  /*18340*/  FMUL.FTZ R130, R130, R35.reuse ;  /* 0x0000002382827220 */ /* 0x080fe20000410000 */
[----:B------:R-:W-:Y:S01]  /*18350*/  FMUL.FTZ R131, R131, R35 ;  /* 0x0000002383837220 */ /* 0x000fe20000410000 */
[----:B------:R-:W-:Y:S01]  /*18360*/  IMAD.MOV.U32 R73, RZ, RZ, R252 ;  /* 0x000000ffff497224 */ /* 0x000fe200078e00fc */
[----:B------:R-:W-:Y:S01]  /*18370*/  MOV R95, R141 ;  /* 0x0000008d005f7202 */ /* 0x000fe20000000f00 */
[----:B------:R-:W-:Y:S02]  /*18380*/  IMAD.MOV.U32 R89, RZ, RZ, R143 ;  /* 0x000000ffff597224 */ /* 0x000fe400078e008f */
[----:B-1----:R-:W-:-:S04]  /*18390*/  FFMA.FTZ R0, R216, UR7, -R2 ;  /* 0x00000007d8007c23 */ /* 0x002fc80008010802 */
[----:B------:R1:W-:Y:S01]  /*183a0*/  MUFU.EX2 R243, R0 ;  /* 0x0000000000f37308 */ /* 0x0003e20000000800 */
[----:B------:R-:W-:Y:S01]  /*183b0*/  IMAD.MOV.U32 R93, RZ, RZ, R142 ;  /* 0x000000ffff5d7224 */ /* 0x000fe200078e008e */
[----:B------:R-:W-:Y:S01]  /*183c0*/  HMMA.16816.F32 R116, R8, R44, R116 ;  /* 0x0000002c0874723c */ /* 0x000fe20000001874 */
[----:B------:R-:W-:Y:S02]  /*183d0*/  IMAD.MOV.U32 R123, RZ, RZ, R140 ;  /* 0x000000ffff7b7224 */ /* 0x000fe400078e008c */
[-C--:B------:R-:W-:Y:S01]  /*183e0*/  FMUL.FTZ R104, R104, R38.reuse ;  /* 0x0000002668687220 */ /* 0x080fe20000410000 */
[-C--:B------:R-:W-:Y:S01]  /*183f0*/  FMUL.FTZ R105, R105, R38.reuse ;  /* 0x0000002669697220 */ /* 0x080fe20000410000 */
[-C--:B------:R-:W-:Y:S01]  /*18400*/  FMUL.FTZ R106, R106, R37.reuse ;  /* 0x000000256a6a7220 */ /* 0x080fe20000410000 */
[----:B------:R-:W-:Y:S01]  /*18410*/  FMUL.FTZ R107, R107, R37 ;  /* 0x000000256b6b7220 */ /* 0x000fe20000410000 */
[----:B------:R-:W-:Y:S01]  /*18420*/  FMUL.FTZ R108, R108, R38 ;  /* 0x000000266c6c7220 */ /* 0x000fe20000410000 */
[----:B------:R-:W-:Y:S01]  /*18430*/  HMMA.16816.F32 R140, R4, R46, R124 ;  /* 0x0000002e048c723c */ /* 0x000fe2000000187c */
[----:B-1----:R-:W-:-:S07]  /*18440*/  FFMA.FTZ R0, R64, UR7, -R2 ;  /* 0x0000000740007c23 */ /* 0x002fce0008010802 */
[----:B------:R-:W-:Y:S01]  /*18450*/  HMMA.16816.F32 R44, R8, R46, R128 ;  /* 0x0000002e082c723c */ /* 0x000fe20000001880 */
[----:B------:R1:W2:Y:S01]  /*18460*/  MUFU.EX2 R252, R0 ;  /* 0x0000000000fc7308 */ /* 0x0002a20000000800 */
[----:B------:R-:W-:Y:S01]  /*18470*/  FMUL.FTZ R109, R109, R38 ;  /* 0x000000266d6d7220 */ /* 0x000fe20000410000 */
[-C--:B------:R-:W-:Y:S01]  /*18480*/  FMUL.FTZ R110, R110, R37.reuse ;  /* 0x000000256e6e7220 */ /* 0x080fe20000410000 */
[----:B------:R-:W-:Y:S01]  /*18490*/  FMUL.FTZ R111, R111, R37 ;  /* 0x000000256f6f7220 */ /* 0x000fe20000410000 */
[----:B---3--:R-:W-:Y:S02]  /*184a0*/  IMAD.MOV.U32 R129, RZ, RZ, R235 ;  /* 0x000000ffff817224 */ /* 0x008fe400078e00eb */
        /* <DEDUP_REMOVED lines=9> */
[-C--:B------:R-:W-:Y:S01]  /*18540*/  FMUL.FTZ R100, R100, R36.reuse ;  /* 0x0000002464647220 */ /* 0x080fe20000410000 */
[----:B------:R-:W-:-:S02]  /*18550*/  FMUL.FTZ R101, R101, R36 ;  /* 0x0000002465657220 */ /* 0x000fc40000410000 */
[----:B------:R1:W-:Y:S01]  /*18560*/  MUFU.EX2 R235, R0 ;  /* 0x0000000000eb7308 */ /* 0x0003e20000000800 */
[-C--:B------:R-:W-:Y:S01]  /*18570*/  FMUL.FTZ R102, R102, R35.reuse ;  /* 0x0000002366667220 */ /* 0x080fe20000410000 */
[-C--:B------:R-:W-:Y:S01]  /*18580*/  FMUL.FTZ R103, R103, R35.reuse ;  /* 0x0000002367677220 */ /* 0x080fe20000410000 */
[-C--:B------:R-:W-:Y:S01]  /*18590*/  FMUL.FTZ R112, R112, R36.reuse ;  /* 0x0000002470707220 */ /* 0x080fe20000410000 */
[-C--:B------:R-:W-:Y:S01]  /*185a0*/  FMUL.FTZ R113, R113, R36.reuse ;  /* 0x0000002471717220 */ /* 0x080fe20000410000 */
[-C--:B------:R-:W-:Y:S01]  /*185b0*/  FMUL.FTZ R114, R114, R35.reuse ;  /* 0x0000002372727220 */ /* 0x080fe20000410000 */
[----:B------:R-:W-:Y:S01]  /*185c0*/  FMUL.FTZ R115, R115, R35 ;  /* 0x0000002373737220 */ /* 0x000fe20000410000 */
[----:B------:R-:W-:Y:S01]  /*185d0*/  MOV R92, R151 ;  /* 0x00000097005c7202 */ /* 0x000fe20000000f00 */
[----:B------:R-:W-:Y:S02]  /*185e0*/  IMAD.MOV.U32 R91, RZ, RZ, R242 ;  /* 0x000000ffff5b7224 */ /* 0x000fe400078e00f2 */
[-C--:B------:R-:W-:Y:S01]  /*185f0*/  FMUL.FTZ R84, R84, R36.reuse ;  /* 0x0000002454547220 */ /* 0x080fe20000410000 */
[-C--:B------:R-:W-:Y:S01]  /*18600*/  FMUL.FTZ R85, R85, R36.reuse ;  /* 0x0000002455557220 */ /* 0x080fe20000410000 */
[-C--:B------:R-:W-:Y:S01]  /*18610*/  FMUL.FTZ R86, R86, R35.reuse ;  /* 0x0000002356567220 */ /* 0x080fe20000410000 */
[-C--:B------:R-:W-:Y:S01]  /*18620*/  FMUL.FTZ R87, R87, R35.reuse ;  /* 0x0000002357577220 */ /* 0x080fe20000410000 */
[-C--:B------:R-:W-:Y:S01]  /*18630*/  FMUL.FTZ R96, R96, R36.reuse ;  /* 0x0000002460607220 */ /* 0x080fe20000410000 */
[----:B-1----:R-:W-:Y:S01]  /*18640*/  FFMA.FTZ R0, R51, UR7, -R2 ;  /* 0x0000000733007c23 */ /* 0x002fe20008010802 */
[----:B------:R-:W-:Y:S01]  /*18650*/  FMUL.FTZ R97, R97, R36 ;  /* 0x0000002461617220 */ /* 0x000fe20000410000 */
[-C--:B------:R-:W-:Y:S01]  /*18660*/  FMUL.FTZ R98, R98, R35.reuse ;  /* 0x0000002362627220 */ /* 0x080fe20000410000 */
[----:B------:R-:W-:Y:S01]  /*18670*/  FMUL.FTZ R99, R99, R35 ;  /* 0x0000002363637220 */ /* 0x000fe20000410000 */
[----:B------:R1:W-:Y:S01]  /*18680*/  MUFU.EX2 R242, R0 ;  /* 0x0000000000f27308 */ /* 0x0003e20000000800 */
[----:B----4-:R-:W-:Y:S01]  /*18690*/  HMMA.16816.F32 R156, R4, R20, R104 ;  /* 0x00000014049c723c */ /* 0x010fe20000001868 */
[----:B------:R-:W-:Y:S01]  /*186a0*/  IMAD.MOV.U32 R121, RZ, RZ, R40 ;  /* 0x000000ffff797224 */ /* 0x000fe200078e0028 */
[----:B------:R-:W-:Y:S01]  /*186b0*/  MOV R79, R41 ;  /* 0x00000029004f7202 */ /* 0x000fe20000000f00 */
[----:B------:R-:W-:-:S05]  /*186c0*/  IMAD.MOV.U32 R122, RZ, RZ, R43 ;  /* 0x000000ffff7a7224 */ /* 0x000fca00078e002b */
[----:B------:R-:W-:Y:S01]  /*186d0*/  HMMA.16816.F32 R148, R4, R22, R108 ;  /* 0x000000160494723c */ /* 0x000fe2000000186c */
[----:B------:R-:W-:Y:S02]  /*186e0*/  IMAD.MOV.U32 R78, RZ, RZ, R42 ;  /* 0x000000ffff4e7224 */ /* 0x000fe400078e002a */
[----:B-1----:R-:W-:-:S05]  /*186f0*/  FFMA.FTZ R0, R219, UR7, -R3 ;  /* 0x00000007db007c23 */ /* 0x002fca0008010803 */
[C---:B------:R-:W-:Y:S01]  /*18700*/  HMMA.16816.F32 R108, R8.reuse, R12, R68 ;  /* 0x0000000c086c723c */ /* 0x040fe20000001844 */
[----:B------:R1:W-:Y:S07]  /*18710*/  MUFU.EX2 R219, R0 ;  /* 0x0000000000db7308 */ /* 0x0003ee0000000800 */
[----:B------:R-:W-:Y:S01]  /*18720*/  HMMA.16816.F32 R104, R8, R14, R80 ;  /* 0x0000000e0868723c */ /* 0x000fe20000001850 */
[----:B------:R-:W3:Y:S01]  /*18730*/  LDSM.16.MT88.4 R12, [R92+0xc800] ;  /* 0x00c800005c0c783b */ /* 0x000ee20000004200 */
[----:B------:R-:W-:Y:S01]  /*18740*/  IMAD.MOV.U32 R125, RZ, RZ, R123 ;  /* 0x000000ffff7d7224 */ /* 0x000fe200078e007b */
[----:B------:R-:W-:-:S05]  /*18750*/  MOV R123, R229 ;  /* 0x000000e5007b7202 */ /* 0x000fca0000000f00 */
[----:B------:R-:W-:Y:S01]  /*18760*/  HMMA.16816.F32 R100, R8, R20, R100 ;  /* 0x000000140864723c */ /* 0x000fe20000001864 */
[----:B-1----:R-:W-:-:S07]  /*18770*/  FFMA.FTZ R0, R121, UR7, -R3 ;  /* 0x0000000779007c23 */ /* 0x002fce0008010803 */
[C---:B------:R-:W-:Y:S01]  /*18780*/  HMMA.16816.F32 R112, R8.reuse, R22, R112 ;  /* 0x000000160870723c */ /* 0x040fe20000001870 */
[----:B------:R-:W1:Y:S01]  /*18790*/  LDSM.16.MT88.4 R20, [R132+0xc800] ;  /* 0x00c800008414783b */ /* 0x000e620000004200 */
[----:B------:R4:W3:Y:S06]  /*187a0*/  MUFU.EX2 R229, R0 ;  /* 0x0000000000e57308 */ /* 0x0008ec0000000800 */
[C---:B------:R-:W-:Y:S08]  /*187b0*/  HMMA.16816.F32 R40, R8.reuse, R16, R84 ;  /* 0x000000100828723c */ /* 0x040ff00000001854 */
[----:B------:R-:W-:Y:S01]  /*187c0*/  HMMA.16816.F32 R96, R8, R18, R96 ;  /* 0x000000120860723c */ /* 0x000fe20000001860 */
[----:B------:R-:W1:Y:S01]  /*187d0*/  LDSM.16.MT88.4 R16, [R34+0x800] ;  /* 0x000800002210783b */ /* 0x000e620000004200 */
[----:B----4-:R-:W-:-:S04]  /*187e0*/  FFMA.FTZ R0, R233, UR7, -R3 ;  /* 0x00000007e9007c23 */ /* 0x010fc80008010803 */
[----:B------:R4:W-:Y:S01]  /*187f0*/  MUFU.EX2 R233, R0 ;  /* 0x0000000000e97308 */ /* 0x0009e20000000800 */
[----:B------:R-:W-:Y:S02]  /*18800*/  IMAD.MOV.U32 R121, RZ, RZ, R234 ;  /* 0x000000ffff797224 */ /* 0x000fe400078e00ea */
[----:B----4-:R-:W-:-:S05]  /*18810*/  FFMA.FTZ R0, R60, UR7, -R3 ;  /* 0x000000073c007c23 */ /* 0x010fca0008010803 */
[----:B------:R-:W4:Y:S01]  /*18820*/  MUFU.EX2 R234, R0 ;  /* 0x0000000000ea7308 */ /* 0x000f220000000800 */
[----:B--2---:R-:W-:Y:S01]  /*18830*/  IMAD.MOV.U32 R130, RZ, RZ, R120 ;  /* 0x000000ffff827224 */ /* 0x004fe200078e0078 */
[----:B------:R-:W-:Y:S02]  /*18840*/  F2FP.F16.F32.PACK_AB R8, R183, R129 ;  /* 0x00000081b708723e */ /* 0x000fe400000000ff */
[----:B------:R-:W-:Y:S02]  /*18850*/  F2FP.F16.F32.PACK_AB R9, R76, R180 ;  /* 0x000000b44c09723e */ /* 0x000fe400000000ff */
[----:B------:R-:W-:Y:S02]  /*18860*/  F2FP.F16.F32.PACK_AB R10, R94, R230 ;  /* 0x000000e65e0a723e */ /* 0x000fe400000000ff */
[----:B------:R-:W-:Y:S02]  /*18870*/  F2FP.F16.F32.PACK_AB R11, R77, R130 ;  /* 0x000000824d0b723e */ /* 0x000fe400000000ff */
[----:B------:R-:W-:-:S02]  /*18880*/  F2FP.F16.F32.PACK_AB R4, R252, R243 ;  /* 0x000000f3fc04723e */ /* 0x000fc400000000ff */
[----:B---3--:R-:W-:Y:S02]  /*18890*/  F2FP.F16.F32.PACK_AB R5, R229, R219 ;  /* 0x000000dbe505723e */ /* 0x008fe400000000ff */
[----:B------:R-:W-:Y:S01]  /*188a0*/  F2FP.F16.F32.PACK_AB R6, R242, R235 ;  /* 0x000000ebf206723e */ /* 0x000fe200000000ff */
[----:B------:R-:W-:Y:S01]  /*188b0*/  IMAD.MOV.U32 R126, RZ, RZ, R93 ;  /* 0x000000ffff7e7224 */ /* 0x000fe200078e005d */
[----:B----4-:R-:W-:Y:S01]  /*188c0*/  F2FP.F16.F32.PACK_AB R7, R234, R233 ;  /* 0x000000e9ea07723e */ /* 0x010fe200000000ff */
[----:B------:R-:W-:Y:S01]  /*188d0*/  IMAD.MOV.U32 R127, RZ, RZ, R95 ;  /* 0x000000ffff7f7224 */ /* 0x000fe200078e005f */
[----:B------:R-:W-:Y:S01]  /*188e0*/  MOV R93, R88 ;  /* 0x00000058005d7202 */ /* 0x000fe20000000f00 */
[----:B------:R-:W-:Y:S01]  /*188f0*/  IMAD.MOV.U32 R120, RZ, RZ, R89 ;  /* 0x000000ffff787224 */ /* 0x000fe200078e0059 */
[----:B------:R-:W-:Y:S01]  /*18900*/  MOV R89, R72 ;  /* 0x0000004800597202 */ /* 0x000fe20000000f00 */
[----:B------:R-:W-:Y:S02]  /*18910*/  IMAD.MOV.U32 R95, RZ, RZ, R90 ;  /* 0x000000ffff5f7224 */ /* 0x000fe400078e005a */
[----:B------:R-:W-:-:S02]  /*18920*/  IMAD.MOV.U32 R88, RZ, RZ, R91 ;  /* 0x000000ffff587224 */ /* 0x000fc400078e005b */
[----:B------:R-:W-:Y:S01]  /*18930*/  IMAD.MOV.U32 R90, RZ, RZ, R73 ;  /* 0x000000ffff5a7224 */ /* 0x000fe200078e0049 */
[----:B------:R-:W-:Y:S01]  /*18940*/  MOV R73, R30 ;  /* 0x0000001e00497202 */ /* 0x000fe20000000f00 */
[----:B------:R-:W-:Y:S01]  /*18950*/  IMAD.MOV.U32 R72, RZ, RZ, R75 ;  /* 0x000000ffff487224 */ /* 0x000fe200078e004b */
[C---:B------:R-:W-:Y:S01]  /*18960*/  HMMA.16816.F32 R80, R8.reuse, R14, R208 ;  /* 0x0000000e0850723c */ /* 0x040fe200000018d0 */
        /* <DEDUP_REMOVED lines=10> */
[----:B------:R-:W-:-:S03]  /*18a10*/  IMAD.MOV.U32 R249, RZ, RZ, R72 ;  /* 0x000000fffff97224 */ /* 0x000fc600078e0048 */
[----:B------:R-:W-:Y:S01]  /*18a20*/  HMMA.16816.F32 R84, R4, R14, R224 ;  /* 0x0000000e0454723c */ /* 0x000fe200000018e0 */
[----:B------:R-:W-:Y:S02]  /*18a30*/  IMAD.MOV.U32 R225, RZ, RZ, R78 ;  /* 0x000000ffffe17224 */ /* 0x000fe400078e004e */
[----:B------:R-:W-:Y:S02]  /*18a40*/  IMAD.MOV.U32 R224, RZ, RZ, R79 ;  /* 0x000000ffffe07224 */ /* 0x000fe400078e004f */
        /* <DEDUP_REMOVED lines=9> */
[-C--:B------:R-:W-:Y:S08]  /*18ae0*/  HMMA.16816.F32 R52, R8, R16.reuse, R52 ;  /* 0x000000100834723c */ /* 0x080ff00000001834 */
[C---:B------:R-:W-:Y:S08]  /*18af0*/  HMMA.16816.F32 R176, R4.reuse, R16, R176 ;  /* 0x0000001004b0723c */ /* 0x040ff000000018b0 */
[-C--:B------:R-:W-:Y:S08]  /*18b00*/  HMMA.16816.F32 R184, R4, R18.reuse, R184 ;  /* 0x0000001204b8723c */ /* 0x080ff000000018b8 */
[----:B------:R-:W-:Y:S01]  /*18b10*/  HMMA.16816.F32 R72, R8, R18, R188 ;  /* 0x000000120848723c */ /* 0x000fe200000018bc */
[----:B------:R-:W1:Y:S07]  /*18b20*/  LDSM.16.MT88.4 R16, [R132+0xe800] ;  /* 0x00e800008410783b */ /* 0x000e6e0000004200 */
[-C--:B------:R-:W-:Y:S01]  /*18b30*/  HMMA.16816.F32 R60, R4, R22.reuse, R24 ;  /* 0x00000016043c723c */ /* 0x080fe20000001818 */
[----:B------:R-:W2:Y:S07]  /*18b40*/  LDSM.16.MT88.4 R24, [R137+0x2800] ;  /* 0x002800008918783b */ /* 0x000eae0000004200 */
[----:B------:R-:W-:Y:S01]  /*18b50*/  HMMA.16816.F32 R56, R8, R22, R172 ;  /* 0x000000160838723c */ /* 0x000fe200000018ac */
[----:B------:R-:W3:Y:S01]  /*18b60*/  LDSM.16.MT88.4 R20, [R220+0xe800] ;  /* 0x00e80000dc14783b */ /* 0x000ee20000004200 */
[----:B------:R-:W-:-:S04]  /*18b70*/  IMAD.MOV.U32 R222, RZ, RZ, R93 ;  /* 0x000000ffffde7224 */ /* 0x000fc800078e005d */
[----:B------:R-:W-:Y:S02]  /*18b80*/  IMAD.MOV.U32 R173, RZ, RZ, R222 ;  /* 0x000000ffffad7224 */ /* 0x000fe400078e00de */
[----:B------:R-:W-:Y:S02]  /*18b90*/  IMAD.MOV.U32 R222, RZ, RZ, R218 ;  /* 0x000000ffffde7224 */ /* 0x000fe400078e00da */
[----:B------:R-:W4:Y:S01]  /*18ba0*/  LDL.LU R218, [R1+0xf0] ;  /* 0x0000f00001da7983 */ /* 0x000f220000300800 */
[----:B------:R-:W-:Y:S01]  /*18bb0*/  MOV R124, R122 ;  /* 0x0000007a007c7202 */ /* 0x000fe20000000f00 */
[----:B------:R-:W-:Y:S01]  /*18bc0*/  IMAD.MOV.U32 R122, RZ, RZ, R50 ;  /* 0x000000ffff7a7224 */ /* 0x000fe200078e0032 */
[----:B------:R-:W-:Y:S01]  /*18bd0*/  MOV R221, R95 ;  /* 0x0000005f00dd7202 */ /* 0x000fe20000000f00 */
[----:B------:R-:W-:Y:S02]  /*18be0*/  IMAD.MOV.U32 R131, RZ, RZ, R120 ;  /* 0x000000ffff837224 */ /* 0x000fe400078e0078 */
[----:B------:R-:W-:Y:S01]  /*18bf0*/  IMAD.MOV.U32 R128, RZ, RZ, R121 ;  /* 0x000000ffff807224 */ /* 0x000fe200078e0079 */
[----:B------:R-:W-:Y:S01]  /*18c00*/  MOV R227, R122 ;  /* 0x0000007a00e37202 */ /* 0x000fe20000000f00 */
[----:B------:R-:W-:-:S02]  /*18c10*/  IMAD.MOV.U32 R226, RZ, RZ, R123 ;  /* 0x000000ffffe27224 */ /* 0x000fc400078e007b */
[----:B------:R-:W-:Y:S01]  /*18c20*/  IMAD.MOV.U32 R172, RZ, RZ, R221 ;  /* 0x000000ffffac7224 */ /* 0x000fe200078e00dd */
[----:B------:R-:W-:Y:S01]  /*18c30*/  MOV R174, R208 ;  /* 0x000000d000ae7202 */ /* 0x000fe20000000f00 */
[----:B------:R-:W-:Y:S01]  /*18c40*/  IMAD.MOV.U32 R175, RZ, RZ, R224 ;  /* 0x000000ffffaf7224 */ /* 0x000fe200078e00e0 */
[----:B-1----:R-:W-:Y:S01]  /*18c50*/  HMMA.16816.F32 R120, R4, R16, R160 ;  /* 0x000000100478723c */ /* 0x002fe200000018a0 */
[----:B------:R-:W-:Y:S02]  /*18c60*/  IMAD.MOV.U32 R221, RZ, RZ, R128 ;  /* 0x000000ffffdd7224 */ /* 0x000fe400078e0080 */
[----:B------:R-:W-:-:S05]  /*18c70*/  IMAD.MOV.U32 R189, RZ, RZ, R172 ;  /* 0x000000ffffbd7224 */ /* 0x000fca00078e00ac */
[----:B--2---:R-:W-:Y:S01]  /*18c80*/  HMMA.16816.F32 R160, R4, R24, R144 ;  /* 0x0000001804a0723c */ /* 0x004fe20000001890 */
[----:B------:R-:W-:Y:S01]  /*18c90*/  IMAD.MOV.U32 R190, RZ, RZ, R173 ;  /* 0x000000ffffbe7224 */ /* 0x000fe200078e00ad */
[----:B------:R-:W-:Y:S01]  /*18ca0*/  MOV R191, R174 ;  /* 0x000000ae00bf7202 */ /* 0x000fe20000000f00 */
[----:B------:R-:W-:-:S05]  /*18cb0*/  IMAD.MOV.U32 R172, RZ, RZ, R175 ;  /* 0x000000ffffac7224 */ /* 0x000fca00078e00af */
[----:B---3--:R-:W-:Y:S01]  /*18cc0*/  HMMA.16816.F32 R144, R8, R20, R108 ;  /* 0x000000140890723c */ /* 0x008fe2000000186c */
[----:B------:R-:W-:Y:S02]  /*18cd0*/  IMAD.MOV.U32 R109, RZ, RZ, R220 ;  /* 0x000000ffff6d7224 */ /* 0x000fe400078e00dc */
[----:B------:R-:W-:Y:S01]  /*18ce0*/  IMAD.MOV.U32 R220, RZ, RZ, R226 ;  /* 0x000000ffffdc7224 */ /* 0x000fe200078e00e2 */
[----:B------:R-:W-:Y:S01]  /*18cf0*/  MOV R175, R222 ;  /* 0x000000de00af7202 */ /* 0x000fe20000000f00 */
[----:B------:R-:W-:Y:S02]  /*18d00*/  IMAD.MOV.U32 R174, RZ, RZ, R221 ;  /* 0x000000ffffae7224 */ /* 0x000fe400078e00dd */
[----:B------:R-:W-:Y:S02]  /*18d10*/  IMAD.MOV.U32 R173, RZ, RZ, R220 ;  /* 0x000000ffffad7224 */ /* 0x000fe400078e00dc */
[----:B------:R-:W-:Y:S02]  /*18d20*/  IMAD.MOV.U32 R220, RZ, RZ, R223 ;  /* 0x000000ffffdc7224 */ /* 0x000fe400078e00df */
[----:B------:R-:W-:-:S02]  /*18d30*/  IMAD.MOV.U32 R244, RZ, RZ, R88 ;  /* 0x000000fffff47224 */ /* 0x000fc400078e0058 */
        /* <DEDUP_REMOVED lines=10> */
[----:B------:R2:W5:Y:S01]  /*18de0*/  LDL.LU R240, [R1+0xec] ;  /* 0x0000ec0001f07983 */ /* 0x0005620000300800 */
[----:B------:R-:W-:-:S03]  /*18df0*/  IMAD.MOV.U32 R248, RZ, RZ, R138 ;  /* 0x000000fffff87224 */ /* 0x000fc600078e008a */
[----:B------:R-:W3:Y:S01]  /*18e00*/  LDL.LU R138, [R1+0xe8] ;  /* 0x0000e800018a7983 */ /* 0x000ee20000300800 */
[----:B------:R-:W-:Y:S01]  /*18e10*/  HMMA.16816.F32 R48, R4, R12, R124 ;  /* 0x0000000c0430723c */ /* 0x000fe2000000187c */
[----:B------:R-:W-:Y:S02]  /*18e20*/  FFMA.FTZ R0, R0, UR7, -R32 ;  /* 0x0000000700007c23 */ /* 0x000fe40008010820 */
[----:B------:R-:W1:Y:S01]  /*18e30*/  LDSM.16.MT88.4 R12, [R137+0x800] ;  /* 0x00080000890c783b */ /* 0x000e620000004200 */
[----:B------:R-:W-:Y:S01]  /*18e40*/  IMAD.MOV.U32 R221, RZ, RZ, R247 ;  /* 0x000000ffffdd7224 */ /* 0x000fe200078e00f7 */
[----:B------:R-:W-:Y:S02]  /*18e50*/  MOV R247, R213 ;  /* 0x000000d500f77202 */ /* 0x000fe40000000f00 */
[----:B------:R4:W-:Y:S01]  /*18e60*/  MUFU.EX2 R213, R0 ;  /* 0x0000000000d57308 */ /* 0x0009e20000000800 */
[----:B------:R-:W-:Y:S02]  /*18e70*/  IMAD.MOV.U32 R211, RZ, RZ, R89 ;  /* 0x000000ffffd37224 */ /* 0x000fe400078e0059 */
[----:B------:R-:W-:Y:S01]  /*18e80*/  IMAD.MOV.U32 R250, RZ, RZ, R94 ;  /* 0x000000fffffa7224 */ /* 0x000fe200078e005e */
[----:B-1----:R-:W-:Y:S01]  /*18e90*/  HMMA.16816.F32 R68, R8, R12, R196 ;  /* 0x0000000c0844723c */ /* 0x002fe200000018c4 */
[----:B------:R-:W-:Y:S01]  /*18ea0*/  IMAD.MOV.U32 R224, RZ, RZ, R225 ;  /* 0x000000ffffe07224 */ /* 0x000fe200078e00e1 */
[----:B------:R-:W-:Y:S01]  /*18eb0*/  MOV R225, R227 ;  /* 0x000000e300e17202 */ /* 0x000fe20000000f00 */
[----:B----4-:R-:W-:-:S04]  /*18ec0*/  FFMA.FTZ R0, R218, UR7, -R32 ;  /* 0x00000007da007c23 */ /* 0x010fc80008010820 */
[----:B------:R1:W4:Y:S02]  /*18ed0*/  MUFU.EX2 R215, R0 ;  /* 0x0000000000d77308 */ /* 0x0003240000000800 */
[----:B-1----:R-:W-:-:S06]  /*18ee0*/  FFMA.FTZ R0, R217, UR7, -R32 ;  /* 0x00000007d9007c23 */ /* 0x002fcc0008010820 */
[----:B------:R1:W-:Y:S02]  /*18ef0*/  MUFU.EX2 R217, R0 ;  /* 0x0000000000d97308 */ /* 0x0003e40000000800 */
[----:B-1----:R-:W-:-:S06]  /*18f00*/  FFMA.FTZ R0, R139, UR7, -R32 ;  /* 0x000000078b007c23 */ /* 0x002fcc0008010820 */
[----:B------:R1:W-:Y:S02]  /*18f10*/  MUFU.EX2 R218, R0 ;  /* 0x0000000000da7308 */ /* 0x0003e40000000800 */
[----:B-1----:R-:W-:Y:S01]  /*18f20*/  FFMA.FTZ R0, R189, UR7, -R33 ;  /* 0x00000007bd007c23 */ /* 0x002fe20008010821 */
[----:B------:R-:W-:Y:S02]  /*18f30*/  IMAD.MOV.U32 R189, RZ, RZ, R191 ;  /* 0x000000ffffbd7224 */ /* 0x000fe400078e00bf */
[----:B------:R-:W-:Y:S02]  /*18f40*/  IMAD.MOV.U32 R191, RZ, RZ, R173 ;  /* 0x000000ffffbf7224 */ /* 0x000fe400078e00ad */
[----:B------:R-:W-:Y:S02]  /*18f50*/  IMAD.MOV.U32 R173, RZ, RZ, R175 ;  /* 0x000000ffffad7224 */ /* 0x000fe400078e00af */
[----:B------:R-:W-:Y:S02]  /*18f60*/  IMAD.MOV.U32 R175, RZ, RZ, R221 ;  /* 0x000000ffffaf7224 */ /* 0x000fe400078e00dd */
[----:B------:R-:W-:-:S02]  /*18f70*/  IMAD.MOV.U32 R221, RZ, RZ, R223 ;  /* 0x000000ffffdd7224 */ /* 0x000fc400078e00df */
[----:B------:R-:W-:Y:S02]  /*18f80*/  IMAD.MOV.U32 R223, RZ, RZ, R211 ;  /* 0x000000ffffdf7224 */ /* 0x000fe400078e00d3 */
[----:B------:R1:W-:Y:S02]  /*18f90*/  MUFU.EX2 R211, R0 ;  /* 0x0000000000d37308 */ /* 0x0003e40000000800 */
[----:B-1----:R-:W-:Y:S01]  /*18fa0*/  FFMA.FTZ R0, R188, UR7, -R33 ;  /* 0x00000007bc007c23 */ /* 0x002fe20008010821 */
        /* <DEDUP_REMOVED lines=10> */
[----:B------:R-:W-:Y:S02]  /*19050*/  IMAD.MOV.U32 R222, RZ, RZ, R223 ;  /* 0x000000ffffde7224 */ /* 0x000fe400078e00df */
[----:B------:R-:W-:Y:S01]  /*19060*/  IMAD.MOV.U32 R223, RZ, RZ, R244 ;  /* 0x000000ffffdf7224 */ /* 0x000fe200078e00f4 */
[----:B------:R-:W-:Y:S01]  /*19070*/  MOV R244, R250 ;  /* 0x000000fa00f47202 */ /* 0x000fe20000000f00 */
[----:B------:R-:W-:Y:S01]  /*19080*/  IMAD.MOV.U32 R199, RZ, RZ, R189 ;  /* 0x000000ffffc77224 */ /* 0x000fe200078e00bd */
[----:B------:R-:W-:Y:S01]  /*19090*/  MOV R189, R191 ;  /* 0x000000bf00bd7202 */ /* 0x000fe20000000f00 */
[----:B------:R-:W-:-:S02]  /*190a0*/  IMAD.MOV.U32 R250, RZ, RZ, R212 ;  /* 0x000000fffffa7224 */ /* 0x000fc400078e00d4 */
[----:B------:R-:W-:Y:S01]  /*190b0*/  IMAD.MOV.U32 R191, RZ, RZ, R173 ;  /* 0x000000ffffbf7224 */ /* 0x000fe200078e00ad */
[----:B------:R1:W2:Y:S01]  /*190c0*/  MUFU.EX2 R212, R0 ;  /* 0x0000000000d47308 */ /* 0x0002a20000000800 */
[----:B------:R-:W-:Y:S01]  /*190d0*/  MOV R173, R175 ;  /* 0x000000af00ad7202 */ /* 0x000fe20000000f00 */
[----:B------:R-:W-:Y:S01]  /*190e0*/  IMAD.MOV.U32 R175, RZ, RZ, R221 ;  /* 0x000000ffffaf7224 */ /* 0x000fe200078e00dd */
[----:B------:R-:W-:Y:S01]  /*190f0*/  MOV R221, R223 ;  /* 0x000000df00dd7202 */ /* 0x000fe20000000f00 */
[----:B------:R-:W-:Y:S01]  /*19100*/  IMAD.MOV.U32 R223, RZ, RZ, R250 ;  /* 0x000000ffffdf7224 */ /* 0x000fe200078e00fa */
[----:B------:R-:W-:Y:S01]  /*19110*/  MOV R250, R214 ;  /* 0x000000d600fa7202 */ /* 0x000fe20000000f00 */
[----:B-1----:R-:W-:Y:S01]  /*19120*/  FFMA.FTZ R0, R188, UR7, -R33 ;  /* 0x00000007bc007c23 */ /* 0x002fe20008010821 */
[----:B------:R-:W-:Y:S02]  /*19130*/  IMAD.MOV.U32 R188, RZ, RZ, R190 ;  /* 0x000000ffffbc7224 */ /* 0x000fe400078e00be */
[----:B------:R-:W-:Y:S01]  /*19140*/  IMAD.MOV.U32 R190, RZ, RZ, R172 ;  /* 0x000000ffffbe7224 */ /* 0x000fe200078e00ac */
[----:B------:R3:W-:Y:S01]  /*19150*/  MUFU.EX2 R214, R0 ;  /* 0x0000000000d67308 */ /* 0x0007e20000000800 */
[----:B------:R-:W-:-:S02]  /*19160*/  IMAD.MOV.U32 R172, RZ, RZ, R174 ;  /* 0x000000ffffac7224 */ /* 0x000fc400078e00ae */
[----:B------:R-:W-:Y:S02]  /*19170*/  IMAD.MOV.U32 R174, RZ, RZ, R220 ;  /* 0x000000ffffae7224 */ /* 0x000fe400078e00dc */
[----:B------:R-:W-:Y:S02]  /*19180*/  IMAD.MOV.U32 R220, RZ, RZ, R222 ;  /* 0x000000ffffdc7224 */ /* 0x000fe400078e00de */
[----:B------:R-:W-:Y:S02]  /*19190*/  IMAD.MOV.U32 R222, RZ, RZ, R244 ;  /* 0x000000ffffde7224 */ /* 0x000fe400078e00f4 */
[----:B------:R-:W-:Y:S02]  /*191a0*/  IMAD.MOV.U32 R244, RZ, RZ, R216 ;  /* 0x000000fffff47224 */ /* 0x000fe400078e00d8 */
[----:B------:R-:W-:Y:S02]  /*191b0*/  IMAD.MOV.U32 R198, RZ, RZ, R188 ;  /* 0x000000ffffc67224 */ /* 0x000fe400078e00bc */
[----:B---3--:R-:W-:Y:S01]  /*191c0*/  FFMA.FTZ R0, R138, UR7, -R33 ;  /* 0x000000078a007c23 */ /* 0x008fe20008010821 */
[----:B------:R-:W-:-:S03]  /*191d0*/  IMAD.MOV.U32 R188, RZ, RZ, R190 ;  /* 0x000000ffffbc7224 */ /* 0x000fc600078e00be */
[----:B------:R1:W3:Y:S01]  /*191e0*/  MUFU.EX2 R216, R0 ;  /* 0x0000000000d87308 */ /* 0x0002e20000000800 */
[----:B------:R-:W-:Y:S02]  /*191f0*/  IMAD.MOV.U32 R190, RZ, RZ, R172 ;  /* 0x000000ffffbe7224 */ /* 0x000fe400078e00ac */
[----:B------:R-:W-:Y:S02]  /*19200*/  IMAD.MOV.U32 R172, RZ, RZ, R174 ;  /* 0x000000ffffac7224 */ /* 0x000fe400078e00ae */
[----:B------:R-:W-:Y:S02]  /*19210*/  IMAD.MOV.U32 R174, RZ, RZ, R220 ;  /* 0x000000ffffae7224 */ /* 0x000fe400078e00dc */
[----:B------:R-:W-:Y:S02]  /*19220*/  IMAD.MOV.U32 R220, RZ, RZ, R222 ;  /* 0x000000ffffdc7224 */ /* 0x000fe400078e00de */
[----:B------:R-:W-:Y:S02]  /*19230*/  IMAD.MOV.U32 R222, RZ, RZ, R244 ;  /* 0x000000ffffde7224 */ /* 0x000fe400078e00f4 */
        /* <DEDUP_REMOVED lines=12> */
[----:B------:R-:W-:Y:S01]  /*19300*/  IMAD.MOV.U32 R199, RZ, RZ, R189 ;  /* 0x000000ffffc77224 */ /* 0x000fe200078e00bd */
[----:B------:R4:W-:Y:S01]  /*19310*/  MUFU.EX2 R209, R0 ;  /* 0x0000000000d17308 */ /* 0x0009e20000000800 */
[----:B------:R-:W-:Y:S01]  /*19320*/  IMAD.MOV.U32 R189, RZ, RZ, R191 ;  /* 0x000000ffffbd7224 */ /* 0x000fe200078e00bf */
[----:B------:R-:W-:Y:S01]  /*19330*/  MOV R191, R174 ;  /* 0x000000ae00bf7202 */ /* 0x000fe20000000f00 */
[----:B------:R-:W-:Y:S01]  /*19340*/  IMAD.MOV.U32 R174, RZ, RZ, R220 ;  /* 0x000000ffffae7224 */ /* 0x000fe200078e00dc */
[----:B------:R-:W-:Y:S01]  /*19350*/  MOV R220, R222 ;  /* 0x000000de00dc7202 */ /* 0x000fe20000000f00 */
[----:B------:R-:W-:-:S02]  /*19360*/  IMAD.MOV.U32 R222, RZ, RZ, R210 ;  /* 0x000000ffffde7224 */ /* 0x000fc400078e00d2 */
[----:B----4-:R-:W-:Y:S01]  /*19370*/  FFMA.FTZ R0, R198, UR7, -R2 ;  /* 0x00000007c6007c23 */ /* 0x010fe20008010802 */
[----:B------:R-:W-:Y:S01]  /*19380*/  IMAD.MOV.U32 R198, RZ, RZ, R188 ;  /* 0x000000ffffc67224 */ /* 0x000fe200078e00bc */
[----:B------:R-:W-:Y:S02]  /*19390*/  MOV R188, R190 ;  /* 0x000000be00bc7202 */ /* 0x000fe40000000f00 */
[----:B------:R4:W-:Y:S01]  /*193a0*/  MUFU.EX2 R210, R0 ;  /* 0x0000000000d27308 */ /* 0x0009e20000000800 */
[----:B------:R-:W-:Y:S02]  /*193b0*/  IMAD.MOV.U32 R190, RZ, RZ, R172 ;  /* 0x000000ffffbe7224 */ /* 0x000fe400078e00ac */
[----:B------:R-:W-:Y:S02]  /*193c0*/  IMAD.MOV.U32 R172, RZ, RZ, R173 ;  /* 0x000000ffffac7224 */ /* 0x000fe400078e00ad */
[----:B------:R-:W-:Y:S02]  /*193d0*/  IMAD.MOV.U32 R173, RZ, RZ, R175 ;  /* 0x000000ffffad7224 */ /* 0x000fe400078e00af */
[----:B------:R-:W-:-:S02]  /*193e0*/  IMAD.MOV.U32 R175, RZ, RZ, R221 ;  /* 0x000000ffffaf7224 */ /* 0x000fc400078e00dd */
[----:B------:R-:W-:Y:S02]  /*193f0*/  IMAD.MOV.U32 R221, RZ, RZ, R244 ;  /* 0x000000ffffdd7224 */ /* 0x000fe400078e00f4 */
[----:B----4-:R-:W-:Y:S01]  /*19400*/  FFMA.FTZ R0, R197, UR7, -R2 ;  /* 0x00000007c5007c23 */ /* 0x010fe20008010802 */
[----:B------:R-:W-:Y:S02]  /*19410*/  IMAD.MOV.U32 R197, RZ, RZ, R198 ;  /* 0x000000ffffc57224 */ /* 0x000fe400078e00c6 */
[----:B------:R-:W-:Y:S02]  /*19420*/  IMAD.MOV.U32 R198, RZ, RZ, R199 ;  /* 0x000000ffffc67224 */ /* 0x000fe400078e00c7 */
[----:B------:R-:W-:Y:S01]  /*19430*/  IMAD.MOV.U32 R199, RZ, RZ, R188 ;  /* 0x000000ffffc77224 */ /* 0x000fe200078e00bc */
[----:B------:R-:W-:Y:S01]  /*19440*/  MOV R188, R189 ;  /* 0x000000bd00bc7202 */ /* 0x000fe20000000f00 */
[----:B------:R-:W-:Y:S02]  /*19450*/  IMAD.MOV.U32 R189, RZ, RZ, R190 ;  /* 0x000000ffffbd7224 */ /* 0x000fe400078e00be */
[----:B------:R-:W-:-:S02]  /*19460*/  IMAD.MOV.U32 R190, RZ, RZ, R191 ;  /* 0x000000ffffbe7224 */ /* 0x000fc400078e00bf */
[----:B------:R-:W-:Y:S01]  /*19470*/  IMAD.MOV.U32 R191, RZ, RZ, R173 ;  /* 0x000000ffffbf7224 */ /* 0x000fe200078e00ad */
[----:B------:R-:W-:Y:S01]  /*19480*/  MOV R173, R174 ;  /* 0x000000ae00ad7202 */ /* 0x000fe20000000f00 */
[----:B------:R-:W-:Y:S01]  /*19490*/  IMAD.MOV.U32 R244, RZ, RZ, R224 ;  /* 0x000000fffff47224 */ /* 0x000fe200078e00e0 */
[----:B------:R-:W-:Y:S01]  /*194a0*/  MOV R224, R241 ;  /* 0x000000f100e07202 */ /* 0x000fe20000000f00 */
[----:B------:R-:W-:Y:S01]  /*194b0*/  IMAD.MOV.U32 R174, RZ, RZ, R175 ;  /* 0x000000ffffae7224 */ /* 0x000fe200078e00af */
[----:B------:R-:W4:Y:S01]  /*194c0*/  LDL.LU R241, [R1+0xe0] ;  /* 0x0000e00001f17983 */ /* 0x000f220000300800 */
[----:B------:R-:W-:Y:S01]  /*194d0*/  IMAD.MOV.U32 R175, RZ, RZ, R220 ;  /* 0x000000ffffaf7224 */ /* 0x000fe200078e00dc */
[----:B------:R-:W-:Y:S01]  /*194e0*/  MOV R220, R221 ;  /* 0x000000dd00dc7202 */ /* 0x000fe20000000f00 */
[----:B------:R-:W-:Y:S02]  /*194f0*/  IMAD.MOV.U32 R221, RZ, RZ, R222 ;  /* 0x000000ffffdd7224 */ /* 0x000fe400078e00de */
[----:B------:R-:W-:Y:S01]  /*19500*/  IMAD.MOV.U32 R222, RZ, RZ, R244 ;  /* 0x000000ffffde7224 */ /* 0x000fe200078e00f4 */
[----:B------:R-:W-:Y:S01]  /*19510*/  MOV R244, R224 ;  /* 0x000000e000f47202 */ /* 0x000fe20000000f00 */
[----:B------:R-:W-:-:S02]  /*19520*/  IMAD.MOV.U32 R224, RZ, RZ, R225 ;  /* 0x000000ffffe07224 */ /* 0x000fc400078e00e1 */
[----:B------:R-:W-:Y:S02]  /*19530*/  IMAD.MOV.U32 R225, RZ, RZ, R237 ;  /* 0x000000ffffe17224 */ /* 0x000fe400078e00ed */
[----:B------:R-:W4:Y:S01]  /*19540*/  LDL.LU R237, [R1+0xdc] ;  /* 0x0000dc0001ed7983 */ /* 0x000f220000300800 */
[C---:B------:R-:W-:Y:S08]  /*19550*/  HMMA.16816.F32 R192, R4.reuse, R12, R192 ;  /* 0x0000000c04c0723c */ /* 0x040ff000000018c0 */
[-C--:B------:R-:W-:Y:S08]  /*19560*/  HMMA.16816.F32 R200, R4, R14.reuse, R200 ;  /* 0x0000000e04c8723c */ /* 0x080ff000000018c8 */
[----:B------:R-:W-:Y:S01]  /*19570*/  HMMA.16816.F32 R204, R8, R14, R204 ;  /* 0x0000000e08cc723c */ /* 0x000fe200000018cc */
[----:B------:R-:W2:Y:S01]  /*19580*/  LDSM.16.MT88.4 R12, [R34+0x2800] ;  /* 0x00280000220c783b */ /* 0x000ea20000004200 */
[----:B------:R-:W-:-:S06]  /*19590*/  MOV R39, R91 ;  /* 0x0000005b00277202 */ /* 0x000fcc0000000f00 */
[C---:B------:R-:W-:Y:S08]  /*195a0*/  HMMA.16816.F32 R124, R4.reuse, R18, R152 ;  /* 0x00000012047c723c */ /* 0x040ff00000001898 */
[C---:B------:R-:W-:Y:S08]  /*195b0*/  HMMA.16816.F32 R88, R4.reuse, R20, R168 ;  /* 0x000000140458723c */ /* 0x040ff000000018a8 */
[----:B------:R-:W-:Y:S01]  /*195c0*/  HMMA.16816.F32 R92, R4, R22, R164 ;  /* 0x00000016045c723c */ /* 0x000fe200000018a4 */
[----:B------:R-:W-:Y:S01]  /*195d0*/  IMAD.MOV.U32 R208, RZ, RZ, R129 ;  /* 0x000000ffffd07224 */ /* 0x000fe200078e0081 */
[----:B------:R-:W-:Y:S01]  /*195e0*/  MOV R226, R131 ;  /* 0x0000008300e27202 */ /* 0x000fe20000000f00 */
[----:B------:R-:W-:-:S05]  /*195f0*/  IMAD.MOV.U32 R227, RZ, RZ, R130 ;  /* 0x000000ffffe37224 */ /* 0x000fca00078e0082 */
[C---:B--2---:R-:W-:Y:S08]  /*19600*/  HMMA.16816.F32 R152, R4.reuse, R14, R148 ;  /* 0x0000000e0498723c */ /* 0x044ff00000001894 */
[----:B------:R-:W-:Y:S08]  /*19610*/  HMMA.16816.F32 R148, R4, R26, R140 ;  /* 0x0000001a0494723c */ /* 0x000ff0000000188c */
[C---:B------:R-:W-:Y:S01]  /*19620*/  HMMA.16816.F32 R140, R8.reuse, R22, R104 ;  /* 0x00000016088c723c */ /* 0x040fe20000001868 */
[----:B------:R-:W2:Y:S07]  /*19630*/  LDSM.16.MT88.4 R20, [R109+0xd000] ;  /* 0x00d000006d14783b */ /* 0x000eae0000004200 */
[C---:B------:R-:W-:Y:S01]  /*19640*/  HMMA.16816.F32 R128, R8.reuse, R16, R40 ;  /* 0x000000100880723c */ /* 0x040fe20000001828 */
[----:B------:R3:W-:Y:S07]  /*19650*/  MUFU.EX2 R139, R0 ;  /* 0x00000000008b7308 */ /* 0x0007ee0000000800 */
[----:B------:R-:W-:Y:S01]  /*19660*/  HMMA.16816.F32 R96, R8, R18, R96 ;  /* 0x000000120860723c */ /* 0x000fe20000001860 */
[----:B------:R-:W1:Y:S01]  /*19670*/  LDSM.16.MT88.4 R16, [R132+0xd000] ;  /* 0x00d000008410783b */ /* 0x000e620000004200 */
[----:B------:R-:W-:Y:S01]  /*19680*/  MOV R196, R198 ;  /* 0x000000c600c47202 */ /* 0x000fe20000000f00 */
[----:B------:R-:W-:-:S02]  /*19690*/  IMAD.MOV.U32 R198, RZ, RZ, R188 ;  /* 0x000000ffffc67224 */ /* 0x000fc400078e00bc */
[----:B---3--:R-:W-:Y:S01]  /*196a0*/  FFMA.FTZ R0, R197, UR7, -R2 ;  /* 0x00000007c5007c23 */ /* 0x008fe20008010802 */
[----:B------:R-:W-:Y:S01]  /*196b0*/  IMAD.MOV.U32 R197, RZ, RZ, R199 ;  /* 0x000000ffffc57224 */ /* 0x000fe200078e00c7 */
[----:B------:R-:W-:Y:S01]  /*196c0*/  MOV R199, R189 ;  /* 0x000000bd00c77202 */ /* 0x000fe20000000f00 */
[----:B------:R-:W-:Y:S02]  /*196d0*/  IMAD.MOV.U32 R189, RZ, RZ, R220 ;  /* 0x000000ffffbd7224 */ /* 0x000fe400078e00dc */
[----:B------:R-:W-:Y:S01]  /*196e0*/  IMAD.MOV.U32 R220, RZ, RZ, R222 ;  /* 0x000000ffffdc7224 */ /* 0x000fe200078e00de */
[----:B------:R-:W-:Y:S02]  /*196f0*/  MOV R222, R208 ;  /* 0x000000d000de7202 */ /* 0x000fe40000000f00 */
[----:B------:R3:W1:Y:S01]  /*19700*/  MUFU.EX2 R208, R0 ;  /* 0x0000000000d07308 */ /* 0x0006620000000800 */
[-C--:B------:R-:W-:Y:S08]  /*19710*/  HMMA.16816.F32 R156, R4, R12.reuse, R156 ;  /* 0x0000000c049c723c */ /* 0x080ff0000000189c */
[----:B------:R-:W-:Y:S01]  /*19720*/  HMMA.16816.F32 R100, R8, R12, R100 ;  /* 0x0000000c0864723c */ /* 0x000fe20000001864 */
[----:B---3--:R-:W-:Y:S01]  /*19730*/  FFMA.FTZ R0, R196, UR7, -R3 ;  /* 0x00000007c4007c23 */ /* 0x008fe20008010803 */
[----:B------:R-:W-:Y:S01]  /*19740*/  IMAD.MOV.U32 R196, RZ, RZ, R197 ;  /* 0x000000ffffc47224 */ /* 0x000fe200078e00c5 */
[----:B------:R-:W-:-:S02]  /*19750*/  MOV R197, R198 ;  /* 0x000000c600c57202 */ /* 0x000fc40000000f00 */
[----:B------:R3:W-:Y:S03]  /*19760*/  MUFU.EX2 R41, R0 ;  /* 0x0000000000297308 */ /* 0x0007e60000000800 */
[----:B------:R-:W-:Y:S01]  /*19770*/  HMMA.16816.F32 R112, R8, R14, R112 ;  /* 0x0000000e0870723c */ /* 0x000fe20000001870 */
[----:B------:R-:W1:Y:S01]  /*19780*/  LDSM.16.MT88.4 R12, [R34+0x1000] ;  /* 0x00100000220c783b */ /* 0x000e620000004200 */
[----:B------:R-:W-:-:S06]  /*19790*/  IMAD.MOV.U32 R198, RZ, RZ, R199 ;  /* 0x000000ffffc67224 */ /* 0x000fcc00078e00c7 */
[----:B------:R-:W-:Y:S01]  /*197a0*/  HMMA.16816.F32 R116, R8, R24, R116 ;  /* 0x000000180874723c */ /* 0x000fe20000001874 */
[----:B---3--:R-:W-:-:S07]  /*197b0*/  FFMA.FTZ R0, R196, UR7, -R3 ;  /* 0x00000007c4007c23 */ /* 0x008fce0008010803 */
[----:B------:R-:W-:Y:S01]  /*197c0*/  HMMA.16816.F32 R44, R8, R26, R44 ;  /* 0x0000001a082c723c */ /* 0x000fe2000000182c */
[----:B------:R-:W-:Y:S01]  /*197d0*/  F2FP.F16.F32.PACK_AB R8, R215, R213 ;  /* 0x000000d5d708723e */ /* 0x000fe200000000ff */
[----:B------:R3:W1:Y:S01]  /*197e0*/  MUFU.EX2 R42, R0 ;  /* 0x00000000002a7308 */ /* 0x0006620000000800 */
[----:B------:R-:W-:Y:S02]  /*197f0*/  F2FP.F16.F32.PACK_AB R9, R212, R211 ;  /* 0x000000d3d409723e */ /* 0x000fe400000000ff */
[----:B------:R-:W-:Y:S02]  /*19800*/  F2FP.F16.F32.PACK_AB R10, R218, R217 ;  /* 0x000000d9da0a723e */ /* 0x000fe400000000ff */
[----:B------:R-:W-:Y:S01]  /*19810*/  F2FP.F16.F32.PACK_AB R11, R216, R214 ;  /* 0x000000d6d80b723e */ /* 0x000fe200000000ff */
[----:B---3--:R-:W-:-:S06]  /*19820*/  FFMA.FTZ R0, R197, UR7, -R3 ;  /* 0x00000007c5007c23 */ /* 0x008fcc0008010803 */
[C---:B--2---:R-:W-:Y:S01]  /*19830*/  HMMA.16816.F32 R4, R8.reuse, R20, R28 ;  /* 0x000000140804723c */ /* 0x044fe2000000181c */
[----:B------:R-:W-:Y:S01]  /*19840*/  IMAD.MOV.U32 R188, RZ, RZ, R191 ;  /* 0x000000ffffbc7224 */ /* 0x000fe200078e00bf */
[----:B------:R2:W-:Y:S01]  /*19850*/  MUFU.EX2 R43, R0 ;  /* 0x00000000002b7308 */ /* 0x0005e20000000800 */
[----:B------:R-:W-:Y:S01]  /*19860*/  MOV R191, R221 ;  /* 0x000000dd00bf7202 */ /* 0x000fe20000000f00 */
[----:B------:R-:W-:Y:S02]  /*19870*/  IMAD.MOV.U32 R221, RZ, RZ, R244 ;  /* 0x000000ffffdd7224 */ /* 0x000fe400078e00f4 */
[----:B------:R-:W-:Y:S02]  /*19880*/  FFMA.FTZ R39, R39, UR7, -R2 ;  /* 0x0000000727277c23 */ /* 0x000fe40008010802 */
[----:B-1----:R-:W-:Y:S01]  /*19890*/  HMMA.16816.F32 R24, R8, R16, R76 ;  /* 0x000000100818723c */ /* 0x002fe2000000184c */
[----:B------:R-:W-:Y:S01]  /*198a0*/  IMAD.MOV.U32 R111, RZ, RZ, R246 ;  /* 0x000000ffff6f7224 */ /* 0x000fe200078e00f6 */
[----:B------:R-:W1:Y:S01]  /*198b0*/  LDSM.16.MT88.4 R28, [R137+0x1000] ;  /* 0x00100000891c783b */ /* 0x000e620000004200 */
[----:B--2---:R-:W-:-:S04]  /*198c0*/  FFMA.FTZ R0, R198, UR7, -R3 ;  /* 0x00000007c6007c23 */ /* 0x004fc80008010803 */
[----:B------:R2:W3:Y:S01]  /*198d0*/  MUFU.EX2 R138, R0 ;  /* 0x00000000008a7308 */ /* 0x0004e20000000800 */
[----:B------:R-:W-:Y:S01]  /*198e0*/  IMAD.MOV.U32 R199, RZ, RZ, R188 ;  /* 0x000000ffffc77224 */ /* 0x000fe200078e00bc */
[----:B------:R-:W-:Y:S01]  /*198f0*/  MOV R188, R189 ;  /* 0x000000bd00bc7202 */ /* 0x000fe20000000f00 */
[----:B------:R-:W-:Y:S02]  /*19900*/  IMAD.MOV.U32 R189, RZ, RZ, R191 ;  /* 0x000000ffffbd7224 */ /* 0x000fe400078e00bf */
[----:B------:R-:W-:Y:S01]  /*19910*/  IMAD.MOV.U32 R191, RZ, RZ, R220 ;  /* 0x000000ffffbf7224 */ /* 0x000fe200078e00dc */
[----:B------:R-:W-:Y:S01]  /*19920*/  MOV R220, R221 ;  /* 0x000000dd00dc7202 */ /* 0x000fe20000000f00 */
[----:B------:R-:W-:Y:S01]  /*19930*/  FFMA.FTZ R40, R199, UR7, -R2 ;  /* 0x00000007c7287c23 */ /* 0x000fe20008010802 */
[----:B------:R-:W-:Y:S02]  /*19940*/  IMAD.MOV.U32 R198, RZ, RZ, R188 ;  /* 0x000000ffffc67224 */ /* 0x000fe400078e00bc */
[----:B------:R-:W-:-:S02]  /*19950*/  IMAD.MOV.U32 R199, RZ, RZ, R189 ;  /* 0x000000ffffc77224 */ /* 0x000fc400078e00bd */
[----:B------:R-:W-:Y:S01]  /*19960*/  IMAD.MOV.U32 R189, RZ, RZ, R6 ;  /* 0x000000ffffbd7224 */ /* 0x000fe200078e0006 */
[----:B------:R-:W-:Y:S01]  /*19970*/  F2FP.F16.F32.PACK_AB R6, R208, R139 ;  /* 0x0000008bd006723e */ /* 0x000fe200000000ff */
[----:B------:R-:W-:Y:S02]  /*19980*/  IMAD.MOV.U32 R188, RZ, RZ, R7 ;  /* 0x000000ffffbc7224 */ /* 0x000fe400078e0007 */
[--C-:B--2---:R-:W-:Y:S01]  /*19990*/  FFMA.FTZ R0, R190, UR7, -R2.reuse ;  /* 0x00000007be007c23 */ /* 0x104fe20008010802 */
[----:B------:R-:W-:Y:S01]  /*199a0*/  FFMA.FTZ R2, R172, UR7, -R2 ;  /* 0x00000007ac027c23 */ /* 0x000fe20008010802 */
[----:B------:R-:W-:Y:S02]  /*199b0*/  MOV R190, R5 ;  /* 0x0000000500be7202 */ /* 0x000fe40000000f00 */
[----:B------:R-:W-:Y:S02]  /*199c0*/  MOV R172, R4 ;  /* 0x0000000400ac7202 */ /* 0x000fe40000000f00 */
[----:B------:R-:W-:-:S02]  /*199d0*/  F2FP.F16.F32.PACK_AB R4, R210, R209 ;  /* 0x000000d1d204723e */ /* 0x000fc400000000ff */
[----:B------:R-:W-:Y:S02]  /*199e0*/  F2FP.F16.F32.PACK_AB R5, R42, R41 ;  /* 0x000000292a05723e */ /* 0x000fe400000000ff */
[----:B---3--:R-:W-:Y:S01]  /*199f0*/  F2FP.F16.F32.PACK_AB R7, R138, R43 ;  /* 0x0000002b8a07723e */ /* 0x008fe200000000ff */
[----:B------:R-:W-:Y:S02]  /*19a00*/  IMAD.MOV.U32 R197, RZ, RZ, R198 ;  /* 0x000000ffffc57224 */ /* 0x000fe400078e00c6 */
[----:B------:R-:W-:Y:S01]  /*19a10*/  IMAD.MOV.U32 R198, RZ, RZ, R199 ;  /* 0x000000ffffc67224 */ /* 0x000fe200078e00c7 */
[----:B------:R-:W-:Y:S01]  /*19a20*/  MOV R199, R191 ;  /* 0x000000bf00c77202 */ /* 0x000fe20000000f00 */
[----:B------:R-:W-:Y:S02]  /*19a30*/  IMAD.MOV.U32 R191, RZ, RZ, R220 ;  /* 0x000000ffffbf7224 */ /* 0x000fe400078e00dc */
[----:B------:R-:W-:Y:S01]  /*19a40*/  IMAD.MOV.U32 R196, RZ, RZ, R247 ;  /* 0x000000ffffc47224 */ /* 0x000fe200078e00f7 */
[----:B------:R-:W-:Y:S01]  /*19a50*/  HMMA.16816.F32 R164, R4, R22, R84 ;  /* 0x0000001604a4723c */ /* 0x000fe20000001854 */
[----:B------:R-:W-:Y:S01]  /*19a60*/  MOV R86, R180 ;  /* 0x000000b400567202 */ /* 0x000fe20000000f00 */
[----:B------:R-:W-:Y:S01]  /*19a70*/  IMAD.MOV.U32 R105, RZ, RZ, R111 ;  /* 0x000000ffff697224 */ /* 0x000fe200078e006f */
[----:B------:R-:W-:Y:S01]  /*19a80*/  MOV R85, R183 ;  /* 0x000000b700557202 */ /* 0x000fe20000000f00 */
[----:B------:R-:W-:-:S04]  /*19a90*/  IMAD.MOV.U32 R107, RZ, RZ, R248 ;  /* 0x000000ffff6b7224 */ /* 0x000fc800078e00f8 */
[C---:B------:R-:W-:Y:S01]  /*19aa0*/  HMMA.16816.F32 R168, R4.reuse, R20, R48 ;  /* 0x0000001404a8723c */ /* 0x040fe20000001830 */
[----:B------:R-:W-:Y:S01]  /*19ab0*/  IMAD.MOV.U32 R21, RZ, RZ, R27 ;  /* 0x000000ffff157224 */ /* 0x000fe200078e001b */
[----:B------:R-:W-:Y:S01]  /*19ac0*/  MOV R20, R25 ;  /* 0x0000001900147202 */ /* 0x000fe20000000f00 */
[----:B------:R-:W-:Y:S02]  /*19ad0*/  IMAD.MOV.U32 R108, RZ, RZ, R249 ;  /* 0x000000ffff6c7224 */ /* 0x000fe400078e00f9 */
[----:B------:R-:W-:Y:S01]  /*19ae0*/  IMAD.MOV.U32 R111, RZ, RZ, R250 ;  /* 0x000000ffff6f7224 */ /* 0x000fe200078e00fa */
[----:B------:R-:W-:Y:S02]  /*19af0*/  MOV R106, R196 ;  /* 0x000000c4006a7202 */ /* 0x000fe40000000f00 */
[----:B------:R-:W-:Y:S01]  /*19b00*/  HMMA.16816.F32 R176, R4, R12, R176 ;  /* 0x0000000c04b0723c */ /* 0x000fe200000018b0 */
[----:B------:R-:W-:-:S07]  /*19b10*/  IMAD.MOV.U32 R84, RZ, RZ, R24 ;  /* 0x000000ffff547224 */ /* 0x000fce00078e0018 */
[C---:B------:R-:W-:Y:S08]  /*19b20*/  HMMA.16816.F32 R184, R4.reuse, R14, R184 ;  /* 0x0000000e04b8723c */ /* 0x040ff000000018b8 */
[C---:B------:R-:W-:Y:S08]  /*19b30*/  HMMA.16816.F32 R64, R4.reuse, R16, R64 ;  /* 0x000000100440723c */ /* 0x040ff00000001840 */
[----:B------:R-:W-:Y:S01]  /*19b40*/  HMMA.16816.F32 R60, R4, R18, R60 ;  /* 0x00000012043c723c */ /* 0x000fe2000000183c */
[----:B----4-:R-:W-:-:S07]  /*19b50*/  IMAD.MOV.U32 R244, RZ, RZ, R241 ;  /* 0x000000fffff47224 */ /* 0x010fce00078e00f1 */
[----:B-1----:R-:W-:Y:S01]  /*19b60*/  HMMA.16816.F32 R192, R4, R28, R192 ;  /* 0x0000001c04c0723c */ /* 0x002fe200000018c0 */
[----:B------:R2:W5:Y:S01]  /*19b70*/  LDL.LU R241, [R1+0xd8] ;  /* 0x0000d80001f17983 */ /* 0x0005620000300800 */
[----:B------:R-:W-:Y:S02]  /*19b80*/  IMAD.MOV.U32 R221, RZ, RZ, R244 ;  /* 0x000000ffffdd7224 */ /* 0x000fe400078e00f4 */
[----:B------:R-:W-:Y:S01]  /*19b90*/  IMAD.MOV.U32 R244, RZ, RZ, R245 ;  /* 0x000000fffff47224 */ /* 0x000fe200078e00f5 */
[----:B------:R-:W-:-:S03]  /*19ba0*/  MOV R245, R237 ;  /* 0x000000ed00f57202 */ /* 0x000fc60000000f00 */
[----:B------:R-:W-:Y:S01]  /*19bb0*/  IMAD.MOV.U32 R220, RZ, RZ, R244 ;  /* 0x000000ffffdc7224 */ /* 0x000fe200078e00f4 */
[----:B------:R-:W3:Y:S01]  /*19bc0*/  LDL.LU R237, [R1+0xd4] ;  /* 0x0000d40001ed7983 */ /* 0x000ee20000300800 */
[----:B------:R-:W-:Y:S02]  /*19bd0*/  MOV R110, R245 ;  /* 0x000000f5006e7202 */ /* 0x000fe40000000f00 */
[----:B------:R-:W-:Y:S01]  /*19be0*/  HMMA.16816.F32 R244, R8, R22, R80 ;  /* 0x0000001608f4723c */ /* 0x000fe20000001850 */
[----:B------:R-:W-:Y:S01]  /*19bf0*/  MOV R83, R109 ;  /* 0x0000006d00537202 */ /* 0x000fe20000000f00 */
[----:B------:R-:W-:Y:S02]  /*19c00*/  IMAD.MOV.U32 R109, RZ, RZ, R181 ;  /* 0x000000ffff6d7224 */ /* 0x000fe400078e00b5 */
[----:B------:R-:W-:Y:S02]  /*19c10*/  IMAD.MOV.U32 R87, RZ, RZ, R110 ;  /* 0x000000ffff577224 */ /* 0x000fe400078e006e */
[----:B------:R-:W-:-:S02]  /*19c20*/  IMAD.MOV.U32 R110, RZ, RZ, R182 ;  /* 0x000000ffff6e7224 */ /* 0x000fc400078e00b6 */
[----:B------:R-:W-:Y:S01]  /*19c30*/  IMAD.MOV.U32 R22, RZ, RZ, R26 ;  /* 0x000000ffff167224 */ /* 0x000fe200078e001a */
[C---:B------:R-:W-:Y:S01]  /*19c40*/  HMMA.16816.F32 R180, R8.reuse, R18, R56 ;  /* 0x0000001208b4723c */ /* 0x040fe20000001838 */
[----:B------:R-:W-:Y:S01]  /*19c50*/  MOV R56, R251 ;  /* 0x000000fb00387202 */ /* 0x000fe20000000f00 */
[----:B------:R-:W-:Y:S01]  /*19c60*/  IMAD.MOV.U32 R57, RZ, RZ, R20 ;  /* 0x000000ffff397224 */ /* 0x000fe200078e0014 */
[----:B------:R-:W-:Y:S01]  /*19c70*/  MOV R82, R199 ;  /* 0x000000c700527202 */ /* 0x000fe20000000f00 */
[----:B------:R-:W-:Y:S01]  /*19c80*/  IMAD.MOV.U32 R58, RZ, RZ, R22 ;  /* 0x000000ffff3a7224 */ /* 0x000fe200078e0016 */
[----:B------:R-:W-:Y:S01]  /*19c90*/  MOV R59, R21 ;  /* 0x00000015003b7202 */ /* 0x000fe20000000f00 */
[----:B------:R-:W-:Y:S02]  /*19ca0*/  LDSM.16.MT88.4 R16, [R132+0xf000] ;  /* 0x00f000008410783b */ /* 0x000fe40000004200 */
[----:B------:R-:W-:Y:S01]  /*19cb0*/  HMMA.16816.F32 R248, R8, R12, R52 ;  /* 0x0000000c08f8723c */ /* 0x000fe20000001834 */
[----:B------:R-:W-:Y:S01]  /*19cc0*/  IMAD.MOV.U32 R55, RZ, RZ, R197 ;  /* 0x000000ffff377224 */ /* 0x000fe200078e00c5 */
[----:B------:R-:W1:Y:S01]  /*19cd0*/  LDSM.16.MT88.4 R20, [R83+0xf000] ;  /* 0x00f000005314783b */ /* 0x000e620000004200 */
[----:B------:R-:W-:-:S03]  /*19ce0*/  IMAD.MOV.U32 R54, RZ, RZ, R198 ;  /* 0x000000ffff367224 */ /* 0x000fc600078e00c6 */
[----:B------:R-:W-:Y:S02]  /*19cf0*/  LDSM.16.MT88.4 R24, [R137+0x3000] ;  /* 0x003000008918783b */ /* 0x000fe40000004200 */
[----:B------:R-:W-:Y:S02]  /*19d00*/  HMMA.16816.F32 R196, R8, R14, R72 ;  /* 0x0000000e08c4723c */ /* 0x000fe40000001848 */
[----:B------:R-:W4:Y:S01]  /*19d10*/  LDSM.16.MT88.4 R12, [R34+0x3000] ;  /* 0x00300000220c783b */ /* 0x000f220000004200 */
[----:B------:R-:W-:Y:S01]  /*19d20*/  IMAD.MOV.U32 R81, RZ, RZ, R191 ;  /* 0x000000ffff517224 */ /* 0x000fe200078e00bf */
[----:B------:R-:W-:Y:S01]  /*19d30*/  MOV R191, R225 ;  /* 0x000000e100bf7202 */ /* 0x000fe20000000f00 */
[----:B------:R-:W-:Y:S02]  /*19d40*/  IMAD.MOV.U32 R80, RZ, RZ, R224 ;  /* 0x000000ffff507224 */ /* 0x000fe400078e00e0 */
[----:B------:R-:W-:Y:S02]  /*19d50*/  IMAD.MOV.U32 R52, RZ, RZ, R226 ;  /* 0x000000ffff347224 */ /* 0x000fe400078e00e2 */
[----:B------:R-:W-:-:S02]  /*19d60*/  IMAD.MOV.U32 R53, RZ, RZ, R227 ;  /* 0x000000ffff357224 */ /* 0x000fc400078e00e3 */
[----:B------:R-:W-:Y:S01]  /*19d70*/  HMMA.16816.F32 R224, R8, R28, R68 ;  /* 0x0000001c08e0723c */ /* 0x000fe20000001844 */
[----:B------:R-:W-:Y:S01]  /*19d80*/  MOV R68, R105 ;  /* 0x0000006900447202 */ /* 0x000fe20000000f00 */
[----:B------:R-:W-:Y:S02]  /*19d90*/  IMAD.MOV.U32 R69, RZ, RZ, R106 ;  /* 0x000000ffff457224 */ /* 0x000fe400078e006a */
[----:B------:R-:W-:Y:S01]  /*19da0*/  IMAD.MOV.U32 R70, RZ, RZ, R107 ;  /* 0x000000ffff467224 */ /* 0x000fe200078e006b */
[----:B------:R-:W-:Y:S01]  /*19db0*/  MOV R71, R108 ;  /* 0x0000006c00477202 */ /* 0x000fe20000000f00 */
[----:B------:R-:W-:Y:S02]  /*19dc0*/  IMAD.MOV.U32 R28, RZ, RZ, R109 ;  /* 0x000000ffff1c7224 */ /* 0x000fe400078e006d */
[----:B------:R-:W-:Y:S01]  /*19dd0*/  IMAD.MOV.U32 R29, RZ, RZ, R110 ;  /* 0x000000ffff1d7224 */ /* 0x000fe200078e006e */
[C---:B------:R-:W-:Y:S08]  /*19de0*/  HMMA.16816.F32 R200, R4.reuse, R30, R200 ;  /* 0x0000001e04c8723c */ /* 0x040ff000000018c8 */
[C---:B-1----:R-:W-:Y:S08]  /*19df0*/  HMMA.16816.F32 R72, R4.reuse, R20, R88 ;  /* 0x000000140448723c */ /* 0x042ff00000001858 */
[----:B----4-:R-:W-:Y:S01]  /*19e00*/  HMMA.16816.F32 R104, R4, R12, R156 ;  /* 0x0000000c0468723c */ /* 0x010fe2000000189c */
[----:B------:R-:W-:-:S07]  /*19e10*/  MOV R159, R111 ;  /* 0x0000006f009f7202 */ /* 0x000fce0000000f00 */
[C---:B------:R-:W-:Y:S08]  /*19e20*/  HMMA.16816.F32 R76, R4.reuse, R22, R92 ;  /* 0x00000016044c723c */ /* 0x040ff0000000185c */
[C---:B------:R-:W-:Y:S08]  /*19e30*/  HMMA.16816.F32 R88, R4.reuse, R16, R120 ;  /* 0x000000100458723c */ /* 0x040ff00000001878 */
[C---:B------:R-:W-:Y:S08]  /*19e40*/  HMMA.16816.F32 R92, R4.reuse, R18, R124 ;  /* 0x00000012045c723c */ /* 0x040ff0000000187c */
[C---:B------:R-:W-:Y:S08]  /*19e50*/  HMMA.16816.F32 R108, R4.reuse, R14, R152 ;  /* 0x0000000e046c723c */ /* 0x040ff00000001898 */
[C---:B------:R-:W-:Y:S08]  /*19e60*/  HMMA.16816.F32 R120, R4.reuse, R24, R160 ;  /* 0x000000180478723c */ /* 0x040ff000000018a0 */
[----:B------:R-:W-:Y:S01]  /*19e70*/  HMMA.16816.F32 R48, R4, R26, R148 ;  /* 0x0000001a0430723c */ /* 0x000fe20000001894 */
[----:B------:R-:W4:Y:S01]  /*19e80*/  LDL.LU R4, [R1+0x98] ;  /* 0x0000980001047983 */ /* 0x000f220000300800 */
[----:B------:R-:W-:Y:S01]  /*19e90*/  IMAD.MOV.U32 R126, RZ, RZ, R52 ;  /* 0x000000ffff7e7224 */ /* 0x000fe200078e0034 */
[----:B------:R-:W-:Y:S01]  /*19ea0*/  MOV R125, R54 ;  /* 0x00000036007d7202 */ /* 0x000fe20000000f00 */
[----:B------:R-:W-:-:S02]  /*19eb0*/  IMAD.MOV.U32 R127, RZ, RZ, R53 ;  /* 0x000000ffff7f7224 */ /* 0x000fc400078e0035 */
[----:B------:R-:W-:Y:S02]  /*19ec0*/  IMAD.MOV.U32 R124, RZ, RZ, R55 ;  /* 0x000000ffff7c7224 */ /* 0x000fe400078e0037 */
[----:B------:R-:W-:Y:S01]  /*19ed0*/  HMMA.16816.F32 R52, R8, R22, R140 ;  /* 0x000000160834723c */ /* 0x000fe2000000188c */
[----:B------:R-:W-:Y:S01]  /*19ee0*/  MOV R160, R84 ;  /* 0x0000005400a07202 */ /* 0x000fe20000000f00 */
[----:B------:R-:W-:Y:S01]  /*19ef0*/  IMAD.MOV.U32 R149, RZ, RZ, R85 ;  /* 0x000000ffff957224 */ /* 0x000fe200078e0055 */
[----:B------:R-:W-:Y:S01]  /*19f00*/  MOV R151, R87 ;  /* 0x0000005700977202 */ /* 0x000fe20000000f00 */
[----:B------:R-:W-:-:S04]  /*19f10*/  IMAD.MOV.U32 R150, RZ, RZ, R86 ;  /* 0x000000ffff967224 */ /* 0x000fc800078e0056 */
[C---:B------:R-:W-:Y:S08]  /*19f20*/  HMMA.16816.F32 R140, R8.reuse, R14, R112 ;  /* 0x0000000e088c723c */ /* 0x040ff00000001870 */
[----:B------:R-:W-:Y:S01]  /*19f30*/  HMMA.16816.F32 R84, R8, R16, R128 ;  /* 0x000000100854723c */ /* 0x000fe20000001880 */
[----:B----4-:R-:W-:-:S07]  /*19f40*/  FFMA.FTZ R14, R4, R36, R236 ;  /* 0x00000024040e7223 */ /* 0x010fce00000100ec */
[----:B------:R-:W-:Y:S01]  /*19f50*/  HMMA.16816.F32 R100, R8, R12, R100 ;  /* 0x0000000c0864723c */ /* 0x000fe20000001864 */
[----:B------:R-:W4:Y:S04]  /*19f60*/  LDL.LU R236, [R1+0xd0] ;  /* 0x0000d00001ec7983 */ /* 0x000f280000300800 */
[----:B------:R-:W2:Y:S01]  /*19f70*/  LDL.LU R17, [R1+0x9c] ;  /* 0x00009c0001117983 */ /* 0x000ea20000300800 */
[----:B------:R-:W-:Y:S02]  /*19f80*/  IMAD.MOV.U32 R5, RZ, RZ, R70 ;  /* 0x000000ffff057224 */ /* 0x000fe400078e0046 */
[----:B------:R-:W-:Y:S01]  /*19f90*/  IMAD.MOV.U32 R158, RZ, RZ, R29 ;  /* 0x000000ffff9e7224 */ /* 0x000fe200078e001d */
[----:B------:R-:W-:Y:S01]  /*19fa0*/  MOV R161, R57 ;  /* 0x0000003900a17202 */ /* 0x000fe20000000f00 */
[----:B------:R1:W-:Y:S01]  /*19fb0*/  MUFU.EX2 R29, R0 ;  /* 0x00000000001d7308 */ /* 0x0003e20000000800 */
[----:B------:R-:W-:-:S02]  /*19fc0*/  IMAD.MOV.U32 R6, RZ, RZ, R28 ;  /* 0x000000ffff067224 */ /* 0x000fc400078e001c */
[----:B------:R-:W-:Y:S02]  /*19fd0*/  IMAD.MOV.U32 R162, RZ, RZ, R58 ;  /* 0x000000ffffa27224 */ /* 0x000fe400078e003a */
[----:B------:R-:W-:Y:S01]  /*19fe0*/  IMAD.MOV.U32 R163, RZ, RZ, R59 ;  /* 0x000000ffffa37224 */ /* 0x000fe200078e003b */
[----:B------:R-:W-:Y:S01]  /*19ff0*/  MOV R7, R71 ;  /* 0x0000004700077202 */ /* 0x000fe20000000f00 */
[----:B------:R-:W-:Y:S01]  /*1a000*/  IMAD.MOV.U32 R148, RZ, RZ, R56 ;  /* 0x000000ffff947224 */ /* 0x000fe200078e0038 */
[----:B------:R-:W-:Y:S01]  /*1a010*/  MOV R157, R68 ;  /* 0x00000044009d7202 */ /* 0x000fe20000000f00 */
[----:B------:R-:W-:Y:S01]  /*1a020*/  HMMA.16816.F32 R56, R8, R18, R96 ;  /* 0x000000120838723c */ /* 0x000fe20000001860 */
[----:B------:R-:W-:Y:S02]  /*1a030*/  IMAD.MOV.U32 R156, RZ, RZ, R69 ;  /* 0x000000ffff9c7224 */ /* 0x000fe400078e0045 */
[----:B------:R-:W-:Y:S01]  /*1a040*/  IMAD.MOV.U32 R152, RZ, RZ, R220 ;  /* 0x000000ffff987224 */ /* 0x000fe200078e00dc */
[----:B------:R-:W-:Y:S01]  /*1a050*/  MOV R154, R222 ;  /* 0x000000de009a7202 */ /* 0x000fe20000000f00 */
[----:B------:R-:W-:-:S02]  /*1a060*/  IMAD.MOV.U32 R155, RZ, RZ, R223 ;  /* 0x000000ffff9b7224 */ /* 0x000fc400078e00df */
[----:B------:R-:W-:Y:S01]  /*1a070*/  IMAD.MOV.U32 R153, RZ, RZ, R221 ;  /* 0x000000ffff997224 */ /* 0x000fe200078e00dd */
[----:B------:R-:W-:Y:S08]  /*1a080*/  MUFU.EX2 R22, R40 ;  /* 0x0000002800167308 */ /* 0x000ff00000000800 */
[----:B------:R-:W3:Y:S01]  /*1a090*/  MUFU.EX2 R23, R2 ;  /* 0x0000000200177308 */ /* 0x000ee20000000800 */
[----:B------:R-:W-:Y:S01]  /*1a0a0*/  HMMA.16816.F32 R116, R8, R24, R116 ;  /* 0x000000180874723c */ /* 0x000fe20000001874 */
[----:B------:R-:W-:Y:S01]  /*1a0b0*/  IMAD.MOV.U32 R15, RZ, RZ, R126 ;  /* 0x000000ffff0f7224 */ /* 0x000fe200078e007e */
[----:B------:R-:W-:Y:S01]  /*1a0c0*/  LDSM.16.MT88.4 R112, [R34+0x3800] ;  /* 0x003800002270783b */ /* 0x000fe20000004200 */
[----:B--2---:R-:W-:Y:S01]  /*1a0d0*/  FFMA.FTZ R12, R17, R35, R239 ;  /* 0x00000023110c7223 */ /* 0x004fe200000100ef */
[----:B-1----:R-:W-:-:S02]  /*1a0e0*/  FFMA.FTZ R0, R5, UR7, -R3 ;  /* 0x0000000705007c23 */ /* 0x002fc40008010803 */
[----:B------:R2:W5:Y:S04]  /*1a0f0*/  LDL.LU R239, [R1+0xcc] ;  /* 0x0000cc0001ef7983 */ /* 0x0005680000300800 */
[----:B------:R-:W3:Y:S01]  /*1a100*/  LDL.LU R17, [R1+0x64] ;  /* 0x0000640001117983 */ /* 0x000ee20000300800 */
[----:B------:R1:W-:Y:S01]  /*1a110*/  MUFU.EX2 R19, R0 ;  /* 0x0000000000137308 */ /* 0x0003e20000000800 */
[----:B------:R-:W-:Y:S01]  /*1a120*/  HMMA.16816.F32 R68, R8, R20, R144 ;  /* 0x000000140844723c */ /* 0x000fe20000001890 */
[----:B------:R-:W-:Y:S01]  /*1a130*/  IMAD.MOV.U32 R4, RZ, RZ, R82 ;  /* 0x000000ffff047224 */ /* 0x000fe200078e0052 */
[----:B------:R-:W-:Y:S01]  /*1a140*/  LDSM.16.MT88.4 R96, [R132+0xf800] ;  /* 0x00f800008460783b */ /* 0x000fe20000004200 */
[----:B-1----:R-:W-:-:S04]  /*1a150*/  FFMA.FTZ R0, R6, UR7, -R3 ;  /* 0x0000000706007c23 */ /* 0x002fc80008010803 */
[----:B------:R1:W-:Y:S02]  /*1a160*/  MUFU.EX2 R20, R0 ;  /* 0x0000000000147308 */ /* 0x0003e40000000800 */
[----:B-1----:R-:W-:-:S06]  /*1a170*/  FFMA.FTZ R0, R7, UR7, -R3 ;  /* 0x0000000707007c23 */ /* 0x002fcc0008010803 */
[----:B------:R1:W-:Y:S02]  /*1a180*/  MUFU.EX2 R21, R0 ;  /* 0x0000000000157308 */ /* 0x0003e40000000800 */
[----:B-1----:R-:W-:-:S06]  /*1a190*/  FFMA.FTZ R0, R159, UR7, -R3 ;  /* 0x000000079f007c23 */ /* 0x002fcc0008010803 */
[----:B------:R3:W1:Y:S02]  /*1a1a0*/  MUFU.EX2 R18, R0 ;  /* 0x0000000000127308 */ /* 0x0006640000000800 */
        /* <DEDUP_REMOVED lines=12> */
[----:B------:R-:W-:Y:S02]  /*1a270*/  IMAD.MOV.U32 R154, RZ, RZ, R157 ;  /* 0x000000ffff9a7224 */ /* 0x000fe400078e009d */
[----:B------:R-:W-:Y:S01]  /*1a280*/  IMAD.MOV.U32 R131, RZ, RZ, R152 ;  /* 0x000000ffff837224 */ /* 0x000fe200078e0098 */
[----:B------:R-:W-:Y:S01]  /*1a290*/  MOV R144, R153 ;  /* 0x0000009900907202 */ /* 0x000fe20000000f00 */
[----:B------:R-:W-:Y:S01]  /*1a2a0*/  IMAD.MOV.U32 R145, RZ, RZ, R154 ;  /* 0x000000ffff917224 */ /* 0x000fe200078e009a */
[----:B------:R-:W2:Y:S01]  /*1a2b0*/  LDSM.16.MT88.4 R156, [R83+0xd800] ;  /* 0x00d80000539c783b */ /* 0x000ea20000004200 */
[----:B------:R-:W-:Y:S01]  /*1a2c0*/  IMAD.MOV.U32 R146, RZ, RZ, R155 ;  /* 0x000000ffff927224 */ /* 0x000fe200078e009b */
[----:B------:R-:W-:Y:S01]  /*1a2d0*/  MOV R154, R174 ;  /* 0x000000ae009a7202 */ /* 0x000fe20000000f00 */
[----:B------:R-:W-:-:S02]  /*1a2e0*/  IMAD.MOV.U32 R152, RZ, RZ, R172 ;  /* 0x000000ffff987224 */ /* 0x000fc400078e00ac */
[----:B------:R-:W-:Y:S02]  /*1a2f0*/  IMAD.MOV.U32 R153, RZ, RZ, R173 ;  /* 0x000000ffff997224 */ /* 0x000fe400078e00ad */
[----:B------:R-:W-:Y:S02]  /*1a300*/  IMAD.MOV.U32 R155, RZ, RZ, R175 ;  /* 0x000000ffff9b7224 */ /* 0x000fe400078e00af */
[----:B------:R4:W2:Y:S01]  /*1a310*/  LDSM.16.MT88.4 R172, [R132+0xd800] ;  /* 0x00d8000084ac783b */ /* 0x0008a20000004200 */
[----:B------:R4:W4:Y:S01]  /*1a320*/  MUFU.EX2 R28, R39 ;  /* 0x00000027001c7308 */ /* 0x0009220000000800 */
[----:B------:R-:W-:Y:S01]  /*1a330*/  IMAD.MOV.U32 R128, RZ, RZ, R6 ;  /* 0x000000ffff807224 */ /* 0x000fe200078e0006 */
[----:B------:R-:W-:Y:S01]  /*1a340*/  MOV R129, R7 ;  /* 0x0000000700817202 */ /* 0x000fe20000000f00 */
[----:B------:R-:W-:Y:S01]  /*1a350*/  IMAD.MOV.U32 R40, RZ, RZ, R127 ;  /* 0x000000ffff287224 */ /* 0x000fe200078e007f */
[----:B------:R-:W-:Y:S02]  /*1a360*/  HMMA.16816.F32 R220, R8, R30, R204 ;  /* 0x0000001e08dc723c */ /* 0x000fe400000018cc */
[----:B------:R-:W-:Y:S01]  /*1a370*/  MOV R24, R129 ;  /* 0x0000008100187202 */ /* 0x000fe20000000f00 */
[----:B------:R-:W-:Y:S01]  /*1a380*/  IMAD.MOV.U32 R129, RZ, RZ, R124 ;  /* 0x000000ffff817224 */ /* 0x000fe200078e007c */
[----:B------:R-:W-:Y:S01]  /*1a390*/  F2FP.F16.F32.PACK_AB R126, R23, R29 ;  /* 0x0000001d177e723e */ /* 0x000fe200000000ff */
[----:B------:R-:W-:Y:S01]  /*1a3a0*/  IMAD.MOV.U32 R31, RZ, RZ, R5 ;  /* 0x000000ffff1f7224 */ /* 0x000fe200078e0005 */
[----:B-1----:R-:W-:Y:S01]  /*1a3b0*/  F2FP.F16.F32.PACK_AB R127, R18, R21 ;  /* 0x00000015127f723e */ /* 0x002fe200000000ff */
[----:B------:R-:W-:Y:S01]  /*1a3c0*/  IMAD.MOV.U32 R130, RZ, RZ, R151 ;  /* 0x000000ffff827224 */ /* 0x000fe200078e0097 */
[----:B------:R-:W-:Y:S01]  /*1a3d0*/  MOV R7, R150 ;  /* 0x0000009600077202 */ /* 0x000fe20000000f00 */
[----:B------:R-:W-:-:S02]  /*1a3e0*/  IMAD.MOV.U32 R30, RZ, RZ, R81 ;  /* 0x000000ffff1e7224 */ /* 0x000fc400078e0051 */
[----:B----4-:R-:W-:Y:S01]  /*1a3f0*/  IMAD.MOV.U32 R39, RZ, RZ, R128 ;  /* 0x000000ffff277224 */ /* 0x010fe200078e0080 */
[----:B------:R-:W-:Y:S01]  /*1a400*/  MOV R128, R125 ;  /* 0x0000007d00807202 */ /* 0x000fe20000000f00 */
[----:B------:R-:W-:Y:S01]  /*1a410*/  IMAD.MOV.U32 R6, RZ, RZ, R149 ;  /* 0x000000ffff067224 */ /* 0x000fe200078e0095 */
[----:B------:R-:W-:Y:S01]  /*1a420*/  F2FP.F16.F32.PACK_AB R124, R28, R22 ;  /* 0x000000161c7c723e */ /* 0x000fe200000000ff */
[----:B------:R-:W-:Y:S01]  /*1a430*/  HMMA.16816.F32 R44, R8, R26, R44 ;  /* 0x0000001a082c723c */ /* 0x000fe2000000182c */
[----:B------:R-:W-:Y:S01]  /*1a440*/  F2FP.F16.F32.PACK_AB R125, R20, R19 ;  /* 0x00000013147d723e */ /* 0x000fe200000000ff */
[----:B------:R-:W-:Y:S01]  /*1a450*/  IMAD.MOV.U32 R5, RZ, RZ, R148 ;  /* 0x000000ffff057224 */ /* 0x000fe200078e0094 */
[----:B------:R-:W-:Y:S01]  /*1a460*/  MOV R148, R191 ;  /* 0x000000bf00947202 */ /* 0x000fe20000000f00 */
[----:B------:R-:W-:Y:S01]  /*1a470*/  IMAD.MOV.U32 R149, RZ, RZ, R190 ;  /* 0x000000ffff957224 */ /* 0x000fe200078e00be */
[----:B------:R-:W-:Y:S01]  /*1a480*/  MOV R151, R188 ;  /* 0x000000bc00977202 */ /* 0x000fe20000000f00 */
[----:B------:R-:W-:Y:S01]  /*1a490*/  IMAD.MOV.U32 R150, RZ, RZ, R189 ;  /* 0x000000ffff967224 */ /* 0x000fe200078e00bd */
[----:B------:R-:W-:Y:S01]  /*1a4a0*/  MOV R26, R144 ;  /* 0x00000090001a7202 */ /* 0x000fe20000000f00 */
[----:B------:R1:W-:Y:S01]  /*1a4b0*/  LDSM.16.MT88.4 R188, [R34+0x1800] ;  /* 0x0018000022bc783b */ /* 0x0003e20000004200 */
[----:B------:R-:W-:-:S02]  /*1a4c0*/  IMAD.MOV.U32 R27, RZ, RZ, R130 ;  /* 0x000000ffff1b7224 */ /* 0x000fc400078e0082 */
[----:B------:R-:W-:Y:S01]  /*1a4d0*/  IMAD.MOV.U32 R25, RZ, RZ, R131 ;  /* 0x000000ffff197224 */ /* 0x000fe200078e0083 */
[----:B------:R-:W-:Y:S01]  /*1a4e0*/  MOV R131, R154 ;  /* 0x0000009a00837202 */ /* 0x000fe20000000f00 */
[----:B------:R-:W-:Y:S01]  /*1a4f0*/  IMAD.MOV.U32 R144, RZ, RZ, R152 ;  /* 0x000000ffff907224 */ /* 0x000fe200078e0098 */
[----:B------:R-:W-:Y:S01]  /*1a500*/  MOV R147, R80 ;  /* 0x0000005000937202 */ /* 0x000fe20000000f00 */
[----:B------:R-:W-:Y:S01]  /*1a510*/  IMAD.MOV.U32 R130, RZ, RZ, R155 ;  /* 0x000000ffff827224 */ /* 0x000fe200078e009b */
[----:B------:R4:W-:Y:S01]  /*1a520*/  MUFU.EX2 R11, R0 ;  /* 0x00000000000b7308 */ /* 0x0009e20000000800 */
[----:B------:R-:W-:Y:S01]  /*1a530*/  IMAD.MOV.U32 R35, RZ, RZ, R4 ;  /* 0x000000ffff237224 */ /* 0x000fe200078e0004 */
[----:B------:R-:W-:Y:S01]  /*1a540*/  MOV R132, R147 ;  /* 0x0000009300847202 */ /* 0x000fe20000000f00 */
[----:B------:R-:W-:Y:S02]  /*1a550*/  IMAD.MOV.U32 R9, RZ, RZ, R145 ;  /* 0x000000ffff097224 */ /* 0x000fe400078e0091 */
[--C-:B------:R-:W-:Y:S01]  /*1a560*/  FFMA.FTZ R8, R237, UR7, -R32.reuse ;  /* 0x00000007ed087c23 */ /* 0x100fe20008010820 */
[----:B------:R-:W-:Y:S01]  /*1a570*/  FFMA.FTZ R2, R236, UR7, -R32 ;  /* 0x00000007ec027c23 */ /* 0x000fe20008010820 */
[----:B------:R-:W-:Y:S01]  /*1a580*/  IMAD.MOV.U32 R36, RZ, RZ, R146 ;  /* 0x000000ffff247224 */ /* 0x000fe200078e0092 */
[----:B------:R3:W5:Y:S01]  /*1a590*/  LDL.LU R237, [R1+0xc8] ;  /* 0x0000c80001ed7983 */ /* 0x0007620000300800 */
[----:B------:R-:W-:-:S03]  /*1a5a0*/  MOV R16, R231 ;  /* 0x000000e700107202 */ /* 0x000fc60000000f00 */
[----:B------:R-:W-:Y:S01]  /*1a5b0*/  LDSM.16.MT88.4 R204, [R137+0x1800] ;  /* 0x0018000089cc783b */ /* 0x000fe20000004200 */
[----:B-1----:R-:W-:Y:S01]  /*1a5c0*/  IMAD.MOV.U32 R34, RZ, RZ, R30 ;  /* 0x000000ffff227224 */ /* 0x002fe200078e001e */
[----:B------:R-:W-:Y:S01]  /*1a5d0*/  MUFU.EX2 R13, R8 ;  /* 0x00000008000d7308 */ /* 0x000fe20000000800 */
[----:B------:R-:W-:Y:S01]  /*1a5e0*/  IMAD.MOV.U32 R30, RZ, RZ, R153 ;  /* 0x000000ffff1e7224 */ /* 0x000fe200078e0099 */
[----:B------:R1:W5:Y:S01]  /*1a5f0*/  LDL.LU R236, [R1+0xc4] ;  /* 0x0000c40001ec7983 */ /* 0x0003620000300800 */
[C---:B--2---:R-:W-:Y:S03]  /*1a600*/  HMMA.16816.F32 R152, R124.reuse, R158, R164 ;  /* 0x0000009e7c98723c */ /* 0x044fe600000018a4 */
[----:B------:R1:W5:Y:S04]  /*1a610*/  LDL.LU R231, [R1+0xc0] ;  /* 0x0000c00001e77983 */ /* 0x0003680000300800 */
[----:B------:R-:W-:Y:S01]  /*1a620*/  LDSM.16.MT88.4 R80, [R83+0xf800] ;  /* 0x00f800005350783b */ /* 0x000fe20000004200 */
[----:B------:R-:W-:Y:S01]  /*1a630*/  HMMA.16816.F32 R164, R124, R172, R64 ;  /* 0x000000ac7ca4723c */ /* 0x000fe20000001840 */
[----:B------:R-:W-:Y:S01]  /*1a640*/  IMAD.MOV.U32 R65, RZ, RZ, R5 ;  /* 0x000000ffff417224 */ /* 0x000fe200078e0005 */
[----:B------:R-:W-:Y:S01]  /*1a650*/  MOV R67, R7 ;  /* 0x0000000700437202 */ /* 0x000fe20000000f00 */
[----:B------:R-:W-:-:S02]  /*1a660*/  IMAD.MOV.U32 R66, RZ, RZ, R6 ;  /* 0x000000ffff427224 */ /* 0x000fc400078e0006 */
[----:B----4-:R-:W-:Y:S01]  /*1a670*/  FFMA.FTZ R0, R65, UR7, -R33 ;  /* 0x0000000741007c23 */ /* 0x010fe20008010821 */
[----:B------:R-:W2:Y:S01]  /*1a680*/  LDSM.16.MT88.4 R4, [R137+0x3800] ;  /* 0x003800008904783b */ /* 0x000ea20000004200 */
[----:B------:R-:W-:Y:S02]  /*1a690*/  IMAD.MOV.U32 R65, RZ, RZ, R67 ;  /* 0x000000ffff417224 */ /* 0x000fe400078e0043 */
[----:B------:R-:W-:Y:S02]  /*1a6a0*/  IMAD.MOV.U32 R64, RZ, RZ, R66 ;  /* 0x000000ffff407224 */ /* 0x000fe400078e0042 */
[----:B------:R-:W-:Y:S01]  /*1a6b0*/  IMAD.MOV.U32 R67, RZ, RZ, R35 ;  /* 0x000000ffff437224 */ /* 0x000fe200078e0023 */
[----:B------:R-:W-:Y:S01]  /*1a6c0*/  MOV R35, R132 ;  /* 0x0000008400237202 */ /* 0x000fe20000000f00 */
[----:B------:R-:W-:Y:S02]  /*1a6d0*/  IMAD.MOV.U32 R132, RZ, RZ, R9 ;  /* 0x000000ffff847224 */ /* 0x000fe400078e0009 */
[----:B------:R4:W-:Y:S02]  /*1a6e0*/  MUFU.EX2 R9, R0 ;  /* 0x0000000000097308 */ /* 0x0009e40000000800 */
[----:B----4-:R-:W-:-:S06]  /*1a6f0*/  FFMA.FTZ R0, R64, UR7, -R33 ;  /* 0x0000000740007c23 */ /* 0x010fcc0008010821 */
[----:B------:R4:W-:Y:S02]  /*1a700*/  MUFU.EX2 R8, R0 ;  /* 0x0000000000087308 */ /* 0x0009e40000000800 */
[----:B----4-:R-:W-:Y:S01]  /*1a710*/  FFMA.FTZ R0, R65, UR7, -R33 ;  /* 0x0000000741007c23 */ /* 0x010fe20008010821 */
[----:B---3--:R-:W-:Y:S01]  /*1a720*/  FFMA.FTZ R3, R17, UR7, -R32 ;  /* 0x0000000711037c23 */ /* 0x008fe20008010820 */
[----:B------:R-:W-:-:S04]  /*1a730*/  MOV R32, R148 ;  /* 0x0000009400207202 */ /* 0x000fc80000000f00 */
        /* <DEDUP_REMOVED lines=17> */
[----:B------:R1:W5:Y:S01]  /*1a850*/  LDL.LU R230, [R1+0xbc] ;  /* 0x0000bc0001e67983 */ /* 0x0003620000300800 */
[----:B------:R-:W-:-:S03]  /*1a860*/  IMAD.MOV.U32 R27, RZ, RZ, R24 ;  /* 0x000000ffff1b7224 */ /* 0x000fc600078e0018 */
[----:B------:R-:W3:Y:S01]  /*1a870*/  LDL.LU R24, [R1+0xa0] ;  /* 0x0000a00001187983 */ /* 0x000ee20000300800 */
[----:B------:R-:W-:Y:S08]  /*1a880*/  MUFU.EX2 R10, R3 ;  /* 0x00000003000a7308 */ /* 0x000ff00000000800 */
[----:B------:R4:W-:Y:S02]  /*1a890*/  MUFU.EX2 R3, R0 ;  /* 0x0000000000037308 */ /* 0x0009e40000000800 */
[----:B----4-:R-:W-:-:S02]  /*1a8a0*/  FFMA.FTZ R0, R15, UR7, -R33 ;  /* 0x000000070f007c23 */ /* 0x010fc40008010821 */
[----:B------:R-:W4:Y:S04]  /*1a8b0*/  LDL.LU R15, [R1+0xa4] ;  /* 0x0000a400010f7983 */ /* 0x000f280000300800 */
[----:B------:R-:W2:Y:S08]  /*1a8c0*/  MUFU.EX2 R17, R2 ;  /* 0x0000000200117308 */ /* 0x000eb00000000800 */
[----:B------:R-:W1:Y:S01]  /*1a8d0*/  MUFU.EX2 R2, R0 ;  /* 0x0000000000027308 */ /* 0x000e620000000800 */
[----:B------:R-:W-:Y:S01]  /*1a8e0*/  IMAD.MOV.U32 R145, RZ, RZ, R149 ;  /* 0x000000ffff917224 */ /* 0x000fe200078e0095 */
[----:B------:R-:W-:Y:S01]  /*1a8f0*/  MOV R147, R151 ;  /* 0x0000009700937202 */ /* 0x000fe20000000f00 */
[----:B------:R-:W-:-:S02]  /*1a900*/  IMAD.MOV.U32 R146, RZ, RZ, R150 ;  /* 0x000000ffff927224 */ /* 0x000fc400078e0096 */
[----:B------:R-:W-:Y:S01]  /*1a910*/  FADD.FTZ R14, R16, R14 ;  /* 0x0000000e100e7221 */ /* 0x000fe20000010000 */
[----:B------:R-:W-:Y:S01]  /*1a920*/  HMMA.16816.F32 R148, R124, R156, R168 ;  /* 0x0000009c7c94723c */ /* 0x000fe200000018a8 */
[----:B------:R-:W-:Y:S02]  /*1a930*/  MOV R64, R130 ;  /* 0x0000008200407202 */ /* 0x000fe40000000f00 */
[----:B--2---:R-:W-:-:S05]  /*1a940*/  F2FP.F16.F32.PACK_AB R130, R17, R13 ;  /* 0x0000000d1182723e */ /* 0x004fca00000000ff */
[----:B------:R-:W-:Y:S01]  /*1a950*/  HMMA.16816.F32 R168, R124, R174, R60 ;  /* 0x000000ae7ca8723c */ /* 0x000fe2000000183c */
[----:B------:R-:W-:Y:S01]  /*1a960*/  IMAD.MOV.U32 R63, RZ, RZ, R131 ;  /* 0x000000ffff3f7224 */ /* 0x000fe200078e0083 */
[----:B-1----:R-:W-:-:S06]  /*1a970*/  F2FP.F16.F32.PACK_AB R131, R2, R3 ;  /* 0x000000030283723e */ /* 0x002fcc00000000ff */
        /* <DEDUP_REMOVED lines=12> */
[----:B------:R-:W-:-:S11]  /*1aa40*/  UISETP.GT.U32.AND UP0, UPT, UR4, UR19, UPT ;  /* 0x000000130400728c */ /* 0x000fd6000bf04070 */
[----:B------:R-:W-:Y:S01]  /*1aa50*/  @UP0 UIADD3 UR22, UPT, UPT, UR22, -0x4, URZ ;  /* 0xfffffffc16160890 */ /* 0x000fe2000fffe0ff */
[----:B---3--:R-:W-:Y:S01]  /*1aa60*/  FFMA.FTZ R0, R24, R38, R228 ;  /* 0x0000002618007223 */ /* 0x008fe200000100e4 */
[----:B------:R-:W-:Y:S01]  /*1aa70*/  FADD.FTZ R24, R128, R12 ;  /* 0x0000000c80187221 */ /* 0x000fe20000010000 */
[----:B------:R-:W-:Y:S01]  /*1aa80*/  F2FP.F16.F32.PACK_AB R128, R10, R11 ;  /* 0x0000000b0a80723e */ /* 0x000fe200000000ff */
[----:B------:R2:W5:Y:S01]  /*1aa90*/  LDL.LU R228, [R1+0xb8] ;  /* 0x0000b80001e47983 */ /* 0x0005620000300800 */
[----:B------:R-:W-:Y:S01]  /*1aaa0*/  FADD.FTZ R16, R129, R0 ;  /* 0x0000000081107221 */ /* 0x000fe20000010000 */
[----:B------:R-:W-:Y:S01]  /*1aab0*/  F2FP.F16.F32.PACK_AB R129, R8, R9 ;  /* 0x000000090881723e */ /* 0x000fe200000000ff */
[----:B------:R-:W-:-:S06]  /*1aac0*/  FADD.FTZ R12, R64, R14 ;  /* 0x0000000e400c7221 */ /* 0x000fcc0000010000 */
[----:B------:R-:W-:Y:S01]  /*1aad0*/  HMMA.16816.F32 R116, R128, R4, R116 ;  /* 0x000000048074723c */ /* 0x000fe20000001874 */
[----:B------:R-:W-:Y:S01]  /*1aae0*/  FADD.FTZ R5, R65, R24 ;  /* 0x0000001841057221 */ /* 0x000fe20000010000 */
[----:B------:R-:W-:Y:S01]  /*1aaf0*/  FADD.FTZ R4, R66, R16 ;  /* 0x0000001042047221 */ /* 0x000fe20000010000 */
[----:B------:R-:W-:Y:S01]  /*1ab00*/  FADD.FTZ R16, R32, R12 ;  /* 0x0000000c20107221 */ /* 0x000fe20000010000 */
[----:B----4-:R-:W-:-:S04]  /*1ab10*/  FFMA.FTZ R15, R15, R37, R232 ;  /* 0x000000250f0f7223 */ /* 0x010fc800000100e8 */
[----:B------:R-:W-:Y:S01]  /*1ab20*/  FADD.FTZ R0, R63, R15 ;  /* 0x0000000f3f007221 */ /* 0x000fe20000010000 */
[----:B------:R-:W-:Y:S01]  /*1ab30*/  HMMA.16816.F32 R160, R128, R172, R160 ;  /* 0x000000ac80a0723c */ /* 0x000fe200000018a0 */
[----:B------:R-:W-:Y:S02]  /*1ab40*/  FADD.FTZ R15, R35, R5 ;  /* 0x00000005230f7221 */ /* 0x000fe40000010000 */
[----:B------:R-:W-:Y:S01]  /*1ab50*/  FADD.FTZ R0, R67, R0 ;  /* 0x0000000043007221 */ /* 0x000fe20000010000 */
[----:B------:R-:W-:Y:S01]  /*1ab60*/  FADD.FTZ R14, R34, R4 ;  /* 0x00000004220e7221 */ /* 0x000fe20000010000 */
[----:B------:R-:W-:-:S03]  /*1ab70*/  FADD.FTZ R5, R36, R16 ;  /* 0x0000001024057221 */ /* 0x000fc60000010000 */
        /* <DEDUP_REMOVED lines=68> */
.L_x_1000:
[----:B------:R-:W-:-:S12]  /*1afc0*/  UIADD3 UR22, UPT, UPT, UR4, -0x1, URZ ;  /* 0xffffffff04167890 */ /* 0x000fd8000fffe0ff */
.L_x_1003:
[----:B------:R-:W-:-:S09]  /*1afd0*/  UISETP.GE.AND UP0, UPT, UR22, UR19, UPT ;  /* 0x000000131600728c */ /* 0x000fd2000bf06270 */
[----:B------:R-:W-:Y:S05]  /*1afe0*/  BRA.U !UP0, `(.L_x_1004) ;  /* 0x0000007508247547 */ /* 0x000fea000b800000 */
[----:B--23--:R-:W2:Y:S01]  /*1aff0*/  LDC.64 R4, c[0x0][0x3c0] ;  /* 0x0000f000ff047b82 */ /* 0x00cea20000000a00 */
[----:B-1--4-:R-:W1:Y:S01]  /*1b000*/  S2R R232, SR_TID.X ;  /* 0x0000000000e87919 */ /* 0x012e620000002100 */
        /* <DEDUP_REMOVED lines=11> */
[----:B------:R-:W1:Y:S01]  /*1b0c0*/  LDCU UR10, c[0x0][0x440] ;  /* 0x00008800ff0a77ac */ /* 0x000e620008000800 */
[----:B------:R-:W1:Y:S01]  /*1b0d0*/  LDCU UR4, c[0x0][0x45c] ;  /* 0x00008b80ff0477ac */ /* 0x000e620008000800 */
[----:B---3--:R-:W-:Y:S01]  /*1b0e0*/  ISETP.GE.AND P5, PT, R228, UR7, PT ;  /* 0x00000007e4007c0c */ /* 0x008fe2000bfa6270 */
[----:B------:R-:W-:Y:S01]  /*1b0f0*/  UMOV UR7, 0x400 ;  /* 0x0000040000077882 */ /* 0x000fe20000000000 */
[----:B------:R-:W3:Y:S01]  /*1b100*/  LDCU UR9, c[0x0][0x50c] ;  /* 0x0000a180ff0977ac */ /* 0x000ee20008000800 */
[----:B--2---:R-:W-:Y:S01]  /*1b110*/  IMAD.MOV.U32 R2, RZ, RZ, R5 ;  /* 0x000000ffff027224 */ /* 0x004fe200078e0005 */
[----:B------:R2:W-:Y:S01]  /*1b120*/  STL.64 [R1+0x80], R4 ;  /* 0x0000800401007387 */ /* 0x0005e20000100a00 */
[----:B------:R-:W-:Y:S01]  /*1b130*/  IMAD.MOV.U32 R0, RZ, RZ, R4 ;  /* 0x000000ffff007224 */ /* 0x000fe200078e0004 */
[----:B------:R-:W2:Y:S04]  /*1b140*/  LDCU UR8, c[0x0][0x504] ;  /* 0x0000a080ff0877ac */ /* 0x000ea80008000800 */
[C---:B------:R-:W-:Y:S01]  /*1b150*/  SHF.L.U64.HI R2, R0.reuse, 0x4, R2 ;  /* 0x0000000400027819 */ /* 0x040fe20000010202 */
[----:B----4-:R-:W-:Y:S01]  /*1b160*/  ULEA UR5, UR5, UR7, 0x18 ;  /* 0x0000000705057291 */ /* 0x010fe2000f8ec0ff */
[----:B------:R-:W-:Y:S01]  /*1b170*/  SHF.L.U32 R0, R0, 0x4, RZ ;  /* 0x0000000400007819 */ /* 0x000fe200000006ff */
[C---:B-1----:R-:W-:Y:S01]  /*1b180*/  IMAD.SHL.U32 R233, R232.reuse, 0x40, RZ ;  /* 0x00000040e8e97824 */ /* 0x042fe200078e00ff */
[----:B------:R-:W-:Y:S01]  /*1b190*/  LOP3.LUT P0, RZ, R232, 0x2, RZ, 0xc0, !PT ;  /* 0x00000002e8ff7812 */ /* 0x000fe2000780c0ff */
[----:B------:R1:W-:Y:S03]  /*1b1a0*/  STL [R1+0xb4], R2 ;  /* 0x0000b40201007387 */ /* 0x0003e60000100800 */
[----:B------:R-:W-:Y:S01]  /*1b1b0*/  SEL R229, R229, 0xffffffe0, !P0 ;  /* 0xffffffe0e5e57807 */ /* 0x000fe20004000000 */
[----:B------:R1:W-:Y:S01]  /*1b1c0*/  STL [R1+0xb0], R0 ;  /* 0x0000b00001007387 */ /* 0x0003e20000100800 */
[----:B------:R-:W-:Y:S01]  /*1b1d0*/  LOP3.LUT R234, R233, 0x400, RZ, 0xc0, !PT ;  /* 0x00000400e9ea7812 */ /* 0x000fe200078ec0ff */
[----:B---3--:R-:W-:Y:S06]  /*1b1e0*/  BRA `(.L_x_1005) ;  /* 0x00000004006c7947 */ /* 0x008fec0003800000 */
.L_x_1007:
[----:B------:R-:W2:Y:S01]  /*1b1f0*/  LDL R225, [R1+0x7c] ;  /* 0x00007c0001e17983 */ /* 0x000ea20000100800 */
[----:B------:R-:W1:Y:S01]  /*1b200*/  LDC.64 R8, c[0x0][0x3b8] ;  /* 0x0000ee00ff087b82 */ /* 0x000e620000000a00 */
[----:B------:R-:W-:Y:S01]  /*1b210*/  LOP3.LUT R136, R142, 0x1f8, RZ, 0xc0, !PT ;  /* 0x000001f88e887812 */ /* 0x000fe200078ec0ff */
[----:B------:R-:W-:Y:S01]  /*1b220*/  UIADD3 UR7, UPT, UPT, UR22, -0x1, URZ ;  /* 0xffffffff16077890 */ /* 0x000fe2000fffe0ff */
[----:B------:R-:W3:Y:S01]  /*1b230*/  LDL R224, [R1+0x78] ;  /* 0x0000780001e07983 */ /* 0x000ee20000100800 */
[----:B------:R-:W-:Y:S01]  /*1b240*/  IMAD.U32 R135, RZ, RZ, UR22 ;  /* 0x00000016ff877e24 */ /* 0x000fe2000f8e00ff */
[----:B------:R-:W-:Y:S03]  /*1b250*/  LOP3.LUT R138, R136, 0x38, R232, 0x78, !PT ;  /* 0x00000038888a7812 */ /* 0x000fe600078e78e8 */
[----:B------:R-:W-:Y:S01]  /*1b260*/  @!P1 VIADD R135, R135, 0xffffffff ;  /* 0xffffffff87879836 */ /* 0x000fe20000000000 */
[----:B------:R-:W-:Y:S04]  /*1b270*/  LOP3.LUT R138, R138, 0x1e00, R142, 0xf8, !PT ;  /* 0x00001e008a8a7812 */ /* 0x000fe800078ef88e */
[----:B------:R-:W-:Y:S01]  /*1b280*/  LEA R236, R138, UR5, 0x1 ;  /* 0x000000058aec7c11 */ /* 0x000fe2000f8e08ff */
[----:B-1----:R-:W-:Y:S04]  /*1b290*/  IMAD.WIDE.U32 R10, R8, UR7, RZ ;  /* 0x00000007080a7c25 */ /* 0x002fe8000f8e00ff */
[----:B------:R-:W-:Y:S02]  /*1b2a0*/  IMAD R11, R9, UR7, R11 ;  /* 0x00000007090b7c24 */ /* 0x000fe4000f8e020b */
[C---:B------:R-:W-:Y:S04]  /*1b2b0*/  @!P1 IMAD.WIDE.U32 R136, R135.reuse, R8, RZ ;  /* 0x0000000887889225 */ /* 0x040fe800078e00ff */
[----:B------:R-:W-:Y:S01]  /*1b2c0*/  @!P1 IMAD R137, R135, R9, R137 ;  /* 0x0000000987899224 */ /* 0x000fe200078e0289 */
[CC--:B--2---:R-:W-:Y:S04]  /*1b2d0*/  @!P5 LEA R209, P0, R10.reuse, R225.reuse, 0x7 ;  /* 0x000000e10ad1d211 */ /* 0x0c4fe800078038ff */
[-CC-:B---3--:R-:W-:Y:S02]  /*1b2e0*/  @!P5 LEA.HI.X R208, R10, R224.reuse, R11.reuse, 0x7, P0 ;  /* 0x000000e00ad0d211 */ /* 0x188fe400000f3c0b */
[----:B------:R-:W-:Y:S02]  /*1b2f0*/  @!P1 LEA R142, P0, R136, R225, 0x7 ;  /* 0x000000e1888e9211 */ /* 0x000fe400078038ff */
[C---:B------:R-:W-:Y:S01]  /*1b300*/  SHF.L.U64.HI R11, R10.reuse, 0x6, R11 ;  /* 0x000000060a0b7819 */ /* 0x040fe2000001020b */
[----:B------:R-:W-:Y:S01]  /*1b310*/  IMAD.SHL.U32 R10, R10, 0x40, RZ ;  /* 0x000000400a0a7824 */ /* 0x000fe200078e00ff */
        /* <DEDUP_REMOVED lines=11> */
[--C-:B------:R-:W-:Y:S01]  /*1b3d0*/  @!P5 LEA.HI.X R135, R10, R224, R11.reuse, 0x1, P2 ;  /* 0x000000e00a87d211 */ /* 0x100fe200010f0c0b */
[----:B------:R-:W-:Y:S01]  /*1b3e0*/  @!PT LDS RZ, [RZ] ;  /* 0x00000000fffff984 */ /* 0x000fe20000000800 */
[----:B------:R-:W-:Y:S01]  /*1b3f0*/  @!PT LDS RZ, [RZ] ;  /* 0x00000000fffff984 */ /* 0x000fe20000000800 */
[----:B------:R-:W-:Y:S01]  /*1b400*/  @!PT LDS RZ, [RZ] ;  /* 0x00000000fffff984 */ /* 0x000fe20000000800 */
[----:B------:R3:W-:Y:S01]  /*1b410*/  @!P1 LDGSTS.E.BYPASS.LTC128B.128 [R236+0xa000], desc[UR28][R142.64+0x80] ;  /* 0x0a0000808eec9fae */ /* 0x0007e2000b981a1c */
[----:B------:R-:W-:Y:S03]  /*1b420*/  @!P5 LEA R138, P2, R8, R10, 0x4 ;  /* 0x0000000a088ad211 */ /* 0x000fe600078420ff */
[----:B------:R2:W-:Y:S01]  /*1b430*/  @P1 STS.128 [R236+0xa000], RZ ;  /* 0x00a000ffec001388 */ /* 0x0005e20000000c00 */
[C---:B-1----:R-:W-:Y:S04]  /*1b440*/  @!P1 LEA R136, P0, R10.reuse, R225, 0x1 ;  /* 0x000000e10a889211 */ /* 0x042fe800078008ff */
[----:B------:R-:W-:Y:S01]  /*1b450*/  @!P1 LEA.HI.X R137, R10, R224, R11, 0x1, P0 ;  /* 0x000000e00a899211 */ /* 0x000fe200000f0c0b */
[----:B---3--:R-:W-:Y:S02]  /*1b460*/  @!P5 IMAD.MOV.U32 R142, RZ, RZ, R208 ;  /* 0x000000ffff8ed224 */ /* 0x008fe400078e00d0 */
[----:B------:R-:W-:Y:S01]  /*1b470*/  @!P5 IMAD.MOV.U32 R143, RZ, RZ, R135 ;  /* 0x000000ffff8fd224 */ /* 0x000fe200078e0087 */
[C---:B------:R-:W-:Y:S04]  /*1b480*/  @!P1 LEA R135, P0, R8.reuse, R10, 0x4 ;  /* 0x0000000a08879211 */ /* 0x040fe800078020ff */
        /* <DEDUP_REMOVED lines=10> */
[--C-:B-1----:R-:W-:Y:S02]  /*1b530*/  @!P5 LEA.HI.X R142, R8, R11, R9.reuse, 0x4, P2 ;  /* 0x0000000b088ed211 */ /* 0x102fe400010f2409 */
[C---:B------:R-:W-:Y:S04]  /*1b540*/  @!P5 LEA R143, P2, R138.reuse, R225, 0x1 ;  /* 0x000000e18a8fd211 */ /* 0x040fe800078408ff */
[-C--:B------:R-:W-:Y:S02]  /*1b550*/  @!P5 LEA.HI.X R138, R138, R224.reuse, R142, 0x1, P2 ;  /* 0x000000e08a8ad211 */ /* 0x080fe400010f0c8e */
[C---:B---3--:R-:W-:Y:S02]  /*1b560*/  @!P1 LEA.HI.X R137, R8.reuse, R11, R9, 0x4, P0 ;  /* 0x0000000b08899211 */ /* 0x048fe400000f2409 */
[C---:B------:R-:W-:Y:S04]  /*1b570*/  @!P1 LEA R136, P0, R135.reuse, R225, 0x1 ;  /* 0x000000e187889211 */ /* 0x040fe800078008ff */
[----:B------:R-:W-:Y:S02]  /*1b580*/  @!P1 LEA.HI.X R137, R135, R224, R137, 0x1, P0 ;  /* 0x000000e087899211 */ /* 0x000fe400000f0c89 */
[CC--:B------:R-:W-:Y:S02]  /*1b590*/  @!P5 LEA R135, P2, R8.reuse, R10.reuse, 0x5 ;  /* 0x0000000a0887d211 */ /* 0x0c0fe400078428ff */
[C---:B------:R-:W-:Y:S02]  /*1b5a0*/  @!P1 LEA R10, P0, R8.reuse, R10, 0x5 ;  /* 0x0000000a080a9211 */ /* 0x040fe400078028ff */
[CCC-:B------:R-:W-:Y:S02]  /*1b5b0*/  @!P5 LEA.HI.X R208, R8.reuse, R11.reuse, R9.reuse, 0x5, P2 ;  /* 0x0000000b08d0d211 */ /* 0x1c0fe400010f2c09 */
[----:B------:R-:W-:Y:S01]  /*1b5c0*/  @!P1 LEA.HI.X R142, R8, R11, R9, 0x5, P0 ;  /* 0x0000000b088e9211 */ /* 0x000fe200000f2c09 */
[----:B------:R-:W-:Y:S02]  /*1b5d0*/  @!P5 IMAD.MOV.U32 R8, RZ, RZ, R143 ;  /* 0x000000ffff08d224 */ /* 0x000fe400078e008f */
[----:B------:R-:W-:Y:S01]  /*1b5e0*/  @!P5 IMAD.MOV.U32 R9, RZ, RZ, R138 ;  /* 0x000000ffff09d224 */ /* 0x000fe200078e008a */
[CC--:B------:R-:W-:Y:S04]  /*1b5f0*/  @!P5 LEA R138, P2, R135.reuse, R225.reuse, 0x1 ;  /* 0x000000e1878ad211 */ /* 0x0c0fe800078408ff */
[----:B------:R-:W-:Y:S01]  /*1b600*/  @!PT LDS RZ, [RZ] ;  /* 0x00000000fffff984 */ /* 0x000fe20000000800 */
[----:B------:R-:W-:Y:S01]  /*1b610*/  @!PT LDS RZ, [RZ] ;  /* 0x00000000fffff984 */ /* 0x000fe20000000800 */
[----:B------:R-:W-:Y:S01]  /*1b620*/  @!PT LDS RZ, [RZ] ;  /* 0x00000000fffff984 */ /* 0x000fe20000000800 */
[----:B------:R1:W-:Y:S01]  /*1b630*/  @!P5 LDGSTS.E.BYPASS.LTC128B.128 [R236+0x9000], desc[UR28][R8.64] ;  /* 0x0900000008ecdfae */ /* 0x0003e2000b981a1c */
[-C--:B------:R-:W-:Y:S03]  /*1b640*/  @!P5 LEA.HI.X R11, R135, R224.reuse, R208, 0x1, P2 ;  /* 0x000000e0870bd211 */ /* 0x080fe600010f0cd0 */
[----:B------:R2:W-:Y:S04]  /*1b650*/  @P5 STS.128 [R236+0x9000], RZ ;  /* 0x009000ffec005388 */ /* 0x0005e80000000c00 */
[----:B------:R-:W-:Y:S01]  /*1b660*/  @!PT LDS RZ, [RZ] ;  /* 0x00000000fffff984 */ /* 0x000fe20000000800 */
[----:B------:R-:W-:Y:S01]  /*1b670*/  @!PT LDS RZ, [RZ] ;  /* 0x00000000fffff984 */ /* 0x000fe20000000800 */
[----:B------:R-:W-:Y:S01]  /*1b680*/  @!PT LDS RZ, [RZ] ;  /* 0x00000000fffff984 */ /* 0x000fe20000000800 */
[----:B------:R2:W-:Y:S04]  /*1b690*/  @!P1 LDGSTS.E.BYPASS.LTC128B.128 [R236+0xb000], desc[UR28][R136.64+0x80] ;  /* 0x0b00008088ec9fae */ /* 0x0005e8000b981a1c */
[----:B------:R2:W-:Y:S01]  /*1b6a0*/  @P1 STS.128 [R236+0xb000], RZ ;  /* 0x00b000ffec001388 */ /* 0x0005e20000000c00 */
[C---:B-1----:R-:W-:Y:S04]  /*1b6b0*/  @!P1 LEA R8, P0, R10.reuse, R225, 0x1 ;  /* 0x000000e10a089211 */ /* 0x042fe800078008ff */
[----:B------:R-:W-:Y:S01]  /*1b6c0*/  @!P1 LEA.HI.X R9, R10, R224, R142, 0x1, P0 ;  /* 0x000000e00a099211 */ /* 0x000fe200000f0c8e */
        /* <DEDUP_REMOVED lines=13> */
.L_x_1005:
[----:B------:R-:W3:Y:S01]  /*1b7a0*/  LDL R13, [R1+0x80] ;  /* 0x00008000010d7983 */ /* 0x000ee20000100800 */
[----:B------:R-:W-:Y:S05]  /*1b7b0*/  DEPBAR.LE SB0, 0x0 ;  /* 0x000080000000791a */ /* 0x000fea0000000000 */
[----:B------:R-:W1:Y:S01]  /*1b7c0*/  LDL R14, [R1+0x84] ;  /* 0x00008400010e7983 */ /* 0x000e620000100800 */
[C---:B------:R-:W-:Y:S01]  /*1b7d0*/  IMAD.SHL.U32 R142, R232.reuse, 0x8, RZ ;  /* 0x00000008e88e7824 */ /* 0x040fe200078e00ff */
[----:B-----5:R-:W-:Y:S01]  /*1b7e0*/  SHF.R.U32.HI R230, RZ, 0x1, R232 ;  /* 0x00000001ffe67819 */ /* 0x020fe200000116e8 */
[C---:B------:R-:W-:Y:S03]  /*1b7f0*/  IMAD.SHL.U32 R138, R232.reuse, 0x2, RZ ;  /* 0x00000002e88a7824 */ /* 0x040fe600078e00ff */
[----:B------:R-:W4:Y:S01]  /*1b800*/  LDL R10, [R1+0x8c] ;  /* 0x00008c00010a7983 */ /* 0x000f220000100800 */
[----:B------:R-:W-:Y:S01]  /*1b810*/  LOP3.LUT P4, RZ, R232, 0x4, RZ, 0xc0, !PT ;  /* 0x00000004e8ff7812 */ /* 0x000fe2000788c0ff */
[----:B--2---:R-:W-:Y:S01]  /*1b820*/  UIADD3 UR7, UPT, UPT, UR21, UR8, URZ ;  /* 0x0000000815077290 */ /* 0x004fe2000fffe0ff */
[----:B------:R-:W-:Y:S03]  /*1b830*/  LOP3.LUT R228, R142, 0x38, RZ, 0xc0, !PT ;  /* 0x000000388ee47812 */ /* 0x000fe600078ec0ff */
[----:B------:R-:W2:Y:S01]  /*1b840*/  LDL R15, [R1+0x88] ;  /* 0x00008800010f7983 */ /* 0x000ea20000100800 */
[----:B------:R-:W-:Y:S01]  /*1b850*/  SEL R224, R235, 0xffffffc0, !P4 ;  /* 0xffffffc0ebe07807 */ /* 0x000fe20006000000 */
[----:B------:R-:W-:Y:S01]  /*1b860*/  UISETP.GT.AND UP0, UPT, UR22, UR19, UPT ;  /* 0x000000131600728c */ /* 0x000fe2000bf04270 */
[----:B------:R-:W-:Y:S03]  /*1b870*/  LOP3.LUT R12, R228, 0x40, RZ, 0xfc, !PT ;  /* 0x00000040e40c7812 */ /* 0x000fe600078efcff */
[----:B------:R-:W5:Y:S06]  /*1b880*/  LDL R9, [R1+0xb0] ;  /* 0x0000b00001097983 */ /* 0x000f6c0000100800 */
[----:B------:R-:W5:Y:S01]  /*1b890*/  LDL R8, [R1+0xb4] ;  /* 0x0000b40001087983 */ /* 0x000f620000100800 */
[----:B------:R-:W-:Y:S06]  /*1b8a0*/  BAR.SYNC.DEFER_BLOCKING 0x0 ;  /* 0x0000000000007b1d */ /* 0x000fec0000010000 */
[----:B------:R-:W-:Y:S06]  /*1b8b0*/  STL [R1+0x94], R142 ;  /* 0x0000948e01007387 */ /* 0x000fec0000100800 */
[----:B------:R5:W-:Y:S06]  /*1b8c0*/  STL [R1+0x90], R12 ;  /* 0x0000900c01007387 */ /* 0x000bec0000100800 */
[----:B------:R-:W-:Y:S01]  /*1b8d0*/  STL [R1+0xac], R138 ;  /* 0x0000ac8a01007387 */ /* 0x000fe20000100800 */
[C---:B---3--:R-:W-:Y:S04]  /*1b8e0*/  IMAD.WIDE.U32 R6, R13.reuse, UR22, RZ ;  /* 0x000000160d067c25 */ /* 0x048fe8000f8e00ff */
[----:B-1----:R-:W-:Y:S01]  /*1b8f0*/  IMAD R2, R14, UR22, R7 ;  /* 0x000000160e027c24 */ /* 0x002fe2000f8e0207 */
[C---:B----4-:R-:W-:Y:S04]  /*1b900*/  LEA R4, P1, R6.reuse, R10, 0x7 ;  /* 0x0000000a06047211 */ /* 0x050fe800078238ff */
[--C-:B--2---:R-:W-:Y:S02]  /*1b910*/  LEA.HI.X R5, R6, R15, R2.reuse, 0x7, P1 ;  /* 0x0000000f06057211 */ /* 0x104fe400008f3c02 */
        /* <DEDUP_REMOVED lines=24> */
[----:B------:R-:W-:Y:S01]  /*1baa0*/  LEA.HI.X R13, R13, R2, R14, 0x5, P0 ;  /* 0x000000020d0d7211 */ /* 0x000fe200000f2c0e */
[----:B------:R-:W-:Y:S01]  /*1bab0*/  IMAD.SHL.U32 R14, R232, 0x20, RZ ;  /* 0x00000020e80e7824 */ /* 0x000fe200078e00ff */
[-C--:B------:R-:W-:Y:S03]  /*1bac0*/  LEA.HI.X R9, R9, R15.reuse, R12, 0x1, P2 ;  /* 0x0000000f09097211 */ /* 0x080fe600010f0c0c */
[----:B------:R-:W-:Y:S01]  /*1bad0*/  @P5 STS.128 [R236+0xc800], RZ ;  /* 0x00c800ffec005388 */ /* 0x000fe20000000c00 */
[C---:B------:R-:W-:Y:S02]  /*1bae0*/  LEA R10, P0, R11.reuse, R10, 0x1 ;  /* 0x0000000a0b0a7211 */ /* 0x040fe400078008ff */
[----:B------:R-:W-:Y:S03]  /*1baf0*/  LOP3.LUT R231, R14, 0x7c00, RZ, 0xc0, !PT ;  /* 0x00007c000ee77812 */ /* 0x000fe600078ec0ff */
[----:B------:R-:W-:Y:S01]  /*1bb00*/  @!PT LDS RZ, [RZ] ;  /* 0x00000000fffff984 */ /* 0x000fe20000000800 */
[----:B------:R-:W-:Y:S01]  /*1bb10*/  @!PT LDS RZ, [RZ] ;  /* 0x00000000fffff984 */ /* 0x000fe20000000800 */
[----:B------:R-:W-:Y:S01]  /*1bb20*/  @!PT LDS RZ, [RZ] ;  /* 0x00000000fffff984 */ /* 0x000fe20000000800 */
[----:B------:R2:W-:Y:S01]  /*1bb30*/  @!P1 LDGSTS.E.BYPASS.LTC128B.128 [R236+0xe800], desc[UR28][R6.64+0x80] ;  /* 0x0e80008006ec9fae */ /* 0x0005e2000b981a1c */
[----:B------:R-:W-:Y:S02]  /*1bb40*/  LEA.HI.X R11, R11, R15, R13, 0x1, P0 ;  /* 0x0000000f0b0b7211 */ /* 0x000fe400000f0c0d */
[----:B------:R-:W-:Y:S03]  /*1bb50*/  LOP3.LUT R2, R230, 0x8, RZ, 0xc0, !PT ;  /* 0x00000008e6027812 */ /* 0x000fe600078ec0ff */
[----:B------:R-:W-:Y:S01]  /*1bb60*/  @P1 STS.128 [R236+0xe800], RZ ;  /* 0x00e800ffec001388 */ /* 0x000fe20000000c00 */
[--C-:B------:R-:W-:Y:S05]  /*1bb70*/  LOP3.LUT R0, R228, 0x1c0, R233.reuse, 0xf8, !PT ;  /* 0x000001c0e4007812 */ /* 0x100fea00078ef8e9 */
[----:B------:R-:W-:Y:S01]  /*1bb80*/  @!PT LDS RZ, [RZ] ;  /* 0x00000000fffff984 */ /* 0x000fe20000000800 */
[----:B------:R-:W-:Y:S01]  /*1bb90*/  @!PT LDS RZ, [RZ] ;  /* 0x00000000fffff984 */ /* 0x000fe20000000800 */
[----:B------:R-:W-:Y:S01]  /*1bba0*/  @!PT LDS RZ, [RZ] ;  /* 0x00000000fffff984 */ /* 0x000fe20000000800 */
[----:B------:R-:W-:Y:S01]  /*1bbb0*/  @!P5 LDGSTS.E.BYPASS.LTC128B.128 [R236+0xd000], desc[UR28][R8.64] ;  /* 0x0d00000008ecdfae */ /* 0x000fe2000b981a1c */
[C---:B------:R-:W-:Y:S02]  /*1bbc0*/  LOP3.LUT R141, R0.reuse, R2, RZ, 0x3c, !PT ;  /* 0x00000002008d7212 */ /* 0x040fe400078e3cff */
[----:B-1----:R-:W-:Y:S03]  /*1bbd0*/  LOP3.LUT R4, R231, 0x200, R233, 0xf8, !PT ;  /* 0x00000200e7047812 */ /* 0x002fe600078ef8e9 */
[----:B------:R-:W-:Y:S01]  /*1bbe0*/  @P5 STS.128 [R236+0xd000], RZ ;  /* 0x00d000ffec005388 */ /* 0x000fe20000000c00 */
[----:B------:R-:W-:Y:S02]  /*1bbf0*/  LOP3.LUT R0, R0, 0x8, R232, 0x78, !PT ;  /* 0x0000000800007812 */ /* 0x000fe400078e78e8 */
[----:B------:R-:W-:Y:S03]  /*1bc00*/  LOP3.LUT R2, R4, R141, RZ, 0xfc, !PT ;  /* 0x0000008d04027212 */ /* 0x000fe600078efcff */
[----:B------:R-:W-:Y:S01]  /*1bc10*/  @!PT LDS RZ, [RZ] ;  /* 0x00000000fffff984 */ /* 0x000fe20000000800 */
[----:B------:R-:W-:Y:S01]  /*1bc20*/  @!PT LDS RZ, [RZ] ;  /* 0x00000000fffff984 */ /* 0x000fe20000000800 */
[----:B------:R-:W-:Y:S01]  /*1bc30*/  @!PT LDS RZ, [RZ] ;  /* 0x00000000fffff984 */ /* 0x000fe20000000800 */
[----:B------:R-:W-:Y:S01]  /*1bc40*/  @!P1 LDGSTS.E.BYPASS.LTC128B.128 [R236+0xf000], desc[UR28][R8.64+0x80] ;  /* 0x0f00008008ec9fae */ /* 0x000fe2000b981a1c */
[----:B------:R-:W-:Y:S01]  /*1bc50*/  IMAD R0, R0, 0x2, R234 ;  /* 0x0000000200007824 */ /* 0x000fe200078e02ea */
[----:B------:R-:W-:Y:S04]  /*1bc60*/  LEA R134, R2, UR5, 0x1 ;  /* 0x0000000502867c11 */ /* 0x000fe8000f8e08ff */
[----:B------:R-:W-:Y:S01]  /*1bc70*/  @P1 STS.128 [R236+0xf000], RZ ;  /* 0x00f000ffec001388 */ /* 0x000fe20000000c00 */
[----:B------:R-:W-:Y:S05]  /*1bc80*/  VIADD R2, R0, UR5 ;  /* 0x0000000500027c36 */ /* 0x000fea0008000000 */
[----:B------:R-:W-:Y:S01]  /*1bc90*/  @!PT LDS RZ, [RZ] ;  /* 0x00000000fffff984 */ /* 0x000fe20000000800 */
[----:B------:R-:W-:Y:S01]  /*1bca0*/  @!PT LDS RZ, [RZ] ;  /* 0x00000000fffff984 */ /* 0x000fe20000000800 */
[----:B------:R-:W-:Y:S01]  /*1bcb0*/  @!PT LDS RZ, [RZ] ;  /* 0x00000000fffff984 */ /* 0x000fe20000000800 */
[----:B------:R-:W-:Y:S01]  /*1bcc0*/  @!P5 LDGSTS.E.BYPASS.LTC128B.128 [R236+0xd800], desc[UR28][R10.64] ;  /* 0x0d8000000aecdfae */ /* 0x000fe2000b981a1c */
[C-C-:B------:R-:W-:Y:S02]  /*1bcd0*/  IMAD.IADD R137, R229.reuse, 0x1, R134.reuse ;  /* 0x00000001e5897824 */ /* 0x140fe400078e0286 */
[----:B------:R-:W-:Y:S03]  /*1bce0*/  IMAD.IADD R133, R2, 0x1, R229 ;  /* 0x0000000102857824 */ /* 0x000fe600078e02e5 */
[----:B------:R-:W-:Y:S01]  /*1bcf0*/  @P5 STS.128 [R236+0xd800], RZ ;  /* 0x00d800ffec005388 */ /* 0x000fe20000000c00 */
[----:B------:R-:W-:Y:S02]  /*1bd00*/  IMAD.IADD R135, R224, 0x1, R134 ;  /* 0x00000001e0877824 */ /* 0x000fe400078e0286 */
[----:B------:R-:W-:Y:S03]  /*1bd10*/  IMAD.IADD R224, R2, 0x1, R224 ;  /* 0x0000000102e07824 */ /* 0x000fe600078e02e0 */
[----:B------:R-:W-:Y:S01]  /*1bd20*/  @!PT LDS RZ, [RZ] ;  /* 0x00000000fffff984 */ /* 0x000fe20000000800 */
[----:B------:R-:W-:Y:S01]  /*1bd30*/  @!PT LDS RZ, [RZ] ;  /* 0x00000000fffff984 */ /* 0x000fe20000000800 */
[----:B------:R-:W-:Y:S01]  /*1bd40*/  @!PT LDS RZ, [RZ] ;  /* 0x00000000fffff984 */ /* 0x000fe20000000800 */
[----:B------:R1:W-:Y:S01]  /*1bd50*/  @!P1 LDGSTS.E.BYPASS.LTC128B.128 [R236+0xf800], desc[UR28][R10.64+0x80] ;  /* 0x0f8000800aec9fae */ /* 0x0003e2000b981a1c */
[C---:B------:R-:W-:Y:S02]  /*1bd60*/  IMAD.IADD R136, R229.reuse, 0x1, R135 ;  /* 0x00000001e5887824 */ /* 0x040fe400078e0287 */
[----:B------:R-:W-:Y:S03]  /*1bd70*/  IMAD.IADD R2, R229, 0x1, R224 ;  /* 0x00000001e5027824 */ /* 0x000fe600078e02e0 */
        /* <DEDUP_REMOVED lines=164> */
[----:B------:R-:W-:Y:S01]  /*1c7c0*/  FMUL.FTZ R4, R4, UR9 ;  /* 0x0000000904047c20 */ /* 0x000fe20008410000 */
[----:B------:R-:W-:Y:S01]  /*1c7d0*/  FMUL.FTZ R5, R5, UR9 ;  /* 0x0000000905057c20 */ /* 0x000fe20008410000 */
[----:B------:R-:W-:Y:S01]  /*1c7e0*/  FMUL.FTZ R6, R6, UR9 ;  /* 0x0000000906067c20 */ /* 0x000fe20008410000 */
[----:B------:R-:W-:Y:S01]  /*1c7f0*/  FMUL.FTZ R7, R7, UR9 ;  /* 0x0000000907077c20 */ /* 0x000fe20008410000 */
[----:B------:R1:W5:Y:S01]  /*1c800*/  MUFU.TANH R137, R4 ;  /* 0x0000000400897308 */ /* 0x0003620000002400 */
[C---:B--2---:R-:W-:Y:S09]  /*1c810*/  HMMA.16816.F32 R8, R208.reuse, R220, R8 ;  /* 0x000000dcd008723c */ /* 0x044ff20000001808 */
[----:B------:R2:W5:Y:S01]  /*1c820*/  MUFU.TANH R136, R5 ;  /* 0x0000000500887308 */ /* 0x0005620000002400 */
[-C--:B------:R-:W-:Y:S08]  /*1c830*/  HMMA.16816.F32 R12, R208, R222.reuse, R12 ;  /* 0x000000ded00c723c */ /* 0x080ff0000000180c */
[C---:B------:R-:W-:Y:S01]  /*1c840*/  HMMA.16816.F32 R16, R216.reuse, R222, R16 ;  /* 0x000000ded810723c */ /* 0x040fe20000001810 */
[----:B------:R4:W5:Y:S01]  /*1c850*/  LDSM.16.M88.4 R220, [R2+0xb800] ;  /* 0x00b8000002dc783b */ /* 0x0009620000000200 */
[----:B------:R-:W-:Y:S04]  /*1c860*/  DEPBAR.LE SB0, 0x0 ;  /* 0x000080000000791a */ /* 0x000fe80000000000 */
[----:B------:R-:W-:Y:S01]  /*1c870*/  FMUL.FTZ R8, R8, UR9 ;  /* 0x0000000908087c20 */ /* 0x000fe20008410000 */
[----:B------:R-:W-:Y:S01]  /*1c880*/  BAR.SYNC.DEFER_BLOCKING 0x0 ;  /* 0x0000000000007b1d */ /* 0x000fe20000010000 */
[-C--:B---3--:R-:W-:Y:S05]  /*1c890*/  HMMA.16816.F32 R20, R216, R212.reuse, R20 ;  /* 0x000000d4d814723c */ /* 0x088fea0000001814 */
[----:B------:R-:W-:Y:S01]  /*1c8a0*/  FMUL.FTZ R10, R10, UR9 ;  /* 0x000000090a0a7c20 */ /* 0x000fe20008410000 */
[----:B------:R-:W-:Y:S02]  /*1c8b0*/  FMUL.FTZ R9, R9, UR9 ;  /* 0x0000000909097c20 */ /* 0x000fe40008410000 */
[C---:B------:R-:W-:Y:S08]  /*1c8c0*/  HMMA.16816.F32 R24, R208.reuse, R212, R24 ;  /* 0x000000d4d018723c */ /* 0x040ff00000001818 */
[-C--:B------:R-:W-:Y:S03]  /*1c8d0*/  HMMA.16816.F32 R28, R208, R214.reuse, R28 ;  /* 0x000000d6d01c723c */ /* 0x080fe6000000181c */
[----:B----4-:R-:W-:Y:S05]  /*1c8e0*/  LOP3.LUT R2, R138, 0x6, RZ, 0xc0, !PT ;  /* 0x000000068a027812 */ /* 0x010fea00078ec0ff */
[C---:B------:R-:W-:Y:S01]  /*1c8f0*/  HMMA.16816.F32 R32, R216.reuse, R214, R32 ;  /* 0x000000d6d820723c */ /* 0x040fe20000001820 */
[----:B------:R3:W-:Y:S01]  /*1c900*/  STL [R1+0xa8], R2 ;  /* 0x0000a80201007387 */ /* 0x0007e20000100800 */
[----:B------:R4:W5:Y:S02]  /*1c910*/  MUFU.TANH R138, R6 ;  /* 0x00000006008a7308 */ /* 0x0009640000002400 */
[----:B------:R-:W-:Y:S02]  /*1c920*/  IMAD R0, R0, 0x40, R2 ;  /* 0x0000004000007824 */ /* 0x000fe400078e0202 */
[----:B------:R-:W-:Y:S02]  /*1c930*/  FMUL.FTZ R215, R11, UR9 ;  /* 0x000000090bd77c20 */ /* 0x000fe40008410000 */
[-C--:B------:R-:W-:Y:S04]  /*1c940*/  HMMA.16816.F32 R36, R216, R224.reuse, R36 ;  /* 0x000000e0d824723c */ /* 0x080fe80000001824 */
[----:B------:R-:W-:Y:S01]  /*1c950*/  MUFU.TANH R212, R8 ;  /* 0x0000000800d47308 */ /* 0x000fe20000002400 */
[C---:B------:R-:W-:Y:S01]  /*1c960*/  IADD3 R133, PT, PT, R0.reuse, 0x38, RZ ;  /* 0x0000003800857810 */ /* 0x040fe20007ffe0ff */
[----:B-1----:R-:W-:Y:S02]  /*1c970*/  VIADD R4, R0, UR21 ;  /* 0x0000001500047c36 */ /* 0x002fe40008000000 */
[C---:B------:R-:W-:Y:S06]  /*1c980*/  HMMA.16816.F32 R40, R208.reuse, R224, R40 ;  /* 0x000000e0d028723c */ /* 0x040fec0000001828 */
[----:B------:R-:W1:Y:S01]  /*1c990*/  MUFU.TANH R214, R10 ;  /* 0x0000000a00d67308 */ /* 0x000e620000002400 */
[----:B--2---:R-:W-:Y:S01]  /*1c9a0*/  IMAD.IADD R5, R237, 0x1, -R4 ;  /* 0x00000001ed057824 */ /* 0x004fe200078e0a04 */
[-C--:B------:R-:W-:Y:S08]  /*1c9b0*/  HMMA.16816.F32 R44, R208, R226.reuse, R44 ;  /* 0x000000e2d02c723c */ /* 0x080ff0000000182c */
[----:B------:R-:W-:Y:S01]  /*1c9c0*/  MUFU.TANH R213, R9 ;  /* 0x0000000900d57308 */ /* 0x000fe20000002400 */
[----:B---3--:R-:W-:Y:S01]  /*1c9d0*/  VIADD R2, R133, UR21 ;  /* 0x0000001585027c36 */ /* 0x008fe20008000000 */
[----:B----4-:R-:W-:Y:S03]  /*1c9e0*/  IABS R6, R5 ;  /* 0x0000000500067213 */ /* 0x010fe60000000000 */
[----:B------:R-:W-:Y:S01]  /*1c9f0*/  VIADD R134, R2, 0xffffffc9 ;  /* 0xffffffc902867836 */ /* 0x000fe20000000000 */
[C---:B------:R-:W-:Y:S04]  /*1ca00*/  HMMA.16816.F32 R48, R216.reuse, R226, R48 ;  /* 0x000000e2d830723c */ /* 0x040fe80000001830 */
[----:B------:R-:W-:Y:S01]  /*1ca10*/  IMAD.IADD R135, R237, 0x1, -R134 ;  /* 0x00000001ed877824 */ /* 0x000fe200078e0a86 */
[----:B------:R-:W-:Y:S03]  /*1ca20*/  I2FP.F32.S32 R6, R6 ;  /* 0x0000000600067245 */ /* 0x000fe60000201400 */
[-C--:B-----5:R-:W-:Y:S03]  /*1ca30*/  HMMA.16816.F32 R52, R216, R220.reuse, R52 ;  /* 0x000000dcd834723c */ /* 0x0a0fe60000001834 */
[----:B------:R-:W-:Y:S02]  /*1ca40*/  IABS R5, R135 ;  /* 0x0000008700057213 */ /* 0x000fe40000000000 */
[----:B------:R2:W3:Y:S02]  /*1ca50*/  MUFU.TANH R135, R7 ;  /* 0x0000000700877308 */ /* 0x0004e40000002400 */
[----:B------:R-:W-:Y:S01]  /*1ca60*/  I2FP.F32.S32 R5, R5 ;  /* 0x0000000500057245 */ /* 0x000fe20000201400 */
[C---:B------:R-:W-:Y:S04]  /*1ca70*/  HMMA.16816.F32 R56, R208.reuse, R220, R56 ;  /* 0x000000dcd038723c */ /* 0x040fe80000001838 */
[----:B------:R-:W-:Y:S01]  /*1ca80*/  FFMA.FTZ R221, R6, -UR6, R137 ;  /* 0x8000000606dd7c23 */ /* 0x000fe20008010089 */
[----:B------:R-:W-:Y:S01]  /*1ca90*/  FFMA.FTZ R220, R5, -UR6, R136 ;  /* 0x8000000605dc7c23 */ /* 0x000fe20008010088 */
[C-C-:B------:R-:W-:Y:S02]  /*1caa0*/  IMAD.IADD R5, R243.reuse, 0x1, -R4.reuse ;  /* 0x00000001f3057824 */ /* 0x140fe400078e0a04 */
[-C--:B------:R-:W-:Y:S03]  /*1cab0*/  HMMA.16816.F32 R60, R208, R222.reuse, R60 ;  /* 0x000000ded03c723c */ /* 0x080fe6000000183c */
[----:B------:R-:W-:Y:S01]  /*1cac0*/  IABS R210, R5 ;  /* 0x0000000500d27213 */ /* 0x000fe20000000000 */
[----:B------:R-:W-:Y:S01]  /*1cad0*/  IMAD.IADD R6, R242, 0x1, -R4 ;  /* 0x00000001f2067824 */ /* 0x000fe200078e0a04 */
[----:B------:R-:W-:Y:S01]  /*1cae0*/  IADD3 R4, PT, PT, R244, -R4, RZ ;  /* 0x80000004f4047210 */ /* 0x000fe20007ffe0ff */
[--C-:B------:R-:W-:Y:S01]  /*1caf0*/  IMAD.IADD R5, R243, 0x1, -R134.reuse ;  /* 0x00000001f3057824 */ /* 0x100fe200078e0a86 */
[----:B------:R-:W-:Y:S01]  /*1cb00*/  I2FP.F32.S32 R210, R210 ;  /* 0x000000d200d27245 */ /* 0x000fe20000201400 */
[----:B------:R-:W-:Y:S04]  /*1cb10*/  HMMA.16816.F32 R64, R216, R222, R64 ;  /* 0x000000ded840723c */ /* 0x000fe80000001840 */
[----:B--2---:R-:W-:Y:S01]  /*1cb20*/  IABS R7, R4 ;  /* 0x0000000400077213 */ /* 0x004fe20000000000 */
[----:B------:R-:W-:Y:S01]  /*1cb30*/  IMAD.IADD R4, R242, 0x1, -R134 ;  /* 0x00000001f2047824 */ /* 0x000fe200078e0a86 */
[----:B------:R-:W-:Y:S01]  /*1cb40*/  IABS R6, R6 ;  /* 0x0000000600067213 */ /* 0x000fe20000000000 */
[----:B------:R-:W-:Y:S01]  /*1cb50*/  FFMA.FTZ R210, R210, -UR6, R138 ;  /* 0x80000006d2d27c23 */ /* 0x000fe2000801008a */
[----:B------:R-:W-:Y:S02]  /*1cb60*/  I2FP.F32.S32 R7, R7 ;  /* 0x0000000700077245 */ /* 0x000fe40000201400 */
[----:B------:R-:W-:Y:S02]  /*1cb70*/  I2FP.F32.S32 R6, R6 ;  /* 0x0000000600067245 */ /* 0x000fe40000201400 */
[----:B------:R-:W-:Y:S01]  /*1cb80*/  IABS R5, R5 ;  /* 0x0000000500057213 */ /* 0x000fe20000000000 */
[----:B-1----:R-:W-:Y:S01]  /*1cb90*/  FFMA.FTZ R214, R7, -UR6, R214 ;  /* 0x8000000607d67c23 */ /* 0x002fe200080100d6 */
[----:B------:R-:W-:Y:S01]  /*1cba0*/  IABS R4, R4 ;  /* 0x0000000400047213 */ /* 0x000fe20000000000 */
[----:B------:R-:W-:Y:S01]  /*1cbb0*/  FFMA.FTZ R212, R6, -UR6, R212 ;  /* 0x8000000606d47c23 */ /* 0x000fe200080100d4 */
[----:B------:R-:W-:Y:S01]  /*1cbc0*/  I2FP.F32.S32 R5, R5 ;  /* 0x0000000500057245 */ /* 0x000fe20000201400 */
[----:B------:R-:W-:Y:S01]  /*1cbd0*/  VIADD R6, R237, -UR7 ;  /* 0x80000007ed067c36 */ /* 0x000fe20008000000 */
[----:B------:R-:W-:Y:S01]  /*1cbe0*/  I2FP.F32.S32 R4, R4 ;  /* 0x0000000400047245 */ /* 0x000fe20000201400 */
[----:B------:R-:W-:Y:S02]  /*1cbf0*/  VIADD R7, R243, -UR7 ;  /* 0x80000007f3077c36 */ /* 0x000fe40008000000 */
[----:B---3--:R-:W-:Y:S01]  /*1cc00*/  FFMA.FTZ R211, R5, -UR6, R135 ;  /* 0x8000000605d37c23 */ /* 0x008fe20008010087 */
[-C--:B------:R-:W-:Y:S01]  /*1cc10*/  ISETP.GT.AND P6, PT, R6, R0.reuse, PT ;  /* 0x000000000600720c */ /* 0x080fe20003fc4270 */
[----:B------:R-:W-:Y:S01]  /*1cc20*/  VIADD R5, R242, -UR7 ;  /* 0x80000007f2057c36 */ /* 0x000fe20008000000 */
[----:B------:R-:W-:Y:S01]  /*1cc30*/  ISETP.GT.AND P3, PT, R7, R0, PT ;  /* 0x000000000700720c */ /* 0x000fe20003f64270 */
[----:B------:R-:W-:Y:S01]  /*1cc40*/  FFMA.FTZ R213, R4, -UR6, R213 ;  /* 0x8000000604d57c23 */ /* 0x000fe200080100d5 */
[----:B------:R-:W-:Y:S01]  /*1cc50*/  VIADD R4, R244, -UR7 ;  /* 0x80000007f4047c36 */ /* 0x000fe20008000000 */
[----:B------:R-:W-:Y:S10]  /*1cc60*/  BRA.U.ANY UP0, `(.L_x_1007) ;  /* 0xffffffe500607547 */ /* 0x000ff4000b93ffff */
.L_x_1006:
[----:B------:R-:W-:Y:S01]  /*1cc70*/  FSEL R143, R210, -INF , !P3 ;  /* 0xff800000d28f7808 */ /* 0x000fe20005800000 */
[----:B------:R-:W-:Y:S01]  /*1cc80*/  FMUL.FTZ R14, R14, UR9 ;  /* 0x000000090e0e7c20 */ /* 0x000fe20008410000 */
[----:B------:R-:W-:Y:S01]  /*1cc90*/  FSEL R208, R221, -INF , !P6 ;  /* 0xff800000ddd07808 */ /* 0x000fe20007000000 */
[----:B------:R-:W-:Y:S01]  /*1cca0*/  IMAD.IADD R134, R244, 0x1, -R134 ;  /* 0x00000001f4867824 */ /* 0x000fe200078e0a86 */
[----:B--2---:R-:W-:Y:S01]  /*1ccb0*/  IADD3 R9, PT, PT, R2, -0x30, RZ ;  /* 0xffffffd002097810 */ /* 0x004fe20007ffe0ff */
[----:B------:R-:W1:Y:S01]  /*1ccc0*/  MUFU.TANH R11, R215 ;  /* 0x000000d7000b7308 */ /* 0x000e620000002400 */
[----:B------:R-:W-:Y:S01]  /*1ccd0*/  ISETP.GT.AND P1, PT, R5, R0, PT ;  /* 0x000000000500720c */ /* 0x000fe20003f24270 */
[----:B------:R-:W-:Y:S01]  /*1cce0*/  FMUL.FTZ R13, R13, UR9 ;  /* 0x000000090d0d7c20 */ /* 0x000fe20008410000 */
[----:B------:R-:W-:Y:S01]  /*1ccf0*/  IABS R135, R134 ;  /* 0x0000008600877213 */ /* 0x000fe20000000000 */
[----:B------:R-:W-:Y:S01]  /*1cd00*/  VIADD R8, R0, 0x1 ;  /* 0x0000000100087836 */ /* 0x000fe20000000000 */
[----:B------:R-:W-:Y:S01]  /*1cd10*/  ISETP.GT.AND P0, PT, R4, R0, PT ;  /* 0x000000000400720c */ /* 0x000fe20003f04270 */
[----:B------:R-:W-:Y:S01]  /*1cd20*/  STL [R1+0xdc], R129 ;  /* 0x0000dc8101007387 */ /* 0x000fe20000100800 */
[----:B------:R-:W-:Y:S03]  /*1cd30*/  I2FP.F32.S32 R135, R135 ;  /* 0x0000008700877245 */ /* 0x000fe60000201400 */
[----:B------:R2:W3:Y:S01]  /*1cd40*/  MUFU.TANH R210, R14 ;  /* 0x0000000e00d27308 */ /* 0x0004e20000002400 */
[-C--:B------:R-:W-:Y:S01]  /*1cd50*/  ISETP.GT.AND P6, PT, R7, R8.reuse, PT ;  /* 0x000000080700720c */ /* 0x080fe20003fc4270 */
[----:B------:R-:W-:Y:S01]  /*1cd60*/  FMUL.FTZ R17, R17, UR9 ;  /* 0x0000000911117c20 */ /* 0x000fe20008410000 */
[-C--:B------:R-:W-:Y:S01]  /*1cd70*/  ISETP.GT.AND P2, PT, R6, R8.reuse, PT ;  /* 0x000000080600720c */ /* 0x080fe20003f44270 */
[----:B------:R-:W-:Y:S01]  /*1cd80*/  FMUL.FTZ R12, R12, UR9 ;  /* 0x000000090c0c7c20 */ /* 0x000fe20008410000 */
[----:B------:R-:W-:Y:S01]  /*1cd90*/  FSEL R137, R211, -INF , !P6 ;  /* 0xff800000d3897808 */ /* 0x000fe20007000000 */
[----:B------:R-:W-:Y:S01]  /*1cda0*/  STL [R1+0xd8], R130 ;  /* 0x0000d88201007387 */ /* 0x000fe20000100800 */
[----:B------:R-:W-:Y:S03]  /*1cdb0*/  FSEL R209, R220, -INF , !P2 ;  /* 0xff800000dcd17808 */ /* 0x000fe60005000000 */
[----:B------:R-:W4:Y:S01]  /*1cdc0*/  MUFU.TANH R134, R13 ;  /* 0x0000000d00867308 */ /* 0x000f220000002400 */
[-C--:B------:R-:W-:Y:S01]  /*1cdd0*/  ISETP.GT.AND P2, PT, R5, R8.reuse, PT ;  /* 0x000000080500720c */ /* 0x080fe20003f44270 */
[----:B------:R-:W-:Y:S01]  /*1cde0*/  STL [R1+0xd4], R131 ;  /* 0x0000d48301007387 */ /* 0x000fe20000100800 */
[----:B------:R-:W-:Y:S01]  /*1cdf0*/  FSEL R142, R212, -INF , !P1 ;  /* 0xff800000d48e7808 */ /* 0x000fe20004800000 */
[----:B------:R-:W-:Y:S01]  /*1ce00*/  FMUL.FTZ R54, R54, UR9 ;  /* 0x0000000936367c20 */ /* 0x000fe20008410000 */
[----:B------:R-:W-:Y:S01]  /*1ce10*/  FSEL R138, R213, -INF , !P2 ;  /* 0xff800000d58a7808 */ /* 0x000fe20005000000 */
[----:B------:R1:W-:Y:S01]  /*1ce20*/  STL [R1+0xc4], R236 ;  /* 0x0000c4ec01007387 */ /* 0x0003e20000100800 */
[----:B------:R-:W-:Y:S03]  /*1ce30*/  FSEL R136, R214, -INF , !P0 ;  /* 0xff800000d6887808 */ /* 0x000fe60004000000 */
[----:B------:R-:W-:Y:S01]  /*1ce40*/  MUFU.TANH R211, R17 ;  /* 0x0000001100d37308 */ /* 0x000fe20000002400 */
[----:B------:R-:W-:Y:S01]  /*1ce50*/  ISETP.GT.AND P3, PT, R4, R8, PT ;  /* 0x000000080400720c */ /* 0x000fe20003f64270 */
[----:B--2---:R-:W-:Y:S01]  /*1ce60*/  IMAD.IADD R14, R244, 0x1, -R9 ;  /* 0x00000001f40e7824 */ /* 0x004fe200078e0a09 */
[C---:B------:R-:W-:Y:S01]  /*1ce70*/  ISETP.GE.AND P6, PT, R8.reuse, R239, PT ;  /* 0x000000ef0800720c */ /* 0x040fe20003fc6270 */
[----:B------:R-:W-:Y:S01]  /*1ce80*/  STL [R1+0xc0], R231 ;  /* 0x0000c0e701007387 */ /* 0x000fe20000100800 */
[C---:B------:R-:W-:Y:S01]  /*1ce90*/  ISETP.GE.AND P1, PT, R8.reuse, R241, PT ;  /* 0x000000f10800720c */ /* 0x040fe20003f26270 */
[----:B------:R-:W-:Y:S01]  /*1cea0*/  FMUL.FTZ R53, R53, UR9 ;  /* 0x0000000935357c20 */ /* 0x000fe20008410000 */
[C---:B------:R-:W-:Y:S03]  /*1ceb0*/  ISETP.GE.AND P2, PT, R8.reuse, R238, PT ;  /* 0x000000ee0800720c */ /* 0x040fe60003f46270 */
[----:B------:R2:W4:Y:S01]  /*1cec0*/  MUFU.TANH R215, R12 ;  /* 0x0000000c00d77308 */ /* 0x0005220000002400 */
[----:B------:R-:W-:Y:S01]  /*1ced0*/  ISETP.GE.AND P0, PT, R8, R240, PT ;  /* 0x000000f00800720c */ /* 0x000fe20003f06270 */
[----:B------:R-:W-:Y:S01]  /*1cee0*/  VIADD R8, R2, 0xffffffd1 ;  /* 0xffffffd102087836 */ /* 0x000fe20000000000 */
[----:B------:R-:W-:Y:S01]  /*1cef0*/  FSEL R232, R137, -INF , !P1 ;  /* 0xff80000089e87808 */ /* 0x000fe20004800000 */
[----:B------:R-:W-:Y:S01]  /*1cf00*/  FMUL.FTZ R18, R18, UR9 ;  /* 0x0000000912127c20 */ /* 0x000fe20008410000 */
[----:B------:R-:W-:Y:S01]  /*1cf10*/  STL [R1+0xbc], R230 ;  /* 0x0000bce601007387 */ /* 0x000fe20000100800 */
[----:B------:R-:W-:Y:S01]  /*1cf20*/  FMUL.FTZ R52, R52, UR9 ;  /* 0x0000000934347c20 */ /* 0x000fe20008410000 */
[----:B------:R-:W-:Y:S01]  /*1cf30*/  FMUL.FTZ R55, R55, UR9 ;  /* 0x0000000937377c20 */ /* 0x000fe20008410000 */
[----:B------:R-:W-:Y:S01]  /*1cf40*/  FMUL.FTZ R66, R66, UR9 ;  /* 0x0000000942427c20 */ /* 0x000fe20008410000 */
[----:B------:R4:W-:Y:S01]  /*1cf50*/  STL [R1+0xb8], R228 ;  /* 0x0000b8e401007387 */ /* 0x0009e20000100800 */
[----:B------:R-:W-:Y:S01]  /*1cf60*/  FMUL.FTZ R67, R67, UR9 ;  /* 0x0000000943437c20 */ /* 0x000fe20008410000 */
[----:B------:R-:W-:Y:S01]  /*1cf70*/  FMUL.FTZ R31, R31, UR9 ;  /* 0x000000091f1f7c20 */ /* 0x000fe20008410000 */
[----:B------:R-:W-:Y:S01]  /*1cf80*/  FMUL.FTZ R33, R33, UR9 ;  /* 0x0000000921217c20 */ /* 0x000fe20008410000 */
[----:B------:R-:W-:Y:S01]  /*1cf90*/  STL [R1+0xc8], R242 ;  /* 0x0000c8f201007387 */ /* 0x000fe20000100800 */
[----:B------:R-:W-:Y:S01]  /*1cfa0*/  FMUL.FTZ R34, R34, UR9 ;  /* 0x0000000922227c20 */ /* 0x000fe20008410000 */
[----:B-1----:R-:W-:Y:S01]  /*1cfb0*/  FSEL R236, R138, -INF , !P2 ;  /* 0xff8000008aec7808 */ /* 0x002fe20005000000 */
[----:B------:R-:W-:Y:S01]  /*1cfc0*/  FMUL.FTZ R35, R35, UR9 ;  /* 0x0000000923237c20 */ /* 0x000fe20008410000 */
[C---:B--2---:R-:W-:Y:S01]  /*1cfd0*/  IADD3 R12, PT, PT, R242.reuse, -R8, RZ ;  /* 0x80000008f20c7210 */ /* 0x044fe20007ffe0ff */
[----:B------:R-:W-:Y:S01]  /*1cfe0*/  FFMA.FTZ R135, R135, -UR6, R11 ;  /* 0x8000000687877c23 */ /* 0x000fe2000801000b */
[----:B------:R-:W-:Y:S01]  /*1cff0*/  IMAD.IADD R11, R242, 0x1, -R9 ;  /* 0x00000001f20b7824 */ /* 0x000fe200078e0a09 */
[----:B------:R-:W-:Y:S01]  /*1d000*/  STL [R1+0xcc], R237 ;  /* 0x0000cced01007387 */ /* 0x000fe20000100800 */
[----:B------:R-:W-:Y:S01]  /*1d010*/  IABS R12, R12 ;  /* 0x0000000c000c7213 */ /* 0x000fe20000000000 */
[----:B------:R-:W-:Y:S01]  /*1d020*/  MUFU.TANH R138, R35 ;  /* 0x00000023008a7308 */ /* 0x000fe20000002400 */
[----:B------:R-:W-:Y:S01]  /*1d030*/  FSEL R135, R135, -INF , !P3 ;  /* 0xff80000087877808 */ /* 0x000fe20005800000 */
[----:B------:R-:W-:Y:S01]  /*1d040*/  STL [R1+0xd0], R243 ;  /* 0x0000d0f301007387 */ /* 0x000fe20000100800 */
[----:B------:R-:W-:Y:S01]  /*1d050*/  IABS R13, R11 ;  /* 0x0000000b000d7213 */ /* 0x000fe20000000000 */
[----:B------:R-:W-:Y:S01]  /*1d060*/  FMUL.FTZ R38, R38, UR9 ;  /* 0x0000000926267c20 */ /* 0x000fe20008410000 */
[----:B------:R-:W-:Y:S01]  /*1d070*/  IABS R11, R14 ;  /* 0x0000000e000b7213 */ /* 0x000fe20000000000 */
[----:B------:R-:W-:Y:S01]  /*1d080*/  FMUL.FTZ R39, R39, UR9 ;  /* 0x0000000927277c20 */ /* 0x000fe20008410000 */
[----:B------:R-:W-:Y:S03]  /*1d090*/  I2FP.F32.S32 R12, R12 ;  /* 0x0000000c000c7245 */ /* 0x000fe60000201400 */
[----:B------:R-:W-:Y:S01]  /*1d0a0*/  MUFU.TANH R35, R52 ;  /* 0x0000003400237308 */ /* 0x000fe20000002400 */
[----:B------:R-:W-:Y:S01]  /*1d0b0*/  I2FP.F32.S32 R11, R11 ;  /* 0x0000000b000b7245 */ /* 0x000fe20000201400 */
[----:B------:R-:W-:Y:S01]  /*1d0c0*/  IMAD.MOV.U32 R14, RZ, RZ, R13 ;  /* 0x000000ffff0e7224 */ /* 0x000fe200078e000d */
[----:B------:R-:W-:Y:S01]  /*1d0d0*/  ISETP.GE.AND P3, PT, R0, R239, PT ;  /* 0x000000ef0000720c */ /* 0x000fe20003f66270 */
[----:B------:R-:W-:Y:S01]  /*1d0e0*/  FMUL.FTZ R10, R15, UR9 ;  /* 0x000000090f0a7c20 */ /* 0x000fe20008410000 */
[----:B------:R-:W-:Y:S01]  /*1d0f0*/  FMUL.FTZ R16, R16, UR9 ;  /* 0x0000000910107c20 */ /* 0x000fe20008410000 */
[----:B---3--:R-:W-:Y:S01]  /*1d100*/  FFMA.FTZ R17, R11, -UR6, R210 ;  /* 0x800000060b117c23 */ /* 0x008fe200080100d2 */
[----:B------:R-:W-:Y:S03]  /*1d110*/  I2FP.F32.S32 R14, R14 ;  /* 0x0000000e000e7245 */ /* 0x000fe60000201400 */
[----:B------:R1:W-:Y:S01]  /*1d120*/  MUFU.TANH R210, R18 ;  /* 0x0000001200d27308 */ /* 0x0003e20000002400 */
[----:B------:R-:W-:Y:S02]  /*1d130*/  IMAD.IADD R11, R243, 0x1, -R9 ;  /* 0x00000001f30b7824 */ /* 0x000fe400078e0a09 */
[----:B------:R-:W-:Y:S01]  /*1d140*/  FMUL.FTZ R19, R19, UR9 ;  /* 0x0000000913137c20 */ /* 0x000fe20008410000 */
[----:B----4-:R-:W-:Y:S01]  /*1d150*/  FFMA.FTZ R134, R12, -UR6, R134 ;  /* 0x800000060c867c23 */ /* 0x010fe20008010086 */
[----:B------:R-:W-:Y:S01]  /*1d160*/  FFMA.FTZ R15, R14, -UR6, R215 ;  /* 0x800000060e0f7c23 */ /* 0x000fe200080100d7 */
[C---:B------:R-:W-:Y:S01]  /*1d170*/  IADD3 R14, PT, PT, R237.reuse, -R9, RZ ;  /* 0x80000009ed0e7210 */ /* 0x040fe20007ffe0ff */
[--C-:B------:R-:W-:Y:S01]  /*1d180*/  IMAD.IADD R9, R244, 0x1, -R8.reuse ;  /* 0x00000001f4097824 */ /* 0x100fe200078e0a08 */
[----:B------:R-:W-:Y:S02]  /*1d190*/  IADD3 R12, PT, PT, R237, -R8, RZ ;  /* 0x80000008ed0c7210 */ /* 0x000fe40007ffe0ff */
[----:B------:R-:W2:Y:S01]  /*1d1a0*/  MUFU.TANH R10, R10 ;  /* 0x0000000a000a7308 */ /* 0x000ea20000002400 */
[----:B------:R-:W-:Y:S01]  /*1d1b0*/  IABS R14, R14 ;  /* 0x0000000e000e7213 */ /* 0x000fe20000000000 */
[----:B------:R-:W-:Y:S01]  /*1d1c0*/  IMAD.IADD R8, R243, 0x1, -R8 ;  /* 0x00000001f3087824 */ /* 0x000fe200078e0a08 */
[----:B------:R-:W-:Y:S01]  /*1d1d0*/  IABS R9, R9 ;  /* 0x0000000900097213 */ /* 0x000fe20000000000 */
[----:B------:R-:W-:Y:S01]  /*1d1e0*/  FMUL.FTZ R20, R20, UR9 ;  /* 0x0000000914147c20 */ /* 0x000fe20008410000 */
[----:B------:R-:W-:Y:S01]  /*1d1f0*/  FSEL R228, R208, -INF , !P3 ;  /* 0xff800000d0e47808 */ /* 0x000fe20005800000 */
[----:B------:R-:W-:Y:S01]  /*1d200*/  FMUL.FTZ R22, R22, UR9 ;  /* 0x0000000916167c20 */ /* 0x000fe20008410000 */
[----:B------:R-:W-:Y:S03]  /*1d210*/  ISETP.GE.AND P3, PT, R0, R241, PT ;  /* 0x000000f10000720c */ /* 0x000fe60003f66270 */
[----:B------:R-:W3:Y:S01]  /*1d220*/  MUFU.TANH R13, R16 ;  /* 0x00000010000d7308 */ /* 0x000ee20000002400 */
[----:B-1----:R-:W-:Y:S01]  /*1d230*/  IABS R18, R11 ;  /* 0x0000000b00127213 */ /* 0x002fe20000000000 */
[----:B------:R-:W-:Y:S01]  /*1d240*/  IMAD.MOV.U32 R11, RZ, RZ, R14 ;  /* 0x000000ffff0b7224 */ /* 0x000fe200078e000e */
[----:B------:R-:W-:Y:S01]  /*1d250*/  IABS R14, R8 ;  /* 0x00000008000e7213 */ /* 0x000fe20000000000 */
[----:B------:R-:W-:Y:S01]  /*1d260*/  FMUL.FTZ R23, R23, UR9 ;  /* 0x0000000917177c20 */ /* 0x000fe20008410000 */
[----:B------:R-:W-:Y:S01]  /*1d270*/  I2FP.F32.S32 R8, R9 ;  /* 0x0000000900087245 */ /* 0x000fe20000201400 */
[----:B------:R-:W-:Y:S01]  /*1d280*/  FMUL.FTZ R21, R21, UR9 ;  /* 0x0000000915157c20 */ /* 0x000fe20008410000 */
[----:B------:R-:W-:Y:S03]  /*1d290*/  I2FP.F32.S32 R9, R11 ;  /* 0x0000000b00097245 */ /* 0x000fe60000201400 */
[----:B------:R-:W1:Y:S01]  /*1d2a0*/  MUFU.TANH R16, R19 ;  /* 0x0000001300107308 */ /* 0x000e620000002400 */
[----:B------:R-:W-:Y:S01]  /*1d2b0*/  FSEL R230, R209, -INF , !P6 ;  /* 0xff800000d1e67808 */ /* 0x000fe20007000000 */
[----:B--2---:R-:W-:Y:S01]  /*1d2c0*/  FFMA.FTZ R10, R8, -UR6, R10 ;  /* 0x80000006080a7c23 */ /* 0x004fe2000801000a */
[----:B------:R-:W-:Y:S01]  /*1d2d0*/  I2FP.F32.S32 R8, R14 ;  /* 0x0000000e00087245 */ /* 0x000fe20000201400 */
[----:B------:R-:W-:Y:S01]  /*1d2e0*/  FMUL.FTZ R28, R28, UR9 ;  /* 0x000000091c1c7c20 */ /* 0x000fe20008410000 */
[----:B------:R-:W-:Y:S01]  /*1d2f0*/  FSEL R234, R143, -INF , !P3 ;  /* 0xff8000008fea7808 */ /* 0x000fe20005800000 */
[----:B------:R-:W-:Y:S01]  /*1d300*/  FMUL.FTZ R24, R24, UR9 ;  /* 0x0000000918187c20 */ /* 0x000fe20008410000 */
[----:B------:R-:W-:Y:S03]  /*1d310*/  MOV R11, R18 ;  /* 0x00000012000b7202 */ /* 0x000fe60000000f00 */
[----:B------:R2:W-:Y:S01]  /*1d320*/  MUFU.TANH R137, R20 ;  /* 0x0000001400897308 */ /* 0x0005e20000002400 */
[----:B---3--:R-:W-:Y:S01]  /*1d330*/  FFMA.FTZ R13, R9, -UR6, R13 ;  /* 0x80000006090d7c23 */ /* 0x008fe2000801000d */
[----:B------:R-:W-:Y:S01]  /*1d340*/  VIADD R9, R0, 0x8 ;  /* 0x0000000800097836 */ /* 0x000fe20000000000 */
[----:B------:R-:W-:Y:S01]  /*1d350*/  IABS R12, R12 ;  /* 0x0000000c000c7213 */ /* 0x000fe20000000000 */
[----:B------:R-:W-:Y:S01]  /*1d360*/  FMUL.FTZ R26, R26, UR9 ;  /* 0x000000091a1a7c20 */ /* 0x000fe20008410000 */
[----:B------:R-:W-:Y:S01]  /*1d370*/  I2FP.F32.S32 R11, R11 ;  /* 0x0000000b000b7245 */ /* 0x000fe20000201400 */
[----:B------:R-:W-:Y:S01]  /*1d380*/  FMUL.FTZ R25, R25, UR9 ;  /* 0x0000000919197c20 */ /* 0x000fe20008410000 */
[-C--:B------:R-:W-:Y:S03]  /*1d390*/  ISETP.GT.AND P6, PT, R5, R9.reuse, PT ;  /* 0x000000090500720c */ /* 0x080fe60003fc4270 */
[----:B------:R-:W-:Y:S01]  /*1d3a0*/  MUFU.TANH R24, R24 ;  /* 0x0000001800187308 */ /* 0x000fe20000002400 */
[----:B-1----:R-:W-:Y:S01]  /*1d3b0*/  FFMA.FTZ R16, R8, -UR6, R16 ;  /* 0x8000000608107c23 */ /* 0x002fe20008010010 */
[----:B------:R-:W-:Y:S01]  /*1d3c0*/  VIADD R8, R0, 0x9 ;  /* 0x0000000900087836 */ /* 0x000fe20000000000 */
[-C--:B------:R-:W-:Y:S01]  /*1d3d0*/  ISETP.GT.AND P1, PT, R4, R9.reuse, PT ;  /* 0x000000090400720c */ /* 0x080fe20003f24270 */
[----:B------:R-:W-:Y:S01]  /*1d3e0*/  FFMA.FTZ R11, R11, -UR6, R210 ;  /* 0x800000060b0b7c23 */ /* 0x000fe200080100d2 */
[----:B------:R-:W-:Y:S01]  /*1d3f0*/  FSEL R15, R15, -INF , !P6 ;  /* 0xff8000000f0f7808 */ /* 0x000fe20007000000 */
[----:B------:R-:W-:Y:S01]  /*1d400*/  FMUL.FTZ R27, R27, UR9 ;  /* 0x000000091b1b7c20 */ /* 0x000fe20008410000 */
[----:B------:R-:W-:Y:S01]  /*1d410*/  ISETP.GT.AND P3, PT, R5, R8, PT ;  /* 0x000000080500720c */ /* 0x000fe20003f64270 */
[----:B------:R-:W-:Y:S01]  /*1d420*/  FMUL.FTZ R30, R30, UR9 ;  /* 0x000000091e1e7c20 */ /* 0x000fe20008410000 */
[----:B------:R-:W-:Y:S01]  /*1d430*/  I2FP.F32.S32 R12, R12 ;  /* 0x0000000c000c7245 */ /* 0x000fe20000201400 */
[----:B------:R-:W-:Y:S01]  /*1d440*/  FMUL.FTZ R29, R29, UR9 ;  /* 0x000000091d1d7c20 */ /* 0x000fe20008410000 */
[----:B------:R-:W-:Y:S01]  /*1d450*/  FSEL R14, R134, -INF , !P3 ;  /* 0xff800000860e7808 */ /* 0x000fe20005800000 */
[----:B------:R-:W-:Y:S01]  /*1d460*/  FMUL.FTZ R32, R32, UR9 ;  /* 0x0000000920207c20 */ /* 0x000fe20008410000 */
[----:B------:R-:W-:Y:S01]  /*1d470*/  FSEL R17, R17, -INF , !P1 ;  /* 0xff80000011117808 */ /* 0x000fe20004800000 */
[----:B------:R-:W-:Y:S01]  /*1d480*/  FFMA.FTZ R12, R12, -UR6, R211 ;  /* 0x800000060c0c7c23 */ /* 0x000fe200080100d3 */
[----:B------:R-:W-:Y:S01]  /*1d490*/  ISETP.GT.AND P6, PT, R4, R8, PT ;  /* 0x000000080400720c */ /* 0x000fe20003fc4270 */
[----:B------:R-:W-:Y:S01]  /*1d4a0*/  FMUL.FTZ R37, R37, UR9 ;  /* 0x0000000925257c20 */ /* 0x000fe20008410000 */
[C---:B------:R-:W-:Y:S01]  /*1d4b0*/  ISETP.GE.AND P3, PT, R0.reuse, R238, PT ;  /* 0x000000ee0000720c */ /* 0x040fe20003f66270 */
[----:B------:R-:W-:Y:S01]  /*1d4c0*/  FMUL.FTZ R41, R41, UR9 ;  /* 0x0000000929297c20 */ /* 0x000fe20008410000 */
[----:B------:R-:W-:Y:S01]  /*1d4d0*/  ISETP.GE.AND P1, PT, R0, R240, PT ;  /* 0x000000f00000720c */ /* 0x000fe20003f26270 */
[----:B------:R-:W-:Y:S01]  /*1d4e0*/  FMUL.FTZ R40, R40, UR9 ;  /* 0x0000000928287c20 */ /* 0x000fe20008410000 */
[----:B------:R-:W-:Y:S01]  /*1d4f0*/  FSEL R220, R142, -INF , !P3 ;  /* 0xff8000008edc7808 */ /* 0x000fe20005800000 */
[----:B------:R-:W-:Y:S01]  /*1d500*/  FMUL.FTZ R43, R43, UR9 ;  /* 0x000000092b2b7c20 */ /* 0x000fe20008410000 */
[----:B------:R-:W-:Y:S01]  /*1d510*/  FSEL R231, R136, -INF , !P1 ;  /* 0xff80000088e77808 */ /* 0x000fe20004800000 */
[----:B------:R-:W-:Y:S01]  /*1d520*/  FMUL.FTZ R42, R42, UR9 ;  /* 0x000000092a2a7c20 */ /* 0x000fe20008410000 */
[----:B------:R-:W-:Y:S01]  /*1d530*/  FSEL R18, R10, -INF , !P6 ;  /* 0xff8000000a127808 */ /* 0x000fe20007000000 */
[----:B------:R-:W-:Y:S01]  /*1d540*/  MUFU.TANH R136, R21 ;  /* 0x0000001500887308 */ /* 0x000fe20000002400 */
[-C--:B------:R-:W-:Y:S01]  /*1d550*/  ISETP.GT.AND P6, PT, R6, R9.reuse, PT ;  /* 0x000000090600720c */ /* 0x080fe20003fc4270 */
[----:B------:R-:W-:Y:S01]  /*1d560*/  FMUL.FTZ R44, R44, UR9 ;  /* 0x000000092c2c7c20 */ /* 0x000fe20008410000 */
[-C--:B------:R-:W-:Y:S01]  /*1d570*/  ISETP.GT.AND P3, PT, R6, R8.reuse, PT ;  /* 0x000000080600720c */ /* 0x080fe20003f64270 */
[----:B------:R-:W-:Y:S01]  /*1d580*/  FMUL.FTZ R46, R46, UR9 ;  /* 0x000000092e2e7c20 */ /* 0x000fe20008410000 */
[----:B------:R-:W-:Y:S01]  /*1d590*/  ISETP.GT.AND P1, PT, R7, R8, PT ;  /* 0x000000080700720c */ /* 0x000fe20003f24270 */
[----:B------:R-:W-:Y:S01]  /*1d5a0*/  FMUL.FTZ R45, R45, UR9 ;  /* 0x000000092d2d7c20 */ /* 0x000fe20008410000 */
[----:B------:R-:W-:Y:S03]  /*1d5b0*/  ISETP.GT.AND P2, PT, R7, R9, PT ;  /* 0x000000090700720c */ /* 0x000fe60003f44270 */
[----:B------:R-:W-:Y:S01]  /*1d5c0*/  MUFU.TANH R21, R25 ;  /* 0x0000001900157308 */ /* 0x000fe20000002400 */
[----:B------:R-:W-:Y:S01]  /*1d5d0*/  FSEL R235, R135, -INF , !P0 ;  /* 0xff80000087eb7808 */ /* 0x000fe20004000000 */
[----:B------:R-:W-:Y:S01]  /*1d5e0*/  FMUL.FTZ R36, R36, UR9 ;  /* 0x0000000924247c20 */ /* 0x000fe20008410000 */
[----:B------:R-:W-:Y:S01]  /*1d5f0*/  FSEL R135, R13, -INF , !P6 ;  /* 0xff8000000d877808 */ /* 0x000fe20007000000 */
[----:B------:R-:W-:Y:S01]  /*1d600*/  FMUL.FTZ R47, R47, UR9 ;  /* 0x000000092f2f7c20 */ /* 0x000fe20008410000 */
[----:B------:R-:W-:Y:S01]  /*1d610*/  FSEL R134, R12, -INF , !P3 ;  /* 0xff8000000c867808 */ /* 0x000fe20005800000 */
[----:B------:R-:W-:Y:S01]  /*1d620*/  FMUL.FTZ R50, R50, UR9 ;  /* 0x0000000932327c20 */ /* 0x000fe20008410000 */
[----:B--2---:R-:W-:Y:S03]  /*1d630*/  FSEL R20, R11, -INF , !P2 ;  /* 0xff8000000b147808 */ /* 0x004fe60005000000 */
[----:B------:R-:W-:Y:S01]  /*1d640*/  MUFU.TANH R25, R27 ;  /* 0x0000001b00197308 */ /* 0x000fe20000002400 */
[----:B------:R-:W-:Y:S01]  /*1d650*/  FSEL R19, R16, -INF , !P1 ;  /* 0xff80000010137808 */ /* 0x000fe20004800000 */
[----:B------:R-:W-:Y:S01]  /*1d660*/  FMUL.FTZ R49, R49, UR9 ;  /* 0x0000000931317c20 */ /* 0x000fe20008410000 */
[----:B------:R-:W-:Y:S01]  /*1d670*/  ISETP.GE.AND P3, PT, R9, R239, PT ;  /* 0x000000ef0900720c */ /* 0x000fe20003f66270 */
[----:B------:R-:W-:Y:S01]  /*1d680*/  FMUL.FTZ R48, R48, UR9 ;  /* 0x0000000930307c20 */ /* 0x000fe20008410000 */
[-C--:B------:R-:W-:Y:S01]  /*1d690*/  ISETP.GE.AND P1, PT, R8, R238.reuse, PT ;  /* 0x000000ee0800720c */ /* 0x080fe20003f26270 */
[----:B------:R-:W-:Y:S01]  /*1d6a0*/  FMUL.FTZ R51, R51, UR9 ;  /* 0x0000000933337c20 */ /* 0x000fe20008410000 */
[C---:B------:R-:W-:Y:S03]  /*1d6b0*/  ISETP.GE.AND P0, PT, R9.reuse, R238, PT ;  /* 0x000000ee0900720c */ /* 0x040fe60003f06270 */
[----:B------:R-:W1:Y:S01]  /*1d6c0*/  MUFU.TANH R16, R22 ;  /* 0x0000001600107308 */ /* 0x000e620000002400 */
[CC--:B------:R-:W-:Y:S01]  /*1d6d0*/  ISETP.GE.AND P6, PT, R9.reuse, R240.reuse, PT ;  /* 0x000000f00900720c */ /* 0x0c0fe20003fc6270 */
[----:B------:R-:W-:Y:S01]  /*1d6e0*/  FMUL.FTZ R56, R56, UR9 ;  /* 0x0000000938387c20 */ /* 0x000fe20008410000 */
[----:B------:R-:W-:Y:S01]  /*1d6f0*/  ISETP.GE.AND P2, PT, R9, R241, PT ;  /* 0x000000f10900720c */ /* 0x000fe20003f46270 */
[C---:B------:R-:W-:Y:S01]  /*1d700*/  VIADD R9, R2.reuse, 0xffffffd9 ;  /* 0xffffffd902097836 */ /* 0x040fe20000000000 */
[----:B------:R-:W-:Y:S01]  /*1d710*/  IADD3 R10, PT, PT, R2, -0x28, RZ ;  /* 0xffffffd8020a7810 */ /* 0x000fe20007ffe0ff */
[----:B------:R-:W-:Y:S01]  /*1d720*/  FMUL.FTZ R58, R58, UR9 ;  /* 0x000000093a3a7c20 */ /* 0x000fe20008410000 */
[----:B------:R-:W-:Y:S01]  /*1d730*/  FSEL R213, R15, -INF , !P0 ;  /* 0xff8000000fd57808 */ /* 0x000fe20004000000 */
[C-C-:B------:R-:W-:Y:S01]  /*1d740*/  IMAD.IADD R15, R243.reuse, 0x1, -R9.reuse ;  /* 0x00000001f30f7824 */ /* 0x140fe200078e0a09 */
[----:B------:R-:W-:Y:S01]  /*1d750*/  FSEL R215, R14, -INF , !P1 ;  /* 0xff8000000ed77808 */ /* 0x000fe20004800000 */
[--C-:B------:R-:W-:Y:S01]  /*1d760*/  IMAD.IADD R13, R243, 0x1, -R10.reuse ;  /* 0x00000001f30d7824 */ /* 0x100fe200078e0a0a */
[----:B------:R-:W-:Y:S01]  /*1d770*/  FSEL R217, R17, -INF , !P6 ;  /* 0xff80000011d97808 */ /* 0x000fe20007000000 */
[----:B------:R-:W-:Y:S01]  /*1d780*/  IMAD.IADD R11, R237, 0x1, -R10 ;  /* 0x00000001ed0b7824 */ /* 0x000fe200078e0a0a */
[C---:B------:R-:W-:Y:S01]  /*1d790*/  ISETP.GE.AND P0, PT, R8.reuse, R240, PT ;  /* 0x000000f00800720c */ /* 0x040fe20003f06270 */
[----:B------:R-:W2:Y:S01]  /*1d7a0*/  MUFU.TANH R17, R23 ;  /* 0x0000001700117308 */ /* 0x000ea20000002400 */
[C---:B------:R-:W-:Y:S01]  /*1d7b0*/  ISETP.GE.AND P1, PT, R8.reuse, R239, PT ;  /* 0x000000ef0800720c */ /* 0x040fe20003f26270 */
[----:B------:R-:W-:Y:S01]  /*1d7c0*/  FMUL.FTZ R59, R59, UR9 ;  /* 0x000000093b3b7c20 */ /* 0x000fe20008410000 */
[----:B------:R-:W-:Y:S01]  /*1d7d0*/  ISETP.GE.AND P6, PT, R8, R241, PT ;  /* 0x000000f10800720c */ /* 0x000fe20003fc6270 */
[----:B------:R-:W-:Y:S01]  /*1d7e0*/  FMUL.FTZ R57, R57, UR9 ;  /* 0x0000000939397c20 */ /* 0x000fe20008410000 */
[----:B------:R-:W-:Y:S01]  /*1d7f0*/  IADD3 R8, PT, PT, R237, -R9, RZ ;  /* 0x80000009ed087210 */ /* 0x000fe20007ffe0ff */
[----:B------:R-:W-:Y:S01]  /*1d800*/  FMUL.FTZ R61, R61, UR9 ;  /* 0x000000093d3d7c20 */ /* 0x000fe20008410000 */
[----:B------:R-:W-:Y:S03]  /*1d810*/  IABS R14, R11 ;  /* 0x0000000b000e7213 */ /* 0x000fe60000000000 */
[----:B------:R3:W-:Y:S01]  /*1d820*/  MUFU.TANH R22, R28 ;  /* 0x0000001c00167308 */ /* 0x0007e20000002400 */
[----:B------:R-:W-:Y:S01]  /*1d830*/  IABS R12, R8 ;  /* 0x00000008000c7213 */ /* 0x000fe20000000000 */
[----:B------:R-:W-:Y:S01]  /*1d840*/  FMUL.FTZ R60, R60, UR9 ;  /* 0x000000093c3c7c20 */ /* 0x000fe20008410000 */
[----:B------:R-:W-:Y:S01]  /*1d850*/  IABS R8, R13 ;  /* 0x0000000d00087213 */ /* 0x000fe20000000000 */
[--C-:B------:R-:W-:Y:S01]  /*1d860*/  IMAD.IADD R13, R242, 0x1, -R9.reuse ;  /* 0x00000001f20d7824 */ /* 0x100fe200078e0a09 */
[----:B------:R-:W-:Y:S01]  /*1d870*/  IABS R11, R15 ;  /* 0x0000000f000b7213 */ /* 0x000fe20000000000 */
[----:B------:R-:W-:Y:S01]  /*1d880*/  IMAD.IADD R9, R244, 0x1, -R9 ;  /* 0x00000001f4097824 */ /* 0x000fe200078e0a09 */
[----:B------:R-:W-:Y:S03]  /*1d890*/  I2FP.F32.S32 R8, R8 ;  /* 0x0000000800087245 */ /* 0x000fe60000201400 */
[----:B------:R4:W4:Y:S01]  /*1d8a0*/  MUFU.TANH R23, R26 ;  /* 0x0000001a00177308 */ /* 0x0009220000002400 */
[----:B------:R-:W-:Y:S01]  /*1d8b0*/  I2FP.F32.S32 R14, R14 ;  /* 0x0000000e000e7245 */ /* 0x000fe20000201400 */
[----:B------:R-:W-:Y:S01]  /*1d8c0*/  FMUL.FTZ R62, R62, UR9 ;  /* 0x000000093e3e7c20 */ /* 0x000fe20008410000 */
[----:B------:R-:W-:Y:S01]  /*1d8d0*/  I2FP.F32.S32 R11, R11 ;  /* 0x0000000b000b7245 */ /* 0x000fe20000201400 */
[----:B-1----:R-:W-:Y:S01]  /*1d8e0*/  FFMA.FTZ R16, R8, -UR6, R16 ;  /* 0x8000000608107c23 */ /* 0x002fe20008010010 */
[----:B------:R-:W-:Y:S01]  /*1d8f0*/  IADD3 R8, PT, PT, R0, 0x10, RZ ;  /* 0x0000001000087810 */ /* 0x000fe20007ffe0ff */
[----:B------:R-:W-:Y:S01]  /*1d900*/  FFMA.FTZ R14, R14, -UR6, R137 ;  /* 0x800000060e0e7c23 */ /* 0x000fe20008010089 */
[----:B------:R-:W-:Y:S01]  /*1d910*/  FSEL R216, R18, -INF , !P0 ;  /* 0xff80000012d87808 */ /* 0x000fe20004000000 */
[----:B--2---:R-:W-:Y:S01]  /*1d920*/  FFMA.FTZ R17, R11, -UR6, R17 ;  /* 0x800000060b117c23 */ /* 0x004fe20008010011 */
[----:B------:R-:W-:Y:S01]  /*1d930*/  I2FP.F32.S32 R12, R12 ;  /* 0x0000000c000c7245 */ /* 0x000fe20000201400 */
[--C-:B------:R-:W-:Y:S01]  /*1d940*/  IMAD.IADD R11, R242, 0x1, -R10.reuse ;  /* 0x00000001f20b7824 */ /* 0x100fe200078e0a0a */
[----:B------:R-:W-:Y:S01]  /*1d950*/  ISETP.GT.AND P0, PT, R6, R8, PT ;  /* 0x000000080600720c */ /* 0x000fe20003f04270 */
[----:B------:R-:W-:Y:S01]  /*1d960*/  IMAD.IADD R10, R244, 0x1, -R10 ;  /* 0x00000001f40a7824 */ /* 0x000fe200078e0a0a */
[----:B------:R-:W-:Y:S01]  /*1d970*/  IADD3 R18, PT, PT, R0, 0x11, RZ ;  /* 0x0000001100127810 */ /* 0x000fe20007ffe0ff */
[----:B------:R-:W-:Y:S01]  /*1d980*/  FFMA.FTZ R15, R12, -UR6, R136 ;  /* 0x800000060c0f7c23 */ /* 0x000fe20008010088 */
[----:B------:R-:W-:Y:S01]  /*1d990*/  FSEL R212, R14, -INF , !P0 ;  /* 0xff8000000ed47808 */ /* 0x000fe20004000000 */
[----:B------:R-:W-:Y:S01]  /*1d9a0*/  MUFU.TANH R136, R38 ;  /* 0x0000002600887308 */ /* 0x000fe20000002400 */
[----:B------:R-:W-:Y:S01]  /*1d9b0*/  ISETP.GT.AND P0, PT, R6, R18, PT ;  /* 0x000000120600720c */ /* 0x000fe20003f04270 */
[----:B------:R-:W-:Y:S01]  /*1d9c0*/  FMUL.FTZ R64, R64, UR9 ;  /* 0x0000000940407c20 */ /* 0x000fe20008410000 */
[----:B------:R-:W-:Y:S01]  /*1d9d0*/  IABS R12, R11 ;  /* 0x0000000b000c7213 */ /* 0x000fe20000000000 */
[----:B------:R-:W-:Y:S01]  /*1d9e0*/  FMUL.FTZ R65, R65, UR9 ;  /* 0x0000000941417c20 */ /* 0x000fe20008410000 */
[----:B------:R-:W-:Y:S01]  /*1d9f0*/  FSEL R211, R15, -INF , !P0 ;  /* 0xff8000000fd37808 */ /* 0x000fe20004000000 */
[----:B------:R-:W-:Y:S01]  /*1da00*/  UISETP.GT.AND UP0, UPT, UR22, UR19, UPT ;  /* 0x000000131600728c */ /* 0x000fe2000bf04270 */
[----:B------:R-:W-:Y:S03]  /*1da10*/  IABS R11, R13 ;  /* 0x0000000d000b7213 */ /* 0x000fe60000000000 */
[----:B------:R-:W-:Y:S01]  /*1da20*/  MUFU.TANH R137, R39 ;  /* 0x0000002700897308 */ /* 0x000fe20000002400 */
[C---:B------:R-:W-:Y:S01]  /*1da30*/  ISETP.GT.AND P0, PT, R7.reuse, R8, PT ;  /* 0x000000080700720c */ /* 0x040fe20003f04270 */
[----:B------:R-:W-:Y:S01]  /*1da40*/  UIADD3 UR22, UPT, UPT, UR22, -0x1, URZ ;  /* 0xffffffff16167890 */ /* 0x000fe2000fffe0ff */
[----:B------:R-:W-:Y:S02]  /*1da50*/  I2FP.F32.S32 R12, R12 ;  /* 0x0000000c000c7245 */ /* 0x000fe40000201400 */
[----:B------:R-:W-:Y:S02]  /*1da60*/  I2FP.F32.S32 R11, R11 ;  /* 0x0000000b000b7245 */ /* 0x000fe40000201400 */
[----:B---3--:R-:W-:Y:S01]  /*1da70*/  FSEL R28, R16, -INF , !P0 ;  /* 0xff800000101c7808 */ /* 0x008fe20004000000 */
[----:B------:R-:W-:Y:S01]  /*1da80*/  FFMA.FTZ R12, R12, -UR6, R24 ;  /* 0x800000060c0c7c23 */ /* 0x000fe20008010018 */
[----:B------:R-:W-:Y:S01]  /*1da90*/  ISETP.GT.AND P0, PT, R7, R18, PT ;  /* 0x000000120700720c */ /* 0x000fe20003f04270 */
[----:B------:R-:W-:Y:S01]  /*1daa0*/  FFMA.FTZ R11, R11, -UR6, R21 ;  /* 0x800000060b0b7c23 */ /* 0x000fe20008010015 */
[----:B------:R-:W-:Y:S01]  /*1dab0*/  IABS R9, R9 ;  /* 0x0000000900097213 */ /* 0x000fe20000000000 */
[----:B------:R-:W1:Y:S01]  /*1dac0*/  MUFU.TANH R16, R30 ;  /* 0x0000001e00107308 */ /* 0x000e620000002400 */
[----:B------:R-:W-:Y:S02]  /*1dad0*/  FSEL R210, R135, -INF , !P3 ;  /* 0xff80000087d27808 */ /* 0x000fe40005800000 */
[----:B----4-:R-:W-:Y:S02]  /*1dae0*/  FSEL R26, R17, -INF , !P0 ;  /* 0xff800000111a7808 */ /* 0x010fe40004000000 */
[----:B------:R-:W-:Y:S02]  /*1daf0*/  I2FP.F32.S32 R9, R9 ;  /* 0x0000000900097245 */ /* 0x000fe40000201400 */
[C---:B------:R-:W-:Y:S03]  /*1db00*/  ISETP.GT.AND P0, PT, R5.reuse, R8, PT ;  /* 0x000000080500720c */ /* 0x040fe60003f04270 */
[----:B------:R-:W-:Y:S01]  /*1db10*/  MUFU.TANH R21, R29 ;  /* 0x0000001d00157308 */ /* 0x000fe20000002400 */
[----:B------:R-:W-:Y:S01]  /*1db20*/  ISETP.GT.AND P3, PT, R5, R18, PT ;  /* 0x000000120500720c */ /* 0x000fe20003f64270 */
[----:B------:R-:W-:Y:S01]  /*1db30*/  FFMA.FTZ R25, R9, -UR6, R25 ;  /* 0x8000000609197c23 */ /* 0x000fe20008010019 */
[----:B------:R-:W-:Y:S02]  /*1db40*/  IABS R10, R10 ;  /* 0x0000000a000a7213 */ /* 0x000fe40000000000 */
[----:B------:R-:W-:Y:S02]  /*1db50*/  FSEL R209, R134, -INF , !P1 ;  /* 0xff80000086d17808 */ /* 0x000fe40004800000 */
[----:B------:R-:W-:Y:S03]  /*1db60*/  FSEL R143, R19, -INF , !P6 ;  /* 0xff800000138f7808 */ /* 0x000fe60007000000 */
[----:B------:R-:W-:Y:S01]  /*1db70*/  MUFU.TANH R24, R33 ;  /* 0x0000002100187308 */ /* 0x000fe20000002400 */
[----:B------:R-:W-:Y:S02]  /*1db80*/  FSEL R142, R12, -INF , !P0 ;  /* 0xff8000000c8e7808 */ /* 0x000fe40004000000 */
[----:B------:R-:W-:Y:S02]  /*1db90*/  FSEL R208, R20, -INF , !P2 ;  /* 0xff80000014d07808 */ /* 0x000fe40005000000 */
[----:B------:R-:W-:Y:S02]  /*1dba0*/  FSEL R27, R11, -INF , !P3 ;  /* 0xff8000000b1b7808 */ /* 0x000fe40005800000 */
[----:B------:R-:W-:Y:S03]  /*1dbb0*/  ISETP.GE.AND P3, PT, R8, R240, PT ;  /* 0x000000f00800720c */ /* 0x000fe60003f66270 */
[----:B------:R-:W2:Y:S01]  /*1dbc0*/  MUFU.TANH R19, R31 ;  /* 0x0000001f00137308 */ /* 0x000ea20000002400 */
[----:B------:R-:W-:Y:S02]  /*1dbd0*/  ISETP.GT.AND P1, PT, R4, R8, PT ;  /* 0x000000080400720c */ /* 0x000fe40003f24270 */
[C---:B------:R-:W-:Y:S02]  /*1dbe0*/  ISETP.GE.AND P2, PT, R8.reuse, R239, PT ;  /* 0x000000ef0800720c */ /* 0x040fe40003f46270 */
[CC--:B------:R-:W-:Y:S02]  /*1dbf0*/  ISETP.GE.AND P6, PT, R8.reuse, R241.reuse, PT ;  /* 0x000000f10800720c */ /* 0x0c0fe40003fc6270 */
[----:B------:R-:W-:Y:S01]  /*1dc00*/  ISETP.GE.AND P0, PT, R8, R238, PT ;  /* 0x000000ee0800720c */ /* 0x000fe20003f06270 */
[C---:B------:R-:W-:Y:S01]  /*1dc10*/  VIADD R8, R2.reuse, 0xffffffe1 ;  /* 0xffffffe102087836 */ /* 0x040fe20000000000 */
[----:B------:R-:W-:Y:S01]  /*1dc20*/  I2FP.F32.S32 R10, R10 ;  /* 0x0000000a000a7245 */ /* 0x000fe20000201400 */
[----:B------:R-:W3:Y:S01]  /*1dc30*/  MUFU.TANH R20, R32 ;  /* 0x0000002000147308 */ /* 0x000ee20000002400 */
[----:B------:R-:W-:Y:S01]  /*1dc40*/  IADD3 R9, PT, PT, R2, -0x20, RZ ;  /* 0xffffffe002097810 */ /* 0x000fe20007ffe0ff */
[----:B------:R-:W-:Y:S01]  /*1dc50*/  IMAD.IADD R15, R244, 0x1, -R8 ;  /* 0x00000001f40f7824 */ /* 0x000fe200078e0a08 */
[----:B------:R-:W-:Y:S01]  /*1dc60*/  FSEL R219, R212, -INF , !P2 ;  /* 0xff800000d4db7808 */ /* 0x000fe20005000000 */
[----:B------:R-:W-:Y:S01]  /*1dc70*/  FFMA.FTZ R17, R10, -UR6, R23 ;  /* 0x800000060a117c23 */ /* 0x000fe20008010017 */
[C---:B------:R-:W-:Y:S01]  /*1dc80*/  IADD3 R10, PT, PT, R242.reuse, -R8, RZ ;  /* 0x80000008f20a7210 */ /* 0x040fe20007ffe0ff */
[--C-:B------:R-:W-:Y:S01]  /*1dc90*/  IMAD.IADD R11, R242, 0x1, -R9.reuse ;  /* 0x00000001f20b7824 */ /* 0x100fe200078e0a09 */
[----:B------:R-:W-:Y:S01]  /*1dca0*/  ISETP.GE.AND P2, PT, R18, R241, PT ;  /* 0x000000f11200720c */ /* 0x000fe20003f46270 */
[--C-:B------:R-:W-:Y:S01]  /*1dcb0*/  IMAD.IADD R13, R244, 0x1, -R9.reuse ;  /* 0x00000001f40d7824 */ /* 0x100fe200078e0a09 */
[----:B------:R-:W-:Y:S01]  /*1dcc0*/  IABS R12, R10 ;  /* 0x0000000a000c7213 */ /* 0x000fe20000000000 */
[----:B------:R-:W4:Y:S01]  /*1dcd0*/  MUFU.TANH R32, R34 ;  /* 0x0000002200207308 */ /* 0x000f220000002400 */
[----:B------:R-:W-:Y:S02]  /*1dce0*/  IABS R14, R11 ;  /* 0x0000000b000e7213 */ /* 0x000fe40000000000 */
[----:B------:R-:W-:Y:S02]  /*1dcf0*/  IABS R10, R13 ;  /* 0x0000000d000a7213 */ /* 0x000fe40000000000 */
[----:B------:R-:W-:Y:S02]  /*1dd00*/  IABS R11, R15 ;  /* 0x0000000f000b7213 */ /* 0x000fe40000000000 */
[----:B------:R-:W-:Y:S03]  /*1dd10*/  I2FP.F32.S32 R10, R10 ;  /* 0x0000000a000a7245 */ /* 0x000fe60000201400 */
[----:B------:R-:W4:Y:S01]  /*1dd20*/  MUFU.TANH R23, R37 ;  /* 0x0000002500177308 */ /* 0x000f220000002400 */
[----:B------:R-:W-:Y:S02]  /*1dd30*/  I2FP.F32.S32 R11, R11 ;  /* 0x0000000b000b7245 */ /* 0x000fe40000201400 */
[----:B------:R-:W-:Y:S01]  /*1dd40*/  I2FP.F32.S32 R12, R12 ;  /* 0x0000000c000c7245 */ /* 0x000fe20000201400 */
[----:B-1----:R-:W-:Y:S01]  /*1dd50*/  FFMA.FTZ R16, R10, -UR6, R16 ;  /* 0x800000060a107c23 */ /* 0x002fe20008010010 */
[----:B------:R-:W-:Y:S02]  /*1dd60*/  IMAD.IADD R10, R243, 0x1, -R9 ;  /* 0x00000001f30a7824 */ /* 0x000fe400078e0a09 */
[----:B--2---:R-:W-:Y:S01]  /*1dd70*/  FFMA.FTZ R19, R11, -UR6, R19 ;  /* 0x800000060b137c23 */ /* 0x004fe20008010013 */
[C---:B------:R-:W-:Y:S01]  /*1dd80*/  IADD3 R11, PT, PT, R237.reuse, -R9, RZ ;  /* 0x80000009ed0b7210 */ /* 0x040fe20007ffe0ff */
[----:B------:R-:W-:Y:S02]  /*1dd90*/  IMAD.IADD R9, R237, 0x1, -R8 ;  /* 0x00000001ed097824 */ /* 0x000fe400078e0a08 */
[----:B------:R-:W-:Y:S01]  /*1dda0*/  FFMA.FTZ R21, R12, -UR6, R21 ;  /* 0x800000060c157c23 */ /* 0x000fe20008010015 */
[----:B------:R-:W-:Y:S01]  /*1ddb0*/  IADD3 R8, PT, PT, R243, -R8, RZ ;  /* 0x80000008f3087210 */ /* 0x000fe20007ffe0ff */
[----:B------:R-:W1:Y:S01]  /*1ddc0*/  MUFU.TANH R134, R40 ;  /* 0x0000002800867308 */ /* 0x000e620000002400 */
[----:B------:R-:W-:Y:S02]  /*1ddd0*/  IABS R13, R11 ;  /* 0x0000000b000d7213 */ /* 0x000fe40000000000 */
[----:B------:R-:W-:Y:S02]  /*1dde0*/  IABS R12, R10 ;  /* 0x0000000a000c7213 */ /* 0x000fe40000000000 */
[----:B------:R-:W-:Y:S01]  /*1ddf0*/  IABS R11, R8 ;  /* 0x00000008000b7213 */ /* 0x000fe20000000000 */
[----:B------:R-:W-:Y:S01]  /*1de00*/  IMAD.MOV.U32 R10, RZ, RZ, R13 ;  /* 0x000000ffff0a7224 */ /* 0x000fe200078e000d */
[----:B------:R-:W-:Y:S01]  /*1de10*/  IABS R9, R9 ;  /* 0x0000000900097213 */ /* 0x000fe20000000000 */
[----:B------:R-:W-:Y:S01]  /*1de20*/  IMAD.MOV.U32 R8, RZ, RZ, R12 ;  /* 0x000000ffff087224 */ /* 0x000fe200078e000c */
[----:B------:R-:W-:Y:S01]  /*1de30*/  I2FP.F32.S32 R14, R14 ;  /* 0x0000000e000e7245 */ /* 0x000fe20000201400 */
[----:B------:R-:W-:Y:S01]  /*1de40*/  MUFU.TANH R15, R41 ;  /* 0x00000029000f7308 */ /* 0x000fe20000002400 */
[----:B------:R-:W-:Y:S02]  /*1de50*/  I2FP.F32.S32 R9, R9 ;  /* 0x0000000900097245 */ /* 0x000fe40000201400 */
[----:B------:R-:W-:Y:S01]  /*1de60*/  I2FP.F32.S32 R10, R10 ;  /* 0x0000000a000a7245 */ /* 0x000fe20000201400 */
[----:B------:R-:W-:Y:S01]  /*1de70*/  FFMA.FTZ R22, R14, -UR6, R22 ;  /* 0x800000060e167c23 */ /* 0x000fe20008010016 */
[----:B------:R-:W-:Y:S01]  /*1de80*/  I2FP.F32.S32 R8, R8 ;  /* 0x0000000800087245 */ /* 0x000fe20000201400 */
[----:B------:R-:W-:Y:S01]  /*1de90*/  FFMA.FTZ R24, R9, -UR6, R24 ;  /* 0x8000000609187c23 */ /* 0x000fe20008010018 */
[----:B------:R-:W-:Y:S01]  /*1dea0*/  IADD3 R9, PT, PT, R2, -0x18, RZ ;  /* 0xffffffe802097810 */ /* 0x000fe20007ffe0ff */
[----:B---3--:R-:W-:Y:S01]  /*1deb0*/  FFMA.FTZ R20, R10, -UR6, R20 ;  /* 0x800000060a147c23 */ /* 0x008fe20008010014 */
[----:B------:R-:W-:Y:S01]  /*1dec0*/  I2FP.F32.S32 R10, R11 ;  /* 0x0000000b000a7245 */ /* 0x000fe20000201400 */
[----:B----4-:R-:W-:Y:S01]  /*1ded0*/  FFMA.FTZ R32, R8, -UR6, R32 ;  /* 0x8000000608207c23 */ /* 0x010fe20008010020 */
[----:B------:R-:W-:Y:S01]  /*1dee0*/  VIADD R8, R2, 0xffffffe9 ;  /* 0xffffffe902087836 */ /* 0x000fe20000000000 */
[----:B------:R-:W-:Y:S01]  /*1def0*/  MUFU.TANH R41, R43 ;  /* 0x0000002b00297308 */ /* 0x000fe20000002400 */
[--C-:B------:R-:W-:Y:S02]  /*1df00*/  IMAD.IADD R12, R237, 0x1, -R9.reuse ;  /* 0x00000001ed0c7824 */ /* 0x100fe400078e0a09 */
[----:B------:R-:W-:Y:S01]  /*1df10*/  FFMA.FTZ R138, R10, -UR6, R138 ;  /* 0x800000060a8a7c23 */ /* 0x000fe2000801008a */
[----:B------:R-:W-:Y:S01]  /*1df20*/  IMAD.IADD R10, R243, 0x1, -R9 ;  /* 0x00000001f30a7824 */ /* 0x000fe200078e0a09 */
[----:B------:R-:W-:Y:S01]  /*1df30*/  IADD3 R11, PT, PT, R237, -R8, RZ ;  /* 0x80000008ed0b7210 */ /* 0x000fe20007ffe0ff */
[----:B------:R-:W-:Y:S01]  /*1df40*/  IMAD.IADD R13, R243, 0x1, -R8 ;  /* 0x00000001f30d7824 */ /* 0x000fe200078e0a08 */
[----:B------:R-:W-:Y:S02]  /*1df50*/  IABS R12, R12 ;  /* 0x0000000c000c7213 */ /* 0x000fe40000000000 */
[----:B------:R-:W-:Y:S01]  /*1df60*/  IABS R11, R11 ;  /* 0x0000000b000b7213 */ /* 0x000fe20000000000 */
[----:B------:R-:W2:Y:S01]  /*1df70*/  MUFU.TANH R42, R42 ;  /* 0x0000002a002a7308 */ /* 0x000ea20000002400 */
[----:B------:R-:W-:Y:S02]  /*1df80*/  IABS R10, R10 ;  /* 0x0000000a000a7213 */ /* 0x000fe40000000000 */
[----:B------:R-:W-:Y:S02]  /*1df90*/  IABS R13, R13 ;  /* 0x0000000d000d7213 */ /* 0x000fe40000000000 */
[----:B------:R-:W-:Y:S02]  /*1dfa0*/  I2FP.F32.S32 R14, R12 ;  /* 0x0000000c000e7245 */ /* 0x000fe40000201400 */
[----:B------:R-:W-:Y:S03]  /*1dfb0*/  I2FP.F32.S32 R12, R11 ;  /* 0x0000000b000c7245 */ /* 0x000fe60000201400 */
[----:B------:R-:W3:Y:S01]  /*1dfc0*/  MUFU.TANH R29, R44 ;  /* 0x0000002c001d7308 */ /* 0x000ee20000002400 */
[----:B------:R-:W-:Y:S02]  /*1dfd0*/  I2FP.F32.S32 R11, R10 ;  /* 0x0000000a000b7245 */ /* 0x000fe40000201400 */
[----:B------:R-:W-:Y:S01]  /*1dfe0*/  I2FP.F32.S32 R10, R13 ;  /* 0x0000000d000a7245 */ /* 0x000fe20000201400 */
[----:B------:R-:W-:Y:S01]  /*1dff0*/  FFMA.FTZ R23, R12, -UR6, R23 ;  /* 0x800000060c177c23 */ /* 0x000fe20008010017 */
[----:B------:R-:W-:Y:S01]  /*1e000*/  FSEL R17, R17, -INF , !P1 ;  /* 0xff80000011117808 */ /* 0x000fe20004800000 */
[----:B------:R-:W-:Y:S01]  /*1e010*/  FFMA.FTZ R136, R11, -UR6, R136 ;  /* 0x800000060b887c23 */ /* 0x000fe20008010088 */
[----:B------:R-:W-:Y:S01]  /*1e020*/  IADD3 R11, PT, PT, R242, -R9, RZ ;  /* 0x80000009f20b7210 */ /* 0x000fe20007ffe0ff */
[----:B------:R-:W-:Y:S01]  /*1e030*/  FFMA.FTZ R137, R10, -UR6, R137 ;  /* 0x800000060a897c23 */ /* 0x000fe20008010089 */
[----:B------:R-:W-:Y:S01]  /*1e040*/  IMAD.IADD R10, R244, 0x1, -R9 ;  /* 0x00000001f40a7824 */ /* 0x000fe200078e0a09 */
[----:B------:R-:W4:Y:S01]  /*1e050*/  MUFU.TANH R44, R46 ;  /* 0x0000002e002c7308 */ /* 0x000f220000002400 */
[----:B------:R-:W-:Y:S01]  /*1e060*/  IMAD.IADD R9, R242, 0x1, -R8 ;  /* 0x00000001f2097824 */ /* 0x000fe200078e0a08 */
[----:B------:R-:W-:Y:S02]  /*1e070*/  IABS R11, R11 ;  /* 0x0000000b000b7213 */ /* 0x000fe40000000000 */
[----:B------:R-:W-:Y:S02]  /*1e080*/  IADD3 R8, PT, PT, R244, -R8, RZ ;  /* 0x80000008f4087210 */ /* 0x000fe40007ffe0ff */
[----:B------:R-:W-:Y:S01]  /*1e090*/  IABS R12, R9 ;  /* 0x00000009000c7213 */ /* 0x000fe20000000000 */
[----:B------:R-:W-:Y:S01]  /*1e0a0*/  IMAD.MOV.U32 R9, RZ, RZ, R11 ;  /* 0x000000ffff097224 */ /* 0x000fe200078e000b */
[----:B------:R-:W-:Y:S02]  /*1e0b0*/  IABS R11, R8 ;  /* 0x00000008000b7213 */ /* 0x000fe40000000000 */
[----:B------:R-:W4:Y:S01]  /*1e0c0*/  MUFU.TANH R45, R45 ;  /* 0x0000002d002d7308 */ /* 0x000f220000002400 */
[----:B------:R-:W-:Y:S01]  /*1e0d0*/  IABS R10, R10 ;  /* 0x0000000a000a7213 */ /* 0x000fe20000000000 */
[----:B------:R-:W-:Y:S01]  /*1e0e0*/  IMAD.MOV.U32 R8, RZ, RZ, R12 ;  /* 0x000000ffff087224 */ /* 0x000fe200078e000c */
[----:B------:R-:W-:Y:S02]  /*1e0f0*/  I2FP.F32.S32 R9, R9 ;  /* 0x0000000900097245 */ /* 0x000fe40000201400 */
[----:B------:R-:W-:Y:S02]  /*1e100*/  I2FP.F32.S32 R10, R10 ;  /* 0x0000000a000a7245 */ /* 0x000fe40000201400 */
[----:B------:R-:W-:Y:S01]  /*1e110*/  I2FP.F32.S32 R8, R8 ;  /* 0x0000000800087245 */ /* 0x000fe20000201400 */
[----:B-1----:R-:W-:Y:S01]  /*1e120*/  FFMA.FTZ R134, R9, -UR6, R134 ;  /* 0x8000000609867c23 */ /* 0x002fe20008010086 */
[----:B------:R-:W-:Y:S01]  /*1e130*/  I2FP.F32.S32 R9, R11 ;  /* 0x0000000b00097245 */ /* 0x000fe20000201400 */
[----:B------:R-:W-:Y:S02]  /*1e140*/  VIADD R11, R2, 0xfffffff1 ;  /* 0xfffffff1020b7836 */ /* 0x000fe40000000000 */
[----:B--2---:R-:W-:Y:S01]  /*1e150*/  FFMA.FTZ R42, R10, -UR6, R42 ;  /* 0x800000060a2a7c23 */ /* 0x004fe2000801002a */
[----:B------:R-:W-:Y:S01]  /*1e160*/  FFMA.FTZ R43, R8, -UR6, R15 ;  /* 0x80000006082b7c23 */ /* 0x000fe2000801000f */
[----:B------:R-:W-:Y:S01]  /*1e170*/  IADD3 R8, PT, PT, R2, -0x10, RZ ;  /* 0xfffffff002087810 */ /* 0x000fe20007ffe0ff */
[----:B------:R-:W-:Y:S01]  /*1e180*/  FFMA.FTZ R41, R9, -UR6, R41 ;  /* 0x8000000609297c23 */ /* 0x000fe20008010029 */
[----:B------:R-:W-:Y:S01]  /*1e190*/  IADD3 R10, PT, PT, R242, -R11, RZ ;  /* 0x8000000bf20a7210 */ /* 0x000fe20007ffe0ff */
[----:B------:R-:W1:Y:S01]  /*1e1a0*/  MUFU.TANH R135, R36 ;  /* 0x0000002400877308 */ /* 0x000e620000002400 */
[----:B------:R-:W-:Y:S01]  /*1e1b0*/  ISETP.GT.AND P1, PT, R4, R18, PT ;  /* 0x000000120400720c */ /* 0x000fe20003f24270 */
[--C-:B------:R-:W-:Y:S01]  /*1e1c0*/  IMAD.IADD R9, R242, 0x1, -R8.reuse ;  /* 0x00000001f2097824 */ /* 0x100fe200078e0a08 */
[----:B------:R-:W-:Y:S01]  /*1e1d0*/  IABS R10, R10 ;  /* 0x0000000a000a7213 */ /* 0x000fe20000000000 */
[----:B------:R-:W-:Y:S01]  /*1e1e0*/  IMAD.IADD R13, R244, 0x1, -R8 ;  /* 0x00000001f40d7824 */ /* 0x000fe200078e0a08 */
[----:B------:R-:W-:Y:S02]  /*1e1f0*/  FSEL R15, R25, -INF , !P1 ;  /* 0xff800000190f7808 */ /* 0x000fe40004800000 */
[----:B------:R-:W-:Y:S03]  /*1e200*/  IABS R12, R9 ;  /* 0x00000009000c7213 */ /* 0x000fe60000000000 */
[----:B------:R-:W2:Y:S01]  /*1e210*/  MUFU.TANH R37, R47 ;  /* 0x0000002f00257308 */ /* 0x000ea20000002400 */
[----:B------:R-:W-:Y:S02]  /*1e220*/  IABS R9, R13 ;  /* 0x0000000d00097213 */ /* 0x000fe40000000000 */
[----:B------:R-:W-:Y:S02]  /*1e230*/  I2FP.F32.S32 R12, R12 ;  /* 0x0000000c000c7245 */ /* 0x000fe40000201400 */
[----:B------:R-:W-:Y:S02]  /*1e240*/  I2FP.F32.S32 R9, R9 ;  /* 0x0000000900097245 */ /* 0x000fe40000201400 */
[----:B------:R-:W-:Y:S03]  /*1e250*/  I2FP.F32.S32 R10, R10 ;  /* 0x0000000a000a7245 */ /* 0x000fe60000201400 */
[----:B------:R-:W-:Y:S01]  /*1e260*/  MUFU.TANH R38, R50 ;  /* 0x0000003200267308 */ /* 0x000fe20000002400 */
[----:B---3--:R-:W-:Y:S01]  /*1e270*/  FFMA.FTZ R29, R12, -UR6, R29 ;  /* 0x800000060c1d7c23 */ /* 0x008fe2000801001d */
[----:B----4-:R-:W-:Y:S01]  /*1e280*/  FFMA.FTZ R44, R9, -UR6, R44 ;  /* 0x80000006092c7c23 */ /* 0x010fe2000801002c */
[----:B------:R-:W-:Y:S02]  /*1e290*/  IMAD.IADD R9, R244, 0x1, -R11 ;  /* 0x00000001f4097824 */ /* 0x000fe400078e0a0b */
[----:B------:R-:W-:Y:S01]  /*1e2a0*/  FFMA.FTZ R45, R10, -UR6, R45 ;  /* 0x800000060a2d7c23 */ /* 0x000fe2000801002d */
[C---:B------:R-:W-:Y:S01]  /*1e2b0*/  IMAD.IADD R12, R237.reuse, 0x1, -R11 ;  /* 0x00000001ed0c7824 */ /* 0x040fe200078e0a0b */
[----:B------:R-:W-:Y:S01]  /*1e2c0*/  IADD3 R13, PT, PT, R237, -R8, RZ ;  /* 0x80000008ed0d7210 */ /* 0x000fe20007ffe0ff */
[----:B------:R-:W-:Y:S02]  /*1e2d0*/  IMAD.IADD R10, R243, 0x1, -R8 ;  /* 0x00000001f30a7824 */ /* 0x000fe400078e0a08 */
[----:B------:R-:W3:Y:S01]  /*1e2e0*/  MUFU.TANH R39, R49 ;  /* 0x0000003100277308 */ /* 0x000ee20000002400 */
[----:B-1----:R-:W-:Y:S01]  /*1e2f0*/  FFMA.FTZ R135, R14, -UR6, R135 ;  /* 0x800000060e877c23 */ /* 0x002fe20008010087 */
[----:B------:R-:W-:Y:S02]  /*1e300*/  IABS R8, R9 ;  /* 0x0000000900087213 */ /* 0x000fe40000000000 */
[----:B------:R-:W-:Y:S02]  /*1e310*/  IABS R9, R12 ;  /* 0x0000000c00097213 */ /* 0x000fe40000000000 */
[----:B------:R-:W-:Y:S02]  /*1e320*/  IABS R14, R13 ;  /* 0x0000000d000e7213 */ /* 0x000fe40000000000 */
[----:B------:R-:W-:Y:S02]  /*1e330*/  IABS R13, R10 ;  /* 0x0000000a000d7213 */ /* 0x000fe40000000000 */
[----:B------:R-:W-:Y:S01]  /*1e340*/  MUFU.TANH R33, R54 ;  /* 0x0000003600217308 */ /* 0x000fe20000002400 */
[----:B------:R-:W-:Y:S02]  /*1e350*/  I2FP.F32.S32 R10, R8 ;  /* 0x00000008000a7245 */ /* 0x000fe40000201400 */
[----:B------:R-:W-:Y:S02]  /*1e360*/  I2FP.F32.S32 R8, R9 ;  /* 0x0000000900087245 */ /* 0x000fe40000201400 */
[----:B------:R-:W-:Y:S01]  /*1e370*/  I2FP.F32.S32 R9, R13 ;  /* 0x0000000d00097245 */ /* 0x000fe20000201400 */
[----:B--2---:R-:W-:Y:S01]  /*1e380*/  FFMA.FTZ R37, R10, -UR6, R37 ;  /* 0x800000060a257c23 */ /* 0x004fe20008010025 */
[----:B------:R-:W-:Y:S03]  /*1e390*/  VIADD R10, R2, 0xfffffff8 ;  /* 0xfffffff8020a7836 */ /* 0x000fe60000000000 */
[----:B------:R-:W1:Y:S01]  /*1e3a0*/  MUFU.TANH R40, R48 ;  /* 0x0000003000287308 */ /* 0x000e620000002400 */
[----:B---3--:R-:W-:Y:S01]  /*1e3b0*/  FFMA.FTZ R39, R8, -UR6, R39 ;  /* 0x8000000608277c23 */ /* 0x008fe20008010027 */
[----:B------:R-:W-:Y:S01]  /*1e3c0*/  FFMA.FTZ R38, R9, -UR6, R38 ;  /* 0x8000000609267c23 */ /* 0x000fe20008010026 */
[----:B------:R-:W-:Y:S01]  /*1e3d0*/  VIADD R9, R2, 0xfffffff9 ;  /* 0xfffffff902097836 */ /* 0x000fe20000000000 */
[C---:B------:R-:W-:Y:S02]  /*1e3e0*/  IADD3 R11, PT, PT, R243.reuse, -R11, RZ ;  /* 0x8000000bf30b7210 */ /* 0x040fe40007ffe0ff */
[----:B------:R-:W-:Y:S01]  /*1e3f0*/  IADD3 R8, PT, PT, R243, -R10, RZ ;  /* 0x8000000af3087210 */ /* 0x000fe20007ffe0ff */
[C---:B------:R-:W-:Y:S03]  /*1e400*/  IMAD.IADD R13, R237.reuse, 0x1, -R9 ;  /* 0x00000001ed0d7824 */ /* 0x040fe600078e0a09 */
[----:B------:R-:W2:Y:S01]  /*1e410*/  MUFU.TANH R34, R53 ;  /* 0x0000003500227308 */ /* 0x000ea20000002400 */
[----:B------:R-:W-:Y:S02]  /*1e420*/  MOV R12, R14 ;  /* 0x0000000e000c7202 */ /* 0x000fe40000000f00 */
[----:B------:R-:W-:Y:S02]  /*1e430*/  IABS R14, R11 ;  /* 0x0000000b000e7213 */ /* 0x000fe40000000000 */
[----:B------:R-:W-:Y:S02]  /*1e440*/  IABS R8, R8 ;  /* 0x0000000800087213 */ /* 0x000fe40000000000 */
[----:B------:R-:W-:Y:S03]  /*1e450*/  IABS R11, R13 ;  /* 0x0000000d000b7213 */ /* 0x000fe60000000000 */
[----:B------:R-:W3:Y:S01]  /*1e460*/  MUFU.TANH R36, R51 ;  /* 0x0000003300247308 */ /* 0x000ee20000002400 */
[----:B------:R-:W-:Y:S02]  /*1e470*/  I2FP.F32.S32 R12, R12 ;  /* 0x0000000c000c7245 */ /* 0x000fe40000201400 */
[----:B------:R-:W-:Y:S02]  /*1e480*/  I2FP.F32.S32 R8, R8 ;  /* 0x0000000800087245 */ /* 0x000fe40000201400 */
[----:B------:R-:W-:Y:S01]  /*1e490*/  I2FP.F32.S32 R11, R11 ;  /* 0x0000000b000b7245 */ /* 0x000fe20000201400 */
[----:B-1----:R-:W-:Y:S01]  /*1e4a0*/  FFMA.FTZ R40, R12, -UR6, R40 ;  /* 0x800000060c287c23 */ /* 0x002fe20008010028 */
[----:B------:R-:W-:Y:S02]  /*1e4b0*/  IMAD.IADD R12, R237, 0x1, -R10 ;  /* 0x00000001ed0c7824 */ /* 0x000fe400078e0a0a */
[----:B------:R-:W-:Y:S01]  /*1e4c0*/  FFMA.FTZ R33, R8, -UR6, R33 ;  /* 0x8000000608217c23 */ /* 0x000fe20008010021 */
[----:B------:R-:W1:Y:S01]  /*1e4d0*/  MUFU.TANH R30, R56 ;  /* 0x00000038001e7308 */ /* 0x000e620000002400 */
[----:B------:R-:W-:Y:S01]  /*1e4e0*/  I2FP.F32.S32 R13, R14 ;  /* 0x0000000e000d7245 */ /* 0x000fe20000201400 */
[----:B--2---:R-:W-:Y:S01]  /*1e4f0*/  FFMA.FTZ R34, R11, -UR6, R34 ;  /* 0x800000060b227c23 */ /* 0x004fe20008010022 */
[----:B------:R-:W-:Y:S01]  /*1e500*/  VIADD R8, R0, 0x18 ;  /* 0x0000001800087836 */ /* 0x000fe20000000000 */
[----:B------:R-:W-:Y:S01]  /*1e510*/  ISETP.GE.AND P1, PT, R18, R239, PT ;  /* 0x000000ef1200720c */ /* 0x000fe20003f26270 */
[----:B------:R-:W-:Y:S01]  /*1e520*/  IMAD.IADD R11, R243, 0x1, -R9 ;  /* 0x00000001f30b7824 */ /* 0x000fe200078e0a09 */
[----:B------:R-:W-:Y:S01]  /*1e530*/  IABS R12, R12 ;  /* 0x0000000c000c7213 */ /* 0x000fe20000000000 */
[C---:B------:R-:W-:Y:S03]  /*1e540*/  IMAD.IADD R14, R242.reuse, 0x1, -R10 ;  /* 0x00000001f20e7824 */ /* 0x040fe600078e0a0a */
[----:B------:R-:W2:Y:S01]  /*1e550*/  MUFU.TANH R31, R55 ;  /* 0x00000037001f7308 */ /* 0x000ea20000002400 */
[----:B------:R-:W-:Y:S01]  /*1e560*/  FSEL R218, R211, -INF , !P1 ;  /* 0xff800000d3da7808 */ /* 0x000fe20004800000 */
[----:B---3--:R-:W-:Y:S01]  /*1e570*/  FFMA.FTZ R36, R13, -UR6, R36 ;  /* 0x800000060d247c23 */ /* 0x008fe20008010024 */
[----:B------:R-:W-:Y:S02]  /*1e580*/  ISETP.GT.AND P1, PT, R5, R8, PT ;  /* 0x000000080500720c */ /* 0x000fe40003f24270 */
[----:B------:R-:W-:Y:S02]  /*1e590*/  IABS R13, R11 ;  /* 0x0000000b000d7213 */ /* 0x000fe40000000000 */
[----:B------:R-:W-:Y:S01]  /*1e5a0*/  IABS R11, R14 ;  /* 0x0000000e000b7213 */ /* 0x000fe20000000000 */
[----:B------:R-:W-:Y:S01]  /*1e5b0*/  IMAD.IADD R14, R242, 0x1, -R2 ;  /* 0x00000001f20e7824 */ /* 0x000fe200078e0a02 */
[----:B------:R-:W-:Y:S01]  /*1e5c0*/  FSEL R22, R22, -INF , !P1 ;  /* 0xff80000016167808 */ /* 0x000fe20004800000 */
[----:B------:R-:W3:Y:S01]  /*1e5d0*/  MUFU.TANH R25, R58 ;  /* 0x0000003a00197308 */ /* 0x000ee20000002400 */
[----:B------:R-:W-:Y:S02]  /*1e5e0*/  I2FP.F32.S32 R12, R12 ;  /* 0x0000000c000c7245 */ /* 0x000fe40000201400 */
[----:B------:R-:W-:Y:S02]  /*1e5f0*/  ISETP.GE.AND P1, PT, R18, R238, PT ;  /* 0x000000ee1200720c */ /* 0x000fe40003f26270 */
[----:B------:R-:W-:Y:S01]  /*1e600*/  I2FP.F32.S32 R11, R11 ;  /* 0x0000000b000b7245 */ /* 0x000fe20000201400 */
[----:B------:R-:W-:Y:S01]  /*1e610*/  FFMA.FTZ R35, R12, -UR6, R35 ;  /* 0x800000060c237c23 */ /* 0x000fe20008010023 */
[----:B------:R-:W-:Y:S01]  /*1e620*/  I2FP.F32.S32 R13, R13 ;  /* 0x0000000d000d7245 */ /* 0x000fe20000201400 */
[----:B------:R-:W-:Y:S01]  /*1e630*/  VIADD R12, R0, 0x19 ;  /* 0x00000019000c7836 */ /* 0x000fe20000000000 */
[----:B------:R-:W-:Y:S01]  /*1e640*/  FSEL R47, R28, -INF , !P6 ;  /* 0xff8000001c2f7808 */ /* 0x000fe20007000000 */
[----:B-1----:R-:W-:Y:S01]  /*1e650*/  FFMA.FTZ R30, R11, -UR6, R30 ;  /* 0x800000060b1e7c23 */ /* 0x002fe2000801001e */
[----:B------:R-:W-:Y:S01]  /*1e660*/  FSEL R48, R27, -INF , !P1 ;  /* 0xff8000001b307808 */ /* 0x000fe20004800000 */
[----:B------:R-:W-:Y:S01]  /*1e670*/  IMAD.IADD R11, R242, 0x1, -R9 ;  /* 0x00000001f20b7824 */ /* 0x000fe200078e0a09 */
[----:B------:R-:W-:Y:S01]  /*1e680*/  FSEL R28, R26, -INF , !P2 ;  /* 0xff8000001a1c7808 */ /* 0x000fe20005000000 */
[----:B------:R1:W-:Y:S01]  /*1e690*/  MUFU.TANH R27, R59 ;  /* 0x0000003b001b7308 */ /* 0x0003e20000002400 */
[----:B--2---:R-:W-:Y:S01]  /*1e6a0*/  FFMA.FTZ R31, R13, -UR6, R31 ;  /* 0x800000060d1f7c23 */ /* 0x004fe2000801001f */
[C---:B------:R-:W-:Y:S01]  /*1e6b0*/  IADD3 R13, PT, PT, R244.reuse, -R10, RZ ;  /* 0x8000000af40d7210 */ /* 0x040fe20007ffe0ff */
[----:B------:R-:W-:Y:S01]  /*1e6c0*/  IMAD.IADD R10, R244, 0x1, -R9 ;  /* 0x00000001f40a7824 */ /* 0x000fe200078e0a09 */
[----:B------:R-:W-:Y:S02]  /*1e6d0*/  ISETP.GT.AND P6, PT, R5, R12, PT ;  /* 0x0000000c0500720c */ /* 0x000fe40003fc4270 */
[----:B------:R-:W-:Y:S04]  /*1e6e0*/  IABS R9, R14 ;  /* 0x0000000e00097213 */ /* 0x000fe80000000000 */
[----:B------:R-:W2:Y:S01]  /*1e6f0*/  MUFU.TANH R26, R57 ;  /* 0x00000039001a7308 */ /* 0x000ea20000002400 */
[----:B------:R-:W-:Y:S02]  /*1e700*/  ISETP.GT.AND P2, PT, R4, R8, PT ;  /* 0x000000080400720c */ /* 0x000fe40003f44270 */
[----:B------:R-:W-:Y:S02]  /*1e710*/  IABS R14, R11 ;  /* 0x0000000b000e7213 */ /* 0x000fe40000000000 */
[----:B------:R-:W-:Y:S02]  /*1e720*/  FSEL R21, R21, -INF , !P6 ;  /* 0xff80000015157808 */ /* 0x000fe40007000000 */
[----:B------:R-:W-:Y:S02]  /*1e730*/  IABS R11, R13 ;  /* 0x0000000d000b7213 */ /* 0x000fe40000000000 */
[----:B------:R-:W-:Y:S01]  /*1e740*/  ISETP.GE.AND P6, PT, R18, R240, PT ;  /* 0x000000f01200720c */ /* 0x000fe20003fc6270 */
[----:B-1----:R-:W-:Y:S01]  /*1e750*/  IMAD.MOV.U32 R59, RZ, RZ, R28 ;  /* 0x000000ffff3b7224 */ /* 0x002fe200078e001c */
[----:B------:R-:W-:Y:S01]  /*1e760*/  IABS R13, R10 ;  /* 0x0000000a000d7213 */ /* 0x000fe20000000000 */
[----:B------:R-:W1:Y:S01]  /*1e770*/  MUFU.TANH R28, R60 ;  /* 0x0000003c001c7308 */ /* 0x000e620000002400 */
[----:B------:R-:W-:Y:S02]  /*1e780*/  FSEL R18, R16, -INF , !P2 ;  /* 0xff80000010127808 */ /* 0x000fe40005000000 */
[----:B------:R-:W-:Y:S02]  /*1e790*/  MOV R10, R14 ;  /* 0x0000000e000a7202 */ /* 0x000fe40000000f00 */
[-C--:B------:R-:W-:Y:S02]  /*1e7a0*/  ISETP.GT.AND P2, PT, R4, R12.reuse, PT ;  /* 0x0000000c0400720c */ /* 0x080fe40003f44270 */
[----:B------:R-:W-:Y:S02]  /*1e7b0*/  FSEL R46, R142, -INF , !P0 ;  /* 0xff8000008e2e7808 */ /* 0x000fe40004000000 */
[----:B------:R-:W-:Y:S02]  /*1e7c0*/  I2FP.F32.S32 R11, R11 ;  /* 0x0000000b000b7245 */ /* 0x000fe40000201400 */
[----:B------:R-:W-:Y:S02]  /*1e7d0*/  ISETP.GT.AND P0, PT, R6, R12, PT ;  /* 0x0000000c0600720c */ /* 0x000fe40003f04270 */
[----:B------:R-:W-:Y:S01]  /*1e7e0*/  I2FP.F32.S32 R10, R10 ;  /* 0x0000000a000a7245 */ /* 0x000fe20000201400 */
[----:B---3--:R-:W-:Y:S01]  /*1e7f0*/  FFMA.FTZ R25, R11, -UR6, R25 ;  /* 0x800000060b197c23 */ /* 0x008fe20008010019 */
[----:B------:R-:W-:Y:S01]  /*1e800*/  FSEL R16, R19, -INF , !P2 ;  /* 0xff80000013107808 */ /* 0x000fe20005000000 */
[----:B------:R-:W-:Y:S01]  /*1e810*/  VIADD R11, R2, 0x1 ;  /* 0x00000001020b7836 */ /* 0x000fe20000000000 */
[-C--:B------:R-:W-:Y:S01]  /*1e820*/  ISETP.GT.AND P1, PT, R7, R8.reuse, PT ;  /* 0x000000080700720c */ /* 0x080fe20003f24270 */
[----:B--2---:R-:W-:Y:S01]  /*1e830*/  FFMA.FTZ R26, R10, -UR6, R26 ;  /* 0x800000060a1a7c23 */ /* 0x004fe2000801001a */
[----:B------:R-:W-:Y:S02]  /*1e840*/  ISETP.GT.AND P2, PT, R6, R8, PT ;  /* 0x000000080600720c */ /* 0x000fe40003f44270 */
[----:B------:R-:W-:Y:S02]  /*1e850*/  FSEL R19, R24, -INF , !P0 ;  /* 0xff80000018137808 */ /* 0x000fe40004000000 */
[----:B------:R-:W-:Y:S01]  /*1e860*/  FSEL R57, R15, -INF , !P6 ;  /* 0xff8000000f397808 */ /* 0x000fe20007000000 */
[----:B------:R-:W2:Y:S01]  /*1e870*/  MUFU.TANH R24, R61 ;  /* 0x0000003d00187308 */ /* 0x000ea20000002400 */
[----:B------:R-:W-:Y:S02]  /*1e880*/  I2FP.F32.S32 R13, R13 ;  /* 0x0000000d000d7245 */ /* 0x000fe40000201400 */
[----:B------:R-:W-:Y:S02]  /*1e890*/  ISETP.GE.AND P6, PT, R8, R240, PT ;  /* 0x000000f00800720c */ /* 0x000fe40003fc6270 */
[----:B------:R-:W-:Y:S01]  /*1e8a0*/  FSEL R32, R32, -INF , !P1 ;  /* 0xff80000020207808 */ /* 0x000fe20004800000 */
[----:B------:R-:W-:Y:S01]  /*1e8b0*/  FFMA.FTZ R27, R13, -UR6, R27 ;  /* 0x800000060d1b7c23 */ /* 0x000fe2000801001b */
[----:B------:R-:W-:Y:S01]  /*1e8c0*/  FSEL R53, R17, -INF , !P3 ;  /* 0xff80000011357808 */ /* 0x000fe20005800000 */
[----:B------:R-:W-:Y:S01]  /*1e8d0*/  VIADD R13, R0, 0x20 ;  /* 0x00000020000d7836 */ /* 0x000fe20000000000 */
[----:B------:R-:W-:Y:S02]  /*1e8e0*/  FSEL R20, R20, -INF , !P2 ;  /* 0xff80000014147808 */ /* 0x000fe40005000000 */
[----:B------:R-:W-:Y:S02]  /*1e8f0*/  IADD3 R10, PT, PT, R0, 0x21, RZ ;  /* 0x00000021000a7810 */ /* 0x000fe40007ffe0ff */
[----:B------:R-:W-:Y:S02]  /*1e900*/  ISETP.GT.AND P1, PT, R7, R12, PT ;  /* 0x0000000c0700720c */ /* 0x000fe40003f24270 */
[C---:B------:R-:W-:Y:S02]  /*1e910*/  ISETP.GE.AND P3, PT, R8.reuse, R238, PT ;  /* 0x000000ee0800720c */ /* 0x040fe40003f66270 */
[C---:B------:R-:W-:Y:S02]  /*1e920*/  ISETP.GE.AND P2, PT, R8.reuse, R239, PT ;  /* 0x000000ef0800720c */ /* 0x040fe40003f46270 */
[----:B------:R-:W-:Y:S01]  /*1e930*/  ISETP.GE.AND P0, PT, R8, R241, PT ;  /* 0x000000f10800720c */ /* 0x000fe20003f06270 */
[----:B------:R-:W-:Y:S01]  /*1e940*/  IMAD.IADD R8, R242, 0x1, -R11 ;  /* 0x00000001f2087824 */ /* 0x000fe200078e0a0b */
[----:B------:R-:W-:Y:S01]  /*1e950*/  FSEL R54, R18, -INF , !P6 ;  /* 0xff80000012367808 */ /* 0x000fe20007000000 */
[----:B------:R-:W-:Y:S01]  /*1e960*/  VIADD R18, R0, 0x31 ;  /* 0x0000003100127836 */ /* 0x000fe20000000000 */
[----:B------:R-:W-:Y:S02]  /*1e970*/  ISETP.GT.AND P6, PT, R6, R10, PT ;  /* 0x0000000a0600720c */ /* 0x000fe40003fc4270 */
[----:B------:R-:W-:Y:S02]  /*1e980*/  FSEL R17, R138, -INF , !P1 ;  /* 0xff8000008a117808 */ /* 0x000fe40004800000 */
[----:B------:R-:W-:Y:S01]  /*1e990*/  ISETP.GE.AND P1, PT, R12, R238, PT ;  /* 0x000000ee0c00720c */ /* 0x000fe20003f26270 */
[----:B------:R3:W4:Y:S01]  /*1e9a0*/  MUFU.TANH R138, R62 ;  /* 0x0000003e008a7308 */ /* 0x0007220000002400 */
[----:B------:R-:W-:Y:S02]  /*1e9b0*/  IABS R8, R8 ;  /* 0x0000000800087213 */ /* 0x000fe40000000000 */
[----:B------:R-:W-:Y:S02]  /*1e9c0*/  FSEL R50, R22, -INF , !P3 ;  /* 0xff80000016327808 */ /* 0x000fe40005800000 */
[----:B------:R-:W-:Y:S02]  /*1e9d0*/  FSEL R15, R23, -INF , !P6 ;  /* 0xff800000170f7808 */ /* 0x000fe40007000000 */
[----:B------:R-:W-:Y:S02]  /*1e9e0*/  FSEL R52, R21, -INF , !P1 ;  /* 0xff80000015347808 */ /* 0x000fe40004800000 */
[----:B------:R-:W-:Y:S02]  /*1e9f0*/  ISETP.GE.AND P3, PT, R12, R240, PT ;  /* 0x000000f00c00720c */ /* 0x000fe40003f66270 */
[-C--:B------:R-:W-:Y:S02]  /*1ea00*/  ISETP.GT.AND P6, PT, R7, R13.reuse, PT ;  /* 0x0000000d0700720c */ /* 0x080fe40003fc4270 */
[----:B------:R-:W-:Y:S02]  /*1ea10*/  ISETP.GT.AND P1, PT, R6, R13, PT ;  /* 0x0000000d0600720c */ /* 0x000fe40003f24270 */
[----:B------:R-:W-:Y:S02]  /*1ea20*/  I2FP.F32.S32 R9, R9 ;  /* 0x0000000900097245 */ /* 0x000fe40000201400 */
[----:B------:R-:W-:Y:S02]  /*1ea30*/  I2FP.F32.S32 R8, R8 ;  /* 0x0000000800087245 */ /* 0x000fe40000201400 */
[----:B------:R-:W-:Y:S01]  /*1ea40*/  FSEL R49, R16, -INF , !P3 ;  /* 0xff80000010317808 */ /* 0x000fe20005800000 */
[----:B-1----:R-:W-:Y:S01]  /*1ea50*/  FFMA.FTZ R28, R9, -UR6, R28 ;  /* 0x80000006091c7c23 */ /* 0x002fe2000801001c */
[----:B------:R-:W-:Y:S01]  /*1ea60*/  FSEL R14, R136, -INF , !P6 ;  /* 0xff800000880e7808 */ /* 0x000fe20007000000 */
[----:B--2---:R-:W-:Y:S01]  /*1ea70*/  FFMA.FTZ R24, R8, -UR6, R24 ;  /* 0x8000000608187c23 */ /* 0x004fe20008010018 */
[----:B------:R-:W-:Y:S01]  /*1ea80*/  ISETP.GT.AND P6, PT, R7, R10, PT ;  /* 0x0000000a0700720c */ /* 0x000fe20003fc4270 */
[----:B------:R-:W-:Y:S01]  /*1ea90*/  VIADD R9, R0, 0x28 ;  /* 0x0000002800097836 */ /* 0x000fe20000000000 */
[----:B------:R-:W-:Y:S02]  /*1eaa0*/  FSEL R130, R32, -INF , !P0 ;  /* 0xff80000020827808 */ /* 0x000fe40004000000 */
[----:B------:R-:W-:Y:S01]  /*1eab0*/  FSEL R16, R135, -INF , !P1 ;  /* 0xff80000087107808 */ /* 0x000fe20004800000 */
[----:B------:R1:W2:Y:S01]  /*1eac0*/  MUFU.TANH R32, R64 ;  /* 0x0000004000207308 */ /* 0x0002a20000002400 */
[C---:B------:R-:W-:Y:S02]  /*1ead0*/  ISETP.GE.AND P1, PT, R12.reuse, R241, PT ;  /* 0x000000f10c00720c */ /* 0x040fe40003f26270 */
[----:B------:R-:W-:Y:S01]  /*1eae0*/  ISETP.GE.AND P3, PT, R12, R239, PT ;  /* 0x000000ef0c00720c */ /* 0x000fe20003f66270 */
[C---:B------:R-:W-:Y:S01]  /*1eaf0*/  VIADD R12, R0.reuse, 0x30 ;  /* 0x00000030000c7836 */ /* 0x040fe20000000000 */
[C---:B------:R-:W-:Y:S02]  /*1eb00*/  IADD3 R23, PT, PT, R0.reuse, 0x39, RZ ;  /* 0x0000003900177810 */ /* 0x040fe40007ffe0ff */
[----:B------:R-:W-:Y:S02]  /*1eb10*/  IADD3 R8, PT, PT, R0, 0x29, RZ ;  /* 0x0000002900087810 */ /* 0x000fe40007ffe0ff */
[----:B------:R-:W-:Y:S02]  /*1eb20*/  FSEL R0, R137, -INF , !P6 ;  /* 0xff80000089007808 */ /* 0x000fe40007000000 */
[----:B------:R-:W-:Y:S02]  /*1eb30*/  ISETP.GT.AND P6, PT, R5, R13, PT ;  /* 0x0000000d0500720c */ /* 0x000fe40003fc4270 */
[----:B------:R-:W-:Y:S02]  /*1eb40*/  FSEL R51, R17, -INF , !P1 ;  /* 0xff80000011337808 */ /* 0x000fe40004800000 */
[-C--:B------:R-:W-:Y:S02]  /*1eb50*/  ISETP.GE.AND P1, PT, R13, R239.reuse, PT ;  /* 0x000000ef0d00720c */ /* 0x080fe40003f26270 */
[----:B------:R-:W-:Y:S02]  /*1eb60*/  FSEL R22, R134, -INF , !P6 ;  /* 0xff80000086167808 */ /* 0x000fe40007000000 */
[----:B------:R-:W-:Y:S02]  /*1eb70*/  FSEL R129, R19, -INF , !P3 ;  /* 0xff80000013817808 */ /* 0x000fe40005800000 */
[----:B------:R-:W-:Y:S02]  /*1eb80*/  ISETP.GE.AND P6, PT, R10, R239, PT ;  /* 0x000000ef0a00720c */ /* 0x000fe40003fc6270 */
[----:B------:R-:W-:Y:S02]  /*1eb90*/  FSEL R16, R16, -INF , !P1 ;  /* 0xff80000010107808 */ /* 0x000fe40004800000 */
[----:B------:R-:W-:Y:S02]  /*1eba0*/  ISETP.GT.AND P1, PT, R5, R8, PT ;  /* 0x000000080500720c */ /* 0x000fe40003f24270 */
[----:B------:R-:W-:Y:S02]  /*1ebb0*/  ISETP.GT.AND P3, PT, R4, R13, PT ;  /* 0x0000000d0400720c */ /* 0x000fe40003f64270 */
[----:B------:R-:W-:Y:S02]  /*1ebc0*/  FSEL R56, R20, -INF , !P2 ;  /* 0xff80000014387808 */ /* 0x000fe40005000000 */
[----:B------:R-:W-:Y:S02]  /*1ebd0*/  FSEL R15, R15, -INF , !P6 ;  /* 0xff8000000f0f7808 */ /* 0x000fe40007000000 */
[----:B---3--:R-:W-:Y:S02]  /*1ebe0*/  MOV R62, R16 ;  /* 0x00000010003e7202 */ /* 0x008fe40000000f00 */
[-C--:B------:R-:W-:Y:S01]  /*1ebf0*/  ISETP.GT.AND P2, PT, R5, R10.reuse, PT ;  /* 0x0000000a0500720c */ /* 0x080fe20003f44270 */
[----:B-1----:R-:W-:Y:S01]  /*1ec00*/  IMAD.MOV.U32 R64, RZ, RZ, R15 ;  /* 0x000000ffff407224 */ /* 0x002fe200078e000f */
[----:B------:R-:W-:Y:S02]  /*1ec10*/  FSEL R19, R42, -INF , !P3 ;  /* 0xff8000002a137808 */ /* 0x000fe40005800000 */
[----:B------:R-:W-:Y:S02]  /*1ec20*/  FSEL R16, R45, -INF , !P1 ;  /* 0xff8000002d107808 */ /* 0x000fe40004800000 */
[----:B------:R-:W-:Y:S02]  /*1ec30*/  ISETP.GE.AND P3, PT, R10, R241, PT ;  /* 0x000000f10a00720c */ /* 0x000fe40003f66270 */
[C---:B------:R-:W-:Y:S02]  /*1ec40*/  ISETP.GT.AND P1, PT, R4.reuse, R9, PT ;  /* 0x000000090400720c */ /* 0x040fe40003f24270 */
[----:B------:R-:W-:Y:S01]  /*1ec50*/  FSEL R21, R43, -INF , !P2 ;  /* 0xff8000002b157808 */ /* 0x000fe20005000000 */
[----:B------:R-:W-:Y:S01]  /*1ec60*/  IMAD.MOV.U32 R43, RZ, RZ, R130 ;  /* 0x000000ffff2b7224 */ /* 0x000fe200078e0082 */
[----:B------:R-:W-:Y:S02]  /*1ec70*/  ISETP.GT.AND P0, PT, R4, R10, PT ;  /* 0x0000000a0400720c */ /* 0x000fe40003f04270 */
[----:B------:R-:W-:Y:S02]  /*1ec80*/  ISETP.GE.AND P2, PT, R13, R241, PT ;  /* 0x000000f10d00720c */ /* 0x000fe40003f46270 */
[----:B------:R-:W-:Y:S01]  /*1ec90*/  FSEL R60, R0, -INF , !P3 ;  /* 0xff800000003c7808 */ /* 0x000fe20005800000 */
[----:B------:R-:W-:Y:S01]  /*1eca0*/  IMAD.IADD R0, R244, 0x1, -R2 ;  /* 0x00000001f4007824 */ /* 0x000fe200078e0a02 */
[----:B------:R-:W-:Y:S02]  /*1ecb0*/  FSEL R15, R44, -INF , !P1 ;  /* 0xff8000002c0f7808 */ /* 0x000fe40004800000 */
[----:B------:R-:W-:Y:S02]  /*1ecc0*/  ISETP.GT.AND P1, PT, R4, R8, PT ;  /* 0x000000080400720c */ /* 0x000fe40003f24270 */
[----:B------:R-:W-:Y:S02]  /*1ecd0*/  FSEL R17, R41, -INF , !P0 ;  /* 0xff80000029117808 */ /* 0x000fe40004000000 */
[----:B------:R-:W-:Y:S02]  /*1ece0*/  FSEL R41, R14, -INF , !P2 ;  /* 0xff8000000e297808 */ /* 0x000fe40005000000 */
[----:B------:R-:W-:Y:S02]  /*1ecf0*/  FSEL R14, R37, -INF , !P1 ;  /* 0xff800000250e7808 */ /* 0x000fe40004800000 */
[----:B------:R-:W-:Y:S02]  /*1ed00*/  ISETP.GE.AND P1, PT, R13, R238, PT ;  /* 0x000000ee0d00720c */ /* 0x000fe40003f26270 */
[----:B------:R-:W-:Y:S02]  /*1ed10*/  IABS R0, R0 ;  /* 0x0000000000007213 */ /* 0x000fe40000000000 */
[----:B------:R-:W-:Y:S02]  /*1ed20*/  FSEL R252, R22, -INF , !P1 ;  /* 0xff80000016fc7808 */ /* 0x000fe40004800000 */
[----:B------:R-:W-:Y:S02]  /*1ed30*/  I2FP.F32.S32 R0, R0 ;  /* 0x0000000000007245 */ /* 0x000fe40000201400 */
[----:B------:R-:W-:Y:S02]  /*1ed40*/  ISETP.GE.AND P1, PT, R10, R238, PT ;  /* 0x000000ee0a00720c */ /* 0x000fe40003f26270 */
[-C--:B------:R-:W-:Y:S01]  /*1ed50*/  ISETP.GT.AND P0, PT, R5, R9.reuse, PT ;  /* 0x000000090500720c */ /* 0x080fe20003f04270 */
[----:B----4-:R-:W-:Y:S01]  /*1ed60*/  FFMA.FTZ R138, R0, -UR6, R138 ;  /* 0x80000006008a7c23 */ /* 0x010fe2000801008a */
[----:B------:R-:W-:Y:S01]  /*1ed70*/  FSEL R42, R21, -INF , !P1 ;  /* 0xff800000152a7808 */ /* 0x000fe20004800000 */
[--C-:B------:R-:W-:Y:S01]  /*1ed80*/  IMAD.IADD R0, R237, 0x1, -R2.reuse ;  /* 0x00000001ed007824 */ /* 0x100fe200078e0a02 */
[-C--:B------:R-:W-:Y:S01]  /*1ed90*/  ISETP.GE.AND P1, PT, R13, R240.reuse, PT ;  /* 0x000000f00d00720c */ /* 0x080fe20003f26270 */
[----:B------:R-:W-:Y:S01]  /*1eda0*/  IMAD.IADD R2, R243, 0x1, -R2 ;  /* 0x00000001f3027824 */ /* 0x000fe200078e0a02 */
[----:B------:R-:W-:Y:S02]  /*1edb0*/  FSEL R20, R29, -INF , !P0 ;  /* 0xff8000001d147808 */ /* 0x000fe40004000000 */
[----:B------:R-:W-:Y:S01]  /*1edc0*/  FSEL R130, R19, -INF , !P1 ;  /* 0xff80000013827808 */ /* 0x000fe20004800000 */
[----:B------:R-:W1:Y:S01]  /*1edd0*/  MUFU.TANH R29, R65 ;  /* 0x00000041001d7308 */ /* 0x000e620000002400 */
[----:B------:R-:W-:Y:S02]  /*1ede0*/  ISETP.GE.AND P1, PT, R10, R240, PT ;  /* 0x000000f00a00720c */ /* 0x000fe40003f26270 */
[----:B------:R-:W-:Y:S02]  /*1edf0*/  IABS R0, R0 ;  /* 0x0000000000007213 */ /* 0x000fe40000000000 */
[----:B------:R-:W-:Y:S02]  /*1ee00*/  FSEL R131, R17, -INF , !P1 ;  /* 0xff80000011837808 */ /* 0x000fe40004800000 */
[----:B------:R-:W-:Y:S03]  /*1ee10*/  I2FP.F32.S32 R0, R0 ;  /* 0x0000000000007245 */ /* 0x000fe60000201400 */
[----:B------:R-:W3:Y:S01]  /*1ee20*/  MUFU.TANH R19, R66 ;  /* 0x0000004200137308 */ /* 0x000ee20000002400 */
[----:B------:R-:W-:Y:S02]  /*1ee30*/  ISETP.GT.AND P1, PT, R6, R9, PT ;  /* 0x000000090600720c */ /* 0x000fe40003f24270 */
[----:B------:R-:W-:Y:S01]  /*1ee40*/  ISETP.GT.AND P0, PT, R5, R23, PT ;  /* 0x000000170500720c */ /* 0x000fe20003f04270 */
[----:B--2---:R-:W-:Y:S01]  /*1ee50*/  FFMA.FTZ R32, R0, -UR6, R32 ;  /* 0x8000000600207c23 */ /* 0x004fe20008010020 */
[----:B------:R-:W-:Y:S02]  /*1ee60*/  FSEL R13, R40, -INF , !P1 ;  /* 0xff800000280d7808 */ /* 0x000fe40004800000 */
[----:B------:R-:W-:Y:S02]  /*1ee70*/  IADD3 R0, PT, PT, R237, -R11, RZ ;  /* 0x8000000bed007210 */ /* 0x000fe40007ffe0ff */
[----:B------:R-:W-:Y:S02]  /*1ee80*/  ISETP.GT.AND P1, PT, R6, R8, PT ;  /* 0x000000080600720c */ /* 0x000fe40003f24270 */
[----:B------:R-:W-:Y:S02]  /*1ee90*/  IABS R0, R0 ;  /* 0x0000000000007213 */ /* 0x000fe40000000000 */
[----:B------:R-:W-:Y:S02]  /*1eea0*/  FSEL R10, R39, -INF , !P1 ;  /* 0xff800000270a7808 */ /* 0x000fe40004800000 */
[----:B------:R-:W-:Y:S02]  /*1eeb0*/  ISETP.GT.AND P1, PT, R7, R9, PT ;  /* 0x000000090700720c */ /* 0x000fe40003f24270 */
[C---:B------:R-:W-:Y:S02]  /*1eec0*/  ISETP.GT.AND P6, PT, R5.reuse, R12, PT ;  /* 0x0000000c0500720c */ /* 0x040fe40003fc4270 */
[C---:B------:R-:W-:Y:S02]  /*1eed0*/  ISETP.GT.AND P2, PT, R5.reuse, R18, PT ;  /* 0x000000120500720c */ /* 0x040fe40003f44270 */
[----:B------:R-:W-:Y:S02]  /*1eee0*/  ISETP.GT.AND P3, PT, R5, R133, PT ;  /* 0x000000850500720c */ /* 0x000fe40003f64270 */
[----:B------:R-:W-:Y:S02]  /*1eef0*/  I2FP.F32.S32 R0, R0 ;  /* 0x0000000000007245 */ /* 0x000fe40000201400 */
[----:B------:R-:W-:Y:S02]  /*1ef00*/  FSEL R5, R38, -INF , !P1 ;  /* 0xff80000026057808 */ /* 0x000fe40004800000 */
[----:B------:R-:W-:Y:S01]  /*1ef10*/  ISETP.GT.AND P1, PT, R7, R8, PT ;  /* 0x000000080700720c */ /* 0x000fe20003f24270 */
[----:B-1----:R-:W-:Y:S01]  /*1ef20*/  FFMA.FTZ R29, R0, -UR6, R29 ;  /* 0x80000006001d7c23 */ /* 0x002fe2000801001d */
[----:B------:R-:W-:Y:S02]  /*1ef30*/  FSEL R26, R26, -INF , !P2 ;  /* 0xff8000001a1a7808 */ /* 0x000fe40005000000 */
[----:B------:R-:W-:Y:S02]  /*1ef40*/  FSEL R0, R36, -INF , !P1 ;  /* 0xff80000024007808 */ /* 0x000fe40004800000 */
[C---:B------:R-:W-:Y:S02]  /*1ef50*/  ISETP.GE.AND P1, PT, R9.reuse, R238, PT ;  /* 0x000000ee0900720c */ /* 0x040fe40003f26270 */
[----:B------:R-:W-:Y:S02]  /*1ef60*/  ISETP.GT.AND P2, PT, R4, R12, PT ;  /* 0x0000000c0400720c */ /* 0x000fe40003f44270 */
[----:B------:R-:W-:Y:S02]  /*1ef70*/  FSEL R247, R20, -INF , !P1 ;  /* 0xff80000014f77808 */ /* 0x000fe40004800000 */
[----:B------:R-:W-:Y:S02]  /*1ef80*/  ISETP.GE.AND P1, PT, R8, R238, PT ;  /* 0x000000ee0800720c */ /* 0x000fe40003f26270 */
[----:B------:R-:W-:Y:S02]  /*1ef90*/  MOV R55, R219 ;  /* 0x000000db00377202 */ /* 0x000fe40000000f00 */
[----:B------:R-:W-:Y:S02]  /*1efa0*/  FSEL R246, R16, -INF , !P1 ;  /* 0xff80000010f67808 */ /* 0x000fe40004800000 */
[----:B------:R-:W-:Y:S02]  /*1efb0*/  ISETP.GE.AND P1, PT, R9, R240, PT ;  /* 0x000000f00900720c */ /* 0x000fe40003f26270 */
[----:B------:R-:W-:Y:S02]  /*1efc0*/  MOV R58, R218 ;  /* 0x000000da003a7202 */ /* 0x000fe40000000f00 */
[----:B------:R-:W-:Y:S02]  /*1efd0*/  FSEL R251, R15, -INF , !P1 ;  /* 0xff8000000ffb7808 */ /* 0x000fe40004800000 */
[----:B------:R-:W-:Y:S04]  /*1efe0*/  ISETP.GE.AND P1, PT, R8, R240, PT ;  /* 0x000000f00800720c */ /* 0x000fe80003f26270 */
[----:B------:R-:W-:Y:S02]  /*1eff0*/  FSEL R250, R14, -INF , !P1 ;  /* 0xff8000000efa7808 */ /* 0x000fe40004800000 */
[C---:B------:R-:W-:Y:S04]  /*1f000*/  ISETP.GT.AND P1, PT, R6.reuse, R12, PT ;  /* 0x0000000c0600720c */ /* 0x040fe80003f24270 */
[----:B------:R-:W-:Y:S02]  /*1f010*/  FSEL R16, R35, -INF , !P1 ;  /* 0xff80000023107808 */ /* 0x000fe40004800000 */
[----:B------:R-:W-:Y:S04]  /*1f020*/  ISETP.GT.AND P1, PT, R6, R18, PT ;  /* 0x000000120600720c */ /* 0x000fe80003f24270 */
[----:B------:R-:W-:Y:S02]  /*1f030*/  FSEL R15, R34, -INF , !P1 ;  /* 0xff800000220f7808 */ /* 0x000fe40004800000 */
[----:B------:R-:W-:Y:S04]  /*1f040*/  ISETP.GT.AND P1, PT, R7, R12, PT ;  /* 0x0000000c0700720c */ /* 0x000fe80003f24270 */
[----:B------:R-:W-:Y:S02]  /*1f050*/  FSEL R14, R33, -INF , !P1 ;  /* 0xff800000210e7808 */ /* 0x000fe40004800000 */
[----:B------:R-:W-:Y:S04]  /*1f060*/  ISETP.GT.AND P1, PT, R7, R18, PT ;  /* 0x000000120700720c */ /* 0x000fe80003f24270 */
[----:B------:R-:W-:Y:S02]  /*1f070*/  FSEL R17, R31, -INF , !P1 ;  /* 0xff8000001f117808 */ /* 0x000fe40004800000 */
[-C--:B------:R-:W-:Y:S04]  /*1f080*/  ISETP.GE.AND P1, PT, R9, R239.reuse, PT ;  /* 0x000000ef0900720c */ /* 0x080fe80003f26270 */
[----:B------:R-:W-:Y:S02]  /*1f090*/  FSEL R249, R13, -INF , !P1 ;  /* 0xff8000000df97808 */ /* 0x000fe40004800000 */
[----:B------:R-:W-:Y:S01]  /*1f0a0*/  ISETP.GE.AND P1, PT, R8, R239, PT ;  /* 0x000000ef0800720c */ /* 0x000fe20003f26270 */
[----:B------:R-:W1:Y:S03]  /*1f0b0*/  MUFU.TANH R13, R67 ;  /* 0x00000043000d7308 */ /* 0x000e660000002400 */
[----:B------:R-:W-:Y:S02]  /*1f0c0*/  FSEL R248, R10, -INF , !P1 ;  /* 0xff8000000af87808 */ /* 0x000fe40004800000 */
[-C--:B------:R-:W-:Y:S02]  /*1f0d0*/  ISETP.GE.AND P1, PT, R9, R241.reuse, PT ;  /* 0x000000f10900720c */ /* 0x080fe40003f26270 */
[----:B------:R-:W-:Y:S02]  /*1f0e0*/  FSEL R9, R30, -INF , !P6 ;  /* 0xff8000001e097808 */ /* 0x000fe40007000000 */
[----:B------:R-:W-:Y:S01]  /*1f0f0*/  FSEL R61, R5, -INF , !P1 ;  /* 0xff800000053d7808 */ /* 0x000fe20004800000 */
[----:B------:R-:W-:Y:S01]  /*1f100*/  FMUL.FTZ R5, R63, UR9 ;  /* 0x000000093f057c20 */ /* 0x000fe20008410000 */
[----:B------:R-:W-:Y:S02]  /*1f110*/  ISETP.GE.AND P1, PT, R8, R241, PT ;  /* 0x000000f10800720c */ /* 0x000fe40003f26270 */
[----:B------:R-:W-:Y:S02]  /*1f120*/  FSEL R8, R25, -INF , !P2 ;  /* 0xff80000019087808 */ /* 0x000fe40005000000 */
[----:B------:R-:W-:Y:S01]  /*1f130*/  FSEL R37, R0, -INF , !P1 ;  /* 0xff80000000257808 */ /* 0x000fe20004800000 */
[----:B------:R-:W2:Y:S01]  /*1f140*/  MUFU.TANH R5, R5 ;  /* 0x0000000500057308 */ /* 0x000ea20000002400 */
[----:B------:R-:W-:Y:S02]  /*1f150*/  IABS R0, R2 ;  /* 0x0000000200007213 */ /* 0x000fe40000000000 */
[----:B------:R-:W-:Y:S02]  /*1f160*/  FMNMX3.FTZ R2, R3, R220, R236, !PT ;  /* 0x000000dc03027276 */ /* 0x000fe400078100ec */
[----:B------:R-:W-:Y:S02]  /*1f170*/  I2FP.F32.S32 R0, R0 ;  /* 0x0000000000007245 */ /* 0x000fe40000201400 */
[----:B------:R-:W-:Y:S02]  /*1f180*/  FMNMX3.FTZ R2, R2, R213, R215, !PT ;  /* 0x000000d502027276 */ /* 0x000fe400078100d7 */
[----:B------:R-:W-:Y:S01]  /*1f190*/  ISETP.GT.AND P6, PT, R6, R23, PT ;  /* 0x000000170600720c */ /* 0x000fe20003fc4270 */
[----:B---3--:R-:W-:Y:S01]  /*1f1a0*/  FFMA.FTZ R19, R0, -UR6, R19 ;  /* 0x8000000600137c23 */ /* 0x008fe20008010013 */
[----:B------:R-:W-:Y:S01]  /*1f1b0*/  IMAD.IADD R0, R243, 0x1, -R11 ;  /* 0x00000001f3007824 */ /* 0x000fe200078e0a0b */
[----:B------:R-:W-:Y:S02]  /*1f1c0*/  FMNMX3.FTZ R2, R2, R46, R48, !PT ;  /* 0x0000002e02027276 */ /* 0x000fe40007810030 */
[----:B------:R-:W-:Y:S02]  /*1f1d0*/  ISETP.GT.AND P1, PT, R6, R133, PT ;  /* 0x000000850600720c */ /* 0x000fe40003f24270 */
[----:B------:R-:W-:Y:S02]  /*1f1e0*/  IABS R0, R0 ;  /* 0x0000000000007213 */ /* 0x000fe40000000000 */
[----:B------:R-:W-:Y:S02]  /*1f1f0*/  FMNMX3.FTZ R2, R2, R50, R52, !PT ;  /* 0x0000003202027276 */ /* 0x000fe40007810034 */
[----:B------:R-:W-:Y:S02]  /*1f200*/  I2FP.F32.S32 R0, R0 ;  /* 0x0000000000007245 */ /* 0x000fe40000201400 */
[----:B------:R-:W-:Y:S02]  /*1f210*/  ISETP.GT.AND P2, PT, R4, R18, PT ;  /* 0x000000120400720c */ /* 0x000fe40003f44270 */
[----:B------:R-:W-:Y:S01]  /*1f220*/  FSEL R6, R28, -INF , !P3 ;  /* 0xff8000001c067808 */ /* 0x000fe20005800000 */
[----:B-1----:R-:W-:Y:S01]  /*1f230*/  FFMA.FTZ R13, R0, -UR6, R13 ;  /* 0x80000006000d7c23 */ /* 0x002fe2000801000d */
[----:B------:R-:W-:Y:S02]  /*1f240*/  FSEL R0, R24, -INF , !P0 ;  /* 0xff80000018007808 */ /* 0x000fe40004000000 */
[----:B------:R-:W-:Y:S02]  /*1f250*/  ISETP.GE.AND P0, PT, R12, R238, PT ;  /* 0x000000ee0c00720c */ /* 0x000fe40003f06270 */
[----:B------:R-:W-:Y:S02]  /*1f260*/  FMNMX3.FTZ R2, R2, R252, R42, !PT ;  /* 0x000000fc02027276 */ /* 0x000fe4000781002a */
[----:B------:R-:W-:Y:S02]  /*1f270*/  FSEL R226, R9, -INF , !P0 ;  /* 0xff80000009e27808 */ /* 0x000fe40004000000 */
[-C--:B------:R-:W-:Y:S02]  /*1f280*/  ISETP.GE.AND P0, PT, R18, R238.reuse, PT ;  /* 0x000000ee1200720c */ /* 0x080fe40003f06270 */
[----:B------:R-:W-:Y:S02]  /*1f290*/  FSEL R10, R27, -INF , !P2 ;  /* 0xff8000001b0a7808 */ /* 0x000fe40005000000 */
[----:B------:R-:W-:Y:S02]  /*1f2a0*/  FSEL R225, R26, -INF , !P0 ;  /* 0xff8000001ae17808 */ /* 0x000fe40004000000 */
[-C--:B------:R-:W-:Y:S02]  /*1f2b0*/  ISETP.GE.AND P0, PT, R133, R238.reuse, PT ;  /* 0x000000ee8500720c */ /* 0x080fe40003f06270 */
[----:B------:R-:W-:Y:S02]  /*1f2c0*/  ISETP.GE.AND P2, PT, R12, R239, PT ;  /* 0x000000ef0c00720c */ /* 0x000fe40003f46270 */
[----:B------:R-:W-:Y:S02]  /*1f2d0*/  FSEL R224, R6, -INF , !P0 ;  /* 0xff80000006e07808 */ /* 0x000fe40004000000 */
[----:B------:R-:W-:Y:S02]  /*1f2e0*/  ISETP.GE.AND P0, PT, R23, R238, PT ;  /* 0x000000ee1700720c */ /* 0x000fe40003f06270 */
[----:B------:R-:W-:Y:S02]  /*1f2f0*/  FMNMX3.FTZ R2, R2, R247, R246, !PT ;  /* 0x000000f702027276 */ /* 0x000fe400078100f6 */
[----:B------:R-:W-:Y:S02]  /*1f300*/  FSEL R227, R16, -INF , !P2 ;  /* 0xff80000010e37808 */ /* 0x000fe40005000000 */
[----:B------:R-:W-:Y:S02]  /*1f310*/  FSEL R223, R0, -INF , !P0 ;  /* 0xff80000000df7808 */ /* 0x000fe40004000000 */
[----:B------:R-:W-:Y:S02]  /*1f320*/  FMNMX3.FTZ R2, R2, R226, R225, !PT ;  /* 0x000000e202027276 */ /* 0x000fe400078100e1 */
[----:B------:R-:W-:Y:S02]  /*1f330*/  ISETP.GE.AND P2, PT, R18, R239, PT ;  /* 0x000000ef1200720c */ /* 0x000fe40003f46270 */
[----:B------:R-:W-:Y:S02]  /*1f340*/  FMNMX3.FTZ R2, R2, R224, R223, !PT ;  /* 0x000000e002027276 */ /* 0x000fe400078100df */
[----:B------:R-:W-:Y:S02]  /*1f350*/  FSEL R245, R15, -INF , !P2 ;  /* 0xff8000000ff57808 */ /* 0x000fe40005000000 */
[----:B------:R-:W-:Y:S01]  /*1f360*/  ISETP.GE.AND P2, PT, R12, R241, PT ;  /* 0x000000f10c00720c */ /* 0x000fe20003f46270 */
[----:B------:R-:W1:Y:S01]  /*1f370*/  SHFL.BFLY PT, R136, R2, 0x2, 0x1f ;  /* 0x0c401f0002887f89 */ /* 0x000e6200000e0000 */
[----:B------:R-:W-:Y:S02]  /*1f380*/  IADD3 R11, PT, PT, R244, -R11, RZ ;  /* 0x8000000bf40b7210 */ /* 0x000fe40007ffe0ff */
[----:B------:R-:W-:Y:S02]  /*1f390*/  FSEL R35, R14, -INF , !P2 ;  /* 0xff8000000e237808 */ /* 0x000fe40005000000 */
[C---:B------:R-:W-:Y:S02]  /*1f3a0*/  ISETP.GT.AND P3, PT, R7.reuse, R23, PT ;  /* 0x000000170700720c */ /* 0x040fe40003f64270 */
[----:B------:R-:W-:Y:S02]  /*1f3b0*/  ISETP.GT.AND P2, PT, R7, R133, PT ;  /* 0x000000850700720c */ /* 0x000fe40003f44270 */
[----:B------:R-:W-:Y:S02]  /*1f3c0*/  IABS R7, R11 ;  /* 0x0000000b00077213 */ /* 0x000fe40000000000 */
[----:B------:R-:W-:Y:S02]  /*1f3d0*/  ISETP.GT.AND P0, PT, R4, R133, PT ;  /* 0x000000850400720c */ /* 0x000fe40003f04270 */
[----:B------:R-:W-:Y:S02]  /*1f3e0*/  I2FP.F32.S32 R6, R7 ;  /* 0x0000000700067245 */ /* 0x000fe40000201400 */
[----:B------:R-:W-:Y:S02]  /*1f3f0*/  FSEL R138, R138, -INF , !P0 ;  /* 0xff8000008a8a7808 */ /* 0x000fe40004000000 */
[----:B------:R-:W-:Y:S01]  /*1f400*/  ISETP.GT.AND P0, PT, R4, R23, PT ;  /* 0x000000170400720c */ /* 0x000fe20003f04270 */
[----:B--2---:R-:W-:Y:S01]  /*1f410*/  FFMA.FTZ R5, R6, -UR6, R5 ;  /* 0x8000000606057c23 */ /* 0x004fe20008010005 */
[----:B------:R-:W-:Y:S02]  /*1f420*/  FMNMX3.FTZ R0, R140, R231, R235, !PT ;  /* 0x000000e78c007276 */ /* 0x000fe400078100eb */
[----:B------:R-:W-:Y:S02]  /*1f430*/  FMNMX3.FTZ R4, R132, R228, R230, !PT ;  /* 0x000000e484047276 */ /* 0x000fe400078100e6 */
[----:B------:R-:W-:Y:S02]  /*1f440*/  FSEL R5, R5, -INF , !P0 ;  /* 0xff80000005057808 */ /* 0x000fe40004000000 */
[----:B------:R-:W-:Y:S02]  /*1f450*/  ISETP.GE.AND P0, PT, R12, R240, PT ;  /* 0x000000f00c00720c */ /* 0x000fe40003f06270 */
[----:B-1----:R-:W-:Y:S02]  /*1f460*/  FMNMX.FTZ R136, R2, R136, !PT ;  /* 0x0000008802887209 */ /* 0x002fe40007810000 */
[----:B------:R-:W-:Y:S02]  /*1f470*/  FSEL R222, R8, -INF , !P0 ;  /* 0xff80000008de7808 */ /* 0x000fe40004000000 */
[-C--:B------:R-:W-:Y:S01]  /*1f480*/  ISETP.GE.AND P0, PT, R18, R240.reuse, PT ;  /* 0x000000f01200720c */ /* 0x080fe20003f06270 */
[----:B------:R-:W1:Y:S01]  /*1f490*/  SHFL.BFLY PT, R8, R136, 0x1, 0x1f ;  /* 0x0c201f0088087f89 */ /* 0x000e6200000e0000 */
[----:B------:R-:W-:Y:S02]  /*1f4a0*/  FMNMX3.FTZ R0, R0, R217, R216, !PT ;  /* 0x000000d900007276 */ /* 0x000fe400078100d8 */
        /* <DEDUP_REMOVED lines=8> */
[----:B------:R-:W-:Y:S02]  /*1f530*/  FMNMX3.FTZ R0, R0, R54, R49, !PT ;  /* 0x0000003600007276 */ /* 0x000fe40007810031 */
[----:B------:R-:W-:Y:S02]  /*1f540*/  FMNMX3.FTZ R4, R5, R208, R143, !PT ;  /* 0x000000d005047276 */ /* 0x000fe4000781008f */
[----:B------:R-:W-:Y:S02]  /*1f550*/  FMNMX3.FTZ R5, R6, R55, R58, !PT ;  /* 0x0000003706057276 */ /* 0x000fe4000781003a */
[----:B------:R-:W-:Y:S02]  /*1f560*/  FMNMX3.FTZ R0, R0, R130, R131, !PT ;  /* 0x0000008200007276 */ /* 0x000fe40007810083 */
[----:B------:R-:W-:Y:S02]  /*1f570*/  FMNMX3.FTZ R5, R5, R56, R129, !PT ;  /* 0x0000003805057276 */ /* 0x000fe40007810081 */
[----:B------:R-:W-:Y:S02]  /*1f580*/  FMNMX3.FTZ R4, R4, R47, R59, !PT ;  /* 0x0000002f04047276 */ /* 0x000fe4000781003b */
[----:B------:R-:W-:Y:S02]  /*1f590*/  ISETP.GE.AND P0, PT, R18, R241, PT ;  /* 0x000000f11200720c */ /* 0x000fe40003f06270 */
[----:B------:R-:W-:Y:S02]  /*1f5a0*/  FMNMX3.FTZ R0, R0, R251, R250, !PT ;  /* 0x000000fb00007276 */ /* 0x000fe400078100fa */
[----:B------:R-:W-:Y:S02]  /*1f5b0*/  FMNMX3.FTZ R5, R5, R62, R64, !PT ;  /* 0x0000003e05057276 */ /* 0x000fe40007810040 */
[----:B------:R-:W-:Y:S02]  /*1f5c0*/  FMNMX3.FTZ R4, R4, R43, R51, !PT ;  /* 0x0000002b04047276 */ /* 0x000fe40007810033 */
[----:B------:R-:W-:Y:S02]  /*1f5d0*/  FSEL R7, R32, -INF , !P1 ;  /* 0xff80000020077808 */ /* 0x000fe40004800000 */
[----:B------:R-:W-:Y:S02]  /*1f5e0*/  FSEL R40, R17, -INF , !P0 ;  /* 0xff80000011287808 */ /* 0x000fe40004000000 */
[----:B-1----:R-:W-:Y:S02]  /*1f5f0*/  FMNMX.FTZ R136, R136, R8, !PT ;  /* 0x0000000888887209 */ /* 0x002fe40007810000 */
[----:B------:R-:W-:Y:S02]  /*1f600*/  FMNMX3.FTZ R0, R0, R222, R221, !PT ;  /* 0x000000de00007276 */ /* 0x000fe400078100dd */
[----:B------:R-:W-:Y:S01]  /*1f610*/  ISETP.GE.AND P0, PT, R133, R239, PT ;  /* 0x000000ef8500720c */ /* 0x000fe20003f06270 */
[----:B------:R-:W-:Y:S01]  /*1f620*/  FMUL.FTZ R214, R136, UR4 ;  /* 0x0000000488d67c20 */ /* 0x000fe20008410000 */
[----:B------:R-:W-:Y:S02]  /*1f630*/  FMNMX3.FTZ R5, R5, R249, R248, !PT ;  /* 0x000000f905057276 */ /* 0x000fe400078100f8 */
[----:B------:R-:W-:Y:S02]  /*1f640*/  FSEL R19, R19, -INF , !P2 ;  /* 0xff80000013137808 */ /* 0x000fe40005000000 */
[----:B------:R-:W-:Y:S02]  /*1f650*/  ISETP.GE.AND P1, PT, R133, R241, PT ;  /* 0x000000f18500720c */ /* 0x000fe40003f26270 */
[----:B------:R-:W-:Y:S02]  /*1f660*/  FMNMX3.FTZ R4, R4, R41, R60, !PT ;  /* 0x0000002904047276 */ /* 0x000fe4000781003c */
[----:B------:R-:W-:Y:S02]  /*1f670*/  FSEL R219, R7, -INF , !P0 ;  /* 0xff80000007db7808 */ /* 0x000fe40004000000 */
[----:B------:R-:W-:Y:S02]  /*1f680*/  FMNMX3.FTZ R0, R0, R138, R137, !PT ;  /* 0x0000008a00007276 */ /* 0x000fe40007810089 */
[----:B------:R-:W-:Y:S02]  /*1f690*/  FMNMX3.FTZ R135, R5, R227, R245, !PT ;  /* 0x000000e305877276 */ /* 0x000fe400078100f5 */
[----:B------:R-:W-:Y:S01]  /*1f6a0*/  FSEL R44, R19, -INF , !P1 ;  /* 0xff800000132c7808 */ /* 0x000fe20004800000 */
[----:B------:R-:W1:Y:S01]  /*1f6b0*/  SHFL.BFLY PT, R2, R0, 0x2, 0x1f ;  /* 0x0c401f0000027f89 */ /* 0x000e6200000e0000 */
[----:B------:R-:W-:Y:S02]  /*1f6c0*/  ISETP.GE.AND P0, PT, R23, R241, PT ;  /* 0x000000f11700720c */ /* 0x000fe40003f06270 */
[----:B------:R-:W-:Y:S02]  /*1f6d0*/  FMNMX3.FTZ R4, R4, R61, R37, !PT ;  /* 0x0000003d04047276 */ /* 0x000fe40007810025 */
[----:B------:R-:W-:Y:S02]  /*1f6e0*/  FSEL R5, R13, -INF , !P3 ;  /* 0xff8000000d057808 */ /* 0x000fe40005800000 */
[----:B------:R-:W-:Y:S02]  /*1f6f0*/  FSETP.NEU.FTZ.AND P1, PT, R136, -INF , PT ;  /* 0xff8000008800780b */ /* 0x000fe40003f3d000 */
[----:B------:R-:W-:Y:S02]  /*1f700*/  FMNMX3.FTZ R4, R4, R35, R40, !PT ;  /* 0x0000002304047276 */ /* 0x000fe40007810028 */
[----:B------:R-:W-:Y:S02]  /*1f710*/  FSEL R214, R214, RZ, P1 ;  /* 0x000000ffd6d67208 */ /* 0x000fe40000800000 */
[----:B------:R-:W-:Y:S02]  /*1f720*/  FSEL R45, R5, -INF , !P0 ;  /* 0xff800000052d7808 */ /* 0x000fe40004000000 */
[----:B------:R-:W-:Y:S02]  /*1f730*/  FSEL R6, R29, -INF , !P6 ;  /* 0xff8000001d067808 */ /* 0x000fe40007000000 */
[----:B------:R-:W-:Y:S01]  /*1f740*/  FMNMX3.FTZ R134, R4, R44, R45, !PT ;  /* 0x0000002c04867276 */ /* 0x000fe2000781002d */
[----:B------:R-:W-:Y:S01]  /*1f750*/  FFMA.FTZ R4, R220, UR4, -R214 ;  /* 0x00000004dc047c23 */ /* 0x000fe200080108d6 */
[----:B------:R-:W-:Y:S03]  /*1f760*/  ISETP.GE.AND P6, PT, R23, R239, PT ;  /* 0x000000ef1700720c */ /* 0x000fe60003fc6270 */
[----:B------:R2:W-:Y:S01]  /*1f770*/  MUFU.EX2 R65, R4 ;  /* 0x0000000400417308 */ /* 0x0005e20000000800 */
[----:B------:R-:W-:Y:S02]  /*1f780*/  FSEL R218, R6, -INF , !P6 ;  /* 0xff80000006da7808 */ /* 0x000fe40007000000 */
[----:B-1----:R-:W-:Y:S01]  /*1f790*/  FMNMX.FTZ R0, R0, R2, !PT ;  /* 0x0000000200007209 */ /* 0x002fe20007810000 */
[----:B------:R-:W1:Y:S01]  /*1f7a0*/  SHFL.BFLY PT, R6, R134, 0x2, 0x1f ;  /* 0x0c401f0086067f89 */ /* 0x000e6200000e0000 */
[----:B------:R-:W-:Y:S07]  /*1f7b0*/  FMNMX3.FTZ R135, R135, R219, R218, !PT ;  /* 0x000000db87877276 */ /* 0x000fee00078100da */
[----:B------:R-:W3:Y:S08]  /*1f7c0*/  SHFL.BFLY PT, R2, R0, 0x1, 0x1f ;  /* 0x0c201f0000027f89 */ /* 0x000ef000000e0000 */
[----:B------:R-:W4:Y:S01]  /*1f7d0*/  SHFL.BFLY PT, R5, R135, 0x2, 0x1f ;  /* 0x0c401f0087057f89 */ /* 0x000f2200000e0000 */
[--C-:B--2---:R-:W-:Y:S04]  /*1f7e0*/  FFMA.FTZ R4, R236, UR4, -R214.reuse ;  /* 0x00000004ec047c23 */ /* 0x104fe800080108d6 */
[----:B------:R2:W-:Y:S01]  /*1f7f0*/  MUFU.EX2 R32, R4 ;  /* 0x0000000400207308 */ /* 0x0005e20000000800 */
[----:B-1----:R-:W-:Y:S02]  /*1f800*/  FMNMX.FTZ R134, R134, R6, !PT ;  /* 0x0000000686867209 */ /* 0x002fe40007810000 */
[----:B---3--:R-:W-:Y:S01]  /*1f810*/  FMNMX.FTZ R133, R0, R2, !PT ;  /* 0x0000000200857209 */ /* 0x008fe20007810000 */
[--C-:B------:R-:W-:Y:S02]  /*1f820*/  FFMA.FTZ R0, R213, UR4, -R214.reuse ;  /* 0x00000004d5007c23 */ /* 0x100fe400080108d6 */
[----:B------:R-:W1:Y:S01]  /*1f830*/  SHFL.BFLY PT, R2, R134, 0x1, 0x1f ;  /* 0x0c201f0086027f89 */ /* 0x000e6200000e0000 */
[----:B----4-:R-:W-:Y:S03]  /*1f840*/  FMNMX.FTZ R135, R135, R5, !PT ;  /* 0x0000000587877209 */ /* 0x010fe60007810000 */
[----:B------:R3:W-:Y:S01]  /*1f850*/  MUFU.EX2 R236, R0 ;  /* 0x0000000000ec7308 */ /* 0x0007e20000000800 */
[C---:B------:R-:W-:Y:S01]  /*1f860*/  FMUL.FTZ R213, R133.reuse, UR4 ;  /* 0x0000000485d57c20 */ /* 0x040fe20008410000 */
[----:B------:R-:W-:Y:S02]  /*1f870*/  FSETP.NEU.FTZ.AND P0, PT, R133, -INF , PT ;  /* 0xff8000008500780b */ /* 0x000fe40003f1d000 */
[----:B--2---:R-:W2:Y:S02]  /*1f880*/  SHFL.BFLY PT, R4, R135, 0x1, 0x1f ;  /* 0x0c201f0087047f89 */ /* 0x004ea400000e0000 */
[----:B------:R-:W-:Y:S05]  /*1f890*/  FSEL R213, R213, RZ, P0 ;  /* 0x000000ffd5d57208 */ /* 0x000fea0000000000 */
[--C-:B------:R-:W-:Y:S01]  /*1f8a0*/  FFMA.FTZ R222, R222, UR4, -R213.reuse ;  /* 0x00000004dede7c23 */ /* 0x100fe200080108d5 */
[----:B---3--:R-:W-:Y:S01]  /*1f8b0*/  FFMA.FTZ R0, R215, UR4, -R214 ;  /* 0x00000004d7007c23 */ /* 0x008fe200080108d6 */
[----:B-1----:R-:W-:Y:S03]  /*1f8c0*/  FMNMX.FTZ R134, R134, R2, !PT ;  /* 0x0000000286867209 */ /* 0x002fe60007810000 */
[----:B------:R-:W1:Y:S01]  /*1f8d0*/  MUFU.EX2 R5, R0 ;  /* 0x0000000000057308 */ /* 0x000e620000000800 */
[----:B------:R-:W-:Y:S02]  /*1f8e0*/  FSETP.NEU.FTZ.AND P2, PT, R134, -INF , PT ;  /* 0xff8000008600780b */ /* 0x000fe40003f5d000 */
[----:B--2---:R-:W-:Y:S04]  /*1f8f0*/  FMNMX.FTZ R135, R135, R4, !PT ;  /* 0x0000000487877209 */ /* 0x004fe80007810000 */
[C---:B------:R-:W-:Y:S01]  /*1f900*/  FSETP.NEU.FTZ.AND P3, PT, R135.reuse, -INF , PT ;  /* 0xff8000008700780b */ /* 0x040fe20003f7d000 */
[----:B------:R-:W-:Y:S05]  /*1f910*/  FMUL.FTZ R215, R135, UR4 ;  /* 0x0000000487d77c20 */ /* 0x000fea0008410000 */
[----:B------:R-:W-:Y:S01]  /*1f920*/  FSEL R215, R215, RZ, P3 ;  /* 0x000000ffd7d77208 */ /* 0x000fe20001800000 */
[----:B-1----:R1:W-:Y:S01]  /*1f930*/  STL [R1+0x74], R5 ;  /* 0x0000740501007387 */ /* 0x0023e20000100800 */
[----:B------:R-:W-:Y:S03]  /*1f940*/  FFMA.FTZ R0, R231, UR4, -R213 ;  /* 0x00000004e7007c23 */ /* 0x000fe600080108d5 */
[--C-:B------:R-:W-:Y:S01]  /*1f950*/  FFMA.FTZ R2, R228, UR4, -R215.reuse ;  /* 0x00000004e4027c23 */ /* 0x100fe200080108d7 */
[----:B------:R2:W-:Y:S01]  /*1f960*/  MUFU.EX2 R29, R0 ;  /* 0x00000000001d7308 */ /* 0x0005e20000000800 */
[----:B------:R-:W-:Y:S09]  /*1f970*/  FFMA.FTZ R4, R210, UR4, -R215 ;  /* 0x00000004d2047c23 */ /* 0x000ff200080108d7 */
[----:B------:R3:W-:Y:S01]  /*1f980*/  MUFU.EX2 R33, R2 ;  /* 0x0000000200217308 */ /* 0x0007e20000000800 */
[----:B--2---:R-:W-:Y:S09]  /*1f990*/  FFMA.FTZ R0, R235, UR4, -R213 ;  /* 0x00000004eb007c23 */ /* 0x004ff200080108d5 */
[----:B------:R2:W-:Y:S01]  /*1f9a0*/  MUFU.EX2 R243, R0 ;  /* 0x0000000000f37308 */ /* 0x0005e20000000800 */
[----:B---3--:R-:W-:Y:S02]  /*1f9b0*/  LOP3.LUT R2, R141, 0x200, R233, 0xf8, !PT ;  /* 0x000002008d027812 */ /* 0x008fe400078ef8e9 */
[----:B------:R-:W3:Y:S02]  /*1f9c0*/  LDL.LU R233, [R1+0x74] ;  /* 0x0000740001e97983 */ /* 0x000ee40000300800 */
[----:B------:R-:W-:Y:S04]  /*1f9d0*/  LEA R212, R2, UR5, 0x1 ;  /* 0x0000000502d47c11 */ /* 0x000fe8000f8e08ff */
[----:B------:R-:W-:Y:S01]  /*1f9e0*/  IADD3 R220, PT, PT, R212, 0xc040, RZ ;  /* 0x0000c040d4dc7810 */ /* 0x000fe20007ffe0ff */
[----:B------:R-:W4:Y:S01]  /*1f9f0*/  LDSM.16.MT88.4 R20, [R212+0xc000] ;  /* 0x00c00000d414783b */ /* 0x000f220000004200 */
[--C-:B--2---:R-:W-:Y:S01]  /*1fa00*/  FFMA.FTZ R0, R217, UR4, -R213.reuse ;  /* 0x00000004d9007c23 */ /* 0x104fe200080108d5 */
[----:B------:R-:W-:Y:S03]  /*1fa10*/  FMUL.FTZ R217, R134, UR4 ;  /* 0x0000000486d97c20 */ /* 0x000fe60008410000 */
[----:B------:R2:W-:Y:S02]  /*1fa20*/  MUFU.EX2 R231, R0 ;  /* 0x0000000000e77308 */ /* 0x0005e40000000800 */
[----:B------:R-:W-:Y:S01]  /*1fa30*/  FSEL R217, R217, RZ, P2 ;  /* 0x000000ffd9d97208 */ /* 0x000fe20001000000 */
[----:B--2---:R-:W-:Y:S01]  /*1fa40*/  FFMA.FTZ R0, R216, UR4, -R213 ;  /* 0x00000004d8007c23 */ /* 0x004fe200080108d5 */
[----:B------:R-:W-:Y:S06]  /*1fa50*/  IMAD.IADD R216, R229, 0x1, R212 ;  /* 0x00000001e5d87824 */ /* 0x000fec00078e02d4 */
[----:B------:R2:W1:Y:S02]  /*1fa60*/  MUFU.EX2 R235, R0 ;  /* 0x0000000000eb7308 */ /* 0x0004640000000800 */
[----:B--2---:R-:W-:Y:S01]  /*1fa70*/  FFMA.FTZ R0, R230, UR4, -R215 ;  /* 0x00000004e6007c23 */ /* 0x004fe200080108d7 */
[----:B-1----:R-:W-:Y:S07]  /*1fa80*/  F2FP.F16.F32.PACK_AB R211, R235, R231 ;  /* 0x000000e7ebd3723e */ /* 0x002fee00000000ff */
[----:B------:R1:W-:Y:S10]  /*1fa90*/  MUFU.EX2 R230, R4 ;  /* 0x0000000400e67308 */ /* 0x0003f40000000800 */
[----:B------:R2:W-:Y:S01]  /*1faa0*/  MUFU.EX2 R237, R0 ;  /* 0x0000000000ed7308 */ /* 0x0005e20000000800 */
[--C-:B-1----:R-:W-:Y:S01]  /*1fab0*/  FFMA.FTZ R4, R143, UR4, -R217.reuse ;  /* 0x000000048f047c23 */ /* 0x102fe200080108d9 */
[--C-:B--2---:R-:W-:Y:S08]  /*1fac0*/  FFMA.FTZ R0, R234, UR4, -R217.reuse ;  /* 0x00000004ea007c23 */ /* 0x104ff000080108d9 */
[----:B------:R1:W-:Y:S02]  /*1fad0*/  MUFU.EX2 R31, R0 ;  /* 0x00000000001f7308 */ /* 0x0003e40000000800 */
[----:B-1----:R-:W-:Y:S08]  /*1fae0*/  FFMA.FTZ R0, R232, UR4, -R217 ;  /* 0x00000004e8007c23 */ /* 0x002ff000080108d9 */
[----:B------:R-:W-:Y:S10]  /*1faf0*/  MUFU.EX2 R232, R4 ;  /* 0x0000000400e87308 */ /* 0x000ff40000000800 */
[----:B------:R1:W2:Y:S02]  /*1fb00*/  MUFU.EX2 R242, R0 ;  /* 0x0000000000f27308 */ /* 0x0002a40000000800 */
[----:B-1----:R-:W-:Y:S01]  /*1fb10*/  FFMA.FTZ R0, R209, UR4, -R215 ;  /* 0x00000004d1007c23 */ /* 0x002fe200080108d7 */
[----:B--2---:R-:W-:Y:S02]  /*1fb20*/  F2FP.F16.F32.PACK_AB R141, R242, R31 ;  /* 0x0000001ff28d723e */ /* 0x004fe400000000ff */
[----:B------:R-:W-:Y:S05]  /*1fb30*/  F2FP.F16.F32.PACK_AB R209, R243, R29 ;  /* 0x0000001df3d1723e */ /* 0x000fea00000000ff */
[----:B------:R1:W2:Y:S02]  /*1fb40*/  MUFU.EX2 R234, R0 ;  /* 0x0000000000ea7308 */ /* 0x0002a40000000800 */
[----:B-1----:R-:W-:Y:S01]  /*1fb50*/  FFMA.FTZ R0, R208, UR4, -R217 ;  /* 0x00000004d0007c23 */ /* 0x002fe200080108d9 */
[----:B--2---:R-:W-:Y:S02]  /*1fb60*/  F2FP.F16.F32.PACK_AB R142, R234, R230 ;  /* 0x000000e6ea8e723e */ /* 0x004fe400000000ff */
[----:B------:R-:W-:Y:S05]  /*1fb70*/  F2FP.F16.F32.PACK_AB R208, R32, R65 ;  /* 0x0000004120d0723e */ /* 0x000fea00000000ff */
[----:B------:R1:W2:Y:S02]  /*1fb80*/  MUFU.EX2 R228, R0 ;  /* 0x0000000000e47308 */ /* 0x0002a40000000800 */
[----:B-1----:R-:W-:Y:S02]  /*1fb90*/  FSEL R0, R136, RZ, P1 ;  /* 0x000000ff88007208 */ /* 0x002fe40000800000 */
[----:B--2---:R-:W-:Y:S03]  /*1fba0*/  F2FP.F16.F32.PACK_AB R143, R232, R228 ;  /* 0x000000e4e88f723e */ /* 0x004fe600000000ff */
[----:B------:R-:W-:Y:S01]  /*1fbb0*/  FADD.FTZ R0, -R0, R3 ;  /* 0x0000000300007221 */ /* 0x000fe20000010100 */
[----:B------:R-:W-:Y:S03]  /*1fbc0*/  FSEL R3, R135, RZ, P3 ;  /* 0x000000ff87037208 */ /* 0x000fe60001800000 */
[----:B------:R-:W-:Y:S02]  /*1fbd0*/  FMUL.FTZ R0, R0, UR4 ;  /* 0x0000000400007c20 */ /* 0x000fe40008410000 */
[----:B------:R-:W-:Y:S02]  /*1fbe0*/  FADD.FTZ R3, -R3, R132 ;  /* 0x0000008403037221 */ /* 0x000fe40000010100 */
[----:B------:R1:W2:Y:S02]  /*1fbf0*/  MUFU.EX2 R132, R0 ;  /* 0x0000000000847308 */ /* 0x0002a40000000800 */
[----:B------:R-:W-:Y:S08]  /*1fc00*/  FMUL.FTZ R3, R3, UR4 ;  /* 0x0000000403037c20 */ /* 0x000ff00008410000 */
[----:B------:R-:W4:Y:S01]  /*1fc10*/  MUFU.EX2 R3, R3 ;  /* 0x0000000300037308 */ /* 0x000f220000000800 */
[----:B-1----:R-:W-:Y:S01]  /*1fc20*/  FSEL R0, R134, RZ, P2 ;  /* 0x000000ff86007208 */ /* 0x002fe20001000000 */
[C---:B--2---:R-:W-:Y:S01]  /*1fc30*/  FMUL.FTZ R8, R132.reuse, R148 ;  /* 0x0000009484087220 */ /* 0x044fe20000410000 */
[C---:B------:R-:W-:Y:S01]  /*1fc40*/  FMUL.FTZ R9, R132.reuse, R149 ;  /* 0x0000009584097220 */ /* 0x040fe20000410000 */
[C---:B------:R-:W-:Y:S01]  /*1fc50*/  FMUL.FTZ R12, R132.reuse, R152 ;  /* 0x00000098840c7220 */ /* 0x040fe20000410000 */
[----:B------:R-:W-:Y:S01]  /*1fc60*/  FMUL.FTZ R13, R132, R153 ;  /* 0x00000099840d7220 */ /* 0x000fe20000410000 */
[----:B------:R-:W-:Y:S01]  /*1fc70*/  FADD.FTZ R2, -R0, R139 ;  /* 0x0000008b00027221 */ /* 0x000fe20000010100 */
[----:B------:R-:W-:Y:S01]  /*1fc80*/  FSEL R0, R133, RZ, P0 ;  /* 0x000000ff85007208 */ /* 0x000fe20000000000 */
[----:B------:R-:W-:Y:S01]  /*1fc90*/  FMUL.FTZ R24, R132, R164 ;  /* 0x000000a484187220 */ /* 0x000fe20000410000 */
[C---:B----4-:R-:W-:Y:S01]  /*1fca0*/  FMUL.FTZ R4, R3.reuse, R144 ;  /* 0x0000009003047220 */ /* 0x050fe20000410000 */
        /* <DEDUP_REMOVED lines=8> */
[C---:B------:R-:W-:Y:S01]  /*1fd30*/  FMUL.FTZ R25, R132.reuse, R165 ;  /* 0x000000a584197220 */ /* 0x040fe20000410000 */
[----:B------:R-:W-:Y:S01]  /*1fd40*/  MOV R164, R54 ;  /* 0x0000003600a47202 */ /* 0x000fe20000000f00 */
[C---:B------:R-:W-:Y:S01]  /*1fd50*/  FMUL.FTZ R28, R132.reuse, R168 ;  /* 0x000000a8841c7220 */ /* 0x040fe20000410000 */
[----:B------:R-:W-:Y:S02]  /*1fd60*/  IMAD.MOV.U32 R168, RZ, RZ, R29 ;  /* 0x000000ffffa87224 */ /* 0x000fe400078e001d */
[C---:B------:R-:W-:Y:S01]  /*1fd70*/  FMUL.FTZ R29, R132.reuse, R169 ;  /* 0x000000a9841d7220 */ /* 0x040fe20000410000 */
[----:B------:R-:W-:Y:S02]  /*1fd80*/  IMAD.MOV.U32 R149, RZ, RZ, R41 ;  /* 0x000000ffff957224 */ /* 0x000fe400078e0029 */
[C---:B------:R-:W-:Y:S01]  /*1fd90*/  FMUL.FTZ R41, R132.reuse, R177 ;  /* 0x000000b184297220 */ /* 0x040fe20000410000 */
[----:B------:R-:W2:Y:S01]  /*1fda0*/  MUFU.EX2 R0, R0 ;  /* 0x0000000000007308 */ /* 0x000ea20000000800 */
[----:B------:R-:W-:Y:S01]  /*1fdb0*/  IMAD.MOV.U32 R157, RZ, RZ, R42 ;  /* 0x000000ffff9d7224 */ /* 0x000fe200078e002a */
[----:B------:R-:W-:Y:S01]  /*1fdc0*/  MOV R148, R48 ;  /* 0x0000003000947202 */ /* 0x000fe20000000f00 */
[----:B------:R-:W-:Y:S02]  /*1fdd0*/  IMAD.MOV.U32 R153, RZ, RZ, R47 ;  /* 0x000000ffff997224 */ /* 0x000fe400078e002f */
[C---:B------:R-:W-:Y:S01]  /*1fde0*/  FMUL.FTZ R48, R3.reuse, R188 ;  /* 0x000000bc03307220 */ /* 0x040fe20000410000 */
[----:B------:R-:W-:Y:S02]  /*1fdf0*/  IMAD.MOV.U32 R165, RZ, RZ, R44 ;  /* 0x000000ffffa57224 */ /* 0x000fe400078e002c */
[----:B------:R-:W-:Y:S01]  /*1fe00*/  FMUL.FTZ R44, R132, R184 ;  /* 0x000000b8842c7220 */ /* 0x000fe20000410000 */
[----:B------:R-:W-:Y:S02]  /*1fe10*/  IMAD.MOV.U32 R152, RZ, RZ, R49 ;  /* 0x000000ffff987224 */ /* 0x000fe400078e0031 */
[----:B------:R-:W-:Y:S01]  /*1fe20*/  FMUL.FTZ R49, R3, R189 ;  /* 0x000000bd03317220 */ /* 0x000fe20000410000 */
[C---:B-1----:R-:W-:Y:S01]  /*1fe30*/  FMUL.FTZ R6, R2.reuse, R146 ;  /* 0x0000009202067220 */ /* 0x042fe20000410000 */
[C---:B------:R-:W-:Y:S01]  /*1fe40*/  FMUL.FTZ R7, R2.reuse, R147 ;  /* 0x0000009302077220 */ /* 0x040fe20000410000 */
[C---:B------:R-:W-:Y:S01]  /*1fe50*/  FMUL.FTZ R66, R2.reuse, R206 ;  /* 0x000000ce02427220 */ /* 0x040fe20000410000 */
[C---:B------:R-:W-:Y:S01]  /*1fe60*/  FMUL.FTZ R67, R2.reuse, R207 ;  /* 0x000000cf02437220 */ /* 0x040fe20000410000 */
[----:B------:R-:W-:Y:S01]  /*1fe70*/  FFMA.FTZ R157, R157, UR4, -R214 ;  /* 0x000000049d9d7c23 */ /* 0x000fe200080108d6 */
[C---:B------:R-:W-:Y:S01]  /*1fe80*/  FMUL.FTZ R18, R2.reuse, R158 ;  /* 0x0000009e02127220 */ /* 0x040fe20000410000 */
[C---:B------:R-:W-:Y:S01]  /*1fe90*/  FMUL.FTZ R19, R2.reuse, R159 ;  /* 0x0000009f02137220 */ /* 0x040fe20000410000 */
[----:B------:R-:W-:Y:S01]  /*1fea0*/  FMUL.FTZ R34, R2, R174 ;  /* 0x000000ae02227220 */ /* 0x000fe20000410000 */
        /* <DEDUP_REMOVED lines=8> */
[C---:B------:R-:W-:Y:S01]  /*1ff30*/  FMUL.FTZ R27, R0.reuse, R167 ;  /* 0x000000a7001b7220 */ /* 0x040fe20000410000 */
[----:B------:R-:W-:Y:S01]  /*1ff40*/  MOV R150, R31 ;  /* 0x0000001f00967202 */ /* 0x000fe20000000f00 */
[C---:B------:R-:W-:Y:S01]  /*1ff50*/  FMUL.FTZ R30, R0.reuse, R170 ;  /* 0x000000aa001e7220 */ /* 0x040fe20000410000 */
[C---:B------:R-:W-:Y:S01]  /*1ff60*/  FMUL.FTZ R31, R0.reuse, R171 ;  /* 0x000000ab001f7220 */ /* 0x040fe20000410000 */
[----:B------:R-:W-:Y:S01]  /*1ff70*/  IMAD.MOV.U32 R151, RZ, RZ, R33 ;  /* 0x000000ffff977224 */ /* 0x000fe200078e0021 */
[----:B------:R-:W-:Y:S01]  /*1ff80*/  MOV R155, R32 ;  /* 0x00000020009b7202 */ /* 0x000fe20000000f00 */
[C---:B------:R-:W-:Y:S01]  /*1ff90*/  FMUL.FTZ R32, R3.reuse, R172 ;  /* 0x000000ac03207220 */ /* 0x040fe20000410000 */
[C---:B------:R-:W-:Y:S01]  /*1ffa0*/  FMUL.FTZ R33, R3.reuse, R173 ;  /* 0x000000ad03217220 */ /* 0x040fe20000410000 */
[----:B------:R-:W-:Y:S01]  /*1ffb0*/  MOV R171, R43 ;  /* 0x0000002b00ab7202 */ /* 0x000fe20000000f00 */
[C---:B------:R-:W-:Y:S01]  /*1ffc0*/  FMUL.FTZ R42, R0.reuse, R178 ;  /* 0x000000b2002a7220 */ /* 0x040fe20000410000 */
[----:B------:R-:W-:Y:S01]  /*1ffd0*/  FMUL.FTZ R43, R0, R179 ;  /* 0x000000b3002b7220 */ /* 0x000fe20000410000 */
[----:B------:R-:W-:Y:S01]  /*1ffe0*/  MOV R166, R45 ;  /* 0x0000002d00a67202 */ /* 0x000fe20000000f00 */
[----:B------:R-:W-:Y:S02]  /*1fff0*/  IMAD.MOV.U32 R178, RZ, RZ, R46 ;  /* 0x000000ffffb27224 */ /* 0x000fe400078e002e */
[----:B------:R-:W-:Y:S01]  /*20000*/  FMUL.FTZ R45, R132, R185 ;  /* 0x000000b9842d7220 */ /* 0x000fe20000410000 */
[C---:B------:R-:W-:Y:S01]  /*20010*/  FMUL.FTZ R46, R0.reuse, R186 ;  /* 0x000000ba002e7220 */ /* 0x040fe20000410000 */
[----:B------:R-:W-:Y:S01]  /*20020*/  FMUL.FTZ R47, R0, R187 ;  /* 0x000000bb002f7220 */ /* 0x000fe20000410000 */
[----:B------:R-:W-:Y:S01]  /*20030*/  MOV R158, R51 ;  /* 0x00000033009e7202 */ /* 0x000fe20000000f00 */
[----:B------:R-:W-:Y:S02]  /*20040*/  IMAD.MOV.U32 R177, RZ, RZ, R50 ;  /* 0x000000ffffb17224 */ /* 0x000fe400078e0032 */
[C---:B------:R-:W-:Y:S01]  /*20050*/  FMUL.FTZ R50, R2.reuse, R190 ;  /* 0x000000be02327220 */ /* 0x040fe20000410000 */
[----:B------:R-:W-:Y:S01]  /*20060*/  FMUL.FTZ R51, R2, R191 ;  /* 0x000000bf02337220 */ /* 0x000fe20000410000 */
[----:B------:R-:W-:Y:S01]  /*20070*/  IMAD.MOV.U32 R172, RZ, RZ, R59 ;  /* 0x000000ffffac7224 */ /* 0x000fe200078e003b */
[----:B------:R-:W-:Y:S01]  /*20080*/  MOV R174, R57 ;  /* 0x0000003900ae7202 */ /* 0x000fe20000000f00 */
[----:B------:R-:W-:Y:S02]  /*20090*/  IMAD.MOV.U32 R173, RZ, RZ, R58 ;  /* 0x000000ffffad7224 */ /* 0x000fe400078e003a */
[----:B------:R-:W-:Y:S01]  /*200a0*/  FMUL.FTZ R57, R132, R193 ;  /* 0x000000c184397220 */ /* 0x000fe20000410000 */
[C---:B------:R-:W-:Y:S01]  /*200b0*/  FMUL.FTZ R58, R0.reuse, R194 ;  /* 0x000000c2003a7220 */ /* 0x040fe20000410000 */
[----:B------:R-:W-:Y:S01]  /*200c0*/  FMUL.FTZ R59, R0, R195 ;  /* 0x000000c3003b7220 */ /* 0x000fe20000410000 */
[----:B------:R-:W-:Y:S02]  /*200d0*/  IMAD.MOV.U32 R156, RZ, RZ, R60 ;  /* 0x000000ffff9c7224 */ /* 0x000fe400078e003c */
[----:B------:R-:W-:Y:S01]  /*200e0*/  FMUL.FTZ R60, R132, R200 ;  /* 0x000000c8843c7220 */ /* 0x000fe20000410000 */
[----:B------:R-:W-:Y:S02]  /*200f0*/  IMAD.MOV.U32 R170, RZ, RZ, R62 ;  /* 0x000000ffffaa7224 */ /* 0x000fe400078e003e */
[----:B------:R-:W-:Y:S01]  /*20100*/  FMUL.FTZ R62, R0, R202 ;  /* 0x000000ca003e7220 */ /* 0x000fe20000410000 */
[----:B------:R-:W-:Y:S02]  /*20110*/  IMAD.MOV.U32 R159, RZ, RZ, R61 ;  /* 0x000000ffff9f7224 */ /* 0x000fe400078e003d */
[----:B------:R-:W-:Y:S01]  /*20120*/  FMUL.FTZ R61, R132, R201 ;  /* 0x000000c9843d7220 */ /* 0x000fe20000410000 */
[----:B------:R-:W-:Y:S01]  /*20130*/  FMUL.FTZ R63, R0, R203 ;  /* 0x000000cb003f7220 */ /* 0x000fe20000410000 */
[----:B------:R-:W-:Y:S01]  /*20140*/  IMAD.MOV.U32 R167, RZ, RZ, R65 ;  /* 0x000000ffffa77224 */ /* 0x000fe200078e0041 */
[----:B------:R-:W-:Y:S01]  /*20150*/  MOV R169, R64 ;  /* 0x0000004000a97202 */ /* 0x000fe20000000f00 */
        /* <DEDUP_REMOVED lines=12> */
[----:B---3--:R-:W-:Y:S01]  /*20220*/  F2FP.F16.F32.PACK_AB R210, R233, R236 ;  /* 0x000000ece9d2723e */ /* 0x008fe200000000ff */
[C---:B------:R-:W-:Y:S01]  /*20230*/  FMUL.FTZ R78, R0.reuse, R78 ;  /* 0x0000004e004e7220 */ /* 0x040fe20000410000 */
[----:B------:R-:W-:Y:S01]  /*20240*/  FMUL.FTZ R79, R0, R79 ;  /* 0x0000004f004f7220 */ /* 0x000fe20000410000 */
        /* <DEDUP_REMOVED lines=18> */
[----:B------:R-:W-:Y:S02]  /*20370*/  IMAD.MOV.U32 R163, RZ, RZ, R55 ;  /* 0x000000ffffa37224 */ /* 0x000fe400078e0037 */
[----:B------:R-:W-:Y:S01]  /*20380*/  FMUL.FTZ R91, R0, R91 ;  /* 0x0000005b005b7220 */ /* 0x000fe20000410000 */
[C---:B------:R-:W-:Y:S01]  /*20390*/  FMUL.FTZ R92, R132.reuse, R92 ;  /* 0x0000005c845c7220 */ /* 0x040fe20000410000 */
[----:B------:R-:W-:Y:S01]  /*203a0*/  FMUL.FTZ R93, R132, R93 ;  /* 0x0000005d845d7220 */ /* 0x000fe20000410000 */
[C---:B------:R-:W-:Y:S01]  /*203b0*/  FMUL.FTZ R94, R0.reuse, R94 ;  /* 0x0000005e005e7220 */ /* 0x040fe20000410000 */
[----:B------:R-:W-:Y:S01]  /*203c0*/  FMUL.FTZ R95, R0, R95 ;  /* 0x0000005f005f7220 */ /* 0x000fe20000410000 */
[-C--:B-1----:R-:W-:Y:S03]  /*203d0*/  HMMA.16816.F32 R20, R140, R36.reuse, R20 ;  /* 0x000000248c14723c */ /* 0x082fe60000001814 */
[C---:B------:R-:W-:Y:S01]  /*203e0*/  FMUL.FTZ R96, R3.reuse, R96 ;  /* 0x0000006003607220 */ /* 0x040fe20000410000 */
[C---:B------:R-:W-:Y:S01]  /*203f0*/  FMUL.FTZ R97, R3.reuse, R97 ;  /* 0x0000006103617220 */ /* 0x040fe20000410000 */
[C---:B------:R-:W-:Y:S01]  /*20400*/  FMUL.FTZ R98, R2.reuse, R98 ;  /* 0x0000006202627220 */ /* 0x040fe20000410000 */
[----:B------:R-:W-:Y:S01]  /*20410*/  FMUL.FTZ R99, R2, R99 ;  /* 0x0000006302637220 */ /* 0x000fe20000410000 */
[C---:B------:R-:W-:Y:S01]  /*20420*/  FMUL.FTZ R100, R3.reuse, R100 ;  /* 0x0000006403647220 */ /* 0x040fe20000410000 */
[C---:B------:R-:W-:Y:S04]  /*20430*/  HMMA.16816.F32 R24, R208.reuse, R36, R24 ;  /* 0x00000024d018723c */ /* 0x040fe80000001818 */
[----:B------:R-:W-:Y:S01]  /*20440*/  VIADD R36, R212, 0xc000 ;  /* 0x0000c000d4247836 */ /* 0x000fe20000000000 */
[----:B------:R-:W-:Y:S01]  /*20450*/  MOV R160, R35 ;  /* 0x0000002300a07202 */ /* 0x000fe20000000f00 */
[----:B------:R-:W-:Y:S02]  /*20460*/  IMAD.MOV.U32 R161, RZ, RZ, R40 ;  /* 0x000000ffffa17224 */ /* 0x000fe400078e0028 */
[----:B------:R-:W-:Y:S01]  /*20470*/  FMUL.FTZ R35, R2, R175 ;  /* 0x000000af02237220 */ /* 0x000fe20000410000 */
[-C--:B------:R-:W-:Y:S03]  /*20480*/  HMMA.16816.F32 R28, R208, R38.reuse, R28 ;  /* 0x00000026d01c723c */ /* 0x080fe6000000181c */
[----:B------:R-:W-:Y:S02]  /*20490*/  @P4 VIADD R220, R36, 0xffffffc0 ;  /* 0xffffffc024dc4836 */ /* 0x000fe40000000000 */
[----:B------:R-:W-:Y:S01]  /*204a0*/  FMUL.FTZ R40, R132, R176 ;  /* 0x000000b084287220 */ /* 0x000fe20000410000 */
[----:B------:R-:W-:Y:S02]  /*204b0*/  IMAD.MOV.U32 R175, RZ, RZ, R53 ;  /* 0x000000ffffaf7224 */ /* 0x000fe400078e0035 */
[----:B------:R-:W-:Y:S01]  /*204c0*/  FMUL.FTZ R36, R3, R180 ;  /* 0x000000b403247220 */ /* 0x000fe20000410000 */
[----:B------:R-:W-:Y:S01]  /*204d0*/  IMAD.MOV.U32 R176, RZ, RZ, R52 ;  /* 0x000000ffffb07224 */ /* 0x000fe200078e0034 */
[C---:B------:R-:W-:Y:S01]  /*204e0*/  HMMA.16816.F32 R32, R140.reuse, R38, R32 ;  /* 0x000000268c20723c */ /* 0x040fe20000001820 */
[----:B------:R-:W1:Y:S03]  /*204f0*/  LDSM.16.MT88.4 R52, [R220] ;  /* 0x00000000dc34783b */ /* 0x000e660000004200 */
[----:B------:R-:W-:Y:S01]  /*20500*/  IADD3 R139, PT, PT, R229, R220, RZ ;  /* 0x000000dce58b7210 */ /* 0x000fe20007ffe0ff */
[C---:B------:R-:W-:Y:S01]  /*20510*/  FMUL.FTZ R37, R3.reuse, R181 ;  /* 0x000000b503257220 */ /* 0x040fe20000410000 */
[C---:B------:R-:W-:Y:S01]  /*20520*/  FMUL.FTZ R38, R2.reuse, R182 ;  /* 0x000000b602267220 */ /* 0x040fe20000410000 */
[C---:B------:R-:W-:Y:S01]  /*20530*/  FMUL.FTZ R39, R2.reuse, R183 ;  /* 0x000000b702277220 */ /* 0x040fe20000410000 */
[C---:B------:R-:W-:Y:S01]  /*20540*/  FMUL.FTZ R101, R3.reuse, R101 ;  /* 0x0000006503657220 */ /* 0x040fe20000410000 */
[----:B------:R-:W2:Y:S01]  /*20550*/  LDSM.16.MT88.4 R144, [R139] ;  /* 0x000000008b90783b */ /* 0x000ea20000004200 */
        /* <DEDUP_REMOVED lines=27> */
[----:B------:R-:W-:Y:S01]  /*20710*/  FFMA.FTZ R148, R148, UR4, -R214 ;  /* 0x0000000494947c23 */ /* 0x000fe200080108d6 */
[----:B------:R-:W-:Y:S02]  /*20720*/  IMAD.MOV.U32 R162, RZ, RZ, R56 ;  /* 0x000000ffffa27224 */ /* 0x000fe400078e0038 */
[----:B------:R-:W-:Y:S01]  /*20730*/  FMUL.FTZ R56, R132, R192 ;  /* 0x000000c084387220 */ /* 0x000fe20000410000 */
[----:B------:R-:W-:Y:S01]  /*20740*/  IMAD.MOV.U32 R179, RZ, RZ, R177 ;  /* 0x000000ffffb37224 */ /* 0x000fe200078e00b1 */
[-C--:B-1----:R-:W-:Y:S03]  /*20750*/  HMMA.16816.F32 R36, R140, R52.reuse, R36 ;  /* 0x000000348c24723c */ /* 0x082fe60000001824 */
[----:B------:R-:W-:Y:S01]  /*20760*/  MOV R177, R175 ;  /* 0x000000af00b17202 */ /* 0x000fe20000000f00 */
[----:B------:R-:W-:Y:S01]  /*20770*/  IMAD.MOV.U32 R175, RZ, RZ, R173 ;  /* 0x000000ffffaf7224 */ /* 0x000fe200078e00ad */
[----:B------:R-:W-:Y:S01]  /*20780*/  MOV R181, R179 ;  /* 0x000000b300b57202 */ /* 0x000fe20000000f00 */
[----:B------:R-:W-:Y:S01]  /*20790*/  IMAD.MOV.U32 R173, RZ, RZ, R171 ;  /* 0x000000ffffad7224 */ /* 0x000fe200078e00ab */
[----:B------:R-:W-:Y:S01]  /*207a0*/  MOV R171, R169 ;  /* 0x000000a900ab7202 */ /* 0x000fe20000000f00 */
[C---:B------:R-:W-:Y:S04]  /*207b0*/  HMMA.16816.F32 R40, R208.reuse, R52, R40 ;  /* 0x00000034d028723c */ /* 0x040fe80000001828 */
[C---:B------:R-:W-:Y:S01]  /*207c0*/  FMUL.FTZ R52, R3.reuse, R196 ;  /* 0x000000c403347220 */ /* 0x040fe20000410000 */
[----:B------:R-:W-:Y:S01]  /*207d0*/  FMUL.FTZ R53, R3, R197 ;  /* 0x000000c503357220 */ /* 0x000fe20000410000 */
[----:B------:R-:W-:Y:S02]  /*207e0*/  IMAD.MOV.U32 R169, RZ, RZ, R167 ;  /* 0x000000ffffa97224 */ /* 0x000fe400078e00a7 */
[-C--:B------:R-:W-:Y:S03]  /*207f0*/  HMMA.16816.F32 R44, R208, R54.reuse, R44 ;  /* 0x00000036d02c723c */ /* 0x080fe6000000182c */
[----:B------:R-:W-:Y:S05]  /*20800*/  IMAD.MOV.U32 R167, RZ, RZ, R165 ;  /* 0x000000ffffa77224 */ /* 0x000fea00078e00a5 */
        /* <DEDUP_REMOVED lines=27> */
[----:B------:R-:W-:Y:S02]  /*209c0*/  IMAD.MOV.U32 R178, RZ, RZ, R176 ;  /* 0x000000ffffb27224 */ /* 0x000fe400078e00b0 */
[----:B------:R-:W-:Y:S01]  /*209d0*/  FFMA.FTZ R145, R163, UR4, -R215 ;  /* 0x00000004a3917c23 */ /* 0x000fe200080108d7 */
[----:B------:R-:W-:Y:S01]  /*209e0*/  IMAD.MOV.U32 R176, RZ, RZ, R174 ;  /* 0x000000ffffb07224 */ /* 0x000fe200078e00ae */
[-C--:B------:R-:W-:Y:S01]  /*209f0*/  HMMA.16816.F32 R124, R208, R146.reuse, R124 ;  /* 0x00000092d07c723c */ /* 0x080fe2000000187c */
[----:B------:R1:W-:Y:S02]  /*20a00*/  MUFU.EX2 R165, R144 ;  /* 0x0000009000a57308 */ /* 0x0003e40000000800 */
        /* <DEDUP_REMOVED lines=9> */
[----:B------:R-:W-:Y:S01]  /*20aa0*/  MUFU.EX2 R163, R145 ;  /* 0x0000009100a37308 */ /* 0x000fe20000000800 */
[----:B------:R-:W-:Y:S02]  /*20ab0*/  IMAD.MOV.U32 R175, RZ, RZ, R173 ;  /* 0x000000ffffaf7224 */ /* 0x000fe400078e00ad */
[----:B------:R-:W-:Y:S02]  /*20ac0*/  IMAD.MOV.U32 R154, RZ, RZ, R129 ;  /* 0x000000ffff9a7224 */ /* 0x000fe400078e0081 */
[----:B------:R-:W-:Y:S01]  /*20ad0*/  IMAD.MOV.U32 R173, RZ, RZ, R171 ;  /* 0x000000ffffad7224 */ /* 0x000fe200078e00ab */
[----:B------:R-:W-:Y:S01]  /*20ae0*/  MOV R171, R169 ;  /* 0x000000a900ab7202 */ /* 0x000fe20000000f00 */
[----:B------:R-:W-:Y:S01]  /*20af0*/  IMAD.MOV.U32 R179, RZ, RZ, R176 ;  /* 0x000000ffffb37224 */ /* 0x000fe200078e00b0 */
[----:B------:R-:W2:Y:S01]  /*20b00*/  LDL.LU R129, [R1+0xdc] ;  /* 0x0000dc0001817983 */ /* 0x000ea20000300800 */
[----:B------:R-:W-:Y:S02]  /*20b10*/  IMAD.MOV.U32 R169, RZ, RZ, R167 ;  /* 0x000000ffffa97224 */ /* 0x000fe400078e00a7 */
[----:B-1----:R-:W-:Y:S01]  /*20b20*/  FFMA.FTZ R144, R181, UR4, -R214 ;  /* 0x00000004b5907c23 */ /* 0x002fe200080108d6 */
[----:B------:R-:W-:Y:S01]  /*20b30*/  IMAD.MOV.U32 R167, RZ, RZ, R161 ;  /* 0x000000ffffa77224 */ /* 0x000fe200078e00a1 */
[----:B------:R-:W-:Y:S01]  /*20b40*/  MOV R181, R179 ;  /* 0x000000b300b57202 */ /* 0x000fe20000000f00 */
[----:B------:R-:W-:Y:S01]  /*20b50*/  IMAD.MOV.U32 R161, RZ, RZ, R154 ;  /* 0x000000ffffa17224 */ /* 0x000fe200078e009a */
[----:B------:R-:W-:Y:S01]  /*20b60*/  MOV R154, R153 ;  /* 0x00000099009a7202 */ /* 0x000fe20000000f00 */
[----:B------:R-:W-:Y:S01]  /*20b70*/  IMAD.MOV.U32 R176, RZ, RZ, R174 ;  /* 0x000000ffffb07224 */ /* 0x000fe200078e00ae */
[----:B------:R-:W-:Y:S01]  /*20b80*/  MOV R174, R172 ;  /* 0x000000ac00ae7202 */ /* 0x000fe20000000f00 */
[----:B------:R-:W-:Y:S02]  /*20b90*/  IMAD.MOV.U32 R153, RZ, RZ, R130 ;  /* 0x000000ffff997224 */ /* 0x000fe400078e0082 */
[----:B------:R-:W-:Y:S01]  /*20ba0*/  IMAD.MOV.U32 R179, RZ, RZ, R176 ;  /* 0x000000ffffb37224 */ /* 0x000fe200078e00b0 */
[----:B------:R-:W3:Y:S01]  /*20bb0*/  LDL.LU R130, [R1+0xd8] ;  /* 0x0000d80001827983 */ /* 0x000ee20000300800 */
[----:B------:R-:W-:Y:S01]  /*20bc0*/  MOV R176, R154 ;  /* 0x0000009a00b07202 */ /* 0x000fe20000000f00 */
[----:B------:R-:W-:Y:S01]  /*20bd0*/  IMAD.MOV.U32 R154, RZ, RZ, R152 ;  /* 0x000000ffff9a7224 */ /* 0x000fe200078e0098 */
[----:B------:R-:W-:Y:S01]  /*20be0*/  MOV R183, R174 ;  /* 0x000000ae00b77202 */ /* 0x000fe20000000f00 */
[----:B------:R-:W-:Y:S02]  /*20bf0*/  IMAD.MOV.U32 R152, RZ, RZ, R131 ;  /* 0x000000ffff987224 */ /* 0x000fe400078e0083 */
[----:B------:R-:W4:Y:S01]  /*20c00*/  LDL.LU R131, [R1+0xd4] ;  /* 0x0000d40001837983 */ /* 0x000f220000300800 */
[----:B------:R-:W-:Y:S02]  /*20c10*/  IMAD.MOV.U32 R182, RZ, RZ, R180 ;  /* 0x000000ffffb67224 */ /* 0x000fe400078e00b4 */
[----:B------:R-:W-:Y:S02]  /*20c20*/  IMAD.MOV.U32 R180, RZ, RZ, R178 ;  /* 0x000000ffffb47224 */ /* 0x000fe400078e00b2 */
[----:B------:R1:W-:Y:S01]  /*20c30*/  MUFU.EX2 R178, R144 ;  /* 0x0000009000b27308 */ /* 0x0003e20000000800 */
[----:B------:R-:W-:Y:S02]  /*20c40*/  IMAD.MOV.U32 R172, RZ, RZ, R170 ;  /* 0x000000ffffac7224 */ /* 0x000fe400078e00aa */
[----:B------:R-:W-:Y:S01]  /*20c50*/  IMAD.MOV.U32 R170, RZ, RZ, R168 ;  /* 0x000000ffffaa7224 */ /* 0x000fe200078e00a8 */
[----:B------:R-:W-:Y:S03]  /*20c60*/  MOV R168, R166 ;  /* 0x000000a600a87202 */ /* 0x000fe60000000f00 */
[----:B------:R-:W-:Y:S03]  /*20c70*/  IMAD.MOV.U32 R174, RZ, RZ, R170 ;  /* 0x000000ffffae7224 */ /* 0x000fe600078e00aa */
[----:B------:R1:W1:Y:S01]  /*20c80*/  MUFU.EX2 R166, R148 ;  /* 0x0000009400a67308 */ /* 0x0002620000000800 */
[----:B------:R-:W-:Y:S02]  /*20c90*/  IMAD.MOV.U32 R170, RZ, RZ, R160 ;  /* 0x000000ffffaa7224 */ /* 0x000fe400078e00a0 */
[----:B------:R-:W-:Y:S02]  /*20ca0*/  IMAD.MOV.U32 R189, RZ, RZ, R174 ;  /* 0x000000ffffbd7224 */ /* 0x000fe400078e00ae */
[----:B------:R-:W-:Y:S02]  /*20cb0*/  IMAD.MOV.U32 R174, RZ, RZ, R149 ;  /* 0x000000ffffae7224 */ /* 0x000fe400078e0095 */
[----:B------:R-:W-:Y:S02]  /*20cc0*/  IMAD.MOV.U32 R160, RZ, RZ, R156 ;  /* 0x000000ffffa07224 */ /* 0x000fe400078e009c */
[--C-:B------:R-:W-:Y:S01]  /*20cd0*/  FFMA.FTZ R156, R247, UR4, -R214.reuse ;  /* 0x00000004f79c7c23 */ /* 0x100fe200080108d6 */
[----:B-1----:R-:W-:Y:S01]  /*20ce0*/  FFMA.FTZ R144, R182, UR4, -R214 ;  /* 0x00000004b6907c23 */ /* 0x002fe200080108d6 */
[--C-:B------:R-:W-:Y:S01]  /*20cf0*/  FFMA.FTZ R247, R245, UR4, -R215.reuse ;  /* 0x00000004f5f77c23 */ /* 0x100fe200080108d7 */
[--C-:B------:R-:W-:Y:S01]  /*20d00*/  FFMA.FTZ R245, R219, UR4, -R215.reuse ;  /* 0x00000004dbf57c23 */ /* 0x100fe200080108d7 */
[----:B------:R-:W-:Y:S01]  /*20d10*/  MUFU.EX2 R203, R156 ;  /* 0x0000009c00cb7308 */ /* 0x000fe20000000800 */
[----:B------:R-:W-:Y:S02]  /*20d20*/  IMAD.MOV.U32 R184, RZ, RZ, R160 ;  /* 0x000000ffffb87224 */ /* 0x000fe400078e00a0 */
[--C-:B------:R-:W-:Y:S01]  /*20d30*/  FFMA.FTZ R160, R248, UR4, -R215.reuse ;  /* 0x00000004f8a07c23 */ /* 0x100fe200080108d7 */
[----:B------:R-:W-:Y:S01]  /*20d40*/  FFMA.FTZ R148, R161, UR4, -R215 ;  /* 0x00000004a1947c23 */ /* 0x000fe200080108d7 */
[----:B------:R-:W-:Y:S02]  /*20d50*/  IMAD.MOV.U32 R161, RZ, RZ, R158 ;  /* 0x000000ffffa17224 */ /* 0x000fe400078e009e */
[--C-:B------:R-:W-:Y:S03]  /*20d60*/  FFMA.FTZ R158, R252, UR4, -R214.reuse ;  /* 0x00000004fc9e7c23 */ /* 0x100fe600080108d6 */
[----:B------:R1:W-:Y:S01]  /*20d70*/  MUFU.EX2 R193, R144 ;  /* 0x0000009000c17308 */ /* 0x0003e20000000800 */
[--C-:B------:R-:W-:Y:S09]  /*20d80*/  FFMA.FTZ R252, R225, UR4, -R214.reuse ;  /* 0x00000004e1fc7c23 */ /* 0x100ff200080108d6 */
[----:B------:R1:W-:Y:S10]  /*20d90*/  MUFU.EX2 R196, R148 ;  /* 0x0000009400c47308 */ /* 0x0003f40000000800 */
[----:B------:R-:W-:Y:S01]  /*20da0*/  MUFU.EX2 R198, R158 ;  /* 0x0000009e00c67308 */ /* 0x000fe20000000800 */
[--C-:B-1----:R-:W-:Y:S01]  /*20db0*/  FFMA.FTZ R144, R177, UR4, -R213.reuse ;  /* 0x00000004b1907c23 */ /* 0x102fe200080108d5 */
[----:B------:R-:W-:Y:S08]  /*20dc0*/  MOV R177, R164 ;  /* 0x000000a400b17202 */ /* 0x000ff00000000f00 */
        /* <DEDUP_REMOVED lines=14> */
[----:B------:R-:W-:Y:S01]  /*20eb0*/  MOV R169, R159 ;  /* 0x0000009f00a97202 */ /* 0x000fe20000000f00 */
[----:B------:R-:W-:Y:S02]  /*20ec0*/  IMAD.MOV.U32 R159, RZ, RZ, R155 ;  /* 0x000000ffff9f7224 */ /* 0x000fe400078e009b */
[----:B------:R-:W-:Y:S01]  /*20ed0*/  FFMA.FTZ R155, R246, UR4, -R214 ;  /* 0x00000004f69b7c23 */ /* 0x000fe200080108d6 */
[----:B------:R-:W-:Y:S01]  /*20ee0*/  IMAD.MOV.U32 R190, RZ, RZ, R173 ;  /* 0x000000ffffbe7224 */ /* 0x000fe200078e00ad */
[----:B------:R-:W-:Y:S01]  /*20ef0*/  MOV R185, R169 ;  /* 0x000000a900b97202 */ /* 0x000fe20000000f00 */
[----:B------:R-:W-:Y:S01]  /*20f00*/  IMAD.MOV.U32 R173, RZ, RZ, R150 ;  /* 0x000000ffffad7224 */ /* 0x000fe200078e0096 */
[----:B------:R-:W-:Y:S02]  /*20f10*/  F2FP.F16.F32.PACK_AB R150, R193, R178 ;  /* 0x000000b2c196723e */ /* 0x000fe400000000ff */
        /* <DEDUP_REMOVED lines=9> */
[----:B------:R-:W-:Y:S01]  /*20fb0*/  IMAD.MOV.U32 R176, RZ, RZ, R172 ;  /* 0x000000ffffb07224 */ /* 0x000fe200078e00ac */
[----:B------:R-:W-:Y:S01]  /*20fc0*/  MOV R172, R168 ;  /* 0x000000a800ac7202 */ /* 0x000fe20000000f00 */
[--C-:B------:R-:W-:Y:S05]  /*20fd0*/  FFMA.FTZ R168, R226, UR4, -R214.reuse ;  /* 0x00000004e2a87c23 */ /* 0x100fea00080108d6 */
[----:B------:R1:W1:Y:S01]  /*20fe0*/  MUFU.EX2 R181, R144 ;  /* 0x0000009000b57308 */ /* 0x0002620000000800 */
[----:B------:R-:W-:Y:S02]  /*20ff0*/  MOV R191, R172 ;  /* 0x000000ac00bf7202 */ /* 0x000fe40000000f00 */
[----:B------:R-:W-:Y:S03]  /*21000*/  MOV R172, R151 ;  /* 0x0000009700ac7202 */ /* 0x000fe60000000f00 */
[--C-:B------:R-:W-:Y:S04]  /*21010*/  FFMA.FTZ R226, R191, UR4, -R217.reuse ;  /* 0x00000004bfe27c23 */ /* 0x100fe800080108d9 */
[----:B------:R-:W-:Y:S10]  /*21020*/  MUFU.EX2 R248, R168 ;  /* 0x000000a800f87308 */ /* 0x000ff40000000800 */
        /* <DEDUP_REMOVED lines=14> */
[----:B------:R-:W-:Y:S02]  /*21110*/  IMAD.MOV.U32 R171, RZ, RZ, R167 ;  /* 0x000000ffffab7224 */ /* 0x000fe400078e00a7 */
[--C-:B------:R-:W-:Y:S01]  /*21120*/  FFMA.FTZ R167, R224, UR4, -R214.reuse ;  /* 0x00000004e0a77c23 */ /* 0x100fe200080108d6 */
[----:B------:R-:W-:Y:S01]  /*21130*/  MOV R188, R175 ;  /* 0x000000af00bc7202 */ /* 0x000fe20000000f00 */
[----:B------:R-:W-:Y:S02]  /*21140*/  FFMA.FTZ R224, R190, UR4, -R217 ;  /* 0x00000004bee07c23 */ /* 0x000fe400080108d9 */
        /* <DEDUP_REMOVED lines=40> */
[----:B------:R-:W-:Y:S01]  /*213d0*/  MOV R174, R172 ;  /* 0x000000ac00ae7202 */ /* 0x000fe20000000f00 */
[----:B------:R-:W-:Y:S07]  /*213e0*/  IMAD.MOV.U32 R172, RZ, RZ, R171 ;  /* 0x000000ffffac7224 */ /* 0x000fee00078e00ab */
        /* <DEDUP_REMOVED lines=64> */
[----:B------:R-:W-:Y:S01]  /*217f0*/  IMAD.MOV.U32 R137, RZ, RZ, R208 ;  /* 0x000000ffff897224 */ /* 0x000fe200078e00d0 */
[----:B------:R-:W-:Y:S01]  /*21800*/  F2FP.F16.F32.PACK_AB R208, R252, R248 ;  /* 0x000000f8fcd0723e */ /* 0x000fe200000000ff */
[----:B------:R-:W-:Y:S01]  /*21810*/  FADD.FTZ R180, R162, R0 ;  /* 0x00000000a2b47221 */ /* 0x000fe20000010000 */
[----:B------:R-:W-:Y:S01]  /*21820*/  IMAD.MOV.U32 R0, RZ, RZ, R187 ;  /* 0x000000ffff007224 */ /* 0x000fe200078e00bb */
[----:B------:R3:W5:Y:S01]  /*21830*/  LDL.LU R243, [R1+0xd0] ;  /* 0x0000d00001f37983 */ /* 0x0007620000300800 */
[----:B------:R-:W-:Y:S02]  /*21840*/  F2FP.F16.F32.PACK_AB R210, R137, R195 ;  /* 0x000000c389d2723e */ /* 0x000fe400000000ff */
[----:B------:R-:W-:Y:S01]  /*21850*/  MOV R235, 0x40 ;  /* 0x0000004000eb7802 */ /* 0x000fe20000000f00 */
        /* <DEDUP_REMOVED lines=97> */
[----:B------:R-:W-:Y:S01]  /*21e70*/  IMAD.MOV.U32 R18, RZ, RZ, R168 ;  /* 0x000000ffff127224 */ /* 0x000fe200078e00a8 */
[-C--:B------:R-:W-:Y:S03]  /*21e80*/  HMMA.16816.F32 R160, R140, R172.reuse, R20 ;  /* 0x000000ac8ca0723c */ /* 0x080fe60000001814 */
[----:B------:R-:W-:Y:S01]  /*21e90*/  MOV R23, R203 ;  /* 0x000000cb00177202 */ /* 0x000fe20000000f00 */
[----:B------:R-:W-:Y:S01]  /*21ea0*/  IMAD.MOV.U32 R22, RZ, RZ, R202 ;  /* 0x000000ffff167224 */ /* 0x000fe200078e00ca */
[----:B------:R-:W-:Y:S01]  /*21eb0*/  MOV R21, R201 ;  /* 0x000000c900157202 */ /* 0x000fe20000000f00 */
[----:B------:R-:W-:Y:S02]  /*21ec0*/  IMAD.MOV.U32 R20, RZ, RZ, R200 ;  /* 0x000000ffff147224 */ /* 0x000fe400078e00c8 */
[----:B------:R-:W-:Y:S01]  /*21ed0*/  FADD.FTZ R11, R11, R8 ;  /* 0x000000080b0b7221 */ /* 0x000fe20000010000 */
[C---:B------:R-:W-:Y:S04]  /*21ee0*/  HMMA.16816.F32 R164, R208.reuse, R172, R24 ;  /* 0x000000acd0a4723c */ /* 0x040fe80000001818 */
[----:B------:R-:W-:Y:S01]  /*21ef0*/  IMAD.MOV.U32 R26, RZ, RZ, R171 ;  /* 0x000000ffff1a7224 */ /* 0x000fe200078e00ab */
[----:B------:R-:W-:Y:S01]  /*21f00*/  MOV R25, R170 ;  /* 0x000000aa00197202 */ /* 0x000fe20000000f00 */
[----:B------:R-:W-:Y:S01]  /*21f10*/  IMAD.MOV.U32 R24, RZ, RZ, R169 ;  /* 0x000000ffff187224 */ /* 0x000fe200078e00a9 */
[----:B------:R-:W-:Y:S01]  /*21f20*/  MOV R27, R199 ;  /* 0x000000c7001b7202 */ /* 0x000fe20000000f00 */
[-C--:B------:R-:W-:Y:S03]  /*21f30*/  HMMA.16816.F32 R168, R208, R174.reuse, R28 ;  /* 0x000000aed0a8723c */ /* 0x080fe6000000181c */
[----:B------:R-:W-:Y:S01]  /*21f40*/  MOV R31, R198 ;  /* 0x000000c6001f7202 */ /* 0x000fe20000000f00 */
[----:B------:R-:W-:Y:S01]  /*21f50*/  IMAD.MOV.U32 R30, RZ, RZ, R197 ;  /* 0x000000ffff1e7224 */ /* 0x000fe200078e00c5 */
[----:B------:R-:W-:Y:S01]  /*21f60*/  MOV R28, R194 ;  /* 0x000000c2001c7202 */ /* 0x000fe20000000f00 */
[----:B--2---:R-:W-:Y:S01]  /*21f70*/  IMAD.MOV.U32 R139, RZ, RZ, R134 ;  /* 0x000000ffff8b7224 */ /* 0x004fe200078e0086 */
[----:B------:R-:W-:Y:S01]  /*21f80*/  MOV R29, R196 ;  /* 0x000000c4001d7202 */ /* 0x000fe20000000f00 */
[C---:B------:R-:W-:Y:S04]  /*21f90*/  HMMA.16816.F32 R172, R140.reuse, R174, R32 ;  /* 0x000000ae8cac723c */ /* 0x040fe80000001820 */
[----:B------:R-:W-:Y:S01]  /*21fa0*/  MOV R32, R180 ;  /* 0x000000b400207202 */ /* 0x000fe20000000f00 */
[----:B------:R-:W-:Y:S01]  /*21fb0*/  IMAD.MOV.U32 R35, RZ, RZ, R177 ;  /* 0x000000ffff237224 */ /* 0x000fe200078e00b1 */
[----:B------:R-:W-:Y:S01]  /*21fc0*/  MOV R34, R178 ;  /* 0x000000b200227202 */ /* 0x000fe20000000f00 */
[----:B------:R-:W-:Y:S01]  /*21fd0*/  IMAD.MOV.U32 R33, RZ, RZ, R179 ;  /* 0x000000ffff217224 */ /* 0x000fe200078e00b3 */
        /* <DEDUP_REMOVED lines=67> */
[----:B------:R-:W-:Y:S01]  /*22410*/  IMAD.MOV.U32 R140, RZ, RZ, R133 ;  /* 0x000000ffff8c7224 */ /* 0x000fe200078e0085 */
[----:B------:R-:W-:Y:S02]  /*22420*/  MOV R132, R135 ;  /* 0x0000008700847202 */ /* 0x000fe40000000f00 */
[----:B------:R1:W-:Y:S04]  /*22430*/  STL [R1+0xa4], R3 ;  /* 0x0000a40301007387 */ /* 0x0003e80000100800 */
[----:B------:R2:W-:Y:S04]  /*22440*/  STL [R1+0x98], R2 ;  /* 0x0000980201007387 */ /* 0x0005e80000100800 */
[----:B------:R2:W-:Y:S01]  /*22450*/  STL [R1+0x9c], R0 ;  /* 0x00009c0001007387 */ /* 0x0005e20000100800 */
[----:B-1----:R-:W-:Y:S01]  /*22460*/  MOV R3, R136 ;  /* 0x0000008800037202 */ /* 0x002fe20000000f00 */
[----:B------:R-:W-:Y:S06]  /*22470*/  BRA.U UP0, `(.L_x_1005) ;  /* 0xffffff9100c87547 */ /* 0x000fec000b83ffff */
.L_x_1004:
[----:B--23--:R-:W2:Y:S01]  /*22480*/  LDL.LU R4, [R1+0x98] ;  /* 0x0000980001047983 */ /* 0x00cea20000300800 */
[----:B------:R-:W-:Y:S01]  /*22490*/  MOV R67, 0x10 ;  /* 0x0000001000437802 */ /* 0x000fe20000000f00 */
[----:B------:R-:W-:Y:S02]  /*224a0*/  UISETP.NE.AND UP3, UPT, UR20, -0x1, UPT ;  /* 0xffffffff1400788c */ /* 0x000fe4000bf65270 */
[----:B------:R-:W3:Y:S01]  /*224b0*/  LDL.LU R10, [R1+0x9c] ;  /* 0x00009c00010a7983 */ /* 0x000ee20000300800 */
[----:B------:R-:W1:Y:S01]  /*224c0*/  S2UR UR12, SR_CTAID.Y ;  /* 0x00000000000c79c3 */ /* 0x000e620000002600 */
[----:B------:R-:W1:Y:S02]  /*224d0*/  LDCU.U8 UR4, c[0x0][0x549] ;  /* 0x0000a920ff0477ac */ /* 0x000e640008000000 */
        /* <DEDUP_REMOVED lines=10> */
[----:B-1--4-:R-:W-:Y:S01]  /*22580*/  LOP3.LUT P4, RZ, R232, 0x8, RZ, 0xc0, !PT ;  /* 0x00000008e8ff7812 */ /* 0x012fe2000788c0ff */
[----:B------:R-:W-:-:S02]  /*22590*/  UISETP.NE.AND UP1, UPT, UR4, URZ, UPT ;  /* 0x000000ff0400728c */ /* 0x000fc4000bf25270 */
[----:B------:R-:W-:Y:S01]  /*225a0*/  UISETP.NE.AND UP2, UPT, UR20, -0x1, UPT ;  /* 0xffffffff1400788c */ /* 0x000fe2000bf45270 */
[----:B------:R-:W1:Y:S01]  /*225b0*/  LDCU UR13, c[0x0][0x434] ;  /* 0x00008680ff0d77ac */ /* 0x000e620008000800 */
[----:B------:R-:W-:Y:S01]  /*225c0*/  @!UP3 UIMAD.WIDE.U32 UR14, UR12, UR8, URZ ;  /* 0x000000080c0eb2a5 */ /* 0x000fe2000f8e00ff */
[----:B------:R-:W4:Y:S01]  /*225d0*/  S2UR UR8, SR_CTAID.X ;  /* 0x00000000000879c3 */ /* 0x000f220000002500 */
[----:B------:R-:W-:-:S05]  /*225e0*/  @UP3 UIMAD.WIDE.U32 UR16, UR20, UR6, URZ ;  /* 0x00000006141032a5 */ /* 0x000fca000f8e00ff */
[----:B------:R-:W1:Y:S01]  /*225f0*/  @UP1 LDCU UR4, c[0x0][0x430] ;  /* 0x00008600ff0417ac */ /* 0x000e620008000800 */
[----:B------:R-:W-:Y:S01]  /*22600*/  @!UP3 UIMAD UR9, UR12, UR9, UR15 ;  /* 0x000000090c09b2a4 */ /* 0x000fe2000f8e020f */
[----:B------:R-:W2:Y:S01]  /*22610*/  S2UR UR6, SR_CTAID.Z ;  /* 0x00000000000679c3 */ /* 0x000ea20000002700 */
[----:B------:R-:W-:Y:S02]  /*22620*/  @UP3 UIMAD UR9, UR20, UR7, UR17 ;  /* 0x00000007140932a4 */ /* 0x000fe4000f8e0211 */
[----:B------:R-:W-:Y:S02]  /*22630*/  @!UP2 UIMAD UR20, UR12, UR10, URZ ;  /* 0x0000000a0c14a2a4 */ /* 0x000fe4000f8e02ff */
[----:B------:R-:W-:Y:S01]  /*22640*/  UISETP.NE.AND UP0, UPT, UR11, URZ, !UP1 ;  /* 0x000000ff0b00728c */ /* 0x000fe2000cf05270 */
[----:B------:R-:W2:Y:S01]  /*22650*/  @UP1 LDCU UR15, c[0x0][0x430] ;  /* 0x00008600ff0f17ac */ /* 0x000ea20008000800 */
[----:B------:R-:W-:Y:S01]  /*22660*/  @UP1 UMOV UR7, 0x1 ;  /* 0x0000000100071882 */ /* 0x000fe20000000000 */
[----:B------:R-:W-:Y:S01]  /*22670*/  @UP3 UMOV UR14, UR16 ;  /* 0x00000010000e3c82 */ /* 0x000fe20008000000 */
[----:B-1----:R-:W-:-:S02]  /*22680*/  @UP1 UIMAD UR13, UR4, UR10, URZ ;  /* 0x0000000a040d12a4 */ /* 0x002fc4000f8e02ff */
[----:B------:R-:W-:Y:S01]  /*22690*/  USHF.R.S32.HI UR4, URZ, 0x1f, UR20 ;  /* 0x0000001fff047899 */ /* 0x000fe20008011414 */
[----:B--2--5:R-:W1:Y:S04]  /*226a0*/  SHFL.BFLY PT, R2, R4, 0x2, 0x1f ;  /* 0x0c401f0004027f89 */ /* 0x024e6800000e0000 */
[----:B---3--:R-:W2:Y:S04]  /*226b0*/  SHFL.BFLY PT, R0, R10, 0x2, 0x1f ;  /* 0x0c401f000a007f89 */ /* 0x008ea800000e0000 */
[----:B------:R-:W3:Y:S01]  /*226c0*/  SHFL.BFLY PT, R3, R5, 0x2, 0x1f ;  /* 0x0c401f0005037f89 */ /* 0x000ee200000e0000 */
[----:B-1----:R-:W-:Y:S01]  /*226d0*/  FADD.FTZ R2, R2, R4 ;  /* 0x0000000402027221 */ /* 0x002fe20000010000 */
[----:B------:R-:W-:-:S02]  /*226e0*/  MOV R141, R7 ;  /* 0x00000007008d7202 */ /* 0x000fc40000000f00 */
[----:B------:R-:W1:Y:S01]  /*226f0*/  SHFL.BFLY PT, R4, R9, 0x2, 0x1f ;  /* 0x0c401f0009047f89 */ /* 0x000e6200000e0000 */
[----:B--2---:R-:W-:-:S03]  /*22700*/  FADD.FTZ R0, R0, R10 ;  /* 0x0000000a00007221 */ /* 0x004fc60000010000 */
[----:B------:R-:W2:Y:S04]  /*22710*/  SHFL.BFLY PT, R137, R2, 0x1, 0x1f ;  /* 0x0c201f0002897f89 */ /* 0x000ea800000e0000 */
[----:B------:R-:W4:Y:S01]  /*22720*/  SHFL.BFLY PT, R138, R0, 0x1, 0x1f ;  /* 0x0c201f00008a7f89 */ /* 0x000f2200000e0000 */
[----:B---3--:R-:W-:-:S05]  /*22730*/  FADD.FTZ R3, R3, R5 ;  /* 0x0000000503037221 */ /* 0x008fca0000010000 */
[----:B------:R-:W3:Y:S01]  /*22740*/  SHFL.BFLY PT, R139, R3, 0x1, 0x1f ;  /* 0x0c201f00038b7f89 */ /* 0x000ee200000e0000 */
[----:B-1----:R-:W-:Y:S01]  /*22750*/  FADD.FTZ R4, R4, R9 ;  /* 0x0000000904047221 */ /* 0x002fe20000010000 */
[----:B--2---:R-:W-:-:S04]  /*22760*/  FADD.FTZ R137, R2, R137 ;  /* 0x0000008902897221 */ /* 0x004fc80000010000 */
[----:B------:R-:W1:Y:S01]  /*22770*/  SHFL.BFLY PT, R132, R4, 0x1, 0x1f ;  /* 0x0c201f0004847f89 */ /* 0x000e6200000e0000 */
[----:B------:R-:W2:Y:S01]  /*22780*/  MUFU.RCP R2, R137 ;  /* 0x0000008900027308 */ /* 0x000ea20000001000 */
[----:B----4-:R-:W-:Y:S01]  /*22790*/  FADD.FTZ R138, R0, R138 ;  /* 0x0000008a008a7221 */ /* 0x010fe20000010000 */
[----:B------:R-:W-:Y:S02]  /*227a0*/  SHF.L.U32 R0, R232, 0x4, RZ ;  /* 0x00000004e8007819 */ /* 0x000fe400000006ff */
[----:B------:R-:W-:Y:S02]  /*227b0*/  FSETP.NE.FTZ.AND P3, PT, R137, RZ, PT ;  /* 0x000000ff8900720b */ /* 0x000fe40003f75000 */
[----:B------:R-:W-:Y:S01]  /*227c0*/  LOP3.LUT R0, R0, 0x1c0, RZ, 0xc0, !PT ;  /* 0x000001c000007812 */ /* 0x000fe200078ec0ff */
[----:B---3--:R-:W-:Y:S01]  /*227d0*/  FADD.FTZ R139, R3, R139 ;  /* 0x0000008b038b7221 */ /* 0x008fe20000010000 */
[----:B------:R-:W3:Y:S01]  /*227e0*/  MUFU.RCP R5, R138 ;  /* 0x0000008a00057308 */ /* 0x000ee20000001000 */
[----:B------:R-:W-:-:S02]  /*227f0*/  FSETP.NE.FTZ.AND P2, PT, R138, RZ, PT ;  /* 0x000000ff8a00720b */ /* 0x000fc40003f55000 */
[----:B------:R-:W-:Y:S02]  /*22800*/  LOP3.LUT R0, R0, 0x38, R8, 0xf8, !PT ;  /* 0x0000003800007812 */ /* 0x000fe400078ef808 */
[----:B------:R-:W-:Y:S02]  /*22810*/  FSETP.NE.FTZ.AND P0, PT, R139, RZ, PT ;  /* 0x000000ff8b00720b */ /* 0x000fe40003f15000 */
[----:B------:R-:W-:Y:S01]  /*22820*/  LOP3.LUT R6, R0, R6, R231, 0xfe, !PT ;  /* 0x0000000600067212 */ /* 0x000fe200078efee7 */
[----:B------:R-:W-:Y:S01]  /*22830*/  MUFU.RCP R3, R139 ;  /* 0x0000008b00037308 */ /* 0x000fe20000001000 */
[----:B--2---:R-:W-:Y:S02]  /*22840*/  FSEL R2, R2, 1, P3 ;  /* 0x3f80000002027808 */ /* 0x004fe40001800000 */
[----:B------:R-:W-:Y:S01]  /*22850*/  LEA R6, R6, UR5, 0x1 ;  /* 0x0000000506067c11 */ /* 0x000fe2000f8e08ff */
[----:B-1----:R-:W-:Y:S02]  /*22860*/  FADD.FTZ R132, R4, R132 ;  /* 0x0000008404847221 */ /* 0x002fe40000010000 */
[C---:B------:R-:W-:Y:S01]  /*22870*/  FMUL.FTZ R144, R2.reuse, R144 ;  /* 0x0000009002907220 */ /* 0x040fe20000410000 */
[C---:B------:R-:W-:Y:S01]  /*22880*/  FMUL.FTZ R156, R2.reuse, R156 ;  /* 0x0000009c029c7220 */ /* 0x040fe20000410000 */
[C---:B------:R-:W-:Y:S01]  /*22890*/  FMUL.FTZ R157, R2.reuse, R157 ;  /* 0x0000009d029d7220 */ /* 0x040fe20000410000 */
        /* <DEDUP_REMOVED lines=285> */
.L_x_1008:
        /* <DEDUP_REMOVED lines=70> */
.L_x_1010:
[----:B------:R-:W-:Y:S05]  /*23ed0*/  BSYNC.RECONVERGENT B0 ;  /* 0x0000000000007941 */ /* 0x000fea0003800200 */
.L_x_1009:
        /* <DEDUP_REMOVED lines=42> */
.L_x_1012:
[----:B------:R-:W-:Y:S05]  /*24180*/  BSYNC.RECONVERGENT B0 ;  /* 0x0000000000007941 */ /* 0x000fea0003800200 */
.L_x_1011:
        /* <DEDUP_REMOVED lines=23> */
.L_x_1014:
[----:B------:R-:W-:Y:S05]  /*24300*/  BSYNC.RECONVERGENT B0 ;  /* 0x0000000000007941 */ /* 0x000fea0003800200 */
.L_x_1013:
        /* <DEDUP_REMOVED lines=22> */
.L_x_1016:
[----:B------:R-:W-:Y:S05]  /*24470*/  BSYNC.RECONVERGENT B0 ;  /* 0x0000000000007941 */ /* 0x000fea0003800200 */
.L_x_1015:
        /* <DEDUP_REMOVED lines=21> */
.L_x_1018:
[----:B------:R-:W-:Y:S05]  /*245d0*/  BSYNC.RECONVERGENT B0 ;  /* 0x0000000000007941 */ /* 0x000fea0003800200 */
.L_x_1017:
        /* <DEDUP_REMOVED lines=21> */
.L_x_1020:
[----:B------:R-:W-:Y:S05]  /*24730*/  BSYNC.RECONVERGENT B0 ;  /* 0x0000000000007941 */ /* 0x000fea0003800200 */
.L_x_1019:
        /* <DEDUP_REMOVED lines=21> */
.L_x_1022:
[----:B------:R-:W-:Y:S05]  /*24890*/  BSYNC.RECONVERGENT B0 ;  /* 0x0000000000007941 */ /* 0x000fea0003800200 */
.L_x_1021:
        /* <DEDUP_REMOVED lines=21> */
.L_x_1024:
[----:B------:R-:W-:Y:S05]  /*249f0*/  BSYNC.RECONVERGENT B0 ;  /* 0x0000000000007941 */ /* 0x000fea0003800200 */
.L_x_1023:
        /* <DEDUP_REMOVED lines=21> */
.L_x_1025:
        /* <DEDUP_REMOVED lines=11> */
.L_x_2852:


//--------------------- .text._ZN5flash16flash_fwd_kernelI23Flash_fwd_kernel_traitsILi128ELi128ELi32ELi4ELb0ELb0EN7cutlass6half_tE19Flash_kernel_traitsILi128ELi128ELi32ELi4ES3_EELb0ELb0ELb0ELb0ELb0ELb1ELb0ELb0EEEvNS_16Flash_fwd_paramsE --------------------------
	.section	.text._ZN5flash16flash_fwd_kernelI23Flash_fwd_kernel_traitsILi128ELi128ELi32ELi4ELb0ELb0EN7cutlass6half_tE19Flash_kernel_traitsILi128ELi128ELi32ELi4ES3_EELb0ELb0ELb0ELb0ELb0ELb1ELb0ELb0EEEvNS_16Flash_fwd_paramsE,"ax",@progbits
	.align	128
        .global         _ZN5flash16flash_fwd_kernelI23Flash_fwd_kernel_traitsILi128ELi128ELi32ELi4ELb0ELb0EN7cutlass6half_tE19Flash_kernel_traitsILi128ELi128ELi32ELi4ES3_EELb0ELb0ELb0ELb0ELb0ELb1ELb0ELb0EEEvNS_16Flash_fwd_paramsE
        .type           _ZN5flash16flash_fwd_kernelI23Flash_fwd_kernel_traitsILi128ELi128ELi32ELi4ELb0ELb0EN7cutlass6half_tE19Flash_kernel_traitsILi128ELi128ELi32ELi4ES3_EELb0ELb0ELb0ELb0ELb0ELb1ELb0ELb0EEEvNS_16Flash_fwd_paramsE,@function
        .size           _ZN5flash16flash_fwd_kernelI23Flash_fwd_kernel_traitsILi128ELi128ELi32ELi4ELb0ELb0EN7cutlass6half_tE19Flash_kernel_traitsILi128ELi128ELi32ELi4ES3_EELb0ELb0ELb0ELb0ELb0ELb1ELb0ELb0EEEvNS_16Flash_fwd_paramsE,(.L_x_2853 - _ZN5flash16flash_fwd_kernelI23Flash_fwd_kernel_traitsILi128ELi128ELi32ELi4ELb0ELb0EN7cutlass6half_tE19Flash_kernel_traitsILi128ELi128ELi32ELi4ES3_EELb0ELb0ELb0ELb0ELb0ELb1ELb0ELb0EEEvNS_16Flash_fwd_paramsE)
        .other          _ZN5flash16flash_fwd_kernelI23Flash_fwd_kernel_traitsILi128ELi128ELi32ELi4ELb0ELb0EN7cutlass6half_tE19Flash_kernel_traitsILi128ELi128ELi32ELi4ES3_EELb0ELb0ELb0ELb0ELb0ELb1ELb0ELb0EEEvNS_16Flash_fwd_paramsE,@"STO_CUDA_ENTRY STV_DEFAULT"
_ZN5flash16flash_fwd_kernelI23Flash_fwd_kernel_traitsILi128ELi128ELi32ELi4ELb0ELb0EN7cutlass6half_tE19Flash_kernel_traitsILi128ELi128ELi32ELi4ES3_EELb0ELb0ELb0ELb0ELb0ELb1ELb0ELb0EEEvNS_16Flash_fwd_paramsE:
.text._ZN5flash16flash_fwd_kernelI23Flash_fwd_kernel_traitsILi128ELi128ELi32ELi4ELb0ELb0EN7cutlass6half_tE19Flash_kernel_traitsILi128ELi128ELi32ELi4ES3_EELb0ELb0ELb0ELb0ELb0ELb1ELb0ELb0EEEvNS_16Flash_fwd_paramsE:
[----:B------:R-:W-:Y:S01]  /*0000*/  LDC R1, c[0x0][0x37c] ;  /* 0x0000df00ff017b82 */ /* 0x000fe20000000800 */
[----:B------:R-:W1:Y:S01]  /*0010*/  S2R R232, SR_CTAID.Y ;  /* 0x0000000000e87919 */ /* 0x000e620000002600 */
[----:B------:R-:W2:Y:S06]  /*0020*/  LDCU.64 UR6, c[0x0][0x470] ;  /* 0x00008e00ff0677ac */ /* 0x000eac0008000a00 */
[----:B------:R-:W3:Y:S01]  /*0030*/  LDC.64 R14, c[0x0][0x460] ;  /* 0x00011800ff0e7b82 */ /* 0x000ee20000000a00 */
[----:B------:R-:W-:Y:S01]  /*0040*/  IMAD.MOV.U32 R231, RZ, RZ, -0x1 ;  /* 0xffffffffffe77424 */ /* 0x000fe200078e00ff */
[----:B------:R-:W4:Y:S01]  /*0050*/  LDCU.64 UR4, c[0x0][0x478] ;  /* 0x00008f00ff0477ac */ /* 0x000f220008000a00 */
[----:B------:R-:W1:Y:S05]  /*0060*/  LDCU.64 UR8, c[0x0][0x460] ;  /* 0x00008c00ff0877ac */ /* 0x000e6a0008000a00 */
[----:B------:R-:W3:Y:S01]  /*0070*/  LDC.64 R4, c[0x0][0x468] ;  /* 0x00011a00ff047b82 */ /* 0x000ee20000000a00 */
[----:B------:R-:W3:Y:S01]  /*0080*/  LDCU.64 UR16, c[0x0][0x358] ;  /* 0x00006b00ff1077ac */ /* 0x000ee20008000a00 */
[----:B--2---:R-:W-:-:S02]  /*0090*/  ISETP.NE.U32.AND P0, PT, RZ, UR6, PT ;  /* 0x00000006ff007c0c */ /* 0x004fc4000bf05070 */
[----:B----4-:R-:W-:Y:S02]  /*00a0*/  ISETP.NE.U32.AND P4, PT, RZ, UR4, PT ;  /* 0x00000004ff007c0c */ /* 0x010fe4000bf85070 */
[----:B------:R-:W-:Y:S02]  /*00b0*/  ISETP.NE.AND.EX P1, PT, RZ, UR7, PT, P0 ;  /* 0x00000007ff007c0c */ /* 0x000fe4000bf25300 */
[----:B-1----:R-:W-:Y:S02]  /*00c0*/  ISETP.NE.U32.AND P3, PT, RZ, UR8, PT ;  /* 0x00000008ff007c0c */ /* 0x002fe4000bf65070 */
[----:B------:R-:W-:Y:S02]  /*00d0*/  ISETP.NE.U32.AND P2, PT, RZ, UR8, PT ;  /* 0x00000008ff007c0c */ /* 0x000fe4000bf45070 */
[----:B------:R-:W-:Y:S01]  /*00e0*/  ISETP.NE.AND.EX P0, PT, RZ, UR5, PT, P4 ;  /* 0x00000005ff007c0c */ /* 0x000fe2000bf05340 */
[C---:B------:R-:W-:Y:S01]  /*00f0*/  IMAD.SHL.U32 R11, R232.reuse, 0x4, RZ ;  /* 0x00000004e80b7824 */ /* 0x040fe200078e00ff */
[----:B------:R-:W-:Y:S01]  /*0100*/  ISETP.NE.AND.EX P5, PT, RZ, UR9, PT, P3 ;  /* 0x00000009ff007c0c */ /* 0x000fe2000bfa5330 */
[----:B---3--:R-:W-:Y:S01]  /*0110*/  IMAD.WIDE.U32 R14, R232, 0x4, R14 ;  /* 0x00000004e80e7825 */ /* 0x008fe200078e000e */
[----:B------:R-:W-:-:S02]  /*0120*/  ISETP.NE.AND.EX P4, PT, RZ, UR9, PT, P2 ;  /* 0x00000009ff007c0c */ /* 0x000fc4000bf85320 */
[----:B------:R-:W-:Y:S02]  /*0130*/  SHF.R.U32.HI R2, RZ, 0x1e, R232 ;  /* 0x0000001eff027819 */ /* 0x000fe400000116e8 */
[----:B------:R-:W-:Y:S01]  /*0140*/  @P1 IADD3 R12, P3, PT, R11, UR6, RZ ;  /* 0x000000060b0c1c10 */ /* 0x000fe2000ff7e0ff */
[----:B------:R-:W-:-:S04]  /*0150*/  IMAD.MOV.U32 R0, RZ, RZ, RZ ;  /* 0x000000ffff007224 */ /* 0x000fc800078e00ff */
[----:B------:R-:W-:Y:S02]  /*0160*/  @P0 IADD3 R6, P2, PT, R11, UR4, RZ ;  /* 0x000000040b060c10 */ /* 0x000fe4000ff5e0ff */
[----:B------:R-:W2:Y:S01]  /*0170*/  @P5 LDG.E R231, desc[UR16][R14.64] ;  /* 0x000000100ee75981 */ /* 0x000ea2000c1e1900 */
[----:B------:R-:W-:-:S03]  /*0180*/  @P1 IADD3.X R13, PT, PT, R2, UR7, RZ, P3, !PT ;  /* 0x00000007020d1c10 */ /* 0x000fc60009ffe4ff */
[----:B------:R1:W2:Y:S01]  /*0190*/  @P4 LDG.E R8, desc[UR16][R14.64+0x4] ;  /* 0x000004100e084981 */ /* 0x0002a2000c1e1900 */
[----:B------:R-:W-:Y:S01]  /*01a0*/  @P0 IADD3.X R7, PT, PT, R2, UR5, RZ, P2, !PT ;  /* 0x0000000502070c10 */ /* 0x000fe200097fe4ff */
[----:B------:R-:W3:Y:S02]  /*01b0*/  LDCU.U8 UR4, c[0x0][0x532] ;  /* 0x0000a640ff0477ac */ /* 0x000ee40008000000 */
[----:B------:R-:W4:Y:S04]  /*01c0*/  @P1 LDG.E R0, desc[UR16][R12.64] ;  /* 0x000000100c001981 */ /* 0x000f28000c1e1900 */
[----:B------:R-:W4:Y:S01]  /*01d0*/  @P0 LDG.E R7, desc[UR16][R6.64] ;  /* 0x0000001006070981 */ /* 0x000f22000c1e1900 */
[----:B------:R-:W-:Y:S01]  /*01e0*/  ISETP.EQ.U32.AND P1, PT, R4, RZ, PT ;  /* 0x000000ff0400720c */ /* 0x000fe20003f22070 */
[----:B------:R-:W-:Y:S01]  /*01f0*/  IMAD.MOV.U32 R9, RZ, RZ, -0x1 ;  /* 0xffffffffff097424 */ /* 0x000fe200078e00ff */
[----:B---3--:R-:W-:-:S04]  /*0200*/  ISETP.NE.AND P5, PT, RZ, UR4, PT ;  /* 0x00000004ff007c0c */ /* 0x008fc8000bfa5270 */
[----:B------:R-:W-:Y:S02]  /*0210*/  ISETP.EQ.OR.EX P2, PT, R5, RZ, !P5, P1 ;  /* 0x000000ff0500720c */ /* 0x000fe40006f42710 */
[----:B------:R-:W-:-:S05]  /*0220*/  IADD3 R10, P1, PT, R11, R4, RZ ;  /* 0x000000040b0a7210 */ /* 0x000fca0007f3e0ff */
[----:B------:R-:W-:Y:S02]  /*0230*/  IMAD.X R11, R2, 0x1, R5, P1 ;  /* 0x00000001020b7824 */ /* 0x000fe400008e0605 */
[----:B------:R-:W3:Y:S01]  /*0240*/  @!P0 LDC.64 R2, c[0x0][0x488] ;  /* 0x00012200ff028b82 */ /* 0x000ee20000000a00 */
[----:B------:R-:W-:-:S03]  /*0250*/  ISETP.NE.U32.AND P1, PT, R4, RZ, PT ;  /* 0x000000ff0400720c */ /* 0x000fc60003f25070 */
[----:B------:R2:W5:Y:S01]  /*0260*/  @!P2 LDG.E R9, desc[UR16][R10.64] ;  /* 0x000000100a09a981 */ /* 0x000562000c1e1900 */
[----:B------:R-:W-:-:S03]  /*0270*/  ISETP.NE.AND.EX P2, PT, R5, RZ, PT, P1 ;  /* 0x000000ff0500720c */ /* 0x000fc60003f45310 */
[----:B------:R-:W3:Y:S01]  /*0280*/  S2UR UR14, SR_CTAID.X ;  /* 0x00000000000e79c3 */ /* 0x000ee20000002500 */
[----:B-1----:R-:W1:Y:S01]  /*0290*/  S2R R15, SR_CTAID.Z ;  /* 0x00000000000f7919 */ /* 0x002e620000002700 */
[----:B------:R-:W1:Y:S06]  /*02a0*/  S2R R87, SR_TID.X ;  /* 0x0000000000577919 */ /* 0x000e6c0000002100 */
[----:B------:R-:W1:Y:S08]  /*02b0*/  @!P4 LDC R225, c[0x0][0x434] ;  /* 0x00010d00ffe1cb82 */ /* 0x000e700000000800 */
[----:B------:R-:W1:Y:S01]  /*02c0*/  @!P0 LDC R6, c[0x0][0x43c] ;  /* 0x00010f00ff068b82 */ /* 0x000e620000000800 */
[----:B---3--:R-:W-:-:S04]  /*02d0*/  @!P0 ISETP.NE.U32.AND P1, PT, R2, RZ, PT ;  /* 0x000000ff0200820c */ /* 0x008fc80003f25070 */
[----:B------:R-:W-:-:S03]  /*02e0*/  @!P0 ISETP.NE.AND.EX P1, PT, R3, RZ, PT, P1 ;  /* 0x000000ff0300820c */ /* 0x000fc60003f25310 */
[----:B------:R-:W3:Y:S01]  /*02f0*/  @!P2 LDC R2, c[0x0][0x438] ;  /* 0x00010e00ff02ab82 */ /* 0x000ee20000000800 */
[----:B------:R-:W-:Y:S01]  /*0300*/  USHF.L.U32 UR15, UR14, 0x7, URZ ;  /* 0x000000070e0f7899 */ /* 0x000fe200080006ff */
[----:B-1----:R-:W-:Y:S01]  /*0310*/  @!P0 SEL R3, R6, RZ, P1 ;  /* 0x000000ff06038207 */ /* 0x002fe20000800000 */
[----:B--2---:R-:W-:-:S05]  /*0320*/  @P4 IMAD.IADD R225, R8, 0x1, -R231 ;  /* 0x0000000108e14824 */ /* 0x004fca00078e0ae7 */
[----:B------:R-:W-:Y:S01]  /*0330*/  ISETP.GT.AND P3, PT, R225, UR15, PT ;  /* 0x0000000fe1007c0c */ /* 0x000fe2000bf64270 */
[----:B----4-:R-:W-:Y:S01]  /*0340*/  @P0 IMAD.IADD R88, R7, 0x1, -R0 ;  /* 0x0000000107580824 */ /* 0x010fe200078e0a00 */
[----:B---3--:R-:W-:Y:S11]  /*0350*/  @!P2 BRA `(.L_x_1026) ;  /* 0x00000000000ca947 */ /* 0x008ff60003800000 */
[----:B------:R-:W2:Y:S02]  /*0360*/  @P5 LDG.E R2, desc[UR16][R10.64+0x4] ;  /* 0x000004100a025981 */ /* 0x000ea4000c1e1900 */
[----:B--2--5:R-:W-:-:S06]  /*0370*/  @P5 IADD3 R2, PT, PT, R2, -R9, RZ ;  /* 0x8000000902025210 */ /* 0x024fcc0007ffe0ff */
[----:B------:R1:W5:Y:S02]  /*0380*/  @!P5 LDG.E R2, desc[UR16][R10.64] ;  /* 0x000000100a02d981 */ /* 0x000364000c1e1900 */
.L_x_1026:
[----:B-----5:R-:W-:Y:S01]  /*0390*/  @!P0 IADD3 R88, PT, PT, R3, R2, -R0 ;  /* 0x0000000203588210 */ /* 0x020fe20007ffe800 */
[----:B------:R-:W-:Y:S06]  /*03a0*/  @!P3 EXIT ;  /* 0x000000000000b94d */ /* 0x000fec0003800000 */
[C---:B------:R-:W-:Y:S01]  /*03b0*/  ISETP.GT.AND P0, PT, R88.reuse, RZ, PT ;  /* 0x000000ff5800720c */ /* 0x040fe20003f04270 */
[----:B------:R-:W-:-:S05]  /*03c0*/  VIADD R3, R88, 0x1f ;  /* 0x0000001f58037836 */ /* 0x000fca0000000000 */
[----:B------:R-:W-:-:S04]  /*03d0*/  SHF.R.S32.HI R2, RZ, 0x1f, R3 ;  /* 0x0000001fff027819 */ /* 0x000fc80000011403 */
[----:B------:R-:W-:-:S03]  /*03e0*/  LEA.HI R2, R2, R3, RZ, 0x5 ;  /* 0x0000000302027211 */ /* 0x000fc600078f28ff */
[----:B------:R-:W-:Y:S05]  /*03f0*/  @P0 BRA `(.L_x_1027) ;  /* 0x0000001000b40947 */ /* 0x000fea0003800000 */
[----:B------:R-:W2:Y:S01]  /*0400*/  LDC.U8 R0, c[0x0][0x549] ;  /* 0x00015240ff007b82 */ /* 0x000ea20000000000 */
[----:B------:R-:W-:-:S07]  /*0410*/  ISETP.NE.AND P0, PT, R231, -0x1, PT ;  /* 0xffffffffe700780c */ /* 0x000fce0003f05270 */
[----:B------:R-:W3:Y:S08]  /*0420*/  LDC.U8 R8, c[0x0][0x548] ;  /* 0x00015200ff087b82 */ /* 0x000ef00000000000 */
[----:B------:R-:W4:Y:S01]  /*0430*/  LDC R9, c[0x0][0x434] ;  /* 0x00010d00ff097b82 */ /* 0x000f220000000800 */
[----:B--2---:R-:W-:-:S07]  /*0440*/  ISETP.NE.AND P1, PT, R0, RZ, PT ;  /* 0x000000ff0000720c */ /* 0x004fce0003f25270 */
[----:B------:R-:W2:Y:S01]  /*0450*/  @!P0 LDC.64 R6, c[0x0][0x400] ;  /* 0x00010000ff068b82 */ /* 0x000ea20000000a00 */
[----:B---3--:R-:W-:-:S07]  /*0460*/  ISETP.NE.AND P2, PT, R8, RZ, !P1 ;  /* 0x000000ff0800720c */ /* 0x008fce0004f45270 */
[----:B------:R-:W3:Y:S08]  /*0470*/  @P0 LDC.64 R4, c[0x0][0x408] ;  /* 0x00010200ff040b82 */ /* 0x000ef00000000a00 */
[----:B------:R-:W1:Y:S08]  /*0480*/  @P1 LDC.64 R2, c[0x0][0x430] ;  /* 0x00010c00ff021b82 */ /* 0x000e700000000a00 */
[----:B------:R-:W2:Y:S01]  /*0490*/  @P1 LDC R0, c[0x0][0x430] ;  /* 0x00010c00ff001b82 */ /* 0x000ea20000000800 */
[----:B-1----:R-:W-:-:S02]  /*04a0*/  @P1 IMAD R10, R2, R3, RZ ;  /* 0x00000003020a1224 */ /* 0x002fc400078e02ff */
[----:B------:R-:W-:Y:S01]  /*04b0*/  @P1 IMAD.MOV.U32 R2, RZ, RZ, 0x1 ;  /* 0x00000001ff021424 */ /* 0x000fe200078e00ff */
[----:B---34-:R-:W-:Y:S06]  /*04c0*/  @P1 BRA `(.L_x_1028) ;  /* 0x0000000000281947 */ /* 0x018fec0003800000 */
[----:B------:R-:W-:Y:S02]  /*04d0*/  ISETP.NE.AND P1, PT, R8, RZ, PT ;  /* 0x000000ff0800720c */ /* 0x000fe40003f25270 */
[----:B------:R-:W1:Y:S11]  /*04e0*/  LDC R8, c[0x0][0x3e0] ;  /* 0x0000f800ff087b82 */ /* 0x000e760000000800 */
[----:B------:R-:W3:Y:S01]  /*04f0*/  @P1 LDC R10, c[0x0][0x454] ;  /* 0x00011500ff0a1b82 */ /* 0x000ee20000000800 */
[----:B--2---:R-:W-:-:S02]  /*0500*/  @P1 MOV R0, 0x1 ;  /* 0x0000000100001802 */ /* 0x004fc40000000f00 */
[----:B------:R-:W-:-:S05]  /*0510*/  @!P1 MOV R0, 0x1 ;  /* 0x0000000100009802 */ /* 0x000fca0000000f00 */
[----:B------:R-:W1:Y:S08]  /*0520*/  @P1 LDC R11, c[0x0][0x454] ;  /* 0x00011500ff0b1b82 */ /* 0x000e700000000800 */
[----:B------:R-:W2:Y:S08]  /*0530*/  @!P1 LDC R3, c[0x0][0x434] ;  /* 0x00010d00ff039b82 */ /* 0x000eb00000000800 */
[----:B------:R-:W4:Y:S01]  /*0540*/  @!P1 LDC R10, c[0x0][0x434] ;  /* 0x00010d00ff0a9b82 */ /* 0x000f220000000800 */
[----:B-1----:R-:W-:-:S02]  /*0550*/  @P1 IMAD R2, R11, R8, RZ ;  /* 0x000000080b021224 */ /* 0x002fc400078e02ff */
[----:B--23--:R-:W-:-:S07]  /*0560*/  @!P1 IMAD R2, R3, R8, RZ ;  /* 0x0000000803029224 */ /* 0x00cfce00078e02ff */
.L_x_1028:
[C---:B--2---:R-:W-:Y:S01]  /*0570*/  @!P0 IMAD.WIDE.U32 R22, R232.reuse, R6, RZ ;  /* 0x00000006e8168225 */ /* 0x044fe200078e00ff */
[----:B------:R-:W-:Y:S01]  /*0580*/  ISETP.NE.AND P1, PT, R231, -0x1, PT ;  /* 0xffffffffe700780c */ /* 0x000fe20003f25270 */
[----:B------:R-:W1:Y:S01]  /*0590*/  LDCU.64 UR4, c[0x0][0x410] ;  /* 0x00008200ff0477ac */ /* 0x000e620008000a00 */
[----:B------:R-:W-:Y:S01]  /*05a0*/  SHF.R.U32.HI R19, RZ, 0x3, R87 ;  /* 0x00000003ff137819 */ /* 0x000fe20000011657 */
[C---:B------:R-:W-:Y:S01]  /*05b0*/  IMAD R6, R232.reuse, R9, RZ ;  /* 0x00000009e8067224 */ /* 0x040fe200078e02ff */
[----:B------:R-:W-:Y:S01]  /*05c0*/  BSSY.RECONVERGENT B0, `(.L_x_1029) ;  /* 0x0000034000007945 */ /* 0x000fe20003800200 */
[----:B----4-:R-:W-:Y:S02]  /*05d0*/  IMAD R9, R15, R10, RZ ;  /* 0x0000000a0f097224 */ /* 0x010fe400078e02ff */
[----:B------:R-:W-:Y:S01]  /*05e0*/  @!P0 IMAD R7, R232, R7, R23 ;  /* 0x00000007e8078224 */ /* 0x000fe200078e0217 */
[----:B------:R-:W-:Y:S01]  /*05f0*/  SEL R3, R6, R231, !P1 ;  /* 0x000000e706037207 */ /* 0x000fe20004800000 */
[----:B------:R-:W-:-:S02]  /*0600*/  @!P2 IMAD R9, R232, R2, R9 ;  /* 0x00000002e809a224 */ /* 0x000fc400078e0209 */
[----:B------:R-:W-:Y:S01]  /*0610*/  @P0 IMAD.WIDE.U32 R10, R231, R4, RZ ;  /* 0x00000004e70a0225 */ /* 0x000fe200078e00ff */
[----:B------:R-:W-:Y:S02]  /*0620*/  SHF.R.S32.HI R2, RZ, 0x1f, R3 ;  /* 0x0000001fff027819 */ /* 0x000fe40000011403 */
[----:B------:R-:W-:Y:S01]  /*0630*/  SEL R4, R3, RZ, P2 ;  /* 0x000000ff03047207 */ /* 0x000fe20001000000 */
[----:B------:R-:W-:Y:S01]  /*0640*/  IMAD R6, R0, UR15, RZ ;  /* 0x0000000f00067c24 */ /* 0x000fe2000f8e02ff */
[----:B------:R-:W-:Y:S01]  /*0650*/  SEL R2, R2, RZ, P2 ;  /* 0x000000ff02027207 */ /* 0x000fe20001000000 */
[----:B------:R-:W-:Y:S02]  /*0660*/  IMAD.SHL.U32 R23, R87, 0x8, RZ ;  /* 0x0000000857177824 */ /* 0x000fe400078e00ff */
[----:B------:R-:W-:Y:S01]  /*0670*/  @P0 IMAD.MOV.U32 R22, RZ, RZ, R10 ;  /* 0x000000ffff160224 */ /* 0x000fe200078e000a */
[----:B------:R-:W-:Y:S01]  /*0680*/  IADD3 R4, P2, P1, R6, R4, R9 ;  /* 0x0000000406047210 */ /* 0x000fe2000795e009 */
[----:B------:R-:W-:Y:S01]  /*0690*/  @P0 IMAD R7, R231, R5, R11 ;  /* 0x00000005e7070224 */ /* 0x000fe200078e020b */
[----:B------:R-:W-:Y:S01]  /*06a0*/  SHF.R.S32.HI R3, RZ, 0x1f, R6 ;  /* 0x0000001fff037819 */ /* 0x000fe20000011406 */
[----:B------:R-:W-:Y:S01]  /*06b0*/  VIADD R21, R19, 0x60 ;  /* 0x0000006013157836 */ /* 0x000fe20000000000 */
[----:B------:R-:W-:Y:S01]  /*06c0*/  LOP3.LUT R23, R23, 0x38, RZ, 0xc0, !PT ;  /* 0x0000003817177812 */ /* 0x000fe200078ec0ff */
[C---:B------:R-:W-:Y:S01]  /*06d0*/  VIADD R17, R19.reuse, 0x10 ;  /* 0x0000001013117836 */ /* 0x040fe20000000000 */
[----:B------:R-:W-:Y:S01]  /*06e0*/  SHF.R.S32.HI R6, RZ, 0x1f, R9 ;  /* 0x0000001fff067819 */ /* 0x000fe20000011409 */
[----:B------:R-:W-:Y:S01]  /*06f0*/  VIADD R13, R19, 0x20 ;  /* 0x00000020130d7836 */ /* 0x000fe20000000000 */
[----:B------:R-:W-:Y:S01]  /*0700*/  IADD3 R22, P0, PT, R23, R22, RZ ;  /* 0x0000001617167210 */ /* 0x000fe20007f1e0ff */
[----:B------:R-:W-:Y:S01]  /*0710*/  VIADD R11, R19, 0x30 ;  /* 0x00000030130b7836 */ /* 0x000fe20000000000 */
[----:B------:R-:W-:Y:S01]  /*0720*/  IADD3.X R5, PT, PT, R3, R2, R6, P2, P1 ;  /* 0x0000000203057210 */ /* 0x000fe200017e2406 */
[----:B------:R-:W-:Y:S01]  /*0730*/  VIADD R6, R225, -UR15 ;  /* 0x8000000fe1067c36 */ /* 0x000fe20008000000 */
[----:B------:R-:W-:Y:S01]  /*0740*/  UIMAD.WIDE.U32 UR14, UR14, 0x80, URZ ;  /* 0x000000800e0e78a5 */ /* 0x000fe2000f8e00ff */
[----:B------:R-:W-:-:S02]  /*0750*/  IMAD.X R23, RZ, RZ, R7, P0 ;  /* 0x000000ffff177224 */ /* 0x000fc400000e0607 */
[C---:B------:R-:W-:Y:S01]  /*0760*/  VIADD R9, R19.reuse, 0x40 ;  /* 0x0000004013097836 */ /* 0x040fe20000000000 */
[-C--:B------:R-:W-:Y:S01]  /*0770*/  ISETP.GE.AND P0, PT, R19, R6.reuse, PT ;  /* 0x000000061300720c */ /* 0x080fe20003f06270 */
[----:B-1----:R-:W-:Y:S01]  /*0780*/  IMAD.WIDE.U32 R22, R15, UR4, R22 ;  /* 0x000000040f167c25 */ /* 0x002fe2000f8e0016 */
[-C--:B------:R-:W-:Y:S02]  /*0790*/  ISETP.GE.AND P1, PT, R21, R6.reuse, PT ;  /* 0x000000061500720c */ /* 0x080fe40003f26270 */
[-C--:B------:R-:W-:Y:S01]  /*07a0*/  ISETP.GE.AND P2, PT, R17, R6.reuse, PT ;  /* 0x000000061100720c */ /* 0x080fe20003f46270 */
[----:B------:R-:W-:Y:S01]  /*07b0*/  VIADD R7, R19, 0x50 ;  /* 0x0000005013077836 */ /* 0x000fe20000000000 */
[-C--:B------:R-:W-:Y:S01]  /*07c0*/  ISETP.GE.AND P3, PT, R13, R6.reuse, PT ;  /* 0x000000060d00720c */ /* 0x080fe20003f66270 */
[----:B------:R-:W-:Y:S01]  /*07d0*/  IMAD R27, R15, UR5, R23 ;  /* 0x000000050f1b7c24 */ /* 0x000fe2000f8e0217 */
[-C--:B------:R-:W-:Y:S01]  /*07e0*/  ISETP.GE.AND P4, PT, R11, R6.reuse, PT ;  /* 0x000000060b00720c */ /* 0x080fe20003f86270 */
[----:B------:R-:W-:Y:S01]  /*07f0*/  VIADD R25, R19, 0x70 ;  /* 0x0000007013197836 */ /* 0x000fe20000000000 */
[----:B------:R-:W-:-:S02]  /*0800*/  ISETP.GE.AND P5, PT, R9, R6, PT ;  /* 0x000000060900720c */ /* 0x000fc40003fa6270 */
[----:B------:R-:W-:Y:S02]  /*0810*/  ISETP.GE.AND P6, PT, R7, R6, PT ;  /* 0x000000060700720c */ /* 0x000fe40003fc6270 */
[----:B------:R-:W-:Y:S02]  /*0820*/  P2R R10, PR, RZ, 0x2 ;  /* 0x00000002ff0a7803 */ /* 0x000fe40000000000 */
[----:B------:R-:W-:Y:S01]  /*0830*/  LOP3.LUT R15, R19, UR14, RZ, 0xfc, !PT ;  /* 0x0000000e130f7c12 */ /* 0x000fe2000f8efcff */
[----:B------:R-:W-:Y:S08]  /*0840*/  @P0 BRA `(.L_x_1030) ;  /* 0x00000000002c0947 */ /* 0x000ff00003800000 */
        /* <DEDUP_REMOVED lines=11> */
.L_x_1030:
[----:B------:R-:W-:Y:S05]  /*0900*/  BSYNC.RECONVERGENT B0 ;  /* 0x0000000000007941 */ /* 0x000fea0003800200 */
.L_x_1029:
[----:B------:R-:W-:Y:S04]  /*0910*/  BSSY.RECONVERGENT B0, `(.L_x_1031) ;  /* 0x0000010000007945 */ /* 0x000fe80003800200 */
[----:B------:R-:W-:Y:S05]  /*0920*/  @P2 BRA `(.L_x_1032) ;  /* 0x0000000000382947 */ /* 0x000fea0003800000 */
[----:B------:R-:W2:Y:S01]  /*0930*/  LDCU.64 UR6, c[0x0][0x408] ;  /* 0x00008100ff0677ac */ /* 0x000ea20008000a00 */
[----:B-1----:R-:W-:Y:S01]  /*0940*/  IADD3 R3, P0, PT, R15, 0x10, RZ ;  /* 0x000000100f037810 */ /* 0x002fe20007f1e0ff */
[----:B------:R-:W-:Y:S01]  /*0950*/  IMAD.MOV.U32 R28, RZ, RZ, R22 ;  /* 0x000000ffff1c7224 */ /* 0x000fe200078e0016 */
        /* <DEDUP_REMOVED lines=11> */
.L_x_1032:
[----:B------:R-:W-:Y:S05]  /*0a10*/  BSYNC.RECONVERGENT B0 ;  /* 0x0000000000007941 */ /* 0x000fea0003800200 */
.L_x_1031:
[----:B------:R-:W-:Y:S04]  /*0a20*/  BSSY.RECONVERGENT B0, `(.L_x_1033) ;  /* 0x0000010000007945 */ /* 0x000fe80003800200 */
[----:B------:R-:W-:Y:S05]  /*0a30*/  @P3 BRA `(.L_x_1034) ;  /* 0x0000000000383947 */ /* 0x000fea0003800000 */
[----:B------:R-:W3:Y:S01]  /*0a40*/  LDCU.64 UR6, c[0x0][0x408] ;  /* 0x00008100ff0677ac */ /* 0x000ee20008000a00 */
[----:B-1----:R-:W-:Y:S01]  /*0a50*/  IADD3 R3, P0, PT, R15, 0x20, RZ ;  /* 0x000000200f037810 */ /* 0x002fe20007f1e0ff */
[----:B------:R-:W-:Y:S01]  /*0a60*/  IMAD.MOV.U32 R28, RZ, RZ, R22 ;  /* 0x000000ffff1c7224 */ /* 0x000fe200078e0016 */
[----:B------:R-:W-:Y:S01]  /*0a70*/  MOV R29, R27 ;  /* 0x0000001b001d7202 */ /* 0x000fe20000000f00 */
[----:B------:R-:W2:Y:S02]  /*0a80*/  LDCU.64 UR4, c[0x0][0x3f0] ;  /* 0x00007e00ff0477ac */ /* 0x000ea40008000a00 */
[----:B------:R-:W-:-:S04]  /*0a90*/  IMAD.X R2, RZ, RZ, UR15, P0 ;  /* 0x0000000fff027e24 */ /* 0x000fc800080e06ff */
[----:B---3--:R-:W-:Y:S02]  /*0aa0*/  IMAD R2, R2, UR6, RZ ;  /* 0x0000000602027c24 */ /* 0x008fe4000f8e02ff */
[----:B------:R-:W-:-:S04]  /*0ab0*/  IMAD.WIDE.U32 R28, R3, UR6, R28 ;  /* 0x00000006031c7c25 */ /* 0x000fc8000f8e001c */
[----:B------:R-:W-:Y:S01]  /*0ac0*/  IMAD R2, R3, UR7, R2 ;  /* 0x0000000703027c24 */ /* 0x000fe2000f8e0202 */
[----:B--2---:R-:W-:-:S04]  /*0ad0*/  LEA R30, P0, R28, UR4, 0x1 ;  /* 0x000000041c1e7c11 */ /* 0x004fc8000f8008ff */
[----:B------:R-:W-:-:S04]  /*0ae0*/  IADD3 R3, PT, PT, R29, R2, RZ ;  /* 0x000000021d037210 */ /* 0x000fc80007ffe0ff */
[----:B------:R-:W-:-:S05]  /*0af0*/  LEA.HI.X R31, R28, UR5, R3, 0x1, P0 ;  /* 0x000000051c1f7c11 */ /* 0x000fca00080f0c03 */
[----:B------:R3:W-:Y:S04]  /*0b00*/  STG.E.128 desc[UR16][R30.64], RZ ;  /* 0x000000ff1e007986 */ /* 0x0007e8000c101d10 */
[----:B------:R3:W-:Y:S02]  /*0b10*/  STG.E.128 desc[UR16][R30.64+0x80], RZ ;  /* 0x000080ff1e007986 */ /* 0x0007e4000c101d10 */
.L_x_1034:
[----:B------:R-:W-:Y:S05]  /*0b20*/  BSYNC.RECONVERGENT B0 ;  /* 0x0000000000007941 */ /* 0x000fea0003800200 */
.L_x_1033:
[----:B------:R-:W-:Y:S04]  /*0b30*/  BSSY.RECONVERGENT B0, `(.L_x_1035) ;  /* 0x0000010000007945 */ /* 0x000fe80003800200 */
[----:B------:R-:W-:Y:S05]  /*0b40*/  @P4 BRA `(.L_x_1036) ;  /* 0x0000000000384947 */ /* 0x000fea0003800000 */
[----:B------:R-:W4:Y:S01]  /*0b50*/  LDCU.64 UR6, c[0x0][0x408] ;  /* 0x00008100ff0677ac */ /* 0x000f220008000a00 */
[----:B-1----:R-:W-:Y:S01]  /*0b60*/  IADD3 R3, P0, PT, R15, 0x30, RZ ;  /* 0x000000300f037810 */ /* 0x002fe20007f1e0ff */
[----:B------:R-:W-:Y:S01]  /*0b70*/  IMAD.MOV.U32 R28, RZ, RZ, R22 ;  /* 0x000000ffff1c7224 */ /* 0x000fe200078e0016 */
[----:B------:R-:W-:Y:S01]  /*0b80*/  MOV R29, R27 ;  /* 0x0000001b001d7202 */ /* 0x000fe20000000f00 */
[----:B------:R-:W2:Y:S02]  /*0b90*/  LDCU.64 UR4, c[0x0][0x3f0] ;  /* 0x00007e00ff0477ac */ /* 0x000ea40008000a00 */
[----:B------:R-:W-:-:S04]  /*0ba0*/  IMAD.X R2, RZ, RZ, UR15, P0 ;  /* 0x0000000fff027e24 */ /* 0x000fc800080e06ff */
[----:B----4-:R-:W-:Y:S02]  /*0bb0*/  IMAD R2, R2, UR6, RZ ;  /* 0x0000000602027c24 */ /* 0x010fe4000f8e02ff */
[----:B------:R-:W-:-:S04]  /*0bc0*/  IMAD.WIDE.U32 R28, R3, UR6, R28 ;  /* 0x00000006031c7c25 */ /* 0x000fc8000f8e001c */
[----:B------:R-:W-:Y:S01]  /*0bd0*/  IMAD R2, R3, UR7, R2 ;  /* 0x0000000703027c24 */ /* 0x000fe2000f8e0202 */
[----:B--23--:R-:W-:-:S04]  /*0be0*/  LEA R30, P0, R28, UR4, 0x1 ;  /* 0x000000041c1e7c11 */ /* 0x00cfc8000f8008ff */
[----:B------:R-:W-:-:S04]  /*0bf0*/  IADD3 R3, PT, PT, R29, R2, RZ ;  /* 0x000000021d037210 */ /* 0x000fc80007ffe0ff */
[----:B------:R-:W-:-:S05]  /*0c00*/  LEA.HI.X R31, R28, UR5, R3, 0x1, P0 ;  /* 0x000000051c1f7c11 */ /* 0x000fca00080f0c03 */
[----:B------:R4:W-:Y:S04]  /*0c10*/  STG.E.128 desc[UR16][R30.64], RZ ;  /* 0x000000ff1e007986 */ /* 0x0009e8000c101d10 */
[----:B------:R4:W-:Y:S02]  /*0c20*/  STG.E.128 desc[UR16][R30.64+0x80], RZ ;  /* 0x000080ff1e007986 */ /* 0x0009e4000c101d10 */
.L_x_1036:
[----:B------:R-:W-:Y:S05]  /*0c30*/  BSYNC.RECONVERGENT B0 ;  /* 0x0000000000007941 */ /* 0x000fea0003800200 */
.L_x_1035:
[----:B------:R-:W-:Y:S04]  /*0c40*/  BSSY.RECONVERGENT B0, `(.L_x_1037) ;  /* 0x0000010000007945 */ /* 0x000fe80003800200 */
[----:B------:R-:W-:Y:S05]  /*0c50*/  @P5 BRA `(.L_x_1038) ;  /* 0x0000000000385947 */ /* 0x000fea0003800000 */
[----:B------:R-:W5:Y:S01]  /*0c60*/  LDCU.64 UR6, c[0x0][0x408] ;  /* 0x00008100ff0677ac */ /* 0x000f620008000a00 */
[----:B-1----:R-:W-:Y:S01]  /*0c70*/  IADD3 R3, P0, PT, R15, 0x40, RZ ;  /* 0x000000400f037810 */ /* 0x002fe20007f1e0ff */
[----:B------:R-:W-:Y:S01]  /*0c80*/  IMAD.MOV.U32 R28, RZ, RZ, R22 ;  /* 0x000000ffff1c7224 */ /* 0x000fe200078e0016 */
[----:B------:R-:W-:Y:S01]  /*0c90*/  MOV R29, R27 ;  /* 0x0000001b001d7202 */ /* 0x000fe20000000f00 */
[----:B------:R-:W2:Y:S02]  /*0ca0*/  LDCU.64 UR4, c[0x0][0x3f0] ;  /* 0x00007e00ff0477ac */ /* 0x000ea40008000a00 */
[----:B------:R-:W-:-:S04]  /*0cb0*/  IMAD.X R2, RZ, RZ, UR15, P0 ;  /* 0x0000000fff027e24 */ /* 0x000fc800080e06ff */
[----:B-----5:R-:W-:Y:S02]  /*0cc0*/  IMAD R2, R2, UR6, RZ ;  /* 0x0000000602027c24 */ /* 0x020fe4000f8e02ff */
[----:B------:R-:W-:-:S04]  /*0cd0*/  IMAD.WIDE.U32 R28, R3, UR6, R28 ;  /* 0x00000006031c7c25 */ /* 0x000fc8000f8e001c */
[----:B------:R-:W-:Y:S01]  /*0ce0*/  IMAD R2, R3, UR7, R2 ;  /* 0x0000000703027c24 */ /* 0x000fe2000f8e0202 */
[----:B--234-:R-:W-:-:S04]  /*0cf0*/  LEA R30, P0, R28, UR4, 0x1 ;  /* 0x000000041c1e7c11 */ /* 0x01cfc8000f8008ff */
[----:B------:R-:W-:-:S04]  /*0d00*/  IADD3 R3, PT, PT, R29, R2, RZ ;  /* 0x000000021d037210 */ /* 0x000fc80007ffe0ff */
[----:B------:R-:W-:-:S05]  /*0d10*/  LEA.HI.X R31, R28, UR5, R3, 0x1, P0 ;  /* 0x000000051c1f7c11 */ /* 0x000fca00080f0c03 */
[----:B------:R1:W-:Y:S04]  /*0d20*/  STG.E.128 desc[UR16][R30.64], RZ ;  /* 0x000000ff1e007986 */ /* 0x0003e8000c101d10 */
[----:B------:R1:W-:Y:S02]  /*0d30*/  STG.E.128 desc[UR16][R30.64+0x80], RZ ;  /* 0x000080ff1e007986 */ /* 0x0003e4000c101d10 */
.L_x_1038:
[----:B------:R-:W-:Y:S05]  /*0d40*/  BSYNC.RECONVERGENT B0 ;  /* 0x0000000000007941 */ /* 0x000fea0003800200 */
.L_x_1037:
        /* <DEDUP_REMOVED lines=16> */
.L_x_1040:
[----:B------:R-:W-:Y:S05]  /*0e50*/  BSYNC.RECONVERGENT B0 ;  /* 0x0000000000007941 */ /* 0x000fea0003800200 */
.L_x_1039:
        /* <DEDUP_REMOVED lines=16> */
.L_x_1042:
[----:B------:R-:W-:Y:S05]  /*0f60*/  BSYNC.RECONVERGENT B0 ;  /* 0x0000000000007941 */ /* 0x000fea0003800200 */
.L_x_1041:
[----:B------:R-:W-:Y:S01]  /*0f70*/  ISETP.GE.AND P1, PT, R25, R6, PT ;  /* 0x000000061900720c */ /* 0x000fe20003f26270 */
[----:B------:R-:W-:-:S12]  /*0f80*/  BSSY.RECONVERGENT B0, `(.L_x_1043) ;  /* 0x000000f000007945 */ /* 0x000fd80003800200 */
[----:B------:R-:W-:Y:S05]  /*0f90*/  @P1 BRA `(.L_x_1044) ;  /* 0x0000000000341947 */ /* 0x000fea0003800000 */
[----:B------:R-:W5:Y:S01]  /*0fa0*/  LDCU.64 UR6, c[0x0][0x408] ;  /* 0x00008100ff0677ac */ /* 0x000f620008000a00 */
[----:B------:R-:W-:Y:S02]  /*0fb0*/  IADD3 R15, P0, PT, R15, 0x70, RZ ;  /* 0x000000700f0f7810 */ /* 0x000fe40007f1e0ff */
[----:B------:R-:W-:Y:S01]  /*0fc0*/  MOV R23, R27 ;  /* 0x0000001b00177202 */ /* 0x000fe20000000f00 */
[----:B------:R-:W2:Y:S01]  /*0fd0*/  LDCU.64 UR4, c[0x0][0x3f0] ;  /* 0x00007e00ff0477ac */ /* 0x000ea20008000a00 */
[----:B-1----:R-:W-:-:S05]  /*0fe0*/  IADD3.X R2, PT, PT, RZ, UR15, RZ, P0, !PT ;  /* 0x0000000fff027c10 */ /* 0x002fca00087fe4ff */
[----:B-----5:R-:W-:Y:S02]  /*0ff0*/  IMAD R2, R2, UR6, RZ ;  /* 0x0000000602027c24 */ /* 0x020fe4000f8e02ff */
[----:B------:R-:W-:-:S04]  /*1000*/  IMAD.WIDE.U32 R22, R15, UR6, R22 ;  /* 0x000000060f167c25 */ /* 0x000fc8000f8e0016 */
[----:B------:R-:W-:Y:S01]  /*1010*/  IMAD R15, R15, UR7, R2 ;  /* 0x000000070f0f7c24 */ /* 0x000fe2000f8e0202 */
[----:B--2---:R-:W-:-:S04]  /*1020*/  LEA R2, P0, R22, UR4, 0x1 ;  /* 0x0000000416027c11 */ /* 0x004fc8000f8008ff */
[----:B------:R-:W-:-:S04]  /*1030*/  IADD3 R15, PT, PT, R23, R15, RZ ;  /* 0x0000000f170f7210 */ /* 0x000fc80007ffe0ff */
[----:B------:R-:W-:-:S05]  /*1040*/  LEA.HI.X R3, R22, UR5, R15, 0x1, P0 ;  /* 0x0000000516037c11 */ /* 0x000fca00080f0c0f */
[----:B------:R1:W-:Y:S04]  /*1050*/  STG.E.128 desc[UR16][R2.64], RZ ;  /* 0x000000ff02007986 */ /* 0x0003e8000c101d10 */
[----:B------:R1:W-:Y:S02]  /*1060*/  STG.E.128 desc[UR16][R2.64+0x80], RZ ;  /* 0x000080ff02007986 */ /* 0x0003e4000c101d10 */
.L_x_1044:
[----:B------:R-:W-:Y:S05]  /*1070*/  BSYNC.RECONVERGENT B0 ;  /* 0x0000000000007941 */ /* 0x000fea0003800200 */
.L_x_1043:
[----:B------:R-:W-:Y:S01]  /*1080*/  LOP3.LUT P0, R87, R87, 0x7, RZ, 0xc0, !PT ;  /* 0x0000000757577812 */ /* 0x000fe2000780c0ff */
[----:B------:R-:W-:Y:S01]  /*1090*/  BSSY.RECONVERGENT B0, `(.L_x_1045) ;  /* 0x0000016000007945 */ /* 0x000fe20003800200 */
[----:B-1----:R-:W-:Y:S02]  /*10a0*/  P2R R2, PR, RZ, 0x2 ;  /* 0x00000002ff027803 */ /* 0x002fe40000000000 */
[----:B------:R-:W-:Y:S02]  /*10b0*/  ISETP.GE.OR P0, PT, R19, R6, P0 ;  /* 0x000000061300720c */ /* 0x000fe40000706670 */
[----:B------:R-:W-:Y:S02]  /*10c0*/  ISETP.NE.AND P1, PT, R10, RZ, PT ;  /* 0x000000ff0a00720c */ /* 0x000fe40003f25270 */
[C---:B------:R-:W-:Y:S02]  /*10d0*/  ISETP.NE.OR P2, PT, R87.reuse, RZ, P2 ;  /* 0x000000ff5700720c */ /* 0x040fe40001745670 */
[----:B------:R-:W-:-:S02]  /*10e0*/  ISETP.NE.OR P1, PT, R87, RZ, P1 ;  /* 0x000000ff5700720c */ /* 0x000fc40000f25670 */
[C---:B------:R-:W-:Y:S02]  /*10f0*/  ISETP.NE.OR P3, PT, R87.reuse, RZ, P3 ;  /* 0x000000ff5700720c */ /* 0x040fe40001f65670 */
[----:B------:R-:W-:Y:S02]  /*1100*/  P2R R3, PR, RZ, 0x2 ;  /* 0x00000002ff037803 */ /* 0x000fe40000000000 */
[----:B------:R-:W-:Y:S02]  /*1110*/  ISETP.NE.AND P1, PT, R2, RZ, PT ;  /* 0x000000ff0200720c */ /* 0x000fe40003f25270 */
[C---:B------:R-:W-:Y:S02]  /*1120*/  ISETP.NE.OR P4, PT, R87.reuse, RZ, P4 ;  /* 0x000000ff5700720c */ /* 0x040fe40002785670 */
[C---:B------:R-:W-:Y:S02]  /*1130*/  ISETP.NE.OR P5, PT, R87.reuse, RZ, P5 ;  /* 0x000000ff5700720c */ /* 0x040fe40002fa5670 */
[----:B------:R-:W-:-:S02]  /*1140*/  ISETP.NE.OR P6, PT, R87, RZ, P6 ;  /* 0x000000ff5700720c */ /* 0x000fc400037c5670 */
[----:B------:R-:W-:Y:S01]  /*1150*/  ISETP.NE.OR P1, PT, R87, RZ, P1 ;  /* 0x000000ff5700720c */ /* 0x000fe20000f25670 */
[----:B------:R-:W-:-:S12]  /*1160*/  @P0 BRA `(.L_x_1046) ;  /* 0x0000000000200947 */ /* 0x000fd80003800000 */
[----:B------:R-:W1:Y:S01]  /*1170*/  LDCU.64 UR4, c[0x0][0x420] ;  /* 0x00008400ff0477ac */ /* 0x000e620008000a00 */
[----:B------:R-:W-:Y:S02]  /*1180*/  IMAD R2, R19, R0, RZ ;  /* 0x0000000013027224 */ /* 0x000fe400078e02ff */
[----:B------:R-:W-:-:S03]  /*1190*/  IMAD.MOV.U32 R19, RZ, RZ, 0x7f800000 ;  /* 0x7f800000ff137424 */ /* 0x000fc600078e00ff */
[----:B------:R-:W-:-:S04]  /*11a0*/  IADD3 R15, P0, PT, R2, R4, RZ ;  /* 0x00000004020f7210 */ /* 0x000fc80007f1e0ff */
[----:B------:R-:W-:Y:S02]  /*11b0*/  LEA.HI.X.SX32 R2, R2, R5, 0x1, P0 ;  /* 0x0000000502027211 */ /* 0x000fe400000f0eff */
[----:B-1----:R-:W-:-:S04]  /*11c0*/  LEA R14, P0, R15, UR4, 0x2 ;  /* 0x000000040f0e7c11 */ /* 0x002fc8000f8010ff */
[----:B------:R-:W-:-:S05]  /*11d0*/  LEA.HI.X R15, R15, UR5, R2, 0x2, P0 ;  /* 0x000000050f0f7c11 */ /* 0x000fca00080f1402 */
[----:B------:R1:W-:Y:S04]  /*11e0*/  STG.E desc[UR16][R14.64], R19 ;  /* 0x000000130e007986 */ /* 0x0003e8000c101910 */
.L_x_1046:
[----:B------:R-:W-:Y:S05]  /*11f0*/  BSYNC.RECONVERGENT B0 ;  /* 0x0000000000007941 */ /* 0x000fea0003800200 */
.L_x_1045:
[----:B------:R-:W-:Y:S04]  /*1200*/  BSSY.RECONVERGENT B0, `(.L_x_1047) ;  /* 0x000000a000007945 */ /* 0x000fe80003800200 */
[----:B------:R-:W-:Y:S05]  /*1210*/  @P2 BRA `(.L_x_1048) ;  /* 0x0000000000202947 */ /* 0x000fea0003800000 */
[----:B------:R-:W5:Y:S01]  /*1220*/  LDCU.64 UR4, c[0x0][0x420] ;  /* 0x00008400ff0477ac */ /* 0x000f620008000a00 */
[----:B------:R-:W-:Y:S02]  /*1230*/  IMAD R2, R17, R0, RZ ;  /* 0x0000000011027224 */ /* 0x000fe400078e02ff */
[----:B------:R-:W-:-:S03]  /*1240*/  IMAD.MOV.U32 R17, RZ, RZ, 0x7f800000 ;  /* 0x7f800000ff117424 */ /* 0x000fc600078e00ff */
[----:B-1----:R-:W-:-:S04]  /*1250*/  IADD3 R15, P0, PT, R2, R4, RZ ;  /* 0x00000004020f7210 */ /* 0x002fc80007f1e0ff */
[----:B------:R-:W-:Y:S02]  /*1260*/  LEA.HI.X.SX32 R2, R2, R5, 0x1, P0 ;  /* 0x0000000502027211 */ /* 0x000fe400000f0eff */
[----:B-----5:R-:W-:-:S04]  /*1270*/  LEA R14, P0, R15, UR4, 0x2 ;  /* 0x000000040f0e7c11 */ /* 0x020fc8000f8010ff */
[----:B------:R-:W-:-:S05]  /*1280*/  LEA.HI.X R15, R15, UR5, R2, 0x2, P0 ;  /* 0x000000050f0f7c11 */ /* 0x000fca00080f1402 */
[----:B------:R1:W-:Y:S04]  /*1290*/  STG.E desc[UR16][R14.64], R17 ;  /* 0x000000110e007986 */ /* 0x0003e8000c101910 */
.L_x_1048:
[----:B------:R-:W-:Y:S05]  /*12a0*/  BSYNC.RECONVERGENT B0 ;  /* 0x0000000000007941 */ /* 0x000fea0003800200 */
.L_x_1047:
[----:B------:R-:W-:Y:S04]  /*12b0*/  BSSY.RECONVERGENT B0, `(.L_x_1049) ;  /* 0x000000a000007945 */ /* 0x000fe80003800200 */
[----:B------:R-:W-:Y:S05]  /*12c0*/  @P3 BRA `(.L_x_1050) ;  /* 0x0000000000203947 */ /* 0x000fea0003800000 */
[----:B------:R-:W5:Y:S01]  /*12d0*/  LDCU.64 UR4, c[0x0][0x420] ;  /* 0x00008400ff0477ac */ /* 0x000f620008000a00 */
[----:B------:R-:W-:Y:S02]  /*12e0*/  IMAD R2, R13, R0, RZ ;  /* 0x000000000d027224 */ /* 0x000fe400078e02ff */
[----:B-1----:R-:W-:-:S03]  /*12f0*/  IMAD.MOV.U32 R15, RZ, RZ, 0x7f800000 ;  /* 0x7f800000ff0f7424 */ /* 0x002fc600078e00ff */
[----:B------:R-:W-:-:S04]  /*1300*/  IADD3 R13, P0, PT, R2, R4, RZ ;  /* 0x00000004020d7210 */ /* 0x000fc80007f1e0ff */
[----:B------:R-:W-:Y:S02]  /*1310*/  LEA.HI.X.SX32 R2, R2, R5, 0x1, P0 ;  /* 0x0000000502027211 */ /* 0x000fe400000f0eff */
[----:B-----5:R-:W-:-:S04]  /*1320*/  LEA R12, P0, R13, UR4, 0x2 ;  /* 0x000000040d0c7c11 */ /* 0x020fc8000f8010ff */
[----:B------:R-:W-:-:S05]  /*1330*/  LEA.HI.X R13, R13, UR5, R2, 0x2, P0 ;  /* 0x000000050d0d7c11 */ /* 0x000fca00080f1402 */
[----:B------:R1:W-:Y:S04]  /*1340*/  STG.E desc[UR16][R12.64], R15 ;  /* 0x0000000f0c007986 */ /* 0x0003e8000c101910 */
.L_x_1050:
[----:B------:R-:W-:Y:S05]  /*1350*/  BSYNC.RECONVERGENT B0 ;  /* 0x0000000000007941 */ /* 0x000fea0003800200 */
.L_x_1049:
        /* <DEDUP_REMOVED lines=10> */
.L_x_1052:
[----:B------:R-:W-:Y:S05]  /*1400*/  BSYNC.RECONVERGENT B0 ;  /* 0x0000000000007941 */ /* 0x000fea0003800200 */
.L_x_1051:
        /* <DEDUP_REMOVED lines=10> */
.L_x_1054:
[----:B------:R-:W-:Y:S05]  /*14b0*/  BSYNC.RECONVERGENT B0 ;  /* 0x0000000000007941 */ /* 0x000fea0003800200 */
.L_x_1053:
        /* <DEDUP_REMOVED lines=10> */
.L_x_1056:
[----:B------:R-:W-:Y:S05]  /*1560*/  BSYNC.RECONVERGENT B0 ;  /* 0x0000000000007941 */ /* 0x000fea0003800200 */
.L_x_1055:
[----:B------:R-:W-:Y:S01]  /*1570*/  ISETP.NE.AND P0, PT, R3, RZ, PT ;  /* 0x000000ff0300720c */ /* 0x000fe20003f05270 */
[----:B------:R-:W-:-:S12]  /*1580*/  BSSY.RECONVERGENT B0, `(.L_x_1057) ;  /* 0x000000a000007945 */ /* 0x000fd80003800200 */
[----:B------:R-:W-:Y:S05]  /*1590*/  @P0 BRA `(.L_x_1058) ;  /* 0x0000000000200947 */ /* 0x000fea0003800000 */
        /* <DEDUP_REMOVED lines=8> */
.L_x_1058:
[----:B------:R-:W-:Y:S05]  /*1620*/  BSYNC.RECONVERGENT B0 ;  /* 0x0000000000007941 */ /* 0x000fea0003800200 */
.L_x_1057:
[----:B------:R-:W-:Y:S05]  /*1630*/  @P1 EXIT ;  /* 0x000000000000194d */ /* 0x000fea0003800000 */
[----:B------:R-:W5:Y:S01]  /*1640*/  LDCU.64 UR4, c[0x0][0x420] ;  /* 0x00008400ff0477ac */ /* 0x000f620008000a00 */
[----:B------:R-:W-:-:S05]  /*1650*/  IMAD R0, R25, R0, RZ ;  /* 0x0000000019007224 */ /* 0x000fca00078e02ff */
[----:B------:R-:W-:-:S04]  /*1660*/  IADD3 R4, P0, PT, R0, R4, RZ ;  /* 0x0000000400047210 */ /* 0x000fc80007f1e0ff */
[----:B------:R-:W-:Y:S02]  /*1670*/  LEA.HI.X.SX32 R5, R0, R5, 0x1, P0 ;  /* 0x0000000500057211 */ /* 0x000fe400000f0eff */
[----:B-----5:R-:W-:-:S04]  /*1680*/  LEA R2, P0, R4, UR4, 0x2 ;  /* 0x0000000404027c11 */ /* 0x020fc8000f8010ff */
[----:B-1----:R-:W-:Y:S01]  /*1690*/  LEA.HI.X R3, R4, UR5, R5, 0x2, P0 ;  /* 0x0000000504037c11 */ /* 0x002fe200080f1405 */
[----:B------:R-:W-:-:S05]  /*16a0*/  IMAD.MOV.U32 R5, RZ, RZ, 0x7f800000 ;  /* 0x7f800000ff057424 */ /* 0x000fca00078e00ff */
[----:B------:R-:W-:Y:S01]  /*16b0*/  STG.E desc[UR16][R2.64], R5 ;  /* 0x0000000502007986 */ /* 0x000fe2000c101910 */
[----:B------:R-:W-:Y:S05]  /*16c0*/  EXIT ;  /* 0x000000000000794d */ /* 0x000fea0003800000 */
.L_x_1027:
[----:B------:R-:W-:Y:S02]  /*16d0*/  ISETP.NE.AND P0, PT, R231, -0x1, PT ;  /* 0xffffffffe700780c */ /* 0x000fe40003f05270 */
[----:B------:R-:W-:-:S11]  /*16e0*/  ISETP.NE.AND P2, PT, R9, -0x1, PT ;  /* 0xffffffff0900780c */ /* 0x000fd60003f45270 */
[----:B------:R-:W2:Y:S08]  /*16f0*/  @!P0 LDC.64 R6, c[0x0][0x398] ;  /* 0x0000e600ff068b82 */ /* 0x000eb00000000a00 */
[----:B------:R-:W1:Y:S01]  /*1700*/  @P0 LDC.64 R4, c[0x0][0x3b0] ;  /* 0x0000ec00ff040b82 */ /* 0x000e620000000a00 */
[----:B--2---:R-:W-:-:S04]  /*1710*/  @!P0 IMAD.WIDE.U32 R20, R232, R6, RZ ;  /* 0x00000006e8148225 */ /* 0x004fc800078e00ff */
[----:B-1----:R-:W-:-:S04]  /*1720*/  @P0 IMAD.WIDE.U32 R10, R231, R4, RZ ;  /* 0x00000004e70a0225 */ /* 0x002fc800078e00ff */
[----:B------:R-:W-:Y:S01]  /*1730*/  @!P0 IMAD R4, R232, R7, R21 ;  /* 0x00000007e8048224 */ /* 0x000fe200078e0215 */
[----:B------:R-:W-:Y:S01]  /*1740*/  @P0 MOV R20, R10 ;  /* 0x0000000a00140202 */ /* 0x000fe20000000f00 */
[----:B------:R-:W-:Y:S01]  /*1750*/  @P0 IMAD R4, R231, R5, R11 ;  /* 0x00000005e7040224 */ /* 0x000fe200078e020b */
[----:B------:R-:W-:Y:S06]  /*1760*/  @P2 BRA `(.L_x_1059) ;  /* 0x0000000000282947 */ /* 0x000fec0003800000 */
[----:B------:R-:W1:Y:S01]  /*1770*/  LDCU.64 UR6, c[0x0][0x3b8] ;  /* 0x00007700ff0677ac */ /* 0x000e620008000a00 */
[----:B------:R-:W-:Y:S01]  /*1780*/  SHF.R.S32.HI R3, RZ, 0x1f, R0 ;  /* 0x0000001fff037819 */ /* 0x000fe20000011400 */
[----:B------:R-:W2:Y:S04]  /*1790*/  LDCU.64 UR4, c[0x0][0x3a0] ;  /* 0x00007400ff0477ac */ /* 0x000ea80008000a00 */
[----:B-1----:R-:W-:Y:S02]  /*17a0*/  IMAD R3, R3, UR6, RZ ;  /* 0x0000000603037c24 */ /* 0x002fe4000f8e02ff */
[----:B------:R-:W-:-:S04]  /*17b0*/  IMAD.WIDE.U32 R6, R0, UR6, RZ ;  /* 0x0000000600067c25 */ /* 0x000fc8000f8e00ff */
[----:B------:R-:W-:-:S05]  /*17c0*/  IMAD R3, R0, UR7, R3 ;  /* 0x0000000700037c24 */ /* 0x000fca000f8e0203 */
[----:B------:R-:W-:-:S03]  /*17d0*/  IADD3 R7, PT, PT, R7, R3, RZ ;  /* 0x0000000307077210 */ /* 0x000fc60007ffe0ff */
[----:B--2---:R-:W-:-:S04]  /*17e0*/  IMAD.WIDE.U32 R28, R232, UR4, R6 ;  /* 0x00000004e81c7c25 */ /* 0x004fc8000f8e0006 */
[----:B------:R-:W-:Y:S01]  /*17f0*/  IMAD R5, R232, UR5, R29 ;  /* 0x00000005e8057c24 */ /* 0x000fe2000f8e021d */
[----:B------:R-:W-:Y:S06]  /*1800*/  BRA `(.L_x_1060) ;  /* 0x0000000000147947 */ /* 0x000fec0003800000 */
.L_x_1059:
[----:B------:R-:W1:Y:S01]  /*1810*/  LDCU.64 UR6, c[0x0][0x3b8] ;  /* 0x00007700ff0677ac */ /* 0x000e620008000a00 */
[----:B------:R-:W-:-:S05]  /*1820*/  IADD3 R28, PT, PT, R0, R9, RZ ;  /* 0x00000009001c7210 */ /* 0x000fca0007ffe0ff */
[C---:B-1----:R-:W-:Y:S02]  /*1830*/  IMAD R5, R28.reuse, UR7, RZ ;  /* 0x000000071c057c24 */ /* 0x042fe4000f8e02ff */
[----:B------:R-:W-:-:S05]  /*1840*/  IMAD.WIDE.U32 R28, R28, UR6, RZ ;  /* 0x000000061c1c7c25 */ /* 0x000fca000f8e00ff */
[----:B------:R-:W-:Y:S02]  /*1850*/  IADD3 R5, PT, PT, R29, R5, RZ ;  /* 0x000000051d057210 */ /* 0x000fe40007ffe0ff */
.L_x_1060:
[----:B------:R-:W1:Y:S01]  /*1860*/  LDC R6, c[0x0][0x3e8] ;  /* 0x0000fa00ff067b82 */ /* 0x000e620000000800 */
[----:B------:R-:W-:Y:S02]  /*1870*/  MOV R10, RZ ;  /* 0x000000ff000a7202 */ /* 0x000fe40000000f00 */
[----:B-1----:R-:W-:-:S04]  /*1880*/  IABS R8, R6 ;  /* 0x0000000600087213 */ /* 0x002fc80000000000 */
[----:B------:R-:W1:Y:S08]  /*1890*/  I2F.RP R12, R8 ;  /* 0x00000008000c7306 */ /* 0x000e700000209400 */
[----:B-1----:R-:W1:Y:S02]  /*18a0*/  MUFU.RCP R11, R12 ;  /* 0x0000000c000b7308 */ /* 0x002e640000001000 */
[----:B-1----:R-:W-:-:S06]  /*18b0*/  VIADD R11, R11, 0xffffffe ;  /* 0x0ffffffe0b0b7836 */ /* 0x002fcc0000000000 */
[----:B------:R-:W1:Y:S02]  /*18c0*/  F2I.FTZ.U32.TRUNC.NTZ R11, R11 ;  /* 0x0000000b000b7305 */ /* 0x000e64000021f000 */
[----:B-1----:R-:W-:-:S04]  /*18d0*/  IMAD.MOV R3, RZ, RZ, -R11 ;  /* 0x000000ffff037224 */ /* 0x002fc800078e0a0b */
[----:B------:R-:W-:Y:S01]  /*18e0*/  IMAD R7, R3, R8, RZ ;  /* 0x0000000803077224 */ /* 0x000fe200078e02ff */
[----:B------:R-:W-:-:S03]  /*18f0*/  IABS R3, R15 ;  /* 0x0000000f00037213 */ /* 0x000fc60000000000 */
        /* <DEDUP_REMOVED lines=29> */
.L_x_1061:
[----:B------:R-:W1:Y:S01]  /*1ad0*/  LDC.64 R6, c[0x0][0x3c0] ;  /* 0x0000f000ff067b82 */ /* 0x000e620000000a00 */
[----:B------:R-:W-:-:S05]  /*1ae0*/  IADD3 R0, PT, PT, R0, R9, RZ ;  /* 0x0000000900007210 */ /* 0x000fca0007ffe0ff */
[C---:B-1----:R-:W-:Y:S02]  /*1af0*/  IMAD R17, R0.reuse, R7, RZ ;  /* 0x0000000700117224 */ /* 0x042fe400078e02ff */
[----:B------:R-:W-:-:S05]  /*1b00*/  IMAD.WIDE.U32 R22, R0, R6, RZ ;  /* 0x0000000600167225 */ /* 0x000fca00078e00ff */
[----:B------:R-:W-:-:S07]  /*1b10*/  IADD3 R17, PT, PT, R23, R17, RZ ;  /* 0x0000001117117210 */ /* 0x000fce0007ffe0ff */
.L_x_1062:
[----:B------:R-:W-:Y:S01]  /*1b20*/  SHF.R.U32.HI R86, RZ, 0x3, R87 ;  /* 0x00000003ff567819 */ /* 0x000fe20000011657 */
[----:B------:R-:W-:Y:S01]  /*1b30*/  VIADD R225, R225, -UR15 ;  /* 0x8000000fe1e17c36 */ /* 0x000fe20008000000 */
[----:B------:R-:W1:Y:S01]  /*1b40*/  LDCU.64 UR4, c[0x0][0x3c8] ;  /* 0x00007900ff0477ac */ /* 0x000e620008000a00 */
[C---:B------:R-:W-:Y:S01]  /*1b50*/  IMAD.SHL.U32 R0, R87.reuse, 0x8, RZ ;  /* 0x0000000857007824 */ /* 0x040fe200078e00ff */
[----:B------:R-:W-:Y:S01]  /*1b60*/  SHF.R.S32.HI R18, RZ, 0x1f, R3 ;  /* 0x0000001fff127819 */ /* 0x000fe20000011403 */
[C---:B------:R-:W-:Y:S01]  /*1b70*/  VIADD R16, R86.reuse, 0x10 ;  /* 0x0000001056107836 */ /* 0x040fe20000000000 */
[CC--:B------:R-:W-:Y:S01]  /*1b80*/  ISETP.GE.AND P1, PT, R86.reuse, R225.reuse, PT ;  /* 0x000000e15600720c */ /* 0x0c0fe20003f26270 */
[----:B------:R-:W-:Y:S01]  /*1b90*/  VIADD R8, R86, 0x30 ;  /* 0x0000003056087836 */ /* 0x000fe20000000000 */
[----:B------:R-:W-:Y:S01]  /*1ba0*/  LOP3.LUT R19, R0, 0x38, RZ, 0xc0, !PT ;  /* 0x0000003800137812 */ /* 0x000fe200078ec0ff */
[----:B------:R-:W-:Y:S01]  /*1bb0*/  VIADD R10, R86, 0x20 ;  /* 0x00000020560a7836 */ /* 0x000fe20000000000 */
[-C--:B------:R-:W-:Y:S01]  /*1bc0*/  ISETP.GE.AND P0, PT, R16, R225.reuse, PT ;  /* 0x000000e11000720c */ /* 0x080fe20003f06270 */
[----:B------:R-:W2:Y:S01]  /*1bd0*/  LDCU.128 UR8, c[0x0][0x3d0] ;  /* 0x00007a00ff0877ac */ /* 0x000ea20008000c00 */
[-C--:B------:R-:W-:Y:S01]  /*1be0*/  ISETP.GE.AND P3, PT, R8, R225.reuse, PT ;  /* 0x000000e10800720c */ /* 0x080fe20003f66270 */
[----:B------:R-:W-:Y:S01]  /*1bf0*/  IMAD.SHL.U32 R223, R87, 0x40, RZ ;  /* 0x0000004057df7824 */ /* 0x000fe200078e00ff */
[-C--:B------:R-:W-:Y:S01]  /*1c00*/  ISETP.GE.AND P4, PT, R10, R225.reuse, PT ;  /* 0x000000e10a00720c */ /* 0x080fe20003f86270 */
[----:B------:R-:W-:Y:S01]  /*1c10*/  USHF.L.U32 UR18, UR14, 0x7, URZ ;  /* 0x000000070e127899 */ /* 0x000fe200080006ff */
[C---:B------:R-:W-:Y:S01]  /*1c20*/  IADD3 R28, P2, PT, R19.reuse, R28, RZ ;  /* 0x0000001c131c7210 */ /* 0x040fe20007f5e0ff */
[----:B------:R-:W-:Y:S01]  /*1c30*/  VIADD R10, R86, 0x40 ;  /* 0x00000040560a7836 */ /* 0x000fe20000000000 */
[----:B------:R-:W-:Y:S01]  /*1c40*/  IADD3 R20, P5, PT, R19, R20, RZ ;  /* 0x0000001413147210 */ /* 0x000fe20007fbe0ff */
[----:B------:R-:W3:Y:S01]  /*1c50*/  @!P1 LDC.64 R12, c[0x0][0x3b0] ;  /* 0x0000ec00ff0c9b82 */ /* 0x000ee20000000a00 */
[----:B------:R-:W4:Y:S01]  /*1c60*/  LDCU.64 UR12, c[0x0][0x388] ;  /* 0x00007100ff0c77ac */ /* 0x000f220008000a00 */
[----:B------:R-:W-:Y:S01]  /*1c70*/  IMAD.X R29, RZ, RZ, R5, P2 ;  /* 0x000000ffff1d7224 */ /* 0x000fe200010e0605 */
[----:B------:R-:W-:Y:S01]  /*1c80*/  ISETP.GE.AND P2, PT, R10, R225, PT ;  /* 0x000000e10a00720c */ /* 0x000fe20003f46270 */
[----:B------:R-:W-:Y:S01]  /*1c90*/  IMAD.X R21, RZ, RZ, R4, P5 ;  /* 0x000000ffff157224 */ /* 0x000fe200028e0604 */
[C---:B------:R-:W-:Y:S01]  /*1ca0*/  LOP3.LUT R230, R86.reuse, UR18, RZ, 0xfc, !PT ;  /* 0x0000001256e67c12 */ /* 0x040fe2000f8efcff */
[----:B------:R-:W-:Y:S01]  /*1cb0*/  USHF.R.U32.HI UR14, URZ, 0x19, UR14 ;  /* 0x00000019ff0e7899 */ /* 0x000fe2000801160e */
[----:B------:R-:W-:Y:S01]  /*1cc0*/  IMAD.WIDE.U32 R28, R86, UR6, R28 ;  /* 0x00000006561c7c25 */ /* 0x000fe2000f8e001c */
[----:B------:R-:W5:Y:S01]  /*1cd0*/  @!P0 LDC.64 R8, c[0x0][0x3b0] ;  /* 0x0000ec00ff088b82 */ /* 0x000f620000000a00 */
[----:B------:R-:W-:-:S02]  /*1ce0*/  @!P0 IADD3 R26, P5, PT, R230, 0x10, RZ ;  /* 0x00000010e61a8810 */ /* 0x000fc40007fbe0ff */
[C---:B-1----:R-:W-:Y:S01]  /*1cf0*/  IMAD.WIDE.U32 R20, R15.reuse, UR4, R20 ;  /* 0x000000040f147c25 */ /* 0x042fe2000f8e0014 */
[----:B------:R-:W-:Y:S01]  /*1d00*/  UMOV UR4, 0x400 ;  /* 0x0000040000047882 */ /* 0x000fe20000000000 */
[----:B------:R-:W-:Y:S02]  /*1d10*/  LEA.HI.SX32 R85, R2, 0xffffffff, 0x1b ;  /* 0xffffffff02557811 */ /* 0x000fe400078fdaff */
[----:B------:R-:W-:Y:S01]  /*1d20*/  IMAD R21, R15, UR5, R21 ;  /* 0x000000050f157c24 */ /* 0x000fe2000f8e0215 */
[----:B------:R-:W1:Y:S01]  /*1d30*/  @!P1 LDC.64 R10, c[0x0][0x380] ;  /* 0x0000e000ff0a9b82 */ /* 0x000e620000000a00 */
[----:B--2---:R-:W-:Y:S02]  /*1d40*/  IMAD R14, R18, UR8, RZ ;  /* 0x00000008120e7c24 */ /* 0x004fe4000f8e02ff */
[----:B------:R-:W-:Y:S02]  /*1d50*/  @!P0 IMAD.X R25, RZ, RZ, UR14, P5 ;  /* 0x0000000eff198e24 */ /* 0x000fe4000a8e06ff */
[----:B------:R-:W-:-:S02]  /*1d60*/  IMAD R29, R86, UR7, R29 ;  /* 0x00000007561d7c24 */ /* 0x000fc4000f8e021d */
[C---:B------:R-:W-:Y:S01]  /*1d70*/  IMAD R23, R3.reuse, UR9, R14 ;  /* 0x0000000903177c24 */ /* 0x040fe2000f8e020e */
[----:B------:R-:W2:Y:S01]  /*1d80*/  @!P0 LDC.64 R4, c[0x0][0x380] ;  /* 0x0000e000ff048b82 */ /* 0x000ea20000000a00 */
[----:B---3--:R-:W-:Y:S01]  /*1d90*/  @!P1 IMAD R15, R12, UR14, RZ ;  /* 0x0000000e0c0f9c24 */ /* 0x008fe2000f8e02ff */
[----:B------:R-:W-:Y:S01]  /*1da0*/  USHF.L.U32 UR9, UR6, 0x4, URZ ;  /* 0x0000000406097899 */ /* 0x000fe200080006ff */
[----:B------:R-:W-:Y:S01]  /*1db0*/  IMAD.WIDE.U32 R28, R3, UR8, R28 ;  /* 0x00000008031c7c25 */ /* 0x000fe2000f8e001c */
[----:B------:R-:W-:-:S03]  /*1dc0*/  USHF.L.U32 UR8, UR6, 0x5, URZ ;  /* 0x0000000506087899 */ /* 0x000fc600080006ff */
[----:B------:R-:W-:Y:S01]  /*1dd0*/  @!P1 IMAD R15, R230, R13, R15 ;  /* 0x0000000de60f9224 */ /* 0x000fe200078e020f */
[----:B------:R-:W3:Y:S01]  /*1de0*/  S2UR UR5, SR_CgaCtaId ;  /* 0x00000000000579c3 */ /* 0x000ee20000008800 */
[-C--:B-----5:R-:W-:Y:S01]  /*1df0*/  @!P0 IMAD R14, R25, R8.reuse, RZ ;  /* 0x00000008190e8224 */ /* 0x0a0fe200078e02ff */
[----:B----4-:R-:W-:Y:S01]  /*1e00*/  LEA R229, P5, R28, UR12, 0x1 ;  /* 0x0000000c1ce57c11 */ /* 0x010fe2000f8a08ff */
[----:B------:R-:W-:Y:S01]  /*1e10*/  IMAD.IADD R228, R29, 0x1, R23 ;  /* 0x000000011de47824 */ /* 0x000fe200078e0217 */
[----:B------:R-:W-:Y:S01]  /*1e20*/  USHF.L.U64.HI UR12, UR6, 0x4, UR7 ;  /* 0x00000004060c7899 */ /* 0x000fe20008010207 */
[C---:B------:R-:W-:Y:S02]  /*1e30*/  @!P0 IMAD R13, R26.reuse, R9, R14 ;  /* 0x000000091a0d8224 */ /* 0x040fe400078e020e */
[----:B------:R-:W-:Y:S01]  /*1e40*/  @!P0 IMAD.WIDE.U32 R26, R26, R8, R20 ;  /* 0x000000081a1a8225 */ /* 0x000fe200078e0014 */
[----:B------:R-:W-:Y:S01]  /*1e50*/  LEA.HI.X R228, R28, UR13, R228, 0x1, P5 ;  /* 0x0000000d1ce47c11 */ /* 0x000fe2000a8f0ce4 */
[----:B------:R-:W4:Y:S02]  /*1e60*/  @!P4 LDC.64 R8, c[0x0][0x3b0] ;  /* 0x0000ec00ff08cb82 */ /* 0x000f240000000a00 */
[----:B------:R-:W-:-:S04]  /*1e70*/  @!P1 IMAD.WIDE.U32 R24, R230, R12, R20 ;  /* 0x0000000ce6189225 */ /* 0x000fc800078e0014 */
[----:B------:R-:W-:Y:S01]  /*1e80*/  @!P1 IMAD.IADD R12, R25, 0x1, R15 ;  /* 0x00000001190c9824 */ /* 0x000fe200078e020f */
[----:B-1----:R-:W-:Y:S01]  /*1e90*/  @!P1 LEA R28, P6, R24, R10, 0x1 ;  /* 0x0000000a181c9211 */ /* 0x002fe200078c08ff */
[----:B------:R-:W-:Y:S01]  /*1ea0*/  @!P0 IMAD.IADD R14, R27, 0x1, R13 ;  /* 0x000000011b0e8824 */ /* 0x000fe200078e020d */
[----:B------:R-:W-:Y:S01]  /*1eb0*/  LOP3.LUT R10, R0, 0x1f8, RZ, 0xc0, !PT ;  /* 0x000001f8000a7812 */ /* 0x000fe200078ec0ff */
[----:B------:R-:W-:Y:S01]  /*1ec0*/  IMAD R18, R18, UR10, RZ ;  /* 0x0000000a12127c24 */ /* 0x000fe2000f8e02ff */
[----:B--2---:R-:W-:Y:S01]  /*1ed0*/  @!P0 LEA R30, P5, R26, R4, 0x1 ;  /* 0x000000041a1e8211 */ /* 0x004fe200078a08ff */
[----:B------:R-:W-:Y:S01]  /*1ee0*/  VIADD R4, R86, 0x50 ;  /* 0x0000005056047836 */ /* 0x000fe20000000000 */
[----:B------:R-:W-:Y:S01]  /*1ef0*/  @!P1 LEA.HI.X R29, R24, R11, R12, 0x1, P6 ;  /* 0x0000000b181d9211 */ /* 0x000fe200030f0c0c */
[----:B------:R-:W-:Y:S01]  /*1f00*/  VIADD R24, R86, 0x70 ;  /* 0x0000007056187836 */ /* 0x000fe20000000000 */
[----:B------:R-:W-:Y:S01]  /*1f10*/  LOP3.LUT R11, R10, 0x38, R87, 0x78, !PT ;  /* 0x000000380a0b7812 */ /* 0x000fe200078e7857 */
[----:B---3--:R-:W-:Y:S01]  /*1f20*/  ULEA UR5, UR5, UR4, 0x18 ;  /* 0x0000000405057291 */ /* 0x008fe2000f8ec0ff */
[----:B------:R-:W-:Y:S01]  /*1f30*/  @!P0 LEA.HI.X R31, R26, R5, R14, 0x1, P5 ;  /* 0x000000051a1f8211 */ /* 0x000fe200028f0c0e */
[----:B------:R-:W1:Y:S01]  /*1f40*/  @!P3 LDC.64 R12, c[0x0][0x3b0] ;  /* 0x0000ec00ff0cbb82 */ /* 0x000e620000000a00 */
[----:B------:R-:W-:Y:S01]  /*1f50*/  LOP3.LUT R11, R11, 0x1e00, R0, 0xf8, !PT ;  /* 0x00001e000b0b7812 */ /* 0x000fe200078ef800 */
[----:B------:R-:W-:Y:S01]  /*1f60*/  @!P4 IMAD.MOV.U32 R10, RZ, RZ, R20 ;  /* 0x000000ffff0ac224 */ /* 0x000fe200078e0014 */
[----:B------:R-:W-:Y:S01]  /*1f70*/  @!P4 IADD3 R32, P6, PT, R230, 0x20, RZ ;  /* 0x00000020e620c810 */ /* 0x000fe20007fde0ff */
[----:B------:R-:W-:Y:S01]  /*1f80*/  VIADD R26, R86, 0x60 ;  /* 0x00000060561a7836 */ /* 0x000fe20000000000 */
[----:B------:R-:W-:Y:S01]  /*1f90*/  ISETP.GE.AND P5, PT, R4, R225, PT ;  /* 0x000000e10400720c */ /* 0x000fe20003fa6270 */
[----:B------:R-:W-:Y:S01]  /*1fa0*/  USHF.L.U64.HI UR4, UR6, 0x5, UR7 ;  /* 0x0000000506047899 */ /* 0x000fe20008010207 */
[----:B------:R-:W-:Y:S01]  /*1fb0*/  LEA R233, R11, UR5, 0x1 ;  /* 0x000000050be97c11 */ /* 0x000fe2000f8e08ff */
[----:B------:R-:W2:Y:S01]  /*1fc0*/  @!P4 LDC.64 R14, c[0x0][0x380] ;  /* 0x0000e000ff0ecb82 */ /* 0x000ea20000000a00 */
[----:B------:R-:W-:Y:S01]  /*1fd0*/  @!P4 IMAD.X R11, RZ, RZ, UR14, P6 ;  /* 0x0000000eff0bce24 */ /* 0x000fe2000b0e06ff */
[----:B------:R-:W3:Y:S01]  /*1fe0*/  LDCU.64 UR6, c[0x0][0x390] ;  /* 0x00007200ff0677ac */ /* 0x000ee20008000a00 */
[----:B------:R-:W-:Y:S01]  /*1ff0*/  IMAD R18, R3, UR11, R18 ;  /* 0x0000000b03127c24 */ /* 0x000fe2000f8e0212 */
[----:B------:R-:W-:Y:S01]  /*2000*/  @!PT LDS RZ, [RZ] ;  /* 0x00000000fffff984 */ /* 0x000fe20000000800 */
[----:B------:R-:W-:Y:S01]  /*2010*/  @!PT LDS RZ, [RZ] ;  /* 0x00000000fffff984 */ /* 0x000fe20000000800 */
[----:B------:R-:W-:Y:S01]  /*2020*/  @!PT LDS RZ, [RZ] ;  /* 0x00000000fffff984 */ /* 0x000fe20000000800 */
[----:B------:R-:W-:Y:S01]  /*2030*/  @!P1 LDGSTS.E.BYPASS.LTC128B.128 [R233], desc[UR16][R28.64] ;  /* 0x000000001ce99fae */ /* 0x000fe2000b981a10 */
[----:B----4-:R-:W-:-:S02]  /*2040*/  @!P4 IMAD R11, R11, R8, RZ ;  /* 0x000000080b0bc224 */ /* 0x010fc400078e02ff */
[----:B------:R-:W-:Y:S01]  /*2050*/  IMAD.SHL.U32 R224, R87, 0x20, RZ ;  /* 0x0000002057e07824 */ /* 0x000fe200078e00ff */
[----:B------:R-:W4:Y:S01]  /*2060*/  @!P2 LDC.64 R4, c[0x0][0x3b0] ;  /* 0x0000ec00ff04ab82 */ /* 0x000f220000000a00 */
[----:B------:R-:W-:Y:S01]  /*2070*/  @!P4 IMAD R23, R32, R9, R11 ;  /* 0x000000092017c224 */ /* 0x000fe200078e020b */
[----:B------:R5:W-:Y:S01]  /*2080*/  @!P1 LDGSTS.E.BYPASS.LTC128B.128 [R233+0x4000], desc[UR16][R28.64+0x80] ;  /* 0x040000801ce99fae */ /* 0x000be2000b981a10 */
[----:B------:R-:W-:Y:S01]  /*2090*/  @!P4 IMAD.MOV.U32 R11, RZ, RZ, R21 ;  /* 0x000000ffff0bc224 */ /* 0x000fe200078e0015 */
[----:B------:R-:W-:Y:S02]  /*20a0*/  @!P3 IADD3 R27, P1, PT, R230, 0x30, RZ ;  /* 0x00000030e61bb810 */ /* 0x000fe40007f3e0ff */
[----:B------:R-:W-:Y:S01]  /*20b0*/  @!P0 LDGSTS.E.BYPASS.LTC128B.128 [R233+0x800], desc[UR16][R30.64] ;  /* 0x008000001ee98fae */ /* 0x000fe2000b981a10 */
[----:B------:R-:W-:Y:S01]  /*20c0*/  @!P4 IMAD.WIDE.U32 R32, R32, R8, R10 ;  /* 0x000000082020c225 */ /* 0x000fe200078e000a */
[----:B------:R-:W-:Y:S01]  /*20d0*/  LOP3.LUT R224, R224, 0x7c00, RZ, 0xc0, !PT ;  /* 0x00007c00e0e07812 */ /* 0x000fe200078ec0ff */
[----:B------:R-:W3:Y:S01]  /*20e0*/  @!P3 LDC.64 R10, c[0x0][0x380] ;  /* 0x0000e000ff0abb82 */ /* 0x000ee20000000a00 */
[----:B------:R5:W-:Y:S01]  /*20f0*/  @!P0 LDGSTS.E.BYPASS.LTC128B.128 [R233+0x4800], desc[UR16][R30.64+0x80] ;  /* 0x048000801ee98fae */ /* 0x000be2000b981a10 */
[----:B------:R-:W-:Y:S01]  /*2100*/  @!P3 IMAD.X R25, RZ, RZ, UR14, P1 ;  /* 0x0000000eff19be24 */ /* 0x000fe200088e06ff */
[----:B------:R-:W-:-:S02]  /*2110*/  ISETP.GE.AND P1, PT, R26, R225, PT ;  /* 0x000000e11a00720c */ /* 0x000fc40003f26270 */
[----:B--2---:R-:W-:-:S03]  /*2120*/  @!P4 LEA R34, P6, R32, R14, 0x1 ;  /* 0x0000000e2022c211 */ /* 0x004fc600078c08ff */
[----:B------:R-:W2:Y:S01]  /*2130*/  @!P2 LDC.64 R8, c[0x0][0x380] ;  /* 0x0000e000ff08ab82 */ /* 0x000ea20000000a00 */
[----:B-1----:R-:W-:Y:S02]  /*2140*/  @!P3 IMAD R14, R25, R12, RZ ;  /* 0x0000000c190eb224 */ /* 0x002fe400078e02ff */
[----:B------:R-:W-:Y:S02]  /*2150*/  @!P3 IMAD.MOV.U32 R25, RZ, RZ, R21 ;  /* 0x000000ffff19b224 */ /* 0x000fe400078e0015 */
[----:B------:R-:W-:Y:S01]  /*2160*/  @!P3 IMAD R13, R27, R13, R14 ;  /* 0x0000000d1b0db224 */ /* 0x000fe200078e020e */
[----:B-----5:R-:W-:Y:S01]  /*2170*/  @!P2 IADD3 R28, P0, PT, R230, 0x40, RZ ;  /* 0x00000040e61ca810 */ /* 0x020fe20007f1e0ff */
[----:B------:R-:W-:-:S04]  /*2180*/  @!P4 IMAD.IADD R30, R33, 0x1, R23 ;  /* 0x00000001211ec824 */ /* 0x000fc800078e0217 */
[----:B------:R-:W-:Y:S01]  /*2190*/  @!P2 IMAD.X R23, RZ, RZ, UR14, P0 ;  /* 0x0000000eff17ae24 */ /* 0x000fe200080e06ff */
[----:B------:R-:W-:Y:S01]  /*21a0*/  ISETP.GE.AND P0, PT, R24, R225, PT ;  /* 0x000000e11800720c */ /* 0x000fe20003f06270 */
[----:B------:R-:W-:Y:S01]  /*21b0*/  @!P2 IMAD.MOV.U32 R31, RZ, RZ, R21 ;  /* 0x000000ffff1fa224 */ /* 0x000fe200078e0015 */
[----:B------:R-:W-:Y:S01]  /*21c0*/  @!P4 LEA.HI.X R35, R32, R15, R30, 0x1, P6 ;  /* 0x0000000f2023c211 */ /* 0x000fe200030f0c1e */
[-C--:B----4-:R-:W-:Y:S01]  /*21d0*/  @!P2 IMAD R23, R23, R4.reuse, RZ ;  /* 0x000000041717a224 */ /* 0x090fe200078e02ff */
[----:B------:R-:W1:Y:S01]  /*21e0*/  @!P1 LDC.64 R14, c[0x0][0x3b0] ;  /* 0x0000ec00ff0e9b82 */ /* 0x000e620000000a00 */
[----:B------:R-:W-:Y:S02]  /*21f0*/  @!P2 IMAD.MOV.U32 R30, RZ, RZ, R20 ;  /* 0x000000ffff1ea224 */ /* 0x000fe400078e0014 */
[C---:B------:R-:W-:Y:S01]  /*2200*/  @!P2 IMAD R23, R28.reuse, R5, R23 ;  /* 0x000000051c17a224 */ /* 0x040fe200078e0217 */
[----:B------:R-:W-:Y:S01]  /*2210*/  @!P4 LDGSTS.E.BYPASS.LTC128B.128 [R233+0x1000], desc[UR16][R34.64] ;  /* 0x0100000022e9cfae */ /* 0x000fe2000b981a10 */
[----:B------:R-:W-:-:S03]  /*2220*/  @!P2 IMAD.WIDE.U32 R30, R28, R4, R30 ;  /* 0x000000041c1ea225 */ /* 0x000fc600078e001e */
[----:B------:R-:W4:Y:S01]  /*2230*/  @!P5 LDC.64 R4, c[0x0][0x3b0] ;  /* 0x0000ec00ff04db82 */ /* 0x000f220000000a00 */
[----:B------:R-:W-:Y:S01]  /*2240*/  @!P3 IMAD.MOV.U32 R24, RZ, RZ, R20 ;  /* 0x000000ffff18b224 */ /* 0x000fe200078e0014 */
[----:B------:R-:W-:Y:S01]  /*2250*/  @!P4 LDGSTS.E.BYPASS.LTC128B.128 [R233+0x5000], desc[UR16][R34.64+0x80] ;  /* 0x0500008022e9cfae */ /* 0x000fe2000b981a10 */
[----:B--2---:R-:W-:Y:S02]  /*2260*/  @!P2 LEA R28, P4, R30, R8, 0x1 ;  /* 0x000000081e1ca211 */ /* 0x004fe400078808ff */
[----:B------:R-:W-:-:S04]  /*2270*/  @!P3 IMAD.WIDE.U32 R24, R27, R12, R24 ;  /* 0x0000000c1b18b225 */ /* 0x000fc800078e0018 */
[----:B------:R-:W-:Y:S01]  /*2280*/  @!P3 IMAD.IADD R13, R25, 0x1, R13 ;  /* 0x00000001190db824 */ /* 0x000fe200078e020d */
[----:B---3--:R-:W-:Y:S01]  /*2290*/  @!P3 LEA R26, P6, R24, R10, 0x1 ;  /* 0x0000000a181ab211 */ /* 0x008fe200078c08ff */
[----:B------:R-:W-:-:S03]  /*22a0*/  @!P2 IMAD.IADD R10, R31, 0x1, R23 ;  /* 0x000000011f0aa824 */ /* 0x000fc600078e0217 */
[----:B------:R-:W-:Y:S02]  /*22b0*/  @!P3 LEA.HI.X R27, R24, R11, R13, 0x1, P6 ;  /* 0x0000000b181bb211 */ /* 0x000fe400030f0c0d */
[----:B------:R-:W-:Y:S01]  /*22c0*/  @!P5 IADD3 R24, P6, PT, R230, 0x50, RZ ;  /* 0x00000050e618d810 */ /* 0x000fe20007fde0ff */
[----:B------:R-:W2:Y:S01]  /*22d0*/  @!P5 LDC.64 R12, c[0x0][0x380] ;  /* 0x0000e000ff0cdb82 */ /* 0x000ea20000000a00 */
[----:B------:R-:W-:Y:S01]  /*22e0*/  @!P2 LEA.HI.X R29, R30, R9, R10, 0x1, P4 ;  /* 0x000000091e1da211 */ /* 0x000fe200020f0c0a */
[----:B------:R-:W-:Y:S01]  /*22f0*/  @!P3 LDGSTS.E.BYPASS.LTC128B.128 [R233+0x1800], desc[UR16][R26.64] ;  /* 0x018000001ae9bfae */ /* 0x000fe2000b981a10 */
[----:B------:R-:W-:Y:S01]  /*2300*/  @!P1 IADD3 R23, P4, PT, R230, 0x60, RZ ;  /* 0x00000060e6179810 */ /* 0x000fe20007f9e0ff */
[----:B------:R-:W-:Y:S01]  /*2310*/  @!P5 IMAD.X R25, RZ, RZ, UR14, P6 ;  /* 0x0000000eff19de24 */ /* 0x000fe2000b0e06ff */
[----:B------:R-:W-:Y:S01]  /*2320*/  IADD3 R30, P6, PT, R19, R22, RZ ;  /* 0x00000016131e7210 */ /* 0x000fe20007fde0ff */
[----:B------:R3:W-:Y:S02]  /*2330*/  @!P3 LDGSTS.E.BYPASS.LTC128B.128 [R233+0x5800], desc[UR16][R26.64+0x80] ;  /* 0x058000801ae9bfae */ /* 0x0007e4000b981a10 */
[----:B------:R-:W5:Y:S01]  /*2340*/  @!P1 LDC.64 R10, c[0x0][0x380] ;  /* 0x0000e000ff0a9b82 */ /* 0x000f620000000a00 */
[----:B----4-:R-:W-:Y:S01]  /*2350*/  @!P5 IMAD R22, R25, R4, RZ ;  /* 0x000000041916d224 */ /* 0x010fe200078e02ff */
[----:B------:R-:W-:Y:S01]  /*2360*/  @!P2 LDGSTS.E.BYPASS.LTC128B.128 [R233+0x2000], desc[UR16][R28.64] ;  /* 0x020000001ce9afae */ /* 0x000fe2000b981a10 */
[----:B------:R-:W-:-:S02]  /*2370*/  @!P1 IMAD.X R19, RZ, RZ, UR14, P4 ;  /* 0x0000000eff139e24 */ /* 0x000fc4000a0e06ff */
[C---:B------:R-:W-:Y:S01]  /*2380*/  @!P5 IMAD R22, R24.reuse, R5, R22 ;  /* 0x000000051816d224 */ /* 0x040fe200078e0216 */
[----:B------:R5:W-:Y:S01]  /*2390*/  @!P2 LDGSTS.E.BYPASS.LTC128B.128 [R233+0x6000], desc[UR16][R28.64+0x80] ;  /* 0x060000801ce9afae */ /* 0x000be2000b981a10 */
[----:B------:R-:W-:Y:S01]  /*23a0*/  @!P5 IMAD.WIDE.U32 R24, R24, R4, R20 ;  /* 0x000000041818d225 */ /* 0x000fe200078e0014 */
[----:B------:R-:W4:Y:S03]  /*23b0*/  @!P0 LDC.64 R8, c[0x0][0x3b0] ;  /* 0x0000ec00ff088b82 */ /* 0x000f260000000a00 */
[----:B-1----:R-:W-:Y:S01]  /*23c0*/  @!P1 IMAD R32, R19, R14, RZ ;  /* 0x0000000e13209224 */ /* 0x002fe200078e02ff */
[----:B------:R-:W-:Y:S01]  /*23d0*/  @!P0 IADD3 R19, P2, PT, R230, 0x70, RZ ;  /* 0x00000070e6138810 */ /* 0x000fe20007f5e0ff */
[----:B------:R-:W-:Y:S02]  /*23e0*/  @!P5 IMAD.IADD R22, R25, 0x1, R22 ;  /* 0x000000011916d824 */ /* 0x000fe400078e0216 */
[----:B------:R-:W-:Y:S01]  /*23f0*/  @!P1 IMAD R15, R23, R15, R32 ;  /* 0x0000000f170f9224 */ /* 0x000fe200078e0220 */
[----:B------:R-:W1:Y:S01]  /*2400*/  @!P0 LDC.64 R4, c[0x0][0x380] ;  /* 0x0000e000ff048b82 */ /* 0x000e620000000a00 */
[----:B------:R-:W-:-:S02]  /*2410*/  IMAD.X R31, RZ, RZ, R17, P6 ;  /* 0x000000ffff1f7224 */ /* 0x000fc400030e0611 */
[----:B------:R-:W-:-:S04]  /*2420*/  IMAD.WIDE.U32 R30, R86, R6, R30 ;  /* 0x00000006561e7225 */ /* 0x000fc800078e001e */
[----:B---3--:R-:W-:Y:S02]  /*2430*/  @!P1 IMAD.MOV.U32 R26, RZ, RZ, R20 ;  /* 0x000000ffff1a9224 */ /* 0x008fe400078e0014 */
[----:B------:R-:W-:Y:S02]  /*2440*/  @!P1 IMAD.MOV.U32 R27, RZ, RZ, R21 ;  /* 0x000000ffff1b9224 */ /* 0x000fe400078e0015 */
[----:B------:R-:W-:Y:S01]  /*2450*/  @!P1 IMAD.WIDE.U32 R26, R23, R14, R26 ;  /* 0x0000000e171a9225 */ /* 0x000fe200078e001a */
[----:B--2---:R-:W-:-:S03]  /*2460*/  @!P5 LEA R14, P3, R24, R12, 0x1 ;  /* 0x0000000c180ed211 */ /* 0x004fc600078608ff */
[----:B------:R-:W-:Y:S01]  /*2470*/  @!P0 IMAD.X R23, RZ, RZ, UR14, P2 ;  /* 0x0000000eff178e24 */ /* 0x000fe200090e06ff */
[----:B-----5:R-:W-:Y:S01]  /*2480*/  @!P1 LEA R28, P2, R26, R10, 0x1 ;  /* 0x0000000a1a1c9211 */ /* 0x020fe200078408ff */
[----:B------:R-:W-:Y:S01]  /*2490*/  @!P1 IMAD.IADD R12, R27, 0x1, R15 ;  /* 0x000000011b0c9824 */ /* 0x000fe200078e020f */
[----:B------:R-:W-:Y:S01]  /*24a0*/  @!P5 LEA.HI.X R15, R24, R13, R22, 0x1, P3 ;  /* 0x0000000d180fd211 */ /* 0x000fe200018f0c16 */
[-C--:B----4-:R-:W-:Y:S02]  /*24b0*/  @!P0 IMAD R10, R23, R8.reuse, RZ ;  /* 0x00000008170a8224 */ /* 0x090fe400078e02ff */
[----:B------:R-:W-:Y:S01]  /*24c0*/  @!P0 IMAD.WIDE.U32 R20, R19, R8, R20 ;  /* 0x0000000813148225 */ /* 0x000fe200078e0014 */
[----:B------:R-:W-:Y:S01]  /*24d0*/  @!P1 LEA.HI.X R29, R26, R11, R12, 0x1, P2 ;  /* 0x0000000b1a1d9211 */ /* 0x000fe200010f0c0c */
[----:B------:R-:W-:Y:S01]  /*24e0*/  @!P5 LDGSTS.E.BYPASS.LTC128B.128 [R233+0x2800], desc[UR16][R14.64] ;  /* 0x028000000ee9dfae */ /* 0x000fe2000b981a10 */
[----:B------:R-:W-:Y:S01]  /*24f0*/  SHF.L.U64.HI R12, R6, 0x5, R7 ;  /* 0x00000005060c7819 */ /* 0x000fe20000010207 */
[----:B------:R-:W-:-:S02]  /*2500*/  IMAD R11, R85, -0x20, R88 ;  /* 0xffffffe0550b7824 */ /* 0x000fc400078e0258 */
[----:B------:R-:W-:Y:S01]  /*2510*/  @!P0 IMAD R9, R19, R9, R10 ;  /* 0x0000000913098224 */ /* 0x000fe200078e020a */
[----:B-1----:R-:W-:Y:S01]  /*2520*/  @!P0 LEA R10, P6, R20, R4, 0x1 ;  /* 0x00000004140a8211 */ /* 0x002fe200078c08ff */
[----:B------:R-:W-:Y:S01]  /*2530*/  @!P5 LDGSTS.E.BYPASS.LTC128B.128 [R233+0x6800], desc[UR16][R14.64+0x80] ;  /* 0x068000800ee9dfae */ /* 0x000fe2000b981a10 */
[-C--:B------:R-:W-:Y:S01]  /*2540*/  ISETP.GE.AND P2, PT, R86, R11.reuse, PT ;  /* 0x0000000b5600720c */ /* 0x080fe20003f46270 */
[----:B------:R-:W-:Y:S01]  /*2550*/  @!P0 IMAD.IADD R8, R21, 0x1, R9 ;  /* 0x0000000115088824 */ /* 0x000fe200078e0209 */
[----:B------:R-:W-:Y:S01]  /*2560*/  SHF.R.S32.HI R4, RZ, 0x1f, R85 ;  /* 0x0000001fff047819 */ /* 0x000fe20000011455 */
[C---:B------:R-:W-:Y:S01]  /*2570*/  IMAD R9, R85.reuse, UR4, RZ ;  /* 0x0000000455097c24 */ /* 0x040fe2000f8e02ff */
[CC--:B------:R-:W-:Y:S01]  /*2580*/  ISETP.GE.AND P4, PT, R16.reuse, R11.reuse, PT ;  /* 0x0000000b1000720c */ /* 0x0c0fe20003f86270 */
[----:B------:R-:W-:Y:S01]  /*2590*/  @!P1 LDGSTS.E.BYPASS.LTC128B.128 [R233+0x3000], desc[UR16][R28.64] ;  /* 0x030000001ce99fae */ /* 0x000fe2000b981a10 */
[----:B------:R-:W-:Y:S01]  /*25a0*/  ISETP.GE.AND P3, PT, R16, R11, PT ;  /* 0x0000000b1000720c */ /* 0x000fe20003f66270 */
[----:B------:R-:W-:Y:S01]  /*25b0*/  IMAD R9, R4, UR8, R9 ;  /* 0x0000000804097c24 */ /* 0x000fe2000f8e0209 */
[----:B------:R-:W-:Y:S01]  /*25c0*/  @!P0 LEA.HI.X R11, R20, R5, R8, 0x1, P6 ;  /* 0x00000005140b8211 */ /* 0x000fe200030f0c08 */
[----:B------:R-:W-:Y:S01]  /*25d0*/  IMAD.WIDE.U32 R20, R85, UR8, RZ ;  /* 0x0000000855147c25 */ /* 0x000fe2000f8e00ff */
[----:B------:R-:W-:Y:S01]  /*25e0*/  @!P1 LDGSTS.E.BYPASS.LTC128B.128 [R233+0x7000], desc[UR16][R28.64+0x80] ;  /* 0x070000801ce99fae */ /* 0x000fe2000b981a10 */
[----:B------:R-:W-:-:S02]  /*25f0*/  LOP3.LUT P5, RZ, R87, 0x4, RZ, 0xc0, !PT ;  /* 0x0000000457ff7812 */ /* 0x000fc400078ac0ff */
[----:B------:R-:W-:Y:S01]  /*2600*/  IMAD.IADD R9, R21, 0x1, R9 ;  /* 0x0000000115097824 */ /* 0x000fe200078e0209 */
[----:B------:R-:W-:Y:S01]  /*2610*/  @!P2 LEA R16, P6, R20, R229, 0x1 ;  /* 0x000000e51410a211 */ /* 0x000fe200078c08ff */
[----:B------:R-:W-:Y:S01]  /*2620*/  @!P0 LDGSTS.E.BYPASS.LTC128B.128 [R233+0x3800], desc[UR16][R10.64] ;  /* 0x038000000ae98fae */ /* 0x000fe2000b981a10 */
[----:B------:R-:W-:Y:S02]  /*2630*/  IMAD.SHL.U32 R5, R6, 0x20, RZ ;  /* 0x0000002006057824 */ /* 0x000fe400078e00ff */
[C---:B------:R-:W-:Y:S01]  /*2640*/  @!P2 LEA.HI.X R17, R20.reuse, R228, R9, 0x1, P6 ;  /* 0x000000e41411a211 */ /* 0x040fe200030f0c09 */
[----:B------:R1:W-:Y:S01]  /*2650*/  @!P0 LDGSTS.E.BYPASS.LTC128B.128 [R233+0x7800], desc[UR16][R10.64+0x80] ;  /* 0x078000800ae98fae */ /* 0x0003e2000b981a10 */
[----:B------:R-:W-:Y:S01]  /*2660*/  @!P4 IADD3 R8, P6, PT, R20, UR9, RZ ;  /* 0x000000091408cc10 */ /* 0x000fe2000ffde0ff */
[----:B------:R-:W-:Y:S02]  /*2670*/  IMAD R12, R12, R85, RZ ;  /* 0x000000550c0c7224 */ /* 0x000fe400078e02ff */
[----:B------:R-:W-:Y:S01]  /*2680*/  @!P2 LDGSTS.E.BYPASS.LTC128B.128 [R233+0x8000], desc[UR16][R16.64] ;  /* 0x0800000010e9afae */ /* 0x000fe2000b981a10 */
[----:B------:R-:W-:Y:S01]  /*2690*/  @!P4 IADD3.X R9, PT, PT, R9, UR12, RZ, P6, !PT ;  /* 0x0000000c0909cc10 */ /* 0x000fe2000b7fe4ff */
[----:B------:R-:W-:Y:S01]  /*26a0*/  IMAD R4, R4, R5, R12 ;  /* 0x0000000504047224 */ /* 0x000fe200078e020c */
[----:B------:R-:W-:Y:S01]  /*26b0*/  @!P4 LEA R20, P6, R8, R229, 0x1 ;  /* 0x000000e50814c211 */ /* 0x000fe200078c08ff */
[----:B------:R-:W-:Y:S01]  /*26c0*/  @!P2 LDGSTS.E.BYPASS.LTC128B.128 [R233+0x9000], desc[UR16][R16.64+0x80] ;  /* 0x0900008010e9afae */ /* 0x000fe2000b981a10 */
[----:B------:R-:W-:-:S02]  /*26d0*/  IMAD R13, R86, R7, R31 ;  /* 0x00000007560d7224 */ /* 0x000fc400078e021f */
[----:B------:R-:W-:Y:S01]  /*26e0*/  @!P4 LEA.HI.X R21, R8, R228, R9, 0x1, P6 ;  /* 0x000000e40815c211 */ /* 0x000fe200030f0c09 */
[----:B------:R-:W-:Y:S01]  /*26f0*/  IMAD.MOV.U32 R12, RZ, RZ, R30 ;  /* 0x000000ffff0c7224 */ /* 0x000fe200078e001e */
[----:B------:R-:W-:Y:S01]  /*2700*/  LOP3.LUT P6, RZ, R87, 0x2, RZ, 0xc0, !PT ;  /* 0x0000000257ff7812 */ /* 0x000fe200078cc0ff */
[----:B------:R-:W-:Y:S02]  /*2710*/  IMAD.WIDE.U32 R8, R5, R85, RZ ;  /* 0x0000005505087225 */ /* 0x000fe400078e00ff */
[----:B------:R-:W-:Y:S02]  /*2720*/  @!P4 LDGSTS.E.BYPASS.LTC128B.128 [R233+0x8800], desc[UR16][R20.64] ;  /* 0x0880000014e9cfae */ /* 0x000fe4000b981a10 */
[----:B------:R-:W-:Y:S01]  /*2730*/  IMAD.WIDE.U32 R12, R3, UR10, R12 ;  /* 0x0000000a030c7c25 */ /* 0x000fe2000f8e000c */
[----:B------:R-:W-:Y:S01]  /*2740*/  LOP3.LUT R3, R223, 0x1c0, RZ, 0xc0, !PT ;  /* 0x000001c0df037812 */ /* 0x000fe200078ec0ff */
[----:B------:R-:W-:Y:S02]  /*2750*/  @!P4 LDGSTS.E.BYPASS.LTC128B.128 [R233+0x9800], desc[UR16][R20.64+0x80] ;  /* 0x0980008014e9cfae */ /* 0x000fe4000b981a10 */
[----:B------:R-:W-:Y:S01]  /*2760*/  IMAD.IADD R5, R13, 0x1, R18 ;  /* 0x000000010d057824 */ /* 0x000fe200078e0212 */
[C---:B------:R-:W-:Y:S01]  /*2770*/  LEA R227, P0, R12.reuse, UR6, 0x1 ;  /* 0x000000060ce37c11 */ /* 0x040fe2000f8008ff */
[----:B------:R-:W0:Y:S01]  /*2780*/  LDGDEPBAR ;  /* 0x00000000000079af */ /* 0x000e220000000000 */
[----:B------:R-:W-:Y:S01]  /*2790*/  LOP3.LUT R0, R3, 0x38, R0, 0xf8, !PT ;  /* 0x0000003803007812 */ /* 0x000fe200078ef800 */
[----:B-1----:R-:W-:Y:S01]  /*27a0*/  IMAD.IADD R11, R9, 0x1, R4 ;  /* 0x00000001090b7824 */ /* 0x002fe200078e0204 */
[----:B------:R-:W-:-:S02]  /*27b0*/  LEA.HI.X R226, R12, UR7, R5, 0x1, P0 ;  /* 0x000000070ce27c11 */ /* 0x000fc400080f0c05 */
[----:B------:R-:W-:Y:S02]  /*27c0*/  @!P2 LEA R4, P1, R8, R227, 0x1 ;  /* 0x000000e30804a211 */ /* 0x000fe400078208ff */
[----:B------:R-:W-:Y:S02]  /*27d0*/  SHF.R.U32.HI R13, RZ, 0x1, R87 ;  /* 0x00000001ff0d7819 */ /* 0x000fe40000011657 */
[----:B------:R-:W-:Y:S02]  /*27e0*/  @!P3 LEA R3, P0, R6, R8, 0x4 ;  /* 0x000000080603b211 */ /* 0x000fe400078020ff */
[----:B------:R-:W-:Y:S02]  /*27f0*/  @!P2 LEA.HI.X R5, R8, R226, R11, 0x1, P1 ;  /* 0x000000e20805a211 */ /* 0x000fe400008f0c0b */
[----:B------:R-:W-:Y:S02]  /*2800*/  LOP3.LUT R9, R223, 0x200, RZ, 0xc0, !PT ;  /* 0x00000200df097812 */ /* 0x000fe400078ec0ff */
[----:B------:R-:W-:-:S02]  /*2810*/  LOP3.LUT R84, R0, 0x8, R13, 0x78, !PT ;  /* 0x0000000800547812 */ /* 0x000fc400078e780d */
[----:B------:R-:W-:Y:S02]  /*2820*/  @!P3 LEA.HI.X R8, R6, R11, R7, 0x4, P0 ;  /* 0x0000000b0608b211 */ /* 0x000fe400000f2407 */
[----:B------:R-:W-:Y:S02]  /*2830*/  @!P3 LEA R10, P0, R3, R227, 0x1 ;  /* 0x000000e3030ab211 */ /* 0x000fe400078008ff */
[----:B------:R-:W-:Y:S01]  /*2840*/  LOP3.LUT R223, R223, 0x400, RZ, 0xc0, !PT ;  /* 0x00000400dfdf7812 */ /* 0x000fe200078ec0ff */
[----:B------:R-:W-:-:S04]  /*2850*/  DEPBAR.LE SB0, 0x0 ;  /* 0x000080000000791a */ /* 0x000fc80000000000 */
[----:B------:R-:W-:Y:S01]  /*2860*/  BAR.SYNC.DEFER_BLOCKING 0x0 ;  /* 0x0000000000007b1d */ /* 0x000fe20000010000 */
[----:B------:R-:W-:Y:S01]  /*2870*/  LOP3.LUT R0, R0, 0x8, R87, 0x78, !PT ;  /* 0x0000000800007812 */ /* 0x000fe200078e7857 */
[----:B------:R-:W-:Y:S01]  /*2880*/  IMAD.SHL.U32 R87, R87, 0x2, RZ ;  /* 0x0000000257577824 */ /* 0x000fe200078e00ff */
[----:B------:R-:W-:Y:S02]  /*2890*/  IADD3 R224, PT, PT, R84, R9, R224 ;  /* 0x0000000954e07210 */ /* 0x000fe40007ffe0e0 */
[----:B------:R-:W-:Y:S01]  /*28a0*/  @!P3 LEA.HI.X R11, R3, R226, R8, 0x1, P0 ;  /* 0x000000e2030bb211 */ /* 0x000fe200000f0c08 */
[----:B------:R-:W-:Y:S01]  /*28b0*/  IMAD R223, R0, 0x2, R223 ;  /* 0x0000000200df7824 */ /* 0x000fe200078e02df */
[----:B------:R-:W-:Y:S01]  /*28c0*/  LEA R224, R224, UR5, 0x1 ;  /* 0x00000005e0e07c11 */ /* 0x000fe2000f8e08ff */
[----:B------:R-:W-:-:S05]  /*28d0*/  IMAD.MOV.U32 R3, RZ, RZ, 0x10 ;  /* 0x00000010ff037424 */ /* 0x000fca00078e00ff */
[----:B------:R-:W-:-:S05]  /*28e0*/  SEL R3, R3, 0xfffffff0, !P6 ;  /* 0xfffffff003037807 */ /* 0x000fca0007000000 */
[----:B------:R-:W-:Y:S01]  /*28f0*/  IMAD R222, R3, 0x2, R224 ;  /* 0x0000000203de7824 */ /* 0x000fe200078e02e0 */
        /* <DEDUP_REMOVED lines=13> */
[----:B------:R2:W-:Y:S01]  /*29d0*/  @!P3 LDGSTS.E.BYPASS.LTC128B.128 [R233+0xb800], desc[UR16][R10.64+0x80] ;  /* 0x0b8000800ae9bfae */ /* 0x0005e2000b981a10 */
[----:B-1----:R-:W-:-:S03]  /*29e0*/  VIADD R4, R223, UR5 ;  /* 0x00000005df047c36 */ /* 0x002fc60008000000 */
[----:B------:R-:W-:Y:S01]  /*29f0*/  LDSM.16.M88.4 R20, [R224] ;  /* 0x00000000e014783b */ /* 0x000fe20000000200 */
[----:B------:R-:W-:Y:S02]  /*2a00*/  IMAD.MOV.U32 R5, RZ, RZ, 0x20 ;  /* 0x00000020ff057424 */ /* 0x000fe400078e00ff */
[----:B------:R-:W-:Y:S01]  /*2a10*/  IMAD R218, R3, 0x2, R4 ;  /* 0x0000000203da7824 */ /* 0x000fe200078e0204 */
[----:B------:R-:W1:Y:S02]  /*2a20*/  LDSM.16.M88.4 R28, [R223+UR5+0x8000] ;  /* 0x00800005df1c783b */ /* 0x000e640008000200 */
[----:B------:R-:W-:Y:S02]  /*2a30*/  SEL R5, R5, 0xffffffe0, !P5 ;  /* 0xffffffe005057807 */ /* 0x000fe40006800000 */
[----:B------:R-:W3:Y:S03]  /*2a40*/  LDSM.16.M88.4 R56, [R224+0x2000] ;  /* 0x00200000e038783b */ /* 0x000ee60000000200 */
[C---:B------:R-:W-:Y:S01]  /*2a50*/  IMAD R0, R5.reuse, 0x2, R224 ;  /* 0x0000000205007824 */ /* 0x040fe200078e02e0 */
[----:B------:R-:W4:Y:S01]  /*2a60*/  LDSM.16.M88.4 R40, [R223+UR5+0x8800] ;  /* 0x00880005df28783b */ /* 0x000f220008000200 */
[----:B------:R-:W-:-:S02]  /*2a70*/  IMAD R90, R5, 0x2, R4 ;  /* 0x00000002055a7824 */ /* 0x000fc400078e0204 */
[C---:B------:R-:W-:Y:S01]  /*2a80*/  IMAD R221, R3.reuse, 0x2, R0 ;  /* 0x0000000203dd7824 */ /* 0x040fe200078e0200 */
[----:B------:R-:W-:Y:S01]  /*2a90*/  LDSM.16.M88.4 R32, [R218+0x8000] ;  /* 0x00800000da20783b */ /* 0x000fe20000000200 */
[----:B------:R-:W-:-:S03]  /*2aa0*/  IMAD R89, R3, 0x2, R90 ;  /* 0x0000000203597824 */ /* 0x000fc600078e025a */
[----:B------:R-:W5:Y:S04]  /*2ab0*/  LDSM.16.M88.4 R36, [R222+0x2000] ;  /* 0x00200000de24783b */ /* 0x000f680000000200 */
[----:B------:R-:W5:Y:S04]  /*2ac0*/  LDSM.16.M88.4 R48, [R218+0x8800] ;  /* 0x00880000da30783b */ /* 0x000f680000000200 */
[----:B------:R-:W5:Y:S04]  /*2ad0*/  LDSM.16.M88.4 R16, [R222] ;  /* 0x00000000de10783b */ /* 0x000f680000000200 */
[----:B------:R-:W-:Y:S04]  /*2ae0*/  LDSM.16.M88.4 R12, [R0+0x2000] ;  /* 0x00200000000c783b */ /* 0x000fe80000000200 */
[----:B--2---:R-:W2:Y:S04]  /*2af0*/  LDSM.16.M88.4 R8, [R90+0x8000] ;  /* 0x008000005a08783b */ /* 0x004ea80000000200 */
[----:B------:R-:W2:Y:S01]  /*2b00*/  LDSM.16.M88.4 R52, [R90+0x8800] ;  /* 0x008800005a34783b */ /* 0x000ea20000000200 */
[-C--:B-1----:R-:W-:Y:S03]  /*2b10*/  HMMA.16816.F32 R72, R20, R28.reuse, RZ ;  /* 0x0000001c1448723c */ /* 0x082fe600000018ff */
[----:B------:R-:W1:Y:S04]  /*2b20*/  LDSM.16.M88.4 R44, [R0] ;  /* 0x00000000002c783b */ /* 0x000e680000000200 */
[----:B------:R-:W-:Y:S01]  /*2b30*/  LDSM.16.M88.4 R80, [R218+0x9000] ;  /* 0x00900000da50783b */ /* 0x000fe20000000200 */
[C---:B---3--:R-:W-:Y:S03]  /*2b40*/  HMMA.16816.F32 R68, R56.reuse, R28, RZ ;  /* 0x0000001c3844723c */ /* 0x048fe600000018ff */
[----:B------:R-:W-:Y:S04]  /*2b50*/  LDSM.16.M88.4 R76, [R0+0x4000] ;  /* 0x00400000004c783b */ /* 0x000fe80000000200 */
[----:B------:R-:W0:Y:S01]  /*2b60*/  LDGDEPBAR ;  /* 0x00000000000079af */ /* 0x000e220000000000 */
[C---:B------:R-:W-:Y:S08]  /*2b70*/  HMMA.16816.F32 R64, R56.reuse, R30, RZ ;  /* 0x0000001e3840723c */ /* 0x040ff000000018ff */
[-C--:B----4-:R-:W-:Y:S08]  /*2b80*/  HMMA.16816.F32 R60, R56, R40.reuse, RZ ;  /* 0x00000028383c723c */ /* 0x090ff000000018ff */
[C---:B------:R-:W-:Y:S08]  /*2b90*/  HMMA.16816.F32 R24, R20.reuse, R40, RZ ;  /* 0x000000281418723c */ /* 0x040ff000000018ff */
[----:B------:R-:W-:Y:S08]  /*2ba0*/  HMMA.16816.F32 R28, R20, R30, RZ ;  /* 0x0000001e141c723c */ /* 0x000ff000000018ff */
[-C--:B------:R-:W-:Y:S08]  /*2bb0*/  HMMA.16816.F32 R56, R56, R42.reuse, RZ ;  /* 0x0000002a3838723c */ /* 0x080ff000000018ff */
[----:B------:R-:W-:Y:S01]  /*2bc0*/  HMMA.16816.F32 R20, R20, R42, RZ ;  /* 0x0000002a1414723c */ /* 0x000fe200000018ff */
[----:B------:R-:W-:Y:S07]  /*2bd0*/  LDSM.16.M88.4 R40, [R221+0x2000] ;  /* 0x00200000dd28783b */ /* 0x000fee0000000200 */
[C---:B-----5:R-:W-:Y:S08]  /*2be0*/  HMMA.16816.F32 R68, R36.reuse, R32, R68 ;  /* 0x000000202444723c */ /* 0x060ff00000001844 */
[C---:B------:R-:W-:Y:S08]  /*2bf0*/  HMMA.16816.F32 R60, R36.reuse, R48, R60 ;  /* 0x00000030243c723c */ /* 0x040ff0000000183c */
[C---:B------:R-:W-:Y:S08]  /*2c00*/  HMMA.16816.F32 R64, R36.reuse, R34, R64 ;  /* 0x000000222440723c */ /* 0x040ff00000001840 */
[----:B------:R-:W-:Y:S01]  /*2c10*/  HMMA.16816.F32 R56, R36, R50, R56 ;  /* 0x000000322438723c */ /* 0x000fe20000001838 */
[----:B------:R-:W3:Y:S07]  /*2c20*/  LDSM.16.M88.4 R36, [R89+0x8000] ;  /* 0x008000005924783b */ /* 0x000eee0000000200 */
[C---:B------:R-:W-:Y:S08]  /*2c30*/  HMMA.16816.F32 R72, R16.reuse, R32, R72 ;  /* 0x000000201048723c */ /* 0x040ff00000001848 */
[C---:B------:R-:W-:Y:S08]  /*2c40*/  HMMA.16816.F32 R24, R16.reuse, R48, R24 ;  /* 0x000000301018723c */ /* 0x040ff00000001818 */
[C---:B------:R-:W-:Y:S01]  /*2c50*/  HMMA.16816.F32 R28, R16.reuse, R34, R28 ;  /* 0x00000022101c723c */ /* 0x040fe2000000181c */
[----:B------:R-:W4:Y:S07]  /*2c60*/  LDSM.16.M88.4 R32, [R89+0x8800] ;  /* 0x008800005920783b */ /* 0x000f2e0000000200 */
[----:B------:R-:W-:Y:S01]  /*2c70*/  HMMA.16816.F32 R20, R16, R50, R20 ;  /* 0x000000321014723c */ /* 0x000fe20000001814 */
[----:B------:R-:W5:Y:S04]  /*2c80*/  LDSM.16.M88.4 R16, [R221] ;  /* 0x00000000dd10783b */ /* 0x000f680000000200 */
[----:B------:R-:W-:Y:S03]  /*2c90*/  LDSM.16.M88.4 R48, [R223+UR5+0x9800] ;  /* 0x00980005df30783b */ /* 0x000fe60008000200 */
[C---:B--2---:R-:W-:Y:S08]  /*2ca0*/  HMMA.16816.F32 R68, R12.reuse, R8, R68 ;  /* 0x000000080c44723c */ /* 0x044ff00000001844 */
[C---:B------:R-:W-:Y:S08]  /*2cb0*/  HMMA.16816.F32 R60, R12.reuse, R52, R60 ;  /* 0x000000340c3c723c */ /* 0x040ff0000000183c */
[C---:B------:R-:W-:Y:S08]  /*2cc0*/  HMMA.16816.F32 R64, R12.reuse, R10, R64 ;  /* 0x0000000a0c40723c */ /* 0x040ff00000001840 */
[----:B------:R-:W-:Y:S01]  /*2cd0*/  HMMA.16816.F32 R56, R12, R54, R56 ;  /* 0x000000360c38723c */ /* 0x000fe20000001838 */
[----:B------:R-:W-:Y:S07]  /*2ce0*/  LDSM.16.M88.4 R12, [R224+0x6000] ;  /* 0x00600000e00c783b */ /* 0x000fee0000000200 */
[C---:B-1----:R-:W-:Y:S08]  /*2cf0*/  HMMA.16816.F32 R72, R44.reuse, R8, R72 ;  /* 0x000000082c48723c */ /* 0x042ff00000001848 */
[C---:B------:R-:W-:Y:S01]  /*2d00*/  HMMA.16816.F32 R28, R44.reuse, R10, R28 ;  /* 0x0000000a2c1c723c */ /* 0x040fe2000000181c */
[----:B------:R-:W1:Y:S07]  /*2d10*/  LDSM.16.M88.4 R8, [R223+UR5+0x9000] ;  /* 0x00900005df08783b */ /* 0x000e6e0008000200 */
[C---:B------:R-:W-:Y:S08]  /*2d20*/  HMMA.16816.F32 R24, R44.reuse, R52, R24 ;  /* 0x000000342c18723c */ /* 0x040ff00000001818 */
[----:B------:R-:W-:Y:S01]  /*2d30*/  HMMA.16816.F32 R20, R44, R54, R20 ;  /* 0x000000362c14723c */ /* 0x000fe20000001814 */
[----:B------:R-:W2:Y:S04]  /*2d40*/  LDSM.16.M88.4 R44, [R224+0x4000] ;  /* 0x00400000e02c783b */ /* 0x000ea80000000200 */
[----:B------:R-:W-:Y:S03]  /*2d50*/  LDSM.16.M88.4 R52, [R221+0x4000] ;  /* 0x00400000dd34783b */ /* 0x000fe60000000200 */
[C---:B---3--:R-:W-:Y:S08]  /*2d60*/  HMMA.16816.F32 R68, R40.reuse, R36, R68 ;  /* 0x000000242844723c */ /* 0x048ff00000001844 */
[C---:B------:R-:W-:Y:S08]  /*2d70*/  HMMA.16816.F32 R64, R40.reuse, R38, R64 ;  /* 0x000000262840723c */ /* 0x040ff00000001840 */
[C---:B----4-:R-:W-:Y:S08]  /*2d80*/  HMMA.16816.F32 R60, R40.reuse, R32, R60 ;  /* 0x00000020283c723c */ /* 0x050ff0000000183c */
[----:B------:R-:W-:Y:S01]  /*2d90*/  HMMA.16816.F32 R56, R40, R34, R56 ;  /* 0x000000222838723c */ /* 0x000fe20000001838 */
[----:B------:R-:W3:Y:S07]  /*2da0*/  LDSM.16.M88.4 R40, [R222+0x6000] ;  /* 0x00600000de28783b */ /* 0x000eee0000000200 */
[C---:B-----5:R-:W-:Y:S08]  /*2db0*/  HMMA.16816.F32 R72, R16.reuse, R36, R72 ;  /* 0x000000241048723c */ /* 0x060ff00000001848 */
[C---:B------:R-:W-:Y:S01]  /*2dc0*/  HMMA.16816.F32 R28, R16.reuse, R38, R28 ;  /* 0x00000026101c723c */ /* 0x040fe2000000181c */
[----:B------:R-:W4:Y:S07]  /*2dd0*/  LDSM.16.M88.4 R36, [R222+0x4000] ;  /* 0x00400000de24783b */ /* 0x000f2e0000000200 */
[C---:B------:R-:W-:Y:S08]  /*2de0*/  HMMA.16816.F32 R24, R16.reuse, R32, R24 ;  /* 0x000000201018723c */ /* 0x040ff00000001818 */
[----:B------:R-:W-:Y:S01]  /*2df0*/  HMMA.16816.F32 R20, R16, R34, R20 ;  /* 0x000000221014723c */ /* 0x000fe20000001814 */
[----:B------:R5:W-:Y:S04]  /*2e00*/  LDSM.16.M88.4 R16, [R0+0x6000] ;  /* 0x006000000010783b */ /* 0x000be80000000200 */
[----:B------:R-:W-:Y:S03]  /*2e10*/  LDSM.16.M88.4 R32, [R218+0x9800] ;  /* 0x00980000da20783b */ /* 0x000fe60000000200 */
[C---:B-1----:R-:W-:Y:S08]  /*2e20*/  HMMA.16816.F32 R68, R12.reuse, R8, R68 ;  /* 0x000000080c44723c */ /* 0x042ff00000001844 */
[C---:B------:R-:W-:Y:S08]  /*2e30*/  HMMA.16816.F32 R64, R12.reuse, R10, R64 ;  /* 0x0000000a0c40723c */ /* 0x040ff00000001840 */
[----:B------:R-:W-:Y:S01]  /*2e40*/  HMMA.16816.F32 R60, R12, R48, R60 ;  /* 0x000000300c3c723c */ /* 0x000fe2000000183c */
[----:B-----5:R-:W-:-:S05]  /*2e50*/  LOP3.LUT R0, R87, 0x6, RZ, 0xc0, !PT ;  /* 0x0000000657007812 */ /* 0x020fca00078ec0ff */
[----:B------:R-:W-:Y:S02]  /*2e60*/  IMAD R85, R85, 0x20, R0 ;  /* 0x0000002055557824 */ /* 0x000fe400078e0200 */
[----:B------:R-:W-:Y:S01]  /*2e70*/  HMMA.16816.F32 R56, R12, R50, R56 ;  /* 0x000000320c38723c */ /* 0x000fe20000001838 */
[----:B------:R-:W1:Y:S02]  /*2e80*/  LDSM.16.M88.4 R12, [R90+0x9000] ;  /* 0x009000005a0c783b */ /* 0x000e640000000200 */
[----:B------:R-:W-:-:S05]  /*2e90*/  ISETP.GE.AND P3, PT, R85, R88, PT ;  /* 0x000000585500720c */ /* 0x000fca0003f66270 */
[C---:B--2---:R-:W-:Y:S08]  /*2ea0*/  HMMA.16816.F32 R72, R44.reuse, R8, R72 ;  /* 0x000000082c48723c */ /* 0x044ff00000001848 */
[C---:B------:R-:W-:Y:S01]  /*2eb0*/  HMMA.16816.F32 R28, R44.reuse, R10, R28 ;  /* 0x0000000a2c1c723c */ /* 0x040fe2000000181c */
[----:B------:R-:W-:Y:S07]  /*2ec0*/  LDSM.16.M88.4 R8, [R90+0x9800] ;  /* 0x009800005a08783b */ /* 0x000fee0000000200 */
[C---:B------:R-:W-:Y:S08]  /*2ed0*/  HMMA.16816.F32 R24, R44.reuse, R48, R24 ;  /* 0x000000302c18723c */ /* 0x040ff00000001818 */
[----:B------:R-:W-:Y:S01]  /*2ee0*/  HMMA.16816.F32 R20, R44, R50, R20 ;  /* 0x000000322c14723c */ /* 0x000fe20000001814 */
[----:B------:R-:W-:Y:S04]  /*2ef0*/  LDSM.16.M88.4 R48, [R221+0x6000] ;  /* 0x00600000dd30783b */ /* 0x000fe80000000200 */
[----:B------:R-:W2:Y:S03]  /*2f00*/  LDSM.16.M88.4 R44, [R89+0x9000] ;  /* 0x00900000592c783b */ /* 0x000ea60000000200 */
[-C--:B---3--:R-:W-:Y:S08]  /*2f10*/  HMMA.16816.F32 R68, R40, R80.reuse, R68 ;  /* 0x000000502844723c */ /* 0x088ff00000001844 */
[----:B----4-:R-:W-:Y:S08]  /*2f20*/  HMMA.16816.F32 R72, R36, R80, R72 ;  /* 0x000000502448723c */ /* 0x010ff00000001848 */
[-C--:B------:R-:W-:Y:S08]  /*2f30*/  HMMA.16816.F32 R64, R40, R82.reuse, R64 ;  /* 0x000000522840723c */ /* 0x080ff00000001840 */
[----:B------:R-:W-:Y:S08]  /*2f40*/  HMMA.16816.F32 R28, R36, R82, R28 ;  /* 0x00000052241c723c */ /* 0x000ff0000000181c */
[-C--:B-1----:R-:W-:Y:S08]  /*2f50*/  HMMA.16816.F32 R68, R16, R12.reuse, R68 ;  /* 0x0000000c1044723c */ /* 0x082ff00000001844 */
[----:B------:R-:W-:Y:S01]  /*2f60*/  HMMA.16816.F32 R72, R76, R12, R72 ;  /* 0x0000000c4c48723c */ /* 0x000fe20000001848 */
[----:B------:R-:W-:-:S05]  /*2f70*/  VIADD R13, R85, 0x8 ;  /* 0x00000008550d7836 */ /* 0x000fca0000000000 */
[----:B------:R-:W-:Y:S02]  /*2f80*/  ISETP.GE.AND P1, PT, R13, R88, PT ;  /* 0x000000580d00720c */ /* 0x000fe40003f26270 */
[C---:B------:R-:W-:Y:S08]  /*2f90*/  HMMA.16816.F32 R60, R40.reuse, R32, R60 ;  /* 0x00000020283c723c */ /* 0x040ff0000000183c */
[----:B------:R-:W-:Y:S01]  /*2fa0*/  HMMA.16816.F32 R56, R40, R34, R56 ;  /* 0x000000222838723c */ /* 0x000fe20000001838 */
[----:B------:R-:W1:Y:S01]  /*2fb0*/  LDSM.16.M88.4 R40, [R89+0x9800] ;  /* 0x009800005928783b */ /* 0x000e620000000200 */
[----:B------:R-:W-:-:S06]  /*2fc0*/  DEPBAR.LE SB0, 0x0 ;  /* 0x000080000000791a */ /* 0x000fcc0000000000 */
[----:B------:R-:W-:Y:S08]  /*2fd0*/  HMMA.16816.F32 R20, R36, R34, R20 ;  /* 0x000000222414723c */ /* 0x000ff00000001814 */
[-C--:B------:R-:W-:Y:S08]  /*2fe0*/  HMMA.16816.F32 R64, R16, R14.reuse, R64 ;  /* 0x0000000e1040723c */ /* 0x080ff00000001840 */
[----:B------:R-:W-:Y:S01]  /*2ff0*/  HMMA.16816.F32 R28, R76, R14, R28 ;  /* 0x0000000e4c1c723c */ /* 0x000fe2000000181c */
[----:B------:R-:W-:-:S05]  /*3000*/  VIADD R15, R85, 0x1 ;  /* 0x00000001550f7836 */ /* 0x000fca0000000000 */
[----:B------:R-:W-:Y:S02]  /*3010*/  ISETP.GE.AND P2, PT, R15, R88, PT ;  /* 0x000000580f00720c */ /* 0x000fe40003f46270 */
[----:B------:R-:W-:Y:S08]  /*3020*/  HMMA.16816.F32 R24, R36, R32, R24 ;  /* 0x000000202418723c */ /* 0x000ff00000001818 */
[-C--:B--2---:R-:W-:Y:S08]  /*3030*/  HMMA.16816.F32 R68, R48, R44.reuse, R68 ;  /* 0x0000002c3044723c */ /* 0x084ff00000001844 */
[----:B------:R-:W-:Y:S08]  /*3040*/  HMMA.16816.F32 R72, R52, R44, R72 ;  /* 0x0000002c3448723c */ /* 0x000ff00000001848 */
[----:B------:R-:W-:Y:S03]  /*3050*/  HMMA.16816.F32 R60, R16, R8, R60 ;  /* 0x00000008103c723c */ /* 0x000fe6000000183c */
[----:B------:R-:W-:-:S02]  /*3060*/  FSEL R70, R70, -INF , !P3 ;  /* 0xff80000046467808 */ /* 0x000fc40005800000 */
[----:B------:R-:W-:Y:S02]  /*3070*/  FSEL R0, R71, -INF , !P2 ;  /* 0xff80000047007808 */ /* 0x000fe40005000000 */
[----:B------:R-:W-:Y:S01]  /*3080*/  FSEL R69, R69, -INF , !P2 ;  /* 0xff80000045457808 */ /* 0x000fe20005000000 */
[-C--:B------:R-:W-:Y:S03]  /*3090*/  HMMA.16816.F32 R56, R16, R10.reuse, R56 ;  /* 0x0000000a1038723c */ /* 0x080fe60000001838 */
[----:B------:R-:W-:Y:S02]  /*30a0*/  FSEL R35, R74, -INF , !P3 ;  /* 0xff8000004a237808 */ /* 0x000fe40005800000 */
[----:B------:R-:W-:Y:S02]  /*30b0*/  FSEL R39, R72, -INF , !P3 ;  /* 0xff80000048277808 */ /* 0x000fe40005800000 */
[----:B------:R-:W-:Y:S01]  /*30c0*/  FSEL R33, R75, -INF , !P2 ;  /* 0xff8000004b217808 */ /* 0x000fe20005000000 */
[----:B------:R-:W-:Y:S01]  /*30d0*/  HMMA.16816.F32 R20, R76, R10, R20 ;  /* 0x0000000a4c14723c */ /* 0x000fe20000001814 */
[----:B------:R-:W-:Y:S01]  /*30e0*/  VIADD R11, R85, 0x9 ;  /* 0x00000009550b7836 */ /* 0x000fe20000000000 */
[----:B------:R-:W-:Y:S01]  /*30f0*/  FSEL R73, R73, -INF , !P2 ;  /* 0xff80000049497808 */ /* 0x000fe20005000000 */
[----:B------:R-:W-:Y:S03]  /*3100*/  BAR.SYNC.DEFER_BLOCKING 0x0 ;  /* 0x0000000000007b1d */ /* 0x000fe60000010000 */
[----:B------:R-:W-:Y:S01]  /*3110*/  ISETP.GE.AND P0, PT, R11, R88, PT ;  /* 0x000000580b00720c */ /* 0x000fe20003f06270 */
[C---:B------:R-:W-:Y:S01]  /*3120*/  VIADD R11, R85.reuse, 0x11 ;  /* 0x00000011550b7836 */ /* 0x040fe20000000000 */
[-C--:B------:R-:W-:Y:S08]  /*3130*/  HMMA.16816.F32 R64, R48, R46.reuse, R64 ;  /* 0x0000002e3040723c */ /* 0x080ff00000001840 */
[----:B------:R-:W-:Y:S08]  /*3140*/  HMMA.16816.F32 R28, R52, R46, R28 ;  /* 0x0000002e341c723c */ /* 0x000ff0000000181c */
[----:B------:R-:W-:Y:S01]  /*3150*/  HMMA.16816.F32 R24, R76, R8, R24 ;  /* 0x000000084c18723c */ /* 0x000fe20000001818 */
[----:B------:R-:W-:-:S02]  /*3160*/  VIADD R9, R85, 0x10 ;  /* 0x0000001055097836 */ /* 0x000fc40000000000 */
[----:B------:R-:W-:Y:S02]  /*3170*/  FSEL R66, R66, -INF , !P1 ;  /* 0xff80000042427808 */ /* 0x000fe40004800000 */
[----:B------:R-:W-:Y:S02]  /*3180*/  FSEL R8, R67, -INF , !P0 ;  /* 0xff80000043087808 */ /* 0x000fe40004000000 */
[-C--:B------:R-:W-:Y:S01]  /*3190*/  ISETP.GE.AND P4, PT, R9, R88.reuse, PT ;  /* 0x000000580900720c */ /* 0x080fe20003f86270 */
[C---:B-1----:R-:W-:Y:S01]  /*31a0*/  HMMA.16816.F32 R60, R48.reuse, R40, R60 ;  /* 0x00000028303c723c */ /* 0x042fe2000000183c */
[----:B------:R-:W-:Y:S02]  /*31b0*/  FSEL R9, R68, -INF , !P3 ;  /* 0xff80000044097808 */ /* 0x000fe40005800000 */
[-C--:B------:R-:W-:Y:S01]  /*31c0*/  ISETP.GE.AND P3, PT, R11, R88.reuse, PT ;  /* 0x000000580b00720c */ /* 0x080fe20003f66270 */
[C---:B------:R-:W-:Y:S01]  /*31d0*/  VIADD R11, R85.reuse, 0x18 ;  /* 0x00000018550b7836 */ /* 0x040fe20000000000 */
[----:B------:R-:W-:Y:S01]  /*31e0*/  FSEL R37, R30, -INF , !P1 ;  /* 0xff8000001e257808 */ /* 0x000fe20004800000 */
[----:B------:R-:W-:Y:S01]  /*31f0*/  VIADD R85, R85, 0x19 ;  /* 0x0000001955557836 */ /* 0x000fe20000000000 */
[----:B------:R-:W-:Y:S01]  /*3200*/  FSEL R47, R28, -INF , !P1 ;  /* 0xff8000001c2f7808 */ /* 0x000fe20004800000 */
[----:B------:R-:W-:Y:S01]  /*3210*/  HMMA.16816.F32 R56, R48, R42, R56 ;  /* 0x0000002a3038723c */ /* 0x000fe20000001838 */
[----:B------:R-:W-:-:S02]  /*3220*/  ISETP.GE.AND P2, PT, R11, R88, PT ;  /* 0x000000580b00720c */ /* 0x000fc40003f46270 */
[----:B------:R-:W-:Y:S02]  /*3230*/  FSEL R11, R64, -INF , !P1 ;  /* 0xff800000400b7808 */ /* 0x000fe40004800000 */
[----:B------:R-:W-:Y:S02]  /*3240*/  ISETP.GE.U32.AND P1, PT, R88, 0x21, PT ;  /* 0x000000215800780c */ /* 0x000fe40003f26070 */
[----:B------:R-:W-:Y:S01]  /*3250*/  FSEL R45, R29, -INF , !P0 ;  /* 0xff8000001d2d7808 */ /* 0x000fe20004000000 */
[----:B------:R-:W-:Y:S01]  /*3260*/  HMMA.16816.F32 R24, R52, R40, R24 ;  /* 0x000000283418723c */ /* 0x000fe20000001818 */
[----:B------:R-:W-:Y:S02]  /*3270*/  FSEL R65, R65, -INF , !P0 ;  /* 0xff80000041417808 */ /* 0x000fe40004000000 */
[----:B------:R-:W-:Y:S02]  /*3280*/  FSEL R31, R31, -INF , !P0 ;  /* 0xff8000001f1f7808 */ /* 0x000fe40004000000 */
[----:B------:R-:W-:-:S02]  /*3290*/  FSEL R29, R60, -INF , !P4 ;  /* 0xff8000003c1d7808 */ /* 0x000fc40006000000 */
[----:B------:R-:W-:Y:S01]  /*32a0*/  P2R R10, PR, RZ, 0x2 ;  /* 0x00000002ff0a7803 */ /* 0x000fe20000000000 */
[----:B------:R-:W-:Y:S01]  /*32b0*/  HMMA.16816.F32 R20, R52, R42, R20 ;  /* 0x0000002a3414723c */ /* 0x000fe20000001814 */
[----:B------:R-:W-:Y:S01]  /*32c0*/  FMNMX3.FTZ R12, R9, R69, R11, !PT ;  /* 0x00000045090c7276 */ /* 0x000fe2000781000b */
[----:B------:R-:W-:-:S03]  /*32d0*/  NOP ;  /* 0x0000000000007918 */ /* 0x000fc60000000000 */
[----:B------:R-:W-:-:S15]  /*32e0*/  @!P1 BRA `(.L_x_1063) ;  /* 0x0000000000489947 */ /* 0x000fde0003800000 */
[----:B------:R-:W-:-:S05]  /*32f0*/  LEA.HI.SX32 R14, R2, 0xfffffffe, 0x1b ;  /* 0xfffffffe020e7811 */ /* 0x000fca00078fdaff */
[C---:B------:R-:W-:Y:S02]  /*3300*/  IMAD R13, R14.reuse, UR4, RZ ;  /* 0x000000040e0d7c24 */ /* 0x040fe4000f8e02ff */
[----:B------:R-:W-:-:S04]  /*3310*/  IMAD.WIDE.U32 R14, R14, UR8, RZ ;  /* 0x000000080e0e7c25 */ /* 0x000fc8000f8e00ff */
[----:B------:R-:W-:Y:S01]  /*3320*/  IMAD.IADD R13, R15, 0x1, R13 ;  /* 0x000000010f0d7824 */ /* 0x000fe200078e020d */
[----:B------:R-:W-:-:S04]  /*3330*/  LEA R16, P0, R14, R229, 0x1 ;  /* 0x000000e50e107211 */ /* 0x000fc800078008ff */
[C---:B------:R-:W-:Y:S02]  /*3340*/  LEA.HI.X R17, R14.reuse, R228, R13, 0x1, P0 ;  /* 0x000000e40e117211 */ /* 0x040fe400000f0c0d */
[----:B------:R-:W-:-:S03]  /*3350*/  IADD3 R14, P0, PT, R14, UR9, RZ ;  /* 0x000000090e0e7c10 */ /* 0x000fc6000ff1e0ff */
[----:B------:R-:W-:Y:S01]  /*3360*/  @!PT LDS RZ, [RZ] ;  /* 0x00000000fffff984 */ /* 0x000fe20000000800 */
[----:B------:R-:W-:Y:S01]  /*3370*/  @!PT LDS RZ, [RZ] ;  /* 0x00000000fffff984 */ /* 0x000fe20000000800 */
[----:B------:R-:W-:Y:S01]  /*3380*/  @!PT LDS RZ, [RZ] ;  /* 0x00000000fffff984 */ /* 0x000fe20000000800 */
[----:B------:R1:W-:Y:S01]  /*3390*/  LDGSTS.E.BYPASS.LTC128B.128 [R233+0x8000], desc[UR16][R16.64] ;  /* 0x0800000010e97fae */ /* 0x0003e2000b981a10 */
[----:B------:R-:W-:Y:S02]  /*33a0*/  IADD3.X R13, PT, PT, R13, UR12, RZ, P0, !PT ;  /* 0x0000000c0d0d7c10 */ /* 0x000fe400087fe4ff */
[C---:B------:R-:W-:Y:S01]  /*33b0*/  LEA R18, P0, R14.reuse, R229, 0x1 ;  /* 0x000000e50e127211 */ /* 0x040fe200078008ff */
[----:B------:R1:W-:Y:S03]  /*33c0*/  LDGSTS.E.BYPASS.LTC128B.128 [R233+0x9000], desc[UR16][R16.64+0x80] ;  /* 0x0900008010e97fae */ /* 0x0003e6000b981a10 */
[----:B------:R-:W-:-:S05]  /*33d0*/  LEA.HI.X R19, R14, R228, R13, 0x1, P0 ;  /* 0x000000e40e137211 */ /* 0x000fca00000f0c0d */
[----:B------:R1:W-:Y:S04]  /*33e0*/  LDGSTS.E.BYPASS.LTC128B.128 [R233+0x8800], desc[UR16][R18.64] ;  /* 0x0880000012e97fae */ /* 0x0003e8000b981a10 */
[----:B------:R1:W-:Y:S04]  /*33f0*/  LDGSTS.E.BYPASS.LTC128B.128 [R233+0x9800], desc[UR16][R18.64+0x80] ;  /* 0x0980008012e97fae */ /* 0x0003e8000b981a10 */
[----:B------:R-:W0:Y:S02]  /*3400*/  LDGDEPBAR ;  /* 0x00000000000079af */ /* 0x000e240000000000 */
.L_x_1063:
[----:B------:R-:W-:Y:S01]  /*3410*/  ISETP.GE.AND P0, PT, R85, R88, PT ;  /* 0x000000585500720c */ /* 0x000fe20003f06270 */
[----:B------:R-:W2:Y:S01]  /*3420*/  LDCU UR4, c[0x0][0x45c] ;  /* 0x00008b80ff0477ac */ /* 0x000ea20008000800 */
[----:B-1----:R-:W-:Y:S02]  /*3430*/  FSEL R19, R61, -INF , !P3 ;  /* 0xff8000003d137808 */ /* 0x002fe40005800000 */
[----:B------:R-:W-:Y:S02]  /*3440*/  FSEL R17, R56, -INF , !P2 ;  /* 0xff80000038117808 */ /* 0x000fe40005000000 */
[----:B------:R-:W-:Y:S02]  /*3450*/  FMNMX3.FTZ R12, R12, R65, R29, !PT ;  /* 0x000000410c0c7276 */ /* 0x000fe4000781001d */
[----:B------:R-:W-:Y:S02]  /*3460*/  FSEL R15, R57, -INF , !P0 ;  /* 0xff800000390f7808 */ /* 0x000fe40004000000 */
[----:B------:R-:W-:-:S02]  /*3470*/  FMNMX3.FTZ R12, R12, R19, R17, !PT ;  /* 0x000000130c0c7276 */ /* 0x000fc40007810011 */
[----:B------:R-:W-:Y:S02]  /*3480*/  FSEL R18, R62, -INF , !P4 ;  /* 0xff8000003e127808 */ /* 0x000fe40006000000 */
[----:B------:R-:W-:Y:S02]  /*3490*/  FMNMX.FTZ R12, R15, R12, !PT ;  /* 0x0000000c0f0c7209 */ /* 0x000fe40007810000 */
[----:B------:R-:W-:Y:S02]  /*34a0*/  FMNMX3.FTZ R13, R70, R0, R66, !PT ;  /* 0x00000000460d7276 */ /* 0x000fe40007810042 */
[----:B------:R-:W-:Y:S01]  /*34b0*/  FSEL R16, R63, -INF , !P3 ;  /* 0xff8000003f107808 */ /* 0x000fe20005800000 */
[----:B------:R-:W1:Y:S01]  /*34c0*/  SHFL.BFLY PT, R41, R12, 0x2, 0x1f ;  /* 0x0c401f000c297f89 */ /* 0x000e6200000e0000 */
[----:B------:R-:W-:Y:S02]  /*34d0*/  FSEL R14, R58, -INF , !P2 ;  /* 0xff8000003a0e7808 */ /* 0x000fe40005000000 */
[----:B------:R-:W-:-:S02]  /*34e0*/  FMNMX3.FTZ R13, R13, R8, R18, !PT ;  /* 0x000000080d0d7276 */ /* 0x000fc40007810012 */
[----:B------:R-:W-:Y:S02]  /*34f0*/  FSEL R209, R24, -INF , !P4 ;  /* 0xff80000018d17808 */ /* 0x000fe40006000000 */
[----:B------:R-:W-:Y:S02]  /*3500*/  FMNMX3.FTZ R13, R13, R16, R14, !PT ;  /* 0x000000100d0d7276 */ /* 0x000fe4000781000e */
[----:B------:R-:W-:Y:S02]  /*3510*/  FSEL R207, R25, -INF , !P3 ;  /* 0xff80000019cf7808 */ /* 0x000fe40005800000 */
[----:B------:R-:W-:Y:S02]  /*3520*/  FSEL R197, R20, -INF , !P2 ;  /* 0xff80000014c57808 */ /* 0x000fe40005000000 */
[----:B------:R-:W-:Y:S02]  /*3530*/  FSEL R199, R26, -INF , !P4 ;  /* 0xff8000001ac77808 */ /* 0x000fe40006000000 */
[----:B------:R-:W-:-:S02]  /*3540*/  FMNMX3.FTZ R20, R35, R33, R37, !PT ;  /* 0x0000002123147276 */ /* 0x000fc40007810025 */
[----:B------:R-:W-:Y:S02]  /*3550*/  FSEL R200, R21, -INF , !P0 ;  /* 0xff80000015c87808 */ /* 0x000fe40004000000 */
[----:B------:R-:W-:Y:S02]  /*3560*/  FSEL R205, R27, -INF , !P3 ;  /* 0xff8000001bcd7808 */ /* 0x000fe40005800000 */
[----:B------:R-:W-:Y:S02]  /*3570*/  FSEL R201, R22, -INF , !P2 ;  /* 0xff80000016c97808 */ /* 0x000fe40005000000 */
[----:B------:R-:W-:Y:S02]  /*3580*/  FMNMX3.FTZ R20, R20, R31, R199, !PT ;  /* 0x0000001f14147276 */ /* 0x000fe400078100c7 */
[----:B-1----:R-:W-:Y:S02]  /*3590*/  FMNMX.FTZ R41, R12, R41, !PT ;  /* 0x000000290c297209 */ /* 0x002fe40007810000 */
[----:B------:R-:W-:-:S02]  /*35a0*/  FSEL R12, R59, -INF , !P0 ;  /* 0xff8000003b0c7808 */ /* 0x000fc40004000000 */
[----:B------:R-:W-:Y:S01]  /*35b0*/  FSEL R203, R23, -INF , !P0 ;  /* 0xff80000017cb7808 */ /* 0x000fe20004000000 */
[----:B------:R-:W1:Y:S01]  /*35c0*/  SHFL.BFLY PT, R166, R41, 0x1, 0x1f ;  /* 0x0c201f0029a67f89 */ /* 0x000e6200000e0000 */
[----:B------:R-:W-:Y:S02]  /*35d0*/  FMNMX.FTZ R13, R12, R13, !PT ;  /* 0x0000000d0c0d7209 */ /* 0x000fe40007810000 */
[----:B------:R-:W-:-:S03]  /*35e0*/  FMNMX3.FTZ R20, R20, R205, R201, !PT ;  /* 0x000000cd14147276 */ /* 0x000fc600078100c9 */
[----:B------:R-:W3:Y:S01]  /*35f0*/  SHFL.BFLY PT, R30, R13, 0x2, 0x1f ;  /* 0x0c401f000d1e7f89 */ /* 0x000ee200000e0000 */
[----:B------:R-:W-:Y:S02]  /*3600*/  FMNMX.FTZ R20, R203, R20, !PT ;  /* 0x00000014cb147209 */ /* 0x000fe40007810000 */
[----:B-1----:R-:W-:-:S04]  /*3610*/  FMNMX.FTZ R166, R41, R166, !PT ;  /* 0x000000a629a67209 */ /* 0x002fc80007810000 */
[C---:B------:R-:W-:Y:S01]  /*3620*/  FSETP.NEU.FTZ.AND P1, PT, R166.reuse, -INF , PT ;  /* 0xff800000a600780b */ /* 0x040fe20003f3d000 */
[----:B--2---:R-:W-:Y:S01]  /*3630*/  FMUL.FTZ R28, R166, UR4 ;  /* 0x00000004a61c7c20 */ /* 0x004fe20008410000 */
[----:B---3--:R-:W-:-:S04]  /*3640*/  FMNMX.FTZ R30, R13, R30, !PT ;  /* 0x0000001e0d1e7209 */ /* 0x008fc80007810000 */
[----:B------:R-:W-:Y:S01]  /*3650*/  FSEL R28, R28, RZ, P1 ;  /* 0x000000ff1c1c7208 */ /* 0x000fe20000800000 */
[----:B------:R-:W1:Y:S01]  /*3660*/  SHFL.BFLY PT, R165, R30, 0x1, 0x1f ;  /* 0x0c201f001ea57f89 */ /* 0x000e6200000e0000 */
[----:B------:R-:W-:Y:S02]  /*3670*/  ISETP.NE.AND P1, PT, R10, RZ, PT ;  /* 0x000000ff0a00720c */ /* 0x000fe40003f25270 */
[----:B------:R-:W-:Y:S01]  /*3680*/  FMNMX3.FTZ R10, R39, R73, R47, !PT ;  /* 0x00000049270a7276 */ /* 0x000fe2000781002f */
[--C-:B------:R-:W-:Y:S01]  /*3690*/  FFMA.FTZ R183, R9, UR4, -R28.reuse ;  /* 0x0000000409b77c23 */ /* 0x100fe2000801081c */
[--C-:B------:R-:W-:Y:S01]  /*36a0*/  FFMA.FTZ R181, R11, UR4, -R28.reuse ;  /* 0x000000040bb57c23 */ /* 0x100fe2000801081c */
[----:B------:R-:W-:Y:S01]  /*36b0*/  IMAD.SHL.U32 R11, R86, 0x200, RZ ;  /* 0x00000200560b7824 */ /* 0x000fe200078e00ff */
[----:B------:R-:W-:Y:S01]  /*36c0*/  FMNMX3.FTZ R10, R10, R45, R209, !PT ;  /* 0x0000002d0a0a7276 */ /* 0x000fe200078100d1 */
[--C-:B------:R-:W-:Y:S01]  /*36d0*/  FFMA.FTZ R164, R65, UR4, -R28.reuse ;  /* 0x0000000441a47c23 */ /* 0x100fe2000801081c */
[--C-:B------:R-:W-:Y:S01]  /*36e0*/  FFMA.FTZ R239, R15, UR4, -R28.reuse ;  /* 0x000000040fef7c23 */ /* 0x100fe2000801081c */
[--C-:B------:R-:W-:Y:S01]  /*36f0*/  FFMA.FTZ R182, R69, UR4, -R28.reuse ;  /* 0x0000000445b67c23 */ /* 0x100fe2000801081c */
[----:B------:R-:W-:Y:S01]  /*3700*/  FMNMX3.FTZ R9, R10, R207, R197, !PT ;  /* 0x000000cf0a097276 */ /* 0x000fe200078100c5 */
[----:B------:R-:W-:Y:S01]  /*3710*/  MUFU.EX2 R183, R183 ;  /* 0x000000b700b77308 */ /* 0x000fe20000000800 */
[----:B------:R-:W-:Y:S01]  /*3720*/  LOP3.LUT R220, R84, 0x200, R11, 0xf8, !PT ;  /* 0x0000020054dc7812 */ /* 0x000fe200078ef80b */
[--C-:B------:R-:W-:Y:S01]  /*3730*/  FFMA.FTZ R192, R29, UR4, -R28.reuse ;  /* 0x000000041dc07c23 */ /* 0x100fe2000801081c */
[----:B------:R-:W-:Y:S01]  /*3740*/  FMNMX.FTZ R9, R200, R9, !PT ;  /* 0x00000009c8097209 */ /* 0x000fe20007810000 */
[----:B------:R-:W2:Y:S01]  /*3750*/  SHFL.BFLY PT, R11, R20, 0x2, 0x1f ;  /* 0x0c401f00140b7f89 */ /* 0x000ea200000e0000 */
[----:B------:R-:W-:Y:S01]  /*3760*/  LEA R220, R220, UR5, 0x1 ;  /* 0x00000005dcdc7c11 */ /* 0x000fe2000f8e08ff */
[--C-:B------:R-:W-:Y:S01]  /*3770*/  FFMA.FTZ R193, R19, UR4, -R28.reuse ;  /* 0x0000000413c17c23 */ /* 0x100fe2000801081c */
[----:B------:R-:W-:Y:S01]  /*3780*/  FFMA.FTZ R194, R17, UR4, -R28 ;  /* 0x0000000411c27c23 */ /* 0x000fe2000801081c */
[----:B------:R-:W3:Y:S01]  /*3790*/  SHFL.BFLY PT, R10, R9, 0x2, 0x1f ;  /* 0x0c401f00090a7f89 */ /* 0x000ee200000e0000 */
[----:B------:R-:W-:Y:S01]  /*37a0*/  IADD3 R15, PT, PT, R220, 0xa000, RZ ;  /* 0x0000a000dc0f7810 */ /* 0x000fe20007ffe0ff */
[----:B------:R-:W-:Y:S01]  /*37b0*/  IMAD R217, R3, 0x2, R220 ;  /* 0x0000000203d97824 */ /* 0x000fe200078e02dc */
[----:B------:R-:W4:Y:S01]  /*37c0*/  MUFU.EX2 R182, R182 ;  /* 0x000000b600b67308 */ /* 0x000f220000000800 */
[----:B-1----:R-:W-:Y:S01]  /*37d0*/  FMNMX.FTZ R165, R30, R165, !PT ;  /* 0x000000a51ea57209 */ /* 0x002fe20007810000 */
[----:B------:R-:W-:Y:S03]  /*37e0*/  LDSM.16.MT88.4 R148, [R220+0xa000] ;  /* 0x00a00000dc94783b */ /* 0x000fe60000004200 */
[C---:B------:R-:W-:Y:S01]  /*37f0*/  FSETP.NEU.FTZ.AND P0, PT, R165.reuse, -INF , PT ;  /* 0xff800000a500780b */ /* 0x040fe20003f1d000 */
[----:B------:R-:W-:Y:S01]  /*3800*/  FMUL.FTZ R13, R165, UR4 ;  /* 0x00000004a50d7c20 */ /* 0x000fe20008410000 */
[----:B------:R-:W-:Y:S01]  /*3810*/  LDSM.16.MT88.4 R48, [R217+0xa000] ;  /* 0x00a00000d930783b */ /* 0x000fe20000004200 */
[----:B------:R-:W-:Y:S03]  /*3820*/  MUFU.EX2 R181, R181 ;  /* 0x000000b500b57308 */ /* 0x000fe60000000800 */
[----:B------:R-:W-:Y:S01]  /*3830*/  FSEL R13, R13, RZ, P0 ;  /* 0x000000ff0d0d7208 */ /* 0x000fe20000000000 */
[----:B------:R-:W-:Y:S04]  /*3840*/  LDSM.16.MT88.4 R96, [R220+0xb000] ;  /* 0x00b00000dc60783b */ /* 0x000fe80000004200 */
[--C-:B------:R-:W-:Y:S01]  /*3850*/  FFMA.FTZ R185, R0, UR4, -R13.reuse ;  /* 0x0000000400b97c23 */ /* 0x100fe2000801080d */
[----:B--2---:R-:W-:Y:S01]  /*3860*/  FMNMX.FTZ R20, R20, R11, !PT ;  /* 0x0000000b14147209 */ /* 0x004fe20007810000 */
[--C-:B------:R-:W-:Y:S01]  /*3870*/  FFMA.FTZ R184, R66, UR4, -R13.reuse ;  /* 0x0000000442b87c23 */ /* 0x100fe2000801080d */
[----:B------:R-:W-:Y:S01]  /*3880*/  LEA R0, R5, R220, 0x1 ;  /* 0x000000dc05007211 */ /* 0x000fe200078e08ff */
[--C-:B------:R-:W-:Y:S01]  /*3890*/  FFMA.FTZ R169, R8, UR4, -R13.reuse ;  /* 0x0000000408a97c23 */ /* 0x100fe2000801080d */
[----:B---3--:R-:W-:Y:S01]  /*38a0*/  FMNMX.FTZ R9, R9, R10, !PT ;  /* 0x0000000a09097209 */ /* 0x008fe20007810000 */
[----:B------:R-:W1:Y:S01]  /*38b0*/  SHFL.BFLY PT, R167, R20, 0x1, 0x1f ;  /* 0x0c201f0014a77f89 */ /* 0x000e6200000e0000 */
[----:B------:R-:W-:Y:S01]  /*38c0*/  FFMA.FTZ R180, R70, UR4, -R13 ;  /* 0x0000000446b47c23 */ /* 0x000fe2000801080d */
[----:B------:R-:W-:Y:S01]  /*38d0*/  IMAD R216, R3, 0x2, R0 ;  /* 0x0000000203d87824 */ /* 0x000fe200078e0200 */
[----:B------:R-:W2:Y:S01]  /*38e0*/  MUFU.EX2 R164, R164 ;  /* 0x000000a400a47308 */ /* 0x000ea20000000800 */
[----:B------:R-:W3:Y:S01]  /*38f0*/  SHFL.BFLY PT, R168, R9, 0x1, 0x1f ;  /* 0x0c201f0009a87f89 */ /* 0x000ee200000e0000 */
[----:B------:R-:W-:-:S02]  /*3900*/  VIADD R5, R220, 0xa020 ;  /* 0x0000a020dc057836 */ /* 0x000fc40000000000 */
[--C-:B------:R-:W-:Y:S01]  /*3910*/  FFMA.FTZ R195, R18, UR4, -R13.reuse ;  /* 0x0000000412c37c23 */ /* 0x100fe2000801080d */
[----:B------:R-:W-:Y:S01]  /*3920*/  @P6 VIADD R5, R15, 0xffffffe0 ;  /* 0xffffffe00f056836 */ /* 0x000fe20000000000 */
[----:B------:R-:W5:Y:S01]  /*3930*/  LDSM.16.MT88.4 R64, [R0+0xa000] ;  /* 0x00a000000040783b */ /* 0x000f620000004200 */
[--C-:B------:R-:W-:Y:S01]  /*3940*/  FFMA.FTZ R196, R16, UR4, -R13.reuse ;  /* 0x0000000410c47c23 */ /* 0x100fe2000801080d */
[--C-:B------:R-:W-:Y:S01]  /*3950*/  FFMA.FTZ R198, R14, UR4, -R13.reuse ;  /* 0x000000040ec67c23 */ /* 0x100fe2000801080d */
[----:B------:R-:W-:Y:S01]  /*3960*/  MUFU.EX2 R180, R180 ;  /* 0x000000b400b47308 */ /* 0x000fe20000000800 */
[----:B------:R-:W5:Y:S01]  /*3970*/  LDSM.16.MT88.4 R80, [R216+0xa000] ;  /* 0x00a00000d850783b */ /* 0x000f620000004200 */
[----:B------:R-:W-:Y:S01]  /*3980*/  FFMA.FTZ R237, R12, UR4, -R13 ;  /* 0x000000040ced7c23 */ /* 0x000fe2000801080d */
[----:B----4-:R-:W-:Y:S01]  /*3990*/  F2FP.F16.F32.PACK_AB R128, R182, R183 ;  /* 0x000000b7b680723e */ /* 0x010fe200000000ff */
[----:B------:R-:W-:Y:S01]  /*39a0*/  FADD.FTZ R182, R183, R182 ;  /* 0x000000b6b7b67221 */ /* 0x000fe20000010000 */
[----:B------:R-:W4:Y:S03]  /*39b0*/  LDSM.16.MT88.4 R144, [R217+0xb000] ;  /* 0x00b00000d990783b */ /* 0x000f260000004200 */
[----:B------:R-:W3:Y:S01]  /*39c0*/  MUFU.EX2 R185, R185 ;  /* 0x000000b900b97308 */ /* 0x000ee20000000800 */
[----:B------:R5:W4:Y:S01]  /*39d0*/  LDSM.16.MT88.4 R120, [R0+0xb000] ;  /* 0x00b000000078783b */ /* 0x000b220000004200 */
[----:B--2---:R-:W-:Y:S01]  /*39e0*/  F2FP.F16.F32.PACK_AB R130, R164, R181 ;  /* 0x000000b5a482723e */ /* 0x004fe200000000ff */
[----:B------:R-:W-:Y:S01]  /*39f0*/  FADD.FTZ R181, R181, R182 ;  /* 0x000000b6b5b57221 */ /* 0x000fe20000010000 */
[----:B-1----:R-:W-:Y:S01]  /*3a00*/  FMNMX.FTZ R167, R20, R167, !PT ;  /* 0x000000a714a77209 */ /* 0x002fe20007810000 */
[----:B------:R-:W-:Y:S02]  /*3a10*/  LDSM.16.MT88.4 R176, [R220+0xa800] ;  /* 0x00a80000dcb0783b */ /* 0x000fe40000004200 */
[----:B------:R-:W-:Y:S01]  /*3a20*/  FADD.FTZ R181, R164, R181 ;  /* 0x000000b5a4b57221 */ /* 0x000fe20000010000 */
[----:B------:R-:W-:Y:S01]  /*3a30*/  MUFU.EX2 R184, R184 ;  /* 0x000000b800b87308 */ /* 0x000fe20000000800 */
[----:B---3--:R-:W-:Y:S01]  /*3a40*/  FMNMX.FTZ R168, R9, R168, !PT ;  /* 0x000000a809a87209 */ /* 0x008fe20007810000 */
[----:B------:R-:W-:Y:S01]  /*3a50*/  FMUL.FTZ R204, R167, UR4 ;  /* 0x00000004a7cc7c20 */ /* 0x000fe20008410000 */
[----:B------:R-:W1:Y:S02]  /*3a60*/  LDSM.16.MT88.4 R8, [R216+0xb000] ;  /* 0x00b00000d808783b */ /* 0x000e640000004200 */
[C---:B------:R-:W-:Y:S01]  /*3a70*/  FSETP.NEU.FTZ.AND P0, PT, R168.reuse, -INF , PT ;  /* 0xff800000a800780b */ /* 0x040fe20003f1d000 */
[----:B------:R-:W-:Y:S01]  /*3a80*/  FMUL.FTZ R202, R168, UR4 ;  /* 0x00000004a8ca7c20 */ /* 0x000fe20008410000 */
[----:B------:R-:W2:Y:S01]  /*3a90*/  LDSM.16.MT88.4 R172, [R5+0x800] ;  /* 0x0008000005ac783b */ /* 0x000ea20000004200 */
[----:B------:R-:W3:Y:S01]  /*3aa0*/  MUFU.EX2 R169, R169 ;  /* 0x000000a900a97308 */ /* 0x000ee20000000800 */
[----:B------:R-:W-:Y:S01]  /*3ab0*/  F2FP.F16.F32.PACK_AB R129, R185, R180 ;  /* 0x000000b4b981723e */ /* 0x000fe200000000ff */
[----:B------:R-:W-:Y:S01]  /*3ac0*/  FADD.FTZ R185, R180, R185 ;  /* 0x000000b9b4b97221 */ /* 0x000fe20000010000 */
[----:B------:R-:W-:Y:S01]  /*3ad0*/  FSEL R202, R202, RZ, P0 ;  /* 0x000000ffcaca7208 */ /* 0x000fe20000000000 */
[----:B------:R-:W-:Y:S01]  /*3ae0*/  LDSM.16.MT88.4 R24, [R220+0xb800] ;  /* 0x00b80000dc18783b */ /* 0x000fe20000004200 */
[----:B------:R-:W-:-:S02]  /*3af0*/  FSETP.NEU.FTZ.AND P0, PT, R167, -INF , PT ;  /* 0xff800000a700780b */ /* 0x000fc40003f1d000 */
[----:B-----5:R-:W-:Y:S01]  /*3b00*/  IADD3 R0, PT, PT, R220, 0xa040, RZ ;  /* 0x0000a040dc007810 */ /* 0x020fe20007ffe0ff */
[--C-:B------:R-:W-:Y:S01]  /*3b10*/  FFMA.FTZ R191, R39, UR4, -R202.reuse ;  /* 0x0000000427bf7c23 */ /* 0x100fe200080108ca */
[----:B------:R-:W-:Y:S01]  /*3b20*/  @P5 IADD3 R0, PT, PT, R15, -0x40, RZ ;  /* 0xffffffc00f005810 */ /* 0x000fe20007ffe0ff */
[--C-:B------:R-:W-:Y:S01]  /*3b30*/  FFMA.FTZ R190, R73, UR4, -R202.reuse ;  /* 0x0000000449be7c23 */ /* 0x100fe200080108ca */
[----:B------:R-:W-:Y:S01]  /*3b40*/  FSEL R204, R204, RZ, P0 ;  /* 0x000000ffcccc7208 */ /* 0x000fe20000000000 */
[--C-:B------:R-:W-:Y:S01]  /*3b50*/  FFMA.FTZ R188, R47, UR4, -R202.reuse ;  /* 0x000000042fbc7c23 */ /* 0x100fe200080108ca */
[----:B------:R-:W-:Y:S01]  /*3b60*/  FFMA.FTZ R171, R45, UR4, -R202 ;  /* 0x000000042dab7c23 */ /* 0x000fe200080108ca */
[----:B------:R-:W-:Y:S01]  /*3b70*/  IMAD R213, R3, 0x2, R0 ;  /* 0x0000000203d57824 */ /* 0x000fe200078e0200 */
[----:B------:R-:W-:Y:S01]  /*3b80*/  LDSM.16.MT88.4 R16, [R5+0x1800] ;  /* 0x001800000510783b */ /* 0x000fe20000004200 */
[--C-:B------:R-:W-:Y:S01]  /*3b90*/  FFMA.FTZ R189, R35, UR4, -R204.reuse ;  /* 0x0000000423bd7c23 */ /* 0x100fe200080108cc */
[--C-:B------:R-:W-:Y:S01]  /*3ba0*/  FFMA.FTZ R186, R33, UR4, -R204.reuse ;  /* 0x0000000421ba7c23 */ /* 0x100fe200080108cc */
[--C-:B------:R-:W-:Y:S01]  /*3bb0*/  FFMA.FTZ R187, R37, UR4, -R204.reuse ;  /* 0x0000000425bb7c23 */ /* 0x100fe200080108cc */
[----:B------:R-:W-:Y:S01]  /*3bc0*/  FFMA.FTZ R170, R31, UR4, -R204 ;  /* 0x000000041faa7c23 */ /* 0x000fe200080108cc */
[----:B------:R-:W5:Y:S01]  /*3bd0*/  LDSM.16.MT88.4 R32, [R0+0x800] ;  /* 0x000800000020783b */ /* 0x000f620000004200 */
[----:B------:R-:W-:Y:S01]  /*3be0*/  MUFU.EX2 R191, R191 ;  /* 0x000000bf00bf7308 */ /* 0x000fe20000000800 */
[----:B---3--:R-:W-:Y:S01]  /*3bf0*/  F2FP.F16.F32.PACK_AB R131, R169, R184 ;  /* 0x000000b8a983723e */ /* 0x008fe200000000ff */
[--C-:B------:R-:W-:Y:S01]  /*3c00*/  FFMA.FTZ R3, R209, UR4, -R202.reuse ;  /* 0x00000004d1037c23 */ /* 0x100fe200080108ca */
[----:B------:R-:W3:Y:S01]  /*3c10*/  LDSM.16.MT88.4 R28, [R213+0x800] ;  /* 0x00080000d51c783b */ /* 0x000ee20000004200 */
[--C-:B------:R-:W-:Y:S01]  /*3c20*/  FFMA.FTZ R207, R207, UR4, -R202.reuse ;  /* 0x00000004cfcf7c23 */ /* 0x100fe200080108ca */
[--C-:B------:R-:W-:Y:S01]  /*3c30*/  FFMA.FTZ R197, R197, UR4, -R202.reuse ;  /* 0x00000004c5c57c23 */ /* 0x100fe200080108ca */
[----:B------:R-:W-:Y:S01]  /*3c40*/  FFMA.FTZ R200, R200, UR4, -R202 ;  /* 0x00000004c8c87c23 */ /* 0x000fe200080108ca */
[----:B------:R2:W3:Y:S01]  /*3c50*/  LDSM.16.MT88.4 R20, [R0+0x1800] ;  /* 0x001800000014783b */ /* 0x0004e20000004200 */
[----:B------:R-:W4:Y:S01]  /*3c60*/  MUFU.EX2 R190, R190 ;  /* 0x000000be00be7308 */ /* 0x000f220000000800 */
[--C-:B------:R-:W-:Y:S01]  /*3c70*/  FFMA.FTZ R199, R199, UR4, -R204.reuse ;  /* 0x00000004c7c77c23 */ /* 0x100fe200080108cc */
[--C-:B------:R-:W-:Y:S01]  /*3c80*/  FFMA.FTZ R202, R205, UR4, -R204.reuse ;  /* 0x00000004cdca7c23 */ /* 0x100fe200080108cc */
[----:B------:R-:W3:Y:S01]  /*3c90*/  LDSM.16.MT88.4 R12, [R213+0x1800] ;  /* 0x00180000d50c783b */ /* 0x000ee20000004200 */
[C---:B------:R-:W-:Y:S01]  /*3ca0*/  HMMA.16816.F32 R156, R128.reuse, R148, RZ ;  /* 0x00000094809c723c */ /* 0x040fe200000018ff */
[--C-:B------:R-:W-:Y:S01]  /*3cb0*/  FFMA.FTZ R201, R201, UR4, -R204.reuse ;  /* 0x00000004c9c97c23 */ /* 0x100fe200080108cc */
[----:B------:R-:W-:Y:S01]  /*3cc0*/  FFMA.FTZ R238, R203, UR4, -R204 ;  /* 0x00000004cbee7c23 */ /* 0x000fe200080108cc */
[----:B------:R-:W-:Y:S01]  /*3cd0*/  FADD.FTZ R184, R184, R185 ;  /* 0x000000b9b8b87221 */ /* 0x000fe20000010000 */
[----:B------:R-:W-:Y:S03]  /*3ce0*/  MUFU.EX2 R188, R188 ;  /* 0x000000bc00bc7308 */ /* 0x000fe60000000800 */
[----:B------:R-:W-:Y:S01]  /*3cf0*/  FADD.FTZ R184, R169, R184 ;  /* 0x000000b8a9b87221 */ /* 0x000fe20000010000 */
[----:B------:R-:W-:Y:S04]  /*3d00*/  HMMA.16816.F32 R40, R128, R48, RZ ;  /* 0x000000308028723c */ /* 0x000fe800000018ff */
[----:B------:R-:W1:Y:S01]  /*3d10*/  MUFU.EX2 R171, R171 ;  /* 0x000000ab00ab7308 */ /* 0x000e620000000800 */
[----:B----4-:R-:W-:Y:S01]  /*3d20*/  F2FP.F16.F32.PACK_AB R132, R190, R191 ;  /* 0x000000bfbe84723e */ /* 0x010fe200000000ff */
[----:B------:R-:W-:-:S02]  /*3d30*/  FADD.FTZ R191, R191, R190 ;  /* 0x000000bebfbf7221 */ /* 0x000fc40000010000 */
[C---:B------:R-:W-:Y:S04]  /*3d40*/  HMMA.16816.F32 R56, R128.reuse, R64, RZ ;  /* 0x000000408038723c */ /* 0x040fe800000018ff */
[----:B------:R-:W-:Y:S04]  /*3d50*/  MUFU.EX2 R189, R189 ;  /* 0x000000bd00bd7308 */ /* 0x000fe80000000800 */
[----:B------:R-:W-:Y:S04]  /*3d60*/  HMMA.16816.F32 R72, R128, R80, RZ ;  /* 0x000000508048723c */ /* 0x000fe800000018ff */
[----:B------:R-:W4:Y:S01]  /*3d70*/  MUFU.EX2 R186, R186 ;  /* 0x000000ba00ba7308 */ /* 0x000f220000000800 */
[----:B-1----:R-:W-:Y:S01]  /*3d80*/  F2FP.F16.F32.PACK_AB R134, R171, R188 ;  /* 0x000000bcab86723e */ /* 0x002fe200000000ff */
[----:B------:R-:W-:-:S02]  /*3d90*/  FADD.FTZ R188, R188, R191 ;  /* 0x000000bfbcbc7221 */ /* 0x000fc40000010000 */
[C---:B------:R-:W-:Y:S02]  /*3da0*/  HMMA.16816.F32 R88, R128.reuse, R96, RZ ;  /* 0x000000608058723c */ /* 0x040fe400000018ff */
[----:B------:R-:W-:Y:S02]  /*3db0*/  FADD.FTZ R188, R171, R188 ;  /* 0x000000bcabbc7221 */ /* 0x000fe40000010000 */
[----:B------:R-:W-:Y:S04]  /*3dc0*/  MUFU.EX2 R187, R187 ;  /* 0x000000bb00bb7308 */ /* 0x000fe80000000800 */
        /* <DEDUP_REMOVED lines=13> */
[C---:B------:R-:W-:Y:S04]  /*3ea0*/  HMMA.16816.F32 R44, R128.reuse, R50, RZ ;  /* 0x00000032802c723c */ /* 0x040fe800000018ff */
[----:B------:R-:W-:Y:S04]  /*3eb0*/  MUFU.EX2 R239, R239 ;  /* 0x000000ef00ef7308 */ /* 0x000fe80000000800 */
[C---:B------:R-:W-:Y:S04]  /*3ec0*/  HMMA.16816.F32 R60, R128.reuse, R66, RZ ;  /* 0x00000042803c723c */ /* 0x040fe800000018ff */
[----:B------:R-:W-:Y:S04]  /*3ed0*/  MUFU.EX2 R195, R195 ;  /* 0x000000c300c37308 */ /* 0x000fe80000000800 */
[C---:B------:R-:W-:Y:S04]  /*3ee0*/  HMMA.16816.F32 R76, R128.reuse, R82, RZ ;  /* 0x00000052804c723c */ /* 0x040fe800000018ff */
[----:B------:R-:W1:Y:S04]  /*3ef0*/  MUFU.EX2 R196, R196 ;  /* 0x000000c400c47308 */ /* 0x000e680000000800 */
[C---:B------:R-:W-:Y:S04]  /*3f00*/  HMMA.16816.F32 R92, R128.reuse, R98, RZ ;  /* 0x00000062805c723c */ /* 0x040fe800000018ff */
[----:B------:R-:W-:Y:S04]  /*3f10*/  MUFU.EX2 R198, R198 ;  /* 0x000000c600c67308 */ /* 0x000fe80000000800 */
[C---:B------:R-:W-:Y:S04]  /*3f20*/  HMMA.16816.F32 R108, R128.reuse, R146, RZ ;  /* 0x00000092806c723c */ /* 0x040fe800000018ff */
[----:B------:R-:W5:Y:S04]  /*3f30*/  MUFU.EX2 R237, R237 ;  /* 0x000000ed00ed7308 */ /* 0x000f680000000800 */
[C---:B------:R-:W-:Y:S04]  /*3f40*/  HMMA.16816.F32 R140, R128.reuse, R122, RZ ;  /* 0x0000007a808c723c */ /* 0x040fe800000018ff */
[----:B------:R-:W-:Y:S04]  /*3f50*/  MUFU.EX2 R3, R3 ;  /* 0x0000000300037308 */ /* 0x000fe80000000800 */
[----:B------:R-:W-:Y:S04]  /*3f60*/  HMMA.16816.F32 R128, R128, R10, RZ ;  /* 0x0000000a8080723c */ /* 0x000fe800000018ff */
[----:B--2---:R-:W2:Y:S04]  /*3f70*/  MUFU.EX2 R0, R207 ;  /* 0x000000cf00007308 */ /* 0x004ea80000000800 */
[C---:B------:R-:W-:Y:S04]  /*3f80*/  HMMA.16816.F32 R160, R132.reuse, R148, RZ ;  /* 0x0000009484a0723c */ /* 0x040fe800000018ff */
[----:B------:R-:W-:Y:S04]  /*3f90*/  MUFU.EX2 R199, R199 ;  /* 0x000000c700c77308 */ /* 0x000fe80000000800 */
[C---:B------:R-:W-:Y:S04]  /*3fa0*/  HMMA.16816.F32 R36, R132.reuse, R48, RZ ;  /* 0x000000308424723c */ /* 0x040fe800000018ff */
[----:B------:R-:W2:Y:S04]  /*3fb0*/  MUFU.EX2 R202, R202 ;  /* 0x000000ca00ca7308 */ /* 0x000ea80000000800 */
        /* <DEDUP_REMOVED lines=8> */
[C---:B------:R-:W-:Y:S08]  /*4040*/  HMMA.16816.F32 R112, R132.reuse, R120, RZ ;  /* 0x000000788470723c */ /* 0x040ff000000018ff */
        /* <DEDUP_REMOVED lines=8> */
[----:B----4-:R-:W-:Y:S01]  /*40d0*/  F2FP.F16.F32.PACK_AB R8, R193, R192 ;  /* 0x000000c0c108723e */ /* 0x010fe200000000ff */
[----:B------:R-:W-:Y:S01]  /*40e0*/  FADD.FTZ R192, R192, R181 ;  /* 0x000000b5c0c07221 */ /* 0x000fe20000010000 */
[----:B-1----:R-:W-:Y:S01]  /*40f0*/  F2FP.F16.F32.PACK_AB R9, R196, R195 ;  /* 0x000000c3c409723e */ /* 0x002fe200000000ff */
[----:B------:R-:W-:-:S02]  /*4100*/  FADD.FTZ R195, R195, R184 ;  /* 0x000000b8c3c37221 */ /* 0x000fc40000010000 */
[----:B------:R-:W-:Y:S02]  /*4110*/  FADD.FTZ R193, R193, R192 ;  /* 0x000000c0c1c17221 */ /* 0x000fe40000010000 */
[----:B------:R-:W-:Y:S01]  /*4120*/  HMMA.16816.F32 R132, R132, R10, RZ ;  /* 0x0000000a8484723c */ /* 0x000fe200000018ff */
[----:B------:R-:W-:Y:S01]  /*4130*/  F2FP.F16.F32.PACK_AB R10, R239, R194 ;  /* 0x000000c2ef0a723e */ /* 0x000fe200000000ff */
[----:B------:R-:W-:Y:S01]  /*4140*/  FADD.FTZ R195, R196, R195 ;  /* 0x000000c3c4c37221 */ /* 0x000fe20000010000 */
[----:B-----5:R-:W-:Y:S01]  /*4150*/  F2FP.F16.F32.PACK_AB R11, R237, R198 ;  /* 0x000000c6ed0b723e */ /* 0x020fe200000000ff */
[----:B------:R-:W-:Y:S02]  /*4160*/  FADD.FTZ R194, R194, R193 ;  /* 0x000000c1c2c27221 */ /* 0x000fe40000010000 */
[----:B------:R-:W-:Y:S02]  /*4170*/  FADD.FTZ R198, R198, R195 ;  /* 0x000000c3c6c67221 */ /* 0x000fe40000010000 */
[----:B------:R-:W-:-:S02]  /*4180*/  FADD.FTZ R239, R239, R194 ;  /* 0x000000c2efef7221 */ /* 0x000fc40000010000 */
[----:B------:R-:W-:Y:S01]  /*4190*/  HMMA.16816.F32 R156, R8, R176, R156 ;  /* 0x000000b0089c723c */ /* 0x000fe2000000189c */
[----:B------:R-:W-:-:S07]  /*41a0*/  FADD.FTZ R237, R237, R198 ;  /* 0x000000c6eded7221 */ /* 0x000fce0000010000 */
        /* <DEDUP_REMOVED lines=15> */
[----:B--2---:R-:W-:Y:S01]  /*42a0*/  F2FP.F16.F32.PACK_AB R8, R0, R3 ;  /* 0x000000030008723e */ /* 0x004fe200000000ff */
[----:B------:R-:W-:Y:S01]  /*42b0*/  FADD.FTZ R3, R3, R188 ;  /* 0x000000bc03037221 */ /* 0x000fe20000010000 */
[----:B------:R-:W-:Y:S01]  /*42c0*/  F2FP.F16.F32.PACK_AB R9, R202, R199 ;  /* 0x000000c7ca09723e */ /* 0x000fe200000000ff */
[----:B------:R-:W-:Y:S01]  /*42d0*/  FADD.FTZ R199, R199, R170 ;  /* 0x000000aac7c77221 */ /* 0x000fe20000010000 */
[----:B------:R-:W-:Y:S01]  /*42e0*/  F2FP.F16.F32.PACK_AB R10, R200, R197 ;  /* 0x000000c5c80a723e */ /* 0x000fe200000000ff */
[----:B------:R-:W-:Y:S01]  /*42f0*/  FADD.FTZ R0, R0, R3 ;  /* 0x0000000300007221 */ /* 0x000fe20000010000 */
[----:B------:R-:W-:Y:S01]  /*4300*/  F2FP.F16.F32.PACK_AB R11, R238, R201 ;  /* 0x000000c9ee0b723e */ /* 0x000fe200000000ff */
[----:B------:R-:W-:-:S02]  /*4310*/  FADD.FTZ R202, R202, R199 ;  /* 0x000000c7caca7221 */ /* 0x000fc40000010000 */
[----:B------:R-:W-:Y:S02]  /*4320*/  FADD.FTZ R197, R197, R0 ;  /* 0x00000000c5c57221 */ /* 0x000fe40000010000 */
[----:B------:R-:W-:Y:S02]  /*4330*/  FADD.FTZ R201, R201, R202 ;  /* 0x000000cac9c97221 */ /* 0x000fe40000010000 */
[----:B------:R-:W-:Y:S01]  /*4340*/  HMMA.16816.F32 R160, R8, R176, R160 ;  /* 0x000000b008a0723c */ /* 0x000fe200000018a0 */
[----:B------:R-:W-:Y:S01]  /*4350*/  FADD.FTZ R241, R200, R197 ;  /* 0x000000c5c8f17221 */ /* 0x000fe20000010000 */
[----:B------:R-:W-:-:S06]  /*4360*/  FADD.FTZ R238, R238, R201 ;  /* 0x000000c9eeee7221 */ /* 0x000fcc0000010000 */
        /* <DEDUP_REMOVED lines=16> */
[----:B------:R-:W-:-:S15]  /*4470*/  @!P1 BRA `(.L_x_1064) ;  /* 0x0000002000909947 */ /* 0x000fde0003800000 */
[----:B------:R-:W-:Y:S01]  /*4480*/  MOV R219, 0x40 ;  /* 0x0000004000db7802 */ /* 0x000fe20000000f00 */
[----:B------:R-:W-:Y:S01]  /*4490*/  IMAD.SHL.U32 R235, R6, 0x10, RZ ;  /* 0x0000001006eb7824 */ /* 0x000fe200078e00ff */
[----:B------:R-:W-:Y:S01]  /*44a0*/  LEA.HI.SX32 R236, R2, 0xfffffffe, 0x1b ;  /* 0xfffffffe02ec7811 */ /* 0x000fe200078fdaff */
[----:B------:R-:W-:Y:S01]  /*44b0*/  IMAD.MOV.U32 R0, RZ, RZ, R165 ;  /* 0x000000ffff007224 */ /* 0x000fe200078e00a5 */
[----:B------:R-:W-:Y:S01]  /*44c0*/  SEL R219, R219, 0xffffffc0, !P5 ;  /* 0xffffffc0dbdb7807 */ /* 0x000fe20006800000 */
[----:B------:R-:W-:Y:S01]  /*44d0*/  IMAD.MOV.U32 R3, RZ, RZ, R166 ;  /* 0x000000ffff037224 */ /* 0x000fe200078e00a6 */
[----:B------:R-:W-:Y:S01]  /*44e0*/  SHF.L.U64.HI R234, R6, 0x4, R7 ;  /* 0x0000000406ea7819 */ /* 0x000fe20000010207 */
[----:B------:R-:W-:Y:S01]  /*44f0*/  IMAD.MOV.U32 R169, RZ, RZ, R168 ;  /* 0x000000ffffa97224 */ /* 0x000fe200078e00a8 */
[----:B------:R-:W-:Y:S01]  /*4500*/  IADD3 R215, PT, PT, R4, R219, RZ ;  /* 0x000000db04d77210 */ /* 0x000fe20007ffe0ff */
[C---:B------:R-:W-:Y:S01]  /*4510*/  VIADD R212, R5.reuse, 0x1800 ;  /* 0x0000180005d47836 */ /* 0x040fe20000000000 */
[----:B------:R-:W-:Y:S01]  /*4520*/  MOV R2, R167 ;  /* 0x000000a700027202 */ /* 0x000fe20000000f00 */
[----:B------:R-:W-:Y:S01]  /*4530*/  VIADD R242, R220, 0xa040 ;  /* 0x0000a040dcf27836 */ /* 0x000fe20000000000 */
[----:B------:R-:W-:Y:S01]  /*4540*/  IADD3 R214, PT, PT, R5, 0x800, RZ ;  /* 0x0000080005d67810 */ /* 0x000fe20007ffe0ff */
[----:B------:R-:W-:Y:S01]  /*4550*/  IMAD.IADD R219, R224, 0x1, R219 ;  /* 0x00000001e0db7824 */ /* 0x000fe200078e02db */
[----:B------:R-:W-:Y:S01]  /*4560*/  IADD3 R240, PT, PT, R220, 0xa000, RZ ;  /* 0x0000a000dcf07810 */ /* 0x000fe20007ffe0ff */
[C---:B------:R-:W-:Y:S01]  /*4570*/  VIADD R244, R215.reuse, 0x8020 ;  /* 0x00008020d7f47836 */ /* 0x040fe20000000000 */
[----:B------:R-:W-:Y:S01]  /*4580*/  IADD3 R243, PT, PT, R215, 0x8000, RZ ;  /* 0x00008000d7f37810 */ /* 0x000fe20007ffe0ff */
[----:B------:R-:W1:Y:S01]  /*4590*/  LDCU UR4, c[0x0][0x45c] ;  /* 0x00008b80ff0477ac */ /* 0x000e620008000800 */
[----:B------:R-:W2:Y:S01]  /*45a0*/  LDCU.64 UR6, c[0x0][0x3c0] ;  /* 0x00007800ff0677ac */ /* 0x000ea20008000a00 */
[----:B------:R-:W-:Y:S05]  /*45b0*/  BRA `(.L_x_1065) ;  /* 0x0000000000547947 */ /* 0x000fea0003800000 */
.L_x_1067:
[----:B------:R-:W1:Y:S01]  /*45c0*/  LDC.64 R164, c[0x0][0x3b8] ;  /* 0x0000ee00ffa47b82 */ /* 0x000e620000000a00 */
[----:B------:R-:W-:Y:S04]  /*45d0*/  VIADD R173, R236, 0xffffffff ;  /* 0xffffffffecad7836 */ /* 0x000fe80000000000 */
[C---:B-1----:R-:W-:Y:S04]  /*45e0*/  IMAD.WIDE.U32 R166, R173.reuse, R164, RZ ;  /* 0x000000a4ada67225 */ /* 0x042fe800078e00ff */
[----:B------:R-:W-:Y:S01]  /*45f0*/  IMAD R167, R173, R165, R167 ;  /* 0x000000a5ada77224 */ /* 0x000fe200078e02a7 */
[C---:B------:R-:W-:Y:S01]  /*4600*/  LEA R174, P1, R166.reuse, R229, 0x6 ;  /* 0x000000e5a6ae7211 */ /* 0x040fe200078230ff */
[C---:B------:R-:W-:Y:S03]  /*4610*/  IMAD.SHL.U32 R173, R166.reuse, 0x20, RZ ;  /* 0x00000020a6ad7824 */ /* 0x040fe600078e00ff */
[--C-:B------:R-:W-:Y:S02]  /*4620*/  SHF.L.U64.HI R168, R166, 0x5, R167.reuse ;  /* 0x00000005a6a87819 */ /* 0x100fe400000102a7 */
[----:B------:R-:W-:Y:S02]  /*4630*/  LEA R172, P0, R164, R173, 0x4 ;  /* 0x000000ada4ac7211 */ /* 0x000fe400078020ff */
[----:B------:R-:W-:Y:S02]  /*4640*/  LEA.HI.X R175, R166, R228, R167, 0x6, P1 ;  /* 0x000000e4a6af7211 */ /* 0x000fe400008f34a7 */
[----:B------:R-:W-:Y:S02]  /*4650*/  LEA.HI.X R165, R164, R168, R165, 0x4, P0 ;  /* 0x000000a8a4a57211 */ /* 0x000fe400000f24a5 */
[C---:B------:R-:W-:Y:S01]  /*4660*/  LEA R176, P0, R172.reuse, R229, 0x1 ;  /* 0x000000e5acb07211 */ /* 0x040fe200078008ff */
[----:B------:R-:W-:Y:S01]  /*4670*/  @!PT LDS RZ, [RZ] ;  /* 0x00000000fffff984 */ /* 0x000fe20000000800 */
[----:B------:R-:W-:Y:S01]  /*4680*/  @!PT LDS RZ, [RZ] ;  /* 0x00000000fffff984 */ /* 0x000fe20000000800 */
[----:B------:R-:W-:Y:S01]  /*4690*/  @!PT LDS RZ, [RZ] ;  /* 0x00000000fffff984 */ /* 0x000fe20000000800 */
[----:B------:R1:W-:Y:S03]  /*46a0*/  LDGSTS.E.BYPASS.LTC128B.128 [R233+0x8000], desc[UR16][R174.64] ;  /* 0x08000000aee97fae */ /* 0x0003e6000b981a10 */
[----:B------:R-:W-:Y:S01]  /*46b0*/  LEA.HI.X R177, R172, R228, R165, 0x1, P0 ;  /* 0x000000e4acb17211 */ /* 0x000fe200000f0ca5 */
[----:B------:R1:W-:Y:S04]  /*46c0*/  LDGSTS.E.BYPASS.LTC128B.128 [R233+0x9000], desc[UR16][R174.64+0x80] ;  /* 0x09000080aee97fae */ /* 0x0003e8000b981a10 */
[----:B------:R1:W-:Y:S04]  /*46d0*/  LDGSTS.E.BYPASS.LTC128B.128 [R233+0x8800], desc[UR16][R176.64] ;  /* 0x08800000b0e97fae */ /* 0x0003e8000b981a10 */
[----:B------:R1:W-:Y:S04]  /*46e0*/  LDGSTS.E.BYPASS.LTC128B.128 [R233+0x9800], desc[UR16][R176.64+0x80] ;  /* 0x09800080b0e97fae */ /* 0x0003e8000b981a10 */
[----:B------:R-:W0:Y:S01]  /*46f0*/  LDGDEPBAR ;  /* 0x00000000000079af */ /* 0x000e220000000000 */
[----:B------:R-:W-:Y:S05]  /*4700*/  BRA `(.L_x_1066) ;  /* 0x0000000800047947 */ /* 0x000fea0003800000 */
.L_x_1065:
[----:B------:R-:W-:Y:S04]  /*4710*/  DEPBAR.LE SB0, 0x0 ;  /* 0x000080000000791a */ /* 0x000fe80000000000 */
[----:B------:R-:W-:Y:S01]  /*4720*/  BAR.SYNC.DEFER_BLOCKING 0x0 ;  /* 0x0000000000007b1d */ /* 0x000fe20000010000 */
[C---:B--2---:R-:W-:Y:S04]  /*4730*/  IMAD.WIDE.U32 R170, R236.reuse, UR6, RZ ;  /* 0x00000006ecaa7c25 */ /* 0x044fe8000f8e00ff */
[----:B------:R-:W-:Y:S01]  /*4740*/  IMAD R171, R236, UR7, R171 ;  /* 0x00000007ecab7c24 */ /* 0x000fe2000f8e02ab */
[C---:B------:R-:W-:Y:S01]  /*4750*/  LEA R250, P1, R170.reuse, R227, 0x6 ;  /* 0x000000e3aafa7211 */ /* 0x040fe200078230ff */
[----:B------:R-:W-:Y:S01]  /*4760*/  IMAD.MOV.U32 R168, RZ, RZ, R244 ;  /* 0x000000ffffa87224 */ /* 0x000fe200078e00f4 */
[C---:B------:R-:W-:Y:S01]  /*4770*/  LEA R246, P0, R170.reuse, R235, 0x5 ;  /* 0x000000ebaaf67211 */ /* 0x040fe200078028ff */
[----:B------:R-:W-:Y:S01]  /*4780*/  @P6 VIADD R168, R243, 0xffffffe0 ;  /* 0xffffffe0f3a86836 */ /* 0x000fe20000000000 */
[C-C-:B------:R-:W-:Y:S02]  /*4790*/  LEA.HI.X R251, R170.reuse, R226, R171.reuse, 0x6, P1 ;  /* 0x000000e2aafb7211 */ /* 0x140fe400008f34ab */
[----:B------:R-:W-:Y:S02]  /*47a0*/  LEA.HI.X R245, R170, R234, R171, 0x5, P0 ;  /* 0x000000eaaaf57211 */ /* 0x000fe400000f2cab */
[C---:B------:R-:W-:Y:S04]  /*47b0*/  LEA R248, P0, R246.reuse, R227, 0x1 ;  /* 0x000000e3f6f87211 */ /* 0x040fe800078008ff */
[----:B------:R-:W-:Y:S02]  /*47c0*/  LEA.HI.X R249, R246, R226, R245, 0x1, P0 ;  /* 0x000000e2f6f97211 */ /* 0x000fe400000f0cf5 */
[----:B------:R-:W-:Y:S01]  /*47d0*/  ISETP.NE.AND P0, PT, R236, RZ, PT ;  /* 0x000000ffec00720c */ /* 0x000fe20003f05270 */
[----:B------:R-:W-:Y:S01]  /*47e0*/  @!PT LDS RZ, [RZ] ;  /* 0x00000000fffff984 */ /* 0x000fe20000000800 */
[----:B------:R-:W-:Y:S01]  /*47f0*/  @!PT LDS RZ, [RZ] ;  /* 0x00000000fffff984 */ /* 0x000fe20000000800 */
[----:B------:R-:W-:Y:S01]  /*4800*/  @!PT LDS RZ, [RZ] ;  /* 0x00000000fffff984 */ /* 0x000fe20000000800 */
[----:B------:R2:W-:Y:S05]  /*4810*/  LDGSTS.E.BYPASS.LTC128B.128 [R233+0xa000], desc[UR16][R250.64] ;  /* 0x0a000000fae97fae */ /* 0x0005ea000b981a10 */
[----:B------:R2:W-:Y:S05]  /*4820*/  LDGSTS.E.BYPASS.LTC128B.128 [R233+0xb000], desc[UR16][R250.64+0x80] ;  /* 0x0b000080fae97fae */ /* 0x0005ea000b981a10 */
[----:B------:R2:W-:Y:S05]  /*4830*/  LDGSTS.E.BYPASS.LTC128B.128 [R233+0xa800], desc[UR16][R248.64] ;  /* 0x0a800000f8e97fae */ /* 0x0005ea000b981a10 */
[----:B------:R2:W-:Y:S05]  /*4840*/  LDGSTS.E.BYPASS.LTC128B.128 [R233+0xb800], desc[UR16][R248.64+0x80] ;  /* 0x0b800080f8e97fae */ /* 0x0005ea000b981a10 */
[----:B------:R-:W-:Y:S05]  /*4850*/  LDSM.16.M88.4 R164, [R224] ;  /* 0x00000000e0a4783b */ /* 0x000fea0000000200 */
[----:B------:R-:W3:Y:S05]  /*4860*/  LDSM.16.M88.4 R172, [R223+UR5+0x8000] ;  /* 0x00800005dfac783b */ /* 0x000eea0008000200 */
[----:B------:R-:W4:Y:S05]  /*4870*/  LDSM.16.M88.4 R176, [R224+0x2000] ;  /* 0x00200000e0b0783b */ /* 0x000f2a0000000200 */
[----:B------:R-:W5:Y:S05]  /*4880*/  LDSM.16.M88.4 R180, [R223+UR5+0x8800] ;  /* 0x00880005dfb4783b */ /* 0x000f6a0008000200 */
[----:B------:R-:W0:Y:S05]  /*4890*/  LDGDEPBAR ;  /* 0x00000000000079af */ /* 0x000e2a0000000000 */
[----:B------:R-:W-:Y:S05]  /*48a0*/  LDSM.16.M88.4 R184, [R222] ;  /* 0x00000000deb8783b */ /* 0x000fea0000000200 */
[----:B------:R-:W1:Y:S05]  /*48b0*/  LDSM.16.M88.4 R188, [R218+0x8000] ;  /* 0x00800000dabc783b */ /* 0x000e6a0000000200 */
[----:B------:R-:W2:Y:S05]  /*48c0*/  LDSM.16.M88.4 R192, [R222+0x2000] ;  /* 0x00200000dec0783b */ /* 0x000eaa0000000200 */
[----:B------:R-:W2:Y:S05]  /*48d0*/  LDSM.16.M88.4 R196, [R218+0x8800] ;  /* 0x00880000dac4783b */ /* 0x000eaa0000000200 */
[----:B------:R-:W-:Y:S01]  /*48e0*/  LDSM.16.M88.4 R200, [R168] ;  /* 0x00000000a8c8783b */ /* 0x000fe20000000200 */
[-C--:B---3--:R-:W-:Y:S04]  /*48f0*/  HMMA.16816.F32 R4, R164, R172.reuse, RZ ;  /* 0x000000aca404723c */ /* 0x088fe800000018ff */
[----:B------:R-:W-:Y:S04]  /*4900*/  LDSM.16.M88.4 R204, [R221+0x2000] ;  /* 0x00200000ddcc783b */ /* 0x000fe80000000200 */
[C---:B----4-:R-:W-:Y:S01]  /*4910*/  HMMA.16816.F32 R8, R176.reuse, R172, RZ ;  /* 0x000000acb008723c */ /* 0x050fe200000018ff */
[----:B------:R-:W-:Y:S07]  /*4920*/  LDSM.16.M88.4 R208, [R168+0x800] ;  /* 0x00080000a8d0783b */ /* 0x000fee0000000200 */
[-C--:B------:R-:W-:Y:S08]  /*4930*/  HMMA.16816.F32 R12, R176, R174.reuse, RZ ;  /* 0x000000aeb00c723c */ /* 0x080ff000000018ff */
[C---:B------:R-:W-:Y:S01]  /*4940*/  HMMA.16816.F32 R16, R164.reuse, R174, RZ ;  /* 0x000000aea410723c */ /* 0x040fe200000018ff */
[----:B------:R-:W-:Y:S07]  /*4950*/  LDSM.16.M88.4 R172, [R215+0x8000] ;  /* 0x00800000d7ac783b */ /* 0x000fee0000000200 */
[-C--:B-----5:R-:W-:Y:S08]  /*4960*/  HMMA.16816.F32 R20, R164, R180.reuse, RZ ;  /* 0x000000b4a414723c */ /* 0x0a0ff000000018ff */
[C---:B------:R-:W-:Y:S08]  /*4970*/  HMMA.16816.F32 R24, R176.reuse, R180, RZ ;  /* 0x000000b4b018723c */ /* 0x040ff000000018ff */
[-C--:B------:R-:W-:Y:S01]  /*4980*/  HMMA.16816.F32 R28, R176, R182.reuse, RZ ;  /* 0x000000b6b01c723c */ /* 0x080fe200000018ff */
[----:B------:R-:W-:Y:S07]  /*4990*/  LDSM.16.M88.4 R176, [R219+0x2000] ;  /* 0x00200000dbb0783b */ /* 0x000fee0000000200 */
[----:B------:R-:W-:Y:S01]  /*49a0*/  HMMA.16816.F32 R32, R164, R182, RZ ;  /* 0x000000b6a420723c */ /* 0x000fe200000018ff */
[----:B------:R-:W3:Y:S05]  /*49b0*/  LDSM.16.M88.4 R164, [R219] ;  /* 0x00000000dba4783b */ /* 0x000eea0000000200 */
[----:B------:R-:W4:Y:S02]  /*49c0*/  LDSM.16.M88.4 R180, [R215+0x8800] ;  /* 0x00880000d7b4783b */ /* 0x000f240000000200 */
[-C--:B-1----:R-:W-:Y:S08]  /*49d0*/  HMMA.16816.F32 R4, R184, R188.reuse, R4 ;  /* 0x000000bcb804723c */ /* 0x082ff00000001804 */
[C---:B--2---:R-:W-:Y:S08]  /*49e0*/  HMMA.16816.F32 R8, R192.reuse, R188, R8 ;  /* 0x000000bcc008723c */ /* 0x044ff00000001808 */
[-C--:B------:R-:W-:Y:S08]  /*49f0*/  HMMA.16816.F32 R12, R192, R190.reuse, R12 ;  /* 0x000000bec00c723c */ /* 0x080ff0000000180c */
[C---:B------:R-:W-:Y:S01]  /*4a00*/  HMMA.16816.F32 R16, R184.reuse, R190, R16 ;  /* 0x000000beb810723c */ /* 0x040fe20000001810 */
[----:B------:R-:W1:Y:S07]  /*4a10*/  LDSM.16.M88.4 R188, [R221] ;  /* 0x00000000ddbc783b */ /* 0x000e6e0000000200 */
[-C--:B------:R-:W-:Y:S08]  /*4a20*/  HMMA.16816.F32 R20, R184, R196.reuse, R20 ;  /* 0x000000c4b814723c */ /* 0x080ff00000001814 */
[C---:B------:R-:W-:Y:S08]  /*4a30*/  HMMA.16816.F32 R24, R192.reuse, R196, R24 ;  /* 0x000000c4c018723c */ /* 0x040ff00000001818 */
[-C--:B------:R-:W-:Y:S01]  /*4a40*/  HMMA.16816.F32 R28, R192, R198.reuse, R28 ;  /* 0x000000c6c01c723c */ /* 0x080fe2000000181c */
[----:B------:R-:W-:Y:S07]  /*4a50*/  LDSM.16.M88.4 R192, [R224+0x6000] ;  /* 0x00600000e0c0783b */ /* 0x000fee0000000200 */
[----:B------:R-:W-:Y:S01]  /*4a60*/  HMMA.16816.F32 R32, R184, R198, R32 ;  /* 0x000000c6b820723c */ /* 0x000fe20000001820 */
[----:B------:R-:W-:Y:S05]  /*4a70*/  LDSM.16.M88.4 R184, [R223+UR5+0x9000] ;  /* 0x00900005dfb8783b */ /* 0x000fea0008000200 */
[----:B------:R-:W-:Y:S02]  /*4a80*/  LDSM.16.M88.4 R196, [R223+UR5+0x9800] ;  /* 0x00980005dfc4783b */ /* 0x000fe40008000200 */
[-C--:B---3--:R-:W-:Y:S08]  /*4a90*/  HMMA.16816.F32 R4, R164, R172.reuse, R4 ;  /* 0x000000aca404723c */ /* 0x088ff00000001804 */
[C---:B------:R-:W-:Y:S08]  /*4aa0*/  HMMA.16816.F32 R8, R176.reuse, R172, R8 ;  /* 0x000000acb008723c */ /* 0x040ff00000001808 */
[-C--:B------:R-:W-:Y:S08]  /*4ab0*/  HMMA.16816.F32 R12, R176, R174.reuse, R12 ;  /* 0x000000aeb00c723c */ /* 0x080ff0000000180c */
[C---:B------:R-:W-:Y:S01]  /*4ac0*/  HMMA.16816.F32 R16, R164.reuse, R174, R16 ;  /* 0x000000aea410723c */ /* 0x040fe20000001810 */
[----:B------:R-:W2:Y:S07]  /*4ad0*/  LDSM.16.M88.4 R172, [R224+0x4000] ;  /* 0x00400000e0ac783b */ /* 0x000eae0000000200 */
[-C--:B----4-:R-:W-:Y:S08]  /*4ae0*/  HMMA.16816.F32 R20, R164, R180.reuse, R20 ;  /* 0x000000b4a414723c */ /* 0x090ff00000001814 */
[C---:B------:R-:W-:Y:S08]  /*4af0*/  HMMA.16816.F32 R24, R176.reuse, R180, R24 ;  /* 0x000000b4b018723c */ /* 0x040ff00000001818 */
[-C--:B------:R-:W-:Y:S01]  /*4b00*/  HMMA.16816.F32 R28, R176, R182.reuse, R28 ;  /* 0x000000b6b01c723c */ /* 0x080fe2000000181c */
[----:B------:R-:W-:Y:S07]  /*4b10*/  LDSM.16.M88.4 R176, [R218+0x9000] ;  /* 0x00900000dab0783b */ /* 0x000fee0000000200 */
[----:B------:R-:W-:Y:S01]  /*4b20*/  HMMA.16816.F32 R32, R164, R182, R32 ;  /* 0x000000b6a420723c */ /* 0x000fe20000001820 */
[----:B------:R-:W3:Y:S05]  /*4b30*/  LDSM.16.M88.4 R164, [R222+0x4000] ;  /* 0x00400000dea4783b */ /* 0x000eea0000000200 */
[----:B------:R-:W4:Y:S02]  /*4b40*/  LDSM.16.M88.4 R180, [R222+0x6000] ;  /* 0x00600000deb4783b */ /* 0x000f240000000200 */
        /* <DEDUP_REMOVED lines=8> */
[----:B------:R-:W-:Y:S07]  /*4bd0*/  LDSM.16.M88.4 R204, [R219+0x6000] ;  /* 0x00600000dbcc783b */ /* 0x000fee0000000200 */
[----:B------:R-:W-:Y:S01]  /*4be0*/  HMMA.16816.F32 R32, R188, R210, R32 ;  /* 0x000000d2bc20723c */ /* 0x000fe20000001820 */
[----:B------:R-:W-:Y:S05]  /*4bf0*/  LDSM.16.M88.4 R188, [R215+0x9000] ;  /* 0x00900000d7bc783b */ /* 0x000fea0000000200 */
[----:B------:R-:W-:Y:S02]  /*4c00*/  LDSM.16.M88.4 R208, [R168+0x1800] ;  /* 0x00180000a8d0783b */ /* 0x000fe40000000200 */
[-C--:B--2---:R-:W-:Y:S08]  /*4c10*/  HMMA.16816.F32 R4, R172, R184.reuse, R4 ;  /* 0x000000b8ac04723c */ /* 0x084ff00000001804 */
[C---:B------:R-:W-:Y:S08]  /*4c20*/  HMMA.16816.F32 R8, R192.reuse, R184, R8 ;  /* 0x000000b8c008723c */ /* 0x040ff00000001808 */
[-C--:B------:R-:W-:Y:S08]  /*4c30*/  HMMA.16816.F32 R12, R192, R186.reuse, R12 ;  /* 0x000000bac00c723c */ /* 0x080ff0000000180c */
[C---:B------:R-:W-:Y:S01]  /*4c40*/  HMMA.16816.F32 R16, R172.reuse, R186, R16 ;  /* 0x000000baac10723c */ /* 0x040fe20000001810 */
[----:B------:R-:W2:Y:S07]  /*4c50*/  LDSM.16.M88.4 R184, [R219+0x4000] ;  /* 0x00400000dbb8783b */ /* 0x000eae0000000200 */
[-C--:B------:R-:W-:Y:S08]  /*4c60*/  HMMA.16816.F32 R20, R172, R196.reuse, R20 ;  /* 0x000000c4ac14723c */ /* 0x080ff00000001814 */
[C---:B------:R-:W-:Y:S08]  /*4c70*/  HMMA.16816.F32 R24, R192.reuse, R196, R24 ;  /* 0x000000c4c018723c */ /* 0x040ff00000001818 */
[-C--:B------:R-:W-:Y:S01]  /*4c80*/  HMMA.16816.F32 R28, R192, R198.reuse, R28 ;  /* 0x000000c6c01c723c */ /* 0x080fe2000000181c */
[----:B------:R-:W5:Y:S07]  /*4c90*/  LDSM.16.M88.4 R192, [R215+0x9800] ;  /* 0x00980000d7c0783b */ /* 0x000f6e0000000200 */
[----:B------:R-:W-:Y:S01]  /*4ca0*/  HMMA.16816.F32 R32, R172, R198, R32 ;  /* 0x000000c6ac20723c */ /* 0x000fe20000001820 */
[----:B------:R-:W-:Y:S05]  /*4cb0*/  LDSM.16.M88.4 R172, [R221+0x4000] ;  /* 0x00400000ddac783b */ /* 0x000fea0000000200 */
[----:B------:R-:W-:Y:S02]  /*4cc0*/  LDSM.16.M88.4 R196, [R221+0x6000] ;  /* 0x00600000ddc4783b */ /* 0x000fe40000000200 */
[-C--:B---3--:R-:W-:Y:S08]  /*4cd0*/  HMMA.16816.F32 R4, R164, R176.reuse, R4 ;  /* 0x000000b0a404723c */ /* 0x088ff00000001804 */
[C---:B----4-:R-:W-:Y:S08]  /*4ce0*/  HMMA.16816.F32 R8, R180.reuse, R176, R8 ;  /* 0x000000b0b408723c */ /* 0x050ff00000001808 */
[-C--:B------:R-:W-:Y:S08]  /*4cf0*/  HMMA.16816.F32 R12, R180, R178.reuse, R12 ;  /* 0x000000b2b40c723c */ /* 0x080ff0000000180c */
[C---:B------:R-:W-:Y:S01]  /*4d00*/  HMMA.16816.F32 R16, R164.reuse, R178, R16 ;  /* 0x000000b2a410723c */ /* 0x040fe20000001810 */
[----:B------:R-:W3:Y:S01]  /*4d10*/  LDSM.16.M88.4 R176, [R168+0x1000] ;  /* 0x00100000a8b0783b */ /* 0x000ee20000000200 */
[----:B------:R-:W-:Y:S04]  /*4d20*/  DEPBAR.LE SB0, 0x0 ;  /* 0x000080000000791a */ /* 0x000fe80000000000 */
[----:B------:R-:W-:Y:S02]  /*4d30*/  BAR.SYNC.DEFER_BLOCKING 0x0 ;  /* 0x0000000000007b1d */ /* 0x000fe40000010000 */
[-C--:B-1----:R-:W-:Y:S08]  /*4d40*/  HMMA.16816.F32 R20, R164, R200.reuse, R20 ;  /* 0x000000c8a414723c */ /* 0x082ff00000001814 */
[C---:B------:R-:W-:Y:S08]  /*4d50*/  HMMA.16816.F32 R24, R180.reuse, R200, R24 ;  /* 0x000000c8b418723c */ /* 0x040ff00000001818 */
[-C--:B------:R-:W-:Y:S08]  /*4d60*/  HMMA.16816.F32 R28, R180, R202.reuse, R28 ;  /* 0x000000cab41c723c */ /* 0x080ff0000000181c */
[----:B------:R-:W-:Y:S08]  /*4d70*/  HMMA.16816.F32 R32, R164, R202, R32 ;  /* 0x000000caa420723c */ /* 0x000ff00000001820 */
[-C--:B--2---:R-:W-:Y:S08]  /*4d80*/  HMMA.16816.F32 R4, R184, R188.reuse, R4 ;  /* 0x000000bcb804723c */ /* 0x084ff00000001804 */
[C---:B------:R-:W-:Y:S08]  /*4d90*/  HMMA.16816.F32 R8, R204.reuse, R188, R8 ;  /* 0x000000bccc08723c */ /* 0x040ff00000001808 */
[-C--:B------:R-:W-:Y:S08]  /*4da0*/  HMMA.16816.F32 R12, R204, R190.reuse, R12 ;  /* 0x000000becc0c723c */ /* 0x080ff0000000180c */
[C---:B------:R-:W-:Y:S08]  /*4db0*/  HMMA.16816.F32 R16, R184.reuse, R190, R16 ;  /* 0x000000beb810723c */ /* 0x040ff00000001810 */
[-C--:B-----5:R-:W-:Y:S08]  /*4dc0*/  HMMA.16816.F32 R20, R184, R192.reuse, R20 ;  /* 0x000000c0b814723c */ /* 0x0a0ff00000001814 */
[C---:B------:R-:W-:Y:S08]  /*4dd0*/  HMMA.16816.F32 R24, R204.reuse, R192, R24 ;  /* 0x000000c0cc18723c */ /* 0x040ff00000001818 */
[-C--:B------:R-:W-:Y:S08]  /*4de0*/  HMMA.16816.F32 R28, R204, R194.reuse, R28 ;  /* 0x000000c2cc1c723c */ /* 0x080ff0000000181c */
[----:B------:R-:W-:Y:S08]  /*4df0*/  HMMA.16816.F32 R32, R184, R194, R32 ;  /* 0x000000c2b820723c */ /* 0x000ff00000001820 */
[-C--:B---3--:R-:W-:Y:S08]  /*4e00*/  HMMA.16816.F32 R4, R172, R176.reuse, R4 ;  /* 0x000000b0ac04723c */ /* 0x088ff00000001804 */
[C---:B------:R-:W-:Y:S08]  /*4e10*/  HMMA.16816.F32 R8, R196.reuse, R176, R8 ;  /* 0x000000b0c408723c */ /* 0x040ff00000001808 */
[-C--:B------:R-:W-:Y:S03]  /*4e20*/  HMMA.16816.F32 R12, R196, R178.reuse, R12 ;  /* 0x000000b2c40c723c */ /* 0x080fe6000000180c */
[----:B------:R-:W-:Y:S02]  /*4e30*/  FMNMX3.FTZ R245, R169, R4, R5, !PT ;  /* 0x00000004a9f57276 */ /* 0x000fe40007810005 */
[----:B------:R-:W-:Y:S03]  /*4e40*/  FMNMX3.FTZ R171, R2, R6, R7, !PT ;  /* 0x0000000602ab7276 */ /* 0x000fe60007810007 */
[C---:B------:R-:W-:Y:S04]  /*4e50*/  HMMA.16816.F32 R16, R172.reuse, R178, R16 ;  /* 0x000000b2ac10723c */ /* 0x040fe80000001810 */
[----:B------:R-:W-:Y:S04]  /*4e60*/  FMNMX3.FTZ R170, R3, R8, R9, !PT ;  /* 0x0000000803aa7276 */ /* 0x000fe80007810009 */
[-C--:B------:R-:W-:Y:S08]  /*4e70*/  HMMA.16816.F32 R20, R172, R208.reuse, R20 ;  /* 0x000000d0ac14723c */ /* 0x080ff00000001814 */
[C---:B------:R-:W-:Y:S04]  /*4e80*/  HMMA.16816.F32 R24, R196.reuse, R208, R24 ;  /* 0x000000d0c418723c */ /* 0x040fe80000001818 */
[----:B------:R-:W-:Y:S02]  /*4e90*/  FMNMX3.FTZ R245, R245, R16, R17, !PT ;  /* 0x00000010f5f57276 */ /* 0x000fe40007810011 */
[----:B------:R-:W-:Y:S02]  /*4ea0*/  FMNMX3.FTZ R171, R171, R18, R19, !PT ;  /* 0x00000012abab7276 */ /* 0x000fe40007810013 */
[-C--:B------:R-:W-:Y:S03]  /*4eb0*/  HMMA.16816.F32 R28, R196, R210.reuse, R28 ;  /* 0x000000d2c41c723c */ /* 0x080fe6000000181c */
[----:B------:R-:W-:Y:S02]  /*4ec0*/  FMNMX3.FTZ R245, R245, R20, R21, !PT ;  /* 0x00000014f5f57276 */ /* 0x000fe40007810015 */
[----:B------:R-:W-:Y:S03]  /*4ed0*/  FMNMX3.FTZ R171, R171, R22, R23, !PT ;  /* 0x00000016abab7276 */ /* 0x000fe60007810017 */
[----:B------:R-:W-:Y:S11]  /*4ee0*/  HMMA.16816.F32 R32, R172, R210, R32 ;  /* 0x000000d2ac20723c */ /* 0x000ff60000001820 */
[----:B------:R-:W-:Y:S08]  /*4ef0*/  @!UPT UIADD3 URZ, UPT, UPT, URZ, URZ, URZ ;  /* 0x000000fffffff290 */ /* 0x000ff0000fffe0ff */
[----:B------:R-:W-:Y:S01]  /*4f00*/  FMNMX3.FTZ R245, R245, R32, R33, !PT ;  /* 0x00000020f5f57276 */ /* 0x000fe20007810021 */
[----:B------:R-:W-:Y:S06]  /*4f10*/  @P0 BRA `(.L_x_1067) ;  /* 0xfffffff400a80947 */ /* 0x000fec000383ffff */
.L_x_1066:
[----:B------:R-:W-:Y:S01]  /*4f20*/  FMNMX3.FTZ R164, R0, R10, R11, !PT ;  /* 0x0000000a00a47276 */ /* 0x000fe2000781000b */
[----:B------:R-:W2:Y:S01]  /*4f30*/  SHFL.BFLY PT, R168, R245, 0x2, 0x1f ;  /* 0x0c401f00f5a87f89 */ /* 0x000ea200000e0000 */
[----:B------:R-:W-:Y:S02]  /*4f40*/  FMNMX3.FTZ R165, R170, R12, R13, !PT ;  /* 0x0000000caaa57276 */ /* 0x000fe4000781000d */
[----:B------:R-:W-:Y:S05]  /*4f50*/  FMNMX3.FTZ R164, R164, R14, R15, !PT ;  /* 0x0000000ea4a47276 */ /* 0x000fea000781000f */
[----:B-1----:R-:W-:Y:S01]  /*4f60*/  LDSM.16.MT88.4 R176, [R217+0xa000] ;  /* 0x00a00000d9b0783b */ /* 0x002fe20000004200 */
[----:B------:R-:W-:Y:S02]  /*4f70*/  FMNMX3.FTZ R171, R171, R34, R35, !PT ;  /* 0x00000022abab7276 */ /* 0x000fe40007810023 */
[----:B------:R-:W-:Y:S02]  /*4f80*/  FMNMX3.FTZ R165, R165, R24, R25, !PT ;  /* 0x00000018a5a57276 */ /* 0x000fe40007810019 */
[----:B------:R-:W-:Y:S02]  /*4f90*/  FMNMX3.FTZ R164, R164, R26, R27, !PT ;  /* 0x0000001aa4a47276 */ /* 0x000fe4000781001b */
[----:B------:R-:W-:Y:S01]  /*4fa0*/  FMNMX3.FTZ R166, R165, R28, R29, !PT ;  /* 0x0000001ca5a67276 */ /* 0x000fe2000781001d */
[----:B------:R-:W1:Y:S01]  /*4fb0*/  SHFL.BFLY PT, R170, R171, 0x2, 0x1f ;  /* 0x0c401f00abaa7f89 */ /* 0x000e6200000e0000 */
[----:B------:R-:W-:Y:S07]  /*4fc0*/  FMNMX3.FTZ R167, R164, R30, R31, !PT ;  /* 0x0000001ea4a77276 */ /* 0x000fee000781001f */
[----:B------:R-:W3:Y:S08]  /*4fd0*/  SHFL.BFLY PT, R165, R166, 0x2, 0x1f ;  /* 0x0c401f00a6a57f89 */ /* 0x000ef000000e0000 */
[----:B------:R-:W4:Y:S01]  /*4fe0*/  SHFL.BFLY PT, R164, R167, 0x2, 0x1f ;  /* 0x0c401f00a7a47f89 */ /* 0x000f2200000e0000 */
[----:B--2---:R-:W-:Y:S07]  /*4ff0*/  FMNMX.FTZ R175, R245, R168, !PT ;  /* 0x000000a8f5af7209 */ /* 0x004fee0007810000 */
[----:B------:R-:W2:Y:S01]  /*5000*/  SHFL.BFLY PT, R168, R175, 0x1, 0x1f ;  /* 0x0c201f00afa87f89 */ /* 0x000ea200000e0000 */
[----:B-1----:R-:W-:Y:S02]  /*5010*/  FMNMX.FTZ R174, R171, R170, !PT ;  /* 0x000000aaabae7209 */ /* 0x002fe40007810000 */
[----:B---3--:R-:W-:Y:S05]  /*5020*/  FMNMX.FTZ R172, R166, R165, !PT ;  /* 0x000000a5a6ac7209 */ /* 0x008fea0007810000 */
[----:B------:R-:W1:Y:S01]  /*5030*/  SHFL.BFLY PT, R173, R174, 0x1, 0x1f ;  /* 0x0c201f00aead7f89 */ /* 0x000e6200000e0000 */
[----:B----4-:R-:W-:Y:S07]  /*5040*/  FMNMX.FTZ R170, R167, R164, !PT ;  /* 0x000000a4a7aa7209 */ /* 0x010fee0007810000 */
[----:B------:R-:W3:Y:S08]  /*5050*/  SHFL.BFLY PT, R171, R172, 0x1, 0x1f ;  /* 0x0c201f00acab7f89 */ /* 0x000ef000000e0000 */
[----:B------:R-:W4:Y:S01]  /*5060*/  SHFL.BFLY PT, R165, R170, 0x1, 0x1f ;  /* 0x0c201f00aaa57f89 */ /* 0x000f2200000e0000 */
[----:B--2---:R-:W-:Y:S04]  /*5070*/  FMNMX.FTZ R168, R175, R168, !PT ;  /* 0x000000a8afa87209 */ /* 0x004fe80007810000 */
[C---:B------:R-:W-:Y:S01]  /*5080*/  FSETP.NEU.FTZ.AND P0, PT, R168.reuse, -INF , PT ;  /* 0xff800000a800780b */ /* 0x040fe20003f1d000 */
[C---:B------:R-:W-:Y:S01]  /*5090*/  FADD.FTZ R166, -R168.reuse, R169 ;  /* 0x000000a9a8a67221 */ /* 0x040fe20000010100 */
[----:B------:R-:W-:Y:S03]  /*50a0*/  FMUL.FTZ R183, R168, UR4 ;  /* 0x00000004a8b77c20 */ /* 0x000fe60008410000 */
[----:B------:R-:W-:Y:S02]  /*50b0*/  FMUL.FTZ R164, R166, UR4 ;  /* 0x00000004a6a47c20 */ /* 0x000fe40008410000 */
[----:B------:R-:W-:Y:S02]  /*50c0*/  FSEL R183, R183, RZ, P0 ;  /* 0x000000ffb7b77208 */ /* 0x000fe40000000000 */
[----:B-1----:R-:W-:Y:S02]  /*50d0*/  FMNMX.FTZ R167, R174, R173, !PT ;  /* 0x000000adaea77209 */ /* 0x002fe40007810000 */
[----:B------:R-:W1:Y:S01]  /*50e0*/  MUFU.EX2 R164, R164 ;  /* 0x000000a400a47308 */ /* 0x000e620000000800 */
[----:B---3--:R-:W-:Y:S01]  /*50f0*/  FMNMX.FTZ R166, R172, R171, !PT ;  /* 0x000000abaca67209 */ /* 0x008fe20007810000 */
[----:B------:R-:W-:Y:S01]  /*5100*/  FFMA.FTZ R189, R4, UR4, -R183 ;  /* 0x0000000404bd7c23 */ /* 0x000fe200080108b7 */
[C---:B------:R-:W-:Y:S01]  /*5110*/  FMUL.FTZ R182, R167.reuse, UR4 ;  /* 0x00000004a7b67c20 */ /* 0x040fe20008410000 */
[C---:B------:R-:W-:Y:S01]  /*5120*/  FSETP.NEU.FTZ.AND P0, PT, R167.reuse, -INF , PT ;  /* 0xff800000a700780b */ /* 0x040fe20003f1d000 */
[----:B------:R-:W2:Y:S01]  /*5130*/  LDSM.16.MT88.4 R172, [R220+0xa000] ;  /* 0x00a00000dcac783b */ /* 0x000ea20000004200 */
[----:B------:R-:W-:Y:S01]  /*5140*/  FADD.FTZ R2, -R167, R2 ;  /* 0x00000002a7027221 */ /* 0x000fe20000010100 */
[----:B----4-:R-:W-:Y:S01]  /*5150*/  FMNMX.FTZ R165, R170, R165, !PT ;  /* 0x000000a5aaa57209 */ /* 0x010fe20007810000 */
[----:B------:R-:W-:Y:S01]  /*5160*/  FMUL.FTZ R181, R166, UR4 ;  /* 0x00000004a6b57c20 */ /* 0x000fe20008410000 */
[----:B------:R-:W-:Y:S01]  /*5170*/  FSEL R182, R182, RZ, P0 ;  /* 0x000000ffb6b67208 */ /* 0x000fe20000000000 */
[----:B------:R-:W-:Y:S01]  /*5180*/  FMUL.FTZ R169, R2, UR4 ;  /* 0x0000000402a97c20 */ /* 0x000fe20008410000 */
[C---:B------:R-:W-:Y:S01]  /*5190*/  FSETP.NEU.FTZ.AND P0, PT, R166.reuse, -INF , PT ;  /* 0xff800000a600780b */ /* 0x040fe20003f1d000 */
[----:B------:R-:W-:Y:S01]  /*51a0*/  FADD.FTZ R2, -R166, R3 ;  /* 0x00000003a6027221 */ /* 0x000fe20000010100 */
[C---:B------:R-:W-:Y:S01]  /*51b0*/  FADD.FTZ R0, -R165.reuse, R0 ;  /* 0x00000000a5007221 */ /* 0x040fe20000010100 */
[----:B------:R-:W-:Y:S01]  /*51c0*/  FMUL.FTZ R180, R165, UR4 ;  /* 0x00000004a5b47c20 */ /* 0x000fe20008410000 */
[----:B------:R-:W-:Y:S01]  /*51d0*/  FSEL R181, R181, RZ, P0 ;  /* 0x000000ffb5b57208 */ /* 0x000fe20000000000 */
[----:B------:R-:W-:Y:S01]  /*51e0*/  FMUL.FTZ R170, R2, UR4 ;  /* 0x0000000402aa7c20 */ /* 0x000fe20008410000 */
[----:B------:R-:W-:Y:S01]  /*51f0*/  FMUL.FTZ R171, R0, UR4 ;  /* 0x0000000400ab7c20 */ /* 0x000fe20008410000 */
[----:B------:R-:W-:Y:S01]  /*5200*/  FSETP.NEU.FTZ.AND P0, PT, R165, -INF , PT ;  /* 0xff800000a500780b */ /* 0x000fe20003f1d000 */
[--C-:B------:R-:W-:Y:S01]  /*5210*/  FFMA.FTZ R188, R6, UR4, -R182.reuse ;  /* 0x0000000406bc7c23 */ /* 0x100fe200080108b6 */
[--C-:B------:R-:W-:Y:S01]  /*5220*/  FFMA.FTZ R190, R16, UR4, -R183.reuse ;  /* 0x0000000410be7c23 */ /* 0x100fe200080108b7 */
[--C-:B------:R-:W-:Y:S01]  /*5230*/  FFMA.FTZ R191, R17, UR4, -R183.reuse ;  /* 0x0000000411bf7c23 */ /* 0x100fe200080108b7 */
[--C-:B------:R-:W-:Y:S01]  /*5240*/  FFMA.FTZ R192, R18, UR4, -R182.reuse ;  /* 0x0000000412c07c23 */ /* 0x100fe200080108b6 */
[--C-:B------:R-:W-:Y:S01]  /*5250*/  FFMA.FTZ R193, R19, UR4, -R182.reuse ;  /* 0x0000000413c17c23 */ /* 0x100fe200080108b6 */
[----:B------:R-:W-:Y:S01]  /*5260*/  FFMA.FTZ R5, R5, UR4, -R183 ;  /* 0x0000000405057c23 */ /* 0x000fe200080108b7 */
[----:B------:R-:W-:Y:S01]  /*5270*/  FFMA.FTZ R7, R7, UR4, -R182 ;  /* 0x0000000407077c23 */ /* 0x000fe200080108b6 */
[----:B------:R-:W-:Y:S01]  /*5280*/  FSEL R180, R180, RZ, P0 ;  /* 0x000000ffb4b47208 */ /* 0x000fe20000000000 */
[----:B------:R-:W3:Y:S01]  /*5290*/  MUFU.EX2 R2, R170 ;  /* 0x000000aa00027308 */ /* 0x000ee20000000800 */
[--C-:B------:R-:W-:Y:S01]  /*52a0*/  FFMA.FTZ R195, R8, UR4, -R181.reuse ;  /* 0x0000000408c37c23 */ /* 0x100fe200080108b5 */
[--C-:B------:R-:W-:Y:S01]  /*52b0*/  FFMA.FTZ R194, R9, UR4, -R181.reuse ;  /* 0x0000000409c27c23 */ /* 0x100fe200080108b5 */
[--C-:B------:R-:W-:Y:S01]  /*52c0*/  FFMA.FTZ R198, R12, UR4, -R181.reuse ;  /* 0x000000040cc67c23 */ /* 0x100fe200080108b5 */
[--C-:B------:R-:W-:Y:S01]  /*52d0*/  FFMA.FTZ R197, R10, UR4, -R180.reuse ;  /* 0x000000040ac57c23 */ /* 0x100fe200080108b4 */
[--C-:B------:R-:W-:Y:S01]  /*52e0*/  FFMA.FTZ R196, R11, UR4, -R180.reuse ;  /* 0x000000040bc47c23 */ /* 0x100fe200080108b4 */
[----:B------:R-:W-:Y:S01]  /*52f0*/  FFMA.FTZ R199, R13, UR4, -R181 ;  /* 0x000000040dc77c23 */ /* 0x000fe200080108b5 */
[--C-:B------:R-:W-:Y:S03]  /*5300*/  FFMA.FTZ R200, R14, UR4, -R180.reuse ;  /* 0x000000040ec87c23 */ /* 0x100fe600080108b4 */
[----:B------:R-:W4:Y:S01]  /*5310*/  MUFU.EX2 R0, R171 ;  /* 0x000000ab00007308 */ /* 0x000f220000000800 */
[----:B------:R-:W-:Y:S01]  /*5320*/  FFMA.FTZ R201, R15, UR4, -R180 ;  /* 0x000000040fc97c23 */ /* 0x000fe200080108b4 */
[C---:B-1----:R-:W-:Y:S01]  /*5330*/  FMUL.FTZ R4, R164.reuse, R160 ;  /* 0x000000a0a4047220 */ /* 0x042fe20000410000 */
[C---:B------:R-:W-:Y:S01]  /*5340*/  FMUL.FTZ R16, R164.reuse, R148 ;  /* 0x00000094a4107220 */ /* 0x040fe20000410000 */
[C---:B------:R-:W-:Y:S01]  /*5350*/  FMUL.FTZ R17, R164.reuse, R149 ;  /* 0x00000095a4117220 */ /* 0x040fe20000410000 */
[C---:B------:R-:W-:Y:S01]  /*5360*/  FMUL.FTZ R36, R164.reuse, R36 ;  /* 0x00000024a4247220 */ /* 0x040fe20000410000 */
[C---:B------:R-:W-:Y:S01]  /*5370*/  FMUL.FTZ R37, R164.reuse, R37 ;  /* 0x00000025a4257220 */ /* 0x040fe20000410000 */
[----:B------:R-:W-:Y:S03]  /*5380*/  FMUL.FTZ R48, R164, R48 ;  /* 0x00000030a4307220 */ /* 0x000fe60000410000 */
[----:B------:R-:W1:Y:S01]  /*5390*/  MUFU.EX2 R3, R169 ;  /* 0x000000a900037308 */ /* 0x000e620000000800 */
[C---:B---3--:R-:W-:Y:S01]  /*53a0*/  FMUL.FTZ R8, R2.reuse, R156 ;  /* 0x0000009c02087220 */ /* 0x048fe20000410000 */
        /* <DEDUP_REMOVED lines=8> */
[C---:B------:R-:W-:Y:S01]  /*5430*/  FMUL.FTZ R11, R0.reuse, R159 ;  /* 0x0000009f000b7220 */ /* 0x040fe20000410000 */
[C---:B------:R-:W-:Y:S01]  /*5440*/  FMUL.FTZ R14, R0.reuse, R154 ;  /* 0x0000009a000e7220 */ /* 0x040fe20000410000 */
[C---:B------:R-:W-:Y:S01]  /*5450*/  FMUL.FTZ R15, R0.reuse, R155 ;  /* 0x0000009b000f7220 */ /* 0x040fe20000410000 */
[C---:B------:R-:W-:Y:S01]  /*5460*/  FMUL.FTZ R42, R0.reuse, R42 ;  /* 0x0000002a002a7220 */ /* 0x040fe20000410000 */
[----:B------:R-:W-:Y:S01]  /*5470*/  LDSM.16.MT88.4 R152, [R216+0xa000] ;  /* 0x00a00000d898783b */ /* 0x000fe20000004200 */
[----:B------:R-:W-:Y:S03]  /*5480*/  FMUL.FTZ R43, R0, R43 ;  /* 0x0000002b002b7220 */ /* 0x000fe60000410000 */
[----:B------:R4:W-:Y:S01]  /*5490*/  MUFU.EX2 R171, R7 ;  /* 0x0000000700ab7308 */ /* 0x0009e20000000800 */
[C---:B-1----:R-:W-:Y:S01]  /*54a0*/  FMUL.FTZ R6, R3.reuse, R162 ;  /* 0x000000a203067220 */ /* 0x042fe20000410000 */
[C---:B------:R-:W-:Y:S01]  /*54b0*/  FMUL.FTZ R18, R3.reuse, R150 ;  /* 0x0000009603127220 */ /* 0x040fe20000410000 */
[C---:B------:R-:W-:Y:S01]  /*54c0*/  FMUL.FTZ R19, R3.reuse, R151 ;  /* 0x0000009703137220 */ /* 0x040fe20000410000 */
[----:B------:R-:W-:Y:S01]  /*54d0*/  MOV R169, R242 ;  /* 0x000000f200a97202 */ /* 0x000fe20000000f00 */
[C---:B------:R-:W-:Y:S01]  /*54e0*/  FMUL.FTZ R38, R3.reuse, R38 ;  /* 0x0000002603267220 */ /* 0x040fe20000410000 */
[----:B------:R-:W-:Y:S01]  /*54f0*/  @P5 IADD3 R169, PT, PT, R240, -0x40, RZ ;  /* 0xffffffc0f0a95810 */ /* 0x000fe20007ffe0ff */
[C---:B------:R-:W-:Y:S03]  /*5500*/  FMUL.FTZ R39, R3.reuse, R39 ;  /* 0x0000002703277220 */ /* 0x040fe60000410000 */
[----:B------:R-:W1:Y:S01]  /*5510*/  MUFU.EX2 R189, R189 ;  /* 0x000000bd00bd7308 */ /* 0x000e620000000800 */
[----:B---3--:R-:W-:Y:S01]  /*5520*/  FMUL.FTZ R5, R164, R161 ;  /* 0x000000a1a4057220 */ /* 0x008fe20000410000 */
[----:B------:R-:W-:Y:S01]  /*5530*/  FMUL.FTZ R45, R2, R45 ;  /* 0x0000002d022d7220 */ /* 0x000fe20000410000 */
[----:B------:R-:W3:Y:S01]  /*5540*/  LDSM.16.MT88.4 R148, [R169] ;  /* 0x00000000a994783b */ /* 0x000ee20000004200 */
[C---:B------:R-:W-:Y:S01]  /*5550*/  FMUL.FTZ R46, R0.reuse, R46 ;  /* 0x0000002e002e7220 */ /* 0x040fe20000410000 */
[----:B------:R-:W-:Y:S01]  /*5560*/  FMUL.FTZ R47, R0, R47 ;  /* 0x0000002f002f7220 */ /* 0x000fe20000410000 */
[C---:B------:R-:W-:Y:S01]  /*5570*/  FMUL.FTZ R49, R164.reuse, R49 ;  /* 0x00000031a4317220 */ /* 0x040fe20000410000 */
[C---:B------:R-:W-:Y:S03]  /*5580*/  FMUL.FTZ R50, R3.reuse, R50 ;  /* 0x0000003203327220 */ /* 0x040fe60000410000 */
[----:B------:R-:W5:Y:S01]  /*5590*/  MUFU.EX2 R188, R188 ;  /* 0x000000bc00bc7308 */ /* 0x000f620000000800 */
[C---:B----4-:R-:W-:Y:S01]  /*55a0*/  FMUL.FTZ R7, R3.reuse, R163 ;  /* 0x000000a303077220 */ /* 0x050fe20000410000 */
[C---:B------:R-:W-:Y:S01]  /*55b0*/  FMUL.FTZ R51, R3.reuse, R51 ;  /* 0x0000003303337220 */ /* 0x040fe20000410000 */
[----:B------:R-:W-:Y:S01]  /*55c0*/  LDSM.16.MT88.4 R184, [R169+0x1800] ;  /* 0x00180000a9b8783b */ /* 0x000fe20000004200 */
[C---:B------:R-:W-:Y:S01]  /*55d0*/  FMUL.FTZ R52, R164.reuse, R52 ;  /* 0x00000034a4347220 */ /* 0x040fe20000410000 */
[----:B------:R-:W-:Y:S01]  /*55e0*/  FMUL.FTZ R53, R164, R53 ;  /* 0x00000035a4357220 */ /* 0x000fe20000410000 */
[C---:B------:R-:W-:Y:S01]  /*55f0*/  FMUL.FTZ R54, R3.reuse, R54 ;  /* 0x0000003603367220 */ /* 0x040fe20000410000 */
[----:B------:R-:W-:Y:S03]  /*5600*/  FMUL.FTZ R55, R3, R55 ;  /* 0x0000003703377220 */ /* 0x000fe60000410000 */
[----:B------:R-:W-:Y:S01]  /*5610*/  MUFU.EX2 R190, R190 ;  /* 0x000000be00be7308 */ /* 0x000fe20000000800 */
[----:B-1----:R-:W-:Y:S01]  /*5620*/  F2FP.F16.F32.PACK_AB R160, R170, R189 ;  /* 0x000000bdaaa0723e */ /* 0x002fe200000000ff */
[C---:B------:R-:W-:Y:S01]  /*5630*/  FMUL.FTZ R56, R2.reuse, R56 ;  /* 0x0000003802387220 */ /* 0x040fe20000410000 */
[----:B------:R-:W-:Y:S01]  /*5640*/  FMUL.FTZ R57, R2, R57 ;  /* 0x0000003902397220 */ /* 0x000fe20000410000 */
[C---:B------:R-:W-:Y:S01]  /*5650*/  FMUL.FTZ R58, R0.reuse, R58 ;  /* 0x0000003a003a7220 */ /* 0x040fe20000410000 */
[----:B------:R-:W-:Y:S01]  /*5660*/  FMUL.FTZ R59, R0, R59 ;  /* 0x0000003b003b7220 */ /* 0x000fe20000410000 */
[C---:B------:R-:W-:Y:S01]  /*5670*/  FMUL.FTZ R60, R2.reuse, R60 ;  /* 0x0000003c023c7220 */ /* 0x040fe20000410000 */
[----:B------:R-:W-:Y:S03]  /*5680*/  FMUL.FTZ R61, R2, R61 ;  /* 0x0000003d023d7220 */ /* 0x000fe60000410000 */
[----:B------:R-:W1:Y:S01]  /*5690*/  MUFU.EX2 R191, R191 ;  /* 0x000000bf00bf7308 */ /* 0x000e620000000800 */
[----:B-----5:R-:W-:Y:S01]  /*56a0*/  F2FP.F16.F32.PACK_AB R161, R171, R188 ;  /* 0x000000bcaba1723e */ /* 0x020fe200000000ff */
[C---:B------:R-:W-:Y:S01]  /*56b0*/  FMUL.FTZ R62, R0.reuse, R62 ;  /* 0x0000003e003e7220 */ /* 0x040fe20000410000 */
[----:B------:R-:W-:Y:S01]  /*56c0*/  FMUL.FTZ R63, R0, R63 ;  /* 0x0000003f003f7220 */ /* 0x000fe20000410000 */
[C---:B------:R-:W-:Y:S01]  /*56d0*/  FMUL.FTZ R64, R164.reuse, R64 ;  /* 0x00000040a4407220 */ /* 0x040fe20000410000 */
[C---:B------:R-:W-:Y:S01]  /*56e0*/  FMUL.FTZ R65, R164.reuse, R65 ;  /* 0x00000041a4417220 */ /* 0x040fe20000410000 */
[C---:B------:R-:W-:Y:S01]  /*56f0*/  FMUL.FTZ R66, R3.reuse, R66 ;  /* 0x0000004203427220 */ /* 0x040fe20000410000 */
[C---:B------:R-:W-:Y:S03]  /*5700*/  FMUL.FTZ R67, R3.reuse, R67 ;  /* 0x0000004303437220 */ /* 0x040fe60000410000 */
[----:B------:R-:W-:Y:S01]  /*5710*/  MUFU.EX2 R192, R192 ;  /* 0x000000c000c07308 */ /* 0x000fe20000000800 */
[C---:B------:R-:W-:Y:S01]  /*5720*/  FMUL.FTZ R68, R164.reuse, R68 ;  /* 0x00000044a4447220 */ /* 0x040fe20000410000 */
[----:B------:R-:W-:Y:S01]  /*5730*/  FMUL.FTZ R69, R164, R69 ;  /* 0x00000045a4457220 */ /* 0x000fe20000410000 */
[C---:B------:R-:W-:Y:S01]  /*5740*/  FMUL.FTZ R70, R3.reuse, R70 ;  /* 0x0000004603467220 */ /* 0x040fe20000410000 */
[----:B------:R-:W-:Y:S01]  /*5750*/  FMUL.FTZ R71, R3, R71 ;  /* 0x0000004703477220 */ /* 0x000fe20000410000 */
[C---:B------:R-:W-:Y:S01]  /*5760*/  FMUL.FTZ R72, R2.reuse, R72 ;  /* 0x0000004802487220 */ /* 0x040fe20000410000 */
[----:B------:R-:W-:Y:S01]  /*5770*/  FMUL.FTZ R73, R2, R73 ;  /* 0x0000004902497220 */ /* 0x000fe20000410000 */
[C---:B------:R-:W-:Y:S03]  /*5780*/  FMUL.FTZ R74, R0.reuse, R74 ;  /* 0x0000004a004a7220 */ /* 0x040fe60000410000 */
[----:B------:R-:W4:Y:S01]  /*5790*/  MUFU.EX2 R193, R193 ;  /* 0x000000c100c17308 */ /* 0x000f220000000800 */
[----:B-1----:R-:W-:Y:S01]  /*57a0*/  F2FP.F16.F32.PACK_AB R162, R191, R190 ;  /* 0x000000bebfa2723e */ /* 0x002fe200000000ff */
[----:B------:R-:W-:Y:S01]  /*57b0*/  FMUL.FTZ R75, R0, R75 ;  /* 0x0000004b004b7220 */ /* 0x000fe20000410000 */
[C---:B------:R-:W-:Y:S01]  /*57c0*/  FMUL.FTZ R76, R2.reuse, R76 ;  /* 0x0000004c024c7220 */ /* 0x040fe20000410000 */
[----:B------:R-:W-:Y:S01]  /*57d0*/  FMUL.FTZ R77, R2, R77 ;  /* 0x0000004d024d7220 */ /* 0x000fe20000410000 */
[C---:B------:R-:W-:Y:S01]  /*57e0*/  FMUL.FTZ R78, R0.reuse, R78 ;  /* 0x0000004e004e7220 */ /* 0x040fe20000410000 */
[----:B------:R-:W-:Y:S01]  /*57f0*/  FMUL.FTZ R79, R0, R79 ;  /* 0x0000004f004f7220 */ /* 0x000fe20000410000 */
[C---:B------:R-:W-:Y:S03]  /*5800*/  FMUL.FTZ R80, R164.reuse, R80 ;  /* 0x00000050a4507220 */ /* 0x040fe60000410000 */
[----:B------:R-:W-:Y:S01]  /*5810*/  MUFU.EX2 R195, R195 ;  /* 0x000000c300c37308 */ /* 0x000fe20000000800 */
[C---:B------:R-:W-:Y:S01]  /*5820*/  FMUL.FTZ R81, R164.reuse, R81 ;  /* 0x00000051a4517220 */ /* 0x040fe20000410000 */
[C---:B------:R-:W-:Y:S01]  /*5830*/  FMUL.FTZ R82, R3.reuse, R82 ;  /* 0x0000005203527220 */ /* 0x040fe20000410000 */
[C---:B------:R-:W-:Y:S01]  /*5840*/  FMUL.FTZ R83, R3.reuse, R83 ;  /* 0x0000005303537220 */ /* 0x040fe20000410000 */
[C---:B------:R-:W-:Y:S01]  /*5850*/  FMUL.FTZ R84, R164.reuse, R84 ;  /* 0x00000054a4547220 */ /* 0x040fe20000410000 */
[----:B------:R-:W-:Y:S01]  /*5860*/  FMUL.FTZ R85, R164, R85 ;  /* 0x00000055a4557220 */ /* 0x000fe20000410000 */
[C---:B------:R-:W-:Y:S01]  /*5870*/  FMUL.FTZ R86, R3.reuse, R86 ;  /* 0x0000005603567220 */ /* 0x040fe20000410000 */
[----:B------:R-:W-:Y:S03]  /*5880*/  FMUL.FTZ R87, R3, R87 ;  /* 0x0000005703577220 */ /* 0x000fe60000410000 */
[----:B------:R-:W1:Y:S01]  /*5890*/  MUFU.EX2 R194, R194 ;  /* 0x000000c200c27308 */ /* 0x000e620000000800 */
[----:B----4-:R-:W-:Y:S01]  /*58a0*/  F2FP.F16.F32.PACK_AB R163, R193, R192 ;  /* 0x000000c0c1a3723e */ /* 0x010fe200000000ff */
[C---:B------:R-:W-:Y:S01]  /*58b0*/  FMUL.FTZ R88, R2.reuse, R88 ;  /* 0x0000005802587220 */ /* 0x040fe20000410000 */
[----:B------:R-:W-:Y:S01]  /*58c0*/  FMUL.FTZ R89, R2, R89 ;  /* 0x0000005902597220 */ /* 0x000fe20000410000 */
[C---:B------:R-:W-:Y:S01]  /*58d0*/  FMUL.FTZ R90, R0.reuse, R90 ;  /* 0x0000005a005a7220 */ /* 0x040fe20000410000 */
[----:B------:R-:W-:Y:S01]  /*58e0*/  FMUL.FTZ R91, R0, R91 ;  /* 0x0000005b005b7220 */ /* 0x000fe20000410000 */
[C---:B------:R-:W-:Y:S01]  /*58f0*/  FMUL.FTZ R92, R2.reuse, R92 ;  /* 0x0000005c025c7220 */ /* 0x040fe20000410000 */
[----:B------:R-:W-:Y:S01]  /*5900*/  FMUL.FTZ R93, R2, R93 ;  /* 0x0000005d025d7220 */ /* 0x000fe20000410000 */
[-C--:B--2---:R-:W-:Y:S02]  /*5910*/  HMMA.16816.F32 R4, R160, R172.reuse, R4 ;  /* 0x000000aca004723c */ /* 0x084fe40000001804 */
[----:B------:R-:W-:Y:S03]  /*5920*/  MUFU.EX2 R197, R197 ;  /* 0x000000c500c57308 */ /* 0x000fe60000000800 */
[C---:B------:R-:W-:Y:S01]  /*5930*/  FMUL.FTZ R94, R0.reuse, R94 ;  /* 0x0000005e005e7220 */ /* 0x040fe20000410000 */
[----:B------:R-:W-:Y:S01]  /*5940*/  FMUL.FTZ R95, R0, R95 ;  /* 0x0000005f005f7220 */ /* 0x000fe20000410000 */
[C---:B------:R-:W-:Y:S01]  /*5950*/  FMUL.FTZ R96, R164.reuse, R96 ;  /* 0x00000060a4607220 */ /* 0x040fe20000410000 */
[----:B------:R-:W-:Y:S04]  /*5960*/  FMUL.FTZ R97, R164, R97 ;  /* 0x00000061a4617220 */ /* 0x000fe80000410000 */
[----:B------:R-:W2:Y:S01]  /*5970*/  MUFU.EX2 R196, R196 ;  /* 0x000000c400c47308 */ /* 0x000ea20000000800 */
[----:B-1----:R-:W-:Y:S01]  /*5980*/  F2FP.F16.F32.PACK_AB R156, R194, R195 ;  /* 0x000000c3c29c723e */ /* 0x002fe200000000ff */
[C---:B------:R-:W-:Y:S01]  /*5990*/  FMUL.FTZ R98, R3.reuse, R98 ;  /* 0x0000006203627220 */ /* 0x040fe20000410000 */
[----:B------:R-:W-:Y:S01]  /*59a0*/  FMUL.FTZ R99, R3, R99 ;  /* 0x0000006303637220 */ /* 0x000fe20000410000 */
[--C-:B------:R-:W-:Y:S01]  /*59b0*/  FFMA.FTZ R202, R20, UR4, -R183.reuse ;  /* 0x0000000414ca7c23 */ /* 0x100fe200080108b7 */
[C---:B------:R-:W-:Y:S01]  /*59c0*/  FMUL.FTZ R20, R164.reuse, R144 ;  /* 0x00000090a4147220 */ /* 0x040fe20000410000 */
[--C-:B------:R-:W-:Y:S01]  /*59d0*/  FFMA.FTZ R203, R21, UR4, -R183.reuse ;  /* 0x0000000415cb7c23 */ /* 0x100fe200080108b7 */
[----:B------:R-:W-:Y:S03]  /*59e0*/  FMUL.FTZ R21, R164, R145 ;  /* 0x00000091a4157220 */ /* 0x000fe60000410000 */
[----:B------:R-:W-:Y:S01]  /*59f0*/  MUFU.EX2 R198, R198 ;  /* 0x000000c600c67308 */ /* 0x000fe20000000800 */
[--C-:B------:R-:W-:Y:S01]  /*5a00*/  FFMA.FTZ R204, R22, UR4, -R182.reuse ;  /* 0x0000000416cc7c23 */ /* 0x100fe200080108b6 */
[----:B------:R-:W-:Y:S01]  /*5a10*/  FMUL.FTZ R22, R3, R146 ;  /* 0x0000009203167220 */ /* 0x000fe20000410000 */
[--C-:B------:R-:W-:Y:S01]  /*5a20*/  FFMA.FTZ R205, R23, UR4, -R182.reuse ;  /* 0x0000000417cd7c23 */ /* 0x100fe200080108b6 */
[C---:B------:R-:W-:Y:S01]  /*5a30*/  FMUL.FTZ R23, R3.reuse, R147 ;  /* 0x0000009303177220 */ /* 0x040fe20000410000 */
[C---:B------:R-:W-:Y:S01]  /*5a40*/  FMUL.FTZ R112, R164.reuse, R112 ;  /* 0x00000070a4707220 */ /* 0x040fe20000410000 */
[----:B------:R-:W-:Y:S01]  /*5a50*/  LDSM.16.MT88.4 R144, [R216+0xb000] ;  /* 0x00b00000d890783b */ /* 0x000fe20000004200 */
[----:B------:R-:W-:Y:S03]  /*5a60*/  FMUL.FTZ R113, R164, R113 ;  /* 0x00000071a4717220 */ /* 0x000fe60000410000 */
[----:B------:R-:W1:Y:S01]  /*5a70*/  MUFU.EX2 R199, R199 ;  /* 0x000000c700c77308 */ /* 0x000e620000000800 */
[----:B--2---:R-:W-:Y:S01]  /*5a80*/  F2FP.F16.F32.PACK_AB R157, R196, R197 ;  /* 0x000000c5c49d723e */ /* 0x004fe200000000ff */
[C---:B------:R-:W-:Y:S01]  /*5a90*/  FMUL.FTZ R114, R3.reuse, R114 ;  /* 0x0000007203727220 */ /* 0x040fe20000410000 */
[----:B------:R-:W-:Y:S01]  /*5aa0*/  FMUL.FTZ R115, R3, R115 ;  /* 0x0000007303737220 */ /* 0x000fe20000410000 */
[C---:B------:R-:W-:Y:S01]  /*5ab0*/  FMUL.FTZ R116, R2.reuse, R116 ;  /* 0x0000007402747220 */ /* 0x040fe20000410000 */
[----:B------:R-:W-:Y:S01]  /*5ac0*/  FMUL.FTZ R117, R2, R117 ;  /* 0x0000007502757220 */ /* 0x000fe20000410000 */
[C---:B------:R-:W-:Y:S01]  /*5ad0*/  FMUL.FTZ R118, R0.reuse, R118 ;  /* 0x0000007600767220 */ /* 0x040fe20000410000 */
[----:B------:R-:W-:Y:S03]  /*5ae0*/  FMUL.FTZ R119, R0, R119 ;  /* 0x0000007700777220 */ /* 0x000fe60000410000 */
[----:B------:R-:W-:Y:S01]  /*5af0*/  MUFU.EX2 R200, R200 ;  /* 0x000000c800c87308 */ /* 0x000fe20000000800 */
[--C-:B------:R-:W-:Y:S01]  /*5b00*/  FFMA.FTZ R206, R32, UR4, -R183.reuse ;  /* 0x0000000420ce7c23 */ /* 0x100fe200080108b7 */
[----:B------:R-:W-:Y:S01]  /*5b10*/  FFMA.FTZ R183, R33, UR4, -R183 ;  /* 0x0000000421b77c23 */ /* 0x000fe200080108b7 */
[C---:B------:R-:W-:Y:S01]  /*5b20*/  FMUL.FTZ R32, R2.reuse, R140 ;  /* 0x0000008c02207220 */ /* 0x040fe20000410000 */
[----:B------:R-:W-:Y:S01]  /*5b30*/  FMUL.FTZ R33, R2, R141 ;  /* 0x0000008d02217220 */ /* 0x000fe20000410000 */
[--C-:B------:R-:W-:Y:S01]  /*5b40*/  FFMA.FTZ R208, R34, UR4, -R182.reuse ;  /* 0x0000000422d07c23 */ /* 0x100fe200080108b6 */
[----:B------:R-:W-:Y:S01]  /*5b50*/  FFMA.FTZ R182, R35, UR4, -R182 ;  /* 0x0000000423b67c23 */ /* 0x000fe200080108b6 */
[C---:B------:R-:W-:Y:S03]  /*5b60*/  FMUL.FTZ R34, R0.reuse, R142 ;  /* 0x0000008e00227220 */ /* 0x040fe60000410000 */
[----:B------:R-:W2:Y:S01]  /*5b70*/  MUFU.EX2 R201, R201 ;  /* 0x000000c900c97308 */ /* 0x000ea20000000800 */
[----:B-1----:R-:W-:Y:S01]  /*5b80*/  F2FP.F16.F32.PACK_AB R158, R199, R198 ;  /* 0x000000c6c79e723e */ /* 0x002fe200000000ff */
[----:B------:R-:W-:Y:S01]  /*5b90*/  FMUL.FTZ R35, R0, R143 ;  /* 0x0000008f00237220 */ /* 0x000fe20000410000 */
[C---:B------:R-:W-:Y:S01]  /*5ba0*/  FMUL.FTZ R120, R164.reuse, R120 ;  /* 0x00000078a4787220 */ /* 0x040fe20000410000 */
[----:B------:R-:W-:Y:S01]  /*5bb0*/  LDSM.16.MT88.4 R140, [R169+0x800] ;  /* 0x00080000a98c783b */ /* 0x000fe20000004200 */
        /* <DEDUP_REMOVED lines=8> */
[--C-:B------:R-:W-:Y:S01]  /*5c40*/  FFMA.FTZ R210, R24, UR4, -R181.reuse ;  /* 0x0000000418d27c23 */ /* 0x100fe200080108b5 */
[C---:B------:R-:W-:Y:S01]  /*5c50*/  FMUL.FTZ R24, R2.reuse, R136 ;  /* 0x0000008802187220 */ /* 0x040fe20000410000 */
[--C-:B------:R-:W-:Y:S01]  /*5c60*/  FFMA.FTZ R211, R25, UR4, -R181.reuse ;  /* 0x0000000419d37c23 */ /* 0x100fe200080108b5 */
[----:B------:R-:W-:Y:S01]  /*5c70*/  FMUL.FTZ R25, R2, R137 ;  /* 0x0000008902197220 */ /* 0x000fe20000410000 */
[----:B--2---:R-:W-:Y:S01]  /*5c80*/  F2FP.F16.F32.PACK_AB R159, R201, R200 ;  /* 0x000000c8c99f723e */ /* 0x004fe200000000ff */
[----:B------:R-:W-:Y:S01]  /*5c90*/  MUFU.EX2 R209, R182 ;  /* 0x000000b600d17308 */ /* 0x000fe20000000800 */
[--C-:B------:R-:W-:Y:S01]  /*5ca0*/  FFMA.FTZ R245, R26, UR4, -R180.reuse ;  /* 0x000000041af57c23 */ /* 0x100fe200080108b4 */
[C---:B------:R-:W-:Y:S01]  /*5cb0*/  FMUL.FTZ R26, R0.reuse, R138 ;  /* 0x0000008a001a7220 */ /* 0x040fe20000410000 */
[--C-:B------:R-:W-:Y:S01]  /*5cc0*/  FFMA.FTZ R246, R27, UR4, -R180.reuse ;  /* 0x000000041bf67c23 */ /* 0x100fe200080108b4 */
[----:B------:R-:W-:Y:S01]  /*5cd0*/  FMUL.FTZ R27, R0, R139 ;  /* 0x0000008b001b7220 */ /* 0x000fe20000410000 */
[C---:B------:R-:W-:Y:S01]  /*5ce0*/  FMUL.FTZ R128, R2.reuse, R128 ;  /* 0x0000008002807220 */ /* 0x040fe20000410000 */
[C---:B------:R-:W-:Y:S01]  /*5cf0*/  HMMA.16816.F32 R8, R156.reuse, R172, R8 ;  /* 0x000000ac9c08723c */ /* 0x040fe20000001808 */
[----:B------:R-:W-:Y:S03]  /*5d00*/  LDSM.16.MT88.4 R136, [R214] ;  /* 0x00000000d688783b */ /* 0x000fe60000004200 */
[----:B------:R-:W-:Y:S01]  /*5d10*/  MUFU.EX2 R202, R202 ;  /* 0x000000ca00ca7308 */ /* 0x000fe20000000800 */
[----:B------:R-:W-:Y:S01]  /*5d20*/  FMUL.FTZ R129, R2, R129 ;  /* 0x0000008102817220 */ /* 0x000fe20000410000 */
[C---:B------:R-:W-:Y:S01]  /*5d30*/  FMUL.FTZ R130, R0.reuse, R130 ;  /* 0x0000008200827220 */ /* 0x040fe20000410000 */
[----:B------:R-:W-:Y:S01]  /*5d40*/  FMUL.FTZ R131, R0, R131 ;  /* 0x0000008300837220 */ /* 0x000fe20000410000 */
[--C-:B------:R-:W-:Y:S01]  /*5d50*/  FFMA.FTZ R247, R28, UR4, -R181.reuse ;  /* 0x000000041cf77c23 */ /* 0x100fe200080108b5 */
[-C--:B------:R-:W-:Y:S05]  /*5d60*/  HMMA.16816.F32 R12, R156, R174.reuse, R12 ;  /* 0x000000ae9c0c723c */ /* 0x080fea000000180c */
[----:B------:R-:W1:Y:S01]  /*5d70*/  MUFU.EX2 R203, R203 ;  /* 0x000000cb00cb7308 */ /* 0x000e620000000800 */
[----:B------:R-:W-:Y:S01]  /*5d80*/  FFMA.FTZ R181, R29, UR4, -R181 ;  /* 0x000000041db57c23 */ /* 0x000fe200080108b5 */
[--C-:B------:R-:W-:Y:S01]  /*5d90*/  FFMA.FTZ R250, R30, UR4, -R180.reuse ;  /* 0x000000041efa7c23 */ /* 0x100fe200080108b4 */
[----:B------:R-:W-:Y:S01]  /*5da0*/  FFMA.FTZ R180, R31, UR4, -R180 ;  /* 0x000000041fb47c23 */ /* 0x000fe200080108b4 */
[C---:B------:R-:W-:Y:S01]  /*5db0*/  FMUL.FTZ R28, R164.reuse, R132 ;  /* 0x00000084a41c7220 */ /* 0x040fe20000410000 */
[C---:B------:R-:W-:Y:S01]  /*5dc0*/  FMUL.FTZ R29, R164.reuse, R133 ;  /* 0x00000085a41d7220 */ /* 0x040fe20000410000 */
[C---:B------:R-:W-:Y:S04]  /*5dd0*/  HMMA.16816.F32 R16, R160.reuse, R174, R16 ;  /* 0x000000aea010723c */ /* 0x040fe80000001810 */
[----:B------:R-:W-:Y:S01]  /*5de0*/  MUFU.EX2 R248, R181 ;  /* 0x000000b500f87308 */ /* 0x000fe20000000800 */
[C---:B------:R-:W-:Y:S01]  /*5df0*/  FMUL.FTZ R30, R3.reuse, R134 ;  /* 0x00000086031e7220 */ /* 0x040fe20000410000 */
[----:B------:R-:W-:Y:S01]  /*5e00*/  FMUL.FTZ R31, R3, R135 ;  /* 0x00000087031f7220 */ /* 0x000fe20000410000 */
[C---:B------:R-:W-:Y:S01]  /*5e10*/  FMUL.FTZ R100, R164.reuse, R100 ;  /* 0x00000064a4647220 */ /* 0x040fe20000410000 */
[----:B------:R-:W-:Y:S01]  /*5e20*/  FMUL.FTZ R101, R164, R101 ;  /* 0x00000065a4657220 */ /* 0x000fe20000410000 */
[-C--:B------:R-:W-:Y:S05]  /*5e30*/  HMMA.16816.F32 R36, R160, R176.reuse, R36 ;  /* 0x000000b0a024723c */ /* 0x080fea0000001824 */
[----:B------:R2:W-:Y:S01]  /*5e40*/  MUFU.EX2 R249, R180 ;  /* 0x000000b400f97308 */ /* 0x0005e20000000800 */
[----:B-1----:R-:W-:Y:S01]  /*5e50*/  F2FP.F16.F32.PACK_AB R132, R203, R202 ;  /* 0x000000cacb84723e */ /* 0x002fe200000000ff */
[C---:B------:R-:W-:Y:S01]  /*5e60*/  FMUL.FTZ R102, R3.reuse, R102 ;  /* 0x0000006603667220 */ /* 0x040fe20000410000 */
[C---:B------:R-:W-:Y:S01]  /*5e70*/  FMUL.FTZ R103, R3.reuse, R103 ;  /* 0x0000006703677220 */ /* 0x040fe20000410000 */
[C---:B------:R-:W-:Y:S01]  /*5e80*/  FMUL.FTZ R108, R2.reuse, R108 ;  /* 0x0000006c026c7220 */ /* 0x040fe20000410000 */
[----:B------:R-:W-:Y:S01]  /*5e90*/  FMUL.FTZ R109, R2, R109 ;  /* 0x0000006d026d7220 */ /* 0x000fe20000410000 */
[C---:B------:R-:W-:Y:S04]  /*5ea0*/  HMMA.16816.F32 R40, R156.reuse, R176, R40 ;  /* 0x000000b09c28723c */ /* 0x040fe80000001828 */
[----:B------:R-:W-:Y:S01]  /*5eb0*/  MUFU.EX2 R204, R204 ;  /* 0x000000cc00cc7308 */ /* 0x000fe20000000800 */
[C---:B------:R-:W-:Y:S01]  /*5ec0*/  FMUL.FTZ R110, R0.reuse, R110 ;  /* 0x0000006e006e7220 */ /* 0x040fe20000410000 */
[----:B------:R-:W-:Y:S01]  /*5ed0*/  FMUL.FTZ R111, R0, R111 ;  /* 0x0000006f006f7220 */ /* 0x000fe20000410000 */
[C---:B------:R-:W-:Y:S01]  /*5ee0*/  FMUL.FTZ R104, R2.reuse, R104 ;  /* 0x0000006802687220 */ /* 0x040fe20000410000 */
[----:B------:R-:W-:Y:S01]  /*5ef0*/  FMUL.FTZ R105, R2, R105 ;  /* 0x0000006902697220 */ /* 0x000fe20000410000 */
[-C--:B------:R-:W-:Y:S05]  /*5f00*/  HMMA.16816.F32 R44, R156, R178.reuse, R44 ;  /* 0x000000b29c2c723c */ /* 0x080fea000000182c */
[----:B------:R-:W1:Y:S01]  /*5f10*/  MUFU.EX2 R205, R205 ;  /* 0x000000cd00cd7308 */ /* 0x000e620000000800 */
[----:B--2---:R-:W-:Y:S01]  /*5f20*/  LDSM.16.MT88.4 R180, [R212] ;  /* 0x00000000d4b4783b */ /* 0x004fe20000004200 */
[C---:B------:R-:W-:Y:S01]  /*5f30*/  FMUL.FTZ R106, R0.reuse, R106 ;  /* 0x0000006a006a7220 */ /* 0x040fe20000410000 */
[----:B------:R-:W-:Y:S01]  /*5f40*/  FMUL.FTZ R107, R0, R107 ;  /* 0x0000006b006b7220 */ /* 0x000fe20000410000 */
[----:B------:R-:W-:Y:S01]  /*5f50*/  FFMA.FTZ R189, R164, R241, R189 ;  /* 0x000000f1a4bd7223 */ /* 0x000fe200000100bd */
[----:B------:R-:W-:Y:S01]  /*5f60*/  ISETP.GT.AND P0, PT, R236, RZ, PT ;  /* 0x000000ffec00720c */ /* 0x000fe20003f04270 */
[C---:B------:R-:W-:Y:S04]  /*5f70*/  HMMA.16816.F32 R48, R160.reuse, R178, R48 ;  /* 0x000000b2a030723c */ /* 0x040fe80000001830 */
[----:B------:R-:W2:Y:S01]  /*5f80*/  MUFU.EX2 R206, R206 ;  /* 0x000000ce00ce7308 */ /* 0x000ea20000000800 */
[----:B------:R-:W-:Y:S01]  /*5f90*/  LDSM.16.MT88.4 R176, [R213+0x800] ;  /* 0x00080000d5b0783b */ /* 0x000fe20000004200 */
[----:B------:R-:W-:Y:S01]  /*5fa0*/  FFMA.FTZ R188, R3, R238, R188 ;  /* 0x000000ee03bc7223 */ /* 0x000fe200000100bc */
[----:B------:R-:W-:Y:S01]  /*5fb0*/  FFMA.FTZ R195, R2, R239, R195 ;  /* 0x000000ef02c37223 */ /* 0x000fe200000100c3 */
[----:B------:R-:W-:Y:S01]  /*5fc0*/  FFMA.FTZ R197, R0, R237, R197 ;  /* 0x000000ed00c57223 */ /* 0x000fe200000100c5 */
[----:B------:R-:W-:Y:S01]  /*5fd0*/  FADD.FTZ R189, R170, R189 ;  /* 0x000000bdaabd7221 */ /* 0x000fe20000010000 */
[-C--:B---3--:R-:W-:Y:S04]  /*5fe0*/  HMMA.16816.F32 R52, R160, R148.reuse, R52 ;  /* 0x00000094a034723c */ /* 0x088fe80000001834 */
[----:B------:R-:W3:Y:S01]  /*5ff0*/  MUFU.EX2 R208, R208 ;  /* 0x000000d000d07308 */ /* 0x000ee20000000800 */
[----:B-1----:R-:W-:Y:S01]  /*6000*/  F2FP.F16.F32.PACK_AB R133, R205, R204 ;  /* 0x000000cccd85723e */ /* 0x002fe200000000ff */
[----:B------:R-:W-:Y:S01]  /*6010*/  FADD.FTZ R171, R171, R188 ;  /* 0x000000bcabab7221 */ /* 0x000fe20000010000 */
[----:B------:R-:W-:Y:S01]  /*6020*/  IADD3 R236, PT, PT, R236, -0x1, RZ ;  /* 0xffffffffecec7810 */ /* 0x000fe20007ffe0ff */
[----:B------:R-:W-:Y:S01]  /*6030*/  FADD.FTZ R195, R194, R195 ;  /* 0x000000c3c2c37221 */ /* 0x000fe20000010000 */
[----:B------:R-:W-:Y:S01]  /*6040*/  FADD.FTZ R197, R196, R197 ;  /* 0x000000c5c4c57221 */ /* 0x000fe20000010000 */
[C---:B------:R-:W-:Y:S04]  /*6050*/  HMMA.16816.F32 R56, R156.reuse, R148, R56 ;  /* 0x000000949c38723c */ /* 0x040fe80000001838 */
[----:B------:R-:W-:Y:S01]  /*6060*/  MUFU.EX2 R210, R210 ;  /* 0x000000d200d27308 */ /* 0x000fe20000000800 */
[----:B--2---:R-:W-:Y:S01]  /*6070*/  F2FP.F16.F32.PACK_AB R134, R207, R206 ;  /* 0x000000cecf86723e */ /* 0x004fe200000000ff */
[----:B------:R-:W-:Y:S01]  /*6080*/  FADD.FTZ R190, R190, R189 ;  /* 0x000000bdbebe7221 */ /* 0x000fe20000010000 */
[----:B------:R-:W-:Y:S01]  /*6090*/  MOV R0, R165 ;  /* 0x000000a500007202 */ /* 0x000fe20000000f00 */
[----:B------:R-:W-:Y:S01]  /*60a0*/  FADD.FTZ R192, R192, R171 ;  /* 0x000000abc0c07221 */ /* 0x000fe20000010000 */
[-C--:B------:R-:W-:Y:S05]  /*60b0*/  HMMA.16816.F32 R60, R156, R150.reuse, R60 ;  /* 0x000000969c3c723c */ /* 0x080fea000000183c */
[----:B------:R-:W1:Y:S01]  /*60c0*/  MUFU.EX2 R211, R211 ;  /* 0x000000d300d37308 */ /* 0x000e620000000800 */
[----:B---3--:R-:W-:Y:S01]  /*60d0*/  F2FP.F16.F32.PACK_AB R135, R209, R208 ;  /* 0x000000d0d187723e */ /* 0x008fe200000000ff */
[----:B------:R-:W-:Y:S01]  /*60e0*/  FADD.FTZ R198, R198, R195 ;  /* 0x000000c3c6c67221 */ /* 0x000fe20000010000 */
[----:B------:R-:W-:Y:S01]  /*60f0*/  MOV R3, R166 ;  /* 0x000000a600037202 */ /* 0x000fe20000000f00 */
[----:B------:R-:W-:Y:S01]  /*6100*/  FADD.FTZ R200, R200, R197 ;  /* 0x000000c5c8c87221 */ /* 0x000fe20000010000 */
[----:B------:R-:W-:Y:S01]  /*6110*/  FADD.FTZ R191, R191, R190 ;  /* 0x000000bebfbf7221 */ /* 0x000fe20000010000 */
[C---:B------:R-:W-:Y:S01]  /*6120*/  HMMA.16816.F32 R64, R160.reuse, R150, R64 ;  /* 0x00000096a040723c */ /* 0x040fe20000001840 */
[----:B------:R-:W2:Y:S03]  /*6130*/  LDSM.16.MT88.4 R148, [R220+0xb000] ;  /* 0x00b00000dc94783b */ /* 0x000ea60000004200 */
[----:B------:R-:W-:Y:S01]  /*6140*/  MUFU.EX2 R245, R245 ;  /* 0x000000f500f57308 */ /* 0x000fe20000000800 */
[----:B------:R-:W-:Y:S01]  /*6150*/  FADD.FTZ R193, R193, R192 ;  /* 0x000000c0c1c17221 */ /* 0x000fe20000010000 */
[----:B------:R-:W-:Y:S01]  /*6160*/  FADD.FTZ R199, R199, R198 ;  /* 0x000000c6c7c77221 */ /* 0x000fe20000010000 */
[----:B------:R-:W-:Y:S01]  /*6170*/  FADD.FTZ R200, R201, R200 ;  /* 0x000000c8c9c87221 */ /* 0x000fe20000010000 */
[----:B------:R-:W-:Y:S01]  /*6180*/  FADD.FTZ R202, R202, R191 ;  /* 0x000000bfcaca7221 */ /* 0x000fe20000010000 */
[-C--:B------:R-:W-:Y:S05]  /*6190*/  HMMA.16816.F32 R68, R160, R152.reuse, R68 ;  /* 0x00000098a044723c */ /* 0x080fea0000001844 */
[----:B------:R-:W3:Y:S01]  /*61a0*/  MUFU.EX2 R246, R246 ;  /* 0x000000f600f67308 */ /* 0x000ee20000000800 */
[----:B-1----:R-:W-:Y:S01]  /*61b0*/  F2FP.F16.F32.PACK_AB R172, R211, R210 ;  /* 0x000000d2d3ac723e */ /* 0x002fe200000000ff */
[----:B------:R-:W-:Y:S01]  /*61c0*/  FADD.FTZ R204, R204, R193 ;  /* 0x000000c1cccc7221 */ /* 0x000fe20000010000 */
[----:B------:R-:W-:Y:S01]  /*61d0*/  FADD.FTZ R210, R210, R199 ;  /* 0x000000c7d2d27221 */ /* 0x000fe20000010000 */
[----:B------:R-:W-:Y:S01]  /*61e0*/  FADD.FTZ R203, R203, R202 ;  /* 0x000000cacbcb7221 */ /* 0x000fe20000010000 */
[----:B------:R-:W-:Y:S01]  /*61f0*/  MOV R2, R167 ;  /* 0x000000a700027202 */ /* 0x000fe20000000f00 */
[C---:B------:R-:W-:Y:S04]  /*6200*/  HMMA.16816.F32 R72, R156.reuse, R152, R72 ;  /* 0x000000989c48723c */ /* 0x040fe80000001848 */
[----:B------:R-:W1:Y:S01]  /*6210*/  MUFU.EX2 R247, R247 ;  /* 0x000000f700f77308 */ /* 0x000e620000000800 */
[----:B------:R-:W-:Y:S01]  /*6220*/  FADD.FTZ R205, R205, R204 ;  /* 0x000000cccdcd7221 */ /* 0x000fe20000010000 */
[----:B------:R-:W-:Y:S01]  /*6230*/  FADD.FTZ R210, R211, R210 ;  /* 0x000000d2d3d27221 */ /* 0x000fe20000010000 */
[----:B------:R-:W-:Y:S01]  /*6240*/  FADD.FTZ R206, R206, R203 ;  /* 0x000000cbcece7221 */ /* 0x000fe20000010000 */
[-C--:B------:R-:W-:Y:S06]  /*6250*/  HMMA.16816.F32 R76, R156, R154.reuse, R76 ;  /* 0x0000009a9c4c723c */ /* 0x080fec000000184c */
[----:B------:R-:W4:Y:S01]  /*6260*/  MUFU.EX2 R250, R250 ;  /* 0x000000fa00fa7308 */ /* 0x000f220000000800 */
[----:B---3--:R-:W-:Y:S01]  /*6270*/  F2FP.F16.F32.PACK_AB R173, R246, R245 ;  /* 0x000000f5f6ad723e */ /* 0x008fe200000000ff */
[----:B------:R-:W-:Y:S01]  /*6280*/  FADD.FTZ R245, R245, R200 ;  /* 0x000000c8f5f57221 */ /* 0x000fe20000010000 */
[----:B------:R-:W-:Y:S01]  /*6290*/  FADD.FTZ R208, R208, R205 ;  /* 0x000000cdd0d07221 */ /* 0x000fe20000010000 */
[----:B------:R-:W-:Y:S01]  /*62a0*/  FADD.FTZ R241, R207, R206 ;  /* 0x000000cecff17221 */ /* 0x000fe20000010000 */
[C---:B------:R-:W-:Y:S01]  /*62b0*/  HMMA.16816.F32 R80, R160.reuse, R154, R80 ;  /* 0x0000009aa050723c */ /* 0x040fe20000001850 */
[----:B------:R-:W3:Y:S03]  /*62c0*/  LDSM.16.MT88.4 R152, [R217+0xb000] ;  /* 0x00b00000d998783b */ /* 0x000ee60000004200 */
[----:B-1----:R-:W-:Y:S01]  /*62d0*/  F2FP.F16.F32.PACK_AB R174, R248, R247 ;  /* 0x000000f7f8ae723e */ /* 0x002fe200000000ff */
[----:B------:R-:W-:Y:S01]  /*62e0*/  FADD.FTZ R245, R246, R245 ;  /* 0x000000f5f6f57221 */ /* 0x000fe20000010000 */
[----:B------:R-:W-:Y:S01]  /*62f0*/  FADD.FTZ R239, R247, R210 ;  /* 0x000000d2f7ef7221 */ /* 0x000fe20000010000 */
[----:B------:R-:W-:Y:S01]  /*6300*/  FADD.FTZ R238, R209, R208 ;  /* 0x000000d0d1ee7221 */ /* 0x000fe20000010000 */
[-C--:B--2---:R-:W-:Y:S03]  /*6310*/  HMMA.16816.F32 R84, R160, R148.reuse, R84 ;  /* 0x00000094a054723c */ /* 0x084fe60000001854 */
[C---:B----4-:R-:W-:Y:S01]  /*6320*/  F2FP.F16.F32.PACK_AB R175, R249.reuse, R250 ;  /* 0x000000faf9af723e */ /* 0x050fe200000000ff */
[----:B------:R-:W-:Y:S01]  /*6330*/  FADD.FTZ R250, R250, R245 ;  /* 0x000000f5fafa7221 */ /* 0x000fe20000010000 */
[----:B------:R-:W-:Y:S03]  /*6340*/  FADD.FTZ R239, R248, R239 ;  /* 0x000000eff8ef7221 */ /* 0x000fe60000010000 */
[C---:B------:R-:W-:Y:S04]  /*6350*/  HMMA.16816.F32 R88, R156.reuse, R148, R88 ;  /* 0x000000949c58723c */ /* 0x040fe80000001858 */
[----:B------:R-:W-:Y:S04]  /*6360*/  FADD.FTZ R237, R249, R250 ;  /* 0x000000faf9ed7221 */ /* 0x000fe80000010000 */
[-C--:B------:R-:W-:Y:S08]  /*6370*/  HMMA.16816.F32 R92, R156, R150.reuse, R92 ;  /* 0x000000969c5c723c */ /* 0x080ff0000000185c */
[C---:B------:R-:W-:Y:S01]  /*6380*/  HMMA.16816.F32 R96, R160.reuse, R150, R96 ;  /* 0x00000096a060723c */ /* 0x040fe20000001860 */
[----:B------:R1:W2:Y:S07]  /*6390*/  LDSM.16.MT88.4 R148, [R169+0x1000] ;  /* 0x00100000a994783b */ /* 0x0002ae0000004200 */
[-C--:B---3--:R-:W-:Y:S08]  /*63a0*/  HMMA.16816.F32 R100, R160, R152.reuse, R100 ;  /* 0x00000098a064723c */ /* 0x088ff00000001864 */
[C---:B------:R-:W-:Y:S08]  /*63b0*/  HMMA.16816.F32 R104, R156.reuse, R152, R104 ;  /* 0x000000989c68723c */ /* 0x040ff00000001868 */
[-C--:B------:R-:W-:Y:S03]  /*63c0*/  HMMA.16816.F32 R108, R156, R154.reuse, R108 ;  /* 0x0000009a9c6c723c */ /* 0x080fe6000000186c */
[----:B-1----:R-:W-:Y:S05]  /*63d0*/  MOV R169, R168 ;  /* 0x000000a800a97202 */ /* 0x002fea0000000f00 */
[C---:B------:R-:W-:Y:S08]  /*63e0*/  HMMA.16816.F32 R20, R160.reuse, R154, R20 ;  /* 0x0000009aa014723c */ /* 0x040ff00000001814 */
[-C--:B--2---:R-:W-:Y:S08]  /*63f0*/  HMMA.16816.F32 R112, R160, R148.reuse, R112 ;  /* 0x00000094a070723c */ /* 0x084ff00000001870 */
[C---:B------:R-:W-:Y:S08]  /*6400*/  HMMA.16816.F32 R116, R156.reuse, R148, R116 ;  /* 0x000000949c74723c */ /* 0x040ff00000001874 */
[-C--:B------:R-:W-:Y:S08]  /*6410*/  HMMA.16816.F32 R32, R156, R150.reuse, R32 ;  /* 0x000000969c20723c */ /* 0x080ff00000001820 */
[C---:B------:R-:W-:Y:S01]  /*6420*/  HMMA.16816.F32 R120, R160.reuse, R150, R120 ;  /* 0x00000096a078723c */ /* 0x040fe20000001878 */
[----:B------:R-:W1:Y:S07]  /*6430*/  LDSM.16.MT88.4 R148, [R220+0xa800] ;  /* 0x00a80000dc94783b */ /* 0x000e6e0000004200 */
[-C--:B------:R-:W-:Y:S08]  /*6440*/  HMMA.16816.F32 R124, R160, R144.reuse, R124 ;  /* 0x00000090a07c723c */ /* 0x080ff0000000187c */
[C---:B------:R-:W-:Y:S08]  /*6450*/  HMMA.16816.F32 R24, R156.reuse, R144, R24 ;  /* 0x000000909c18723c */ /* 0x040ff00000001818 */
[-C--:B------:R-:W-:Y:S08]  /*6460*/  HMMA.16816.F32 R128, R156, R146.reuse, R128 ;  /* 0x000000929c80723c */ /* 0x080ff00000001880 */
[----:B------:R-:W-:Y:S01]  /*6470*/  HMMA.16816.F32 R28, R160, R146, R28 ;  /* 0x00000092a01c723c */ /* 0x000fe2000000181c */
[----:B------:R-:W2:Y:S07]  /*6480*/  LDSM.16.MT88.4 R144, [R220+0xb800] ;  /* 0x00b80000dc90783b */ /* 0x000eae0000004200 */
[-C--:B-1----:R-:W-:Y:S01]  /*6490*/  HMMA.16816.F32 R160, R132, R148.reuse, R4 ;  /* 0x0000009484a0723c */ /* 0x082fe20000001804 */
[----:B------:R-:W1:Y:S07]  /*64a0*/  LDSM.16.MT88.4 R4, [R213+0x1800] ;  /* 0x00180000d504783b */ /* 0x000e6e0000004200 */
        /* <DEDUP_REMOVED lines=28> */
[C---:B------:R-:W-:Y:S08]  /*6670*/  HMMA.16816.F32 R136, R172.reuse, R4, R24 ;  /* 0x00000004ac88723c */ /* 0x040ff00000001818 */
[-C--:B------:R-:W-:Y:S08]  /*6680*/  HMMA.16816.F32 R128, R172, R6.reuse, R128 ;  /* 0x00000006ac80723c */ /* 0x080ff00000001880 */
[----:B------:R-:W-:Y:S01]  /*6690*/  HMMA.16816.F32 R132, R132, R6, R28 ;  /* 0x000000068484723c */ /* 0x000fe2000000181c */
[----:B------:R-:W-:Y:S08]  /*66a0*/  @!UPT UIADD3 URZ, UPT, UPT, URZ, URZ, URZ ;  /* 0x000000fffffff290 */ /* 0x000ff0000fffe0ff */
[----:B------:R-:W-:Y:S11]  /*66b0*/  @P0 BRA `(.L_x_1065) ;  /* 0xffffffe000140947 */ /* 0x000ff6000383ffff */
.L_x_1064:
[----:B------:R-:W1:Y:S01]  /*66c0*/  SHFL.BFLY PT, R4, R241, 0x2, 0x1f ;  /* 0x0c401f00f1047f89 */ /* 0x000e6200000e0000 */
[----:B------:R-:W2:Y:S01]  /*66d0*/  S2UR UR4, SR_CgaCtaId ;  /* 0x00000000000479c3 */ /* 0x000ea20000008800 */
[----:B------:R-:W-:Y:S01]  /*66e0*/  UMOV UR5, 0x400 ;  /* 0x0000040000057882 */ /* 0x000fe20000000000 */
[----:B------:R-:W-:Y:S01]  /*66f0*/  MOV R16, 0x7f800000 ;  /* 0x7f80000000107802 */ /* 0x000fe20000000f00 */
[----:B------:R-:W3:Y:S04]  /*6700*/  SHFL.BFLY PT, R3, R238, 0x2, 0x1f ;  /* 0x0c401f00ee037f89 */ /* 0x000ee800000e0000 */
[----:B------:R-:W4:Y:S04]  /*6710*/  SHFL.BFLY PT, R2, R239, 0x2, 0x1f ;  /* 0x0c401f00ef027f89 */ /* 0x000f2800000e0000 */
[----:B------:R-:W5:Y:S01]  /*6720*/  SHFL.BFLY PT, R12, R237, 0x2, 0x1f ;  /* 0x0c401f00ed0c7f89 */ /* 0x000f6200000e0000 */
[----:B------:R-:W5:Y:S01]  /*6730*/  S2R R0, SR_TID.X ;  /* 0x0000000000007919 */ /* 0x000f620000002100 */
[----:B-1----:R-:W-:Y:S01]  /*6740*/  FADD.FTZ R4, R4, R241 ;  /* 0x000000f104047221 */ /* 0x002fe20000010000 */
[----:B--2---:R-:W-:Y:S01]  /*6750*/  ULEA UR4, UR4, UR5, 0x18 ;  /* 0x0000000504047291 */ /* 0x004fe2000f8ec0ff */
[----:B---3--:R-:W-:-:S03]  /*6760*/  FADD.FTZ R6, R3, R238 ;  /* 0x000000ee03067221 */ /* 0x008fc60000010000 */
[----:B------:R-:W1:Y:S01]  /*6770*/  SHFL.BFLY PT, R7, R4, 0x1, 0x1f ;  /* 0x0c201f0004077f89 */ /* 0x000e6200000e0000 */
[----:B----4-:R-:W-:-:S03]  /*6780*/  FADD.FTZ R2, R2, R239 ;  /* 0x000000ef02027221 */ /* 0x010fc60000010000 */
[----:B------:R-:W2:Y:S01]  /*6790*/  SHFL.BFLY PT, R5, R6, 0x1, 0x1f ;  /* 0x0c201f0006057f89 */ /* 0x000ea200000e0000 */
[----:B-----5:R-:W-:-:S03]  /*67a0*/  FADD.FTZ R12, R12, R237 ;  /* 0x000000ed0c0c7221 */ /* 0x020fc60000010000 */
[----:B------:R-:W3:Y:S04]  /*67b0*/  SHFL.BFLY PT, R13, R2, 0x1, 0x1f ;  /* 0x0c201f00020d7f89 */ /* 0x000ee800000e0000 */
[----:B------:R-:W4:Y:S01]  /*67c0*/  SHFL.BFLY PT, R11, R12, 0x1, 0x1f ;  /* 0x0c201f000c0b7f89 */ /* 0x000f2200000e0000 */
[C---:B------:R-:W-:Y:S02]  /*67d0*/  SHF.L.U32 R9, R0.reuse, 0x4, RZ ;  /* 0x0000000400097819 */ /* 0x040fe400000006ff */
[----:B------:R-:W-:Y:S02]  /*67e0*/  LOP3.LUT P0, RZ, R0, 0x4, RZ, 0xc0, !PT ;  /* 0x0000000400ff7812 */ /* 0x000fe4000780c0ff */
[----:B------:R-:W-:Y:S01]  /*67f0*/  LOP3.LUT R9, R9, 0x1c0, RZ, 0xc0, !PT ;  /* 0x000001c009097812 */ /* 0x000fe200078ec0ff */
[----:B-1----:R-:W-:Y:S01]  /*6800*/  FADD.FTZ R7, R4, R7 ;  /* 0x0000000704077221 */ /* 0x002fe20000010000 */
[----:B------:R-:W-:Y:S01]  /*6810*/  SHF.L.U32 R4, R0, 0x1, RZ ;  /* 0x0000000100047819 */ /* 0x000fe200000006ff */
[----:B--2---:R-:W-:Y:S01]  /*6820*/  FADD.FTZ R5, R6, R5 ;  /* 0x0000000506057221 */ /* 0x004fe20000010000 */
[----:B------:R-:W-:Y:S01]  /*6830*/  SHF.L.U32 R6, R0, 0x5, RZ ;  /* 0x0000000500067819 */ /* 0x000fe200000006ff */
[----:B------:R-:W1:Y:S01]  /*6840*/  MUFU.RCP R10, R7 ;  /* 0x00000007000a7308 */ /* 0x000e620000001000 */
[----:B------:R-:W-:Y:S01]  /*6850*/  LOP3.LUT R3, R4, 0x6, RZ, 0xc0, !PT ;  /* 0x0000000604037812 */ /* 0x000fe200078ec0ff */
[----:B---3--:R-:W-:Y:S01]  /*6860*/  FADD.FTZ R13, R2, R13 ;  /* 0x0000000d020d7221 */ /* 0x008fe20000010000 */
[----:B------:R-:W-:-:S02]  /*6870*/  LOP3.LUT R4, R9, 0x38, R4, 0xf8, !PT ;  /* 0x0000003809047812 */ /* 0x000fc400078ef804 */
[----:B------:R-:W-:Y:S01]  /*6880*/  LOP3.LUT R3, R3, 0x7c00, R6, 0xf8, !PT ;  /* 0x00007c0003037812 */ /* 0x000fe200078ef806 */
[----:B----4-:R-:W-:Y:S01]  /*6890*/  FADD.FTZ R2, R12, R11 ;  /* 0x0000000b0c027221 */ /* 0x010fe20000010000 */
[----:B------:R-:W-:Y:S01]  /*68a0*/  FSETP.NE.FTZ.AND P2, PT, R13, RZ, PT ;  /* 0x000000ff0d00720b */ /* 0x000fe20003f55000 */
[----:B------:R-:W2:Y:S01]  /*68b0*/  MUFU.RCP R8, R5 ;  /* 0x0000000500087308 */ /* 0x000ea20000001000 */
[----:B------:R-:W-:Y:S01]  /*68c0*/  LOP3.LUT R3, R3, R4, RZ, 0xfc, !PT ;  /* 0x0000000403037212 */ /* 0x000fe200078efcff */
[----:B------:R-:W3:Y:S01]  /*68d0*/  LDC R12, c[0x0][0x434] ;  /* 0x00010d00ff0c7b82 */ /* 0x000ee20000000800 */
[----:B------:R-:W-:Y:S02]  /*68e0*/  FSETP.NE.FTZ.AND P1, PT, R2, RZ, PT ;  /* 0x000000ff0200720b */ /* 0x000fe40003f35000 */
[----:B------:R-:W-:Y:S02]  /*68f0*/  LEA R3, R3, UR4, 0x1 ;  /* 0x0000000403037c11 */ /* 0x000fe4000f8e08ff */
[----:B------:R-:W-:Y:S01]  /*6900*/  FSETP.NE.FTZ.AND P4, PT, R7, RZ, PT ;  /* 0x000000ff0700720b */ /* 0x000fe20003f95000 */
[----:B------:R-:W4:Y:S01]  /*6910*/  MUFU.RCP R4, R13 ;  /* 0x0000000d00047308 */ /* 0x000f220000001000 */
[----:B------:R-:W-:-:S02]  /*6920*/  IADD3 R17, PT, PT, R3, 0x40, RZ ;  /* 0x0000004003117810 */ /* 0x000fc40007ffe0ff */
[----:B------:R-:W-:Y:S02]  /*6930*/  FSETP.NE.FTZ.AND P3, PT, R5, RZ, PT ;  /* 0x000000ff0500720b */ /* 0x000fe40003f75000 */
[----:B-1----:R-:W-:-:S03]  /*6940*/  FSEL R10, R10, 1, P4 ;  /* 0x3f8000000a0a7808 */ /* 0x002fc60002000000 */
[----:B------:R-:W1:Y:S01]  /*6950*/  MUFU.RCP R6, R2 ;  /* 0x0000000200067308 */ /* 0x000e620000001000 */
[----:B--2---:R-:W-:Y:S01]  /*6960*/  FSEL R8, R8, 1, P3 ;  /* 0x3f80000008087808 */ /* 0x004fe20001800000 */
[C---:B------:R-:W-:Y:S01]  /*6970*/  FMUL.FTZ R160, R10.reuse, R160 ;  /* 0x000000a00aa07220 */ /* 0x040fe20000410000 */
[C---:B------:R-:W-:Y:S01]  /*6980*/  FMUL.FTZ R161, R10.reuse, R161 ;  /* 0x000000a10aa17220 */ /* 0x040fe20000410000 */
[C---:B------:R-:W-:Y:S01]  /*6990*/  FMUL.FTZ R148, R10.reuse, R148 ;  /* 0x000000940a947220 */ /* 0x040fe20000410000 */
[----:B------:R-:W-:Y:S01]  /*69a0*/  FMUL.FTZ R149, R10, R149 ;  /* 0x000000950a957220 */ /* 0x000fe20000410000 */
[C---:B------:R-:W-:Y:S01]  /*69b0*/  FMUL.FTZ R162, R8.reuse, R162 ;  /* 0x000000a208a27220 */ /* 0x040fe20000410000 */
[C---:B------:R-:W-:Y:S01]  /*69c0*/  FMUL.FTZ R163, R8.reuse, R163 ;  /* 0x000000a308a37220 */ /* 0x040fe20000410000 */
[----:B------:R-:W-:Y:S01]  /*69d0*/  FMUL.FTZ R150, R8, R150 ;  /* 0x0000009608967220 */ /* 0x000fe20000410000 */
[----:B----4-:R-:W-:Y:S01]  /*69e0*/  FSEL R4, R4, 1, P2 ;  /* 0x3f80000004047808 */ /* 0x010fe20001000000 */
[----:B------:R-:W-:Y:S01]  /*69f0*/  FMUL.FTZ R151, R8, R151 ;  /* 0x0000009708977220 */ /* 0x000fe20000410000 */
[C---:B------:R-:W-:Y:S01]  /*6a00*/  FMUL.FTZ R36, R10.reuse, R36 ;  /* 0x000000240a247220 */ /* 0x040fe20000410000 */
[----:B------:R-:W-:Y:S01]  /*6a10*/  FMUL.FTZ R37, R10, R37 ;  /* 0x000000250a257220 */ /* 0x000fe20000410000 */
[----:B------:R-:W-:Y:S01]  /*6a20*/  FMUL.FTZ R38, R8, R38 ;  /* 0x0000002608267220 */ /* 0x000fe20000410000 */
[C---:B------:R-:W-:Y:S01]  /*6a30*/  FMUL.FTZ R156, R4.reuse, R156 ;  /* 0x0000009c049c7220 */ /* 0x040fe20000410000 */
[C---:B------:R-:W-:Y:S01]  /*6a40*/  FMUL.FTZ R157, R4.reuse, R157 ;  /* 0x0000009d049d7220 */ /* 0x040fe20000410000 */
[----:B------:R-:W-:Y:S01]  /*6a50*/  FMUL.FTZ R152, R4, R152 ;  /* 0x0000009804987220 */ /* 0x000fe20000410000 */
        /* <DEDUP_REMOVED lines=64> */
[----:B------:R-:W-:Y:S01]  /*6e60*/  FMUL.FTZ R39, R8, R39 ;  /* 0x0000002708277220 */ /* 0x000fe20000410000 */
[----:B------:R-:W-:Y:S01]  /*6e70*/  MOV R6, 0x20 ;  /* 0x0000002000067802 */ /* 0x000fe20000000f00 */
[----:B------:R-:W-:Y:S01]  /*6e80*/  FMUL.FTZ R48, R10, R48 ;  /* 0x000000300a307220 */ /* 0x000fe20000410000 */
[----:B------:R-:W-:Y:S01]  /*6e90*/  LOP3.LUT P0, RZ, R0, 0x8, RZ, 0xc0, !PT ;  /* 0x0000000800ff7812 */ /* 0x000fe2000780c0ff */
[----:B------:R-:W-:Y:S01]  /*6ea0*/  FMUL.FTZ R49, R10, R49 ;  /* 0x000000310a317220 */ /* 0x000fe20000410000 */
[C---:B------:R-:W-:Y:S01]  /*6eb0*/  IADD3 R9, PT, PT, R3.reuse, R4, RZ ;  /* 0x0000000403097210 */ /* 0x040fe20007ffe0ff */
[----:B------:R-:W-:Y:S01]  /*6ec0*/  FMUL.FTZ R50, R8, R50 ;  /* 0x0000003208327220 */ /* 0x000fe20000410000 */
[----:B------:R-:W-:Y:S01]  /*6ed0*/  SEL R6, R6, 0xffffffe0, !P0 ;  /* 0xffffffe006067807 */ /* 0x000fe20004000000 */
[----:B------:R-:W-:Y:S01]  /*6ee0*/  FMUL.FTZ R51, R8, R51 ;  /* 0x0000003308337220 */ /* 0x000fe20000410000 */
[----:B------:R-:W-:Y:S01]  /*6ef0*/  LOP3.LUT P0, RZ, R0, 0x10, RZ, 0xc0, !PT ;  /* 0x0000001000ff7812 */ /* 0x000fe2000780c0ff */
[C---:B------:R-:W-:Y:S01]  /*6f00*/  FMUL.FTZ R52, R10.reuse, R52 ;  /* 0x000000340a347220 */ /* 0x040fe20000410000 */
[----:B------:R-:W-:Y:S01]  /*6f10*/  IADD3 R11, PT, PT, R3, R6, RZ ;  /* 0x00000006030b7210 */ /* 0x000fe20007ffe0ff */
[----:B------:R-:W-:Y:S01]  /*6f20*/  FMUL.FTZ R53, R10, R53 ;  /* 0x000000350a357220 */ /* 0x000fe20000410000 */
[----:B------:R-:W-:Y:S01]  /*6f30*/  F2FP.F16.F32.PACK_AB R160, R161, R160 ;  /* 0x000000a0a1a0723e */ /* 0x000fe200000000ff */
[----:B------:R-:W-:Y:S01]  /*6f40*/  FMUL.FTZ R54, R8, R54 ;  /* 0x0000003608367220 */ /* 0x000fe20000410000 */
[----:B------:R-:W-:Y:S01]  /*6f50*/  IADD3 R15, PT, PT, R4, R11, RZ ;  /* 0x0000000b040f7210 */ /* 0x000fe20007ffe0ff */
[----:B------:R-:W-:Y:S01]  /*6f60*/  FMUL.FTZ R55, R8, R55 ;  /* 0x0000003708377220 */ /* 0x000fe20000410000 */
[----:B------:R-:W-:Y:S01]  /*6f70*/  F2FP.F16.F32.PACK_AB R162, R163, R162 ;  /* 0x000000a2a3a2723e */ /* 0x000fe200000000ff */
[C---:B------:R-:W-:Y:S01]  /*6f80*/  FMUL.FTZ R64, R10.reuse, R64 ;  /* 0x000000400a407220 */ /* 0x040fe20000410000 */
[----:B------:R-:W-:Y:S01]  /*6f90*/  F2FP.F16.F32.PACK_AB R148, R149, R148 ;  /* 0x000000949594723e */ /* 0x000fe200000000ff */
[----:B------:R-:W-:Y:S01]  /*6fa0*/  FMUL.FTZ R65, R10, R65 ;  /* 0x000000410a417220 */ /* 0x000fe20000410000 */
[----:B------:R-:W-:Y:S01]  /*6fb0*/  F2FP.F16.F32.PACK_AB R150, R151, R150 ;  /* 0x000000969796723e */ /* 0x000fe200000000ff */
[C---:B------:R-:W-:Y:S01]  /*6fc0*/  FMUL.FTZ R66, R8.reuse, R66 ;  /* 0x0000004208427220 */ /* 0x040fe20000410000 */
[----:B------:R-:W-:Y:S01]  /*6fd0*/  @P0 IADD3 R17, PT, PT, R3, -0x40, RZ ;  /* 0xffffffc003110810 */ /* 0x000fe20007ffe0ff */
[----:B------:R-:W-:Y:S01]  /*6fe0*/  FMUL.FTZ R67, R8, R67 ;  /* 0x0000004308437220 */ /* 0x000fe20000410000 */
[----:B------:R-:W-:Y:S01]  /*6ff0*/  F2FP.F16.F32.PACK_AB R156, R157, R156 ;  /* 0x0000009c9d9c723e */ /* 0x000fe200000000ff */
[----:B------:R-:W-:Y:S01]  /*7000*/  STS [R3], R160 ;  /* 0x000000a003007388 */ /* 0x000fe20000000800 */
[-C--:B------:R-:W-:Y:S01]  /*7010*/  IADD3 R21, PT, PT, R6, R17.reuse, RZ ;  /* 0x0000001106157210 */ /* 0x080fe20007ffe0ff */
[----:B------:R-:W-:Y:S01]  /*7020*/  FMUL.FTZ R68, R10, R68 ;  /* 0x000000440a447220 */ /* 0x000fe20000410000 */
[C---:B------:R-:W-:Y:S01]  /*7030*/  IADD3 R19, PT, PT, R4.reuse, R17, RZ ;  /* 0x0000001104137210 */ /* 0x040fe20007ffe0ff */
[----:B------:R-:W-:Y:S01]  /*7040*/  STS [R3+0x400], R162 ;  /* 0x000400a203007388 */ /* 0x000fe20000000800 */
[----:B------:R-:W-:Y:S01]  /*7050*/  IADD3 R23, PT, PT, R4, R21, RZ ;  /* 0x0000001504177210 */ /* 0x000fe20007ffe0ff */
[----:B------:R-:W-:Y:S01]  /*7060*/  FMUL.FTZ R69, R10, R69 ;  /* 0x000000450a457220 */ /* 0x000fe20000410000 */
[----:B------:R-:W1:Y:S01]  /*7070*/  LDC.U8 R4, c[0x0][0x549] ;  /* 0x00015240ff047b82 */ /* 0x000e620000000000 */
[----:B------:R-:W-:Y:S01]  /*7080*/  F2FP.F16.F32.PACK_AB R158, R159, R158 ;  /* 0x0000009e9f9e723e */ /* 0x000fe200000000ff */
[----:B------:R-:W-:Y:S01]  /*7090*/  STS [R9], R148 ;  /* 0x0000009409007388 */ /* 0x000fe20000000800 */
[----:B------:R-:W-:Y:S01]  /*70a0*/  F2FP.F16.F32.PACK_AB R152, R153, R152 ;  /* 0x000000989998723e */ /* 0x000fe200000000ff */
[C---:B------:R-:W-:Y:S01]  /*70b0*/  FMUL.FTZ R70, R8.reuse, R70 ;  /* 0x0000004608467220 */ /* 0x040fe20000410000 */
        /* <DEDUP_REMOVED lines=8> */
[----:B------:R-:W-:Y:S01]  /*7140*/  F2FP.F16.F32.PACK_AB R50, R51, R50 ;  /* 0x000000323332723e */ /* 0x000fe200000000ff */
[----:B------:R-:W-:Y:S01]  /*7150*/  STS [R3+0x2400], R158 ;  /* 0x0024009e03007388 */ /* 0x000fe20000000800 */
[----:B------:R-:W-:Y:S01]  /*7160*/  F2FP.F16.F32.PACK_AB R40, R41, R40 ;  /* 0x000000282928723e */ /* 0x000fe200000000ff */
[----:B------:R-:W-:Y:S01]  /*7170*/  FMUL.FTZ R81, R10, R81 ;  /* 0x000000510a517220 */ /* 0x000fe20000410000 */
[----:B------:R-:W-:Y:S01]  /*7180*/  F2FP.F16.F32.PACK_AB R42, R43, R42 ;  /* 0x0000002a2b2a723e */ /* 0x000fe200000000ff */
[C---:B------:R-:W-:Y:S01]  /*7190*/  FMUL.FTZ R82, R8.reuse, R82 ;  /* 0x0000005208527220 */ /* 0x040fe20000410000 */
        /* <DEDUP_REMOVED lines=18> */
[C---:B------:R-:W-:Y:S01]  /*72c0*/  FMUL.FTZ R96, R10.reuse, R96 ;  /* 0x000000600a607220 */ /* 0x040fe20000410000 */
[----:B------:R-:W-:Y:S01]  /*72d0*/  STS [R15], R48 ;  /* 0x000000300f007388 */ /* 0x000fe20000000800 */
[----:B------:R-:W-:Y:S01]  /*72e0*/  F2FP.F16.F32.PACK_AB R62, R63, R62 ;  /* 0x0000003e3f3e723e */ /* 0x000fe200000000ff */
[----:B------:R-:W-:Y:S01]  /*72f0*/  FMUL.FTZ R97, R10, R97 ;  /* 0x000000610a617220 */ /* 0x000fe20000410000 */
[C---:B------:R-:W-:Y:S01]  /*7300*/  FMUL.FTZ R98, R8.reuse, R98 ;  /* 0x0000006208627220 */ /* 0x040fe20000410000 */
[----:B------:R-:W-:Y:S01]  /*7310*/  STS [R15+0x400], R50 ;  /* 0x000400320f007388 */ /* 0x000fe20000000800 */
[----:B------:R-:W-:Y:S01]  /*7320*/  FMUL.FTZ R99, R8, R99 ;  /* 0x0000006308637220 */ /* 0x000fe20000410000 */
[----:B------:R-:W-:Y:S01]  /*7330*/  F2FP.F16.F32.PACK_AB R68, R69, R68 ;  /* 0x000000444544723e */ /* 0x000fe200000000ff */
[C---:B------:R-:W-:Y:S01]  /*7340*/  FMUL.FTZ R100, R10.reuse, R100 ;  /* 0x000000640a647220 */ /* 0x040fe20000410000 */
        /* <DEDUP_REMOVED lines=23> */
[----:B-1----:R-:W-:Y:S01]  /*74c0*/  ISETP.NE.AND P5, PT, R4, RZ, PT ;  /* 0x000000ff0400720c */ /* 0x002fe20003fa5270 */
[----:B------:R-:W-:Y:S01]  /*74d0*/  STS [R19], R64 ;  /* 0x0000004013007388 */ /* 0x000fe20000000800 */
        /* <DEDUP_REMOVED lines=8> */
[----:B------:R-:W-:Y:S01]  /*7560*/  FMUL.FTZ R115, R8, R115 ;  /* 0x0000007308737220 */ /* 0x000fe20000410000 */
[----:B------:R-:W-:Y:S01]  /*7570*/  F2FP.F16.F32.PACK_AB R92, R93, R92 ;  /* 0x0000005c5d5c723e */ /* 0x000fe200000000ff */
[C---:B------:R-:W-:Y:S01]  /*7580*/  FMUL.FTZ R120, R10.reuse, R120 ;  /* 0x000000780a787220 */ /* 0x040fe20000410000 */
[----:B------:R-:W-:Y:S01]  /*7590*/  STS [R17+0x2400], R58 ;  /* 0x0024003a11007388 */ /* 0x000fe20000000800 */
[----:B------:R-:W-:Y:S01]  /*75a0*/  F2FP.F16.F32.PACK_AB R94, R95, R94 ;  /* 0x0000005e5f5e723e */ /* 0x000fe200000000ff */
[----:B------:R-:W-:Y:S01]  /*75b0*/  FMUL.FTZ R121, R10, R121 ;  /* 0x000000790a797220 */ /* 0x000fe20000410000 */
[C---:B------:R-:W-:Y:S01]  /*75c0*/  FMUL.FTZ R122, R8.reuse, R122 ;  /* 0x0000007a087a7220 */ /* 0x040fe20000410000 */
[----:B------:R-:W-:Y:S01]  /*75d0*/  STS [R19+0x2000], R60 ;  /* 0x0020003c13007388 */ /* 0x000fe20000000800 */
[----:B------:R-:W-:Y:S01]  /*75e0*/  FMUL.FTZ R123, R8, R123 ;  /* 0x0000007b087b7220 */ /* 0x000fe20000410000 */
[----:B------:R-:W-:Y:S01]  /*75f0*/  F2FP.F16.F32.PACK_AB R100, R101, R100 ;  /* 0x000000646564723e */ /* 0x000fe200000000ff */
[----:B------:R-:W3:Y:S01]  /*7600*/  @P5 LDC R4, c[0x0][0x430] ;  /* 0x00010c00ff045b82 */ /* 0x000ee20000000800 */
[----:B------:R-:W-:Y:S01]  /*7610*/  STS [R19+0x2400], R62 ;  /* 0x0024003e13007388 */ /* 0x000fe20000000800 */
[----:B------:R-:W-:Y:S01]  /*7620*/  F2FP.F16.F32.PACK_AB R102, R103, R102 ;  /* 0x000000666766723e */ /* 0x000fe200000000ff */
[C---:B------:R-:W-:Y:S01]  /*7630*/  FMUL.FTZ R124, R10.reuse, R124 ;  /* 0x0000007c0a7c7220 */ /* 0x040fe20000410000 */
[----:B------:R-:W-:Y:S01]  /*7640*/  ISETP.NE.AND P0, PT, R231, -0x1, PT ;  /* 0xffffffffe700780c */ /* 0x000fe20003f05270 */
[----:B------:R-:W-:Y:S01]  /*7650*/  STS [R21], R68 ;  /* 0x0000004415007388 */ /* 0x000fe20000000800 */
[----:B------:R-:W-:Y:S01]  /*7660*/  F2FP.F16.F32.PACK_AB R144, R145, R144 ;  /* 0x000000909190723e */ /* 0x000fe200000000ff */
[C---:B------:R-:W-:Y:S01]  /*7670*/  FMUL.FTZ R125, R10.reuse, R125 ;  /* 0x0000007d0a7d7220 */ /* 0x040fe20000410000 */
[----:B------:R-:W-:Y:S01]  /*7680*/  F2FP.F16.F32.PACK_AB R146, R147, R146 ;  /* 0x000000929392723e */ /* 0x000fe200000000ff */
[----:B------:R-:W-:Y:S01]  /*7690*/  STS [R21+0x400], R70 ;  /* 0x0004004615007388 */ /* 0x000fe20000000800 */
[----:B------:R-:W-:Y:S01]  /*76a0*/  F2FP.F16.F32.PACK_AB R104, R105, R104 ;  /* 0x000000686968723e */ /* 0x000fe200000000ff */
[C---:B------:R-:W-:Y:S01]  /*76b0*/  FMUL.FTZ R132, R10.reuse, R132 ;  /* 0x000000840a847220 */ /* 0x040fe20000410000 */
        /* <DEDUP_REMOVED lines=22> */
[----:B------:R-:W1:Y:S01]  /*7820*/  @P4 LDC R25, c[0x0][0x458] ;  /* 0x00011600ff194b82 */ /* 0x000e620000000800 */
[----:B------:R-:W2:Y:S01]  /*7830*/  @P4 MUFU.LG2 R7, R7 ;  /* 0x0000000700074308 */ /* 0x000ea20000000c00 */
[----:B------:R-:W-:Y:S01]  /*7840*/  F2FP.F16.F32.PACK_AB R124, R125, R124 ;  /* 0x0000007c7d7c723e */ /* 0x000fe200000000ff */
[----:B------:R-:W-:Y:S01]  /*7850*/  STS [R3+0x4000], R84 ;  /* 0x0040005403007388 */ /* 0x000fe20000000800 */
[----:B------:R-:W-:-:S02]  /*7860*/  F2FP.F16.F32.PACK_AB R126, R127, R126 ;  /* 0x0000007e7f7e723e */ /* 0x000fc400000000ff */
[----:B------:R-:W-:Y:S01]  /*7870*/  F2FP.F16.F32.PACK_AB R132, R133, R132 ;  /* 0x000000848584723e */ /* 0x000fe200000000ff */
[----:B------:R-:W-:Y:S01]  /*7880*/  STS [R3+0x4400], R86 ;  /* 0x0044005603007388 */ /* 0x000fe20000000800 */
[----:B------:R-:W4:Y:S01]  /*7890*/  @P3 LDC R18, c[0x0][0x458] ;  /* 0x00011600ff123b82 */ /* 0x000f220000000800 */
[----:B------:R1:W1:Y:S01]  /*78a0*/  @P3 MUFU.LG2 R20, R5 ;  /* 0x0000000500143308 */ /* 0x0002620000000c00 */
[----:B------:R-:W-:Y:S01]  /*78b0*/  F2FP.F16.F32.PACK_AB R134, R135, R134 ;  /* 0x000000868786723e */ /* 0x000fe200000000ff */
[----:B------:R-:W-:Y:S01]  /*78c0*/  STS [R9+0x4000], R96 ;  /* 0x0040006009007388 */ /* 0x000fe20000000800 */
[----:B------:R-:W-:Y:S02]  /*78d0*/  F2FP.F16.F32.PACK_AB R136, R137, R136 ;  /* 0x000000888988723e */ /* 0x000fe400000000ff */
[----:B------:R-:W-:Y:S01]  /*78e0*/  F2FP.F16.F32.PACK_AB R138, R139, R138 ;  /* 0x0000008a8b8a723e */ /* 0x000fe200000000ff */
[----:B------:R-:W-:Y:S01]  /*78f0*/  STS [R9+0x4400], R98 ;  /* 0x0044006209007388 */ /* 0x000fe20000000800 */
[----:B------:R-:W1:Y:S01]  /*7900*/  @P5 LDC R14, c[0x0][0x430] ;  /* 0x00010c00ff0e5b82 */ /* 0x000e620000000800 */
[----:B------:R-:W1:Y:S01]  /*7910*/  @P2 MUFU.LG2 R13, R13 ;  /* 0x0000000d000d2308 */ /* 0x000e620000000c00 */
[----:B------:R-:W-:Y:S01]  /*7920*/  F2FP.F16.F32.PACK_AB R128, R129, R128 ;  /* 0x000000808180723e */ /* 0x000fe200000000ff */
[----:B------:R-:W-:Y:S01]  /*7930*/  STS [R3+0x6000], R88 ;  /* 0x0060005803007388 */ /* 0x000fe20000000800 */
[----:B------:R-:W-:Y:S01]  /*7940*/  F2FP.F16.F32.PACK_AB R130, R131, R130 ;  /* 0x000000828382723e */ /* 0x000fe200000000ff */
[----:B--2---:R-:W-:-:S02]  /*7950*/  @P4 FMUL.FTZ R27, R7, 0.69314718246459960938 ;  /* 0x3f317218071b4820 */ /* 0x004fc40000410000 */
[----:B------:R2:W-:Y:S04]  /*7960*/  STS [R3+0x6400], R90 ;  /* 0x0064005a03007388 */ /* 0x0005e80000000800 */
[----:B------:R-:W-:Y:S04]  /*7970*/  STS [R9+0x6000], R92 ;  /* 0x0060005c09007388 */ /* 0x000fe80000000800 */
[----:B------:R5:W-:Y:S04]  /*7980*/  STS [R9+0x6400], R94 ;  /* 0x0064005e09007388 */ /* 0x000be80000000800 */
[----:B------:R-:W-:Y:S04]  /*7990*/  STS [R11+0x4000], R100 ;  /* 0x004000640b007388 */ /* 0x000fe80000000800 */
[----:B------:R-:W-:Y:S04]  /*79a0*/  STS [R11+0x4400], R102 ;  /* 0x004400660b007388 */ /* 0x000fe80000000800 */
[----:B------:R-:W-:Y:S04]  /*79b0*/  STS [R15+0x4000], R144 ;  /* 0x004000900f007388 */ /* 0x000fe80000000800 */
[----:B------:R-:W-:Y:S01]  /*79c0*/  STS [R15+0x4400], R146 ;  /* 0x004400920f007388 */ /* 0x000fe20000000800 */
[----:B--2---:R-:W3:Y:S03]  /*79d0*/  LDC R3, c[0x0][0x434] ;  /* 0x00010d00ff037b82 */ /* 0x004ee60000000800 */
[----:B------:R-:W-:Y:S04]  /*79e0*/  STS [R11+0x6000], R104 ;  /* 0x006000680b007388 */ /* 0x000fe80000000800 */
[----:B------:R2:W-:Y:S01]  /*79f0*/  STS [R11+0x6400], R106 ;  /* 0x0064006a0b007388 */ /* 0x0005e20000000800 */
[----:B-----5:R-:W1:Y:S03]  /*7a00*/  @P0 LDC.64 R8, c[0x0][0x408] ;  /* 0x00010200ff080b82 */ /* 0x020e660000000a00 */
[----:B------:R-:W-:Y:S04]  /*7a10*/  STS [R15+0x6000], R108 ;  /* 0x0060006c0f007388 */ /* 0x000fe80000000800 */
[----:B------:R5:W-:Y:S04]  /*7a20*/  STS [R15+0x6400], R110 ;  /* 0x0064006e0f007388 */ /* 0x000be80000000800 */
[----:B------:R-:W-:Y:S04]  /*7a30*/  STS [R17+0x4000], R112 ;  /* 0x0040007011007388 */ /* 0x000fe80000000800 */
[----:B------:R-:W-:Y:S01]  /*7a40*/  STS [R17+0x4400], R114 ;  /* 0x0044007211007388 */ /* 0x000fe20000000800 */
[----:B---3--:R-:W-:-:S03]  /*7a50*/  @P5 IMAD R12, R4, R3, RZ ;  /* 0x00000003040c5224 */ /* 0x008fc600078e02ff */
[----:B------:R-:W-:Y:S04]  /*7a60*/  STS [R19+0x4000], R120 ;  /* 0x0040007813007388 */ /* 0x000fe80000000800 */
[----:B------:R-:W-:Y:S01]  /*7a70*/  STS [R19+0x4400], R122 ;  /* 0x0044007a13007388 */ /* 0x000fe20000000800 */
[----:B--2---:R-:W2:Y:S03]  /*7a80*/  @!P0 LDC.64 R10, c[0x0][0x400] ;  /* 0x00010000ff0a8b82 */ /* 0x004ea60000000a00 */
[----:B------:R-:W-:Y:S04]  /*7a90*/  STS [R17+0x6000], R116 ;  /* 0x0060007411007388 */ /* 0x000fe80000000800 */
[----:B------:R3:W-:Y:S04]  /*7aa0*/  STS [R17+0x6400], R118 ;  /* 0x0064007611007388 */ /* 0x0007e80000000800 */
[----:B------:R-:W-:Y:S04]  /*7ab0*/  STS [R19+0x6000], R140 ;  /* 0x0060008c13007388 */ /* 0x000fe80000000800 */
[----:B------:R4:W-:Y:S01]  /*7ac0*/  STS [R19+0x6400], R142 ;  /* 0x0064008e13007388 */ /* 0x0009e20000000800 */
[----:B-----5:R-:W1:Y:S03]  /*7ad0*/  S2R R15, SR_CTAID.Z ;  /* 0x00000000000f7919 */ /* 0x020e660000002700 */
[----:B------:R-:W-:Y:S04]  /*7ae0*/  STS [R21+0x4000], R124 ;  /* 0x0040007c15007388 */ /* 0x000fe80000000800 */
[----:B------:R-:W-:Y:S04]  /*7af0*/  STS [R21+0x4400], R126 ;  /* 0x0044007e15007388 */ /* 0x000fe80000000800 */
[----:B------:R-:W-:Y:S01]  /*7b00*/  STS [R23+0x4000], R132 ;  /* 0x0040008417007388 */ /* 0x000fe20000000800 */
[----:B---3--:R-:W3:Y:S03]  /*7b10*/  LDC.U8 R17, c[0x0][0x548] ;  /* 0x00015200ff117b82 */ /* 0x008ee60000000000 */
[----:B------:R-:W-:Y:S04]  /*7b20*/  STS [R23+0x4400], R134 ;  /* 0x0044008617007388 */ /* 0x000fe80000000800 */
[----:B------:R-:W-:Y:S01]  /*7b30*/  STS [R21+0x6000], R136 ;  /* 0x0060008815007388 */ /* 0x000fe20000000800 */
[----:B----4-:R-:W4:Y:S03]  /*7b40*/  @P2 LDC R19, c[0x0][0x458] ;  /* 0x00011600ff132b82 */ /* 0x010f260000000800 */
[----:B------:R-:W-:Y:S04]  /*7b50*/  STS [R21+0x6400], R138 ;  /* 0x0064008a15007388 */ /* 0x000fe80000000800 */
[----:B------:R-:W-:Y:S04]  /*7b60*/  STS [R23+0x6000], R128 ;  /* 0x0060008017007388 */ /* 0x000fe80000000800 */
[----:B------:R5:W-:Y:S02]  /*7b70*/  STS [R23+0x6400], R130 ;  /* 0x0064008217007388 */ /* 0x000be40000000800 */
[----:B-----5:R-:W-:Y:S01]  /*7b80*/  @P5 MOV R23, 0x1 ;  /* 0x0000000100175802 */ /* 0x020fe20000000f00 */
[----:B-12---:R-:W-:Y:S06]  /*7b90*/  @P5 BRA `(.L_x_1068) ;  /* 0x0000000000205947 */ /* 0x006fec0003800000 */
[----:B---3--:R-:W-:Y:S01]  /*7ba0*/  ISETP.NE.AND P6, PT, R17, RZ, PT ;  /* 0x000000ff1100720c */ /* 0x008fe20003fc5270 */
[----:B------:R-:W1:-:S12]  /*7bb0*/  LDC R4, c[0x0][0x3e0] ;  /* 0x0000f800ff047b82 */ /* 0x000e580000000800 */
[----:B------:R-:W1:Y:S01]  /*7bc0*/  @P6 LDC R23, c[0x0][0x454] ;  /* 0x00011500ff176b82 */ /* 0x000e620000000800 */
[----:B------:R-:W-:Y:S02]  /*7bd0*/  @P6 MOV R14, 0x1 ;  /* 0x00000001000e6802 */ /* 0x000fe40000000f00 */
[----:B------:R-:W-:-:S05]  /*7be0*/  @!P6 MOV R14, 0x1 ;  /* 0x00000001000ee802 */ /* 0x000fca0000000f00 */
[----:B------:R-:W2:Y:S01]  /*7bf0*/  @P6 LDC R12, c[0x0][0x454] ;  /* 0x00011500ff0c6b82 */ /* 0x000ea20000000800 */
[-C--:B-1----:R-:W-:Y:S02]  /*7c00*/  @P6 IMAD R23, R23, R4.reuse, RZ ;  /* 0x0000000417176224 */ /* 0x082fe400078e02ff */
[----:B------:R-:W-:-:S07]  /*7c10*/  @!P6 IMAD R23, R3, R4, RZ ;  /* 0x000000040317e224 */ /* 0x000fce00078e02ff */
.L_x_1068:
[----:B------:R-:W-:Y:S01]  /*7c20*/  BAR.SYNC.DEFER_BLOCKING 0x0 ;  /* 0x0000000000007b1d */ /* 0x000fe20000010000 */
[----:B------:R-:W-:Y:S01]  /*7c30*/  @P4 FFMA.FTZ R16, R168, R25, R27 ;  /* 0x00000019a8104223 */ /* 0x000fe2000001001b */
[----:B---3--:R-:W-:Y:S01]  /*7c40*/  ISETP.NE.AND P4, PT, R17, RZ, !P5 ;  /* 0x000000ff1100720c */ /* 0x008fe20006f85270 */
[----:B------:R-:W-:Y:S01]  /*7c50*/  @!P0 IMAD.WIDE.U32 R24, R232, R10, RZ ;  /* 0x0000000ae8188225 */ /* 0x000fe200078e00ff */
[----:B------:R-:W-:-:S03]  /*7c60*/  ISETP.NE.AND P5, PT, R231, -0x1, PT ;  /* 0xffffffffe700780c */ /* 0x000fc60003fa5270 */
[----:B------:R-:W-:Y:S01]  /*7c70*/  @P3 FMUL.FTZ R22, R20, 0.69314718246459960938 ;  /* 0x3f31721814163820 */ /* 0x000fe20000410000 */
[----:B------:R-:W1:Y:S01]  /*7c80*/  @P1 LDC R10, c[0x0][0x458] ;  /* 0x00011600ff0a1b82 */ /* 0x000e620000000800 */
[----:B------:R-:W3:Y:S01]  /*7c90*/  @P1 MUFU.LG2 R2, R2 ;  /* 0x0000000200021308 */ /* 0x000ee20000000c00 */
[----:B------:R-:W5:Y:S01]  /*7ca0*/  S2R R21, SR_TID.X ;  /* 0x0000000000157919 */ /* 0x000f620000002100 */
[----:B------:R-:W-:Y:S01]  /*7cb0*/  @P0 IMAD.WIDE.U32 R26, R231, R8, RZ ;  /* 0x00000008e71a0225 */ /* 0x000fe200078e00ff */
[----:B------:R-:W-:-:S03]  /*7cc0*/  MOV R17, 0x7f800000 ;  /* 0x7f80000000117802 */ /* 0x000fc60000000f00 */
[----:B------:R-:W-:Y:S01]  /*7cd0*/  @P3 FFMA.FTZ R17, R167, R18, R22 ;  /* 0x00000012a7113223 */ /* 0x000fe20000010016 */
[----:B------:R-:W-:Y:S01]  /*7ce0*/  @P2 FMUL.FTZ R13, R13, 0.69314718246459960938 ;  /* 0x3f3172180d0d2820 */ /* 0x000fe20000410000 */
[----:B------:R-:W-:Y:S01]  /*7cf0*/  @!P0 IMAD R20, R232, R11, R25 ;  /* 0x0000000be8148224 */ /* 0x000fe200078e0219 */
[----:B------:R-:W-:Y:S01]  /*7d00*/  MOV R18, 0x7f800000 ;  /* 0x7f80000000127802 */ /* 0x000fe20000000f00 */
[----:B------:R-:W-:Y:S02]  /*7d10*/  @P0 IMAD R20, R231, R9, R27 ;  /* 0x00000009e7140224 */ /* 0x000fe400078e021b */
[----:B----4-:R-:W-:Y:S01]  /*7d20*/  @P2 FFMA.FTZ R18, R166, R19, R13 ;  /* 0x00000013a6122223 */ /* 0x010fe2000001000d */
[----:B------:R-:W-:Y:S01]  /*7d30*/  @!P5 IMAD R231, R232, R3, RZ ;  /* 0x00000003e8e7d224 */ /* 0x000fe200078e02ff */
[----:B------:R-:W-:Y:S01]  /*7d40*/  LOP3.LUT P5, RZ, R0, 0x3, RZ, 0xc0, !PT ;  /* 0x0000000300ff7812 */ /* 0x000fe200078ac0ff */
[----:B--2---:R-:W-:Y:S01]  /*7d50*/  IMAD R12, R15, R12, RZ ;  /* 0x0000000c0f0c7224 */ /* 0x004fe200078e02ff */
[----:B------:R-:W-:Y:S01]  /*7d60*/  BSSY.RECONVERGENT B0, `(.L_x_1069) ;  /* 0x0000038000007945 */ /* 0x000fe20003800200 */
[----:B------:R-:W-:Y:S01]  /*7d70*/  IMAD R3, R14, UR15, RZ ;  /* 0x0000000f0e037c24 */ /* 0x000fe2000f8e02ff */
[----:B------:R-:W-:Y:S01]  /*7d80*/  SEL R22, R231, RZ, P4 ;  /* 0x000000ffe7167207 */ /* 0x000fe20002000000 */
[----:B------:R-:W-:Y:S01]  /*7d90*/  @!P4 IMAD R12, R232, R23, R12 ;  /* 0x00000017e80cc224 */ /* 0x000fe200078e020c */
[----:B------:R2:W4:Y:S01]  /*7da0*/  LDS.128 R4, [R233+0x3800] ;  /* 0x00380000e9047984 */ /* 0x0005220000000c00 */
[----:B------:R-:W-:Y:S01]  /*7db0*/  SHF.R.S32.HI R8, RZ, 0x1f, R231 ;  /* 0x0000001fff087819 */ /* 0x000fe200000114e7 */
[----:B---3--:R-:W-:Y:S01]  /*7dc0*/  @P1 FMUL.FTZ R2, R2, 0.69314718246459960938 ;  /* 0x3f31721802021820 */ /* 0x008fe20000410000 */
[----:B------:R-:W-:-:S02]  /*7dd0*/  @P0 MOV R24, R26 ;  /* 0x0000001a00180202 */ /* 0x000fc40000000f00 */
[--C-:B------:R-:W-:Y:S02]  /*7de0*/  IADD3 R22, P3, P2, R3, R22, R12.reuse ;  /* 0x0000001603167210 */ /* 0x100fe40007a7e00c */
[----:B------:R-:W-:Y:S02]  /*7df0*/  SEL R8, R8, RZ, P4 ;  /* 0x000000ff08087207 */ /* 0x000fe40002000000 */
[----:B------:R-:W-:Y:S02]  /*7e00*/  SHF.R.S32.HI R3, RZ, 0x1f, R3 ;  /* 0x0000001fff037819 */ /* 0x000fe40000011403 */
[----:B------:R-:W-:Y:S02]  /*7e10*/  SHF.R.S32.HI R12, RZ, 0x1f, R12 ;  /* 0x0000001fff0c7819 */ /* 0x000fe4000001140c */
[----:B------:R-:W-:Y:S01]  /*7e20*/  MOV R19, 0x7f800000 ;  /* 0x7f80000000137802 */ /* 0x000fe20000000f00 */
[----:B-1----:R-:W-:Y:S01]  /*7e30*/  @P1 FFMA.FTZ R19, R165, R10, R2 ;  /* 0x0000000aa5131223 */ /* 0x002fe20000010002 */
[----:B-----5:R-:W-:-:S02]  /*7e40*/  SHF.R.U32.HI R26, RZ, 0x3, R21 ;  /* 0x00000003ff1a7819 */ /* 0x020fc40000011615 */
[----:B------:R-:W-:Y:S01]  /*7e50*/  IADD3.X R21, PT, PT, R3, R8, R12, P3, P2 ;  /* 0x0000000803157210 */ /* 0x000fe20001fe440c */
[----:B--2---:R-:W-:Y:S06]  /*7e60*/  @P5 BRA `(.L_x_1070) ;  /* 0x00000000009c5947 */ /* 0x004fec0003800000 */
[--C-:B------:R-:W-:Y:S02]  /*7e70*/  SHF.R.U32.HI R2, RZ, 0x1, R0.reuse ;  /* 0x00000001ff027819 */ /* 0x100fe40000011600 */
[----:B------:R-:W-:Y:S02]  /*7e80*/  SHF.R.U32.HI R29, RZ, 0x2, R0 ;  /* 0x00000002ff1d7819 */ /* 0x000fe40000011600 */
[----:B------:R-:W-:-:S04]  /*7e90*/  LOP3.LUT R2, R2, 0x30, RZ, 0xc0, !PT ;  /* 0x0000003002027812 */ /* 0x000fc800078ec0ff */
        /* <DEDUP_REMOVED lines=10> */
[----:B------:R-:W-:Y:S01]  /*7f40*/  @!P2 IMAD R27, R27, R14, RZ ;  /* 0x0000000e1b1ba224 */ /* 0x000fe200078e02ff */
[----:B------:R-:W-:Y:S01]  /*7f50*/  @!P3 IADD3 R23, P4, PT, R29, R22, RZ ;  /* 0x000000161d17b210 */ /* 0x000fe20007f9e0ff */
[----:B------:R-:W2:Y:S01]  /*7f60*/  @!P2 LDC.64 R10, c[0x0][0x420] ;  /* 0x00010800ff0aab82 */ /* 0x000ea20000000a00 */
[-C--:B------:R-:W-:Y:S02]  /*7f70*/  @!P1 IMAD R25, R25, R14.reuse, RZ ;  /* 0x0000000e19199224 */ /* 0x080fe400078e02ff */
[----:B------:R-:W-:Y:S01]  /*7f80*/  @!P0 IMAD R30, R30, R14, RZ ;  /* 0x0000000e1e1e8224 */ /* 0x000fe200078e02ff */
[-C--:B------:R-:W-:Y:S02]  /*7f90*/  @!P2 IADD3 R28, P5, PT, R27, R22.reuse, RZ ;  /* 0x000000161b1ca210 */ /* 0x080fe40007fbe0ff */
[----:B------:R-:W-:Y:S02]  /*7fa0*/  @!P3 LEA.HI.X.SX32 R14, R29, R21, 0x1, P4 ;  /* 0x000000151d0eb211 */ /* 0x000fe400020f0eff */
[----:B------:R-:W3:Y:S01]  /*7fb0*/  @!P1 LDC.64 R8, c[0x0][0x420] ;  /* 0x00010800ff089b82 */ /* 0x000ee20000000a00 */
[----:B------:R-:W-:-:S02]  /*7fc0*/  @!P1 IADD3 R29, P4, PT, R25, R22, RZ ;  /* 0x00000016191d9210 */ /* 0x000fc40007f9e0ff */
[----:B------:R-:W-:Y:S02]  /*7fd0*/  @!P2 LEA.HI.X.SX32 R27, R27, R21, 0x1, P5 ;  /* 0x000000151b1ba211 */ /* 0x000fe400028f0eff */
[----:B------:R-:W-:-:S03]  /*7fe0*/  @!P0 IADD3 R22, P6, PT, R30, R22, RZ ;  /* 0x000000161e168210 */ /* 0x000fc60007fde0ff */
[----:B------:R-:W5:Y:S01]  /*7ff0*/  @!P0 LDC.64 R2, c[0x0][0x420] ;  /* 0x00010800ff028b82 */ /* 0x000f620000000a00 */
[----:B-1----:R-:W-:Y:S02]  /*8000*/  @!P3 LEA R32, P5, R23, R12, 0x2 ;  /* 0x0000000c1720b211 */ /* 0x002fe400078a10ff */
[----:B------:R-:W-:Y:S02]  /*8010*/  @!P1 LEA.HI.X.SX32 R12, R25, R21, 0x1, P4 ;  /* 0x00000015190c9211 */ /* 0x000fe400020f0eff */
[----:B------:R-:W-:Y:S02]  /*8020*/  @!P3 LEA.HI.X R33, R23, R13, R14, 0x2, P5 ;  /* 0x0000000d1721b211 */ /* 0x000fe400028f140e */
[----:B------:R-:W-:Y:S02]  /*8030*/  @!P0 LEA.HI.X.SX32 R21, R30, R21, 0x1, P6 ;  /* 0x000000151e158211 */ /* 0x000fe400030f0eff */
[C---:B--2---:R-:W-:Y:S01]  /*8040*/  @!P2 LEA R10, P4, R28.reuse, R10, 0x2 ;  /* 0x0000000a1c0aa211 */ /* 0x044fe200078810ff */
[----:B------:R1:W-:Y:S03]  /*8050*/  @!P3 STG.E desc[UR16][R32.64], R16 ;  /* 0x000000102000b986 */ /* 0x0003e6000c101910 */
[----:B------:R-:W-:-:S02]  /*8060*/  @!P2 LEA.HI.X R11, R28, R11, R27, 0x2, P4 ;  /* 0x0000000b1c0ba211 */ /* 0x000fc400020f141b */
[----:B---3--:R-:W-:-:S03]  /*8070*/  @!P1 LEA R8, P5, R29, R8, 0x2 ;  /* 0x000000081d089211 */ /* 0x008fc600078a10ff */
[----:B------:R1:W-:Y:S01]  /*8080*/  @!P2 STG.E desc[UR16][R10.64], R17 ;  /* 0x000000110a00a986 */ /* 0x0003e2000c101910 */
[----:B------:R-:W-:Y:S02]  /*8090*/  @!P1 LEA.HI.X R9, R29, R9, R12, 0x2, P5 ;  /* 0x000000091d099211 */ /* 0x000fe400028f140c */
[----:B-----5:R-:W-:-:S03]  /*80a0*/  @!P0 LEA R2, P4, R22, R2, 0x2 ;  /* 0x0000000216028211 */ /* 0x020fc600078810ff */
[----:B------:R1:W-:Y:S01]  /*80b0*/  @!P1 STG.E desc[UR16][R8.64], R18 ;  /* 0x0000001208009986 */ /* 0x0003e2000c101910 */
[----:B------:R-:W-:-:S05]  /*80c0*/  @!P0 LEA.HI.X R3, R22, R3, R21, 0x2, P4 ;  /* 0x0000000316038211 */ /* 0x000fca00020f1415 */
[----:B------:R1:W-:Y:S04]  /*80d0*/  @!P0 STG.E desc[UR16][R2.64], R19 ;  /* 0x0000001302008986 */ /* 0x0003e8000c101910 */
.L_x_1070:
[----:B------:R-:W-:Y:S05]  /*80e0*/  BSYNC.RECONVERGENT B0 ;  /* 0x0000000000007941 */ /* 0x000fea0003800200 */
.L_x_1069:
[----:B-1----:R-:W-:Y:S01]  /*80f0*/  IMAD.SHL.U32 R3, R0, 0x8, RZ ;  /* 0x0000000800037824 */ /* 0x002fe200078e00ff */
[----:B------:R-:W1:Y:S01]  /*8100*/  LDCU.64 UR4, c[0x0][0x410] ;  /* 0x00008200ff0477ac */ /* 0x000e620008000a00 */
[C---:B------:R-:W-:Y:S01]  /*8110*/  VIADD R8, R26.reuse, 0x10 ;  /* 0x000000101a087836 */ /* 0x040fe20000000000 */
[----:B------:R-:W-:Y:S01]  /*8120*/  BSSY.RECONVERGENT B0, `(.L_x_1071) ;  /* 0x0000022000007945 */ /* 0x000fe20003800200 */
[C---:B------:R-:W-:Y:S01]  /*8130*/  VIADD R0, R26.reuse, 0x30 ;  /* 0x000000301a007836 */ /* 0x040fe20000000000 */
[----:B------:R-:W-:Y:S01]  /*8140*/  LOP3.LUT R3, R3, 0x38, RZ, 0xc0, !PT ;  /* 0x0000003803037812 */ /* 0x000fe200078ec0ff */
[----:B------:R-:W-:Y:S01]  /*8150*/  VIADD R2, R26, 0x20 ;  /* 0x000000201a027836 */ /* 0x000fe20000000000 */
[----:B------:R-:W-:Y:S02]  /*8160*/  ISETP.GE.AND P1, PT, R8, R225, PT ;  /* 0x000000e10800720c */ /* 0x000fe40003f26270 */
[----:B------:R-:W-:Y:S02]  /*8170*/  IADD3 R18, P0, PT, R3, R24, RZ ;  /* 0x0000001803127210 */ /* 0x000fe40007f1e0ff */
[----:B------:R-:W-:-:S02]  /*8180*/  IADD3 R8, PT, PT, R26, 0x40, RZ ;  /* 0x000000401a087810 */ /* 0x000fc40007ffe0ff */
[----:B------:R-:W-:Y:S02]  /*8190*/  IADD3.X R19, PT, PT, RZ, R20, RZ, P0, !PT ;  /* 0x00000014ff137210 */ /* 0x000fe400007fe4ff */
[-C--:B------:R-:W-:Y:S02]  /*81a0*/  ISETP.GE.AND P4, PT, R8, R225.reuse, PT ;  /* 0x000000e10800720c */ /* 0x080fe40003f86270 */
[----:B------:R2:W3:Y:S01]  /*81b0*/  LDS.128 R8, [R233+0x4000] ;  /* 0x00400000e9087984 */ /* 0x0004e20000000c00 */
[-C--:B------:R-:W-:Y:S01]  /*81c0*/  ISETP.GE.AND P0, PT, R26, R225.reuse, PT ;  /* 0x000000e11a00720c */ /* 0x080fe20003f06270 */
[C---:B-1----:R-:W-:Y:S01]  /*81d0*/  IMAD.WIDE.U32 R18, R15.reuse, UR4, R18 ;  /* 0x000000040f127c25 */ /* 0x042fe2000f8e0012 */
[-C--:B------:R-:W-:Y:S02]  /*81e0*/  ISETP.GE.AND P3, PT, R0, R225.reuse, PT ;  /* 0x000000e10000720c */ /* 0x080fe40003f66270 */
[----:B------:R-:W-:Y:S01]  /*81f0*/  ISETP.GE.AND P2, PT, R2, R225, PT ;  /* 0x000000e10200720c */ /* 0x000fe20003f46270 */
[----:B------:R-:W-:-:S02]  /*8200*/  IMAD R21, R15, UR5, R19 ;  /* 0x000000050f157c24 */ /* 0x000fc4000f8e0213 */
[----:B------:R2:W1:Y:S01]  /*8210*/  LDS.128 R12, [R233] ;  /* 0x00000000e90c7984 */ /* 0x0004620000000c00 */
[C---:B------:R-:W-:Y:S02]  /*8220*/  VIADD R0, R26.reuse, 0x60 ;  /* 0x000000601a007836 */ /* 0x040fe40000000000 */
[C---:B------:R-:W-:Y:S02]  /*8230*/  VIADD R2, R26.reuse, 0x50 ;  /* 0x000000501a027836 */ /* 0x040fe40000000000 */
[----:B------:R-:W-:Y:S01]  /*8240*/  VIADD R26, R26, 0x70 ;  /* 0x000000701a1a7836 */ /* 0x000fe20000000000 */
[-C--:B------:R-:W-:Y:S02]  /*8250*/  ISETP.GE.AND P6, PT, R0, R225.reuse, PT ;  /* 0x000000e10000720c */ /* 0x080fe40003fc6270 */
[----:B------:R-:W-:Y:S02]  /*8260*/  ISETP.GE.AND P5, PT, R2, R225, PT ;  /* 0x000000e10200720c */ /* 0x000fe40003fa6270 */
[----:B------:R-:W-:Y:S01]  /*8270*/  P2R R0, PR, RZ, 0x40 ;  /* 0x00000040ff007803 */ /* 0x000fe20000000000 */
[----:B------:R-:W-:Y:S10]  /*8280*/  @P0 BRA `(.L_x_1072) ;  /* 0x00000000002c0947 */ /* 0x000ff40003800000 */
[----:B------:R-:W5:Y:S01]  /*8290*/  LDC.64 R2, c[0x0][0x408] ;  /* 0x00010200ff027b82 */ /* 0x000f620000000a00 */
[----:B------:R-:W4:Y:S01]  /*82a0*/  LDCU.64 UR4, c[0x0][0x3f0] ;  /* 0x00007e00ff0477ac */ /* 0x000f220008000a00 */
[----:B------:R-:W-:Y:S01]  /*82b0*/  MOV R20, R18 ;  /* 0x0000001200147202 */ /* 0x000fe20000000f00 */
[----:B-----5:R-:W-:-:S04]  /*82c0*/  IMAD R16, R2, UR14, RZ ;  /* 0x0000000e02107c24 */ /* 0x020fc8000f8e02ff */
[----:B------:R-:W-:-:S04]  /*82d0*/  IMAD.WIDE.U32 R22, R230, R2, R20 ;  /* 0x00000002e6167225 */ /* 0x000fc800078e0014 */
[----:B------:R-:W-:Y:S01]  /*82e0*/  IMAD R3, R230, R3, R16 ;  /* 0x00000003e6037224 */ /* 0x000fe200078e0210 */
[----:B----4-:R-:W-:-:S04]  /*82f0*/  LEA R2, P0, R22, UR4, 0x1 ;  /* 0x0000000416027c11 */ /* 0x010fc8000f8008ff */
[----:B------:R-:W-:-:S04]  /*8300*/  IADD3 R3, PT, PT, R23, R3, RZ ;  /* 0x0000000317037210 */ /* 0x000fc80007ffe0ff */
[----:B------:R-:W-:-:S05]  /*8310*/  LEA.HI.X R3, R22, UR5, R3, 0x1, P0 ;  /* 0x0000000516037c11 */ /* 0x000fca00080f0c03 */
[----:B-1----:R1:W-:Y:S04]  /*8320*/  STG.E.128 desc[UR16][R2.64], R12 ;  /* 0x0000000c02007986 */ /* 0x0023e8000c101d10 */
[----:B---3--:R1:W-:Y:S02]  /*8330*/  STG.E.128 desc[UR16][R2.64+0x80], R8 ;  /* 0x0000800802007986 */ /* 0x0083e4000c101d10 */
.L_x_1072:
[----:B------:R-:W-:Y:S05]  /*8340*/  BSYNC.RECONVERGENT B0 ;  /* 0x0000000000007941 */ /* 0x000fea0003800200 */
.L_x_1071:
[----:B-1----:R1:W1:Y:S01]  /*8350*/  LDS.128 R12, [R233+0x800] ;  /* 0x00080000e90c7984 */ /* 0x0022620000000c00 */
[----:B------:R-:W-:Y:S01]  /*8360*/  BSSY.RECONVERGENT B0, `(.L_x_1073) ;  /* 0x0000012000007945 */ /* 0x000fe20003800200 */
[----:B------:R-:W-:Y:S02]  /*8370*/  ISETP.GE.AND P6, PT, R26, R225, PT ;  /* 0x000000e11a00720c */ /* 0x000fe40003fc6270 */
[----:B---3--:R3:W1:Y:S01]  /*8380*/  LDS.128 R8, [R233+0x4800] ;  /* 0x00480000e9087984 */ /* 0x0086620000000c00 */
[----:B------:R-:W-:Y:S05]  /*8390*/  @P1 BRA `(.L_x_1074) ;  /* 0x0000000000381947 */ /* 0x000fea0003800000 */
[----:B------:R-:W5:Y:S01]  /*83a0*/  LDCU.64 UR6, c[0x0][0x408] ;  /* 0x00008100ff0677ac */ /* 0x000f620008000a00 */
[----:B------:R-:W-:Y:S01]  /*83b0*/  IADD3 R3, P0, PT, R230, 0x10, RZ ;  /* 0x00000010e6037810 */ /* 0x000fe20007f1e0ff */
[----:B------:R-:W-:Y:S01]  /*83c0*/  IMAD.MOV.U32 R16, RZ, RZ, R18 ;  /* 0x000000ffff107224 */ /* 0x000fe200078e0012 */
[----:B------:R-:W-:Y:S01]  /*83d0*/  MOV R17, R21 ;  /* 0x0000001500117202 */ /* 0x000fe20000000f00 */
[----:B------:R-:W2:Y:S02]  /*83e0*/  LDCU.64 UR4, c[0x0][0x3f0] ;  /* 0x00007e00ff0477ac */ /* 0x000ea40008000a00 */
[----:B------:R-:W-:-:S04]  /*83f0*/  IMAD.X R2, RZ, RZ, UR14, P0 ;  /* 0x0000000eff027e24 */ /* 0x000fc800080e06ff */
[----:B-----5:R-:W-:Y:S02]  /*8400*/  IMAD R2, R2, UR6, RZ ;  /* 0x0000000602027c24 */ /* 0x020fe4000f8e02ff */
[----:B------:R-:W-:-:S04]  /*8410*/  IMAD.WIDE.U32 R16, R3, UR6, R16 ;  /* 0x0000000603107c25 */ /* 0x000fc8000f8e0010 */
[----:B------:R-:W-:Y:S01]  /*8420*/  IMAD R2, R3, UR7, R2 ;  /* 0x0000000703027c24 */ /* 0x000fe2000f8e0202 */
[----:B--2---:R-:W-:-:S04]  /*8430*/  LEA R22, P0, R16, UR4, 0x1 ;  /* 0x0000000410167c11 */ /* 0x004fc8000f8008ff */
[----:B------:R-:W-:-:S04]  /*8440*/  IADD3 R2, PT, PT, R17, R2, RZ ;  /* 0x0000000211027210 */ /* 0x000fc80007ffe0ff */
[----:B------:R-:W-:-:S05]  /*8450*/  LEA.HI.X R23, R16, UR5, R2, 0x1, P0 ;  /* 0x0000000510177c11 */ /* 0x000fca00080f0c02 */
[----:B-1----:R1:W-:Y:S04]  /*8460*/  STG.E.128 desc[UR16][R22.64], R12 ;  /* 0x0000000c16007986 */ /* 0x0023e8000c101d10 */
[----:B------:R1:W-:Y:S02]  /*8470*/  STG.E.128 desc[UR16][R22.64+0x80], R8 ;  /* 0x0000800816007986 */ /* 0x0003e4000c101d10 */
.L_x_1074:
[----:B------:R-:W-:Y:S05]  /*8480*/  BSYNC.RECONVERGENT B0 ;  /* 0x0000000000007941 */ /* 0x000fea0003800200 */
.L_x_1073:
[----:B-1----:R1:W1:Y:S01]  /*8490*/  LDS.128 R12, [R233+0x1000] ;  /* 0x00100000e90c7984 */ /* 0x0022620000000c00 */
[----:B------:R-:W-:Y:S03]  /*84a0*/  BSSY.RECONVERGENT B0, `(.L_x_1075) ;  /* 0x0000011000007945 */ /* 0x000fe60003800200 */
[----:B------:R1:W1:Y:S01]  /*84b0*/  LDS.128 R8, [R233+0x5000] ;  /* 0x00500000e9087984 */ /* 0x0002620000000c00 */
        /* <DEDUP_REMOVED lines=15> */
.L_x_1076:
[----:B------:R-:W-:Y:S05]  /*85b0*/  BSYNC.RECONVERGENT B0 ;  /* 0x0000000000007941 */ /* 0x000fea0003800200 */
.L_x_1075:
        /* <DEDUP_REMOVED lines=18> */
.L_x_1078:
[----:B------:R-:W-:Y:S05]  /*86e0*/  BSYNC.RECONVERGENT B0 ;  /* 0x0000000000007941 */ /* 0x000fea0003800200 */
.L_x_1077:
        /* <DEDUP_REMOVED lines=18> */
.L_x_1080:
[----:B------:R-:W-:Y:S05]  /*8810*/  BSYNC.RECONVERGENT B0 ;  /* 0x0000000000007941 */ /* 0x000fea0003800200 */
.L_x_1079:
        /* <DEDUP_REMOVED lines=18> */
.L_x_1082:
[----:B------:R-:W-:Y:S05]  /*8940*/  BSYNC.RECONVERGENT B0 ;  /* 0x0000000000007941 */ /* 0x000fea0003800200 */
.L_x_1081:
[----:B-1----:R1:W1:Y:S01]  /*8950*/  LDS.128 R12, [R233+0x3000] ;  /* 0x00300000e90c7984 */ /* 0x0022620000000c00 */
[----:B------:R-:W-:Y:S01]  /*8960*/  ISETP.NE.AND P0, PT, R0, RZ, PT ;  /* 0x000000ff0000720c */ /* 0x000fe20003f05270 */
[----:B------:R-:W-:Y:S02]  /*8970*/  BSSY.RECONVERGENT B0, `(.L_x_1083) ;  /* 0x0000011000007945 */ /* 0x000fe40003800200 */
[----:B------:R1:W1:Y:S10]  /*8980*/  LDS.128 R8, [R233+0x7000] ;  /* 0x00700000e9087984 */ /* 0x0002740000000c00 */
        /* <DEDUP_REMOVED lines=15> */
.L_x_1084:
[----:B------:R-:W-:Y:S05]  /*8a80*/  BSYNC.RECONVERGENT B0 ;  /* 0x0000000000007941 */ /* 0x000fea0003800200 */
.L_x_1083:
[----:B-1----:R1:W1:Y:S01]  /*8a90*/  LDS.128 R8, [R233+0x7800] ;  /* 0x00780000e9087984 */ /* 0x0022620000000c00 */
[----:B------:R-:W-:Y:S05]  /*8aa0*/  @P6 EXIT ;  /* 0x000000000000694d */ /* 0x000fea0003800000 */
        /* <DEDUP_REMOVED lines=12> */
[----:B----4-:R-:W-:Y:S04]  /*8b70*/  STG.E.128 desc[UR16][R2.64], R4 ;  /* 0x0000000402007986 */ /* 0x010fe8000c101d10 */
[----:B-1----:R-:W-:Y:S01]  /*8b80*/  STG.E.128 desc[UR16][R2.64+0x80], R8 ;  /* 0x0000800802007986 */ /* 0x002fe2000c101d10 */
[----:B------:R-:W-:Y:S05]  /*8b90*/  EXIT ;  /* 0x000000000000794d */ /* 0x000fea0003800000 */
.L_x_1085:
        /* <DEDUP_REMOVED lines=14> */
.L_x_2853:


//--------------------- .text._ZN5flash16flash_fwd_kernelI23Flash_fwd_kernel_traitsILi128ELi128ELi32ELi4ELb0ELb0EN7cutlass6half_tE19Flash_kernel_traitsILi128ELi128ELi32ELi4ES3_EELb0ELb0ELb0ELb0ELb1ELb1ELb0ELb0EEEvNS_16Flash_fwd_paramsE --------------------------
	.section	.text._ZN5flash16flash_fwd_kernelI23Flash_fwd_kernel_traitsILi128ELi128ELi32ELi4ELb0ELb0EN7cutlass6half_tE19Flash_kernel_traitsILi128ELi128ELi32ELi4ES3_EELb0ELb0ELb0ELb0ELb1ELb1ELb0ELb0EEEvNS_16Flash_fwd_paramsE,"ax",@progbits
	.align	128
        .global         _ZN5flash16flash_fwd_kernelI23Flash_fwd_kernel_traitsILi128ELi128ELi32ELi4ELb0ELb0EN7cutlass6half_tE19Flash_kernel_traitsILi128ELi128ELi32ELi4ES3_EELb0ELb0ELb0ELb0ELb1ELb1ELb0ELb0EEEvNS_16Flash_fwd_paramsE
        .type           _ZN5flash16flash_fwd_kernelI23Flash_fwd_kernel_traitsILi128ELi128ELi32ELi4ELb0ELb0EN7cutlass6half_tE19Flash_kernel_traitsILi128ELi128ELi32ELi4ES3_EELb0ELb0ELb0ELb0ELb1ELb1ELb0ELb0EEEvNS_16Flash_fwd_paramsE,@function
        .size           _ZN5flash16flash_fwd_kernelI23Flash_fwd_kernel_traitsILi128ELi128ELi32ELi4ELb0ELb0EN7cutlass6half_tE19Flash_kernel_traitsILi128ELi128ELi32ELi4ES3_EELb0ELb0ELb0ELb0ELb1ELb1ELb0ELb0EEEvNS_16Flash_fwd_paramsE,(.L_x_2854 - _ZN5flash16flash_fwd_kernelI23Flash_fwd_kernel_traitsILi128ELi128ELi32ELi4ELb0ELb0EN7cutlass6half_tE19Flash_kernel_traitsILi128ELi128ELi32ELi4ES3_EELb0ELb0ELb0ELb0ELb1ELb1ELb0ELb0EEEvNS_16Flash_fwd_paramsE)
        .other          _ZN5flash16flash_fwd_kernelI23Flash_fwd_kernel_traitsILi128ELi128ELi32ELi4ELb0ELb0EN7cutlass6half_tE19Flash_kernel_traitsILi128ELi128ELi32ELi4ES3_EELb0ELb0ELb0ELb0ELb1ELb1ELb0ELb0EEEvNS_16Flash_fwd_paramsE,@"STO_CUDA_ENTRY STV_DEFAULT"
_ZN5flash16flash_fwd_kernelI23Flash_fwd_kernel_traitsILi128ELi128ELi32ELi4ELb0ELb0EN7cutlass6half_tE19Flash_kernel_traitsILi128ELi128ELi32ELi4ES3_EELb0ELb0ELb0ELb0ELb1ELb1ELb0ELb0EEEvNS_16Flash_fwd_paramsE:
.text._ZN5flash16flash_fwd_kernelI23Flash_fwd_kernel_traitsILi128ELi128ELi32ELi4ELb0ELb0EN7cutlass6half_tE19Flash_kernel_traitsILi128ELi128ELi32ELi4ES3_EELb0ELb0ELb0ELb0ELb1ELb1ELb0ELb0EEEvNS_16Flash_fwd_paramsE:
[----:B------:R-:W-:Y:S08]  /*0000*/  LDC R1, c[0x0][0x37c] ;  /* 0x0000df00ff017b82 */ /* 0x000ff00000000800 */
[----:B------:R-:W1:Y:S01]  /*0010*/  LDC.64 R2, c[0x0][0x478] ;  /* 0x00011e00ff027b82 */ /* 0x000e620000000a00 */
[----:B------:R-:W2:Y:S01]  /*0020*/  S2R R17, SR_CTAID.Y ;  /* 0x0000000000117919 */ /* 0x000ea20000002600 */
[----:B------:R-:W3:Y:S01]  /*0030*/  LDCU.64 UR22, c[0x0][0x358] ;  /* 0x00006b00ff1677ac */ /* 0x000ee20008000a00 */
[----:B------:R-:W-:-:S05]  /*0040*/  IMAD.MOV.U32 R15, RZ, RZ, RZ ;  /* 0x000000ffff0f7224 */ /* 0x000fca00078e00ff */
[----:B------:R-:W4:Y:S08]  /*0050*/  LDC.64 R4, c[0x0][0x470] ;  /* 0x00011c00ff047b82 */ /* 0x000f300000000a00 */
[----:B------:R-:W3:Y:S01]  /*0060*/  S2UR UR21, SR_CTAID.X ;  /* 0x00000000001579c3 */ /* 0x000ee20000002500 */
[----:B-1----:R-:W-:-:S07]  /*0070*/  ISETP.NE.U32.AND P2, PT, R2, RZ, PT ;  /* 0x000000ff0200720c */ /* 0x002fce0003f45070 */
[----:B------:R-:W1:Y:S01]  /*0080*/  LDC R0, c[0x0][0x434] ;  /* 0x00010d00ff007b82 */ /* 0x000e620000000800 */
[----:B------:R-:W-:Y:S02]  /*0090*/  ISETP.NE.AND.EX P2, PT, R3, RZ, PT, P2 ;  /* 0x000000ff0300720c */ /* 0x000fe40003f45320 */
[----:B----4-:R-:W-:-:S04]  /*00a0*/  ISETP.NE.U32.AND P0, PT, R4, RZ, PT ;  /* 0x000000ff0400720c */ /* 0x010fc80003f05070 */
[----:B------:R-:W-:-:S07]  /*00b0*/  ISETP.NE.AND.EX P0, PT, R5, RZ, PT, P0 ;  /* 0x000000ff0500720c */ /* 0x000fce0003f05300 */
[----:B------:R-:W2:Y:S08]  /*00c0*/  @P2 LDC.64 R2, c[0x0][0x478] ;  /* 0x00011e00ff022b82 */ /* 0x000eb00000000a00 */
[----:B------:R-:W4:Y:S01]  /*00d0*/  @P0 LDC.64 R4, c[0x0][0x470] ;  /* 0x00011c00ff040b82 */ /* 0x000f220000000a00 */
[----:B--2---:R-:W-:-:S05]  /*00e0*/  @P2 IMAD.WIDE.U32 R2, R17, 0x4, R2 ;  /* 0x0000000411022825 */ /* 0x004fca00078e0002 */
[----:B---3--:R2:W5:Y:S01]  /*00f0*/  @P2 LDG.E R70, desc[UR22][R2.64] ;  /* 0x0000001602462981 */ /* 0x008562000c1e1900 */
[----:B------:R-:W-:Y:S01]  /*0100*/  USHF.L.U32 UR20, UR21, 0x7, URZ ;  /* 0x0000000715147899 */ /* 0x000fe200080006ff */
[----:B----4-:R-:W-:-:S05]  /*0110*/  @P0 IMAD.WIDE.U32 R4, R17, 0x4, R4 ;  /* 0x0000000411040825 */ /* 0x010fca00078e0004 */
[----:B------:R2:W5:Y:S01]  /*0120*/  @P0 LDG.E R15, desc[UR22][R4.64] ;  /* 0x00000016040f0981 */ /* 0x000562000c1e1900 */
[----:B-1----:R-:W-:-:S13]  /*0130*/  ISETP.LE.AND P0, PT, R0, UR20, PT ;  /* 0x0000001400007c0c */ /* 0x002fda000bf03270 */
[----:B------:R-:W-:Y:S05]  /*0140*/  @P0 EXIT ;  /* 0x000000000000094d */ /* 0x000fea0003800000 */
[----:B------:R-:W1:Y:S01]  /*0150*/  LDC R6, c[0x0][0x3e8] ;  /* 0x0000fa00ff067b82 */ /* 0x000e620000000800 */
[----:B------:R-:W3:Y:S01]  /*0160*/  S2R R9, SR_CTAID.Z ;  /* 0x0000000000097919 */ /* 0x000ee20000002700 */
[----:B------:R-:W4:Y:S01]  /*0170*/  LDCU.128 UR16, c[0x0][0x3c0] ;  /* 0x00007800ff1077ac */ /* 0x000f220008000c00 */
[--C-:B-----5:R-:W-:Y:S01]  /*0180*/  SHF.R.S32.HI R19, RZ, 0x1f, R15.reuse ;  /* 0x0000001fff137819 */ /* 0x120fe2000001140f */
[----:B------:R-:W-:Y:S01]  /*0190*/  @P2 IMAD.IADD R70, R70, 0x1, -R15 ;  /* 0x0000000146462824 */ /* 0x000fe200078e0a0f */
[----:B------:R-:W3:Y:S01]  /*01a0*/  S2R R0, SR_TID.X ;  /* 0x0000000000007919 */ /* 0x000ee20000002100 */
[----:B------:R-:W3:Y:S01]  /*01b0*/  LDCU.128 UR8, c[0x0][0x3a0] ;  /* 0x00007400ff0877ac */ /* 0x000ee20008000c00 */
[----:B------:R-:W-:Y:S01]  /*01c0*/  IMAD.MOV.U32 R31, RZ, RZ, RZ ;  /* 0x000000ffff1f7224 */ /* 0x000fe200078e00ff */
[----:B--2---:R-:W2:Y:S01]  /*01d0*/  @!P2 LDC.64 R4, c[0x0][0x488] ;  /* 0x00012200ff04ab82 */ /* 0x004ea20000000a00 */
[----:B------:R-:W3:Y:S01]  /*01e0*/  LDCU.128 UR4, c[0x0][0x3d0] ;  /* 0x00007a00ff0477ac */ /* 0x000ee20008000c00 */
[----:B------:R-:W3:Y:S06]  /*01f0*/  LDCU.128 UR12, c[0x0][0x390] ;  /* 0x00007200ff0c77ac */ /* 0x000eec0008000c00 */
[----:B------:R-:W3:Y:S01]  /*0200*/  LDC.64 R10, c[0x0][0x3b8] ;  /* 0x0000ee00ff0a7b82 */ /* 0x000ee20000000a00 */
[----:B-1----:R-:W-:-:S04]  /*0210*/  IABS R7, R6 ;  /* 0x0000000600077213 */ /* 0x002fc80000000000 */
[----:B------:R-:W1:Y:S01]  /*0220*/  I2F.RP R8, R7 ;  /* 0x0000000700087306 */ /* 0x000e620000209400 */
[----:B--2---:R-:W-:Y:S01]  /*0230*/  @!P2 ISETP.NE.U32.AND P0, PT, R4, RZ, PT ;  /* 0x000000ff0400a20c */ /* 0x004fe20003f05070 */
[----:B----4-:R-:W-:Y:S01]  /*0240*/  IMAD R4, R19, UR16, RZ ;  /* 0x0000001013047c24 */ /* 0x010fe2000f8e02ff */
[----:B---3--:R-:W-:Y:S02]  /*0250*/  IABS R12, R9 ;  /* 0x00000009000c7213 */ /* 0x008fe40000000000 */
[----:B------:R-:W-:Y:S01]  /*0260*/  @!P2 ISETP.NE.AND.EX P0, PT, R5, RZ, PT, P0 ;  /* 0x000000ff0500a20c */ /* 0x000fe20003f05300 */
[----:B------:R-:W-:Y:S01]  /*0270*/  IMAD.SHL.U32 R232, R0, 0x8, RZ ;  /* 0x0000000800e87824 */ /* 0x000fe200078e00ff */
[----:B------:R-:W-:Y:S01]  /*0280*/  SHF.R.U32.HI R233, RZ, 0x3, R0 ;  /* 0x00000003ffe97819 */ /* 0x000fe20000011600 */
[----:B------:R-:W-:Y:S01]  /*0290*/  IMAD R4, R15, UR17, R4 ;  /* 0x000000110f047c24 */ /* 0x000fe2000f8e0204 */
[--C-:B------:R-:W-:Y:S01]  /*02a0*/  SHF.L.U64.HI R228, R10, 0x5, R11.reuse ;  /* 0x000000050ae47819 */ /* 0x100fe2000001020b */
[----:B------:R-:W-:Y:S01]  /*02b0*/  IMAD.SHL.U32 R69, R0, 0x40, RZ ;  /* 0x0000004000457824 */ /* 0x000fe200078e00ff */
[----:B------:R-:W-:Y:S01]  /*02c0*/  LOP3.LUT R30, R232, 0x38, RZ, 0xc0, !PT ;  /* 0x00000038e81e7812 */ /* 0x000fe200078ec0ff */
[----:B-1----:R-:W1:Y:S01]  /*02d0*/  MUFU.RCP R3, R8 ;  /* 0x0000000800037308 */ /* 0x002e620000001000 */
[C---:B------:R-:W-:Y:S01]  /*02e0*/  SHF.L.U64.HI R230, R10.reuse, 0x4, R11 ;  /* 0x000000040ae67819 */ /* 0x040fe2000001020b */
[----:B------:R-:W-:Y:S01]  /*02f0*/  IMAD.SHL.U32 R229, R10, 0x20, RZ ;  /* 0x000000200ae57824 */ /* 0x000fe200078e00ff */
[----:B------:R-:W-:Y:S01]  /*0300*/  LOP3.LUT R5, R69, 0x1c0, RZ, 0xc0, !PT ;  /* 0x000001c045057812 */ /* 0x000fe200078ec0ff */
[----:B------:R-:W-:Y:S01]  /*0310*/  IMAD.WIDE.U32 R20, R15, R10, R30 ;  /* 0x0000000a0f147225 */ /* 0x000fe200078e001e */
[----:B------:R-:W-:-:S02]  /*0320*/  SHF.R.U32.HI R68, RZ, 0x1, R0 ;  /* 0x00000001ff447819 */ /* 0x000fc40000011600 */
[----:B------:R-:W-:Y:S01]  /*0330*/  LOP3.LUT R5, R5, 0x38, R232, 0xf8, !PT ;  /* 0x0000003805057812 */ /* 0x000fe200078ef8e8 */
[----:B------:R-:W-:Y:S01]  /*0340*/  IMAD.SHL.U32 R231, R10, 0x10, RZ ;  /* 0x000000100ae77824 */ /* 0x000fe200078e00ff */
[----:B------:R-:W-:Y:S01]  /*0350*/  LOP3.LUT R222, R69, 0x400, RZ, 0xc0, !PT ;  /* 0x0000040045de7812 */ /* 0x000fe200078ec0ff */
[----:B------:R-:W-:Y:S01]  /*0360*/  IMAD.SHL.U32 R223, R0, 0x20, RZ ;  /* 0x0000002000df7824 */ /* 0x000fe200078e00ff */
[----:B------:R-:W-:Y:S01]  /*0370*/  LOP3.LUT R68, R5, 0x8, R68, 0x78, !PT ;  /* 0x0000000805447812 */ /* 0x000fe200078e7844 */
[----:B-1----:R-:W-:-:S06]  /*0380*/  VIADD R3, R3, 0xffffffe ;  /* 0x0ffffffe03037836 */ /* 0x002fcc0000000000 */
[----:B------:R-:W1:Y:S02]  /*0390*/  F2I.FTZ.U32.TRUNC.NTZ R3, R3 ;  /* 0x0000000300037305 */ /* 0x000e64000021f000 */
[----:B-1----:R-:W-:-:S04]  /*03a0*/  IMAD.MOV R2, RZ, RZ, -R3 ;  /* 0x000000ffff027224 */ /* 0x002fc800078e0a03 */
[----:B------:R-:W-:Y:S02]  /*03b0*/  IMAD R13, R2, R7, RZ ;  /* 0x00000007020d7224 */ /* 0x000fe400078e02ff */
[----:B------:R-:W-:-:S04]  /*03c0*/  IMAD.MOV.U32 R2, RZ, RZ, RZ ;  /* 0x000000ffff027224 */ /* 0x000fc800078e00ff */
[----:B------:R-:W-:Y:S02]  /*03d0*/  IMAD.HI.U32 R13, R3, R13, R2 ;  /* 0x0000000d030d7227 */ /* 0x000fe400078e0002 */
[----:B------:R-:W1:Y:S04]  /*03e0*/  @!P2 LDC.64 R2, c[0x0][0x438] ;  /* 0x00010e00ff02ab82 */ /* 0x000e680000000a00 */
[----:B------:R-:W-:-:S04]  /*03f0*/  IMAD.HI.U32 R13, R13, R12, RZ ;  /* 0x0000000c0d0d7227 */ /* 0x000fc800078e00ff */
[----:B------:R-:W-:-:S04]  /*0400*/  IMAD.MOV R8, RZ, RZ, -R13 ;  /* 0x000000ffff087224 */ /* 0x000fc800078e0a0d */
[----:B------:R-:W-:Y:S02]  /*0410*/  IMAD R8, R7, R8, R12 ;  /* 0x0000000807087224 */ /* 0x000fe400078e020c */
[----:B------:R-:W-:Y:S02]  /*0420*/  IMAD R12, R19, R10, RZ ;  /* 0x0000000a130c7224 */ /* 0x000fe400078e02ff */
[----:B------:R-:W-:Y:S01]  /*0430*/  IMAD.WIDE.U32 R18, R15, UR16, R30 ;  /* 0x000000100f127c25 */ /* 0x000fe2000f8e001e */
[----:B------:R-:W-:-:S03]  /*0440*/  ISETP.GT.U32.AND P1, PT, R7, R8, PT ;  /* 0x000000080700720c */ /* 0x000fc60003f24070 */
[----:B------:R-:W-:Y:S02]  /*0450*/  IMAD R12, R15, R11, R12 ;  /* 0x0000000b0f0c7224 */ /* 0x000fe400078e020c */
[----:B------:R-:W-:Y:S01]  /*0460*/  IMAD.IADD R19, R19, 0x1, R4 ;  /* 0x0000000113137824 */ /* 0x000fe200078e0204 */
[----:B-1----:R-:W-:Y:S01]  /*0470*/  @!P2 SEL R3, R3, RZ, P0 ;  /* 0x000000ff0303a207 */ /* 0x002fe20000000000 */
[----:B------:R-:W-:Y:S02]  /*0480*/  IMAD.IADD R21, R21, 0x1, R12 ;  /* 0x0000000115157824 */ /* 0x000fe400078e020c */
[----:B------:R-:W-:Y:S01]  /*0490*/  IMAD.WIDE.U32 R18, R17, UR10, R18 ;  /* 0x0000000a11127c25 */ /* 0x000fe2000f8e0012 */
[----:B------:R-:W-:Y:S02]  /*04a0*/  @!P2 IADD3 R70, PT, PT, R3, R2, -R15 ;  /* 0x000000020346a210 */ /* 0x000fe40007ffe80f */
[----:B------:R-:W-:Y:S01]  /*04b0*/  LOP3.LUT R2, R9, R6, RZ, 0x3c, !PT ;  /* 0x0000000609027212 */ /* 0x000fe200078e3cff */
[----:B------:R-:W-:Y:S01]  /*04c0*/  @!P1 IMAD.IADD R8, R8, 0x1, -R7 ;  /* 0x0000000108089824 */ /* 0x000fe200078e0a07 */
[----:B------:R-:W-:Y:S01]  /*04d0*/  LOP3.LUT R3, R232, 0x1f8, RZ, 0xc0, !PT ;  /* 0x000001f8e8037812 */ /* 0x000fe200078ec0ff */
[----:B------:R-:W-:Y:S01]  /*04e0*/  @!P1 VIADD R13, R13, 0x1 ;  /* 0x000000010d0d9836 */ /* 0x000fe20000000000 */
[----:B------:R-:W-:Y:S01]  /*04f0*/  ISETP.GE.AND P0, PT, R2, RZ, PT ;  /* 0x000000ff0200720c */ /* 0x000fe20003f06270 */
[----:B------:R-:W-:Y:S01]  /*0500*/  IMAD.WIDE.U32 R14, R17, UR8, R20 ;  /* 0x00000008110e7c25 */ /* 0x000fe2000f8e0014 */
[----:B------:R-:W-:-:S02]  /*0510*/  ISETP.GE.U32.AND P2, PT, R8, R7, PT ;  /* 0x000000070800720c */ /* 0x000fc40003f46070 */
[----:B------:R-:W-:Y:S01]  /*0520*/  ISETP.NE.AND P1, PT, R6, RZ, PT ;  /* 0x000000ff0600720c */ /* 0x000fe20003f25270 */
[----:B------:R-:W-:Y:S01]  /*0530*/  IMAD R19, R17, UR11, R19 ;  /* 0x0000000b11137c24 */ /* 0x000fe2000f8e0213 */
[----:B------:R-:W-:Y:S01]  /*0540*/  LOP3.LUT R3, R3, 0x38, R0, 0x78, !PT ;  /* 0x0000003803037812 */ /* 0x000fe200078e7800 */
[----:B------:R-:W-:Y:S01]  /*0550*/  IMAD R15, R17, UR9, R15 ;  /* 0x00000009110f7c24 */ /* 0x000fe2000f8e020f */
[----:B------:R-:W1:Y:S01]  /*0560*/  LDCU.128 UR8, c[0x0][0x380] ;  /* 0x00007000ff0877ac */ /* 0x000e620008000c00 */
[----:B------:R-:W-:Y:S01]  /*0570*/  VIADD R7, R70, 0x1f ;  /* 0x0000001f46077836 */ /* 0x000fe20000000000 */
[----:B------:R-:W-:Y:S01]  /*0580*/  LOP3.LUT R232, R3, 0x1e00, R232, 0xf8, !PT ;  /* 0x00001e0003e87812 */ /* 0x000fe200078ef8e8 */
[----:B------:R-:W-:Y:S01]  /*0590*/  IMAD.WIDE.U32 R14, R233, R10, R14 ;  /* 0x0000000ae90e7225 */ /* 0x000fe200078e000e */
[----:B------:R-:W2:Y:S02]  /*05a0*/  LDC.64 R2, c[0x0][0x3b0] ;  /* 0x0000ec00ff027b82 */ /* 0x000ea40000000a00 */
[----:B------:R-:W-:Y:S01]  /*05b0*/  SHF.R.S32.HI R164, RZ, 0x1f, R7 ;  /* 0x0000001fffa47819 */ /* 0x000fe20000011407 */
[----:B------:R-:W-:-:S02]  /*05c0*/  @P2 VIADD R13, R13, 0x1 ;  /* 0x000000010d0d2836 */ /* 0x000fc40000000000 */
[----:B------:R-:W-:Y:S01]  /*05d0*/  IMAD R15, R233, R11, R15 ;  /* 0x0000000be90f7224 */ /* 0x000fe200078e020f */
[----:B------:R-:W-:Y:S01]  /*05e0*/  LEA.HI R164, R164, R7, RZ, 0x5 ;  /* 0x00000007a4a47211 */ /* 0x000fe200078f28ff */
[----:B------:R-:W-:Y:S01]  /*05f0*/  @!P0 IMAD.MOV R13, RZ, RZ, -R13 ;  /* 0x000000ffff0d8224 */ /* 0x000fe200078e0a0d */
[----:B------:R-:W-:Y:S01]  /*0600*/  @!P1 LOP3.LUT R13, RZ, R6, RZ, 0x33, !PT ;  /* 0x00000006ff0d9212 */ /* 0x000fe200078e33ff */
[C---:B------:R-:W-:Y:S01]  /*0610*/  IMAD.WIDE.U32 R30, R17.reuse, UR14, R30 ;  /* 0x0000000e111e7c25 */ /* 0x040fe2000f8e001e */
[----:B------:R-:W-:Y:S02]  /*0620*/  LEA.HI.SX32 R8, R164, 0xffffffff, 0x1b ;  /* 0xffffffffa4087811 */ /* 0x000fe400078fdaff */
[----:B------:R-:W-:Y:S01]  /*0630*/  SHF.R.S32.HI R4, RZ, 0x1f, R13 ;  /* 0x0000001fff047819 */ /* 0x000fe2000001140d */
[----:B------:R-:W-:Y:S01]  /*0640*/  IMAD R31, R17, UR15, R31 ;  /* 0x0000000f111f7c24 */ /* 0x000fe2000f8e021f */
[----:B------:R-:W-:Y:S01]  /*0650*/  SHF.R.S32.HI R10, RZ, 0x1f, R8 ;  /* 0x0000001fff0a7819 */ /* 0x000fe20000011408 */
[----:B------:R-:W-:-:S04]  /*0660*/  IMAD.WIDE.U32 R14, R13, UR4, R14 ;  /* 0x000000040d0e7c25 */ /* 0x000fc8000f8e000e */
[----:B------:R-:W-:Y:S01]  /*0670*/  IMAD R6, R4, UR4, RZ ;  /* 0x0000000404067c24 */ /* 0x000fe2000f8e02ff */
[----:B-1----:R-:W-:Y:S01]  /*0680*/  LEA R227, P0, R14, UR10, 0x1 ;  /* 0x0000000a0ee37c11 */ /* 0x002fe2000f8008ff */
[----:B------:R-:W-:Y:S01]  /*0690*/  IMAD.WIDE.U32 R16, R233, UR16, R18 ;  /* 0x00000010e9107c25 */ /* 0x000fe2000f8e0012 */
[----:B------:R-:W-:Y:S01]  /*06a0*/  UMOV UR4, 0x400 ;  /* 0x0000040000047882 */ /* 0x000fe20000000000 */
[C---:B--2---:R-:W-:Y:S02]  /*06b0*/  SHF.L.U64.HI R23, R2.reuse, 0x4, R3 ;  /* 0x0000000402177819 */ /* 0x044fe40000010203 */
[----:B------:R-:W-:Y:S01]  /*06c0*/  IMAD R7, R13, UR5, R6 ;  /* 0x000000050d077c24 */ /* 0x000fe2000f8e0206 */
[----:B------:R-:W1:Y:S01]  /*06d0*/  S2UR UR5, SR_CgaCtaId ;  /* 0x00000000000579c3 */ /* 0x000e620000008800 */
[----:B------:R-:W-:Y:S01]  /*06e0*/  IMAD R17, R233, UR17, R17 ;  /* 0x00000011e9117c24 */ /* 0x000fe2000f8e0211 */
[----:B------:R-:W-:Y:S01]  /*06f0*/  SHF.L.U64.HI R27, R2, 0x6, R3 ;  /* 0x00000006021b7819 */ /* 0x000fe20000010203 */
[----:B------:R-:W-:-:S02]  /*0700*/  IMAD.IADD R226, R15, 0x1, R7 ;  /* 0x000000010fe27824 */ /* 0x000fc400078e0207 */
[----:B------:R-:W-:Y:S02]  /*0710*/  IMAD R4, R4, UR6, RZ ;  /* 0x0000000604047c24 */ /* 0x000fe4000f8e02ff */
[C---:B------:R-:W-:Y:S01]  /*0720*/  IMAD.WIDE.U32 R6, R13.reuse, UR6, R16 ;  /* 0x000000060d067c25 */ /* 0x040fe2000f8e0010 */
[----:B------:R-:W-:Y:S01]  /*0730*/  LEA.HI.X R226, R14, UR11, R226, 0x1, P0 ;  /* 0x0000000b0ee27c11 */ /* 0x000fe200080f0ce2 */
[----:B------:R-:W-:Y:S01]  /*0740*/  UIMAD.WIDE.U32 UR10, UR21, 0x80, URZ ;  /* 0x00000080150a78a5 */ /* 0x000fe2000f8e00ff */
[----:B------:R-:W-:Y:S01]  /*0750*/  SHF.L.U64.HI R17, R2, 0x5, R3 ;  /* 0x0000000502117819 */ /* 0x000fe20000010203 */
[----:B------:R-:W-:Y:S02]  /*0760*/  IMAD R4, R13, UR7, R4 ;  /* 0x000000070d047c24 */ /* 0x000fe4000f8e0204 */
[-C--:B------:R-:W-:Y:S02]  /*0770*/  IMAD R13, R228, R8.reuse, RZ ;  /* 0x00000008e40d7224 */ /* 0x080fe400078e02ff */
[----:B------:R-:W-:Y:S01]  /*0780*/  IMAD.WIDE.U32 R14, R229, R8, RZ ;  /* 0x00000008e50e7225 */ /* 0x000fe200078e00ff */
[----:B------:R-:W-:-:S03]  /*0790*/  LOP3.LUT R233, R233, UR10, RZ, 0xfc, !PT ;  /* 0x0000000ae9e97c12 */ /* 0x000fc6000f8efcff */
[----:B------:R-:W-:Y:S01]  /*07a0*/  IMAD R13, R10, R229, R13 ;  /* 0x000000e50a0d7224 */ /* 0x000fe200078e020d */
[----:B------:R-:W-:Y:S01]  /*07b0*/  IADD3 R11, P0, PT, R231, R14, RZ ;  /* 0x0000000ee70b7210 */ /* 0x000fe20007f1e0ff */
[----:B------:R-:W-:Y:S01]  /*07c0*/  IMAD R12, R2, UR11, RZ ;  /* 0x0000000b020c7c24 */ /* 0x000fe2000f8e02ff */
[----:B------:R-:W-:Y:S01]  /*07d0*/  LEA R28, P1, R14, R227, 0x1 ;  /* 0x000000e30e1c7211 */ /* 0x000fe200078208ff */
[----:B------:R-:W-:Y:S01]  /*07e0*/  IMAD.IADD R13, R15, 0x1, R13 ;  /* 0x000000010f0d7824 */ /* 0x000fe200078e020d */
[----:B-1----:R-:W-:Y:S01]  /*07f0*/  ULEA UR5, UR5, UR4, 0x18 ;  /* 0x0000000405057291 */ /* 0x002fe2000f8ec0ff */
[----:B------:R-:W-:Y:S02]  /*0800*/  IMAD.SHL.U32 R22, R2, 0x10, RZ ;  /* 0x0000001002167824 */ /* 0x000fe400078e00ff */
[----:B------:R-:W-:Y:S01]  /*0810*/  IMAD R3, R233, R3, R12 ;  /* 0x00000003e9037224 */ /* 0x000fe200078e020c */
[----:B------:R-:W-:Y:S01]  /*0820*/  LEA.HI.X R29, R14, R226, R13, 0x1, P1 ;  /* 0x000000e20e1d7211 */ /* 0x000fe200008f0c0d */
[----:B------:R-:W-:Y:S01]  /*0830*/  IMAD.X R12, R13, 0x1, R230, P0 ;  /* 0x000000010d0c7824 */ /* 0x000fe200000e06e6 */
[----:B------:R-:W-:Y:S01]  /*0840*/  LEA R24, P0, R11, R227, 0x1 ;  /* 0x000000e30b187211 */ /* 0x000fe200078008ff */
[----:B------:R-:W-:Y:S01]  /*0850*/  IMAD.SHL.U32 R16, R2, 0x20, RZ ;  /* 0x0000002002107824 */ /* 0x000fe200078e00ff */
[----:B------:R-:W-:Y:S01]  /*0860*/  LEA R232, R232, UR5, 0x1 ;  /* 0x00000005e8e87c11 */ /* 0x000fe2000f8e08ff */
[----:B------:R-:W-:Y:S01]  /*0870*/  IMAD.WIDE.U32 R18, R233, R2, R22 ;  /* 0x00000002e9127225 */ /* 0x000fe200078e0016 */
[----:B------:R-:W-:-:S03]  /*0880*/  LEA.HI.X R25, R11, R226, R12, 0x1, P0 ;  /* 0x000000e20b197211 */ /* 0x000fc600000f0c0c */
[----:B------:R-:W-:-:S04]  /*0890*/  IMAD.WIDE.U32 R30, R9, UR18, R30 ;  /* 0x00000012091e7c25 */ /* 0x000fc8000f8e001e */
[----:B------:R-:W-:Y:S01]  /*08a0*/  IMAD.SHL.U32 R26, R2, 0x40, RZ ;  /* 0x00000040021a7824 */ /* 0x000fe200078e00ff */
[----:B------:R-:W-:Y:S01]  /*08b0*/  IADD3 R12, P2, PT, R30, R18, RZ ;  /* 0x000000121e0c7210 */ /* 0x000fe20007f5e0ff */
[----:B------:R-:W-:-:S04]  /*08c0*/  IMAD.WIDE.U32 R32, R233, R2, R16 ;  /* 0x00000002e9207225 */ /* 0x000fc800078e0010 */
[----:B------:R-:W-:Y:S01]  /*08d0*/  IMAD R31, R9, UR19, R31 ;  /* 0x00000013091f7c24 */ /* 0x000fe2000f8e021f */
[----:B------:R-:W-:Y:S01]  /*08e0*/  IADD3 R14, P0, PT, R30, R32, RZ ;  /* 0x000000201e0e7210 */ /* 0x000fe20007f1e0ff */
[----:B------:R-:W-:-:S03]  /*08f0*/  IMAD.WIDE.U32 R26, R233, R2, R26 ;  /* 0x00000002e91a7225 */ /* 0x000fc600078e001a */
[----:B------:R-:W-:Y:S01]  /*0900*/  IADD3.X R9, PT, PT, R31, R3, R19, P2, !PT ;  /* 0x000000031f097210 */ /* 0x000fe200017fe413 */
[C---:B------:R-:W-:Y:S01]  /*0910*/  IMAD.IADD R15, R3.reuse, 0x1, R27 ;  /* 0x00000001030f7824 */ /* 0x040fe200078e021b */
[-C--:B------:R-:W-:Y:S01]  /*0920*/  IADD3 R21, P1, PT, R16, R26.reuse, RZ ;  /* 0x0000001a10157210 */ /* 0x080fe20007f3e0ff */
[----:B------:R-:W-:Y:S01]  /*0930*/  IMAD.IADD R13, R3, 0x1, R33 ;  /* 0x00000001030d7824 */ /* 0x000fe200078e0221 */
[C---:B------:R-:W-:Y:S01]  /*0940*/  IADD3 R19, P3, P2, R30.reuse, R26, R22 ;  /* 0x0000001a1e137210 */ /* 0x040fe20007a7e016 */
[----:B------:R-:W-:Y:S01]  /*0950*/  IMAD.WIDE.U32 R34, R233, R2, R30 ;  /* 0x00000002e9227225 */ /* 0x000fe200078e001e */
[C-C-:B------:R-:W-:Y:S02]  /*0960*/  IADD3 R16, P6, P5, R30.reuse, R32, R22.reuse ;  /* 0x000000201e107210 */ /* 0x140fe40007dde016 */
[----:B------:R-:W-:Y:S01]  /*0970*/  IADD3 R18, P4, PT, R30, R26, RZ ;  /* 0x0000001a1e127210 */ /* 0x000fe20007f9e0ff */
[----:B------:R-:W-:Y:S01]  /*0980*/  IMAD.X R11, R13, 0x1, R31, P0 ;  /* 0x000000010d0b7824 */ /* 0x000fe200000e061f */
[----:B------:R-:W-:Y:S01]  /*0990*/  IADD3.X R26, PT, PT, R31, R15, R23, P3, P2 ;  /* 0x0000000f1f1a7210 */ /* 0x000fe20001fe4417 */
[----:B------:R-:W-:Y:S01]  /*09a0*/  IMAD.X R20, R15, 0x1, R17, P1 ;  /* 0x000000010f147824 */ /* 0x000fe200008e0611 */
[----:B------:R-:W-:Y:S01]  /*09b0*/  IADD3.X R13, PT, PT, R31, R13, R23, P6, P5 ;  /* 0x0000000d1f0d7210 */ /* 0x000fe200037ea417 */
[----:B------:R-:W-:Y:S01]  /*09c0*/  IMAD.IADD R3, R35, 0x1, R3 ;  /* 0x0000000123037824 */ /* 0x000fe200078e0203 */
[----:B------:R-:W-:Y:S01]  /*09d0*/  LEA R36, P2, R16, UR8, 0x1 ;  /* 0x0000000810247c11 */ /* 0x000fe2000f8408ff */
[----:B------:R-:W-:Y:S01]  /*09e0*/  IMAD.X R17, R15, 0x1, R31, P4 ;  /* 0x000000010f117824 */ /* 0x000fe200020e061f */
[----:B------:R-:W-:-:S02]  /*09f0*/  IADD3 R22, P1, P0, R30, R21, R22 ;  /* 0x000000151e167210 */ /* 0x000fc4000783e016 */
[----:B------:R-:W-:Y:S02]  /*0a00*/  LEA.HI.X R37, R16, UR9, R13, 0x1, P2 ;  /* 0x0000000910257c11 */ /* 0x000fe400090f0c0d */
[----:B------:R-:W-:Y:S02]  /*0a10*/  LEA R2, P2, R34, UR8, 0x1 ;  /* 0x0000000822027c11 */ /* 0x000fe4000f8408ff */
[----:B------:R-:W-:Y:S02]  /*0a20*/  IADD3.X R23, PT, PT, R31, R20, R23, P1, P0 ;  /* 0x000000141f177210 */ /* 0x000fe40000fe0417 */
[----:B------:R-:W-:Y:S02]  /*0a30*/  IADD3 R21, P5, PT, R21, R30, RZ ;  /* 0x0000001e15157210 */ /* 0x000fe40007fbe0ff */
[----:B------:R-:W-:Y:S02]  /*0a40*/  LEA R32, P1, R12, UR8, 0x1 ;  /* 0x000000080c207c11 */ /* 0x000fe4000f8208ff */
[----:B------:R-:W-:Y:S01]  /*0a50*/  LEA R30, P0, R14, UR8, 0x1 ;  /* 0x000000080e1e7c11 */ /* 0x000fe2000f8008ff */
[----:B------:R-:W-:Y:S01]  /*0a60*/  IMAD.X R20, R20, 0x1, R31, P5 ;  /* 0x0000000114147824 */ /* 0x000fe200028e061f */
[----:B------:R-:W-:-:S02]  /*0a70*/  LEA.HI.X R3, R34, UR9, R3, 0x1, P2 ;  /* 0x0000000922037c11 */ /* 0x000fc400090f0c03 */
[----:B------:R-:W-:Y:S01]  /*0a80*/  LEA.HI.X R33, R12, UR9, R9, 0x1, P1 ;  /* 0x000000090c217c11 */ /* 0x000fe200088f0c09 */
[----:B------:R-:W-:Y:S01]  /*0a90*/  IMAD R9, R10, UR16, RZ ;  /* 0x000000100a097c24 */ /* 0x000fe2000f8e02ff */
[----:B------:R-:W-:Y:S01]  /*0aa0*/  LEA R12, P1, R18, UR8, 0x1 ;  /* 0x00000008120c7c11 */ /* 0x000fe2000f8208ff */
[----:B------:R-:W-:Y:S01]  /*0ab0*/  @!PT LDS RZ, [RZ] ;  /* 0x00000000fffff984 */ /* 0x000fe20000000800 */
[----:B------:R-:W-:Y:S01]  /*0ac0*/  @!PT LDS RZ, [RZ] ;  /* 0x00000000fffff984 */ /* 0x000fe20000000800 */
[----:B------:R-:W-:Y:S01]  /*0ad0*/  @!PT LDS RZ, [RZ] ;  /* 0x00000000fffff984 */ /* 0x000fe20000000800 */
[----:B------:R-:W-:Y:S01]  /*0ae0*/  LDGSTS.E.BYPASS.LTC128B.128 [R232], desc[UR22][R2.64] ;  /* 0x0000000002e87fae */ /* 0x000fe2000b981a16 */
[----:B------:R-:W-:Y:S01]  /*0af0*/  LEA.HI.X R31, R14, UR9, R11, 0x1, P0 ;  /* 0x000000090e1f7c11 */ /* 0x000fe200080f0c0b */
[----:B------:R-:W-:Y:S01]  /*0b00*/  IMAD.WIDE.U32 R10, R8, UR16, RZ ;  /* 0x00000010080a7c25 */ /* 0x000fe2000f8e00ff */
[----:B------:R-:W-:Y:S01]  /*0b10*/  LEA R14, P0, R19, UR8, 0x1 ;  /* 0x00000008130e7c11 */ /* 0x000fe2000f8008ff */
[----:B------:R1:W-:Y:S01]  /*0b20*/  LDGSTS.E.BYPASS.LTC128B.128 [R232+0x4000], desc[UR22][R2.64+0x80] ;  /* 0x0400008002e87fae */ /* 0x0003e2000b981a16 */
[----:B------:R-:W-:Y:S01]  /*0b30*/  LEA.HI.X R13, R18, UR9, R17, 0x1, P1 ;  /* 0x00000009120d7c11 */ /* 0x000fe200088f0c11 */
[----:B------:R-:W-:Y:S01]  /*0b40*/  IMAD R9, R8, UR17, R9 ;  /* 0x0000001108097c24 */ /* 0x000fe2000f8e0209 */
[----:B------:R-:W-:Y:S01]  /*0b50*/  LEA R18, P1, R21, UR8, 0x1 ;  /* 0x0000000815127c11 */ /* 0x000fe2000f8208ff */
[----:B------:R-:W-:Y:S01]  /*0b60*/  LDGSTS.E.BYPASS.LTC128B.128 [R232+0x800], desc[UR22][R32.64] ;  /* 0x0080000020e87fae */ /* 0x000fe2000b981a16 */
[----:B------:R-:W-:Y:S01]  /*0b70*/  LEA.HI.X R15, R19, UR9, R26, 0x1, P0 ;  /* 0x00000009130f7c11 */ /* 0x000fe200080f0c1a */
[----:B------:R-:W-:Y:S01]  /*0b80*/  IMAD.IADD R9, R11, 0x1, R9 ;  /* 0x000000010b097824 */ /* 0x000fe200078e0209 */
[C---:B------:R-:W-:Y:S01]  /*0b90*/  LEA R16, P0, R22.reuse, UR8, 0x1 ;  /* 0x0000000816107c11 */ /* 0x040fe2000f8008ff */
[----:B------:R-:W-:Y:S01]  /*0ba0*/  LDGSTS.E.BYPASS.LTC128B.128 [R232+0x4800], desc[UR22][R32.64+0x80] ;  /* 0x0480008020e87fae */ /* 0x000fe2000b981a16 */
[----:B------:R-:W-:Y:S01]  /*0bb0*/  LEA.HI.X R19, R21, UR9, R20, 0x1, P1 ;  /* 0x0000000915137c11 */ /* 0x000fe200088f0c14 */
[----:B------:R-:W-:Y:S01]  /*0bc0*/  USHF.L.U64.HI UR8, UR16, 0x4, UR17 ;  /* 0x0000000410087899 */ /* 0x000fe20008010211 */
[----:B------:R-:W-:Y:S01]  /*0bd0*/  LEA.HI.X R17, R22, UR9, R23, 0x1, P0 ;  /* 0x0000000916117c11 */ /* 0x000fe200080f0c17 */
[----:B------:R-:W-:Y:S01]  /*0be0*/  LDGSTS.E.BYPASS.LTC128B.128 [R232+0x1000], desc[UR22][R30.64] ;  /* 0x010000001ee87fae */ /* 0x000fe2000b981a16 */
[----:B------:R-:W-:Y:S01]  /*0bf0*/  USHF.L.U32 UR16, UR16, 0x4, URZ ;  /* 0x0000000410107899 */ /* 0x000fe200080006ff */
[----:B------:R-:W-:-:S02]  /*0c00*/  LEA R225, P0, R6, UR12, 0x1 ;  /* 0x0000000c06e17c11 */ /* 0x000fc4000f8008ff */
[----:B------:R-:W-:Y:S01]  /*0c10*/  LDGSTS.E.BYPASS.LTC128B.128 [R232+0x5000], desc[UR22][R30.64+0x80] ;  /* 0x050000801ee87fae */ /* 0x000fe2000b981a16 */
[----:B------:R-:W-:Y:S02]  /*0c20*/  ISETP.GE.AND P2, PT, R70, 0x21, PT ;  /* 0x000000214600780c */ /* 0x000fe40003f46270 */
[----:B------:R-:W-:Y:S01]  /*0c30*/  LEA R8, P1, R10, R225, 0x6 ;  /* 0x000000e10a087211 */ /* 0x000fe200078230ff */
[----:B------:R-:W-:Y:S04]  /*0c40*/  LDGSTS.E.BYPASS.LTC128B.128 [R232+0x1800], desc[UR22][R36.64] ;  /* 0x0180000024e87fae */ /* 0x000fe8000b981a16 */
[----:B------:R-:W-:Y:S01]  /*0c50*/  LDGSTS.E.BYPASS.LTC128B.128 [R232+0x5800], desc[UR22][R36.64+0x80] ;  /* 0x0580008024e87fae */ /* 0x000fe2000b981a16 */
[----:B-1----:R-:W-:-:S03]  /*0c60*/  IMAD.IADD R3, R7, 0x1, R4 ;  /* 0x0000000107037824 */ /* 0x002fc600078e0204 */
[----:B------:R-:W-:Y:S01]  /*0c70*/  LDGSTS.E.BYPASS.LTC128B.128 [R232+0x2000], desc[UR22][R12.64] ;  /* 0x020000000ce87fae */ /* 0x000fe2000b981a16 */
[----:B------:R-:W-:-:S03]  /*0c80*/  LOP3.LUT R4, R69, 0x200, RZ, 0xc0, !PT ;  /* 0x0000020045047812 */ /* 0x000fc600078ec0ff */
[----:B------:R-:W-:Y:S01]  /*0c90*/  LDGSTS.E.BYPASS.LTC128B.128 [R232+0x6000], desc[UR22][R12.64+0x80] ;  /* 0x060000800ce87fae */ /* 0x000fe2000b981a16 */
[----:B------:R-:W-:Y:S02]  /*0ca0*/  LEA.HI.X R224, R6, UR13, R3, 0x1, P0 ;  /* 0x0000000d06e07c11 */ /* 0x000fe400080f0c03 */
[----:B------:R-:W-:Y:S01]  /*0cb0*/  LEA R2, P0, R10, UR16, 0x5 ;  /* 0x000000100a027c11 */ /* 0x000fe2000f8028ff */
[----:B------:R-:W-:Y:S01]  /*0cc0*/  LDGSTS.E.BYPASS.LTC128B.128 [R232+0x2800], desc[UR22][R14.64] ;  /* 0x028000000ee87fae */ /* 0x000fe2000b981a16 */
[----:B------:R-:W-:Y:S02]  /*0cd0*/  LOP3.LUT R223, R4, 0x7c00, R223, 0xf8, !PT ;  /* 0x00007c0004df7812 */ /* 0x000fe400078ef8df */
[--C-:B------:R-:W-:Y:S01]  /*0ce0*/  LEA.HI.X R7, R10, UR8, R9.reuse, 0x5, P0 ;  /* 0x000000080a077c11 */ /* 0x100fe200080f2c09 */
[----:B------:R-:W-:Y:S01]  /*0cf0*/  LDGSTS.E.BYPASS.LTC128B.128 [R232+0x6800], desc[UR22][R14.64+0x80] ;  /* 0x068000800ee87fae */ /* 0x000fe2000b981a16 */
[----:B------:R-:W-:Y:S02]  /*0d00*/  LEA R4, P0, R2, R225, 0x1 ;  /* 0x000000e102047211 */ /* 0x000fe400078008ff */
[----:B------:R-:W-:Y:S01]  /*0d10*/  LOP3.LUT R3, R5, 0x8, R0, 0x78, !PT ;  /* 0x0000000805037812 */ /* 0x000fe200078e7800 */
[----:B------:R-:W-:Y:S01]  /*0d20*/  LDGSTS.E.BYPASS.LTC128B.128 [R232+0x3000], desc[UR22][R18.64] ;  /* 0x0300000012e87fae */ /* 0x000fe2000b981a16 */
[----:B------:R-:W-:-:S02]  /*0d30*/  LEA.HI.X R9, R10, R224, R9, 0x6, P1 ;  /* 0x000000e00a097211 */ /* 0x000fc400008f3409 */
[----:B------:R-:W-:Y:S01]  /*0d40*/  LOP3.LUT R223, R223, R68, RZ, 0xfc, !PT ;  /* 0x00000044dfdf7212 */ /* 0x000fe200078efcff */
[----:B------:R-:W-:Y:S01]  /*0d50*/  LDGSTS.E.BYPASS.LTC128B.128 [R232+0x7000], desc[UR22][R18.64+0x80] ;  /* 0x0700008012e87fae */ /* 0x000fe2000b981a16 */
[----:B------:R-:W-:Y:S01]  /*0d60*/  LEA.HI.X R5, R2, R224, R7, 0x1, P0 ;  /* 0x000000e002057211 */ /* 0x000fe200000f0c07 */
[----:B------:R-:W-:Y:S01]  /*0d70*/  IMAD R222, R3, 0x2, R222 ;  /* 0x0000000203de7824 */ /* 0x000fe200078e02de */
[----:B------:R-:W-:Y:S01]  /*0d80*/  LEA R223, R223, UR5, 0x1 ;  /* 0x00000005dfdf7c11 */ /* 0x000fe2000f8e08ff */
[----:B------:R-:W-:Y:S01]  /*0d90*/  LDGSTS.E.BYPASS.LTC128B.128 [R232+0x3800], desc[UR22][R16.64] ;  /* 0x0380000010e87fae */ /* 0x000fe2000b981a16 */
[----:B------:R-:W-:Y:S01]  /*0da0*/  IMAD.MOV.U32 R3, RZ, RZ, 0x20 ;  /* 0x00000020ff037424 */ /* 0x000fe200078e00ff */
[----:B------:R-:W-:Y:S01]  /*0db0*/  LOP3.LUT P0, RZ, R0, 0x2, RZ, 0xc0, !PT ;  /* 0x0000000200ff7812 */ /* 0x000fe2000780c0ff */
[----:B------:R-:W-:Y:S01]  /*0dc0*/  VIADD R2, R222, UR5 ;  /* 0x00000005de027c36 */ /* 0x000fe20008000000 */
[----:B------:R1:W-:Y:S02]  /*0dd0*/  LDGSTS.E.BYPASS.LTC128B.128 [R232+0x7800], desc[UR22][R16.64+0x80] ;  /* 0x0780008010e87fae */ /* 0x0003e4000b981a16 */
[----:B------:R-:W-:-:S02]  /*0de0*/  SEL R3, R3, 0xffffffe0, !P0 ;  /* 0xffffffe003037807 */ /* 0x000fc40004000000 */
[----:B------:R-:W-:Y:S01]  /*0df0*/  LDGSTS.E.BYPASS.LTC128B.128 [R232+0x8000], desc[UR22][R28.64] ;  /* 0x080000001ce87fae */ /* 0x000fe2000b981a16 */
[----:B------:R-:W-:Y:S01]  /*0e00*/  LOP3.LUT P0, RZ, R0, 0x4, RZ, 0xc0, !PT ;  /* 0x0000000400ff7812 */ /* 0x000fe2000780c0ff */
[----:B------:R-:W-:Y:S02]  /*0e10*/  IMAD.MOV.U32 R0, RZ, RZ, 0x40 ;  /* 0x00000040ff007424 */ /* 0x000fe400078e00ff */
[----:B------:R-:W-:Y:S01]  /*0e20*/  LDGSTS.E.BYPASS.LTC128B.128 [R232+0x9000], desc[UR22][R28.64+0x80] ;  /* 0x090000801ce87fae */ /* 0x000fe2000b981a16 */
[--C-:B------:R-:W-:Y:S02]  /*0e30*/  IMAD.IADD R217, R2, 0x1, R3.reuse ;  /* 0x0000000102d97824 */ /* 0x100fe400078e0203 */
[----:B------:R-:W-:Y:S01]  /*0e40*/  IMAD.IADD R221, R223, 0x1, R3 ;  /* 0x00000001dfdd7824 */ /* 0x000fe200078e0203 */
[----:B------:R-:W-:Y:S01]  /*0e50*/  LDGSTS.E.BYPASS.LTC128B.128 [R232+0x8800], desc[UR22][R24.64] ;  /* 0x0880000018e87fae */ /* 0x000fe2000b981a16 */
[----:B------:R-:W-:-:S03]  /*0e60*/  SEL R0, R0, 0xffffffc0, !P0 ;  /* 0xffffffc000007807 */ /* 0x000fc60004000000 */
[----:B------:R-:W-:Y:S02]  /*0e70*/  LDGSTS.E.BYPASS.LTC128B.128 [R232+0x9800], desc[UR22][R24.64+0x80] ;  /* 0x0980008018e87fae */ /* 0x000fe4000b981a16 */
[--C-:B------:R-:W-:Y:S02]  /*0e80*/  IMAD.IADD R220, R223, 0x1, R0.reuse ;  /* 0x00000001dfdc7824 */ /* 0x100fe400078e0200 */
[----:B------:R-:W0:Y:S01]  /*0e90*/  LDGDEPBAR ;  /* 0x00000000000079af */ /* 0x000e220000000000 */
[----:B------:R-:W-:Y:S02]  /*0ea0*/  IMAD.IADD R216, R2, 0x1, R0 ;  /* 0x0000000102d87824 */ /* 0x000fe400078e0200 */
[C---:B------:R-:W-:Y:S02]  /*0eb0*/  IMAD.IADD R219, R3.reuse, 0x1, R220 ;  /* 0x0000000103db7824 */ /* 0x040fe400078e02dc */
[----:B------:R-:W-:Y:S01]  /*0ec0*/  IMAD.IADD R215, R3, 0x1, R216 ;  /* 0x0000000103d77824 */ /* 0x000fe200078e02d8 */
[----:B------:R-:W-:-:S04]  /*0ed0*/  DEPBAR.LE SB0, 0x0 ;  /* 0x000080000000791a */ /* 0x000fc80000000000 */
[----:B------:R-:W-:Y:S06]  /*0ee0*/  BAR.SYNC.DEFER_BLOCKING 0x0 ;  /* 0x0000000000007b1d */ /* 0x000fec0000010000 */
[----:B------:R-:W-:Y:S01]  /*0ef0*/  @!PT LDS RZ, [RZ] ;  /* 0x00000000fffff984 */ /* 0x000fe20000000800 */
[----:B------:R-:W-:Y:S01]  /*0f00*/  @!PT LDS RZ, [RZ] ;  /* 0x00000000fffff984 */ /* 0x000fe20000000800 */
[----:B------:R-:W-:Y:S01]  /*0f10*/  @!PT LDS RZ, [RZ] ;  /* 0x00000000fffff984 */ /* 0x000fe20000000800 */
[----:B------:R-:W-:Y:S04]  /*0f20*/  LDGSTS.E.BYPASS.LTC128B.128 [R232+0xa000], desc[UR22][R8.64] ;  /* 0x0a00000008e87fae */ /* 0x000fe8000b981a16 */
[----:B------:R2:W-:Y:S04]  /*0f30*/  LDGSTS.E.BYPASS.LTC128B.128 [R232+0xb000], desc[UR22][R8.64+0x80] ;  /* 0x0b00008008e87fae */ /* 0x0005e8000b981a16 */
[----:B------:R-:W-:Y:S04]  /*0f40*/  LDGSTS.E.BYPASS.LTC128B.128 [R232+0xa800], desc[UR22][R4.64] ;  /* 0x0a80000004e87fae */ /* 0x000fe8000b981a16 */
[----:B------:R3:W-:Y:S04]  /*0f50*/  LDGSTS.E.BYPASS.LTC128B.128 [R232+0xb800], desc[UR22][R4.64+0x80] ;  /* 0x0b80008004e87fae */ /* 0x0007e8000b981a16 */
[----:B-1----:R-:W-:Y:S04]  /*0f60*/  LDSM.16.M88.4 R16, [R222+UR5+0x8000] ;  /* 0x00800005de10783b */ /* 0x002fe80008000200 */
[----:B------:R-:W1:Y:S04]  /*0f70*/  LDSM.16.M88.4 R52, [R223+0x2000] ;  /* 0x00200000df34783b */ /* 0x000e680000000200 */
[----:B------:R-:W4:Y:S04]  /*0f80*/  LDSM.16.M88.4 R36, [R222+UR5+0x8800] ;  /* 0x00880005de24783b */ /* 0x000f280008000200 */
[----:B------:R-:W4:Y:S04]  /*0f90*/  LDSM.16.M88.4 R176, [R223] ;  /* 0x00000000dfb0783b */ /* 0x000f280000000200 */
[----:B------:R-:W-:Y:S04]  /*0fa0*/  LDSM.16.M88.4 R48, [R217+0x8000] ;  /* 0x00800000d930783b */ /* 0x000fe80000000200 */
[----:B--2---:R-:W2:Y:S04]  /*0fb0*/  LDSM.16.M88.4 R8, [R221+0x2000] ;  /* 0x00200000dd08783b */ /* 0x004ea80000000200 */
[----:B------:R-:W2:Y:S04]  /*0fc0*/  LDSM.16.M88.4 R44, [R217+0x8800] ;  /* 0x00880000d92c783b */ /* 0x000ea80000000200 */
[----:B------:R-:W2:Y:S04]  /*0fd0*/  LDSM.16.M88.4 R40, [R221] ;  /* 0x00000000dd28783b */ /* 0x000ea80000000200 */
[----:B------:R-:W-:Y:S04]  /*0fe0*/  LDSM.16.M88.4 R32, [R220+0x2000] ;  /* 0x00200000dc20783b */ /* 0x000fe80000000200 */
[----:B------:R-:W2:Y:S04]  /*0ff0*/  LDSM.16.M88.4 R28, [R216+0x8000] ;  /* 0x00800000d81c783b */ /* 0x000ea80000000200 */
[----:B------:R-:W2:Y:S01]  /*1000*/  LDSM.16.M88.4 R60, [R216+0x8800] ;  /* 0x00880000d83c783b */ /* 0x000ea20000000200 */
[C---:B-1----:R-:W-:Y:S03]  /*1010*/  HMMA.16816.F32 R24, R52.reuse, R16, RZ ;  /* 0x000000103418723c */ /* 0x042fe600000018ff */
[----:B------:R-:W-:Y:S04]  /*1020*/  LDSM.16.M88.4 R56, [R219+0x2000] ;  /* 0x00200000db38783b */ /* 0x000fe80000000200 */
[----:B------:R-:W-:Y:S01]  /*1030*/  LDSM.16.M88.4 R64, [R217+0x9000] ;  /* 0x00900000d940783b */ /* 0x000fe20000000200 */
[C---:B---3--:R-:W-:Y:S03]  /*1040*/  HMMA.16816.F32 R4, R52.reuse, R18, RZ ;  /* 0x000000123404723c */ /* 0x048fe600000018ff */
[----:B------:R-:W0:Y:S05]  /*1050*/  LDGDEPBAR ;  /* 0x00000000000079af */ /* 0x000e2a0000000000 */
[C---:B----4-:R-:W-:Y:S08]  /*1060*/  HMMA.16816.F32 R12, R52.reuse, R36, RZ ;  /* 0x00000024340c723c */ /* 0x050ff000000018ff */
[----:B------:R-:W-:Y:S08]  /*1070*/  HMMA.16816.F32 R52, R52, R38, RZ ;  /* 0x000000263434723c */ /* 0x000ff000000018ff */
[C---:B------:R-:W-:Y:S08]  /*1080*/  HMMA.16816.F32 R20, R176.reuse, R16, RZ ;  /* 0x00000010b014723c */ /* 0x040ff000000018ff */
[C---:B------:R-:W-:Y:S08]  /*1090*/  HMMA.16816.F32 R16, R176.reuse, R18, RZ ;  /* 0x00000012b010723c */ /* 0x040ff000000018ff */
[----:B------:R-:W-:Y:S08]  /*10a0*/  HMMA.16816.F32 R180, R176, R36, RZ ;  /* 0x00000024b0b4723c */ /* 0x000ff000000018ff */
[C---:B--2---:R-:W-:Y:S08]  /*10b0*/  HMMA.16816.F32 R24, R8.reuse, R48, R24 ;  /* 0x000000300818723c */ /* 0x044ff00000001818 */
[C---:B------:R-:W-:Y:S08]  /*10c0*/  HMMA.16816.F32 R12, R8.reuse, R44, R12 ;  /* 0x0000002c080c723c */ /* 0x040ff0000000180c */
[----:B------:R-:W-:Y:S08]  /*10d0*/  HMMA.16816.F32 R4, R8, R50, R4 ;  /* 0x000000320804723c */ /* 0x000ff00000001804 */
[----:B------:R-:W-:Y:S01]  /*10e0*/  HMMA.16816.F32 R176, R176, R38, RZ ;  /* 0x00000026b0b0723c */ /* 0x000fe200000018ff */
[----:B------:R-:W1:Y:S07]  /*10f0*/  LDSM.16.M88.4 R36, [R220] ;  /* 0x00000000dc24783b */ /* 0x000e6e0000000200 */
[----:B------:R-:W-:Y:S01]  /*1100*/  HMMA.16816.F32 R8, R8, R46, R52 ;  /* 0x0000002e0808723c */ /* 0x000fe20000001834 */
[----:B------:R-:W-:Y:S07]  /*1110*/  LDSM.16.M88.4 R52, [R215+0x8000] ;  /* 0x00800000d734783b */ /* 0x000fee0000000200 */
[C---:B------:R-:W-:Y:S08]  /*1120*/  HMMA.16816.F32 R20, R40.reuse, R48, R20 ;  /* 0x000000302814723c */ /* 0x040ff00000001814 */
[----:B------:R-:W-:Y:S01]  /*1130*/  HMMA.16816.F32 R16, R40, R50, R16 ;  /* 0x000000322810723c */ /* 0x000fe20000001810 */
[----:B------:R-:W-:Y:S07]  /*1140*/  LDSM.16.M88.4 R48, [R215+0x8800] ;  /* 0x00880000d730783b */ /* 0x000fee0000000200 */
[C---:B------:R-:W-:Y:S08]  /*1150*/  HMMA.16816.F32 R24, R32.reuse, R28, R24 ;  /* 0x0000001c2018723c */ /* 0x040ff00000001818 */
[C---:B------:R-:W-:Y:S08]  /*1160*/  HMMA.16816.F32 R12, R32.reuse, R60, R12 ;  /* 0x0000003c200c723c */ /* 0x040ff0000000180c */
[C---:B------:R-:W-:Y:S08]  /*1170*/  HMMA.16816.F32 R4, R32.reuse, R30, R4 ;  /* 0x0000001e2004723c */ /* 0x040ff00000001804 */
[----:B------:R-:W-:Y:S01]  /*1180*/  HMMA.16816.F32 R8, R32, R62, R8 ;  /* 0x0000003e2008723c */ /* 0x000fe20000001808 */
[----:B------:R-:W2:Y:S07]  /*1190*/  LDSM.16.M88.4 R32, [R219] ;  /* 0x00000000db20783b */ /* 0x000eae0000000200 */
[C---:B------:R-:W-:Y:S08]  /*11a0*/  HMMA.16816.F32 R180, R40.reuse, R44, R180 ;  /* 0x0000002c28b4723c */ /* 0x040ff000000018b4 */
[----:B------:R-:W-:Y:S01]  /*11b0*/  HMMA.16816.F32 R176, R40, R46, R176 ;  /* 0x0000002e28b0723c */ /* 0x000fe200000018b0 */
[----:B------:R-:W-:Y:S04]  /*11c0*/  LDSM.16.M88.4 R44, [R222+UR5+0x9000] ;  /* 0x00900005de2c783b */ /* 0x000fe80008000200 */
[----:B------:R-:W-:Y:S03]  /*11d0*/  LDSM.16.M88.4 R40, [R222+UR5+0x9800] ;  /* 0x00980005de28783b */ /* 0x000fe60008000200 */
[C---:B-1----:R-:W-:Y:S08]  /*11e0*/  HMMA.16816.F32 R20, R36.reuse, R28, R20 ;  /* 0x0000001c2414723c */ /* 0x042ff00000001814 */
[C---:B------:R-:W-:Y:S01]  /*11f0*/  HMMA.16816.F32 R16, R36.reuse, R30, R16 ;  /* 0x0000001e2410723c */ /* 0x040fe20000001810 */
[----:B------:R-:W1:Y:S07]  /*1200*/  LDSM.16.M88.4 R28, [R223+0x6000] ;  /* 0x00600000df1c783b */ /* 0x000e6e0000000200 */
[C---:B------:R-:W-:Y:S08]  /*1210*/  HMMA.16816.F32 R180, R36.reuse, R60, R180 ;  /* 0x0000003c24b4723c */ /* 0x040ff000000018b4 */
[----:B------:R-:W-:Y:S01]  /*1220*/  HMMA.16816.F32 R176, R36, R62, R176 ;  /* 0x0000003e24b0723c */ /* 0x000fe200000018b0 */
[----:B------:R-:W3:Y:S04]  /*1230*/  LDSM.16.M88.4 R36, [R223+0x4000] ;  /* 0x00400000df24783b */ /* 0x000ee80000000200 */
[----:B------:R-:W-:Y:S03]  /*1240*/  LDSM.16.M88.4 R60, [R217+0x9800] ;  /* 0x00980000d93c783b */ /* 0x000fe60000000200 */
[C---:B--2---:R-:W-:Y:S08]  /*1250*/  HMMA.16816.F32 R20, R32.reuse, R52, R20 ;  /* 0x000000342014723c */ /* 0x044ff00000001814 */
[C---:B------:R-:W-:Y:S08]  /*1260*/  HMMA.16816.F32 R16, R32.reuse, R54, R16 ;  /* 0x000000362010723c */ /* 0x040ff00000001810 */
[C---:B------:R-:W-:Y:S08]  /*1270*/  HMMA.16816.F32 R180, R32.reuse, R48, R180 ;  /* 0x0000003020b4723c */ /* 0x040ff000000018b4 */
[----:B------:R-:W-:Y:S01]  /*1280*/  HMMA.16816.F32 R176, R32, R50, R176 ;  /* 0x0000003220b0723c */ /* 0x000fe200000018b0 */
[----:B------:R-:W2:Y:S07]  /*1290*/  LDSM.16.M88.4 R32, [R221+0x6000] ;  /* 0x00600000dd20783b */ /* 0x000eae0000000200 */
[C---:B------:R-:W-:Y:S08]  /*12a0*/  HMMA.16816.F32 R24, R56.reuse, R52, R24 ;  /* 0x000000343818723c */ /* 0x040ff00000001818 */
[C---:B------:R-:W-:Y:S01]  /*12b0*/  HMMA.16816.F32 R4, R56.reuse, R54, R4 ;  /* 0x000000363804723c */ /* 0x040fe20000001804 */
[----:B------:R-:W-:Y:S07]  /*12c0*/  LDSM.16.M88.4 R52, [R216+0x9000] ;  /* 0x00900000d834783b */ /* 0x000fee0000000200 */
[C---:B------:R-:W-:Y:S08]  /*12d0*/  HMMA.16816.F32 R12, R56.reuse, R48, R12 ;  /* 0x00000030380c723c */ /* 0x040ff0000000180c */
[----:B------:R-:W-:Y:S01]  /*12e0*/  HMMA.16816.F32 R8, R56, R50, R8 ;  /* 0x000000323808723c */ /* 0x000fe20000001808 */
[----:B------:R-:W4:Y:S04]  /*12f0*/  LDSM.16.M88.4 R56, [R220+0x6000] ;  /* 0x00600000dc38783b */ /* 0x000f280000000200 */
[----:B------:R-:W4:Y:S03]  /*1300*/  LDSM.16.M88.4 R48, [R216+0x9800] ;  /* 0x00980000d830783b */ /* 0x000f260000000200 */
[C---:B-1----:R-:W-:Y:S08]  /*1310*/  HMMA.16816.F32 R24, R28.reuse, R44, R24 ;  /* 0x0000002c1c18723c */ /* 0x042ff00000001818 */
[C---:B------:R-:W-:Y:S08]  /*1320*/  HMMA.16816.F32 R4, R28.reuse, R46, R4 ;  /* 0x0000002e1c04723c */ /* 0x040ff00000001804 */
[C---:B------:R-:W-:Y:S08]  /*1330*/  HMMA.16816.F32 R12, R28.reuse, R40, R12 ;  /* 0x000000281c0c723c */ /* 0x040ff0000000180c */
[----:B------:R-:W-:Y:S01]  /*1340*/  HMMA.16816.F32 R8, R28, R42, R8 ;  /* 0x0000002a1c08723c */ /* 0x000fe20000001808 */
[----:B------:R-:W1:Y:S07]  /*1350*/  LDSM.16.M88.4 R28, [R221+0x4000] ;  /* 0x00400000dd1c783b */ /* 0x000e6e0000000200 */
[C---:B---3--:R-:W-:Y:S08]  /*1360*/  HMMA.16816.F32 R20, R36.reuse, R44, R20 ;  /* 0x0000002c2414723c */ /* 0x048ff00000001814 */
[C---:B------:R-:W-:Y:S01]  /*1370*/  HMMA.16816.F32 R16, R36.reuse, R46, R16 ;  /* 0x0000002e2410723c */ /* 0x040fe20000001810 */
[----:B------:R-:W-:Y:S07]  /*1380*/  LDSM.16.M88.4 R44, [R220+0x4000] ;  /* 0x00400000dc2c783b */ /* 0x000fee0000000200 */
[C---:B------:R-:W-:Y:S08]  /*1390*/  HMMA.16816.F32 R180, R36.reuse, R40, R180 ;  /* 0x0000002824b4723c */ /* 0x040ff000000018b4 */
[----:B------:R-:W-:Y:S01]  /*13a0*/  HMMA.16816.F32 R176, R36, R42, R176 ;  /* 0x0000002a24b0723c */ /* 0x000fe200000018b0 */
[----:B------:R-:W-:Y:S04]  /*13b0*/  LDSM.16.M88.4 R40, [R219+0x6000] ;  /* 0x00600000db28783b */ /* 0x000fe80000000200 */
[----:B------:R-:W3:Y:S03]  /*13c0*/  LDSM.16.M88.4 R36, [R215+0x9000] ;  /* 0x00900000d724783b */ /* 0x000ee60000000200 */
[C---:B--2---:R-:W-:Y:S08]  /*13d0*/  HMMA.16816.F32 R24, R32.reuse, R64, R24 ;  /* 0x000000402018723c */ /* 0x044ff00000001818 */
[C---:B------:R-:W-:Y:S08]  /*13e0*/  HMMA.16816.F32 R4, R32.reuse, R66, R4 ;  /* 0x000000422004723c */ /* 0x040ff00000001804 */
[C---:B------:R-:W-:Y:S08]  /*13f0*/  HMMA.16816.F32 R12, R32.reuse, R60, R12 ;  /* 0x0000003c200c723c */ /* 0x040ff0000000180c */
[----:B------:R-:W-:Y:S01]  /*1400*/  HMMA.16816.F32 R8, R32, R62, R8 ;  /* 0x0000003e2008723c */ /* 0x000fe20000001808 */
[----:B------:R-:W2:Y:S07]  /*1410*/  LDSM.16.M88.4 R32, [R215+0x9800] ;  /* 0x00980000d720783b */ /* 0x000eae0000000200 */
[C---:B----4-:R-:W-:Y:S08]  /*1420*/  HMMA.16816.F32 R24, R56.reuse, R52, R24 ;  /* 0x000000343818723c */ /* 0x050ff00000001818 */
[C---:B------:R-:W-:Y:S08]  /*1430*/  HMMA.16816.F32 R4, R56.reuse, R54, R4 ;  /* 0x000000363804723c */ /* 0x040ff00000001804 */
[----:B------:R-:W-:Y:S08]  /*1440*/  HMMA.16816.F32 R12, R56, R48, R12 ;  /* 0x00000030380c723c */ /* 0x000ff0000000180c */
[C---:B-1----:R-:W-:Y:S08]  /*1450*/  HMMA.16816.F32 R20, R28.reuse, R64, R20 ;  /* 0x000000401c14723c */ /* 0x042ff00000001814 */
[C---:B------:R-:W-:Y:S08]  /*1460*/  HMMA.16816.F32 R16, R28.reuse, R66, R16 ;  /* 0x000000421c10723c */ /* 0x040ff00000001810 */
[C---:B------:R-:W-:Y:S08]  /*1470*/  HMMA.16816.F32 R180, R28.reuse, R60, R180 ;  /* 0x0000003c1cb4723c */ /* 0x040ff000000018b4 */
[----:B------:R-:W-:Y:S01]  /*1480*/  HMMA.16816.F32 R176, R28, R62, R176 ;  /* 0x0000003e1cb0723c */ /* 0x000fe200000018b0 */
[----:B------:R-:W1:Y:S01]  /*1490*/  LDSM.16.M88.4 R28, [R219+0x4000] ;  /* 0x00400000db1c783b */ /* 0x000e620000000200 */
[----:B------:R-:W-:-:S06]  /*14a0*/  DEPBAR.LE SB0, 0x0 ;  /* 0x000080000000791a */ /* 0x000fcc0000000000 */
[----:B------:R-:W-:Y:S08]  /*14b0*/  HMMA.16816.F32 R8, R56, R50, R8 ;  /* 0x000000323808723c */ /* 0x000ff00000001808 */
[C---:B---3--:R-:W-:Y:S08]  /*14c0*/  HMMA.16816.F32 R24, R40.reuse, R36, R24 ;  /* 0x000000242818723c */ /* 0x048ff00000001818 */
[C---:B------:R-:W-:Y:S08]  /*14d0*/  HMMA.16816.F32 R4, R40.reuse, R38, R4 ;  /* 0x000000262804723c */ /* 0x040ff00000001804 */
[----:B--2---:R-:W-:Y:S08]  /*14e0*/  HMMA.16816.F32 R12, R40, R32, R12 ;  /* 0x00000020280c723c */ /* 0x004ff0000000180c */
[----:B------:R-:W-:Y:S03]  /*14f0*/  HMMA.16816.F32 R20, R44, R52, R20 ;  /* 0x000000342c14723c */ /* 0x000fe60000001814 */
[----:B------:R-:W-:-:S05]  /*1500*/  FMNMX3.FTZ R2, R24, R25, R4, !PT ;  /* 0x0000001918027276 */ /* 0x000fca0007810004 */
[----:B------:R-:W-:Y:S03]  /*1510*/  HMMA.16816.F32 R16, R44, R54, R16 ;  /* 0x000000362c10723c */ /* 0x000fe60000001810 */
[----:B------:R-:W-:-:S05]  /*1520*/  FMNMX3.FTZ R2, R2, R5, R12, !PT ;  /* 0x0000000502027276 */ /* 0x000fca000781000c */
[C---:B------:R-:W-:Y:S08]  /*1530*/  HMMA.16816.F32 R180, R44.reuse, R48, R180 ;  /* 0x000000302cb4723c */ /* 0x040ff000000018b4 */
[----:B------:R-:W-:Y:S08]  /*1540*/  HMMA.16816.F32 R176, R44, R50, R176 ;  /* 0x000000322cb0723c */ /* 0x000ff000000018b0 */
[----:B------:R-:W-:Y:S08]  /*1550*/  HMMA.16816.F32 R8, R40, R34, R8 ;  /* 0x000000222808723c */ /* 0x000ff00000001808 */
[C---:B-1----:R-:W-:Y:S08]  /*1560*/  HMMA.16816.F32 R20, R28.reuse, R36, R20 ;  /* 0x000000241c14723c */ /* 0x042ff00000001814 */
[----:B------:R-:W-:Y:S03]  /*1570*/  HMMA.16816.F32 R16, R28, R38, R16 ;  /* 0x000000261c10723c */ /* 0x000fe60000001810 */
[----:B------:R-:W-:-:S05]  /*1580*/  FMNMX3.FTZ R2, R2, R13, R8, !PT ;  /* 0x0000000d02027276 */ /* 0x000fca0007810008 */
[C---:B------:R-:W-:Y:S08]  /*1590*/  HMMA.16816.F32 R180, R28.reuse, R32, R180 ;  /* 0x000000201cb4723c */ /* 0x040ff000000018b4 */
[----:B------:R-:W-:Y:S01]  /*15a0*/  HMMA.16816.F32 R176, R28, R34, R176 ;  /* 0x000000221cb0723c */ /* 0x000fe200000018b0 */
[----:B------:R-:W-:Y:S01]  /*15b0*/  FMNMX.FTZ R28, R9, R2, !PT ;  /* 0x00000002091c7209 */ /* 0x000fe20007810000 */
[----:B------:R-:W-:Y:S06]  /*15c0*/  BAR.SYNC.DEFER_BLOCKING 0x0 ;  /* 0x0000000000007b1d */ /* 0x000fec0000010000 */
[----:B------:R-:W-:-:S12]  /*15d0*/  @!P2 BRA `(.L_x_1086) ;  /* 0x000000000048a947 */ /* 0x000fd80003800000 */
[----:B------:R-:W-:-:S05]  /*15e0*/  LEA.HI.SX32 R30, R164, 0xfffffffe, 0x1b ;  /* 0xfffffffea41e7811 */ /* 0x000fca00078fdaff */
[-C--:B------:R-:W-:Y:S02]  /*15f0*/  IMAD R29, R228, R30.reuse, RZ ;  /* 0x0000001ee41d7224 */ /* 0x080fe400078e02ff */
[----:B------:R-:W-:-:S04]  /*1600*/  IMAD.WIDE.U32 R30, R229, R30, RZ ;  /* 0x0000001ee51e7225 */ /* 0x000fc800078e00ff */
[----:B------:R-:W-:Y:S01]  /*1610*/  IMAD.IADD R29, R31, 0x1, R29 ;  /* 0x000000011f1d7824 */ /* 0x000fe200078e021d */
[----:B------:R-:W-:Y:S02]  /*1620*/  IADD3 R2, P0, PT, R231, R30, RZ ;  /* 0x0000001ee7027210 */ /* 0x000fe40007f1e0ff */
[----:B------:R-:W-:-:S03]  /*1630*/  LEA R34, P1, R30, R227, 0x1 ;  /* 0x000000e31e227211 */ /* 0x000fc600078208ff */
[----:B------:R-:W-:Y:S01]  /*1640*/  IMAD.X R31, R29, 0x1, R230, P0 ;  /* 0x000000011d1f7824 */ /* 0x000fe200000e06e6 */
[----:B------:R-:W-:Y:S02]  /*1650*/  LEA R32, P0, R2, R227, 0x1 ;  /* 0x000000e302207211 */ /* 0x000fe400078008ff */
[-C--:B------:R-:W-:Y:S02]  /*1660*/  LEA.HI.X R35, R30, R226.reuse, R29, 0x1, P1 ;  /* 0x000000e21e237211 */ /* 0x080fe400008f0c1d */
[----:B------:R-:W-:-:S03]  /*1670*/  LEA.HI.X R33, R2, R226, R31, 0x1, P0 ;  /* 0x000000e202217211 */ /* 0x000fc600000f0c1f */
[----:B------:R-:W-:Y:S01]  /*1680*/  @!PT LDS RZ, [RZ] ;  /* 0x00000000fffff984 */ /* 0x000fe20000000800 */
[----:B------:R-:W-:Y:S01]  /*1690*/  @!PT LDS RZ, [RZ] ;  /* 0x00000000fffff984 */ /* 0x000fe20000000800 */
[----:B------:R-:W-:Y:S01]  /*16a0*/  @!PT LDS RZ, [RZ] ;  /* 0x00000000fffff984 */ /* 0x000fe20000000800 */
[----:B------:R1:W-:Y:S04]  /*16b0*/  LDGSTS.E.BYPASS.LTC128B.128 [R232+0x8000], desc[UR22][R34.64] ;  /* 0x0800000022e87fae */ /* 0x0003e8000b981a16 */
[----:B------:R1:W-:Y:S04]  /*16c0*/  LDGSTS.E.BYPASS.LTC128B.128 [R232+0x9000], desc[UR22][R34.64+0x80] ;  /* 0x0900008022e87fae */ /* 0x0003e8000b981a16 */
[----:B------:R1:W-:Y:S04]  /*16d0*/  LDGSTS.E.BYPASS.LTC128B.128 [R232+0x8800], desc[UR22][R32.64] ;  /* 0x0880000020e87fae */ /* 0x0003e8000b981a16 */
[----:B------:R1:W-:Y:S04]  /*16e0*/  LDGSTS.E.BYPASS.LTC128B.128 [R232+0x9800], desc[UR22][R32.64+0x80] ;  /* 0x0980008020e87fae */ /* 0x0003e8000b981a16 */
[----:B------:R-:W0:Y:S02]  /*16f0*/  LDGDEPBAR ;  /* 0x00000000000079af */ /* 0x000e240000000000 */
.L_x_1086:
[----:B------:R-:W2:Y:S01]  /*1700*/  SHFL.BFLY PT, R29, R28, 0x2, 0x1f ;  /* 0x0c401f001c1d7f89 */ /* 0x000ea200000e0000 */
[----:B------:R-:W-:Y:S01]  /*1710*/  FMNMX3.FTZ R2, R26, R27, R6, !PT ;  /* 0x0000001b1a027276 */ /* 0x000fe20007810006 */
[----:B------:R-:W3:Y:S01]  /*1720*/  LDCU UR4, c[0x0][0x45c] ;  /* 0x00008b80ff0477ac */ /* 0x000ee20008000800 */
[----:B------:R-:W-:Y:S02]  /*1730*/  FMNMX3.FTZ R30, R20, R21, R16, !PT ;  /* 0x00000015141e7276 */ /* 0x000fe40007810010 */
[----:B------:R-:W-:Y:S02]  /*1740*/  FMNMX3.FTZ R2, R2, R7, R14, !PT ;  /* 0x0000000702027276 */ /* 0x000fe4000781000e */
[----:B------:R-:W-:Y:S02]  /*1750*/  FMNMX3.FTZ R30, R30, R17, R180, !PT ;  /* 0x000000111e1e7276 */ /* 0x000fe400078100b4 */
[----:B------:R-:W-:Y:S02]  /*1760*/  FMNMX3.FTZ R2, R2, R15, R10, !PT ;  /* 0x0000000f02027276 */ /* 0x000fe4000781000a */
[----:B------:R-:W-:-:S02]  /*1770*/  FMNMX3.FTZ R30, R30, R181, R176, !PT ;  /* 0x000000b51e1e7276 */ /* 0x000fc400078100b0 */
[----:B------:R-:W-:Y:S02]  /*1780*/  FMNMX.FTZ R31, R11, R2, !PT ;  /* 0x000000020b1f7209 */ /* 0x000fe40007810000 */
[----:B------:R-:W-:-:S03]  /*1790*/  FMNMX.FTZ R30, R177, R30, !PT ;  /* 0x0000001eb11e7209 */ /* 0x000fc60007810000 */
[----:B------:R-:W4:Y:S01]  /*17a0*/  SHFL.BFLY PT, R2, R31, 0x2, 0x1f ;  /* 0x0c401f001f027f89 */ /* 0x000f2200000e0000 */
[----:B--2---:R-:W-:-:S05]  /*17b0*/  FMNMX.FTZ R29, R28, R29, !PT ;  /* 0x0000001d1c1d7209 */ /* 0x004fca0007810000 */
[----:B------:R-:W2:Y:S01]  /*17c0*/  SHFL.BFLY PT, R166, R29, 0x1, 0x1f ;  /* 0x0c201f001da67f89 */ /* 0x000ea200000e0000 */
[----:B----4-:R-:W-:-:S05]  /*17d0*/  FMNMX.FTZ R2, R31, R2, !PT ;  /* 0x000000021f027209 */ /* 0x010fca0007810000 */
[----:B------:R-:W4:Y:S01]  /*17e0*/  SHFL.BFLY PT, R165, R2, 0x1, 0x1f ;  /* 0x0c201f0002a57f89 */ /* 0x000f2200000e0000 */
[----:B--2---:R-:W-:-:S03]  /*17f0*/  FMNMX.FTZ R166, R29, R166, !PT ;  /* 0x000000a61da67209 */ /* 0x004fc60007810000 */
[----:B------:R-:W2:Y:S01]  /*1800*/  SHFL.BFLY PT, R29, R30, 0x2, 0x1f ;  /* 0x0c401f001e1d7f89 */ /* 0x000ea200000e0000 */
[C---:B------:R-:W-:Y:S01]  /*1810*/  FSETP.NEU.FTZ.AND P0, PT, R166.reuse, -INF , PT ;  /* 0xff800000a600780b */ /* 0x040fe20003f1d000 */
[----:B---3--:R-:W-:-:S05]  /*1820*/  FMUL.FTZ R28, R166, UR4 ;  /* 0x00000004a61c7c20 */ /* 0x008fca0008410000 */
[----:B------:R-:W-:-:S05]  /*1830*/  FSEL R28, R28, RZ, P0 ;  /* 0x000000ff1c1c7208 */ /* 0x000fca0000000000 */
[----:B------:R-:W-:Y:S01]  /*1840*/  FFMA.FTZ R184, R4, UR4, -R28 ;  /* 0x0000000404b87c23 */ /* 0x000fe2000801081c */
[----:B------:R-:W-:Y:S01]  /*1850*/  FMNMX3.FTZ R4, R22, R23, R18, !PT ;  /* 0x0000001716047276 */ /* 0x000fe20007810012 */
[--C-:B------:R-:W-:Y:S01]  /*1860*/  FFMA.FTZ R171, R25, UR4, -R28.reuse ;  /* 0x0000000419ab7c23 */ /* 0x100fe2000801081c */
[--C-:B------:R-:W-:Y:S01]  /*1870*/  FFMA.FTZ R169, R5, UR4, -R28.reuse ;  /* 0x0000000405a97c23 */ /* 0x100fe2000801081c */
[----:B----4-:R-:W-:Y:S01]  /*1880*/  FMNMX.FTZ R165, R2, R165, !PT ;  /* 0x000000a502a57209 */ /* 0x010fe20007810000 */
[----:B------:R-:W-:Y:S01]  /*1890*/  FFMA.FTZ R186, R24, UR4, -R28 ;  /* 0x0000000418ba7c23 */ /* 0x000fe2000801081c */
[----:B------:R-:W-:Y:S01]  /*18a0*/  FMNMX3.FTZ R4, R4, R19, R182, !PT ;  /* 0x0000001304047276 */ /* 0x000fe200078100b6 */
[----:B------:R-:W-:Y:S01]  /*18b0*/  MUFU.EX2 R184, R184 ;  /* 0x000000b800b87308 */ /* 0x000fe20000000800 */
[----:B------:R-:W-:Y:S01]  /*18c0*/  LOP3.LUT R2, R68, 0x200, R69, 0xf8, !PT ;  /* 0x0000020044027812 */ /* 0x000fe200078ef845 */
[----:B------:R-:W-:Y:S01]  /*18d0*/  FMUL.FTZ R24, R165, UR4 ;  /* 0x00000004a5187c20 */ /* 0x000fe20008410000 */
[----:B------:R-:W-:Y:S01]  /*18e0*/  FMNMX3.FTZ R4, R4, R183, R178, !PT ;  /* 0x000000b704047276 */ /* 0x000fe200078100b2 */
[--C-:B------:R-:W-:Y:S01]  /*18f0*/  FFMA.FTZ R194, R12, UR4, -R28.reuse ;  /* 0x000000040cc27c23 */ /* 0x100fe2000801081c */
[----:B--2---:R-:W-:Y:S01]  /*1900*/  FMNMX.FTZ R5, R30, R29, !PT ;  /* 0x0000001d1e057209 */ /* 0x004fe20007810000 */
[--C-:B------:R-:W-:Y:S01]  /*1910*/  FFMA.FTZ R195, R13, UR4, -R28.reuse ;  /* 0x000000040dc37c23 */ /* 0x100fe2000801081c */
[----:B------:R-:W-:Y:S01]  /*1920*/  FMNMX.FTZ R4, R179, R4, !PT ;  /* 0x00000004b3047209 */ /* 0x000fe20007810000 */
[----:B------:R-:W-:Y:S01]  /*1930*/  MUFU.EX2 R186, R186 ;  /* 0x000000ba00ba7308 */ /* 0x000fe20000000800 */
[----:B------:R-:W-:Y:S01]  /*1940*/  LEA R218, R2, UR5, 0x1 ;  /* 0x0000000502da7c11 */ /* 0x000fe2000f8e08ff */
[----:B------:R-:W2:Y:S01]  /*1950*/  SHFL.BFLY PT, R168, R5, 0x1, 0x1f ;  /* 0x0c201f0005a87f89 */ /* 0x000ea200000e0000 */
[----:B------:R-:W-:Y:S01]  /*1960*/  FSETP.NEU.FTZ.AND P0, PT, R165, -INF , PT ;  /* 0xff800000a500780b */ /* 0x000fe20003f1d000 */
[----:B------:R-:W-:Y:S01]  /*1970*/  FFMA.FTZ R196, R8, UR4, -R28 ;  /* 0x0000000408c47c23 */ /* 0x000fe2000801081c */
[-C--:B------:R-:W-:Y:S01]  /*1980*/  IADD3 R213, PT, PT, R0, R218.reuse, RZ ;  /* 0x000000da00d57210 */ /* 0x080fe20007ffe0ff */
[----:B------:R-:W3:Y:S01]  /*1990*/  SHFL.BFLY PT, R25, R4, 0x2, 0x1f ;  /* 0x0c401f0004197f89 */ /* 0x000ee200000e0000 */
[----:B------:R-:W-:Y:S01]  /*19a0*/  FSEL R24, R24, RZ, P0 ;  /* 0x000000ff18187208 */ /* 0x000fe20000000000 */
[----:B------:R-:W4:Y:S01]  /*19b0*/  MUFU.EX2 R171, R171 ;  /* 0x000000ab00ab7308 */ /* 0x000f220000000800 */
[C---:B------:R-:W-:Y:S01]  /*19c0*/  IADD3 R214, PT, PT, R3.reuse, R218, RZ ;  /* 0x000000da03d67210 */ /* 0x040fe20007ffe0ff */
[----:B------:R-:W-:Y:S01]  /*19d0*/  LDSM.16.MT88.4 R36, [R218+0xa000] ;  /* 0x00a00000da24783b */ /* 0x000fe20000004200 */
[----:B------:R-:W-:Y:S01]  /*19e0*/  IADD3 R212, PT, PT, R3, R213, RZ ;  /* 0x000000d503d47210 */ /* 0x000fe20007ffe0ff */
[--C-:B------:R-:W-:Y:S01]  /*19f0*/  FFMA.FTZ R185, R6, UR4, -R24.reuse ;  /* 0x0000000406b97c23 */ /* 0x100fe20008010818 */
[--C-:B------:R-:W-:Y:S01]  /*1a00*/  FFMA.FTZ R0, R7, UR4, -R24.reuse ;  /* 0x0000000407007c23 */ /* 0x100fe20008010818 */
[----:B------:R-:W-:Y:S01]  /*1a10*/  LDSM.16.MT88.4 R52, [R214+0xa000] ;  /* 0x00a00000d634783b */ /* 0x000fe20000004200 */
[--C-:B------:R-:W-:Y:S01]  /*1a20*/  FFMA.FTZ R170, R26, UR4, -R24.reuse ;  /* 0x000000041aaa7c23 */ /* 0x100fe20008010818 */
[----:B------:R-:W-:Y:S01]  /*1a30*/  FFMA.FTZ R187, R27, UR4, -R24 ;  /* 0x000000041bbb7c23 */ /* 0x000fe20008010818 */
[----:B------:R-:W5:Y:S01]  /*1a40*/  MUFU.EX2 R169, R169 ;  /* 0x000000a900a97308 */ /* 0x000f620000000800 */
[----:B------:R-:W-:Y:S01]  /*1a50*/  LDSM.16.MT88.4 R68, [R213+0xa000] ;  /* 0x00a00000d544783b */ /* 0x000fe20000004200 */
[----:B------:R-:W-:Y:S01]  /*1a60*/  FFMA.FTZ R237, R9, UR4, -R28 ;  /* 0x0000000409ed7c23 */ /* 0x000fe2000801081c */
[--C-:B------:R-:W-:Y:S01]  /*1a70*/  FFMA.FTZ R197, R14, UR4, -R24.reuse ;  /* 0x000000040ec57c23 */ /* 0x100fe20008010818 */
[--C-:B------:R-:W-:Y:S01]  /*1a80*/  FFMA.FTZ R198, R15, UR4, -R24.reuse ;  /* 0x000000040fc67c23 */ /* 0x100fe20008010818 */
[----:B------:R-:W-:Y:S01]  /*1a90*/  LDSM.16.MT88.4 R84, [R212+0xa000] ;  /* 0x00a00000d454783b */ /* 0x000fe20000004200 */
[--C-:B------:R-:W-:Y:S01]  /*1aa0*/  FFMA.FTZ R200, R10, UR4, -R24.reuse ;  /* 0x000000040ac87c23 */ /* 0x100fe20008010818 */
[----:B------:R-:W-:Y:S01]  /*1ab0*/  FFMA.FTZ R235, R11, UR4, -R24 ;  /* 0x000000040beb7c23 */ /* 0x000fe20008010818 */
[----:B------:R-:W-:Y:S01]  /*1ac0*/  MUFU.EX2 R170, R170 ;  /* 0x000000aa00aa7308 */ /* 0x000fe20000000800 */
[----:B--2---:R-:W-:Y:S01]  /*1ad0*/  FMNMX.FTZ R168, R5, R168, !PT ;  /* 0x000000a805a87209 */ /* 0x004fe20007810000 */
[----:B------:R-:W-:Y:S01]  /*1ae0*/  LDSM.16.MT88.4 R100, [R218+0xb000] ;  /* 0x00b00000da64783b */ /* 0x000fe20000004200 */
[----:B----4-:R-:W-:Y:S01]  /*1af0*/  F2FP.F16.F32.PACK_AB R136, R171, R186 ;  /* 0x000000baab88723e */ /* 0x010fe200000000ff */
[----:B------:R-:W-:Y:S01]  /*1b00*/  FADD.FTZ R171, R186, R171 ;  /* 0x000000abbaab7221 */ /* 0x000fe20000010000 */
[----:B---3--:R-:W-:Y:S01]  /*1b10*/  FMNMX.FTZ R2, R4, R25, !PT ;  /* 0x0000001904027209 */ /* 0x008fe20007810000 */
[----:B------:R-:W-:Y:S01]  /*1b20*/  LDSM.16.MT88.4 R148, [R214+0xb000] ;  /* 0x00b00000d694783b */ /* 0x000fe20000004200 */
[C---:B------:R-:W-:Y:S01]  /*1b30*/  FMUL.FTZ R201, R168.reuse, UR4 ;  /* 0x00000004a8c97c20 */ /* 0x040fe20008410000 */
[----:B------:R-:W-:Y:S01]  /*1b40*/  FSETP.NEU.FTZ.AND P0, PT, R168, -INF , PT ;  /* 0xff800000a800780b */ /* 0x000fe20003f1d000 */
[----:B------:R-:W2:Y:S01]  /*1b50*/  MUFU.EX2 R187, R187 ;  /* 0x000000bb00bb7308 */ /* 0x000ea20000000800 */
[----:B------:R-:W3:Y:S01]  /*1b60*/  SHFL.BFLY PT, R167, R2, 0x1, 0x1f ;  /* 0x0c201f0002a77f89 */ /* 0x000ee200000e0000 */
[----:B-----5:R-:W-:Y:S01]  /*1b70*/  F2FP.F16.F32.PACK_AB R138, R169, R184 ;  /* 0x000000b8a98a723e */ /* 0x020fe200000000ff */
[----:B------:R-:W-:Y:S01]  /*1b80*/  FADD.FTZ R184, R184, R171 ;  /* 0x000000abb8b87221 */ /* 0x000fe20000010000 */
[----:B------:R-:W-:Y:S01]  /*1b90*/  FSEL R201, R201, RZ, P0 ;  /* 0x000000ffc9c97208 */ /* 0x000fe20000000000 */
[----:B------:R-:W4:Y:S02]  /*1ba0*/  LDSM.16.MT88.4 R128, [R213+0xb000] ;  /* 0x00b00000d580783b */ /* 0x000f240000004200 */
[----:B------:R-:W-:Y:S01]  /*1bb0*/  FADD.FTZ R169, R169, R184 ;  /* 0x000000b8a9a97221 */ /* 0x000fe20000010000 */
[----:B------:R-:W-:Y:S01]  /*1bc0*/  MUFU.EX2 R185, R185 ;  /* 0x000000b900b97308 */ /* 0x000fe20000000800 */
[----:B------:R-:W5:Y:S01]  /*1bd0*/  LDSM.16.MT88.4 R4, [R212+0xb000] ;  /* 0x00b00000d404783b */ /* 0x000f620000004200 */
[--C-:B------:R-:W-:Y:S01]  /*1be0*/  FFMA.FTZ R190, R20, UR4, -R201.reuse ;  /* 0x0000000414be7c23 */ /* 0x100fe200080108c9 */
[--C-:B------:R-:W-:Y:S01]  /*1bf0*/  FFMA.FTZ R191, R21, UR4, -R201.reuse ;  /* 0x0000000415bf7c23 */ /* 0x100fe200080108c9 */
[--C-:B------:R-:W-:Y:S01]  /*1c00*/  FFMA.FTZ R3, R16, UR4, -R201.reuse ;  /* 0x0000000410037c23 */ /* 0x100fe200080108c9 */
[----:B------:R-:W5:Y:S01]  /*1c10*/  LDSM.16.MT88.4 R172, [R218+0xa800] ;  /* 0x00a80000daac783b */ /* 0x000f620000004200 */
[--C-:B------:R-:W-:Y:S01]  /*1c20*/  FFMA.FTZ R239, R177, UR4, -R201.reuse ;  /* 0x00000004b1ef7c23 */ /* 0x100fe200080108c9 */
[--C-:B------:R-:W-:Y:S01]  /*1c30*/  FFMA.FTZ R180, R180, UR4, -R201.reuse ;  /* 0x00000004b4b47c23 */ /* 0x100fe200080108c9 */
[----:B------:R-:W3:Y:S01]  /*1c40*/  MUFU.EX2 R0, R0 ;  /* 0x0000000000007308 */ /* 0x000ee20000000800 */
[----:B-1----:R-:W1:Y:S01]  /*1c50*/  LDSM.16.MT88.4 R32, [R214+0xa800] ;  /* 0x00a80000d620783b */ /* 0x002e620000004200 */
[----:B--2---:R-:W-:Y:S01]  /*1c60*/  F2FP.F16.F32.PACK_AB R137, R187, R170 ;  /* 0x000000aabb89723e */ /* 0x004fe200000000ff */
[--C-:B------:R-:W-:Y:S01]  /*1c70*/  FFMA.FTZ R181, R181, UR4, -R201.reuse ;  /* 0x00000004b5b57c23 */ /* 0x100fe200080108c9 */
[----:B------:R-:W-:Y:S01]  /*1c80*/  FFMA.FTZ R176, R176, UR4, -R201 ;  /* 0x00000004b0b07c23 */ /* 0x000fe200080108c9 */
[----:B------:R-:W2:Y:S01]  /*1c90*/  LDSM.16.MT88.4 R28, [R213+0xa800] ;  /* 0x00a80000d51c783b */ /* 0x000ea20000004200 */
[----:B------:R-:W-:-:S02]  /*1ca0*/  FADD.FTZ R170, R170, R187 ;  /* 0x000000bbaaaa7221 */ /* 0x000fc40000010000 */
[----:B------:R-:W-:Y:S01]  /*1cb0*/  MUFU.EX2 R190, R190 ;  /* 0x000000be00be7308 */ /* 0x000fe20000000800 */
[----:B---3--:R-:W-:Y:S01]  /*1cc0*/  FMNMX.FTZ R167, R2, R167, !PT ;  /* 0x000000a702a77209 */ /* 0x008fe20007810000 */
[----:B------:R-:W-:Y:S01]  /*1cd0*/  FFMA.FTZ R2, R17, UR4, -R201 ;  /* 0x0000000411027c23 */ /* 0x000fe200080108c9 */
[----:B------:R-:W3:Y:S02]  /*1ce0*/  LDSM.16.MT88.4 R24, [R212+0xa800] ;  /* 0x00a80000d418783b */ /* 0x000ee40000004200 */
[C---:B------:R-:W-:Y:S01]  /*1cf0*/  FSETP.NEU.FTZ.AND P0, PT, R167.reuse, -INF , PT ;  /* 0xff800000a700780b */ /* 0x040fe20003f1d000 */
[----:B------:R-:W-:Y:S01]  /*1d00*/  FMUL.FTZ R199, R167, UR4 ;  /* 0x00000004a7c77c20 */ /* 0x000fe20008410000 */
[----:B------:R-:W-:Y:S01]  /*1d10*/  LDSM.16.MT88.4 R12, [R213+0xb800] ;  /* 0x00b80000d50c783b */ /* 0x000fe20000004200 */
[----:B------:R-:W4:Y:S01]  /*1d20*/  MUFU.EX2 R191, R191 ;  /* 0x000000bf00bf7308 */ /* 0x000f220000000800 */
[C---:B------:R-:W-:Y:S01]  /*1d30*/  F2FP.F16.F32.PACK_AB R139, R0.reuse, R185 ;  /* 0x000000b9008b723e */ /* 0x040fe200000000ff */
[----:B------:R-:W-:Y:S01]  /*1d40*/  FADD.FTZ R185, R185, R170 ;  /* 0x000000aab9b97221 */ /* 0x000fe20000010000 */
[----:B------:R-:W-:Y:S01]  /*1d50*/  FSEL R199, R199, RZ, P0 ;  /* 0x000000ffc7c77208 */ /* 0x000fe20000000000 */
[----:B------:R-:W-:Y:S02]  /*1d60*/  LDSM.16.MT88.4 R8, [R212+0xb800] ;  /* 0x00b80000d408783b */ /* 0x000fe40000004200 */
[----:B------:R-:W-:-:S02]  /*1d70*/  FADD.FTZ R0, R0, R185 ;  /* 0x000000b900007221 */ /* 0x000fc40000010000 */
[--C-:B------:R-:W-:Y:S01]  /*1d80*/  FFMA.FTZ R189, R22, UR4, -R199.reuse ;  /* 0x0000000416bd7c23 */ /* 0x100fe200080108c7 */
[--C-:B------:R-:W-:Y:S01]  /*1d90*/  FFMA.FTZ R192, R23, UR4, -R199.reuse ;  /* 0x0000000417c07c23 */ /* 0x100fe200080108c7 */
[--C-:B------:R-:W-:Y:S01]  /*1da0*/  FFMA.FTZ R193, R18, UR4, -R199.reuse ;  /* 0x0000000412c17c23 */ /* 0x100fe200080108c7 */
[--C-:B------:R-:W-:Y:S01]  /*1db0*/  FFMA.FTZ R188, R19, UR4, -R199.reuse ;  /* 0x0000000413bc7c23 */ /* 0x100fe200080108c7 */
[----:B------:R-:W3:Y:S01]  /*1dc0*/  LDSM.16.MT88.4 R20, [R218+0xb800] ;  /* 0x00b80000da14783b */ /* 0x000ee20000004200 */
[----:B------:R-:W-:Y:S01]  /*1dd0*/  MUFU.EX2 R3, R3 ;  /* 0x0000000300037308 */ /* 0x000fe20000000800 */
[--C-:B------:R-:W-:Y:S01]  /*1de0*/  FFMA.FTZ R177, R182, UR4, -R199.reuse ;  /* 0x00000004b6b17c23 */ /* 0x100fe200080108c7 */
[--C-:B------:R-:W-:Y:S01]  /*1df0*/  FFMA.FTZ R182, R183, UR4, -R199.reuse ;  /* 0x00000004b7b67c23 */ /* 0x100fe200080108c7 */
[----:B------:R-:W3:Y:S01]  /*1e00*/  LDSM.16.MT88.4 R16, [R214+0xb800] ;  /* 0x00b80000d610783b */ /* 0x000ee20000004200 */
[----:B------:R-:W-:Y:S01]  /*1e10*/  HMMA.16816.F32 R156, R136, R36, RZ ;  /* 0x00000024889c723c */ /* 0x000fe200000018ff */
[--C-:B------:R-:W-:Y:S01]  /*1e20*/  FFMA.FTZ R178, R178, UR4, -R199.reuse ;  /* 0x00000004b2b27c23 */ /* 0x100fe200080108c7 */
[----:B------:R-:W-:Y:S01]  /*1e30*/  FFMA.FTZ R179, R179, UR4, -R199 ;  /* 0x00000004b3b37c23 */ /* 0x000fe200080108c7 */
[----:B----4-:R-:W-:Y:S01]  /*1e40*/  F2FP.F16.F32.PACK_AB R140, R191, R190 ;  /* 0x000000bebf8c723e */ /* 0x010fe200000000ff */
[----:B------:R-:W4:Y:S01]  /*1e50*/  MUFU.EX2 R2, R2 ;  /* 0x0000000200027308 */ /* 0x000f220000000800 */
[----:B------:R-:W-:-:S03]  /*1e60*/  FADD.FTZ R190, R190, R191 ;  /* 0x000000bfbebe7221 */ /* 0x000fc60000010000 */
[C---:B------:R-:W-:Y:S04]  /*1e70*/  HMMA.16816.F32 R44, R136.reuse, R52, RZ ;  /* 0x00000034882c723c */ /* 0x040fe800000018ff */
[----:B------:R-:W-:Y:S04]  /*1e80*/  MUFU.EX2 R189, R189 ;  /* 0x000000bd00bd7308 */ /* 0x000fe80000000800 */
[----:B------:R-:W-:Y:S04]  /*1e90*/  HMMA.16816.F32 R60, R136, R68, RZ ;  /* 0x00000044883c723c */ /* 0x000fe800000018ff */
[----:B------:R-:W5:Y:S01]  /*1ea0*/  MUFU.EX2 R192, R192 ;  /* 0x000000c000c07308 */ /* 0x000f620000000800 */
[----:B----4-:R-:W-:Y:S01]  /*1eb0*/  F2FP.F16.F32.PACK_AB R142, R2, R3 ;  /* 0x00000003028e723e */ /* 0x010fe200000000ff */
[----:B------:R-:W-:-:S02]  /*1ec0*/  FADD.FTZ R3, R3, R190 ;  /* 0x000000be03037221 */ /* 0x000fc40000010000 */
[C---:B------:R-:W-:Y:S02]  /*1ed0*/  HMMA.16816.F32 R76, R136.reuse, R84, RZ ;  /* 0x00000054884c723c */ /* 0x040fe400000018ff */
[----:B------:R-:W-:Y:S02]  /*1ee0*/  FADD.FTZ R3, R2, R3 ;  /* 0x0000000302037221 */ /* 0x000fe40000010000 */
[----:B------:R-:W-:Y:S04]  /*1ef0*/  MUFU.EX2 R193, R193 ;  /* 0x000000c100c17308 */ /* 0x000fe80000000800 */
[----:B------:R-:W-:Y:S04]  /*1f00*/  HMMA.16816.F32 R92, R136, R100, RZ ;  /* 0x00000064885c723c */ /* 0x000fe800000018ff */
[----:B------:R-:W4:Y:S01]  /*1f10*/  MUFU.EX2 R188, R188 ;  /* 0x000000bc00bc7308 */ /* 0x000f220000000800 */
[----:B-----5:R-:W-:Y:S01]  /*1f20*/  F2FP.F16.F32.PACK_AB R141, R192, R189 ;  /* 0x000000bdc08d723e */ /* 0x020fe200000000ff */
[----:B------:R-:W-:-:S02]  /*1f30*/  FADD.FTZ R192, R189, R192 ;  /* 0x000000c0bdc07221 */ /* 0x000fc40000010000 */
        /* <DEDUP_REMOVED lines=14> */
[----:B------:R-:W4:Y:S04]  /*2020*/  MUFU.EX2 R198, R198 ;  /* 0x000000c600c67308 */ /* 0x000f280000000800 */
[C---:B------:R-:W-:Y:S04]  /*2030*/  HMMA.16816.F32 R80, R136.reuse, R86, RZ ;  /* 0x000000568850723c */ /* 0x040fe800000018ff */
[----:B------:R-:W-:Y:S04]  /*2040*/  MUFU.EX2 R200, R200 ;  /* 0x000000c800c87308 */ /* 0x000fe80000000800 */
[C---:B------:R-:W-:Y:S04]  /*2050*/  HMMA.16816.F32 R96, R136.reuse, R102, RZ ;  /* 0x000000668860723c */ /* 0x040fe800000018ff */
[----:B------:R-:W1:Y:S04]  /*2060*/  MUFU.EX2 R235, R235 ;  /* 0x000000eb00eb7308 */ /* 0x000e680000000800 */
[C---:B------:R-:W-:Y:S04]  /*2070*/  HMMA.16816.F32 R112, R136.reuse, R150, RZ ;  /* 0x000000968870723c */ /* 0x040fe800000018ff */
[----:B------:R-:W-:Y:S04]  /*2080*/  MUFU.EX2 R180, R180 ;  /* 0x000000b400b47308 */ /* 0x000fe80000000800 */
[C---:B------:R-:W-:Y:S04]  /*2090*/  HMMA.16816.F32 R124, R136.reuse, R130, RZ ;  /* 0x00000082887c723c */ /* 0x040fe800000018ff */
[----:B------:R-:W3:Y:S04]  /*20a0*/  MUFU.EX2 R181, R181 ;  /* 0x000000b500b57308 */ /* 0x000ee80000000800 */
[----:B------:R-:W-:Y:S04]  /*20b0*/  HMMA.16816.F32 R136, R136, R6, RZ ;  /* 0x000000068888723c */ /* 0x000fe800000018ff */
[----:B------:R-:W-:Y:S04]  /*20c0*/  MUFU.EX2 R177, R177 ;  /* 0x000000b100b17308 */ /* 0x000fe80000000800 */
[C---:B------:R-:W-:Y:S04]  /*20d0*/  HMMA.16816.F32 R160, R140.reuse, R36, RZ ;  /* 0x000000248ca0723c */ /* 0x040fe800000018ff */
[----:B------:R-:W3:Y:S04]  /*20e0*/  MUFU.EX2 R182, R182 ;  /* 0x000000b600b67308 */ /* 0x000ee80000000800 */
[C---:B------:R-:W-:Y:S04]  /*20f0*/  HMMA.16816.F32 R40, R140.reuse, R52, RZ ;  /* 0x000000348c28723c */ /* 0x040fe800000018ff */
[----:B------:R-:W-:Y:S04]  /*2100*/  MUFU.EX2 R176, R176 ;  /* 0x000000b000b07308 */ /* 0x000fe80000000800 */
[C---:B------:R-:W-:Y:S04]  /*2110*/  HMMA.16816.F32 R56, R140.reuse, R68, RZ ;  /* 0x000000448c38723c */ /* 0x040fe800000018ff */
[----:B------:R-:W3:Y:S04]  /*2120*/  MUFU.EX2 R239, R239 ;  /* 0x000000ef00ef7308 */ /* 0x000ee80000000800 */
[C---:B------:R-:W-:Y:S04]  /*2130*/  HMMA.16816.F32 R72, R140.reuse, R84, RZ ;  /* 0x000000548c48723c */ /* 0x040fe800000018ff */
[----:B------:R-:W-:Y:S04]  /*2140*/  MUFU.EX2 R178, R178 ;  /* 0x000000b200b27308 */ /* 0x000fe80000000800 */
[C---:B------:R-:W-:Y:S04]  /*2150*/  HMMA.16816.F32 R88, R140.reuse, R100, RZ ;  /* 0x000000648c58723c */ /* 0x040fe800000018ff */
[----:B------:R-:W3:Y:S04]  /*2160*/  MUFU.EX2 R179, R179 ;  /* 0x000000b300b37308 */ /* 0x000ee80000000800 */
        /* <DEDUP_REMOVED lines=10> */
[----:B-----5:R-:W-:Y:S01]  /*2210*/  F2FP.F16.F32.PACK_AB R4, R195, R194 ;  /* 0x000000c2c304723e */ /* 0x020fe200000000ff */
[----:B------:R-:W-:Y:S01]  /*2220*/  FADD.FTZ R194, R194, R169 ;  /* 0x000000a9c2c27221 */ /* 0x000fe20000010000 */
[----:B----4-:R-:W-:Y:S01]  /*2230*/  F2FP.F16.F32.PACK_AB R5, R198, R197 ;  /* 0x000000c5c605723e */ /* 0x010fe200000000ff */
[----:B------:R-:W-:-:S02]  /*2240*/  FADD.FTZ R197, R197, R0 ;  /* 0x00000000c5c57221 */ /* 0x000fc40000010000 */
[----:B------:R-:W-:Y:S02]  /*2250*/  FADD.FTZ R195, R195, R194 ;  /* 0x000000c2c3c37221 */ /* 0x000fe40000010000 */
[----:B------:R-:W-:Y:S01]  /*2260*/  HMMA.16816.F32 R140, R140, R6, RZ ;  /* 0x000000068c8c723c */ /* 0x000fe200000018ff */
[----:B------:R-:W-:Y:S01]  /*2270*/  F2FP.F16.F32.PACK_AB R6, R237, R196 ;  /* 0x000000c4ed06723e */ /* 0x000fe200000000ff */
[----:B------:R-:W-:Y:S01]  /*2280*/  FADD.FTZ R197, R198, R197 ;  /* 0x000000c5c6c57221 */ /* 0x000fe20000010000 */
[----:B-1----:R-:W-:Y:S01]  /*2290*/  F2FP.F16.F32.PACK_AB R7, R235, R200 ;  /* 0x000000c8eb07723e */ /* 0x002fe200000000ff */
[----:B------:R-:W-:Y:S02]  /*22a0*/  FADD.FTZ R196, R196, R195 ;  /* 0x000000c3c4c47221 */ /* 0x000fe40000010000 */
[----:B------:R-:W-:Y:S02]  /*22b0*/  FADD.FTZ R200, R200, R197 ;  /* 0x000000c5c8c87221 */ /* 0x000fe40000010000 */
[----:B------:R-:W-:-:S02]  /*22c0*/  FADD.FTZ R237, R237, R196 ;  /* 0x000000c4eded7221 */ /* 0x000fc40000010000 */
[----:B------:R-:W-:Y:S01]  /*22d0*/  HMMA.16816.F32 R156, R4, R172, R156 ;  /* 0x000000ac049c723c */ /* 0x000fe2000000189c */
[----:B------:R-:W-:-:S07]  /*22e0*/  FADD.FTZ R235, R235, R200 ;  /* 0x000000c8ebeb7221 */ /* 0x000fce0000010000 */
[C---:B------:R-:W-:Y:S08]  /*22f0*/  HMMA.16816.F32 R44, R4.reuse, R32, R44 ;  /* 0x00000020042c723c */ /* 0x040ff0000000182c */
[C---:B--2---:R-:W-:Y:S08]  /*2300*/  HMMA.16816.F32 R60, R4.reuse, R28, R60 ;  /* 0x0000001c043c723c */ /* 0x044ff0000000183c */
        /* <DEDUP_REMOVED lines=13> */
[----:B------:R-:W-:Y:S01]  /*23e0*/  F2FP.F16.F32.PACK_AB R4, R181, R180 ;  /* 0x000000b4b504723e */ /* 0x000fe200000000ff */
[----:B------:R-:W-:Y:S01]  /*23f0*/  FADD.FTZ R180, R180, R3 ;  /* 0x00000003b4b47221 */ /* 0x000fe20000010000 */
[C---:B------:R-:W-:Y:S01]  /*2400*/  F2FP.F16.F32.PACK_AB R5, R182.reuse, R177 ;  /* 0x000000b1b605723e */ /* 0x040fe200000000ff */
        /* <DEDUP_REMOVED lines=27> */
[----:B------:R-:W-:Y:S01]  /*25c0*/  LEA.HI.SX32 R234, R164, 0xfffffffe, 0x1b ;  /* 0xfffffffea4ea7811 */ /* 0x000fe200078fdaff */
[----:B------:R-:W-:Y:S01]  /*25d0*/  IMAD.MOV.U32 R0, RZ, RZ, R165 ;  /* 0x000000ffff007224 */ /* 0x000fe200078e00a5 */
[----:B------:R-:W-:Y:S01]  /*25e0*/  MOV R2, R167 ;  /* 0x000000a700027202 */ /* 0x000fe20000000f00 */
[----:B------:R-:W-:Y:S01]  /*25f0*/  IMAD.MOV.U32 R3, RZ, RZ, R166 ;  /* 0x000000ffff037224 */ /* 0x000fe200078e00a6 */
[----:B------:R-:W-:Y:S01]  /*2600*/  MOV R169, R168 ;  /* 0x000000a800a97202 */ /* 0x000fe20000000f00 */
[----:B------:R-:W1:Y:S01]  /*2610*/  LDCU UR4, c[0x0][0x45c] ;  /* 0x00008b80ff0477ac */ /* 0x000e620008000800 */
[----:B------:R-:W2:Y:S01]  /*2620*/  LDCU.64 UR6, c[0x0][0x3c0] ;  /* 0x00007800ff0677ac */ /* 0x000ea20008000a00 */
[----:B------:R-:W-:Y:S05]  /*2630*/  BRA `(.L_x_1088) ;  /* 0x00000000004c7947 */ /* 0x000fea0003800000 */
.L_x_1090:
[----:B------:R-:W-:Y:S04]  /*2640*/  VIADD R166, R234, 0xffffffff ;  /* 0xffffffffeaa67836 */ /* 0x000fe80000000000 */
[-C--:B------:R-:W-:Y:S02]  /*2650*/  IMAD R165, R228, R166.reuse, RZ ;  /* 0x000000a6e4a57224 */ /* 0x080fe400078e02ff */
[----:B------:R-:W-:Y:S04]  /*2660*/  IMAD.WIDE.U32 R166, R229, R166, RZ ;  /* 0x000000a6e5a67225 */ /* 0x000fe800078e00ff */
[----:B------:R-:W-:Y:S01]  /*2670*/  IMAD.IADD R165, R167, 0x1, R165 ;  /* 0x00000001a7a57824 */ /* 0x000fe200078e02a5 */
[CC--:B------:R-:W-:Y:S02]  /*2680*/  LEA R174, P1, R166.reuse, R227.reuse, 0x1 ;  /* 0x000000e3a6ae7211 */ /* 0x0c0fe400078208ff */
[----:B------:R-:W-:Y:S02]  /*2690*/  IADD3 R164, P0, PT, R231, R166, RZ ;  /* 0x000000a6e7a47210 */ /* 0x000fe40007f1e0ff */
[-C--:B------:R-:W-:Y:S03]  /*26a0*/  LEA.HI.X R175, R166, R226.reuse, R165, 0x1, P1 ;  /* 0x000000e2a6af7211 */ /* 0x080fe600008f0ca5 */
[----:B------:R-:W-:Y:S01]  /*26b0*/  IMAD.X R167, R165, 0x1, R230, P0 ;  /* 0x00000001a5a77824 */ /* 0x000fe200000e06e6 */
        /* <DEDUP_REMOVED lines=11> */
.L_x_1088:
[----:B------:R-:W-:Y:S04]  /*2770*/  DEPBAR.LE SB0, 0x0 ;  /* 0x000080000000791a */ /* 0x000fe80000000000 */
[----:B------:R-:W-:Y:S01]  /*2780*/  BAR.SYNC.DEFER_BLOCKING 0x0 ;  /* 0x0000000000007b1d */ /* 0x000fe20000010000 */
[C---:B--2---:R-:W-:Y:S04]  /*2790*/  IMAD.WIDE.U32 R170, R234.reuse, UR6, RZ ;  /* 0x00000006eaaa7c25 */ /* 0x044fe8000f8e00ff */
[----:B------:R-:W-:Y:S01]  /*27a0*/  IMAD R171, R234, UR7, R171 ;  /* 0x00000007eaab7c24 */ /* 0x000fe2000f8e02ab */
[CC--:B------:R-:W-:Y:S02]  /*27b0*/  LEA R244, P1, R170.reuse, R225.reuse, 0x6 ;  /* 0x000000e1aaf47211 */ /* 0x0c0fe400078230ff */
[C---:B------:R-:W-:Y:S02]  /*27c0*/  LEA R168, P0, R170.reuse, UR16, 0x5 ;  /* 0x00000010aaa87c11 */ /* 0x040fe4000f8028ff */
[CCC-:B------:R-:W-:Y:S02]  /*27d0*/  LEA.HI.X R245, R170.reuse, R224.reuse, R171.reuse, 0x6, P1 ;  /* 0x000000e0aaf57211 */ /* 0x1c0fe400008f34ab */
[----:B------:R-:W-:Y:S02]  /*27e0*/  LEA.HI.X R241, R170, UR8, R171, 0x5, P0 ;  /* 0x00000008aaf17c11 */ /* 0x000fe400080f2cab */
        /* <DEDUP_REMOVED lines=19> */
[----:B------:R-:W-:Y:S01]  /*2920*/  LDSM.16.M88.4 R200, [R216+0x8000] ;  /* 0x00800000d8c8783b */ /* 0x000fe20000000200 */
[-C--:B---3--:R-:W-:Y:S04]  /*2930*/  HMMA.16816.F32 R4, R164, R172.reuse, RZ ;  /* 0x000000aca404723c */ /* 0x088fe800000018ff */
[----:B------:R-:W-:Y:S04]  /*2940*/  LDSM.16.M88.4 R204, [R220+0x2000] ;  /* 0x00200000dccc783b */ /* 0x000fe80000000200 */
[C---:B----4-:R-:W-:Y:S01]  /*2950*/  HMMA.16816.F32 R8, R176.reuse, R172, RZ ;  /* 0x000000acb008723c */ /* 0x050fe200000018ff */
[----:B------:R-:W-:Y:S07]  /*2960*/  LDSM.16.M88.4 R208, [R216+0x8800] ;  /* 0x00880000d8d0783b */ /* 0x000fee0000000200 */
[-C--:B------:R-:W-:Y:S08]  /*2970*/  HMMA.16816.F32 R12, R176, R174.reuse, RZ ;  /* 0x000000aeb00c723c */ /* 0x080ff000000018ff */
[C---:B------:R-:W-:Y:S01]  /*2980*/  HMMA.16816.F32 R16, R164.reuse, R174, RZ ;  /* 0x000000aea410723c */ /* 0x040fe200000018ff */
[----:B------:R-:W3:Y:S07]  /*2990*/  LDSM.16.M88.4 R172, [R220] ;  /* 0x00000000dcac783b */ /* 0x000eee0000000200 */
[-C--:B-----5:R-:W-:Y:S08]  /*29a0*/  HMMA.16816.F32 R20, R164, R180.reuse, RZ ;  /* 0x000000b4a414723c */ /* 0x0a0ff000000018ff */
[C---:B------:R-:W-:Y:S08]  /*29b0*/  HMMA.16816.F32 R24, R176.reuse, R180, RZ ;  /* 0x000000b4b018723c */ /* 0x040ff000000018ff */
[-C--:B------:R-:W-:Y:S01]  /*29c0*/  HMMA.16816.F32 R28, R176, R182.reuse, RZ ;  /* 0x000000b6b01c723c */ /* 0x080fe200000018ff */
[----:B------:R-:W-:Y:S07]  /*29d0*/  LDSM.16.M88.4 R176, [R215+0x8000] ;  /* 0x00800000d7b0783b */ /* 0x000fee0000000200 */
[----:B------:R-:W-:Y:S01]  /*29e0*/  HMMA.16816.F32 R32, R164, R182, RZ ;  /* 0x000000b6a420723c */ /* 0x000fe200000018ff */
[----:B------:R-:W4:Y:S05]  /*29f0*/  LDSM.16.M88.4 R164, [R219] ;  /* 0x00000000dba4783b */ /* 0x000f2a0000000200 */
[----:B------:R-:W5:Y:S02]  /*2a00*/  LDSM.16.M88.4 R180, [R219+0x2000] ;  /* 0x00200000dbb4783b */ /* 0x000f640000000200 */
[-C--:B-1----:R-:W-:Y:S08]  /*2a10*/  HMMA.16816.F32 R4, R184, R188.reuse, R4 ;  /* 0x000000bcb804723c */ /* 0x082ff00000001804 */
[C---:B--2---:R-:W-:Y:S08]  /*2a20*/  HMMA.16816.F32 R8, R192.reuse, R188, R8 ;  /* 0x000000bcc008723c */ /* 0x044ff00000001808 */
[-C--:B------:R-:W-:Y:S08]  /*2a30*/  HMMA.16816.F32 R12, R192, R190.reuse, R12 ;  /* 0x000000bec00c723c */ /* 0x080ff0000000180c */
[C---:B------:R-:W-:Y:S01]  /*2a40*/  HMMA.16816.F32 R16, R184.reuse, R190, R16 ;  /* 0x000000beb810723c */ /* 0x040fe20000001810 */
[----:B------:R-:W1:Y:S07]  /*2a50*/  LDSM.16.M88.4 R188, [R215+0x8800] ;  /* 0x00880000d7bc783b */ /* 0x000e6e0000000200 */
[-C--:B------:R-:W-:Y:S08]  /*2a60*/  HMMA.16816.F32 R20, R184, R196.reuse, R20 ;  /* 0x000000c4b814723c */ /* 0x080ff00000001814 */
[C---:B------:R-:W-:Y:S08]  /*2a70*/  HMMA.16816.F32 R24, R192.reuse, R196, R24 ;  /* 0x000000c4c018723c */ /* 0x040ff00000001818 */
[-C--:B------:R-:W-:Y:S01]  /*2a80*/  HMMA.16816.F32 R28, R192, R198.reuse, R28 ;  /* 0x000000c6c01c723c */ /* 0x080fe2000000181c */
[----:B------:R-:W-:Y:S07]  /*2a90*/  LDSM.16.M88.4 R192, [R222+UR5+0x9000] ;  /* 0x00900005dec0783b */ /* 0x000fee0008000200 */
[----:B------:R-:W-:Y:S01]  /*2aa0*/  HMMA.16816.F32 R32, R184, R198, R32 ;  /* 0x000000c6b820723c */ /* 0x000fe20000001820 */
[----:B------:R-:W2:Y:S05]  /*2ab0*/  LDSM.16.M88.4 R184, [R223+0x4000] ;  /* 0x00400000dfb8783b */ /* 0x000eaa0000000200 */
[----:B------:R-:W2:Y:S02]  /*2ac0*/  LDSM.16.M88.4 R196, [R223+0x6000] ;  /* 0x00600000dfc4783b */ /* 0x000ea40000000200 */
[-C--:B---3--:R-:W-:Y:S08]  /*2ad0*/  HMMA.16816.F32 R4, R172, R200.reuse, R4 ;  /* 0x000000c8ac04723c */ /* 0x088ff00000001804 */
[C---:B------:R-:W-:Y:S08]  /*2ae0*/  HMMA.16816.F32 R8, R204.reuse, R200, R8 ;  /* 0x000000c8cc08723c */ /* 0x040ff00000001808 */
[-C--:B------:R-:W-:Y:S08]  /*2af0*/  HMMA.16816.F32 R12, R204, R202.reuse, R12 ;  /* 0x000000cacc0c723c */ /* 0x080ff0000000180c */
[C---:B------:R-:W-:Y:S01]  /*2b00*/  HMMA.16816.F32 R16, R172.reuse, R202, R16 ;  /* 0x000000caac10723c */ /* 0x040fe20000001810 */
[----:B------:R-:W3:Y:S07]  /*2b10*/  LDSM.16.M88.4 R200, [R222+UR5+0x9800] ;  /* 0x00980005dec8783b */ /* 0x000eee0008000200 */
[-C--:B------:R-:W-:Y:S08]  /*2b20*/  HMMA.16816.F32 R20, R172, R208.reuse, R20 ;  /* 0x000000d0ac14723c */ /* 0x080ff00000001814 */
[C---:B------:R-:W-:Y:S08]  /*2b30*/  HMMA.16816.F32 R24, R204.reuse, R208, R24 ;  /* 0x000000d0cc18723c */ /* 0x040ff00000001818 */
[-C--:B------:R-:W-:Y:S01]  /*2b40*/  HMMA.16816.F32 R28, R204, R210.reuse, R28 ;  /* 0x000000d2cc1c723c */ /* 0x080fe2000000181c */
[----:B------:R-:W-:Y:S07]  /*2b50*/  LDSM.16.M88.4 R204, [R221+0x6000] ;  /* 0x00600000ddcc783b */ /* 0x000fee0000000200 */
[----:B------:R-:W-:Y:S01]  /*2b60*/  HMMA.16816.F32 R32, R172, R210, R32 ;  /* 0x000000d2ac20723c */ /* 0x000fe20000001820 */
[----:B------:R-:W-:Y:S05]  /*2b70*/  LDSM.16.M88.4 R172, [R221+0x4000] ;  /* 0x00400000ddac783b */ /* 0x000fea0000000200 */
[----:B------:R-:W-:Y:S02]  /*2b80*/  LDSM.16.M88.4 R208, [R217+0x9800] ;  /* 0x00980000d9d0783b */ /* 0x000fe40000000200 */
[-C--:B----4-:R-:W-:Y:S08]  /*2b90*/  HMMA.16816.F32 R4, R164, R176.reuse, R4 ;  /* 0x000000b0a404723c */ /* 0x090ff00000001804 */
[C---:B-----5:R-:W-:Y:S08]  /*2ba0*/  HMMA.16816.F32 R8, R180.reuse, R176, R8 ;  /* 0x000000b0b408723c */ /* 0x060ff00000001808 */
[-C--:B------:R-:W-:Y:S08]  /*2bb0*/  HMMA.16816.F32 R12, R180, R178.reuse, R12 ;  /* 0x000000b2b40c723c */ /* 0x080ff0000000180c */
[C---:B------:R-:W-:Y:S01]  /*2bc0*/  HMMA.16816.F32 R16, R164.reuse, R178, R16 ;  /* 0x000000b2a410723c */ /* 0x040fe20000001810 */
[----:B------:R-:W4:Y:S07]  /*2bd0*/  LDSM.16.M88.4 R176, [R217+0x9000] ;  /* 0x00900000d9b0783b */ /* 0x000f2e0000000200 */
[-C--:B-1----:R-:W-:Y:S08]  /*2be0*/  HMMA.16816.F32 R20, R164, R188.reuse, R20 ;  /* 0x000000bca414723c */ /* 0x082ff00000001814 */
[C---:B------:R-:W-:Y:S08]  /*2bf0*/  HMMA.16816.F32 R24, R180.reuse, R188, R24 ;  /* 0x000000bcb418723c */ /* 0x040ff00000001818 */
[-C--:B------:R-:W-:Y:S01]  /*2c00*/  HMMA.16816.F32 R28, R180, R190.reuse, R28 ;  /* 0x000000beb41c723c */ /* 0x080fe2000000181c */
[----:B------:R-:W-:Y:S07]  /*2c10*/  LDSM.16.M88.4 R180, [R216+0x9000] ;  /* 0x00900000d8b4783b */ /* 0x000fee0000000200 */
[----:B------:R-:W-:Y:S01]  /*2c20*/  HMMA.16816.F32 R32, R164, R190, R32 ;  /* 0x000000bea420723c */ /* 0x000fe20000001820 */
[----:B------:R-:W1:Y:S05]  /*2c30*/  LDSM.16.M88.4 R164, [R220+0x4000] ;  /* 0x00400000dca4783b */ /* 0x000e6a0000000200 */
[----:B------:R-:W5:Y:S02]  /*2c40*/  LDSM.16.M88.4 R188, [R220+0x6000] ;  /* 0x00600000dcbc783b */ /* 0x000f640000000200 */
[-C--:B--2---:R-:W-:Y:S08]  /*2c50*/  HMMA.16816.F32 R4, R184, R192.reuse, R4 ;  /* 0x000000c0b804723c */ /* 0x084ff00000001804 */
[C---:B------:R-:W-:Y:S08]  /*2c60*/  HMMA.16816.F32 R8, R196.reuse, R192, R8 ;  /* 0x000000c0c408723c */ /* 0x040ff00000001808 */
[-C--:B------:R-:W-:Y:S08]  /*2c70*/  HMMA.16816.F32 R12, R196, R194.reuse, R12 ;  /* 0x000000c2c40c723c */ /* 0x080ff0000000180c */
[C---:B------:R-:W-:Y:S01]  /*2c80*/  HMMA.16816.F32 R16, R184.reuse, R194, R16 ;  /* 0x000000c2b810723c */ /* 0x040fe20000001810 */
[----:B------:R-:W2:Y:S07]  /*2c90*/  LDSM.16.M88.4 R192, [R216+0x9800] ;  /* 0x00980000d8c0783b */ /* 0x000eae0000000200 */
[-C--:B---3--:R-:W-:Y:S08]  /*2ca0*/  HMMA.16816.F32 R20, R184, R200.reuse, R20 ;  /* 0x000000c8b814723c */ /* 0x088ff00000001814 */
[C---:B------:R-:W-:Y:S08]  /*2cb0*/  HMMA.16816.F32 R24, R196.reuse, R200, R24 ;  /* 0x000000c8c418723c */ /* 0x040ff00000001818 */
[-C--:B------:R-:W-:Y:S01]  /*2cc0*/  HMMA.16816.F32 R28, R196, R202.reuse, R28 ;  /* 0x000000cac41c723c */ /* 0x080fe2000000181c */
[----:B------:R-:W-:Y:S07]  /*2cd0*/  LDSM.16.M88.4 R196, [R219+0x6000] ;  /* 0x00600000dbc4783b */ /* 0x000fee0000000200 */
[----:B------:R-:W-:Y:S01]  /*2ce0*/  HMMA.16816.F32 R32, R184, R202, R32 ;  /* 0x000000cab820723c */ /* 0x000fe20000001820 */
[----:B------:R-:W-:Y:S05]  /*2cf0*/  LDSM.16.M88.4 R184, [R215+0x9000] ;  /* 0x00900000d7b8783b */ /* 0x000fea0000000200 */
[----:B------:R-:W-:Y:S02]  /*2d00*/  LDSM.16.M88.4 R200, [R215+0x9800] ;  /* 0x00980000d7c8783b */ /* 0x000fe40000000200 */
[-C--:B----4-:R-:W-:Y:S08]  /*2d10*/  HMMA.16816.F32 R4, R172, R176.reuse, R4 ;  /* 0x000000b0ac04723c */ /* 0x090ff00000001804 */
[C---:B------:R-:W-:Y:S08]  /*2d20*/  HMMA.16816.F32 R8, R204.reuse, R176, R8 ;  /* 0x000000b0cc08723c */ /* 0x040ff00000001808 */
[-C--:B------:R-:W-:Y:S08]  /*2d30*/  HMMA.16816.F32 R12, R204, R178.reuse, R12 ;  /* 0x000000b2cc0c723c */ /* 0x080ff0000000180c */
[C---:B------:R-:W-:Y:S01]  /*2d40*/  HMMA.16816.F32 R16, R172.reuse, R178, R16 ;  /* 0x000000b2ac10723c */ /* 0x040fe20000001810 */
[----:B------:R-:W3:Y:S01]  /*2d50*/  LDSM.16.M88.4 R176, [R219+0x4000] ;  /* 0x00400000dbb0783b */ /* 0x000ee20000000200 */
[----:B------:R-:W-:Y:S04]  /*2d60*/  DEPBAR.LE SB0, 0x0 ;  /* 0x000080000000791a */ /* 0x000fe80000000000 */
[----:B------:R-:W-:Y:S02]  /*2d70*/  BAR.SYNC.DEFER_BLOCKING 0x0 ;  /* 0x0000000000007b1d */ /* 0x000fe40000010000 */
[-C--:B------:R-:W-:Y:S08]  /*2d80*/  HMMA.16816.F32 R20, R172, R208.reuse, R20 ;  /* 0x000000d0ac14723c */ /* 0x080ff00000001814 */
[C---:B------:R-:W-:Y:S08]  /*2d90*/  HMMA.16816.F32 R24, R204.reuse, R208, R24 ;  /* 0x000000d0cc18723c */ /* 0x040ff00000001818 */
[-C--:B------:R-:W-:Y:S08]  /*2da0*/  HMMA.16816.F32 R28, R204, R210.reuse, R28 ;  /* 0x000000d2cc1c723c */ /* 0x080ff0000000181c */
[----:B------:R-:W-:Y:S08]  /*2db0*/  HMMA.16816.F32 R32, R172, R210, R32 ;  /* 0x000000d2ac20723c */ /* 0x000ff00000001820 */
[-C--:B-1----:R-:W-:Y:S08]  /*2dc0*/  HMMA.16816.F32 R4, R164, R180.reuse, R4 ;  /* 0x000000b4a404723c */ /* 0x082ff00000001804 */
[C---:B-----5:R-:W-:Y:S08]  /*2dd0*/  HMMA.16816.F32 R8, R188.reuse, R180, R8 ;  /* 0x000000b4bc08723c */ /* 0x060ff00000001808 */
[-C--:B------:R-:W-:Y:S08]  /*2de0*/  HMMA.16816.F32 R12, R188, R182.reuse, R12 ;  /* 0x000000b6bc0c723c */ /* 0x080ff0000000180c */
[C---:B------:R-:W-:Y:S08]  /*2df0*/  HMMA.16816.F32 R16, R164.reuse, R182, R16 ;  /* 0x000000b6a410723c */ /* 0x040ff00000001810 */
[-C--:B--2---:R-:W-:Y:S08]  /*2e00*/  HMMA.16816.F32 R20, R164, R192.reuse, R20 ;  /* 0x000000c0a414723c */ /* 0x084ff00000001814 */
        /* <DEDUP_REMOVED lines=21> */
.L_x_1089:
[----:B------:R-:W-:Y:S01]  /*2f60*/  FMNMX3.FTZ R165, R170, R12, R13, !PT ;  /* 0x0000000caaa57276 */ /* 0x000fe2000781000d */
[----:B-1----:R-:W1:Y:S01]  /*2f70*/  SHFL.BFLY PT, R175, R168, 0x2, 0x1f ;  /* 0x0c401f00a8af7f89 */ /* 0x002e6200000e0000 */
[----:B------:R-:W-:Y:S02]  /*2f80*/  FMNMX3.FTZ R171, R171, R34, R35, !PT ;  /* 0x00000022abab7276 */ /* 0x000fe40007810023 */
[----:B------:R-:W-:Y:S05]  /*2f90*/  FMNMX3.FTZ R165, R165, R24, R25, !PT ;  /* 0x00000018a5a57276 */ /* 0x000fea0007810019 */
[----:B------:R-:W-:Y:S01]  /*2fa0*/  LDSM.16.MT88.4 R176, [R214+0xa000] ;  /* 0x00a00000d6b0783b */ /* 0x000fe20000004200 */
[----:B------:R-:W-:Y:S02]  /*2fb0*/  FMNMX3.FTZ R164, R0, R10, R11, !PT ;  /* 0x0000000a00a47276 */ /* 0x000fe4000781000b */
[----:B------:R-:W-:Y:S02]  /*2fc0*/  FMNMX3.FTZ R166, R165, R28, R29, !PT ;  /* 0x0000001ca5a67276 */ /* 0x000fe4000781001d */
[----:B------:R-:W-:Y:S03]  /*2fd0*/  FMNMX3.FTZ R164, R164, R14, R15, !PT ;  /* 0x0000000ea4a47276 */ /* 0x000fe6000781000f */
[----:B------:R-:W2:Y:S01]  /*2fe0*/  SHFL.BFLY PT, R170, R171, 0x2, 0x1f ;  /* 0x0c401f00abaa7f89 */ /* 0x000ea200000e0000 */
[----:B------:R-:W-:Y:S07]  /*2ff0*/  FMNMX3.FTZ R164, R164, R26, R27, !PT ;  /* 0x0000001aa4a47276 */ /* 0x000fee000781001b */
[----:B------:R-:W3:Y:S01]  /*3000*/  SHFL.BFLY PT, R165, R166, 0x2, 0x1f ;  /* 0x0c401f00a6a57f89 */ /* 0x000ee200000e0000 */
[----:B------:R-:W-:Y:S07]  /*3010*/  FMNMX3.FTZ R167, R164, R30, R31, !PT ;  /* 0x0000001ea4a77276 */ /* 0x000fee000781001f */
[----:B------:R-:W-:Y:S08]  /*3020*/  LDSM.16.MT88.4 R184, [R212+0xa800] ;  /* 0x00a80000d4b8783b */ /* 0x000ff00000004200 */
[----:B------:R-:W4:Y:S08]  /*3030*/  SHFL.BFLY PT, R164, R167, 0x2, 0x1f ;  /* 0x0c401f00a7a47f89 */ /* 0x000f3000000e0000 */
[----:B------:R-:W-:Y:S08]  /*3040*/  LDSM.16.MT88.4 R188, [R214+0xb800] ;  /* 0x00b80000d6bc783b */ /* 0x000ff00000004200 */
[----:B------:R-:W-:Y:S01]  /*3050*/  LDSM.16.MT88.4 R192, [R213+0xb800] ;  /* 0x00b80000d5c0783b */ /* 0x000fe20000004200 */
[----:B-1----:R-:W-:Y:S02]  /*3060*/  FMNMX.FTZ R175, R168, R175, !PT ;  /* 0x000000afa8af7209 */ /* 0x002fe40007810000 */
[----:B--2---:R-:W-:Y:S02]  /*3070*/  FMNMX.FTZ R174, R171, R170, !PT ;  /* 0x000000aaabae7209 */ /* 0x004fe40007810000 */
[----:B---3--:R-:W-:Y:S03]  /*3080*/  FMNMX.FTZ R172, R166, R165, !PT ;  /* 0x000000a5a6ac7209 */ /* 0x008fe60007810000 */
[----:B------:R-:W1:Y:S08]  /*3090*/  SHFL.BFLY PT, R168, R175, 0x1, 0x1f ;  /* 0x0c201f00afa87f89 */ /* 0x000e7000000e0000 */
[----:B------:R-:W2:Y:S01]  /*30a0*/  SHFL.BFLY PT, R173, R174, 0x1, 0x1f ;  /* 0x0c201f00aead7f89 */ /* 0x000ea200000e0000 */
[----:B----4-:R-:W-:Y:S07]  /*30b0*/  FMNMX.FTZ R170, R167, R164, !PT ;  /* 0x000000a4a7aa7209 */ /* 0x010fee0007810000 */
        /* <DEDUP_REMOVED lines=10> */
[----:B------:R-:W-:Y:S01]  /*3160*/  FMUL.FTZ R182, R167, UR4 ;  /* 0x00000004a7b67c20 */ /* 0x000fe20008410000 */
[----:B------:R-:W-:Y:S01]  /*3170*/  FSEL R183, R183, RZ, P0 ;  /* 0x000000ffb7b77208 */ /* 0x000fe20000000000 */
[----:B------:R-:W-:Y:S01]  /*3180*/  FMUL.FTZ R169, R2, UR4 ;  /* 0x0000000402a97c20 */ /* 0x000fe20008410000 */
[----:B------:R-:W-:Y:S01]  /*3190*/  FSETP.NEU.FTZ.AND P0, PT, R167, -INF , PT ;  /* 0xff800000a700780b */ /* 0x000fe20003f1d000 */
[----:B------:R-:W-:Y:S01]  /*31a0*/  FADD.FTZ R2, -R166, R3 ;  /* 0x00000003a6027221 */ /* 0x000fe20000010100 */
[----:B------:R-:W1:Y:S01]  /*31b0*/  LDSM.16.MT88.4 R172, [R218+0xa000] ;  /* 0x00a00000daac783b */ /* 0x000e620000004200 */
[----:B------:R2:W3:Y:S01]  /*31c0*/  MUFU.EX2 R3, R169 ;  /* 0x000000a900037308 */ /* 0x0004e20000000800 */
[----:B----4-:R-:W-:Y:S01]  /*31d0*/  FMNMX.FTZ R165, R170, R165, !PT ;  /* 0x000000a5aaa57209 */ /* 0x010fe20007810000 */
[----:B------:R-:W-:Y:S01]  /*31e0*/  FMUL.FTZ R181, R166, UR4 ;  /* 0x00000004a6b57c20 */ /* 0x000fe20008410000 */
[----:B------:R-:W-:Y:S01]  /*31f0*/  FSEL R182, R182, RZ, P0 ;  /* 0x000000ffb6b67208 */ /* 0x000fe20000000000 */
[----:B------:R-:W-:Y:S01]  /*3200*/  FMUL.FTZ R170, R2, UR4 ;  /* 0x0000000402aa7c20 */ /* 0x000fe20008410000 */
[----:B------:R-:W-:Y:S01]  /*3210*/  FSETP.NEU.FTZ.AND P0, PT, R166, -INF , PT ;  /* 0xff800000a600780b */ /* 0x000fe20003f1d000 */
[C---:B------:R-:W-:Y:S01]  /*3220*/  FADD.FTZ R0, -R165.reuse, R0 ;  /* 0x00000000a5007221 */ /* 0x040fe20000010100 */
[----:B------:R-:W-:Y:S01]  /*3230*/  FMUL.FTZ R180, R165, UR4 ;  /* 0x00000004a5b47c20 */ /* 0x000fe20008410000 */
[--C-:B------:R-:W-:Y:S01]  /*3240*/  FFMA.FTZ R196, R6, UR4, -R182.reuse ;  /* 0x0000000406c47c23 */ /* 0x100fe200080108b6 */
[----:B------:R-:W-:Y:S01]  /*3250*/  FSEL R181, R181, RZ, P0 ;  /* 0x000000ffb5b57208 */ /* 0x000fe20000000000 */
[----:B------:R-:W-:Y:S01]  /*3260*/  FMUL.FTZ R171, R0, UR4 ;  /* 0x0000000400ab7c20 */ /* 0x000fe20008410000 */
[----:B------:R-:W-:Y:S01]  /*3270*/  FSETP.NEU.FTZ.AND P0, PT, R165, -INF , PT ;  /* 0xff800000a500780b */ /* 0x000fe20003f1d000 */
[--C-:B------:R-:W-:Y:S01]  /*3280*/  FFMA.FTZ R197, R16, UR4, -R183.reuse ;  /* 0x0000000410c57c23 */ /* 0x100fe200080108b7 */
[--C-:B------:R-:W-:Y:S01]  /*3290*/  FFMA.FTZ R198, R17, UR4, -R183.reuse ;  /* 0x0000000411c67c23 */ /* 0x100fe200080108b7 */
[--C-:B------:R-:W-:Y:S01]  /*32a0*/  FFMA.FTZ R199, R18, UR4, -R182.reuse ;  /* 0x0000000412c77c23 */ /* 0x100fe200080108b6 */
[--C-:B------:R-:W-:Y:S01]  /*32b0*/  FFMA.FTZ R200, R19, UR4, -R182.reuse ;  /* 0x0000000413c87c23 */ /* 0x100fe200080108b6 */
[--C-:B------:R-:W-:Y:S01]  /*32c0*/  FFMA.FTZ R5, R5, UR4, -R183.reuse ;  /* 0x0000000405057c23 */ /* 0x100fe200080108b7 */
[----:B--2---:R-:W-:Y:S01]  /*32d0*/  FFMA.FTZ R169, R4, UR4, -R183 ;  /* 0x0000000404a97c23 */ /* 0x004fe200080108b7 */
[----:B------:R-:W-:Y:S01]  /*32e0*/  FFMA.FTZ R7, R7, UR4, -R182 ;  /* 0x0000000407077c23 */ /* 0x000fe200080108b6 */
[----:B------:R-:W-:Y:S01]  /*32f0*/  FSEL R180, R180, RZ, P0 ;  /* 0x000000ffb4b47208 */ /* 0x000fe20000000000 */
[----:B------:R-:W2:Y:S01]  /*3300*/  MUFU.EX2 R2, R170 ;  /* 0x000000aa00027308 */ /* 0x000ea20000000800 */
[--C-:B------:R-:W-:Y:S01]  /*3310*/  FFMA.FTZ R201, R8, UR4, -R181.reuse ;  /* 0x0000000408c97c23 */ /* 0x100fe200080108b5 */
[--C-:B------:R-:W-:Y:S01]  /*3320*/  FFMA.FTZ R202, R9, UR4, -R181.reuse ;  /* 0x0000000409ca7c23 */ /* 0x100fe200080108b5 */
[--C-:B------:R-:W-:Y:S01]  /*3330*/  FFMA.FTZ R205, R12, UR4, -R181.reuse ;  /* 0x000000040ccd7c23 */ /* 0x100fe200080108b5 */
[--C-:B------:R-:W-:Y:S01]  /*3340*/  FFMA.FTZ R203, R10, UR4, -R180.reuse ;  /* 0x000000040acb7c23 */ /* 0x100fe200080108b4 */
[--C-:B------:R-:W-:Y:S01]  /*3350*/  FFMA.FTZ R204, R11, UR4, -R180.reuse ;  /* 0x000000040bcc7c23 */ /* 0x100fe200080108b4 */
[--C-:B------:R-:W-:Y:S01]  /*3360*/  FFMA.FTZ R14, R14, UR4, -R180.reuse ;  /* 0x000000040e0e7c23 */ /* 0x100fe200080108b4 */
[--C-:B------:R-:W-:Y:S03]  /*3370*/  FFMA.FTZ R15, R15, UR4, -R180.reuse ;  /* 0x000000040f0f7c23 */ /* 0x100fe600080108b4 */
[----:B------:R-:W4:Y:S01]  /*3380*/  MUFU.EX2 R0, R171 ;  /* 0x000000ab00007308 */ /* 0x000f220000000800 */
[----:B------:R-:W-:Y:S01]  /*3390*/  FFMA.FTZ R206, R13, UR4, -R181 ;  /* 0x000000040dce7c23 */ /* 0x000fe200080108b5 */
[----:B---3--:R-:W-:Y:S01]  /*33a0*/  FMUL.FTZ R6, R3, R162 ;  /* 0x000000a203067220 */ /* 0x008fe20000410000 */
[--C-:B------:R-:W-:Y:S01]  /*33b0*/  FFMA.FTZ R243, R26, UR4, -R180.reuse ;  /* 0x000000041af37c23 */ /* 0x100fe200080108b4 */
[--C-:B------:R-:W-:Y:S01]  /*33c0*/  FFMA.FTZ R244, R27, UR4, -R180.reuse ;  /* 0x000000041bf47c23 */ /* 0x100fe200080108b4 */
[--C-:B------:R-:W-:Y:S01]  /*33d0*/  FFMA.FTZ R248, R30, UR4, -R180.reuse ;  /* 0x000000041ef87c23 */ /* 0x100fe200080108b4 */
[----:B------:R-:W-:Y:S01]  /*33e0*/  FFMA.FTZ R247, R31, UR4, -R180 ;  /* 0x000000041ff77c23 */ /* 0x000fe200080108b4 */
[C---:B------:R-:W-:Y:S03]  /*33f0*/  FMUL.FTZ R38, R3.reuse, R38 ;  /* 0x0000002603267220 */ /* 0x040fe60000410000 */
[----:B------:R-:W3:Y:S01]  /*3400*/  MUFU.EX2 R164, R164 ;  /* 0x000000a400a47308 */ /* 0x000ee20000000800 */
[C---:B--2---:R-:W-:Y:S01]  /*3410*/  FMUL.FTZ R8, R2.reuse, R156 ;  /* 0x0000009c02087220 */ /* 0x044fe20000410000 */
[C---:B------:R-:W-:Y:S01]  /*3420*/  FMUL.FTZ R9, R2.reuse, R157 ;  /* 0x0000009d02097220 */ /* 0x040fe20000410000 */
[C---:B------:R-:W-:Y:S01]  /*3430*/  FMUL.FTZ R16, R2.reuse, R152 ;  /* 0x0000009802107220 */ /* 0x040fe20000410000 */
[----:B------:R-:W-:Y:S01]  /*3440*/  FMUL.FTZ R17, R2, R153 ;  /* 0x0000009902117220 */ /* 0x000fe20000410000 */
[C---:B------:R-:W-:Y:S01]  /*3450*/  FMUL.FTZ R39, R3.reuse, R39 ;  /* 0x0000002703277220 */ /* 0x040fe20000410000 */
[C---:B------:R-:W-:Y:S01]  /*3460*/  FMUL.FTZ R42, R3.reuse, R42 ;  /* 0x0000002a032a7220 */ /* 0x040fe20000410000 */
[C---:B------:R-:W-:Y:S03]  /*3470*/  FMUL.FTZ R43, R3.reuse, R43 ;  /* 0x0000002b032b7220 */ /* 0x040fe60000410000 */
[----:B------:R2:W-:Y:S01]  /*3480*/  MUFU.EX2 R170, R5 ;  /* 0x0000000500aa7308 */ /* 0x0005e20000000800 */
[C---:B----4-:R-:W-:Y:S01]  /*3490*/  FMUL.FTZ R10, R0.reuse, R158 ;  /* 0x0000009e000a7220 */ /* 0x050fe20000410000 */
[C---:B------:R-:W-:Y:S01]  /*34a0*/  FMUL.FTZ R11, R0.reuse, R159 ;  /* 0x0000009f000b7220 */ /* 0x040fe20000410000 */
[C---:B------:R-:W-:Y:S01]  /*34b0*/  FMUL.FTZ R18, R0.reuse, R154 ;  /* 0x0000009a00127220 */ /* 0x040fe20000410000 */
[C---:B------:R-:W-:Y:S01]  /*34c0*/  FMUL.FTZ R19, R0.reuse, R155 ;  /* 0x0000009b00137220 */ /* 0x040fe20000410000 */
[C---:B------:R-:W-:Y:S01]  /*34d0*/  FMUL.FTZ R26, R0.reuse, R146 ;  /* 0x00000092001a7220 */ /* 0x040fe20000410000 */
[----:B------:R-:W4:Y:S01]  /*34e0*/  LDSM.16.MT88.4 R152, [R213+0xa000] ;  /* 0x00a00000d598783b */ /* 0x000f220000004200 */
[----:B------:R-:W-:Y:S03]  /*34f0*/  FMUL.FTZ R27, R0, R147 ;  /* 0x00000093001b7220 */ /* 0x000fe60000410000 */
[----:B------:R5:W-:Y:S01]  /*3500*/  MUFU.EX2 R171, R7 ;  /* 0x0000000700ab7308 */ /* 0x000be20000000800 */
[C---:B---3--:R-:W-:Y:S01]  /*3510*/  FMUL.FTZ R4, R164.reuse, R160 ;  /* 0x000000a0a4047220 */ /* 0x048fe20000410000 */
[C---:B------:R-:W-:Y:S01]  /*3520*/  FMUL.FTZ R36, R164.reuse, R36 ;  /* 0x00000024a4247220 */ /* 0x040fe20000410000 */
[C---:B------:R-:W-:Y:S01]  /*3530*/  FMUL.FTZ R37, R164.reuse, R37 ;  /* 0x00000025a4257220 */ /* 0x040fe20000410000 */
[C---:B------:R-:W-:Y:S01]  /*3540*/  FMUL.FTZ R40, R164.reuse, R40 ;  /* 0x00000028a4287220 */ /* 0x040fe20000410000 */
[----:B------:R-:W-:Y:S01]  /*3550*/  FMUL.FTZ R41, R164, R41 ;  /* 0x00000029a4297220 */ /* 0x000fe20000410000 */
[C---:B------:R-:W-:Y:S01]  /*3560*/  FMUL.FTZ R44, R2.reuse, R44 ;  /* 0x0000002c022c7220 */ /* 0x040fe20000410000 */
[----:B------:R-:W-:Y:S03]  /*3570*/  FMUL.FTZ R45, R2, R45 ;  /* 0x0000002d022d7220 */ /* 0x000fe60000410000 */
[----:B------:R-:W3:Y:S01]  /*3580*/  MUFU.EX2 R169, R169 ;  /* 0x000000a900a97308 */ /* 0x000ee20000000800 */
        /* <DEDUP_REMOVED lines=8> */
[C---:B-----5:R-:W-:Y:S01]  /*3610*/  FMUL.FTZ R7, R3.reuse, R163 ;  /* 0x000000a303077220 */ /* 0x060fe20000410000 */
[C---:B------:R-:W-:Y:S01]  /*3620*/  FMUL.FTZ R52, R164.reuse, R52 ;  /* 0x00000034a4347220 */ /* 0x040fe20000410000 */
[C---:B------:R-:W-:Y:S01]  /*3630*/  FMUL.FTZ R53, R164.reuse, R53 ;  /* 0x00000035a4357220 */ /* 0x040fe20000410000 */
[C---:B------:R-:W-:Y:S01]  /*3640*/  FMUL.FTZ R54, R3.reuse, R54 ;  /* 0x0000003603367220 */ /* 0x040fe20000410000 */
[C---:B------:R-:W-:Y:S01]  /*3650*/  FMUL.FTZ R55, R3.reuse, R55 ;  /* 0x0000003703377220 */ /* 0x040fe20000410000 */
[C---:B------:R-:W-:Y:S01]  /*3660*/  FMUL.FTZ R56, R164.reuse, R56 ;  /* 0x00000038a4387220 */ /* 0x040fe20000410000 */
[----:B------:R-:W-:Y:S03]  /*3670*/  FMUL.FTZ R57, R164, R57 ;  /* 0x00000039a4397220 */ /* 0x000fe60000410000 */
[----:B------:R-:W-:Y:S01]  /*3680*/  MUFU.EX2 R197, R197 ;  /* 0x000000c500c57308 */ /* 0x000fe20000000800 */
[----:B---3--:R-:W-:Y:S01]  /*3690*/  F2FP.F16.F32.PACK_AB R160, R170, R169 ;  /* 0x000000a9aaa0723e */ /* 0x008fe200000000ff */
[C---:B------:R-:W-:Y:S01]  /*36a0*/  FMUL.FTZ R58, R3.reuse, R58 ;  /* 0x0000003a033a7220 */ /* 0x040fe20000410000 */
[----:B------:R-:W-:Y:S01]  /*36b0*/  FMUL.FTZ R59, R3, R59 ;  /* 0x0000003b033b7220 */ /* 0x000fe20000410000 */
[C---:B------:R-:W-:Y:S01]  /*36c0*/  FMUL.FTZ R60, R2.reuse, R60 ;  /* 0x0000003c023c7220 */ /* 0x040fe20000410000 */
[----:B------:R-:W-:Y:S01]  /*36d0*/  FMUL.FTZ R61, R2, R61 ;  /* 0x0000003d023d7220 */ /* 0x000fe20000410000 */
[C---:B------:R-:W-:Y:S01]  /*36e0*/  FMUL.FTZ R62, R0.reuse, R62 ;  /* 0x0000003e003e7220 */ /* 0x040fe20000410000 */
[----:B------:R-:W-:Y:S03]  /*36f0*/  FMUL.FTZ R63, R0, R63 ;  /* 0x0000003f003f7220 */ /* 0x000fe60000410000 */
[----:B------:R-:W3:Y:S01]  /*3700*/  MUFU.EX2 R198, R198 ;  /* 0x000000c600c67308 */ /* 0x000ee20000000800 */
[----:B--2---:R-:W-:Y:S01]  /*3710*/  F2FP.F16.F32.PACK_AB R161, R171, R196 ;  /* 0x000000c4aba1723e */ /* 0x004fe200000000ff */
[C---:B------:R-:W-:Y:S01]  /*3720*/  FMUL.FTZ R64, R2.reuse, R64 ;  /* 0x0000004002407220 */ /* 0x040fe20000410000 */
[----:B------:R-:W-:Y:S01]  /*3730*/  FMUL.FTZ R65, R2, R65 ;  /* 0x0000004102417220 */ /* 0x000fe20000410000 */
[C---:B------:R-:W-:Y:S01]  /*3740*/  FMUL.FTZ R66, R0.reuse, R66 ;  /* 0x0000004200427220 */ /* 0x040fe20000410000 */
[----:B------:R-:W-:Y:S01]  /*3750*/  FMUL.FTZ R67, R0, R67 ;  /* 0x0000004300437220 */ /* 0x000fe20000410000 */
[C---:B------:R-:W-:Y:S01]  /*3760*/  FMUL.FTZ R68, R164.reuse, R68 ;  /* 0x00000044a4447220 */ /* 0x040fe20000410000 */
[C---:B------:R-:W-:Y:S03]  /*3770*/  FMUL.FTZ R69, R164.reuse, R69 ;  /* 0x00000045a4457220 */ /* 0x040fe60000410000 */
[----:B------:R-:W-:Y:S01]  /*3780*/  MUFU.EX2 R199, R199 ;  /* 0x000000c700c77308 */ /* 0x000fe20000000800 */
[C---:B------:R-:W-:Y:S01]  /*3790*/  FMUL.FTZ R70, R3.reuse, R70 ;  /* 0x0000004603467220 */ /* 0x040fe20000410000 */
[C---:B------:R-:W-:Y:S01]  /*37a0*/  FMUL.FTZ R71, R3.reuse, R71 ;  /* 0x0000004703477220 */ /* 0x040fe20000410000 */
[C---:B------:R-:W-:Y:S01]  /*37b0*/  FMUL.FTZ R72, R164.reuse, R72 ;  /* 0x00000048a4487220 */ /* 0x040fe20000410000 */
[----:B------:R-:W-:Y:S01]  /*37c0*/  FMUL.FTZ R73, R164, R73 ;  /* 0x00000049a4497220 */ /* 0x000fe20000410000 */
[C---:B------:R-:W-:Y:S01]  /*37d0*/  FMUL.FTZ R74, R3.reuse, R74 ;  /* 0x0000004a034a7220 */ /* 0x040fe20000410000 */
[C---:B------:R-:W-:Y:S01]  /*37e0*/  FMUL.FTZ R75, R3.reuse, R75 ;  /* 0x0000004b034b7220 */ /* 0x040fe20000410000 */
[----:B------:R-:W-:Y:S03]  /*37f0*/  FMUL.FTZ R76, R2, R76 ;  /* 0x0000004c024c7220 */ /* 0x000fe60000410000 */
[----:B------:R-:W2:Y:S01]  /*3800*/  MUFU.EX2 R200, R200 ;  /* 0x000000c800c87308 */ /* 0x000ea20000000800 */
[----:B---3--:R-:W-:Y:S01]  /*3810*/  F2FP.F16.F32.PACK_AB R162, R198, R197 ;  /* 0x000000c5c6a2723e */ /* 0x008fe200000000ff */
[----:B------:R-:W-:Y:S01]  /*3820*/  FMUL.FTZ R77, R2, R77 ;  /* 0x0000004d024d7220 */ /* 0x000fe20000410000 */
[C---:B------:R-:W-:Y:S01]  /*3830*/  FMUL.FTZ R78, R0.reuse, R78 ;  /* 0x0000004e004e7220 */ /* 0x040fe20000410000 */
[----:B------:R-:W-:Y:S01]  /*3840*/  FMUL.FTZ R79, R0, R79 ;  /* 0x0000004f004f7220 */ /* 0x000fe20000410000 */
[C---:B------:R-:W-:Y:S01]  /*3850*/  FMUL.FTZ R80, R2.reuse, R80 ;  /* 0x0000005002507220 */ /* 0x040fe20000410000 */
[----:B------:R-:W-:Y:S01]  /*3860*/  FMUL.FTZ R81, R2, R81 ;  /* 0x0000005102517220 */ /* 0x000fe20000410000 */
[C---:B------:R-:W-:Y:S03]  /*3870*/  FMUL.FTZ R82, R0.reuse, R82 ;  /* 0x0000005200527220 */ /* 0x040fe60000410000 */
[----:B------:R-:W-:Y:S01]  /*3880*/  MUFU.EX2 R201, R201 ;  /* 0x000000c900c97308 */ /* 0x000fe20000000800 */
[----:B------:R-:W-:Y:S01]  /*3890*/  FMUL.FTZ R83, R0, R83 ;  /* 0x0000005300537220 */ /* 0x000fe20000410000 */
        /* <DEDUP_REMOVED lines=11> */
[----:B------:R-:W-:Y:S01]  /*3950*/  FMUL.FTZ R93, R2, R93 ;  /* 0x0000005d025d7220 */ /* 0x000fe20000410000 */
[C---:B------:R-:W-:Y:S01]  /*3960*/  FMUL.FTZ R94, R0.reuse, R94 ;  /* 0x0000005e005e7220 */ /* 0x040fe20000410000 */
[----:B------:R-:W-:Y:S01]  /*3970*/  FMUL.FTZ R95, R0, R95 ;  /* 0x0000005f005f7220 */ /* 0x000fe20000410000 */
[-C--:B-1----:R-:W-:Y:S02]  /*3980*/  HMMA.16816.F32 R4, R160, R172.reuse, R4 ;  /* 0x000000aca004723c */ /* 0x082fe40000001804 */
[----:B------:R-:W-:Y:S03]  /*3990*/  MUFU.EX2 R203, R203 ;  /* 0x000000cb00cb7308 */ /* 0x000fe60000000800 */
[C---:B------:R-:W-:Y:S01]  /*39a0*/  FMUL.FTZ R96, R2.reuse, R96 ;  /* 0x0000006002607220 */ /* 0x040fe20000410000 */
[----:B------:R-:W-:Y:S01]  /*39b0*/  FMUL.FTZ R97, R2, R97 ;  /* 0x0000006102617220 */ /* 0x000fe20000410000 */
[C---:B------:R-:W-:Y:S01]  /*39c0*/  FMUL.FTZ R98, R0.reuse, R98 ;  /* 0x0000006200627220 */ /* 0x040fe20000410000 */
[----:B------:R-:W-:Y:S04]  /*39d0*/  FMUL.FTZ R99, R0, R99 ;  /* 0x0000006300637220 */ /* 0x000fe80000410000 */
[----:B------:R-:W1:Y:S01]  /*39e0*/  MUFU.EX2 R204, R204 ;  /* 0x000000cc00cc7308 */ /* 0x000e620000000800 */
[----:B---3--:R-:W-:Y:S01]  /*39f0*/  F2FP.F16.F32.PACK_AB R156, R202, R201 ;  /* 0x000000c9ca9c723e */ /* 0x008fe200000000ff */
[C---:B------:R-:W-:Y:S01]  /*3a00*/  FMUL.FTZ R100, R164.reuse, R100 ;  /* 0x00000064a4647220 */ /* 0x040fe20000410000 */
[----:B------:R-:W-:Y:S01]  /*3a10*/  FMUL.FTZ R101, R164, R101 ;  /* 0x00000065a4657220 */ /* 0x000fe20000410000 */
[C---:B------:R-:W-:Y:S01]  /*3a20*/  FMUL.FTZ R102, R3.reuse, R102 ;  /* 0x0000006603667220 */ /* 0x040fe20000410000 */
[----:B------:R-:W-:Y:S01]  /*3a30*/  FMUL.FTZ R103, R3, R103 ;  /* 0x0000006703677220 */ /* 0x000fe20000410000 */
[--C-:B------:R-:W-:Y:S01]  /*3a40*/  FFMA.FTZ R207, R20, UR4, -R183.reuse ;  /* 0x0000000414cf7c23 */ /* 0x100fe200080108b7 */
[C---:B------:R-:W-:Y:S03]  /*3a50*/  FMUL.FTZ R20, R164.reuse, R148 ;  /* 0x00000094a4147220 */ /* 0x040fe60000410000 */
[----:B------:R-:W-:Y:S01]  /*3a60*/  MUFU.EX2 R205, R205 ;  /* 0x000000cd00cd7308 */ /* 0x000fe20000000800 */
[----:B------:R-:W-:Y:S01]  /*3a70*/  FFMA.FTZ R208, R21, UR4, -R183 ;  /* 0x0000000415d07c23 */ /* 0x000fe200080108b7 */
[----:B------:R-:W-:Y:S01]  /*3a80*/  FMUL.FTZ R21, R164, R149 ;  /* 0x00000095a4157220 */ /* 0x000fe20000410000 */
[--C-:B------:R-:W-:Y:S01]  /*3a90*/  FFMA.FTZ R209, R22, UR4, -R182.reuse ;  /* 0x0000000416d17c23 */ /* 0x100fe200080108b6 */
[----:B------:R-:W-:Y:S01]  /*3aa0*/  FMUL.FTZ R22, R3, R150 ;  /* 0x0000009603167220 */ /* 0x000fe20000410000 */
[--C-:B------:R-:W-:Y:S01]  /*3ab0*/  FFMA.FTZ R210, R23, UR4, -R182.reuse ;  /* 0x0000000417d27c23 */ /* 0x100fe200080108b6 */
[----:B------:R-:W-:Y:S01]  /*3ac0*/  FMUL.FTZ R23, R3, R151 ;  /* 0x0000009703177220 */ /* 0x000fe20000410000 */
[--C-:B------:R-:W-:Y:S03]  /*3ad0*/  FFMA.FTZ R241, R24, UR4, -R181.reuse ;  /* 0x0000000418f17c23 */ /* 0x100fe600080108b5 */
[----:B------:R-:W2:Y:S01]  /*3ae0*/  MUFU.EX2 R206, R206 ;  /* 0x000000ce00ce7308 */ /* 0x000ea20000000800 */
[----:B-1----:R-:W-:Y:S01]  /*3af0*/  F2FP.F16.F32.PACK_AB R157, R204, R203 ;  /* 0x000000cbcc9d723e */ /* 0x002fe200000000ff */
[----:B------:R-:W-:Y:S01]  /*3b00*/  LDSM.16.MT88.4 R148, [R212+0xb000] ;  /* 0x00b00000d494783b */ /* 0x000fe20000004200 */
[C---:B------:R-:W-:Y:S01]  /*3b10*/  FMUL.FTZ R24, R2.reuse, R144 ;  /* 0x0000009002187220 */ /* 0x040fe20000410000 */
[--C-:B------:R-:W-:Y:S01]  /*3b20*/  FFMA.FTZ R242, R25, UR4, -R181.reuse ;  /* 0x0000000419f27c23 */ /* 0x100fe200080108b5 */
[----:B------:R-:W-:Y:S01]  /*3b30*/  FMUL.FTZ R25, R2, R145 ;  /* 0x0000009102197220 */ /* 0x000fe20000410000 */
[C---:B------:R-:W-:Y:S01]  /*3b40*/  FMUL.FTZ R132, R164.reuse, R132 ;  /* 0x00000084a4847220 */ /* 0x040fe20000410000 */
[----:B------:R-:W-:Y:S03]  /*3b50*/  FMUL.FTZ R133, R164, R133 ;  /* 0x00000085a4857220 */ /* 0x000fe60000410000 */
[----:B------:R-:W-:Y:S01]  /*3b60*/  MUFU.EX2 R14, R14 ;  /* 0x0000000e000e7308 */ /* 0x000fe20000000800 */
[C---:B------:R-:W-:Y:S01]  /*3b70*/  FMUL.FTZ R134, R3.reuse, R134 ;  /* 0x0000008603867220 */ /* 0x040fe20000410000 */
[----:B------:R-:W-:Y:S01]  /*3b80*/  LDSM.16.MT88.4 R144, [R218+0xa800] ;  /* 0x00a80000da90783b */ /* 0x000fe20000004200 */
[----:B------:R-:W-:Y:S01]  /*3b90*/  FMUL.FTZ R135, R3, R135 ;  /* 0x0000008703877220 */ /* 0x000fe20000410000 */
[--C-:B------:R-:W-:Y:S01]  /*3ba0*/  FFMA.FTZ R211, R34, UR4, -R182.reuse ;  /* 0x0000000422d37c23 */ /* 0x100fe200080108b6 */
[----:B------:R-:W-:Y:S01]  /*3bb0*/  FFMA.FTZ R182, R35, UR4, -R182 ;  /* 0x0000000423b67c23 */ /* 0x000fe200080108b6 */
[C---:B------:R-:W-:Y:S01]  /*3bc0*/  FMUL.FTZ R136, R2.reuse, R136 ;  /* 0x0000008802887220 */ /* 0x040fe20000410000 */
[----:B------:R-:W-:Y:S03]  /*3bd0*/  FMUL.FTZ R137, R2, R137 ;  /* 0x0000008902897220 */ /* 0x000fe60000410000 */
[----:B------:R-:W1:Y:S01]  /*3be0*/  MUFU.EX2 R15, R15 ;  /* 0x0000000f000f7308 */ /* 0x000e620000000800 */
[----:B--2---:R-:W-:Y:S01]  /*3bf0*/  F2FP.F16.F32.PACK_AB R158, R206, R205 ;  /* 0x000000cdce9e723e */ /* 0x004fe200000000ff */
[C---:B------:R-:W-:Y:S01]  /*3c00*/  FMUL.FTZ R138, R0.reuse, R138 ;  /* 0x0000008a008a7220 */ /* 0x040fe20000410000 */
[----:B------:R-:W-:Y:S01]  /*3c10*/  FMUL.FTZ R139, R0, R139 ;  /* 0x0000008b008b7220 */ /* 0x000fe20000410000 */
[--C-:B------:R-:W-:Y:S01]  /*3c20*/  FFMA.FTZ R245, R28, UR4, -R181.reuse ;  /* 0x000000041cf57c23 */ /* 0x100fe200080108b5 */
[----:B------:R-:W-:Y:S01]  /*3c30*/  FFMA.FTZ R181, R29, UR4, -R181 ;  /* 0x000000041db57c23 */ /* 0x000fe200080108b5 */
[C---:B------:R-:W-:Y:S01]  /*3c40*/  FMUL.FTZ R28, R164.reuse, R140 ;  /* 0x0000008ca41c7220 */ /* 0x040fe20000410000 */
[C---:B------:R-:W-:Y:S03]  /*3c50*/  FMUL.FTZ R29, R164.reuse, R141 ;  /* 0x0000008da41d7220 */ /* 0x040fe60000410000 */
[----:B------:R-:W-:Y:S01]  /*3c60*/  MUFU.EX2 R240, R182 ;  /* 0x000000b600f07308 */ /* 0x000fe20000000800 */
[C---:B------:R-:W-:Y:S01]  /*3c70*/  FMUL.FTZ R30, R3.reuse, R142 ;  /* 0x0000008e031e7220 */ /* 0x040fe20000410000 */
[C---:B------:R-:W-:Y:S01]  /*3c80*/  FMUL.FTZ R31, R3.reuse, R143 ;  /* 0x0000008f031f7220 */ /* 0x040fe20000410000 */
[C---:B------:R-:W-:Y:S01]  /*3c90*/  FMUL.FTZ R104, R164.reuse, R104 ;  /* 0x00000068a4687220 */ /* 0x040fe20000410000 */
[C---:B------:R-:W-:Y:S01]  /*3ca0*/  FMUL.FTZ R105, R164.reuse, R105 ;  /* 0x00000069a4697220 */ /* 0x040fe20000410000 */
[C---:B------:R-:W-:Y:S01]  /*3cb0*/  FMUL.FTZ R106, R3.reuse, R106 ;  /* 0x0000006a036a7220 */ /* 0x040fe20000410000 */
[----:B------:R-:W-:Y:S01]  /*3cc0*/  FMUL.FTZ R107, R3, R107 ;  /* 0x0000006b036b7220 */ /* 0x000fe20000410000 */
[C---:B------:R-:W-:Y:S03]  /*3cd0*/  FMUL.FTZ R116, R164.reuse, R116 ;  /* 0x00000074a4747220 */ /* 0x040fe60000410000 */
[----:B------:R-:W-:Y:S01]  /*3ce0*/  MUFU.EX2 R246, R181 ;  /* 0x000000b500f67308 */ /* 0x000fe20000000800 */
[----:B-1----:R-:W-:Y:S01]  /*3cf0*/  F2FP.F16.F32.PACK_AB R159, R15, R14 ;  /* 0x0000000e0f9f723e */ /* 0x002fe200000000ff */
[C---:B------:R-:W-:Y:S01]  /*3d00*/  FMUL.FTZ R117, R164.reuse, R117 ;  /* 0x00000075a4757220 */ /* 0x040fe20000410000 */
[C---:B------:R-:W-:Y:S01]  /*3d10*/  FMUL.FTZ R118, R3.reuse, R118 ;  /* 0x0000007603767220 */ /* 0x040fe20000410000 */
[C---:B------:R-:W-:Y:S01]  /*3d20*/  FMUL.FTZ R119, R3.reuse, R119 ;  /* 0x0000007703777220 */ /* 0x040fe20000410000 */
[C---:B------:R-:W-:Y:S01]  /*3d30*/  FMUL.FTZ R128, R164.reuse, R128 ;  /* 0x00000080a4807220 */ /* 0x040fe20000410000 */
[----:B------:R-:W-:Y:S01]  /*3d40*/  FMUL.FTZ R129, R164, R129 ;  /* 0x00000081a4817220 */ /* 0x000fe20000410000 */
[C---:B------:R-:W-:Y:S01]  /*3d50*/  FMUL.FTZ R130, R3.reuse, R130 ;  /* 0x0000008203827220 */ /* 0x040fe20000410000 */
[C---:B------:R-:W-:Y:S02]  /*3d60*/  HMMA.16816.F32 R8, R156.reuse, R172, R8 ;  /* 0x000000ac9c08723c */ /* 0x040fe40000001808 */
[----:B------:R-:W-:Y:S02]  /*3d70*/  MUFU.EX2 R207, R207 ;  /* 0x000000cf00cf7308 */ /* 0x000fe40000000800 */
[C---:B------:R-:W-:Y:S01]  /*3d80*/  FMUL.FTZ R131, R3.reuse, R131 ;  /* 0x0000008303837220 */ /* 0x040fe20000410000 */
[C---:B------:R-:W-:Y:S01]  /*3d90*/  FMUL.FTZ R108, R2.reuse, R108 ;  /* 0x0000006c026c7220 */ /* 0x040fe20000410000 */
[----:B------:R-:W-:Y:S01]  /*3da0*/  FMUL.FTZ R109, R2, R109 ;  /* 0x0000006d026d7220 */ /* 0x000fe20000410000 */
[C---:B------:R-:W-:Y:S01]  /*3db0*/  FMUL.FTZ R110, R0.reuse, R110 ;  /* 0x0000006e006e7220 */ /* 0x040fe20000410000 */
[-C--:B------:R-:W-:Y:S04]  /*3dc0*/  HMMA.16816.F32 R16, R156, R174.reuse, R16 ;  /* 0x000000ae9c10723c */ /* 0x080fe80000001810 */
[----:B------:R-:W1:Y:S01]  /*3dd0*/  MUFU.EX2 R208, R208 ;  /* 0x000000d000d07308 */ /* 0x000e620000000800 */
[----:B------:R-:W-:Y:S01]  /*3de0*/  FMUL.FTZ R111, R0, R111 ;  /* 0x0000006f006f7220 */ /* 0x000fe20000410000 */
[C---:B------:R-:W-:Y:S01]  /*3df0*/  FMUL.FTZ R112, R2.reuse, R112 ;  /* 0x0000007002707220 */ /* 0x040fe20000410000 */
[----:B------:R-:W-:Y:S01]  /*3e00*/  FMUL.FTZ R113, R2, R113 ;  /* 0x0000007102717220 */ /* 0x000fe20000410000 */
[C---:B------:R-:W-:Y:S01]  /*3e10*/  FMUL.FTZ R114, R0.reuse, R114 ;  /* 0x0000007200727220 */ /* 0x040fe20000410000 */
[----:B------:R-:W-:Y:S01]  /*3e20*/  FMUL.FTZ R115, R0, R115 ;  /* 0x0000007300737220 */ /* 0x000fe20000410000 */
[C---:B------:R-:W-:Y:S01]  /*3e30*/  HMMA.16816.F32 R36, R160.reuse, R174, R36 ;  /* 0x000000aea024723c */ /* 0x040fe20000001824 */
[----:B------:R-:W2:Y:S03]  /*3e40*/  LDSM.16.MT88.4 R172, [R212+0xa000] ;  /* 0x00a00000d4ac783b */ /* 0x000ea60000004200 */
[----:B------:R-:W-:Y:S01]  /*3e50*/  MUFU.EX2 R209, R209 ;  /* 0x000000d100d17308 */ /* 0x000fe20000000800 */
[C---:B------:R-:W-:Y:S01]  /*3e60*/  FMUL.FTZ R124, R2.reuse, R124 ;  /* 0x0000007c027c7220 */ /* 0x040fe20000410000 */
[----:B------:R-:W-:Y:S01]  /*3e70*/  FMUL.FTZ R125, R2, R125 ;  /* 0x0000007d027d7220 */ /* 0x000fe20000410000 */
[C---:B------:R-:W-:Y:S01]  /*3e80*/  FMUL.FTZ R126, R0.reuse, R126 ;  /* 0x0000007e007e7220 */ /* 0x040fe20000410000 */
[----:B------:R-:W-:Y:S01]  /*3e90*/  FMUL.FTZ R127, R0, R127 ;  /* 0x0000007f007f7220 */ /* 0x000fe20000410000 */
[-C--:B------:R-:W-:Y:S05]  /*3ea0*/  HMMA.16816.F32 R40, R160, R176.reuse, R40 ;  /* 0x000000b0a028723c */ /* 0x080fea0000001828 */
[----:B------:R-:W3:Y:S01]  /*3eb0*/  MUFU.EX2 R210, R210 ;  /* 0x000000d200d27308 */ /* 0x000ee20000000800 */
[----:B-1----:R-:W-:Y:S01]  /*3ec0*/  F2FP.F16.F32.PACK_AB R140, R208, R207 ;  /* 0x000000cfd08c723e */ /* 0x002fe200000000ff */
[C---:B------:R-:W-:Y:S01]  /*3ed0*/  FMUL.FTZ R120, R2.reuse, R120 ;  /* 0x0000007802787220 */ /* 0x040fe20000410000 */
[----:B------:R-:W-:Y:S01]  /*3ee0*/  FMUL.FTZ R121, R2, R121 ;  /* 0x0000007902797220 */ /* 0x000fe20000410000 */
[C---:B------:R-:W-:Y:S01]  /*3ef0*/  FMUL.FTZ R122, R0.reuse, R122 ;  /* 0x0000007a007a7220 */ /* 0x040fe20000410000 */
[----:B------:R-:W-:Y:S01]  /*3f00*/  FMUL.FTZ R123, R0, R123 ;  /* 0x0000007b007b7220 */ /* 0x000fe20000410000 */
[C---:B------:R-:W-:Y:S04]  /*3f10*/  HMMA.16816.F32 R44, R156.reuse, R176, R44 ;  /* 0x000000b09c2c723c */ /* 0x040fe8000000182c */
[----:B------:R-:W1:Y:S01]  /*3f20*/  MUFU.EX2 R211, R211 ;  /* 0x000000d300d37308 */ /* 0x000e620000000800 */
[----:B------:R-:W-:Y:S01]  /*3f30*/  FFMA.FTZ R169, R164, R239, R169 ;  /* 0x000000efa4a97223 */ /* 0x000fe200000100a9 */
[----:B------:R-:W-:Y:S01]  /*3f40*/  ISETP.GT.AND P0, PT, R234, RZ, PT ;  /* 0x000000ffea00720c */ /* 0x000fe20003f04270 */
[----:B------:R-:W-:Y:S01]  /*3f50*/  FFMA.FTZ R196, R3, R236, R196 ;  /* 0x000000ec03c47223 */ /* 0x000fe200000100c4 */
[----:B------:R-:W-:Y:S01]  /*3f60*/  FFMA.FTZ R201, R2, R237, R201 ;  /* 0x000000ed02c97223 */ /* 0x000fe200000100c9 */
[-C--:B------:R-:W-:Y:S05]  /*3f70*/  HMMA.16816.F32 R48, R156, R178.reuse, R48 ;  /* 0x000000b29c30723c */ /* 0x080fea0000001830 */
[----:B------:R-:W-:Y:S01]  /*3f80*/  MUFU.EX2 R241, R241 ;  /* 0x000000f100f17308 */ /* 0x000fe20000000800 */
[----:B---3--:R-:W-:Y:S01]  /*3f90*/  F2FP.F16.F32.PACK_AB R141, R210, R209 ;  /* 0x000000d1d28d723e */ /* 0x008fe200000000ff */
[----:B------:R-:W-:Y:S01]  /*3fa0*/  FFMA.FTZ R203, R0, R235, R203 ;  /* 0x000000eb00cb7223 */ /* 0x000fe200000100cb */
[----:B------:R-:W-:Y:S01]  /*3fb0*/  IADD3 R234, PT, PT, R234, -0x1, RZ ;  /* 0xffffffffeaea7810 */ /* 0x000fe20007ffe0ff */
[----:B------:R-:W-:Y:S01]  /*3fc0*/  FADD.FTZ R170, R170, R169 ;  /* 0x000000a9aaaa7221 */ /* 0x000fe20000010000 */
[----:B------:R-:W-:Y:S01]  /*3fd0*/  FADD.FTZ R196, R171, R196 ;  /* 0x000000c4abc47221 */ /* 0x000fe20000010000 */
[C---:B------:R-:W-:Y:S01]  /*3fe0*/  HMMA.16816.F32 R52, R160.reuse, R178, R52 ;  /* 0x000000b2a034723c */ /* 0x040fe20000001834 */
[----:B------:R-:W-:Y:S03]  /*3ff0*/  LDSM.16.MT88.4 R176, [R214+0xa800] ;  /* 0x00a80000d6b0783b */ /* 0x000fe60000004200 */
[----:B------:R-:W-:Y:S01]  /*4000*/  MUFU.EX2 R242, R242 ;  /* 0x000000f200f27308 */ /* 0x000fe20000000800 */
[----:B-1----:R-:W-:Y:S01]  /*4010*/  F2FP.F16.F32.PACK_AB R143, R240, R211 ;  /* 0x000000d3f08f723e */ /* 0x002fe200000000ff */
[----:B------:R-:W-:Y:S01]  /*4020*/  FADD.FTZ R202, R202, R201 ;  /* 0x000000c9caca7221 */ /* 0x000fe20000010000 */
[----:B------:R-:W-:Y:S01]  /*4030*/  MOV R0, R165 ;  /* 0x000000a500007202 */ /* 0x000fe20000000f00 */
[----:B------:R-:W-:Y:S01]  /*4040*/  FADD.FTZ R203, R204, R203 ;  /* 0x000000cbcccb7221 */ /* 0x000fe20000010000 */
[-C--:B----4-:R-:W-:Y:S05]  /*4050*/  HMMA.16816.F32 R56, R160, R152.reuse, R56 ;  /* 0x00000098a038723c */ /* 0x090fea0000001838 */
[----:B------:R-:W-:Y:S01]  /*4060*/  MUFU.EX2 R243, R243 ;  /* 0x000000f300f37308 */ /* 0x000fe20000000800 */
[----:B------:R-:W-:Y:S01]  /*4070*/  FADD.FTZ R197, R197, R170 ;  /* 0x000000aac5c57221 */ /* 0x000fe20000010000 */
[----:B------:R-:W-:Y:S01]  /*4080*/  FADD.FTZ R199, R199, R196 ;  /* 0x000000c4c7c77221 */ /* 0x000fe20000010000 */
[----:B------:R-:W-:Y:S01]  /*4090*/  FADD.FTZ R205, R205, R202 ;  /* 0x000000cacdcd7221 */ /* 0x000fe20000010000 */
[----:B------:R-:W-:Y:S01]  /*40a0*/  FADD.FTZ R14, R14, R203 ;  /* 0x000000cb0e0e7221 */ /* 0x000fe20000010000 */
[----:B------:R-:W-:Y:S01]  /*40b0*/  FADD.FTZ R198, R198, R197 ;  /* 0x000000c5c6c67221 */ /* 0x000fe20000010000 */
[C---:B------:R-:W-:Y:S04]  /*40c0*/  HMMA.16816.F32 R60, R156.reuse, R152, R60 ;  /* 0x000000989c3c723c */ /* 0x040fe8000000183c */
[----:B------:R-:W1:Y:S01]  /*40d0*/  MUFU.EX2 R244, R244 ;  /* 0x000000f400f47308 */ /* 0x000e620000000800 */
[----:B------:R-:W-:Y:S01]  /*40e0*/  FADD.FTZ R200, R200, R199 ;  /* 0x000000c7c8c87221 */ /* 0x000fe20000010000 */
[----:B------:R-:W-:Y:S01]  /*40f0*/  FADD.FTZ R206, R206, R205 ;  /* 0x000000cdcece7221 */ /* 0x000fe20000010000 */
[----:B------:R-:W-:Y:S01]  /*4100*/  FADD.FTZ R14, R15, R14 ;  /* 0x0000000e0f0e7221 */ /* 0x000fe20000010000 */
[----:B------:R-:W-:Y:S01]  /*4110*/  FADD.FTZ R207, R207, R198 ;  /* 0x000000c6cfcf7221 */ /* 0x000fe20000010000 */
[-C--:B------:R-:W-:Y:S05]  /*4120*/  HMMA.16816.F32 R64, R156, R154.reuse, R64 ;  /* 0x0000009a9c40723c */ /* 0x080fea0000001840 */
[----:B------:R-:W3:Y:S01]  /*4130*/  MUFU.EX2 R245, R245 ;  /* 0x000000f500f57308 */ /* 0x000ee20000000800 */
[----:B------:R-:W-:Y:S01]  /*4140*/  FADD.FTZ R209, R209, R200 ;  /* 0x000000c8d1d17221 */ /* 0x000fe20000010000 */
[----:B------:R-:W-:Y:S01]  /*4150*/  FADD.FTZ R208, R208, R207 ;  /* 0x000000cfd0d07221 */ /* 0x000fe20000010000 */
[----:B------:R-:W-:Y:S02]  /*4160*/  MOV R3, R166 ;  /* 0x000000a600037202 */ /* 0x000fe40000000f00 */
[----:B------:R-:W-:Y:S01]  /*4170*/  FADD.FTZ R210, R210, R209 ;  /* 0x000000d1d2d27221 */ /* 0x000fe20000010000 */
[C---:B------:R-:W-:Y:S01]  /*4180*/  HMMA.16816.F32 R68, R160.reuse, R154, R68 ;  /* 0x0000009aa044723c */ /* 0x040fe20000001844 */
[----:B------:R-:W4:Y:S03]  /*4190*/  LDSM.16.MT88.4 R152, [R218+0xb000] ;  /* 0x00b00000da98783b */ /* 0x000f260000004200 */
[----:B------:R-:W-:Y:S01]  /*41a0*/  MUFU.EX2 R248, R248 ;  /* 0x000000f800f87308 */ /* 0x000fe20000000800 */
[----:B------:R-:W-:Y:S01]  /*41b0*/  FADD.FTZ R211, R211, R210 ;  /* 0x000000d2d3d37221 */ /* 0x000fe20000010000 */
[----:B------:R-:W-:Y:S02]  /*41c0*/  MOV R2, R167 ;  /* 0x000000a700027202 */ /* 0x000fe40000000f00 */
[----:B------:R-:W-:Y:S01]  /*41d0*/  MOV R169, R168 ;  /* 0x000000a800a97202 */ /* 0x000fe20000000f00 */
[-C--:B--2---:R-:W-:Y:S05]  /*41e0*/  HMMA.16816.F32 R72, R160, R172.reuse, R72 ;  /* 0x000000aca048723c */ /* 0x084fea0000001848 */
[----:B------:R-:W2:Y:S01]  /*41f0*/  MUFU.EX2 R247, R247 ;  /* 0x000000f700f77308 */ /* 0x000ea20000000800 */
[----:B------:R-:W-:Y:S02]  /*4200*/  FADD.FTZ R236, R240, R211 ;  /* 0x000000d3f0ec7221 */ /* 0x000fe40000010000 */
[C---:B------:R-:W-:Y:S08]  /*4210*/  HMMA.16816.F32 R76, R156.reuse, R172, R76 ;  /* 0x000000ac9c4c723c */ /* 0x040ff0000000184c */
[-C--:B------:R-:W-:Y:S08]  /*4220*/  HMMA.16816.F32 R80, R156, R174.reuse, R80 ;  /* 0x000000ae9c50723c */ /* 0x080ff00000001850 */
[C---:B------:R-:W-:Y:S01]  /*4230*/  HMMA.16816.F32 R84, R160.reuse, R174, R84 ;  /* 0x000000aea054723c */ /* 0x040fe20000001854 */
[----:B------:R-:W5:Y:S07]  /*4240*/  LDSM.16.MT88.4 R172, [R214+0xb000] ;  /* 0x00b00000d6ac783b */ /* 0x000f6e0000004200 */
[-C--:B----4-:R-:W-:Y:S08]  /*4250*/  HMMA.16816.F32 R88, R160, R152.reuse, R88 ;  /* 0x00000098a058723c */ /* 0x090ff00000001858 */
[C---:B------:R-:W-:Y:S08]  /*4260*/  HMMA.16816.F32 R92, R156.reuse, R152, R92 ;  /* 0x000000989c5c723c */ /* 0x040ff0000000185c */
[-C--:B------:R-:W-:Y:S08]  /*4270*/  HMMA.16816.F32 R96, R156, R154.reuse, R96 ;  /* 0x0000009a9c60723c */ /* 0x080ff00000001860 */
[C---:B------:R-:W-:Y:S01]  /*4280*/  HMMA.16816.F32 R100, R160.reuse, R154, R100 ;  /* 0x0000009aa064723c */ /* 0x040fe20000001864 */
[----:B------:R-:W4:Y:S07]  /*4290*/  LDSM.16.MT88.4 R152, [R213+0xb000] ;  /* 0x00b00000d598783b */ /* 0x000f2e0000004200 */
[-C--:B-----5:R-:W-:Y:S08]  /*42a0*/  HMMA.16816.F32 R104, R160, R172.reuse, R104 ;  /* 0x000000aca068723c */ /* 0x0a0ff00000001868 */
[C---:B------:R-:W-:Y:S04]  /*42b0*/  HMMA.16816.F32 R108, R156.reuse, R172, R108 ;  /* 0x000000ac9c6c723c */ /* 0x040fe8000000186c */
[--C-:B------:R-:W-:Y:S01]  /*42c0*/  FFMA.FTZ R172, R32, UR4, -R183.reuse ;  /* 0x0000000420ac7c23 */ /* 0x100fe200080108b7 */
[----:B------:R-:W-:Y:S01]  /*42d0*/  FFMA.FTZ R183, R33, UR4, -R183 ;  /* 0x0000000421b77c23 */ /* 0x000fe200080108b7 */
[C---:B-1----:R-:W-:Y:S01]  /*42e0*/  F2FP.F16.F32.PACK_AB R173, R244.reuse, R243 ;  /* 0x000000f3f4ad723e */ /* 0x042fe200000000ff */
[----:B------:R-:W-:Y:S01]  /*42f0*/  FADD.FTZ R243, R243, R14 ;  /* 0x0000000ef3f37221 */ /* 0x000fe20000010000 */
[-C--:B------:R-:W-:Y:S01]  /*4300*/  HMMA.16816.F32 R112, R156, R174.reuse, R112 ;  /* 0x000000ae9c70723c */ /* 0x080fe20000001870 */
[----:B------:R1:W-:Y:S02]  /*4310*/  MUFU.EX2 R238, R183 ;  /* 0x000000b700ee7308 */ /* 0x0003e40000000800 */
[----:B------:R-:W-:Y:S05]  /*4320*/  FADD.FTZ R243, R244, R243 ;  /* 0x000000f3f4f37221 */ /* 0x000fea0000010000 */
[C---:B------:R-:W-:Y:S03]  /*4330*/  HMMA.16816.F32 R20, R160.reuse, R174, R20 ;  /* 0x000000aea014723c */ /* 0x040fe60000001814 */
[----:B------:R-:W5:Y:S01]  /*4340*/  MUFU.EX2 R33, R172 ;  /* 0x000000ac00217308 */ /* 0x000f620000000800 */
[----:B---3--:R-:W-:Y:S02]  /*4350*/  F2FP.F16.F32.PACK_AB R174, R246, R245 ;  /* 0x000000f5f6ae723e */ /* 0x008fe400000000ff */
[C---:B--2---:R-:W-:Y:S01]  /*4360*/  F2FP.F16.F32.PACK_AB R175, R247.reuse, R248 ;  /* 0x000000f8f7af723e */ /* 0x044fe200000000ff */
[----:B------:R-:W-:Y:S01]  /*4370*/  FADD.FTZ R248, R248, R243 ;  /* 0x000000f3f8f87221 */ /* 0x000fe20000010000 */
[-C--:B----4-:R-:W-:Y:S01]  /*4380*/  HMMA.16816.F32 R116, R160, R152.reuse, R116 ;  /* 0x00000098a074723c */ /* 0x090fe20000001874 */
[----:B-1----:R-:W1:Y:S02]  /*4390*/  LDSM.16.MT88.4 R180, [R213+0xa800] ;  /* 0x00a80000d5b4783b */ /* 0x002e640000004200 */
[----:B------:R-:W-:Y:S05]  /*43a0*/  FADD.FTZ R235, R247, R248 ;  /* 0x000000f8f7eb7221 */ /* 0x000fea0000010000 */
[C---:B------:R-:W-:Y:S04]  /*43b0*/  HMMA.16816.F32 R120, R156.reuse, R152, R120 ;  /* 0x000000989c78723c */ /* 0x040fe80000001878 */
[----:B-----5:R-:W-:Y:S01]  /*43c0*/  F2FP.F16.F32.PACK_AB R142, R238, R33 ;  /* 0x00000021ee8e723e */ /* 0x020fe200000000ff */
[----:B------:R-:W-:Y:S01]  /*43d0*/  FADD.FTZ R33, R33, R208 ;  /* 0x000000d021217221 */ /* 0x000fe20000010000 */
[C---:B------:R-:W-:Y:S01]  /*43e0*/  F2FP.F16.F32.PACK_AB R172, R242.reuse, R241 ;  /* 0x000000f1f2ac723e */ /* 0x040fe200000000ff */
[----:B------:R-:W-:Y:S01]  /*43f0*/  FADD.FTZ R241, R241, R206 ;  /* 0x000000cef1f17221 */ /* 0x000fe20000010000 */
[-C--:B------:R-:W-:Y:S03]  /*4400*/  HMMA.16816.F32 R124, R156, R154.reuse, R124 ;  /* 0x0000009a9c7c723c */ /* 0x080fe6000000187c */
[----:B------:R-:W-:Y:S01]  /*4410*/  FADD.FTZ R242, R242, R241 ;  /* 0x000000f1f2f27221 */ /* 0x000fe20000010000 */
[----:B------:R-:W-:Y:S03]  /*4420*/  FADD.FTZ R239, R238, R33 ;  /* 0x00000021eeef7221 */ /* 0x000fe60000010000 */
[----:B------:R-:W-:Y:S01]  /*4430*/  FADD.FTZ R237, R245, R242 ;  /* 0x000000f2f5ed7221 */ /* 0x000fe20000010000 */
[C---:B------:R-:W-:Y:S04]  /*4440*/  HMMA.16816.F32 R128, R160.reuse, R154, R128 ;  /* 0x0000009aa080723c */ /* 0x040fe80000001880 */
[----:B------:R-:W-:Y:S04]  /*4450*/  FADD.FTZ R237, R246, R237 ;  /* 0x000000edf6ed7221 */ /* 0x000fe80000010000 */
[-C--:B------:R-:W-:Y:S08]  /*4460*/  HMMA.16816.F32 R132, R160, R148.reuse, R132 ;  /* 0x00000094a084723c */ /* 0x080ff00000001884 */
[C---:B------:R-:W-:Y:S08]  /*4470*/  HMMA.16816.F32 R24, R156.reuse, R148, R24 ;  /* 0x000000949c18723c */ /* 0x040ff00000001818 */
[-C--:B------:R-:W-:Y:S08]  /*4480*/  HMMA.16816.F32 R136, R156, R150.reuse, R136 ;  /* 0x000000969c88723c */ /* 0x080ff00000001888 */
[----:B------:R-:W-:Y:S01]  /*4490*/  HMMA.16816.F32 R28, R160, R150, R28 ;  /* 0x00000096a01c723c */ /* 0x000fe2000000181c */
[----:B------:R-:W2:Y:S07]  /*44a0*/  LDSM.16.MT88.4 R148, [R218+0xb800] ;  /* 0x00b80000da94783b */ /* 0x000eae0000004200 */
[-C--:B------:R-:W-:Y:S01]  /*44b0*/  HMMA.16816.F32 R160, R140, R144.reuse, R4 ;  /* 0x000000908ca0723c */ /* 0x080fe20000001804 */
[----:B------:R-:W3:Y:S07]  /*44c0*/  LDSM.16.MT88.4 R4, [R212+0xb800] ;  /* 0x00b80000d404783b */ /* 0x000eee0000004200 */
        /* <DEDUP_REMOVED lines=28> */
[C---:B------:R-:W-:Y:S08]  /*4690*/  HMMA.16816.F32 R144, R172.reuse, R4, R24 ;  /* 0x00000004ac90723c */ /* 0x040ff00000001818 */
[-C--:B------:R-:W-:Y:S08]  /*46a0*/  HMMA.16816.F32 R136, R172, R6.reuse, R136 ;  /* 0x00000006ac88723c */ /* 0x080ff00000001888 */
[----:B------:R-:W-:Y:S01]  /*46b0*/  HMMA.16816.F32 R140, R140, R6, R28 ;  /* 0x000000068c8c723c */ /* 0x000fe2000000181c */
[----:B------:R-:W-:Y:S08]  /*46c0*/  @!UPT UIADD3 URZ, UPT, UPT, URZ, URZ, URZ ;  /* 0x000000fffffff290 */ /* 0x000ff0000fffe0ff */
[----:B------:R-:W-:Y:S11]  /*46d0*/  @P0 BRA `(.L_x_1088) ;  /* 0xffffffe000240947 */ /* 0x000ff6000383ffff */
.L_x_1087:
[----:B------:R-:W1:Y:S01]  /*46e0*/  SHFL.BFLY PT, R6, R239, 0x2, 0x1f ;  /* 0x0c401f00ef067f89 */ /* 0x000e6200000e0000 */
[----:B------:R-:W2:Y:S01]  /*46f0*/  S2UR UR4, SR_CgaCtaId ;  /* 0x00000000000479c3 */ /* 0x000ea20000008800 */
[----:B------:R-:W-:Y:S01]  /*4700*/  UMOV UR5, 0x400 ;  /* 0x0000040000057882 */ /* 0x000fe20000000000 */
[----:B------:R-:W-:Y:S01]  /*4710*/  MOV R14, 0x7f800000 ;  /* 0x7f800000000e7802 */ /* 0x000fe20000000f00 */
[----:B------:R-:W3:Y:S01]  /*4720*/  SHFL.BFLY PT, R3, R236, 0x2, 0x1f ;  /* 0x0c401f00ec037f89 */ /* 0x000ee200000e0000 */
[----:B------:R-:W4:Y:S03]  /*4730*/  LDCU.U8 UR9, c[0x0][0x548] ;  /* 0x0000a900ff0977ac */ /* 0x000f260008000000 */
[----:B------:R-:W5:Y:S01]  /*4740*/  SHFL.BFLY PT, R2, R237, 0x2, 0x1f ;  /* 0x0c401f00ed027f89 */ /* 0x000f6200000e0000 */
[----:B------:R-:W4:Y:S01]  /*4750*/  S2UR UR8, SR_CTAID.Y ;  /* 0x00000000000879c3 */ /* 0x000f220000002600 */
[----:B------:R-:W3:Y:S02]  /*4760*/  LDCU UR6, c[0x0][0x434] ;  /* 0x00008680ff0677ac */ /* 0x000ee40008000800 */
[----:B------:R-:W4:Y:S01]  /*4770*/  SHFL.BFLY PT, R12, R235, 0x2, 0x1f ;  /* 0x0c401f00eb0c7f89 */ /* 0x000f2200000e0000 */
[----:B------:R-:W4:Y:S04]  /*4780*/  S2R R0, SR_TID.X ;  /* 0x0000000000007919 */ /* 0x000f280000002100 */
[----:B------:R-:W4:Y:S01]  /*4790*/  S2UR UR7, SR_CTAID.Z ;  /* 0x00000000000779c3 */ /* 0x000f220000002700 */
[----:B-1----:R-:W-:Y:S01]  /*47a0*/  FADD.FTZ R6, R6, R239 ;  /* 0x000000ef06067221 */ /* 0x002fe20000010000 */
[----:B--2---:R-:W-:Y:S01]  /*47b0*/  ULEA UR4, UR4, UR5, 0x18 ;  /* 0x0000000504047291 */ /* 0x004fe2000f8ec0ff */
[----:B---3--:R-:W-:-:S03]  /*47c0*/  FADD.FTZ R3, R3, R236 ;  /* 0x000000ec03037221 */ /* 0x008fc60000010000 */
[----:B------:R-:W1:Y:S01]  /*47d0*/  SHFL.BFLY PT, R5, R6, 0x1, 0x1f ;  /* 0x0c201f0006057f89 */ /* 0x000e6200000e0000 */
[----:B-----5:R-:W-:-:S03]  /*47e0*/  FADD.FTZ R2, R2, R237 ;  /* 0x000000ed02027221 */ /* 0x020fc60000010000 */
[----:B------:R-:W2:Y:S01]  /*47f0*/  SHFL.BFLY PT, R4, R3, 0x1, 0x1f ;  /* 0x0c201f0003047f89 */ /* 0x000ea200000e0000 */
[----:B----4-:R-:W-:-:S03]  /*4800*/  FADD.FTZ R12, R12, R235 ;  /* 0x000000eb0c0c7221 */ /* 0x010fc60000010000 */
[----:B------:R-:W3:Y:S04]  /*4810*/  SHFL.BFLY PT, R13, R2, 0x1, 0x1f ;  /* 0x0c201f00020d7f89 */ /* 0x000ee800000e0000 */
[----:B------:R-:W4:Y:S01]  /*4820*/  SHFL.BFLY PT, R11, R12, 0x1, 0x1f ;  /* 0x0c201f000c0b7f89 */ /* 0x000f2200000e0000 */
[C---:B------:R-:W-:Y:S02]  /*4830*/  SHF.L.U32 R7, R0.reuse, 0x1, RZ ;  /* 0x0000000100077819 */ /* 0x040fe400000006ff */
[C---:B------:R-:W-:Y:S02]  /*4840*/  SHF.L.U32 R8, R0.reuse, 0x4, RZ ;  /* 0x0000000400087819 */ /* 0x040fe400000006ff */
[----:B------:R-:W-:Y:S01]  /*4850*/  SHF.L.U32 R16, R0, 0x3, RZ ;  /* 0x0000000300107819 */ /* 0x000fe200000006ff */
[----:B-1----:R-:W-:Y:S01]  /*4860*/  FADD.FTZ R5, R6, R5 ;  /* 0x0000000506057221 */ /* 0x002fe20000010000 */
[----:B------:R-:W-:-:S02]  /*4870*/  LOP3.LUT R6, R7, 0x6, RZ, 0xc0, !PT ;  /* 0x0000000607067812 */ /* 0x000fc400078ec0ff */
[----:B------:R-:W-:Y:S01]  /*4880*/  LOP3.LUT R8, R8, 0x1c0, RZ, 0xc0, !PT ;  /* 0x000001c008087812 */ /* 0x000fe200078ec0ff */
[----:B--2---:R-:W-:Y:S01]  /*4890*/  FADD.FTZ R4, R3, R4 ;  /* 0x0000000403047221 */ /* 0x004fe20000010000 */
[----:B------:R-:W-:Y:S01]  /*48a0*/  SHF.L.U32 R3, R0, 0x5, RZ ;  /* 0x0000000500037819 */ /* 0x000fe200000006ff */
[----:B------:R-:W1:Y:S01]  /*48b0*/  MUFU.RCP R10, R5 ;  /* 0x00000005000a7308 */ /* 0x000e620000001000 */
[----:B------:R-:W-:Y:S01]  /*48c0*/  FSETP.NE.FTZ.AND P6, PT, R5, RZ, PT ;  /* 0x000000ff0500720b */ /* 0x000fe20003fd5000 */
[----:B---3--:R-:W-:Y:S01]  /*48d0*/  FADD.FTZ R13, R2, R13 ;  /* 0x0000000d020d7221 */ /* 0x008fe20000010000 */
[----:B------:R-:W-:Y:S02]  /*48e0*/  LOP3.LUT R3, R6, 0x7c00, R3, 0xf8, !PT ;  /* 0x00007c0006037812 */ /* 0x000fe400078ef803 */
[----:B------:R-:W-:Y:S01]  /*48f0*/  FSETP.NE.FTZ.AND P5, PT, R4, RZ, PT ;  /* 0x000000ff0400720b */ /* 0x000fe20003fb5000 */
[----:B----4-:R-:W-:Y:S01]  /*4900*/  FADD.FTZ R11, R12, R11 ;  /* 0x0000000b0c0b7221 */ /* 0x010fe20000010000 */
[----:B------:R-:W-:Y:S01]  /*4910*/  FSETP.NE.FTZ.AND P1, PT, R13, RZ, PT ;  /* 0x000000ff0d00720b */ /* 0x000fe20003f35000 */
[----:B------:R-:W2:Y:S01]  /*4920*/  MUFU.RCP R2, R13 ;  /* 0x0000000d00027308 */ /* 0x000ea20000001000 */
[----:B------:R-:W-:-:S02]  /*4930*/  LOP3.LUT R8, R8, 0x38, R7, 0xf8, !PT ;  /* 0x0000003808087812 */ /* 0x000fc400078ef807 */
[----:B------:R-:W-:Y:S02]  /*4940*/  FSETP.NE.FTZ.AND P0, PT, R11, RZ, PT ;  /* 0x000000ff0b00720b */ /* 0x000fe40003f15000 */
[----:B------:R-:W-:Y:S02]  /*4950*/  LOP3.LUT R3, R3, R8, RZ, 0xfc, !PT ;  /* 0x0000000803037212 */ /* 0x000fe400078efcff */
[----:B------:R-:W-:Y:S01]  /*4960*/  R2P PR, R0, 0x1c ;  /* 0x0000001c00007804 */ /* 0x000fe20000000000 */
[----:B------:R-:W3:Y:S01]  /*4970*/  MUFU.RCP R6, R11 ;  /* 0x0000000b00067308 */ /* 0x000ee20000001000 */
[----:B-1----:R-:W-:Y:S02]  /*4980*/  FSEL R10, R10, 1, P6 ;  /* 0x3f8000000a0a7808 */ /* 0x002fe40003000000 */
[----:B------:R-:W-:Y:S01]  /*4990*/  LEA R3, R3, UR4, 0x1 ;  /* 0x0000000403037c11 */ /* 0x000fe2000f8e08ff */
[----:B------:R-:W1:Y:S01]  /*49a0*/  LDCU.U8 UR4, c[0x0][0x549] ;  /* 0x0000a920ff0477ac */ /* 0x000e620008000000 */
[----:B------:R-:W-:Y:S01]  /*49b0*/  LOP3.LUT R16, R16, 0x38, RZ, 0xc0, !PT ;  /* 0x0000003810107812 */ /* 0x000fe200078ec0ff */
[C---:B------:R-:W-:Y:S01]  /*49c0*/  FMUL.FTZ R160, R10.reuse, R160 ;  /* 0x000000a00aa07220 */ /* 0x040fe20000410000 */
[----:B------:R-:W-:Y:S01]  /*49d0*/  FMUL.FTZ R161, R10, R161 ;  /* 0x000000a10aa17220 */ /* 0x000fe20000410000 */
[----:B------:R-:W4:Y:S01]  /*49e0*/  MUFU.RCP R9, R4 ;  /* 0x0000000400097308 */ /* 0x000f220000001000 */
        /* <DEDUP_REMOVED lines=73> */
[----:B------:R-:W-:Y:S01]  /*4e80*/  MOV R6, 0x20 ;  /* 0x0000002000067802 */ /* 0x000fe20000000f00 */
[C---:B------:R-:W-:Y:S01]  /*4e90*/  FMUL.FTZ R163, R9.reuse, R163 ;  /* 0x000000a309a37220 */ /* 0x040fe20000410000 */
[C---:B------:R-:W-:Y:S01]  /*4ea0*/  FMUL.FTZ R38, R9.reuse, R38 ;  /* 0x0000002609267220 */ /* 0x040fe20000410000 */
[C---:B------:R-:W-:Y:S01]  /*4eb0*/  FMUL.FTZ R39, R9.reuse, R39 ;  /* 0x0000002709277220 */ /* 0x040fe20000410000 */
[----:B------:R-:W-:Y:S01]  /*4ec0*/  SEL R2, R2, 0xfffffff0, !P2 ;  /* 0xfffffff002027807 */ /* 0x000fe20005000000 */
[C---:B------:R-:W-:Y:S01]  /*4ed0*/  FMUL.FTZ R42, R9.reuse, R42 ;  /* 0x0000002a092a7220 */ /* 0x040fe20000410000 */
[----:B------:R-:W-:Y:S01]  /*4ee0*/  SEL R6, R6, 0xffffffe0, !P3 ;  /* 0xffffffe006067807 */ /* 0x000fe20005800000 */
        /* <DEDUP_REMOVED lines=11> */
[----:B------:R-:W-:Y:S01]  /*4fa0*/  F2FP.F16.F32.PACK_AB R38, R39, R38 ;  /* 0x000000262726723e */ /* 0x000fe200000000ff */
[----:B------:R-:W-:Y:S01]  /*4fb0*/  FMUL.FTZ R59, R9, R59 ;  /* 0x0000003b093b7220 */ /* 0x000fe20000410000 */
[C---:B------:R-:W-:Y:S01]  /*4fc0*/  IADD3 R7, PT, PT, R3.reuse, R2, RZ ;  /* 0x0000000203077210 */ /* 0x040fe20007ffe0ff */
[C---:B------:R-:W-:Y:S01]  /*4fd0*/  FMUL.FTZ R68, R10.reuse, R68 ;  /* 0x000000440a447220 */ /* 0x040fe20000410000 */
[----:B------:R-:W-:Y:S01]  /*4fe0*/  IADD3 R15, PT, PT, R3, R6, RZ ;  /* 0x00000006030f7210 */ /* 0x000fe20007ffe0ff */
[C---:B------:R-:W-:Y:S01]  /*4ff0*/  FMUL.FTZ R69, R10.reuse, R69 ;  /* 0x000000450a457220 */ /* 0x040fe20000410000 */
[----:B------:R-:W-:Y:S01]  /*5000*/  F2FP.F16.F32.PACK_AB R156, R157, R156 ;  /* 0x0000009c9d9c723e */ /* 0x000fe200000000ff */
[----:B------:R-:W-:Y:S01]  /*5010*/  FMUL.FTZ R70, R9, R70 ;  /* 0x0000004609467220 */ /* 0x000fe20000410000 */
        /* <DEDUP_REMOVED lines=10> */
[----:B------:R-:W-:Y:S01]  /*50c0*/  IADD3 R19, PT, PT, R3, 0x40, RZ ;  /* 0x0000004003137810 */ /* 0x000fe20007ffe0ff */
[----:B------:R-:W-:Y:S01]  /*50d0*/  STS [R7], R36 ;  /* 0x0000002407007388 */ /* 0x000fe20000000800 */
[----:B------:R-:W-:Y:S01]  /*50e0*/  F2FP.F16.F32.PACK_AB R52, R53, R52 ;  /* 0x000000343534723e */ /* 0x000fe200000000ff */
[----:B------:R-:W-:Y:S01]  /*50f0*/  FMUL.FTZ R74, R9, R74 ;  /* 0x0000004a094a7220 */ /* 0x000fe20000410000 */
[----:B------:R-:W-:Y:S01]  /*5100*/  F2FP.F16.F32.PACK_AB R54, R55, R54 ;  /* 0x000000363736723e */ /* 0x000fe200000000ff */
[----:B------:R-:W-:Y:S01]  /*5110*/  STS [R7+0x400], R38 ;  /* 0x0004002607007388 */ /* 0x000fe20000000800 */
[----:B------:R-:W-:Y:S01]  /*5120*/  IADD3 R17, PT, PT, R2, R15, RZ ;  /* 0x0000000f02117210 */ /* 0x000fe20007ffe0ff */
[----:B------:R-:W-:Y:S01]  /*5130*/  FMUL.FTZ R75, R9, R75 ;  /* 0x0000004b094b7220 */ /* 0x000fe20000410000 */
[----:B------:R-:W-:Y:S01]  /*5140*/  @P4 IADD3 R19, PT, PT, R3, -0x40, RZ ;  /* 0xffffffc003134810 */ /* 0x000fe20007ffe0ff */
        /* <DEDUP_REMOVED lines=8> */
[C---:B------:R-:W-:Y:S01]  /*51d0*/  FMUL.FTZ R86, R9.reuse, R86 ;  /* 0x0000005609567220 */ /* 0x040fe20000410000 */
        /* <DEDUP_REMOVED lines=9> */
[-C--:B------:R-:W-:Y:S01]  /*5270*/  IADD3 R21, PT, PT, R2, R19.reuse, RZ ;  /* 0x0000001302157210 */ /* 0x080fe20007ffe0ff */
[----:B------:R-:W-:Y:S01]  /*5280*/  STS [R15], R40 ;  /* 0x000000280f007388 */ /* 0x000fe20000000800 */
[----:B------:R-:W-:Y:S01]  /*5290*/  IADD3 R23, PT, PT, R6, R19, RZ ;  /* 0x0000001306177210 */ /* 0x000fe20007ffe0ff */
        /* <DEDUP_REMOVED lines=9> */
[C---:B------:R-:W-:Y:S01]  /*5330*/  FMUL.FTZ R101, R10.reuse, R101 ;  /* 0x000000650a657220 */ /* 0x040fe20000410000 */
[----:B------:R-:W-:Y:S01]  /*5340*/  STS [R17+0x400], R54 ;  /* 0x0004003611007388 */ /* 0x000fe20000000800 */
        /* <DEDUP_REMOVED lines=10> */
[----:B------:R-:W-:Y:S01]  /*53f0*/  IADD3 R25, PT, PT, R2, R23, RZ ;  /* 0x0000001702197210 */ /* 0x000fe20007ffe0ff */
[----:B------:R-:W-:Y:S01]  /*5400*/  STS [R17+0x2000], R48 ;  /* 0x0020003011007388 */ /* 0x000fe20000000800 */
[----:B------:R-:W-:Y:S01]  /*5410*/  F2FP.F16.F32.PACK_AB R76, R77, R76 ;  /* 0x0000004c4d4c723e */ /* 0x000fe200000000ff */
[----:B------:R-:W-:Y:S01]  /*5420*/  FMUL.FTZ R106, R9, R106 ;  /* 0x0000006a096a7220 */ /* 0x000fe20000410000 */
[----:B------:R-:W-:Y:S01]  /*5430*/  F2FP.F16.F32.PACK_AB R78, R79, R78 ;  /* 0x0000004e4f4e723e */ /* 0x000fe200000000ff */
[----:B------:R-:W-:Y:S01]  /*5440*/  STS [R17+0x2400], R50 ;  /* 0x0024003211007388 */ /* 0x000fe20000000800 */
[----:B------:R-:W-:Y:S01]  /*5450*/  FMUL.FTZ R107, R9, R107 ;  /* 0x0000006b096b7220 */ /* 0x000fe20000410000 */
[----:B------:R-:W-:Y:S01]  /*5460*/  F2FP.F16.F32.PACK_AB R80, R81, R80 ;  /* 0x000000505150723e */ /* 0x000fe200000000ff */
[C---:B------:R-:W-:Y:S01]  /*5470*/  FMUL.FTZ R148, R10.reuse, R148 ;  /* 0x000000940a947220 */ /* 0x040fe20000410000 */
[----:B------:R-:W-:Y:S01]  /*5480*/  STS [R19], R56 ;  /* 0x0000003813007388 */ /* 0x000fe20000000800 */
[----:B------:R-:W-:Y:S01]  /*5490*/  F2FP.F16.F32.PACK_AB R82, R83, R82 ;  /* 0x000000525352723e */ /* 0x000fe200000000ff */
[C---:B------:R-:W-:Y:S01]  /*54a0*/  FMUL.FTZ R149, R10.reuse, R149 ;  /* 0x000000950a957220 */ /* 0x040fe20000410000 */
[C---:B------:R-:W-:Y:S01]  /*54b0*/  FMUL.FTZ R150, R9.reuse, R150 ;  /* 0x0000009609967220 */ /* 0x040fe20000410000 */
[----:B------:R-:W-:Y:S01]  /*54c0*/  STS [R19+0x400], R58 ;  /* 0x0004003a13007388 */ /* 0x000fe20000000800 */
[----:B------:R-:W-:Y:S01]  /*54d0*/  FMUL.FTZ R151, R9, R151 ;  /* 0x0000009709977220 */ /* 0x000fe20000410000 */
[----:B------:R-:W-:Y:S01]  /*54e0*/  F2FP.F16.F32.PACK_AB R88, R89, R88 ;  /* 0x000000585958723e */ /* 0x000fe200000000ff */
[C---:B------:R-:W-:Y:S01]  /*54f0*/  FMUL.FTZ R116, R10.reuse, R116 ;  /* 0x000000740a747220 */ /* 0x040fe20000410000 */
        /* <DEDUP_REMOVED lines=24> */
[----:B------:R-:W-:Y:S01]  /*5680*/  STS [R23], R72 ;  /* 0x0000004817007388 */ /* 0x000fe20000000800 */
[----:B------:R-:W-:Y:S01]  /*5690*/  F2FP.F16.F32.PACK_AB R150, R151, R150 ;  /* 0x000000969796723e */ /* 0x000fe200000000ff */
[C---:B------:R-:W-:Y:S01]  /*56a0*/  FMUL.FTZ R133, R10.reuse, R133 ;  /* 0x000000850a857220 */ /* 0x040fe20000410000 */
[----:B------:R-:W-:Y:S01]  /*56b0*/  F2FP.F16.F32.PACK_AB R108, R109, R108 ;  /* 0x0000006c6d6c723e */ /* 0x000fe200000000ff */
[----:B------:R-:W-:Y:S01]  /*56c0*/  STS [R23+0x400], R74 ;  /* 0x0004004a17007388 */ /* 0x000fe20000000800 */
[----:B------:R-:W-:Y:S01]  /*56d0*/  F2FP.F16.F32.PACK_AB R110, R111, R110 ;  /* 0x0000006e6f6e723e */ /* 0x000fe200000000ff */
[C---:B------:R-:W-:Y:S01]  /*56e0*/  FMUL.FTZ R134, R9.reuse, R134 ;  /* 0x0000008609867220 */ /* 0x040fe20000410000 */
[C---:B------:R-:W-:Y:S01]  /*56f0*/  FMUL.FTZ R135, R9.reuse, R135 ;  /* 0x0000008709877220 */ /* 0x040fe20000410000 */
[----:B------:R-:W-:Y:S01]  /*5700*/  STS [R25], R84 ;  /* 0x0000005419007388 */ /* 0x000fe20000000800 */
[----:B------:R-:W-:Y:S01]  /*5710*/  FMUL.FTZ R142, R9, R142 ;  /* 0x0000008e098e7220 */ /* 0x000fe20000410000 */
[----:B------:R-:W-:Y:S01]  /*5720*/  F2FP.F16.F32.PACK_AB R112, R113, R112 ;  /* 0x000000707170723e */ /* 0x000fe200000000ff */
[C---:B------:R-:W-:Y:S01]  /*5730*/  FMUL.FTZ R140, R10.reuse, R140 ;  /* 0x0000008c0a8c7220 */ /* 0x040fe20000410000 */
[----:B------:R-:W-:Y:S01]  /*5740*/  STS [R25+0x400], R86 ;  /* 0x0004005619007388 */ /* 0x000fe20000000800 */
[----:B------:R-:W-:Y:S01]  /*5750*/  F2FP.F16.F32.PACK_AB R114, R115, R114 ;  /* 0x000000727372723e */ /* 0x000fe200000000ff */
[----:B------:R-:W-:Y:S01]  /*5760*/  FMUL.FTZ R141, R10, R141 ;  /* 0x0000008d0a8d7220 */ /* 0x000fe20000410000 */
[----:B------:R-:W-:Y:S01]  /*5770*/  FMUL.FTZ R9, R9, R143 ;  /* 0x0000008f09097220 */ /* 0x000fe20000410000 */
[----:B------:R-:W-:Y:S01]  /*5780*/  STS [R23+0x2000], R76 ;  /* 0x0020004c17007388 */ /* 0x000fe20000000800 */
[----:B------:R-:W-:Y:S01]  /*5790*/  F2FP.F16.F32.PACK_AB R116, R117, R116 ;  /* 0x000000747574723e */ /* 0x000fe200000000ff */
[----:B-1----:R-:W-:Y:S01]  /*57a0*/  UISETP.NE.AND UP1, UPT, UR4, URZ, UPT ;  /* 0x000000ff0400728c */ /* 0x002fe2000bf25270 */
[----:B------:R-:W-:Y:S01]  /*57b0*/  F2FP.F16.F32.PACK_AB R118, R119, R118 ;  /* 0x000000767776723e */ /* 0x000fe200000000ff */
[----:B------:R-:W-:Y:S01]  /*57c0*/  STS [R23+0x2400], R78 ;  /* 0x0024004e17007388 */ /* 0x000fe20000000800 */
[----:B------:R-:W-:Y:S01]  /*57d0*/  F2FP.F16.F32.PACK_AB R128, R129, R128 ;  /* 0x000000808180723e */ /* 0x000fe200000000ff */
[----:B------:R-:W1:Y:S01]  /*57e0*/  @P6 MUFU.LG2 R5, R5 ;  /* 0x0000000500056308 */ /* 0x000e620000000c00 */
[----:B------:R-:W-:Y:S01]  /*57f0*/  F2FP.F16.F32.PACK_AB R130, R131, R130 ;  /* 0x000000828382723e */ /* 0x000fe200000000ff */
[----:B------:R-:W-:Y:S01]  /*5800*/  STS [R25+0x2000], R80 ;  /* 0x0020005019007388 */ /* 0x000fe20000000800 */
[----:B------:R-:W-:Y:S01]  /*5810*/  F2FP.F16.F32.PACK_AB R120, R121, R120 ;  /* 0x000000787978723e */ /* 0x000fe200000000ff */
[----:B------:R-:W2:Y:S01]  /*5820*/  @P5 LDC R10, c[0x0][0x458] ;  /* 0x00011600ff0a5b82 */ /* 0x000ea20000000800 */
[----:B------:R-:W-:Y:S01]  /*5830*/  F2FP.F16.F32.PACK_AB R122, R123, R122 ;  /* 0x0000007a7b7a723e */ /* 0x000fe200000000ff */
[----:B------:R-:W-:Y:S01]  /*5840*/  STS [R25+0x2400], R82 ;  /* 0x0024005219007388 */ /* 0x000fe20000000800 */
[----:B------:R-:W-:Y:S01]  /*5850*/  F2FP.F16.F32.PACK_AB R124, R125, R124 ;  /* 0x0000007c7d7c723e */ /* 0x000fe200000000ff */
[----:B------:R-:W3:Y:S01]  /*5860*/  @UP1 LDCU.64 UR4, c[0x0][0x430] ;  /* 0x00008600ff0417ac */ /* 0x000ee20008000a00 */
[----:B------:R-:W-:Y:S01]  /*5870*/  F2FP.F16.F32.PACK_AB R126, R127, R126 ;  /* 0x0000007e7f7e723e */ /* 0x000fe200000000ff */
[----:B------:R-:W-:Y:S01]  /*5880*/  STS [R3+0x4000], R88 ;  /* 0x0040005803007388 */ /* 0x000fe20000000800 */
[----:B------:R-:W-:Y:S01]  /*5890*/  F2FP.F16.F32.PACK_AB R132, R133, R132 ;  /* 0x000000848584723e */ /* 0x000fe200000000ff */
[----:B------:R-:W4:Y:S01]  /*58a0*/  @P0 LDC R8, c[0x0][0x458] ;  /* 0x00011600ff080b82 */ /* 0x000f220000000800 */
[----:B------:R-:W-:Y:S01]  /*58b0*/  F2FP.F16.F32.PACK_AB R134, R135, R134 ;  /* 0x000000868786723e */ /* 0x000fe200000000ff */
[----:B------:R-:W-:Y:S01]  /*58c0*/  STS [R3+0x4400], R90 ;  /* 0x0044005a03007388 */ /* 0x000fe20000000800 */
[----:B------:R-:W-:Y:S01]  /*58d0*/  F2FP.F16.F32.PACK_AB R140, R141, R140 ;  /* 0x0000008c8d8c723e */ /* 0x000fe200000000ff */
[----:B------:R-:W2:Y:S01]  /*58e0*/  @P5 MUFU.LG2 R4, R4 ;  /* 0x0000000400045308 */ /* 0x000ea20000000c00 */
[----:B------:R-:W-:Y:S01]  /*58f0*/  F2FP.F16.F32.PACK_AB R9, R9, R142 ;  /* 0x0000008e0909723e */ /* 0x000fe200000000ff */
[----:B------:R-:W-:Y:S01]  /*5900*/  STS [R7+0x4000], R100 ;  /* 0x0040006407007388 */ /* 0x000fe20000000800 */
[----:B------:R-:W-:Y:S01]  /*5910*/  F2FP.F16.F32.PACK_AB R144, R145, R144 ;  /* 0x000000909190723e */ /* 0x000fe200000000ff */
[----:B-1----:R-:W-:Y:S01]  /*5920*/  @P6 FMUL.FTZ R5, R5, 0.69314718246459960938 ;  /* 0x3f31721805056820 */ /* 0x002fe20000410000 */
[----:B------:R-:W-:Y:S01]  /*5930*/  F2FP.F16.F32.PACK_AB R146, R147, R146 ;  /* 0x000000929392723e */ /* 0x000fe200000000ff */
[----:B------:R-:W-:Y:S01]  /*5940*/  STS [R7+0x4400], R102 ;  /* 0x0044006607007388 */ /* 0x000fe20000000800 */
[----:B------:R-:W-:Y:S01]  /*5950*/  F2FP.F16.F32.PACK_AB R136, R137, R136 ;  /* 0x000000888988723e */ /* 0x000fe200000000ff */
[----:B------:R-:W1:Y:S01]  /*5960*/  @P1 MUFU.LG2 R13, R13 ;  /* 0x0000000d000d1308 */ /* 0x000e620000000c00 */
[----:B------:R-:W-:Y:S01]  /*5970*/  F2FP.F16.F32.PACK_AB R138, R139, R138 ;  /* 0x0000008a8b8a723e */ /* 0x000fe200000000ff */
[----:B------:R-:W-:Y:S01]  /*5980*/  STS [R3+0x6000], R92 ;  /* 0x0060005c03007388 */ /* 0x000fe20000000800 */
[----:B---3--:R-:W-:Y:S01]  /*5990*/  @UP1 UIMAD UR5, UR5, UR4, URZ ;  /* 0x00000004050512a4 */ /* 0x008fe2000f8e02ff */
[----:B------:R-:W3:Y:S02]  /*59a0*/  @UP1 LDCU UR12, c[0x0][0x430] ;  /* 0x00008600ff0c17ac */ /* 0x000ee40008000800 */
[----:B------:R5:W-:Y:S01]  /*59b0*/  STS [R3+0x6400], R94 ;  /* 0x0064005e03007388 */ /* 0x000be20000000800 */
[----:B------:R-:W-:-:S03]  /*59c0*/  @UP1 UMOV UR4, 0x1 ;  /* 0x0000000100041882 */ /* 0x000fc60000000000 */
[----:B------:R-:W-:Y:S04]  /*59d0*/  STS [R7+0x6000], R96 ;  /* 0x0060006007007388 */ /* 0x000fe80000000800 */
[----:B------:R1:W-:Y:S04]  /*59e0*/  STS [R7+0x6400], R98 ;  /* 0x0064006207007388 */ /* 0x0003e80000000800 */
[----:B------:R-:W-:Y:S04]  /*59f0*/  STS [R15+0x4000], R104 ;  /* 0x004000680f007388 */ /* 0x000fe80000000800 */
[----:B------:R-:W-:Y:S04]  /*5a00*/  STS [R15+0x4400], R106 ;  /* 0x0044006a0f007388 */ /* 0x000fe80000000800 */
[----:B------:R-:W-:Y:S04]  /*5a10*/  STS [R17+0x4000], R148 ;  /* 0x0040009411007388 */ /* 0x000fe80000000800 */
[----:B------:R-:W-:Y:S01]  /*5a20*/  STS [R17+0x4400], R150 ;  /* 0x0044009611007388 */ /* 0x000fe20000000800 */
[----:B-----5:R-:W2:Y:S03]  /*5a30*/  LDC.64 R2, c[0x0][0x400] ;  /* 0x00010000ff027b82 */ /* 0x020ea60000000a00 */
[----:B------:R-:W-:Y:S04]  /*5a40*/  STS [R15+0x6000], R108 ;  /* 0x0060006c0f007388 */ /* 0x000fe80000000800 */
[----:B------:R5:W-:Y:S01]  /*5a50*/  STS [R15+0x6400], R110 ;  /* 0x0064006e0f007388 */ /* 0x000be20000000800 */
[----:B-1----:R-:W1:Y:S03]  /*5a60*/  LDC.64 R6, c[0x0][0x410] ;  /* 0x00010400ff067b82 */ /* 0x002e660000000a00 */
[----:B------:R-:W-:Y:S04]  /*5a70*/  STS [R17+0x6000], R112 ;  /* 0x0060007011007388 */ /* 0x000fe80000000800 */
[----:B------:R-:W-:Y:S04]  /*5a80*/  STS [R17+0x6400], R114 ;  /* 0x0064007211007388 */ /* 0x000fe80000000800 */
[----:B------:R-:W-:Y:S04]  /*5a90*/  STS [R19+0x4000], R116 ;  /* 0x0040007413007388 */ /* 0x000fe80000000800 */
[----:B------:R-:W-:Y:S04]  /*5aa0*/  STS [R19+0x4400], R118 ;  /* 0x0044007613007388 */ /* 0x000fe80000000800 */
[----:B------:R-:W-:Y:S04]  /*5ab0*/  STS [R21+0x4000], R128 ;  /* 0x0040008015007388 */ /* 0x000fe80000000800 */
[----:B------:R-:W-:Y:S01]  /*5ac0*/  STS [R21+0x4400], R130 ;  /* 0x0044008215007388 */ /* 0x000fe20000000800 */
[----:B-----5:R-:W5:Y:S03]  /*5ad0*/  @P6 LDC R15, c[0x0][0x458] ;  /* 0x00011600ff0f6b82 */ /* 0x020f660000000800 */
[----:B------:R-:W-:Y:S04]  /*5ae0*/  STS [R19+0x6000], R120 ;  /* 0x0060007813007388 */ /* 0x000fe80000000800 */
[----:B------:R-:W-:Y:S04]  /*5af0*/  STS [R19+0x6400], R122 ;  /* 0x0064007a13007388 */ /* 0x000fe80000000800 */
[----:B------:R-:W-:Y:S04]  /*5b00*/  STS [R21+0x6000], R124 ;  /* 0x0060007c15007388 */ /* 0x000fe80000000800 */
[----:B------:R-:W-:Y:S04]  /*5b10*/  STS [R21+0x6400], R126 ;  /* 0x0064007e15007388 */ /* 0x000fe80000000800 */
[----:B------:R-:W-:Y:S04]  /*5b20*/  STS [R23+0x4000], R132 ;  /* 0x0040008417007388 */ /* 0x000fe80000000800 */
[----:B------:R-:W-:Y:S01]  /*5b30*/  STS [R23+0x4400], R134 ;  /* 0x0044008617007388 */ /* 0x000fe20000000800 */
[----:B-----5:R-:W-:Y:S01]  /*5b40*/  @P6 FFMA.FTZ R14, R168, R15, R5 ;  /* 0x0000000fa80e6223 */ /* 0x020fe20000010005 */
[----:B------:R-:W-:-:S02]  /*5b50*/  MOV R15, 0x7f800000 ;  /* 0x7f800000000f7802 */ /* 0x000fc40000000f00 */
[----:B------:R-:W-:Y:S04]  /*5b60*/  STS [R25+0x4000], R140 ;  /* 0x0040008c19007388 */ /* 0x000fe80000000800 */
[----:B------:R5:W-:Y:S04]  /*5b70*/  STS [R25+0x4400], R9 ;  /* 0x0044000919007388 */ /* 0x000be80000000800 */
[----:B------:R1:W-:Y:S04]  /*5b80*/  STS [R23+0x6000], R144 ;  /* 0x0060009017007388 */ /* 0x0003e80000000800 */
[----:B------:R1:W-:Y:S04]  /*5b90*/  STS [R23+0x6400], R146 ;  /* 0x0064009217007388 */ /* 0x0003e80000000800 */
[----:B------:R1:W-:Y:S04]  /*5ba0*/  STS [R25+0x6000], R136 ;  /* 0x0060008819007388 */ /* 0x0003e80000000800 */
[----:B------:R1:W-:Y:S01]  /*5bb0*/  STS [R25+0x6400], R138 ;  /* 0x0064008a19007388 */ /* 0x0003e20000000800 */
[----:B-----5:R-:W1:Y:S01]  /*5bc0*/  @P1 LDC R9, c[0x0][0x458] ;  /* 0x00011600ff091b82 */ /* 0x020e620000000800 */
[----:B--234-:R-:W-:Y:S05]  /*5bd0*/  BRA.U UP1, `(.L_x_1091) ;  /* 0x0000000101287547 */ /* 0x01cfea000b800000 */
[----:B------:R-:W-:Y:S01]  /*5be0*/  UISETP.NE.AND UP0, UPT, UR9, URZ, UPT ;  /* 0x000000ff0900728c */ /* 0x000fe2000bf05270 */
[----:B------:R-:W2:Y:S10]  /*5bf0*/  LDCU UR13, c[0x0][0x3e0] ;  /* 0x00007c00ff0d77ac */ /* 0x000eb40008000800 */
[----:B------:R-:W2:Y:S01]  /*5c00*/  @UP0 LDCU UR4, c[0x0][0x454] ;  /* 0x00008a80ff0407ac */ /* 0x000ea20008000800 */
[----:B------:R-:W3:Y:S01]  /*5c10*/  @!UP0 LDCU UR12, c[0x0][0x434] ;  /* 0x00008680ff0c87ac */ /* 0x000ee20008000800 */
[----:B------:R-:W4:Y:S02]  /*5c20*/  @UP0 LDCU UR5, c[0x0][0x454] ;  /* 0x00008a80ff0507ac */ /* 0x000f240008000800 */
[----:B----4-:R-:W4:Y:S01]  /*5c30*/  @!UP0 LDCU UR5, c[0x0][0x434] ;  /* 0x00008680ff0587ac */ /* 0x010f220008000800 */
[----:B--2---:R-:W-:-:S02]  /*5c40*/  @UP0 UIMAD UR4, UR4, UR13, URZ ;  /* 0x0000000d040402a4 */ /* 0x004fc4000f8e02ff */
[----:B---3--:R-:W-:-:S03]  /*5c50*/  @!UP0 UIMAD UR4, UR12, UR13, URZ ;  /* 0x0000000d0c0482a4 */ /* 0x008fc6000f8e02ff */
[----:B------:R-:W-:Y:S01]  /*5c60*/  @UP0 UMOV UR12, 0x1 ;  /* 0x00000001000c0882 */ /* 0x000fe20000000000 */
[----:B------:R-:W-:-:S08]  /*5c70*/  @!UP0 UMOV UR12, 0x1 ;  /* 0x00000001000c8882 */ /* 0x000fd00000000000 */
.L_x_1091:
[----:B------:R-:W-:Y:S01]  /*5c80*/  MOV R17, RZ ;  /* 0x000000ff00117202 */ /* 0x000fe20000000f00 */
[----:B------:R-:W-:Y:S01]  /*5c90*/  @P5 FMUL.FTZ R12, R4, 0.69314718246459960938 ;  /* 0x3f317218040c5820 */ /* 0x000fe20000410000 */
[----:B------:R-:W-:Y:S01]  /*5ca0*/  UISETP.NE.AND UP1, UPT, UR9, URZ, !UP1 ;  /* 0x000000ff0900728c */ /* 0x000fe2000cf25270 */
[----:B------:R-:W2:Y:S01]  /*5cb0*/  @P0 MUFU.LG2 R11, R11 ;  /* 0x0000000b000b0308 */ /* 0x000ea20000000c00 */
[----:B----4-:R-:W-:Y:S01]  /*5cc0*/  UIMAD UR15, UR7, UR5, URZ ;  /* 0x00000005070f72a4 */ /* 0x010fe2000f8e02ff */
[----:B------:R-:W-:Y:S01]  /*5cd0*/  IMAD.WIDE.U32 R4, R2, UR8, R16 ;  /* 0x0000000802047c25 */ /* 0x000fe2000f8e0010 */
[----:B------:R-:W-:Y:S01]  /*5ce0*/  UIMAD UR9, UR8, UR6, URZ ;  /* 0x00000006080972a4 */ /* 0x000fe2000f8e02ff */
[----:B------:R-:W-:Y:S01]  /*5cf0*/  LOP3.LUT P2, RZ, R0, 0x3, RZ, 0xc0, !PT ;  /* 0x0000000300ff7812 */ /* 0x000fe2000784c0ff */
[----:B------:R-:W-:Y:S01]  /*5d00*/  UIMAD UR14, UR20, UR12, URZ ;  /* 0x0000000c140e72a4 */ /* 0x000fe2000f8e02ff */
[----:B------:R-:W-:Y:S02]  /*5d10*/  IMAD R5, R3, UR8, R5 ;  /* 0x0000000803057c24 */ /* 0x000fe4000f8e0205 */
[----:B------:R-:W-:Y:S01]  /*5d20*/  @P5 FFMA.FTZ R15, R167, R10, R12 ;  /* 0x0000000aa70f5223 */ /* 0x000fe2000001000c */
[----:B------:R-:W3:Y:S01]  /*5d30*/  LDC.64 R2, c[0x0][0x408] ;  /* 0x00010200ff027b82 */ /* 0x000ee20000000a00 */
[----:B------:R-:W-:Y:S01]  /*5d40*/  USHF.R.S32.HI UR5, URZ, 0x1f, UR14 ;  /* 0x0000001fff057899 */ /* 0x000fe2000801140e */
[----:B------:R-:W-:Y:S01]  /*5d50*/  @P1 FMUL.FTZ R13, R13, 0.69314718246459960938 ;  /* 0x3f3172180d0d1820 */ /* 0x000fe20000410000 */
[----:B------:R-:W-:Y:S01]  /*5d60*/  @!UP1 UIMAD UR15, UR8, UR4, UR15 ;  /* 0x00000004080f92a4 */ /* 0x000fe2000f8e020f */
[----:B------:R-:W-:Y:S01]  /*5d70*/  BSSY.RECONVERGENT B0, `(.L_x_1092) ;  /* 0x0000037000007945 */ /* 0x000fe20003800200 */
[----:B------:R-:W-:Y:S01]  /*5d80*/  USHF.R.S32.HI UR4, URZ, 0x1f, UR9 ;  /* 0x0000001fff047899 */ /* 0x000fe20008011409 */
[----:B------:R-:W-:Y:S01]  /*5d90*/  MOV R17, 0x7f800000 ;  /* 0x7f80000000117802 */ /* 0x000fe20000000f00 */
[----:B------:R-:W-:Y:S01]  /*5da0*/  USEL UR9, UR9, URZ, UP1 ;  /* 0x000000ff09097287 */ /* 0x000fe20008800000 */
[----:B------:R-:W-:Y:S01]  /*5db0*/  MOV R16, 0x7f800000 ;  /* 0x7f80000000107802 */ /* 0x000fe20000000f00 */
[----:B------:R-:W-:Y:S01]  /*5dc0*/  USEL UR4, UR4, URZ, UP1 ;  /* 0x000000ff04047287 */ /* 0x000fe20008800000 */
[----:B--2---:R-:W-:Y:S01]  /*5dd0*/  @P0 FMUL.FTZ R10, R11, 0.69314718246459960938 ;  /* 0x3f3172180b0a0820 */ /* 0x004fe20000410000 */
[----:B------:R-:W-:Y:S01]  /*5de0*/  USHF.R.S32.HI UR13, URZ, 0x1f, UR15 ;  /* 0x0000001fff0d7899 */ /* 0x000fe2000801140f */
[----:B-1----:R-:W-:Y:S01]  /*5df0*/  @P1 FFMA.FTZ R17, R166, R9, R13 ;  /* 0x00000009a6111223 */ /* 0x002fe2000001000d */
[----:B------:R-:W-:Y:S01]  /*5e00*/  UIADD3 UR9, UP1, UP0, UR14, UR9, UR15 ;  /* 0x000000090e097290 */ /* 0x000fe2000f83e00f */
[----:B------:R-:W-:Y:S01]  /*5e10*/  @P0 FFMA.FTZ R16, R165, R8, R10 ;  /* 0x00000008a5100223 */ /* 0x000fe2000001000a */
[----:B------:R-:W-:-:S02]  /*5e20*/  IMAD.WIDE.U32 R28, R6, UR7, R4 ;  /* 0x00000007061c7c25 */ /* 0x000fc4000f8e0004 */
        /* <DEDUP_REMOVED lines=22> */
[----:B------:R-:W-:-:S05]  /*5f90*/  @!P3 IMAD R6, R6, UR12, RZ ;  /* 0x0000000c0606bc24 */ /* 0x000fca000f8e02ff */
[----:B------:R-:W4:Y:S08]  /*5fa0*/  @!P4 LDC.64 R8, c[0x0][0x420] ;  /* 0x00010800ff08cb82 */ /* 0x000f300000000a00 */
[----:B------:R-:W5:Y:S01]  /*5fb0*/  @!P3 LDC.64 R4, c[0x0][0x420] ;  /* 0x00010800ff04bb82 */ /* 0x000f620000000a00 */
[----:B-1----:R-:W-:Y:S02]  /*5fc0*/  @!P6 LEA R22, P1, R19, R12, 0x2 ;  /* 0x0000000c1316e211 */ /* 0x002fe400078210ff */
[----:B------:R-:W-:-:S02]  /*5fd0*/  @!P5 IADD3 R12, P0, PT, R20, UR9, RZ ;  /* 0x00000009140cdc10 */ /* 0x000fc4000ff1e0ff */
[----:B------:R-:W-:Y:S02]  /*5fe0*/  @!P6 LEA.HI.X R23, R19, R13, R0, 0x2, P1 ;  /* 0x0000000d1317e211 */ /* 0x000fe400008f1400 */
[----:B------:R-:W-:Y:S02]  /*5ff0*/  @!P5 LEA.HI.X.SX32 R20, R20, UR13, 0x1, P0 ;  /* 0x0000000d1414dc11 */ /* 0x000fe400080f0eff */
[----:B--2---:R-:W-:Y:S01]  /*6000*/  @!P5 LEA R24, P2, R12, R10, 0x2 ;  /* 0x0000000a0c18d211 */ /* 0x004fe200078410ff */
[----:B------:R1:W-:Y:S01]  /*6010*/  @!P6 STG.E desc[UR22][R22.64], R14 ;  /* 0x0000000e1600e986 */ /* 0x0003e2000c101916 */
[----:B------:R-:W-:Y:S02]  /*6020*/  @!P4 IADD3 R0, P1, PT, R18, UR9, RZ ;  /* 0x000000091200cc10 */ /* 0x000fe4000ff3e0ff */
[----:B------:R-:W-:Y:S02]  /*6030*/  @!P3 IADD3 R10, P0, PT, R6, UR9, RZ ;  /* 0x00000009060abc10 */ /* 0x000fe4000ff1e0ff */
[----:B------:R-:W-:-:S02]  /*6040*/  @!P4 LEA.HI.X.SX32 R18, R18, UR13, 0x1, P1 ;  /* 0x0000000d1212cc11 */ /* 0x000fc400088f0eff */
[----:B------:R-:W-:Y:S02]  /*6050*/  @!P3 LEA.HI.X.SX32 R6, R6, UR13, 0x1, P0 ;  /* 0x0000000d0606bc11 */ /* 0x000fe400080f0eff */
[----:B----4-:R-:W-:Y:S02]  /*6060*/  @!P4 LEA R8, P1, R0, R8, 0x2 ;  /* 0x000000080008c211 */ /* 0x010fe400078210ff */
[----:B------:R-:W-:Y:S02]  /*6070*/  @!P5 LEA.HI.X R25, R12, R11, R20, 0x2, P2 ;  /* 0x0000000b0c19d211 */ /* 0x000fe400010f1414 */
[----:B------:R-:W-:Y:S02]  /*6080*/  @!P4 LEA.HI.X R9, R0, R9, R18, 0x2, P1 ;  /* 0x000000090009c211 */ /* 0x000fe400008f1412 */
[C---:B-----5:R-:W-:Y:S01]  /*6090*/  @!P3 LEA R4, P0, R10.reuse, R4, 0x2 ;  /* 0x000000040a04b211 */ /* 0x060fe200078010ff */
[----:B------:R1:W-:Y:S03]  /*60a0*/  @!P5 STG.E desc[UR22][R24.64], R15 ;  /* 0x0000000f1800d986 */ /* 0x0003e6000c101916 */
[----:B------:R-:W-:Y:S01]  /*60b0*/  @!P3 LEA.HI.X R5, R10, R5, R6, 0x2, P0 ;  /* 0x000000050a05b211 */ /* 0x000fe200000f1406 */
[----:B------:R1:W-:Y:S04]  /*60c0*/  @!P4 STG.E desc[UR22][R8.64], R17 ;  /* 0x000000110800c986 */ /* 0x0003e8000c101916 */
[----:B------:R1:W-:Y:S04]  /*60d0*/  @!P3 STG.E desc[UR22][R4.64], R16 ;  /* 0x000000100400b986 */ /* 0x0003e8000c101916 */
.L_x_1093:
[----:B------:R-:W-:Y:S05]  /*60e0*/  BSYNC.RECONVERGENT B0 ;  /* 0x0000000000007941 */ /* 0x000fea0003800200 */
.L_x_1092:
[----:B------:R-:W2:Y:S01]  /*60f0*/  LDCU.64 UR4, c[0x0][0x3f0] ;  /* 0x00007e00ff0477ac */ /* 0x000ea20008000a00 */
[----:B------:R-:W-:Y:S01]  /*6100*/  IMAD R29, R7, UR7, R29 ;  /* 0x00000007071d7c24 */ /* 0x000fe2000f8e021d */
[----:B-1----:R-:W1:Y:S01]  /*6110*/  LDS.128 R24, [R232] ;  /* 0x00000000e8187984 */ /* 0x002e620000000c00 */
[C---:B---3--:R-:W-:Y:S01]  /*6120*/  IMAD R0, R2.reuse, UR11, RZ ;  /* 0x0000000b02007c24 */ /* 0x048fe2000f8e02ff */
[C---:B------:R-:W-:Y:S01]  /*6130*/  SHF.L.U64.HI R69, R2.reuse, 0x6, R3 ;  /* 0x0000000602457819 */ /* 0x040fe20000010203 */
[C---:B------:R-:W-:Y:S01]  /*6140*/  IMAD.WIDE.U32 R28, R233.reuse, R2, R28 ;  /* 0x00000002e91c7225 */ /* 0x040fe200078e001c */
[----:B------:R-:W3:Y:S03]  /*6150*/  LDS.128 R12, [R232+0x4000] ;  /* 0x00400000e80c7984 */ /* 0x000ee60000000c00 */
[----:B------:R-:W-:Y:S01]  /*6160*/  IMAD R0, R233, R3, R0 ;  /* 0x00000003e9007224 */ /* 0x000fe200078e0200 */
[----:B------:R-:W4:Y:S01]  /*6170*/  LDS.128 R20, [R232+0x800] ;  /* 0x00080000e8147984 */ /* 0x000f220000000c00 */
[----:B------:R-:W-:-:S02]  /*6180*/  IMAD.SHL.U32 R70, R2, 0x40, RZ ;  /* 0x0000004002467824 */ /* 0x000fc400078e00ff */
[----:B------:R-:W-:Y:S01]  /*6190*/  IMAD.IADD R0, R29, 0x1, R0 ;  /* 0x000000011d007824 */ /* 0x000fe200078e0200 */
[----:B------:R-:W5:Y:S01]  /*61a0*/  LDS.128 R8, [R232+0x4800] ;  /* 0x00480000e8087984 */ /* 0x000f620000000c00 */
[----:B------:R-:W-:Y:S01]  /*61b0*/  IMAD.SHL.U32 R68, R2, 0x20, RZ ;  /* 0x0000002002447824 */ /* 0x000fe200078e00ff */
[C---:B--2---:R-:W-:Y:S02]  /*61c0*/  LEA R72, P0, R28.reuse, UR4, 0x1 ;  /* 0x000000041c487c11 */ /* 0x044fe4000f8008ff */
[----:B------:R-:W2:Y:S02]  /*61d0*/  LDS.128 R16, [R232+0x1000] ;  /* 0x00100000e8107984 */ /* 0x000ea40000000c00 */
[----:B------:R-:W-:Y:S02]  /*61e0*/  LEA.HI.X R73, R28, UR5, R0, 0x1, P0 ;  /* 0x000000051c497c11 */ /* 0x000fe400080f0c00 */
[----:B------:R-:W2:Y:S01]  /*61f0*/  LDS.128 R4, [R232+0x5000] ;  /* 0x00500000e8047984 */ /* 0x000ea20000000c00 */
[----:B------:R-:W-:-:S02]  /*6200*/  LEA R74, P0, R2, R72, 0x7 ;  /* 0x00000048024a7211 */ /* 0x000fc400078038ff */
[C-C-:B------:R-:W-:Y:S01]  /*6210*/  SHF.L.U64.HI R0, R2.reuse, 0x5, R3.reuse ;  /* 0x0000000502007819 */ /* 0x140fe20000010203 */
[----:B------:R-:W2:Y:S01]  /*6220*/  LDS.128 R60, [R232+0x1800] ;  /* 0x00180000e83c7984 */ /* 0x000ea20000000c00 */
[-C--:B------:R-:W-:Y:S02]  /*6230*/  LEA.HI.X R75, R2, R73.reuse, R3, 0x7, P0 ;  /* 0x00000049024b7211 */ /* 0x080fe400000f3c03 */
[-C--:B------:R-:W-:Y:S01]  /*6240*/  IADD3 R2, P0, PT, R70, R72.reuse, RZ ;  /* 0x0000004846027210 */ /* 0x080fe20007f1e0ff */
[----:B------:R-:W2:Y:S01]  /*6250*/  LDS.128 R40, [R232+0x5800] ;  /* 0x00580000e8287984 */ /* 0x000ea20000000c00 */
[----:B------:R-:W-:Y:S02]  /*6260*/  IADD3 R76, P1, PT, R68, R72, RZ ;  /* 0x00000048444c7210 */ /* 0x000fe40007f3e0ff */
[----:B------:R-:W-:Y:S01]  /*6270*/  IADD3.X R3, PT, PT, R69, R73, RZ, P0, !PT ;  /* 0x0000004945037210 */ /* 0x000fe200007fe4ff */
[----:B------:R-:W2:Y:S01]  /*6280*/  LDS.128 R56, [R232+0x2000] ;  /* 0x00200000e8387984 */ /* 0x000ea20000000c00 */
[-C--:B------:R-:W-:Y:S01]  /*6290*/  IADD3 R78, P0, PT, R2, R68.reuse, RZ ;  /* 0x00000044024e7210 */ /* 0x080fe20007f1e0ff */
[----:B------:R-:W-:Y:S01]  /*62a0*/  IMAD.X R77, R0, 0x1, R73, P1 ;  /* 0x00000001004d7824 */ /* 0x000fe200008e0649 */
[C---:B------:R-:W-:Y:S01]  /*62b0*/  IADD3 R80, P1, PT, R74.reuse, R68, RZ ;  /* 0x000000444a507210 */ /* 0x040fe20007f3e0ff */
[----:B------:R-:W2:Y:S02]  /*62c0*/  LDS.128 R36, [R232+0x6000] ;  /* 0x00600000e8247984 */ /* 0x000ea40000000c00 */
[----:B------:R-:W-:Y:S01]  /*62d0*/  IMAD.X R79, R3, 0x1, R0, P0 ;  /* 0x00000001034f7824 */ /* 0x000fe200000e0600 */
[----:B------:R-:W-:Y:S01]  /*62e0*/  IADD3 R70, P0, PT, R74, R70, RZ ;  /* 0x000000464a467210 */ /* 0x000fe20007f1e0ff */
[----:B------:R-:W2:Y:S01]  /*62f0*/  LDS.128 R52, [R232+0x2800] ;  /* 0x00280000e8347984 */ /* 0x000ea20000000c00 */
[----:B------:R-:W-:-:S03]  /*6300*/  IADD3.X R81, PT, PT, R75, R0, RZ, P1, !PT ;  /* 0x000000004b517210 */ /* 0x000fc60000ffe4ff */
[----:B------:R-:W2:Y:S01]  /*6310*/  LDS.128 R32, [R232+0x6800] ;  /* 0x00680000e8207984 */ /* 0x000ea20000000c00 */
[----:B------:R-:W-:Y:S01]  /*6320*/  IMAD.X R71, R75, 0x1, R69, P0 ;  /* 0x000000014b477824 */ /* 0x000fe200000e0645 */
[----:B------:R-:W-:Y:S02]  /*6330*/  IADD3 R68, P0, PT, R70, R68, RZ ;  /* 0x0000004446447210 */ /* 0x000fe40007f1e0ff */
[----:B------:R-:W2:Y:S03]  /*6340*/  LDS.128 R48, [R232+0x3000] ;  /* 0x00300000e8307984 */ /* 0x000ea60000000c00 */
[----:B------:R-:W-:Y:S01]  /*6350*/  IMAD.X R69, R71, 0x1, R0, P0 ;  /* 0x0000000147457824 */ /* 0x000fe200000e0600 */
[----:B------:R-:W2:Y:S04]  /*6360*/  LDS.128 R28, [R232+0x7000] ;  /* 0x00700000e81c7984 */ /* 0x000ea80000000c00 */
[----:B------:R-:W2:Y:S04]  /*6370*/  LDS.128 R44, [R232+0x3800] ;  /* 0x00380000e82c7984 */ /* 0x000ea80000000c00 */
[----:B------:R-:W2:Y:S04]  /*6380*/  LDS.128 R64, [R232+0x7800] ;  /* 0x00780000e8407984 */ /* 0x000ea80000000c00 */
[----:B-1----:R-:W-:Y:S04]  /*6390*/  STG.E.128 desc[UR22][R72.64], R24 ;  /* 0x0000001848007986 */ /* 0x002fe8000c101d16 */
[----:B---3--:R-:W-:Y:S04]  /*63a0*/  STG.E.128 desc[UR22][R72.64+0x80], R12 ;  /* 0x0000800c48007986 */ /* 0x008fe8000c101d16 */
[----:B----4-:R-:W-:Y:S04]  /*63b0*/  STG.E.128 desc[UR22][R76.64], R20 ;  /* 0x000000144c007986 */ /* 0x010fe8000c101d16 */
[----:B-----5:R-:W-:Y:S04]  /*63c0*/  STG.E.128 desc[UR22][R76.64+0x80], R8 ;  /* 0x000080084c007986 */ /* 0x020fe8000c101d16 */
[----:B--2---:R-:W-:Y:S04]  /*63d0*/  STG.E.128 desc[UR22][R2.64], R16 ;  /* 0x0000001002007986 */ /* 0x004fe8000c101d16 */
[----:B------:R-:W-:Y:S04]  /*63e0*/  STG.E.128 desc[UR22][R2.64+0x80], R4 ;  /* 0x0000800402007986 */ /* 0x000fe8000c101d16 */
        /* <DEDUP_REMOVED lines=9> */
[----:B------:R-:W-:Y:S01]  /*6480*/  STG.E.128 desc[UR22][R68.64+0x80], R64 ;  /* 0x0000804044007986 */ /* 0x000fe2000c101d16 */
[----:B------:R-:W-:Y:S05]  /*6490*/  EXIT ;  /* 0x000000000000794d */ /* 0x000fea0003800000 */
.L_x_1094:
        /* <DEDUP_REMOVED lines=14> */
.L_x_2854:


//--------------------- .text._ZN5flash16flash_fwd_kernelI23Flash_fwd_kernel_traitsILi128ELi128ELi32ELi4ELb0ELb0EN7cutlass6half_tE19Flash_kernel_traitsILi128ELi128ELi32ELi4ES3_EELb0ELb0ELb0ELb0ELb0ELb0ELb0ELb0EEEvNS_16Flash_fwd_paramsE --------------------------
	.section	.text._ZN5flash16flash_fwd_kernelI23Flash_fwd_kernel_traitsILi128ELi128ELi32ELi4ELb0ELb0EN7cutlass6half_tE19Flash_kernel_traitsILi128ELi128ELi32ELi4ES3_EELb0ELb0ELb0ELb0ELb0ELb0ELb0ELb0EEEvNS_16Flash_fwd_paramsE,"ax",@progbits
	.align	128
        .global         _ZN5flash16flash_fwd_kernelI23Flash_fwd_kernel_traitsILi128ELi128ELi32ELi4ELb0ELb0EN7cutlass6half_tE19Flash_kernel_traitsILi128ELi128ELi32ELi4ES3_EELb0ELb0ELb0ELb0ELb0ELb0ELb0ELb0EEEvNS_16Flash_fwd_paramsE
        .type           _ZN5flash16flash_fwd_kernelI23Flash_fwd_kernel_traitsILi128ELi128ELi32ELi4ELb0ELb0EN7cutlass6half_tE19Flash_kernel_traitsILi128ELi128ELi32ELi4ES3_EELb0ELb0ELb0ELb0ELb0ELb0ELb0ELb0EEEvNS_16Flash_fwd_paramsE,@function
        .size           _ZN5flash16flash_fwd_kernelI23Flash_fwd_kernel_traitsILi128ELi128ELi32ELi4ELb0ELb0EN7cutlass6half_tE19Flash_kernel_traitsILi128ELi128ELi32ELi4ES3_EELb0ELb0ELb0ELb0ELb0ELb0ELb0ELb0EEEvNS_16Flash_fwd_paramsE,(.L_x_2855 - _ZN5flash16flash_fwd_kernelI23Flash_fwd_kernel_traitsILi128ELi128ELi32ELi4ELb0ELb0EN7cutlass6half_tE19Flash_kernel_traitsILi128ELi128ELi32ELi4ES3_EELb0ELb0ELb0ELb0ELb0ELb0ELb0ELb0EEEvNS_16Flash_fwd_paramsE)
        .other          _ZN5flash16flash_fwd_kernelI23Flash_fwd_kernel_traitsILi128ELi128ELi32ELi4ELb0ELb0EN7cutlass6half_tE19Flash_kernel_traitsILi128ELi128ELi32ELi4ES3_EELb0ELb0ELb0ELb0ELb0ELb0ELb0ELb0EEEvNS_16Flash_fwd_paramsE,@"STO_CUDA_ENTRY STV_DEFAULT"
_ZN5flash16flash_fwd_kernelI23Flash_fwd_kernel_traitsILi128ELi128ELi32ELi4ELb0ELb0EN7cutlass6half_tE19Flash_kernel_traitsILi128ELi128ELi32ELi4ES3_EELb0ELb0ELb0ELb0ELb0ELb0ELb0ELb0EEEvNS_16Flash_fwd_paramsE:
.text._ZN5flash16flash_fwd_kernelI23Flash_fwd_kernel_traitsILi128ELi128ELi32ELi4ELb0ELb0EN7cutlass6half_tE19Flash_kernel_traitsILi128ELi128ELi32ELi4ES3_EELb0ELb0ELb0ELb0ELb0ELb0ELb0ELb0EEEvNS_16Flash_fwd_paramsE:
        /* <DEDUP_REMOVED lines=23> */
[C---:B------:R-:W-:Y:S01]  /*0170*/  @P2 IADD3.X R11, PT, PT, R2.reuse, UR5, RZ, P0, !PT ;  /* 0x00000005020b2c10 */ /* 0x040fe200087fe4ff */
[----:B------:R1:W2:Y:S01]  /*0180*/  @P5 LDG.E R235, desc[UR20][R6.64] ;  /* 0x0000001406eb5981 */ /* 0x0002a2000c1e1900 */
[----:B------:R-:W-:-:S03]  /*0190*/  @P3 IADD3.X R13, PT, PT, R2, UR7, RZ, P1, !PT ;  /* 0x00000007020d3c10 */ /* 0x000fc60008ffe4ff */
[----:B------:R-:W2:Y:S01]  /*01a0*/  @P4 LDG.E R8, desc[UR20][R6.64+0x4] ;  /* 0x0000041406084981 */ /* 0x000ea2000c1e1900 */
[----:B------:R-:W3:Y:S03]  /*01b0*/  LDCU.U8 UR4, c[0x0][0x532] ;  /* 0x0000a640ff0477ac */ /* 0x000ee60008000000 */
[----:B------:R4:W2:Y:S04]  /*01c0*/  @P3 LDG.E R0, desc[UR20][R12.64] ;  /* 0x000000140c003981 */ /* 0x0008a8000c1e1900 */
[----:B------:R-:W2:Y:S01]  /*01d0*/  @P2 LDG.E R11, desc[UR20][R10.64] ;  /* 0x000000140a0b2981 */ /* 0x000ea2000c1e1900 */
[----:B------:R-:W-:Y:S01]  /*01e0*/  IADD3 R14, P0, PT, R15, R4, RZ ;  /* 0x000000040f0e7210 */ /* 0x000fe20007f1e0ff */
[----:B------:R-:W-:Y:S01]  /*01f0*/  IMAD.MOV.U32 R9, RZ, RZ, -0x1 ;  /* 0xffffffffff097424 */ /* 0x000fe200078e00ff */
[----:B------:R-:W-:-:S03]  /*0200*/  ISETP.EQ.U32.AND P3, PT, R4, RZ, PT ;  /* 0x000000ff0400720c */ /* 0x000fc60003f62070 */
[----:B------:R-:W-:Y:S02]  /*0210*/  IMAD.X R15, R2, 0x1, R5, P0 ;  /* 0x00000001020f7824 */ /* 0x000fe400000e0605 */
[----:B------:R-:W4:Y:S01]  /*0220*/  @!P2 LDC.64 R2, c[0x0][0x488] ;  /* 0x00012200ff02ab82 */ /* 0x000f220000000a00 */
[----:B------:R-:W-:Y:S02]  /*0230*/  ISETP.NE.U32.AND P0, PT, R4, RZ, PT ;  /* 0x000000ff0400720c */ /* 0x000fe40003f05070 */
[----:B---3--:R-:W-:Y:S02]  /*0240*/  ISETP.NE.AND P1, PT, RZ, UR4, PT ;  /* 0x00000004ff007c0c */ /* 0x008fe4000bf25270 */
[C---:B------:R-:W-:Y:S02]  /*0250*/  ISETP.NE.AND.EX P0, PT, R5.reuse, RZ, PT, P0 ;  /* 0x000000ff0500720c */ /* 0x040fe40003f05300 */
[----:B------:R-:W-:Y:S01]  /*0260*/  ISETP.EQ.OR.EX P3, PT, R5, RZ, !P1, P3 ;  /* 0x000000ff0500720c */ /* 0x000fe20004f62730 */
[----:B------:R-:W3:Y:S08]  /*0270*/  S2UR UR19, SR_CTAID.X ;  /* 0x00000000001379c3 */ /* 0x000ef00000002500 */
[----:B-1----:R-:W1:Y:S01]  /*0280*/  @!P4 LDC R7, c[0x0][0x434] ;  /* 0x00010d00ff07cb82 */ /* 0x002e620000000800 */
[----:B----4-:R-:W4:Y:S03]  /*0290*/  S2R R13, SR_CTAID.Z ;  /* 0x00000000000d7919 */ /* 0x010f260000002700 */
[----:B------:R1:W5:Y:S04]  /*02a0*/  @!P3 LDG.E R9, desc[UR20][R14.64] ;  /* 0x000000140e09b981 */ /* 0x000368000c1e1900 */
[----:B------:R-:W4:Y:S01]  /*02b0*/  @!P2 LDC R6, c[0x0][0x43c] ;  /* 0x00010f00ff06ab82 */ /* 0x000f220000000800 */
[----:B------:R-:W-:Y:S01]  /*02c0*/  @!P2 ISETP.NE.U32.AND P3, PT, R2, RZ, PT ;  /* 0x000000ff0200a20c */ /* 0x000fe20003f65070 */
[----:B------:R-:W1:Y:S03]  /*02d0*/  S2R R236, SR_TID.X ;  /* 0x0000000000ec7919 */ /* 0x000e660000002100 */
[----:B------:R-:W-:-:S03]  /*02e0*/  @!P2 ISETP.NE.AND.EX P3, PT, R3, RZ, PT, P3 ;  /* 0x000000ff0300a20c */ /* 0x000fc60003f65330 */
[----:B------:R-:W1:Y:S01]  /*02f0*/  @!P0 LDC R2, c[0x0][0x438] ;  /* 0x00010e00ff028b82 */ /* 0x000e620000000800 */
[----:B---3--:R-:W-:Y:S01]  /*0300*/  USHF.L.U32 UR18, UR19, 0x7, URZ ;  /* 0x0000000713127899 */ /* 0x008fe200080006ff */
[----:B----4-:R-:W-:Y:S01]  /*0310*/  @!P2 SEL R3, R6, RZ, P3 ;  /* 0x000000ff0603a207 */ /* 0x010fe20001800000 */
[----:B--2---:R-:W-:-:S05]  /*0320*/  @P4 IMAD.IADD R7, R8, 0x1, -R235 ;  /* 0x0000000108074824 */ /* 0x004fca00078e0aeb */
[----:B-1----:R-:W-:Y:S01]  /*0330*/  ISETP.GT.AND P4, PT, R7, UR18, PT ;  /* 0x0000001207007c0c */ /* 0x002fe2000bf84270 */
[----:B------:R-:W-:Y:S01]  /*0340*/  @P2 IMAD.IADD R6, R11, 0x1, -R0 ;  /* 0x000000010b062824 */ /* 0x000fe200078e0a00 */
[----:B------:R-:W-:Y:S11]  /*0350*/  @!P0 BRA `(.L_x_1095) ;  /* 0x00000000000c8947 */ /* 0x000ff60003800000 */
[----:B------:R-:W2:Y:S02]  /*0360*/  @P1 LDG.E R2, desc[UR20][R14.64+0x4] ;  /* 0x000004140e021981 */ /* 0x000ea4000c1e1900 */
[----:B--2--5:R-:W-:-:S06]  /*0370*/  @P1 IADD3 R2, PT, PT, R2, -R9, RZ ;  /* 0x8000000902021210 */ /* 0x024fcc0007ffe0ff */
[----:B------:R1:W5:Y:S02]  /*0380*/  @!P1 LDG.E R2, desc[UR20][R14.64] ;  /* 0x000000140e029981 */ /* 0x000364000c1e1900 */
.L_x_1095:
        /* <DEDUP_REMOVED lines=10> */
[----:B------:R-:W1:Y:S01]  /*0430*/  @!P1 LDC.64 R8, c[0x0][0x400] ;  /* 0x00010000ff089b82 */ /* 0x000e620000000a00 */
[----:B--2---:R-:W-:-:S07]  /*0440*/  ISETP.NE.AND P2, PT, R0, RZ, PT ;  /* 0x000000ff0000720c */ /* 0x004fce0003f45270 */
[----:B------:R-:W2:Y:S01]  /*0450*/  @P1 LDC.64 R2, c[0x0][0x408] ;  /* 0x00010200ff021b82 */ /* 0x000ea20000000a00 */
[----:B------:R-:W-:-:S07]  /*0460*/  SHF.L.U32 R0, R236, 0x3, RZ ;  /* 0x00000003ec007819 */ /* 0x000fce00000006ff */
[----:B------:R-:W4:Y:S01]  /*0470*/  @P2 LDC.64 R4, c[0x0][0x430] ;  /* 0x00010c00ff042b82 */ /* 0x000f220000000a00 */
[----:B-1----:R-:W-:-:S04]  /*0480*/  @!P1 IMAD.WIDE.U32 R14, R237, R8, RZ ;  /* 0x00000008ed0e9225 */ /* 0x002fc800078e00ff */
[----:B------:R-:W-:Y:S01]  /*0490*/  @!P1 IMAD R9, R237, R9, R15 ;  /* 0x00000009ed099224 */ /* 0x000fe200078e020f */
[----:B------:R-:W-:Y:S01]  /*04a0*/  @!P1 MOV R11, R14 ;  /* 0x0000000e000b9202 */ /* 0x000fe20000000f00 */
[----:B--2---:R-:W-:-:S04]  /*04b0*/  @P1 IMAD.WIDE.U32 R16, R235, R2, RZ ;  /* 0x00000002eb101225 */ /* 0x004fc800078e00ff */
[----:B----4-:R-:W-:Y:S01]  /*04c0*/  @P2 IMAD R6, R4, R5, RZ ;  /* 0x0000000504062224 */ /* 0x010fe200078e02ff */
[----:B------:R-:W-:Y:S01]  /*04d0*/  @P2 MOV R4, 0x1 ;  /* 0x0000000100042802 */ /* 0x000fe20000000f00 */
[----:B------:R-:W1:Y:S01]  /*04e0*/  @P2 LDC R5, c[0x0][0x430] ;  /* 0x00010c00ff052b82 */ /* 0x000e620000000800 */
[----:B---3--:R-:W-:Y:S05]  /*04f0*/  @P2 BRA `(.L_x_1097) ;  /* 0x0000000000282947 */ /* 0x008fea0003800000 */
        /* <DEDUP_REMOVED lines=10> */
.L_x_1097:
[----:B------:R-:W2:Y:S01]  /*05a0*/  LDCU.64 UR4, c[0x0][0x410] ;  /* 0x00008200ff0477ac */ /* 0x000ea20008000a00 */
[----:B------:R-:W-:Y:S01]  /*05b0*/  @P1 IMAD.MOV.U32 R11, RZ, RZ, R16 ;  /* 0x000000ffff0b1224 */ /* 0x000fe200078e0010 */
[----:B------:R-:W-:Y:S01]  /*05c0*/  LOP3.LUT R0, R0, 0x38, RZ, 0xc0, !PT ;  /* 0x0000003800007812 */ /* 0x000fe200078ec0ff */
[----:B------:R-:W3:Y:S01]  /*05d0*/  LDC R8, c[0x0][0x434] ;  /* 0x00010d00ff087b82 */ /* 0x000ee20000000800 */
[----:B------:R-:W-:Y:S01]  /*05e0*/  VIADD R7, R7, -UR18 ;  /* 0x8000001207077c36 */ /* 0x000fe20008000000 */
[----:B------:R-:W-:Y:S01]  /*05f0*/  SHF.R.U32.HI R236, RZ, 0x3, R236 ;  /* 0x00000003ffec7819 */ /* 0x000fe200000116ec */
[----:B------:R-:W-:Y:S01]  /*0600*/  @P1 IMAD R9, R235, R3, R17 ;  /* 0x00000003eb091224 */ /* 0x000fe200078e0211 */
[----:B------:R-:W-:Y:S01]  /*0610*/  IADD3 R18, P0, PT, R0, R11, RZ ;  /* 0x0000000b00127210 */ /* 0x000fe20007f1e0ff */
[----:B------:R-:W-:Y:S01]  /*0620*/  UIMAD.WIDE.U32 UR8, UR19, 0x80, URZ ;  /* 0x00000080130878a5 */ /* 0x000fe2000f8e00ff */
[CC--:B------:R-:W-:Y:S01]  /*0630*/  ISETP.GE.AND P1, PT, R236.reuse, R7.reuse, PT ;  /* 0x00000007ec00720c */ /* 0x0c0fe20003f26270 */
[C---:B------:R-:W-:Y:S01]  /*0640*/  VIADD R16, R236.reuse, 0x10 ;  /* 0x00000010ec107836 */ /* 0x040fe20000000000 */
[C---:B------:R-:W-:Y:S01]  /*0650*/  IADD3 R14, PT, PT, R236.reuse, 0x20, RZ ;  /* 0x00000020ec0e7810 */ /* 0x040fe20007ffe0ff */
[----:B------:R-:W-:Y:S01]  /*0660*/  IMAD.X R19, RZ, RZ, R9, P0 ;  /* 0x000000ffff137224 */ /* 0x000fe200000e0609 */
[----:B------:R-:W-:Y:S01]  /*0670*/  BSSY.RECONVERGENT B0, `(.L_x_1098) ;  /* 0x000001b000007945 */ /* 0x000fe20003800200 */
[----:B------:R-:W-:Y:S01]  /*0680*/  VIADD R12, R236, 0x30 ;  /* 0x00000030ec0c7836 */ /* 0x000fe20000000000 */
[----:B------:R-:W-:Y:S01]  /*0690*/  ISETP.NE.AND P2, PT, R10, RZ, !P2 ;  /* 0x000000ff0a00720c */ /* 0x000fe20005745270 */
[----:B-1----:R-:W-:Y:S01]  /*06a0*/  IMAD R15, R5, UR18, RZ ;  /* 0x00000012050f7c24 */ /* 0x002fe2000f8e02ff */
[-C--:B------:R-:W-:Y:S01]  /*06b0*/  ISETP.GE.AND P0, PT, R16, R7.reuse, PT ;  /* 0x000000071000720c */ /* 0x080fe20003f06270 */
[----:B--2---:R-:W-:Y:S01]  /*06c0*/  IMAD.WIDE.U32 R18, R13, UR4, R18 ;  /* 0x000000040d127c25 */ /* 0x004fe2000f8e0012 */
[----:B------:R-:W-:-:S02]  /*06d0*/  ISETP.GE.AND P4, PT, R14, R7, PT ;  /* 0x000000070e00720c */ /* 0x000fc40003f86270 */
[----:B------:R-:W-:Y:S01]  /*06e0*/  ISETP.GE.AND P3, PT, R12, R7, PT ;  /* 0x000000070c00720c */ /* 0x000fe20003f66270 */
[----:B------:R-:W-:Y:S01]  /*06f0*/  IMAD R21, R13, UR5, R19 ;  /* 0x000000050d157c24 */ /* 0x000fe2000f8e0213 */
[----:B------:R-:W-:Y:S02]  /*0700*/  IADD3 R10, PT, PT, R236, 0x40, RZ ;  /* 0x00000040ec0a7810 */ /* 0x000fe40007ffe0ff */
[----:B------:R-:W-:Y:S02]  /*0710*/  LOP3.LUT R11, R0, 0x40, RZ, 0xfc, !PT ;  /* 0x00000040000b7812 */ /* 0x000fe400078efcff */
[----:B------:R-:W-:Y:S01]  /*0720*/  LOP3.LUT R9, R236, UR8, RZ, 0xfc, !PT ;  /* 0x00000008ec097c12 */ /* 0x000fe2000f8efcff */
[----:B------:R-:W-:Y:S06]  /*0730*/  @P1 BRA `(.L_x_1099) ;  /* 0x0000000000381947 */ /* 0x000fec0003800000 */
[----:B------:R-:W1:Y:S01]  /*0740*/  LDC.64 R2, c[0x0][0x408] ;  /* 0x00010200ff027b82 */ /* 0x000e620000000a00 */
[----:B------:R-:W2:Y:S01]  /*0750*/  LDCU UR6, c[0x0][0x440] ;  /* 0x00008800ff0677ac */ /* 0x000ea20008000800 */
[----:B------:R-:W-:Y:S01]  /*0760*/  IMAD.MOV.U32 R20, RZ, RZ, R18 ;  /* 0x000000ffff147224 */ /* 0x000fe200078e0012 */
[----:B------:R-:W5:Y:S01]  /*0770*/  LDCU.64 UR4, c[0x0][0x3f0] ;  /* 0x00007e00ff0477ac */ /* 0x000f620008000a00 */
[----:B--2---:R-:W-:Y:S02]  /*0780*/  ISETP.GE.AND P6, PT, R0, UR6, PT ;  /* 0x0000000600007c0c */ /* 0x004fe4000bfc6270 */
        /* <DEDUP_REMOVED lines=9> */
.L_x_1099:
[----:B------:R-:W-:Y:S05]  /*0820*/  BSYNC.RECONVERGENT B0 ;  /* 0x0000000000007941 */ /* 0x000fea0003800200 */
.L_x_1098:
[----:B------:R-:W-:Y:S01]  /*0830*/  BSSY.RECONVERGENT B0, `(.L_x_1100) ;  /* 0x0000015000007945 */ /* 0x000fe20003800200 */
[----:B------:R-:W-:Y:S02]  /*0840*/  ISETP.GE.AND P1, PT, R10, R7, PT ;  /* 0x000000070a00720c */ /* 0x000fe40003f26270 */
[----:B------:R-:W-:Y:S01]  /*0850*/  IADD3 R26, PT, PT, R236, 0x50, RZ ;  /* 0x00000050ec1a7810 */ /* 0x000fe20007ffe0ff */
[----:B------:R-:W-:Y:S05]  /*0860*/  @P0 BRA `(.L_x_1101) ;  /* 0x0000000000440947 */ /* 0x000fea0003800000 */
[----:B------:R-:W2:Y:S01]  /*0870*/  LDCU.64 UR6, c[0x0][0x408] ;  /* 0x00008100ff0677ac */ /* 0x000ea20008000a00 */
[----:B-1----:R-:W-:Y:S01]  /*0880*/  IADD3 R3, P0, PT, R9, 0x10, RZ ;  /* 0x0000001009037810 */ /* 0x002fe20007f1e0ff */
[----:B------:R-:W-:Y:S01]  /*0890*/  IMAD.MOV.U32 R22, RZ, RZ, R18 ;  /* 0x000000ffff167224 */ /* 0x000fe200078e0012 */
[----:B------:R-:W-:Y:S01]  /*08a0*/  MOV R23, R21 ;  /* 0x0000001500177202 */ /* 0x000fe20000000f00 */
[----:B------:R-:W1:Y:S02]  /*08b0*/  LDCU UR10, c[0x0][0x440] ;  /* 0x00008800ff0a77ac */ /* 0x000e640008000800 */
[----:B------:R-:W-:Y:S01]  /*08c0*/  IMAD.X R2, RZ, RZ, UR9, P0 ;  /* 0x00000009ff027e24 */ /* 0x000fe200080e06ff */
[----:B------:R-:W5:Y:S03]  /*08d0*/  LDCU.64 UR4, c[0x0][0x3f0] ;  /* 0x00007e00ff0477ac */ /* 0x000f660008000a00 */
[----:B--2---:R-:W-:-:S02]  /*08e0*/  IMAD R2, R2, UR6, RZ ;  /* 0x0000000602027c24 */ /* 0x004fc4000f8e02ff */
        /* <DEDUP_REMOVED lines=9> */
.L_x_1101:
[----:B------:R-:W-:Y:S05]  /*0980*/  BSYNC.RECONVERGENT B0 ;  /* 0x0000000000007941 */ /* 0x000fea0003800200 */
.L_x_1100:
[----:B------:R-:W-:Y:S01]  /*0990*/  BSSY.RECONVERGENT B0, `(.L_x_1102) ;  /* 0x0000015000007945 */ /* 0x000fe20003800200 */
[----:B------:R-:W-:Y:S02]  /*09a0*/  ISETP.GE.AND P0, PT, R26, R7, PT ;  /* 0x000000071a00720c */ /* 0x000fe40003f06270 */
[----:B--2---:R-:W-:Y:S01]  /*09b0*/  IADD3 R24, PT, PT, R236, 0x60, RZ ;  /* 0x00000060ec187810 */ /* 0x004fe20007ffe0ff */
        /* <DEDUP_REMOVED lines=18> */
.L_x_1103:
[----:B------:R-:W-:Y:S05]  /*0ae0*/  BSYNC.RECONVERGENT B0 ;  /* 0x0000000000007941 */ /* 0x000fea0003800200 */
.L_x_1102:
[----:B------:R-:W-:Y:S01]  /*0af0*/  BSSY.RECONVERGENT B0, `(.L_x_1104) ;  /* 0x0000015000007945 */ /* 0x000fe20003800200 */
[----:B------:R-:W-:Y:S02]  /*0b00*/  ISETP.GE.AND P6, PT, R24, R7, PT ;  /* 0x000000071800720c */ /* 0x000fe40003fc6270 */
[----:B------:R-:W-:Y:S01]  /*0b10*/  IADD3 R22, PT, PT, R236, 0x70, RZ ;  /* 0x00000070ec167810 */ /* 0x000fe20007ffe0ff */
[----:B------:R-:W-:Y:S05]  /*0b20*/  @P3 BRA `(.L_x_1105) ;  /* 0x0000000000443947 */ /* 0x000fea0003800000 */
[----:B------:R-:W5:Y:S01]  /*0b30*/  LDCU.64 UR6, c[0x0][0x408] ;  /* 0x00008100ff0677ac */ /* 0x000f620008000a00 */
[----:B-1----:R-:W-:Y:S01]  /*0b40*/  IADD3 R3, P3, PT, R9, 0x30, RZ ;  /* 0x0000003009037810 */ /* 0x002fe20007f7e0ff */
[----:B--2---:R-:W-:Y:S01]  /*0b50*/  IMAD.MOV.U32 R28, RZ, RZ, R18 ;  /* 0x000000ffff1c7224 */ /* 0x004fe200078e0012 */
        /* <DEDUP_REMOVED lines=14> */
.L_x_1105:
[----:B------:R-:W-:Y:S05]  /*0c40*/  BSYNC.RECONVERGENT B0 ;  /* 0x0000000000007941 */ /* 0x000fea0003800200 */
.L_x_1104:
[----:B------:R-:W-:Y:S01]  /*0c50*/  BSSY.RECONVERGENT B0, `(.L_x_1106) ;  /* 0x0000015000007945 */ /* 0x000fe20003800200 */
[----:B------:R-:W-:Y:S01]  /*0c60*/  ISETP.GE.AND P5, PT, R22, R7, PT ;  /* 0x000000071600720c */ /* 0x000fe20003fa6270 */
[----:B----4-:R-:W-:Y:S02]  /*0c70*/  IMAD R6, R13, R6, RZ ;  /* 0x000000060d067224 */ /* 0x010fe400078e02ff */
[----:B------:R-:W-:Y:S10]  /*0c80*/  @P1 BRA `(.L_x_1107) ;  /* 0x0000000000441947 */ /* 0x000ff40003800000 */
[----:B------:R-:W4:Y:S01]  /*0c90*/  LDCU.64 UR6, c[0x0][0x408] ;  /* 0x00008100ff0677ac */ /* 0x000f220008000a00 */
[----:B-1----:R-:W-:Y:S01]  /*0ca0*/  IADD3 R3, P1, PT, R9, 0x40, RZ ;  /* 0x0000004009037810 */ /* 0x002fe20007f3e0ff */
[----:B--2---:R-:W-:Y:S01]  /*0cb0*/  IMAD.MOV.U32 R28, RZ, RZ, R18 ;  /* 0x000000ffff1c7224 */ /* 0x004fe200078e0012 */
        /* <DEDUP_REMOVED lines=14> */
.L_x_1107:
[----:B------:R-:W-:Y:S05]  /*0da0*/  BSYNC.RECONVERGENT B0 ;  /* 0x0000000000007941 */ /* 0x000fea0003800200 */
.L_x_1106:
        /* <DEDUP_REMOVED lines=8> */
[----:B-1----:R-:W-:Y:S01]  /*0e30*/  IADD3 R3, P0, PT, R9, 0x50, RZ ;  /* 0x0000005009037810 */ /* 0x002fe20007f1e0ff */
[----:B--2---:R-:W-:Y:S01]  /*0e40*/  IMAD.MOV.U32 R28, RZ, RZ, R18 ;  /* 0x000000ffff1c7224 */ /* 0x004fe200078e0012 */
        /* <DEDUP_REMOVED lines=12> */
[----:B------:R3:W-:Y:S04]  /*0f10*/  @!P3 STG.E.128 desc[UR20][R30.64], RZ ;  /* 0x000000ff1e00b986 */ /* 0x0007e8000c101d14 */
[----:B------:R3:W-:Y:S02]  /*0f20*/  @!P0 STG.E.128 desc[UR20][R30.64+0x80], RZ ;  /* 0x000080ff1e008986 */ /* 0x0007e4000c101d14 */
.L_x_1109:
[----:B------:R-:W-:Y:S05]  /*0f30*/  BSYNC.RECONVERGENT B0 ;  /* 0x0000000000007941 */ /* 0x000fea0003800200 */
.L_x_1108:
[----:B------:R-:W-:Y:S04]  /*0f40*/  BSSY.RECONVERGENT B0, `(.L_x_1110) ;  /* 0x0000013000007945 */ /* 0x000fe80003800200 */
[----:B------:R-:W-:Y:S05]  /*0f50*/  @P6 BRA `(.L_x_1111) ;  /* 0x0000000000446947 */ /* 0x000fea0003800000 */
[----:B------:R-:W5:Y:S01]  /*0f60*/  LDCU.64 UR6, c[0x0][0x408] ;  /* 0x00008100ff0677ac */ /* 0x000f620008000a00 */
[----:B-1----:R-:W-:Y:S01]  /*0f70*/  IADD3 R3, P0, PT, R9, 0x60, RZ ;  /* 0x0000006009037810 */ /* 0x002fe20007f1e0ff */
[----:B--2---:R-:W-:Y:S01]  /*0f80*/  IMAD.MOV.U32 R28, RZ, RZ, R18 ;  /* 0x000000ffff1c7224 */ /* 0x004fe200078e0012 */
        /* <DEDUP_REMOVED lines=9> */
[----:B---34-:R-:W-:Y:S01]  /*1020*/  LEA R30, P4, R28, UR4, 0x1 ;  /* 0x000000041c1e7c11 */ /* 0x018fe2000f8808ff */
[----:B------:R-:W-:-:S05]  /*1030*/  IMAD.IADD R3, R29, 0x1, R2 ;  /* 0x000000011d037824 */ /* 0x000fca00078e0202 */
[----:B------:R-:W-:-:S05]  /*1040*/  LEA.HI.X R31, R28, UR5, R3, 0x1, P4 ;  /* 0x000000051c1f7c11 */ /* 0x000fca000a0f0c03 */
[----:B------:R1:W-:Y:S04]  /*1050*/  @!P3 STG.E.128 desc[UR20][R30.64], RZ ;  /* 0x000000ff1e00b986 */ /* 0x0003e8000c101d14 */
[----:B------:R1:W-:Y:S02]  /*1060*/  @!P0 STG.E.128 desc[UR20][R30.64+0x80], RZ ;  /* 0x000080ff1e008986 */ /* 0x0003e4000c101d14 */
.L_x_1111:
[----:B------:R-:W-:Y:S05]  /*1070*/  BSYNC.RECONVERGENT B0 ;  /* 0x0000000000007941 */ /* 0x000fea0003800200 */
.L_x_1110:
[----:B------:R-:W-:Y:S04]  /*1080*/  BSSY.RECONVERGENT B0, `(.L_x_1112) ;  /* 0x0000012000007945 */ /* 0x000fe80003800200 */
[----:B------:R-:W-:Y:S05]  /*1090*/  @P5 BRA `(.L_x_1113) ;  /* 0x0000000000405947 */ /* 0x000fea0003800000 */
[----:B------:R-:W5:Y:S01]  /*10a0*/  LDCU.64 UR6, c[0x0][0x408] ;  /* 0x00008100ff0677ac */ /* 0x000f620008000a00 */
[----:B------:R-:W-:Y:S02]  /*10b0*/  IADD3 R9, P0, PT, R9, 0x70, RZ ;  /* 0x0000007009097810 */ /* 0x000fe40007f1e0ff */
[----:B------:R-:W-:Y:S01]  /*10c0*/  MOV R19, R21 ;  /* 0x0000001500137202 */ /* 0x000fe20000000f00 */
[----:B------:R-:W2:Y:S02]  /*10d0*/  LDCU UR10, c[0x0][0x440] ;  /* 0x00008800ff0a77ac */ /* 0x000ea40008000800 */
[----:B-1----:R-:W-:Y:S01]  /*10e0*/  IMAD.X R2, RZ, RZ, UR9, P0 ;  /* 0x00000009ff027e24 */ /* 0x002fe200080e06ff */
        /* <DEDUP_REMOVED lines=11> */
.L_x_1113:
[----:B------:R-:W-:Y:S05]  /*11a0*/  BSYNC.RECONVERGENT B0 ;  /* 0x0000000000007941 */ /* 0x000fea0003800200 */
.L_x_1112:
[----:B------:R-:W-:Y:S01]  /*11b0*/  ISETP.GE.OR P3, PT, R236, R7, P1 ;  /* 0x00000007ec00720c */ /* 0x000fe20000f66670 */
[----:B------:R-:W-:Y:S01]  /*11c0*/  BSSY.RECONVERGENT B0, `(.L_x_1114) ;  /* 0x0000013000007945 */ /* 0x000fe20003800200 */
[----:B------:R-:W-:Y:S02]  /*11d0*/  SHF.R.S32.HI R0, RZ, 0x1f, R235 ;  /* 0x0000001fff007819 */ /* 0x000fe400000114eb */
        /* <DEDUP_REMOVED lines=9> */
[----:B------:R-:W5:Y:S01]  /*1270*/  LDCU.64 UR4, c[0x0][0x420] ;  /* 0x00008400ff0477ac */ /* 0x000f620008000a00 */
[----:B-1----:R-:W-:-:S05]  /*1280*/  IMAD R2, R236, R5, RZ ;  /* 0x00000005ec027224 */ /* 0x002fca00078e02ff */
[----:B------:R-:W-:-:S04]  /*1290*/  IADD3 R3, P2, PT, R2, R235, RZ ;  /* 0x000000eb02037210 */ /* 0x000fc80007f5e0ff */
[----:B------:R-:W-:Y:S02]  /*12a0*/  LEA.HI.X.SX32 R2, R2, R0, 0x1, P2 ;  /* 0x0000000002027211 */ /* 0x000fe400010f0eff */
[----:B-----5:R-:W-:-:S04]  /*12b0*/  LEA R8, P2, R3, UR4, 0x2 ;  /* 0x0000000403087c11 */ /* 0x020fc8000f8410ff */
[----:B------:R-:W-:Y:S01]  /*12c0*/  LEA.HI.X R9, R3, UR5, R2, 0x2, P2 ;  /* 0x0000000503097c11 */ /* 0x000fe200090f1402 */
[----:B------:R-:W-:-:S05]  /*12d0*/  IMAD.MOV.U32 R3, RZ, RZ, 0x7f800000 ;  /* 0x7f800000ff037424 */ /* 0x000fca00078e00ff */
[----:B------:R1:W-:Y:S03]  /*12e0*/  STG.E desc[UR20][R8.64], R3 ;  /* 0x0000000308007986 */ /* 0x0003e6000c101914 */
.L_x_1115:
[----:B------:R-:W-:Y:S05]  /*12f0*/  BSYNC.RECONVERGENT B0 ;  /* 0x0000000000007941 */ /* 0x000fea0003800200 */
.L_x_1114:
[----:B------:R-:W-:Y:S01]  /*1300*/  BSSY.RECONVERGENT B0, `(.L_x_1116) ;  /* 0x000000f000007945 */ /* 0x000fe20003800200 */
[-C--:B------:R-:W-:Y:S02]  /*1310*/  ISETP.GE.OR P5, PT, R12, R7.reuse, P1 ;  /* 0x000000070c00720c */ /* 0x080fe40000fa6670 */
[-C--:B------:R-:W-:Y:S02]  /*1320*/  ISETP.GE.OR P4, PT, R10, R7.reuse, P1 ;  /* 0x000000070a00720c */ /* 0x080fe40000f86670 */
[-C--:B------:R-:W-:Y:S02]  /*1330*/  ISETP.GE.OR P3, PT, R26, R7.reuse, P1 ;  /* 0x000000071a00720c */ /* 0x080fe40000f66670 */
[-C--:B------:R-:W-:Y:S02]  /*1340*/  ISETP.GE.OR P2, PT, R24, R7.reuse, P1 ;  /* 0x000000071800720c */ /* 0x080fe40000f46670 */
[----:B------:R-:W-:Y:S01]  /*1350*/  ISETP.GE.OR P1, PT, R22, R7, P1 ;  /* 0x000000071600720c */ /* 0x000fe20000f26670 */
[----:B------:R-:W-:-:S12]  /*1360*/  @P0 BRA `(.L_x_1117) ;  /* 0x0000000000200947 */ /* 0x000fd80003800000 */
        /* <DEDUP_REMOVED lines=8> */
.L_x_1117:
[----:B------:R-:W-:Y:S05]  /*13f0*/  BSYNC.RECONVERGENT B0 ;  /* 0x0000000000007941 */ /* 0x000fea0003800200 */
.L_x_1116:
[----:B------:R-:W-:Y:S04]  /*1400*/  BSSY.RECONVERGENT B0, `(.L_x_1118) ;  /* 0x000000a000007945 */ /* 0x000fe80003800200 */
[----:B------:R-:W-:Y:S05]  /*1410*/  @P6 BRA `(.L_x_1119) ;  /* 0x0000000000206947 */ /* 0x000fea0003800000 */
        /* <DEDUP_REMOVED lines=8> */
.L_x_1119:
[----:B------:R-:W-:Y:S05]  /*14a0*/  BSYNC.RECONVERGENT B0 ;  /* 0x0000000000007941 */ /* 0x000fea0003800200 */
.L_x_1118:
        /* <DEDUP_REMOVED lines=10> */
.L_x_1121:
[----:B------:R-:W-:Y:S05]  /*1550*/  BSYNC.RECONVERGENT B0 ;  /* 0x0000000000007941 */ /* 0x000fea0003800200 */
.L_x_1120:
        /* <DEDUP_REMOVED lines=10> */
.L_x_1123:
[----:B------:R-:W-:Y:S05]  /*1600*/  BSYNC.RECONVERGENT B0 ;  /* 0x0000000000007941 */ /* 0x000fea0003800200 */
.L_x_1122:
        /* <DEDUP_REMOVED lines=10> */
.L_x_1125:
[----:B------:R-:W-:Y:S05]  /*16b0*/  BSYNC.RECONVERGENT B0 ;  /* 0x0000000000007941 */ /* 0x000fea0003800200 */
.L_x_1124:
        /* <DEDUP_REMOVED lines=10> */
.L_x_1127:
[----:B------:R-:W-:Y:S05]  /*1760*/  BSYNC.RECONVERGENT B0 ;  /* 0x0000000000007941 */ /* 0x000fea0003800200 */
.L_x_1126:
[----:B------:R-:W-:Y:S05]  /*1770*/  @P1 EXIT ;  /* 0x000000000000194d */ /* 0x000fea0003800000 */
[----:B------:R-:W1:Y:S01]  /*1780*/  LDCU.64 UR4, c[0x0][0x420] ;  /* 0x00008400ff0477ac */ /* 0x000e620008000a00 */
[----:B------:R-:W-:-:S05]  /*1790*/  IMAD R5, R22, R5, RZ ;  /* 0x0000000516057224 */ /* 0x000fca00078e02ff */
[----:B------:R-:W-:-:S04]  /*17a0*/  IADD3 R235, P0, PT, R5, R235, RZ ;  /* 0x000000eb05eb7210 */ /* 0x000fc80007f1e0ff */
[----:B------:R-:W-:Y:S01]  /*17b0*/  LEA.HI.X.SX32 R0, R5, R0, 0x1, P0 ;  /* 0x0000000005007211 */ /* 0x000fe200000f0eff */
[----:B------:R-:W-:Y:S01]  /*17c0*/  IMAD.MOV.U32 R5, RZ, RZ, 0x7f800000 ;  /* 0x7f800000ff057424 */ /* 0x000fe200078e00ff */
[----:B-1----:R-:W-:-:S04]  /*17d0*/  LEA R2, P0, R235, UR4, 0x2 ;  /* 0x00000004eb027c11 */ /* 0x002fc8000f8010ff */
[----:B------:R-:W-:-:S05]  /*17e0*/  LEA.HI.X R3, R235, UR5, R0, 0x2, P0 ;  /* 0x00000005eb037c11 */ /* 0x000fca00080f1400 */
[----:B------:R-:W-:Y:S01]  /*17f0*/  STG.E desc[UR20][R2.64], R5 ;  /* 0x0000000502007986 */ /* 0x000fe2000c101914 */
[----:B------:R-:W-:Y:S05]  /*1800*/  EXIT ;  /* 0x000000000000794d */ /* 0x000fea0003800000 */
.L_x_1096:
        /* <DEDUP_REMOVED lines=20> */
[----:B------:R-:W-:Y:S01]  /*1950*/  MOV R4, R2 ;  /* 0x0000000200047202 */ /* 0x000fe20000000f00 */
[----:B------:R-:W-:Y:S06]  /*1960*/  BRA `(.L_x_1129) ;  /* 0x0000000000187947 */ /* 0x000fec0003800000 */
.L_x_1128:
[----:B------:R-:W1:Y:S01]  /*1970*/  LDCU.64 UR12, c[0x0][0x3b8] ;  /* 0x00007700ff0c77ac */ /* 0x000e620008000a00 */
[----:B------:R-:W-:-:S05]  /*1980*/  IADD3 R10, PT, PT, R0, R9, RZ ;  /* 0x00000009000a7210 */ /* 0x000fca0007ffe0ff */
[C---:B-1----:R-:W-:Y:S02]  /*1990*/  IMAD R3, R10.reuse, UR13, RZ ;  /* 0x0000000d0a037c24 */ /* 0x042fe4000f8e02ff */
[----:B------:R-:W-:-:S05]  /*19a0*/  IMAD.WIDE.U32 R10, R10, UR12, RZ ;  /* 0x0000000c0a0a7c25 */ /* 0x000fca000f8e00ff */
[----:B------:R-:W-:Y:S02]  /*19b0*/  IADD3 R3, PT, PT, R11, R3, RZ ;  /* 0x000000030b037210 */ /* 0x000fe40007ffe0ff */
[----:B------:R-:W-:-:S07]  /*19c0*/  MOV R4, R10 ;  /* 0x0000000a00047202 */ /* 0x000fce0000000f00 */
.L_x_1129:
        /* <DEDUP_REMOVED lines=10> */
[----:B------:R-:W-:-:S06]  /*1a70*/  IMAD.HI.U32 R11, R15, R11, R14 ;  /* 0x0000000b0f0b7227 */ /* 0x000fcc00078e000e */
[----:B------:R-:W-:-:S04]  /*1a80*/  IMAD.HI.U32 R14, R11, R2, RZ ;  /* 0x000000020b0e7227 */ /* 0x000fc800078e00ff */
[----:B------:R-:W-:-:S04]  /*1a90*/  IMAD.MOV R11, RZ, RZ, -R14 ;  /* 0x000000ffff0b7224 */ /* 0x000fc800078e0a0e */
[----:B------:R-:W-:Y:S01]  /*1aa0*/  IMAD R11, R12, R11, R2 ;  /* 0x0000000b0c0b7224 */ /* 0x000fe200078e0202 */
[----:B------:R-:W-:-:S04]  /*1ab0*/  LOP3.LUT R2, R13, R10, RZ, 0x3c, !PT ;  /* 0x0000000a0d027212 */ /* 0x000fc800078e3cff */
[----:B------:R-:W-:Y:S02]  /*1ac0*/  ISETP.GT.U32.AND P1, PT, R12, R11, PT ;  /* 0x0000000b0c00720c */ /* 0x000fe40003f24070 */
[----:B------:R-:W-:-:S11]  /*1ad0*/  ISETP.GE.AND P0, PT, R2, RZ, PT ;  /* 0x000000ff0200720c */ /* 0x000fd60003f06270 */
[-C--:B------:R-:W-:Y:S01]  /*1ae0*/  @!P1 IADD3 R11, PT, PT, R11, -R12.reuse, RZ ;  /* 0x8000000c0b0b9210 */ /* 0x080fe20007ffe0ff */
[----:B------:R-:W-:Y:S01]  /*1af0*/  @!P1 VIADD R14, R14, 0x1 ;  /* 0x000000010e0e9836 */ /* 0x000fe20000000000 */
[----:B------:R-:W-:Y:S02]  /*1b00*/  ISETP.NE.AND P1, PT, R10, RZ, PT ;  /* 0x000000ff0a00720c */ /* 0x000fe40003f25270 */
[----:B------:R-:W-:-:S13]  /*1b10*/  ISETP.GE.U32.AND P3, PT, R11, R12, PT ;  /* 0x0000000c0b00720c */ /* 0x000fda0003f66070 */
        /* <DEDUP_REMOVED lines=17> */
.L_x_1130:
[----:B------:R-:W1:Y:S01]  /*1c30*/  LDC.64 R170, c[0x0][0x3c0] ;  /* 0x0000f000ffaa7b82 */ /* 0x000e620000000a00 */
[----:B------:R-:W-:-:S05]  /*1c40*/  IADD3 R0, PT, PT, R0, R9, RZ ;  /* 0x0000000900007210 */ /* 0x000fca0007ffe0ff */
[C---:B-1----:R-:W-:Y:S02]  /*1c50*/  IMAD R9, R0.reuse, R171, RZ ;  /* 0x000000ab00097224 */ /* 0x042fe400078e02ff */
[----:B------:R-:W-:-:S05]  /*1c60*/  IMAD.WIDE.U32 R10, R0, R170, RZ ;  /* 0x000000aa000a7225 */ /* 0x000fca00078e00ff */
[----:B------:R-:W-:-:S07]  /*1c70*/  IADD3 R9, PT, PT, R11, R9, RZ ;  /* 0x000000090b097210 */ /* 0x000fce0007ffe0ff */
.L_x_1131:
[----:B------:R-:W-:Y:S01]  /*1c80*/  IMAD.SHL.U32 R0, R236, 0x8, RZ ;  /* 0x00000008ec007824 */ /* 0x000fe200078e00ff */
[----:B------:R-:W1:Y:S01]  /*1c90*/  LDCU.128 UR8, c[0x0][0x3d0] ;  /* 0x00007a00ff0877ac */ /* 0x000e620008000c00 */
[----:B------:R-:W-:Y:S01]  /*1ca0*/  SHF.R.U32.HI R229, RZ, 0x3, R236 ;  /* 0x00000003ffe57819 */ /* 0x000fe200000116ec */
[----:B------:R-:W-:Y:S01]  /*1cb0*/  VIADD R224, R7, -UR18 ;  /* 0x8000001207e07c36 */ /* 0x000fe20008000000 */
[----:B------:R-:W2:Y:S01]  /*1cc0*/  S2UR UR5, SR_CgaCtaId ;  /* 0x00000000000579c3 */ /* 0x000ea20000008800 */
[----:B------:R-:W-:Y:S01]  /*1cd0*/  LOP3.LUT R228, R0, 0x38, RZ, 0xc0, !PT ;  /* 0x0000003800e47812 */ /* 0x000fe200078ec0ff */
[----:B------:R-:W3:Y:S01]  /*1ce0*/  LDCU.64 UR16, c[0x0][0x388] ;  /* 0x00007100ff1077ac */ /* 0x000ee20008000a00 */
[C---:B------:R-:W-:Y:S01]  /*1cf0*/  VIADD R7, R229.reuse, 0x20 ;  /* 0x00000020e5077836 */ /* 0x040fe20000000000 */
[----:B------:R-:W-:Y:S01]  /*1d00*/  BSSY.RECONVERGENT B0, `(.L_x_1132) ;  /* 0x0000046000007945 */ /* 0x000fe20003800200 */
[----:B------:R-:W-:Y:S01]  /*1d10*/  IADD3 R14, P0, PT, R228, R4, RZ ;  /* 0x00000004e40e7210 */ /* 0x000fe20007f1e0ff */
[----:B------:R-:W-:Y:S01]  /*1d20*/  VIADD R11, R229, 0x30 ;  /* 0x00000030e50b7836 */ /* 0x000fe20000000000 */
[----:B------:R-:W4:Y:S01]  /*1d30*/  LDCU.64 UR14, c[0x0][0x390] ;  /* 0x00007200ff0e77ac */ /* 0x000f220008000a00 */
[----:B------:R-:W-:-:S02]  /*1d40*/  ISETP.GE.AND P3, PT, R7, R224, PT ;  /* 0x000000e00700720c */ /* 0x000fc40003f66270 */
[----:B------:R-:W-:Y:S01]  /*1d50*/  IADD3.X R15, PT, PT, RZ, R3, RZ, P0, !PT ;  /* 0x00000003ff0f7210 */ /* 0x000fe200007fe4ff */
[----:B------:R-:W5:Y:S01]  /*1d60*/  LDCU.64 UR6, c[0x0][0x3c8] ;  /* 0x00007900ff0677ac */ /* 0x000f620008000a00 */
[C---:B------:R-:W-:Y:S01]  /*1d70*/  IADD3 R16, P0, PT, R228.reuse, R10, RZ ;  /* 0x0000000ae4107210 */ /* 0x040fe20007f1e0ff */
[----:B------:R-:W-:Y:S01]  /*1d80*/  VIADD R3, R229, 0x40 ;  /* 0x00000040e5037836 */ /* 0x000fe20000000000 */
[-C--:B------:R-:W-:Y:S01]  /*1d90*/  ISETP.GE.AND P2, PT, R11, R224.reuse, PT ;  /* 0x000000e00b00720c */ /* 0x080fe20003f46270 */
[----:B------:R-:W-:Y:S01]  /*1da0*/  IMAD.WIDE.U32 R10, R229, UR12, R14 ;  /* 0x0000000ce50a7c25 */ /* 0x000fe2000f8e000e */
[----:B------:R-:W-:Y:S01]  /*1db0*/  SHF.R.S32.HI R7, RZ, 0x1f, R2 ;  /* 0x0000001fff077819 */ /* 0x000fe20000011402 */
[----:B------:R-:W-:Y:S01]  /*1dc0*/  UMOV UR4, 0x400 ;  /* 0x0000040000047882 */ /* 0x000fe20000000000 */
[----:B------:R-:W-:Y:S01]  /*1dd0*/  ISETP.GE.AND P1, PT, R3, R224, PT ;  /* 0x000000e00300720c */ /* 0x000fe20003f26270 */
[----:B------:R-:W-:Y:S01]  /*1de0*/  IMAD.X R17, RZ, RZ, R9, P0 ;  /* 0x000000ffff117224 */ /* 0x000fe200000e0609 */
[C---:B------:R-:W-:Y:S01]  /*1df0*/  IADD3 R8, P0, PT, R228.reuse, R8, RZ ;  /* 0x00000008e4087210 */ /* 0x040fe20007f1e0ff */
[----:B------:R-:W-:Y:S01]  /*1e00*/  IMAD R11, R229, UR13, R11 ;  /* 0x0000000de50b7c24 */ /* 0x000fe2000f8e020b */
[----:B------:R-:W-:Y:S01]  /*1e10*/  LOP3.LUT R226, R228, 0x40, RZ, 0xfc, !PT ;  /* 0x00000040e4e27812 */ /* 0x000fe200078efcff */
[----:B-1----:R-:W-:Y:S01]  /*1e20*/  IMAD R9, R7, UR8, RZ ;  /* 0x0000000807097c24 */ /* 0x002fe2000f8e02ff */
[----:B--2---:R-:W-:Y:S01]  /*1e30*/  ULEA UR5, UR5, UR4, 0x18 ;  /* 0x0000000405057291 */ /* 0x004fe2000f8ec0ff */
[----:B------:R-:W-:-:S04]  /*1e40*/  IMAD.WIDE.U32 R14, R229, R170, R16 ;  /* 0x000000aae50e7225 */ /* 0x000fc800078e0010 */
[----:B------:R-:W-:Y:S02]  /*1e50*/  IMAD R7, R7, UR10, RZ ;  /* 0x0000000a07077c24 */ /* 0x000fe4000f8e02ff */
[C---:B------:R-:W-:Y:S02]  /*1e60*/  IMAD R9, R2.reuse, UR9, R9 ;  /* 0x0000000902097c24 */ /* 0x040fe4000f8e0209 */
[----:B------:R-:W-:Y:S01]  /*1e70*/  IMAD.WIDE.U32 R10, R2, UR8, R10 ;  /* 0x00000008020a7c25 */ /* 0x000fe2000f8e000a */
[----:B------:R-:W-:-:S03]  /*1e80*/  USHF.L.U32 UR8, UR19, 0x7, URZ ;  /* 0x0000000713087899 */ /* 0x000fc600080006ff */
[----:B------:R-:W-:Y:S01]  /*1e90*/  IMAD R15, R229, R171, R15 ;  /* 0x000000abe50f7224 */ /* 0x000fe200078e020f */
[----:B------:R-:W-:Y:S01]  /*1ea0*/  IADD3 R232, PT, PT, R11, R9, RZ ;  /* 0x000000090be87210 */ /* 0x000fe20007ffe0ff */
[----:B------:R-:W-:Y:S01]  /*1eb0*/  IMAD R7, R2, UR11, R7 ;  /* 0x0000000b02077c24 */ /* 0x000fe2000f8e0207 */
[----:B---3--:R-:W-:Y:S01]  /*1ec0*/  LEA R233, P5, R10, UR16, 0x1 ;  /* 0x000000100ae97c11 */ /* 0x008fe2000f8a08ff */
[----:B------:R-:W-:Y:S01]  /*1ed0*/  IMAD.WIDE.U32 R2, R2, UR10, R14 ;  /* 0x0000000a02027c25 */ /* 0x000fe2000f8e000e */
[----:B------:R-:W-:Y:S01]  /*1ee0*/  USHF.R.U32.HI UR10, URZ, 0x19, UR19 ;  /* 0x00000019ff0a7899 */ /* 0x000fe20008011613 */
[C---:B------:R-:W-:Y:S02]  /*1ef0*/  LOP3.LUT R234, R229.reuse, UR8, RZ, 0xfc, !PT ;  /* 0x00000008e5ea7c12 */ /* 0x040fe4000f8efcff */
[----:B------:R-:W-:Y:S01]  /*1f00*/  IMAD.X R9, RZ, RZ, R5, P0 ;  /* 0x000000ffff097224 */ /* 0x000fe200000e0605 */
[----:B------:R-:W-:Y:S01]  /*1f10*/  ISETP.GE.AND P0, PT, R229, R224, PT ;  /* 0x000000e0e500720c */ /* 0x000fe20003f06270 */
[----:B------:R-:W-:Y:S01]  /*1f20*/  IMAD.IADD R230, R3, 0x1, R7 ;  /* 0x0000000103e67824 */ /* 0x000fe200078e0207 */
[----:B------:R-:W-:Y:S01]  /*1f30*/  LOP3.LUT R3, R0, 0x1f8, RZ, 0xc0, !PT ;  /* 0x000001f800037812 */ /* 0x000fe200078ec0ff */
[----:B-----5:R-:W-:Y:S01]  /*1f40*/  IMAD.WIDE.U32 R8, R13, UR6, R8 ;  /* 0x000000060d087c25 */ /* 0x020fe2000f8e0008 */
[----:B----4-:R-:W-:-:S02]  /*1f50*/  LEA R231, P4, R2, UR14, 0x1 ;  /* 0x0000000e02e77c11 */ /* 0x010fc4000f8808ff */
[----:B------:R-:W-:Y:S01]  /*1f60*/  LOP3.LUT R3, R3, 0x38, R236, 0x78, !PT ;  /* 0x0000003803037812 */ /* 0x000fe200078e78ec */
[----:B------:R-:W-:Y:S01]  /*1f70*/  IMAD R13, R13, UR7, R9 ;  /* 0x000000070d0d7c24 */ /* 0x000fe2000f8e0209 */
[C---:B------:R-:W-:Y:S01]  /*1f80*/  IADD3 R7, PT, PT, R229.reuse, 0x10, RZ ;  /* 0x00000010e5077810 */ /* 0x040fe20007ffe0ff */
[----:B------:R-:W-:Y:S01]  /*1f90*/  VIADD R5, R229, 0x50 ;  /* 0x00000050e5057836 */ /* 0x000fe20000000000 */
[----:B------:R-:W-:Y:S02]  /*1fa0*/  LOP3.LUT R238, R3, 0x1e00, R0, 0xf8, !PT ;  /* 0x00001e0003ee7812 */ /* 0x000fe400078ef800 */
[----:B------:R-:W-:Y:S02]  /*1fb0*/  LEA.HI.X R232, R10, UR17, R232, 0x1, P5 ;  /* 0x000000110ae87c11 */ /* 0x000fe4000a8f0ce8 */
[----:B------:R-:W-:Y:S02]  /*1fc0*/  LEA.HI.X R230, R2, UR15, R230, 0x1, P4 ;  /* 0x0000000f02e67c11 */ /* 0x000fe4000a0f0ce6 */
[----:B------:R-:W-:-:S02]  /*1fd0*/  ISETP.GE.AND P4, PT, R7, R224, PT ;  /* 0x000000e00700720c */ /* 0x000fc40003f86270 */
[----:B------:R-:W-:Y:S01]  /*1fe0*/  LEA R238, R238, UR5, 0x1 ;  /* 0x00000005eeee7c11 */ /* 0x000fe2000f8e08ff */
[----:B------:R-:W-:Y:S10]  /*1ff0*/  @P0 BRA `(.L_x_1133) ;  /* 0x0000000000580947 */ /* 0x000ff40003800000 */
        /* <DEDUP_REMOVED lines=22> */
.L_x_1133:
[----:B------:R-:W-:Y:S05]  /*2160*/  BSYNC.RECONVERGENT B0 ;  /* 0x0000000000007941 */ /* 0x000fea0003800200 */
.L_x_1132:
[----:B------:R-:W-:Y:S01]  /*2170*/  USHF.L.U64.HI UR4, UR12, 0x5, UR13 ;  /* 0x000000050c047899 */ /* 0x000fe2000801020d */
[----:B------:R-:W-:Y:S01]  /*2180*/  BSSY.RECONVERGENT B0, `(.L_x_1134) ;  /* 0x000001d000007945 */ /* 0x000fe20003800200 */
[----:B------:R-:W-:Y:S02]  /*2190*/  ISETP.GE.AND P0, PT, R5, R224, PT ;  /* 0x000000e00500720c */ /* 0x000fe40003f06270 */
[----:B-1----:R-:W-:Y:S01]  /*21a0*/  IADD3 R3, PT, PT, R229, 0x60, RZ ;  /* 0x00000060e5037810 */ /* 0x002fe20007ffe0ff */
[----:B------:R-:W-:Y:S10]  /*21b0*/  @P4 BRA `(.L_x_1135) ;  /* 0x0000000000644947 */ /* 0x000ff40003800000 */
[----:B------:R-:W1:Y:S01]  /*21c0*/  LDCU.64 UR8, c[0x0][0x3b0] ;  /* 0x00007600ff0877ac */ /* 0x000e620008000a00 */
[----:B------:R-:W-:Y:S01]  /*21d0*/  IADD3 R5, P4, PT, R234, 0x10, RZ ;  /* 0x00000010ea057810 */ /* 0x000fe20007f9e0ff */
[----:B------:R-:W-:Y:S01]  /*21e0*/  IMAD.MOV.U32 R10, RZ, RZ, R8 ;  /* 0x000000ffff0a7224 */ /* 0x000fe200078e0008 */
        /* <DEDUP_REMOVED lines=22> */
.L_x_1135:
[----:B------:R-:W-:Y:S05]  /*2350*/  BSYNC.RECONVERGENT B0 ;  /* 0x0000000000007941 */ /* 0x000fea0003800200 */
.L_x_1134:
[----:B------:R-:W-:Y:S01]  /*2360*/  USHF.L.U32 UR11, UR12, 0x5, URZ ;  /* 0x000000050c0b7899 */ /* 0x000fe200080006ff */
        /* <DEDUP_REMOVED lines=29> */
.L_x_1137:
[----:B------:R-:W-:Y:S05]  /*2540*/  BSYNC.RECONVERGENT B0 ;  /* 0x0000000000007941 */ /* 0x000fea0003800200 */
.L_x_1136:
[----:B-12---:R-:W-:Y:S01]  /*2550*/  LEA.HI.SX32 R5, R164, 0xffffffff, 0x1b ;  /* 0xffffffffa4057811 */ /* 0x006fe200078fdaff */
[----:B------:R-:W-:Y:S01]  /*2560*/  USHF.L.U64.HI UR14, UR12, 0x4, UR13 ;  /* 0x000000040c0e7899 */ /* 0x000fe2000801020d */
[----:B------:R-:W-:Y:S01]  /*2570*/  BSSY.RECONVERGENT B0, `(.L_x_1138) ;  /* 0x000001d000007945 */ /* 0x000fe20003800200 */
[----:B------:R-:W-:Y:S02]  /*2580*/  ISETP.GE.AND P5, PT, R3, R224, PT ;  /* 0x000000e00300720c */ /* 0x000fe40003fa6270 */
[----:B------:R-:W-:Y:S01]  /*2590*/  IMAD R2, R5, -0x20, R6 ;  /* 0xffffffe005027824 */ /* 0x000fe200078e0206 */
        /* <DEDUP_REMOVED lines=26> */
.L_x_1139:
[----:B------:R-:W-:Y:S05]  /*2740*/  BSYNC.RECONVERGENT B0 ;  /* 0x0000000000007941 */ /* 0x000fea0003800200 */
.L_x_1138:
[----:B------:R-:W-:Y:S01]  /*2750*/  USHF.L.U32 UR15, UR12, 0x4, URZ ;  /* 0x000000040c0f7899 */ /* 0x000fe200080006ff */
[----:B------:R-:W-:Y:S01]  /*2760*/  BSSY.RECONVERGENT B0, `(.L_x_1140) ;  /* 0x000001c000007945 */ /* 0x000fe20003800200 */
[----:B------:R-:W-:-:S03]  /*2770*/  ISETP.GE.AND P4, PT, R229, R2, PT ;  /* 0x00000002e500720c */ /* 0x000fc60003f86270 */
[----:B------:R-:W-:Y:S10]  /*2780*/  @P1 BRA `(.L_x_1141) ;  /* 0x0000000000641947 */ /* 0x000ff40003800000 */
[----:B------:R-:W2:Y:S01]  /*2790*/  LDCU.64 UR8, c[0x0][0x3b0] ;  /* 0x00007600ff0877ac */ /* 0x000ea20008000a00 */
[----:B------:R-:W-:Y:S01]  /*27a0*/  IADD3 R4, P1, PT, R234, 0x40, RZ ;  /* 0x00000040ea047810 */ /* 0x000fe20007f3e0ff */
[----:B------:R-:W-:Y:S01]  /*27b0*/  IMAD.MOV.U32 R10, RZ, RZ, R8 ;  /* 0x000000ffff0a7224 */ /* 0x000fe200078e0008 */
[----:B------:R-:W-:Y:S01]  /*27c0*/  MOV R11, R13 ;  /* 0x0000000d000b7202 */ /* 0x000fe20000000f00 */
[----:B------:R-:W3:Y:S02]  /*27d0*/  LDCU UR16, c[0x0][0x440] ;  /* 0x00008800ff1077ac */ /* 0x000ee40008000800 */
[----:B------:R-:W-:Y:S01]  /*27e0*/  IMAD.X R3, RZ, RZ, UR10, P1 ;  /* 0x0000000aff037e24 */ /* 0x000fe200088e06ff */
        /* <DEDUP_REMOVED lines=19> */
.L_x_1141:
[----:B------:R-:W-:Y:S05]  /*2920*/  BSYNC.RECONVERGENT B0 ;  /* 0x0000000000007941 */ /* 0x000fea0003800200 */
.L_x_1140:
[----:B------:R-:W-:Y:S01]  /*2930*/  SHF.R.S32.HI R3, RZ, 0x1f, R5 ;  /* 0x0000001fff037819 */ /* 0x000fe20000011405 */
[----:B------:R-:W-:Y:S01]  /*2940*/  IMAD R4, R5, UR4, RZ ;  /* 0x0000000405047c24 */ /* 0x000fe2000f8e02ff */
[----:B------:R-:W-:Y:S01]  /*2950*/  BSSY.RECONVERGENT B0, `(.L_x_1142) ;  /* 0x000001e000007945 */ /* 0x000fe20003800200 */
[----:B------:R-:W-:Y:S01]  /*2960*/  ISETP.GE.AND P3, PT, R7, R2, PT ;  /* 0x000000020700720c */ /* 0x000fe20003f66270 */
[----:B-12---:R-:W-:-:S04]  /*2970*/  IMAD.WIDE.U32 R14, R5, UR11, RZ ;  /* 0x0000000b050e7c25 */ /* 0x006fc8000f8e00ff */
[----:B------:R-:W-:Y:S01]  /*2980*/  IMAD R4, R3, UR11, R4 ;  /* 0x0000000b03047c24 */ /* 0x000fe2000f8e0204 */
[----:B------:R-:W-:Y:S05]  /*2990*/  @P0 BRA `(.L_x_1143) ;  /* 0x0000000000640947 */ /* 0x000fea0003800000 */
        /* <DEDUP_REMOVED lines=25> */
.L_x_1143:
[----:B------:R-:W-:Y:S05]  /*2b30*/  BSYNC.RECONVERGENT B0 ;  /* 0x0000000000007941 */ /* 0x000fea0003800200 */
.L_x_1142:
[----:B------:R-:W-:Y:S04]  /*2b40*/  BSSY.RECONVERGENT B0, `(.L_x_1144) ;  /* 0x000001b000007945 */ /* 0x000fe80003800200 */
[----:B------:R-:W-:Y:S05]  /*2b50*/  @P6 BRA `(.L_x_1145) ;  /* 0x0000000000646947 */ /* 0x000fea0003800000 */
        /* <DEDUP_REMOVED lines=25> */
.L_x_1145:
[----:B------:R-:W-:Y:S05]  /*2cf0*/  BSYNC.RECONVERGENT B0 ;  /* 0x0000000000007941 */ /* 0x000fea0003800200 */
.L_x_1144:
[----:B------:R-:W-:Y:S04]  /*2d00*/  BSSY.RECONVERGENT B0, `(.L_x_1146) ;  /* 0x000001a000007945 */ /* 0x000fe80003800200 */
[----:B------:R-:W-:Y:S05]  /*2d10*/  @P5 BRA `(.L_x_1147) ;  /* 0x0000000000605947 */ /* 0x000fea0003800000 */
[----:B------:R-:W3:Y:S01]  /*2d20*/  LDCU.64 UR8, c[0x0][0x3b0] ;  /* 0x00007600ff0877ac */ /* 0x000ee20008000a00 */
[----:B------:R-:W-:Y:S02]  /*2d30*/  IADD3 R10, P0, PT, R234, 0x70, RZ ;  /* 0x00000070ea0a7810 */ /* 0x000fe40007f1e0ff */
[----:B------:R-:W-:Y:S01]  /*2d40*/  MOV R12, R8 ;  /* 0x00000008000c7202 */ /* 0x000fe20000000f00 */
[----:B------:R-:W4:Y:S02]  /*2d50*/  LDCU UR16, c[0x0][0x440] ;  /* 0x00008800ff1077ac */ /* 0x000f240008000800 */
[----:B------:R-:W-:Y:S01]  /*2d60*/  IMAD.X R9, RZ, RZ, UR10, P0 ;  /* 0x0000000aff097e24 */ /* 0x000fe200080e06ff */
[----:B------:R-:W5:Y:S03]  /*2d70*/  LDCU.64 UR6, c[0x0][0x380] ;  /* 0x00007000ff0677ac */ /* 0x000f660008000a00 */
[----:B---3--:R-:W-:-:S02]  /*2d80*/  IMAD R9, R9, UR8, RZ ;  /* 0x0000000809097c24 */ /* 0x008fc4000f8e02ff */
[----:B------:R-:W-:Y:S01]  /*2d90*/  IMAD.WIDE.U32 R12, R10, UR8, R12 ;  /* 0x000000080a0c7c25 */ /* 0x000fe2000f8e000c */
[----:B----4-:R-:W-:-:S03]  /*2da0*/  ISETP.GE.AND P1, PT, R228, UR16, PT ;  /* 0x00000010e4007c0c */ /* 0x010fc6000bf26270 */
[----:B------:R-:W-:Y:S01]  /*2db0*/  IMAD R9, R10, UR9, R9 ;  /* 0x000000090a097c24 */ /* 0x000fe2000f8e0209 */
[----:B------:R-:W-:Y:S02]  /*2dc0*/  ISETP.GE.AND P0, PT, R226, UR16, PT ;  /* 0x00000010e2007c0c */ /* 0x000fe4000bf06270 */
[----:B-----5:R-:W-:Y:S01]  /*2dd0*/  LEA R8, P2, R12, UR6, 0x1 ;  /* 0x000000060c087c11 */ /* 0x020fe2000f8408ff */
        /* <DEDUP_REMOVED lines=12> */
.L_x_1147:
[----:B------:R-:W-:Y:S05]  /*2ea0*/  BSYNC.RECONVERGENT B0 ;  /* 0x0000000000007941 */ /* 0x000fea0003800200 */
.L_x_1146:
[----:B------:R-:W-:Y:S01]  /*2eb0*/  BSSY.RECONVERGENT B0, `(.L_x_1148) ;  /* 0x0000012000007945 */ /* 0x000fe20003800200 */
[----:B---3--:R-:W-:-:S03]  /*2ec0*/  IADD3 R9, PT, PT, R15, R4, RZ ;  /* 0x000000040f097210 */ /* 0x008fc60007ffe0ff */
[----:B------:R-:W-:Y:S05]  /*2ed0*/  @P4 BRA `(.L_x_1149) ;  /* 0x00000000003c4947 */ /* 0x000fea0003800000 */
[----:B------:R-:W3:Y:S01]  /*2ee0*/  LDCU UR6, c[0x0][0x440] ;  /* 0x00008800ff0677ac */ /* 0x000ee20008000800 */
        /* <DEDUP_REMOVED lines=14> */
.L_x_1149:
[----:B------:R-:W-:Y:S05]  /*2fd0*/  BSYNC.RECONVERGENT B0 ;  /* 0x0000000000007941 */ /* 0x000fea0003800200 */
.L_x_1148:
[----:B------:R-:W-:Y:S04]  /*2fe0*/  BSSY.RECONVERGENT B0, `(.L_x_1150) ;  /* 0x0000013000007945 */ /* 0x000fe80003800200 */
[----:B------:R-:W-:Y:S05]  /*2ff0*/  @P3 BRA `(.L_x_1151) ;  /* 0x0000000000443947 */ /* 0x000fea0003800000 */
[----:B------:R-:W4:Y:S01]  /*3000*/  LDCU UR6, c[0x0][0x440] ;  /* 0x00008800ff0677ac */ /* 0x000f220008000800 */
[----:B------:R-:W-:-:S04]  /*3010*/  IADD3 R14, P0, PT, R14, UR15, RZ ;  /* 0x0000000f0e0e7c10 */ /* 0x000fc8000ff1e0ff */
[----:B------:R-:W-:Y:S02]  /*3020*/  IADD3.X R9, PT, PT, R9, UR14, RZ, P0, !PT ;  /* 0x0000000e09097c10 */ /* 0x000fe400087fe4ff */
        /* <DEDUP_REMOVED lines=14> */
.L_x_1151:
[----:B------:R-:W-:Y:S05]  /*3110*/  BSYNC.RECONVERGENT B0 ;  /* 0x0000000000007941 */ /* 0x000fea0003800200 */
.L_x_1150:
[----:B------:R-:W0:Y:S01]  /*3120*/  LDGDEPBAR ;  /* 0x00000000000079af */ /* 0x000e220000000000 */
[C---:B------:R-:W-:Y:S01]  /*3130*/  SHF.L.U64.HI R4, R170.reuse, 0x5, R171 ;  /* 0x00000005aa047819 */ /* 0x040fe200000102ab */
[----:B------:R-:W-:Y:S01]  /*3140*/  BSSY.RECONVERGENT B0, `(.L_x_1152) ;  /* 0x000001e000007945 */ /* 0x000fe20003800200 */
[----:B---3--:R-:W-:Y:S02]  /*3150*/  SHF.L.U32 R10, R170, 0x5, RZ ;  /* 0x00000005aa0a7819 */ /* 0x008fe400000006ff */
[----:B------:R-:W-:Y:S01]  /*3160*/  SHF.L.U32 R222, R236, 0x6, RZ ;  /* 0x00000006ecde7819 */ /* 0x000fe200000006ff */
[----:B----4-:R-:W-:-:S03]  /*3170*/  IMAD R9, R4, R5, RZ ;  /* 0x0000000504097224 */ /* 0x010fc600078e02ff */
[----:B------:R-:W-:Y:S01]  /*3180*/  LOP3.LUT R13, R222, 0x1c0, RZ, 0xc0, !PT ;  /* 0x000001c0de0d7812 */ /* 0x000fe200078ec0ff */
[----:B------:R-:W-:Y:S02]  /*3190*/  IMAD R9, R3, R10, R9 ;  /* 0x0000000a03097224 */ /* 0x000fe400078e0209 */
[----:B------:R-:W-:Y:S01]  /*31a0*/  IMAD.WIDE.U32 R10, R10, R5, RZ ;  /* 0x000000050a0a7225 */ /* 0x000fe200078e00ff */
[----:B------:R-:W-:-:S04]  /*31b0*/  LOP3.LUT R3, R13, 0x38, R0, 0xf8, !PT ;  /* 0x000000380d037812 */ /* 0x000fc800078ef800 */
[----:B------:R-:W-:Y:S01]  /*31c0*/  IADD3 R9, PT, PT, R11, R9, RZ ;  /* 0x000000090b097210 */ /* 0x000fe20007ffe0ff */
[----:B------:R-:W-:-:S04]  /*31d0*/  DEPBAR.LE SB0, 0x0 ;  /* 0x000080000000791a */ /* 0x000fc80000000000 */
[----:B------:R-:W-:Y:S06]  /*31e0*/  BAR.SYNC.DEFER_BLOCKING 0x0 ;  /* 0x0000000000007b1d */ /* 0x000fec0000010000 */
        /* <DEDUP_REMOVED lines=17> */
.L_x_1153:
[----:B------:R4:W-:Y:S04]  /*3300*/  STS.128 [R238+0xa000], RZ ;  /* 0x00a000ffee007388 */ /* 0x0009e80000000c00 */
[----:B------:R4:W-:Y:S02]  /*3310*/  STS.128 [R238+0xb000], RZ ;  /* 0x00b000ffee007388 */ /* 0x0009e40000000c00 */
.L_x_1154:
[----:B------:R-:W-:Y:S05]  /*3320*/  BSYNC.RECONVERGENT B0 ;  /* 0x0000000000007941 */ /* 0x000fea0003800200 */
.L_x_1152:
[----:B------:R-:W-:Y:S01]  /*3330*/  ISETP.GE.AND P0, PT, R7, R2, PT ;  /* 0x000000020700720c */ /* 0x000fe20003f06270 */
[C---:B------:R-:W-:Y:S01]  /*3340*/  IMAD.SHL.U32 R0, R236.reuse, 0x20, RZ ;  /* 0x00000020ec007824 */ /* 0x040fe200078e00ff */
[----:B------:R-:W-:Y:S01]  /*3350*/  SHF.R.U32.HI R2, RZ, 0x1, R236 ;  /* 0x00000001ff027819 */ /* 0x000fe200000116ec */
[----:B------:R-:W-:Y:S01]  /*3360*/  BSSY.RECONVERGENT B0, `(.L_x_1155) ;  /* 0x000001e000007945 */ /* 0x000fe20003800200 */
[----:B------:R-:W-:Y:S02]  /*3370*/  LOP3.LUT R4, R236, 0x8, RZ, 0xc0, !PT ;  /* 0x00000008ec047812 */ /* 0x000fe400078ec0ff */
[----:B------:R-:W-:Y:S02]  /*3380*/  LOP3.LUT R225, R222, 0x200, RZ, 0xc0, !PT ;  /* 0x00000200dee17812 */ /* 0x000fe400078ec0ff */
[----:B------:R-:W-:Y:S02]  /*3390*/  LOP3.LUT R0, R0, 0x7c00, RZ, 0xc0, !PT ;  /* 0x00007c0000007812 */ /* 0x000fe400078ec0ff */
[----:B------:R-:W-:-:S02]  /*33a0*/  LOP3.LUT R2, R3, 0x8, R2, 0x78, !PT ;  /* 0x0000000803027812 */ /* 0x000fc400078e7802 */
[----:B------:R-:W-:Y:S01]  /*33b0*/  LOP3.LUT R3, R3, R4, RZ, 0x3c, !PT ;  /* 0x0000000403037212 */ /* 0x000fe200078e3cff */
[----:B------:R1:W-:Y:S01]  /*33c0*/  @P0 STS.128 [R238+0xa800], RZ ;  /* 0x00a800ffee000388 */ /* 0x0003e20000000c00 */
[----:B------:R-:W-:Y:S02]  /*33d0*/  LOP3.LUT R222, R222, 0x400, RZ, 0xc0, !PT ;  /* 0x00000400dede7812 */ /* 0x000fe400078ec0ff */
[----:B------:R-:W-:Y:S01]  /*33e0*/  IADD3 R225, PT, PT, R2, R225, R0 ;  /* 0x000000e102e17210 */ /* 0x000fe20007ffe000 */
[----:B------:R1:W-:Y:S02]  /*33f0*/  @P0 STS.128 [R238+0xb800], RZ ;  /* 0x00b800ffee000388 */ /* 0x0003e40000000c00 */
[----:B------:R-:W-:Y:S01]  /*3400*/  IMAD R222, R3, 0x2, R222 ;  /* 0x0000000203de7824 */ /* 0x000fe200078e02de */
[----:B------:R-:W-:Y:S01]  /*3410*/  LEA R225, R225, UR5, 0x1 ;  /* 0x00000005e1e17c11 */ /* 0x000fe2000f8e08ff */
[----:B------:R-:W-:Y:S06]  /*3420*/  @P0 BRA `(.L_x_1156) ;  /* 0x0000000000440947 */ /* 0x000fec0003800000 */
        /* <DEDUP_REMOVED lines=17> */
.L_x_1156:
[----:B------:R-:W-:Y:S05]  /*3540*/  BSYNC.RECONVERGENT B0 ;  /* 0x0000000000007941 */ /* 0x000fea0003800200 */
.L_x_1155:
[----:B------:R-:W-:Y:S01]  /*3550*/  LDSM.16.M88.4 R64, [R225] ;  /* 0x00000000e140783b */ /* 0x000fe20000000200 */
[----:B------:R-:W-:Y:S01]  /*3560*/  IMAD.MOV.U32 R4, RZ, RZ, 0x10 ;  /* 0x00000010ff047424 */ /* 0x000fe200078e00ff */
[----:B------:R-:W-:Y:S01]  /*3570*/  LOP3.LUT P0, RZ, R236, 0x2, RZ, 0xc0, !PT ;  /* 0x00000002ecff7812 */ /* 0x000fe2000780c0ff */
[----:B------:R-:W-:Y:S01]  /*3580*/  VIADD R223, R222, UR5 ;  /* 0x00000005dedf7c36 */ /* 0x000fe20008000000 */
[----:B------:R-:W5:Y:S01]  /*3590*/  LDSM.16.M88.4 R32, [R222+UR5+0x8000] ;  /* 0x00800005de20783b */ /* 0x000f620008000200 */
[----:B------:R-:W-:Y:S01]  /*35a0*/  IMAD.MOV.U32 R215, RZ, RZ, 0x20 ;  /* 0x00000020ffd77424 */ /* 0x000fe200078e00ff */
[----:B------:R-:W-:Y:S02]  /*35b0*/  SEL R4, R4, 0xfffffff0, !P0 ;  /* 0xfffffff004047807 */ /* 0x000fe40004000000 */
[----:B------:R-:W4:Y:S01]  /*35c0*/  LDSM.16.M88.4 R24, [R225+0x2000] ;  /* 0x00200000e118783b */ /* 0x000f220000000200 */
[----:B------:R-:W-:Y:S02]  /*35d0*/  LOP3.LUT P1, RZ, R236, 0x4, RZ, 0xc0, !PT ;  /* 0x00000004ecff7812 */ /* 0x000fe4000782c0ff */
[C---:B------:R-:W-:Y:S01]  /*35e0*/  IMAD R87, R4.reuse, 0x2, R223 ;  /* 0x0000000204577824 */ /* 0x040fe200078e02df */
[----:B------:R-:W4:Y:S01]  /*35f0*/  LDSM.16.M88.4 R60, [R222+UR5+0x8800] ;  /* 0x00880005de3c783b */ /* 0x000f220008000200 */
[----:B------:R-:W-:Y:S01]  /*3600*/  IMAD R86, R4, 0x2, R225 ;  /* 0x0000000204567824 */ /* 0x000fe200078e02e1 */
[----:B------:R-:W-:-:S02]  /*3610*/  SEL R0, R215, 0xffffffe0, !P1 ;  /* 0xffffffe0d7007807 */ /* 0x000fc40004800000 */
[----:B-1----:R-:W-:Y:S03]  /*3620*/  LDSM.16.M88.4 R8, [R87+0x8000] ;  /* 0x008000005708783b */ /* 0x002fe60000000200 */
[C---:B------:R-:W-:Y:S01]  /*3630*/  IMAD R3, R0.reuse, 0x2, R225 ;  /* 0x0000000200037824 */ /* 0x040fe200078e02e1 */
[----:B------:R-:W1:Y:S01]  /*3640*/  LDSM.16.M88.4 R56, [R86+0x2000] ;  /* 0x002000005638783b */ /* 0x000e620000000200 */
[----:B------:R-:W-:Y:S02]  /*3650*/  IMAD R85, R0, 0x2, R223 ;  /* 0x0000000200557824 */ /* 0x000fe400078e02df */
[C---:B------:R-:W-:Y:S01]  /*3660*/  IMAD R7, R4.reuse, 0x2, R3 ;  /* 0x0000000204077824 */ /* 0x040fe200078e0203 */
[----:B------:R-:W1:Y:S01]  /*3670*/  LDSM.16.M88.4 R52, [R87+0x8800] ;  /* 0x008800005734783b */ /* 0x000e620000000200 */
[----:B------:R-:W-:-:S03]  /*3680*/  IMAD R84, R4, 0x2, R85 ;  /* 0x0000000204547824 */ /* 0x000fc600078e0255 */
[----:B------:R-:W1:Y:S04]  /*3690*/  LDSM.16.M88.4 R48, [R86] ;  /* 0x000000005630783b */ /* 0x000e680000000200 */
[----:B------:R-:W-:Y:S04]  /*36a0*/  LDSM.16.M88.4 R20, [R3+0x2000] ;  /* 0x002000000314783b */ /* 0x000fe80000000200 */
[----:B--2---:R-:W2:Y:S04]  /*36b0*/  LDSM.16.M88.4 R16, [R85+0x8000] ;  /* 0x008000005510783b */ /* 0x004ea80000000200 */
[----:B------:R-:W2:Y:S01]  /*36c0*/  LDSM.16.M88.4 R72, [R85+0x8800] ;  /* 0x008800005548783b */ /* 0x000ea20000000200 */
[-C--:B-----5:R-:W-:Y:S03]  /*36d0*/  HMMA.16816.F32 R44, R64, R32.reuse, RZ ;  /* 0x00000020402c723c */ /* 0x0a0fe600000018ff */
[----:B---3--:R-:W3:Y:S04]  /*36e0*/  LDSM.16.M88.4 R12, [R3] ;  /* 0x00000000030c783b */ /* 0x008ee80000000200 */
[----:B------:R-:W-:Y:S01]  /*36f0*/  LDSM.16.M88.4 R80, [R87+0x9000] ;  /* 0x009000005750783b */ /* 0x000fe20000000200 */
[C---:B----4-:R-:W-:Y:S03]  /*3700*/  HMMA.16816.F32 R40, R24.reuse, R32, RZ ;  /* 0x000000201828723c */ /* 0x050fe600000018ff */
[----:B------:R-:W-:Y:S04]  /*3710*/  LDSM.16.M88.4 R76, [R86+0x4000] ;  /* 0x00400000564c783b */ /* 0x000fe80000000200 */
[----:B------:R-:W0:Y:S01]  /*3720*/  LDGDEPBAR ;  /* 0x00000000000079af */ /* 0x000e220000000000 */
[C---:B------:R-:W-:Y:S08]  /*3730*/  HMMA.16816.F32 R36, R24.reuse, R34, RZ ;  /* 0x000000221824723c */ /* 0x040ff000000018ff */
[-C--:B------:R-:W-:Y:S08]  /*3740*/  HMMA.16816.F32 R28, R24, R60.reuse, RZ ;  /* 0x0000003c181c723c */ /* 0x080ff000000018ff */
[C---:B------:R-:W-:Y:S08]  /*3750*/  HMMA.16816.F32 R68, R64.reuse, R60, RZ ;  /* 0x0000003c4044723c */ /* 0x040ff000000018ff */
[----:B------:R-:W-:Y:S08]  /*3760*/  HMMA.16816.F32 R32, R64, R34, RZ ;  /* 0x000000224020723c */ /* 0x000ff000000018ff */
[-C--:B------:R-:W-:Y:S08]  /*3770*/  HMMA.16816.F32 R24, R24, R62.reuse, RZ ;  /* 0x0000003e1818723c */ /* 0x080ff000000018ff */
[----:B------:R-:W-:Y:S01]  /*3780*/  HMMA.16816.F32 R64, R64, R62, RZ ;  /* 0x0000003e4040723c */ /* 0x000fe200000018ff */
[----:B------:R-:W-:Y:S07]  /*3790*/  LDSM.16.M88.4 R60, [R7+0x2000] ;  /* 0x00200000073c783b */ /* 0x000fee0000000200 */
[C---:B-1----:R-:W-:Y:S08]  /*37a0*/  HMMA.16816.F32 R40, R56.reuse, R8, R40 ;  /* 0x000000083828723c */ /* 0x042ff00000001828 */
        /* <DEDUP_REMOVED lines=8> */
[----:B------:R-:W-:Y:S01]  /*3830*/  HMMA.16816.F32 R64, R48, R54, R64 ;  /* 0x000000363040723c */ /* 0x000fe20000001840 */
[----:B------:R-:W4:Y:S04]  /*3840*/  LDSM.16.M88.4 R52, [R7] ;  /* 0x000000000734783b */ /* 0x000f280000000200 */
[----:B------:R-:W-:Y:S03]  /*3850*/  LDSM.16.M88.4 R48, [R225+0x6000] ;  /* 0x00600000e130783b */ /* 0x000fe60000000200 */
[C---:B--2---:R-:W-:Y:S08]  /*3860*/  HMMA.16816.F32 R40, R20.reuse, R16, R40 ;  /* 0x000000101428723c */ /* 0x044ff00000001828 */
[C---:B------:R-:W-:Y:S08]  /*3870*/  HMMA.16816.F32 R28, R20.reuse, R72, R28 ;  /* 0x00000048141c723c */ /* 0x040ff0000000181c */
[C---:B------:R-:W-:Y:S08]  /*3880*/  HMMA.16816.F32 R36, R20.reuse, R18, R36 ;  /* 0x000000121424723c */ /* 0x040ff00000001824 */
[----:B------:R-:W-:Y:S01]  /*3890*/  HMMA.16816.F32 R24, R20, R74, R24 ;  /* 0x0000004a1418723c */ /* 0x000fe20000001818 */
[----:B------:R-:W2:Y:S07]  /*38a0*/  LDSM.16.M88.4 R20, [R222+UR5+0x9000] ;  /* 0x00900005de14783b */ /* 0x000eae0008000200 */
[C---:B---3--:R-:W-:Y:S08]  /*38b0*/  HMMA.16816.F32 R44, R12.reuse, R16, R44 ;  /* 0x000000100c2c723c */ /* 0x048ff0000000182c */
[C---:B------:R-:W-:Y:S01]  /*38c0*/  HMMA.16816.F32 R32, R12.reuse, R18, R32 ;  /* 0x000000120c20723c */ /* 0x040fe20000001820 */
[----:B------:R-:W-:Y:S07]  /*38d0*/  LDSM.16.M88.4 R16, [R222+UR5+0x9800] ;  /* 0x00980005de10783b */ /* 0x000fee0008000200 */
[C---:B------:R-:W-:Y:S08]  /*38e0*/  HMMA.16816.F32 R68, R12.reuse, R72, R68 ;  /* 0x000000480c44723c */ /* 0x040ff00000001844 */
[----:B------:R-:W-:Y:S01]  /*38f0*/  HMMA.16816.F32 R64, R12, R74, R64 ;  /* 0x0000004a0c40723c */ /* 0x000fe20000001840 */
[----:B------:R-:W3:Y:S04]  /*3900*/  LDSM.16.M88.4 R12, [R225+0x4000] ;  /* 0x00400000e10c783b */ /* 0x000ee80000000200 */
[----:B------:R-:W-:Y:S03]  /*3910*/  LDSM.16.M88.4 R72, [R87+0x9800] ;  /* 0x009800005748783b */ /* 0x000fe60000000200 */
[C---:B-1----:R-:W-:Y:S08]  /*3920*/  HMMA.16816.F32 R40, R60.reuse, R8, R40 ;  /* 0x000000083c28723c */ /* 0x042ff00000001828 */
[----:B------:R-:W-:Y:S08]  /*3930*/  HMMA.16816.F32 R36, R60, R10, R36 ;  /* 0x0000000a3c24723c */ /* 0x000ff00000001824 */
[C---:B----4-:R-:W-:Y:S08]  /*3940*/  HMMA.16816.F32 R44, R52.reuse, R8, R44 ;  /* 0x00000008342c723c */ /* 0x050ff0000000182c */
[----:B------:R-:W-:Y:S01]  /*3950*/  HMMA.16816.F32 R32, R52, R10, R32 ;  /* 0x0000000a3420723c */ /* 0x000fe20000001820 */
[----:B------:R-:W1:Y:S07]  /*3960*/  LDSM.16.M88.4 R8, [R86+0x6000] ;  /* 0x006000005608783b */ /* 0x000e6e0000000200 */
[C---:B------:R-:W-:Y:S08]  /*3970*/  HMMA.16816.F32 R28, R60.reuse, R56, R28 ;  /* 0x000000383c1c723c */ /* 0x040ff0000000181c */
[----:B------:R-:W-:Y:S01]  /*3980*/  HMMA.16816.F32 R24, R60, R58, R24 ;  /* 0x0000003a3c18723c */ /* 0x000fe20000001818 */
[----:B------:R-:W-:Y:S07]  /*3990*/  LDSM.16.M88.4 R60, [R3+0x4000] ;  /* 0x00400000033c783b */ /* 0x000fee0000000200 */
[C---:B------:R-:W-:Y:S08]  /*39a0*/  HMMA.16816.F32 R68, R52.reuse, R56, R68 ;  /* 0x000000383444723c */ /* 0x040ff00000001844 */
[----:B------:R-:W-:Y:S01]  /*39b0*/  HMMA.16816.F32 R64, R52, R58, R64 ;  /* 0x0000003a3440723c */ /* 0x000fe20000001840 */
[----:B------:R4:W-:Y:S04]  /*39c0*/  LDSM.16.M88.4 R56, [R3+0x6000] ;  /* 0x006000000338783b */ /* 0x0009e80000000200 */
[----:B------:R-:W5:Y:S03]  /*39d0*/  LDSM.16.M88.4 R52, [R85+0x9000] ;  /* 0x009000005534783b */ /* 0x000f660000000200 */
[-C--:B--2---:R-:W-:Y:S08]  /*39e0*/  HMMA.16816.F32 R40, R48, R20.reuse, R40 ;  /* 0x000000143028723c */ /* 0x084ff00000001828 */
[----:B---3--:R-:W-:Y:S08]  /*39f0*/  HMMA.16816.F32 R44, R12, R20, R44 ;  /* 0x000000140c2c723c */ /* 0x008ff0000000182c */
[----:B------:R-:W-:Y:S01]  /*3a00*/  HMMA.16816.F32 R36, R48, R22, R36 ;  /* 0x000000163024723c */ /* 0x000fe20000001824 */
[----:B----4-:R-:W-:-:S07]  /*3a10*/  IMAD.SHL.U32 R3, R236, 0x2, RZ ;  /* 0x00000002ec037824 */ /* 0x010fce00078e00ff */
[----:B------:R-:W-:Y:S01]  /*3a20*/  HMMA.16816.F32 R32, R12, R22, R32 ;  /* 0x000000160c20723c */ /* 0x000fe20000001820 */
[----:B------:R-:W-:Y:S07]  /*3a30*/  LDSM.16.M88.4 R20, [R7+0x4000] ;  /* 0x004000000714783b */ /* 0x000fee0000000200 */
[C---:B------:R-:W-:Y:S08]  /*3a40*/  HMMA.16816.F32 R28, R48.reuse, R16, R28 ;  /* 0x00000010301c723c */ /* 0x040ff0000000181c */
[----:B------:R-:W-:Y:S01]  /*3a50*/  HMMA.16816.F32 R24, R48, R18, R24 ;  /* 0x000000123018723c */ /* 0x000fe20000001818 */
[----:B------:R-:W2:Y:S07]  /*3a60*/  LDSM.16.M88.4 R48, [R85+0x9800] ;  /* 0x009800005530783b */ /* 0x000eae0000000200 */
[C---:B------:R-:W-:Y:S08]  /*3a70*/  HMMA.16816.F32 R68, R12.reuse, R16, R68 ;  /* 0x000000100c44723c */ /* 0x040ff00000001844 */
[----:B------:R-:W-:Y:S01]  /*3a80*/  HMMA.16816.F32 R64, R12, R18, R64 ;  /* 0x000000120c40723c */ /* 0x000fe20000001840 */
[----:B------:R-:W-:Y:S04]  /*3a90*/  LDSM.16.M88.4 R16, [R7+0x6000] ;  /* 0x006000000710783b */ /* 0x000fe80000000200 */
[----:B------:R-:W3:Y:S03]  /*3aa0*/  LDSM.16.M88.4 R12, [R84+0x9000] ;  /* 0x00900000540c783b */ /* 0x000ee60000000200 */
[-C--:B-1----:R-:W-:Y:S08]  /*3ab0*/  HMMA.16816.F32 R40, R8, R80.reuse, R40 ;  /* 0x000000500828723c */ /* 0x082ff00000001828 */
[----:B------:R-:W-:Y:S08]  /*3ac0*/  HMMA.16816.F32 R44, R76, R80, R44 ;  /* 0x000000504c2c723c */ /* 0x000ff0000000182c */
[-C--:B------:R-:W-:Y:S08]  /*3ad0*/  HMMA.16816.F32 R36, R8, R82.reuse, R36 ;  /* 0x000000520824723c */ /* 0x080ff00000001824 */
[----:B------:R-:W-:Y:S08]  /*3ae0*/  HMMA.16816.F32 R32, R76, R82, R32 ;  /* 0x000000524c20723c */ /* 0x000ff00000001820 */
[C---:B------:R-:W-:Y:S08]  /*3af0*/  HMMA.16816.F32 R28, R8.reuse, R72, R28 ;  /* 0x00000048081c723c */ /* 0x040ff0000000181c */
[----:B------:R-:W-:Y:S01]  /*3b00*/  HMMA.16816.F32 R24, R8, R74, R24 ;  /* 0x0000004a0818723c */ /* 0x000fe20000001818 */
[----:B------:R-:W1:Y:S01]  /*3b10*/  LDSM.16.M88.4 R8, [R84+0x9800] ;  /* 0x009800005408783b */ /* 0x000e620000000200 */
[----:B------:R-:W-:-:S06]  /*3b20*/  DEPBAR.LE SB0, 0x0 ;  /* 0x000080000000791a */ /* 0x000fcc0000000000 */
[-C--:B-----5:R-:W-:Y:S08]  /*3b30*/  HMMA.16816.F32 R40, R56, R52.reuse, R40 ;  /* 0x000000343828723c */ /* 0x0a0ff00000001828 */
[----:B------:R-:W-:Y:S08]  /*3b40*/  HMMA.16816.F32 R44, R60, R52, R44 ;  /* 0x000000343c2c723c */ /* 0x000ff0000000182c */
[-C--:B------:R-:W-:Y:S08]  /*3b50*/  HMMA.16816.F32 R36, R56, R54.reuse, R36 ;  /* 0x000000363824723c */ /* 0x080ff00000001824 */
[----:B------:R-:W-:Y:S08]  /*3b60*/  HMMA.16816.F32 R32, R60, R54, R32 ;  /* 0x000000363c20723c */ /* 0x000ff00000001820 */
[C---:B------:R-:W-:Y:S08]  /*3b70*/  HMMA.16816.F32 R68, R76.reuse, R72, R68 ;  /* 0x000000484c44723c */ /* 0x040ff00000001844 */
[----:B------:R-:W-:Y:S08]  /*3b80*/  HMMA.16816.F32 R64, R76, R74, R64 ;  /* 0x0000004a4c40723c */ /* 0x000ff00000001840 */
[----:B--2---:R-:W-:Y:S08]  /*3b90*/  HMMA.16816.F32 R28, R56, R48, R28 ;  /* 0x00000030381c723c */ /* 0x004ff0000000181c */
[-C--:B---3--:R-:W-:Y:S08]  /*3ba0*/  HMMA.16816.F32 R40, R16, R12.reuse, R40 ;  /* 0x0000000c1028723c */ /* 0x088ff00000001828 */
[----:B------:R-:W-:Y:S01]  /*3bb0*/  HMMA.16816.F32 R44, R20, R12, R44 ;  /* 0x0000000c142c723c */ /* 0x000fe2000000182c */
[----:B------:R-:W-:-:S05]  /*3bc0*/  LOP3.LUT R12, R3, 0x6, RZ, 0xc0, !PT ;  /* 0x00000006030c7812 */ /* 0x000fca00078ec0ff */
[----:B------:R-:W-:Y:S02]  /*3bd0*/  IMAD R5, R5, 0x20, R12 ;  /* 0x0000002005057824 */ /* 0x000fe400078e020c */
[-C--:B------:R-:W-:Y:S02]  /*3be0*/  HMMA.16816.F32 R36, R16, R14.reuse, R36 ;  /* 0x0000000e1024723c */ /* 0x080fe40000001824 */
[C---:B------:R-:W-:Y:S01]  /*3bf0*/  VIADD R7, R5.reuse, 0x9 ;  /* 0x0000000905077836 */ /* 0x040fe20000000000 */
[CC--:B------:R-:W-:Y:S01]  /*3c00*/  ISETP.GE.AND P4, PT, R5.reuse, R6.reuse, PT ;  /* 0x000000060500720c */ /* 0x0c0fe20003f86270 */
[C---:B------:R-:W-:Y:S02]  /*3c10*/  VIADD R13, R5.reuse, 0x8 ;  /* 0x00000008050d7836 */ /* 0x040fe40000000000 */
[----:B------:R-:W-:Y:S01]  /*3c20*/  VIADD R3, R5, 0x10 ;  /* 0x0000001005037836 */ /* 0x000fe20000000000 */
[-C--:B------:R-:W-:Y:S01]  /*3c30*/  ISETP.GE.AND P0, PT, R7, R6.reuse, PT ;  /* 0x000000060700720c */ /* 0x080fe20003f06270 */
[----:B------:R-:W-:Y:S01]  /*3c40*/  HMMA.16816.F32 R32, R20, R14, R32 ;  /* 0x0000000e1420723c */ /* 0x000fe20000001820 */
[----:B------:R-:W-:Y:S01]  /*3c50*/  VIADD R15, R5, 0x1 ;  /* 0x00000001050f7836 */ /* 0x000fe20000000000 */
[-C--:B------:R-:W-:Y:S01]  /*3c60*/  ISETP.GE.AND P2, PT, R13, R6.reuse, PT ;  /* 0x000000060d00720c */ /* 0x080fe20003f46270 */
[----:B------:R-:W-:Y:S01]  /*3c70*/  VIADD R7, R5, 0x11 ;  /* 0x0000001105077836 */ /* 0x000fe20000000000 */
[----:B------:R-:W-:-:S02]  /*3c80*/  ISETP.GE.AND P6, PT, R3, R6, PT ;  /* 0x000000060300720c */ /* 0x000fc40003fc6270 */
[-C--:B------:R-:W-:Y:S02]  /*3c90*/  ISETP.GE.AND P3, PT, R15, R6.reuse, PT ;  /* 0x000000060f00720c */ /* 0x080fe40003f66270 */
[----:B------:R-:W-:Y:S01]  /*3ca0*/  HMMA.16816.F32 R24, R56, R50, R24 ;  /* 0x000000323818723c */ /* 0x000fe20000001818 */
[----:B------:R-:W-:Y:S01]  /*3cb0*/  ISETP.GE.AND P5, PT, R7, R6, PT ;  /* 0x000000060700720c */ /* 0x000fe20003fa6270 */
[----:B------:R-:W-:Y:S01]  /*3cc0*/  VIADD R7, R5, 0x18 ;  /* 0x0000001805077836 */ /* 0x000fe20000000000 */
[----:B------:R-:W-:Y:S01]  /*3cd0*/  FSEL R43, R43, -INF , !P3 ;  /* 0xff8000002b2b7808 */ /* 0x000fe20005800000 */
[----:B------:R-:W-:Y:S01]  /*3ce0*/  VIADD R5, R5, 0x19 ;  /* 0x0000001905057836 */ /* 0x000fe20000000000 */
[----:B------:R-:W-:Y:S02]  /*3cf0*/  FSEL R41, R41, -INF , !P3 ;  /* 0xff80000029297808 */ /* 0x000fe40005800000 */
[----:B------:R-:W-:Y:S01]  /*3d00*/  FSEL R47, R47, -INF , !P3 ;  /* 0xff8000002f2f7808 */ /* 0x000fe20005800000 */
[----:B------:R-:W-:Y:S01]  /*3d10*/  HMMA.16816.F32 R68, R60, R48, R68 ;  /* 0x000000303c44723c */ /* 0x000fe20000001844 */
[----:B------:R-:W-:-:S02]  /*3d20*/  FSEL R14, R45, -INF , !P3 ;  /* 0xff8000002d0e7808 */ /* 0x000fc40005800000 */
[----:B------:R-:W-:Y:S02]  /*3d30*/  ISETP.GE.U32.AND P3, PT, R6, 0x21, PT ;  /* 0x000000210600780c */ /* 0x000fe40003f66070 */
[----:B------:R-:W-:Y:S02]  /*3d40*/  FSEL R3, R42, -INF , !P4 ;  /* 0xff8000002a037808 */ /* 0x000fe40006000000 */
[----:B------:R-:W-:Y:S01]  /*3d50*/  FSEL R49, R40, -INF , !P4 ;  /* 0xff80000028317808 */ /* 0x000fe20006000000 */
[----:B------:R-:W-:Y:S01]  /*3d60*/  HMMA.16816.F32 R64, R60, R50, R64 ;  /* 0x000000323c40723c */ /* 0x000fe20000001840 */
[----:B------:R-:W-:Y:S02]  /*3d70*/  FSEL R44, R44, -INF , !P4 ;  /* 0xff8000002c2c7808 */ /* 0x000fe40006000000 */
[----:B------:R-:W-:Y:S02]  /*3d80*/  FSEL R39, R39, -INF , !P0 ;  /* 0xff80000027277808 */ /* 0x000fe40004000000 */
[----:B------:R-:W-:-:S02]  /*3d90*/  FSEL R37, R37, -INF , !P0 ;  /* 0xff80000025257808 */ /* 0x000fc40004000000 */
[----:B------:R-:W-:Y:S01]  /*3da0*/  FSEL R32, R32, -INF , !P2 ;  /* 0xff80000020207808 */ /* 0x000fe20005000000 */
[----:B-1----:R-:W-:Y:S01]  /*3db0*/  HMMA.16816.F32 R28, R16, R8, R28 ;  /* 0x00000008101c723c */ /* 0x002fe2000000181c */
[----:B------:R-:W-:-:S07]  /*3dc0*/  FSEL R35, R35, -INF , !P0 ;  /* 0xff80000023237808 */ /* 0x000fce0004000000 */
[----:B------:R-:W-:Y:S01]  /*3dd0*/  HMMA.16816.F32 R24, R16, R10, R24 ;  /* 0x0000000a1018723c */ /* 0x000fe20000001818 */
[----:B------:R-:W-:Y:S01]  /*3de0*/  FSEL R19, R46, -INF , !P4 ;  /* 0xff8000002e137808 */ /* 0x000fe20006000000 */
[----:B------:R-:W-:Y:S01]  /*3df0*/  BAR.SYNC.DEFER_BLOCKING 0x0 ;  /* 0x0000000000007b1d */ /* 0x000fe20000010000 */
[----:B------:R-:W-:Y:S02]  /*3e00*/  ISETP.GE.AND P4, PT, R7, R6, PT ;  /* 0x000000060700720c */ /* 0x000fe40003f86270 */
[----:B------:R-:W-:-:S03]  /*3e10*/  FSEL R16, R33, -INF , !P0 ;  /* 0xff80000021107808 */ /* 0x000fc60004000000 */
[----:B------:R-:W-:Y:S01]  /*3e20*/  HMMA.16816.F32 R68, R20, R8, R68 ;  /* 0x000000081444723c */ /* 0x000fe20000001844 */
[----:B------:R-:W-:Y:S02]  /*3e30*/  FSEL R9, R38, -INF , !P2 ;  /* 0xff80000026097808 */ /* 0x000fe40005000000 */
[----:B------:R-:W-:-:S05]  /*3e40*/  FSEL R17, R28, -INF , !P6 ;  /* 0xff8000001c117808 */ /* 0x000fca0007000000 */
[----:B------:R-:W-:Y:S01]  /*3e50*/  HMMA.16816.F32 R64, R20, R10, R64 ;  /* 0x0000000a1440723c */ /* 0x000fe20000001840 */
[----:B------:R-:W-:Y:S02]  /*3e60*/  FSEL R11, R36, -INF , !P2 ;  /* 0xff800000240b7808 */ /* 0x000fe40005000000 */
[----:B------:R-:W-:Y:S01]  /*3e70*/  FSEL R21, R34, -INF , !P2 ;  /* 0xff80000022157808 */ /* 0x000fe20005000000 */
[----:B------:R-:W-:-:S01]  /*3e80*/  NOP ;  /* 0x0000000000007918 */ /* 0x000fc20000000000 */
[----:B------:R-:W-:-:S15]  /*3e90*/  @!P3 BRA `(.L_x_1157) ;  /* 0x000000000088b947 */ /* 0x000fde0003800000 */
[----:B------:R-:W-:-:S05]  /*3ea0*/  LEA.HI.SX32 R12, R164, 0xfffffffe, 0x1b ;  /* 0xfffffffea40c7811 */ /* 0x000fca00078fdaff */
[C---:B------:R-:W-:Y:S01]  /*3eb0*/  IMAD R7, R12.reuse, UR4, RZ ;  /* 0x000000040c077c24 */ /* 0x040fe2000f8e02ff */
[----:B------:R-:W1:Y:S01]  /*3ec0*/  LDCU UR4, c[0x0][0x440] ;  /* 0x00008800ff0477ac */ /* 0x000e620008000800 */
[----:B------:R-:W-:-:S04]  /*3ed0*/  IMAD.WIDE.U32 R12, R12, UR11, RZ ;  /* 0x0000000b0c0c7c25 */ /* 0x000fc8000f8e00ff */
[----:B------:R-:W-:Y:S01]  /*3ee0*/  IMAD.IADD R7, R13, 0x1, R7 ;  /* 0x000000010d077824 */ /* 0x000fe200078e0207 */
[----:B------:R-:W-:-:S04]  /*3ef0*/  LEA R22, P0, R12, R233, 0x1 ;  /* 0x000000e90c167211 */ /* 0x000fc800078008ff */
[C---:B------:R-:W-:Y:S02]  /*3f00*/  LEA.HI.X R23, R12.reuse, R232, R7, 0x1, P0 ;  /* 0x000000e80c177211 */ /* 0x040fe400000f0c07 */
[----:B------:R-:W-:-:S04]  /*3f10*/  IADD3 R8, P0, PT, R12, UR15, RZ ;  /* 0x0000000f0c087c10 */ /* 0x000fc8000ff1e0ff */
[----:B------:R-:W-:Y:S02]  /*3f20*/  IADD3.X R7, PT, PT, R7, UR14, RZ, P0, !PT ;  /* 0x0000000e07077c10 */ /* 0x000fe400087fe4ff */
[----:B------:R-:W-:Y:S02]  /*3f30*/  LEA R12, P0, R8, R233, 0x1 ;  /* 0x000000e9080c7211 */ /* 0x000fe400078008ff */
[----:B-1----:R-:W-:Y:S02]  /*3f40*/  ISETP.GE.AND P2, PT, R228, UR4, PT ;  /* 0x00000004e4007c0c */ /* 0x002fe4000bf46270 */
[----:B------:R-:W-:Y:S02]  /*3f50*/  LEA.HI.X R13, R8, R232, R7, 0x1, P0 ;  /* 0x000000e8080d7211 */ /* 0x000fe400000f0c07 */
[----:B------:R-:W-:-:S09]  /*3f60*/  ISETP.GE.AND P0, PT, R226, UR4, PT ;  /* 0x00000004e2007c0c */ /* 0x000fd2000bf06270 */
        /* <DEDUP_REMOVED lines=21> */
.L_x_1157:
[----:B------:R-:W-:Y:S01]  /*40c0*/  FMNMX3.FTZ R8, R49, R41, R11, !PT ;  /* 0x0000002931087276 */ /* 0x000fe2000781000b */
[----:B------:R-:W2:Y:S01]  /*40d0*/  LDCU UR4, c[0x0][0x45c] ;  /* 0x00008b80ff0477ac */ /* 0x000ea20008000800 */
[----:B------:R-:W-:Y:S01]  /*40e0*/  ISETP.GE.AND P2, PT, R5, R6, PT ;  /* 0x000000060500720c */ /* 0x000fe20003f46270 */
[----:B------:R-:W-:Y:S01]  /*40f0*/  IMAD.SHL.U32 R221, R229, 0x200, RZ ;  /* 0x00000200e5dd7824 */ /* 0x000fe200078e00ff */
[----:B------:R-:W-:Y:S02]  /*4100*/  FSEL R29, R29, -INF , !P5 ;  /* 0xff8000001d1d7808 */ /* 0x000fe40006800000 */
[----:B------:R-:W-:Y:S02]  /*4110*/  FSEL R15, R24, -INF , !P4 ;  /* 0xff800000180f7808 */ /* 0x000fe40006000000 */
[----:B------:R-:W-:Y:S02]  /*4120*/  FMNMX3.FTZ R8, R8, R37, R17, !PT ;  /* 0x0000002508087276 */ /* 0x000fe40007810011 */
[----:B------:R-:W-:-:S02]  /*4130*/  FSEL R25, R25, -INF , !P2 ;  /* 0xff80000019197808 */ /* 0x000fc40005000000 */
[----:B------:R-:W-:Y:S02]  /*4140*/  FMNMX3.FTZ R8, R8, R29, R15, !PT ;  /* 0x0000001d08087276 */ /* 0x000fe4000781000f */
[----:B-1----:R-:W-:Y:S02]  /*4150*/  FSEL R13, R30, -INF , !P6 ;  /* 0xff8000001e0d7808 */ /* 0x002fe40007000000 */
[----:B------:R-:W-:Y:S02]  /*4160*/  FMNMX.FTZ R8, R25, R8, !PT ;  /* 0x0000000819087209 */ /* 0x000fe40007810000 */
[----:B------:R-:W-:Y:S02]  /*4170*/  FMNMX3.FTZ R6, R3, R43, R9, !PT ;  /* 0x0000002b03067276 */ /* 0x000fe40007810009 */
[----:B------:R-:W-:Y:S01]  /*4180*/  FSEL R31, R31, -INF , !P5 ;  /* 0xff8000001f1f7808 */ /* 0x000fe20006800000 */
[----:B------:R-:W1:Y:S01]  /*4190*/  SHFL.BFLY PT, R5, R8, 0x2, 0x1f ;  /* 0x0c401f0008057f89 */ /* 0x000e6200000e0000 */
[----:B------:R-:W-:-:S02]  /*41a0*/  FSEL R7, R26, -INF , !P4 ;  /* 0xff8000001a077808 */ /* 0x000fc40006000000 */
[----:B------:R-:W-:Y:S02]  /*41b0*/  FMNMX3.FTZ R6, R6, R39, R13, !PT ;  /* 0x0000002706067276 */ /* 0x000fe4000781000d */
[----:B------:R-:W-:Y:S02]  /*41c0*/  FSEL R208, R68, -INF , !P6 ;  /* 0xff80000044d07808 */ /* 0x000fe40007000000 */
[----:B------:R-:W-:Y:S02]  /*41d0*/  FMNMX3.FTZ R6, R6, R31, R7, !PT ;  /* 0x0000001f06067276 */ /* 0x000fe40007810007 */
[----:B------:R-:W-:Y:S02]  /*41e0*/  FMNMX3.FTZ R23, R44, R14, R32, !PT ;  /* 0x0000000e2c177276 */ /* 0x000fe40007810020 */
[----:B------:R-:W-:Y:S02]  /*41f0*/  FSEL R206, R69, -INF , !P5 ;  /* 0xff80000045ce7808 */ /* 0x000fe40006800000 */
[----:B------:R-:W-:-:S02]  /*4200*/  FSEL R202, R64, -INF , !P4 ;  /* 0xff80000040ca7808 */ /* 0x000fc40006000000 */
[----:B------:R-:W-:Y:S02]  /*4210*/  FMNMX3.FTZ R23, R23, R16, R208, !PT ;  /* 0x0000001017177276 */ /* 0x000fe400078100d0 */
[----:B------:R-:W-:Y:S02]  /*4220*/  FSEL R197, R70, -INF , !P6 ;  /* 0xff80000046c57808 */ /* 0x000fe40007000000 */
[----:B------:R-:W-:Y:S02]  /*4230*/  FMNMX3.FTZ R10, R19, R47, R21, !PT ;  /* 0x0000002f130a7276 */ /* 0x000fe40007810015 */
[----:B------:R-:W-:Y:S02]  /*4240*/  FSEL R200, R65, -INF , !P2 ;  /* 0xff80000041c87808 */ /* 0x000fe40005000000 */
[----:B------:R-:W-:Y:S02]  /*4250*/  FMNMX3.FTZ R23, R23, R206, R202, !PT ;  /* 0x000000ce17177276 */ /* 0x000fe400078100ca */
[----:B-1----:R-:W-:-:S02]  /*4260*/  FMNMX.FTZ R5, R8, R5, !PT ;  /* 0x0000000508057209 */ /* 0x002fc40007810000 */
[----:B------:R-:W-:Y:S02]  /*4270*/  FSEL R203, R71, -INF , !P5 ;  /* 0xff80000047cb7808 */ /* 0x000fe40006800000 */
[----:B------:R-:W-:Y:S01]  /*4280*/  FSEL R199, R66, -INF , !P4 ;  /* 0xff80000042c77808 */ /* 0x000fe20006000000 */
[----:B------:R-:W1:Y:S01]  /*4290*/  SHFL.BFLY PT, R166, R5, 0x1, 0x1f ;  /* 0x0c201f0005a67f89 */ /* 0x000e6200000e0000 */
[----:B------:R-:W-:Y:S02]  /*42a0*/  FMNMX3.FTZ R10, R10, R35, R197, !PT ;  /* 0x000000230a0a7276 */ /* 0x000fe400078100c5 */
[----:B------:R-:W-:Y:S02]  /*42b0*/  FMNMX.FTZ R8, R200, R23, !PT ;  /* 0x00000017c8087209 */ /* 0x000fe40007810000 */
[----:B------:R-:W-:Y:S02]  /*42c0*/  FSEL R201, R67, -INF , !P2 ;  /* 0xff80000043c97808 */ /* 0x000fe40005000000 */
[----:B------:R-:W-:-:S02]  /*42d0*/  FMNMX3.FTZ R10, R10, R203, R199, !PT ;  /* 0x000000cb0a0a7276 */ /* 0x000fc400078100c7 */
[----:B------:R-:W-:Y:S02]  /*42e0*/  LOP3.LUT R221, R2, 0x200, R221, 0xf8, !PT ;  /* 0x0000020002dd7812 */ /* 0x000fe400078ef8dd */
[----:B------:R-:W-:Y:S02]  /*42f0*/  FMNMX.FTZ R2, R201, R10, !PT ;  /* 0x0000000ac9027209 */ /* 0x000fe40007810000 */
[----:B------:R-:W-:Y:S02]  /*4300*/  LEA R221, R221, UR5, 0x1 ;  /* 0x00000005dddd7c11 */ /* 0x000fe4000f8e08ff */
[----:B------:R-:W-:Y:S01]  /*4310*/  LOP3.LUT P6, RZ, R236, 0x2, RZ, 0xc0, !PT ;  /* 0x00000002ecff7812 */ /* 0x000fe200078cc0ff */
[----:B------:R-:W-:Y:S02]  /*4320*/  SHFL.BFLY PT, R23, R2, 0x2, 0x1f ;  /* 0x0c401f0002177f89 */ /* 0x000fe400000e0000 */
[----:B------:R-:W-:Y:S02]  /*4330*/  IMAD R218, R4, 0x2, R221 ;  /* 0x0000000204da7824 */ /* 0x000fe400078e02dd */
[----:B------:R-:W-:Y:S01]  /*4340*/  LDSM.16.MT88.4 R148, [R221+0xa000] ;  /* 0x00a00000dd94783b */ /* 0x000fe20000004200 */
[----:B-1----:R-:W-:-:S03]  /*4350*/  FMNMX.FTZ R166, R5, R166, !PT ;  /* 0x000000a605a67209 */ /* 0x002fc60007810000 */
[----:B------:R-:W-:Y:S01]  /*4360*/  LDSM.16.MT88.4 R96, [R221+0xb000] ;  /* 0x00b00000dd60783b */ /* 0x000fe20000004200 */
[----:B------:R-:W-:Y:S02]  /*4370*/  FSEL R5, R27, -INF , !P2 ;  /* 0xff8000001b057808 */ /* 0x000fe40005000000 */
[C---:B------:R-:W-:Y:S01]  /*4380*/  FSETP.NEU.FTZ.AND P0, PT, R166.reuse, -INF , PT ;  /* 0xff800000a600780b */ /* 0x040fe20003f1d000 */
[----:B--2---:R-:W-:Y:S01]  /*4390*/  FMUL.FTZ R12, R166, UR4 ;  /* 0x00000004a60c7c20 */ /* 0x004fe20008410000 */
[----:B------:R-:W-:Y:S01]  /*43a0*/  FMNMX.FTZ R27, R5, R6, !PT ;  /* 0x00000006051b7209 */ /* 0x000fe20007810000 */
[----:B------:R-:W-:Y:S03]  /*43b0*/  LDSM.16.MT88.4 R144, [R218+0xb000] ;  /* 0x00b00000da90783b */ /* 0x000fe60000004200 */
[----:B------:R-:W-:Y:S01]  /*43c0*/  FSEL R12, R12, RZ, P0 ;  /* 0x000000ff0c0c7208 */ /* 0x000fe20000000000 */
[----:B------:R-:W1:Y:S04]  /*43d0*/  SHFL.BFLY PT, R6, R27, 0x2, 0x1f ;  /* 0x0c401f001b067f89 */ /* 0x000e6800000e0000 */
[--C-:B------:R-:W-:Y:S01]  /*43e0*/  FFMA.FTZ R180, R11, UR4, -R12.reuse ;  /* 0x000000040bb47c23 */ /* 0x100fe2000801080c */
[--C-:B------:R-:W-:Y:S01]  /*43f0*/  FFMA.FTZ R182, R49, UR4, -R12.reuse ;  /* 0x0000000431b67c23 */ /* 0x100fe2000801080c */
[--C-:B------:R-:W-:Y:S01]  /*4400*/  FFMA.FTZ R179, R41, UR4, -R12.reuse ;  /* 0x0000000429b37c23 */ /* 0x100fe2000801080c */
[----:B------:R-:W-:Y:S01]  /*4410*/  LDSM.16.MT88.4 R48, [R218+0xa000] ;  /* 0x00a00000da30783b */ /* 0x000fe20000004200 */
[--C-:B------:R-:W-:Y:S01]  /*4420*/  FFMA.FTZ R169, R37, UR4, -R12.reuse ;  /* 0x0000000425a97c23 */ /* 0x100fe2000801080c */
[--C-:B------:R-:W-:Y:S01]  /*4430*/  FFMA.FTZ R189, R17, UR4, -R12.reuse ;  /* 0x0000000411bd7c23 */ /* 0x100fe2000801080c */
[----:B------:R-:W-:Y:S01]  /*4440*/  MUFU.EX2 R180, R180 ;  /* 0x000000b400b47308 */ /* 0x000fe20000000800 */
[--C-:B------:R-:W-:Y:S01]  /*4450*/  FFMA.FTZ R192, R29, UR4, -R12.reuse ;  /* 0x000000041dc07c23 */ /* 0x100fe2000801080c */
[--C-:B------:R-:W-:Y:S01]  /*4460*/  FFMA.FTZ R194, R15, UR4, -R12.reuse ;  /* 0x000000040fc27c23 */ /* 0x100fe2000801080c */
[----:B------:R-:W-:Y:S01]  /*4470*/  FFMA.FTZ R243, R25, UR4, -R12 ;  /* 0x0000000419f37c23 */ /* 0x000fe2000801080c */
[----:B------:R-:W-:Y:S01]  /*4480*/  IADD3 R12, PT, PT, R221, 0xa000, RZ ;  /* 0x0000a000dd0c7810 */ /* 0x000fe20007ffe0ff */
[----:B------:R-:W-:Y:S03]  /*4490*/  LDSM.16.MT88.4 R172, [R221+0xa800] ;  /* 0x00a80000ddac783b */ /* 0x000fe60000004200 */
[----:B------:R-:W-:Y:S01]  /*44a0*/  MUFU.EX2 R182, R182 ;  /* 0x000000b600b67308 */ /* 0x000fe20000000800 */
[----:B-1----:R-:W-:-:S02]  /*44b0*/  FMNMX.FTZ R6, R27, R6, !PT ;  /* 0x000000061b067209 */ /* 0x002fc40007810000 */
[----:B------:R-:W1:Y:S05]  /*44c0*/  SHFL.BFLY PT, R27, R8, 0x2, 0x1f ;  /* 0x0c401f00081b7f89 */ /* 0x000e6a00000e0000 */
[----:B------:R-:W2:Y:S01]  /*44d0*/  MUFU.EX2 R179, R179 ;  /* 0x000000b300b37308 */ /* 0x000ea20000000800 */
[----:B------:R-:W3:Y:S07]  /*44e0*/  SHFL.BFLY PT, R165, R6, 0x1, 0x1f ;  /* 0x0c201f0006a57f89 */ /* 0x000eee00000e0000 */
[----:B------:R-:W4:Y:S08]  /*44f0*/  MUFU.EX2 R169, R169 ;  /* 0x000000a900a97308 */ /* 0x000f300000000800 */
[----:B------:R-:W-:Y:S01]  /*4500*/  MUFU.EX2 R189, R189 ;  /* 0x000000bd00bd7308 */ /* 0x000fe20000000800 */
[----:B--2---:R-:W-:Y:S01]  /*4510*/  F2FP.F16.F32.PACK_AB R128, R179, R182 ;  /* 0x000000b6b380723e */ /* 0x004fe200000000ff */
[----:B------:R-:W-:Y:S01]  /*4520*/  FADD.FTZ R179, R182, R179 ;  /* 0x000000b3b6b37221 */ /* 0x000fe20000010000 */
[----:B-1----:R-:W-:-:S05]  /*4530*/  FMNMX.FTZ R11, R8, R27, !PT ;  /* 0x0000001b080b7209 */ /* 0x002fca0007810000 */
[----:B------:R-:W1:Y:S01]  /*4540*/  MUFU.EX2 R192, R192 ;  /* 0x000000c000c07308 */ /* 0x000e620000000800 */
[C---:B----4-:R-:W-:Y:S01]  /*4550*/  F2FP.F16.F32.PACK_AB R130, R169.reuse, R180 ;  /* 0x000000b4a982723e */ /* 0x050fe200000000ff */
[----:B------:R-:W-:Y:S01]  /*4560*/  FADD.FTZ R180, R180, R179 ;  /* 0x000000b3b4b47221 */ /* 0x000fe20000010000 */
[----:B---3--:R-:W-:Y:S01]  /*4570*/  FMNMX.FTZ R165, R6, R165, !PT ;  /* 0x000000a506a57209 */ /* 0x008fe20007810000 */
[----:B------:R-:W2:Y:S02]  /*4580*/  SHFL.BFLY PT, R168, R11, 0x1, 0x1f ;  /* 0x0c201f000ba87f89 */ /* 0x000ea400000e0000 */
[----:B------:R-:W-:Y:S01]  /*4590*/  FADD.FTZ R180, R169, R180 ;  /* 0x000000b4a9b47221 */ /* 0x000fe20000010000 */
[C---:B------:R-:W-:Y:S01]  /*45a0*/  FSETP.NEU.FTZ.AND P0, PT, R165.reuse, -INF , PT ;  /* 0xff800000a500780b */ /* 0x040fe20003f1d000 */
[----:B------:R-:W-:Y:S01]  /*45b0*/  FMUL.FTZ R6, R165, UR4 ;  /* 0x00000004a5067c20 */ /* 0x000fe20008410000 */
[----:B------:R-:W-:Y:S04]  /*45c0*/  MUFU.EX2 R194, R194 ;  /* 0x000000c200c27308 */ /* 0x000fe80000000800 */
[----:B------:R-:W-:-:S04]  /*45d0*/  FSEL R6, R6, RZ, P0 ;  /* 0x000000ff06067208 */ /* 0x000fc80000000000 */
[----:B------:R-:W-:Y:S01]  /*45e0*/  MUFU.EX2 R243, R243 ;  /* 0x000000f300f37308 */ /* 0x000fe20000000800 */
[--C-:B------:R-:W-:Y:S01]  /*45f0*/  FFMA.FTZ R178, R3, UR4, -R6.reuse ;  /* 0x0000000403b27c23 */ /* 0x100fe20008010806 */
[----:B------:R-:W-:Y:S01]  /*4600*/  LEA R3, R0, R221, 0x1 ;  /* 0x000000dd00037211 */ /* 0x000fe200078e08ff */
[--C-:B------:R-:W-:Y:S01]  /*4610*/  FFMA.FTZ R181, R9, UR4, -R6.reuse ;  /* 0x0000000409b57c23 */ /* 0x100fe20008010806 */
[----:B------:R-:W-:Y:S01]  /*4620*/  FMNMX.FTZ R0, R2, R23, !PT ;  /* 0x0000001702007209 */ /* 0x000fe20007810000 */
[--C-:B------:R-:W-:Y:S01]  /*4630*/  FFMA.FTZ R183, R43, UR4, -R6.reuse ;  /* 0x000000042bb77c23 */ /* 0x100fe20008010806 */
[--C-:B------:R-:W-:Y:S01]  /*4640*/  FFMA.FTZ R176, R39, UR4, -R6.reuse ;  /* 0x0000000427b07c23 */ /* 0x100fe20008010806 */
[----:B------:R-:W-:Y:S01]  /*4650*/  IMAD R217, R4, 0x2, R3 ;  /* 0x0000000204d97824 */ /* 0x000fe200078e0203 */
[----:B------:R-:W-:Y:S01]  /*4660*/  LDSM.16.MT88.4 R64, [R3+0xa000] ;  /* 0x00a000000340783b */ /* 0x000fe20000004200 */
[----:B------:R-:W-:Y:S01]  /*4670*/  MUFU.EX2 R178, R178 ;  /* 0x000000b200b27308 */ /* 0x000fe20000000800 */
[----:B------:R-:W-:Y:S01]  /*4680*/  IADD3 R2, PT, PT, R221, 0xa040, RZ ;  /* 0x0000a040dd027810 */ /* 0x000fe20007ffe0ff */
[--C-:B------:R-:W-:Y:S01]  /*4690*/  FFMA.FTZ R191, R13, UR4, -R6.reuse ;  /* 0x000000040dbf7c23 */ /* 0x100fe20008010806 */
[----:B------:R-:W3:Y:S01]  /*46a0*/  SHFL.BFLY PT, R167, R0, 0x1, 0x1f ;  /* 0x0c201f0000a77f89 */ /* 0x000ee200000e0000 */
[----:B--2---:R-:W-:Y:S01]  /*46b0*/  FMNMX.FTZ R168, R11, R168, !PT ;  /* 0x000000a80ba87209 */ /* 0x004fe20007810000 */
[----:B------:R-:W-:Y:S01]  /*46c0*/  FFMA.FTZ R196, R31, UR4, -R6 ;  /* 0x000000041fc47c23 */ /* 0x000fe20008010806 */
[----:B------:R-:W-:Y:S01]  /*46d0*/  @P1 IADD3 R2, PT, PT, R12, -0x40, RZ ;  /* 0xffffffc00c021810 */ /* 0x000fe20007ffe0ff */
[----:B------:R-:W2:Y:S01]  /*46e0*/  LDSM.16.MT88.4 R80, [R217+0xa000] ;  /* 0x00a00000d950783b */ /* 0x000ea20000004200 */
[C---:B------:R-:W-:Y:S01]  /*46f0*/  FSETP.NEU.FTZ.AND P0, PT, R168.reuse, -INF , PT ;  /* 0xff800000a800780b */ /* 0x040fe20003f1d000 */
[----:B------:R-:W-:Y:S01]  /*4700*/  FMUL.FTZ R205, R168, UR4 ;  /* 0x00000004a8cd7c20 */ /* 0x000fe20008410000 */
[----:B------:R-:W4:Y:S01]  /*4710*/  MUFU.EX2 R183, R183 ;  /* 0x000000b700b77308 */ /* 0x000f220000000800 */
[----:B------:R5:W2:Y:S01]  /*4720*/  LDSM.16.MT88.4 R120, [R3+0xb000] ;  /* 0x00b000000378783b */ /* 0x000aa20000004200 */
[----:B------:R-:W-:-:S02]  /*4730*/  IMAD R213, R4, 0x2, R2 ;  /* 0x0000000204d57824 */ /* 0x000fc400078e0202 */
[--C-:B------:R-:W-:Y:S01]  /*4740*/  FFMA.FTZ R198, R7, UR4, -R6.reuse ;  /* 0x0000000407c67c23 */ /* 0x100fe20008010806 */
[----:B------:R-:W-:Y:S01]  /*4750*/  FSEL R205, R205, RZ, P0 ;  /* 0x000000ffcdcd7208 */ /* 0x000fe20000000000 */
[----:B------:R-:W2:Y:S01]  /*4760*/  LDSM.16.MT88.4 R8, [R217+0xb000] ;  /* 0x00b00000d908783b */ /* 0x000ea20000004200 */
[----:B------:R-:W-:Y:S01]  /*4770*/  FFMA.FTZ R241, R5, UR4, -R6 ;  /* 0x0000000405f17c23 */ /* 0x000fe20008010806 */
[----:B-1----:R-:W-:Y:S01]  /*4780*/  F2FP.F16.F32.PACK_AB R4, R192, R189 ;  /* 0x000000bdc004723e */ /* 0x002fe200000000ff */
[----:B------:R-:W-:Y:S01]  /*4790*/  MUFU.EX2 R181, R181 ;  /* 0x000000b500b57308 */ /* 0x000fe20000000800 */
[--C-:B------:R-:W-:Y:S01]  /*47a0*/  FFMA.FTZ R190, R44, UR4, -R205.reuse ;  /* 0x000000042cbe7c23 */ /* 0x100fe200080108cd */
[--C-:B------:R-:W-:Y:S01]  /*47b0*/  FFMA.FTZ R187, R14, UR4, -R205.reuse ;  /* 0x000000040ebb7c23 */ /* 0x100fe200080108cd */
[--C-:B------:R-:W-:Y:S01]  /*47c0*/  FFMA.FTZ R188, R32, UR4, -R205.reuse ;  /* 0x0000000420bc7c23 */ /* 0x100fe200080108cd */
[--C-:B------:R-:W-:Y:S01]  /*47d0*/  FFMA.FTZ R177, R16, UR4, -R205.reuse ;  /* 0x0000000410b17c23 */ /* 0x100fe200080108cd */
[----:B------:R-:W-:Y:S01]  /*47e0*/  LDSM.16.MT88.4 R28, [R2+0x800] ;  /* 0x00080000021c783b */ /* 0x000fe20000004200 */
[--C-:B------:R-:W-:Y:S01]  /*47f0*/  FFMA.FTZ R195, R202, UR4, -R205.reuse ;  /* 0x00000004cac37c23 */ /* 0x100fe200080108cd */
[--C-:B------:R-:W-:Y:S01]  /*4800*/  FFMA.FTZ R193, R208, UR4, -R205.reuse ;  /* 0x00000004d0c17c23 */ /* 0x100fe200080108cd */
[----:B------:R-:W1:Y:S01]  /*4810*/  MUFU.EX2 R176, R176 ;  /* 0x000000b000b07308 */ /* 0x000e620000000800 */
[----:B---3--:R-:W-:Y:S01]  /*4820*/  FMNMX.FTZ R167, R0, R167, !PT ;  /* 0x000000a700a77209 */ /* 0x008fe20007810000 */
[----:B------:R-:W-:Y:S01]  /*4830*/  VIADD R0, R221, 0xa020 ;  /* 0x0000a020dd007836 */ /* 0x000fe20000000000 */
[----:B----4-:R-:W-:Y:S01]  /*4840*/  F2FP.F16.F32.PACK_AB R129, R183, R178 ;  /* 0x000000b2b781723e */ /* 0x010fe200000000ff */
[----:B------:R-:W-:Y:S01]  /*4850*/  @P6 VIADD R0, R12, 0xffffffe0 ;  /* 0xffffffe00c006836 */ /* 0x000fe20000000000 */
[C---:B------:R-:W-:Y:S01]  /*4860*/  FSETP.NEU.FTZ.AND P0, PT, R167.reuse, -INF , PT ;  /* 0xff800000a700780b */ /* 0x040fe20003f1d000 */
[----:B------:R-:W-:Y:S01]  /*4870*/  FMUL.FTZ R204, R167, UR4 ;  /* 0x00000004a7cc7c20 */ /* 0x000fe20008410000 */
[----:B------:R-:W-:Y:S01]  /*4880*/  LDSM.16.MT88.4 R24, [R213+0x800] ;  /* 0x00080000d518783b */ /* 0x000fe20000004200 */
[----:B------:R-:W-:Y:S01]  /*4890*/  MUFU.EX2 R190, R190 ;  /* 0x000000be00be7308 */ /* 0x000fe20000000800 */
[--C-:B------:R-:W-:Y:S01]  /*48a0*/  FFMA.FTZ R206, R206, UR4, -R205.reuse ;  /* 0x00000004cece7c23 */ /* 0x100fe200080108cd */
[----:B------:R-:W-:Y:S01]  /*48b0*/  FFMA.FTZ R200, R200, UR4, -R205 ;  /* 0x00000004c8c87c23 */ /* 0x000fe200080108cd */
[----:B------:R-:W-:Y:S01]  /*48c0*/  FSEL R204, R204, RZ, P0 ;  /* 0x000000ffcccc7208 */ /* 0x000fe20000000000 */
[----:B------:R-:W-:Y:S01]  /*48d0*/  LDSM.16.MT88.4 R12, [R0+0x1800] ;  /* 0x00180000000c783b */ /* 0x000fe20000004200 */
[----:B------:R-:W-:Y:S01]  /*48e0*/  FADD.FTZ R178, R178, R183 ;  /* 0x000000b7b2b27221 */ /* 0x000fe20000010000 */
[----:B------:R-:W-:Y:S01]  /*48f0*/  F2FP.F16.F32.PACK_AB R6, R243, R194 ;  /* 0x000000c2f306723e */ /* 0x000fe200000000ff */
[----:B------:R-:W-:Y:S01]  /*4900*/  FADD.FTZ R189, R189, R180 ;  /* 0x000000b4bdbd7221 */ /* 0x000fe20000010000 */
[--C-:B------:R-:W-:Y:S01]  /*4910*/  FFMA.FTZ R186, R19, UR4, -R204.reuse ;  /* 0x0000000413ba7c23 */ /* 0x100fe200080108cc */
[--C-:B------:R-:W-:Y:S01]  /*4920*/  FFMA.FTZ R185, R47, UR4, -R204.reuse ;  /* 0x000000042fb97c23 */ /* 0x100fe200080108cc */
[--C-:B------:R-:W-:Y:S01]  /*4930*/  FFMA.FTZ R184, R21, UR4, -R204.reuse ;  /* 0x0000000415b87c23 */ /* 0x100fe200080108cc */
[--C-:B-----5:R-:W-:Y:S01]  /*4940*/  FFMA.FTZ R3, R35, UR4, -R204.reuse ;  /* 0x0000000423037c23 */ /* 0x120fe200080108cc */
[----:B------:R-:W3:Y:S01]  /*4950*/  MUFU.EX2 R187, R187 ;  /* 0x000000bb00bb7308 */ /* 0x000ee20000000800 */
[----:B-1----:R-:W-:Y:S01]  /*4960*/  F2FP.F16.F32.PACK_AB R131, R176, R181 ;  /* 0x000000b5b083723e */ /* 0x002fe200000000ff */
[----:B------:R-:W1:Y:S01]  /*4970*/  LDSM.16.MT88.4 R32, [R0+0x800] ;  /* 0x000800000020783b */ /* 0x000e620000004200 */
[--C-:B------:R-:W-:Y:S01]  /*4980*/  FFMA.FTZ R197, R197, UR4, -R204.reuse ;  /* 0x00000004c5c57c23 */ /* 0x100fe200080108cc */
[--C-:B------:R-:W-:Y:S01]  /*4990*/  FFMA.FTZ R202, R203, UR4, -R204.reuse ;  /* 0x00000004cbca7c23 */ /* 0x100fe200080108cc */
[--C-:B------:R-:W-:Y:S01]  /*49a0*/  FFMA.FTZ R199, R199, UR4, -R204.reuse ;  /* 0x00000004c7c77c23 */ /* 0x100fe200080108cc */
[----:B------:R-:W4:Y:S01]  /*49b0*/  LDSM.16.MT88.4 R20, [R221+0xb800] ;  /* 0x00b80000dd14783b */ /* 0x000f220000004200 */
[----:B------:R-:W-:Y:S01]  /*49c0*/  FFMA.FTZ R242, R201, UR4, -R204 ;  /* 0x00000004c9f27c23 */ /* 0x000fe200080108cc */
[----:B------:R-:W-:Y:S01]  /*49d0*/  MUFU.EX2 R188, R188 ;  /* 0x000000bc00bc7308 */ /* 0x000fe20000000800 */
[----:B------:R-:W-:Y:S01]  /*49e0*/  HMMA.16816.F32 R156, R128, R148, RZ ;  /* 0x00000094809c723c */ /* 0x000fe200000018ff */
[----:B------:R5:W4:Y:S01]  /*49f0*/  LDSM.16.MT88.4 R16, [R2+0x1800] ;  /* 0x001800000210783b */ /* 0x000b220000004200 */
[----:B------:R-:W-:Y:S01]  /*4a00*/  FADD.FTZ R181, R181, R178 ;  /* 0x000000b2b5b57221 */ /* 0x000fe20000010000 */
[----:B------:R-:W-:-:S03]  /*4a10*/  FADD.FTZ R189, R192, R189 ;  /* 0x000000bdc0bd7221 */ /* 0x000fc60000010000 */
[----:B------:R-:W-:Y:S01]  /*4a20*/  FADD.FTZ R176, R176, R181 ;  /* 0x000000b5b0b07221 */ /* 0x000fe20000010000 */
[----:B------:R-:W2:Y:S01]  /*4a30*/  MUFU.EX2 R177, R177 ;  /* 0x000000b100b17308 */ /* 0x000ea20000000800 */
[----:B---3--:R-:W-:Y:S01]  /*4a40*/  F2FP.F16.F32.PACK_AB R132, R187, R190 ;  /* 0x000000bebb84723e */ /* 0x008fe200000000ff */
[----:B------:R-:W-:Y:S01]  /*4a50*/  HMMA.16816.F32 R40, R128, R48, RZ ;  /* 0x000000308028723c */ /* 0x000fe200000018ff */
[----:B------:R-:W-:Y:S01]  /*4a60*/  FADD.FTZ R187, R190, R187 ;  /* 0x000000bbbebb7221 */ /* 0x000fe20000010000 */
[----:B------:R-:W-:-:S04]  /*4a70*/  FADD.FTZ R194, R194, R189 ;  /* 0x000000bdc2c27221 */ /* 0x000fc80000010000 */
[----:B------:R-:W-:Y:S01]  /*4a80*/  MUFU.EX2 R186, R186 ;  /* 0x000000ba00ba7308 */ /* 0x000fe20000000800 */
[----:B------:R-:W-:Y:S01]  /*4a90*/  FADD.FTZ R243, R243, R194 ;  /* 0x000000c2f3f37221 */ /* 0x000fe20000010000 */
[C---:B------:R-:W-:Y:S06]  /*4aa0*/  HMMA.16816.F32 R56, R128.reuse, R64, RZ ;  /* 0x000000408038723c */ /* 0x040fec00000018ff */
[----:B------:R-:W3:Y:S01]  /*4ab0*/  MUFU.EX2 R185, R185 ;  /* 0x000000b900b97308 */ /* 0x000ee20000000800 */
[----:B--2---:R-:W-:Y:S01]  /*4ac0*/  F2FP.F16.F32.PACK_AB R134, R177, R188 ;  /* 0x000000bcb186723e */ /* 0x004fe200000000ff */
[----:B------:R-:W-:Y:S01]  /*4ad0*/  HMMA.16816.F32 R72, R128, R80, RZ ;  /* 0x000000508048723c */ /* 0x000fe200000018ff */
[----:B------:R-:W-:-:S04]  /*4ae0*/  FADD.FTZ R188, R188, R187 ;  /* 0x000000bbbcbc7221 */ /* 0x000fc80000010000 */
[----:B------:R-:W-:Y:S01]  /*4af0*/  FADD.FTZ R188, R177, R188 ;  /* 0x000000bcb1bc7221 */ /* 0x000fe20000010000 */
[----:B------:R-:W-:Y:S02]  /*4b00*/  MUFU.EX2 R184, R184 ;  /* 0x000000b800b87308 */ /* 0x000fe40000000800 */
[C---:B------:R-:W-:Y:S06]  /*4b10*/  HMMA.16816.F32 R88, R128.reuse, R96, RZ ;  /* 0x000000608058723c */ /* 0x040fec00000018ff */
[----:B------:R-:W2:Y:S01]  /*4b20*/  MUFU.EX2 R3, R3 ;  /* 0x0000000300037308 */ /* 0x000ea20000000800 */
[----:B---3--:R-:W-:Y:S01]  /*4b30*/  F2FP.F16.F32.PACK_AB R133, R185, R186 ;  /* 0x000000bab985723e */ /* 0x008fe200000000ff */
[----:B------:R-:W-:Y:S01]  /*4b40*/  HMMA.16816.F32 R104, R128, R144, RZ ;  /* 0x000000908068723c */ /* 0x000fe200000018ff */
[----:B------:R-:W-:-:S05]  /*4b50*/  FADD.FTZ R185, R186, R185 ;  /* 0x000000b9bab97221 */ /* 0x000fca0000010000 */
[----:B------:R-:W-:Y:S02]  /*4b60*/  MUFU.EX2 R191, R191 ;  /* 0x000000bf00bf7308 */ /* 0x000fe40000000800 */
        /* <DEDUP_REMOVED lines=11> */
[----:B------:R-:W-:-:S04]  /*4c20*/  FADD.FTZ R191, R191, R176 ;  /* 0x000000b0bfbf7221 */ /* 0x000fc80000010000 */
[----:B------:R-:W-:Y:S01]  /*4c30*/  FADD.FTZ R191, R196, R191 ;  /* 0x000000bfc4bf7221 */ /* 0x000fe20000010000 */
[----:B------:R-:W-:Y:S02]  /*4c40*/  MUFU.EX2 R193, R193 ;  /* 0x000000c100c17308 */ /* 0x000fe40000000800 */
[C---:B------:R-:W-:Y:S06]  /*4c50*/  HMMA.16816.F32 R76, R128.reuse, R82, RZ ;  /* 0x00000052804c723c */ /* 0x040fec00000018ff */
[----:B-----5:R-:W3:Y:S01]  /*4c60*/  MUFU.EX2 R2, R206 ;  /* 0x000000ce00027308 */ /* 0x020ee20000000800 */
[----:B--2---:R-:W-:Y:S01]  /*4c70*/  F2FP.F16.F32.PACK_AB R7, R241, R198 ;  /* 0x000000c6f107723e */ /* 0x004fe200000000ff */
[----:B------:R-:W-:Y:S01]  /*4c80*/  HMMA.16816.F32 R92, R128, R98, RZ ;  /* 0x00000062805c723c */ /* 0x000fe200000018ff */
[----:B------:R-:W-:-:S04]  /*4c90*/  FADD.FTZ R198, R198, R191 ;  /* 0x000000bfc6c67221 */ /* 0x000fc80000010000 */
[----:B------:R-:W-:Y:S01]  /*4ca0*/  FADD.FTZ R241, R241, R198 ;  /* 0x000000c6f1f17221 */ /* 0x000fe20000010000 */
[----:B------:R-:W-:Y:S02]  /*4cb0*/  MUFU.EX2 R197, R197 ;  /* 0x000000c500c57308 */ /* 0x000fe40000000800 */
[C---:B------:R-:W-:Y:S06]  /*4cc0*/  HMMA.16816.F32 R108, R128.reuse, R146, RZ ;  /* 0x00000092806c723c */ /* 0x040fec00000018ff */
[----:B------:R-:W2:Y:S02]  /*4cd0*/  MUFU.EX2 R202, R202 ;  /* 0x000000ca00ca7308 */ /* 0x000ea40000000800 */
[----:B------:R-:W-:Y:S06]  /*4ce0*/  HMMA.16816.F32 R140, R128, R122, RZ ;  /* 0x0000007a808c723c */ /* 0x000fec00000018ff */
[----:B------:R-:W-:Y:S02]  /*4cf0*/  MUFU.EX2 R195, R195 ;  /* 0x000000c300c37308 */ /* 0x000fe40000000800 */
[C---:B------:R-:W-:Y:S06]  /*4d00*/  HMMA.16816.F32 R160, R132.reuse, R148, RZ ;  /* 0x0000009484a0723c */ /* 0x040fec00000018ff */
[----:B------:R-:W5:Y:S02]  /*4d10*/  MUFU.EX2 R200, R200 ;  /* 0x000000c800c87308 */ /* 0x000f640000000800 */
[C---:B------:R-:W-:Y:S06]  /*4d20*/  HMMA.16816.F32 R36, R132.reuse, R48, RZ ;  /* 0x000000308424723c */ /* 0x040fec00000018ff */
[----:B------:R-:W-:Y:S02]  /*4d30*/  MUFU.EX2 R199, R199 ;  /* 0x000000c700c77308 */ /* 0x000fe40000000800 */
[C---:B------:R-:W-:Y:S06]  /*4d40*/  HMMA.16816.F32 R52, R132.reuse, R64, RZ ;  /* 0x000000408434723c */ /* 0x040fec00000018ff */
[----:B------:R-:W5:Y:S02]  /*4d50*/  MUFU.EX2 R242, R242 ;  /* 0x000000f200f27308 */ /* 0x000f640000000800 */
[C---:B------:R-:W-:Y:S08]  /*4d60*/  HMMA.16816.F32 R68, R132.reuse, R80, RZ ;  /* 0x000000508444723c */ /* 0x040ff000000018ff */
[C---:B------:R-:W-:Y:S08]  /*4d70*/  HMMA.16816.F32 R84, R132.reuse, R96, RZ ;  /* 0x000000608454723c */ /* 0x040ff000000018ff */
[C---:B------:R-:W-:Y:S08]  /*4d80*/  HMMA.16816.F32 R100, R132.reuse, R144, RZ ;  /* 0x000000908464723c */ /* 0x040ff000000018ff */
[----:B------:R-:W-:Y:S08]  /*4d90*/  HMMA.16816.F32 R112, R132, R120, RZ ;  /* 0x000000788470723c */ /* 0x000ff000000018ff */
[----:B------:R-:W-:Y:S08]  /*4da0*/  HMMA.16816.F32 R136, R128, R8, RZ ;  /* 0x000000088088723c */ /* 0x000ff000000018ff */
[C---:B------:R-:W-:Y:S08]  /*4db0*/  HMMA.16816.F32 R148, R132.reuse, R150, RZ ;  /* 0x000000968494723c */ /* 0x040ff000000018ff */
[C---:B------:R-:W-:Y:S08]  /*4dc0*/  HMMA.16816.F32 R48, R132.reuse, R50, RZ ;  /* 0x000000328430723c */ /* 0x040ff000000018ff */
[C---:B------:R-:W-:Y:S08]  /*4dd0*/  HMMA.16816.F32 R64, R132.reuse, R66, RZ ;  /* 0x000000428440723c */ /* 0x040ff000000018ff */
[C---:B------:R-:W-:Y:S08]  /*4de0*/  HMMA.16816.F32 R80, R132.reuse, R82, RZ ;  /* 0x000000528450723c */ /* 0x040ff000000018ff */
[C---:B------:R-:W-:Y:S08]  /*4df0*/  HMMA.16816.F32 R96, R132.reuse, R98, RZ ;  /* 0x000000628460723c */ /* 0x040ff000000018ff */
[C---:B------:R-:W-:Y:S08]  /*4e00*/  HMMA.16816.F32 R144, R132.reuse, R146, RZ ;  /* 0x000000928490723c */ /* 0x040ff000000018ff */
[C---:B------:R-:W-:Y:S08]  /*4e10*/  HMMA.16816.F32 R120, R132.reuse, R122, RZ ;  /* 0x0000007a8478723c */ /* 0x040ff000000018ff */
[----:B------:R-:W-:Y:S08]  /*4e20*/  HMMA.16816.F32 R124, R132, R8, RZ ;  /* 0x00000008847c723c */ /* 0x000ff000000018ff */
[-C--:B------:R-:W-:Y:S08]  /*4e30*/  HMMA.16816.F32 R128, R128, R10.reuse, RZ ;  /* 0x0000000a8080723c */ /* 0x080ff000000018ff */
[----:B------:R-:W-:Y:S01]  /*4e40*/  HMMA.16816.F32 R132, R132, R10, RZ ;  /* 0x0000000a8484723c */ /* 0x000fe200000018ff */
[----:B------:R-:W3:Y:S07]  /*4e50*/  LDSM.16.MT88.4 R8, [R213+0x1800] ;  /* 0x00180000d508783b */ /* 0x000eee0000004200 */
[C---:B------:R-:W-:Y:S08]  /*4e60*/  HMMA.16816.F32 R156, R4.reuse, R172, R156 ;  /* 0x000000ac049c723c */ /* 0x040ff0000000189c */
[C---:B-1----:R-:W-:Y:S08]  /*4e70*/  HMMA.16816.F32 R40, R4.reuse, R32, R40 ;  /* 0x000000200428723c */ /* 0x042ff00000001828 */
[C---:B------:R-:W-:Y:S08]  /*4e80*/  HMMA.16816.F32 R56, R4.reuse, R28, R56 ;  /* 0x0000001c0438723c */ /* 0x040ff00000001838 */
[C---:B------:R-:W-:Y:S08]  /*4e90*/  HMMA.16816.F32 R72, R4.reuse, R24, R72 ;  /* 0x000000180448723c */ /* 0x040ff00000001848 */
[C---:B----4-:R-:W-:Y:S08]  /*4ea0*/  HMMA.16816.F32 R88, R4.reuse, R20, R88 ;  /* 0x000000140458723c */ /* 0x050ff00000001858 */
        /* <DEDUP_REMOVED lines=13> */
[----:B--2---:R-:W-:Y:S01]  /*4f80*/  F2FP.F16.F32.PACK_AB R5, R202, R197 ;  /* 0x000000c5ca05723e */ /* 0x004fe200000000ff */
[----:B------:R-:W-:Y:S01]  /*4f90*/  FADD.FTZ R197, R197, R184 ;  /* 0x000000b8c5c57221 */ /* 0x000fe20000010000 */
[----:B-----5:R-:W-:Y:S01]  /*4fa0*/  F2FP.F16.F32.PACK_AB R6, R200, R195 ;  /* 0x000000c3c806723e */ /* 0x020fe200000000ff */
        /* <DEDUP_REMOVED lines=25> */
[----:B------:R-:W1:Y:S01]  /*5140*/  S2R R236, SR_TID.X ;  /* 0x0000000000ec7919 */ /* 0x000e620000002100 */
[----:B------:R-:W2:Y:S01]  /*5150*/  LDCU UR11, c[0x0][0x440] ;  /* 0x00008800ff0b77ac */ /* 0x000ea20008000800 */
[----:B------:R-:W-:Y:S01]  /*5160*/  VIADD R212, R0, 0x1800 ;  /* 0x0000180000d47836 */ /* 0x000fe20000000000 */
[C---:B------:R-:W-:Y:S01]  /*5170*/  SHF.L.U64.HI R239, R170.reuse, 0x4, R171 ;  /* 0x00000004aaef7819 */ /* 0x040fe200000102ab */
[----:B------:R-:W-:Y:S01]  /*5180*/  IMAD.SHL.U32 R240, R170, 0x10, RZ ;  /* 0x00000010aaf07824 */ /* 0x000fe200078e00ff */
[----:B------:R-:W3:Y:S01]  /*5190*/  LDCU.64 UR6, c[0x0][0x3b8] ;  /* 0x00007700ff0677ac */ /* 0x000ee20008000a00 */
[----:B------:R-:W-:Y:S01]  /*51a0*/  LEA.HI.SX32 R249, R164, 0xfffffffe, 0x1b ;  /* 0xfffffffea4f97811 */ /* 0x000fe200078fdaff */
[----:B------:R-:W-:Y:S01]  /*51b0*/  IMAD.MOV.U32 R3, RZ, RZ, R166 ;  /* 0x000000ffff037224 */ /* 0x000fe200078e00a6 */
[----:B------:R-:W-:Y:S01]  /*51c0*/  MOV R0, R165 ;  /* 0x000000a500007202 */ /* 0x000fe20000000f00 */
[----:B------:R-:W-:Y:S01]  /*51d0*/  IMAD.MOV.U32 R2, RZ, RZ, R167 ;  /* 0x000000ffff027224 */ /* 0x000fe200078e00a7 */
[----:B------:R-:W-:Y:S01]  /*51e0*/  MOV R169, R168 ;  /* 0x000000a800a97202 */ /* 0x000fe20000000f00 */
[C---:B------:R-:W-:Y:S01]  /*51f0*/  VIADD R247, R221.reuse, 0xa040 ;  /* 0x0000a040ddf77836 */ /* 0x040fe20000000000 */
[----:B------:R-:W-:Y:S01]  /*5200*/  MOV R214, 0x40 ;  /* 0x0000004000d67802 */ /* 0x000fe20000000f00 */
[C---:B------:R-:W-:Y:S01]  /*5210*/  VIADD R248, R221.reuse, 0xa820 ;  /* 0x0000a820ddf87836 */ /* 0x040fe20000000000 */
[C---:B------:R-:W-:Y:S01]  /*5220*/  IADD3 R244, PT, PT, R221.reuse, 0xa000, RZ ;  /* 0x0000a000ddf47810 */ /* 0x040fe20007ffe0ff */
[----:B------:R-:W-:Y:S01]  /*5230*/  VIADD R246, R221, 0xa800 ;  /* 0x0000a800ddf67836 */ /* 0x000fe20000000000 */
[----:B------:R-:W4:Y:S01]  /*5240*/  LDCU UR14, c[0x0][0x440] ;  /* 0x00008800ff0e77ac */ /* 0x000f220008000800 */
[----:B--2---:R-:W-:Y:S01]  /*5250*/  ISETP.GE.AND P5, PT, R228, UR11, PT ;  /* 0x0000000be4007c0c */ /* 0x004fe2000bfa6270 */
[----:B------:R-:W2:Y:S01]  /*5260*/  LDCU UR4, c[0x0][0x45c] ;  /* 0x00008b80ff0477ac */ /* 0x000ea20008000800 */
[----:B---3--:R-:W-:-:S02]  /*5270*/  USHF.L.U64.HI UR9, UR6, 0x5, UR7 ;  /* 0x0000000506097899 */ /* 0x008fc40008010207 */
[----:B------:R-:W-:Y:S02]  /*5280*/  USHF.L.U32 UR8, UR6, 0x5, URZ ;  /* 0x0000000506087899 */ /* 0x000fe400080006ff */
[----:B------:R-:W-:Y:S02]  /*5290*/  USHF.L.U64.HI UR12, UR6, 0x4, UR7 ;  /* 0x00000004060c7899 */ /* 0x000fe40008010207 */
[----:B------:R-:W-:Y:S01]  /*52a0*/  USHF.L.U32 UR13, UR6, 0x4, URZ ;  /* 0x00000004060d7899 */ /* 0x000fe200080006ff */
[----:B-1----:R-:W-:Y:S01]  /*52b0*/  LOP3.LUT P0, RZ, R236, 0x2, RZ, 0xc0, !PT ;  /* 0x00000002ecff7812 */ /* 0x002fe2000780c0ff */
[----:B------:R-:W1:Y:S03]  /*52c0*/  LDCU.64 UR6, c[0x0][0x3c0] ;  /* 0x00007800ff0677ac */ /* 0x000e660008000a00 */
[----:B------:R-:W-:-:S04]  /*52d0*/  SEL R220, R215, 0xffffffe0, !P0 ;  /* 0xffffffe0d7dc7807 */ /* 0x000fc80004000000 */
[----:B------:R-:W-:Y:S01]  /*52e0*/  IADD3 R219, PT, PT, R225, R220, RZ ;  /* 0x000000dce1db7210 */ /* 0x000fe20007ffe0ff */
[----:B------:R-:W-:Y:S01]  /*52f0*/  IMAD.IADD R216, R223, 0x1, R220 ;  /* 0x00000001dfd87824 */ /* 0x000fe200078e02dc */
[----:B--2-4-:R-:W-:Y:S06]  /*5300*/  BRA `(.L_x_1159) ;  /* 0x0000000000ac7947 */ /* 0x014fec0003800000 */
.L_x_1161:
[----:B------:R-:W-:Y:S01]  /*5310*/  VIADD R167, R249, 0xffffffff ;  /* 0xfffffffff9a77836 */ /* 0x000fe20000000000 */
[----:B------:R-:W-:Y:S01]  /*5320*/  MOV R177, UR12 ;  /* 0x0000000c00b17c02 */ /* 0x000fe20008000f00 */
[----:B------:R-:W-:Y:S01]  /*5330*/  IMAD.U32 R176, RZ, RZ, UR13 ;  /* 0x0000000dffb07e24 */ /* 0x000fe2000f8e00ff */
[----:B------:R-:W-:Y:S01]  /*5340*/  MOV R175, UR12 ;  /* 0x0000000c00af7c02 */ /* 0x000fe20008000f00 */
[----:B------:R-:W-:Y:S02]  /*5350*/  IMAD.U32 R174, RZ, RZ, UR13 ;  /* 0x0000000dffae7e24 */ /* 0x000fe4000f8e00ff */
[C---:B------:R-:W-:Y:S04]  /*5360*/  IMAD.WIDE.U32 R172, R167.reuse, UR8, RZ ;  /* 0x00000008a7ac7c25 */ /* 0x040fe8000f8e00ff */
[C---:B------:R-:W-:Y:S01]  /*5370*/  IMAD R165, R167.reuse, UR9, RZ ;  /* 0x00000009a7a57c24 */ /* 0x040fe2000f8e02ff */
[CC--:B------:R-:W-:Y:S01]  /*5380*/  @!P5 LEA R170, P2, R172.reuse, R233.reuse, 0x1 ;  /* 0x000000e9acaad211 */ /* 0x0c0fe200078408ff */
[C---:B------:R-:W-:Y:S01]  /*5390*/  @!P5 IMAD.WIDE.U32 R176, R167.reuse, UR8, R176 ;  /* 0x00000008a7b0dc25 */ /* 0x040fe2000f8e00b0 */
[-C--:B------:R-:W-:Y:S03]  /*53a0*/  @!P4 LEA R166, P3, R172, R233.reuse, 0x1 ;  /* 0x000000e9aca6c211 */ /* 0x080fe600078608ff */
[----:B------:R-:W-:Y:S01]  /*53b0*/  @!P4 IMAD.WIDE.U32 R174, R167, UR8, R174 ;  /* 0x00000008a7aecc25 */ /* 0x000fe2000f8e00ae */
[----:B------:R-:W-:Y:S03]  /*53c0*/  @!P5 LEA R164, P6, R176, R233, 0x1 ;  /* 0x000000e9b0a4d211 */ /* 0x000fe600078c08ff */
[----:B------:R-:W-:Y:S01]  /*53d0*/  IMAD.IADD R167, R173, 0x1, R165 ;  /* 0x00000001ada77824 */ /* 0x000fe200078e02a5 */
[C---:B------:R-:W-:Y:S01]  /*53e0*/  @!P5 IADD3 R173, PT, PT, R165.reuse, R177, RZ ;  /* 0x000000b1a5add210 */ /* 0x040fe20007ffe0ff */
[----:B------:R-:W-:Y:S03]  /*53f0*/  @!P4 IMAD.IADD R165, R165, 0x1, R175 ;  /* 0x00000001a5a5c824 */ /* 0x000fe600078e02af */
[CCC-:B------:R-:W-:Y:S02]  /*5400*/  @!P5 LEA.HI.X R171, R172.reuse, R232.reuse, R167.reuse, 0x1, P2 ;  /* 0x000000e8acabd211 */ /* 0x1c0fe400010f0ca7 */
[-C--:B------:R-:W-:Y:S02]  /*5410*/  @!P4 LEA.HI.X R167, R172, R232.reuse, R167, 0x1, P3 ;  /* 0x000000e8aca7c211 */ /* 0x080fe400018f0ca7 */
[----:B------:R-:W-:Y:S01]  /*5420*/  @!P4 LEA R178, P2, R174, R233, 0x1 ;  /* 0x000000e9aeb2c211 */ /* 0x000fe200078408ff */
[----:B------:R-:W-:Y:S01]  /*5430*/  @!PT LDS RZ, [RZ] ;  /* 0x00000000fffff984 */ /* 0x000fe20000000800 */
[----:B------:R-:W-:Y:S01]  /*5440*/  @!PT LDS RZ, [RZ] ;  /* 0x00000000fffff984 */ /* 0x000fe20000000800 */
[----:B------:R-:W-:Y:S01]  /*5450*/  @!PT LDS RZ, [RZ] ;  /* 0x00000000fffff984 */ /* 0x000fe20000000800 */
[----:B------:R1:W-:Y:S01]  /*5460*/  @!P5 LDGSTS.E.BYPASS.LTC128B.128 [R238+0x8000], desc[UR20][R170.64] ;  /* 0x08000000aaeedfae */ /* 0x0003e2000b981a14 */
[-C--:B------:R-:W-:Y:S02]  /*5470*/  @!P5 LEA.HI.X R173, R176, R232.reuse, R173, 0x1, P6 ;  /* 0x000000e8b0add211 */ /* 0x080fe400030f0cad */
[----:B------:R-:W-:Y:S01]  /*5480*/  @!P4 LEA.HI.X R179, R174, R232, R165, 0x1, P2 ;  /* 0x000000e8aeb3c211 */ /* 0x000fe200010f0ca5 */
[----:B------:R1:W-:Y:S01]  /*5490*/  @P5 STS.128 [R238+0x8000], RZ ;  /* 0x008000ffee005388 */ /* 0x0003e20000000c00 */
[----:B------:R-:W-:Y:S03]  /*54a0*/  @!P5 MOV R165, R173 ;  /* 0x000000ad00a5d202 */ /* 0x000fe60000000f00 */
        /* <DEDUP_REMOVED lines=17> */
.L_x_1159:
[----:B------:R-:W-:Y:S04]  /*55c0*/  DEPBAR.LE SB0, 0x0 ;  /* 0x000080000000791a */ /* 0x000fe80000000000 */
[----:B------:R-:W-:Y:S01]  /*55d0*/  BAR.SYNC.DEFER_BLOCKING 0x0 ;  /* 0x0000000000007b1d */ /* 0x000fe20000010000 */
[C---:B-1----:R-:W-:Y:S01]  /*55e0*/  IMAD.WIDE.U32 R210, R249.reuse, UR6, RZ ;  /* 0x00000006f9d27c25 */ /* 0x042fe2000f8e00ff */
[----:B------:R-:W-:Y:S03]  /*55f0*/  ISETP.GE.AND P4, PT, R226, UR14, PT ;  /* 0x0000000ee2007c0c */ /* 0x000fe6000bf86270 */
[C---:B------:R-:W-:Y:S01]  /*5600*/  IMAD R251, R249.reuse, UR7, R211 ;  /* 0x00000007f9fb7c24 */ /* 0x040fe2000f8e02d3 */
[C---:B------:R-:W-:Y:S02]  /*5610*/  LEA R170, P2, R210.reuse, R231, 0x6 ;  /* 0x000000e7d2aa7211 */ /* 0x040fe400078430ff */
[C---:B------:R-:W-:Y:S02]  /*5620*/  LEA R250, P1, R210.reuse, R240, 0x5 ;  /* 0x000000f0d2fa7211 */ /* 0x040fe400078228ff */
[CCC-:B------:R-:W-:Y:S02]  /*5630*/  LEA.HI.X R171, R210.reuse, R230.reuse, R251.reuse, 0x6, P2 ;  /* 0x000000e6d2ab7211 */ /* 0x1c0fe400010f34fb */
[----:B------:R-:W-:Y:S02]  /*5640*/  LEA.HI.X R251, R210, R239, R251, 0x5, P1 ;  /* 0x000000efd2fb7211 */ /* 0x000fe400008f2cfb */
[C---:B------:R-:W-:Y:S02]  /*5650*/  LEA R210, P1, R250.reuse, R231, 0x1 ;  /* 0x000000e7fad27211 */ /* 0x040fe400078208ff */
[----:B------:R-:W-:Y:S02]  /*5660*/  ISETP.NE.AND P2, PT, R249, RZ, PT ;  /* 0x000000fff900720c */ /* 0x000fe40003f45270 */
[----:B------:R-:W-:Y:S02]  /*5670*/  LEA.HI.X R211, R250, R230, R251, 0x1, P1 ;  /* 0x000000e6fad37211 */ /* 0x000fe400008f0cfb */
[----:B------:R-:W-:Y:S01]  /*5680*/  LOP3.LUT P1, RZ, R236, 0x4, RZ, 0xc0, !PT ;  /* 0x00000004ecff7812 */ /* 0x000fe2000782c0ff */
[----:B------:R-:W-:Y:S01]  /*5690*/  @!PT LDS RZ, [RZ] ;  /* 0x00000000fffff984 */ /* 0x000fe20000000800 */
[----:B------:R-:W-:Y:S01]  /*56a0*/  @!PT LDS RZ, [RZ] ;  /* 0x00000000fffff984 */ /* 0x000fe20000000800 */
[----:B------:R-:W-:Y:S01]  /*56b0*/  @!PT LDS RZ, [RZ] ;  /* 0x00000000fffff984 */ /* 0x000fe20000000800 */
[----:B------:R-:W-:Y:S05]  /*56c0*/  @!P5 LDGSTS.E.BYPASS.LTC128B.128 [R238+0xa000], desc[UR20][R170.64] ;  /* 0x0a000000aaeedfae */ /* 0x000fea000b981a14 */
[----:B------:R-:W-:Y:S01]  /*56d0*/  @P5 STS.128 [R238+0xa000], RZ ;  /* 0x00a000ffee005388 */ /* 0x000fe20000000c00 */
[----:B------:R-:W-:Y:S04]  /*56e0*/  ISETP.GE.AND P5, PT, R228, UR14, PT ;  /* 0x0000000ee4007c0c */ /* 0x000fe8000bfa6270 */
[----:B------:R-:W-:Y:S01]  /*56f0*/  @!PT LDS RZ, [RZ] ;  /* 0x00000000fffff984 */ /* 0x000fe20000000800 */
[----:B------:R-:W-:Y:S01]  /*5700*/  @!PT LDS RZ, [RZ] ;  /* 0x00000000fffff984 */ /* 0x000fe20000000800 */
[----:B------:R-:W-:Y:S01]  /*5710*/  @!PT LDS RZ, [RZ] ;  /* 0x00000000fffff984 */ /* 0x000fe20000000800 */
[----:B------:R1:W-:Y:S05]  /*5720*/  @!P4 LDGSTS.E.BYPASS.LTC128B.128 [R238+0xb000], desc[UR20][R170.64+0x80] ;  /* 0x0b000080aaeecfae */ /* 0x0003ea000b981a14 */
[----:B------:R-:W-:Y:S05]  /*5730*/  @P4 STS.128 [R238+0xb000], RZ ;  /* 0x00b000ffee004388 */ /* 0x000fea0000000c00 */
[----:B------:R-:W-:Y:S01]  /*5740*/  @!PT LDS RZ, [RZ] ;  /* 0x00000000fffff984 */ /* 0x000fe20000000800 */
[----:B------:R-:W-:Y:S01]  /*5750*/  @!PT LDS RZ, [RZ] ;  /* 0x00000000fffff984 */ /* 0x000fe20000000800 */
[----:B------:R-:W-:Y:S01]  /*5760*/  @!PT LDS RZ, [RZ] ;  /* 0x00000000fffff984 */ /* 0x000fe20000000800 */
[----:B------:R-:W-:Y:S05]  /*5770*/  @!P5 LDGSTS.E.BYPASS.LTC128B.128 [R238+0xa800], desc[UR20][R210.64] ;  /* 0x0a800000d2eedfae */ /* 0x000fea000b981a14 */
[----:B------:R-:W-:Y:S05]  /*5780*/  @P5 STS.128 [R238+0xa800], RZ ;  /* 0x00a800ffee005388 */ /* 0x000fea0000000c00 */
[----:B------:R-:W-:Y:S01]  /*5790*/  @!PT LDS RZ, [RZ] ;  /* 0x00000000fffff984 */ /* 0x000fe20000000800 */
[----:B------:R-:W-:Y:S01]  /*57a0*/  @!PT LDS RZ, [RZ] ;  /* 0x00000000fffff984 */ /* 0x000fe20000000800 */
[----:B------:R-:W-:Y:S01]  /*57b0*/  @!PT LDS RZ, [RZ] ;  /* 0x00000000fffff984 */ /* 0x000fe20000000800 */
[----:B------:R2:W-:Y:S05]  /*57c0*/  @!P4 LDGSTS.E.BYPASS.LTC128B.128 [R238+0xb800], desc[UR20][R210.64+0x80] ;  /* 0x0b800080d2eecfae */ /* 0x0005ea000b981a14 */
[----:B------:R-:W-:Y:S05]  /*57d0*/  @P4 STS.128 [R238+0xb800], RZ ;  /* 0x00b800ffee004388 */ /* 0x000fea0000000c00 */
[----:B------:R-:W-:Y:S05]  /*57e0*/  LDSM.16.M88.4 R164, [R225] ;  /* 0x00000000e1a4783b */ /* 0x000fea0000000200 */
[----:B------:R-:W3:Y:S05]  /*57f0*/  LDSM.16.M88.4 R172, [R222+UR5+0x8000] ;  /* 0x00800005deac783b */ /* 0x000eea0008000200 */
[----:B------:R-:W4:Y:S05]  /*5800*/  LDSM.16.M88.4 R176, [R225+0x2000] ;  /* 0x00200000e1b0783b */ /* 0x000f2a0000000200 */
[----:B------:R-:W5:Y:S05]  /*5810*/  LDSM.16.M88.4 R180, [R222+UR5+0x8800] ;  /* 0x00880005deb4783b */ /* 0x000f6a0008000200 */
[----:B------:R-:W0:Y:S05]  /*5820*/  LDGDEPBAR ;  /* 0x00000000000079af */ /* 0x000e2a0000000000 */
[----:B------:R-:W-:Y:S05]  /*5830*/  LDSM.16.M88.4 R184, [R219] ;  /* 0x00000000dbb8783b */ /* 0x000fea0000000200 */
[----:B------:R-:W1:Y:S05]  /*5840*/  LDSM.16.M88.4 R188, [R216+0x8000] ;  /* 0x00800000d8bc783b */ /* 0x000e6a0000000200 */
[----:B------:R-:W2:Y:S01]  /*5850*/  LDSM.16.M88.4 R192, [R219+0x2000] ;  /* 0x00200000dbc0783b */ /* 0x000ea20000000200 */
[-C--:B---3--:R-:W-:Y:S08]  /*5860*/  HMMA.16816.F32 R4, R164, R172.reuse, RZ ;  /* 0x000000aca404723c */ /* 0x088ff000000018ff */
[C---:B----4-:R-:W-:Y:S08]  /*5870*/  HMMA.16816.F32 R8, R176.reuse, R172, RZ ;  /* 0x000000acb008723c */ /* 0x050ff000000018ff */
[-C--:B------:R-:W-:Y:S08]  /*5880*/  HMMA.16816.F32 R12, R176, R174.reuse, RZ ;  /* 0x000000aeb00c723c */ /* 0x080ff000000018ff */
[C---:B------:R-:W-:Y:S01]  /*5890*/  HMMA.16816.F32 R16, R164.reuse, R174, RZ ;  /* 0x000000aea410723c */ /* 0x040fe200000018ff */
[----:B------:R-:W3:Y:S07]  /*58a0*/  LDSM.16.M88.4 R172, [R216+0x8800] ;  /* 0x00880000d8ac783b */ /* 0x000eee0000000200 */
[-C--:B-----5:R-:W-:Y:S08]  /*58b0*/  HMMA.16816.F32 R20, R164, R180.reuse, RZ ;  /* 0x000000b4a414723c */ /* 0x0a0ff000000018ff */
[C---:B------:R-:W-:Y:S08]  /*58c0*/  HMMA.16816.F32 R24, R176.reuse, R180, RZ ;  /* 0x000000b4b018723c */ /* 0x040ff000000018ff */
[-C--:B------:R-:W-:Y:S08]  /*58d0*/  HMMA.16816.F32 R28, R176, R182.reuse, RZ ;  /* 0x000000b6b01c723c */ /* 0x080ff000000018ff */
[----:B------:R-:W-:Y:S02]  /*58e0*/  HMMA.16816.F32 R32, R164, R182, RZ ;  /* 0x000000b6a420723c */ /* 0x000fe400000018ff */
[----:B------:R-:W-:Y:S05]  /*58f0*/  SEL R164, R214, 0xffffffc0, !P1 ;  /* 0xffffffc0d6a47807 */ /* 0x000fea0004800000 */
[--C-:B------:R-:W-:Y:S01]  /*5900*/  IMAD.IADD R227, R225, 0x1, R164.reuse ;  /* 0x00000001e1e37824 */ /* 0x100fe200078e02a4 */
[-C--:B-1----:R-:W-:Y:S04]  /*5910*/  HMMA.16816.F32 R4, R184, R188.reuse, R4 ;  /* 0x000000bcb804723c */ /* 0x082fe80000001804 */
[----:B------:R-:W-:Y:S01]  /*5920*/  LDSM.16.M88.4 R180, [R227+0x2000] ;  /* 0x00200000e3b4783b */ /* 0x000fe20000000200 */
[----:B------:R-:W-:Y:S02]  /*5930*/  IMAD.IADD R171, R223, 0x1, R164 ;  /* 0x00000001dfab7824 */ /* 0x000fe400078e02a4 */
[C---:B------:R-:W-:Y:S01]  /*5940*/  IMAD.IADD R170, R220.reuse, 0x1, R227 ;  /* 0x00000001dcaa7824 */ /* 0x040fe200078e02e3 */
[C---:B--2---:R-:W-:Y:S01]  /*5950*/  HMMA.16816.F32 R8, R192.reuse, R188, R8 ;  /* 0x000000bcc008723c */ /* 0x044fe20000001808 */
[----:B------:R-:W-:Y:S03]  /*5960*/  LDSM.16.M88.4 R164, [R227] ;  /* 0x00000000e3a4783b */ /* 0x000fe60000000200 */
[----:B------:R-:W-:Y:S02]  /*5970*/  IMAD.IADD R168, R220, 0x1, R171 ;  /* 0x00000001dca87824 */ /* 0x000fe400078e02ab */
[----:B------:R-:W1:Y:S02]  /*5980*/  LDSM.16.M88.4 R176, [R171+0x8000] ;  /* 0x00800000abb0783b */ /* 0x000e640000000200 */
[-C--:B------:R-:W-:Y:S03]  /*5990*/  HMMA.16816.F32 R12, R192, R190.reuse, R12 ;  /* 0x000000bec00c723c */ /* 0x080fe6000000180c */
[----:B------:R-:W2:Y:S05]  /*59a0*/  LDSM.16.M88.4 R196, [R171+0x8800] ;  /* 0x00880000abc4783b */ /* 0x000eaa0000000200 */
[C---:B------:R-:W-:Y:S01]  /*59b0*/  HMMA.16816.F32 R16, R184.reuse, R190, R16 ;  /* 0x000000beb810723c */ /* 0x040fe20000001810 */
[----:B------:R-:W-:Y:S05]  /*59c0*/  LDSM.16.M88.4 R188, [R170] ;  /* 0x00000000aabc783b */ /* 0x000fea0000000200 */
[----:B------:R-:W4:Y:S02]  /*59d0*/  LDSM.16.M88.4 R200, [R168+0x8000] ;  /* 0x00800000a8c8783b */ /* 0x000f240000000200 */
[-C--:B---3--:R-:W-:Y:S03]  /*59e0*/  HMMA.16816.F32 R20, R184, R172.reuse, R20 ;  /* 0x000000acb814723c */ /* 0x088fe60000001814 */
[----:B------:R-:W3:Y:S05]  /*59f0*/  LDSM.16.M88.4 R204, [R170+0x2000] ;  /* 0x00200000aacc783b */ /* 0x000eea0000000200 */
[C---:B------:R-:W-:Y:S01]  /*5a00*/  HMMA.16816.F32 R24, R192.reuse, R172, R24 ;  /* 0x000000acc018723c */ /* 0x040fe20000001818 */
[----:B------:R-:W5:Y:S07]  /*5a10*/  LDSM.16.M88.4 R208, [R168+0x8800] ;  /* 0x00880000a8d0783b */ /* 0x000f6e0000000200 */
[-C--:B------:R-:W-:Y:S01]  /*5a20*/  HMMA.16816.F32 R28, R192, R174.reuse, R28 ;  /* 0x000000aec01c723c */ /* 0x080fe2000000181c */
[----:B------:R-:W-:Y:S07]  /*5a30*/  LDSM.16.M88.4 R192, [R222+UR5+0x9800] ;  /* 0x00980005dec0783b */ /* 0x000fee0008000200 */
[----:B------:R-:W-:Y:S01]  /*5a40*/  HMMA.16816.F32 R32, R184, R174, R32 ;  /* 0x000000aeb820723c */ /* 0x000fe20000001820 */
[----:B------:R-:W-:Y:S05]  /*5a50*/  LDSM.16.M88.4 R172, [R225+0x4000] ;  /* 0x00400000e1ac783b */ /* 0x000fea0000000200 */
[----:B------:R-:W-:Y:S02]  /*5a60*/  LDSM.16.M88.4 R184, [R225+0x6000] ;  /* 0x00600000e1b8783b */ /* 0x000fe40000000200 */
[-C--:B-1----:R-:W-:Y:S08]  /*5a70*/  HMMA.16816.F32 R4, R164, R176.reuse, R4 ;  /* 0x000000b0a404723c */ /* 0x082ff00000001804 */
[C---:B------:R-:W-:Y:S08]  /*5a80*/  HMMA.16816.F32 R8, R180.reuse, R176, R8 ;  /* 0x000000b0b408723c */ /* 0x040ff00000001808 */
[-C--:B------:R-:W-:Y:S08]  /*5a90*/  HMMA.16816.F32 R12, R180, R178.reuse, R12 ;  /* 0x000000b2b40c723c */ /* 0x080ff0000000180c */
[C---:B------:R-:W-:Y:S01]  /*5aa0*/  HMMA.16816.F32 R16, R164.reuse, R178, R16 ;  /* 0x000000b2a410723c */ /* 0x040fe20000001810 */
[----:B------:R-:W1:Y:S07]  /*5ab0*/  LDSM.16.M88.4 R176, [R222+UR5+0x9000] ;  /* 0x00900005deb0783b */ /* 0x000e6e0008000200 */
[-C--:B--2---:R-:W-:Y:S08]  /*5ac0*/  HMMA.16816.F32 R20, R164, R196.reuse, R20 ;  /* 0x000000c4a414723c */ /* 0x084ff00000001814 */
[C---:B------:R-:W-:Y:S08]  /*5ad0*/  HMMA.16816.F32 R24, R180.reuse, R196, R24 ;  /* 0x000000c4b418723c */ /* 0x040ff00000001818 */
[-C--:B------:R-:W-:Y:S01]  /*5ae0*/  HMMA.16816.F32 R28, R180, R198.reuse, R28 ;  /* 0x000000c6b41c723c */ /* 0x080fe2000000181c */
[----:B------:R-:W-:Y:S07]  /*5af0*/  LDSM.16.M88.4 R180, [R216+0x9000] ;  /* 0x00900000d8b4783b */ /* 0x000fee0000000200 */
[----:B------:R-:W-:Y:S01]  /*5b00*/  HMMA.16816.F32 R32, R164, R198, R32 ;  /* 0x000000c6a420723c */ /* 0x000fe20000001820 */
[----:B------:R-:W2:Y:S05]  /*5b10*/  LDSM.16.M88.4 R164, [R219+0x4000] ;  /* 0x00400000dba4783b */ /* 0x000eaa0000000200 */
[----:B------:R-:W2:Y:S02]  /*5b20*/  LDSM.16.M88.4 R196, [R219+0x6000] ;  /* 0x00600000dbc4783b */ /* 0x000ea40000000200 */
[-C--:B----4-:R-:W-:Y:S08]  /*5b30*/  HMMA.16816.F32 R4, R188, R200.reuse, R4 ;  /* 0x000000c8bc04723c */ /* 0x090ff00000001804 */
[C---:B---3--:R-:W-:Y:S08]  /*5b40*/  HMMA.16816.F32 R8, R204.reuse, R200, R8 ;  /* 0x000000c8cc08723c */ /* 0x048ff00000001808 */
[-C--:B------:R-:W-:Y:S08]  /*5b50*/  HMMA.16816.F32 R12, R204, R202.reuse, R12 ;  /* 0x000000cacc0c723c */ /* 0x080ff0000000180c */
[C---:B------:R-:W-:Y:S01]  /*5b60*/  HMMA.16816.F32 R16, R188.reuse, R202, R16 ;  /* 0x000000cabc10723c */ /* 0x040fe20000001810 */
[----:B------:R-:W3:Y:S07]  /*5b70*/  LDSM.16.M88.4 R200, [R216+0x9800] ;  /* 0x00980000d8c8783b */ /* 0x000eee0000000200 */
[-C--:B-----5:R-:W-:Y:S08]  /*5b80*/  HMMA.16816.F32 R20, R188, R208.reuse, R20 ;  /* 0x000000d0bc14723c */ /* 0x0a0ff00000001814 */
[C---:B------:R-:W-:Y:S08]  /*5b90*/  HMMA.16816.F32 R24, R204.reuse, R208, R24 ;  /* 0x000000d0cc18723c */ /* 0x040ff00000001818 */
[-C--:B------:R-:W-:Y:S01]  /*5ba0*/  HMMA.16816.F32 R28, R204, R210.reuse, R28 ;  /* 0x000000d2cc1c723c */ /* 0x080fe2000000181c */
[----:B------:R-:W-:Y:S07]  /*5bb0*/  LDSM.16.M88.4 R204, [R227+0x6000] ;  /* 0x00600000e3cc783b */ /* 0x000fee0000000200 */
[----:B------:R-:W-:Y:S01]  /*5bc0*/  HMMA.16816.F32 R32, R188, R210, R32 ;  /* 0x000000d2bc20723c */ /* 0x000fe20000001820 */
[----:B------:R-:W-:Y:S05]  /*5bd0*/  LDSM.16.M88.4 R188, [R171+0x9000] ;  /* 0x00900000abbc783b */ /* 0x000fea0000000200 */
[----:B------:R-:W-:Y:S02]  /*5be0*/  LDSM.16.M88.4 R208, [R168+0x9800] ;  /* 0x00980000a8d0783b */ /* 0x000fe40000000200 */
        /* <DEDUP_REMOVED lines=8> */
[----:B------:R-:W4:Y:S07]  /*5c70*/  LDSM.16.M88.4 R184, [R171+0x9800] ;  /* 0x00980000abb8783b */ /* 0x000f2e0000000200 */
[----:B------:R-:W-:Y:S01]  /*5c80*/  HMMA.16816.F32 R32, R172, R194, R32 ;  /* 0x000000c2ac20723c */ /* 0x000fe20000001820 */
[----:B------:R-:W-:Y:S05]  /*5c90*/  LDSM.16.M88.4 R172, [R170+0x4000] ;  /* 0x00400000aaac783b */ /* 0x000fea0000000200 */
[----:B------:R-:W-:Y:S02]  /*5ca0*/  LDSM.16.M88.4 R192, [R170+0x6000] ;  /* 0x00600000aac0783b */ /* 0x000fe40000000200 */
[-C--:B--2---:R-:W-:Y:S08]  /*5cb0*/  HMMA.16816.F32 R4, R164, R180.reuse, R4 ;  /* 0x000000b4a404723c */ /* 0x084ff00000001804 */
[C---:B------:R-:W-:Y:S08]  /*5cc0*/  HMMA.16816.F32 R8, R196.reuse, R180, R8 ;  /* 0x000000b4c408723c */ /* 0x040ff00000001808 */
[-C--:B------:R-:W-:Y:S08]  /*5cd0*/  HMMA.16816.F32 R12, R196, R182.reuse, R12 ;  /* 0x000000b6c40c723c */ /* 0x080ff0000000180c */
[C---:B------:R-:W-:Y:S01]  /*5ce0*/  HMMA.16816.F32 R16, R164.reuse, R182, R16 ;  /* 0x000000b6a410723c */ /* 0x040fe20000001810 */
[----:B------:R-:W2:Y:S01]  /*5cf0*/  LDSM.16.M88.4 R180, [R168+0x9000] ;  /* 0x00900000a8b4783b */ /* 0x000ea20000000200 */
[----:B------:R-:W-:Y:S04]  /*5d00*/  DEPBAR.LE SB0, 0x0 ;  /* 0x000080000000791a */ /* 0x000fe80000000000 */
[----:B------:R-:W-:Y:S02]  /*5d10*/  BAR.SYNC.DEFER_BLOCKING 0x0 ;  /* 0x0000000000007b1d */ /* 0x000fe40000010000 */
[-C--:B---3--:R-:W-:Y:S08]  /*5d20*/  HMMA.16816.F32 R20, R164, R200.reuse, R20 ;  /* 0x000000c8a414723c */ /* 0x088ff00000001814 */
[C---:B------:R-:W-:Y:S08]  /*5d30*/  HMMA.16816.F32 R24, R196.reuse, R200, R24 ;  /* 0x000000c8c418723c */ /* 0x040ff00000001818 */
[-C--:B------:R-:W-:Y:S08]  /*5d40*/  HMMA.16816.F32 R28, R196, R202.reuse, R28 ;  /* 0x000000cac41c723c */ /* 0x080ff0000000181c */
[----:B------:R-:W-:Y:S08]  /*5d50*/  HMMA.16816.F32 R32, R164, R202, R32 ;  /* 0x000000caa420723c */ /* 0x000ff00000001820 */
[-C--:B-1----:R-:W-:Y:S08]  /*5d60*/  HMMA.16816.F32 R4, R176, R188.reuse, R4 ;  /* 0x000000bcb004723c */ /* 0x082ff00000001804 */
[C---:B------:R-:W-:Y:S08]  /*5d70*/  HMMA.16816.F32 R8, R204.reuse, R188, R8 ;  /* 0x000000bccc08723c */ /* 0x040ff00000001808 */
[-C--:B------:R-:W-:Y:S08]  /*5d80*/  HMMA.16816.F32 R12, R204, R190.reuse, R12 ;  /* 0x000000becc0c723c */ /* 0x080ff0000000180c */
[C---:B------:R-:W-:Y:S08]  /*5d90*/  HMMA.16816.F32 R16, R176.reuse, R190, R16 ;  /* 0x000000beb010723c */ /* 0x040ff00000001810 */
[-C--:B----4-:R-:W-:Y:S08]  /*5da0*/  HMMA.16816.F32 R20, R176, R184.reuse, R20 ;  /* 0x000000b8b014723c */ /* 0x090ff00000001814 */
[C---:B------:R-:W-:Y:S08]  /*5db0*/  HMMA.16816.F32 R24, R204.reuse, R184, R24 ;  /* 0x000000b8cc18723c */ /* 0x040ff00000001818 */
[-C--:B------:R-:W-:Y:S08]  /*5dc0*/  HMMA.16816.F32 R28, R204, R186.reuse, R28 ;  /* 0x000000bacc1c723c */ /* 0x080ff0000000181c */
[----:B------:R-:W-:Y:S08]  /*5dd0*/  HMMA.16816.F32 R32, R176, R186, R32 ;  /* 0x000000bab020723c */ /* 0x000ff00000001820 */
[-C--:B--2---:R-:W-:Y:S08]  /*5de0*/  HMMA.16816.F32 R4, R172, R180.reuse, R4 ;  /* 0x000000b4ac04723c */ /* 0x084ff00000001804 */
        /* <DEDUP_REMOVED lines=17> */
.L_x_1160:
[----:B-1----:R-:W-:Y:S01]  /*5f00*/  FMNMX3.FTZ R164, R0, R10, R11, !PT ;  /* 0x0000000a00a47276 */ /* 0x002fe2000781000b */
[----:B------:R-:W1:Y:S01]  /*5f10*/  SHFL.BFLY PT, R175, R250, 0x2, 0x1f ;  /* 0x0c401f00faaf7f89 */ /* 0x000e6200000e0000 */
[----:B------:R-:W-:Y:S02]  /*5f20*/  FMNMX3.FTZ R165, R251, R12, R13, !PT ;  /* 0x0000000cfba57276 */ /* 0x000fe4000781000d */
[----:B------:R-:W-:Y:S05]  /*5f30*/  FMNMX3.FTZ R164, R164, R14, R15, !PT ;  /* 0x0000000ea4a47276 */ /* 0x000fea000781000f */
[----:B------:R-:W-:Y:S01]  /*5f40*/  LDSM.16.MT88.4 R176, [R218+0xa000] ;  /* 0x00a00000dab0783b */ /* 0x000fe20000004200 */
[----:B------:R-:W-:Y:S02]  /*5f50*/  FMNMX3.FTZ R171, R252, R34, R35, !PT ;  /* 0x00000022fcab7276 */ /* 0x000fe40007810023 */
[----:B------:R-:W-:Y:S02]  /*5f60*/  FMNMX3.FTZ R165, R165, R24, R25, !PT ;  /* 0x00000018a5a57276 */ /* 0x000fe40007810019 */
[----:B------:R-:W-:Y:S02]  /*5f70*/  FMNMX3.FTZ R164, R164, R26, R27, !PT ;  /* 0x0000001aa4a47276 */ /* 0x000fe4000781001b */
[----:B------:R-:W-:Y:S01]  /*5f80*/  FMNMX3.FTZ R166, R165, R28, R29, !PT ;  /* 0x0000001ca5a67276 */ /* 0x000fe2000781001d */
[----:B------:R-:W2:Y:S01]  /*5f90*/  SHFL.BFLY PT, R170, R171, 0x2, 0x1f ;  /* 0x0c401f00abaa7f89 */ /* 0x000ea200000e0000 */
[----:B------:R-:W-:Y:S07]  /*5fa0*/  FMNMX3.FTZ R167, R164, R30, R31, !PT ;  /* 0x0000001ea4a77276 */ /* 0x000fee000781001f */
[----:B------:R-:W3:Y:S08]  /*5fb0*/  SHFL.BFLY PT, R165, R166, 0x2, 0x1f ;  /* 0x0c401f00a6a57f89 */ /* 0x000ef000000e0000 */
[----:B------:R-:W4:Y:S01]  /*5fc0*/  SHFL.BFLY PT, R164, R167, 0x2, 0x1f ;  /* 0x0c401f00a7a47f89 */ /* 0x000f2200000e0000 */
[----:B-1----:R-:W-:Y:S07]  /*5fd0*/  FMNMX.FTZ R175, R250, R175, !PT ;  /* 0x000000affaaf7209 */ /* 0x002fee0007810000 */
[----:B------:R-:W1:Y:S01]  /*5fe0*/  SHFL.BFLY PT, R168, R175, 0x1, 0x1f ;  /* 0x0c201f00afa87f89 */ /* 0x000e6200000e0000 */
[----:B--2---:R-:W-:Y:S02]  /*5ff0*/  FMNMX.FTZ R174, R171, R170, !PT ;  /* 0x000000aaabae7209 */ /* 0x004fe40007810000 */
[----:B---3--:R-:W-:Y:S05]  /*6000*/  FMNMX.FTZ R172, R166, R165, !PT ;  /* 0x000000a5a6ac7209 */ /* 0x008fea0007810000 */
[----:B------:R-:W2:Y:S01]  /*6010*/  SHFL.BFLY PT, R173, R174, 0x1, 0x1f ;  /* 0x0c201f00aead7f89 */ /* 0x000ea200000e0000 */
[----:B----4-:R-:W-:Y:S07]  /*6020*/  FMNMX.FTZ R170, R167, R164, !PT ;  /* 0x000000a4a7aa7209 */ /* 0x010fee0007810000 */
[----:B------:R-:W3:Y:S08]  /*6030*/  SHFL.BFLY PT, R171, R172, 0x1, 0x1f ;  /* 0x0c201f00acab7f89 */ /* 0x000ef000000e0000 */
[----:B------:R-:W4:Y:S01]  /*6040*/  SHFL.BFLY PT, R165, R170, 0x1, 0x1f ;  /* 0x0c201f00aaa57f89 */ /* 0x000f2200000e0000 */
[----:B-1----:R-:W-:Y:S04]  /*6050*/  FMNMX.FTZ R168, R175, R168, !PT ;  /* 0x000000a8afa87209 */ /* 0x002fe80007810000 */
[C---:B------:R-:W-:Y:S01]  /*6060*/  FSETP.NEU.FTZ.AND P2, PT, R168.reuse, -INF , PT ;  /* 0xff800000a800780b */ /* 0x040fe20003f5d000 */
[C---:B------:R-:W-:Y:S01]  /*6070*/  FADD.FTZ R166, -R168.reuse, R169 ;  /* 0x000000a9a8a67221 */ /* 0x040fe20000010100 */
[----:B------:R-:W-:Y:S03]  /*6080*/  FMUL.FTZ R183, R168, UR4 ;  /* 0x00000004a8b77c20 */ /* 0x000fe60008410000 */
[----:B------:R-:W-:Y:S02]  /*6090*/  FMUL.FTZ R164, R166, UR4 ;  /* 0x00000004a6a47c20 */ /* 0x000fe40008410000 */
[----:B------:R-:W-:Y:S02]  /*60a0*/  FSEL R183, R183, RZ, P2 ;  /* 0x000000ffb7b77208 */ /* 0x000fe40001000000 */
[----:B--2---:R-:W-:Y:S02]  /*60b0*/  FMNMX.FTZ R167, R174, R173, !PT ;  /* 0x000000adaea77209 */ /* 0x004fe40007810000 */
        /* <DEDUP_REMOVED lines=183> */
[--C-:B------:R-:W-:Y:S01]  /*6c30*/  FFMA.FTZ R211, R25, UR4, -R181.reuse ;  /* 0x0000000419d37c23 */ /* 0x100fe200080108b5 */
[----:B------:R-:W-:Y:S03]  /*6c40*/  FMUL.FTZ R25, R2, R137 ;  /* 0x0000008902197220 */ /* 0x000fe60000410000 */
[----:B------:R-:W-:Y:S01]  /*6c50*/  MUFU.EX2 R209, R182 ;  /* 0x000000b600d17308 */ /* 0x000fe20000000800 */
[----:B--2---:R-:W-:Y:S01]  /*6c60*/  F2FP.F16.F32.PACK_AB R159, R201, R200 ;  /* 0x000000c8c99f723e */ /* 0x004fe200000000ff */
[--C-:B------:R-:W-:Y:S01]  /*6c70*/  FFMA.FTZ R227, R26, UR4, -R180.reuse ;  /* 0x000000041ae37c23 */ /* 0x100fe200080108b4 */
[C---:B------:R-:W-:Y:S01]  /*6c80*/  FMUL.FTZ R26, R0.reuse, R138 ;  /* 0x0000008a001a7220 */ /* 0x040fe20000410000 */
[----:B------:R-:W-:Y:S01]  /*6c90*/  FFMA.FTZ R250, R27, UR4, -R180 ;  /* 0x000000041bfa7c23 */ /* 0x000fe200080108b4 */
[----:B------:R-:W-:Y:S01]  /*6ca0*/  FMUL.FTZ R27, R0, R139 ;  /* 0x0000008b001b7220 */ /* 0x000fe20000410000 */
[C---:B------:R-:W-:Y:S01]  /*6cb0*/  FMUL.FTZ R24, R2.reuse, R136 ;  /* 0x0000008802187220 */ /* 0x040fe20000410000 */
[C---:B------:R-:W-:Y:S01]  /*6cc0*/  FMUL.FTZ R128, R2.reuse, R128 ;  /* 0x0000008002807220 */ /* 0x040fe20000410000 */
[C---:B------:R-:W-:Y:S02]  /*6cd0*/  HMMA.16816.F32 R8, R156.reuse, R172, R8 ;  /* 0x000000ac9c08723c */ /* 0x040fe40000001808 */
[----:B------:R-:W-:Y:S02]  /*6ce0*/  MUFU.EX2 R202, R202 ;  /* 0x000000ca00ca7308 */ /* 0x000fe40000000800 */
[----:B------:R-:W-:Y:S01]  /*6cf0*/  FMUL.FTZ R129, R2, R129 ;  /* 0x0000008102817220 */ /* 0x000fe20000410000 */
[C---:B------:R-:W-:Y:S01]  /*6d00*/  FMUL.FTZ R130, R0.reuse, R130 ;  /* 0x0000008200827220 */ /* 0x040fe20000410000 */
[----:B------:R-:W-:Y:S01]  /*6d10*/  FMUL.FTZ R131, R0, R131 ;  /* 0x0000008300837220 */ /* 0x000fe20000410000 */
[--C-:B------:R-:W-:Y:S01]  /*6d20*/  FFMA.FTZ R251, R28, UR4, -R181.reuse ;  /* 0x000000041cfb7c23 */ /* 0x100fe200080108b5 */
[-C--:B------:R-:W-:Y:S04]  /*6d30*/  HMMA.16816.F32 R12, R156, R174.reuse, R12 ;  /* 0x000000ae9c0c723c */ /* 0x080fe8000000180c */
[----:B------:R-:W1:Y:S01]  /*6d40*/  MUFU.EX2 R203, R203 ;  /* 0x000000cb00cb7308 */ /* 0x000e620000000800 */
[----:B------:R-:W-:Y:S01]  /*6d50*/  FFMA.FTZ R181, R29, UR4, -R181 ;  /* 0x000000041db57c23 */ /* 0x000fe200080108b5 */
[----:B------:R-:W-:Y:S01]  /*6d60*/  MOV R136, R248 ;  /* 0x000000f800887202 */ /* 0x000fe20000000f00 */
[----:B------:R-:W-:Y:S01]  /*6d70*/  FMUL.FTZ R28, R164, R132 ;  /* 0x00000084a41c7220 */ /* 0x000fe20000410000 */
[----:B------:R-:W-:Y:S01]  /*6d80*/  @P0 IADD3 R136, PT, PT, R246, -0x20, RZ ;  /* 0xffffffe0f6880810 */ /* 0x000fe20007ffe0ff */
[C---:B------:R-:W-:Y:S01]  /*6d90*/  FMUL.FTZ R29, R164.reuse, R133 ;  /* 0x00000085a41d7220 */ /* 0x040fe20000410000 */
[C---:B------:R-:W-:Y:S04]  /*6da0*/  HMMA.16816.F32 R16, R160.reuse, R174, R16 ;  /* 0x000000aea010723c */ /* 0x040fe80000001810 */
[----:B------:R-:W-:Y:S01]  /*6db0*/  MUFU.EX2 R252, R181 ;  /* 0x000000b500fc7308 */ /* 0x000fe20000000800 */
[----:B------:R-:W-:Y:S01]  /*6dc0*/  LDSM.16.MT88.4 R136, [R136] ;  /* 0x000000008888783b */ /* 0x000fe20000004200 */
[C---:B------:R-:W-:Y:S01]  /*6dd0*/  FMUL.FTZ R100, R164.reuse, R100 ;  /* 0x00000064a4647220 */ /* 0x040fe20000410000 */
[----:B------:R-:W-:Y:S01]  /*6de0*/  FMUL.FTZ R101, R164, R101 ;  /* 0x00000065a4657220 */ /* 0x000fe20000410000 */
[----:B------:R-:W-:Y:S01]  /*6df0*/  FMUL.FTZ R102, R3, R102 ;  /* 0x0000006603667220 */ /* 0x000fe20000410000 */
[-C--:B------:R-:W-:Y:S05]  /*6e00*/  HMMA.16816.F32 R36, R160, R176.reuse, R36 ;  /* 0x000000b0a024723c */ /* 0x080fea0000001824 */
[----:B------:R-:W-:Y:S01]  /*6e10*/  MUFU.EX2 R204, R204 ;  /* 0x000000cc00cc7308 */ /* 0x000fe20000000800 */
[----:B-1----:R-:W-:Y:S01]  /*6e20*/  F2FP.F16.F32.PACK_AB R132, R203, R202 ;  /* 0x000000cacb84723e */ /* 0x002fe200000000ff */
[----:B------:R-:W-:Y:S01]  /*6e30*/  FMUL.FTZ R103, R3, R103 ;  /* 0x0000006703677220 */ /* 0x000fe20000410000 */
[C---:B------:R-:W-:Y:S01]  /*6e40*/  FMUL.FTZ R104, R2.reuse, R104 ;  /* 0x0000006802687220 */ /* 0x040fe20000410000 */
[----:B------:R-:W-:Y:S01]  /*6e50*/  FMUL.FTZ R105, R2, R105 ;  /* 0x0000006902697220 */ /* 0x000fe20000410000 */
[C---:B------:R-:W-:Y:S01]  /*6e60*/  FMUL.FTZ R106, R0.reuse, R106 ;  /* 0x0000006a006a7220 */ /* 0x040fe20000410000 */
[C---:B------:R-:W-:Y:S04]  /*6e70*/  HMMA.16816.F32 R40, R156.reuse, R176, R40 ;  /* 0x000000b09c28723c */ /* 0x040fe80000001828 */
[----:B------:R-:W1:Y:S01]  /*6e80*/  MUFU.EX2 R205, R205 ;  /* 0x000000cd00cd7308 */ /* 0x000e620000000800 */
[----:B------:R-:W-:Y:S01]  /*6e90*/  FMUL.FTZ R107, R0, R107 ;  /* 0x0000006b006b7220 */ /* 0x000fe20000410000 */
[C---:B------:R-:W-:Y:S01]  /*6ea0*/  FMUL.FTZ R108, R2.reuse, R108 ;  /* 0x0000006c026c7220 */ /* 0x040fe20000410000 */
[----:B------:R-:W-:Y:S01]  /*6eb0*/  FMUL.FTZ R109, R2, R109 ;  /* 0x0000006d026d7220 */ /* 0x000fe20000410000 */
[C---:B------:R-:W-:Y:S01]  /*6ec0*/  FMUL.FTZ R110, R0.reuse, R110 ;  /* 0x0000006e006e7220 */ /* 0x040fe20000410000 */
[-C--:B------:R-:W-:Y:S05]  /*6ed0*/  HMMA.16816.F32 R44, R156, R178.reuse, R44 ;  /* 0x000000b29c2c723c */ /* 0x080fea000000182c */
[----:B------:R-:W-:Y:S01]  /*6ee0*/  MUFU.EX2 R206, R206 ;  /* 0x000000ce00ce7308 */ /* 0x000fe20000000800 */
[C---:B------:R-:W-:Y:S01]  /*6ef0*/  FMUL.FTZ R111, R0.reuse, R111 ;  /* 0x0000006f006f7220 */ /* 0x040fe20000410000 */
[----:B------:R-:W-:Y:S01]  /*6f00*/  FFMA.FTZ R197, R0, R241, R197 ;  /* 0x000000f100c57223 */ /* 0x000fe200000100c5 */
[----:B------:R-:W-:Y:S01]  /*6f10*/  ISETP.GT.AND P2, PT, R249, RZ, PT ;  /* 0x000000fff900720c */ /* 0x000fe20003f44270 */
[----:B------:R-:W-:Y:S01]  /*6f20*/  FFMA.FTZ R189, R164, R245, R189 ;  /* 0x000000f5a4bd7223 */ /* 0x000fe200000100bd */
[----:B------:R-:W-:Y:S01]  /*6f30*/  FFMA.FTZ R188, R3, R242, R188 ;  /* 0x000000f203bc7223 */ /* 0x000fe200000100bc */
[C---:B------:R-:W-:Y:S01]  /*6f40*/  HMMA.16816.F32 R48, R160.reuse, R178, R48 ;  /* 0x000000b2a030723c */ /* 0x040fe20000001830 */
[----:B------:R-:W-:Y:S03]  /*6f50*/  LDSM.16.MT88.4 R176, [R213+0x800] ;  /* 0x00080000d5b0783b */ /* 0x000fe60000004200 */
[----:B------:R-:W-:Y:S01]  /*6f60*/  MUFU.EX2 R208, R208 ;  /* 0x000000d000d07308 */ /* 0x000fe20000000800 */
[----:B-1----:R-:W-:Y:S01]  /*6f70*/  F2FP.F16.F32.PACK_AB R133, R205, R204 ;  /* 0x000000cccd85723e */ /* 0x002fe200000000ff */
[----:B------:R-:W-:Y:S01]  /*6f80*/  FFMA.FTZ R195, R2, R243, R195 ;  /* 0x000000f302c37223 */ /* 0x000fe200000100c3 */
[----:B------:R-:W-:Y:S01]  /*6f90*/  IADD3 R249, PT, PT, R249, -0x1, RZ ;  /* 0xfffffffff9f97810 */ /* 0x000fe20007ffe0ff */
[----:B------:R-:W-:Y:S01]  /*6fa0*/  FADD.FTZ R197, R196, R197 ;  /* 0x000000c5c4c57221 */ /* 0x000fe20000010000 */
[-C--:B---3--:R-:W-:Y:S05]  /*6fb0*/  HMMA.16816.F32 R52, R160, R148.reuse, R52 ;  /* 0x00000094a034723c */ /* 0x088fea0000001834 */
        /* <DEDUP_REMOVED lines=13> */
[----:B------:R-:W-:Y:S01]  /*7090*/  MUFU.EX2 R227, R227 ;  /* 0x000000e300e37308 */ /* 0x000fe20000000800 */
[----:B------:R-:W-:Y:S01]  /*70a0*/  FADD.FTZ R193, R193, R192 ;  /* 0x000000c0c1c17221 */ /* 0x000fe20000010000 */
[----:B------:R-:W-:Y:S01]  /*70b0*/  FADD.FTZ R199, R199, R198 ;  /* 0x000000c6c7c77221 */ /* 0x000fe20000010000 */
[----:B------:R-:W-:Y:S01]  /*70c0*/  FADD.FTZ R202, R202, R191 ;  /* 0x000000bfcaca7221 */ /* 0x000fe20000010000 */
[----:B------:R-:W-:Y:S01]  /*70d0*/  MOV R0, R165 ;  /* 0x000000a500007202 */ /* 0x000fe20000000f00 */
[----:B------:R-:W-:Y:S01]  /*70e0*/  FADD.FTZ R204, R204, R193 ;  /* 0x000000c1cccc7221 */ /* 0x000fe20000010000 */
[C---:B------:R-:W-:Y:S01]  /*70f0*/  HMMA.16816.F32 R64, R160.reuse, R150, R64 ;  /* 0x00000096a040723c */ /* 0x040fe20000001840 */
[----:B------:R-:W2:Y:S03]  /*7100*/  LDSM.16.MT88.4 R148, [R221+0xb000] ;  /* 0x00b00000dd94783b */ /* 0x000ea60000004200 */
[----:B------:R-:W-:Y:S01]  /*7110*/  MUFU.EX2 R250, R250 ;  /* 0x000000fa00fa7308 */ /* 0x000fe20000000800 */
[----:B-1----:R-:W-:Y:S01]  /*7120*/  F2FP.F16.F32.PACK_AB R172, R211, R210 ;  /* 0x000000d2d3ac723e */ /* 0x002fe200000000ff */
[----:B------:R-:W-:Y:S01]  /*7130*/  FADD.FTZ R210, R210, R199 ;  /* 0x000000c7d2d27221 */ /* 0x000fe20000010000 */
[----:B------:R-:W-:Y:S01]  /*7140*/  FADD.FTZ R203, R203, R202 ;  /* 0x000000cacbcb7221 */ /* 0x000fe20000010000 */
[----:B------:R-:W-:Y:S01]  /*7150*/  FADD.FTZ R205, R205, R204 ;  /* 0x000000cccdcd7221 */ /* 0x000fe20000010000 */
[-C--:B------:R-:W-:Y:S05]  /*7160*/  HMMA.16816.F32 R68, R160, R152.reuse, R68 ;  /* 0x00000098a044723c */ /* 0x080fea0000001844 */
[----:B------:R-:W1:Y:S01]  /*7170*/  MUFU.EX2 R251, R251 ;  /* 0x000000fb00fb7308 */ /* 0x000e620000000800 */
[----:B------:R-:W-:Y:S01]  /*7180*/  FADD.FTZ R210, R211, R210 ;  /* 0x000000d2d3d27221 */ /* 0x000fe20000010000 */
[----:B------:R-:W-:Y:S01]  /*7190*/  MOV R2, R167 ;  /* 0x000000a700027202 */ /* 0x000fe20000000f00 */
[C---:B------:R-:W-:Y:S08]  /*71a0*/  HMMA.16816.F32 R72, R156.reuse, R152, R72 ;  /* 0x000000989c48723c */ /* 0x040ff00000001848 */
[-C--:B------:R-:W-:Y:S03]  /*71b0*/  HMMA.16816.F32 R76, R156, R154.reuse, R76 ;  /* 0x0000009a9c4c723c */ /* 0x080fe6000000184c */
[C---:B-1----:R-:W-:Y:S01]  /*71c0*/  F2FP.F16.F32.PACK_AB R174, R252.reuse, R251 ;  /* 0x000000fbfcae723e */ /* 0x042fe200000000ff */
[----:B------:R-:W-:Y:S04]  /*71d0*/  FADD.FTZ R243, R251, R210 ;  /* 0x000000d2fbf37221 */ /* 0x000fe80000010000 */
[C---:B------:R-:W-:Y:S01]  /*71e0*/  HMMA.16816.F32 R80, R160.reuse, R154, R80 ;  /* 0x0000009aa050723c */ /* 0x040fe20000001850 */
[----:B------:R-:W1:Y:S03]  /*71f0*/  LDSM.16.MT88.4 R152, [R218+0xb000] ;  /* 0x00b00000da98783b */ /* 0x000e660000004200 */
[----:B------:R-:W-:Y:S04]  /*7200*/  FADD.FTZ R243, R252, R243 ;  /* 0x000000f3fcf37221 */ /* 0x000fe80000010000 */
[-C--:B--2---:R-:W-:Y:S08]  /*7210*/  HMMA.16816.F32 R84, R160, R148.reuse, R84 ;  /* 0x00000094a054723c */ /* 0x084ff00000001854 */
[C---:B------:R-:W-:Y:S08]  /*7220*/  HMMA.16816.F32 R88, R156.reuse, R148, R88 ;  /* 0x000000949c58723c */ /* 0x040ff00000001858 */
[-C--:B------:R-:W-:Y:S08]  /*7230*/  HMMA.16816.F32 R92, R156, R150.reuse, R92 ;  /* 0x000000969c5c723c */ /* 0x080ff0000000185c */
[C---:B------:R-:W-:Y:S01]  /*7240*/  HMMA.16816.F32 R96, R160.reuse, R150, R96 ;  /* 0x00000096a060723c */ /* 0x040fe20000001860 */
[----:B------:R-:W2:Y:S07]  /*7250*/  LDSM.16.MT88.4 R148, [R169+0x1000] ;  /* 0x00100000a994783b */ /* 0x000eae0000004200 */
[-C--:B-1----:R-:W-:Y:S08]  /*7260*/  HMMA.16816.F32 R100, R160, R152.reuse, R100 ;  /* 0x00000098a064723c */ /* 0x082ff00000001864 */
[C---:B------:R-:W-:Y:S04]  /*7270*/  HMMA.16816.F32 R104, R156.reuse, R152, R104 ;  /* 0x000000989c68723c */ /* 0x040fe80000001868 */
[--C-:B------:R-:W-:Y:S01]  /*7280*/  FFMA.FTZ R152, R30, UR4, -R180.reuse ;  /* 0x000000041e987c23 */ /* 0x100fe200080108b4 */
[----:B------:R-:W-:Y:S01]  /*7290*/  FFMA.FTZ R180, R31, UR4, -R180 ;  /* 0x000000041fb47c23 */ /* 0x000fe200080108b4 */
[----:B------:R-:W-:Y:S01]  /*72a0*/  FMUL.FTZ R30, R3, R134 ;  /* 0x00000086031e7220 */ /* 0x000fe20000410000 */
[----:B------:R-:W-:Y:S01]  /*72b0*/  F2FP.F16.F32.PACK_AB R134, R207, R206 ;  /* 0x000000cecf86723e */ /* 0x000fe200000000ff */
[-C--:B------:R-:W-:Y:S01]  /*72c0*/  HMMA.16816.F32 R108, R156, R154.reuse, R108 ;  /* 0x0000009a9c6c723c */ /* 0x080fe2000000186c */
[----:B------:R1:W3:Y:S02]  /*72d0*/  MUFU.EX2 R173, R180 ;  /* 0x000000b400ad7308 */ /* 0x0002e40000000800 */
[----:B------:R-:W-:Y:S01]  /*72e0*/  FMUL.FTZ R31, R3, R135 ;  /* 0x00000087031f7220 */ /* 0x000fe20000410000 */
[----:B------:R-:W-:Y:S01]  /*72f0*/  F2FP.F16.F32.PACK_AB R135, R209, R208 ;  /* 0x000000d0d187723e */ /* 0x000fe200000000ff */
[----:B------:R-:W-:Y:S01]  /*7300*/  FADD.FTZ R206, R206, R203 ;  /* 0x000000cbcece7221 */ /* 0x000fe20000010000 */
[----:B------:R-:W-:Y:S01]  /*7310*/  MOV R3, R166 ;  /* 0x000000a600037202 */ /* 0x000fe20000000f00 */
[----:B------:R-:W-:Y:S01]  /*7320*/  FADD.FTZ R208, R208, R205 ;  /* 0x000000cdd0d07221 */ /* 0x000fe20000010000 */
[C---:B------:R-:W-:Y:S03]  /*7330*/  HMMA.16816.F32 R20, R160.reuse, R154, R20 ;  /* 0x0000009aa014723c */ /* 0x040fe60000001814 */
[----:B------:R-:W4:Y:S01]  /*7340*/  MUFU.EX2 R153, R152 ;  /* 0x0000009800997308 */ /* 0x000f220000000800 */
[----:B------:R-:W-:Y:S01]  /*7350*/  FADD.FTZ R245, R207, R206 ;  /* 0x000000cecff57221 */ /* 0x000fe20000010000 */
[----:B------:R-:W-:Y:S03]  /*7360*/  FADD.FTZ R242, R209, R208 ;  /* 0x000000d0d1f27221 */ /* 0x000fe60000010000 */
[-C--:B--2---:R-:W-:Y:S01]  /*7370*/  HMMA.16816.F32 R112, R160, R148.reuse, R112 ;  /* 0x00000094a070723c */ /* 0x084fe20000001870 */
[----:B-1----:R-:W-:Y:S02]  /*7380*/  LDSM.16.MT88.4 R180, [R212] ;  /* 0x00000000d4b4783b */ /* 0x002fe40000004200 */
[----:B---3--:R-:W-:Y:S02]  /*7390*/  MOV R169, R173 ;  /* 0x000000ad00a97202 */ /* 0x008fe40000000f00 */
[C---:B------:R-:W-:Y:S01]  /*73a0*/  F2FP.F16.F32.PACK_AB R173, R250.reuse, R227 ;  /* 0x000000e3faad723e */ /* 0x040fe200000000ff */
[----:B------:R-:W-:Y:S02]  /*73b0*/  FADD.FTZ R227, R227, R200 ;  /* 0x000000c8e3e37221 */ /* 0x000fe40000010000 */
[C---:B------:R-:W-:Y:S04]  /*73c0*/  HMMA.16816.F32 R116, R156.reuse, R148, R116 ;  /* 0x000000949c74723c */ /* 0x040fe80000001874 */
[-C--:B----4-:R-:W-:Y:S01]  /*73d0*/  F2FP.F16.F32.PACK_AB R175, R169, R153.reuse ;  /* 0x00000099a9af723e */ /* 0x090fe200000000ff */
[----:B------:R-:W-:Y:S03]  /*73e0*/  FADD.FTZ R227, R250, R227 ;  /* 0x000000e3fae37221 */ /* 0x000fe60000010000 */
        /* <DEDUP_REMOVED lines=10> */
[C---:B------:R-:W-:Y:S04]  /*7490*/  HMMA.16816.F32 R156, R172.reuse, R148, R8 ;  /* 0x00000094ac9c723c */ /* 0x040fe80000001808 */
[----:B------:R-:W-:Y:S04]  /*74a0*/  MOV R11, R153 ;  /* 0x00000099000b7202 */ /* 0x000fe80000000f00 */
[-C--:B------:R-:W-:Y:S03]  /*74b0*/  HMMA.16816.F32 R152, R172, R150.reuse, R12 ;  /* 0x00000096ac98723c */ /* 0x080fe6000000180c */
[----:B------:R-:W-:Y:S04]  /*74c0*/  FADD.FTZ R227, R11, R227 ;  /* 0x000000e30be37221 */ /* 0x000fe80000010000 */
        /* <DEDUP_REMOVED lines=33> */
.L_x_1158:
[----:B------:R-:W1:Y:S01]  /*76e0*/  SHFL.BFLY PT, R0, R245, 0x2, 0x1f ;  /* 0x0c401f00f5007f89 */ /* 0x000e6200000e0000 */
[----:B------:R-:W2:Y:S01]  /*76f0*/  S2UR UR4, SR_CgaCtaId ;  /* 0x00000000000479c3 */ /* 0x000ea20000008800 */
[----:B------:R-:W-:Y:S01]  /*7700*/  SHF.L.U32 R8, R236, 0x4, RZ ;  /* 0x00000004ec087819 */ /* 0x000fe200000006ff */
[----:B------:R-:W-:Y:S01]  /*7710*/  UMOV UR5, 0x400 ;  /* 0x0000040000057882 */ /* 0x000fe20000000000 */
[----:B------:R-:W3:Y:S01]  /*7720*/  SHFL.BFLY PT, R5, R242, 0x2, 0x1f ;  /* 0x0c401f00f2057f89 */ /* 0x000ee200000e0000 */
[----:B------:R-:W-:Y:S02]  /*7730*/  ISETP.NE.AND P6, PT, R235, -0x1, PT ;  /* 0xffffffffeb00780c */ /* 0x000fe40003fc5270 */
[----:B------:R-:W-:Y:S01]  /*7740*/  LOP3.LUT R8, R8, 0x1c0, RZ, 0xc0, !PT ;  /* 0x000001c008087812 */ /* 0x000fe200078ec0ff */
[----:B------:R-:W4:Y:S01]  /*7750*/  SHFL.BFLY PT, R2, R241, 0x2, 0x1f ;  /* 0x0c401f00f1027f89 */ /* 0x000f2200000e0000 */
[----:B------:R-:W5:Y:S01]  /*7760*/  LDC R12, c[0x0][0x434] ;  /* 0x00010d00ff0c7b82 */ /* 0x000f620000000800 */
[----:B-1----:R-:W-:Y:S01]  /*7770*/  FADD.FTZ R3, R0, R245 ;  /* 0x000000f500037221 */ /* 0x002fe20000010000 */
[----:B--2---:R-:W-:Y:S01]  /*7780*/  ULEA UR4, UR4, UR5, 0x18 ;  /* 0x0000000504047291 */ /* 0x004fe2000f8ec0ff */
[----:B------:R-:W1:Y:S01]  /*7790*/  SHFL.BFLY PT, R0, R243, 0x2, 0x1f ;  /* 0x0c401f00f3007f89 */ /* 0x000e6200000e0000 */
[----:B---3--:R-:W-:-:S03]  /*77a0*/  FADD.FTZ R5, R5, R242 ;  /* 0x000000f205057221 */ /* 0x008fc60000010000 */
[----:B------:R-:W2:Y:S01]  /*77b0*/  SHFL.BFLY PT, R6, R3, 0x1, 0x1f ;  /* 0x0c201f0003067f89 */ /* 0x000ea200000e0000 */
[----:B----4-:R-:W-:-:S03]  /*77c0*/  FADD.FTZ R11, R2, R241 ;  /* 0x000000f1020b7221 */ /* 0x010fc60000010000 */
[----:B------:R-:W3:Y:S04]  /*77d0*/  SHFL.BFLY PT, R4, R5, 0x1, 0x1f ;  /* 0x0c201f0005047f89 */ /* 0x000ee800000e0000 */
[----:B------:R-:W-:Y:S01]  /*77e0*/  SHFL.BFLY PT, R10, R11, 0x1, 0x1f ;  /* 0x0c201f000b0a7f89 */ /* 0x000fe200000e0000 */
[----:B-1----:R-:W-:Y:S01]  /*77f0*/  FADD.FTZ R0, R0, R243 ;  /* 0x000000f300007221 */ /* 0x002fe20000010000 */
[----:B--2---:R-:W-:-:S04]  /*7800*/  FADD.FTZ R6, R3, R6 ;  /* 0x0000000603067221 */ /* 0x004fc80000010000 */
[----:B------:R-:W1:Y:S01]  /*7810*/  SHFL.BFLY PT, R13, R0, 0x1, 0x1f ;  /* 0x0c201f00000d7f89 */ /* 0x000e6200000e0000 */
[C---:B------:R-:W-:Y:S01]  /*7820*/  SHF.L.U32 R3, R236.reuse, 0x1, RZ ;  /* 0x00000001ec037819 */ /* 0x040fe200000006ff */
[----:B---3--:R-:W-:Y:S01]  /*7830*/  FADD.FTZ R4, R5, R4 ;  /* 0x0000000405047221 */ /* 0x008fe20000010000 */
[----:B------:R-:W-:Y:S01]  /*7840*/  SHF.L.U32 R5, R236, 0x5, RZ ;  /* 0x00000005ec057819 */ /* 0x000fe200000006ff */
[----:B------:R-:W2:Y:S01]  /*7850*/  MUFU.RCP R9, R6 ;  /* 0x0000000600097308 */ /* 0x000ea20000001000 */
[----:B------:R-:W-:Y:S02]  /*7860*/  LOP3.LUT R2, R3, 0x6, RZ, 0xc0, !PT ;  /* 0x0000000603027812 */ /* 0x000fe400078ec0ff */
[----:B------:R-:W-:Y:S02]  /*7870*/  LOP3.LUT R3, R8, 0x38, R3, 0xf8, !PT ;  /* 0x0000003808037812 */ /* 0x000fe400078ef803 */
[----:B------:R-:W-:Y:S02]  /*7880*/  LOP3.LUT R2, R2, 0x7c00, R5, 0xf8, !PT ;  /* 0x00007c0002027812 */ /* 0x000fe400078ef805 */
[----:B------:R-:W-:Y:S01]  /*7890*/  MOV R8, 0x10 ;  /* 0x0000001000087802 */ /* 0x000fe20000000f00 */
[----:B------:R-:W3:Y:S01]  /*78a0*/  MUFU.RCP R7, R4 ;  /* 0x0000000400077308 */ /* 0x000ee20000001000 */
[----:B------:R-:W-:-:S02]  /*78b0*/  LOP3.LUT R2, R2, R3, RZ, 0xfc, !PT ;  /* 0x0000000302027212 */ /* 0x000fc400078efcff */
[----:B------:R-:W-:Y:S02]  /*78c0*/  SEL R8, R8, 0xfffffff0, !P1 ;  /* 0xfffffff008087807 */ /* 0x000fe40004800000 */
[----:B------:R-:W-:Y:S02]  /*78d0*/  LOP3.LUT P1, RZ, R236, 0x8, RZ, 0xc0, !PT ;  /* 0x00000008ecff7812 */ /* 0x000fe4000782c0ff */
[----:B------:R-:W-:Y:S02]  /*78e0*/  FSETP.NE.FTZ.AND P4, PT, R6, RZ, PT ;  /* 0x000000ff0600720b */ /* 0x000fe40003f95000 */
[----:B------:R-:W-:Y:S01]  /*78f0*/  FSETP.NE.FTZ.AND P3, PT, R4, RZ, PT ;  /* 0x000000ff0400720b */ /* 0x000fe20003f75000 */
[----:B-1----:R-:W-:Y:S01]  /*7900*/  FADD.FTZ R13, R0, R13 ;  /* 0x0000000d000d7221 */ /* 0x002fe20000010000 */
[----:B------:R-:W-:Y:S01]  /*7910*/  FADD.FTZ R0, R11, R10 ;  /* 0x0000000a0b007221 */ /* 0x000fe20000010000 */
[----:B------:R-:W-:Y:S02]  /*7920*/  LEA R11, R2, UR4, 0x1 ;  /* 0x00000004020b7c11 */ /* 0x000fe4000f8e08ff */
[----:B------:R-:W1:Y:S01]  /*7930*/  MUFU.RCP R3, R13 ;  /* 0x0000000d00037308 */ /* 0x000e620000001000 */
[----:B------:R-:W-:-:S02]  /*7940*/  SEL R2, R215, 0xffffffe0, !P1 ;  /* 0xffffffe0d7027807 */ /* 0x000fc40004800000 */
[----:B------:R-:W-:Y:S02]  /*7950*/  LOP3.LUT P1, RZ, R236, 0x10, RZ, 0xc0, !PT ;  /* 0x00000010ecff7812 */ /* 0x000fe4000782c0ff */
[----:B------:R-:W-:Y:S02]  /*7960*/  FSETP.NE.FTZ.AND P0, PT, R0, RZ, PT ;  /* 0x000000ff0000720b */ /* 0x000fe40003f15000 */
[----:B------:R-:W-:Y:S01]  /*7970*/  FSETP.NE.FTZ.AND P2, PT, R13, RZ, PT ;  /* 0x000000ff0d00720b */ /* 0x000fe20003f55000 */
[----:B------:R-:W4:Y:S01]  /*7980*/  MUFU.RCP R5, R0 ;  /* 0x0000000000057308 */ /* 0x000f220000001000 */
[----:B------:R-:W-:Y:S01]  /*7990*/  IADD3 R19, PT, PT, R11, 0x40, RZ ;  /* 0x000000400b137810 */ /* 0x000fe20007ffe0ff */
[----:B------:R-:W5:Y:S01]  /*79a0*/  @P3 LDC R20, c[0x0][0x458] ;  /* 0x00011600ff143b82 */ /* 0x000f620000000800 */
[----:B--2---:R-:W-:Y:S02]  /*79b0*/  FSEL R9, R9, 1, P4 ;  /* 0x3f80000009097808 */ /* 0x004fe40002000000 */
[----:B---3--:R-:W-:-:S02]  /*79c0*/  FSEL R7, R7, 1, P3 ;  /* 0x3f80000007077808 */ /* 0x008fc40001800000 */
[----:B------:R-:W-:Y:S01]  /*79d0*/  IADD3 R15, PT, PT, R11, R2, RZ ;  /* 0x000000020b0f7210 */ /* 0x000fe20007ffe0ff */
[----:B------:R-:W-:Y:S01]  /*79e0*/  FMUL.FTZ R160, R9, R160 ;  /* 0x000000a009a07220 */ /* 0x000fe20000410000 */
[----:B------:R-:W-:Y:S01]  /*79f0*/  @P1 IADD3 R19, PT, PT, R11, -0x40, RZ ;  /* 0xffffffc00b131810 */ /* 0x000fe20007ffe0ff */
[----:B------:R-:W-:Y:S01]  /*7a00*/  FMUL.FTZ R161, R9, R161 ;  /* 0x000000a109a17220 */ /* 0x000fe20000410000 */
[----:B-1----:R-:W-:Y:S01]  /*7a10*/  FSEL R3, R3, 1, P2 ;  /* 0x3f80000003037808 */ /* 0x002fe20001000000 */
[C---:B------:R-:W-:Y:S01]  /*7a20*/  FMUL.FTZ R162, R7.reuse, R162 ;  /* 0x000000a207a27220 */ /* 0x040fe20000410000 */
[----:B------:R-:W-:Y:S01]  /*7a30*/  IADD3 R23, PT, PT, R2, R19, RZ ;  /* 0x0000001302177210 */ /* 0x000fe20007ffe0ff */
[----:B------:R-:W-:Y:S01]  /*7a40*/  FMUL.FTZ R163, R7, R163 ;  /* 0x000000a307a37220 */ /* 0x000fe20000410000 */
[----:B------:R-:W1:Y:S01]  /*7a50*/  LDC.U8 R2, c[0x0][0x549] ;  /* 0x00015240ff027b82 */ /* 0x000e620000000000 */
        /* <DEDUP_REMOVED lines=49> */
[----:B------:R-:W-:Y:S01]  /*7d70*/  F2FP.F16.F32.PACK_AB R160, R161, R160 ;  /* 0x000000a0a1a0723e */ /* 0x000fe200000000ff */
        /* <DEDUP_REMOVED lines=9> */
[----:B------:R-:W-:Y:S01]  /*7e10*/  IADD3 R5, PT, PT, R11, R8, RZ ;  /* 0x000000080b057210 */ /* 0x000fe20007ffe0ff */
        /* <DEDUP_REMOVED lines=19> */
[C---:B------:R-:W-:Y:S01]  /*7f50*/  IADD3 R17, PT, PT, R8.reuse, R15, RZ ;  /* 0x0000000f08117210 */ /* 0x040fe20007ffe0ff */
[----:B------:R-:W-:Y:S01]  /*7f60*/  STS [R11+0x400], R162 ;  /* 0x000400a20b007388 */ /* 0x000fe20000000800 */
[----:B------:R-:W-:Y:S01]  /*7f70*/  FMUL.FTZ R61, R3, R61 ;  /* 0x0000003d033d7220 */ /* 0x000fe20000410000 */
[----:B------:R-:W-:Y:S01]  /*7f80*/  F2FP.F16.F32.PACK_AB R40, R41, R40 ;  /* 0x000000282928723e */ /* 0x000fe200000000ff */
[----:B------:R-:W-:Y:S01]  /*7f90*/  FMUL.FTZ R68, R9, R68 ;  /* 0x0000004409447220 */ /* 0x000fe20000410000 */
[----:B------:R-:W-:Y:S01]  /*7fa0*/  F2FP.F16.F32.PACK_AB R42, R43, R42 ;  /* 0x0000002a2b2a723e */ /* 0x000fe200000000ff */
[----:B------:R-:W-:Y:S01]  /*7fb0*/  STS [R5], R148 ;  /* 0x0000009405007388 */ /* 0x000fe20000000800 */
[----:B------:R-:W-:Y:S01]  /*7fc0*/  FMUL.FTZ R69, R9, R69 ;  /* 0x0000004509457220 */ /* 0x000fe20000410000 */
[C---:B------:R-:W-:Y:S01]  /*7fd0*/  FMUL.FTZ R70, R7.reuse, R70 ;  /* 0x0000004607467220 */ /* 0x040fe20000410000 */
[----:B------:R-:W-:Y:S01]  /*7fe0*/  FMUL.FTZ R71, R7, R71 ;  /* 0x0000004707477220 */ /* 0x000fe20000410000 */
[----:B------:R-:W-:Y:S01]  /*7ff0*/  STS [R5+0x400], R150 ;  /* 0x0004009605007388 */ /* 0x000fe20000000800 */
[----:B------:R-:W-:Y:S01]  /*8000*/  F2FP.F16.F32.PACK_AB R44, R45, R44 ;  /* 0x0000002c2d2c723e */ /* 0x000fe200000000ff */
[----:B------:R-:W-:Y:S01]  /*8010*/  FMUL.FTZ R80, R9, R80 ;  /* 0x0000005009507220 */ /* 0x000fe20000410000 */
[----:B------:R-:W-:Y:S01]  /*8020*/  F2FP.F16.F32.PACK_AB R46, R47, R46 ;  /* 0x0000002e2f2e723e */ /* 0x000fe200000000ff */
[----:B------:R-:W-:Y:S01]  /*8030*/  STS [R11+0x2000], R156 ;  /* 0x0020009c0b007388 */ /* 0x000fe20000000800 */
        /* <DEDUP_REMOVED lines=9> */
[----:B------:R-:W-:Y:S01]  /*80d0*/  F2FP.F16.F32.PACK_AB R64, R65, R64 ;  /* 0x000000404140723e */ /* 0x000fe200000000ff */
[----:B------:R-:W-:Y:S01]  /*80e0*/  FMUL.FTZ R76, R3, R76 ;  /* 0x0000004c034c7220 */ /* 0x000fe20000410000 */
[----:B------:R-:W-:Y:S01]  /*80f0*/  STS [R5+0x2400], R154 ;  /* 0x0024009a05007388 */ /* 0x000fe20000000800 */
[----:B------:R-:W-:Y:S01]  /*8100*/  F2FP.F16.F32.PACK_AB R66, R67, R66 ;  /* 0x000000424342723e */ /* 0x000fe200000000ff */
[----:B------:R-:W-:Y:S01]  /*8110*/  FMUL.FTZ R77, R3, R77 ;  /* 0x0000004d034d7220 */ /* 0x000fe20000410000 */
[C---:B------:R-:W-:Y:S01]  /*8120*/  IADD3 R21, PT, PT, R8.reuse, R19, RZ ;  /* 0x0000001308157210 */ /* 0x040fe20007ffe0ff */
[----:B------:R-:W-:Y:S01]  /*8130*/  STS [R15], R36 ;  /* 0x000000240f007388 */ /* 0x000fe20000000800 */
[----:B------:R-:W-:Y:S01]  /*8140*/  F2FP.F16.F32.PACK_AB R56, R57, R56 ;  /* 0x000000383938723e */ /* 0x000fe200000000ff */
[----:B------:R-:W-:Y:S01]  /*8150*/  FMUL.FTZ R84, R9, R84 ;  /* 0x0000005409547220 */ /* 0x000fe20000410000 */
[----:B------:R-:W-:Y:S01]  /*8160*/  F2FP.F16.F32.PACK_AB R58, R59, R58 ;  /* 0x0000003a3b3a723e */ /* 0x000fe200000000ff */
[----:B------:R-:W-:Y:S01]  /*8170*/  STS [R15+0x400], R38 ;  /* 0x000400260f007388 */ /* 0x000fe20000000800 */
[----:B------:R-:W-:Y:S01]  /*8180*/  FMUL.FTZ R85, R9, R85 ;  /* 0x0000005509557220 */ /* 0x000fe20000410000 */
[C---:B------:R-:W-:Y:S01]  /*8190*/  FMUL.FTZ R86, R7.reuse, R86 ;  /* 0x0000005607567220 */ /* 0x040fe20000410000 */
[----:B------:R-:W-:Y:S01]  /*81a0*/  FMUL.FTZ R87, R7, R87 ;  /* 0x0000005707577220 */ /* 0x000fe20000410000 */
        /* <DEDUP_REMOVED lines=53> */
[C---:B------:R-:W-:Y:S01]  /*8500*/  FMUL.FTZ R114, R7.reuse, R114 ;  /* 0x0000007207727220 */ /* 0x040fe20000410000 */
[----:B------:R-:W-:Y:S01]  /*8510*/  FMUL.FTZ R115, R7, R115 ;  /* 0x0000007307737220 */ /* 0x000fe20000410000 */
[----:B------:R-:W-:Y:S01]  /*8520*/  F2FP.F16.F32.PACK_AB R92, R93, R92 ;  /* 0x0000005c5d5c723e */ /* 0x000fe200000000ff */
[----:B------:R-:W-:Y:S01]  /*8530*/  STS [R23], R68 ;  /* 0x0000004417007388 */ /* 0x000fe20000000800 */
[----:B------:R-:W-:Y:S01]  /*8540*/  F2FP.F16.F32.PACK_AB R94, R95, R94 ;  /* 0x0000005e5f5e723e */ /* 0x000fe200000000ff */
[C---:B------:R-:W-:Y:S01]  /*8550*/  FMUL.FTZ R120, R9.reuse, R120 ;  /* 0x0000007809787220 */ /* 0x040fe20000410000 */
[----:B-1----:R-:W-:Y:S01]  /*8560*/  ISETP.NE.AND P5, PT, R2, RZ, PT ;  /* 0x000000ff0200720c */ /* 0x002fe20003fa5270 */
        /* <DEDUP_REMOVED lines=21> */
[----:B------:R-:W-:Y:S01]  /*86c0*/  FMUL.FTZ R132, R9, R132 ;  /* 0x0000008409847220 */ /* 0x000fe20000410000 */
        /* <DEDUP_REMOVED lines=20> */
[----:B------:R-:W5:Y:S01]  /*8810*/  LDC R2, c[0x0][0x434] ;  /* 0x00010d00ff027b82 */ /* 0x000f620000000800 */
[----:B------:R-:W-:Y:S01]  /*8820*/  F2FP.F16.F32.PACK_AB R116, R117, R116 ;  /* 0x000000747574723e */ /* 0x000fe200000000ff */
[----:B------:R-:W-:Y:S01]  /*8830*/  STS [R11+0x6000], R88 ;  /* 0x006000580b007388 */ /* 0x000fe20000000800 */
[----:B------:R-:W-:Y:S01]  /*8840*/  F2FP.F16.F32.PACK_AB R118, R119, R118 ;  /* 0x000000767776723e */ /* 0x000fe200000000ff */
[----:B------:R1:W2:Y:S01]  /*8850*/  @P4 MUFU.LG2 R14, R6 ;  /* 0x00000006000e4308 */ /* 0x0002a20000000c00 */
[----:B------:R-:W-:Y:S01]  /*8860*/  F2FP.F16.F32.PACK_AB R140, R141, R140 ;  /* 0x0000008c8d8c723e */ /* 0x000fe200000000ff */
[----:B------:R3:W-:Y:S01]  /*8870*/  STS [R11+0x6400], R90 ;  /* 0x0064005a0b007388 */ /* 0x0007e20000000800 */
[----:B------:R-:W-:Y:S01]  /*8880*/  F2FP.F16.F32.PACK_AB R142, R143, R142 ;  /* 0x0000008e8f8e723e */ /* 0x000fe200000000ff */
[----:B------:R-:W4:Y:S01]  /*8890*/  @P5 LDC R16, c[0x0][0x430] ;  /* 0x00010c00ff105b82 */ /* 0x000f220000000800 */
[----:B------:R-:W-:Y:S01]  /*88a0*/  F2FP.F16.F32.PACK_AB R124, R125, R124 ;  /* 0x0000007c7d7c723e */ /* 0x000fe200000000ff */
[----:B------:R-:W-:Y:S01]  /*88b0*/  STS [R5+0x6000], R92 ;  /* 0x0060005c05007388 */ /* 0x000fe20000000800 */
[----:B------:R-:W-:Y:S01]  /*88c0*/  F2FP.F16.F32.PACK_AB R126, R127, R126 ;  /* 0x0000007e7f7e723e */ /* 0x000fe200000000ff */
[----:B------:R-:W1:Y:S01]  /*88d0*/  @P2 MUFU.LG2 R13, R13 ;  /* 0x0000000d000d2308 */ /* 0x000e620000000c00 */
[----:B------:R-:W-:Y:S01]  /*88e0*/  F2FP.F16.F32.PACK_AB R9, R9, R132 ;  /* 0x000000840909723e */ /* 0x000fe200000000ff */
[----:B------:R2:W-:Y:S01]  /*88f0*/  STS [R5+0x6400], R94 ;  /* 0x0064005e05007388 */ /* 0x0005e20000000800 */
[----:B------:R-:W-:-:S02]  /*8900*/  F2FP.F16.F32.PACK_AB R7, R7, R134 ;  /* 0x000000860707723e */ /* 0x000fc400000000ff */
[----:B------:R-:W-:Y:S01]  /*8910*/  F2FP.F16.F32.PACK_AB R136, R137, R136 ;  /* 0x000000888988723e */ /* 0x000fe200000000ff */
[----:B------:R-:W-:Y:S01]  /*8920*/  STS [R15+0x4000], R100 ;  /* 0x004000640f007388 */ /* 0x000fe20000000800 */
[----:B------:R-:W-:Y:S02]  /*8930*/  F2FP.F16.F32.PACK_AB R138, R139, R138 ;  /* 0x0000008a8b8a723e */ /* 0x000fe400000000ff */
[----:B------:R-:W-:Y:S01]  /*8940*/  F2FP.F16.F32.PACK_AB R3, R3, R128 ;  /* 0x000000800303723e */ /* 0x000fe200000000ff */
[----:B------:R-:W-:Y:S04]  /*8950*/  STS [R15+0x4400], R102 ;  /* 0x004400660f007388 */ /* 0x000fe80000000800 */
[----:B------:R-:W-:Y:S04]  /*8960*/  STS [R17+0x4000], R144 ;  /* 0x0040009011007388 */ /* 0x000fe80000000800 */
[----:B------:R-:W-:Y:S01]  /*8970*/  STS [R17+0x4400], R146 ;  /* 0x0044009211007388 */ /* 0x000fe20000000800 */
[----:B---3--:R-:W3:Y:S03]  /*8980*/  @!P6 LDC.64 R10, c[0x0][0x400] ;  /* 0x00010000ff0aeb82 */ /* 0x008ee60000000a00 */
[----:B------:R-:W-:Y:S04]  /*8990*/  STS [R15+0x6000], R104 ;  /* 0x006000680f007388 */ /* 0x000fe80000000800 */
[----:B------:R-:W-:Y:S01]  /*89a0*/  STS [R15+0x6400], R106 ;  /* 0x0064006a0f007388 */ /* 0x000fe20000000800 */
[----:B--2---:R-:W5:Y:S03]  /*89b0*/  @P5 LDC R5, c[0x0][0x430] ;  /* 0x00010c00ff055b82 */ /* 0x004f660000000800 */
[----:B------:R-:W-:Y:S04]  /*89c0*/  STS [R17+0x6000], R108 ;  /* 0x0060006c11007388 */ /* 0x000fe80000000800 */
[----:B------:R2:W-:Y:S04]  /*89d0*/  STS [R17+0x6400], R110 ;  /* 0x0064006e11007388 */ /* 0x0005e80000000800 */
[----:B------:R-:W-:Y:S04]  /*89e0*/  STS [R19+0x4000], R112 ;  /* 0x0040007013007388 */ /* 0x000fe80000000800 */
[----:B------:R-:W-:Y:S01]  /*89f0*/  STS [R19+0x4400], R114 ;  /* 0x0044007213007388 */ /* 0x000fe20000000800 */
[----:B---3--:R-:W-:Y:S01]  /*8a00*/  @!P6 IMAD.WIDE.U32 R26, R237, R10, RZ ;  /* 0x0000000aed1ae225 */ /* 0x008fe200078e00ff */
[----:B------:R-:W-:-:S02]  /*8a10*/  @P5 MOV R10, 0x1 ;  /* 0x00000001000a5802 */ /* 0x000fc40000000f00 */
[----:B------:R-:W-:Y:S04]  /*8a20*/  STS [R21+0x4000], R120 ;  /* 0x0040007815007388 */ /* 0x000fe80000000800 */
[----:B------:R-:W-:Y:S01]  /*8a30*/  STS [R21+0x4400], R122 ;  /* 0x0044007a15007388 */ /* 0x000fe20000000800 */
[----:B-----5:R-:W-:-:S03]  /*8a40*/  @P5 IMAD R12, R5, R2, RZ ;  /* 0x00000002050c5224 */ /* 0x020fc600078e02ff */
[----:B------:R-:W-:Y:S04]  /*8a50*/  STS [R19+0x6000], R116 ;  /* 0x0060007413007388 */ /* 0x000fe80000000800 */
[----:B------:R3:W-:Y:S01]  /*8a60*/  STS [R19+0x6400], R118 ;  /* 0x0064007613007388 */ /* 0x0007e20000000800 */
[----:B--2---:R-:W2:Y:S03]  /*8a70*/  LDC.U8 R17, c[0x0][0x548] ;  /* 0x00015200ff117b82 */ /* 0x004ea60000000000 */
[----:B------:R-:W-:Y:S04]  /*8a80*/  STS [R21+0x6000], R140 ;  /* 0x0060008c15007388 */ /* 0x000fe80000000800 */
[----:B------:R5:W-:Y:S04]  /*8a90*/  STS [R21+0x6400], R142 ;  /* 0x0064008e15007388 */ /* 0x000be80000000800 */
[----:B------:R-:W-:Y:S04]  /*8aa0*/  STS [R23+0x4000], R124 ;  /* 0x0040007c17007388 */ /* 0x000fe80000000800 */
[----:B------:R-:W-:Y:S04]  /*8ab0*/  STS [R23+0x4400], R126 ;  /* 0x0044007e17007388 */ /* 0x000fe80000000800 */
[----:B------:R1:W-:Y:S04]  /*8ac0*/  STS [R25+0x4000], R9 ;  /* 0x0040000919007388 */ /* 0x0003e80000000800 */
[----:B------:R2:W-:Y:S01]  /*8ad0*/  STS [R25+0x4400], R7 ;  /* 0x0044000719007388 */ /* 0x0005e20000000800 */
[----:B---3--:R-:W3:Y:S03]  /*8ae0*/  @P4 LDC R19, c[0x0][0x458] ;  /* 0x00011600ff134b82 */ /* 0x008ee60000000800 */
[----:B------:R2:W-:Y:S04]  /*8af0*/  STS [R23+0x6000], R136 ;  /* 0x0060008817007388 */ /* 0x0005e80000000800 */
[----:B------:R2:W-:Y:S01]  /*8b00*/  STS [R23+0x6400], R138 ;  /* 0x0064008a17007388 */ /* 0x0005e20000000800 */
[----:B-----5:R2:W2:Y:S03]  /*8b10*/  @P3 MUFU.LG2 R21, R4 ;  /* 0x0000000400153308 */ /* 0x0204a60000000c00 */
[----:B------:R2:W-:Y:S04]  /*8b20*/  STS [R25+0x6000], R3 ;  /* 0x0060000319007388 */ /* 0x0005e80000000800 */
[----:B------:R2:W-:Y:S01]  /*8b30*/  STS [R25+0x6400], R130 ;  /* 0x0064008219007388 */ /* 0x0005e20000000800 */
[----:B------:R-:W2:Y:S01]  /*8b40*/  S2R R15, SR_CTAID.Z ;  /* 0x00000000000f7919 */ /* 0x000ea20000002700 */
[----:B-1----:R-:W1:Y:S01]  /*8b50*/  @P6 LDC.64 R8, c[0x0][0x408] ;  /* 0x00010200ff086b82 */ /* 0x002e620000000a00 */
[----:B----4-:R-:W-:Y:S05]  /*8b60*/  @P5 BRA `(.L_x_1162) ;  /* 0x0000000000205947 */ /* 0x010fea0003800000 */
[----:B--2---:R-:W-:Y:S01]  /*8b70*/  ISETP.NE.AND P1, PT, R17, RZ, PT ;  /* 0x000000ff1100720c */ /* 0x004fe20003f25270 */
[----:B------:R-:W2:-:S12]  /*8b80*/  LDC R3, c[0x0][0x3e0] ;  /* 0x0000f800ff037b82 */ /* 0x000e980000000800 */
[----:B------:R-:W2:Y:S01]  /*8b90*/  @P1 LDC R10, c[0x0][0x454] ;  /* 0x00011500ff0a1b82 */ /* 0x000ea20000000800 */
[----:B------:R-:W-:Y:S02]  /*8ba0*/  @P1 MOV R16, 0x1 ;  /* 0x0000000100101802 */ /* 0x000fe40000000f00 */
[----:B------:R-:W-:-:S05]  /*8bb0*/  @!P1 MOV R16, 0x1 ;  /* 0x0000000100109802 */ /* 0x000fca0000000f00 */
[----:B------:R-:W4:Y:S01]  /*8bc0*/  @P1 LDC R12, c[0x0][0x454] ;  /* 0x00011500ff0c1b82 */ /* 0x000f220000000800 */
[-C--:B--2---:R-:W-:Y:S02]  /*8bd0*/  @P1 IMAD R10, R10, R3.reuse, RZ ;  /* 0x000000030a0a1224 */ /* 0x084fe400078e02ff */
[----:B------:R-:W-:-:S07]  /*8be0*/  @!P1 IMAD R10, R2, R3, RZ ;  /* 0x00000003020a9224 */ /* 0x000fce00078e02ff */
.L_x_1162:
[----:B------:R-:W-:Y:S01]  /*8bf0*/  BAR.SYNC.DEFER_BLOCKING 0x0 ;  /* 0x0000000000007b1d */ /* 0x000fe20000010000 */
[C---:B------:R-:W-:Y:S01]  /*8c00*/  ISETP.NE.AND P1, PT, R235.reuse, -0x1, PT ;  /* 0xffffffffeb00780c */ /* 0x040fe20003f25270 */
[----:B-12---:R-:W-:Y:S01]  /*8c10*/  @P6 IMAD.WIDE.U32 R22, R235, R8, RZ ;  /* 0x00000008eb166225 */ /* 0x006fe200078e00ff */
[----:B------:R-:W-:-:S03]  /*8c20*/  ISETP.NE.AND P5, PT, R17, RZ, !P5 ;  /* 0x000000ff1100720c */ /* 0x000fc60006fa5270 */
[----:B------:R-:W-:Y:S01]  /*8c30*/  @P3 FMUL.FTZ R28, R21, 0.69314718246459960938 ;  /* 0x3f317218151c3820 */ /* 0x000fe20000410000 */
[----:B------:R-:W-:Y:S01]  /*8c40*/  MOV R18, 0x7f800000 ;  /* 0x7f80000000127802 */ /* 0x000fe20000000f00 */
[----:B------:R-:W1:Y:S01]  /*8c50*/  @P2 LDC R3, c[0x0][0x458] ;  /* 0x00011600ff032b82 */ /* 0x000e620000000800 */
[----:B------:R-:W2:Y:S01]  /*8c60*/  @P0 MUFU.LG2 R0, R0 ;  /* 0x0000000000000308 */ /* 0x000ea20000000c00 */
[----:B------:R-:W-:Y:S02]  /*8c70*/  @!P6 IMAD R17, R237, R11, R27 ;  /* 0x0000000bed11e224 */ /* 0x000fe400078e021b */
[----:B------:R-:W-:Y:S01]  /*8c80*/  @P4 FMUL.FTZ R11, R14, 0.69314718246459960938 ;  /* 0x3f3172180e0b4820 */ /* 0x000fe20000410000 */
[----:B------:R-:W-:Y:S01]  /*8c90*/  @P6 IMAD R17, R235, R9, R23 ;  /* 0x00000009eb116224 */ /* 0x000fe200078e0217 */
[----:B------:R-:W-:Y:S01]  /*8ca0*/  MOV R14, 0x7f800000 ;  /* 0x7f800000000e7802 */ /* 0x000fe20000000f00 */
[----:B----4-:R-:W-:Y:S02]  /*8cb0*/  IMAD R12, R15, R12, RZ ;  /* 0x0000000c0f0c7224 */ /* 0x010fe400078e02ff */
[----:B---3--:R-:W-:Y:S01]  /*8cc0*/  @P4 FFMA.FTZ R18, R168, R19, R11 ;  /* 0x00000013a8124223 */ /* 0x008fe2000001000b */
[----:B------:R-:W3:Y:S01]  /*8cd0*/  @P0 LDC R24, c[0x0][0x458] ;  /* 0x00011600ff180b82 */ /* 0x000ee20000000800 */
[C---:B------:R-:W-:Y:S01]  /*8ce0*/  @!P1 IMAD R235, R237.reuse, R2, RZ ;  /* 0x00000002edeb9224 */ /* 0x040fe200078e02ff */
[----:B------:R-:W-:Y:S01]  /*8cf0*/  LOP3.LUT P1, RZ, R236, 0x3, RZ, 0xc0, !PT ;  /* 0x00000003ecff7812 */ /* 0x000fe2000782c0ff */
[----:B------:R-:W-:-:S02]  /*8d00*/  @!P5 IMAD R12, R237, R10, R12 ;  /* 0x0000000aed0cd224 */ /* 0x000fc400078e020c */
[----:B------:R-:W-:Y:S01]  /*8d10*/  @P3 FFMA.FTZ R14, R167, R20, R28 ;  /* 0x00000014a70e3223 */ /* 0x000fe2000001001c */
[----:B------:R-:W-:Y:S01]  /*8d20*/  IMAD R9, R16, UR18, RZ ;  /* 0x0000001210097c24 */ /* 0x000fe2000f8e02ff */
[----:B------:R-:W-:Y:S01]  /*8d30*/  SHF.R.S32.HI R2, RZ, 0x1f, R235 ;  /* 0x0000001fff027819 */ /* 0x000fe200000114eb */
[----:B------:R-:W-:Y:S01]  /*8d40*/  @P2 FMUL.FTZ R13, R13, 0.69314718246459960938 ;  /* 0x3f3172180d0d2820 */ /* 0x000fe20000410000 */
[----:B------:R-:W-:Y:S01]  /*8d50*/  SEL R235, R235, RZ, P5 ;  /* 0x000000ffebeb7207 */ /* 0x000fe20002800000 */
[----:B------:R-:W-:Y:S01]  /*8d60*/  BSSY.RECONVERGENT B0, `(.L_x_1163) ;  /* 0x0000034000007945 */ /* 0x000fe20003800200 */
[----:B------:R4:W4:Y:S01]  /*8d70*/  LDS.128 R4, [R238+0x3800] ;  /* 0x00380000ee047984 */ /* 0x0009220000000c00 */
[----:B--2---:R-:W-:Y:S01]  /*8d80*/  @P0 FMUL.FTZ R8, R0, 0.69314718246459960938 ;  /* 0x3f31721800080820 */ /* 0x004fe20000410000 */
[----:B------:R-:W-:Y:S02]  /*8d90*/  IADD3 R0, P4, P3, R9, R235, R12 ;  /* 0x000000eb09007210 */ /* 0x000fe40007b9e00c */
[----:B------:R-:W-:-:S02]  /*8da0*/  SEL R2, R2, RZ, P5 ;  /* 0x000000ff02027207 */ /* 0x000fc40002800000 */
[----:B------:R-:W-:Y:S02]  /*8db0*/  SHF.R.S32.HI R21, RZ, 0x1f, R9 ;  /* 0x0000001fff157819 */ /* 0x000fe40000011409 */
[----:B------:R-:W-:Y:S02]  /*8dc0*/  SHF.R.S32.HI R12, RZ, 0x1f, R12 ;  /* 0x0000001fff0c7819 */ /* 0x000fe4000001140c */
[----:B------:R-:W-:Y:S01]  /*8dd0*/  MOV R20, 0x7f800000 ;  /* 0x7f80000000147802 */ /* 0x000fe20000000f00 */
[----:B-1----:R-:W-:Y:S01]  /*8de0*/  @P2 FFMA.FTZ R20, R166, R3, R13 ;  /* 0x00000003a6142223 */ /* 0x002fe2000001000d */
[----:B------:R-:W-:Y:S01]  /*8df0*/  MOV R19, 0x7f800000 ;  /* 0x7f80000000137802 */ /* 0x000fe20000000f00 */
[----:B---3--:R-:W-:Y:S01]  /*8e00*/  @P0 FFMA.FTZ R19, R165, R24, R8 ;  /* 0x00000018a5130223 */ /* 0x008fe20000010008 */
[----:B------:R-:W-:Y:S01]  /*8e10*/  IADD3.X R21, PT, PT, R21, R2, R12, P4, P3 ;  /* 0x0000000215157210 */ /* 0x000fe200027e640c */
[----:B------:R-:W-:Y:S06]  /*8e20*/  @P1 BRA `(.L_x_1164) ;  /* 0x00000000009c1947 */ /* 0x000fec0003800000 */
        /* <DEDUP_REMOVED lines=13> */
[C---:B------:R-:W-:Y:S01]  /*8f00*/  @!P5 IADD3 R25, P0, PT, R24.reuse, R0, RZ ;  /* 0x000000001819d210 */ /* 0x040fe20007f1e0ff */
[-C--:B------:R-:W-:Y:S01]  /*8f10*/  @!P4 IMAD R28, R31, R16.reuse, RZ ;  /* 0x000000101f1cc224 */ /* 0x080fe200078e02ff */
[----:B------:R-:W2:Y:S01]  /*8f20*/  @!P4 LDC.64 R10, c[0x0][0x420] ;  /* 0x00010800ff0acb82 */ /* 0x000ea20000000a00 */
[-C--:B------:R-:W-:Y:S01]  /*8f30*/  @!P3 IMAD R29, R29, R16.reuse, RZ ;  /* 0x000000101d1db224 */ /* 0x080fe200078e02ff */
[----:B------:R-:W-:Y:S01]  /*8f40*/  @!P5 LEA.HI.X.SX32 R24, R24, R21, 0x1, P0 ;  /* 0x000000151818d211 */ /* 0x000fe200000f0eff */
[----:B------:R-:W-:-:S05]  /*8f50*/  @!P2 IMAD R16, R27, R16, RZ ;  /* 0x000000101b10a224 */ /* 0x000fca00078e02ff */
[----:B------:R-:W3:Y:S08]  /*8f60*/  @!P3 LDC.64 R8, c[0x0][0x420] ;  /* 0x00010800ff08bb82 */ /* 0x000ef00000000a00 */
[----:B------:R-:W5:Y:S01]  /*8f70*/  @!P2 LDC.64 R2, c[0x0][0x420] ;  /* 0x00010800ff02ab82 */ /* 0x000f620000000a00 */
[----:B-1----:R-:W-:Y:S02]  /*8f80*/  @!P5 LEA R30, P1, R25, R12, 0x2 ;  /* 0x0000000c191ed211 */ /* 0x002fe400078210ff */
[----:B------:R-:W-:-:S02]  /*8f90*/  @!P4 IADD3 R12, P0, PT, R28, R0, RZ ;  /* 0x000000001c0cc210 */ /* 0x000fc40007f1e0ff */
[----:B------:R-:W-:Y:S02]  /*8fa0*/  @!P5 LEA.HI.X R31, R25, R13, R24, 0x2, P1 ;  /* 0x0000000d191fd211 */ /* 0x000fe400008f1418 */
[----:B------:R-:W-:Y:S02]  /*8fb0*/  @!P4 LEA.HI.X.SX32 R28, R28, R21, 0x1, P0 ;  /* 0x000000151c1cc211 */ /* 0x000fe400000f0eff */
[C---:B--2---:R-:W-:Y:S01]  /*8fc0*/  @!P4 LEA R24, P0, R12.reuse, R10, 0x2 ;  /* 0x0000000a0c18c211 */ /* 0x044fe200078010ff */
[----:B------:R1:W-:Y:S01]  /*8fd0*/  @!P5 STG.E desc[UR20][R30.64], R18 ;  /* 0x000000121e00d986 */ /* 0x0003e2000c101914 */
[-C--:B------:R-:W-:Y:S02]  /*8fe0*/  @!P3 IADD3 R10, P1, PT, R29, R0.reuse, RZ ;  /* 0x000000001d0ab210 */ /* 0x080fe40007f3e0ff */
[----:B------:R-:W-:Y:S02]  /*8ff0*/  @!P4 LEA.HI.X R25, R12, R11, R28, 0x2, P0 ;  /* 0x0000000b0c19c211 */ /* 0x000fe400000f141c */
[----:B------:R-:W-:-:S02]  /*9000*/  @!P2 IADD3 R0, P0, PT, R16, R0, RZ ;  /* 0x000000001000a210 */ /* 0x000fc40007f1e0ff */
[-C--:B------:R-:W-:Y:S01]  /*9010*/  @!P3 LEA.HI.X.SX32 R29, R29, R21.reuse, 0x1, P1 ;  /* 0x000000151d1db211 */ /* 0x080fe200008f0eff */
[----:B------:R1:W-:Y:S01]  /*9020*/  @!P4 STG.E desc[UR20][R24.64], R14 ;  /* 0x0000000e1800c986 */ /* 0x0003e2000c101914 */
[----:B---3--:R-:W-:Y:S02]  /*9030*/  @!P3 LEA R8, P1, R10, R8, 0x2 ;  /* 0x000000080a08b211 */ /* 0x008fe400078210ff */
[----:B------:R-:W-:Y:S02]  /*9040*/  @!P2 LEA.HI.X.SX32 R16, R16, R21, 0x1, P0 ;  /* 0x000000151010a211 */ /* 0x000fe400000f0eff */
[----:B------:R-:W-:Y:S02]  /*9050*/  @!P3 LEA.HI.X R9, R10, R9, R29, 0x2, P1 ;  /* 0x000000090a09b211 */ /* 0x000fe400008f141d */
[----:B-----5:R-:W-:-:S03]  /*9060*/  @!P2 LEA R2, P0, R0, R2, 0x2 ;  /* 0x000000020002a211 */ /* 0x020fc600078010ff */
[----:B------:R1:W-:Y:S01]  /*9070*/  @!P3 STG.E desc[UR20][R8.64], R20 ;  /* 0x000000140800b986 */ /* 0x0003e2000c101914 */
[----:B------:R-:W-:-:S05]  /*9080*/  @!P2 LEA.HI.X R3, R0, R3, R16, 0x2, P0 ;  /* 0x000000030003a211 */ /* 0x000fca00000f1410 */
[----:B------:R1:W-:Y:S04]  /*9090*/  @!P2 STG.E desc[UR20][R2.64], R19 ;  /* 0x000000130200a986 */ /* 0x0003e8000c101914 */
.L_x_1164:
[----:B------:R-:W-:Y:S05]  /*90a0*/  BSYNC.RECONVERGENT B0 ;  /* 0x0000000000007941 */ /* 0x000fea0003800200 */
.L_x_1163:
[----:B------:R-:W2:Y:S01]  /*90b0*/  LDCU.64 UR4, c[0x0][0x410] ;  /* 0x00008200ff0477ac */ /* 0x000ea20008000a00 */
[----:B------:R-:W-:Y:S01]  /*90c0*/  @P6 MOV R26, R22 ;  /* 0x00000016001a6202 */ /* 0x000fe20000000f00 */
[C---:B-1----:R-:W-:Y:S01]  /*90d0*/  VIADD R9, R229.reuse, 0x10 ;  /* 0x00000010e5097836 */ /* 0x042fe20000000000 */
[----:B------:R-:W-:Y:S01]  /*90e0*/  BSSY.RECONVERGENT B0, `(.L_x_1165) ;  /* 0x0000021000007945 */ /* 0x000fe20003800200 */
[C---:B------:R-:W-:Y:S01]  /*90f0*/  VIADD R11, R229.reuse, 0x30 ;  /* 0x00000030e50b7836 */ /* 0x040fe20000000000 */
[----:B------:R-:W-:Y:S01]  /*9100*/  IADD3 R18, P1, PT, R228, R26, RZ ;  /* 0x0000001ae4127210 */ /* 0x000fe20007f3e0ff */
[----:B------:R-:W-:Y:S01]  /*9110*/  VIADD R3, R229, 0x20 ;  /* 0x00000020e5037836 */ /* 0x000fe20000000000 */
[-C--:B------:R-:W-:Y:S01]  /*9120*/  ISETP.GE.AND P0, PT, R9, R224.reuse, PT ;  /* 0x000000e00900720c */ /* 0x080fe20003f06270 */
[----:B------:R-:W-:Y:S01]  /*9130*/  VIADD R9, R229, 0x40 ;  /* 0x00000040e5097836 */ /* 0x000fe20000000000 */
[-C--:B------:R-:W-:Y:S01]  /*9140*/  ISETP.GE.AND P4, PT, R11, R224.reuse, PT ;  /* 0x000000e00b00720c */ /* 0x080fe20003f86270 */
[----:B------:R-:W-:Y:S01]  /*9150*/  IMAD.X R19, RZ, RZ, R17, P1 ;  /* 0x000000ffff137224 */ /* 0x000fe200008e0611 */
[----:B------:R-:W-:-:S02]  /*9160*/  ISETP.GE.AND P1, PT, R229, R224, PT ;  /* 0x000000e0e500720c */ /* 0x000fc40003f26270 */
[-C--:B------:R-:W-:Y:S02]  /*9170*/  ISETP.GE.AND P3, PT, R9, R224.reuse, PT ;  /* 0x000000e00900720c */ /* 0x080fe40003f66270 */
[----:B------:R1:W3:Y:S01]  /*9180*/  LDS.128 R8, [R238+0x4000] ;  /* 0x00400000ee087984 */ /* 0x0002e20000000c00 */
[-C--:B------:R-:W-:Y:S01]  /*9190*/  ISETP.GE.AND P5, PT, R3, R224.reuse, PT ;  /* 0x000000e00300720c */ /* 0x080fe20003fa6270 */
[----:B--2---:R-:W-:Y:S01]  /*91a0*/  IMAD.WIDE.U32 R18, R15, UR4, R18 ;  /* 0x000000040f127c25 */ /* 0x004fe2000f8e0012 */
[C---:B------:R-:W-:Y:S02]  /*91b0*/  IADD3 R3, PT, PT, R229.reuse, 0x50, RZ ;  /* 0x00000050e5037810 */ /* 0x040fe40007ffe0ff */
[----:B------:R-:W-:Y:S01]  /*91c0*/  IADD3 R17, PT, PT, R229, 0x60, RZ ;  /* 0x00000060e5117810 */ /* 0x000fe20007ffe0ff */
[----:B------:R-:W-:Y:S01]  /*91d0*/  IMAD R21, R15, UR5, R19 ;  /* 0x000000050f157c24 */ /* 0x000fe2000f8e0213 */
[----:B------:R-:W-:Y:S01]  /*91e0*/  ISETP.GE.AND P2, PT, R3, R224, PT ;  /* 0x000000e00300720c */ /* 0x000fe20003f46270 */
[----:B------:R1:W2:Y:S01]  /*91f0*/  LDS.128 R12, [R238] ;  /* 0x00000000ee0c7984 */ /* 0x0002a20000000c00 */
[----:B------:R-:W-:Y:S11]  /*9200*/  @P1 BRA `(.L_x_1166) ;  /* 0x0000000000381947 */ /* 0x000ff60003800000 */
[----:B------:R-:W5:Y:S01]  /*9210*/  LDC.64 R2, c[0x0][0x408] ;  /* 0x00010200ff027b82 */ /* 0x000f620000000a00 */
[----:B------:R-:W4:Y:S01]  /*9220*/  LDCU.64 UR4, c[0x0][0x3f0] ;  /* 0x00007e00ff0477ac */ /* 0x000f220008000a00 */
[----:B------:R-:W-:Y:S01]  /*9230*/  IMAD.MOV.U32 R20, RZ, RZ, R18 ;  /* 0x000000ffff147224 */ /* 0x000fe200078e0012 */
[----:B------:R-:W1:Y:S02]  /*9240*/  LDCU UR6, c[0x0][0x440] ;  /* 0x00008800ff0677ac */ /* 0x000e640008000800 */
[----:B-1----:R-:W-:Y:S01]  /*9250*/  ISETP.GE.AND P6, PT, R228, UR6, PT ;  /* 0x00000006e4007c0c */ /* 0x002fe2000bfc6270 */
[----:B-----5:R-:W-:Y:S02]  /*9260*/  IMAD R0, R2, UR10, RZ ;  /* 0x0000000a02007c24 */ /* 0x020fe4000f8e02ff */
[----:B------:R-:W-:-:S04]  /*9270*/  IMAD.WIDE.U32 R22, R234, R2, R20 ;  /* 0x00000002ea167225 */ /* 0x000fc800078e0014 */
[----:B------:R-:W-:Y:S01]  /*9280*/  IMAD R0, R234, R3, R0 ;  /* 0x00000003ea007224 */ /* 0x000fe200078e0200 */
[----:B----4-:R-:W-:-:S04]  /*9290*/  LEA R2, P1, R22, UR4, 0x1 ;  /* 0x0000000416027c11 */ /* 0x010fc8000f8208ff */
[----:B------:R-:W-:-:S04]  /*92a0*/  IADD3 R0, PT, PT, R23, R0, RZ ;  /* 0x0000000017007210 */ /* 0x000fc80007ffe0ff */
[----:B------:R-:W-:Y:S02]  /*92b0*/  LEA.HI.X R3, R22, UR5, R0, 0x1, P1 ;  /* 0x0000000516037c11 */ /* 0x000fe400088f0c00 */
[----:B------:R-:W-:-:S03]  /*92c0*/  ISETP.GE.AND P1, PT, R226, UR6, PT ;  /* 0x00000006e2007c0c */ /* 0x000fc6000bf26270 */
[----:B--2---:R1:W-:Y:S10]  /*92d0*/  @!P6 STG.E.128 desc[UR20][R2.64], R12 ;  /* 0x0000000c0200e986 */ /* 0x0043f4000c101d14 */
[----:B---3--:R1:W-:Y:S02]  /*92e0*/  @!P1 STG.E.128 desc[UR20][R2.64+0x80], R8 ;  /* 0x0000800802009986 */ /* 0x0083e4000c101d14 */
.L_x_1166:
[----:B------:R-:W-:Y:S05]  /*92f0*/  BSYNC.RECONVERGENT B0 ;  /* 0x0000000000007941 */ /* 0x000fea0003800200 */
.L_x_1165:
[----:B-12---:R1:W2:Y:S01]  /*9300*/  LDS.128 R12, [R238+0x800] ;  /* 0x00080000ee0c7984 */ /* 0x0062a20000000c00 */
[----:B------:R-:W-:Y:S01]  /*9310*/  BSSY.RECONVERGENT B0, `(.L_x_1167) ;  /* 0x0000016000007945 */ /* 0x000fe20003800200 */
[----:B------:R-:W-:Y:S02]  /*9320*/  ISETP.GE.AND P1, PT, R17, R224, PT ;  /* 0x000000e01100720c */ /* 0x000fe40003f26270 */
[----:B---3--:R1:W3:Y:S01]  /*9330*/  LDS.128 R8, [R238+0x4800] ;  /* 0x00480000ee087984 */ /* 0x0082e20000000c00 */
[----:B------:R-:W-:Y:S01]  /*9340*/  IADD3 R229, PT, PT, R229, 0x70, RZ ;  /* 0x00000070e5e57810 */ /* 0x000fe20007ffe0ff */
[----:B------:R-:W-:Y:S09]  /*9350*/  @P0 BRA `(.L_x_1168) ;  /* 0x0000000000440947 */ /* 0x000ff20003800000 */
[----:B------:R-:W5:Y:S01]  /*9360*/  LDCU.64 UR6, c[0x0][0x408] ;  /* 0x00008100ff0677ac */ /* 0x000f620008000a00 */
[----:B------:R-:W-:Y:S01]  /*9370*/  IADD3 R2, P0, PT, R234, 0x10, RZ ;  /* 0x00000010ea027810 */ /* 0x000fe20007f1e0ff */
[----:B------:R-:W-:Y:S01]  /*9380*/  IMAD.MOV.U32 R16, RZ, RZ, R18 ;  /* 0x000000ffff107224 */ /* 0x000fe200078e0012 */
[----:B------:R-:W-:Y:S01]  /*9390*/  MOV R17, R21 ;  /* 0x0000001500117202 */ /* 0x000fe20000000f00 */
[----:B------:R-:W4:Y:S02]  /*93a0*/  LDCU.64 UR4, c[0x0][0x3f0] ;  /* 0x00007e00ff0477ac */ /* 0x000f240008000a00 */
[----:B------:R-:W-:Y:S01]  /*93b0*/  IMAD.X R0, RZ, RZ, UR10, P0 ;  /* 0x0000000aff007e24 */ /* 0x000fe200080e06ff */
[----:B------:R-:W1:Y:S03]  /*93c0*/  LDCU UR8, c[0x0][0x440] ;  /* 0x00008800ff0877ac */ /* 0x000e660008000800 */
[----:B-----5:R-:W-:-:S02]  /*93d0*/  IMAD R3, R0, UR6, RZ ;  /* 0x0000000600037c24 */ /* 0x020fc4000f8e02ff */
[----:B------:R-:W-:-:S04]  /*93e0*/  IMAD.WIDE.U32 R16, R2, UR6, R16 ;  /* 0x0000000602107c25 */ /* 0x000fc8000f8e0010 */
[----:B------:R-:W-:Y:S01]  /*93f0*/  IMAD R3, R2, UR7, R3 ;  /* 0x0000000702037c24 */ /* 0x000fe2000f8e0203 */
[----:B----4-:R-:W-:Y:S02]  /*9400*/  LEA R2, P0, R16, UR4, 0x1 ;  /* 0x0000000410027c11 */ /* 0x010fe4000f8008ff */
[----:B-1----:R-:W-:Y:S01]  /*9410*/  ISETP.GE.AND P6, PT, R228, UR8, PT ;  /* 0x00000008e4007c0c */ /* 0x002fe2000bfc6270 */
[----:B------:R-:W-:-:S05]  /*9420*/  IMAD.IADD R3, R17, 0x1, R3 ;  /* 0x0000000111037824 */ /* 0x000fca00078e0203 */
[----:B------:R-:W-:Y:S02]  /*9430*/  LEA.HI.X R3, R16, UR5, R3, 0x1, P0 ;  /* 0x0000000510037c11 */ /* 0x000fe400080f0c03 */
[----:B------:R-:W-:-:S05]  /*9440*/  ISETP.GE.AND P0, PT, R226, UR8, PT ;  /* 0x00000008e2007c0c */ /* 0x000fca000bf06270 */
[----:B--2---:R1:W-:Y:S08]  /*9450*/  @!P6 STG.E.128 desc[UR20][R2.64], R12 ;  /* 0x0000000c0200e986 */ /* 0x0043f0000c101d14 */
[----:B---3--:R1:W-:Y:S02]  /*9460*/  @!P0 STG.E.128 desc[UR20][R2.64+0x80], R8 ;  /* 0x0000800802008986 */ /* 0x0083e4000c101d14 */
.L_x_1168:
[----:B------:R-:W-:Y:S05]  /*9470*/  BSYNC.RECONVERGENT B0 ;  /* 0x0000000000007941 */ /* 0x000fea0003800200 */
.L_x_1167:
[----:B-12---:R1:W2:Y:S01]  /*9480*/  LDS.128 R12, [R238+0x1000] ;  /* 0x00100000ee0c7984 */ /* 0x0062a20000000c00 */
[----:B------:R-:W-:Y:S01]  /*9490*/  BSSY.RECONVERGENT B0, `(.L_x_1169) ;  /* 0x0000015000007945 */ /* 0x000fe20003800200 */
[----:B------:R-:W-:Y:S02]  /*94a0*/  ISETP.GE.AND P0, PT, R229, R224, PT ;  /* 0x000000e0e500720c */ /* 0x000fe40003f06270 */
[----:B---3--:R1:W3:Y:S01]  /*94b0*/  LDS.128 R8, [R238+0x5000] ;  /* 0x00500000ee087984 */ /* 0x0082e20000000c00 */
[----:B------:R-:W-:Y:S05]  /*94c0*/  @P5 BRA `(.L_x_1170) ;  /* 0x0000000000445947 */ /* 0x000fea0003800000 */
        /* <DEDUP_REMOVED lines=17> */
.L_x_1170:
[----:B------:R-:W-:Y:S05]  /*95e0*/  BSYNC.RECONVERGENT B0 ;  /* 0x0000000000007941 */ /* 0x000fea0003800200 */
.L_x_1169:
[----:B-12---:R1:W2:Y:S01]  /*95f0*/  LDS.128 R12, [R238+0x1800] ;  /* 0x00180000ee0c7984 */ /* 0x0062a20000000c00 */
[----:B------:R-:W-:Y:S03]  /*9600*/  BSSY.RECONVERGENT B0, `(.L_x_1171) ;  /* 0x0000014000007945 */ /* 0x000fe60003800200 */
[----:B---3--:R1:W3:Y:S01]  /*9610*/  LDS.128 R8, [R238+0x5800] ;  /* 0x00580000ee087984 */ /* 0x0082e20000000c00 */
[----:B------:R-:W-:Y:S05]  /*9620*/  @P4 BRA `(.L_x_1172) ;  /* 0x0000000000444947 */ /* 0x000fea0003800000 */
[----:B------:R-:W5:Y:S01]  /*9630*/  LDCU.64 UR6, c[0x0][0x408] ;  /* 0x00008100ff0677ac */ /* 0x000f620008000a00 */
[----:B------:R-:W-:Y:S01]  /*9640*/  IADD3 R2, P4, PT, R234, 0x30, RZ ;  /* 0x00000030ea027810 */ /* 0x000fe20007f9e0ff */
[----:B------:R-:W-:Y:S01]  /*9650*/  IMAD.MOV.U32 R16, RZ, RZ, R18 ;  /* 0x000000ffff107224 */ /* 0x000fe200078e0012 */
[----:B------:R-:W-:Y:S01]  /*9660*/  MOV R17, R21 ;  /* 0x0000001500117202 */ /* 0x000fe20000000f00 */
[----:B------:R-:W4:Y:S02]  /*9670*/  LDCU UR8, c[0x0][0x440] ;  /* 0x00008800ff0877ac */ /* 0x000f240008000800 */
[----:B------:R-:W-:Y:S01]  /*9680*/  IMAD.X R0, RZ, RZ, UR10, P4 ;  /* 0x0000000aff007e24 */ /* 0x000fe2000a0e06ff */
[----:B------:R-:W1:Y:S03]  /*9690*/  LDCU.64 UR4, c[0x0][0x3f0] ;  /* 0x00007e00ff0477ac */ /* 0x000e660008000a00 */
[----:B-----5:R-:W-:-:S02]  /*96a0*/  IMAD R3, R0, UR6, RZ ;  /* 0x0000000600037c24 */ /* 0x020fc4000f8e02ff */
[----:B------:R-:W-:Y:S01]  /*96b0*/  IMAD.WIDE.U32 R16, R2, UR6, R16 ;  /* 0x0000000602107c25 */ /* 0x000fe2000f8e0010 */
[----:B----4-:R-:W-:-:S03]  /*96c0*/  ISETP.GE.AND P5, PT, R228, UR8, PT ;  /* 0x00000008e4007c0c */ /* 0x010fc6000bfa6270 */
[----:B------:R-:W-:Y:S01]  /*96d0*/  IMAD R3, R2, UR7, R3 ;  /* 0x0000000702037c24 */ /* 0x000fe2000f8e0203 */
[----:B------:R-:W-:Y:S02]  /*96e0*/  ISETP.GE.AND P4, PT, R226, UR8, PT ;  /* 0x00000008e2007c0c */ /* 0x000fe4000bf86270 */
[----:B-1----:R-:W-:Y:S01]  /*96f0*/  LEA R2, P6, R16, UR4, 0x1 ;  /* 0x0000000410027c11 */ /* 0x002fe2000f8c08ff */
[----:B------:R-:W-:-:S05]  /*9700*/  IMAD.IADD R3, R17, 0x1, R3 ;  /* 0x0000000111037824 */ /* 0x000fca00078e0203 */
[----:B------:R-:W-:-:S05]  /*9710*/  LEA.HI.X R3, R16, UR5, R3, 0x1, P6 ;  /* 0x0000000510037c11 */ /* 0x000fca000b0f0c03 */
[----:B--2---:R1:W-:Y:S04]  /*9720*/  @!P5 STG.E.128 desc[UR20][R2.64], R12 ;  /* 0x0000000c0200d986 */ /* 0x0043e8000c101d14 */
[----:B---3--:R1:W-:Y:S02]  /*9730*/  @!P4 STG.E.128 desc[UR20][R2.64+0x80], R8 ;  /* 0x000080080200c986 */ /* 0x0083e4000c101d14 */
.L_x_1172:
[----:B------:R-:W-:Y:S05]  /*9740*/  BSYNC.RECONVERGENT B0 ;  /* 0x0000000000007941 */ /* 0x000fea0003800200 */
.L_x_1171:
        /* <DEDUP_REMOVED lines=21> */
.L_x_1174:
[----:B------:R-:W-:Y:S05]  /*98a0*/  BSYNC.RECONVERGENT B0 ;  /* 0x0000000000007941 */ /* 0x000fea0003800200 */
.L_x_1173:
        /* <DEDUP_REMOVED lines=21> */
.L_x_1176:
[----:B------:R-:W-:Y:S05]  /*9a00*/  BSYNC.RECONVERGENT B0 ;  /* 0x0000000000007941 */ /* 0x000fea0003800200 */
.L_x_1175:
        /* <DEDUP_REMOVED lines=21> */
.L_x_1178:
[----:B------:R-:W-:Y:S05]  /*9b60*/  BSYNC.RECONVERGENT B0 ;  /* 0x0000000000007941 */ /* 0x000fea0003800200 */
.L_x_1177:
[----:B------:R-:W-:Y:S05]  /*9b70*/  @P0 EXIT ;  /* 0x000000000000094d */ /* 0x000fea0003800000 */
[----:B------:R-:W5:Y:S01]  /*9b80*/  LDCU.64 UR6, c[0x0][0x408] ;  /* 0x00008100ff0677ac */ /* 0x000f620008000a00 */
[----:B-1--4-:R-:W1:Y:S01]  /*9b90*/  LDS.128 R236, [R238+0x7800] ;  /* 0x00780000eeec7984 */ /* 0x012e620000000c00 */
[----:B------:R-:W-:Y:S01]  /*9ba0*/  IADD3 R234, P0, PT, R234, 0x70, RZ ;  /* 0x00000070eaea7810 */ /* 0x000fe20007f1e0ff */
[----:B---3--:R-:W-:Y:S01]  /*9bb0*/  IMAD.MOV.U32 R8, RZ, RZ, R18 ;  /* 0x000000ffff087224 */ /* 0x008fe200078e0012 */
[----:B------:R-:W3:Y:S01]  /*9bc0*/  LDCU UR8, c[0x0][0x440] ;  /* 0x00008800ff0877ac */ /* 0x000ee20008000800 */
[----:B------:R-:W-:Y:S02]  /*9bd0*/  MOV R9, R21 ;  /* 0x0000001500097202 */ /* 0x000fe40000000f00 */
[----:B------:R-:W-:Y:S01]  /*9be0*/  IMAD.X R0, RZ, RZ, UR10, P0 ;  /* 0x0000000aff007e24 */ /* 0x000fe200080e06ff */
        /* <DEDUP_REMOVED lines=11> */
[----:B-1----:R-:W-:Y:S01]  /*9ca0*/  STG.E.128 desc[UR20][R2.64+0x80], R236 ;  /* 0x000080ec02007986 */ /* 0x002fe2000c101d14 */
[----:B------:R-:W-:Y:S05]  /*9cb0*/  EXIT ;  /* 0x000000000000794d */ /* 0x000fea0003800000 */
.L_x_1179:
        /* <DEDUP_REMOVED lines=12> */
.L_x_2855:


//--------------------- .text._ZN5flash16flash_fwd_kernelI23Flash_fwd_kernel_traitsILi128ELi128ELi32ELi4ELb0ELb0EN7cutlass6half_tE19Flash_kernel_traitsILi128ELi128ELi32ELi4ES3_EELb0ELb0ELb0ELb1ELb0ELb0ELb0ELb0EEEvNS_16Flash_fwd_paramsE --------------------------
	.section	.text._ZN5flash16flash_fwd_kernelI23Flash_fwd_kernel_traitsILi128ELi128ELi32ELi4ELb0ELb0EN7cutlass6half_tE19Flash_kernel_traitsILi128ELi128ELi32ELi4ES3_EELb0ELb0ELb0ELb1ELb0ELb0ELb0ELb0EEEvNS_16Flash_fwd_paramsE,"ax",@progbits
	.align	128
        .global         _ZN5flash16flash_fwd_kernelI23Flash_fwd_kernel_traitsILi128ELi128ELi32ELi4ELb0ELb0EN7cutlass6half_tE19Flash_kernel_traitsILi128ELi128ELi32ELi4ES3_EELb0ELb0ELb0ELb1ELb0ELb0ELb0ELb0EEEvNS_16Flash_fwd_paramsE
        .type           _ZN5flash16flash_fwd_kernelI23Flash_fwd_kernel_traitsILi128ELi128ELi32ELi4ELb0ELb0EN7cutlass6half_tE19Flash_kernel_traitsILi128ELi128ELi32ELi4ES3_EELb0ELb0ELb0ELb1ELb0ELb0ELb0ELb0EEEvNS_16Flash_fwd_paramsE,@function
        .size           _ZN5flash16flash_fwd_kernelI23Flash_fwd_kernel_traitsILi128ELi128ELi32ELi4ELb0ELb0EN7cutlass6half_tE19Flash_kernel_traitsILi128ELi128ELi32ELi4ES3_EELb0ELb0ELb0ELb1ELb0ELb0ELb0ELb0EEEvNS_16Flash_fwd_paramsE,(.L_x_2856 - _ZN5flash16flash_fwd_kernelI23Flash_fwd_kernel_traitsILi128ELi128ELi32ELi4ELb0ELb0EN7cutlass6half_tE19Flash_kernel_traitsILi128ELi128ELi32ELi4ES3_EELb0ELb0ELb0ELb1ELb0ELb0ELb0ELb0EEEvNS_16Flash_fwd_paramsE)
        .other          _ZN5flash16flash_fwd_kernelI23Flash_fwd_kernel_traitsILi128ELi128ELi32ELi4ELb0ELb0EN7cutlass6half_tE19Flash_kernel_traitsILi128ELi128ELi32ELi4ES3_EELb0ELb0ELb0ELb1ELb0ELb0ELb0ELb0EEEvNS_16Flash_fwd_paramsE,@"STO_CUDA_ENTRY STV_DEFAULT"
_ZN5flash16flash_fwd_kernelI23Flash_fwd_kernel_traitsILi128ELi128ELi32ELi4ELb0ELb0EN7cutlass6half_tE19Flash_kernel_traitsILi128ELi128ELi32ELi4ES3_EELb0ELb0ELb0ELb1ELb0ELb0ELb0ELb0EEEvNS_16Flash_fwd_paramsE:
.text._ZN5flash16flash_fwd_kernelI23Flash_fwd_kernel_traitsILi128ELi128ELi32ELi4ELb0ELb0EN7cutlass6half_tE19Flash_kernel_traitsILi128ELi128ELi32ELi4ES3_EELb0ELb0ELb0ELb1ELb0ELb0ELb0ELb0EEEvNS_16Flash_fwd_paramsE:
[----:B------:R-:W-:Y:S01]  /*0000*/  LDC R1, c[0x0][0x37c] ;  /* 0x0000df00ff017b82 */ /* 0x000fe20000000800 */
[----:B------:R-:W1:Y:S01]  /*0010*/  S2R R31, SR_CTAID.Y ;  /* 0x00000000001f7919 */ /* 0x000e620000002600 */
[----:B------:R-:W2:Y:S06]  /*0020*/  LDCU.64 UR8, c[0x0][0x460] ;  /* 0x00008c00ff0877ac */ /* 0x000eac0008000a00 */
[----:B------:R-:W1:Y:S01]  /*0030*/  LDC.64 R2, c[0x0][0x460] ;  /* 0x00011800ff027b82 */ /* 0x000e620000000a00 */
[----:B------:R-:W-:Y:S01]  /*0040*/  IMAD.MOV.U32 R249, RZ, RZ, -0x1 ;  /* 0xfffffffffff97424 */ /* 0x000fe200078e00ff */
[----:B------:R-:W3:Y:S01]  /*0050*/  LDCU.64 UR6, c[0x0][0x470] ;  /* 0x00008e00ff0677ac */ /* 0x000ee20008000a00 */
[----:B------:R-:W4:Y:S05]  /*0060*/  LDCU.64 UR4, c[0x0][0x478] ;  /* 0x00008f00ff0477ac */ /* 0x000f2a0008000a00 */
[----:B------:R-:W1:Y:S01]  /*0070*/  LDC.64 R6, c[0x0][0x468] ;  /* 0x00011a00ff067b82 */ /* 0x000e620000000a00 */
[----:B------:R-:W1:Y:S01]  /*0080*/  LDCU.64 UR20, c[0x0][0x358] ;  /* 0x00006b00ff1477ac */ /* 0x000e620008000a00 */
[----:B--2---:R-:W-:-:S02]  /*0090*/  ISETP.NE.U32.AND P1, PT, RZ, UR8, PT ;  /* 0x00000008ff007c0c */ /* 0x004fc4000bf25070 */
[----:B------:R-:W-:Y:S02]  /*00a0*/  ISETP.NE.U32.AND P0, PT, RZ, UR8, PT ;  /* 0x00000008ff007c0c */ /* 0x000fe4000bf05070 */
[----:B---3--:R-:W-:Y:S02]  /*00b0*/  ISETP.NE.U32.AND P4, PT, RZ, UR6, PT ;  /* 0x00000006ff007c0c */ /* 0x008fe4000bf85070 */
[----:B------:R-:W-:Y:S02]  /*00c0*/  ISETP.NE.AND.EX P1, PT, RZ, UR9, PT, P1 ;  /* 0x00000009ff007c0c */ /* 0x000fe4000bf25310 */
[----:B----4-:R-:W-:Y:S02]  /*00d0*/  ISETP.NE.U32.AND P2, PT, RZ, UR4, PT ;  /* 0x00000004ff007c0c */ /* 0x010fe4000bf45070 */
[----:B------:R-:W-:Y:S02]  /*00e0*/  ISETP.NE.AND.EX P0, PT, RZ, UR9, PT, P0 ;  /* 0x00000009ff007c0c */ /* 0x000fe4000bf05300 */
[----:B------:R-:W-:Y:S01]  /*00f0*/  ISETP.NE.AND.EX P4, PT, RZ, UR7, PT, P4 ;  /* 0x00000007ff007c0c */ /* 0x000fe2000bf85340 */
[----:B-1----:R-:W-:Y:S01]  /*0100*/  IMAD.WIDE.U32 R2, R31, 0x4, R2 ;  /* 0x000000041f027825 */ /* 0x002fe200078e0002 */
[----:B------:R-:W-:-:S02]  /*0110*/  ISETP.NE.AND.EX P2, PT, RZ, UR5, PT, P2 ;  /* 0x00000005ff007c0c */ /* 0x000fc4000bf45320 */
[----:B------:R-:W-:Y:S01]  /*0120*/  SHF.R.U32.HI R9, RZ, 0x1e, R31 ;  /* 0x0000001eff097819 */ /* 0x000fe2000001161f */
[----:B------:R-:W-:Y:S02]  /*0130*/  IMAD.SHL.U32 R10, R31, 0x4, RZ ;  /* 0x000000041f0a7824 */ /* 0x000fe400078e00ff */
[----:B------:R-:W2:Y:S04]  /*0140*/  @P1 LDG.E R249, desc[UR20][R2.64] ;  /* 0x0000001402f91981 */ /* 0x000ea8000c1e1900 */
[----:B------:R1:W2:Y:S02]  /*0150*/  @P0 LDG.E R8, desc[UR20][R2.64+0x4] ;  /* 0x0000041402080981 */ /* 0x0002a4000c1e1900 */
[----:B------:R-:W-:Y:S01]  /*0160*/  @P4 IADD3 R4, P3, PT, R10, UR6, RZ ;  /* 0x000000060a044c10 */ /* 0x000fe2000ff7e0ff */
[----:B------:R-:W-:-:S03]  /*0170*/  IMAD.MOV.U32 R11, RZ, RZ, RZ ;  /* 0x000000ffff0b7224 */ /* 0x000fc600078e00ff */
[----:B------:R-:W-:-:S05]  /*0180*/  @P4 IADD3.X R5, PT, PT, R9, UR7, RZ, P3, !PT ;  /* 0x0000000709054c10 */ /* 0x000fca0009ffe4ff */
[----:B------:R3:W4:Y:S01]  /*0190*/  @P4 LDG.E R11, desc[UR20][R4.64] ;  /* 0x00000014040b4981 */ /* 0x000722000c1e1900 */
[----:B-1----:R-:W-:-:S04]  /*01a0*/  @P2 IADD3 R2, P1, PT, R10, UR4, RZ ;  /* 0x000000040a022c10 */ /* 0x002fc8000ff3e0ff */
[----:B------:R-:W-:-:S05]  /*01b0*/  @P2 IADD3.X R3, PT, PT, R9, UR5, RZ, P1, !PT ;  /* 0x0000000509032c10 */ /* 0x000fca0008ffe4ff */
[----:B------:R1:W4:Y:S01]  /*01c0*/  @P2 LDG.E R0, desc[UR20][R2.64] ;  /* 0x0000001402002981 */ /* 0x000322000c1e1900 */
[----:B------:R-:W1:Y:S01]  /*01d0*/  LDCU.U8 UR4, c[0x0][0x532] ;  /* 0x0000a640ff0477ac */ /* 0x000e620008000000 */
[----:B------:R-:W-:Y:S01]  /*01e0*/  ISETP.EQ.U32.AND P3, PT, R6, RZ, PT ;  /* 0x000000ff0600720c */ /* 0x000fe20003f62070 */
[----:B------:R-:W-:Y:S01]  /*01f0*/  IMAD.MOV.U32 R12, RZ, RZ, -0x1 ;  /* 0xffffffffff0c7424 */ /* 0x000fe200078e00ff */
[----:B------:R-:W2:Y:S08]  /*0200*/  @!P0 LDC R247, c[0x0][0x434] ;  /* 0x00010d00fff78b82 */ /* 0x000eb00000000800 */
[----:B---3--:R-:W3:Y:S01]  /*0210*/  @!P2 LDC.64 R4, c[0x0][0x488] ;  /* 0x00012200ff04ab82 */ /* 0x008ee20000000a00 */
[----:B-1----:R-:W-:-:S04]  /*0220*/  ISETP.NE.AND P4, PT, RZ, UR4, PT ;  /* 0x00000004ff007c0c */ /* 0x002fc8000bf85270 */
[----:B------:R-:W-:Y:S02]  /*0230*/  ISETP.EQ.OR.EX P3, PT, R7, RZ, !P4, P3 ;  /* 0x000000ff0700720c */ /* 0x000fe40006762730 */
[----:B------:R-:W-:-:S05]  /*0240*/  IADD3 R2, P1, PT, R10, R6, RZ ;  /* 0x000000060a027210 */ /* 0x000fca0007f3e0ff */
[----:B------:R-:W-:Y:S01]  /*0250*/  IMAD.X R3, R9, 0x1, R7, P1 ;  /* 0x0000000109037824 */ /* 0x000fe200008e0607 */
[----:B------:R-:W1:Y:S05]  /*0260*/  S2UR UR19, SR_CTAID.X ;  /* 0x00000000001379c3 */ /* 0x000e6a0000002500 */
[----:B------:R2:W5:Y:S01]  /*0270*/  @!P3 LDG.E R12, desc[UR20][R2.64] ;  /* 0x00000014020cb981 */ /* 0x000562000c1e1900 */
[----:B------:R-:W-:Y:S02]  /*0280*/  ISETP.NE.U32.AND P3, PT, R6, RZ, PT ;  /* 0x000000ff0600720c */ /* 0x000fe40003f65070 */
[----:B------:R-:W3:Y:S02]  /*0290*/  @!P2 LDC R9, c[0x0][0x43c] ;  /* 0x00010f00ff09ab82 */ /* 0x000ee40000000800 */
[----:B------:R-:W-:Y:S01]  /*02a0*/  ISETP.NE.AND.EX P3, PT, R7, RZ, PT, P3 ;  /* 0x000000ff0700720c */ /* 0x000fe20003f65330 */
[----:B------:R-:W2:Y:S01]  /*02b0*/  S2R R16, SR_CTAID.Z ;  /* 0x0000000000107919 */ /* 0x000ea20000002700 */
[----:B------:R-:W2:Y:S01]  /*02c0*/  S2R R112, SR_TID.X ;  /* 0x0000000000707919 */ /* 0x000ea20000002100 */
[----:B-1----:R-:W-:Y:S01]  /*02d0*/  USHF.L.U32 UR18, UR19, 0x7, URZ ;  /* 0x0000000713127899 */ /* 0x002fe200080006ff */
[----:B--2---:R-:W-:Y:S01]  /*02e0*/  @P0 IMAD.IADD R247, R8, 0x1, -R249 ;  /* 0x0000000108f70824 */ /* 0x004fe200078e0af9 */
[----:B---3--:R-:W-:-:S04]  /*02f0*/  @!P2 ISETP.NE.U32.AND P0, PT, R4, RZ, PT ;  /* 0x000000ff0400a20c */ /* 0x008fc80003f05070 */
[----:B------:R-:W-:Y:S02]  /*0300*/  @!P2 ISETP.NE.AND.EX P0, PT, R5, RZ, PT, P0 ;  /* 0x000000ff0500a20c */ /* 0x000fe40003f05300 */
[----:B------:R-:W-:Y:S02]  /*0310*/  ISETP.GT.AND P1, PT, R247, UR18, PT ;  /* 0x00000012f7007c0c */ /* 0x000fe4000bf24270 */
[----:B------:R-:W-:Y:S01]  /*0320*/  @!P2 SEL R4, R9, RZ, P0 ;  /* 0x000000ff0904a207 */ /* 0x000fe20000000000 */
[----:B----4-:R-:W-:Y:S02]  /*0330*/  @P2 IMAD.IADD R134, R0, 0x1, -R11 ;  /* 0x0000000100862824 */ /* 0x010fe400078e0a0b */
[----:B------:R-:W1:Y:S01]  /*0340*/  @!P3 LDC R0, c[0x0][0x438] ;  /* 0x00010e00ff00bb82 */ /* 0x000e620000000800 */
[----:B------:R-:W-:Y:S07]  /*0350*/  @!P3 BRA `(.L_x_1180) ;  /* 0x00000000000cb947 */ /* 0x000fee0003800000 */
[----:B-1----:R-:W2:Y:S02]  /*0360*/  @P4 LDG.E R0, desc[UR20][R2.64+0x4] ;  /* 0x0000041402004981 */ /* 0x002ea4000c1e1900 */
[----:B--2--5:R-:W-:-:S06]  /*0370*/  @P4 IADD3 R0, PT, PT, R0, -R12, RZ ;  /* 0x8000000c00004210 */ /* 0x024fcc0007ffe0ff */
[----:B------:R2:W5:Y:S02]  /*0380*/  @!P4 LDG.E R0, desc[UR20][R2.64] ;  /* 0x000000140200c981 */ /* 0x000564000c1e1900 */
.L_x_1180:
[----:B-1---5:R-:W-:Y:S01]  /*0390*/  @!P2 IADD3 R134, PT, PT, R4, R0, -R11 ;  /* 0x000000000486a210 */ /* 0x022fe20007ffe80b */
[----:B------:R-:W-:Y:S06]  /*03a0*/  @!P1 EXIT ;  /* 0x000000000000994d */ /* 0x000fec0003800000 */
[----:B------:R-:W-:-:S13]  /*03b0*/  ISETP.GT.AND P0, PT, R134, RZ, PT ;  /* 0x000000ff8600720c */ /* 0x000fda0003f04270 */
[----:B------:R-:W-:Y:S05]  /*03c0*/  @P0 BRA `(.L_x_1181) ;  /* 0x0000001400080947 */ /* 0x000fea0003800000 */
[----:B------:R-:W1:Y:S01]  /*03d0*/  LDC.U8 R0, c[0x0][0x549] ;  /* 0x00015240ff007b82 */ /* 0x000e620000000000 */
[----:B------:R-:W-:Y:S02]  /*03e0*/  ISETP.NE.AND P1, PT, R249, -0x1, PT ;  /* 0xfffffffff900780c */ /* 0x000fe40003f25270 */
[----:B------:R-:W-:-:S05]  /*03f0*/  SHF.L.U32 R18, R112, 0x3, RZ ;  /* 0x0000000370127819 */ /* 0x000fca00000006ff */
[----:B------:R-:W3:Y:S08]  /*0400*/  LDC.U8 R10, c[0x0][0x548] ;  /* 0x00015200ff0a7b82 */ /* 0x000ef00000000000 */
[----:B------:R-:W2:Y:S01]  /*0410*/  @!P1 LDC.64 R4, c[0x0][0x400] ;  /* 0x00010000ff049b82 */ /* 0x000ea20000000a00 */
[----:B-1----:R-:W-:-:S07]  /*0420*/  ISETP.NE.AND P2, PT, R0, RZ, PT ;  /* 0x000000ff0000720c */ /* 0x002fce0003f45270 */
[----:B------:R-:W1:Y:S08]  /*0430*/  @P1 LDC.64 R8, c[0x0][0x408] ;  /* 0x00010200ff081b82 */ /* 0x000e700000000a00 */
[----:B------:R-:W4:Y:S01]  /*0440*/  @P2 LDC.64 R6, c[0x0][0x430] ;  /* 0x00010c00ff062b82 */ /* 0x000f220000000a00 */
[----:B------:R-:W-:Y:S01]  /*0450*/  @P2 MOV R15, 0x1 ;  /* 0x00000001000f2802 */ /* 0x000fe20000000f00 */
[----:B--2---:R-:W-:-:S04]  /*0460*/  @!P1 IMAD.WIDE.U32 R2, R31, R4, RZ ;  /* 0x000000041f029225 */ /* 0x004fc800078e00ff */
[----:B------:R-:W-:Y:S02]  /*0470*/  @!P1 IMAD R5, R31, R5, R3 ;  /* 0x000000051f059224 */ /* 0x000fe400078e0203 */
[----:B------:R-:W2:Y:S01]  /*0480*/  @P2 LDC R14, c[0x0][0x430] ;  /* 0x00010c00ff0e2b82 */ /* 0x000ea20000000800 */
[----:B------:R-:W-:Y:S01]  /*0490*/  @!P1 MOV R0, R2 ;  /* 0x0000000200009202 */ /* 0x000fe20000000f00 */
[----:B-1----:R-:W-:-:S04]  /*04a0*/  @P1 IMAD.WIDE.U32 R2, R249, R8, RZ ;  /* 0x00000008f9021225 */ /* 0x002fc800078e00ff */
[----:B----4-:R-:W-:Y:S01]  /*04b0*/  @P2 IMAD R7, R6, R7, RZ ;  /* 0x0000000706072224 */ /* 0x010fe200078e02ff */
[----:B---3--:R-:W-:Y:S06]  /*04c0*/  @P2 BRA `(.L_x_1182) ;  /* 0x0000000000282947 */ /* 0x008fec0003800000 */
[----:B------:R-:W-:Y:S01]  /*04d0*/  ISETP.NE.AND P0, PT, R10, RZ, PT ;  /* 0x000000ff0a00720c */ /* 0x000fe20003f05270 */
[----:B------:R-:W1:-:S12]  /*04e0*/  LDC R8, c[0x0][0x3e0] ;  /* 0x0000f800ff087b82 */ /* 0x000e580000000800 */
[----:B------:R-:W3:Y:S01]  /*04f0*/  @P0 LDC R7, c[0x0][0x454] ;  /* 0x00011500ff070b82 */ /* 0x000ee20000000800 */
[----:B--2---:R-:W-:Y:S02]  /*0500*/  @P0 MOV R14, 0x1 ;  /* 0x00000001000e0802 */ /* 0x004fe40000000f00 */
[----:B------:R-:W-:-:S05]  /*0510*/  @!P0 MOV R14, 0x1 ;  /* 0x00000001000e8802 */ /* 0x000fca0000000f00 */
[----:B------:R-:W1:Y:S08]  /*0520*/  @P0 LDC R6, c[0x0][0x454] ;  /* 0x00011500ff060b82 */ /* 0x000e700000000800 */
[----:B------:R-:W2:Y:S08]  /*0530*/  @!P0 LDC R4, c[0x0][0x434] ;  /* 0x00010d00ff048b82 */ /* 0x000eb00000000800 */
[----:B------:R-:W4:Y:S01]  /*0540*/  @!P0 LDC R7, c[0x0][0x434] ;  /* 0x00010d00ff078b82 */ /* 0x000f220000000800 */
[----:B-1----:R-:W-:-:S02]  /*0550*/  @P0 IMAD R15, R6, R8, RZ ;  /* 0x00000008060f0224 */ /* 0x002fc400078e02ff */
[----:B--23--:R-:W-:-:S07]  /*0560*/  @!P0 IMAD R15, R4, R8, RZ ;  /* 0x00000008040f8224 */ /* 0x00cfce00078e02ff */
.L_x_1182:
[----:B------:R-:W1:Y:S01]  /*0570*/  LDCU.64 UR4, c[0x0][0x410] ;  /* 0x00008200ff0477ac */ /* 0x000e620008000a00 */
        /* <DEDUP_REMOVED lines=10> */
[----:B------:R-:W-:Y:S01]  /*0620*/  ISETP.NE.AND P2, PT, R10, RZ, !P2 ;  /* 0x000000ff0a00720c */ /* 0x000fe20005745270 */
[----:B------:R-:W-:Y:S01]  /*0630*/  IMAD.X R3, RZ, RZ, R5, P0 ;  /* 0x000000ffff037224 */ /* 0x000fe200000e0605 */
[C---:B------:R-:W-:Y:S01]  /*0640*/  IADD3 R25, PT, PT, R21.reuse, 0x20, RZ ;  /* 0x0000002015197810 */ /* 0x040fe20007ffe0ff */
[----:B------:R-:W-:Y:S01]  /*0650*/  VIADD R27, R21, 0x30 ;  /* 0x00000030151b7836 */ /* 0x000fe20000000000 */
[----:B------:R-:W-:Y:S01]  /*0660*/  BSSY.RECONVERGENT B0, `(.L_x_1183) ;  /* 0x0000019000007945 */ /* 0x000fe20003800200 */
[-C--:B------:R-:W-:Y:S01]  /*0670*/  ISETP.GE.AND P0, PT, R23, R12.reuse, PT ;  /* 0x0000000c1700720c */ /* 0x080fe20003f06270 */
[----:B--2---:R-:W-:Y:S01]  /*0680*/  IMAD R20, R14, UR18, RZ ;  /* 0x000000120e147c24 */ /* 0x004fe2000f8e02ff */
[-C--:B------:R-:W-:Y:S01]  /*0690*/  ISETP.GE.AND P4, PT, R25, R12.reuse, PT ;  /* 0x0000000c1900720c */ /* 0x080fe20003f86270 */
[----:B-1----:R-:W-:Y:S01]  /*06a0*/  IMAD.WIDE.U32 R10, R16, UR4, R2 ;  /* 0x00000004100a7c25 */ /* 0x002fe2000f8e0002 */
[----:B------:R-:W-:-:S02]  /*06b0*/  ISETP.GE.AND P3, PT, R27, R12, PT ;  /* 0x0000000c1b00720c */ /* 0x000fc40003f66270 */
[C---:B------:R-:W-:Y:S01]  /*06c0*/  IADD3 R29, PT, PT, R21.reuse, 0x40, RZ ;  /* 0x00000040151d7810 */ /* 0x040fe20007ffe0ff */
[----:B------:R-:W-:Y:S01]  /*06d0*/  IMAD R9, R16, UR5, R11 ;  /* 0x0000000510097c24 */ /* 0x000fe2000f8e020b */
        /* <DEDUP_REMOVED lines=17> */
.L_x_1184:
[----:B------:R-:W-:Y:S05]  /*07f0*/  BSYNC.RECONVERGENT B0 ;  /* 0x0000000000007941 */ /* 0x000fea0003800200 */
.L_x_1183:
[----:B------:R-:W-:Y:S01]  /*0800*/  BSSY.RECONVERGENT B0, `(.L_x_1185) ;  /* 0x0000015000007945 */ /* 0x000fe20003800200 */
[----:B------:R-:W-:Y:S02]  /*0810*/  ISETP.GE.AND P1, PT, R29, R12, PT ;  /* 0x0000000c1d00720c */ /* 0x000fe40003f26270 */
        /* <DEDUP_REMOVED lines=19> */
.L_x_1186:
[----:B------:R-:W-:Y:S05]  /*0950*/  BSYNC.RECONVERGENT B0 ;  /* 0x0000000000007941 */ /* 0x000fea0003800200 */
.L_x_1185:
        /* <DEDUP_REMOVED lines=21> */
.L_x_1188:
[----:B------:R-:W-:Y:S05]  /*0ab0*/  BSYNC.RECONVERGENT B0 ;  /* 0x0000000000007941 */ /* 0x000fea0003800200 */
.L_x_1187:
        /* <DEDUP_REMOVED lines=21> */
.L_x_1190:
[----:B------:R-:W-:Y:S05]  /*0c10*/  BSYNC.RECONVERGENT B0 ;  /* 0x0000000000007941 */ /* 0x000fea0003800200 */
.L_x_1189:
        /* <DEDUP_REMOVED lines=21> */
.L_x_1192:
[----:B------:R-:W-:Y:S05]  /*0d70*/  BSYNC.RECONVERGENT B0 ;  /* 0x0000000000007941 */ /* 0x000fea0003800200 */
.L_x_1191:
[----:B---3--:R-:W-:Y:S01]  /*0d80*/  IMAD R0, R31, R30, RZ ;  /* 0x0000001e1f007224 */ /* 0x008fe200078e02ff */
[----:B------:R-:W-:Y:S01]  /*0d90*/  ISETP.NE.AND P3, PT, R249, -0x1, PT ;  /* 0xfffffffff900780c */ /* 0x000fe20003f65270 */
[----:B------:R-:W-:Y:S01]  /*0da0*/  BSSY.RECONVERGENT B0, `(.L_x_1193) ;  /* 0x0000016000007945 */ /* 0x000fe20003800200 */
[----:B------:R-:W-:Y:S01]  /*0db0*/  @!P2 IMAD R13, R31, R15, R13 ;  /* 0x0000000f1f0da224 */ /* 0x000fe200078e020d */
[----:B------:R-:W-:Y:S02]  /*0dc0*/  ISETP.NE.AND P1, PT, R18, RZ, PT ;  /* 0x000000ff1200720c */ /* 0x000fe40003f25270 */
[----:B------:R-:W-:Y:S01]  /*0dd0*/  SEL R15, R0, R249, !P3 ;  /* 0x000000f9000f7207 */ /* 0x000fe20005800000 */
[----:B------:R-:W-:Y:S10]  /*0de0*/  @P0 BRA `(.L_x_1194) ;  /* 0x0000000000440947 */ /* 0x000ff40003800000 */
[----:B------:R-:W3:Y:S01]  /*0df0*/  LDCU.64 UR6, c[0x0][0x408] ;  /* 0x00008100ff0677ac */ /* 0x000ee20008000a00 */
[----:B------:R-:W-:Y:S01]  /*0e00*/  IADD3 R6, P0, PT, R22, 0x50, RZ ;  /* 0x0000005016067810 */ /* 0x000fe20007f1e0ff */
[----:B-12-4-:R-:W-:Y:S01]  /*0e10*/  IMAD.MOV.U32 R2, RZ, RZ, R10 ;  /* 0x000000ffff027224 */ /* 0x016fe200078e000a */
        /* <DEDUP_REMOVED lines=14> */
.L_x_1194:
[----:B------:R-:W-:Y:S05]  /*0f00*/  BSYNC.RECONVERGENT B0 ;  /* 0x0000000000007941 */ /* 0x000fea0003800200 */
.L_x_1193:
        /* <DEDUP_REMOVED lines=19> */
.L_x_1196:
[----:B------:R-:W-:Y:S05]  /*1040*/  BSYNC.RECONVERGENT B0 ;  /* 0x0000000000007941 */ /* 0x000fea0003800200 */
.L_x_1195:
        /* <DEDUP_REMOVED lines=19> */
.L_x_1198:
[----:B------:R-:W-:Y:S05]  /*1180*/  BSYNC.RECONVERGENT B0 ;  /* 0x0000000000007941 */ /* 0x000fea0003800200 */
.L_x_1197:
[----:B------:R-:W-:Y:S01]  /*1190*/  ISETP.GE.OR P3, PT, R21, R12, P1 ;  /* 0x0000000c1500720c */ /* 0x000fe20000f66670 */
[----:B------:R-:W-:Y:S01]  /*11a0*/  BSSY.RECONVERGENT B0, `(.L_x_1199) ;  /* 0x0000013000007945 */ /* 0x000fe20003800200 */
[----:B-1234-:R-:W-:Y:S02]  /*11b0*/  SHF.R.S32.HI R2, RZ, 0x1f, R15 ;  /* 0x0000001fff027819 */ /* 0x01efe4000001140f */
        /* <DEDUP_REMOVED lines=17> */
.L_x_1200:
[----:B------:R-:W-:Y:S05]  /*12d0*/  BSYNC.RECONVERGENT B0 ;  /* 0x0000000000007941 */ /* 0x000fea0003800200 */
.L_x_1199:
        /* <DEDUP_REMOVED lines=15> */
.L_x_1202:
[----:B------:R-:W-:Y:S05]  /*13d0*/  BSYNC.RECONVERGENT B0 ;  /* 0x0000000000007941 */ /* 0x000fea0003800200 */
.L_x_1201:
        /* <DEDUP_REMOVED lines=10> */
.L_x_1204:
[----:B------:R-:W-:Y:S05]  /*1480*/  BSYNC.RECONVERGENT B0 ;  /* 0x0000000000007941 */ /* 0x000fea0003800200 */
.L_x_1203:
        /* <DEDUP_REMOVED lines=10> */
.L_x_1206:
[----:B------:R-:W-:Y:S05]  /*1530*/  BSYNC.RECONVERGENT B0 ;  /* 0x0000000000007941 */ /* 0x000fea0003800200 */
.L_x_1205:
        /* <DEDUP_REMOVED lines=10> */
.L_x_1208:
[----:B------:R-:W-:Y:S05]  /*15e0*/  BSYNC.RECONVERGENT B0 ;  /* 0x0000000000007941 */ /* 0x000fea0003800200 */
.L_x_1207:
        /* <DEDUP_REMOVED lines=10> */
.L_x_1210:
[----:B------:R-:W-:Y:S05]  /*1690*/  BSYNC.RECONVERGENT B0 ;  /* 0x0000000000007941 */ /* 0x000fea0003800200 */
.L_x_1209:
        /* <DEDUP_REMOVED lines=10> */
.L_x_1212:
[----:B------:R-:W-:Y:S05]  /*1740*/  BSYNC.RECONVERGENT B0 ;  /* 0x0000000000007941 */ /* 0x000fea0003800200 */
.L_x_1211:
        /* <DEDUP_REMOVED lines=10> */
.L_x_1181:
        /* <DEDUP_REMOVED lines=22> */
.L_x_1213:
[----:B------:R-:W1:Y:S01]  /*1950*/  LDCU.64 UR12, c[0x0][0x3b8] ;  /* 0x00007700ff0c77ac */ /* 0x000e620008000a00 */
[----:B------:R-:W-:-:S05]  /*1960*/  IADD3 R2, PT, PT, R11, R12, RZ ;  /* 0x0000000c0b027210 */ /* 0x000fca0007ffe0ff */
[C---:B-1----:R-:W-:Y:S02]  /*1970*/  IMAD R0, R2.reuse, UR13, RZ ;  /* 0x0000000d02007c24 */ /* 0x042fe4000f8e02ff */
[----:B------:R-:W-:-:S05]  /*1980*/  IMAD.WIDE.U32 R2, R2, UR12, RZ ;  /* 0x0000000c02027c25 */ /* 0x000fca000f8e00ff */
[----:B------:R-:W-:Y:S02]  /*1990*/  IADD3 R6, PT, PT, R3, R0, RZ ;  /* 0x0000000003067210 */ /* 0x000fe40007ffe0ff */
[----:B------:R-:W-:-:S07]  /*19a0*/  MOV R5, R2 ;  /* 0x0000000200057202 */ /* 0x000fce0000000f00 */
.L_x_1214:
        /* <DEDUP_REMOVED lines=40> */
.L_x_1215:
[----:B------:R-:W1:Y:S01]  /*1c30*/  LDC.64 R138, c[0x0][0x3c0] ;  /* 0x0000f000ff8a7b82 */ /* 0x000e620000000a00 */
[----:B------:R-:W-:-:S05]  /*1c40*/  IADD3 R0, PT, PT, R11, R12, RZ ;  /* 0x0000000c0b007210 */ /* 0x000fca0007ffe0ff */
[C---:B-1----:R-:W-:Y:S02]  /*1c50*/  IMAD R4, R0.reuse, R139, RZ ;  /* 0x0000008b00047224 */ /* 0x042fe400078e02ff */
[----:B------:R-:W-:-:S05]  /*1c60*/  IMAD.WIDE.U32 R2, R0, R138, RZ ;  /* 0x0000008a00027225 */ /* 0x000fca00078e00ff */
[----:B------:R-:W-:Y:S02]  /*1c70*/  IADD3 R4, PT, PT, R3, R4, RZ ;  /* 0x0000000403047210 */ /* 0x000fe40007ffe0ff */
[----:B------:R-:W-:-:S07]  /*1c80*/  MOV R0, R2 ;  /* 0x0000000200007202 */ /* 0x000fce0000000f00 */
.L_x_1216:
[----:B------:R-:W-:Y:S01]  /*1c90*/  IMAD.SHL.U32 R20, R112, 0x8, RZ ;  /* 0x0000000870147824 */ /* 0x000fe200078e00ff */
[----:B------:R-:W-:Y:S01]  /*1ca0*/  SHF.R.U32.HI R100, RZ, 0x3, R112 ;  /* 0x00000003ff647819 */ /* 0x000fe20000011670 */
[----:B------:R-:W-:Y:S01]  /*1cb0*/  VIADD R248, R247, -UR18 ;  /* 0x80000012f7f87c36 */ /* 0x000fe20008000000 */
[----:B------:R-:W1:Y:S01]  /*1cc0*/  LDCU.128 UR8, c[0x0][0x3d0] ;  /* 0x00007a00ff0877ac */ /* 0x000e620008000c00 */
[----:B------:R-:W2:Y:S01]  /*1cd0*/  S2UR UR5, SR_CgaCtaId ;  /* 0x00000000000579c3 */ /* 0x000ea20000008800 */
[----:B------:R-:W-:Y:S01]  /*1ce0*/  LOP3.LUT R250, R20, 0x38, RZ, 0xc0, !PT ;  /* 0x0000003814fa7812 */ /* 0x000fe200078ec0ff */
[C---:B------:R-:W-:Y:S01]  /*1cf0*/  VIADD R3, R100.reuse, 0x20 ;  /* 0x0000002064037836 */ /* 0x040fe20000000000 */
[----:B------:R-:W3:Y:S01]  /*1d00*/  LDCU.64 UR16, c[0x0][0x388] ;  /* 0x00007100ff1077ac */ /* 0x000ee20008000a00 */
[----:B------:R-:W-:Y:S01]  /*1d10*/  IADD3 R19, PT, PT, R100, 0x10, RZ ;  /* 0x0000001064137810 */ /* 0x000fe20007ffe0ff */
[----:B------:R-:W-:Y:S01]  /*1d20*/  BSSY.RECONVERGENT B0, `(.L_x_1217) ;  /* 0x0000047000007945 */ /* 0x000fe20003800200 */
[----:B------:R-:W-:Y:S01]  /*1d30*/  IADD3 R2, P0, PT, R250, R5, RZ ;  /* 0x00000005fa027210 */ /* 0x000fe20007f1e0ff */
[----:B------:R-:W4:Y:S01]  /*1d40*/  LDCU.64 UR14, c[0x0][0x390] ;  /* 0x00007200ff0e77ac */ /* 0x000f220008000a00 */
[----:B------:R-:W-:-:S02]  /*1d50*/  ISETP.GE.AND P3, PT, R3, R248, PT ;  /* 0x000000f80300720c */ /* 0x000fc40003f66270 */
[----:B------:R-:W-:Y:S01]  /*1d60*/  IADD3 R5, PT, PT, R100, 0x30, RZ ;  /* 0x0000003064057810 */ /* 0x000fe20007ffe0ff */
[----:B------:R-:W-:Y:S01]  /*1d70*/  IMAD.X R3, RZ, RZ, R6, P0 ;  /* 0x000000ffff037224 */ /* 0x000fe200000e0606 */
[----:B------:R-:W-:Y:S01]  /*1d80*/  IADD3 R6, P0, PT, R250, R0, RZ ;  /* 0x00000000fa067210 */ /* 0x000fe20007f1e0ff */
[----:B------:R-:W5:Y:S01]  /*1d90*/  LDCU.64 UR6, c[0x0][0x3c8] ;  /* 0x00007900ff0677ac */ /* 0x000f620008000a00 */
[----:B------:R-:W-:Y:S01]  /*1da0*/  SHF.R.S32.HI R0, RZ, 0x1f, R10 ;  /* 0x0000001fff007819 */ /* 0x000fe2000001140a */
[----:B------:R-:W-:Y:S01]  /*1db0*/  IMAD.WIDE.U32 R2, R100, UR12, R2 ;  /* 0x0000000c64027c25 */ /* 0x000fe2000f8e0002 */
[----:B------:R-:W-:Y:S01]  /*1dc0*/  ISETP.GE.AND P2, PT, R5, R248, PT ;  /* 0x000000f80500720c */ /* 0x000fe20003f46270 */
[----:B------:R-:W-:Y:S01]  /*1dd0*/  UMOV UR4, 0x400 ;  /* 0x0000040000047882 */ /* 0x000fe20000000000 */
[----:B------:R-:W-:Y:S01]  /*1de0*/  LOP3.LUT R239, R250, 0x40, RZ, 0xfc, !PT ;  /* 0x00000040faef7812 */ /* 0x000fe200078efcff */
[----:B------:R-:W-:Y:S01]  /*1df0*/  IMAD.X R7, RZ, RZ, R4, P0 ;  /* 0x000000ffff077224 */ /* 0x000fe200000e0604 */
[C---:B------:R-:W-:Y:S01]  /*1e00*/  IADD3 R4, PT, PT, R100.reuse, 0x40, RZ ;  /* 0x0000004064047810 */ /* 0x040fe20007ffe0ff */
[----:B------:R-:W-:-:S02]  /*1e10*/  IMAD R5, R100, UR13, R3 ;  /* 0x0000000d64057c24 */ /* 0x000fc4000f8e0203 */
[----:B------:R-:W-:Y:S01]  /*1e20*/  IMAD.WIDE.U32 R8, R100, R138, R6 ;  /* 0x0000008a64087225 */ /* 0x000fe200078e0006 */
[----:B------:R-:W-:Y:S01]  /*1e30*/  ISETP.GE.AND P1, PT, R4, R248, PT ;  /* 0x000000f80400720c */ /* 0x000fe20003f26270 */
[----:B--2---:R-:W-:Y:S02]  /*1e40*/  ULEA UR5, UR5, UR4, 0x18 ;  /* 0x0000000405057291 */ /* 0x004fe4000f8ec0ff */
[----:B------:R-:W-:Y:S02]  /*1e50*/  IMAD.MOV.U32 R4, RZ, RZ, R2 ;  /* 0x000000ffff047224 */ /* 0x000fe400078e0002 */
[----:B-1----:R-:W-:Y:S02]  /*1e60*/  IMAD R2, R0, UR8, RZ ;  /* 0x0000000800027c24 */ /* 0x002fe4000f8e02ff */
[----:B------:R-:W-:Y:S02]  /*1e70*/  IMAD R3, R100, R139, R9 ;  /* 0x0000008b64037224 */ /* 0x000fe400078e0209 */
[----:B------:R-:W-:-:S02]  /*1e80*/  IMAD R9, R10, UR9, R2 ;  /* 0x000000090a097c24 */ /* 0x000fc4000f8e0202 */
[----:B------:R-:W-:Y:S02]  /*1e90*/  IMAD R0, R0, UR10, RZ ;  /* 0x0000000a00007c24 */ /* 0x000fe4000f8e02ff */
[----:B------:R-:W-:Y:S02]  /*1ea0*/  IMAD.MOV.U32 R2, RZ, RZ, R8 ;  /* 0x000000ffff027224 */ /* 0x000fe400078e0008 */
[----:B------:R-:W-:Y:S01]  /*1eb0*/  IMAD.WIDE.U32 R6, R10, UR8, R4 ;  /* 0x000000080a067c25 */ /* 0x000fe2000f8e0004 */
[----:B------:R-:W-:Y:S01]  /*1ec0*/  IADD3 R4, P0, PT, R250, R13, RZ ;  /* 0x0000000dfa047210 */ /* 0x000fe20007f1e0ff */
[----:B------:R-:W-:Y:S02]  /*1ed0*/  USHF.L.U32 UR8, UR19, 0x7, URZ ;  /* 0x0000000713087899 */ /* 0x000fe400080006ff */
[C---:B------:R-:W-:Y:S01]  /*1ee0*/  IMAD R5, R10.reuse, UR11, R0 ;  /* 0x0000000b0a057c24 */ /* 0x040fe2000f8e0200 */
[----:B------:R-:W-:Y:S01]  /*1ef0*/  IADD3 R0, PT, PT, R7, R9, RZ ;  /* 0x0000000907007210 */ /* 0x000fe20007ffe0ff */
[----:B------:R-:W-:Y:S01]  /*1f00*/  IMAD.WIDE.U32 R2, R10, UR10, R2 ;  /* 0x0000000a0a027c25 */ /* 0x000fe2000f8e0002 */
[----:B---3--:R-:W-:Y:S01]  /*1f10*/  LEA R234, P5, R6, UR16, 0x1 ;  /* 0x0000001006ea7c11 */ /* 0x008fe2000f8a08ff */
[----:B------:R-:W-:Y:S01]  /*1f20*/  USHF.R.U32.HI UR10, URZ, 0x19, UR19 ;  /* 0x00000019ff0a7899 */ /* 0x000fe20008011613 */
[----:B------:R-:W-:Y:S01]  /*1f30*/  LOP3.LUT R251, R100, UR8, RZ, 0xfc, !PT ;  /* 0x0000000864fb7c12 */ /* 0x000fe2000f8efcff */
[----:B------:R-:W-:Y:S01]  /*1f40*/  IMAD.IADD R3, R3, 0x1, R5 ;  /* 0x0000000103037824 */ /* 0x000fe200078e0205 */
[----:B------:R-:W-:Y:S01]  /*1f50*/  LEA.HI.X R233, R6, UR17, R0, 0x1, P5 ;  /* 0x0000001106e97c11 */ /* 0x000fe2000a8f0c00 */
[----:B------:R-:W-:Y:S01]  /*1f60*/  IMAD.X R5, RZ, RZ, R14, P0 ;  /* 0x000000ffff057224 */ /* 0x000fe200000e060e */
[C---:B------:R-:W-:Y:S01]  /*1f70*/  ISETP.GE.AND P0, PT, R100.reuse, R248, PT ;  /* 0x000000f86400720c */ /* 0x040fe20003f06270 */
[----:B------:R-:W-:Y:S01]  /*1f80*/  VIADD R6, R100, 0x50 ;  /* 0x0000005064067836 */ /* 0x000fe20000000000 */
[----:B------:R-:W-:Y:S01]  /*1f90*/  LOP3.LUT R0, R20, 0x1f8, RZ, 0xc0, !PT ;  /* 0x000001f814007812 */ /* 0x000fe200078ec0ff */
[----:B-----5:R-:W-:Y:S01]  /*1fa0*/  IMAD.WIDE.U32 R12, R16, UR6, R4 ;  /* 0x00000006100c7c25 */ /* 0x020fe2000f8e0004 */
[----:B----4-:R-:W-:-:S02]  /*1fb0*/  LEA R241, P4, R2, UR14, 0x1 ;  /* 0x0000000e02f17c11 */ /* 0x010fc4000f8808ff */
[----:B------:R-:W-:Y:S01]  /*1fc0*/  LOP3.LUT R0, R0, 0x38, R112, 0x78, !PT ;  /* 0x0000003800007812 */ /* 0x000fe200078e7870 */
[----:B------:R-:W-:Y:S01]  /*1fd0*/  IMAD R11, R16, UR7, R13 ;  /* 0x00000007100b7c24 */ /* 0x000fe2000f8e020d */
[----:B------:R-:W-:Y:S02]  /*1fe0*/  LEA.HI.X R240, R2, UR15, R3, 0x1, P4 ;  /* 0x0000000f02f07c11 */ /* 0x000fe4000a0f0c03 */
[----:B------:R-:W-:Y:S02]  /*1ff0*/  LOP3.LUT R0, R0, 0x1e00, R20, 0xf8, !PT ;  /* 0x00001e0000007812 */ /* 0x000fe400078ef814 */
[----:B------:R-:W-:Y:S02]  /*2000*/  ISETP.GE.AND P4, PT, R19, R248, PT ;  /* 0x000000f81300720c */ /* 0x000fe40003f86270 */
        /* <DEDUP_REMOVED lines=24> */
.L_x_1218:
[----:B------:R-:W-:Y:S05]  /*2190*/  BSYNC.RECONVERGENT B0 ;  /* 0x0000000000007941 */ /* 0x000fea0003800200 */
.L_x_1217:
[----:B------:R-:W-:Y:S01]  /*21a0*/  USHF.L.U64.HI UR4, UR12, 0x5, UR13 ;  /* 0x000000050c047899 */ /* 0x000fe2000801020d */
[----:B------:R-:W-:Y:S01]  /*21b0*/  BSSY.RECONVERGENT B0, `(.L_x_1219) ;  /* 0x000001e000007945 */ /* 0x000fe20003800200 */
[----:B------:R-:W-:Y:S01]  /*21c0*/  ISETP.GE.AND P0, PT, R6, R248, PT ;  /* 0x000000f80600720c */ /* 0x000fe20003f06270 */
[----:B------:R-:W-:Y:S01]  /*21d0*/  VIADD R7, R134, 0x1f ;  /* 0x0000001f86077836 */ /* 0x000fe20000000000 */
[----:B------:R-:W-:Y:S01]  /*21e0*/  IADD3 R8, PT, PT, R100, 0x60, RZ ;  /* 0x0000006064087810 */ /* 0x000fe20007ffe0ff */
[----:B------:R-:W-:Y:S10]  /*21f0*/  @P4 BRA `(.L_x_1220) ;  /* 0x0000000000644947 */ /* 0x000ff40003800000 */
        /* <DEDUP_REMOVED lines=25> */
.L_x_1220:
[----:B------:R-:W-:Y:S05]  /*2390*/  BSYNC.RECONVERGENT B0 ;  /* 0x0000000000007941 */ /* 0x000fea0003800200 */
.L_x_1219:
[----:B------:R-:W-:Y:S01]  /*23a0*/  SHF.R.S32.HI R0, RZ, 0x1f, R7 ;  /* 0x0000001fff007819 */ /* 0x000fe20000011407 */
[----:B------:R-:W-:Y:S01]  /*23b0*/  USHF.L.U32 UR11, UR12, 0x5, URZ ;  /* 0x000000050c0b7899 */ /* 0x000fe200080006ff */
[----:B------:R-:W-:Y:S01]  /*23c0*/  BSSY.RECONVERGENT B0, `(.L_x_1221) ;  /* 0x000001e000007945 */ /* 0x000fe20003800200 */
[----:B------:R-:W-:Y:S02]  /*23d0*/  ISETP.GE.AND P6, PT, R8, R248, PT ;  /* 0x000000f80800720c */ /* 0x000fe40003fc6270 */
[----:B------:R-:W-:Y:S01]  /*23e0*/  LEA.HI R232, R0, R7, RZ, 0x5 ;  /* 0x0000000700e87211 */ /* 0x000fe200078f28ff */
[----:B------:R-:W-:Y:S01]  /*23f0*/  VIADD R7, R100, 0x70 ;  /* 0x0000007064077836 */ /* 0x000fe20000000000 */
[----:B------:R-:W-:Y:S09]  /*2400*/  @P3 BRA `(.L_x_1222) ;  /* 0x0000000000643947 */ /* 0x000ff20003800000 */
        /* <DEDUP_REMOVED lines=25> */
.L_x_1222:
[----:B------:R-:W-:Y:S05]  /*25a0*/  BSYNC.RECONVERGENT B0 ;  /* 0x0000000000007941 */ /* 0x000fea0003800200 */
.L_x_1221:
[----:B------:R-:W-:Y:S01]  /*25b0*/  LEA.HI.SX32 R76, R232, 0xffffffff, 0x1b ;  /* 0xffffffffe84c7811 */ /* 0x000fe200078fdaff */
[----:B------:R-:W-:Y:S01]  /*25c0*/  USHF.L.U64.HI UR14, UR12, 0x4, UR13 ;  /* 0x000000040c0e7899 */ /* 0x000fe2000801020d */
[----:B------:R-:W-:Y:S01]  /*25d0*/  BSSY.RECONVERGENT B0, `(.L_x_1223) ;  /* 0x000001d000007945 */ /* 0x000fe20003800200 */
[----:B------:R-:W-:Y:S02]  /*25e0*/  ISETP.GE.AND P5, PT, R7, R248, PT ;  /* 0x000000f80700720c */ /* 0x000fe40003fa6270 */
[----:B------:R-:W-:Y:S01]  /*25f0*/  IMAD R18, R76, -0x20, R134 ;  /* 0xffffffe04c127824 */ /* 0x000fe200078e0286 */
[----:B------:R-:W-:Y:S05]  /*2600*/  @P2 BRA `(.L_x_1224) ;  /* 0x0000000000642947 */ /* 0x000fea0003800000 */
        /* <DEDUP_REMOVED lines=25> */
.L_x_1224:
[----:B------:R-:W-:Y:S05]  /*27a0*/  BSYNC.RECONVERGENT B0 ;  /* 0x0000000000007941 */ /* 0x000fea0003800200 */
.L_x_1223:
[----:B------:R-:W-:Y:S01]  /*27b0*/  USHF.L.U32 UR15, UR12, 0x4, URZ ;  /* 0x000000040c0f7899 */ /* 0x000fe200080006ff */
[----:B------:R-:W-:Y:S01]  /*27c0*/  BSSY.RECONVERGENT B0, `(.L_x_1225) ;  /* 0x000001c000007945 */ /* 0x000fe20003800200 */
[----:B------:R-:W-:-:S03]  /*27d0*/  ISETP.GE.AND P4, PT, R100, R18, PT ;  /* 0x000000126400720c */ /* 0x000fc60003f86270 */
        /* <DEDUP_REMOVED lines=26> */
.L_x_1226:
[----:B------:R-:W-:Y:S05]  /*2980*/  BSYNC.RECONVERGENT B0 ;  /* 0x0000000000007941 */ /* 0x000fea0003800200 */
.L_x_1225:
[----:B------:R-:W-:Y:S01]  /*2990*/  SHF.R.S32.HI R14, RZ, 0x1f, R76 ;  /* 0x0000001fff0e7819 */ /* 0x000fe2000001144c */
[C---:B------:R-:W-:Y:S01]  /*29a0*/  IMAD R0, R76.reuse, UR4, RZ ;  /* 0x000000044c007c24 */ /* 0x040fe2000f8e02ff */
[----:B------:R-:W-:Y:S01]  /*29b0*/  BSSY.RECONVERGENT B0, `(.L_x_1227) ;  /* 0x000001e000007945 */ /* 0x000fe20003800200 */
[----:B------:R-:W-:Y:S01]  /*29c0*/  ISETP.GE.AND P3, PT, R19, R18, PT ;  /* 0x000000121300720c */ /* 0x000fe20003f66270 */
[----:B------:R-:W-:-:S04]  /*29d0*/  IMAD.WIDE.U32 R8, R76, UR11, RZ ;  /* 0x0000000b4c087c25 */ /* 0x000fc8000f8e00ff */
[----:B------:R-:W-:Y:S01]  /*29e0*/  IMAD R15, R14, UR11, R0 ;  /* 0x0000000b0e0f7c24 */ /* 0x000fe2000f8e0200 */
[----:B------:R-:W-:Y:S07]  /*29f0*/  @P0 BRA `(.L_x_1228) ;  /* 0x0000000000640947 */ /* 0x000fee0003800000 */
        /* <DEDUP_REMOVED lines=25> */
.L_x_1228:
[----:B------:R-:W-:Y:S05]  /*2b90*/  BSYNC.RECONVERGENT B0 ;  /* 0x0000000000007941 */ /* 0x000fea0003800200 */
.L_x_1227:
        /* <DEDUP_REMOVED lines=27> */
.L_x_1230:
[----:B------:R-:W-:Y:S05]  /*2d50*/  BSYNC.RECONVERGENT B0 ;  /* 0x0000000000007941 */ /* 0x000fea0003800200 */
.L_x_1229:
        /* <DEDUP_REMOVED lines=27> */
.L_x_1232:
[----:B------:R-:W-:Y:S05]  /*2f10*/  BSYNC.RECONVERGENT B0 ;  /* 0x0000000000007941 */ /* 0x000fea0003800200 */
.L_x_1231:
[----:B------:R-:W-:Y:S01]  /*2f20*/  BSSY.RECONVERGENT B0, `(.L_x_1233) ;  /* 0x0000012000007945 */ /* 0x000fe20003800200 */
[----:B------:R-:W-:-:S03]  /*2f30*/  IADD3 R0, PT, PT, R9, R15, RZ ;  /* 0x0000000f09007210 */ /* 0x000fc60007ffe0ff */
[----:B------:R-:W-:Y:S05]  /*2f40*/  @P4 BRA `(.L_x_1234) ;  /* 0x00000000003c4947 */ /* 0x000fea0003800000 */
[----:B------:R-:W5:Y:S01]  /*2f50*/  LDCU UR6, c[0x0][0x440] ;  /* 0x00008800ff0677ac */ /* 0x000f620008000800 */
[----:B-1234-:R-:W-:-:S04]  /*2f60*/  LEA R2, P2, R8, R234, 0x1 ;  /* 0x000000ea08027211 */ /* 0x01efc800078408ff */
        /* <DEDUP_REMOVED lines=13> */
.L_x_1234:
[----:B------:R-:W-:Y:S05]  /*3040*/  BSYNC.RECONVERGENT B0 ;  /* 0x0000000000007941 */ /* 0x000fea0003800200 */
.L_x_1233:
[----:B------:R-:W-:Y:S04]  /*3050*/  BSSY.RECONVERGENT B0, `(.L_x_1235) ;  /* 0x0000013000007945 */ /* 0x000fe80003800200 */
[----:B------:R-:W-:Y:S05]  /*3060*/  @P3 BRA `(.L_x_1236) ;  /* 0x0000000000443947 */ /* 0x000fea0003800000 */
[----:B------:R-:W5:Y:S01]  /*3070*/  LDCU UR6, c[0x0][0x440] ;  /* 0x00008800ff0677ac */ /* 0x000f620008000800 */
[----:B-1234-:R-:W-:-:S04]  /*3080*/  IADD3 R3, P0, PT, R8, UR15, RZ ;  /* 0x0000000f08037c10 */ /* 0x01efc8000ff1e0ff */
[----:B------:R-:W-:Y:S02]  /*3090*/  IADD3.X R0, PT, PT, R0, UR14, RZ, P0, !PT ;  /* 0x0000000e00007c10 */ /* 0x000fe400087fe4ff */
        /* <DEDUP_REMOVED lines=14> */
.L_x_1236:
[----:B------:R-:W-:Y:S05]  /*3180*/  BSYNC.RECONVERGENT B0 ;  /* 0x0000000000007941 */ /* 0x000fea0003800200 */
.L_x_1235:
        /* <DEDUP_REMOVED lines=9> */
[----:B-1234-:R-:W-:-:S04]  /*3220*/  @P1 IMAD.WIDE.U32 R2, R31, R4, R16 ;  /* 0x000000041f021225 */ /* 0x01efc800078e0010 */
[----:B------:R-:W-:Y:S01]  /*3230*/  @P1 IMAD R5, R31, R5, R3 ;  /* 0x000000051f051224 */ /* 0x000fe200078e0203 */
[----:B------:R-:W-:-:S04]  /*3240*/  @P1 LEA R4, P0, R2, UR6, 0x2 ;  /* 0x0000000602041c11 */ /* 0x000fc8000f8010ff */
[----:B------:R-:W-:-:S05]  /*3250*/  @P1 LEA.HI.X R5, R2, UR7, R5, 0x2, P0 ;  /* 0x0000000702051c11 */ /* 0x000fca00080f1405 */
[----:B------:R1:W2:Y:S01]  /*3260*/  @P1 LDG.E R7, desc[UR20][R4.64] ;  /* 0x0000001404071981 */ /* 0x0002a2000c1e1900 */
[----:B-----5:R3:W2:Y:S01]  /*3270*/  @P1 MUFU.RCP R6, R0 ;  /* 0x0000000000061308 */ /* 0x0206a20000001000 */
[----:B------:R-:W-:Y:S01]  /*3280*/  IMAD.SHL.U32 R2, R138, 0x20, RZ ;  /* 0x000000208a027824 */ /* 0x000fe200078e00ff */
[----:B------:R-:W-:Y:S01]  /*3290*/  LOP3.LUT R8, R222, 0x1c0, RZ, 0xc0, !PT ;  /* 0x000001c0de087812 */ /* 0x000fe200078ec0ff */
[----:B------:R-:W-:Y:S01]  /*32a0*/  BSSY.RECONVERGENT B0, `(.L_x_1237) ;  /* 0x000001e000007945 */ /* 0x000fe20003800200 */
[----:B------:R-:W-:Y:S02]  /*32b0*/  MOV R133, RZ ;  /* 0x000000ff00857202 */ /* 0x000fe40000000f00 */
[----:B------:R-:W-:Y:S02]  /*32c0*/  SHF.R.U32.HI R79, RZ, 0x1, R112 ;  /* 0x00000001ff4f7819 */ /* 0x000fe40000011670 */
[----:B---3--:R-:W-:-:S05]  /*32d0*/  SHF.L.U64.HI R0, R138, 0x5, R139 ;  /* 0x000000058a007819 */ /* 0x008fca000001028b */
[-C--:B------:R-:W-:Y:S02]  /*32e0*/  IMAD R0, R0, R76.reuse, RZ ;  /* 0x0000004c00007224 */ /* 0x080fe400078e02ff */
[----:B-1----:R-:W-:-:S04]  /*32f0*/  IMAD.WIDE.U32 R4, R2, R76, RZ ;  /* 0x0000004c02047225 */ /* 0x002fc800078e00ff */
[----:B------:R-:W-:Y:S01]  /*3300*/  IMAD R3, R14, R2, R0 ;  /* 0x000000020e037224 */ /* 0x000fe200078e0200 */
[----:B------:R-:W-:Y:S01]  /*3310*/  LOP3.LUT R0, R8, 0x38, R20, 0xf8, !PT ;  /* 0x0000003808007812 */ /* 0x000fe200078ef814 */
[----:B------:R-:W-:Y:S01]  /*3320*/  BAR.SYNC.DEFER_BLOCKING 0x0 ;  /* 0x0000000000007b1d */ /* 0x000fe20000010000 */
[----:B--2---:R-:W-:Y:S01]  /*3330*/  @P1 FMUL.FTZ R133, R7, R6 ;  /* 0x0000000607851220 */ /* 0x004fe20000410000 */
[----:B------:R-:W-:-:S04]  /*3340*/  IMAD.IADD R6, R5, 0x1, R3 ;  /* 0x0000000105067824 */ /* 0x000fc800078e0203 */
        /* <DEDUP_REMOVED lines=17> */
.L_x_1238:
[----:B------:R2:W-:Y:S04]  /*3460*/  STS.128 [R231+0xa000], RZ ;  /* 0x00a000ffe7007388 */ /* 0x0005e80000000c00 */
[----:B------:R2:W-:Y:S02]  /*3470*/  STS.128 [R231+0xb000], RZ ;  /* 0x00b000ffe7007388 */ /* 0x0005e40000000c00 */
.L_x_1239:
[----:B------:R-:W-:Y:S05]  /*3480*/  BSYNC.RECONVERGENT B0 ;  /* 0x0000000000007941 */ /* 0x000fea0003800200 */
.L_x_1237:
[----:B------:R-:W-:Y:S01]  /*3490*/  ISETP.GE.AND P0, PT, R19, R18, PT ;  /* 0x000000121300720c */ /* 0x000fe20003f06270 */
[C---:B------:R-:W-:Y:S01]  /*34a0*/  IMAD.SHL.U32 R7, R112.reuse, 0x20, RZ ;  /* 0x0000002070077824 */ /* 0x040fe200078e00ff */
[----:B-1----:R-:W-:Y:S01]  /*34b0*/  LOP3.LUT R2, R112, 0x8, RZ, 0xc0, !PT ;  /* 0x0000000870027812 */ /* 0x002fe200078ec0ff */
[----:B------:R-:W-:Y:S01]  /*34c0*/  BSSY.RECONVERGENT B0, `(.L_x_1240) ;  /* 0x000001d000007945 */ /* 0x000fe20003800200 */
[----:B------:R-:W-:Y:S02]  /*34d0*/  LOP3.LUT R3, R222, 0x200, RZ, 0xc0, !PT ;  /* 0x00000200de037812 */ /* 0x000fe400078ec0ff */
[C---:B------:R-:W-:Y:S02]  /*34e0*/  LOP3.LUT R78, R0.reuse, 0x8, R79, 0x78, !PT ;  /* 0x00000008004e7812 */ /* 0x040fe400078e784f */
[----:B------:R-:W-:Y:S02]  /*34f0*/  LOP3.LUT R7, R7, 0x7c00, RZ, 0xc0, !PT ;  /* 0x00007c0007077812 */ /* 0x000fe400078ec0ff */
[----:B------:R-:W-:-:S02]  /*3500*/  LOP3.LUT R2, R0, R2, RZ, 0x3c, !PT ;  /* 0x0000000200027212 */ /* 0x000fc400078e3cff */
[----:B------:R-:W-:Y:S01]  /*3510*/  LOP3.LUT R222, R222, 0x400, RZ, 0xc0, !PT ;  /* 0x00000400dede7812 */ /* 0x000fe200078ec0ff */
[----:B------:R1:W-:Y:S01]  /*3520*/  @P0 STS.128 [R231+0xa800], RZ ;  /* 0x00a800ffe7000388 */ /* 0x0003e20000000c00 */
[----:B------:R-:W-:-:S03]  /*3530*/  IADD3 R0, PT, PT, R78, R3, R7 ;  /* 0x000000034e007210 */ /* 0x000fc60007ffe007 */
[----:B------:R1:W-:Y:S01]  /*3540*/  @P0 STS.128 [R231+0xb800], RZ ;  /* 0x00b800ffe7000388 */ /* 0x0003e20000000c00 */
[----:B------:R-:W-:Y:S01]  /*3550*/  IMAD R222, R2, 0x2, R222 ;  /* 0x0000000202de7824 */ /* 0x000fe200078e02de */
[----:B------:R-:W-:Y:S01]  /*3560*/  LEA R220, R0, UR5, 0x1 ;  /* 0x0000000500dc7c11 */ /* 0x000fe2000f8e08ff */
[----:B------:R-:W-:Y:S06]  /*3570*/  @P0 BRA `(.L_x_1241) ;  /* 0x0000000000440947 */ /* 0x000fec0003800000 */
[----:B------:R-:W3:Y:S01]  /*3580*/  LDCU UR6, c[0x0][0x440] ;  /* 0x00008800ff0677ac */ /* 0x000ee20008000800 */
[----:B------:R-:W-:-:S04]  /*3590*/  LEA R4, P0, R138, R4, 0x4 ;  /* 0x000000048a047211 */ /* 0x000fc800078020ff */
[----:B------:R-:W-:Y:S02]  /*35a0*/  LEA.HI.X R0, R138, R6, R139, 0x4, P0 ;  /* 0x000000068a007211 */ /* 0x000fe400000f248b */
        /* <DEDUP_REMOVED lines=14> */
.L_x_1241:
[----:B------:R-:W-:Y:S05]  /*3690*/  BSYNC.RECONVERGENT B0 ;  /* 0x0000000000007941 */ /* 0x000fea0003800200 */
.L_x_1240:
[----:B------:R-:W-:Y:S01]  /*36a0*/  LDSM.16.M88.4 R8, [R220] ;  /* 0x00000000dc08783b */ /* 0x000fe20000000200 */
[----:B---3--:R-:W-:Y:S01]  /*36b0*/  IMAD.MOV.U32 R2, RZ, RZ, 0x10 ;  /* 0x00000010ff027424 */ /* 0x008fe200078e00ff */
[----:B------:R-:W-:Y:S01]  /*36c0*/  LOP3.LUT P0, RZ, R112, 0x2, RZ, 0xc0, !PT ;  /* 0x0000000270ff7812 */ /* 0x000fe2000780c0ff */
[----:B------:R-:W-:Y:S01]  /*36d0*/  VIADD R227, R222, UR5 ;  /* 0x00000005dee37c36 */ /* 0x000fe20008000000 */
[----:B------:R-:W3:Y:S01]  /*36e0*/  LDSM.16.M88.4 R16, [R222+UR5+0x8000] ;  /* 0x00800005de10783b */ /* 0x000ee20008000200 */
[----:B------:R-:W-:Y:S01]  /*36f0*/  IMAD.MOV.U32 R228, RZ, RZ, 0x20 ;  /* 0x00000020ffe47424 */ /* 0x000fe200078e00ff */
[----:B------:R-:W-:Y:S02]  /*3700*/  SEL R0, R2, 0xfffffff0, !P0 ;  /* 0xfffffff002007807 */ /* 0x000fe40004000000 */
[----:B------:R-:W4:Y:S01]  /*3710*/  LDSM.16.M88.4 R4, [R220+0x2000] ;  /* 0x00200000dc04783b */ /* 0x000f220000000200 */
[----:B------:R-:W-:Y:S02]  /*3720*/  LOP3.LUT P0, RZ, R112, 0x4, RZ, 0xc0, !PT ;  /* 0x0000000470ff7812 */ /* 0x000fe4000780c0ff */
[C---:B------:R-:W-:Y:S01]  /*3730*/  IMAD R32, R0.reuse, 0x2, R227 ;  /* 0x0000000200207824 */ /* 0x040fe200078e02e3 */
[----:B------:R-:W5:Y:S01]  /*3740*/  LDSM.16.M88.4 R24, [R222+UR5+0x8800] ;  /* 0x00880005de18783b */ /* 0x000f620008000200 */
[----:B------:R-:W-:Y:S01]  /*3750*/  IMAD R33, R0, 0x2, R220 ;  /* 0x0000000200217824 */ /* 0x000fe200078e02dc */
[----:B------:R-:W-:-:S02]  /*3760*/  SEL R77, R228, 0xffffffe0, !P0 ;  /* 0xffffffe0e44d7807 */ /* 0x000fc40004000000 */
[----:B------:R-:W-:Y:S01]  /*3770*/  LDSM.16.M88.4 R40, [R32+0x8800] ;  /* 0x008800002028783b */ /* 0x000fe20000000200 */
[----:B------:R-:W-:Y:S02]  /*3780*/  SHF.R.U32.HI R244, RZ, 0x2, R112 ;  /* 0x00000002fff47819 */ /* 0x000fe40000011670 */
[C---:B------:R-:W-:Y:S01]  /*3790*/  IMAD R3, R77.reuse, 0x2, R220 ;  /* 0x000000024d037824 */ /* 0x040fe200078e02dc */
[----:B------:R-:W2:Y:S01]  /*37a0*/  LDSM.16.M88.4 R12, [R33+0x2000] ;  /* 0x00200000210c783b */ /* 0x000ea20000000200 */
[----:B------:R-:W-:Y:S01]  /*37b0*/  IMAD R2, R77, 0x2, R227 ;  /* 0x000000024d027824 */ /* 0x000fe200078e02e3 */
[----:B------:R-:W-:Y:S01]  /*37c0*/  LOP3.LUT R244, R244, 0x7, RZ, 0xc0, !PT ;  /* 0x00000007f4f47812 */ /* 0x000fe200078ec0ff */
[C---:B------:R-:W-:Y:S01]  /*37d0*/  IMAD R35, R0.reuse, 0x2, R3 ;  /* 0x0000000200237824 */ /* 0x040fe200078e0203 */
[----:B------:R-:W1:Y:S01]  /*37e0*/  LDSM.16.M88.4 R36, [R32+0x8000] ;  /* 0x008000002024783b */ /* 0x000e620000000200 */
[----:B------:R-:W-:Y:S01]  /*37f0*/  IMAD R34, R0, 0x2, R2 ;  /* 0x0000000200227824 */ /* 0x000fe200078e0202 */
[----:B------:R-:W-:-:S02]  /*3800*/  ISETP.GE.U32.AND P3, PT, R134, 0x21, PT ;  /* 0x000000218600780c */ /* 0x000fc40003f66070 */
[----:B------:R-:W1:Y:S04]  /*3810*/  LDSM.16.M88.4 R20, [R33] ;  /* 0x000000002114783b */ /* 0x000e680000000200 */
[----:B------:R-:W-:Y:S04]  /*3820*/  LDSM.16.M88.4 R48, [R2+0x8800] ;  /* 0x008800000230783b */ /* 0x000fe80000000200 */
[----:B------:R-:W0:Y:S01]  /*3830*/  LDGDEPBAR ;  /* 0x00000000000079af */ /* 0x000e220000000000 */
[-C--:B---3--:R-:W-:Y:S08]  /*3840*/  HMMA.16816.F32 R64, R8, R16.reuse, RZ ;  /* 0x000000100840723c */ /* 0x088ff000000018ff */
[C---:B----4-:R-:W-:Y:S08]  /*3850*/  HMMA.16816.F32 R44, R4.reuse, R16, RZ ;  /* 0x00000010042c723c */ /* 0x050ff000000018ff */
[C---:B------:R-:W-:Y:S08]  /*3860*/  HMMA.16816.F32 R56, R4.reuse, R18, RZ ;  /* 0x000000120438723c */ /* 0x040ff000000018ff */
[C---:B-----5:R-:W-:Y:S08]  /*3870*/  HMMA.16816.F32 R52, R4.reuse, R24, RZ ;  /* 0x000000180434723c */ /* 0x060ff000000018ff */
[----:B------:R-:W-:Y:S01]  /*3880*/  HMMA.16816.F32 R28, R4, R26, RZ ;  /* 0x0000001a041c723c */ /* 0x000fe200000018ff */
[----:B------:R-:W-:Y:S07]  /*3890*/  LDSM.16.M88.4 R4, [R3+0x2000] ;  /* 0x002000000304783b */ /* 0x000fee0000000200 */
[C---:B------:R-:W-:Y:S08]  /*38a0*/  HMMA.16816.F32 R80, R8.reuse, R24, RZ ;  /* 0x000000180850723c */ /* 0x040ff000000018ff */
[C---:B------:R-:W-:Y:S01]  /*38b0*/  HMMA.16816.F32 R72, R8.reuse, R26, RZ ;  /* 0x0000001a0848723c */ /* 0x040fe200000018ff */
[----:B------:R-:W3:Y:S07]  /*38c0*/  LDSM.16.M88.4 R24, [R2+0x8000] ;  /* 0x008000000218783b */ /* 0x000eee0000000200 */
[----:B------:R-:W-:Y:S01]  /*38d0*/  HMMA.16816.F32 R84, R8, R18, RZ ;  /* 0x000000120854723c */ /* 0x000fe200000018ff */
[----:B------:R-:W4:Y:S07]  /*38e0*/  LDSM.16.M88.4 R16, [R3] ;  /* 0x000000000310783b */ /* 0x000f2e0000000200 */
[C---:B--2---:R-:W-:Y:S08]  /*38f0*/  HMMA.16816.F32 R60, R12.reuse, R40, R52 ;  /* 0x000000280c3c723c */ /* 0x044ff00000001834 */
[C---:B-1----:R-:W-:Y:S01]  /*3900*/  HMMA.16816.F32 R68, R12.reuse, R36, R44 ;  /* 0x000000240c44723c */ /* 0x042fe2000000182c */
[----:B------:R-:W-:Y:S07]  /*3910*/  LDSM.16.M88.4 R44, [R34+0x8000] ;  /* 0x00800000222c783b */ /* 0x000fee0000000200 */
[C---:B------:R-:W-:Y:S08]  /*3920*/  HMMA.16816.F32 R56, R12.reuse, R38, R56 ;  /* 0x000000260c38723c */ /* 0x040ff00000001838 */
[----:B------:R-:W-:Y:S01]  /*3930*/  HMMA.16816.F32 R8, R12, R42, R28 ;  /* 0x0000002a0c08723c */ /* 0x000fe2000000181c */
[----:B------:R-:W1:Y:S04]  /*3940*/  LDSM.16.M88.4 R12, [R35+0x2000] ;  /* 0x00200000230c783b */ /* 0x000e680000000200 */
[----:B------:R-:W-:Y:S03]  /*3950*/  LDSM.16.M88.4 R28, [R35] ;  /* 0x00000000231c783b */ /* 0x000fe60000000200 */
[C---:B------:R-:W-:Y:S01]  /*3960*/  HMMA.16816.F32 R52, R20.reuse, R36, R64 ;  /* 0x000000241434723c */ /* 0x040fe20000001840 */
[----:B------:R-:W2:Y:S07]  /*3970*/  LDSM.16.M88.4 R64, [R34+0x8800] ;  /* 0x008800002240783b */ /* 0x000eae0000000200 */
[C---:B------:R-:W-:Y:S08]  /*3980*/  HMMA.16816.F32 R36, R20.reuse, R38, R84 ;  /* 0x000000261424723c */ /* 0x040ff00000001854 */
[C---:B------:R-:W-:Y:S08]  /*3990*/  HMMA.16816.F32 R84, R20.reuse, R40, R80 ;  /* 0x000000281454723c */ /* 0x040ff00000001850 */
[----:B------:R-:W-:Y:S01]  /*39a0*/  HMMA.16816.F32 R72, R20, R42, R72 ;  /* 0x0000002a1448723c */ /* 0x000fe20000001848 */
[----:B------:R-:W-:Y:S07]  /*39b0*/  LDSM.16.M88.4 R40, [R222+UR5+0x9000] ;  /* 0x00900005de28783b */ /* 0x000fee0008000200 */
[C---:B---3--:R-:W-:Y:S08]  /*39c0*/  HMMA.16816.F32 R68, R4.reuse, R24, R68 ;  /* 0x000000180444723c */ /* 0x048ff00000001844 */
[C---:B------:R-:W-:Y:S08]  /*39d0*/  HMMA.16816.F32 R80, R4.reuse, R48, R60 ;  /* 0x000000300450723c */ /* 0x040ff0000000183c */
[C---:B------:R-:W-:Y:S08]  /*39e0*/  HMMA.16816.F32 R56, R4.reuse, R26, R56 ;  /* 0x0000001a0438723c */ /* 0x040ff00000001838 */
[----:B------:R-:W-:Y:S01]  /*39f0*/  HMMA.16816.F32 R20, R4, R50, R8 ;  /* 0x000000320414723c */ /* 0x000fe20000001808 */
[----:B------:R-:W3:Y:S07]  /*3a00*/  LDSM.16.M88.4 R8, [R220+0x6000] ;  /* 0x00600000dc08783b */ /* 0x000eee0000000200 */
[C---:B----4-:R-:W-:Y:S01]  /*3a10*/  HMMA.16816.F32 R4, R16.reuse, R24, R52 ;  /* 0x000000181004723c */ /* 0x050fe20000001834 */
[----:B------:R-:W4:Y:S07]  /*3a20*/  LDSM.16.M88.4 R52, [R222+UR5+0x9800] ;  /* 0x00980005de34783b */ /* 0x000f2e0008000200 */
[C---:B------:R-:W-:Y:S01]  /*3a30*/  HMMA.16816.F32 R60, R16.reuse, R26, R36 ;  /* 0x0000001a103c723c */ /* 0x040fe20000001824 */
[----:B------:R-:W5:Y:S04]  /*3a40*/  LDSM.16.M88.4 R24, [R220+0x4000] ;  /* 0x00400000dc18783b */ /* 0x000f680000000200 */
[----:B------:R-:W-:Y:S03]  /*3a50*/  LDSM.16.M88.4 R36, [R32+0x9000] ;  /* 0x009000002024783b */ /* 0x000fe60000000200 */
[C---:B------:R-:W-:Y:S08]  /*3a60*/  HMMA.16816.F32 R84, R16.reuse, R48, R84 ;  /* 0x000000301054723c */ /* 0x040ff00000001854 */
[----:B------:R-:W-:Y:S01]  /*3a70*/  HMMA.16816.F32 R72, R16, R50, R72 ;  /* 0x000000321048723c */ /* 0x000fe20000001848 */
[----:B------:R-:W-:Y:S07]  /*3a80*/  LDSM.16.M88.4 R48, [R32+0x9800] ;  /* 0x009800002030783b */ /* 0x000fee0000000200 */
[C---:B-1----:R-:W-:Y:S08]  /*3a90*/  HMMA.16816.F32 R68, R12.reuse, R44, R68 ;  /* 0x0000002c0c44723c */ /* 0x042ff00000001844 */
[C---:B------:R-:W-:Y:S08]  /*3aa0*/  HMMA.16816.F32 R56, R12.reuse, R46, R56 ;  /* 0x0000002e0c38723c */ /* 0x040ff00000001838 */
[C---:B--2---:R-:W-:Y:S08]  /*3ab0*/  HMMA.16816.F32 R80, R12.reuse, R64, R80 ;  /* 0x000000400c50723c */ /* 0x044ff00000001850 */
[----:B------:R-:W-:Y:S01]  /*3ac0*/  HMMA.16816.F32 R16, R12, R66, R20 ;  /* 0x000000420c10723c */ /* 0x000fe20000001814 */
[----:B------:R-:W-:Y:S07]  /*3ad0*/  LDSM.16.M88.4 R20, [R33+0x4000] ;  /* 0x004000002114783b */ /* 0x000fee0000000200 */
[C---:B------:R-:W-:Y:S01]  /*3ae0*/  HMMA.16816.F32 R12, R28.reuse, R44, R4 ;  /* 0x0000002c1c0c723c */ /* 0x040fe20000001804 */
[----:B------:R-:W1:Y:S07]  /*3af0*/  LDSM.16.M88.4 R4, [R33+0x6000] ;  /* 0x006000002104783b */ /* 0x000e6e0000000200 */
[C---:B------:R-:W-:Y:S08]  /*3b00*/  HMMA.16816.F32 R44, R28.reuse, R46, R60 ;  /* 0x0000002e1c2c723c */ /* 0x040ff0000000183c */
[C---:B------:R-:W-:Y:S08]  /*3b10*/  HMMA.16816.F32 R84, R28.reuse, R64, R84 ;  /* 0x000000401c54723c */ /* 0x040ff00000001854 */
[----:B------:R-:W-:Y:S08]  /*3b20*/  HMMA.16816.F32 R72, R28, R66, R72 ;  /* 0x000000421c48723c */ /* 0x000ff00000001848 */
[C---:B---3--:R-:W-:Y:S08]  /*3b30*/  HMMA.16816.F32 R64, R8.reuse, R42, R56 ;  /* 0x0000002a0840723c */ /* 0x048ff00000001838 */
[C---:B------:R-:W-:Y:S08]  /*3b40*/  HMMA.16816.F32 R68, R8.reuse, R40, R68 ;  /* 0x000000280844723c */ /* 0x040ff00000001844 */
[C---:B----4-:R-:W-:Y:S08]  /*3b50*/  HMMA.16816.F32 R60, R8.reuse, R52, R80 ;  /* 0x00000034083c723c */ /* 0x050ff00000001850 */
[----:B------:R-:W-:Y:S01]  /*3b60*/  HMMA.16816.F32 R56, R8, R54, R16 ;  /* 0x000000360838723c */ /* 0x000fe20000001810 */
[----:B------:R-:W-:Y:S07]  /*3b70*/  LDSM.16.M88.4 R16, [R3+0x4000] ;  /* 0x004000000310783b */ /* 0x000fee0000000200 */
[C---:B-----5:R-:W-:Y:S01]  /*3b80*/  HMMA.16816.F32 R28, R24.reuse, R40, R12 ;  /* 0x00000028181c723c */ /* 0x060fe2000000180c */
[----:B------:R2:W-:Y:S07]  /*3b90*/  LDSM.16.M88.4 R12, [R3+0x6000] ;  /* 0x00600000030c783b */ /* 0x0005ee0000000200 */
[C---:B------:R-:W-:Y:S01]  /*3ba0*/  HMMA.16816.F32 R8, R24.reuse, R42, R44 ;  /* 0x0000002a1808723c */ /* 0x040fe2000000182c */
[----:B------:R-:W3:Y:S04]  /*3bb0*/  LDSM.16.M88.4 R40, [R2+0x9000] ;  /* 0x009000000228783b */ /* 0x000ee80000000200 */
[----:B------:R4:W5:Y:S03]  /*3bc0*/  LDSM.16.M88.4 R44, [R2+0x9800] ;  /* 0x00980000022c783b */ /* 0x0009660000000200 */
[C---:B------:R-:W-:Y:S08]  /*3bd0*/  HMMA.16816.F32 R96, R24.reuse, R52, R84 ;  /* 0x000000341860723c */ /* 0x040ff00000001854 */
[----:B------:R-:W-:Y:S01]  /*3be0*/  HMMA.16816.F32 R92, R24, R54, R72 ;  /* 0x00000036185c723c */ /* 0x000fe20000001848 */
[----:B------:R-:W-:Y:S01]  /*3bf0*/  LDSM.16.M88.4 R24, [R34+0x9800] ;  /* 0x009800002218783b */ /* 0x000fe20000000200 */
[----:B--2---:R-:W-:-:S05]  /*3c00*/  IMAD.SHL.U32 R3, R112, 0x2, RZ ;  /* 0x0000000270037824 */ /* 0x004fca00078e00ff */
[----:B------:R-:W-:Y:S01]  /*3c10*/  LOP3.LUT R101, R3, 0x6, RZ, 0xc0, !PT ;  /* 0x0000000603657812 */ /* 0x000fe200078ec0ff */
[----:B-1----:R-:W-:Y:S01]  /*3c20*/  HMMA.16816.F32 R88, R4, R36, R68 ;  /* 0x000000240458723c */ /* 0x002fe20000001844 */
[----:B----4-:R-:W-:-:S07]  /*3c30*/  LOP3.LUT R2, R79, 0x1f0, RZ, 0xc0, !PT ;  /* 0x000001f04f027812 */ /* 0x010fce00078ec0ff */
[----:B------:R-:W-:Y:S01]  /*3c40*/  HMMA.16816.F32 R84, R4, R38, R64 ;  /* 0x000000260454723c */ /* 0x000fe20000001840 */
[----:B------:R-:W-:-:S04]  /*3c50*/  IADD3 R244, PT, PT, R244, UR18, R2 ;  /* 0x00000012f4f47c10 */ /* 0x000fc8000fffe002 */
[----:B------:R-:W-:-:S03]  /*3c60*/  IADD3 R2, PT, PT, R134, R244, -R247 ;  /* 0x000000f486027210 */ /* 0x000fc60007ffe8f7 */
[C---:B------:R-:W-:Y:S08]  /*3c70*/  HMMA.16816.F32 R80, R4.reuse, R48, R60 ;  /* 0x000000300450723c */ /* 0x040ff0000000183c */
[----:B------:R-:W-:Y:S01]  /*3c80*/  HMMA.16816.F32 R72, R4, R50, R56 ;  /* 0x000000320448723c */ /* 0x000fe20000001838 */
[----:B------:R-:W-:Y:S07]  /*3c90*/  LDSM.16.M88.4 R4, [R35+0x6000] ;  /* 0x006000002304783b */ /* 0x000fee0000000200 */
[C---:B------:R-:W-:Y:S01]  /*3ca0*/  HMMA.16816.F32 R68, R20.reuse, R36, R28 ;  /* 0x000000241444723c */ /* 0x040fe2000000181c */
[----:B------:R-:W-:Y:S07]  /*3cb0*/  LDSM.16.M88.4 R28, [R34+0x9000] ;  /* 0x00900000221c783b */ /* 0x000fee0000000200 */
[----:B------:R-:W-:Y:S01]  /*3cc0*/  HMMA.16816.F32 R52, R20, R38, R8 ;  /* 0x000000261434723c */ /* 0x000fe20000001808 */
[----:B------:R1:W2:Y:S01]  /*3cd0*/  LDSM.16.M88.4 R8, [R35+0x4000] ;  /* 0x004000002308783b */ /* 0x0002a20000000200 */
[----:B------:R-:W-:-:S06]  /*3ce0*/  DEPBAR.LE SB0, 0x0 ;  /* 0x000080000000791a */ /* 0x000fcc0000000000 */
[C---:B------:R-:W-:Y:S08]  /*3cf0*/  HMMA.16816.F32 R36, R20.reuse, R48, R96 ;  /* 0x000000301424723c */ /* 0x040ff00000001860 */
[----:B------:R-:W-:Y:S08]  /*3d00*/  HMMA.16816.F32 R48, R20, R50, R92 ;  /* 0x000000321430723c */ /* 0x000ff0000000185c */
[C---:B---3--:R-:W-:Y:S08]  /*3d10*/  HMMA.16816.F32 R64, R12.reuse, R40, R88 ;  /* 0x000000280c40723c */ /* 0x048ff00000001858 */
[C---:B------:R-:W-:Y:S08]  /*3d20*/  HMMA.16816.F32 R60, R12.reuse, R42, R84 ;  /* 0x0000002a0c3c723c */ /* 0x040ff00000001854 */
[C---:B-----5:R-:W-:Y:S08]  /*3d30*/  HMMA.16816.F32 R56, R12.reuse, R44, R80 ;  /* 0x0000002c0c38723c */ /* 0x060ff00000001850 */
[----:B-1----:R-:W-:Y:S08]  /*3d40*/  HMMA.16816.F32 R32, R12, R46, R72 ;  /* 0x0000002e0c20723c */ /* 0x002ff00000001848 */
[C---:B------:R-:W-:Y:S08]  /*3d50*/  HMMA.16816.F32 R12, R16.reuse, R44, R36 ;  /* 0x0000002c100c723c */ /* 0x040ff00000001824 */
[C---:B------:R-:W-:Y:S08]  /*3d60*/  HMMA.16816.F32 R20, R16.reuse, R40, R68 ;  /* 0x000000281014723c */ /* 0x040ff00000001844 */
[C---:B------:R-:W-:Y:S08]  /*3d70*/  HMMA.16816.F32 R40, R16.reuse, R42, R52 ;  /* 0x0000002a1028723c */ /* 0x040ff00000001834 */
[----:B------:R-:W-:Y:S08]  /*3d80*/  HMMA.16816.F32 R16, R16, R46, R48 ;  /* 0x0000002e1010723c */ /* 0x000ff00000001830 */
[----:B--2---:R-:W-:Y:S01]  /*3d90*/  HMMA.16816.F32 R72, R8, R24, R12 ;  /* 0x000000180848723c */ /* 0x004fe2000000180c */
[----:B------:R-:W-:-:S04]  /*3da0*/  IMAD R13, R76, 0x20, R101 ;  /* 0x000000204c0d7824 */ /* 0x000fc800078e0265 */
[C---:B------:R-:W-:Y:S01]  /*3db0*/  VIADD R12, R13.reuse, 0x18 ;  /* 0x000000180d0c7836 */ /* 0x040fe20000000000 */
[C---:B------:R-:W-:Y:S02]  /*3dc0*/  ISETP.GE.AND P5, PT, R13.reuse, R134, PT ;  /* 0x000000860d00720c */ /* 0x040fe40003fa6270 */
[C---:B------:R-:W-:Y:S08]  /*3dd0*/  HMMA.16816.F32 R20, R8.reuse, R28, R20 ;  /* 0x0000001c0814723c */ /* 0x040ff00000001814 */
[C---:B------:R-:W-:Y:S08]  /*3de0*/  HMMA.16816.F32 R40, R8.reuse, R30, R40 ;  /* 0x0000001e0828723c */ /* 0x040ff00000001828 */
[----:B------:R-:W-:Y:S01]  /*3df0*/  HMMA.16816.F32 R44, R8, R26, R16 ;  /* 0x0000001a082c723c */ /* 0x000fe20000001810 */
[----:B------:R-:W-:-:S02]  /*3e00*/  VIADD R9, R13, 0x1 ;  /* 0x000000010d097836 */ /* 0x000fc40000000000 */
[C---:B------:R-:W-:Y:S02]  /*3e10*/  VIADD R11, R13.reuse, 0x8 ;  /* 0x000000080d0b7836 */ /* 0x040fe40000000000 */
[----:B------:R-:W-:Y:S01]  /*3e20*/  VIADD R10, R13, 0x9 ;  /* 0x000000090d0a7836 */ /* 0x000fe20000000000 */
[-C--:B------:R-:W-:Y:S01]  /*3e30*/  ISETP.GE.AND P4, PT, R9, R134.reuse, PT ;  /* 0x000000860900720c */ /* 0x080fe20003f86270 */
[C---:B------:R-:W-:Y:S01]  /*3e40*/  IMAD.IADD R3, R2.reuse, 0x1, -R9 ;  /* 0x0000000102037824 */ /* 0x040fe200078e0a09 */
[----:B------:R-:W-:Y:S01]  /*3e50*/  HMMA.16816.F32 R64, R4, R28, R64 ;  /* 0x0000001c0440723c */ /* 0x000fe20000001840 */
[C---:B------:R-:W-:Y:S01]  /*3e60*/  IMAD.IADD R8, R2.reuse, 0x1, -R10 ;  /* 0x0000000102087824 */ /* 0x040fe200078e0a0a */
[----:B------:R-:W-:Y:S01]  /*3e70*/  BAR.SYNC.DEFER_BLOCKING 0x0 ;  /* 0x0000000000007b1d */ /* 0x000fe20000010000 */
[----:B------:R-:W-:Y:S01]  /*3e80*/  VIADD R19, R2, 0x8 ;  /* 0x0000000802137836 */ /* 0x000fe20000000000 */
[-C--:B------:R-:W-:Y:S01]  /*3e90*/  ISETP.GE.AND P1, PT, R10, R134.reuse, PT ;  /* 0x000000860a00720c */ /* 0x080fe20003f26270 */
[----:B------:R-:W-:Y:S01]  /*3ea0*/  VIADD R17, R2, 0x40 ;  /* 0x0000004002117836 */ /* 0x000fe20000000000 */
[----:B------:R-:W-:-:S02]  /*3eb0*/  ISETP.GE.AND P2, PT, R11, R134, PT ;  /* 0x000000860b00720c */ /* 0x000fc40003f46270 */
[C---:B------:R-:W-:Y:S08]  /*3ec0*/  HMMA.16816.F32 R60, R4.reuse, R30, R60 ;  /* 0x0000001e043c723c */ /* 0x040ff0000000183c */
[C---:B------:R-:W-:Y:S08]  /*3ed0*/  HMMA.16816.F32 R36, R4.reuse, R24, R56 ;  /* 0x000000180424723c */ /* 0x040ff00000001838 */
[----:B------:R-:W-:Y:S01]  /*3ee0*/  HMMA.16816.F32 R32, R4, R26, R32 ;  /* 0x0000001a0420723c */ /* 0x000fe20000001820 */
[C---:B------:R-:W-:Y:S01]  /*3ef0*/  IMAD.IADD R4, R2.reuse, 0x1, -R13 ;  /* 0x0000000102047824 */ /* 0x040fe200078e0a0d */
[----:B------:R-:W-:Y:S01]  /*3f00*/  IABS R5, R3 ;  /* 0x0000000300057213 */ /* 0x000fe20000000000 */
[----:B------:R-:W-:Y:S01]  /*3f10*/  IMAD.IADD R6, R2, 0x1, -R11 ;  /* 0x0000000102067824 */ /* 0x000fe200078e0a0b */
[----:B------:R-:W-:Y:S01]  /*3f20*/  IABS R3, R8 ;  /* 0x0000000800037213 */ /* 0x000fe20000000000 */
[----:B------:R-:W-:Y:S01]  /*3f30*/  IMAD.IADD R8, R19, 0x1, -R13 ;  /* 0x0000000113087824 */ /* 0x000fe200078e0a0d */
[----:B------:R-:W-:-:S02]  /*3f40*/  IABS R7, R4 ;  /* 0x0000000400077213 */ /* 0x000fc40000000000 */
[----:B------:R-:W-:Y:S01]  /*3f50*/  IABS R4, R6 ;  /* 0x0000000600047213 */ /* 0x000fe20000000000 */
[----:B------:R-:W-:Y:S01]  /*3f60*/  IMAD.MOV.U32 R6, RZ, RZ, R5 ;  /* 0x000000ffff067224 */ /* 0x000fe200078e0005 */
[----:B------:R-:W-:-:S03]  /*3f70*/  IABS R8, R8 ;  /* 0x0000000800087213 */ /* 0x000fc60000000000 */
[----:B------:R-:W-:Y:S02]  /*3f80*/  IMAD.MOV.U32 R5, RZ, RZ, R4 ;  /* 0x000000ffff057224 */ /* 0x000fe400078e0004 */
[----:B------:R-:W-:Y:S01]  /*3f90*/  IMAD.MOV.U32 R4, RZ, RZ, R3 ;  /* 0x000000ffff047224 */ /* 0x000fe200078e0003 */
[----:B------:R-:W-:Y:S02]  /*3fa0*/  I2FP.F32.S32 R3, R7 ;  /* 0x0000000700037245 */ /* 0x000fe40000201400 */
[----:B------:R-:W-:Y:S02]  /*3fb0*/  I2FP.F32.S32 R7, R6 ;  /* 0x0000000600077245 */ /* 0x000fe40000201400 */
[----:B------:R-:W-:Y:S01]  /*3fc0*/  I2FP.F32.S32 R6, R5 ;  /* 0x0000000500067245 */ /* 0x000fe20000201400 */
[CC--:B------:R-:W-:Y:S01]  /*3fd0*/  FFMA.FTZ R30, R3.reuse, -R133.reuse, R20 ;  /* 0x80000085031e7223 */ /* 0x0c0fe20000010014 */
[----:B------:R-:W-:Y:S01]  /*3fe0*/  I2FP.F32.S32 R5, R4 ;  /* 0x0000000400057245 */ /* 0x000fe20000201400 */
[----:B------:R-:W-:Y:S01]  /*3ff0*/  FFMA.FTZ R31, R3, -R133, R42 ;  /* 0x80000085031f7223 */ /* 0x000fe2000001002a */
[----:B------:R-:W-:-:S02]  /*4000*/  VIADD R3, R2, 0x48 ;  /* 0x0000004802037836 */ /* 0x000fc40000000000 */
[-C--:B------:R-:W-:Y:S01]  /*4010*/  FFMA.FTZ R27, R6, -R133.reuse, R40 ;  /* 0x80000085061b7223 */ /* 0x080fe20000010028 */
[----:B------:R-:W-:Y:S02]  /*4020*/  IMAD.MOV.U32 R4, RZ, RZ, R8 ;  /* 0x000000ffff047224 */ /* 0x000fe400078e0008 */
[-C--:B------:R-:W-:Y:S01]  /*4030*/  FFMA.FTZ R28, R5, -R133.reuse, R41 ;  /* 0x80000085051c7223 */ /* 0x080fe20000010029 */
[----:B------:R-:W-:Y:S02]  /*4040*/  IMAD.IADD R6, R19, 0x1, -R9 ;  /* 0x0000000113067824 */ /* 0x000fe400078e0a09 */
[-C--:B------:R-:W-:Y:S01]  /*4050*/  FFMA.FTZ R29, R7, -R133.reuse, R21 ;  /* 0x80000085071d7223 */ /* 0x080fe20000010015 */
[--C-:B------:R-:W-:Y:S01]  /*4060*/  IMAD.IADD R8, R17, 0x1, -R9.reuse ;  /* 0x0000000111087824 */ /* 0x100fe200078e0a09 */
[----:B------:R-:W-:Y:S01]  /*4070*/  I2FP.F32.S32 R4, R4 ;  /* 0x0000000400047245 */ /* 0x000fe20000201400 */
[----:B------:R-:W-:Y:S01]  /*4080*/  IMAD.IADD R5, R3, 0x1, -R9 ;  /* 0x0000000103057824 */ /* 0x000fe200078e0a09 */
[----:B------:R-:W-:Y:S01]  /*4090*/  IABS R9, R6 ;  /* 0x0000000600097213 */ /* 0x000fe20000000000 */
[----:B------:R-:W-:Y:S01]  /*40a0*/  IMAD.IADD R7, R17, 0x1, -R13 ;  /* 0x0000000111077824 */ /* 0x000fe200078e0a0d */
[----:B------:R-:W-:Y:S01]  /*40b0*/  IABS R6, R8 ;  /* 0x0000000800067213 */ /* 0x000fe20000000000 */
[----:B------:R-:W-:Y:S01]  /*40c0*/  FFMA.FTZ R26, R4, -R133, R22 ;  /* 0x80000085041a7223 */ /* 0x000fe20000010016 */
[----:B------:R-:W-:-:S02]  /*40d0*/  IABS R8, R5 ;  /* 0x0000000500087213 */ /* 0x000fc40000000000 */
[----:B------:R-:W-:Y:S01]  /*40e0*/  IADD3 R4, PT, PT, -R13, R3, RZ ;  /* 0x000000030d047210 */ /* 0x000fe20007ffe1ff */
[----:B------:R-:W-:Y:S01]  /*40f0*/  IMAD.MOV.U32 R5, RZ, RZ, R6 ;  /* 0x000000ffff057224 */ /* 0x000fe200078e0006 */
[----:B------:R-:W-:Y:S01]  /*4100*/  IABS R7, R7 ;  /* 0x0000000700077213 */ /* 0x000fe20000000000 */
[----:B------:R-:W-:Y:S01]  /*4110*/  IMAD.MOV.U32 R6, RZ, RZ, R8 ;  /* 0x000000ffff067224 */ /* 0x000fe200078e0008 */
[----:B------:R-:W-:Y:S02]  /*4120*/  IABS R4, R4 ;  /* 0x0000000400047213 */ /* 0x000fe40000000000 */
[----:B------:R-:W-:Y:S02]  /*4130*/  I2FP.F32.S32 R7, R7 ;  /* 0x0000000700077245 */ /* 0x000fe40000201400 */
[----:B------:R-:W-:Y:S02]  /*4140*/  I2FP.F32.S32 R5, R5 ;  /* 0x0000000500057245 */ /* 0x000fe40000201400 */
[----:B------:R-:W-:Y:S01]  /*4150*/  I2FP.F32.S32 R6, R6 ;  /* 0x0000000600067245 */ /* 0x000fe20000201400 */
[-C--:B------:R-:W-:Y:S01]  /*4160*/  FFMA.FTZ R24, R7, -R133.reuse, R64 ;  /* 0x8000008507187223 */ /* 0x080fe20000010040 */
[----:B------:R-:W-:Y:S01]  /*4170*/  I2FP.F32.S32 R4, R4 ;  /* 0x0000000400047245 */ /* 0x000fe20000201400 */
[----:B------:R-:W-:Y:S01]  /*4180*/  FFMA.FTZ R22, R5, -R133, R65 ;  /* 0x8000008505167223 */ /* 0x000fe20000010041 */
[----:B------:R-:W-:Y:S01]  /*4190*/  I2FP.F32.S32 R8, R9 ;  /* 0x0000000900087245 */ /* 0x000fe20000201400 */
[----:B------:R-:W-:-:S02]  /*41a0*/  IMAD.IADD R7, R17, 0x1, -R11 ;  /* 0x0000000111077824 */ /* 0x000fc400078e0a0b */
[-C--:B------:R-:W-:Y:S01]  /*41b0*/  FFMA.FTZ R21, R6, -R133.reuse, R67 ;  /* 0x8000008506157223 */ /* 0x080fe20000010043 */
[----:B------:R-:W-:Y:S02]  /*41c0*/  IMAD.IADD R5, R3, 0x1, -R11 ;  /* 0x0000000103057824 */ /* 0x000fe400078e0a0b */
[-C--:B------:R-:W-:Y:S01]  /*41d0*/  FFMA.FTZ R25, R4, -R133.reuse, R66 ;  /* 0x8000008504197223 */ /* 0x080fe20000010042 */
[--C-:B------:R-:W-:Y:S02]  /*41e0*/  IMAD.IADD R6, R19, 0x1, -R10.reuse ;  /* 0x0000000113067824 */ /* 0x100fe400078e0a0a */
[----:B------:R-:W-:Y:S01]  /*41f0*/  FFMA.FTZ R23, R8, -R133, R23 ;  /* 0x8000008508177223 */ /* 0x000fe20000010017 */
[--C-:B------:R-:W-:Y:S01]  /*4200*/  IMAD.IADD R4, R3, 0x1, -R10.reuse ;  /* 0x0000000103047824 */ /* 0x100fe200078e0a0a */
[----:B------:R-:W-:Y:S01]  /*4210*/  IABS R7, R7 ;  /* 0x0000000700077213 */ /* 0x000fe20000000000 */
[----:B------:R-:W-:Y:S01]  /*4220*/  IMAD.IADD R8, R17, 0x1, -R10 ;  /* 0x0000000111087824 */ /* 0x000fe200078e0a0a */
[----:B------:R-:W-:Y:S01]  /*4230*/  IABS R9, R5 ;  /* 0x0000000500097213 */ /* 0x000fe20000000000 */
[----:B------:R-:W-:Y:S01]  /*4240*/  VIADD R11, R13, 0x11 ;  /* 0x000000110d0b7836 */ /* 0x000fe20000000000 */
[----:B------:R-:W-:-:S02]  /*4250*/  IABS R10, R6 ;  /* 0x00000006000a7213 */ /* 0x000fc40000000000 */
[----:B------:R-:W-:Y:S01]  /*4260*/  IABS R5, R4 ;  /* 0x0000000400057213 */ /* 0x000fe20000000000 */
[----:B------:R-:W-:Y:S01]  /*4270*/  IMAD.MOV.U32 R4, RZ, RZ, R7 ;  /* 0x000000ffff047224 */ /* 0x000fe200078e0007 */
[----:B------:R-:W-:Y:S01]  /*4280*/  IABS R6, R8 ;  /* 0x0000000800067213 */ /* 0x000fe20000000000 */
[----:B------:R-:W-:Y:S01]  /*4290*/  IMAD.MOV.U32 R7, RZ, RZ, R9 ;  /* 0x000000ffff077224 */ /* 0x000fe200078e0009 */
[----:B------:R-:W-:Y:S01]  /*42a0*/  MOV R9, R5 ;  /* 0x0000000500097202 */ /* 0x000fe20000000f00 */
[----:B------:R-:W-:Y:S01]  /*42b0*/  IMAD.MOV.U32 R8, RZ, RZ, R10 ;  /* 0x000000ffff087224 */ /* 0x000fe200078e000a */
[----:B------:R-:W-:Y:S01]  /*42c0*/  I2FP.F32.S32 R5, R4 ;  /* 0x0000000400057245 */ /* 0x000fe20000201400 */
[C---:B------:R-:W-:Y:S01]  /*42d0*/  VIADD R10, R13.reuse, 0x10 ;  /* 0x000000100d0a7836 */ /* 0x040fe20000000000 */
[----:B------:R-:W-:Y:S01]  /*42e0*/  I2FP.F32.S32 R7, R7 ;  /* 0x0000000700077245 */ /* 0x000fe20000201400 */
[----:B------:R-:W-:Y:S01]  /*42f0*/  VIADD R13, R13, 0x19 ;  /* 0x000000190d0d7836 */ /* 0x000fe20000000000 */
[----:B------:R-:W-:Y:S01]  /*4300*/  I2FP.F32.S32 R8, R8 ;  /* 0x0000000800087245 */ /* 0x000fe20000201400 */
[-C--:B------:R-:W-:Y:S01]  /*4310*/  FFMA.FTZ R16, R5, -R133.reuse, R60 ;  /* 0x8000008505107223 */ /* 0x080fe2000001003c */
[----:B------:R-:W-:Y:S01]  /*4320*/  I2FP.F32.S32 R4, R6 ;  /* 0x0000000600047245 */ /* 0x000fe20000201400 */
[----:B------:R-:W-:Y:S01]  /*4330*/  FFMA.FTZ R15, R7, -R133, R62 ;  /* 0x80000085070f7223 */ /* 0x000fe2000001003e */
[----:B------:R-:W-:Y:S01]  /*4340*/  I2FP.F32.S32 R6, R9 ;  /* 0x0000000900067245 */ /* 0x000fe20000201400 */
[----:B------:R-:W-:Y:S01]  /*4350*/  FFMA.FTZ R14, R8, -R133, R43 ;  /* 0x80000085080e7223 */ /* 0x000fe2000001002b */
[----:B------:R-:W-:-:S02]  /*4360*/  IMAD.IADD R7, R17, 0x1, -R10 ;  /* 0x0000000111077824 */ /* 0x000fc400078e0a0a */
[-C--:B------:R-:W-:Y:S01]  /*4370*/  FFMA.FTZ R9, R4, -R133.reuse, R61 ;  /* 0x8000008504097223 */ /* 0x080fe2000001003d */
[C---:B------:R-:W-:Y:S02]  /*4380*/  IMAD.IADD R5, R17.reuse, 0x1, -R12 ;  /* 0x0000000111057824 */ /* 0x040fe400078e0a0c */
[----:B------:R-:W-:Y:S01]  /*4390*/  FFMA.FTZ R8, R6, -R133, R63 ;  /* 0x8000008506087223 */ /* 0x000fe2000001003f */
[C---:B------:R-:W-:Y:S01]  /*43a0*/  IMAD.IADD R6, R17.reuse, 0x1, -R11 ;  /* 0x0000000111067824 */ /* 0x040fe200078e0a0b */
[----:B------:R-:W-:Y:S01]  /*43b0*/  ISETP.GE.AND P6, PT, R10, R134, PT ;  /* 0x000000860a00720c */ /* 0x000fe20003fc6270 */
[----:B------:R-:W-:Y:S01]  /*43c0*/  IMAD.IADD R4, R17, 0x1, -R13 ;  /* 0x0000000111047824 */ /* 0x000fe200078e0a0d */
[----:B------:R-:W-:Y:S02]  /*43d0*/  IABS R17, R7 ;  /* 0x0000000700117213 */ /* 0x000fe40000000000 */
[----:B------:R-:W-:Y:S02]  /*43e0*/  IABS R7, R6 ;  /* 0x0000000600077213 */ /* 0x000fe40000000000 */
[----:B------:R-:W-:-:S02]  /*43f0*/  IABS R6, R5 ;  /* 0x0000000500067213 */ /* 0x000fc40000000000 */
[----:B------:R-:W-:Y:S01]  /*4400*/  IABS R5, R4 ;  /* 0x0000000400057213 */ /* 0x000fe20000000000 */
[----:B------:R-:W-:Y:S01]  /*4410*/  IMAD.MOV.U32 R4, RZ, RZ, R17 ;  /* 0x000000ffff047224 */ /* 0x000fe200078e0011 */
[----:B------:R-:W-:Y:S01]  /*4420*/  FSEL R70, R26, -INF , !P5 ;  /* 0xff8000001a467808 */ /* 0x000fe20006800000 */
[----:B------:R-:W-:Y:S01]  /*4430*/  IMAD.MOV.U32 R17, RZ, RZ, R7 ;  /* 0x000000ffff117224 */ /* 0x000fe200078e0007 */
[----:B------:R-:W-:Y:S01]  /*4440*/  FSEL R66, R30, -INF , !P5 ;  /* 0xff8000001e427808 */ /* 0x000fe20006800000 */
[----:B------:R-:W-:Y:S01]  /*4450*/  IMAD.MOV.U32 R7, RZ, RZ, R6 ;  /* 0x000000ffff077224 */ /* 0x000fe200078e0006 */
[----:B------:R-:W-:Y:S01]  /*4460*/  I2FP.F32.S32 R4, R4 ;  /* 0x0000000400047245 */ /* 0x000fe20000201400 */
[----:B------:R-:W-:Y:S01]  /*4470*/  IMAD.MOV.U32 R6, RZ, RZ, R5 ;  /* 0x000000ffff067224 */ /* 0x000fe200078e0005 */
[----:B------:R-:W-:Y:S02]  /*4480*/  I2FP.F32.S32 R5, R17 ;  /* 0x0000001100057245 */ /* 0x000fe40000201400 */
[----:B------:R-:W-:Y:S01]  /*4490*/  I2FP.F32.S32 R7, R7 ;  /* 0x0000000700077245 */ /* 0x000fe20000201400 */
[-C--:B------:R-:W-:Y:S01]  /*44a0*/  FFMA.FTZ R4, R4, -R133.reuse, R36 ;  /* 0x8000008504047223 */ /* 0x080fe20000010024 */
[----:B------:R-:W-:Y:S01]  /*44b0*/  I2FP.F32.S32 R6, R6 ;  /* 0x0000000600067245 */ /* 0x000fe20000201400 */
[-C--:B------:R-:W-:Y:S01]  /*44c0*/  FFMA.FTZ R18, R5, -R133.reuse, R37 ;  /* 0x8000008505127223 */ /* 0x080fe20000010025 */
[----:B------:R-:W-:Y:S01]  /*44d0*/  FSEL R24, R24, -INF , !P5 ;  /* 0xff80000018187808 */ /* 0x000fe20006800000 */
[-C--:B------:R-:W-:Y:S01]  /*44e0*/  FFMA.FTZ R17, R7, -R133.reuse, R32 ;  /* 0x8000008507117223 */ /* 0x080fe20000010020 */
[----:B------:R-:W-:Y:S01]  /*44f0*/  FSEL R25, R25, -INF , !P5 ;  /* 0xff80000019197808 */ /* 0x000fe20006800000 */
[----:B------:R-:W-:Y:S01]  /*4500*/  FFMA.FTZ R20, R6, -R133, R33 ;  /* 0x8000008506147223 */ /* 0x000fe20000010021 */
[----:B------:R-:W-:-:S02]  /*4510*/  FSEL R59, R29, -INF , !P4 ;  /* 0xff8000001d3b7808 */ /* 0x000fc40006000000 */
[----:B------:R-:W-:Y:S02]  /*4520*/  FSEL R68, R23, -INF , !P4 ;  /* 0xff80000017447808 */ /* 0x000fe40006000000 */
[----:B------:R-:W-:Y:S02]  /*4530*/  FSEL R22, R22, -INF , !P4 ;  /* 0xff80000016167808 */ /* 0x000fe40006000000 */
[----:B------:R-:W-:Y:S02]  /*4540*/  FSEL R26, R21, -INF , !P4 ;  /* 0xff800000151a7808 */ /* 0x000fe40006000000 */
[----:B------:R-:W-:Y:S02]  /*4550*/  FSEL R58, R27, -INF , !P2 ;  /* 0xff8000001b3a7808 */ /* 0x000fe40005000000 */
[----:B------:R-:W-:Y:S02]  /*4560*/  ISETP.GE.AND P5, PT, R11, R134, PT ;  /* 0x000000860b00720c */ /* 0x000fe40003fa6270 */
[----:B------:R-:W-:-:S02]  /*4570*/  FSEL R65, R31, -INF , !P2 ;  /* 0xff8000001f417808 */ /* 0x000fc40005000000 */
[----:B------:R-:W-:Y:S02]  /*4580*/  FSEL R21, R16, -INF , !P2 ;  /* 0xff80000010157808 */ /* 0x000fe40005000000 */
[----:B------:R-:W-:Y:S02]  /*4590*/  FSEL R27, R15, -INF , !P2 ;  /* 0xff8000000f1b7808 */ /* 0x000fe40005000000 */
[----:B------:R-:W-:Y:S02]  /*45a0*/  ISETP.GE.AND P4, PT, R12, R134, PT ;  /* 0x000000860c00720c */ /* 0x000fe40003f86270 */
[----:B------:R-:W-:Y:S02]  /*45b0*/  FSEL R64, R28, -INF , !P1 ;  /* 0xff8000001c407808 */ /* 0x000fe40004800000 */
[----:B------:R-:W-:Y:S02]  /*45c0*/  FSEL R67, R14, -INF , !P1 ;  /* 0xff8000000e437808 */ /* 0x000fe40004800000 */
[----:B------:R-:W-:-:S02]  /*45d0*/  FSEL R23, R9, -INF , !P1 ;  /* 0xff80000009177808 */ /* 0x000fc40004800000 */
[----:B------:R-:W-:Y:S02]  /*45e0*/  FSEL R36, R8, -INF , !P1 ;  /* 0xff80000008247808 */ /* 0x000fe40004800000 */
[----:B------:R-:W-:Y:S01]  /*45f0*/  FSEL R69, R4, -INF , !P6 ;  /* 0xff80000004457808 */ /* 0x000fe20007000000 */
[----:B------:R-:W-:Y:S06]  /*4600*/  @!P3 BRA `(.L_x_1242) ;  /* 0x000000000088b947 */ /* 0x000fec0003800000 */
        /* <DEDUP_REMOVED lines=34> */
.L_x_1242:
[----:B-1----:R-:W-:Y:S01]  /*4830*/  FMNMX3.FTZ R4, R24, R22, R21, !PT ;  /* 0x0000001618047276 */ /* 0x002fe20007810015 */
[----:B------:R-:W1:Y:S01]  /*4840*/  LDCU UR4, c[0x0][0x45c] ;  /* 0x00008b80ff0477ac */ /* 0x000e620008000800 */
[----:B------:R-:W-:Y:S01]  /*4850*/  ISETP.GE.AND P2, PT, R13, R134, PT ;  /* 0x000000860d00720c */ /* 0x000fe20003f46270 */
[C---:B------:R-:W-:Y:S01]  /*4860*/  IMAD.IADD R7, R3.reuse, 0x1, -R11 ;  /* 0x0000000103077824 */ /* 0x040fe200078e0a0b */
[----:B------:R-:W-:Y:S01]  /*4870*/  FSEL R57, R18, -INF , !P5 ;  /* 0xff80000012397808 */ /* 0x000fe20006800000 */
[----:B------:R-:W-:Y:S01]  /*4880*/  IMAD.IADD R6, R3, 0x1, -R12 ;  /* 0x0000000103067824 */ /* 0x000fe200078e0a0c */
[----:B------:R-:W-:Y:S02]  /*4890*/  FSEL R51, R17, -INF , !P4 ;  /* 0xff80000011337808 */ /* 0x000fe40006000000 */
[----:B------:R-:W-:Y:S02]  /*48a0*/  FMNMX3.FTZ R4, R4, R23, R69, !PT ;  /* 0x0000001704047276 */ /* 0x000fe40007810045 */
[----:B------:R-:W-:-:S02]  /*48b0*/  FSEL R50, R20, -INF , !P2 ;  /* 0xff80000014327808 */ /* 0x000fc40005000000 */
[----:B------:R-:W-:Y:S02]  /*48c0*/  FMNMX3.FTZ R4, R4, R57, R51, !PT ;  /* 0x0000003904047276 */ /* 0x000fe40007810033 */
[----:B------:R-:W-:Y:S02]  /*48d0*/  IABS R8, R7 ;  /* 0x0000000700087213 */ /* 0x000fe40000000000 */
[----:B------:R-:W-:Y:S02]  /*48e0*/  FMNMX.FTZ R4, R50, R4, !PT ;  /* 0x0000000432047209 */ /* 0x000fe40007810000 */
[----:B------:R-:W-:Y:S01]  /*48f0*/  IABS R7, R6 ;  /* 0x0000000600077213 */ /* 0x000fe20000000000 */
[----:B------:R-:W-:Y:S02]  /*4900*/  IMAD.MOV.U32 R6, RZ, RZ, R8 ;  /* 0x000000ffff067224 */ /* 0x000fe400078e0008 */
[----:B------:R-:W2:Y:S03]  /*4910*/  SHFL.BFLY PT, R5, R4, 0x2, 0x1f ;  /* 0x0c401f0004057f89 */ /* 0x000ea600000e0000 */
[----:B------:R-:W-:-:S05]  /*4920*/  I2FP.F32.S32 R6, R6 ;  /* 0x0000000600067245 */ /* 0x000fca0000201400 */
[----:B------:R-:W-:-:S05]  /*4930*/  FFMA.FTZ R6, R6, -R133, R39 ;  /* 0x8000008506067223 */ /* 0x000fca0000010027 */
[----:B------:R-:W-:Y:S01]  /*4940*/  FSEL R49, R6, -INF , !P5 ;  /* 0xff80000006317808 */ /* 0x000fe20006800000 */
[----:B------:R-:W-:Y:S01]  /*4950*/  IMAD.IADD R6, R2, 0x1, -R10 ;  /* 0x0000000102067824 */ /* 0x000fe200078e0a0a */
[----:B--2---:R-:W-:-:S05]  /*4960*/  FMNMX.FTZ R4, R4, R5, !PT ;  /* 0x0000000504047209 */ /* 0x004fca0007810000 */
[----:B------:R-:W2:Y:S02]  /*4970*/  SHFL.BFLY PT, R5, R4, 0x1, 0x1f ;  /* 0x0c201f0004057f89 */ /* 0x000ea400000e0000 */
[----:B--2---:R-:W-:Y:S02]  /*4980*/  FMNMX.FTZ R135, R4, R5, !PT ;  /* 0x0000000504877209 */ /* 0x004fe40007810000 */
[----:B------:R-:W-:Y:S02]  /*4990*/  IADD3 R5, PT, PT, -R13, R3, RZ ;  /* 0x000000030d057210 */ /* 0x000fe40007ffe1ff */
[C---:B------:R-:W-:Y:S01]  /*49a0*/  FSETP.NEU.FTZ.AND P1, PT, R135.reuse, -INF , PT ;  /* 0xff8000008700780b */ /* 0x040fe20003f3d000 */
[----:B-1----:R-:W-:Y:S01]  /*49b0*/  FMUL.FTZ R4, R135, UR4 ;  /* 0x0000000487047c20 */ /* 0x002fe20008410000 */
[----:B------:R-:W-:-:S04]  /*49c0*/  IABS R5, R5 ;  /* 0x0000000500057213 */ /* 0x000fc80000000000 */
[----:B------:R-:W-:Y:S01]  /*49d0*/  FSEL R14, R4, RZ, P1 ;  /* 0x000000ff040e7208 */ /* 0x000fe20000800000 */
[----:B------:R-:W-:-:S05]  /*49e0*/  IMAD.IADD R4, R3, 0x1, -R10 ;  /* 0x0000000103047824 */ /* 0x000fca00078e0a0a */
[----:B------:R-:W-:-:S05]  /*49f0*/  IABS R4, R4 ;  /* 0x0000000400047213 */ /* 0x000fca0000000000 */
[----:B------:R-:W-:Y:S01]  /*4a00*/  IMAD.MOV.U32 R3, RZ, RZ, R4 ;  /* 0x000000ffff037224 */ /* 0x000fe200078e0004 */
[----:B------:R-:W-:Y:S02]  /*4a10*/  MOV R4, R5 ;  /* 0x0000000500047202 */ /* 0x000fe40000000f00 */
[----:B------:R-:W-:Y:S02]  /*4a20*/  I2FP.F32.S32 R5, R7 ;  /* 0x0000000700057245 */ /* 0x000fe40000201400 */
[----:B------:R-:W-:Y:S02]  /*4a30*/  I2FP.F32.S32 R3, R3 ;  /* 0x0000000300037245 */ /* 0x000fe40000201400 */
[----:B------:R-:W-:Y:S01]  /*4a40*/  I2FP.F32.S32 R4, R4 ;  /* 0x0000000400047245 */ /* 0x000fe20000201400 */
[-C--:B------:R-:W-:Y:S01]  /*4a50*/  FFMA.FTZ R5, R5, -R133.reuse, R34 ;  /* 0x8000008505057223 */ /* 0x080fe20000010022 */
[----:B------:R-:W-:Y:S01]  /*4a60*/  IABS R7, R6 ;  /* 0x0000000600077213 */ /* 0x000fe20000000000 */
[----:B------:R-:W-:Y:S01]  /*4a70*/  FFMA.FTZ R3, R3, -R133, R38 ;  /* 0x8000008503037223 */ /* 0x000fe20000010026 */
[----:B------:R-:W-:Y:S01]  /*4a80*/  IADD3 R6, PT, PT, -R11, R19, RZ ;  /* 0x000000130b067210 */ /* 0x000fe20007ffe1ff */
[----:B------:R-:W-:Y:S01]  /*4a90*/  FFMA.FTZ R4, R4, -R133, R35 ;  /* 0x8000008504047223 */ /* 0x000fe20000010023 */
[----:B------:R-:W-:Y:S01]  /*4aa0*/  FSEL R54, R5, -INF , !P4 ;  /* 0xff80000005367808 */ /* 0x000fe20006000000 */
[----:B------:R-:W-:Y:S01]  /*4ab0*/  IMAD.IADD R5, R2, 0x1, -R11 ;  /* 0x0000000102057824 */ /* 0x000fe200078e0a0b */
[----:B------:R-:W-:-:S02]  /*4ac0*/  FSEL R48, R3, -INF , !P6 ;  /* 0xff80000003307808 */ /* 0x000fc40007000000 */
[----:B------:R-:W-:Y:S02]  /*4ad0*/  FMNMX3.FTZ R3, R25, R26, R27, !PT ;  /* 0x0000001a19037276 */ /* 0x000fe4000781001b */
[----:B------:R-:W-:Y:S02]  /*4ae0*/  FSEL R56, R4, -INF , !P2 ;  /* 0xff80000004387808 */ /* 0x000fe40005000000 */
[----:B------:R-:W-:Y:S02]  /*4af0*/  FMNMX3.FTZ R3, R3, R36, R48, !PT ;  /* 0x0000002403037276 */ /* 0x000fe40007810030 */
[C---:B------:R-:W-:Y:S01]  /*4b00*/  IADD3 R4, PT, PT, R2.reuse, -R12, RZ ;  /* 0x8000000c02047210 */ /* 0x040fe20007ffe0ff */
[----:B------:R-:W-:Y:S01]  /*4b10*/  IMAD.IADD R2, R2, 0x1, -R13 ;  /* 0x0000000102027824 */ /* 0x000fe200078e0a0d */
[----:B------:R-:W-:Y:S02]  /*4b20*/  FMNMX3.FTZ R3, R3, R49, R54, !PT ;  /* 0x0000003103037276 */ /* 0x000fe40007810036 */
[----:B------:R-:W-:Y:S01]  /*4b30*/  IABS R8, R4 ;  /* 0x0000000400087213 */ /* 0x000fe20000000000 */
[----:B------:R-:W-:Y:S01]  /*4b40*/  IMAD.MOV.U32 R4, RZ, RZ, R7 ;  /* 0x000000ffff047224 */ /* 0x000fe200078e0007 */
[----:B------:R-:W-:-:S02]  /*4b50*/  FMNMX.FTZ R3, R56, R3, !PT ;  /* 0x0000000338037209 */ /* 0x000fc40007810000 */
[----:B------:R-:W-:Y:S01]  /*4b60*/  IABS R16, R2 ;  /* 0x0000000200107213 */ /* 0x000fe20000000000 */
[C---:B------:R-:W-:Y:S01]  /*4b70*/  IMAD.IADD R2, R19.reuse, 0x1, -R10 ;  /* 0x0000000113027824 */ /* 0x040fe200078e0a0a */
[----:B------:R-:W-:Y:S01]  /*4b80*/  IABS R15, R5 ;  /* 0x00000005000f7213 */ /* 0x000fe20000000000 */
[----:B------:R-:W1:Y:S01]  /*4b90*/  SHFL.BFLY PT, R9, R3, 0x2, 0x1f ;  /* 0x0c401f0003097f89 */ /* 0x000e6200000e0000 */
[----:B------:R-:W-:Y:S01]  /*4ba0*/  IMAD.MOV.U32 R10, RZ, RZ, R8 ;  /* 0x000000ffff0a7224 */ /* 0x000fe200078e0008 */
[----:B------:R-:W-:Y:S01]  /*4bb0*/  I2FP.F32.S32 R8, R4 ;  /* 0x0000000400087245 */ /* 0x000fe20000201400 */
[C---:B------:R-:W-:Y:S01]  /*4bc0*/  IMAD.IADD R5, R19.reuse, 0x1, -R12 ;  /* 0x0000000113057824 */ /* 0x040fe200078e0a0c */
[----:B------:R-:W-:Y:S01]  /*4bd0*/  MOV R7, R15 ;  /* 0x0000000f00077202 */ /* 0x000fe20000000f00 */
[----:B------:R-:W-:Y:S01]  /*4be0*/  IMAD.IADD R4, R19, 0x1, -R13 ;  /* 0x0000000113047824 */ /* 0x000fe200078e0a0d */
[----:B------:R-:W-:Y:S01]  /*4bf0*/  IABS R2, R2 ;  /* 0x0000000200027213 */ /* 0x000fe20000000000 */
[----:B------:R-:W-:Y:S01]  /*4c00*/  FFMA.FTZ R8, R8, -R133, R72 ;  /* 0x8000008508087223 */ /* 0x000fe20000010048 */
[----:B------:R-:W-:-:S02]  /*4c10*/  MOV R11, R16 ;  /* 0x00000010000b7202 */ /* 0x000fc40000000f00 */
[----:B------:R-:W-:Y:S02]  /*4c20*/  I2FP.F32.S32 R7, R7 ;  /* 0x0000000700077245 */ /* 0x000fe40000201400 */
[----:B------:R-:W-:Y:S02]  /*4c30*/  I2FP.F32.S32 R10, R10 ;  /* 0x0000000a000a7245 */ /* 0x000fe40000201400 */
[----:B------:R-:W-:Y:S01]  /*4c40*/  I2FP.F32.S32 R2, R2 ;  /* 0x0000000200027245 */ /* 0x000fe20000201400 */
[-C--:B------:R-:W-:Y:S01]  /*4c50*/  FFMA.FTZ R7, R7, -R133.reuse, R73 ;  /* 0x8000008507077223 */ /* 0x080fe20000010049 */
[----:B------:R-:W-:Y:S01]  /*4c60*/  IABS R6, R6 ;  /* 0x0000000600067213 */ /* 0x000fe20000000000 */
[----:B------:R-:W-:Y:S01]  /*4c70*/  FFMA.FTZ R10, R10, -R133, R44 ;  /* 0x800000850a0a7223 */ /* 0x000fe2000001002c */
[----:B------:R-:W-:Y:S01]  /*4c80*/  I2FP.F32.S32 R11, R11 ;  /* 0x0000000b000b7245 */ /* 0x000fe20000201400 */
[----:B------:R-:W-:Y:S01]  /*4c90*/  FFMA.FTZ R12, R2, -R133, R74 ;  /* 0x80000085020c7223 */ /* 0x000fe2000001004a */
[----:B------:R-:W-:-:S02]  /*4ca0*/  FSEL R15, R8, -INF , !P6 ;  /* 0xff800000080f7808 */ /* 0x000fc40007000000 */
[----:B------:R-:W-:Y:S02]  /*4cb0*/  FMNMX3.FTZ R2, R66, R59, R58, !PT ;  /* 0x0000003b42027276 */ /* 0x000fe4000781003a */
[----:B-1----:R-:W-:Y:S01]  /*4cc0*/  FMNMX.FTZ R132, R3, R9, !PT ;  /* 0x0000000903847209 */ /* 0x002fe20007810000 */
[----:B------:R-:W-:Y:S01]  /*4cd0*/  FFMA.FTZ R9, R11, -R133, R45 ;  /* 0x800000850b097223 */ /* 0x000fe2000001002d */
[----:B------:R-:W-:Y:S02]  /*4ce0*/  IABS R3, R5 ;  /* 0x0000000500037213 */ /* 0x000fe40000000000 */
[----:B------:R-:W-:Y:S01]  /*4cf0*/  IABS R5, R4 ;  /* 0x0000000400057213 */ /* 0x000fe20000000000 */
[----:B------:R-:W-:Y:S01]  /*4d00*/  IMAD.MOV.U32 R4, RZ, RZ, R6 ;  /* 0x000000ffff047224 */ /* 0x000fe200078e0006 */
[----:B------:R-:W-:Y:S01]  /*4d10*/  I2FP.F32.S32 R6, R3 ;  /* 0x0000000300067245 */ /* 0x000fe20000201400 */
[----:B------:R-:W-:Y:S01]  /*4d20*/  FFMA.FTZ R3, R24, UR4, -R14 ;  /* 0x0000000418037c23 */ /* 0x000fe2000801080e */
[----:B------:R-:W-:Y:S01]  /*4d30*/  FSEL R53, R7, -INF , !P5 ;  /* 0xff80000007357808 */ /* 0x000fe20006800000 */
[----:B------:R-:W1:Y:S01]  /*4d40*/  SHFL.BFLY PT, R11, R132, 0x1, 0x1f ;  /* 0x0c201f00840b7f89 */ /* 0x000e6200000e0000 */
[----:B------:R-:W-:Y:S01]  /*4d50*/  FSEL R60, R10, -INF , !P4 ;  /* 0xff8000000a3c7808 */ /* 0x000fe20006000000 */
[----:B------:R2:W-:Y:S01]  /*4d60*/  MUFU.EX2 R81, R3 ;  /* 0x0000000300517308 */ /* 0x0005e20000000800 */
[----:B------:R-:W-:-:S02]  /*4d70*/  FMNMX3.FTZ R2, R2, R64, R15, !PT ;  /* 0x0000004002027276 */ /* 0x000fc4000781000f */
[----:B------:R-:W-:Y:S02]  /*4d80*/  I2FP.F32.S32 R4, R4 ;  /* 0x0000000400047245 */ /* 0x000fe40000201400 */
[----:B------:R-:W-:Y:S01]  /*4d90*/  FSEL R61, R9, -INF , !P2 ;  /* 0xff800000093d7808 */ /* 0x000fe20005000000 */
[----:B------:R-:W-:Y:S01]  /*4da0*/  IMAD.SHL.U32 R9, R100, 0x200, RZ ;  /* 0x0000020064097824 */ /* 0x000fe200078e00ff */
[----:B------:R-:W-:Y:S01]  /*4db0*/  I2FP.F32.S32 R7, R5 ;  /* 0x0000000500077245 */ /* 0x000fe20000201400 */
[-C--:B------:R-:W-:Y:S01]  /*4dc0*/  FFMA.FTZ R5, R4, -R133.reuse, R75 ;  /* 0x8000008504057223 */ /* 0x080fe2000001004b */
[-C--:B------:R-:W-:Y:S01]  /*4dd0*/  FFMA.FTZ R4, R6, -R133.reuse, R46 ;  /* 0x8000008506047223 */ /* 0x080fe2000001002e */
[----:B------:R-:W-:Y:S02]  /*4de0*/  FSEL R52, R12, -INF , !P6 ;  /* 0xff8000000c347808 */ /* 0x000fe40007000000 */
[----:B------:R-:W-:Y:S01]  /*4df0*/  FFMA.FTZ R7, R7, -R133, R47 ;  /* 0x8000008507077223 */ /* 0x000fe2000001002f */
[----:B------:R-:W-:-:S02]  /*4e00*/  FSEL R55, R5, -INF , !P5 ;  /* 0xff80000005377808 */ /* 0x000fc40006800000 */
[----:B------:R-:W-:Y:S01]  /*4e10*/  FSEL R62, R4, -INF , !P4 ;  /* 0xff800000043e7808 */ /* 0x000fe20006000000 */
[----:B------:R-:W-:Y:S01]  /*4e20*/  FFMA.FTZ R4, R23, UR4, -R14 ;  /* 0x0000000417047c23 */ /* 0x000fe2000801080e */
[----:B--2---:R-:W-:Y:S01]  /*4e30*/  FMNMX3.FTZ R3, R2, R53, R60, !PT ;  /* 0x0000003502037276 */ /* 0x004fe2000781003c */
[----:B------:R-:W-:Y:S01]  /*4e40*/  FFMA.FTZ R2, R22, UR4, -R14 ;  /* 0x0000000416027c23 */ /* 0x000fe2000801080e */
[----:B------:R-:W-:Y:S01]  /*4e50*/  FSEL R63, R7, -INF , !P2 ;  /* 0xff800000073f7808 */ /* 0x000fe20005000000 */
[----:B------:R2:W-:Y:S01]  /*4e60*/  MUFU.EX2 R80, R4 ;  /* 0x0000000400507308 */ /* 0x0005e20000000800 */
[----:B------:R-:W-:Y:S02]  /*4e70*/  FMNMX.FTZ R6, R61, R3, !PT ;  /* 0x000000033d067209 */ /* 0x000fe40007810000 */
[----:B-1----:R-:W-:Y:S02]  /*4e80*/  FMNMX.FTZ R132, R132, R11, !PT ;  /* 0x0000000b84847209 */ /* 0x002fe40007810000 */
[----:B------:R-:W-:Y:S01]  /*4e90*/  LOP3.LUT P6, RZ, R112, 0x2, RZ, 0xc0, !PT ;  /* 0x0000000270ff7812 */ /* 0x000fe200078cc0ff */
[----:B------:R-:W1:Y:S01]  /*4ea0*/  SHFL.BFLY PT, R8, R6, 0x2, 0x1f ;  /* 0x0c401f0006087f89 */ /* 0x000e6200000e0000 */
[C---:B------:R-:W-:Y:S01]  /*4eb0*/  FSETP.NEU.FTZ.AND P1, PT, R132.reuse, -INF , PT ;  /* 0xff8000008400780b */ /* 0x040fe20003f3d000 */
[----:B------:R3:W-:Y:S01]  /*4ec0*/  MUFU.EX2 R71, R2 ;  /* 0x0000000200477308 */ /* 0x0007e20000000800 */
[----:B------:R-:W-:-:S05]  /*4ed0*/  FMUL.FTZ R3, R132, UR4 ;  /* 0x0000000484037c20 */ /* 0x000fca0008410000 */
[----:B------:R-:W-:-:S05]  /*4ee0*/  FSEL R3, R3, RZ, P1 ;  /* 0x000000ff03037208 */ /* 0x000fca0000800000 */
[----:B--2---:R-:W-:-:S04]  /*4ef0*/  FFMA.FTZ R4, R25, UR4, -R3 ;  /* 0x0000000419047c23 */ /* 0x004fc80008010803 */
[----:B------:R2:W-:Y:S01]  /*4f00*/  MUFU.EX2 R245, R4 ;  /* 0x0000000400f57308 */ /* 0x0005e20000000800 */
[----:B---3--:R-:W-:-:S07]  /*4f10*/  FFMA.FTZ R2, R21, UR4, -R14 ;  /* 0x0000000415027c23 */ /* 0x008fce000801080e */
[----:B------:R3:W-:Y:S01]  /*4f20*/  MUFU.EX2 R252, R2 ;  /* 0x0000000200fc7308 */ /* 0x0007e20000000800 */
[----:B--2---:R-:W-:-:S07]  /*4f30*/  FFMA.FTZ R4, R26, UR4, -R3 ;  /* 0x000000041a047c23 */ /* 0x004fce0008010803 */
[----:B------:R2:W4:Y:S01]  /*4f40*/  MUFU.EX2 R238, R4 ;  /* 0x0000000400ee7308 */ /* 0x0005220000000800 */
[----:B---3--:R-:W-:-:S04]  /*4f50*/  FMNMX3.FTZ R2, R70, R68, R65, !PT ;  /* 0x0000004446027276 */ /* 0x008fc80007810041 */
[----:B------:R-:W-:-:S04]  /*4f60*/  FMNMX3.FTZ R2, R2, R67, R52, !PT ;  /* 0x0000004302027276 */ /* 0x000fc80007810034 */
[----:B------:R-:W-:Y:S02]  /*4f70*/  FMNMX3.FTZ R5, R2, R55, R62, !PT ;  /* 0x0000003702057276 */ /* 0x000fe4000781003e */
[----:B------:R-:W-:Y:S02]  /*4f80*/  LOP3.LUT R2, R78, 0x200, R9, 0xf8, !PT ;  /* 0x000002004e027812 */ /* 0x000fe400078ef809 */
[----:B------:R-:W-:Y:S02]  /*4f90*/  FMNMX.FTZ R5, R63, R5, !PT ;  /* 0x000000053f057209 */ /* 0x000fe40007810000 */
[----:B------:R-:W-:Y:S02]  /*4fa0*/  LEA R221, R2, UR5, 0x1 ;  /* 0x0000000502dd7c11 */ /* 0x000fe4000f8e08ff */
[----:B-1----:R-:W-:Y:S01]  /*4fb0*/  FMNMX.FTZ R2, R6, R8, !PT ;  /* 0x0000000806027209 */ /* 0x002fe20007810000 */
[----:B------:R-:W1:Y:S01]  /*4fc0*/  SHFL.BFLY PT, R9, R5, 0x2, 0x1f ;  /* 0x0c401f0005097f89 */ /* 0x000e6200000e0000 */
[----:B------:R-:W-:Y:S01]  /*4fd0*/  FFMA.FTZ R6, R27, UR4, -R3 ;  /* 0x000000041b067c23 */ /* 0x000fe20008010803 */
[----:B------:R-:W-:Y:S01]  /*4fe0*/  IMAD R8, R77, 0x2, R221 ;  /* 0x000000024d087824 */ /* 0x000fe200078e02dd */
[C---:B--2---:R-:W-:Y:S01]  /*4ff0*/  LEA R4, R0.reuse, R221, 0x1 ;  /* 0x000000dd00047211 */ /* 0x044fe200078e08ff */
[----:B------:R-:W2:Y:S01]  /*5000*/  SHFL.BFLY PT, R137, R2, 0x1, 0x1f ;  /* 0x0c201f0002897f89 */ /* 0x000ea200000e0000 */
[----:B------:R3:W-:Y:S01]  /*5010*/  MUFU.EX2 R243, R6 ;  /* 0x0000000600f37308 */ /* 0x0007e20000000800 */
[----:B------:R-:W-:Y:S01]  /*5020*/  IMAD R10, R0, 0x2, R8 ;  /* 0x00000002000a7824 */ /* 0x000fe200078e0208 */
[----:B------:R-:W-:Y:S01]  /*5030*/  IADD3 R242, PT, PT, R221, 0xa000, RZ ;  /* 0x0000a000ddf27810 */ /* 0x000fe20007ffe0ff */
[----:B------:R-:W-:Y:S04]  /*5040*/  LDSM.16.MT88.4 R20, [R8+0xa000] ;  /* 0x00a000000814783b */ /* 0x000fe80000004200 */
[----:B------:R5:W-:Y:S04]  /*5050*/  LDSM.16.MT88.4 R44, [R8+0xb000] ;  /* 0x00b00000082c783b */ /* 0x000be80000004200 */
[----:B------:R-:W-:Y:S04]  /*5060*/  LDSM.16.MT88.4 R16, [R10+0xa000] ;  /* 0x00a000000a10783b */ /* 0x000fe80000004200 */
[----:B------:R-:W-:Y:S01]  /*5070*/  LDSM.16.MT88.4 R28, [R4+0xa000] ;  /* 0x00a00000041c783b */ /* 0x000fe20000004200 */
[----:B---3--:R-:W-:Y:S01]  /*5080*/  FFMA.FTZ R6, R36, UR4, -R3 ;  /* 0x0000000424067c23 */ /* 0x008fe20008010803 */
[----:B-1----:R-:W-:-:S02]  /*5090*/  FMNMX.FTZ R9, R5, R9, !PT ;  /* 0x0000000905097209 */ /* 0x002fc40007810000 */
[----:B------:R1:W-:Y:S01]  /*50a0*/  LDSM.16.MT88.4 R36, [R4+0xb000] ;  /* 0x00b000000424783b */ /* 0x0003e20000004200 */
[----:B------:R3:W5:Y:S01]  /*50b0*/  MUFU.EX2 R246, R6 ;  /* 0x0000000600f67308 */ /* 0x0007620000000800 */
[----:B----4-:R-:W-:Y:S02]  /*50c0*/  F2FP.F16.F32.PACK_AB R5, R238, R245 ;  /* 0x000000f5ee05723e */ /* 0x010fe400000000ff */
[----:B------:R-:W4:Y:S01]  /*50d0*/  SHFL.BFLY PT, R11, R9, 0x1, 0x1f ;  /* 0x0c201f00090b7f89 */ /* 0x000f2200000e0000 */
[----:B--2---:R-:W-:-:S03]  /*50e0*/  FMNMX.FTZ R137, R2, R137, !PT ;  /* 0x0000008902897209 */ /* 0x004fc60007810000 */
[----:B------:R-:W-:Y:S01]  /*50f0*/  LDSM.16.MT88.4 R40, [R10+0xb000] ;  /* 0x00b000000a28783b */ /* 0x000fe20000004200 */
[C---:B------:R-:W-:Y:S01]  /*5100*/  FSETP.NEU.FTZ.AND P1, PT, R137.reuse, -INF , PT ;  /* 0xff8000008900780b */ /* 0x040fe20003f3d000 */
[----:B------:R-:W-:Y:S02]  /*5110*/  FMUL.FTZ R12, R137, UR4 ;  /* 0x00000004890c7c20 */ /* 0x000fe40008410000 */
[----:B------:R-:W2:Y:S03]  /*5120*/  LDSM.16.MT88.4 R32, [R221+0xa000] ;  /* 0x00a00000dd20783b */ /* 0x000ea60000004200 */
[----:B------:R-:W-:Y:S01]  /*5130*/  FSEL R12, R12, RZ, P1 ;  /* 0x000000ff0c0c7208 */ /* 0x000fe20000800000 */
[----:B------:R-:W2:Y:S01]  /*5140*/  LDSM.16.MT88.4 R24, [R221+0xb000] ;  /* 0x00b00000dd18783b */ /* 0x000ea20000004200 */
[----:B---3--:R-:W-:-:S03]  /*5150*/  F2FP.F16.F32.PACK_AB R6, R80, R252 ;  /* 0x000000fc5006723e */ /* 0x008fc600000000ff */
[--C-:B------:R-:W-:Y:S01]  /*5160*/  FFMA.FTZ R2, R66, UR4, -R12.reuse ;  /* 0x0000000442027c23 */ /* 0x100fe2000801080c */
[----:B-----5:R-:W-:Y:S01]  /*5170*/  FFMA.FTZ R8, R58, UR4, -R12 ;  /* 0x000000043a087c23 */ /* 0x020fe2000801080c */
[----:B------:R-:W-:Y:S01]  /*5180*/  F2FP.F16.F32.PACK_AB R7, R246, R243 ;  /* 0x000000f3f607723e */ /* 0x000fe200000000ff */
[----:B------:R-:W-:Y:S01]  /*5190*/  LDSM.16.MT88.4 R156, [R221+0xa800] ;  /* 0x00a80000dd9c783b */ /* 0x000fe20000004200 */
[----:B------:R3:W-:Y:S01]  /*51a0*/  MUFU.EX2 R235, R2 ;  /* 0x0000000200eb7308 */ /* 0x0007e20000000800 */
[----:B-1----:R-:W-:Y:S02]  /*51b0*/  F2FP.F16.F32.PACK_AB R4, R71, R81 ;  /* 0x000000514704723e */ /* 0x002fe400000000ff */
[----:B------:R-:W-:Y:S01]  /*51c0*/  LDSM.16.MT88.4 R96, [R221+0xb800] ;  /* 0x00b80000dd60783b */ /* 0x000fe20000004200 */
[----:B----4-:R-:W-:-:S04]  /*51d0*/  FMNMX.FTZ R136, R9, R11, !PT ;  /* 0x0000000b09887209 */ /* 0x010fc80007810000 */
[----:B------:R-:W-:Y:S01]  /*51e0*/  FSETP.NEU.FTZ.AND P1, PT, R136, -INF , PT ;  /* 0xff8000008800780b */ /* 0x000fe20003f3d000 */
[----:B------:R-:W-:Y:S01]  /*51f0*/  MUFU.EX2 R236, R8 ;  /* 0x0000000800ec7308 */ /* 0x000fe20000000800 */
[----:B------:R-:W-:Y:S01]  /*5200*/  HMMA.16816.F32 R100, R4, R22, RZ ;  /* 0x000000160464723c */ /* 0x000fe200000018ff */
[----:B---3--:R-:W-:-:S07]  /*5210*/  FFMA.FTZ R2, R59, UR4, -R12 ;  /* 0x000000043b027c23 */ /* 0x008fce000801080c */
[C---:B------:R-:W-:Y:S01]  /*5220*/  HMMA.16816.F32 R76, R4.reuse, R20, RZ ;  /* 0x00000014044c723c */ /* 0x040fe200000018ff */
[----:B------:R-:W-:Y:S01]  /*5230*/  IMAD.MOV.U32 R59, RZ, RZ, R80 ;  /* 0x000000ffff3b7224 */ /* 0x000fe200078e0050 */
[----:B------:R1:W3:Y:S06]  /*5240*/  MUFU.EX2 R229, R2 ;  /* 0x0000000200e57308 */ /* 0x0002ec0000000800 */
[C---:B------:R-:W-:Y:S08]  /*5250*/  HMMA.16816.F32 R108, R4.reuse, R18, RZ ;  /* 0x00000012046c723c */ /* 0x040ff000000018ff */
[----:B--2---:R-:W-:Y:S01]  /*5260*/  HMMA.16816.F32 R144, R4, R32, RZ ;  /* 0x000000200490723c */ /* 0x004fe200000018ff */
[----:B-1----:R-:W-:Y:S01]  /*5270*/  FMUL.FTZ R2, R136, UR4 ;  /* 0x0000000488027c20 */ /* 0x002fe20008410000 */
[----:B---3--:R-:W-:-:S06]  /*5280*/  F2FP.F16.F32.PACK_AB R8, R229, R235 ;  /* 0x000000ebe508723e */ /* 0x008fcc00000000ff */
[----:B------:R-:W-:Y:S01]  /*5290*/  HMMA.16816.F32 R72, R4, R28, RZ ;  /* 0x0000001c0448723c */ /* 0x000fe200000018ff */
[----:B------:R-:W-:Y:S01]  /*52a0*/  FSEL R13, R2, RZ, P1 ;  /* 0x000000ff020d7208 */ /* 0x000fe20000800000 */
[----:B------:R-:W-:-:S04]  /*52b0*/  FFMA.FTZ R2, R64, UR4, -R12 ;  /* 0x0000000440027c23 */ /* 0x000fc8000801080c */
[----:B------:R1:W2:Y:S02]  /*52c0*/  MUFU.EX2 R237, R2 ;  /* 0x0000000200ed7308 */ /* 0x0002a40000000800 */
[C---:B------:R-:W-:Y:S08]  /*52d0*/  HMMA.16816.F32 R84, R4.reuse, R16, RZ ;  /* 0x000000100454723c */ /* 0x040ff000000018ff */
[----:B------:R-:W-:Y:S01]  /*52e0*/  HMMA.16816.F32 R88, R4, R24, RZ ;  /* 0x000000180458723c */ /* 0x000fe200000018ff */
[----:B-1----:R-:W-:Y:S01]  /*52f0*/  FFMA.FTZ R2, R70, UR4, -R13 ;  /* 0x0000000446027c23 */ /* 0x002fe2000801080d */
[----:B--2---:R-:W-:-:S06]  /*5300*/  F2FP.F16.F32.PACK_AB R10, R237, R236 ;  /* 0x000000eced0a723e */ /* 0x004fcc00000000ff */
[C---:B------:R-:W-:Y:S01]  /*5310*/  HMMA.16816.F32 R104, R4.reuse, R36, RZ ;  /* 0x000000240468723c */ /* 0x040fe200000018ff */
[----:B------:R-:W-:Y:S01]  /*5320*/  IMAD.MOV.U32 R70, RZ, RZ, R81 ;  /* 0x000000ffff467224 */ /* 0x000fe200078e0051 */
[----:B------:R1:W-:Y:S06]  /*5330*/  MUFU.EX2 R225, R2 ;  /* 0x0000000200e17308 */ /* 0x0003ec0000000800 */
[C---:B------:R-:W-:Y:S08]  /*5340*/  HMMA.16816.F32 R116, R4.reuse, R44, RZ ;  /* 0x0000002c0474723c */ /* 0x040ff000000018ff */
[----:B------:R-:W-:Y:S01]  /*5350*/  HMMA.16816.F32 R128, R4, R40, RZ ;  /* 0x000000280480723c */ /* 0x000fe200000018ff */
[----:B-1----:R-:W-:-:S04]  /*5360*/  FFMA.FTZ R2, R68, UR4, -R13 ;  /* 0x0000000444027c23 */ /* 0x002fc8000801080d */
[----:B------:R1:W2:Y:S03]  /*5370*/  MUFU.EX2 R223, R2 ;  /* 0x0000000200df7308 */ /* 0x0002a60000000800 */
        /* <DEDUP_REMOVED lines=8> */
[----:B-1----:R-:W-:-:S04]  /*5400*/  FFMA.FTZ R2, R67, UR4, -R13 ;  /* 0x0000000443027c23 */ /* 0x002fc8000801080d */
[----:B------:R-:W1:Y:S03]  /*5410*/  MUFU.EX2 R230, R2 ;  /* 0x0000000200e67308 */ /* 0x000e660000000800 */
[----:B------:R-:W-:Y:S01]  /*5420*/  HMMA.16816.F32 R172, R4, R42, RZ ;  /* 0x0000002a04ac723c */ /* 0x000fe200000018ff */
[----:B------:R-:W-:Y:S01]  /*5430*/  FFMA.FTZ R5, R49, UR4, -R3 ;  /* 0x0000000431057c23 */ /* 0x000fe20008010803 */
[----:B------:R-:W-:Y:S01]  /*5440*/  IADD3 R4, PT, PT, R221, 0xa020, RZ ;  /* 0x0000a020dd047810 */ /* 0x000fe20007ffe0ff */
[----:B------:R-:W-:-:S05]  /*5450*/  @P6 VIADD R4, R242, 0xffffffe0 ;  /* 0xffffffe0f2046836 */ /* 0x000fca0000000000 */
[----:B------:R-:W-:Y:S01]  /*5460*/  LDSM.16.MT88.4 R112, [R4+0x1800] ;  /* 0x001800000470783b */ /* 0x000fe20000004200 */
[----:B-1----:R-:W-:Y:S01]  /*5470*/  F2FP.F16.F32.PACK_AB R11, R230, R224 ;  /* 0x000000e0e60b723e */ /* 0x002fe200000000ff */
[----:B------:R-:W-:-:S06]  /*5480*/  FFMA.FTZ R2, R69, UR4, -R14 ;  /* 0x0000000445027c23 */ /* 0x000fcc000801080e */
[C---:B------:R-:W-:Y:S01]  /*5490*/  HMMA.16816.F32 R204, R8.reuse, R22, RZ ;  /* 0x0000001608cc723c */ /* 0x040fe200000018ff */
[----:B------:R1:W-:Y:S07]  /*54a0*/  MUFU.EX2 R23, R2 ;  /* 0x0000000200177308 */ /* 0x0003ee0000000800 */
[C---:B------:R-:W-:Y:S08]  /*54b0*/  HMMA.16816.F32 R176, R8.reuse, R20, RZ ;  /* 0x0000001408b0723c */ /* 0x040ff000000018ff */
[----:B------:R-:W-:Y:S01]  /*54c0*/  HMMA.16816.F32 R200, R8, R18, RZ ;  /* 0x0000001208c8723c */ /* 0x000fe200000018ff */
[----:B------:R2:W-:Y:S01]  /*54d0*/  MUFU.EX2 R18, R5 ;  /* 0x0000000500127308 */ /* 0x0005e20000000800 */
[----:B-1----:R-:W-:-:S06]  /*54e0*/  FFMA.FTZ R2, R57, UR4, -R14 ;  /* 0x0000000439027c23 */ /* 0x002fcc000801080e */
[C---:B------:R-:W-:Y:S01]  /*54f0*/  HMMA.16816.F32 R180, R8.reuse, R28, RZ ;  /* 0x0000001c08b4723c */ /* 0x040fe200000018ff */
[----:B------:R1:W3:Y:S07]  /*5500*/  MUFU.EX2 R22, R2 ;  /* 0x0000000200167308 */ /* 0x0002ee0000000800 */
[----:B------:R-:W-:Y:S01]  /*5510*/  HMMA.16816.F32 R208, R8, R30, RZ ;  /* 0x0000001e08d0723c */ /* 0x000fe200000018ff */
[----:B--2---:R-:W-:-:S07]  /*5520*/  FFMA.FTZ R5, R54, UR4, -R3 ;  /* 0x0000000436057c23 */ /* 0x004fce0008010803 */
        /* <DEDUP_REMOVED lines=9> */
[C---:B------:R-:W-:Y:S01]  /*55c0*/  HMMA.16816.F32 R32, R8.reuse, R16, RZ ;  /* 0x000000100820723c */ /* 0x040fe200000018ff */
[----:B------:R-:W-:Y:S07]  /*55d0*/  MUFU.EX2 R17, R5 ;  /* 0x0000000500117308 */ /* 0x000fee0000000800 */
[C---:B------:R-:W-:Y:S01]  /*55e0*/  HMMA.16816.F32 R24, R8.reuse, R36, RZ ;  /* 0x000000240818723c */ /* 0x040fe200000018ff */
[--C-:B-1----:R-:W-:Y:S01]  /*55f0*/  FFMA.FTZ R2, R48, UR4, -R3.reuse ;  /* 0x0000000430027c23 */ /* 0x102fe20008010803 */
[----:B------:R-:W-:Y:S01]  /*5600*/  FFMA.FTZ R3, R56, UR4, -R3 ;  /* 0x0000000438037c23 */ /* 0x000fe20008010803 */
[----:B------:R-:W1:Y:S01]  /*5610*/  LDSM.16.MT88.4 R48, [R4+0x800] ;  /* 0x000800000430783b */ /* 0x000e620000004200 */
[----:B--2---:R-:W-:Y:S01]  /*5620*/  F2FP.F16.F32.PACK_AB R170, R20, R21 ;  /* 0x0000001514aa723e */ /* 0x004fe200000000ff */
[----:B------:R2:W3:Y:S03]  /*5630*/  MUFU.EX2 R19, R2 ;  /* 0x0000000200137308 */ /* 0x0004e60000000800 */
[C---:B------:R-:W-:Y:S05]  /*5640*/  HMMA.16816.F32 R196, R8.reuse, R38, RZ ;  /* 0x0000002608c4723c */ /* 0x040fea00000018ff */
[----:B------:R-:W4:Y:S03]  /*5650*/  MUFU.EX2 R16, R3 ;  /* 0x0000000300107308 */ /* 0x000f260000000800 */
[----:B------:R-:W-:Y:S01]  /*5660*/  HMMA.16816.F32 R160, R8, R44, RZ ;  /* 0x0000002c08a0723c */ /* 0x000fe200000018ff */
[----:B--2---:R-:W-:Y:S01]  /*5670*/  VIADD R2, R221, 0xa040 ;  /* 0x0000a040dd027836 */ /* 0x004fe20000000000 */
[----:B------:R-:W-:-:S06]  /*5680*/  @P0 IADD3 R2, PT, PT, R242, -0x40, RZ ;  /* 0xffffffc0f2020810 */ /* 0x000fcc0007ffe0ff */
[C---:B------:R-:W-:Y:S01]  /*5690*/  HMMA.16816.F32 R188, R8.reuse, R46, RZ ;  /* 0x0000002e08bc723c */ /* 0x040fe200000018ff */
[----:B---3--:R-:W-:Y:S01]  /*56a0*/  F2FP.F16.F32.PACK_AB R169, R18, R19 ;  /* 0x0000001312a9723e */ /* 0x008fe200000000ff */
[----:B------:R-:W-:Y:S02]  /*56b0*/  IMAD R226, R0, 0x2, R2 ;  /* 0x0000000200e27824 */ /* 0x000fe400078e0202 */
[----:B------:R-:W-:Y:S01]  /*56c0*/  FFMA.FTZ R0, R15, UR4, -R12 ;  /* 0x000000040f007c23 */ /* 0x000fe2000801080c */
[----:B------:R-:W2:Y:S01]  /*56d0*/  LDSM.16.MT88.4 R64, [R2+0x800] ;  /* 0x000800000240783b */ /* 0x000ea20000004200 */
[----:B----4-:R-:W-:Y:S02]  /*56e0*/  F2FP.F16.F32.PACK_AB R171, R16, R17 ;  /* 0x0000001110ab723e */ /* 0x010fe400000000ff */
[----:B------:R-:W-:Y:S01]  /*56f0*/  HMMA.16816.F32 R124, R8, R40, RZ ;  /* 0x00000028087c723c */ /* 0x000fe200000018ff */
[----:B------:R3:W-:Y:S01]  /*5700*/  MUFU.EX2 R14, R0 ;  /* 0x00000000000e7308 */ /* 0x0007e20000000800 */
[----:B------:R-:W4:Y:S01]  /*5710*/  LDSM.16.MT88.4 R80, [R226+0x800] ;  /* 0x00080000e250783b */ /* 0x000f220000004200 */
[----:B------:R-:W-:-:S03]  /*5720*/  IMAD.MOV.U32 R15, RZ, RZ, R59 ;  /* 0x000000ffff0f7224 */ /* 0x000fc600078e003b */
[----:B------:R-:W5:Y:S02]  /*5730*/  LDSM.16.MT88.4 R120, [R2+0x1800] ;  /* 0x001800000278783b */ /* 0x000f640000004200 */
[----:B------:R-:W-:Y:S02]  /*5740*/  HMMA.16816.F32 R192, R8, R42, RZ ;  /* 0x0000002a08c0723c */ /* 0x000fe400000018ff */
[----:B------:R-:W5:Y:S06]  /*5750*/  LDSM.16.MT88.4 R4, [R226+0x1800] ;  /* 0x00180000e204783b */ /* 0x000f6c0000004200 */
[----:B-1----:R-:W-:Y:S01]  /*5760*/  HMMA.16816.F32 R40, R168, R48, R72 ;  /* 0x00000030a828723c */ /* 0x002fe20000001848 */
[----:B---3--:R-:W-:-:S04]  /*5770*/  FFMA.FTZ R0, R53, UR4, -R12 ;  /* 0x0000000435007c23 */ /* 0x008fc8000801080c */
[----:B------:R1:W3:Y:S03]  /*5780*/  MUFU.EX2 R11, R0 ;  /* 0x00000000000b7308 */ /* 0x0002e60000000800 */
[C---:B------:R-:W-:Y:S08]  /*5790*/  HMMA.16816.F32 R44, R168.reuse, R50, R92 ;  /* 0x00000032a82c723c */ /* 0x040ff0000000185c */
[----:B------:R-:W-:Y:S01]  /*57a0*/  HMMA.16816.F32 R144, R168, R156, R144 ;  /* 0x0000009ca890723c */ /* 0x000fe20000001890 */
[----:B-1----:R-:W-:-:S07]  /*57b0*/  FFMA.FTZ R0, R60, UR4, -R12 ;  /* 0x000000043c007c23 */ /* 0x002fce000801080c */
[C---:B--2---:R-:W-:Y:S01]  /*57c0*/  HMMA.16816.F32 R56, R168.reuse, R64, R76 ;  /* 0x00000040a838723c */ /* 0x044fe2000000184c */
[----:B------:R1:W-:Y:S07]  /*57d0*/  MUFU.EX2 R10, R0 ;  /* 0x00000000000a7308 */ /* 0x0003ee0000000800 */
[C---:B----4-:R-:W-:Y:S08]  /*57e0*/  HMMA.16816.F32 R76, R168.reuse, R82, R108 ;  /* 0x00000052a84c723c */ /* 0x050ff0000000186c */
[----:B------:R-:W-:Y:S01]  /*57f0*/  HMMA.16816.F32 R72, R168, R80, R84 ;  /* 0x00000050a848723c */ /* 0x000fe20000001854 */
[----:B-1----:R-:W-:Y:S01]  /*5800*/  FFMA.FTZ R0, R61, UR4, -R12 ;  /* 0x000000043d007c23 */ /* 0x002fe2000801080c */
[----:B------:R-:W-:-:S03]  /*5810*/  MOV R12, R70 ;  /* 0x00000046000c7202 */ /* 0x000fc60000000f00 */
[----:B------:R1:W-:Y:S03]  /*5820*/  MUFU.EX2 R9, R0 ;  /* 0x0000000000097308 */ /* 0x0003e60000000800 */
[C---:B------:R-:W-:Y:S08]  /*5830*/  HMMA.16816.F32 R88, R168.reuse, R96, R88 ;  /* 0x00000060a858723c */ /* 0x040ff00000001858 */
[----:B------:R-:W-:Y:S01]  /*5840*/  HMMA.16816.F32 R104, R168, R112, R104 ;  /* 0x00000070a868723c */ /* 0x000fe20000001868 */
[----:B-1----:R-:W-:-:S07]  /*5850*/  FFMA.FTZ R0, R52, UR4, -R13 ;  /* 0x0000000434007c23 */ /* 0x002fce000801080d */
[C---:B-----5:R-:W-:Y:S01]  /*5860*/  HMMA.16816.F32 R116, R168.reuse, R120, R116 ;  /* 0x00000078a874723c */ /* 0x060fe20000001874 */
[----:B------:R1:W-:Y:S07]  /*5870*/  MUFU.EX2 R8, R0 ;  /* 0x0000000000087308 */ /* 0x0003ee0000000800 */
[C---:B------:R-:W-:Y:S08]  /*5880*/  HMMA.16816.F32 R128, R168.reuse, R4, R128 ;  /* 0x00000004a880723c */ /* 0x040ff00000001880 */
[----:B------:R-:W-:Y:S01]  /*5890*/  HMMA.16816.F32 R152, R168, R158, R152 ;  /* 0x0000009ea898723c */ /* 0x000fe20000001898 */
[----:B-1----:R-:W-:-:S04]  /*58a0*/  FFMA.FTZ R0, R55, UR4, -R13 ;  /* 0x0000000437007c23 */ /* 0x002fc8000801080d */
[----:B------:R1:W2:Y:S03]  /*58b0*/  MUFU.EX2 R3, R0 ;  /* 0x0000000000037308 */ /* 0x0002a60000000800 */
[C---:B------:R-:W-:Y:S08]  /*58c0*/  HMMA.16816.F32 R92, R168.reuse, R98, R140 ;  /* 0x00000062a85c723c */ /* 0x040ff0000000188c */
[----:B------:R-:W-:Y:S01]  /*58d0*/  HMMA.16816.F32 R108, R168, R114, R148 ;  /* 0x00000072a86c723c */ /* 0x000fe20000001894 */
[----:B-1----:R-:W-:-:S07]  /*58e0*/  FFMA.FTZ R0, R62, UR4, -R13 ;  /* 0x000000043e007c23 */ /* 0x002fce000801080d */
[----:B------:R-:W-:Y:S01]  /*58f0*/  HMMA.16816.F32 R164, R168, R122, R164 ;  /* 0x0000007aa8a4723c */ /* 0x000fe200000018a4 */
[----:B------:R1:W-:Y:S02]  /*5900*/  MUFU.EX2 R2, R0 ;  /* 0x0000000000027308 */ /* 0x0003e40000000800 */
[----:B-1----:R-:W-:Y:S01]  /*5910*/  FFMA.FTZ R0, R63, UR4, -R13 ;  /* 0x000000043f007c23 */ /* 0x002fe2000801080d */
[----:B------:R-:W-:-:S04]  /*5920*/  IMAD.MOV.U32 R13, RZ, RZ, R71 ;  /* 0x000000ffff0d7224 */ /* 0x000fc800078e0047 */
[----:B------:R-:W-:Y:S01]  /*5930*/  HMMA.16816.F32 R60, R168, R66, R100 ;  /* 0x00000042a83c723c */ /* 0x000fe20000001864 */
[----:B------:R-:W-:Y:S01]  /*5940*/  FADD.FTZ R12, R12, R13 ;  /* 0x0000000d0c0c7221 */ /* 0x000fe20000010000 */
[----:B------:R-:W1:Y:S01]  /*5950*/  MUFU.EX2 R0, R0 ;  /* 0x0000000000007308 */ /* 0x000e620000000800 */
[----:B------:R-:W-:Y:S02]  /*5960*/  FADD.FTZ R13, R245, R238 ;  /* 0x000000eef50d7221 */ /* 0x000fe40000010000 */
[----:B------:R-:W-:-:S03]  /*5970*/  FADD.FTZ R12, R252, R12 ;  /* 0x0000000cfc0c7221 */ /* 0x000fc60000010000 */
[----:B------:R-:W-:Y:S01]  /*5980*/  HMMA.16816.F32 R168, R168, R6, R172 ;  /* 0x00000006a8a8723c */ /* 0x000fe200000018ac */
[----:B---3--:R-:W-:Y:S01]  /*5990*/  F2FP.F16.F32.PACK_AB R172, R11, R14 ;  /* 0x0000000e0bac723e */ /* 0x008fe200000000ff */
[----:B------:R-:W-:Y:S01]  /*59a0*/  FADD.FTZ R13, R243, R13 ;  /* 0x0000000df30d7221 */ /* 0x000fe20000010000 */
[----:B--2---:R-:W-:Y:S02]  /*59b0*/  F2FP.F16.F32.PACK_AB R173, R3, R8 ;  /* 0x0000000803ad723e */ /* 0x004fe400000000ff */
[----:B------:R-:W-:Y:S02]  /*59c0*/  F2FP.F16.F32.PACK_AB R174, R9, R10 ;  /* 0x0000000a09ae723e */ /* 0x000fe400000000ff */
[----:B-1----:R-:W-:-:S07]  /*59d0*/  F2FP.F16.F32.PACK_AB R175, R0, R2 ;  /* 0x0000000200af723e */ /* 0x002fce00000000ff */
        /* <DEDUP_REMOVED lines=44> */
[----:B------:R-:W-:Y:S01]  /*5ca0*/  IADD3 R244, PT, PT, R244, R134, RZ ;  /* 0x00000086f4f47210 */ /* 0x000fe20007ffe0ff */
[C---:B------:R-:W-:Y:S01]  /*5cb0*/  IMAD.SHL.U32 R246, R138.reuse, 0x10, RZ ;  /* 0x000000108af67824 */ /* 0x040fe200078e00ff */
[----:B------:R-:W3:Y:S01]  /*5cc0*/  S2R R0, SR_TID.X ;  /* 0x0000000000007919 */ /* 0x000ee20000002100 */
[----:B------:R-:W4:Y:S01]  /*5cd0*/  LDCU.64 UR6, c[0x0][0x3b8] ;  /* 0x00007700ff0677ac */ /* 0x000f220008000a00 */
[----:B------:R-:W-:Y:S01]  /*5ce0*/  SHF.L.U64.HI R245, R138, 0x4, R139 ;  /* 0x000000048af57819 */ /* 0x000fe2000001028b */
[----:B------:R-:W-:Y:S01]  /*5cf0*/  IMAD.MOV.U32 R139, RZ, RZ, R132 ;  /* 0x000000ffff8b7224 */ /* 0x000fe200078e0084 */
[----:B------:R-:W-:Y:S01]  /*5d00*/  LEA.HI.SX32 R232, R232, 0xfffffffe, 0x1b ;  /* 0xfffffffee8e87811 */ /* 0x000fe200078fdaff */
[----:B------:R-:W-:Y:S01]  /*5d10*/  IMAD.MOV.U32 R138, RZ, RZ, R136 ;  /* 0x000000ffff8a7224 */ /* 0x000fe200078e0088 */
[----:B------:R-:W-:Y:S01]  /*5d20*/  MOV R140, R135 ;  /* 0x00000087008c7202 */ /* 0x000fe20000000f00 */
[----:B------:R-:W-:Y:S01]  /*5d30*/  IMAD.MOV.U32 R134, RZ, RZ, R137 ;  /* 0x000000ffff867224 */ /* 0x000fe200078e0089 */
[----:B------:R-:W-:Y:S01]  /*5d40*/  IADD3 R243, PT, PT, R221, 0xa040, RZ ;  /* 0x0000a040ddf37810 */ /* 0x000fe20007ffe0ff */
[----:B------:R-:W-:Y:S01]  /*5d50*/  IMAD.MOV.U32 R230, RZ, RZ, 0x40 ;  /* 0x00000040ffe67424 */ /* 0x000fe200078e00ff */
[----:B------:R-:W1:Y:S01]  /*5d60*/  LDCU UR14, c[0x0][0x440] ;  /* 0x00008800ff0e77ac */ /* 0x000e620008000800 */
[----:B------:R-:W3:Y:S01]  /*5d70*/  LDCU UR4, c[0x0][0x45c] ;  /* 0x00008b80ff0477ac */ /* 0x000ee20008000800 */
[----:B--2---:R-:W-:Y:S01]  /*5d80*/  ISETP.GE.AND P1, PT, R250, UR11, PT ;  /* 0x0000000bfa007c0c */ /* 0x004fe2000bf26270 */
[----:B----4-:R-:W-:-:S02]  /*5d90*/  USHF.L.U64.HI UR9, UR6, 0x5, UR7 ;  /* 0x0000000506097899 */ /* 0x010fc40008010207 */
[----:B------:R-:W-:Y:S02]  /*5da0*/  USHF.L.U32 UR8, UR6, 0x5, URZ ;  /* 0x0000000506087899 */ /* 0x000fe400080006ff */
[----:B------:R-:W-:Y:S02]  /*5db0*/  USHF.L.U64.HI UR12, UR6, 0x4, UR7 ;  /* 0x00000004060c7899 */ /* 0x000fe40008010207 */
[----:B------:R-:W-:Y:S01]  /*5dc0*/  USHF.L.U32 UR13, UR6, 0x4, URZ ;  /* 0x00000004060d7899 */ /* 0x000fe200080006ff */
[----:B------:R-:W2:Y:S01]  /*5dd0*/  LDCU.64 UR6, c[0x0][0x3c0] ;  /* 0x00007800ff0677ac */ /* 0x000ea20008000a00 */
[----:B-1----:R-:W-:Y:S01]  /*5de0*/  IMAD.SHL.U32 R15, R15, 0x2, RZ ;  /* 0x000000020f0f7824 */ /* 0x002fe200078e00ff */
[----:B---3--:R-:W-:-:S04]  /*5df0*/  LOP3.LUT P0, RZ, R0, 0x2, RZ, 0xc0, !PT ;  /* 0x0000000200ff7812 */ /* 0x008fc8000780c0ff */
[----:B------:R-:W-:Y:S02]  /*5e00*/  LOP3.LUT R15, R15, 0x6, RZ, 0xc0, !PT ;  /* 0x000000060f0f7812 */ /* 0x000fe400078ec0ff */
[----:B------:R-:W-:-:S03]  /*5e10*/  SEL R229, R228, 0xffffffe0, !P0 ;  /* 0xffffffe0e4e57807 */ /* 0x000fc60004000000 */
[----:B------:R-:W-:Y:S01]  /*5e20*/  IMAD.IADD R247, R15, 0x1, R247 ;  /* 0x000000010ff77824 */ /* 0x000fe200078e02f7 */
[-C--:B------:R-:W-:Y:S01]  /*5e30*/  IADD3 R224, PT, PT, R227, R229.reuse, RZ ;  /* 0x000000e5e3e07210 */ /* 0x080fe20007ffe0ff */
[----:B------:R-:W-:Y:S01]  /*5e40*/  IMAD.IADD R225, R220, 0x1, R229 ;  /* 0x00000001dce17824 */ /* 0x000fe200078e02e5 */
[----:B------:R-:W-:Y:S01]  /*5e50*/  IADD3 R223, PT, PT, R221, R229, RZ ;  /* 0x000000e5dddf7210 */ /* 0x000fe20007ffe0ff */
[----:B------:R-:W-:Y:S06]  /*5e60*/  BRA `(.L_x_1244) ;  /* 0x0000000000b07947 */ /* 0x000fec0003800000 */
.L_x_1246:
[----:B------:R-:W-:Y:S01]  /*5e70*/  VIADD R3, R232, 0xffffffff ;  /* 0xffffffffe8037836 */ /* 0x000fe20000000000 */
[----:B------:R-:W-:Y:S01]  /*5e80*/  MOV R177, UR12 ;  /* 0x0000000c00b17c02 */ /* 0x000fe20008000f00 */
[----:B------:R-:W-:Y:S02]  /*5e90*/  IMAD.U32 R176, RZ, RZ, UR13 ;  /* 0x0000000dffb07e24 */ /* 0x000fe4000f8e00ff */
[C---:B------:R-:W-:Y:S04]  /*5ea0*/  IMAD.WIDE.U32 R142, R3.reuse, UR8, RZ ;  /* 0x00000008038e7c25 */ /* 0x040fe8000f8e00ff */
[----:B------:R-:W-:Y:S01]  /*5eb0*/  IMAD.U32 R136, RZ, RZ, UR13 ;  /* 0x0000000dff887e24 */ /* 0x000fe2000f8e00ff */
[CC--:B------:R-:W-:Y:S01]  /*5ec0*/  @!P4 LEA R180, P3, R142.reuse, R234.reuse, 0x1 ;  /* 0x000000ea8eb4c211 */ /* 0x0c0fe200078608ff */
[----:B------:R-:W-:Y:S01]  /*5ed0*/  IMAD.U32 R137, RZ, RZ, UR12 ;  /* 0x0000000cff897e24 */ /* 0x000fe2000f8e00ff */
[----:B------:R-:W-:Y:S01]  /*5ee0*/  @!P1 LEA R183, P6, R142, R234, 0x1 ;  /* 0x000000ea8eb79211 */ /* 0x000fe200078c08ff */
[C---:B------:R-:W-:Y:S02]  /*5ef0*/  IMAD R132, R3.reuse, UR9, RZ ;  /* 0x0000000903847c24 */ /* 0x040fe4000f8e02ff */
[C---:B------:R-:W-:Y:S04]  /*5f00*/  @!P1 IMAD.WIDE.U32 R176, R3.reuse, UR8, R176 ;  /* 0x0000000803b09c25 */ /* 0x040fe8000f8e00b0 */
[----:B------:R-:W-:Y:S01]  /*5f10*/  @!P4 IMAD.WIDE.U32 R136, R3, UR8, R136 ;  /* 0x000000080388cc25 */ /* 0x000fe2000f8e0088 */
[----:B------:R-:W-:Y:S03]  /*5f20*/  IADD3 R3, PT, PT, R143, R132, RZ ;  /* 0x000000848f037210 */ /* 0x000fe60007ffe0ff */
[----:B------:R-:W-:Y:S01]  /*5f30*/  @!P1 IMAD.IADD R135, R132, 0x1, R177 ;  /* 0x0000000184879824 */ /* 0x000fe200078e02b1 */
[CCC-:B------:R-:W-:Y:S02]  /*5f40*/  @!P1 LEA.HI.X R143, R142.reuse, R233.reuse, R3.reuse, 0x1, P6 ;  /* 0x000000e98e8f9211 */ /* 0x1c0fe400030f0c03 */
[----:B------:R-:W-:Y:S01]  /*5f50*/  @!P4 LEA.HI.X R181, R142, R233, R3, 0x1, P3 ;  /* 0x000000e98eb5c211 */ /* 0x000fe200018f0c03 */
[----:B------:R-:W-:Y:S01]  /*5f60*/  @!P1 IMAD.MOV.U32 R142, RZ, RZ, R183 ;  /* 0x000000ffff8e9224 */ /* 0x000fe200078e00b7 */
[-C--:B------:R-:W-:Y:S02]  /*5f70*/  @!P4 LEA R178, P2, R136, R234.reuse, 0x1 ;  /* 0x000000ea88b2c211 */ /* 0x080fe400078408ff */
[----:B------:R-:W-:Y:S02]  /*5f80*/  @!P4 IADD3 R132, PT, PT, R132, R137, RZ ;  /* 0x000000898484c210 */ /* 0x000fe40007ffe0ff */
[----:B------:R-:W-:Y:S01]  /*5f90*/  @!PT LDS RZ, [RZ] ;  /* 0x00000000fffff984 */ /* 0x000fe20000000800 */
[----:B------:R-:W-:Y:S01]  /*5fa0*/  @!PT LDS RZ, [RZ] ;  /* 0x00000000fffff984 */ /* 0x000fe20000000800 */
[----:B------:R-:W-:Y:S01]  /*5fb0*/  @!PT LDS RZ, [RZ] ;  /* 0x00000000fffff984 */ /* 0x000fe20000000800 */
[----:B------:R1:W-:Y:S01]  /*5fc0*/  @!P1 LDGSTS.E.BYPASS.LTC128B.128 [R231+0x8000], desc[UR20][R142.64] ;  /* 0x080000008ee79fae */ /* 0x0003e2000b981a14 */
[----:B------:R-:W-:Y:S02]  /*5fd0*/  @!P1 LEA R177, P5, R176, R234, 0x1 ;  /* 0x000000eab0b19211 */ /* 0x000fe400078a08ff */
[-C--:B------:R-:W-:Y:S01]  /*5fe0*/  @!P4 LEA.HI.X R179, R136, R233.reuse, R132, 0x1, P2 ;  /* 0x000000e988b3c211 */ /* 0x080fe200010f0c84 */
[----:B------:R1:W-:Y:S01]  /*5ff0*/  @P1 STS.128 [R231+0x8000], RZ ;  /* 0x008000ffe7001388 */ /* 0x0003e20000000c00 */
[----:B------:R-:W-:Y:S02]  /*6000*/  @!P1 LEA.HI.X R137, R176, R233, R135, 0x1, P5 ;  /* 0x000000e9b0899211 */ /* 0x000fe400028f0c87 */
[----:B------:R-:W-:Y:S01]  /*6010*/  @!P1 MOV R136, R177 ;  /* 0x000000b100889202 */ /* 0x000fe20000000f00 */
        /* <DEDUP_REMOVED lines=17> */
.L_x_1244:
[----:B------:R-:W-:Y:S04]  /*6130*/  DEPBAR.LE SB0, 0x0 ;  /* 0x000080000000791a */ /* 0x000fe80000000000 */
[----:B------:R-:W-:Y:S01]  /*6140*/  BAR.SYNC.DEFER_BLOCKING 0x0 ;  /* 0x0000000000007b1d */ /* 0x000fe20000010000 */
[C---:B--2---:R-:W-:Y:S01]  /*6150*/  IMAD.WIDE.U32 R2, R232.reuse, UR6, RZ ;  /* 0x00000006e8027c25 */ /* 0x044fe2000f8e00ff */
[----:B------:R-:W-:Y:S03]  /*6160*/  ISETP.GE.AND P4, PT, R239, UR14, PT ;  /* 0x0000000eef007c0c */ /* 0x000fe6000bf86270 */
[----:B------:R-:W-:Y:S01]  /*6170*/  IMAD R0, R232, UR7, R3 ;  /* 0x00000007e8007c24 */ /* 0x000fe2000f8e0203 */
[C---:B------:R-:W-:Y:S02]  /*6180*/  LEA R4, P2, R2.reuse, R241, 0x6 ;  /* 0x000000f102047211 */ /* 0x040fe400078430ff */
[C---:B------:R-:W-:Y:S02]  /*6190*/  LEA R3, P0, R2.reuse, R246, 0x5 ;  /* 0x000000f602037211 */ /* 0x040fe400078028ff */
[CCC-:B------:R-:W-:Y:S02]  /*61a0*/  LEA.HI.X R5, R2.reuse, R240.reuse, R0.reuse, 0x6, P2 ;  /* 0x000000f002057211 */ /* 0x1c0fe400010f3400 */
[----:B------:R-:W-:Y:S02]  /*61b0*/  LEA.HI.X R0, R2, R245, R0, 0x5, P0 ;  /* 0x000000f502007211 */ /* 0x000fe400000f2c00 */
[C---:B------:R-:W-:Y:S02]  /*61c0*/  LEA R2, P0, R3.reuse, R241, 0x1 ;  /* 0x000000f103027211 */ /* 0x040fe400078008ff */
[----:B------:R-:W-:Y:S02]  /*61d0*/  ISETP.NE.AND P2, PT, R232, RZ, PT ;  /* 0x000000ffe800720c */ /* 0x000fe40003f45270 */
[----:B------:R-:W-:Y:S01]  /*61e0*/  LEA.HI.X R3, R3, R240, R0, 0x1, P0 ;  /* 0x000000f003037211 */ /* 0x000fe200000f0c00 */
[----:B------:R-:W-:Y:S01]  /*61f0*/  @!PT LDS RZ, [RZ] ;  /* 0x00000000fffff984 */ /* 0x000fe20000000800 */
[----:B------:R-:W-:Y:S01]  /*6200*/  @!PT LDS RZ, [RZ] ;  /* 0x00000000fffff984 */ /* 0x000fe20000000800 */
[----:B------:R-:W-:Y:S01]  /*6210*/  @!PT LDS RZ, [RZ] ;  /* 0x00000000fffff984 */ /* 0x000fe20000000800 */
[----:B------:R-:W-:Y:S06]  /*6220*/  @!P1 LDGSTS.E.BYPASS.LTC128B.128 [R231+0xa000], desc[UR20][R4.64] ;  /* 0x0a00000004e79fae */ /* 0x000fec000b981a14 */
[----:B------:R-:W-:Y:S01]  /*6230*/  @P1 STS.128 [R231+0xa000], RZ ;  /* 0x00a000ffe7001388 */ /* 0x000fe20000000c00 */
[----:B------:R-:W-:Y:S05]  /*6240*/  ISETP.GE.AND P1, PT, R250, UR14, PT ;  /* 0x0000000efa007c0c */ /* 0x000fea000bf26270 */
[----:B------:R-:W-:Y:S01]  /*6250*/  @!PT LDS RZ, [RZ] ;  /* 0x00000000fffff984 */ /* 0x000fe20000000800 */
[----:B------:R-:W-:Y:S01]  /*6260*/  @!PT LDS RZ, [RZ] ;  /* 0x00000000fffff984 */ /* 0x000fe20000000800 */
[----:B------:R-:W-:Y:S01]  /*6270*/  @!PT LDS RZ, [RZ] ;  /* 0x00000000fffff984 */ /* 0x000fe20000000800 */
[----:B------:R1:W-:Y:S06]  /*6280*/  @!P4 LDGSTS.E.BYPASS.LTC128B.128 [R231+0xb000], desc[UR20][R4.64+0x80] ;  /* 0x0b00008004e7cfae */ /* 0x0003ec000b981a14 */
[----:B------:R-:W-:Y:S01]  /*6290*/  @P4 STS.128 [R231+0xb000], RZ ;  /* 0x00b000ffe7004388 */ /* 0x000fe20000000c00 */
[----:B------:R-:W2:Y:S05]  /*62a0*/  S2R R6, SR_TID.X ;  /* 0x0000000000067919 */ /* 0x000eaa0000002100 */
        /* <DEDUP_REMOVED lines=12> */
[----:B------:R-:W4:Y:S06]  /*6370*/  LDSM.16.M88.4 R28, [R220+0x2000] ;  /* 0x00200000dc1c783b */ /* 0x000f2c0000000200 */
[----:B------:R-:W5:Y:S06]  /*6380*/  LDSM.16.M88.4 R176, [R222+UR5+0x8800] ;  /* 0x00880005deb0783b */ /* 0x000f6c0008000200 */
[----:B------:R-:W-:Y:S06]  /*6390*/  LDSM.16.M88.4 R180, [R225] ;  /* 0x00000000e1b4783b */ /* 0x000fec0000000200 */
[----:B------:R-:W5:Y:S06]  /*63a0*/  LDSM.16.M88.4 R184, [R224+0x8000] ;  /* 0x00800000e0b8783b */ /* 0x000f6c0000000200 */
[----:B------:R-:W5:Y:S06]  /*63b0*/  LDSM.16.M88.4 R188, [R225+0x2000] ;  /* 0x00200000e1bc783b */ /* 0x000f6c0000000200 */
[----:B------:R-:W0:Y:S06]  /*63c0*/  LDGDEPBAR ;  /* 0x00000000000079af */ /* 0x000e2c0000000000 */
[----:B------:R-:W5:Y:S01]  /*63d0*/  LDSM.16.M88.4 R192, [R224+0x8800] ;  /* 0x00880000e0c0783b */ /* 0x000f620000000200 */
[----:B--2---:R-:W-:Y:S02]  /*63e0*/  LOP3.LUT P0, RZ, R6, 0x4, RZ, 0xc0, !PT ;  /* 0x0000000406ff7812 */ /* 0x004fe4000780c0ff */
[-C--:B-1----:R-:W-:Y:S03]  /*63f0*/  HMMA.16816.F32 R4, R32, R16.reuse, RZ ;  /* 0x000000102004723c */ /* 0x082fe600000018ff */
[----:B------:R-:W-:Y:S05]  /*6400*/  SEL R0, R230, 0xffffffc0, !P0 ;  /* 0xffffffc0e6007807 */ /* 0x000fea0004000000 */
[C---:B----4-:R-:W-:Y:S02]  /*6410*/  HMMA.16816.F32 R8, R28.reuse, R16, RZ ;  /* 0x000000101c08723c */ /* 0x050fe400000018ff */
[--C-:B---3--:R-:W-:Y:S02]  /*6420*/  IMAD.IADD R2, R220, 0x1, R0.reuse ;  /* 0x00000001dc027824 */ /* 0x108fe400078e0200 */
[----:B------:R-:W-:Y:S02]  /*6430*/  IMAD.IADD R0, R227, 0x1, R0 ;  /* 0x00000001e3007824 */ /* 0x000fe400078e0200 */
[C---:B------:R-:W-:Y:S01]  /*6440*/  IMAD.IADD R3, R229.reuse, 0x1, R2 ;  /* 0x00000001e5037824 */ /* 0x040fe200078e0202 */
[----:B------:R-:W-:Y:S01]  /*6450*/  LDSM.16.M88.4 R196, [R2] ;  /* 0x0000000002c4783b */ /* 0x000fe20000000200 */
[-C--:B------:R-:W-:Y:S01]  /*6460*/  HMMA.16816.F32 R12, R28, R18.reuse, RZ ;  /* 0x000000121c0c723c */ /* 0x080fe200000018ff */
[----:B------:R-:W-:Y:S04]  /*6470*/  IMAD.IADD R132, R229, 0x1, R0 ;  /* 0x00000001e5847824 */ /* 0x000fe800078e0200 */
[----:B------:R-:W1:Y:S03]  /*6480*/  LDSM.16.M88.4 R200, [R0+0x8000] ;  /* 0x0080000000c8783b */ /* 0x000e660000000200 */
[C---:B------:R-:W-:Y:S03]  /*6490*/  HMMA.16816.F32 R16, R32.reuse, R18, RZ ;  /* 0x000000122010723c */ /* 0x040fe600000018ff */
[----:B------:R-:W2:Y:S05]  /*64a0*/  LDSM.16.M88.4 R204, [R2+0x2000] ;  /* 0x0020000002cc783b */ /* 0x000eaa0000000200 */
[-C--:B-----5:R-:W-:Y:S01]  /*64b0*/  HMMA.16816.F32 R20, R32, R176.reuse, RZ ;  /* 0x000000b02014723c */ /* 0x0a0fe200000018ff */
[----:B------:R-:W-:Y:S06]  /*64c0*/  LDSM.16.M88.4 R208, [R3] ;  /* 0x0000000003d0783b */ /* 0x000fec0000000200 */
[----:B------:R-:W-:Y:S01]  /*64d0*/  LDSM.16.M88.4 R212, [R132+0x8000] ;  /* 0x0080000084d4783b */ /* 0x000fe20000000200 */
[C---:B------:R-:W-:Y:S05]  /*64e0*/  HMMA.16816.F32 R24, R28.reuse, R176, RZ ;  /* 0x000000b01c18723c */ /* 0x040fea00000018ff */
[----:B------:R-:W-:Y:S03]  /*64f0*/  LDSM.16.M88.4 R216, [R3+0x2000] ;  /* 0x0020000003d8783b */ /* 0x000fe60000000200 */
[-C--:B------:R-:W-:Y:S08]  /*6500*/  HMMA.16816.F32 R28, R28, R178.reuse, RZ ;  /* 0x000000b21c1c723c */ /* 0x080ff000000018ff */
[----:B------:R-:W-:Y:S01]  /*6510*/  HMMA.16816.F32 R32, R32, R178, RZ ;  /* 0x000000b22020723c */ /* 0x000fe200000018ff */
[----:B------:R-:W3:Y:S07]  /*6520*/  LDSM.16.M88.4 R176, [R0+0x8800] ;  /* 0x0088000000b0783b */ /* 0x000eee0000000200 */
[-C--:B------:R-:W-:Y:S08]  /*6530*/  HMMA.16816.F32 R4, R180, R184.reuse, R4 ;  /* 0x000000b8b404723c */ /* 0x080ff00000001804 */
[C---:B------:R-:W-:Y:S08]  /*6540*/  HMMA.16816.F32 R8, R188.reuse, R184, R8 ;  /* 0x000000b8bc08723c */ /* 0x040ff00000001808 */
[-C--:B------:R-:W-:Y:S08]  /*6550*/  HMMA.16816.F32 R12, R188, R186.reuse, R12 ;  /* 0x000000babc0c723c */ /* 0x080ff0000000180c */
[C---:B------:R-:W-:Y:S01]  /*6560*/  HMMA.16816.F32 R16, R180.reuse, R186, R16 ;  /* 0x000000bab410723c */ /* 0x040fe20000001810 */
[----:B------:R-:W-:Y:S07]  /*6570*/  LDSM.16.M88.4 R184, [R220+0x4000] ;  /* 0x00400000dcb8783b */ /* 0x000fee0000000200 */
[-C--:B------:R-:W-:Y:S08]  /*6580*/  HMMA.16816.F32 R20, R180, R192.reuse, R20 ;  /* 0x000000c0b414723c */ /* 0x080ff00000001814 */
[C---:B------:R-:W-:Y:S08]  /*6590*/  HMMA.16816.F32 R24, R188.reuse, R192, R24 ;  /* 0x000000c0bc18723c */ /* 0x040ff00000001818 */
[-C--:B------:R-:W-:Y:S01]  /*65a0*/  HMMA.16816.F32 R28, R188, R194.reuse, R28 ;  /* 0x000000c2bc1c723c */ /* 0x080fe2000000181c */
[----:B------:R-:W-:Y:S07]  /*65b0*/  LDSM.16.M88.4 R188, [R222+UR5+0x9000] ;  /* 0x00900005debc783b */ /* 0x000fee0008000200 */
[----:B------:R-:W-:Y:S01]  /*65c0*/  HMMA.16816.F32 R32, R180, R194, R32 ;  /* 0x000000c2b420723c */ /* 0x000fe20000001820 */
[----:B------:R-:W4:Y:S06]  /*65d0*/  LDSM.16.M88.4 R180, [R132+0x8800] ;  /* 0x0088000084b4783b */ /* 0x000f2c0000000200 */
[----:B------:R-:W5:Y:S01]  /*65e0*/  LDSM.16.M88.4 R192, [R220+0x6000] ;  /* 0x00600000dcc0783b */ /* 0x000f620000000200 */
[-C--:B-1----:R-:W-:Y:S08]  /*65f0*/  HMMA.16816.F32 R4, R196, R200.reuse, R4 ;  /* 0x000000c8c404723c */ /* 0x082ff00000001804 */
[C---:B--2---:R-:W-:Y:S08]  /*6600*/  HMMA.16816.F32 R8, R204.reuse, R200, R8 ;  /* 0x000000c8cc08723c */ /* 0x044ff00000001808 */
[-C--:B------:R-:W-:Y:S08]  /*6610*/  HMMA.16816.F32 R12, R204, R202.reuse, R12 ;  /* 0x000000cacc0c723c */ /* 0x080ff0000000180c */
[C---:B------:R-:W-:Y:S01]  /*6620*/  HMMA.16816.F32 R16, R196.reuse, R202, R16 ;  /* 0x000000cac410723c */ /* 0x040fe20000001810 */
[----:B------:R-:W-:Y:S07]  /*6630*/  LDSM.16.M88.4 R200, [R224+0x9000] ;  /* 0x00900000e0c8783b */ /* 0x000fee0000000200 */
[-C--:B---3--:R-:W-:Y:S08]  /*6640*/  HMMA.16816.F32 R20, R196, R176.reuse, R20 ;  /* 0x000000b0c414723c */ /* 0x088ff00000001814 */
[C---:B------:R-:W-:Y:S08]  /*6650*/  HMMA.16816.F32 R24, R204.reuse, R176, R24 ;  /* 0x000000b0cc18723c */ /* 0x040ff00000001818 */
[-C--:B------:R-:W-:Y:S01]  /*6660*/  HMMA.16816.F32 R28, R204, R178.reuse, R28 ;  /* 0x000000b2cc1c723c */ /* 0x080fe2000000181c */
[----:B------:R-:W-:Y:S07]  /*6670*/  LDSM.16.M88.4 R204, [R225+0x6000] ;  /* 0x00600000e1cc783b */ /* 0x000fee0000000200 */
[----:B------:R-:W-:Y:S01]  /*6680*/  HMMA.16816.F32 R32, R196, R178, R32 ;  /* 0x000000b2c420723c */ /* 0x000fe20000001820 */
[----:B------:R-:W1:Y:S06]  /*6690*/  LDSM.16.M88.4 R176, [R222+UR5+0x9800] ;  /* 0x00980005deb0783b */ /* 0x000e6c0008000200 */
[----:B------:R-:W2:Y:S01]  /*66a0*/  LDSM.16.M88.4 R196, [R225+0x4000] ;  /* 0x00400000e1c4783b */ /* 0x000ea20000000200 */
[-C--:B------:R-:W-:Y:S08]  /*66b0*/  HMMA.16816.F32 R4, R208, R212.reuse, R4 ;  /* 0x000000d4d004723c */ /* 0x080ff00000001804 */
[C---:B------:R-:W-:Y:S08]  /*66c0*/  HMMA.16816.F32 R8, R216.reuse, R212, R8 ;  /* 0x000000d4d808723c */ /* 0x040ff00000001808 */
[-C--:B------:R-:W-:Y:S08]  /*66d0*/  HMMA.16816.F32 R12, R216, R214.reuse, R12 ;  /* 0x000000d6d80c723c */ /* 0x080ff0000000180c */
[C---:B------:R-:W-:Y:S08]  /*66e0*/  HMMA.16816.F32 R16, R208.reuse, R214, R16 ;  /* 0x000000d6d010723c */ /* 0x040ff00000001810 */
[-C--:B----4-:R-:W-:Y:S08]  /*66f0*/  HMMA.16816.F32 R20, R208, R180.reuse, R20 ;  /* 0x000000b4d014723c */ /* 0x090ff00000001814 */
[C---:B------:R-:W-:Y:S08]  /*6700*/  HMMA.16816.F32 R24, R216.reuse, R180, R24 ;  /* 0x000000b4d818723c */ /* 0x040ff00000001818 */
[-C--:B------:R-:W-:Y:S08]  /*6710*/  HMMA.16816.F32 R28, R216, R182.reuse, R28 ;  /* 0x000000b6d81c723c */ /* 0x080ff0000000181c */
[----:B------:R-:W-:Y:S01]  /*6720*/  HMMA.16816.F32 R32, R208, R182, R32 ;  /* 0x000000b6d020723c */ /* 0x000fe20000001820 */
[----:B------:R-:W3:Y:S06]  /*6730*/  LDSM.16.M88.4 R180, [R224+0x9800] ;  /* 0x00980000e0b4783b */ /* 0x000eec0000000200 */
[----:B------:R-:W-:Y:S01]  /*6740*/  LDSM.16.M88.4 R208, [R132+0x9000] ;  /* 0x0090000084d0783b */ /* 0x000fe20000000200 */
[-C--:B------:R-:W-:Y:S08]  /*6750*/  HMMA.16816.F32 R4, R184, R188.reuse, R4 ;  /* 0x000000bcb804723c */ /* 0x080ff00000001804 */
[C---:B-----5:R-:W-:Y:S08]  /*6760*/  HMMA.16816.F32 R8, R192.reuse, R188, R8 ;  /* 0x000000bcc008723c */ /* 0x060ff00000001808 */
[-C--:B------:R-:W-:Y:S08]  /*6770*/  HMMA.16816.F32 R12, R192, R190.reuse, R12 ;  /* 0x000000bec00c723c */ /* 0x080ff0000000180c */
[C---:B------:R-:W-:Y:S01]  /*6780*/  HMMA.16816.F32 R16, R184.reuse, R190, R16 ;  /* 0x000000beb810723c */ /* 0x040fe20000001810 */
[----:B------:R-:W-:Y:S07]  /*6790*/  LDSM.16.M88.4 R188, [R2+0x6000] ;  /* 0x0060000002bc783b */ /* 0x000fee0000000200 */
[-C--:B-1----:R-:W-:Y:S08]  /*67a0*/  HMMA.16816.F32 R20, R184, R176.reuse, R20 ;  /* 0x000000b0b814723c */ /* 0x082ff00000001814 */
[C---:B------:R-:W-:Y:S08]  /*67b0*/  HMMA.16816.F32 R24, R192.reuse, R176, R24 ;  /* 0x000000b0c018723c */ /* 0x040ff00000001818 */
[-C--:B------:R-:W-:Y:S01]  /*67c0*/  HMMA.16816.F32 R28, R192, R178.reuse, R28 ;  /* 0x000000b2c01c723c */ /* 0x080fe2000000181c */
[----:B------:R-:W-:Y:S07]  /*67d0*/  LDSM.16.M88.4 R192, [R0+0x9800] ;  /* 0x0098000000c0783b */ /* 0x000fee0000000200 */
[----:B------:R-:W-:Y:S01]  /*67e0*/  HMMA.16816.F32 R32, R184, R178, R32 ;  /* 0x000000b2b820723c */ /* 0x000fe20000001820 */
[----:B------:R-:W-:Y:S06]  /*67f0*/  LDSM.16.M88.4 R176, [R2+0x4000] ;  /* 0x0040000002b0783b */ /* 0x000fec0000000200 */
[----:B------:R1:W4:Y:S01]  /*6800*/  LDSM.16.M88.4 R184, [R0+0x9000] ;  /* 0x0090000000b8783b */ /* 0x0003220000000200 */
[-C--:B--2---:R-:W-:Y:S08]  /*6810*/  HMMA.16816.F32 R4, R196, R200.reuse, R4 ;  /* 0x000000c8c404723c */ /* 0x084ff00000001804 */
[C---:B------:R-:W-:Y:S08]  /*6820*/  HMMA.16816.F32 R8, R204.reuse, R200, R8 ;  /* 0x000000c8cc08723c */ /* 0x040ff00000001808 */
[-C--:B------:R-:W-:Y:S03]  /*6830*/  HMMA.16816.F32 R12, R204, R202.reuse, R12 ;  /* 0x000000cacc0c723c */ /* 0x080fe6000000180c */
[----:B-1----:R-:W-:Y:S05]  /*6840*/  IMAD R0, R232, 0x20, R247 ;  /* 0x00000020e8007824 */ /* 0x002fea00078e02f7 */
[C---:B------:R-:W-:Y:S01]  /*6850*/  HMMA.16816.F32 R16, R196.reuse, R202, R16 ;  /* 0x000000cac410723c */ /* 0x040fe20000001810 */
[----:B------:R-:W1:Y:S03]  /*6860*/  LDSM.16.M88.4 R200, [R3+0x4000] ;  /* 0x0040000003c8783b */ /* 0x000e660000000200 */
[----:B------:R-:W-:Y:S04]  /*6870*/  IMAD.IADD R0, R244, 0x1, -R0 ;  /* 0x00000001f4007824 */ /* 0x000fe800078e0a00 */
[-C--:B---3--:R-:W-:Y:S03]  /*6880*/  HMMA.16816.F32 R20, R196, R180.reuse, R20 ;  /* 0x000000b4c414723c */ /* 0x088fe60000001814 */
[----:B------:R-:W-:Y:S01]  /*6890*/  IABS R136, R0 ;  /* 0x0000000000887213 */ /* 0x000fe20000000000 */
[C---:B------:R-:W-:Y:S02]  /*68a0*/  VIADD R2, R0.reuse, 0x8 ;  /* 0x0000000800027836 */ /* 0x040fe40000000000 */
[C---:B------:R-:W-:Y:S01]  /*68b0*/  VIADD R135, R0.reuse, 0xffffffff ;  /* 0xffffffff00877836 */ /* 0x040fe20000000000 */
[----:B------:R-:W-:Y:S01]  /*68c0*/  I2FP.F32.S32 R136, R136 ;  /* 0x0000008800887245 */ /* 0x000fe20000201400 */
[C---:B------:R-:W-:Y:S04]  /*68d0*/  HMMA.16816.F32 R24, R204.reuse, R180, R24 ;  /* 0x000000b4cc18723c */ /* 0x040fe80000001818 */
[----:B------:R-:W-:Y:S01]  /*68e0*/  IABS R2, R2 ;  /* 0x0000000200027213 */ /* 0x000fe20000000000 */
[C---:B------:R-:W-:Y:S01]  /*68f0*/  VIADD R137, R0.reuse, 0x47 ;  /* 0x0000004700897836 */ /* 0x040fe20000000000 */
[----:B------:R-:W-:Y:S02]  /*6900*/  IABS R135, R135 ;  /* 0x0000008700877213 */ /* 0x000fe40000000000 */
[-C--:B------:R-:W-:Y:S01]  /*6910*/  HMMA.16816.F32 R28, R204, R182.reuse, R28 ;  /* 0x000000b6cc1c723c */ /* 0x080fe2000000181c */
[----:B------:R2:W3:Y:S02]  /*6920*/  LDSM.16.M88.4 R204, [R3+0x6000] ;  /* 0x0060000003cc783b */ /* 0x0004e40000000200 */
[----:B------:R-:W-:Y:S02]  /*6930*/  I2FP.F32.S32 R2, R2 ;  /* 0x0000000200027245 */ /* 0x000fe40000201400 */
[----:B------:R-:W-:Y:S02]  /*6940*/  I2FP.F32.S32 R135, R135 ;  /* 0x0000008700877245 */ /* 0x000fe40000201400 */
[----:B------:R-:W-:Y:S01]  /*6950*/  IABS R137, R137 ;  /* 0x0000008900897213 */ /* 0x000fe20000000000 */
[----:B------:R-:W-:Y:S04]  /*6960*/  HMMA.16816.F32 R32, R196, R182, R32 ;  /* 0x000000b6c420723c */ /* 0x000fe80000001820 */
[----:B------:R-:W-:Y:S01]  /*6970*/  I2FP.F32.S32 R137, R137 ;  /* 0x0000008900897245 */ /* 0x000fe20000201400 */
[C---:B------:R-:W-:Y:S03]  /*6980*/  VIADD R182, R0.reuse, 0x37 ;  /* 0x0000003700b67836 */ /* 0x040fe60000000000 */
[-C--:B----4-:R-:W-:Y:S05]  /*6990*/  HMMA.16816.F32 R4, R176, R184.reuse, R4 ;  /* 0x000000b8b004723c */ /* 0x090fea0000001804 */
[----:B------:R-:W-:Y:S03]  /*69a0*/  IABS R182, R182 ;  /* 0x000000b600b67213 */ /* 0x000fe60000000000 */
[C---:B------:R-:W-:Y:S04]  /*69b0*/  HMMA.16816.F32 R8, R188.reuse, R184, R8 ;  /* 0x000000b8bc08723c */ /* 0x040fe80000001808 */
[C---:B--2---:R-:W-:Y:S01]  /*69c0*/  VIADD R3, R0.reuse, 0x7 ;  /* 0x0000000700037836 */ /* 0x044fe20000000000 */
[----:B------:R-:W-:Y:S03]  /*69d0*/  I2FP.F32.S32 R182, R182 ;  /* 0x000000b600b67245 */ /* 0x000fe60000201400 */
[-C--:B------:R-:W-:Y:S03]  /*69e0*/  HMMA.16816.F32 R12, R188, R186.reuse, R12 ;  /* 0x000000babc0c723c */ /* 0x080fe6000000180c */
[----:B------:R-:W-:Y:S04]  /*69f0*/  IABS R3, R3 ;  /* 0x0000000300037213 */ /* 0x000fe80000000000 */
[----:B------:R-:W-:Y:S01]  /*6a00*/  I2FP.F32.S32 R3, R3 ;  /* 0x0000000300037245 */ /* 0x000fe20000201400 */
[C---:B------:R-:W-:Y:S04]  /*6a10*/  HMMA.16816.F32 R16, R176.reuse, R186, R16 ;  /* 0x000000bab010723c */ /* 0x040fe80000001810 */
[C---:B------:R-:W-:Y:S04]  /*6a20*/  VIADD R186, R0.reuse, 0x27 ;  /* 0x0000002700ba7836 */ /* 0x040fe80000000000 */
[-C--:B------:R-:W-:Y:S03]  /*6a30*/  HMMA.16816.F32 R20, R176, R192.reuse, R20 ;  /* 0x000000c0b014723c */ /* 0x080fe60000001814 */
[----:B------:R-:W-:Y:S04]  /*6a40*/  IABS R186, R186 ;  /* 0x000000ba00ba7213 */ /* 0x000fe80000000000 */
[----:B------:R-:W-:Y:S01]  /*6a50*/  I2FP.F32.S32 R186, R186 ;  /* 0x000000ba00ba7245 */ /* 0x000fe20000201400 */
[C---:B------:R-:W-:Y:S08]  /*6a60*/  HMMA.16816.F32 R24, R188.reuse, R192, R24 ;  /* 0x000000c0bc18723c */ /* 0x040ff00000001818 */
[-C--:B------:R-:W-:Y:S08]  /*6a70*/  HMMA.16816.F32 R28, R188, R194.reuse, R28 ;  /* 0x000000c2bc1c723c */ /* 0x080ff0000000181c */
[----:B------:R-:W-:Y:S01]  /*6a80*/  HMMA.16816.F32 R32, R176, R194, R32 ;  /* 0x000000c2b020723c */ /* 0x000fe20000001820 */
[----:B------:R2:W4:Y:S01]  /*6a90*/  LDSM.16.M88.4 R176, [R132+0x9800] ;  /* 0x0098000084b0783b */ /* 0x0005220000000200 */
[----:B------:R-:W-:Y:S04]  /*6aa0*/  DEPBAR.LE SB0, 0x0 ;  /* 0x000080000000791a */ /* 0x000fe80000000000 */
[----:B------:R-:W-:Y:S02]  /*6ab0*/  BAR.SYNC.DEFER_BLOCKING 0x0 ;  /* 0x0000000000007b1d */ /* 0x000fe40000010000 */
[-C--:B-1----:R-:W-:Y:S08]  /*6ac0*/  HMMA.16816.F32 R4, R200, R208.reuse, R4 ;  /* 0x000000d0c804723c */ /* 0x082ff00000001804 */
[C---:B---3--:R-:W-:Y:S08]  /*6ad0*/  HMMA.16816.F32 R8, R204.reuse, R208, R8 ;  /* 0x000000d0cc08723c */ /* 0x048ff00000001808 */
[-C--:B------:R-:W-:Y:S03]  /*6ae0*/  HMMA.16816.F32 R12, R204, R210.reuse, R12 ;  /* 0x000000d2cc0c723c */ /* 0x080fe6000000180c */
[-C--:B------:R-:W-:Y:S01]  /*6af0*/  FFMA.FTZ R7, R3, -R133.reuse, R7 ;  /* 0x8000008503077223 */ /* 0x080fe20000010007 */
[----:B------:R-:W-:Y:S02]  /*6b00*/  VIADD R3, R0, 0x3f ;  /* 0x0000003f00037836 */ /* 0x000fe40000000000 */
[-C--:B------:R-:W-:Y:S01]  /*6b10*/  FFMA.FTZ R6, R2, -R133.reuse, R6 ;  /* 0x8000008502067223 */ /* 0x080fe20000010006 */
[C---:B------:R-:W-:Y:S02]  /*6b20*/  VIADD R2, R0.reuse, 0x40 ;  /* 0x0000004000027836 */ /* 0x040fe40000000000 */
[----:B------:R-:W-:Y:S01]  /*6b30*/  FFMA.FTZ R5, R135, -R133, R5 ;  /* 0x8000008587057223 */ /* 0x000fe20000010005 */
[C---:B------:R-:W-:Y:S04]  /*6b40*/  HMMA.16816.F32 R16, R200.reuse, R210, R16 ;  /* 0x000000d2c810723c */ /* 0x040fe80000001810 */
[----:B------:R-:W-:Y:S01]  /*6b50*/  IABS R3, R3 ;  /* 0x0000000300037213 */ /* 0x000fe20000000000 */
[C---:B--2---:R-:W-:Y:S01]  /*6b60*/  VIADD R132, R0.reuse, 0x48 ;  /* 0x0000004800847836 */ /* 0x044fe20000000000 */
[----:B------:R-:W-:Y:S01]  /*6b70*/  IABS R2, R2 ;  /* 0x0000000200027213 */ /* 0x000fe20000000000 */
[----:B------:R-:W-:Y:S01]  /*6b80*/  FFMA.FTZ R11, R137, -R133, R11 ;  /* 0x80000085890b7223 */ /* 0x000fe2000001000b */
[----:B------:R-:W-:Y:S01]  /*6b90*/  I2FP.F32.S32 R3, R3 ;  /* 0x0000000300037245 */ /* 0x000fe20000201400 */
[-C--:B----4-:R-:W-:Y:S03]  /*6ba0*/  HMMA.16816.F32 R20, R200, R176.reuse, R20 ;  /* 0x000000b0c814723c */ /* 0x090fe60000001814 */
[----:B------:R-:W-:Y:S01]  /*6bb0*/  I2FP.F32.S32 R2, R2 ;  /* 0x0000000200027245 */ /* 0x000fe20000201400 */
[CC--:B------:R-:W-:Y:S01]  /*6bc0*/  FFMA.FTZ R9, R3.reuse, -R133.reuse, R9 ;  /* 0x8000008503097223 */ /* 0x0c0fe20000010009 */
[----:B------:R-:W-:Y:S01]  /*6bd0*/  IABS R132, R132 ;  /* 0x0000008400847213 */ /* 0x000fe20000000000 */
[----:B------:R-:W-:Y:S01]  /*6be0*/  FFMA.FTZ R15, R3, -R133, R15 ;  /* 0x80000085030f7223 */ /* 0x000fe2000001000f */
[----:B------:R-:W-:Y:S01]  /*6bf0*/  VIADD R3, R0, 0xfffffff8 ;  /* 0xfffffff800037836 */ /* 0x000fe20000000000 */
[C---:B------:R-:W-:Y:S04]  /*6c00*/  HMMA.16816.F32 R24, R204.reuse, R176, R24 ;  /* 0x000000b0cc18723c */ /* 0x040fe80000001818 */
[----:B------:R-:W-:Y:S01]  /*6c10*/  IABS R3, R3 ;  /* 0x0000000300037213 */ /* 0x000fe20000000000 */
[CC--:B------:R-:W-:Y:S01]  /*6c20*/  FFMA.FTZ R8, R2.reuse, -R133.reuse, R8 ;  /* 0x8000008502087223 */ /* 0x0c0fe20000010008 */
[----:B------:R-:W-:Y:S01]  /*6c30*/  I2FP.F32.S32 R132, R132 ;  /* 0x0000008400847245 */ /* 0x000fe20000201400 */
[----:B------:R-:W-:Y:S01]  /*6c40*/  FFMA.FTZ R14, R2, -R133, R14 ;  /* 0x80000085020e7223 */ /* 0x000fe2000001000e */
[----:B------:R-:W-:Y:S01]  /*6c50*/  I2FP.F32.S32 R3, R3 ;  /* 0x0000000300037245 */ /* 0x000fe20000201400 */
[-C--:B------:R-:W-:Y:S03]  /*6c60*/  HMMA.16816.F32 R28, R204, R178.reuse, R28 ;  /* 0x000000b2cc1c723c */ /* 0x080fe6000000181c */
[----:B------:R-:W-:Y:S01]  /*6c70*/  FMNMX3.FTZ R185, R140, R8, R9, !PT ;  /* 0x000000088cb97276 */ /* 0x000fe20007810009 */
[C---:B------:R-:W-:Y:S02]  /*6c80*/  VIADD R2, R0.reuse, 0xfffffff7 ;  /* 0xfffffff700027836 */ /* 0x040fe40000000000 */
[-C--:B------:R-:W-:Y:S01]  /*6c90*/  FFMA.FTZ R19, R135, -R133.reuse, R19 ;  /* 0x8000008587137223 */ /* 0x080fe20000010013 */
[----:B------:R-:W-:Y:S02]  /*6ca0*/  VIADD R135, R0, 0xffffffe7 ;  /* 0xffffffe700877836 */ /* 0x000fe40000000000 */
[----:B------:R-:W-:Y:S01]  /*6cb0*/  FFMA.FTZ R10, R132, -R133, R10 ;  /* 0x80000085840a7223 */ /* 0x000fe2000001000a */
[----:B------:R-:W-:Y:S04]  /*6cc0*/  HMMA.16816.F32 R32, R200, R178, R32 ;  /* 0x000000b2c820723c */ /* 0x000fe80000001820 */
[----:B------:R-:W-:Y:S01]  /*6cd0*/  IABS R2, R2 ;  /* 0x0000000200027213 */ /* 0x000fe20000000000 */
[C---:B------:R-:W-:Y:S01]  /*6ce0*/  VIADD R132, R0.reuse, 0x38 ;  /* 0x0000003800847836 */ /* 0x040fe20000000000 */
[----:B------:R-:W-:Y:S01]  /*6cf0*/  IABS R135, R135 ;  /* 0x0000008700877213 */ /* 0x000fe20000000000 */
[CC--:B------:R-:W-:Y:S01]  /*6d00*/  FFMA.FTZ R16, R3.reuse, -R133.reuse, R16 ;  /* 0x8000008503107223 */ /* 0x0c0fe20000010010 */
[----:B------:R-:W-:Y:S01]  /*6d10*/  I2FP.F32.S32 R2, R2 ;  /* 0x0000000200027245 */ /* 0x000fe20000201400 */
[----:B------:R-:W-:Y:S01]  /*6d20*/  FFMA.FTZ R22, R3, -R133, R22 ;  /* 0x8000008503167223 */ /* 0x000fe20000010016 */
[----:B------:R-:W-:Y:S01]  /*6d30*/  IABS R132, R132 ;  /* 0x0000008400847213 */ /* 0x000fe20000000000 */
[----:B------:R-:W-:Y:S01]  /*6d40*/  VIADD R3, R0, 0xfffffff0 ;  /* 0xfffffff000037836 */ /* 0x000fe20000000000 */
[----:B------:R-:W-:Y:S01]  /*6d50*/  I2FP.F32.S32 R135, R135 ;  /* 0x0000008700877245 */ /* 0x000fe20000201400 */
[CC--:B------:R-:W-:Y:S01]  /*6d60*/  FFMA.FTZ R17, R2.reuse, -R133.reuse, R17 ;  /* 0x8000008502117223 */ /* 0x0c0fe20000010011 */
[----:B------:R-:W-:Y:S01]  /*6d70*/  I2FP.F32.S32 R132, R132 ;  /* 0x0000008400847245 */ /* 0x000fe20000201400 */
[----:B------:R-:W-:Y:S01]  /*6d80*/  FFMA.FTZ R23, R2, -R133, R23 ;  /* 0x8000008502177223 */ /* 0x000fe20000010017 */
[----:B------:R-:W-:Y:S01]  /*6d90*/  IABS R3, R3 ;  /* 0x0000000300037213 */ /* 0x000fe20000000000 */
[----:B------:R-:W-:Y:S02]  /*6da0*/  VIADD R2, R0, 0xffffffef ;  /* 0xffffffef00027836 */ /* 0x000fe40000000000 */
[-C--:B------:R-:W-:Y:S01]  /*6db0*/  FFMA.FTZ R4, R136, -R133.reuse, R4 ;  /* 0x8000008588047223 */ /* 0x080fe20000010004 */
[----:B------:R-:W-:Y:S01]  /*6dc0*/  FFMA.FTZ R33, R135, -R133, R33 ;  /* 0x8000008587217223 */ /* 0x000fe20000010021 */
[----:B------:R-:W-:Y:S01]  /*6dd0*/  I2FP.F32.S32 R3, R3 ;  /* 0x0000000300037245 */ /* 0x000fe20000201400 */
[----:B------:R-:W-:Y:S01]  /*6de0*/  VIADD R135, R0, 0x30 ;  /* 0x0000003000877836 */ /* 0x000fe20000000000 */
[----:B------:R-:W-:Y:S01]  /*6df0*/  IABS R2, R2 ;  /* 0x0000000200027213 */ /* 0x000fe20000000000 */
[-C--:B------:R-:W-:Y:S01]  /*6e00*/  FFMA.FTZ R12, R132, -R133.reuse, R12 ;  /* 0x80000085840c7223 */ /* 0x080fe2000001000c */
[----:B------:R-:W-:Y:S02]  /*6e10*/  VIADD R137, R0, 0xffffffe8 ;  /* 0xffffffe800897836 */ /* 0x000fe40000000000 */
[-C--:B------:R-:W-:Y:S01]  /*6e20*/  FFMA.FTZ R26, R132, -R133.reuse, R26 ;  /* 0x80000085841a7223 */ /* 0x080fe2000001001a */
[----:B------:R-:W-:Y:S01]  /*6e30*/  I2FP.F32.S32 R2, R2 ;  /* 0x0000000200027245 */ /* 0x000fe20000201400 */
[----:B------:R-:W-:Y:S02]  /*6e40*/  VIADD R132, R0, 0x2f ;  /* 0x0000002f00847836 */ /* 0x000fe40000000000 */
[C---:B------:R-:W-:Y:S01]  /*6e50*/  FFMA.FTZ R20, R3.reuse, -R133, R20 ;  /* 0x8000008503147223 */ /* 0x040fe20000010014 */
[----:B------:R-:W-:Y:S01]  /*6e60*/  IABS R137, R137 ;  /* 0x0000008900897213 */ /* 0x000fe20000000000 */
[----:B------:R-:W-:Y:S01]  /*6e70*/  FFMA.FTZ R34, R3, -R133, R34 ;  /* 0x8000008503227223 */ /* 0x000fe20000010022 */
[----:B------:R-:W-:Y:S01]  /*6e80*/  IABS R3, R135 ;  /* 0x0000008700037213 */ /* 0x000fe20000000000 */
[----:B------:R-:W-:Y:S01]  /*6e90*/  FFMA.FTZ R18, R136, -R133, R18 ;  /* 0x8000008588127223 */ /* 0x000fe20000010012 */
[----:B------:R-:W-:Y:S01]  /*6ea0*/  I2FP.F32.S32 R137, R137 ;  /* 0x0000008900897245 */ /* 0x000fe20000201400 */
[----:B------:R-:W-:Y:S01]  /*6eb0*/  VIADD R136, R0, 0x28 ;  /* 0x0000002800887836 */ /* 0x000fe20000000000 */
[----:B------:R-:W-:Y:S01]  /*6ec0*/  IABS R0, R132 ;  /* 0x0000008400007213 */ /* 0x000fe20000000000 */
[-C--:B------:R-:W-:Y:S01]  /*6ed0*/  FFMA.FTZ R21, R2, -R133.reuse, R21 ;  /* 0x8000008502157223 */ /* 0x080fe20000010015 */
[----:B------:R-:W-:Y:S01]  /*6ee0*/  FMNMX3.FTZ R132, R134, R4, R5, !PT ;  /* 0x0000000486847276 */ /* 0x000fe20007810005 */
[-C--:B------:R-:W-:Y:S01]  /*6ef0*/  FFMA.FTZ R35, R2, -R133.reuse, R35 ;  /* 0x8000008502237223 */ /* 0x080fe20000010023 */
[----:B------:R-:W-:Y:S01]  /*6f00*/  IABS R136, R136 ;  /* 0x0000008800887213 */ /* 0x000fe20000000000 */
[----:B------:R-:W-:Y:S01]  /*6f10*/  IMAD.MOV.U32 R2, RZ, RZ, R3 ;  /* 0x000000ffff027224 */ /* 0x000fe200078e0003 */
[----:B------:R-:W-:Y:S01]  /*6f20*/  FMNMX3.FTZ R3, R138, R6, R7, !PT ;  /* 0x000000068a037276 */ /* 0x000fe20007810007 */
[-C--:B------:R-:W-:Y:S01]  /*6f30*/  FFMA.FTZ R32, R137, -R133.reuse, R32 ;  /* 0x8000008589207223 */ /* 0x080fe20000010020 */
[----:B------:R-:W-:Y:S01]  /*6f40*/  FMNMX3.FTZ R132, R132, R16, R17, !PT ;  /* 0x0000001084847276 */ /* 0x000fe20007810011 */
[-C--:B------:R-:W-:Y:S01]  /*6f50*/  FFMA.FTZ R13, R182, -R133.reuse, R13 ;  /* 0x80000085b60d7223 */ /* 0x080fe2000001000d */
        /* <DEDUP_REMOVED lines=9> */
[----:B------:R-:W-:Y:S01]  /*6ff0*/  FMNMX3.FTZ R141, R141, R32, R33, !PT ;  /* 0x000000208d8d7276 */ /* 0x000fe20007810021 */
[----:B------:R-:W-:Y:S06]  /*7000*/  @P2 BRA `(.L_x_1246) ;  /* 0xffffffec00982947 */ /* 0x000fec000383ffff */
.L_x_1245:
[----:B-1----:R-:W1:Y:S01]  /*7010*/  SHFL.BFLY PT, R137, R141, 0x2, 0x1f ;  /* 0x0c401f008d897f89 */ /* 0x002e6200000e0000 */
        /* <DEDUP_REMOVED lines=13> */
[----:B------:R-:W-:Y:S07]  /*70f0*/  FMNMX3.FTZ R0, R0, R30, R31, !PT ;  /* 0x0000001e00007276 */ /* 0x000fee000781001f */
        /* <DEDUP_REMOVED lines=17> */
[----:B------:R-:W-:Y:S01]  /*7210*/  FMUL.FTZ R185, R136, UR4 ;  /* 0x0000000488b97c20 */ /* 0x000fe20008410000 */
[----:B------:R-:W-:Y:S01]  /*7220*/  FSEL R184, R184, RZ, P2 ;  /* 0x000000ffb8b87208 */ /* 0x000fe20001000000 */
[C---:B------:R-:W-:Y:S01]  /*7230*/  FADD.FTZ R0, -R136.reuse, R138 ;  /* 0x0000008a88007221 */ /* 0x040fe20000010100 */
[----:B------:R1:W2:Y:S01]  /*7240*/  MUFU.EX2 R134, R3 ;  /* 0x0000000300867308 */ /* 0x0002a20000000800 */
[----:B---3--:R-:W-:Y:S02]  /*7250*/  FMNMX.FTZ R135, R135, R142, !PT ;  /* 0x0000008e87877209 */ /* 0x008fe40007810000 */
[----:B------:R-:W-:Y:S01]  /*7260*/  FSETP.NEU.FTZ.AND P2, PT, R136, -INF , PT ;  /* 0xff8000008800780b */ /* 0x000fe20003f5d000 */
[--C-:B------:R-:W-:Y:S01]  /*7270*/  FFMA.FTZ R4, R4, UR4, -R184.reuse ;  /* 0x0000000404047c23 */ /* 0x100fe200080108b8 */
[----:B----4-:R-:W-:Y:S01]  /*7280*/  FMNMX.FTZ R132, R2, R132, !PT ;  /* 0x0000008402847209 */ /* 0x010fe20007810000 */
[----:B------:R-:W-:Y:S01]  /*7290*/  FMUL.FTZ R186, R135, UR4 ;  /* 0x0000000487ba7c20 */ /* 0x000fe20008410000 */
[----:B------:R-:W-:Y:S01]  /*72a0*/  FSEL R185, R185, RZ, P2 ;  /* 0x000000ffb9b97208 */ /* 0x000fe20001000000 */
[--C-:B------:R-:W-:Y:S01]  /*72b0*/  FFMA.FTZ R5, R5, UR4, -R184.reuse ;  /* 0x0000000405057c23 */ /* 0x100fe200080108b8 */
[----:B------:R-:W-:Y:S01]  /*72c0*/  FSETP.NEU.FTZ.AND P2, PT, R135, -INF , PT ;  /* 0xff8000008700780b */ /* 0x000fe20003f5d000 */
[----:B------:R-:W-:Y:S01]  /*72d0*/  FMUL.FTZ R187, R132, UR4 ;  /* 0x0000000484bb7c20 */ /* 0x000fe20008410000 */
[--C-:B------:R-:W-:Y:S01]  /*72e0*/  FFMA.FTZ R16, R16, UR4, -R184.reuse ;  /* 0x0000000410107c23 */ /* 0x100fe200080108b8 */
[--C-:B------:R-:W-:Y:S01]  /*72f0*/  FFMA.FTZ R6, R6, UR4, -R185.reuse ;  /* 0x0000000406067c23 */ /* 0x100fe200080108b9 */
[----:B------:R-:W-:Y:S01]  /*7300*/  FSEL R186, R186, RZ, P2 ;  /* 0x000000ffbaba7208 */ /* 0x000fe20001000000 */
[--C-:B------:R-:W-:Y:S01]  /*7310*/  FFMA.FTZ R7, R7, UR4, -R185.reuse ;  /* 0x0000000407077c23 */ /* 0x100fe200080108b9 */
        /* <DEDUP_REMOVED lines=21> */
[----:B--2---:R-:W-:Y:S01]  /*7470*/  FMUL.FTZ R36, R134, R36 ;  /* 0x0000002486247220 */ /* 0x004fe20000410000 */
[----:B------:R-:W-:Y:S01]  /*7480*/  @P0 IADD3 R138, PT, PT, R242, -0x40, RZ ;  /* 0xffffffc0f28a0810 */ /* 0x000fe20007ffe0ff */
[C---:B------:R-:W-:Y:S01]  /*7490*/  FMUL.FTZ R37, R134.reuse, R37 ;  /* 0x0000002586257220 */ /* 0x040fe20000410000 */
[C---:B------:R-:W-:Y:S03]  /*74a0*/  FMUL.FTZ R48, R134.reuse, R48 ;  /* 0x0000003086307220 */ /* 0x040fe60000410000 */
[----:B------:R2:W4:Y:S01]  /*74b0*/  MUFU.EX2 R218, R5 ;  /* 0x0000000500da7308 */ /* 0x0005220000000800 */
[----:B------:R-:W-:Y:S01]  /*74c0*/  IADD3 R139, PT, PT, R229, R138, RZ ;  /* 0x0000008ae58b7210 */ /* 0x000fe20007ffe0ff */
[C---:B-1----:R-:W-:Y:S01]  /*74d0*/  FMUL.FTZ R38, R3.reuse, R38 ;  /* 0x0000002603267220 */ /* 0x042fe20000410000 */
[C---:B------:R-:W-:Y:S01]  /*74e0*/  FMUL.FTZ R39, R3.reuse, R39 ;  /* 0x0000002703277220 */ /* 0x040fe20000410000 */
        /* <DEDUP_REMOVED lines=11> */
[C---:B------:R-:W-:Y:S03]  /*75a0*/  FMUL.FTZ R66, R3.reuse, R66 ;  /* 0x0000004203427220 */ /* 0x040fe60000410000 */
[----:B------:R3:W5:Y:S01]  /*75b0*/  MUFU.EX2 R214, R7 ;  /* 0x0000000700d67308 */ /* 0x0007620000000800 */
[----:B--2---:R-:W-:Y:S01]  /*75c0*/  FMUL.FTZ R5, R134, R149 ;  /* 0x0000009586057220 */ /* 0x004fe20000410000 */
[----:B----4-:R-:W-:Y:S01]  /*75d0*/  F2FP.F16.F32.PACK_AB R140, R218, R216 ;  /* 0x000000d8da8c723e */ /* 0x010fe200000000ff */
[C---:B------:R-:W-:Y:S01]  /*75e0*/  FMUL.FTZ R67, R3.reuse, R67 ;  /* 0x0000004303437220 */ /* 0x040fe20000410000 */
[C---:B------:R-:W-:Y:S01]  /*75f0*/  FMUL.FTZ R68, R134.reuse, R68 ;  /* 0x0000004486447220 */ /* 0x040fe20000410000 */
[C---:B------:R-:W-:Y:S01]  /*7600*/  FMUL.FTZ R69, R134.reuse, R69 ;  /* 0x0000004586457220 */ /* 0x040fe20000410000 */
[C---:B------:R-:W-:Y:S01]  /*7610*/  FMUL.FTZ R70, R3.reuse, R70 ;  /* 0x0000004603467220 */ /* 0x040fe20000410000 */
[C---:B------:R-:W-:Y:S03]  /*7620*/  FMUL.FTZ R71, R3.reuse, R71 ;  /* 0x0000004703477220 */ /* 0x040fe60000410000 */
[----:B------:R2:W-:Y:S01]  /*7630*/  MUFU.EX2 R215, R16 ;  /* 0x0000001000d77308 */ /* 0x0005e20000000800 */
[C---:B-1----:R-:W-:Y:S01]  /*7640*/  FMUL.FTZ R6, R3.reuse, R150 ;  /* 0x0000009603067220 */ /* 0x042fe20000410000 */
[C---:B------:R-:W-:Y:S01]  /*7650*/  FMUL.FTZ R80, R134.reuse, R80 ;  /* 0x0000005086507220 */ /* 0x040fe20000410000 */
[C---:B------:R-:W-:Y:S01]  /*7660*/  FMUL.FTZ R81, R134.reuse, R81 ;  /* 0x0000005186517220 */ /* 0x040fe20000410000 */
[C---:B------:R-:W-:Y:S01]  /*7670*/  FMUL.FTZ R82, R3.reuse, R82 ;  /* 0x0000005203527220 */ /* 0x040fe20000410000 */
[C---:B------:R-:W-:Y:S01]  /*7680*/  FMUL.FTZ R83, R3.reuse, R83 ;  /* 0x0000005303537220 */ /* 0x040fe20000410000 */
[C---:B------:R-:W-:Y:S01]  /*7690*/  FMUL.FTZ R84, R134.reuse, R84 ;  /* 0x0000005486547220 */ /* 0x040fe20000410000 */
[----:B------:R-:W-:Y:S03]  /*76a0*/  FMUL.FTZ R85, R134, R85 ;  /* 0x0000005586557220 */ /* 0x000fe60000410000 */
[----:B------:R-:W1:Y:S01]  /*76b0*/  MUFU.EX2 R217, R17 ;  /* 0x0000001100d97308 */ /* 0x000e620000000800 */
[C---:B---3--:R-:W-:Y:S01]  /*76c0*/  FMUL.FTZ R7, R3.reuse, R151 ;  /* 0x0000009703077220 */ /* 0x048fe20000410000 */
[----:B-----5:R-:W-:Y:S01]  /*76d0*/  F2FP.F16.F32.PACK_AB R141, R214, R212 ;  /* 0x000000d4d68d723e */ /* 0x020fe200000000ff */
[----:B------:R-:W3:Y:S01]  /*76e0*/  LDSM.16.MT88.4 R148, [R138] ;  /* 0x000000008a94783b */ /* 0x000ee20000004200 */
[C---:B------:R-:W-:Y:S01]  /*76f0*/  FMUL.FTZ R86, R3.reuse, R86 ;  /* 0x0000005603567220 */ /* 0x040fe20000410000 */
        /* <DEDUP_REMOVED lines=8> */
[C---:B------:R-:W-:Y:S01]  /*7780*/  FMUL.FTZ R101, R134.reuse, R101 ;  /* 0x0000006586657220 */ /* 0x040fe20000410000 */
[C---:B------:R-:W-:Y:S01]  /*7790*/  FMUL.FTZ R102, R3.reuse, R102 ;  /* 0x0000006603667220 */ /* 0x040fe20000410000 */
[----:B------:R-:W-:Y:S03]  /*77a0*/  FMUL.FTZ R103, R3, R103 ;  /* 0x0000006703677220 */ /* 0x000fe60000410000 */
[----:B------:R-:W2:Y:S01]  /*77b0*/  MUFU.EX2 R213, R19 ;  /* 0x0000001300d57308 */ /* 0x000ea20000000800 */
[----:B-1----:R-:W-:Y:S01]  /*77c0*/  F2FP.F16.F32.PACK_AB R142, R217, R215 ;  /* 0x000000d7d98e723e */ /* 0x002fe200000000ff */
[----:B------:R-:W-:Y:S01]  /*77d0*/  FMUL.FTZ R17, R134, R157 ;  /* 0x0000009d86117220 */ /* 0x000fe20000410000 */
[--C-:B------:R-:W-:Y:S01]  /*77e0*/  FFMA.FTZ R20, R20, UR4, -R184.reuse ;  /* 0x0000000414147c23 */ /* 0x100fe200080108b8 */
[--C-:B------:R-:W-:Y:S01]  /*77f0*/  FFMA.FTZ R21, R21, UR4, -R184.reuse ;  /* 0x0000000415157c23 */ /* 0x100fe200080108b8 */
[--C-:B------:R-:W-:Y:S01]  /*7800*/  FFMA.FTZ R22, R22, UR4, -R185.reuse ;  /* 0x0000000416167c23 */ /* 0x100fe200080108b9 */
[--C-:B------:R-:W-:Y:S01]  /*7810*/  FFMA.FTZ R23, R23, UR4, -R185.reuse ;  /* 0x0000000417177c23 */ /* 0x100fe200080108b9 */
[C---:B------:R-:W-:Y:S03]  /*7820*/  FMUL.FTZ R112, R134.reuse, R112 ;  /* 0x0000007086707220 */ /* 0x040fe60000410000 */
[----:B------:R-:W1:Y:S01]  /*7830*/  MUFU.EX2 R2, R2 ;  /* 0x0000000200027308 */ /* 0x000e620000000800 */
[C---:B----4-:R-:W-:Y:S01]  /*7840*/  FMUL.FTZ R18, R3.reuse, R158 ;  /* 0x0000009e03127220 */ /* 0x050fe20000410000 */
[----:B------:R-:W-:Y:S01]  /*7850*/  FMUL.FTZ R113, R134, R113 ;  /* 0x0000007186717220 */ /* 0x000fe20000410000 */
[C---:B------:R-:W-:Y:S01]  /*7860*/  FMUL.FTZ R114, R3.reuse, R114 ;  /* 0x0000007203727220 */ /* 0x040fe20000410000 */
[----:B------:R-:W-:Y:S01]  /*7870*/  FMUL.FTZ R115, R3, R115 ;  /* 0x0000007303737220 */ /* 0x000fe20000410000 */
[--C-:B------:R-:W-:Y:S01]  /*7880*/  FFMA.FTZ R32, R32, UR4, -R184.reuse ;  /* 0x0000000420207c23 */ /* 0x100fe200080108b8 */
[----:B------:R-:W-:Y:S01]  /*7890*/  FFMA.FTZ R184, R33, UR4, -R184 ;  /* 0x0000000421b87c23 */ /* 0x000fe200080108b8 */
[--C-:B------:R-:W-:Y:S03]  /*78a0*/  FFMA.FTZ R34, R34, UR4, -R185.reuse ;  /* 0x0000000422227c23 */ /* 0x100fe600080108b9 */
[----:B------:R-:W4:Y:S01]  /*78b0*/  MUFU.EX2 R0, R0 ;  /* 0x0000000000007308 */ /* 0x000f220000000800 */
[----:B--2---:R-:W-:Y:S01]  /*78c0*/  F2FP.F16.F32.PACK_AB R143, R213, R211 ;  /* 0x000000d3d58f723e */ /* 0x004fe200000000ff */
[----:B------:R-:W-:Y:S01]  /*78d0*/  FMUL.FTZ R19, R3, R159 ;  /* 0x0000009f03137220 */ /* 0x000fe20000410000 */
[----:B------:R-:W-:Y:S01]  /*78e0*/  FFMA.FTZ R185, R35, UR4, -R185 ;  /* 0x0000000423b97c23 */ /* 0x000fe200080108b9 */
[----:B------:R-:W-:Y:S01]  /*78f0*/  LDSM.16.MT88.4 R156, [R221+0xa800] ;  /* 0x00a80000dd9c783b */ /* 0x000fe20000004200 */
[--C-:B------:R-:W-:Y:S01]  /*7900*/  FFMA.FTZ R28, R28, UR4, -R186.reuse ;  /* 0x000000041c1c7c23 */ /* 0x100fe200080108ba */
[C---:B------:R-:W-:Y:S01]  /*7910*/  FMUL.FTZ R120, R134.reuse, R120 ;  /* 0x0000007886787220 */ /* 0x040fe20000410000 */
[----:B------:R-:W-:Y:S01]  /*7920*/  FMUL.FTZ R121, R134, R121 ;  /* 0x0000007986797220 */ /* 0x000fe20000410000 */
[-C--:B------:R-:W-:Y:S02]  /*7930*/  HMMA.16816.F32 R4, R140, R176.reuse, R4 ;  /* 0x000000b08c04723c */ /* 0x080fe40000001804 */
[----:B------:R2:W-:Y:S03]  /*7940*/  MUFU.EX2 R207, R8 ;  /* 0x0000000800cf7308 */ /* 0x0005e60000000800 */
[C---:B-1----:R-:W-:Y:S01]  /*7950*/  FMUL.FTZ R33, R2.reuse, R165 ;  /* 0x000000a502217220 */ /* 0x042fe20000410000 */
[C---:B------:R-:W-:Y:S01]  /*7960*/  FMUL.FTZ R40, R2.reuse, R40 ;  /* 0x0000002802287220 */ /* 0x040fe20000410000 */
[C---:B------:R-:W-:Y:S01]  /*7970*/  FMUL.FTZ R41, R2.reuse, R41 ;  /* 0x0000002902297220 */ /* 0x040fe20000410000 */
[----:B------:R-:W-:Y:S04]  /*7980*/  FMUL.FTZ R44, R2, R44 ;  /* 0x0000002c022c7220 */ /* 0x000fe80000410000 */
[----:B------:R1:W5:Y:S01]  /*7990*/  MUFU.EX2 R208, R9 ;  /* 0x0000000900d07308 */ /* 0x0003620000000800 */
[C---:B----4-:R-:W-:Y:S01]  /*79a0*/  FMUL.FTZ R35, R0.reuse, R167 ;  /* 0x000000a700237220 */ /* 0x050fe20000410000 */
[C---:B------:R-:W-:Y:S01]  /*79b0*/  FMUL.FTZ R42, R0.reuse, R42 ;  /* 0x0000002a002a7220 */ /* 0x040fe20000410000 */
[----:B------:R-:W-:Y:S01]  /*79c0*/  FMUL.FTZ R43, R0, R43 ;  /* 0x0000002b002b7220 */ /* 0x000fe20000410000 */
[----:B------:R-:W-:Y:S01]  /*79d0*/  FMUL.FTZ R45, R2, R45 ;  /* 0x0000002d022d7220 */ /* 0x000fe20000410000 */
[C---:B------:R-:W-:Y:S01]  /*79e0*/  FMUL.FTZ R46, R0.reuse, R46 ;  /* 0x0000002e002e7220 */ /* 0x040fe20000410000 */
[----:B------:R-:W-:Y:S01]  /*79f0*/  FMUL.FTZ R47, R0, R47 ;  /* 0x0000002f002f7220 */ /* 0x000fe20000410000 */
[C---:B------:R-:W-:Y:S03]  /*7a00*/  FMUL.FTZ R56, R2.reuse, R56 ;  /* 0x0000003802387220 */ /* 0x040fe60000410000 */
[----:B------:R4:W-:Y:S01]  /*7a10*/  MUFU.EX2 R203, R10 ;  /* 0x0000000a00cb7308 */ /* 0x0009e20000000800 */
[C---:B--2---:R-:W-:Y:S01]  /*7a20*/  FMUL.FTZ R8, R2.reuse, R144 ;  /* 0x0000009002087220 */ /* 0x044fe20000410000 */
[----:B------:R-:W-:Y:S01]  /*7a30*/  FMUL.FTZ R57, R2, R57 ;  /* 0x0000003902397220 */ /* 0x000fe20000410000 */
[C---:B------:R-:W-:Y:S01]  /*7a40*/  FMUL.FTZ R58, R0.reuse, R58 ;  /* 0x0000003a003a7220 */ /* 0x040fe20000410000 */
[----:B------:R-:W-:Y:S01]  /*7a50*/  FMUL.FTZ R59, R0, R59 ;  /* 0x0000003b003b7220 */ /* 0x000fe20000410000 */
[C---:B------:R-:W-:Y:S01]  /*7a60*/  FMUL.FTZ R60, R2.reuse, R60 ;  /* 0x0000003c023c7220 */ /* 0x040fe20000410000 */
[----:B------:R-:W-:Y:S01]  /*7a70*/  FMUL.FTZ R61, R2, R61 ;  /* 0x0000003d023d7220 */ /* 0x000fe20000410000 */
[----:B------:R-:W-:Y:S03]  /*7a80*/  FMUL.FTZ R62, R0, R62 ;  /* 0x0000003e003e7220 */ /* 0x000fe60000410000 */
[----:B------:R2:W3:Y:S01]  /*7a90*/  MUFU.EX2 R204, R11 ;  /* 0x0000000b00cc7308 */ /* 0x0004e20000000800 */
[----:B-1----:R-:W-:Y:S01]  /*7aa0*/  FMUL.FTZ R9, R2, R145 ;  /* 0x0000009102097220 */ /* 0x002fe20000410000 */
[----:B-----5:R-:W-:Y:S01]  /*7ab0*/  F2FP.F16.F32.PACK_AB R144, R208, R207 ;  /* 0x000000cfd090723e */ /* 0x020fe200000000ff */
[----:B------:R-:W-:Y:S01]  /*7ac0*/  FMUL.FTZ R63, R0, R63 ;  /* 0x0000003f003f7220 */ /* 0x000fe20000410000 */
[C---:B------:R-:W-:Y:S01]  /*7ad0*/  FMUL.FTZ R72, R2.reuse, R72 ;  /* 0x0000004802487220 */ /* 0x040fe20000410000 */
[----:B------:R-:W-:Y:S01]  /*7ae0*/  FMUL.FTZ R73, R2, R73 ;  /* 0x0000004902497220 */ /* 0x000fe20000410000 */
[C---:B------:R-:W-:Y:S01]  /*7af0*/  FMUL.FTZ R74, R0.reuse, R74 ;  /* 0x0000004a004a7220 */ /* 0x040fe20000410000 */
[C---:B------:R-:W-:Y:S03]  /*7b00*/  FMUL.FTZ R75, R0.reuse, R75 ;  /* 0x0000004b004b7220 */ /* 0x040fe60000410000 */
[----:B------:R1:W-:Y:S01]  /*7b10*/  MUFU.EX2 R209, R12 ;  /* 0x0000000c00d17308 */ /* 0x0003e20000000800 */
[----:B----4-:R-:W-:Y:S01]  /*7b20*/  FMUL.FTZ R10, R0, R146 ;  /* 0x00000092000a7220 */ /* 0x010fe20000410000 */
[C---:B------:R-:W-:Y:S01]  /*7b30*/  FMUL.FTZ R76, R2.reuse, R76 ;  /* 0x0000004c024c7220 */ /* 0x040fe20000410000 */
[----:B------:R-:W-:Y:S01]  /*7b40*/  FMUL.FTZ R77, R2, R77 ;  /* 0x0000004d024d7220 */ /* 0x000fe20000410000 */
[C---:B------:R-:W-:Y:S01]  /*7b50*/  FMUL.FTZ R78, R0.reuse, R78 ;  /* 0x0000004e004e7220 */ /* 0x040fe20000410000 */
[----:B------:R-:W-:Y:S01]  /*7b60*/  FMUL.FTZ R79, R0, R79 ;  /* 0x0000004f004f7220 */ /* 0x000fe20000410000 */
[C---:B------:R-:W-:Y:S01]  /*7b70*/  FMUL.FTZ R88, R2.reuse, R88 ;  /* 0x0000005802587220 */ /* 0x040fe20000410000 */
[----:B------:R-:W-:Y:S03]  /*7b80*/  FMUL.FTZ R89, R2, R89 ;  /* 0x0000005902597220 */ /* 0x000fe60000410000 */
[----:B------:R-:W4:Y:S01]  /*7b90*/  MUFU.EX2 R210, R13 ;  /* 0x0000000d00d27308 */ /* 0x000f220000000800 */
[----:B--2---:R-:W-:Y:S01]  /*7ba0*/  FMUL.FTZ R11, R0, R147 ;  /* 0x00000093000b7220 */ /* 0x004fe20000410000 */
[----:B---3--:R-:W-:Y:S01]  /*7bb0*/  F2FP.F16.F32.PACK_AB R145, R204, R203 ;  /* 0x000000cbcc91723e */ /* 0x008fe200000000ff */
[C---:B------:R-:W-:Y:S01]  /*7bc0*/  FMUL.FTZ R90, R0.reuse, R90 ;  /* 0x0000005a005a7220 */ /* 0x040fe20000410000 */
[----:B------:R-:W-:Y:S01]  /*7bd0*/  FMUL.FTZ R91, R0, R91 ;  /* 0x0000005b005b7220 */ /* 0x000fe20000410000 */
[C---:B------:R-:W-:Y:S01]  /*7be0*/  FMUL.FTZ R92, R2.reuse, R92 ;  /* 0x0000005c025c7220 */ /* 0x040fe20000410000 */
[----:B------:R-:W-:Y:S01]  /*7bf0*/  FMUL.FTZ R93, R2, R93 ;  /* 0x0000005d025d7220 */ /* 0x000fe20000410000 */
[----:B------:R-:W-:Y:S03]  /*7c00*/  FMUL.FTZ R94, R0, R94 ;  /* 0x0000005e005e7220 */ /* 0x000fe60000410000 */
[----:B------:R2:W-:Y:S01]  /*7c10*/  MUFU.EX2 R205, R14 ;  /* 0x0000000e00cd7308 */ /* 0x0005e20000000800 */
[----:B-1----:R-:W-:Y:S01]  /*7c20*/  FMUL.FTZ R12, R2, R152 ;  /* 0x00000098020c7220 */ /* 0x002fe20000410000 */
[----:B------:R-:W-:Y:S01]  /*7c30*/  FMUL.FTZ R95, R0, R95 ;  /* 0x0000005f005f7220 */ /* 0x000fe20000410000 */
[C---:B------:R-:W-:Y:S01]  /*7c40*/  FMUL.FTZ R104, R2.reuse, R104 ;  /* 0x0000006802687220 */ /* 0x040fe20000410000 */
[----:B------:R-:W-:Y:S01]  /*7c50*/  FMUL.FTZ R105, R2, R105 ;  /* 0x0000006902697220 */ /* 0x000fe20000410000 */
[C---:B------:R-:W-:Y:S01]  /*7c60*/  FMUL.FTZ R106, R0.reuse, R106 ;  /* 0x0000006a006a7220 */ /* 0x040fe20000410000 */
[----:B------:R-:W-:Y:S01]  /*7c70*/  FMUL.FTZ R107, R0, R107 ;  /* 0x0000006b006b7220 */ /* 0x000fe20000410000 */
[----:B------:R-:W-:Y:S03]  /*7c80*/  FMUL.FTZ R108, R2, R108 ;  /* 0x0000006c026c7220 */ /* 0x000fe60000410000 */
[----:B------:R-:W1:Y:S01]  /*7c90*/  MUFU.EX2 R206, R15 ;  /* 0x0000000f00ce7308 */ /* 0x000e620000000800 */
[----:B----4-:R-:W-:Y:S01]  /*7ca0*/  F2FP.F16.F32.PACK_AB R146, R210, R209 ;  /* 0x000000d1d292723e */ /* 0x010fe200000000ff */
[C---:B------:R-:W-:Y:S01]  /*7cb0*/  FMUL.FTZ R13, R2.reuse, R153 ;  /* 0x00000099020d7220 */ /* 0x040fe20000410000 */
[----:B------:R-:W-:Y:S01]  /*7cc0*/  FMUL.FTZ R109, R2, R109 ;  /* 0x0000006d026d7220 */ /* 0x000fe20000410000 */
[C---:B------:R-:W-:Y:S01]  /*7cd0*/  FMUL.FTZ R110, R0.reuse, R110 ;  /* 0x0000006e006e7220 */ /* 0x040fe20000410000 */
[C---:B------:R-:W-:Y:S01]  /*7ce0*/  FMUL.FTZ R111, R0.reuse, R111 ;  /* 0x0000006f006f7220 */ /* 0x040fe20000410000 */
[C---:B------:R-:W-:Y:S01]  /*7cf0*/  FMUL.FTZ R122, R3.reuse, R122 ;  /* 0x0000007a037a7220 */ /* 0x040fe20000410000 */
[----:B------:R-:W-:Y:S03]  /*7d00*/  FMUL.FTZ R123, R3, R123 ;  /* 0x0000007b037b7220 */ /* 0x000fe60000410000 */
[----:B------:R-:W-:Y:S01]  /*7d10*/  MUFU.EX2 R197, R184 ;  /* 0x000000b800c57308 */ /* 0x000fe20000000800 */
[----:B--2---:R-:W-:Y:S01]  /*7d20*/  FMUL.FTZ R14, R0, R154 ;  /* 0x0000009a000e7220 */ /* 0x004fe20000410000 */
[--C-:B------:R-:W-:Y:S01]  /*7d30*/  FFMA.FTZ R24, R24, UR4, -R186.reuse ;  /* 0x0000000418187c23 */ /* 0x100fe200080108ba */
[--C-:B------:R-:W-:Y:S01]  /*7d40*/  FFMA.FTZ R25, R25, UR4, -R186.reuse ;  /* 0x0000000419197c23 */ /* 0x100fe200080108ba */
[----:B------:R-:W-:Y:S01]  /*7d50*/  FFMA.FTZ R186, R29, UR4, -R186 ;  /* 0x000000041dba7c23 */ /* 0x000fe200080108ba */
[--C-:B------:R-:W-:Y:S01]  /*7d60*/  FFMA.FTZ R26, R26, UR4, -R187.reuse ;  /* 0x000000041a1a7c23 */ /* 0x100fe200080108bb */
[C---:B------:R-:W-:Y:S01]  /*7d70*/  FMUL.FTZ R124, R134.reuse, R124 ;  /* 0x0000007c867c7220 */ /* 0x040fe20000410000 */
[----:B------:R-:W-:Y:S03]  /*7d80*/  FMUL.FTZ R125, R134, R125 ;  /* 0x0000007d867d7220 */ /* 0x000fe60000410000 */
[----:B------:R-:W-:Y:S01]  /*7d90*/  MUFU.EX2 R195, R185 ;  /* 0x000000b900c37308 */ /* 0x000fe20000000800 */
[----:B-1----:R-:W-:Y:S01]  /*7da0*/  F2FP.F16.F32.PACK_AB R147, R206, R205 ;  /* 0x000000cdce93723e */ /* 0x002fe200000000ff */
[----:B------:R-:W-:Y:S01]  /*7db0*/  FMUL.FTZ R15, R0, R155 ;  /* 0x0000009b000f7220 */ /* 0x000fe20000410000 */
[C---:B------:R-:W-:Y:S01]  /*7dc0*/  FMUL.FTZ R126, R3.reuse, R126 ;  /* 0x0000007e037e7220 */ /* 0x040fe20000410000 */
[----:B------:R-:W1:Y:S01]  /*7dd0*/  LDSM.16.MT88.4 R152, [R139] ;  /* 0x000000008b98783b */ /* 0x000e620000004200 */
[C---:B------:R-:W-:Y:S01]  /*7de0*/  FMUL.FTZ R127, R3.reuse, R127 ;  /* 0x0000007f037f7220 */ /* 0x040fe20000410000 */
[--C-:B------:R-:W-:Y:S01]  /*7df0*/  FFMA.FTZ R30, R30, UR4, -R187.reuse ;  /* 0x000000041e1e7c23 */ /* 0x100fe200080108bb */
[----:B------:R-:W-:Y:S01]  /*7e00*/  FMUL.FTZ R29, R134, R173 ;  /* 0x000000ad861d7220 */ /* 0x000fe20000410000 */
[C---:B------:R-:W-:Y:S02]  /*7e10*/  HMMA.16816.F32 R8, R144.reuse, R176, R8 ;  /* 0x000000b09008723c */ /* 0x040fe40000001808 */
[----:B------:R-:W-:Y:S02]  /*7e20*/  MUFU.EX2 R190, R186 ;  /* 0x000000ba00be7308 */ /* 0x000fe40000000800 */
[C---:B------:R-:W-:Y:S01]  /*7e30*/  FMUL.FTZ R116, R2.reuse, R116 ;  /* 0x0000007402747220 */ /* 0x040fe20000410000 */
[----:B------:R-:W-:Y:S01]  /*7e40*/  FMUL.FTZ R117, R2, R117 ;  /* 0x0000007502757220 */ /* 0x000fe20000410000 */
[C---:B------:R-:W-:Y:S01]  /*7e50*/  FMUL.FTZ R118, R0.reuse, R118 ;  /* 0x0000007600767220 */ /* 0x040fe20000410000 */
[----:B------:R-:W-:Y:S01]  /*7e60*/  FMUL.FTZ R119, R0, R119 ;  /* 0x0000007700777220 */ /* 0x000fe20000410000 */
[-C--:B------:R-:W-:Y:S04]  /*7e70*/  HMMA.16816.F32 R12, R144, R178.reuse, R12 ;  /* 0x000000b2900c723c */ /* 0x080fe8000000180c */
[----:B------:R2:W-:Y:S01]  /*7e80*/  MUFU.EX2 R202, R20 ;  /* 0x0000001400ca7308 */ /* 0x0005e20000000800 */
[C---:B------:R-:W-:Y:S01]  /*7e90*/  FMUL.FTZ R128, R2.reuse, R128 ;  /* 0x0000008002807220 */ /* 0x040fe20000410000 */
[----:B------:R-:W-:Y:S01]  /*7ea0*/  FMUL.FTZ R129, R2, R129 ;  /* 0x0000008102817220 */ /* 0x000fe20000410000 */
[C---:B------:R-:W-:Y:S01]  /*7eb0*/  FMUL.FTZ R130, R0.reuse, R130 ;  /* 0x0000008200827220 */ /* 0x040fe20000410000 */
[----:B------:R-:W-:Y:S01]  /*7ec0*/  FMUL.FTZ R131, R0, R131 ;  /* 0x0000008300837220 */ /* 0x000fe20000410000 */
[----:B------:R-:W-:Y:S01]  /*7ed0*/  ISETP.GT.AND P2, PT, R232, RZ, PT ;  /* 0x000000ffe800720c */ /* 0x000fe20003f44270 */
[C---:B------:R-:W-:Y:S01]  /*7ee0*/  HMMA.16816.F32 R16, R140.reuse, R178, R16 ;  /* 0x000000b28c10723c */ /* 0x040fe20000001810 */
[----:B------:R-:W-:Y:S03]  /*7ef0*/  LDSM.16.MT88.4 R176, [R226+0x800] ;  /* 0x00080000e2b0783b */ /* 0x000fe60000004200 */
[----:B------:R3:W-:Y:S04]  /*7f00*/  MUFU.EX2 R201, R21 ;  /* 0x0000001500c97308 */ /* 0x0007e80000000800 */
[-C--:B------:R-:W-:Y:S06]  /*7f10*/  HMMA.16816.F32 R36, R140, R180.reuse, R36 ;  /* 0x000000b48c24723c */ /* 0x080fec0000001824 */
[----:B------:R4:W-:Y:S01]  /*7f20*/  MUFU.EX2 R200, R22 ;  /* 0x0000001600c87308 */ /* 0x0009e20000000800 */
[C---:B--2---:R-:W-:Y:S01]  /*7f30*/  FMUL.FTZ R20, R134.reuse, R160 ;  /* 0x000000a086147220 */ /* 0x044fe20000410000 */
[C---:B------:R-:W-:Y:S08]  /*7f40*/  HMMA.16816.F32 R40, R144.reuse, R180, R40 ;  /* 0x000000b49028723c */ /* 0x040ff00000001828 */
[----:B------:R2:W5:Y:S01]  /*7f50*/  MUFU.EX2 R199, R23 ;  /* 0x0000001700c77308 */ /* 0x0005620000000800 */
[----:B---3--:R-:W-:Y:S01]  /*7f60*/  FMUL.FTZ R21, R134, R161 ;  /* 0x000000a186157220 */ /* 0x008fe20000410000 */
[-C--:B------:R-:W-:Y:S08]  /*7f70*/  HMMA.16816.F32 R44, R144, R182.reuse, R44 ;  /* 0x000000b6902c723c */ /* 0x080ff0000000182c */
[----:B------:R3:W-:Y:S01]  /*7f80*/  MUFU.EX2 R198, R32 ;  /* 0x0000002000c67308 */ /* 0x0007e20000000800 */
[C---:B----4-:R-:W-:Y:S01]  /*7f90*/  FMUL.FTZ R22, R3.reuse, R162 ;  /* 0x000000a203167220 */ /* 0x050fe20000410000 */
[C---:B------:R-:W-:Y:S01]  /*7fa0*/  HMMA.16816.F32 R48, R140.reuse, R182, R48 ;  /* 0x000000b68c30723c */ /* 0x040fe20000001830 */
[----:B------:R-:W-:Y:S07]  /*7fb0*/  LDSM.16.MT88.4 R180, [R223+0xb800] ;  /* 0x00b80000dfb4783b */ /* 0x000fee0000004200 */
[----:B------:R4:W1:Y:S01]  /*7fc0*/  MUFU.EX2 R196, R34 ;  /* 0x0000002200c47308 */ /* 0x0008620000000800 */
[----:B--2---:R-:W-:Y:S01]  /*7fd0*/  FMUL.FTZ R23, R3, R163 ;  /* 0x000000a303177220 */ /* 0x004fe20000410000 */
[----:B-----5:R-:W-:Y:S01]  /*7fe0*/  F2FP.F16.F32.PACK_AB R173, R199, R200 ;  /* 0x000000c8c7ad723e */ /* 0x020fe200000000ff */
[-C--:B------:R-:W-:Y:S01]  /*7ff0*/  HMMA.16816.F32 R52, R140, R148.reuse, R52 ;  /* 0x000000948c34723c */ /* 0x080fe20000001834 */
[----:B------:R-:W-:Y:S06]  /*8000*/  LDSM.16.MT88.4 R160, [R223+0xa800] ;  /* 0x00a80000dfa0783b */ /* 0x000fec0000004200 */
[----:B------:R2:W-:Y:S01]  /*8010*/  MUFU.EX2 R192, R28 ;  /* 0x0000001c00c07308 */ /* 0x0005e20000000800 */
[----:B---3--:R-:W-:Y:S01]  /*8020*/  FMUL.FTZ R32, R2, R164 ;  /* 0x000000a402207220 */ /* 0x008fe20000410000 */
[C---:B------:R-:W-:Y:S08]  /*8030*/  HMMA.16816.F32 R56, R144.reuse, R148, R56 ;  /* 0x000000949038723c */ /* 0x040ff00000001838 */
[----:B------:R3:W-:Y:S01]  /*8040*/  MUFU.EX2 R194, R24 ;  /* 0x0000001800c27308 */ /* 0x0007e20000000800 */
[C---:B----4-:R-:W-:Y:S02]  /*8050*/  FMUL.FTZ R34, R0.reuse, R166 ;  /* 0x000000a600227220 */ /* 0x050fe40000410000 */
[----:B------:R-:W-:Y:S01]  /*8060*/  LDSM.16.MT88.4 R164, [R138+0x800] ;  /* 0x000800008aa4783b */ /* 0x000fe20000004200 */
[-C--:B------:R-:W-:Y:S06]  /*8070*/  HMMA.16816.F32 R60, R144, R150.reuse, R60 ;  /* 0x00000096903c723c */ /* 0x080fec000000183c */
[----:B------:R4:W5:Y:S01]  /*8080*/  MUFU.EX2 R193, R25 ;  /* 0x0000001900c17308 */ /* 0x0009620000000800 */
[--C-:B--2---:R-:W-:Y:S01]  /*8090*/  FFMA.FTZ R28, R27, UR4, -R187.reuse ;  /* 0x000000041b1c7c23 */ /* 0x104fe200080108bb */
[----:B------:R-:W-:Y:S01]  /*80a0*/  FFMA.FTZ R187, R31, UR4, -R187 ;  /* 0x000000041fbb7c23 */ /* 0x000fe200080108bb */
[----:B------:R-:W-:Y:S01]  /*80b0*/  FMUL.FTZ R31, R3, R175 ;  /* 0x000000af031f7220 */ /* 0x000fe20000410000 */
[----:B-1----:R-:W-:Y:S01]  /*80c0*/  F2FP.F16.F32.PACK_AB R175, R195, R196 ;  /* 0x000000c4c3af723e */ /* 0x002fe200000000ff */
[----:B------:R-:W-:Y:S01]  /*80d0*/  FMUL.FTZ R27, R0, R171 ;  /* 0x000000ab001b7220 */ /* 0x000fe20000410000 */
[C---:B------:R-:W-:Y:S01]  /*80e0*/  HMMA.16816.F32 R64, R140.reuse, R150, R64 ;  /* 0x000000968c40723c */ /* 0x040fe20000001840 */
[----:B------:R-:W1:Y:S03]  /*80f0*/  LDSM.16.MT88.4 R148, [R221+0xb000] ;  /* 0x00b00000dd94783b */ /* 0x000e660000004200 */
[----:B------:R2:W-:Y:S01]  /*8100*/  MUFU.EX2 R188, R187 ;  /* 0x000000bb00bc7308 */ /* 0x0005e20000000800 */
[C---:B---3--:R-:W-:Y:S03]  /*8110*/  FMUL.FTZ R24, R2.reuse, R168 ;  /* 0x000000a802187220 */ /* 0x048fe60000410000 */
[-C--:B------:R-:W-:Y:S06]  /*8120*/  HMMA.16816.F32 R68, R140, R152.reuse, R68 ;  /* 0x000000988c44723c */ /* 0x080fec0000001844 */
[----:B------:R3:W-:Y:S01]  /*8130*/  MUFU.EX2 R189, R28 ;  /* 0x0000001c00bd7308 */ /* 0x0007e20000000800 */
[C---:B----4-:R-:W-:Y:S01]  /*8140*/  FMUL.FTZ R25, R2.reuse, R169 ;  /* 0x000000a902197220 */ /* 0x050fe20000410000 */
[----:B-----5:R-:W-:Y:S01]  /*8150*/  F2FP.F16.F32.PACK_AB R168, R193, R194 ;  /* 0x000000c2c1a8723e */ /* 0x020fe200000000ff */
[----:B------:R-:W-:Y:S01]  /*8160*/  FFMA.FTZ R2, R2, R236, R207 ;  /* 0x000000ec02027223 */ /* 0x000fe200000100cf */
[C---:B------:R-:W-:Y:S06]  /*8170*/  HMMA.16816.F32 R72, R144.reuse, R152, R72 ;  /* 0x000000989048723c */ /* 0x040fec0000001848 */
[----:B------:R4:W5:Y:S01]  /*8180*/  MUFU.EX2 R191, R26 ;  /* 0x0000001a00bf7308 */ /* 0x0009620000000800 */
[----:B--2---:R-:W-:Y:S01]  /*8190*/  LDSM.16.MT88.4 R184, [R138+0x1800] ;  /* 0x001800008ab8783b */ /* 0x004fe20000004200 */
[-C--:B------:R-:W-:Y:S03]  /*81a0*/  HMMA.16816.F32 R76, R144, R154.reuse, R76 ;  /* 0x0000009a904c723c */ /* 0x080fe6000000184c */
[C---:B---3--:R-:W-:Y:S01]  /*81b0*/  FMUL.FTZ R28, R134.reuse, R172 ;  /* 0x000000ac861c7220 */ /* 0x048fe20000410000 */
[----:B------:R-:W-:Y:S01]  /*81c0*/  F2FP.F16.F32.PACK_AB R172, R201, R202 ;  /* 0x000000cac9ac723e */ /* 0x000fe200000000ff */
[----:B------:R-:W-:Y:S03]  /*81d0*/  FFMA.FTZ R134, R134, R238, R216 ;  /* 0x000000ee86867223 */ /* 0x000fe600000100d8 */
[C---:B------:R-:W-:Y:S01]  /*81e0*/  HMMA.16816.F32 R80, R140.reuse, R154, R80 ;  /* 0x0000009a8c50723c */ /* 0x040fe20000001850 */
[----:B------:R-:W2:Y:S03]  /*81f0*/  LDSM.16.MT88.4 R152, [R223+0xb000] ;  /* 0x00b00000df98783b */ /* 0x000ea60000004200 */
[----:B----4-:R-:W-:Y:S01]  /*8200*/  FMUL.FTZ R26, R0, R170 ;  /* 0x000000aa001a7220 */ /* 0x010fe20000410000 */
[----:B------:R-:W-:Y:S01]  /*8210*/  F2FP.F16.F32.PACK_AB R170, R190, R192 ;  /* 0x000000c0beaa723e */ /* 0x000fe200000000ff */
[----:B------:R-:W-:Y:S01]  /*8220*/  FFMA.FTZ R0, R0, R235, R203 ;  /* 0x000000eb00007223 */ /* 0x000fe200000100cb */
[----:B-----5:R-:W-:Y:S01]  /*8230*/  F2FP.F16.F32.PACK_AB R169, R189, R191 ;  /* 0x000000bfbda9723e */ /* 0x020fe200000000ff */
[----:B------:R-:W-:Y:S01]  /*8240*/  FADD.FTZ R134, R218, R134 ;  /* 0x00000086da867221 */ /* 0x000fe20000010000 */
[-C--:B-1----:R-:W-:Y:S03]  /*8250*/  HMMA.16816.F32 R84, R140, R148.reuse, R84 ;  /* 0x000000948c54723c */ /* 0x082fe60000001854 */
[----:B------:R-:W-:Y:S04]  /*8260*/  FADD.FTZ R0, R204, R0 ;  /* 0x00000000cc007221 */ /* 0x000fe80000010000 */
[----:B------:R-:W-:Y:S01]  /*8270*/  FADD.FTZ R0, R205, R0 ;  /* 0x00000000cd007221 */ /* 0x000fe20000010000 */
[C---:B------:R-:W-:Y:S04]  /*8280*/  HMMA.16816.F32 R88, R144.reuse, R148, R88 ;  /* 0x000000949058723c */ /* 0x040fe80000001858 */
[----:B------:R-:W-:Y:S04]  /*8290*/  FADD.FTZ R0, R206, R0 ;  /* 0x00000000ce007221 */ /* 0x000fe80000010000 */
[-C--:B------:R-:W-:Y:S08]  /*82a0*/  HMMA.16816.F32 R92, R144, R150.reuse, R92 ;  /* 0x00000096905c723c */ /* 0x080ff0000000185c */
[C---:B------:R-:W-:Y:S01]  /*82b0*/  HMMA.16816.F32 R96, R140.reuse, R150, R96 ;  /* 0x000000968c60723c */ /* 0x040fe20000001860 */
[----:B------:R1:W3:Y:S07]  /*82c0*/  LDSM.16.MT88.4 R148, [R138+0x1000] ;  /* 0x001000008a94783b */ /* 0x0002ee0000004200 */
[-C--:B--2---:R-:W-:Y:S08]  /*82d0*/  HMMA.16816.F32 R100, R140, R152.reuse, R100 ;  /* 0x000000988c64723c */ /* 0x084ff00000001864 */
[C---:B------:R-:W-:Y:S08]  /*82e0*/  HMMA.16816.F32 R104, R144.reuse, R152, R104 ;  /* 0x000000989068723c */ /* 0x040ff00000001868 */
[-C--:B------:R-:W-:Y:S03]  /*82f0*/  HMMA.16816.F32 R108, R144, R154.reuse, R108 ;  /* 0x0000009a906c723c */ /* 0x080fe6000000186c */
[----:B-1----:R-:W-:Y:S05]  /*8300*/  MOV R138, R136 ;  /* 0x00000088008a7202 */ /* 0x002fea0000000f00 */
[C---:B------:R-:W-:Y:S01]  /*8310*/  HMMA.16816.F32 R112, R140.reuse, R154, R112 ;  /* 0x0000009a8c70723c */ /* 0x040fe20000001870 */
[----:B------:R1:W2:Y:S07]  /*8320*/  LDSM.16.MT88.4 R152, [R139+0x1000] ;  /* 0x001000008b98783b */ /* 0x0002ae0000004200 */
[-C--:B---3--:R-:W-:Y:S08]  /*8330*/  HMMA.16816.F32 R20, R140, R148.reuse, R20 ;  /* 0x000000948c14723c */ /* 0x088ff00000001814 */
[C---:B------:R-:W-:Y:S01]  /*8340*/  HMMA.16816.F32 R116, R144.reuse, R148, R116 ;  /* 0x000000949074723c */ /* 0x040fe20000001874 */
[----:B-1----:R1:W3:Y:S07]  /*8350*/  MUFU.EX2 R139, R30 ;  /* 0x0000001e008b7308 */ /* 0x0022ee0000000800 */
[-C--:B------:R-:W-:Y:S08]  /*8360*/  HMMA.16816.F32 R32, R144, R150.reuse, R32 ;  /* 0x000000969020723c */ /* 0x080ff00000001820 */
[C---:B------:R-:W-:Y:S08]  /*8370*/  HMMA.16816.F32 R120, R140.reuse, R150, R120 ;  /* 0x000000968c78723c */ /* 0x040ff00000001878 */
[-C--:B--2---:R-:W-:Y:S03]  /*8380*/  HMMA.16816.F32 R124, R140, R152.reuse, R124 ;  /* 0x000000988c7c723c */ /* 0x084fe6000000187c */
[----:B-1----:R-:W-:Y:S01]  /*8390*/  FMUL.FTZ R30, R3, R174 ;  /* 0x000000ae031e7220 */ /* 0x002fe20000410000 */
[----:B------:R-:W-:Y:S01]  /*83a0*/  F2FP.F16.F32.PACK_AB R174, R197, R198 ;  /* 0x000000c6c5ae723e */ /* 0x000fe200000000ff */
[----:B------:R-:W-:Y:S01]  /*83b0*/  FFMA.FTZ R3, R3, R237, R212 ;  /* 0x000000ed03037223 */ /* 0x000fe200000100d4 */
[----:B---3--:R-:W-:Y:S02]  /*83c0*/  F2FP.F16.F32.PACK_AB R171, R188, R139 ;  /* 0x0000008bbcab723e */ /* 0x008fe400000000ff */
[C---:B------:R-:W-:Y:S08]  /*83d0*/  HMMA.16816.F32 R128, R144.reuse, R152, R128 ;  /* 0x000000989080723c */ /* 0x040ff00000001880 */
[-C--:B------:R-:W-:Y:S08]  /*83e0*/  HMMA.16816.F32 R24, R144, R154.reuse, R24 ;  /* 0x0000009a9018723c */ /* 0x080ff00000001818 */
[----:B------:R-:W-:Y:S01]  /*83f0*/  HMMA.16816.F32 R28, R140, R154, R28 ;  /* 0x0000009a8c1c723c */ /* 0x000fe2000000181c */
[----:B------:R-:W1:Y:S07]  /*8400*/  LDSM.16.MT88.4 R140, [R221+0xb800] ;  /* 0x00b80000dd8c783b */ /* 0x000e6e0000004200 */
[-C--:B------:R-:W-:Y:S01]  /*8410*/  HMMA.16816.F32 R148, R172, R156.reuse, R4 ;  /* 0x0000009cac94723c */ /* 0x080fe20000001804 */
[----:B------:R-:W2:Y:S07]  /*8420*/  LDSM.16.MT88.4 R4, [R226+0x1800] ;  /* 0x00180000e204783b */ /* 0x000eae0000004200 */
[C---:B------:R-:W-:Y:S04]  /*8430*/  HMMA.16816.F32 R144, R168.reuse, R156, R8 ;  /* 0x0000009ca890723c */ /* 0x040fe80000001808 */
[----:B------:R-:W-:Y:S01]  /*8440*/  FADD.FTZ R9, R214, R3 ;  /* 0x00000003d6097221 */ /* 0x000fe20000010000 */
[----:B------:R-:W-:Y:S01]  /*8450*/  FADD.FTZ R8, R208, R2 ;  /* 0x00000002d0087221 */ /* 0x000fe20000010000 */
[----:B------:R-:W-:Y:S01]  /*8460*/  FADD.FTZ R3, R215, R134 ;  /* 0x00000086d7037221 */ /* 0x000fe20000010000 */
[----:B------:R-:W-:Y:S01]  /*8470*/  MOV R134, R137 ;  /* 0x0000008900867202 */ /* 0x000fe20000000f00 */
        /* <DEDUP_REMOVED lines=8> */
[-C--:B------:R-:W-:Y:S03]  /*8500*/  HMMA.16816.F32 R36, R172, R160.reuse, R36 ;  /* 0x000000a0ac24723c */ /* 0x080fe60000001824 */
[----:B------:R-:W-:Y:S01]  /*8510*/  FADD.FTZ R3, R201, R3 ;  /* 0x00000003c9037221 */ /* 0x000fe20000010000 */
[----:B------:R-:W-:Y:S04]  /*8520*/  FADD.FTZ R2, R199, R2 ;  /* 0x00000002c7027221 */ /* 0x000fe80000010000 */
        /* <DEDUP_REMOVED lines=34> */
[----:B------:R-:W-:Y:S04]  /*8750*/  HMMA.16816.F32 R172, R172, R6, R28 ;  /* 0x00000006acac723c */ /* 0x000fe8000000181c */
[----:B------:R-:W-:Y:S01]  /*8760*/  FADD.FTZ R5, R196, R2 ;  /* 0x00000002c4057221 */ /* 0x000fe20000010000 */
[----:B------:R-:W-:Y:S01]  /*8770*/  FADD.FTZ R3, R192, R0 ;  /* 0x00000000c0037221 */ /* 0x000fe20000010000 */
[----:B------:R-:W-:Y:S01]  /*8780*/  IADD3 R0, PT, PT, R232, -0x1, RZ ;  /* 0xffffffffe8007810 */ /* 0x000fe20007ffe0ff */
[----:B------:R-:W-:Y:S01]  /*8790*/  FADD.FTZ R2, R139, R4 ;  /* 0x000000048b027221 */ /* 0x000fe20000010000 */
[----:B------:R-:W-:Y:S01]  /*87a0*/  MOV R139, R132 ;  /* 0x00000084008b7202 */ /* 0x000fe20000000f00 */
[----:B------:R-:W-:Y:S01]  /*87b0*/  FADD.FTZ R237, R195, R5 ;  /* 0x00000005c3ed7221 */ /* 0x000fe20000010000 */
[----:B------:R-:W-:Y:S01]  /*87c0*/  FADD.FTZ R236, R190, R3 ;  /* 0x00000003beec7221 */ /* 0x000fe20000010000 */
[----:B------:R-:W-:Y:S01]  /*87d0*/  MOV R232, R0 ;  /* 0x0000000000e87202 */ /* 0x000fe20000000f00 */
[----:B------:R-:W-:Y:S01]  /*87e0*/  FADD.FTZ R235, R188, R2 ;  /* 0x00000002bceb7221 */ /* 0x000fe20000010000 */
[----:B------:R-:W-:Y:S07]  /*87f0*/  @P2 BRA `(.L_x_1244) ;  /* 0xffffffd8004c2947 */ /* 0x000fee000383ffff */
.L_x_1243:
[----:B------:R-:W1:Y:S01]  /*8800*/  SHFL.BFLY PT, R0, R238, 0x2, 0x1f ;  /* 0x0c401f00ee007f89 */ /* 0x000e6200000e0000 */
[----:B------:R-:W2:Y:S01]  /*8810*/  S2UR UR4, SR_CgaCtaId ;  /* 0x00000000000479c3 */ /* 0x000ea20000008800 */
[----:B------:R-:W-:Y:S01]  /*8820*/  UMOV UR5, 0x400 ;  /* 0x0000040000057882 */ /* 0x000fe20000000000 */
[----:B------:R-:W-:Y:S01]  /*8830*/  ISETP.NE.AND P6, PT, R249, -0x1, PT ;  /* 0xfffffffff900780c */ /* 0x000fe20003fc5270 */
[----:B------:R-:W3:Y:S04]  /*8840*/  SHFL.BFLY PT, R3, R237, 0x2, 0x1f ;  /* 0x0c401f00ed037f89 */ /* 0x000ee800000e0000 */
[----:B------:R-:W4:Y:S01]  /*8850*/  SHFL.BFLY PT, R2, R235, 0x2, 0x1f ;  /* 0x0c401f00eb027f89 */ /* 0x000f2200000e0000 */
[----:B------:R-:W5:Y:S01]  /*8860*/  S2R R141, SR_TID.X ;  /* 0x00000000008d7919 */ /* 0x000f620000002100 */
[----:B------:R-:W5:Y:S01]  /*8870*/  S2R R142, SR_CTAID.Y ;  /* 0x00000000008e7919 */ /* 0x000f620000002600 */
[----:B-1----:R-:W-:Y:S01]  /*8880*/  FADD.FTZ R238, R0, R238 ;  /* 0x000000ee00ee7221 */ /* 0x002fe20000010000 */
[----:B--2---:R-:W-:Y:S01]  /*8890*/  ULEA UR4, UR4, UR5, 0x18 ;  /* 0x0000000504047291 */ /* 0x004fe2000f8ec0ff */
[----:B------:R-:W1:Y:S01]  /*88a0*/  SHFL.BFLY PT, R0, R236, 0x2, 0x1f ;  /* 0x0c401f00ec007f89 */ /* 0x000e6200000e0000 */
[----:B---3--:R-:W-:-:S03]  /*88b0*/  FADD.FTZ R237, R3, R237 ;  /* 0x000000ed03ed7221 */ /* 0x008fc60000010000 */
[----:B------:R-:W2:Y:S01]  /*88c0*/  SHFL.BFLY PT, R4, R238, 0x1, 0x1f ;  /* 0x0c201f00ee047f89 */ /* 0x000ea200000e0000 */
[----:B----4-:R-:W-:-:S03]  /*88d0*/  FADD.FTZ R235, R2, R235 ;  /* 0x000000eb02eb7221 */ /* 0x010fc60000010000 */
[----:B------:R-:W3:Y:S04]  /*88e0*/  SHFL.BFLY PT, R3, R237, 0x1, 0x1f ;  /* 0x0c201f00ed037f89 */ /* 0x000ee800000e0000 */
[----:B------:R-:W4:Y:S01]  /*88f0*/  SHFL.BFLY PT, R133, R235, 0x1, 0x1f ;  /* 0x0c201f00eb857f89 */ /* 0x000f2200000e0000 */
[C---:B-----5:R-:W-:Y:S02]  /*8900*/  SHF.L.U32 R6, R141.reuse, 0x4, RZ ;  /* 0x000000048d067819 */ /* 0x060fe400000006ff */
[----:B------:R-:W-:Y:S02]  /*8910*/  SHF.L.U32 R7, R141, 0x5, RZ ;  /* 0x000000058d077819 */ /* 0x000fe400000006ff */
[----:B------:R-:W-:Y:S01]  /*8920*/  LOP3.LUT R6, R6, 0x1c0, RZ, 0xc0, !PT ;  /* 0x000001c006067812 */ /* 0x000fe200078ec0ff */
[----:B-1----:R-:W-:Y:S01]  /*8930*/  FADD.FTZ R236, R0, R236 ;  /* 0x000000ec00ec7221 */ /* 0x002fe20000010000 */
[----:B--2---:R-:W-:-:S04]  /*8940*/  FADD.FTZ R238, R238, R4 ;  /* 0x00000004eeee7221 */ /* 0x004fc80000010000 */
[----:B------:R-:W1:Y:S01]  /*8950*/  SHFL.BFLY PT, R2, R236, 0x1, 0x1f ;  /* 0x0c201f00ec027f89 */ /* 0x000e6200000e0000 */
[----:B------:R-:W2:Y:S01]  /*8960*/  MUFU.RCP R0, R238 ;  /* 0x000000ee00007308 */ /* 0x000ea20000001000 */
[----:B---3--:R-:W-:Y:S01]  /*8970*/  FADD.FTZ R237, R237, R3 ;  /* 0x00000003eded7221 */ /* 0x008fe20000010000 */
[----:B------:R-:W-:Y:S02]  /*8980*/  SHF.L.U32 R3, R141, 0x1, RZ ;  /* 0x000000018d037819 */ /* 0x000fe400000006ff */
[----:B------:R-:W-:Y:S01]  /*8990*/  FSETP.NE.FTZ.AND P4, PT, R238, RZ, PT ;  /* 0x000000ffee00720b */ /* 0x000fe20003f95000 */
[----:B----4-:R-:W-:Y:S01]  /*89a0*/  FADD.FTZ R133, R235, R133 ;  /* 0x00000085eb857221 */ /* 0x010fe20000010000 */
[----:B------:R-:W-:Y:S02]  /*89b0*/  LOP3.LUT R4, R3, 0x6, RZ, 0xc0, !PT ;  /* 0x0000000603047812 */ /* 0x000fe400078ec0ff */
[----:B------:R-:W3:Y:S01]  /*89c0*/  MUFU.RCP R5, R237 ;  /* 0x000000ed00057308 */ /* 0x000ee20000001000 */
[----:B------:R-:W-:-:S02]  /*89d0*/  LOP3.LUT R3, R6, 0x38, R3, 0xf8, !PT ;  /* 0x0000003806037812 */ /* 0x000fc400078ef803 */
[----:B------:R-:W-:Y:S02]  /*89e0*/  LOP3.LUT R4, R4, 0x7c00, R7, 0xf8, !PT ;  /* 0x00007c0004047812 */ /* 0x000fe400078ef807 */
[----:B------:R-:W-:Y:S02]  /*89f0*/  FSETP.NE.FTZ.AND P3, PT, R237, RZ, PT ;  /* 0x000000ffed00720b */ /* 0x000fe40003f75000 */
[----:B------:R-:W-:Y:S02]  /*8a00*/  LOP3.LUT R139, R4, R3, RZ, 0xfc, !PT ;  /* 0x00000003048b7212 */ /* 0x000fe400078efcff */
[----:B--2---:R-:W-:Y:S02]  /*8a10*/  FSEL R0, R0, 1, P4 ;  /* 0x3f80000000007808 */ /* 0x004fe40002000000 */
[----:B------:R-:W-:Y:S01]  /*8a20*/  FSETP.NE.FTZ.AND P1, PT, R133, RZ, PT ;  /* 0x000000ff8500720b */ /* 0x000fe20003f35000 */
[----:B-1----:R-:W-:Y:S02]  /*8a30*/  FADD.FTZ R236, R236, R2 ;  /* 0x00000002ecec7221 */ /* 0x002fe40000010000 */
[C---:B------:R-:W-:Y:S01]  /*8a40*/  FMUL.FTZ R148, R0.reuse, R148 ;  /* 0x0000009400947220 */ /* 0x040fe20000410000 */
[C---:B------:R-:W-:Y:S01]  /*8a50*/  FMUL.FTZ R156, R0.reuse, R156 ;  /* 0x0000009c009c7220 */ /* 0x040fe20000410000 */
[C---:B------:R-:W-:Y:S01]  /*8a60*/  FMUL.FTZ R157, R0.reuse, R157 ;  /* 0x0000009d009d7220 */ /* 0x040fe20000410000 */
[----:B---3--:R-:W-:Y:S01]  /*8a70*/  FSEL R3, R5, 1, P3 ;  /* 0x3f80000005037808 */ /* 0x008fe20001800000 */
        /* <DEDUP_REMOVED lines=31> */
[----:B------:R-:W2:Y:S01]  /*8c70*/  MUFU.RCP R0, R133 ;  /* 0x0000008500007308 */ /* 0x000ea20000001000 */
[C---:B------:R-:W-:Y:S01]  /*8c80*/  FMUL.FTZ R25, R3.reuse, R67 ;  /* 0x0000004303197220 */ /* 0x040fe20000410000 */
[C---:B------:R-:W-:Y:S01]  /*8c90*/  FMUL.FTZ R150, R3.reuse, R150 ;  /* 0x0000009603967220 */ /* 0x040fe20000410000 */
[----:B-1----:R-:W-:Y:S01]  /*8ca0*/  FSEL R2, R2, 1, P2 ;  /* 0x3f80000002027808 */ /* 0x002fe20001000000 */
        /* <DEDUP_REMOVED lines=39> */
[----:B------:R-:W-:Y:S01]  /*8f20*/  MOV R63, 0x10 ;  /* 0x00000010003f7802 */ /* 0x000fe20000000f00 */
[C---:B------:R-:W-:Y:S01]  /*8f30*/  FMUL.FTZ R146, R0.reuse, R146 ;  /* 0x0000009200927220 */ /* 0x040fe20000410000 */
[C---:B------:R-:W-:Y:S01]  /*8f40*/  FMUL.FTZ R8, R0.reuse, R147 ;  /* 0x0000009300087220 */ /* 0x040fe20000410000 */
[----:B------:R-:W-:Y:S01]  /*8f50*/  FMUL.FTZ R154, R0, R154 ;  /* 0x0000009a009a7220 */ /* 0x000fe20000410000 */
[----:B------:R-:W-:Y:S01]  /*8f60*/  F2FP.F16.F32.PACK_AB R60, R60, R2 ;  /* 0x000000023c3c723e */ /* 0x000fe200000000ff */
[C---:B------:R-:W-:Y:S01]  /*8f70*/  FMUL.FTZ R9, R0.reuse, R155 ;  /* 0x0000009b00097220 */ /* 0x040fe20000410000 */
[----:B------:R-:W-:Y:S01]  /*8f80*/  SEL R63, R63, 0xfffffff0, !P0 ;  /* 0xfffffff03f3f7807 */ /* 0x000fe20004000000 */
        /* <DEDUP_REMOVED lines=55> */
[----:B------:R-:W-:Y:S01]  /*9300*/  F2FP.F16.F32.PACK_AB R13, R13, R6 ;  /* 0x000000060d0d723e */ /* 0x000fe200000000ff */
[----:B------:R-:W-:Y:S01]  /*9310*/  STS [R2], R5 ;  /* 0x0000000502007388 */ /* 0x000fe20000000800 */
[----:B------:R-:W-:Y:S02]  /*9320*/  F2FP.F16.F32.PACK_AB R3, R157, R156 ;  /* 0x0000009c9d03723e */ /* 0x000fe400000000ff */
[----:B------:R-:W-:Y:S01]  /*9330*/  F2FP.F16.F32.PACK_AB R0, R159, R158 ;  /* 0x0000009e9f00723e */ /* 0x000fe200000000ff */
[----:B------:R-:W-:Y:S01]  /*9340*/  STS [R2+0x400], R4 ;  /* 0x0004000402007388 */ /* 0x000fe20000000800 */
[----:B------:R-:W-:Y:S02]  /*9350*/  LOP3.LUT P0, RZ, R141, 0x8, RZ, 0xc0, !PT ;  /* 0x000000088dff7812 */ /* 0x000fe4000780c0ff */
[----:B------:R-:W-:-:S02]  /*9360*/  IADD3 R6, PT, PT, R2, R63, RZ ;  /* 0x0000003f02067210 */ /* 0x000fc40007ffe0ff */
[----:B------:R-:W-:Y:S02]  /*9370*/  F2FP.F16.F32.PACK_AB R62, R145, R144 ;  /* 0x00000090913e723e */ /* 0x000fe400000000ff */
[----:B------:R-:W-:Y:S01]  /*9380*/  F2FP.F16.F32.PACK_AB R8, R8, R146 ;  /* 0x000000920808723e */ /* 0x000fe200000000ff */
[----:B------:R1:W-:Y:S01]  /*9390*/  STS [R6], R3 ;  /* 0x0000000306007388 */ /* 0x0003e20000000800 */
[----:B------:R-:W-:Y:S02]  /*93a0*/  F2FP.F16.F32.PACK_AB R9, R9, R154 ;  /* 0x0000009a0909723e */ /* 0x000fe400000000ff */
[----:B------:R-:W-:Y:S01]  /*93b0*/  SEL R228, R228, 0xffffffe0, !P0 ;  /* 0xffffffe0e4e47807 */ /* 0x000fe20004000000 */
[----:B------:R2:W-:Y:S01]  /*93c0*/  STS [R6+0x400], R0 ;  /* 0x0004000006007388 */ /* 0x0005e20000000800 */
[----:B------:R-:W-:Y:S02]  /*93d0*/  LOP3.LUT P0, RZ, R141, 0x10, RZ, 0xc0, !PT ;  /* 0x000000108dff7812 */ /* 0x000fe4000780c0ff */
[----:B------:R-:W-:Y:S01]  /*93e0*/  F2FP.F16.F32.PACK_AB R7, R7, R152 ;  /* 0x000000980707723e */ /* 0x000fe200000000ff */
[----:B------:R-:W-:Y:S01]  /*93f0*/  STS [R2+0x2000], R62 ;  /* 0x0020003e02007388 */ /* 0x000fe20000000800 */
        /* <DEDUP_REMOVED lines=10> */
[----:B------:R-:W-:Y:S02]  /*94a0*/  F2FP.F16.F32.PACK_AB R18, R31, R35 ;  /* 0x000000231f12723e */ /* 0x000fe400000000ff */
[C---:B-1----:R-:W-:Y:S02]  /*94b0*/  IADD3 R3, PT, PT, R2.reuse, R228, RZ ;  /* 0x000000e402037210 */ /* 0x042fe40007ffe0ff */
[----:B------:R-:W-:Y:S02]  /*94c0*/  F2FP.F16.F32.PACK_AB R17, R17, R54 ;  /* 0x000000361111723e */ /* 0x000fe400000000ff */
[C---:B--2---:R-:W-:Y:S01]  /*94d0*/  IADD3 R0, PT, PT, R2.reuse, 0x40, RZ ;  /* 0x0000004002007810 */ /* 0x044fe20007ffe0ff */
[----:B------:R-:W-:Y:S01]  /*94e0*/  STS [R3], R15 ;  /* 0x0000000f03007388 */ /* 0x000fe20000000800 */
[----:B------:R-:W-:Y:S02]  /*94f0*/  IADD3 R4, PT, PT, R63, R3, RZ ;  /* 0x000000033f047210 */ /* 0x000fe40007ffe0ff */
[----:B------:R-:W-:Y:S01]  /*9500*/  @P0 IADD3 R0, PT, PT, R2, -0x40, RZ ;  /* 0xffffffc002000810 */ /* 0x000fe20007ffe0ff */
[----:B------:R1:W-:Y:S01]  /*9510*/  STS [R3+0x400], R14 ;  /* 0x0004000e03007388 */ /* 0x0003e20000000800 */
[----:B------:R-:W-:-:S02]  /*9520*/  F2FP.F16.F32.PACK_AB R23, R23, R21 ;  /* 0x000000151717723e */ /* 0x000fc400000000ff */
[----:B------:R-:W-:Y:S01]  /*9530*/  F2FP.F16.F32.PACK_AB R16, R134, R138 ;  /* 0x0000008a8610723e */ /* 0x000fe200000000ff */
[----:B------:R-:W-:Y:S01]  /*9540*/  STS [R4], R11 ;  /* 0x0000000b04007388 */ /* 0x000fe20000000800 */
[----:B------:R-:W-:Y:S01]  /*9550*/  F2FP.F16.F32.PACK_AB R21, R25, R26 ;  /* 0x0000001a1915723e */ /* 0x000fe200000000ff */
[----:B---3--:R-:W2:Y:S01]  /*9560*/  LDC.U8 R9, c[0x0][0x549] ;  /* 0x00015240ff097b82 */ /* 0x008ea20000000000 */
[----:B------:R-:W-:Y:S01]  /*9570*/  IADD3 R8, PT, PT, R228, R0, RZ ;  /* 0x00000000e4087210 */ /* 0x000fe20007ffe0ff */
[----:B------:R-:W-:Y:S01]  /*9580*/  STS [R4+0x400], R10 ;  /* 0x0004000a04007388 */ /* 0x000fe20000000800 */
[----:B------:R-:W-:Y:S02]  /*9590*/  F2FP.F16.F32.PACK_AB R22, R22, R58 ;  /* 0x0000003a1616723e */ /* 0x000fe400000000ff */
[----:B----4-:R-:W-:Y:S01]  /*95a0*/  IADD3 R7, PT, PT, R63, R0, RZ ;  /* 0x000000003f077210 */ /* 0x010fe20007ffe0ff */
[----:B------:R3:W-:Y:S01]  /*95b0*/  STS [R3+0x2000], R13 ;  /* 0x0020000d03007388 */ /* 0x0007e20000000800 */
[----:B------:R-:W-:-:S02]  /*95c0*/  F2FP.F16.F32.PACK_AB R61, R61, R24 ;  /* 0x000000183d3d723e */ /* 0x000fc400000000ff */
[----:B------:R-:W-:Y:S01]  /*95d0*/  F2FP.F16.F32.PACK_AB R59, R69, R68 ;  /* 0x00000044453b723e */ /* 0x000fe200000000ff */
[----:B------:R4:W-:Y:S01]  /*95e0*/  STS [R3+0x2400], R12 ;  /* 0x0024000c03007388 */ /* 0x0009e20000000800 */
[----:B------:R-:W-:Y:S02]  /*95f0*/  F2FP.F16.F32.PACK_AB R58, R71, R70 ;  /* 0x00000046473a723e */ /* 0x000fe400000000ff */
[----:B------:R-:W-:Y:S01]  /*9600*/  F2FP.F16.F32.PACK_AB R55, R81, R80 ;  /* 0x000000505137723e */ /* 0x000fe200000000ff */
[----:B------:R-:W-:Y:S01]  /*9610*/  STS [R4+0x2000], R20 ;  /* 0x0020001404007388 */ /* 0x000fe20000000800 */
[----:B------:R-:W-:Y:S02]  /*9620*/  F2FP.F16.F32.PACK_AB R54, R83, R82 ;  /* 0x000000525336723e */ /* 0x000fe400000000ff */
[----:B------:R-:W-:Y:S01]  /*9630*/  IADD3 R5, PT, PT, R63, R8, RZ ;  /* 0x000000083f057210 */ /* 0x000fe20007ffe0ff */
[----:B------:R-:W-:Y:S01]  /*9640*/  STS [R4+0x2400], R19 ;  /* 0x0024001304007388 */ /* 0x000fe20000000800 */
[----:B------:R-:W-:Y:S01]  /*9650*/  F2FP.F16.F32.PACK_AB R57, R57, R72 ;  /* 0x000000483939723e */ /* 0x000fe200000000ff */
[----:B-1----:R-:W1:Y:S01]  /*9660*/  LDC.U8 R14, c[0x0][0x548] ;  /* 0x00015200ff0e7b82 */ /* 0x002e620000000000 */
        /* <DEDUP_REMOVED lines=8> */
[----:B------:R-:W-:Y:S01]  /*96f0*/  F2FP.F16.F32.PACK_AB R47, R97, R96 ;  /* 0x00000060612f723e */ /* 0x000fe200000000ff */
[----:B---3--:R3:W1:Y:S01]  /*9700*/  @P2 MUFU.LG2 R13, R236 ;  /* 0x000000ec000d2308 */ /* 0x0086620000000c00 */
[----:B------:R-:W-:Y:S01]  /*9710*/  F2FP.F16.F32.PACK_AB R46, R99, R98 ;  /* 0x00000062632e723e */ /* 0x000fe200000000ff */
[----:B------:R-:W-:Y:S01]  /*9720*/  STS [R7+0x400], R21 ;  /* 0x0004001507007388 */ /* 0x000fe20000000800 */
[----:B------:R-:W-:Y:S01]  /*9730*/  F2FP.F16.F32.PACK_AB R49, R49, R88 ;  /* 0x000000583131723e */ /* 0x000fe200000000ff */
[----:B----4-:R-:W4:Y:S01]  /*9740*/  @P3 LDC R12, c[0x0][0x458] ;  /* 0x00011600ff0c3b82 */ /* 0x010f220000000800 */
[----:B------:R-:W-:Y:S01]  /*9750*/  F2FP.F16.F32.PACK_AB R48, R48, R90 ;  /* 0x0000005a3030723e */ /* 0x000fe200000000ff */
[----:B------:R-:W-:Y:S01]  /*9760*/  STS [R0+0x2000], R23 ;  /* 0x0020001700007388 */ /* 0x000fe20000000800 */
[----:B------:R-:W-:-:S02]  /*9770*/  F2FP.F16.F32.PACK_AB R45, R45, R92 ;  /* 0x0000005c2d2d723e */ /* 0x000fc400000000ff */
[----:B------:R-:W-:Y:S01]  /*9780*/  F2FP.F16.F32.PACK_AB R44, R44, R94 ;  /* 0x0000005e2c2c723e */ /* 0x000fe200000000ff */
[----:B------:R-:W-:Y:S01]  /*9790*/  STS [R0+0x2400], R22 ;  /* 0x0024001600007388 */ /* 0x000fe20000000800 */
[----:B--2---:R-:W-:Y:S02]  /*97a0*/  ISETP.NE.AND P5, PT, R9, RZ, PT ;  /* 0x000000ff0900720c */ /* 0x004fe40003fa5270 */
        /* <DEDUP_REMOVED lines=8> */
[----:B------:R-:W-:Y:S01]  /*9830*/  F2FP.F16.F32.PACK_AB R40, R40, R106 ;  /* 0x0000006a2828723e */ /* 0x000fe200000000ff */
[----:B-----5:R-:W2:Y:S01]  /*9840*/  LDC R16, c[0x0][0x434] ;  /* 0x00010d00ff107b82 */ /* 0x020ea20000000800 */
        /* <DEDUP_REMOVED lines=26> */
[----:B------:R-:W-:-:S03]  /*99f0*/  F2FP.F16.F32.PACK_AB R64, R64, R170 ;  /* 0x000000aa4040723e */ /* 0x000fc600000000ff */
        /* <DEDUP_REMOVED lines=11> */
[----:B------:R3:W-:Y:S01]  /*9ab0*/  STS [R3+0x6400], R40 ;  /* 0x0064002803007388 */ /* 0x0007e20000000800 */
[----:B-----5:R-:W1:Y:S03]  /*9ac0*/  @P4 LDC R6, c[0x0][0x458] ;  /* 0x00011600ff064b82 */ /* 0x020e660000000800 */
[----:B------:R-:W-:Y:S04]  /*9ad0*/  STS [R4+0x6000], R37 ;  /* 0x0060002504007388 */ /* 0x000fe80000000800 */
[----:B------:R5:W-:Y:S04]  /*9ae0*/  STS [R4+0x6400], R36 ;  /* 0x0064002404007388 */ /* 0x000be80000000800 */
[----:B------:R-:W-:Y:S04]  /*9af0*/  STS [R0+0x4000], R35 ;  /* 0x0040002300007388 */ /* 0x000fe80000000800 */
[----:B------:R-:W-:Y:S04]  /*9b00*/  STS [R0+0x4400], R34 ;  /* 0x0044002200007388 */ /* 0x000fe80000000800 */
[----:B------:R-:W-:Y:S04]  /*9b10*/  STS [R7+0x4000], R31 ;  /* 0x0040001f07007388 */ /* 0x000fe80000000800 */
[----:B------:R-:W-:Y:S01]  /*9b20*/  STS [R7+0x4400], R30 ;  /* 0x0044001e07007388 */ /* 0x000fe20000000800 */
[----:B---3--:R-:W3:Y:S03]  /*9b30*/  @!P6 LDC.64 R2, c[0x0][0x400] ;  /* 0x00010000ff02eb82 */ /* 0x008ee60000000a00 */
[----:B------:R-:W-:Y:S04]  /*9b40*/  STS [R0+0x6000], R33 ;  /* 0x0060002100007388 */ /* 0x000fe80000000800 */
[----:B------:R4:W-:Y:S01]  /*9b50*/  STS [R0+0x6400], R32 ;  /* 0x0064002000007388 */ /* 0x0009e20000000800 */
[----:B-----5:R-:W2:Y:S03]  /*9b60*/  @P5 LDC R4, c[0x0][0x430] ;  /* 0x00010c00ff045b82 */ /* 0x020ea60000000800 */
[----:B------:R-:W-:Y:S04]  /*9b70*/  STS [R7+0x6000], R29 ;  /* 0x0060001d07007388 */ /* 0x000fe80000000800 */
[----:B------:R5:W-:Y:S04]  /*9b80*/  STS [R7+0x6400], R28 ;  /* 0x0064001c07007388 */ /* 0x000be80000000800 */
[----:B------:R1:W-:Y:S04]  /*9b90*/  STS [R8+0x4000], R27 ;  /* 0x0040001b08007388 */ /* 0x0003e80000000800 */
[----:B------:R-:W-:Y:S01]  /*9ba0*/  STS [R8+0x4400], R26 ;  /* 0x0044001a08007388 */ /* 0x000fe20000000800 */
[----:B---3--:R-:W-:Y:S01]  /*9bb0*/  @!P6 IMAD.WIDE.U32 R10, R142, R2, RZ ;  /* 0x000000028e0ae225 */ /* 0x008fe200078e00ff */
[----:B------:R-:W-:-:S02]  /*9bc0*/  @P5 MOV R2, 0x1 ;  /* 0x0000000100025802 */ /* 0x000fc40000000f00 */
[----:B------:R-:W-:Y:S04]  /*9bd0*/  STS [R5+0x4000], R25 ;  /* 0x0040001905007388 */ /* 0x000fe80000000800 */
[----:B------:R-:W-:Y:S01]  /*9be0*/  STS [R5+0x4400], R24 ;  /* 0x0044001805007388 */ /* 0x000fe20000000800 */
[----:B----4-:R-:W2:Y:S03]  /*9bf0*/  LDC R0, c[0x0][0x434] ;  /* 0x00010d00ff007b82 */ /* 0x010ea60000000800 */
[----:B------:R-:W-:Y:S04]  /*9c00*/  STS [R8+0x6000], R67 ;  /* 0x0060004308007388 */ /* 0x000fe80000000800 */
[----:B------:R3:W-:Y:S01]  /*9c10*/  STS [R8+0x6400], R66 ;  /* 0x0064004208007388 */ /* 0x0007e20000000800 */
[----:B-----5:R4:W2:Y:S03]  /*9c20*/  @P4 MUFU.LG2 R7, R238 ;  /* 0x000000ee00074308 */ /* 0x0208a60000000c00 */
[----:B------:R-:W-:Y:S01]  /*9c30*/  STS [R5+0x6000], R65 ;  /* 0x0060004105007388 */ /* 0x000fe20000000800 */
[----:B-1----:R-:W1:Y:S03]  /*9c40*/  S2R R27, SR_CTAID.Z ;  /* 0x00000000001b7919 */ /* 0x002e660000002700 */
[----:B------:R5:W-:Y:S01]  /*9c50*/  STS [R5+0x6400], R64 ;  /* 0x0064004005007388 */ /* 0x000be20000000800 */
[----:B--2---:R-:W-:-:S02]  /*9c60*/  @P5 IMAD R0, R4, R16, RZ ;  /* 0x0000001004005224 */ /* 0x004fc400078e02ff */
[----:B------:R-:W2:Y:S08]  /*9c70*/  @P5 LDC R4, c[0x0][0x430] ;  /* 0x00010c00ff045b82 */ /* 0x000eb00000000800 */
[----:B---3--:R-:W3:Y:S01]  /*9c80*/  @P6 LDC.64 R8, c[0x0][0x408] ;  /* 0x00010200ff086b82 */ /* 0x008ee20000000a00 */
[----:B-----5:R4:W1:Y:S01]  /*9c90*/  @P3 MUFU.LG2 R5, R237 ;  /* 0x000000ed00053308 */ /* 0x0208620000000c00 */
[----:B------:R-:W-:Y:S05]  /*9ca0*/  @P5 BRA `(.L_x_1247) ;  /* 0x0000000000205947 */ /* 0x000fea0003800000 */
[----:B------:R-:W-:Y:S01]  /*9cb0*/  ISETP.NE.AND P0, PT, R14, RZ, PT ;  /* 0x000000ff0e00720c */ /* 0x000fe20003f05270 */
[----:B------:R-:W5:-:S12]  /*9cc0*/  LDC R15, c[0x0][0x3e0] ;  /* 0x0000f800ff0f7b82 */ /* 0x000f580000000800 */
[----:B------:R-:W5:Y:S01]  /*9cd0*/  @P0 LDC R2, c[0x0][0x454] ;  /* 0x00011500ff020b82 */ /* 0x000f620000000800 */
[----:B--2---:R-:W-:Y:S02]  /*9ce0*/  @P0 MOV R4, 0x1 ;  /* 0x0000000100040802 */ /* 0x004fe40000000f00 */
[----:B------:R-:W-:-:S05]  /*9cf0*/  @!P0 MOV R4, 0x1 ;  /* 0x0000000100048802 */ /* 0x000fca0000000f00 */
[----:B------:R-:W2:Y:S01]  /*9d00*/  @P0 LDC R0, c[0x0][0x454] ;  /* 0x00011500ff000b82 */ /* 0x000ea20000000800 */
[-C--:B-----5:R-:W-:Y:S02]  /*9d10*/  @P0 IMAD R2, R2, R15.reuse, RZ ;  /* 0x0000000f02020224 */ /* 0x0a0fe400078e02ff */
[----:B------:R-:W-:-:S07]  /*9d20*/  @!P0 IMAD R2, R16, R15, RZ ;  /* 0x0000000f10028224 */ /* 0x000fce00078e02ff */
.L_x_1247:
[----:B------:R-:W-:Y:S01]  /*9d30*/  BAR.SYNC.DEFER_BLOCKING 0x0 ;  /* 0x0000000000007b1d */ /* 0x000fe20000010000 */
[C---:B------:R-:W-:Y:S01]  /*9d40*/  ISETP.NE.AND P0, PT, R249.reuse, -0x1, PT ;  /* 0xfffffffff900780c */ /* 0x040fe20003f05270 */
[----:B------:R-:W-:Y:S01]  /*9d50*/  @!P6 IMAD R26, R142, R3, R11 ;  /* 0x000000038e1ae224 */ /* 0x000fe200078e020b */
[----:B------:R-:W-:Y:S01]  /*9d60*/  ISETP.NE.AND P5, PT, R14, RZ, !P5 ;  /* 0x000000ff0e00720c */ /* 0x000fe20006fa5270 */
[----:B---3--:R-:W-:-:S04]  /*9d70*/  @P6 IMAD.WIDE.U32 R22, R249, R8, RZ ;  /* 0x00000008f9166225 */ /* 0x008fc800078e00ff */
[----:B-1----:R-:W-:Y:S01]  /*9d80*/  @P3 FMUL.FTZ R5, R5, 0.69314718246459960938 ;  /* 0x3f31721805053820 */ /* 0x002fe20000410000 */
[----:B------:R-:W1:Y:S01]  /*9d90*/  @P2 LDC R15, c[0x0][0x458] ;  /* 0x00011600ff0f2b82 */ /* 0x000e620000000800 */
[----:B------:R-:W3:Y:S01]  /*9da0*/  @P1 MUFU.LG2 R11, R133 ;  /* 0x00000085000b1308 */ /* 0x000ee20000000c00 */
[----:B------:R-:W-:Y:S02]  /*9db0*/  @P6 IMAD R26, R249, R9, R23 ;  /* 0x00000009f91a6224 */ /* 0x000fe400078e0217 */
[----:B------:R-:W-:Y:S01]  /*9dc0*/  @P4 FMUL.FTZ R3, R7, 0.69314718246459960938 ;  /* 0x3f31721807034820 */ /* 0x000fe20000410000 */
[----:B--2---:R-:W-:Y:S01]  /*9dd0*/  IMAD R0, R27, R0, RZ ;  /* 0x000000001b007224 */ /* 0x004fe200078e02ff */
[----:B------:R-:W-:Y:S01]  /*9de0*/  MOV R24, 0x7f800000 ;  /* 0x7f80000000187802 */ /* 0x000fe20000000f00 */
[----:B------:R-:W-:Y:S01]  /*9df0*/  @P3 FFMA.FTZ R24, R136, R12, R5 ;  /* 0x0000000c88183223 */ /* 0x000fe20000010005 */
[----:B------:R-:W-:Y:S01]  /*9e00*/  MOV R25, 0x7f800000 ;  /* 0x7f80000000197802 */ /* 0x000fe20000000f00 */
[----:B------:R-:W2:Y:S01]  /*9e10*/  @P1 LDC R14, c[0x0][0x458] ;  /* 0x00011600ff0e1b82 */ /* 0x000ea20000000800 */
[C---:B------:R-:W-:Y:S01]  /*9e20*/  @!P0 IMAD R249, R142.reuse, R16, RZ ;  /* 0x000000108ef98224 */ /* 0x040fe200078e02ff */
[----:B------:R-:W-:Y:S01]  /*9e30*/  LOP3.LUT P0, RZ, R141, 0x3, RZ, 0xc0, !PT ;  /* 0x000000038dff7812 */ /* 0x000fe2000780c0ff */
[----:B------:R-:W-:-:S02]  /*9e40*/  @!P5 IMAD R0, R142, R2, R0 ;  /* 0x000000028e00d224 */ /* 0x000fc400078e0200 */
[----:B------:R-:W-:Y:S01]  /*9e50*/  @P4 FFMA.FTZ R25, R137, R6, R3 ;  /* 0x0000000689194223 */ /* 0x000fe20000010003 */
[----:B------:R-:W-:Y:S01]  /*9e60*/  IMAD R2, R4, UR18, RZ ;  /* 0x0000001204027c24 */ /* 0x000fe2000f8e02ff */
[----:B------:R-:W-:Y:S01]  /*9e70*/  SEL R5, R249, RZ, P5 ;  /* 0x000000fff9057207 */ /* 0x000fe20002800000 */
[----:B------:R-:W-:Y:S01]  /*9e80*/  @P2 FMUL.FTZ R7, R13, 0.69314718246459960938 ;  /* 0x3f3172180d072820 */ /* 0x000fe20000410000 */
[----:B------:R-:W-:Y:S01]  /*9e90*/  SHF.R.S32.HI R3, RZ, 0x1f, R249 ;  /* 0x0000001fff037819 */ /* 0x000fe200000114f9 */
[----:B------:R-:W-:Y:S01]  /*9ea0*/  BSSY.RECONVERGENT B0, `(.L_x_1248) ;  /* 0x0000035000007945 */ /* 0x000fe20003800200 */
[----:B------:R1:W4:Y:S01]  /*9eb0*/  LDS.128 R28, [R231+0x3800] ;  /* 0x00380000e71c7984 */ /* 0x0003220000000c00 */
[----:B------:R-:W-:Y:S01]  /*9ec0*/  IADD3 R8, P4, P3, R2, R5, R0 ;  /* 0x0000000502087210 */ /* 0x000fe20007b9e000 */
[----:B---3--:R-:W-:Y:S01]  /*9ed0*/  @P1 FMUL.FTZ R6, R11, 0.69314718246459960938 ;  /* 0x3f3172180b061820 */ /* 0x008fe20000410000 */
[----:B------:R-:W-:Y:S02]  /*9ee0*/  SEL R3, R3, RZ, P5 ;  /* 0x000000ff03037207 */ /* 0x000fe40002800000 */
[----:B------:R-:W-:-:S02]  /*9ef0*/  SHF.R.S32.HI R2, RZ, 0x1f, R2 ;  /* 0x0000001fff027819 */ /* 0x000fc40000011402 */
[----:B------:R-:W-:Y:S02]  /*9f00*/  SHF.R.S32.HI R0, RZ, 0x1f, R0 ;  /* 0x0000001fff007819 */ /* 0x000fe40000011400 */
[----:B------:R-:W-:Y:S01]  /*9f10*/  MOV R21, 0x7f800000 ;  /* 0x7f80000000157802 */ /* 0x000fe20000000f00 */
[----:B-1----:R-:W-:Y:S01]  /*9f20*/  @P2 FFMA.FTZ R21, R135, R15, R7 ;  /* 0x0000000f87152223 */ /* 0x002fe20000010007 */
[----:B------:R-:W-:Y:S02]  /*9f30*/  MOV R20, 0x7f800000 ;  /* 0x7f80000000147802 */ /* 0x000fe40000000f00 */
[----:B------:R-:W-:Y:S01]  /*9f40*/  @!P6 MOV R13, R10 ;  /* 0x0000000a000de202 */ /* 0x000fe20000000f00 */
[----:B--2---:R-:W-:Y:S01]  /*9f50*/  @P1 FFMA.FTZ R20, R132, R14, R6 ;  /* 0x0000000e84141223 */ /* 0x004fe20000010006 */
        /* <DEDUP_REMOVED lines=20> */
[----:B------:R-:W-:Y:S01]  /*a0a0*/  @!P2 IMAD R12, R12, R4, RZ ;  /* 0x000000040c0ca224 */ /* 0x000fe200078e02ff */
[----:B------:R-:W-:-:S04]  /*a0b0*/  @!P4 IADD3 R7, P0, PT, R2, R8, RZ ;  /* 0x000000080207c210 */ /* 0x000fc80007f1e0ff */
[----:B------:R-:W3:Y:S01]  /*a0c0*/  @!P3 LDC.64 R16, c[0x0][0x420] ;  /* 0x00010800ff10bb82 */ /* 0x000ee20000000a00 */
[----:B------:R-:W-:-:S07]  /*a0d0*/  @!P4 LEA.HI.X.SX32 R2, R2, R5, 0x1, P0 ;  /* 0x000000050202c211 */ /* 0x000fce00000f0eff */
[----:B------:R-:W5:Y:S01]  /*a0e0*/  @!P2 LDC.64 R18, c[0x0][0x420] ;  /* 0x00010800ff12ab82 */ /* 0x000f620000000a00 */
[----:B-1----:R-:W-:-:S04]  /*a0f0*/  @!P5 LEA R10, P1, R0, R10, 0x2 ;  /* 0x0000000a000ad211 */ /* 0x002fc800078210ff */
[----:B------:R-:W-:Y:S02]  /*a100*/  @!P5 LEA.HI.X R11, R0, R11, R3, 0x2, P1 ;  /* 0x0000000b000bd211 */ /* 0x000fe400008f1403 */
[----:B------:R-:W-:Y:S02]  /*a110*/  @!P3 IADD3 R0, P1, PT, R9, R8, RZ ;  /* 0x000000080900b210 */ /* 0x000fe40007f3e0ff */
[C---:B--2---:R-:W-:Y:S01]  /*a120*/  @!P4 LEA R6, P0, R7.reuse, R14, 0x2 ;  /* 0x0000000e0706c211 */ /* 0x044fe200078010ff */
[----:B------:R1:W-:Y:S03]  /*a130*/  @!P5 STG.E desc[UR20][R10.64], R25 ;  /* 0x000000190a00d986 */ /* 0x0003e6000c101914 */
        /* <DEDUP_REMOVED lines=11> */
.L_x_1249:
[----:B------:R-:W-:Y:S05]  /*a1f0*/  BSYNC.RECONVERGENT B0 ;  /* 0x0000000000007941 */ /* 0x000fea0003800200 */
.L_x_1248:
[----:B------:R-:W-:Y:S01]  /*a200*/  SHF.R.U32.HI R19, RZ, 0x3, R141 ;  /* 0x00000003ff137819 */ /* 0x000fe2000001168d */
[----:B------:R-:W-:Y:S01]  /*a210*/  @P6 IMAD.MOV.U32 R13, RZ, RZ, R22 ;  /* 0x000000ffff0d6224 */ /* 0x000fe200078e0016 */
[----:B-1----:R1:W2:Y:S01]  /*a220*/  LDS.128 R8, [R231+0x4000] ;  /* 0x00400000e7087984 */ /* 0x0022a20000000c00 */
[----:B------:R-:W3:Y:S01]  /*a230*/  LDCU.64 UR4, c[0x0][0x410] ;  /* 0x00008200ff0477ac */ /* 0x000ee20008000a00 */
[C---:B------:R-:W-:Y:S01]  /*a240*/  IADD3 R4, PT, PT, R19.reuse, 0x40, RZ ;  /* 0x0000004013047810 */ /* 0x040fe20007ffe0ff */
[C---:B------:R-:W-:Y:S01]  /*a250*/  VIADD R2, R19.reuse, 0x10 ;  /* 0x0000001013027836 */ /* 0x040fe20000000000 */
[----:B------:R-:W-:Y:S01]  /*a260*/  BSSY.RECONVERGENT B0, `(.L_x_1250) ;  /* 0x000001f000007945 */ /* 0x000fe20003800200 */
[C---:B------:R-:W-:Y:S01]  /*a270*/  VIADD R0, R19.reuse, 0x20 ;  /* 0x0000002013007836 */ /* 0x040fe20000000000 */
[-C--:B------:R-:W-:Y:S01]  /*a280*/  ISETP.GE.AND P3, PT, R4, R248.reuse, PT ;  /* 0x000000f80400720c */ /* 0x080fe20003f66270 */
[----:B------:R-:W-:Y:S01]  /*a290*/  VIADD R5, R19, 0x30 ;  /* 0x0000003013057836 */ /* 0x000fe20000000000 */
[----:B------:R-:W-:-:S02]  /*a2a0*/  ISETP.GE.AND P0, PT, R2, R248, PT ;  /* 0x000000f80200720c */ /* 0x000fc40003f06270 */
[----:B------:R-:W-:Y:S02]  /*a2b0*/  IADD3 R2, P1, PT, R250, R13, RZ ;  /* 0x0000000dfa027210 */ /* 0x000fe40007f3e0ff */
[----:B------:R1:W1:Y:S01]  /*a2c0*/  LDS.128 R12, [R231] ;  /* 0x00000000e70c7984 */ /* 0x0002620000000c00 */
[-C--:B------:R-:W-:Y:S01]  /*a2d0*/  ISETP.GE.AND P5, PT, R0, R248.reuse, PT ;  /* 0x000000f80000720c */ /* 0x080fe20003fa6270 */
[----:B------:R-:W-:Y:S01]  /*a2e0*/  VIADD R0, R19, 0x50 ;  /* 0x0000005013007836 */ /* 0x000fe20000000000 */
[-C--:B------:R-:W-:Y:S01]  /*a2f0*/  ISETP.GE.AND P4, PT, R5, R248.reuse, PT ;  /* 0x000000f80500720c */ /* 0x080fe20003f86270 */
[----:B------:R-:W-:Y:S01]  /*a300*/  IMAD.X R3, RZ, RZ, R26, P1 ;  /* 0x000000ffff037224 */ /* 0x000fe200008e061a */
[-C--:B------:R-:W-:Y:S02]  /*a310*/  ISETP.GE.AND P1, PT, R19, R248.reuse, PT ;  /* 0x000000f81300720c */ /* 0x080fe40003f26270 */
[----:B------:R-:W-:Y:S01]  /*a320*/  ISETP.GE.AND P2, PT, R0, R248, PT ;  /* 0x000000f80000720c */ /* 0x000fe20003f46270 */
[----:B---3--:R-:W-:Y:S01]  /*a330*/  IMAD.WIDE.U32 R16, R27, UR4, R2 ;  /* 0x000000041b107c25 */ /* 0x008fe2000f8e0002 */
[----:B------:R-:W-:-:S03]  /*a340*/  IADD3 R18, PT, PT, R19, 0x60, RZ ;  /* 0x0000006013127810 */ /* 0x000fc60007ffe0ff */
[----:B------:R-:W-:-:S06]  /*a350*/  IMAD R7, R27, UR5, R17 ;  /* 0x000000051b077c24 */ /* 0x000fcc000f8e0211 */
[----:B------:R-:W-:Y:S05]  /*a360*/  @P1 BRA `(.L_x_1251) ;  /* 0x0000000000381947 */ /* 0x000fea0003800000 */
[----:B------:R-:W3:Y:S01]  /*a370*/  LDC.64 R2, c[0x0][0x408] ;  /* 0x00010200ff027b82 */ /* 0x000ee20000000a00 */
[----:B------:R-:W5:Y:S01]  /*a380*/  LDCU.64 UR4, c[0x0][0x3f0] ;  /* 0x00007e00ff0477ac */ /* 0x000f620008000a00 */
[----:B------:R-:W-:Y:S01]  /*a390*/  IMAD.MOV.U32 R6, RZ, RZ, R16 ;  /* 0x000000ffff067224 */ /* 0x000fe200078e0010 */
[----:B------:R-:W4:Y:S02]  /*a3a0*/  LDCU UR6, c[0x0][0x440] ;  /* 0x00008800ff0677ac */ /* 0x000f240008000800 */
[----:B----4-:R-:W-:Y:S01]  /*a3b0*/  ISETP.GE.AND P6, PT, R250, UR6, PT ;  /* 0x00000006fa007c0c */ /* 0x010fe2000bfc6270 */
[----:B---3--:R-:W-:Y:S02]  /*a3c0*/  IMAD R0, R2, UR10, RZ ;  /* 0x0000000a02007c24 */ /* 0x008fe4000f8e02ff */
[----:B------:R-:W-:-:S04]  /*a3d0*/  IMAD.WIDE.U32 R4, R251, R2, R6 ;  /* 0x00000002fb047225 */ /* 0x000fc800078e0006 */
[----:B------:R-:W-:Y:S01]  /*a3e0*/  IMAD R3, R251, R3, R0 ;  /* 0x00000003fb037224 */ /* 0x000fe200078e0200 */
[----:B-----5:R-:W-:-:S04]  /*a3f0*/  LEA R2, P1, R4, UR4, 0x1 ;  /* 0x0000000404027c11 */ /* 0x020fc8000f8208ff */
[----:B------:R-:W-:-:S04]  /*a400*/  IADD3 R3, PT, PT, R5, R3, RZ ;  /* 0x0000000305037210 */ /* 0x000fc80007ffe0ff */
[----:B------:R-:W-:Y:S02]  /*a410*/  LEA.HI.X R3, R4, UR5, R3, 0x1, P1 ;  /* 0x0000000504037c11 */ /* 0x000fe400088f0c03 */
[----:B------:R-:W-:-:S03]  /*a420*/  ISETP.GE.AND P1, PT, R239, UR6, PT ;  /* 0x00000006ef007c0c */ /* 0x000fc6000bf26270 */
[----:B-1----:R3:W-:Y:S10]  /*a430*/  @!P6 STG.E.128 desc[UR20][R2.64], R12 ;  /* 0x0000000c0200e986 */ /* 0x0027f4000c101d14 */
[----:B--2---:R3:W-:Y:S02]  /*a440*/  @!P1 STG.E.128 desc[UR20][R2.64+0x80], R8 ;  /* 0x0000800802009986 */ /* 0x0047e4000c101d14 */
.L_x_1251:
[----:B------:R-:W-:Y:S05]  /*a450*/  BSYNC.RECONVERGENT B0 ;  /* 0x0000000000007941 */ /* 0x000fea0003800200 */
.L_x_1250:
[----:B-1-3--:R1:W3:Y:S01]  /*a460*/  LDS.128 R12, [R231+0x800] ;  /* 0x00080000e70c7984 */ /* 0x00a2e20000000c00 */
        /* <DEDUP_REMOVED lines=8> */
[----:B------:R-:W4:Y:S02]  /*a4f0*/  LDCU.64 UR4, c[0x0][0x3f0] ;  /* 0x00007e00ff0477ac */ /* 0x000f240008000a00 */
[----:B------:R-:W-:Y:S01]  /*a500*/  IMAD.X R2, RZ, RZ, UR10, P0 ;  /* 0x0000000aff027e24 */ /* 0x000fe200080e06ff */
[----:B------:R-:W1:Y:S03]  /*a510*/  LDCU UR8, c[0x0][0x440] ;  /* 0x00008800ff0877ac */ /* 0x000e660008000800 */
[----:B-----5:R-:W-:-:S02]  /*a520*/  IMAD R18, R2, UR6, RZ ;  /* 0x0000000602127c24 */ /* 0x020fc4000f8e02ff */
[----:B------:R-:W-:-:S04]  /*a530*/  IMAD.MOV.U32 R2, RZ, RZ, R16 ;  /* 0x000000ffff027224 */ /* 0x000fc800078e0010 */
[----:B------:R-:W-:Y:S01]  /*a540*/  IMAD.WIDE.U32 R4, R0, UR6, R2 ;  /* 0x0000000600047c25 */ /* 0x000fe2000f8e0002 */
[----:B-1----:R-:W-:-:S03]  /*a550*/  ISETP.GE.AND P6, PT, R250, UR8, PT ;  /* 0x00000008fa007c0c */ /* 0x002fc6000bfc6270 */
[----:B------:R-:W-:Y:S01]  /*a560*/  IMAD R0, R0, UR7, R18 ;  /* 0x0000000700007c24 */ /* 0x000fe2000f8e0212 */
[----:B----4-:R-:W-:-:S03]  /*a570*/  LEA R2, P0, R4, UR4, 0x1 ;  /* 0x0000000404027c11 */ /* 0x010fc6000f8008ff */
[----:B------:R-:W-:-:S05]  /*a580*/  IMAD.IADD R0, R5, 0x1, R0 ;  /* 0x0000000105007824 */ /* 0x000fca00078e0200 */
[----:B------:R-:W-:Y:S02]  /*a590*/  LEA.HI.X R3, R4, UR5, R0, 0x1, P0 ;  /* 0x0000000504037c11 */ /* 0x000fe400080f0c00 */
[----:B------:R-:W-:-:S03]  /*a5a0*/  ISETP.GE.AND P0, PT, R239, UR8, PT ;  /* 0x00000008ef007c0c */ /* 0x000fc6000bf06270 */
[----:B---3--:R1:W-:Y:S10]  /*a5b0*/  @!P6 STG.E.128 desc[UR20][R2.64], R12 ;  /* 0x0000000c0200e986 */ /* 0x0083f4000c101d14 */
[----:B--2---:R1:W-:Y:S02]  /*a5c0*/  @!P0 STG.E.128 desc[UR20][R2.64+0x80], R8 ;  /* 0x0000800802008986 */ /* 0x0043e4000c101d14 */
.L_x_1253:
[----:B------:R-:W-:Y:S05]  /*a5d0*/  BSYNC.RECONVERGENT B0 ;  /* 0x0000000000007941 */ /* 0x000fea0003800200 */
.L_x_1252:
[----:B-1-3--:R1:W3:Y:S01]  /*a5e0*/  LDS.128 R12, [R231+0x1000] ;  /* 0x00100000e70c7984 */ /* 0x00a2e20000000c00 */
[----:B------:R-:W-:Y:S01]  /*a5f0*/  BSSY.RECONVERGENT B0, `(.L_x_1254) ;  /* 0x0000015000007945 */ /* 0x000fe20003800200 */
[----:B------:R-:W-:Y:S02]  /*a600*/  ISETP.GE.AND P0, PT, R19, R248, PT ;  /* 0x000000f81300720c */ /* 0x000fe40003f06270 */
[----:B--2---:R1:W2:Y:S01]  /*a610*/  LDS.128 R8, [R231+0x5000] ;  /* 0x00500000e7087984 */ /* 0x0042a20000000c00 */
[----:B------:R-:W-:Y:S05]  /*a620*/  @P5 BRA `(.L_x_1255) ;  /* 0x0000000000445947 */ /* 0x000fea0003800000 */
        /* <DEDUP_REMOVED lines=17> */
.L_x_1255:
[----:B------:R-:W-:Y:S05]  /*a740*/  BSYNC.RECONVERGENT B0 ;  /* 0x0000000000007941 */ /* 0x000fea0003800200 */
.L_x_1254:
[----:B-1-3--:R1:W3:Y:S01]  /*a750*/  LDS.128 R12, [R231+0x1800] ;  /* 0x00180000e70c7984 */ /* 0x00a2e20000000c00 */
[----:B------:R-:W-:Y:S03]  /*a760*/  BSSY.RECONVERGENT B0, `(.L_x_1256) ;  /* 0x0000014000007945 */ /* 0x000fe60003800200 */
[----:B--2---:R1:W2:Y:S01]  /*a770*/  LDS.128 R8, [R231+0x5800] ;  /* 0x00580000e7087984 */ /* 0x0042a20000000c00 */
[----:B------:R-:W-:Y:S05]  /*a780*/  @P4 BRA `(.L_x_1257) ;  /* 0x0000000000444947 */ /* 0x000fea0003800000 */
[----:B------:R-:W5:Y:S01]  /*a790*/  LDCU.64 UR6, c[0x0][0x408] ;  /* 0x00008100ff0677ac */ /* 0x000f620008000a00 */
[----:B------:R-:W-:Y:S02]  /*a7a0*/  IADD3 R0, P4, PT, R251, 0x30, RZ ;  /* 0x00000030fb007810 */ /* 0x000fe40007f9e0ff */
[----:B------:R-:W-:Y:S01]  /*a7b0*/  MOV R3, R7 ;  /* 0x0000000700037202 */ /* 0x000fe20000000f00 */
[----:B------:R-:W4:Y:S02]  /*a7c0*/  LDCU UR8, c[0x0][0x440] ;  /* 0x00008800ff0877ac */ /* 0x000f240008000800 */
[----:B------:R-:W-:Y:S01]  /*a7d0*/  IMAD.X R2, RZ, RZ, UR10, P4 ;  /* 0x0000000aff027e24 */ /* 0x000fe2000a0e06ff */
[----:B------:R-:W1:Y:S03]  /*a7e0*/  LDCU.64 UR4, c[0x0][0x3f0] ;  /* 0x00007e00ff0477ac */ /* 0x000e660008000a00 */
[----:B-----5:R-:W-:-:S02]  /*a7f0*/  IMAD R18, R2, UR6, RZ ;  /* 0x0000000602127c24 */ /* 0x020fc4000f8e02ff */
[----:B------:R-:W-:Y:S01]  /*a800*/  IMAD.MOV.U32 R2, RZ, RZ, R16 ;  /* 0x000000ffff027224 */ /* 0x000fe200078e0010 */
[----:B----4-:R-:W-:-:S03]  /*a810*/  ISETP.GE.AND P5, PT, R250, UR8, PT ;  /* 0x00000008fa007c0c */ /* 0x010fc6000bfa6270 */
[----:B------:R-:W-:Y:S01]  /*a820*/  IMAD.WIDE.U32 R4, R0, UR6, R2 ;  /* 0x0000000600047c25 */ /* 0x000fe2000f8e0002 */
[----:B------:R-:W-:-:S03]  /*a830*/  ISETP.GE.AND P4, PT, R239, UR8, PT ;  /* 0x00000008ef007c0c */ /* 0x000fc6000bf86270 */
[----:B------:R-:W-:Y:S01]  /*a840*/  IMAD R0, R0, UR7, R18 ;  /* 0x0000000700007c24 */ /* 0x000fe2000f8e0212 */
[----:B-1----:R-:W-:-:S03]  /*a850*/  LEA R2, P6, R4, UR4, 0x1 ;  /* 0x0000000404027c11 */ /* 0x002fc6000f8c08ff */
[----:B------:R-:W-:-:S05]  /*a860*/  IMAD.IADD R0, R5, 0x1, R0 ;  /* 0x0000000105007824 */ /* 0x000fca00078e0200 */
[----:B------:R-:W-:-:S05]  /*a870*/  LEA.HI.X R3, R4, UR5, R0, 0x1, P6 ;  /* 0x0000000504037c11 */ /* 0x000fca000b0f0c00 */
[----:B---3--:R1:W-:Y:S04]  /*a880*/  @!P5 STG.E.128 desc[UR20][R2.64], R12 ;  /* 0x0000000c0200d986 */ /* 0x0083e8000c101d14 */
[----:B--2---:R1:W-:Y:S02]  /*a890*/  @!P4 STG.E.128 desc[UR20][R2.64+0x80], R8 ;  /* 0x000080080200c986 */ /* 0x0043e4000c101d14 */
.L_x_1257:
[----:B------:R-:W-:Y:S05]  /*a8a0*/  BSYNC.RECONVERGENT B0 ;  /* 0x0000000000007941 */ /* 0x000fea0003800200 */
.L_x_1256:
        /* <DEDUP_REMOVED lines=21> */
.L_x_1259:
[----:B------:R-:W-:Y:S05]  /*aa00*/  BSYNC.RECONVERGENT B0 ;  /* 0x0000000000007941 */ /* 0x000fea0003800200 */
.L_x_1258:
        /* <DEDUP_REMOVED lines=21> */
.L_x_1261:
[----:B------:R-:W-:Y:S05]  /*ab60*/  BSYNC.RECONVERGENT B0 ;  /* 0x0000000000007941 */ /* 0x000fea0003800200 */
.L_x_1260:
        /* <DEDUP_REMOVED lines=21> */
.L_x_1263:
[----:B------:R-:W-:Y:S05]  /*acc0*/  BSYNC.RECONVERGENT B0 ;  /* 0x0000000000007941 */ /* 0x000fea0003800200 */
.L_x_1262:
[----:B------:R-:W-:Y:S05]  /*acd0*/  @P0 EXIT ;  /* 0x000000000000094d */ /* 0x000fea0003800000 */
[----:B------:R-:W5:Y:S01]  /*ace0*/  LDCU.64 UR6, c[0x0][0x408] ;  /* 0x00008100ff0677ac */ /* 0x000f620008000a00 */
[----:B-12---:R1:W2:Y:S01]  /*acf0*/  LDS.128 R8, [R231+0x7800] ;  /* 0x00780000e7087984 */ /* 0x0062a20000000c00 */
[----:B------:R-:W-:Y:S01]  /*ad00*/  IADD3 R4, P0, PT, R251, 0x70, RZ ;  /* 0x00000070fb047810 */ /* 0x000fe20007f1e0ff */
[----:B------:R-:W-:Y:S01]  /*ad10*/  IMAD.MOV.U32 R2, RZ, RZ, R16 ;  /* 0x000000ffff027224 */ /* 0x000fe200078e0010 */
[----:B------:R-:W4:Y:S01]  /*ad20*/  LDCU UR8, c[0x0][0x440] ;  /* 0x00008800ff0877ac */ /* 0x000f220008000800 */
[----:B------:R-:W-:Y:S02]  /*ad30*/  MOV R3, R7 ;  /* 0x0000000700037202 */ /* 0x000fe40000000f00 */
[----:B------:R-:W-:Y:S01]  /*ad40*/  IMAD.X R0, RZ, RZ, UR10, P0 ;  /* 0x0000000aff007e24 */ /* 0x000fe200080e06ff */
[----:B------:R-:W3:Y:S03]  /*ad50*/  LDCU.64 UR4, c[0x0][0x3f0] ;  /* 0x00007e00ff0477ac */ /* 0x000ee60008000a00 */
[----:B-----5:R-:W-:-:S02]  /*ad60*/  IMAD R0, R0, UR6, RZ ;  /* 0x0000000600007c24 */ /* 0x020fc4000f8e02ff */
[----:B------:R-:W-:Y:S01]  /*ad70*/  IMAD.WIDE.U32 R6, R4, UR6, R2 ;  /* 0x0000000604067c25 */ /* 0x000fe2000f8e0002 */
[----:B----4-:R-:W-:-:S03]  /*ad80*/  ISETP.GE.AND P1, PT, R250, UR8, PT ;  /* 0x00000008fa007c0c */ /* 0x010fc6000bf26270 */
[----:B------:R-:W-:Y:S01]  /*ad90*/  IMAD R0, R4, UR7, R0 ;  /* 0x0000000704007c24 */ /* 0x000fe2000f8e0200 */
[----:B------:R-:W-:Y:S02]  /*ada0*/  ISETP.GE.AND P0, PT, R239, UR8, PT ;  /* 0x00000008ef007c0c */ /* 0x000fe4000bf06270 */
[----:B---3--:R-:W-:Y:S01]  /*adb0*/  LEA R2, P2, R6, UR4, 0x1 ;  /* 0x0000000406027c11 */ /* 0x008fe2000f8408ff */
[----:B------:R-:W-:-:S05]  /*adc0*/  IMAD.IADD R0, R7, 0x1, R0 ;  /* 0x0000000107007824 */ /* 0x000fca00078e0200 */
[----:B------:R-:W-:-:S05]  /*add0*/  LEA.HI.X R3, R6, UR5, R0, 0x1, P2 ;  /* 0x0000000506037c11 */ /* 0x000fca00090f0c00 */
[----:B------:R1:W-:Y:S01]  /*ade0*/  @!P1 STG.E.128 desc[UR20][R2.64], R28 ;  /* 0x0000001c02009986 */ /* 0x0003e2000c101d14 */
[----:B------:R-:W-:Y:S05]  /*adf0*/  @P0 EXIT ;  /* 0x000000000000094d */ /* 0x000fea0003800000 */
[----:B--2---:R-:W-:Y:S01]  /*ae00*/  STG.E.128 desc[UR20][R2.64+0x80], R8 ;  /* 0x0000800802007986 */ /* 0x004fe2000c101d14 */
[----:B------:R-:W-:Y:S05]  /*ae10*/  EXIT ;  /* 0x000000000000794d */ /* 0x000fea0003800000 */
.L_x_1264:
        /* <DEDUP_REMOVED lines=14> */
.L_x_2856:


//--------------------- .text._ZN5flash16flash_fwd_kernelI23Flash_fwd_kernel_traitsILi128ELi128ELi32ELi4ELb0ELb0EN7cutlass6half_tE19Flash_kernel_traitsILi128ELi128ELi32ELi4ES3_EELb0ELb0ELb1ELb0ELb0ELb1ELb0ELb0EEEvNS_16Flash_fwd_paramsE --------------------------
	.section	.text._ZN5flash16flash_fwd_kernelI23Flash_fwd_kernel_traitsILi128ELi128ELi32ELi4ELb0ELb0EN7cutlass6half_tE19Flash_kernel_traitsILi128ELi128ELi32ELi4ES3_EELb0ELb0ELb1ELb0ELb0ELb1ELb0ELb0EEEvNS_16Flash_fwd_paramsE,"ax",@progbits
	.align	128
        .global         _ZN5flash16flash_fwd_kernelI23Flash_fwd_kernel_traitsILi128ELi128ELi32ELi4ELb0ELb0EN7cutlass6half_tE19Flash_kernel_traitsILi128ELi128ELi32ELi4ES3_EELb0ELb0ELb1ELb0ELb0ELb1ELb0ELb0EEEvNS_16Flash_fwd_paramsE
        .type           _ZN5flash16flash_fwd_kernelI23Flash_fwd_kernel_traitsILi128ELi128ELi32ELi4ELb0ELb0EN7cutlass6half_tE19Flash_kernel_traitsILi128ELi128ELi32ELi4ES3_EELb0ELb0ELb1ELb0ELb0ELb1ELb0ELb0EEEvNS_16Flash_fwd_paramsE,@function
        .size           _ZN5flash16flash_fwd_kernelI23Flash_fwd_kernel_traitsILi128ELi128ELi32ELi4ELb0ELb0EN7cutlass6half_tE19Flash_kernel_traitsILi128ELi128ELi32ELi4ES3_EELb0ELb0ELb1ELb0ELb0ELb1ELb0ELb0EEEvNS_16Flash_fwd_paramsE,(.L_x_2857 - _ZN5flash16flash_fwd_kernelI23Flash_fwd_kernel_traitsILi128ELi128ELi32ELi4ELb0ELb0EN7cutlass6half_tE19Flash_kernel_traitsILi128ELi128ELi32ELi4ES3_EELb0ELb0ELb1ELb0ELb0ELb1ELb0ELb0EEEvNS_16Flash_fwd_paramsE)
        .other          _ZN5flash16flash_fwd_kernelI23Flash_fwd_kernel_traitsILi128ELi128ELi32ELi4ELb0ELb0EN7cutlass6half_tE19Flash_kernel_traitsILi128ELi128ELi32ELi4ES3_EELb0ELb0ELb1ELb0ELb0ELb1ELb0ELb0EEEvNS_16Flash_fwd_paramsE,@"STO_CUDA_ENTRY STV_DEFAULT"
_ZN5flash16flash_fwd_kernelI23Flash_fwd_kernel_traitsILi128ELi128ELi32ELi4ELb0ELb0EN7cutlass6half_tE19Flash_kernel_traitsILi128ELi128ELi32ELi4ES3_EELb0ELb0ELb1ELb0ELb0ELb1ELb0ELb0EEEvNS_16Flash_fwd_paramsE:
.text._ZN5flash16flash_fwd_kernelI23Flash_fwd_kernel_traitsILi128ELi128ELi32ELi4ELb0ELb0EN7cutlass6half_tE19Flash_kernel_traitsILi128ELi128ELi32ELi4ES3_EELb0ELb0ELb1ELb0ELb0ELb1ELb0ELb0EEEvNS_16Flash_fwd_paramsE:
        /* <DEDUP_REMOVED lines=8> */
[----:B------:R-:W4:Y:S01]  /*0080*/  LDC.64 R2, c[0x0][0x478] ;  /* 0x00011e00ff027b82 */ /* 0x000f220000000a00 */
[----:B---3--:R-:W-:-:S02]  /*0090*/  ISETP.NE.U32.AND P0, PT, RZ, UR6, PT ;  /* 0x00000006ff007c0c */ /* 0x008fc4000bf05070 */
[----:B------:R-:W-:Y:S02]  /*00a0*/  ISETP.NE.U32.AND P4, PT, RZ, UR6, PT ;  /* 0x00000006ff007c0c */ /* 0x000fe4000bf85070 */
[----:B------:R-:W-:Y:S02]  /*00b0*/  ISETP.NE.AND.EX P0, PT, RZ, UR7, PT, P0 ;  /* 0x00000007ff007c0c */ /* 0x000fe4000bf05300 */
[----:B------:R-:W-:Y:S02]  /*00c0*/  ISETP.NE.AND.EX P4, PT, RZ, UR7, PT, P4 ;  /* 0x00000007ff007c0c */ /* 0x000fe4000bf85340 */
[----:B-1----:R-:W-:-:S04]  /*00d0*/  ISETP.NE.U32.AND P3, PT, RZ, UR4, PT ;  /* 0x00000004ff007c0c */ /* 0x002fc8000bf65070 */
[----:B------:R-:W-:Y:S01]  /*00e0*/  ISETP.NE.AND.EX P3, PT, RZ, UR5, PT, P3 ;  /* 0x00000005ff007c0c */ /* 0x000fe2000bf65330 */
[----:B--2---:R-:W-:Y:S01]  /*00f0*/  IMAD.WIDE.U32 R4, R24, 0x4, R4 ;  /* 0x0000000418047825 */ /* 0x004fe200078e0004 */
[----:B------:R-:W-:Y:S02]  /*0100*/  SHF.R.U32.HI R7, RZ, 0x1e, R24 ;  /* 0x0000001eff077819 */ /* 0x000fe40000011618 */
[----:B----4-:R-:W-:Y:S02]  /*0110*/  ISETP.NE.U32.AND P2, PT, R2, RZ, PT ;  /* 0x000000ff0200720c */ /* 0x010fe40003f45070 */
[----:B------:R-:W2:Y:S01]  /*0120*/  @P0 LDG.E R25, desc[UR16][R4.64] ;  /* 0x0000001004190981 */ /* 0x000ea2000c1e1900 */
[----:B------:R-:W-:Y:S01]  /*0130*/  IMAD.SHL.U32 R6, R24, 0x4, RZ ;  /* 0x0000000418067824 */ /* 0x000fe200078e00ff */
[----:B------:R-:W-:Y:S02]  /*0140*/  ISETP.NE.AND.EX P2, PT, R3, RZ, PT, P2 ;  /* 0x000000ff0300720c */ /* 0x000fe40003f45320 */
[----:B------:R1:W3:Y:S01]  /*0150*/  @P4 LDG.E R0, desc[UR16][R4.64+0x4] ;  /* 0x0000041004004981 */ /* 0x0002e2000c1e1900 */
[----:B------:R-:W-:Y:S01]  /*0160*/  IMAD.MOV.U32 R11, RZ, RZ, RZ ;  /* 0x000000ffff0b7224 */ /* 0x000fe200078e00ff */
[----:B------:R-:W4:Y:S08]  /*0170*/  S2UR UR8, SR_CTAID.X ;  /* 0x00000000000879c3 */ /* 0x000f300000002500 */
[----:B------:R-:W3:Y:S08]  /*0180*/  @!P4 LDC R93, c[0x0][0x434] ;  /* 0x00010d00ff5dcb82 */ /* 0x000ef00000000800 */
[----:B------:R-:W2:Y:S01]  /*0190*/  @!P2 LDC R9, c[0x0][0x43c] ;  /* 0x00010f00ff09ab82 */ /* 0x000ea20000000800 */
[----:B-1----:R-:W-:-:S04]  /*01a0*/  @P3 IADD3 R4, P1, PT, R6, UR4, RZ ;  /* 0x0000000406043c10 */ /* 0x002fc8000ff3e0ff */
[----:B------:R-:W-:-:S05]  /*01b0*/  @P3 IADD3.X R5, PT, PT, R7, UR5, RZ, P1, !PT ;  /* 0x0000000507053c10 */ /* 0x000fca0008ffe4ff */
[----:B------:R1:W5:Y:S01]  /*01c0*/  @P3 LDG.E R11, desc[UR16][R4.64] ;  /* 0x00000010040b3981 */ /* 0x000362000c1e1900 */
[----:B------:R-:W-:-:S05]  /*01d0*/  @P2 IADD3 R2, P0, PT, R6, R2, RZ ;  /* 0x0000000206022210 */ /* 0x000fca0007f1e0ff */
[----:B------:R-:W-:-:S05]  /*01e0*/  @P2 IMAD.X R3, R7, 0x1, R3, P0 ;  /* 0x0000000107032824 */ /* 0x000fca00000e0603 */
[----:B------:R4:W5:Y:S01]  /*01f0*/  @P2 LDG.E R8, desc[UR16][R2.64] ;  /* 0x0000001002082981 */ /* 0x000962000c1e1900 */
[----:B-1----:R-:W4:Y:S01]  /*0200*/  LDC.64 R4, c[0x0][0x468] ;  /* 0x00011a00ff047b82 */ /* 0x002f220000000a00 */
[----:B------:R-:W1:Y:S01]  /*0210*/  LDCU.U8 UR4, c[0x0][0x532] ;  /* 0x0000a640ff0477ac */ /* 0x000e620008000000 */
[----:B----4-:R-:W-:-:S05]  /*0220*/  IADD3 R2, P0, PT, R6, R4, RZ ;  /* 0x0000000406027210 */ /* 0x010fca0007f1e0ff */
[----:B------:R-:W-:Y:S01]  /*0230*/  IMAD.X R3, R7, 0x1, R5, P0 ;  /* 0x0000000107037824 */ /* 0x000fe200000e0605 */
[C---:B------:R-:W-:Y:S01]  /*0240*/  ISETP.NE.U32.AND P0, PT, R4.reuse, RZ, PT ;  /* 0x000000ff0400720c */ /* 0x040fe20003f05070 */
[----:B------:R-:W4:Y:S03]  /*0250*/  @!P2 LDC.64 R6, c[0x0][0x488] ;  /* 0x00012200ff06ab82 */ /* 0x000f260000000a00 */
[----:B------:R-:W-:Y:S02]  /*0260*/  ISETP.NE.AND.EX P0, PT, R5, RZ, PT, P0 ;  /* 0x000000ff0500720c */ /* 0x000fe40003f05300 */
[----:B-1----:R-:W-:Y:S02]  /*0270*/  ISETP.NE.AND P1, PT, RZ, UR4, PT ;  /* 0x00000004ff007c0c */ /* 0x002fe4000bf25270 */
[----:B------:R-:W-:-:S04]  /*0280*/  ISETP.EQ.U32.AND P3, PT, R4, RZ, PT ;  /* 0x000000ff0400720c */ /* 0x000fc80003f62070 */
[----:B------:R-:W-:-:S05]  /*0290*/  ISETP.EQ.OR.EX P3, PT, R5, RZ, !P1, P3 ;  /* 0x000000ff0500720c */ /* 0x000fca0004f62730 */
[----:B------:R-:W1:Y:S01]  /*02a0*/  @!P0 LDC R4, c[0x0][0x438] ;  /* 0x00010e00ff048b82 */ /* 0x000e620000000800 */
[----:B------:R-:W-:Y:S01]  /*02b0*/  IMAD.MOV.U32 R12, RZ, RZ, -0x1 ;  /* 0xffffffffff0c7424 */ /* 0x000fe200078e00ff */
[----:B------:R-:W-:-:S06]  /*02c0*/  USHF.L.U32 UR15, UR8, 0x7, URZ ;  /* 0x00000007080f7899 */ /* 0x000fcc00080006ff */
[----:B------:R1:W5:Y:S04]  /*02d0*/  @!P3 LDG.E R12, desc[UR16][R2.64] ;  /* 0x00000010020cb981 */ /* 0x000368000c1e1900 */
[----:B--2---:R2:W-:Y:S01]  /*02e0*/  STL [R1+0x40], R25 ;  /* 0x0000401901007387 */ /* 0x0045e20000100800 */
[----:B---3--:R-:W-:-:S05]  /*02f0*/  @P4 IMAD.IADD R93, R0, 0x1, -R25 ;  /* 0x00000001005d4824 */ /* 0x008fca00078e0a19 */
[----:B------:R-:W-:Y:S01]  /*0300*/  ISETP.GT.AND P3, PT, R93, UR15, PT ;  /* 0x0000000f5d007c0c */ /* 0x000fe2000bf64270 */
[----:B-1--4-:R-:W-:-:S12]  /*0310*/  @!P0 BRA `(.L_x_1265) ;  /* 0x00000000000c8947 */ /* 0x012fd80003800000 */
[----:B------:R-:W3:Y:S02]  /*0320*/  @P1 LDG.E R4, desc[UR16][R2.64+0x4] ;  /* 0x0000041002041981 */ /* 0x000ee4000c1e1900 */
[----:B---3-5:R-:W-:-:S06]  /*0330*/  @P1 IADD3 R4, PT, PT, R4, -R12, RZ ;  /* 0x8000000c04041210 */ /* 0x028fcc0007ffe0ff */
[----:B------:R1:W5:Y:S02]  /*0340*/  @!P1 LDG.E R4, desc[UR16][R2.64] ;  /* 0x0000001002049981 */ /* 0x000364000c1e1900 */
.L_x_1265:
[----:B------:R-:W-:Y:S05]  /*0350*/  @!P3 EXIT ;  /* 0x000000000000b94d */ /* 0x000fea0003800000 */
[----:B------:R-:W3:Y:S01]  /*0360*/  LDC R227, c[0x0][0x504] ;  /* 0x00014100ffe37b82 */ /* 0x000ee20000000800 */
[----:B------:R-:W-:Y:S01]  /*0370*/  @!P2 ISETP.NE.U32.AND P0, PT, R6, RZ, PT ;  /* 0x000000ff0600a20c */ /* 0x000fe20003f05070 */
[----:B-----5:R-:W-:Y:S01]  /*0380*/  @P2 IMAD.IADD R92, R8, 0x1, -R11 ;  /* 0x00000001085c2824 */ /* 0x020fe200078e0a0b */
[----:B------:R-:W4:Y:S02]  /*0390*/  S2R R22, SR_CTAID.Z ;  /* 0x0000000000167919 */ /* 0x000f240000002700 */
[----:B------:R-:W-:Y:S01]  /*03a0*/  @!P2 ISETP.NE.AND.EX P0, PT, R7, RZ, PT, P0 ;  /* 0x000000ff0700a20c */ /* 0x000fe20003f05300 */
[----:B------:R-:W2:Y:S02]  /*03b0*/  S2R R105, SR_TID.X ;  /* 0x0000000000697919 */ /* 0x000ea40000002100 */
[----:B------:R-:W4:Y:S01]  /*03c0*/  LDC R103, c[0x0][0x508] ;  /* 0x00014200ff677b82 */ /* 0x000f220000000800 */
[----:B------:R-:W-:-:S04]  /*03d0*/  @!P2 SEL R0, R9, RZ, P0 ;  /* 0x000000ff0900a207 */ /* 0x000fc80000000000 */
[----:B------:R-:W-:-:S05]  /*03e0*/  @!P2 IADD3 R92, PT, PT, R0, R4, -R11 ;  /* 0x00000004005ca210 */ /* 0x000fca0007ffe80b */
[----:B-1----:R-:W-:-:S05]  /*03f0*/  VIADD R3, R92, 0x1f ;  /* 0x0000001f5c037836 */ /* 0x002fca0000000000 */
[----:B------:R-:W-:Y:S01]  /*0400*/  IADD3 R0, PT, PT, R3, UR15, -R93 ;  /* 0x0000000f03007c10 */ /* 0x000fe2000fffe85d */
[----:B---3--:R-:W-:Y:S01]  /*0410*/  IMAD.IADD R227, R93, 0x1, R227 ;  /* 0x000000015de37824 */ /* 0x008fe200078e02e3 */
[----:B------:R-:W-:-:S04]  /*0420*/  SHF.R.S32.HI R5, RZ, 0x1f, R3 ;  /* 0x0000001fff057819 */ /* 0x000fc80000011403 */
[----:B------:R-:W-:Y:S02]  /*0430*/  IADD3 R2, PT, PT, -R227, UR15, R92 ;  /* 0x0000000fe3027c10 */ /* 0x000fe4000fffe15c */
[----:B------:R-:W-:Y:S02]  /*0440*/  LEA.HI R3, R5, R3, RZ, 0x5 ;  /* 0x0000000305037211 */ /* 0x000fe400078f28ff */
[----:B------:R-:W-:Y:S02]  /*0450*/  SHF.R.S32.HI R6, RZ, 0x1f, R2 ;  /* 0x0000001fff067819 */ /* 0x000fe40000011402 */
[----:B----4-:R-:W-:Y:S02]  /*0460*/  IADD3 R0, PT, PT, R0, 0x80, R103 ;  /* 0x0000008000007810 */ /* 0x010fe40007ffe067 */
[----:B------:R-:W-:Y:S02]  /*0470*/  LEA.HI R2, R6, R2, RZ, 0x5 ;  /* 0x0000000206027211 */ /* 0x000fe400078f28ff */
[----:B------:R-:W-:-:S02]  /*0480*/  SHF.R.S32.HI R4, RZ, 0x1f, R0 ;  /* 0x0000001fff047819 */ /* 0x000fc40000011400 */
[----:B------:R-:W-:Y:S02]  /*0490*/  SHF.R.S32.HI R2, RZ, 0x5, R2 ;  /* 0x00000005ff027819 */ /* 0x000fe40000011402 */
[----:B------:R-:W-:Y:S02]  /*04a0*/  LEA.HI R0, R4, R0, RZ, 0x5 ;  /* 0x0000000004007211 */ /* 0x000fe400078f28ff */
[----:B------:R-:W-:Y:S02]  /*04b0*/  VIMNMX R140, PT, PT, RZ, R2, !PT ;  /* 0x00000002ff8c7248 */ /* 0x000fe40007fe0100 */
[----:B------:R-:W-:Y:S02]  /*04c0*/  SHF.R.S32.HI R3, RZ, 0x5, R3 ;  /* 0x00000005ff037819 */ /* 0x000fe40000011403 */
[----:B------:R-:W-:Y:S01]  /*04d0*/  SHF.R.S32.HI R0, RZ, 0x5, R0 ;  /* 0x00000005ff007819 */ /* 0x000fe20000011400 */
[----:B------:R1:W-:Y:S03]  /*04e0*/  STL [R1+0x38], R140 ;  /* 0x0000388c01007387 */ /* 0x0003e60000100800 */
[----:B------:R-:W-:-:S04]  /*04f0*/  VIMNMX R233, PT, PT, R3, R0, PT ;  /* 0x0000000003e97248 */ /* 0x000fc80003fe0100 */
[----:B------:R-:W-:-:S13]  /*0500*/  ISETP.GT.AND P0, PT, R233, R140, PT ;  /* 0x0000008ce900720c */ /* 0x000fda0003f04270 */
[----:B--2---:R-:W-:Y:S05]  /*0510*/  @P0 BRA `(.L_x_1266) ;  /* 0x0000001000bc0947 */ /* 0x004fea0003800000 */
[----:B------:R-:W2:Y:S01]  /*0520*/  LDC.U8 R0, c[0x0][0x549] ;  /* 0x00015240ff007b82 */ /* 0x000ea20000000000 */
[----:B------:R-:W-:-:S07]  /*0530*/  ISETP.NE.AND P0, PT, R25, -0x1, PT ;  /* 0xffffffff1900780c */ /* 0x000fce0003f05270 */
[----:B------:R-:W3:Y:S08]  /*0540*/  LDC.U8 R8, c[0x0][0x548] ;  /* 0x00015200ff087b82 */ /* 0x000ef00000000000 */
[----:B------:R-:W4:Y:S01]  /*0550*/  LDC R5, c[0x0][0x434] ;  /* 0x00010d00ff057b82 */ /* 0x000f220000000800 */
[----:B--2---:R-:W-:-:S07]  /*0560*/  ISETP.NE.AND P1, PT, R0, RZ, PT ;  /* 0x000000ff0000720c */ /* 0x004fce0003f25270 */
[----:B------:R-:W2:Y:S01]  /*0570*/  @!P0 LDC.64 R6, c[0x0][0x400] ;  /* 0x00010000ff068b82 */ /* 0x000ea20000000a00 */
[----:B---3--:R-:W-:-:S07]  /*0580*/  ISETP.NE.AND P2, PT, R8, RZ, !P1 ;  /* 0x000000ff0800720c */ /* 0x008fce0004f45270 */
[----:B------:R-:W3:Y:S01]  /*0590*/  @P0 LDC.64 R10, c[0x0][0x408] ;  /* 0x00010200ff0a0b82 */ /* 0x000ee20000000a00 */
[----:B------:R-:W-:-:S07]  /*05a0*/  @P1 IMAD.MOV.U32 R0, RZ, RZ, 0x1 ;  /* 0x00000001ff001424 */ /* 0x000fce00078e00ff */
[----:B------:R-:W5:Y:S08]  /*05b0*/  @P1 LDC.64 R2, c[0x0][0x430] ;  /* 0x00010c00ff021b82 */ /* 0x000f700000000a00 */
[----:B------:R-:W1:Y:S01]  /*05c0*/  @P1 LDC R12, c[0x0][0x430] ;  /* 0x00010c00ff0c1b82 */ /* 0x000e620000000800 */
[----:B-----5:R-:W-:Y:S01]  /*05d0*/  @P1 IMAD R4, R2, R3, RZ ;  /* 0x0000000302041224 */ /* 0x020fe200078e02ff */
[----:B--234-:R-:W-:Y:S06]  /*05e0*/  @P1 BRA `(.L_x_1267) ;  /* 0x0000000000281947 */ /* 0x01cfec0003800000 */
        /* <DEDUP_REMOVED lines=10> */
.L_x_1267:
[C---:B------:R-:W-:Y:S01]  /*0690*/  @!P0 IMAD.WIDE.U32 R2, R24.reuse, R6, RZ ;  /* 0x0000000618028225 */ /* 0x040fe200078e00ff */
[----:B------:R-:W2:Y:S01]  /*06a0*/  LDCU.64 UR4, c[0x0][0x410] ;  /* 0x00008200ff0477ac */ /* 0x000ea20008000a00 */
[----:B------:R-:W-:Y:S01]  /*06b0*/  ISETP.NE.AND P1, PT, R25, -0x1, PT ;  /* 0xffffffff1900780c */ /* 0x000fe20003f25270 */
[----:B------:R-:W-:Y:S01]  /*06c0*/  BSSY.RECONVERGENT B0, `(.L_x_1268) ;  /* 0x0000037000007945 */ /* 0x000fe20003800200 */
[C---:B------:R-:W-:Y:S01]  /*06d0*/  IMAD R6, R24.reuse, R5, RZ ;  /* 0x0000000518067224 */ /* 0x040fe200078e02ff */
[----:B------:R-:W-:Y:S01]  /*06e0*/  SHF.R.U32.HI R14, RZ, 0x3, R105 ;  /* 0x00000003ff0e7819 */ /* 0x000fe20000011669 */
[----:B------:R-:W-:Y:S01]  /*06f0*/  @!P0 IMAD R8, R24, R7, R3 ;  /* 0x0000000718088224 */ /* 0x000fe200078e0203 */
[----:B------:R-:W-:Y:S01]  /*0700*/  UIMAD.WIDE.U32 UR8, UR8, 0x80, URZ ;  /* 0x00000080080878a5 */ /* 0x000fe2000f8e00ff */
[----:B------:R-:W-:Y:S01]  /*0710*/  @!P0 IMAD.MOV.U32 R5, RZ, RZ, R2 ;  /* 0x000000ffff058224 */ /* 0x000fe200078e0002 */
[----:B------:R-:W-:Y:S01]  /*0720*/  SEL R6, R6, R25, !P1 ;  /* 0x0000001906067207 */ /* 0x000fe20004800000 */
[----:B------:R-:W-:Y:S01]  /*0730*/  IMAD.SHL.U32 R9, R105, 0x8, RZ ;  /* 0x0000000869097824 */ /* 0x000fe200078e00ff */
[----:B------:R-:W-:Y:S01]  /*0740*/  IADD3 R20, PT, PT, R14, 0x40, RZ ;  /* 0x000000400e147810 */ /* 0x000fe20007ffe0ff */
[----:B------:R-:W-:Y:S01]  /*0750*/  @P0 IMAD.WIDE.U32 R2, R25, R10, RZ ;  /* 0x0000000a19020225 */ /* 0x000fe200078e00ff */
[----:B------:R-:W-:-:S02]  /*0760*/  SHF.R.S32.HI R7, RZ, 0x1f, R6 ;  /* 0x0000001fff077819 */ /* 0x000fc40000011406 */
[----:B------:R-:W-:Y:S01]  /*0770*/  LOP3.LUT R9, R9, 0x38, RZ, 0xc0, !PT ;  /* 0x0000003809097812 */ /* 0x000fe200078ec0ff */
[----:B------:R-:W-:Y:S01]  /*0780*/  @P0 IMAD.MOV.U32 R5, RZ, RZ, R2 ;  /* 0x000000ffff050224 */ /* 0x000fe200078e0002 */
[----:B------:R-:W-:Y:S01]  /*0790*/  SEL R6, R6, RZ, P2 ;  /* 0x000000ff06067207 */ /* 0x000fe20001000000 */
[----:B------:R-:W-:Y:S01]  /*07a0*/  @P0 IMAD R8, R25, R11, R3 ;  /* 0x0000000b19080224 */ /* 0x000fe200078e0203 */
[----:B------:R-:W-:Y:S01]  /*07b0*/  SEL R7, R7, RZ, P2 ;  /* 0x000000ff07077207 */ /* 0x000fe20001000000 */
[----:B----4-:R-:W-:Y:S01]  /*07c0*/  IMAD R4, R22, R4, RZ ;  /* 0x0000000416047224 */ /* 0x010fe200078e02ff */
[----:B------:R-:W-:Y:S01]  /*07d0*/  IADD3 R2, P0, PT, R9, R5, RZ ;  /* 0x0000000509027210 */ /* 0x000fe20007f1e0ff */
[----:B------:R-:W-:Y:S01]  /*07e0*/  VIADD R10, R93, -UR15 ;  /* 0x8000000f5d0a7c36 */ /* 0x000fe20008000000 */
[----:B------:R-:W-:Y:S01]  /*07f0*/  IADD3 R23, PT, PT, R14, 0x60, RZ ;  /* 0x000000600e177810 */ /* 0x000fe20007ffe0ff */
[----:B------:R-:W-:Y:S01]  /*0800*/  @!P2 IMAD R4, R24, R0, R4 ;  /* 0x000000001804a224 */ /* 0x000fe200078e0204 */
[C---:B------:R-:W-:Y:S01]  /*0810*/  LOP3.LUT R16, R14.reuse, UR8, RZ, 0xfc, !PT ;  /* 0x000000080e107c12 */ /* 0x040fe2000f8efcff */
[----:B------:R-:W-:Y:S01]  /*0820*/  IMAD.X R3, RZ, RZ, R8, P0 ;  /* 0x000000ffff037224 */ /* 0x000fe200000e0608 */
[-C--:B------:R-:W-:Y:S01]  /*0830*/  ISETP.GE.AND P0, PT, R14, R10.reuse, PT ;  /* 0x0000000a0e00720c */ /* 0x080fe20003f06270 */
[----:B-1----:R-:W-:Y:S01]  /*0840*/  IMAD R0, R12, UR15, RZ ;  /* 0x0000000f0c007c24 */ /* 0x002fe2000f8e02ff */
[----:B------:R-:W-:Y:S01]  /*0850*/  ISETP.GE.AND P4, PT, R20, R10, PT ;  /* 0x0000000a1400720c */ /* 0x000fe20003f86270 */
[----:B------:R-:W-:-:S02]  /*0860*/  VIADD R17, R14, 0x10 ;  /* 0x000000100e117836 */ /* 0x000fc40000000000 */
[----:B--2---:R-:W-:Y:S01]  /*0870*/  IMAD.WIDE.U32 R8, R22, UR4, R2 ;  /* 0x0000000416087c25 */ /* 0x004fe2000f8e0002 */
[----:B------:R-:W-:Y:S02]  /*0880*/  IADD3 R13, P2, P1, R0, R6, R4 ;  /* 0x00000006000d7210 */ /* 0x000fe4000795e004 */
[----:B------:R-:W-:Y:S01]  /*0890*/  SHF.R.S32.HI R0, RZ, 0x1f, R0 ;  /* 0x0000001fff007819 */ /* 0x000fe20000011400 */
[C---:B------:R-:W-:Y:S01]  /*08a0*/  VIADD R18, R14.reuse, 0x20 ;  /* 0x000000200e127836 */ /* 0x040fe20000000000 */
[----:B------:R-:W-:Y:S01]  /*08b0*/  SHF.R.S32.HI R4, RZ, 0x1f, R4 ;  /* 0x0000001fff047819 */ /* 0x000fe20000011404 */
[C---:B------:R-:W-:Y:S02]  /*08c0*/  VIADD R19, R14.reuse, 0x30 ;  /* 0x000000300e137836 */ /* 0x040fe40000000000 */
[----:B------:R-:W-:Y:S01]  /*08d0*/  VIADD R21, R14, 0x50 ;  /* 0x000000500e157836 */ /* 0x000fe20000000000 */
[----:B------:R-:W-:Y:S01]  /*08e0*/  IADD3.X R11, PT, PT, R0, R7, R4, P2, P1 ;  /* 0x00000007000b7210 */ /* 0x000fe200017e2404 */
[----:B------:R-:W-:Y:S01]  /*08f0*/  IMAD R7, R22, UR5, R9 ;  /* 0x0000000516077c24 */ /* 0x000fe2000f8e0209 */
[-C--:B------:R-:W-:Y:S01]  /*0900*/  ISETP.GE.AND P1, PT, R17, R10.reuse, PT ;  /* 0x0000000a1100720c */ /* 0x080fe20003f26270 */
[----:B------:R-:W-:Y:S01]  /*0910*/  VIADD R22, R14, 0x70 ;  /* 0x000000700e167836 */ /* 0x000fe20000000000 */
[----:B------:R-:W-:-:S02]  /*0920*/  ISETP.GE.AND P6, PT, R18, R10, PT ;  /* 0x0000000a1200720c */ /* 0x000fc40003fc6270 */
[-C--:B------:R-:W-:Y:S02]  /*0930*/  ISETP.GE.AND P5, PT, R19, R10.reuse, PT ;  /* 0x0000000a1300720c */ /* 0x080fe40003fa6270 */
[----:B------:R-:W-:Y:S02]  /*0940*/  P2R R15, PR, RZ, 0x2 ;  /* 0x00000002ff0f7803 */ /* 0x000fe40000000000 */
[-C--:B------:R-:W-:Y:S02]  /*0950*/  ISETP.GE.AND P3, PT, R21, R10.reuse, PT ;  /* 0x0000000a1500720c */ /* 0x080fe40003f66270 */
[----:B------:R-:W-:Y:S01]  /*0960*/  ISETP.GE.AND P2, PT, R23, R10, PT ;  /* 0x0000000a1700720c */ /* 0x000fe20003f46270 */
        /* <DEDUP_REMOVED lines=12> */
.L_x_1269:
[----:B------:R-:W-:Y:S05]  /*0a30*/  BSYNC.RECONVERGENT B0 ;  /* 0x0000000000007941 */ /* 0x000fea0003800200 */
.L_x_1268:
[----:B------:R-:W-:Y:S04]  /*0a40*/  BSSY.RECONVERGENT B0, `(.L_x_1270) ;  /* 0x0000010000007945 */ /* 0x000fe80003800200 */
        /* <DEDUP_REMOVED lines=15> */
.L_x_1271:
[----:B------:R-:W-:Y:S05]  /*0b40*/  BSYNC.RECONVERGENT B0 ;  /* 0x0000000000007941 */ /* 0x000fea0003800200 */
.L_x_1270:
        /* <DEDUP_REMOVED lines=16> */
.L_x_1273:
[----:B------:R-:W-:Y:S05]  /*0c50*/  BSYNC.RECONVERGENT B0 ;  /* 0x0000000000007941 */ /* 0x000fea0003800200 */
.L_x_1272:
        /* <DEDUP_REMOVED lines=16> */
.L_x_1275:
[----:B------:R-:W-:Y:S05]  /*0d60*/  BSYNC.RECONVERGENT B0 ;  /* 0x0000000000007941 */ /* 0x000fea0003800200 */
.L_x_1274:
        /* <DEDUP_REMOVED lines=16> */
.L_x_1277:
[----:B------:R-:W-:Y:S05]  /*0e70*/  BSYNC.RECONVERGENT B0 ;  /* 0x0000000000007941 */ /* 0x000fea0003800200 */
.L_x_1276:
        /* <DEDUP_REMOVED lines=16> */
.L_x_1279:
[----:B------:R-:W-:Y:S05]  /*0f80*/  BSYNC.RECONVERGENT B0 ;  /* 0x0000000000007941 */ /* 0x000fea0003800200 */
.L_x_1278:
        /* <DEDUP_REMOVED lines=16> */
.L_x_1281:
[----:B------:R-:W-:Y:S05]  /*1090*/  BSYNC.RECONVERGENT B0 ;  /* 0x0000000000007941 */ /* 0x000fea0003800200 */
.L_x_1280:
[----:B------:R-:W-:Y:S01]  /*10a0*/  ISETP.GE.AND P1, PT, R22, R10, PT ;  /* 0x0000000a1600720c */ /* 0x000fe20003f26270 */
        /* <DEDUP_REMOVED lines=16> */
.L_x_1283:
[----:B------:R-:W-:Y:S05]  /*11b0*/  BSYNC.RECONVERGENT B0 ;  /* 0x0000000000007941 */ /* 0x000fea0003800200 */
.L_x_1282:
[----:B------:R-:W-:Y:S01]  /*11c0*/  LOP3.LUT P0, R0, R105, 0x7, RZ, 0xc0, !PT ;  /* 0x0000000769007812 */ /* 0x000fe2000780c0ff */
[----:B------:R-:W-:Y:S01]  /*11d0*/  BSSY.RECONVERGENT B0, `(.L_x_1284) ;  /* 0x0000016000007945 */ /* 0x000fe20003800200 */
[----:B-1----:R-:W-:Y:S02]  /*11e0*/  P2R R2, PR, RZ, 0x2 ;  /* 0x00000002ff027803 */ /* 0x002fe40000000000 */
[----:B------:R-:W-:Y:S02]  /*11f0*/  ISETP.GE.OR P0, PT, R14, R10, P0 ;  /* 0x0000000a0e00720c */ /* 0x000fe40000706670 */
        /* <DEDUP_REMOVED lines=19> */
.L_x_1285:
[----:B------:R-:W-:Y:S05]  /*1330*/  BSYNC.RECONVERGENT B0 ;  /* 0x0000000000007941 */ /* 0x000fea0003800200 */
.L_x_1284:
[----:B------:R-:W-:Y:S01]  /*1340*/  ISETP.NE.AND P0, PT, R4, RZ, PT ;  /* 0x000000ff0400720c */ /* 0x000fe20003f05270 */
[----:B------:R-:W-:-:S12]  /*1350*/  BSSY.RECONVERGENT B0, `(.L_x_1286) ;  /* 0x000000a000007945 */ /* 0x000fd80003800200 */
[----:B------:R-:W-:Y:S05]  /*1360*/  @P0 BRA `(.L_x_1287) ;  /* 0x0000000000200947 */ /* 0x000fea0003800000 */
        /* <DEDUP_REMOVED lines=8> */
.L_x_1287:
[----:B------:R-:W-:Y:S05]  /*13f0*/  BSYNC.RECONVERGENT B0 ;  /* 0x0000000000007941 */ /* 0x000fea0003800200 */
.L_x_1286:
        /* <DEDUP_REMOVED lines=10> */
.L_x_1289:
[----:B------:R-:W-:Y:S05]  /*14a0*/  BSYNC.RECONVERGENT B0 ;  /* 0x0000000000007941 */ /* 0x000fea0003800200 */
.L_x_1288:
        /* <DEDUP_REMOVED lines=10> */
.L_x_1291:
[----:B------:R-:W-:Y:S05]  /*1550*/  BSYNC.RECONVERGENT B0 ;  /* 0x0000000000007941 */ /* 0x000fea0003800200 */
.L_x_1290:
        /* <DEDUP_REMOVED lines=10> */
.L_x_1293:
[----:B------:R-:W-:Y:S05]  /*1600*/  BSYNC.RECONVERGENT B0 ;  /* 0x0000000000007941 */ /* 0x000fea0003800200 */
.L_x_1292:
        /* <DEDUP_REMOVED lines=10> */
.L_x_1295:
[----:B------:R-:W-:Y:S05]  /*16b0*/  BSYNC.RECONVERGENT B0 ;  /* 0x0000000000007941 */ /* 0x000fea0003800200 */
.L_x_1294:
        /* <DEDUP_REMOVED lines=10> */
.L_x_1297:
[----:B------:R-:W-:Y:S05]  /*1760*/  BSYNC.RECONVERGENT B0 ;  /* 0x0000000000007941 */ /* 0x000fea0003800200 */
.L_x_1296:
        /* <DEDUP_REMOVED lines=10> */
.L_x_1266:
[----:B------:R-:W-:Y:S02]  /*1810*/  ISETP.NE.AND P0, PT, R25, -0x1, PT ;  /* 0xffffffff1900780c */ /* 0x000fe40003f05270 */
[----:B------:R-:W-:-:S11]  /*1820*/  ISETP.NE.AND P2, PT, R12, -0x1, PT ;  /* 0xffffffff0c00780c */ /* 0x000fd60003f45270 */
[----:B------:R-:W2:Y:S08]  /*1830*/  @!P0 LDC.64 R6, c[0x0][0x398] ;  /* 0x0000e600ff068b82 */ /* 0x000eb00000000a00 */
[----:B------:R-:W3:Y:S01]  /*1840*/  @P0 LDC.64 R8, c[0x0][0x3b0] ;  /* 0x0000ec00ff080b82 */ /* 0x000ee20000000a00 */
[----:B--2---:R-:W-:-:S04]  /*1850*/  @!P0 IMAD.WIDE.U32 R4, R24, R6, RZ ;  /* 0x0000000618048225 */ /* 0x004fc800078e00ff */
[----:B------:R-:W-:Y:S02]  /*1860*/  @!P0 IMAD R7, R24, R7, R5 ;  /* 0x0000000718078224 */ /* 0x000fe400078e0205 */
[----:B---3--:R-:W-:Y:S01]  /*1870*/  @P0 IMAD.WIDE.U32 R2, R25, R8, RZ ;  /* 0x0000000819020225 */ /* 0x008fe200078e00ff */
[----:B------:R-:W-:-:S03]  /*1880*/  @!P0 MOV R8, R4 ;  /* 0x0000000400088202 */ /* 0x000fc60000000f00 */
        /* <DEDUP_REMOVED lines=16> */
.L_x_1298:
[----:B------:R-:W2:Y:S01]  /*1990*/  LDC.64 R234, c[0x0][0x3b8] ;  /* 0x0000ee00ffea7b82 */ /* 0x000ea20000000a00 */
[----:B------:R-:W-:-:S05]  /*19a0*/  IADD3 R2, PT, PT, R11, R12, RZ ;  /* 0x0000000c0b027210 */ /* 0x000fca0007ffe0ff */
[C---:B--2---:R-:W-:Y:S02]  /*19b0*/  IMAD R0, R2.reuse, R235, RZ ;  /* 0x000000eb02007224 */ /* 0x044fe400078e02ff */
[----:B------:R-:W-:-:S05]  /*19c0*/  IMAD.WIDE.U32 R2, R2, R234, RZ ;  /* 0x000000ea02027225 */ /* 0x000fca00078e00ff */
[----:B------:R-:W-:Y:S02]  /*19d0*/  IADD3 R6, PT, PT, R3, R0, RZ ;  /* 0x0000000003067210 */ /* 0x000fe40007ffe0ff */
[----:B------:R-:W-:-:S07]  /*19e0*/  MOV R5, R2 ;  /* 0x0000000200057202 */ /* 0x000fce0000000f00 */
.L_x_1299:
        /* <DEDUP_REMOVED lines=32> */
[----:B------:R2:W-:Y:S01]  /*1bf0*/  STL [R1], R2 ;  /* 0x0000000201007387 */ /* 0x0005e20000100800 */
[----:B------:R-:W-:-:S03]  /*1c00*/  IMAD R0, R0, R2, RZ ;  /* 0x0000000200007224 */ /* 0x000fc600078e02ff */
[----:B------:R4:W-:Y:S01]  /*1c10*/  STL [R1+0x4], R4 ;  /* 0x0000040401007387 */ /* 0x0009e20000100800 */
[C---:B------:R-:W-:Y:S02]  /*1c20*/  IMAD R0, R11.reuse, R4, R0 ;  /* 0x000000040b007224 */ /* 0x040fe400078e0200 */
[----:B--2---:R-:W-:-:S05]  /*1c30*/  IMAD.WIDE.U32 R2, R11, R2, RZ ;  /* 0x000000020b027225 */ /* 0x004fca00078e00ff */
[----:B------:R-:W-:-:S03]  /*1c40*/  IADD3 R3, PT, PT, R3, R0, RZ ;  /* 0x0000000003037210 */ /* 0x000fc60007ffe0ff */
[----:B---3--:R-:W-:-:S04]  /*1c50*/  IMAD.WIDE.U32 R2, R24, UR6, R2 ;  /* 0x0000000618027c25 */ /* 0x008fc8000f8e0002 */
[----:B------:R-:W-:Y:S01]  /*1c60*/  IMAD R0, R24, UR7, R3 ;  /* 0x0000000718007c24 */ /* 0x000fe2000f8e0203 */
[----:B------:R-:W-:Y:S06]  /*1c70*/  BRA `(.L_x_1301) ;  /* 0x0000000000207947 */ /* 0x000fec0003800000 */
.L_x_1300:
[----:B------:R-:W2:Y:S01]  /*1c80*/  LDC.64 R14, c[0x0][0x3c0] ;  /* 0x0000f000ff0e7b82 */ /* 0x000ea20000000a00 */
[----:B------:R-:W-:Y:S01]  /*1c90*/  IADD3 R0, PT, PT, R11, R12, RZ ;  /* 0x0000000c0b007210 */ /* 0x000fe20007ffe0ff */
[----:B--2---:R2:W-:Y:S01]  /*1ca0*/  STL.64 [R1], R14 ;  /* 0x0000000e01007387 */ /* 0x0045e20000100a00 */
[----:B------:R-:W-:Y:S02]  /*1cb0*/  MOV R3, R15 ;  /* 0x0000000f00037202 */ /* 0x000fe40000000f00 */
[----:B------:R-:W-:-:S03]  /*1cc0*/  MOV R2, R14 ;  /* 0x0000000e00027202 */ /* 0x000fc60000000f00 */
[C---:B------:R-:W-:Y:S02]  /*1cd0*/  IMAD R4, R0.reuse, R3, RZ ;  /* 0x0000000300047224 */ /* 0x040fe400078e02ff */
[----:B------:R-:W-:-:S05]  /*1ce0*/  IMAD.WIDE.U32 R2, R0, R2, RZ ;  /* 0x0000000200027225 */ /* 0x000fca00078e00ff */
[----:B------:R-:W-:-:S07]  /*1cf0*/  IADD3 R0, PT, PT, R3, R4, RZ ;  /* 0x0000000403007210 */ /* 0x000fce0007ffe0ff */
.L_x_1301:
[----:B------:R-:W3:Y:S04]  /*1d00*/  LDL R224, [R1] ;  /* 0x0000000001e07983 */ /* 0x000ee80000100800 */
[----:B------:R-:W5:Y:S01]  /*1d10*/  LDL R236, [R1+0x4] ;  /* 0x0000040001ec7983 */ /* 0x000f620000100800 */
[----:B------:R-:W-:Y:S01]  /*1d20*/  SHF.R.U32.HI R99, RZ, 0x3, R105 ;  /* 0x00000003ff637819 */ /* 0x000fe20000011669 */
[----:B------:R-:W-:Y:S01]  /*1d30*/  VIADD R23, R93, -UR15 ;  /* 0x8000000f5d177c36 */ /* 0x000fe20008000000 */
[----:B------:R-:W1:Y:S01]  /*1d40*/  LDCU.128 UR4, c[0x0][0x3d0] ;  /* 0x00007a00ff0477ac */ /* 0x000e620008000c00 */
[----:B------:R-:W-:Y:S02]  /*1d50*/  IMAD.SHL.U32 R33, R105, 0x8, RZ ;  /* 0x0000000869217824 */ /* 0x000fe400078e00ff */
[C---:B------:R-:W-:Y:S01]  /*1d60*/  VIADD R32, R99.reuse, 0x10 ;  /* 0x0000001063207836 */ /* 0x040fe20000000000 */
[----:B------:R-:W-:Y:S01]  /*1d70*/  ISETP.GE.AND P5, PT, R99, R23, PT ;  /* 0x000000176300720c */ /* 0x000fe20003fa6270 */
[----:B------:R-:W5:Y:S01]  /*1d80*/  LDCU.64 UR12, c[0x0][0x3c8] ;  /* 0x00007900ff0c77ac */ /* 0x000f620008000a00 */
[----:B------:R-:W-:-:S02]  /*1d90*/  LOP3.LUT R9, R33, 0x38, RZ, 0xc0, !PT ;  /* 0x0000003821097812 */ /* 0x000fc400078ec0ff */
[----:B------:R-:W-:Y:S01]  /*1da0*/  ISETP.GE.AND P0, PT, R32, R23, PT ;  /* 0x000000172000720c */ /* 0x000fe20003f06270 */
[----:B------:R-:W-:Y:S01]  /*1db0*/  USHF.L.U32 UR18, UR8, 0x7, URZ ;  /* 0x0000000708127899 */ /* 0x000fe200080006ff */
[----:B----4-:R-:W-:Y:S01]  /*1dc0*/  IADD3 R4, P6, PT, R9, R5, RZ ;  /* 0x0000000509047210 */ /* 0x010fe20007fde0ff */
[----:B------:R-:W-:Y:S01]  /*1dd0*/  VIADD R5, R99, 0x20 ;  /* 0x0000002063057836 */ /* 0x000fe20000000000 */
[----:B------:R-:W-:Y:S01]  /*1de0*/  IADD3 R2, P3, PT, R9, R2, RZ ;  /* 0x0000000209027210 */ /* 0x000fe20007f7e0ff */
[----:B------:R-:W-:Y:S01]  /*1df0*/  VIADD R3, R99, 0x30 ;  /* 0x0000003063037836 */ /* 0x000fe20000000000 */
[----:B------:R-:W4:Y:S03]  /*1e00*/  LDCU.64 UR10, c[0x0][0x388] ;  /* 0x00007100ff0a77ac */ /* 0x000f260008000a00 */
[----:B--2---:R-:W2:Y:S01]  /*1e10*/  @!P5 LDC.64 R14, c[0x0][0x3b0] ;  /* 0x0000ec00ff0edb82 */ /* 0x004ea20000000a00 */
[-C--:B------:R-:W-:Y:S01]  /*1e20*/  ISETP.GE.AND P1, PT, R5, R23.reuse, PT ;  /* 0x000000170500720c */ /* 0x080fe20003f26270 */
[----:B------:R-:W-:Y:S01]  /*1e30*/  IMAD.X R5, RZ, RZ, R6, P6 ;  /* 0x000000ffff057224 */ /* 0x000fe200030e0606 */
[----:B------:R-:W-:Y:S01]  /*1e40*/  ISETP.GE.AND P2, PT, R3, R23, PT ;  /* 0x000000170300720c */ /* 0x000fe20003f46270 */
[----:B------:R-:W-:Y:S01]  /*1e50*/  IMAD.X R3, RZ, RZ, R0, P3 ;  /* 0x000000ffff037224 */ /* 0x000fe200018e0600 */
[----:B------:R-:W-:Y:S01]  /*1e60*/  SHF.R.S32.HI R0, RZ, 0x1f, R10 ;  /* 0x0000001fff007819 */ /* 0x000fe2000001140a */
[----:B------:R-:W-:-:S02]  /*1e70*/  VIADD R6, R99, 0x40 ;  /* 0x0000004063067836 */ /* 0x000fc40000000000 */
[----:B------:R-:W5:Y:S01]  /*1e80*/  @!P0 LDC.64 R16, c[0x0][0x3b0] ;  /* 0x0000ec00ff108b82 */ /* 0x000f620000000a00 */
[----:B------:R-:W-:Y:S02]  /*1e90*/  USHF.R.U32.HI UR14, URZ, 0x19, UR8 ;  /* 0x00000019ff0e7899 */ /* 0x000fe40008011608 */
[----:B------:R-:W-:Y:S01]  /*1ea0*/  ISETP.GE.AND P3, PT, R6, R23, PT ;  /* 0x000000170600720c */ /* 0x000fe20003f66270 */
[----:B-1----:R-:W-:Y:S01]  /*1eb0*/  IMAD R6, R0, UR4, RZ ;  /* 0x0000000400067c24 */ /* 0x002fe2000f8e02ff */
[----:B------:R-:W1:Y:S01]  /*1ec0*/  LDCU.64 UR8, c[0x0][0x390] ;  /* 0x00007200ff0877ac */ /* 0x000e620008000a00 */
[----:B------:R-:W-:Y:S02]  /*1ed0*/  IMAD.WIDE.U32 R4, R99, R234, R4 ;  /* 0x000000ea63047225 */ /* 0x000fe400078e0004 */
[----:B------:R-:W1:Y:S01]  /*1ee0*/  @!P5 LDC.64 R20, c[0x0][0x380] ;  /* 0x0000e000ff14db82 */ /* 0x000e620000000a00 */
[----:B------:R-:W-:Y:S01]  /*1ef0*/  IADD3 R8, P4, PT, R9, R8, RZ ;  /* 0x0000000809087210 */ /* 0x000fe20007f9e0ff */
[----:B------:R-:W-:Y:S01]  /*1f00*/  IMAD R13, R10, UR5, R6 ;  /* 0x000000050a0d7c24 */ /* 0x000fe2000f8e0206 */
[C---:B------:R-:W-:Y:S01]  /*1f10*/  LOP3.LUT R34, R99.reuse, UR18, RZ, 0xfc, !PT ;  /* 0x0000001263227c12 */ /* 0x040fe2000f8efcff */
[----:B------:R-:W-:-:S02]  /*1f20*/  IMAD R5, R99, R235, R5 ;  /* 0x000000eb63057224 */ /* 0x000fc400078e0205 */
[----:B------:R-:W-:Y:S02]  /*1f30*/  IMAD.X R9, RZ, RZ, R7, P4 ;  /* 0x000000ffff097224 */ /* 0x000fe400020e0607 */
[----:B------:R-:W4:Y:S01]  /*1f40*/  S2UR UR5, SR_CgaCtaId ;  /* 0x00000000000579c3 */ /* 0x000f220000008800 */
[----:B------:R-:W-:Y:S01]  /*1f50*/  IMAD R0, R0, UR6, RZ ;  /* 0x0000000600007c24 */ /* 0x000fe2000f8e02ff */
[----:B------:R-:W-:Y:S01]  /*1f60*/  @!P0 IADD3 R12, P4, PT, R34, 0x10, RZ ;  /* 0x00000010220c8810 */ /* 0x000fe20007f9e0ff */
[----:B------:R-:W-:-:S05]  /*1f70*/  IMAD.WIDE.U32 R6, R10, UR4, R4 ;  /* 0x000000040a067c25 */ /* 0x000fca000f8e0004 */
[----:B------:R-:W1:Y:S01]  /*1f80*/  @!P0 LDC.64 R18, c[0x0][0x380] ;  /* 0x0000e000ff128b82 */ /* 0x000e620000000a00 */
[----:B------:R-:W-:Y:S02]  /*1f90*/  IMAD R11, R10, UR7, R0 ;  /* 0x000000070a0b7c24 */ /* 0x000fe4000f8e0200 */
[----:B--2---:R-:W-:Y:S01]  /*1fa0*/  @!P5 IMAD R0, R14, UR14, RZ ;  /* 0x0000000e0e00dc24 */ /* 0x004fe2000f8e02ff */
[----:B----4-:R-:W-:Y:S01]  /*1fb0*/  LEA R104, P6, R6, UR10, 0x1 ;  /* 0x0000000a06687c11 */ /* 0x010fe2000f8c08ff */
[----:B------:R-:W-:-:S03]  /*1fc0*/  IMAD.IADD R7, R7, 0x1, R13 ;  /* 0x0000000107077824 */ /* 0x000fc600078e020d */
[----:B------:R-:W2:Y:S02]  /*1fd0*/  @!P2 LDC.64 R24, c[0x0][0x380] ;  /* 0x0000e000ff18ab82 */ /* 0x000ea40000000a00 */
[----:B------:R-:W-:Y:S02]  /*1fe0*/  LEA.HI.X R102, R6, UR11, R7, 0x1, P6 ;  /* 0x0000000b06667c11 */ /* 0x000fe4000b0f0c07 */
[----:B------:R-:W-:Y:S01]  /*1ff0*/  LOP3.LUT R7, R33, 0x1f8, RZ, 0xc0, !PT ;  /* 0x000001f821077812 */ /* 0x000fe200078ec0ff */
[----:B------:R-:W-:-:S03]  /*2000*/  UMOV UR4, 0x400 ;  /* 0x0000040000047882 */ /* 0x000fc60000000000 */
[----:B------:R-:W-:Y:S01]  /*2010*/  LOP3.LUT R7, R7, 0x38, R105, 0x78, !PT ;  /* 0x0000003807077812 */ /* 0x000fe200078e7869 */
[----:B------:R-:W-:Y:S01]  /*2020*/  ULEA UR5, UR5, UR4, 0x18 ;  /* 0x0000000405057291 */ /* 0x000fe2000f8ec0ff */
[----:B------:R4:W-:Y:S01]  /*2030*/  STL [R1+0x3c], R23 ;  /* 0x00003c1701007387 */ /* 0x0009e20000100800 */
[----:B------:R-:W-:Y:S01]  /*2040*/  VIADD R132, R233, 0xffffffff ;  /* 0xffffffffe9847836 */ /* 0x000fe20000000000 */
[C-C-:B------:R-:W-:Y:S01]  /*2050*/  SHF.L.U64.HI R96, R234.reuse, 0x5, R235.reuse ;  /* 0x00000005ea607819 */ /* 0x140fe200000102eb */
[C---:B------:R-:W-:Y:S02]  /*2060*/  IMAD.SHL.U32 R97, R234.reuse, 0x20, RZ ;  /* 0x00000020ea617824 */ /* 0x040fe400078e00ff */
[C---:B------:R-:W-:Y:S01]  /*2070*/  IMAD.SHL.U32 R94, R234.reuse, 0x10, RZ ;  /* 0x00000010ea5e7824 */ /* 0x040fe200078e00ff */
[----:B------:R-:W-:Y:S01]  /*2080*/  SHF.L.U64.HI R95, R234, 0x4, R235 ;  /* 0x00000004ea5f7819 */ /* 0x000fe200000102eb */
[----:B------:R-:W-:Y:S01]  /*2090*/  IMAD.SHL.U32 R218, R105, 0x40, RZ ;  /* 0x0000004069da7824 */ /* 0x000fe200078e00ff */
[----:B------:R-:W-:Y:S01]  /*20a0*/  SHF.R.U32.HI R101, RZ, 0x1, R105 ;  /* 0x00000001ff657819 */ /* 0x000fe20000011669 */
[----:B---3--:R-:W-:-:S04]  /*20b0*/  IMAD.WIDE.U32 R2, R99, R224, R2 ;  /* 0x000000e063027225 */ /* 0x008fc800078e0002 */
[----:B-----5:R-:W-:Y:S02]  /*20c0*/  IMAD R3, R99, R236, R3 ;  /* 0x000000ec63037224 */ /* 0x020fe400078e0203 */
[----:B------:R-:W-:-:S04]  /*20d0*/  IMAD.WIDE.U32 R4, R10, UR6, R2 ;  /* 0x000000060a047c25 */ /* 0x000fc8000f8e0002 */
[----:B------:R-:W-:-:S04]  /*20e0*/  IMAD.WIDE.U32 R2, R22, UR12, R8 ;  /* 0x0000000c16027c25 */ /* 0x000fc8000f8e0008 */
[----:B------:R-:W-:Y:S02]  /*20f0*/  @!P0 IMAD.X R10, RZ, RZ, UR14, P4 ;  /* 0x0000000eff0a8e24 */ /* 0x000fe4000a0e06ff */
[----:B------:R-:W-:Y:S02]  /*2100*/  IMAD R3, R22, UR13, R3 ;  /* 0x0000000d16037c24 */ /* 0x000fe4000f8e0203 */
[----:B------:R-:W-:Y:S01]  /*2110*/  @!P5 IMAD R8, R34, R15, R0 ;  /* 0x0000000f2208d224 */ /* 0x000fe200078e0200 */
[----:B-1----:R-:W-:Y:S01]  /*2120*/  LEA R223, P4, R4, UR8, 0x1 ;  /* 0x0000000804df7c11 */ /* 0x002fe2000f8808ff */
[----:B------:R-:W-:Y:S02]  /*2130*/  @!P0 IMAD R0, R10, R16, RZ ;  /* 0x000000100a008224 */ /* 0x000fe400078e02ff */
[----:B------:R-:W-:Y:S02]  /*2140*/  IMAD.IADD R5, R5, 0x1, R11 ;  /* 0x0000000105057824 */ /* 0x000fe400078e020b */
[----:B------:R-:W-:-:S02]  /*2150*/  @!P5 IMAD.WIDE.U32 R10, R34, R14, R2 ;  /* 0x0000000e220ad225 */ /* 0x000fc400078e0002 */
[----:B------:R-:W1:Y:S01]  /*2160*/  @!P1 LDC.64 R14, c[0x0][0x3b0] ;  /* 0x0000ec00ff0e9b82 */ /* 0x000e620000000a00 */
[----:B------:R-:W-:Y:S01]  /*2170*/  LEA.HI.X R222, R4, UR9, R5, 0x1, P4 ;  /* 0x0000000904de7c11 */ /* 0x000fe2000a0f0c05 */
[----:B------:R-:W-:Y:S02]  /*2180*/  @!P0 IMAD R6, R12, R17, R0 ;  /* 0x000000110c068224 */ /* 0x000fe400078e0200 */
[----:B------:R-:W-:Y:S01]  /*2190*/  @!P5 IMAD.IADD R0, R11, 0x1, R8 ;  /* 0x000000010b00d824 */ /* 0x000fe200078e0208 */
[----:B------:R-:W-:Y:S01]  /*21a0*/  @!P5 LEA R8, P4, R10, R20, 0x1 ;  /* 0x000000140a08d211 */ /* 0x000fe200078808ff */
[----:B------:R-:W-:Y:S02]  /*21b0*/  @!P0 IMAD.WIDE.U32 R4, R12, R16, R2 ;  /* 0x000000100c048225 */ /* 0x000fe400078e0002 */
[----:B------:R-:W3:Y:S01]  /*21c0*/  @!P1 LDC.64 R16, c[0x0][0x380] ;  /* 0x0000e000ff109b82 */ /* 0x000ee20000000a00 */
[----:B------:R-:W-:Y:S01]  /*21d0*/  @!P5 LEA.HI.X R9, R10, R21, R0, 0x1, P4 ;  /* 0x000000150a09d211 */ /* 0x000fe200020f0c00 */
[----:B------:R-:W-:Y:S01]  /*21e0*/  @!P0 IMAD.IADD R0, R5, 0x1, R6 ;  /* 0x0000000105008824 */ /* 0x000fe200078e0206 */
[----:B------:R-:W-:-:S02]  /*21f0*/  @!P0 LEA R6, P4, R4, R18, 0x1 ;  /* 0x0000001204068211 */ /* 0x000fc400078808ff */
[----:B------:R-:W-:-:S03]  /*2200*/  LOP3.LUT R5, R7, 0x1e00, R33, 0xf8, !PT ;  /* 0x00001e0007057812 */ /* 0x000fc600078ef821 */
[----:B------:R-:W5:Y:S01]  /*2210*/  @!P2 LDC.64 R12, c[0x0][0x3b0] ;  /* 0x0000ec00ff0cab82 */ /* 0x000f620000000a00 */
[----:B------:R-:W-:Y:S01]  /*2220*/  @!P0 LEA.HI.X R7, R4, R19, R0, 0x1, P4 ;  /* 0x0000001304078211 */ /* 0x000fe200020f0c00 */
[----:B------:R-:W-:Y:S01]  /*2230*/  VIADD R10, R99, 0x50 ;  /* 0x00000050630a7836 */ /* 0x000fe20000000000 */
[----:B------:R-:W-:Y:S02]  /*2240*/  @!P1 IADD3 R4, P4, PT, R34, 0x20, RZ ;  /* 0x0000002022049810 */ /* 0x000fe40007f9e0ff */
[----:B------:R-:W-:Y:S01]  /*2250*/  LEA R232, R5, UR5, 0x1 ;  /* 0x0000000505e87c11 */ /* 0x000fe2000f8e08ff */
[----:B------:R-:W-:Y:S01]  /*2260*/  VIADD R5, R99, 0x60 ;  /* 0x0000006063057836 */ /* 0x000fe20000000000 */
[-C--:B------:R-:W-:Y:S01]  /*2270*/  ISETP.GE.AND P6, PT, R10, R23.reuse, PT ;  /* 0x000000170a00720c */ /* 0x080fe20003fc6270 */
[----:B------:R-:W-:Y:S01]  /*2280*/  @!P1 IMAD.X R0, RZ, RZ, UR14, P4 ;  /* 0x0000000eff009e24 */ /* 0x000fe2000a0e06ff */
[----:B------:R-:W2:Y:S01]  /*2290*/  @!P3 LDC.64 R20, c[0x0][0x3b0] ;  /* 0x0000ec00ff14bb82 */ /* 0x000ea20000000a00 */
[----:B------:R-:W-:Y:S01]  /*22a0*/  @!PT LDS RZ, [RZ] ;  /* 0x00000000fffff984 */ /* 0x000fe20000000800 */
[----:B------:R-:W-:Y:S01]  /*22b0*/  @!PT LDS RZ, [RZ] ;  /* 0x00000000fffff984 */ /* 0x000fe20000000800 */
[----:B------:R-:W-:Y:S01]  /*22c0*/  @!PT LDS RZ, [RZ] ;  /* 0x00000000fffff984 */ /* 0x000fe20000000800 */
[----:B------:R-:W-:Y:S04]  /*22d0*/  @!P5 LDGSTS.E.BYPASS.LTC128B.128 [R232], desc[UR16][R8.64] ;  /* 0x0000000008e8dfae */ /* 0x000fe8000b981a10 */
[----:B------:R3:W-:Y:S01]  /*22e0*/  @!P5 LDGSTS.E.BYPASS.LTC128B.128 [R232+0x4000], desc[UR16][R8.64+0x80] ;  /* 0x0400008008e8dfae */ /* 0x0007e2000b981a10 */
[----:B------:R-:W-:Y:S01]  /*22f0*/  ISETP.GE.AND P5, PT, R5, R23, PT ;  /* 0x000000170500720c */ /* 0x000fe20003fa6270 */
[----:B------:R-:W-:-:S02]  /*2300*/  VIADD R5, R99, 0x70 ;  /* 0x0000007063057836 */ /* 0x000fc40000000000 */
[-C--:B-1----:R-:W-:Y:S01]  /*2310*/  @!P1 IMAD R0, R0, R14.reuse, RZ ;  /* 0x0000000e00009224 */ /* 0x082fe200078e02ff */
[----:B------:R-:W-:Y:S01]  /*2320*/  @!P0 LDGSTS.E.BYPASS.LTC128B.128 [R232+0x800], desc[UR16][R6.64] ;  /* 0x0080000006e88fae */ /* 0x000fe2000b981a10 */
[----:B------:R-:W-:Y:S01]  /*2330*/  @!P3 IMAD.MOV.U32 R10, RZ, RZ, R2 ;  /* 0x000000ffff0ab224 */ /* 0x000fe200078e0002 */
[----:B------:R-:W1:Y:S02]  /*2340*/  @!P6 LDC.64 R26, c[0x0][0x380] ;  /* 0x0000e000ff1aeb82 */ /* 0x000e640000000a00 */
[----:B------:R5:W-:Y:S01]  /*2350*/  @!P0 LDGSTS.E.BYPASS.LTC128B.128 [R232+0x4800], desc[UR16][R6.64+0x80] ;  /* 0x0480008006e88fae */ /* 0x000be2000b981a10 */
[----:B------:R-:W-:Y:S01]  /*2360*/  ISETP.GE.AND P4, PT, R5, R23, PT ;  /* 0x000000170500720c */ /* 0x000fe20003f86270 */
[C---:B------:R-:W-:Y:S02]  /*2370*/  @!P1 IMAD R0, R4.reuse, R15, R0 ;  /* 0x0000000f04009224 */ /* 0x040fe400078e0200 */
[----:B------:R-:W-:Y:S02]  /*2380*/  @!P1 IMAD.WIDE.U32 R4, R4, R14, R2 ;  /* 0x0000000e04049225 */ /* 0x000fe400078e0002 */
[----:B----4-:R-:W4:Y:S02]  /*2390*/  @!P6 LDC.64 R22, c[0x0][0x3b0] ;  /* 0x0000ec00ff16eb82 */ /* 0x010f240000000a00 */
[----:B------:R-:W-:Y:S01]  /*23a0*/  @!P1 IMAD.IADD R0, R5, 0x1, R0 ;  /* 0x0000000105009824 */ /* 0x000fe200078e0200 */
[----:B---3--:R-:W-:Y:S01]  /*23b0*/  @!P2 IADD3 R9, P0, PT, R34, 0x30, RZ ;  /* 0x000000302209a810 */ /* 0x008fe20007f1e0ff */
[----:B------:R-:W-:-:S04]  /*23c0*/  @!P6 IMAD.MOV.U32 R18, RZ, RZ, R2 ;  /* 0x000000ffff12e224 */ /* 0x000fc800078e0002 */
[----:B------:R-:W3:Y:S01]  /*23d0*/  @!P5 LDC.64 R14, c[0x0][0x3b0] ;  /* 0x0000ec00ff0edb82 */ /* 0x000ee20000000a00 */
[----:B------:R-:W-:Y:S01]  /*23e0*/  @!P2 IMAD.X R8, RZ, RZ, UR14, P0 ;  /* 0x0000000eff08ae24 */ /* 0x000fe200080e06ff */
[----:B-----5:R-:W-:-:S03]  /*23f0*/  @!P1 LEA R6, P0, R4, R16, 0x1 ;  /* 0x0000001004069211 */ /* 0x020fc600078008ff */
[----:B------:R-:W-:Y:S01]  /*2400*/  @!P2 IMAD R8, R8, R12, RZ ;  /* 0x0000000c0808a224 */ /* 0x000fe200078e02ff */
[----:B------:R-:W-:-:S03]  /*2410*/  @!P1 LEA.HI.X R7, R4, R17, R0, 0x1, P0 ;  /* 0x0000001104079211 */ /* 0x000fc600000f0c00 */
[C---:B------:R-:W-:Y:S02]  /*2420*/  @!P2 IMAD R8, R9.reuse, R13, R8 ;  /* 0x0000000d0908a224 */ /* 0x040fe400078e0208 */
[----:B------:R-:W-:Y:S01]  /*2430*/  @!P2 IMAD.WIDE.U32 R4, R9, R12, R2 ;  /* 0x0000000c0904a225 */ /* 0x000fe200078e0002 */
[----:B------:R-:W5:Y:S01]  /*2440*/  @!P4 LDC.64 R16, c[0x0][0x3b0] ;  /* 0x0000ec00ff10cb82 */ /* 0x000f620000000a00 */
[----:B------:R-:W-:Y:S01]  /*2450*/  @!P3 IADD3 R0, P0, PT, R34, 0x40, RZ ;  /* 0x000000402200b810 */ /* 0x000fe20007f1e0ff */
[----:B------:R-:W-:Y:S06]  /*2460*/  @!P1 LDGSTS.E.BYPASS.LTC128B.128 [R232+0x1000], desc[UR16][R6.64] ;  /* 0x0100000006e89fae */ /* 0x000fec000b981a10 */
[----:B------:R-:W1:Y:S01]  /*2470*/  @!P3 LDC.64 R12, c[0x0][0x380] ;  /* 0x0000e000ff0cbb82 */ /* 0x000e620000000a00 */
[----:B------:R4:W-:Y:S01]  /*2480*/  @!P1 LDGSTS.E.BYPASS.LTC128B.128 [R232+0x5000], desc[UR16][R6.64+0x80] ;  /* 0x0500008006e89fae */ /* 0x0009e2000b981a10 */
[----:B------:R-:W-:-:S02]  /*2490*/  @!P5 IMAD.MOV.U32 R28, RZ, RZ, R2 ;  /* 0x000000ffff1cd224 */ /* 0x000fc400078e0002 */
[----:B------:R-:W-:Y:S01]  /*24a0*/  @!P4 IMAD.MOV.U32 R30, RZ, RZ, R2 ;  /* 0x000000ffff1ec224 */ /* 0x000fe200078e0002 */
[C---:B--2---:R-:W-:Y:S01]  /*24b0*/  @!P2 LEA R2, P1, R4.reuse, R24, 0x1 ;  /* 0x000000180402a211 */ /* 0x044fe200078208ff */
[----:B------:R-:W-:Y:S02]  /*24c0*/  @!P2 IMAD.IADD R8, R5, 0x1, R8 ;  /* 0x000000010508a824 */ /* 0x000fe400078e0208 */
[--C-:B------:R-:W-:Y:S02]  /*24d0*/  @!P3 IMAD.MOV.U32 R11, RZ, RZ, R3.reuse ;  /* 0x000000ffff0bb224 */ /* 0x100fe400078e0003 */
[--C-:B------:R-:W-:Y:S02]  /*24e0*/  @!P6 IMAD.MOV.U32 R19, RZ, RZ, R3.reuse ;  /* 0x000000ffff13e224 */ /* 0x100fe400078e0003 */
[--C-:B------:R-:W-:Y:S02]  /*24f0*/  @!P5 IMAD.MOV.U32 R29, RZ, RZ, R3.reuse ;  /* 0x000000ffff1dd224 */ /* 0x100fe400078e0003 */
[----:B------:R-:W-:Y:S01]  /*2500*/  @!P4 IMAD.MOV.U32 R31, RZ, RZ, R3 ;  /* 0x000000ffff1fc224 */ /* 0x000fe200078e0003 */
[----:B------:R-:W-:-:S05]  /*2510*/  @!P2 LEA.HI.X R3, R4, R25, R8, 0x1, P1 ;  /* 0x000000190403a211 */ /* 0x000fca00008f0c08 */
[----:B------:R-:W-:Y:S04]  /*2520*/  @!P2 LDGSTS.E.BYPASS.LTC128B.128 [R232+0x1800], desc[UR16][R2.64] ;  /* 0x0180000002e8afae */ /* 0x000fe8000b981a10 */
[----:B------:R1:W-:Y:S01]  /*2530*/  @!P2 LDGSTS.E.BYPASS.LTC128B.128 [R232+0x5800], desc[UR16][R2.64+0x80] ;  /* 0x0580008002e8afae */ /* 0x0003e2000b981a10 */
[----:B----4-:R-:W-:Y:S01]  /*2540*/  @!P3 IMAD.X R6, RZ, RZ, UR14, P0 ;  /* 0x0000000eff06be24 */ /* 0x010fe200080e06ff */
[----:B------:R-:W-:-:S03]  /*2550*/  @!P6 IADD3 R5, P0, PT, R34, 0x50, RZ ;  /* 0x000000502205e810 */ /* 0x000fc60007f1e0ff */
[-C--:B------:R-:W-:Y:S02]  /*2560*/  @!P3 IMAD R6, R6, R20.reuse, RZ ;  /* 0x000000140606b224 */ /* 0x080fe400078e02ff */
[----:B------:R-:W-:Y:S02]  /*2570*/  @!P6 IMAD.X R4, RZ, RZ, UR14, P0 ;  /* 0x0000000eff04ee24 */ /* 0x000fe400080e06ff */
[C---:B------:R-:W-:Y:S02]  /*2580*/  @!P3 IMAD R9, R0.reuse, R21, R6 ;  /* 0x000000150009b224 */ /* 0x040fe400078e0206 */
[----:B------:R-:W-:Y:S02]  /*2590*/  @!P3 IMAD.WIDE.U32 R6, R0, R20, R10 ;  /* 0x000000140006b225 */ /* 0x000fe400078e000a */
[----:B------:R-:W2:Y:S02]  /*25a0*/  @!P5 LDC.64 R20, c[0x0][0x380] ;  /* 0x0000e000ff14db82 */ /* 0x000ea40000000a00 */
[----:B------:R-:W-:-:S04]  /*25b0*/  @!P6 IMAD R0, R4, R22, RZ ;  /* 0x000000160400e224 */ /* 0x000fc800078e02ff */
[----:B------:R-:W-:Y:S02]  /*25c0*/  @!P6 IMAD R8, R5, R23, R0 ;  /* 0x000000170508e224 */ /* 0x000fe400078e0200 */
[----:B------:R-:W-:Y:S01]  /*25d0*/  @!P3 IMAD.IADD R0, R7, 0x1, R9 ;  /* 0x000000010700b824 */ /* 0x000fe200078e0209 */
[----:B------:R-:W-:Y:S02]  /*25e0*/  @!P5 IADD3 R7, P1, PT, R34, 0x60, RZ ;  /* 0x000000602207d810 */ /* 0x000fe40007f3e0ff */
[C---:B-1----:R-:W-:Y:S01]  /*25f0*/  @!P3 LEA R2, P2, R6.reuse, R12, 0x1 ;  /* 0x0000000c0602b211 */ /* 0x042fe200078408ff */
[----:B------:R-:W-:Y:S02]  /*2600*/  @!P6 IMAD.WIDE.U32 R4, R5, R22, R18 ;  /* 0x000000160504e225 */ /* 0x000fe400078e0012 */
[----:B------:R-:W1:Y:S01]  /*2610*/  @!P4 LDC.64 R18, c[0x0][0x380] ;  /* 0x0000e000ff12cb82 */ /* 0x000e620000000a00 */
[----:B------:R-:W-:Y:S01]  /*2620*/  @!P3 LEA.HI.X R3, R6, R13, R0, 0x1, P2 ;  /* 0x0000000d0603b211 */ /* 0x000fe200010f0c00 */
[----:B------:R-:W-:Y:S01]  /*2630*/  @!P5 IMAD.X R6, RZ, RZ, UR14, P1 ;  /* 0x0000000eff06de24 */ /* 0x000fe200088e06ff */
[----:B------:R-:W-:-:S03]  /*2640*/  @!P4 IADD3 R9, P0, PT, R34, 0x70, RZ ;  /* 0x000000702209c810 */ /* 0x000fc60007f1e0ff */
[----:B------:R-:W-:Y:S04]  /*2650*/  @!P3 LDGSTS.E.BYPASS.LTC128B.128 [R232+0x2000], desc[UR16][R2.64] ;  /* 0x0200000002e8bfae */ /* 0x000fe8000b981a10 */
[----:B------:R3:W-:Y:S01]  /*2660*/  @!P3 LDGSTS.E.BYPASS.LTC128B.128 [R232+0x6000], desc[UR16][R2.64+0x80] ;  /* 0x0600008002e8bfae */ /* 0x0007e2000b981a10 */
[----:B------:R-:W-:Y:S01]  /*2670*/  @!P4 IMAD.X R10, RZ, RZ, UR14, P0 ;  /* 0x0000000eff0ace24 */ /* 0x000fe200080e06ff */
[----:B------:R-:W-:Y:S01]  /*2680*/  @!P6 LEA R12, P0, R4, R26, 0x1 ;  /* 0x0000001a040ce211 */ /* 0x000fe200078008ff */
[----:B------:R-:W-:-:S05]  /*2690*/  @!P6 IMAD.IADD R0, R5, 0x1, R8 ;  /* 0x000000010500e824 */ /* 0x000fca00078e0208 */
[----:B------:R-:W-:Y:S01]  /*26a0*/  @!P6 LEA.HI.X R13, R4, R27, R0, 0x1, P0 ;  /* 0x0000001b040de211 */ /* 0x000fe200000f0c00 */
[-C--:B-----5:R-:W-:Y:S02]  /*26b0*/  @!P4 IMAD R0, R10, R16.reuse, RZ ;  /* 0x000000100a00c224 */ /* 0x0a0fe400078e02ff */
[C---:B------:R-:W-:Y:S02]  /*26c0*/  @!P4 IMAD.WIDE.U32 R4, R9.reuse, R16, R30 ;  /* 0x000000100904c225 */ /* 0x040fe400078e001e */
[----:B------:R-:W-:Y:S02]  /*26d0*/  @!P6 LDGSTS.E.BYPASS.LTC128B.128 [R232+0x2800], desc[UR16][R12.64] ;  /* 0x028000000ce8efae */ /* 0x000fe4000b981a10 */
[----:B---3--:R-:W-:Y:S02]  /*26e0*/  @!P5 IMAD R2, R6, R14, RZ ;  /* 0x0000000e0602d224 */ /* 0x008fe400078e02ff */
[----:B------:R-:W-:Y:S01]  /*26f0*/  @!P4 IMAD R0, R9, R17, R0 ;  /* 0x000000110900c224 */ /* 0x000fe200078e0200 */
[----:B-1----:R-:W-:Y:S01]  /*2700*/  @!P4 LEA R8, P0, R4, R18, 0x1 ;  /* 0x000000120408c211 */ /* 0x002fe200078008ff */
[C---:B------:R-:W-:Y:S01]  /*2710*/  @!P5 IMAD R2, R7.reuse, R15, R2 ;  /* 0x0000000f0702d224 */ /* 0x040fe200078e0202 */
[----:B------:R-:W-:Y:S01]  /*2720*/  @!P6 LDGSTS.E.BYPASS.LTC128B.128 [R232+0x6800], desc[UR16][R12.64+0x80] ;  /* 0x068000800ce8efae */ /* 0x000fe2000b981a10 */
[----:B------:R-:W-:-:S04]  /*2730*/  @!P5 IMAD.WIDE.U32 R6, R7, R14, R28 ;  /* 0x0000000e0706d225 */ /* 0x000fc800078e001c */
[----:B------:R-:W-:-:S05]  /*2740*/  IMAD R14, R132, -0x20, R92 ;  /* 0xffffffe0840e7824 */ /* 0x000fca00078e025c */
[-C--:B------:R-:W-:Y:S02]  /*2750*/  ISETP.GE.AND P3, PT, R99, R14.reuse, PT ;  /* 0x0000000e6300720c */ /* 0x080fe40003f66270 */
[----:B------:R-:W-:Y:S01]  /*2760*/  ISETP.GE.AND P2, PT, R32, R14, PT ;  /* 0x0000000e2000720c */ /* 0x000fe20003f46270 */
[----:B------:R-:W-:Y:S01]  /*2770*/  @!P5 IMAD.IADD R7, R7, 0x1, R2 ;  /* 0x000000010707d824 */ /* 0x000fe200078e0202 */
[----:B--2---:R-:W-:Y:S01]  /*2780*/  @!P5 LEA R10, P1, R6, R20, 0x1 ;  /* 0x00000014060ad211 */ /* 0x004fe200078208ff */
[----:B------:R-:W-:Y:S02]  /*2790*/  @!P4 IMAD.IADD R5, R5, 0x1, R0 ;  /* 0x000000010505c824 */ /* 0x000fe400078e0200 */
[-C--:B------:R-:W-:Y:S02]  /*27a0*/  IMAD R0, R96, R132.reuse, RZ ;  /* 0x0000008460007224 */ /* 0x080fe400078e02ff */
[----:B------:R-:W-:Y:S01]  /*27b0*/  IMAD.WIDE.U32 R2, R97, R132, RZ ;  /* 0x0000008461027225 */ /* 0x000fe200078e00ff */
[----:B------:R-:W-:-:S02]  /*27c0*/  @!P5 LEA.HI.X R11, R6, R21, R7, 0x1, P1 ;  /* 0x00000015060bd211 */ /* 0x000fc400008f0c07 */
[----:B------:R-:W-:Y:S01]  /*27d0*/  @!P4 LEA.HI.X R9, R4, R19, R5, 0x1, P0 ;  /* 0x000000130409c211 */ /* 0x000fe200000f0c05 */
[----:B------:R-:W-:Y:S01]  /*27e0*/  IMAD.IADD R0, R3, 0x1, R0 ;  /* 0x0000000103007824 */ /* 0x000fe200078e0200 */
[----:B------:R-:W-:Y:S01]  /*27f0*/  @!P3 LEA R6, P1, R2, R104, 0x1 ;  /* 0x000000680206b211 */ /* 0x000fe200078208ff */
[----:B------:R-:W-:Y:S01]  /*2800*/  @!P5 LDGSTS.E.BYPASS.LTC128B.128 [R232+0x3000], desc[UR16][R10.64] ;  /* 0x030000000ae8dfae */ /* 0x000fe2000b981a10 */
[----:B------:R-:W-:Y:S02]  /*2810*/  @!P2 IADD3 R3, P0, PT, R94, R2, RZ ;  /* 0x000000025e03a210 */ /* 0x000fe40007f1e0ff */
[--C-:B------:R-:W-:Y:S01]  /*2820*/  @!P3 LEA.HI.X R7, R2, R102, R0.reuse, 0x1, P1 ;  /* 0x000000660207b211 */ /* 0x100fe200008f0c00 */
[----:B------:R-:W-:Y:S02]  /*2830*/  @!P5 LDGSTS.E.BYPASS.LTC128B.128 [R232+0x7000], desc[UR16][R10.64+0x80] ;  /* 0x070000800ae8dfae */ /* 0x000fe4000b981a10 */
[----:B------:R-:W-:Y:S01]  /*2840*/  @!P2 IMAD.X R0, R95, 0x1, R0, P0 ;  /* 0x000000015f00a824 */ /* 0x000fe200000e0600 */
[C---:B------:R-:W-:Y:S01]  /*2850*/  @!P2 LEA R4, P0, R3.reuse, R104, 0x1 ;  /* 0x000000680304a211 */ /* 0x040fe200078008ff */
[----:B------:R-:W-:Y:S03]  /*2860*/  @!P4 LDGSTS.E.BYPASS.LTC128B.128 [R232+0x3800], desc[UR16][R8.64] ;  /* 0x0380000008e8cfae */ /* 0x000fe6000b981a10 */
[----:B------:R-:W-:Y:S01]  /*2870*/  @!P2 LEA.HI.X R5, R3, R102, R0, 0x1, P0 ;  /* 0x000000660305a211 */ /* 0x000fe200000f0c00 */
[----:B------:R-:W-:Y:S04]  /*2880*/  @!P4 LDGSTS.E.BYPASS.LTC128B.128 [R232+0x7800], desc[UR16][R8.64+0x80] ;  /* 0x0780008008e8cfae */ /* 0x000fe8000b981a10 */
[----:B------:R-:W-:Y:S04]  /*2890*/  @!P3 LDGSTS.E.BYPASS.LTC128B.128 [R232+0x8000], desc[UR16][R6.64] ;  /* 0x0800000006e8bfae */ /* 0x000fe8000b981a10 */
[----:B------:R-:W-:Y:S04]  /*28a0*/  @!P3 LDGSTS.E.BYPASS.LTC128B.128 [R232+0x9000], desc[UR16][R6.64+0x80] ;  /* 0x0900008006e8bfae */ /* 0x000fe8000b981a10 */
[----:B------:R-:W-:Y:S04]  /*28b0*/  @!P2 LDGSTS.E.BYPASS.LTC128B.128 [R232+0x8800], desc[UR16][R4.64] ;  /* 0x0880000004e8afae */ /* 0x000fe8000b981a10 */
[----:B------:R1:W-:Y:S04]  /*28c0*/  @!P2 LDGSTS.E.BYPASS.LTC128B.128 [R232+0x9800], desc[UR16][R4.64+0x80] ;  /* 0x0980008004e8afae */ /* 0x0003e8000b981a10 */
[----:B------:R-:W0:Y:S01]  /*28d0*/  LDGDEPBAR ;  /* 0x00000000000079af */ /* 0x000e220000000000 */
[----:B------:R-:W-:Y:S01]  /*28e0*/  ISETP.GE.AND P1, PT, R32, R14, PT ;  /* 0x0000000e2000720c */ /* 0x000fe20003f26270 */
[C---:B------:R-:W-:Y:S01]  /*28f0*/  IMAD.SHL.U32 R2, R224.reuse, 0x20, RZ ;  /* 0x00000020e0027824 */ /* 0x040fe200078e00ff */
[----:B------:R-:W-:-:S03]  /*2900*/  SHF.L.U64.HI R0, R224, 0x5, R236 ;  /* 0x00000005e0007819 */ /* 0x000fc600000102ec */
[----:B------:R-:W-:-:S04]  /*2910*/  IMAD.WIDE.U32 R2, R2, R132, RZ ;  /* 0x0000008402027225 */ /* 0x000fc800078e00ff */
[----:B------:R-:W-:Y:S01]  /*2920*/  IMAD R0, R0, R132, RZ ;  /* 0x0000008400007224 */ /* 0x000fe200078e02ff */
[----:B------:R-:W-:-:S04]  /*2930*/  DEPBAR.LE SB0, 0x0 ;  /* 0x000080000000791a */ /* 0x000fc80000000000 */
[----:B-1----:R-:W-:Y:S01]  /*2940*/  LOP3.LUT R4, R218, 0x1c0, RZ, 0xc0, !PT ;  /* 0x000001c0da047812 */ /* 0x002fe200078ec0ff */
[----:B------:R-:W-:Y:S01]  /*2950*/  IMAD.IADD R3, R3, 0x1, R0 ;  /* 0x0000000103037824 */ /* 0x000fe200078e0200 */
[----:B------:R-:W-:Y:S01]  /*2960*/  @!P3 LEA R6, P2, R2, R223, 0x1 ;  /* 0x000000df0206b211 */ /* 0x000fe200078408ff */
[C---:B------:R-:W-:Y:S01]  /*2970*/  IMAD.SHL.U32 R0, R105.reuse, 0x20, RZ ;  /* 0x0000002069007824 */ /* 0x040fe200078e00ff */
[----:B------:R-:W-:Y:S02]  /*2980*/  LOP3.LUT R4, R4, 0x38, R33, 0xf8, !PT ;  /* 0x0000003804047812 */ /* 0x000fe400078ef821 */
[----:B------:R-:W-:Y:S02]  /*2990*/  @!P1 LEA R5, P0, R224, R2, 0x4 ;  /* 0x00000002e0059211 */ /* 0x000fe400078020ff */
[----:B------:R-:W-:Y:S02]  /*29a0*/  LOP3.LUT R9, R105, 0x8, RZ, 0xc0, !PT ;  /* 0x0000000869097812 */ /* 0x000fe400078ec0ff */
[----:B------:R-:W-:Y:S01]  /*29b0*/  @!P3 LEA.HI.X R7, R2, R222, R3, 0x1, P2 ;  /* 0x000000de0207b211 */ /* 0x000fe200010f0c03 */
[----:B------:R-:W-:Y:S01]  /*29c0*/  BAR.SYNC.DEFER_BLOCKING 0x0 ;  /* 0x0000000000007b1d */ /* 0x000fe20000010000 */
[----:B------:R-:W-:-:S02]  /*29d0*/  LOP3.LUT R2, R0, 0x7c00, RZ, 0xc0, !PT ;  /* 0x00007c0000027812 */ /* 0x000fc400078ec0ff */
[----:B------:R-:W-:Y:S02]  /*29e0*/  LOP3.LUT R8, R218, 0x200, RZ, 0xc0, !PT ;  /* 0x00000200da087812 */ /* 0x000fe400078ec0ff */
[C---:B------:R-:W-:Y:S02]  /*29f0*/  LOP3.LUT R98, R4.reuse, 0x8, R101, 0x78, !PT ;  /* 0x0000000804627812 */ /* 0x040fe400078e7865 */
[----:B------:R-:W-:Y:S02]  /*2a00*/  LOP3.LUT R0, R4, R9, RZ, 0x3c, !PT ;  /* 0x0000000904007212 */ /* 0x000fe400078e3cff */
[----:B------:R-:W-:Y:S02]  /*2a10*/  @!P1 LEA.HI.X R3, R224, R3, R236, 0x4, P0 ;  /* 0x00000003e0039211 */ /* 0x000fe400000f24ec */
[----:B------:R-:W-:Y:S02]  /*2a20*/  @!P1 LEA R4, P0, R5, R223, 0x1 ;  /* 0x000000df05049211 */ /* 0x000fe400078008ff */
[----:B------:R-:W-:-:S02]  /*2a30*/  LOP3.LUT R218, R218, 0x400, RZ, 0xc0, !PT ;  /* 0x00000400dada7812 */ /* 0x000fc400078ec0ff */
[----:B------:R-:W-:Y:S02]  /*2a40*/  IADD3 R2, PT, PT, R98, R8, R2 ;  /* 0x0000000862027210 */ /* 0x000fe40007ffe002 */
[----:B------:R-:W-:Y:S01]  /*2a50*/  @!P1 LEA.HI.X R5, R5, R222, R3, 0x1, P0 ;  /* 0x000000de05059211 */ /* 0x000fe200000f0c03 */
[----:B------:R-:W-:Y:S01]  /*2a60*/  IMAD R218, R0, 0x2, R218 ;  /* 0x0000000200da7824 */ /* 0x000fe200078e02da */
[----:B------:R-:W-:Y:S01]  /*2a70*/  LEA R217, R2, UR5, 0x1 ;  /* 0x0000000502d97c11 */ /* 0x000fe2000f8e08ff */
[----:B------:R-:W-:Y:S01]  /*2a80*/  @!PT LDS RZ, [RZ] ;  /* 0x00000000fffff984 */ /* 0x000fe20000000800 */
[----:B------:R-:W-:Y:S01]  /*2a90*/  @!PT LDS RZ, [RZ] ;  /* 0x00000000fffff984 */ /* 0x000fe20000000800 */
[----:B------:R-:W-:Y:S01]  /*2aa0*/  @!PT LDS RZ, [RZ] ;  /* 0x00000000fffff984 */ /* 0x000fe20000000800 */
[----:B------:R-:W-:Y:S04]  /*2ab0*/  @!P3 LDGSTS.E.BYPASS.LTC128B.128 [R232+0xa000], desc[UR16][R6.64] ;  /* 0x0a00000006e8bfae */ /* 0x000fe8000b981a10 */
[----:B------:R-:W-:Y:S04]  /*2ac0*/  @!P3 LDGSTS.E.BYPASS.LTC128B.128 [R232+0xb000], desc[UR16][R6.64+0x80] ;  /* 0x0b00008006e8bfae */ /* 0x000fe8000b981a10 */
        /* <DEDUP_REMOVED lines=10> */
[----:B------:R-:W2:Y:S04]  /*2b70*/  LDSM.16.M88.4 R20, [R218+UR5+0x8000] ;  /* 0x00800005da14783b */ /* 0x000ea80008000200 */
[----:B------:R-:W3:Y:S04]  /*2b80*/  LDSM.16.M88.4 R8, [R217+0x2000] ;  /* 0x00200000d908783b */ /* 0x000ee80000000200 */
[----:B------:R-:W4:Y:S01]  /*2b90*/  LDSM.16.M88.4 R28, [R218+UR5+0x8800] ;  /* 0x00880005da1c783b */ /* 0x000f220008000200 */
[----:B------:R-:W-:Y:S01]  /*2ba0*/  IMAD.MOV.U32 R2, RZ, RZ, 0x10 ;  /* 0x00000010ff027424 */ /* 0x000fe200078e00ff */
[C---:B------:R-:W-:Y:S01]  /*2bb0*/  LOP3.LUT P0, RZ, R105.reuse, 0x2, RZ, 0xc0, !PT ;  /* 0x0000000269ff7812 */ /* 0x040fe2000780c0ff */
[----:B------:R-:W-:Y:S01]  /*2bc0*/  IMAD.MOV.U32 R100, RZ, RZ, 0x20 ;  /* 0x00000020ff647424 */ /* 0x000fe200078e00ff */
[----:B------:R-:W-:Y:S01]  /*2bd0*/  LOP3.LUT P6, RZ, R105, 0x4, RZ, 0xc0, !PT ;  /* 0x0000000469ff7812 */ /* 0x000fe200078cc0ff */
[----:B------:R-:W-:Y:S01]  /*2be0*/  STL [R1+0x28], R104 ;  /* 0x0000286801007387 */ /* 0x000fe20000100800 */
[----:B------:R-:W-:-:S03]  /*2bf0*/  SEL R2, R2, 0xfffffff0, !P0 ;  /* 0xfffffff002027807 */ /* 0x000fc60004000000 */
[----:B------:R-:W0:Y:S01]  /*2c00*/  LDGDEPBAR ;  /* 0x00000000000079af */ /* 0x000e220000000000 */
[----:B-1----:R-:W-:Y:S02]  /*2c10*/  VIADD R4, R218, UR5 ;  /* 0x00000005da047c36 */ /* 0x002fe40008000000 */
[C---:B------:R-:W-:Y:S02]  /*2c20*/  IMAD R6, R2.reuse, 0x2, R217 ;  /* 0x0000000202067824 */ /* 0x040fe400078e02d9 */
[----:B------:R-:W-:-:S03]  /*2c30*/  IMAD R5, R2, 0x2, R4 ;  /* 0x0000000202057824 */ /* 0x000fc600078e0204 */
[----:B------:R-:W-:Y:S04]  /*2c40*/  LDSM.16.M88.4 R16, [R6+0x2000] ;  /* 0x002000000610783b */ /* 0x000fe80000000200 */
[----:B------:R-:W1:Y:S04]  /*2c50*/  LDSM.16.M88.4 R48, [R5+0x8800] ;  /* 0x008800000530783b */ /* 0x000e680000000200 */
[----:B------:R-:W5:Y:S01]  /*2c60*/  LDSM.16.M88.4 R44, [R5+0x8000] ;  /* 0x00800000052c783b */ /* 0x000f620000000200 */
[----:B------:R-:W-:-:S03]  /*2c70*/  SEL R0, R100, 0xffffffe0, !P6 ;  /* 0xffffffe064007807 */ /* 0x000fc60007000000 */
[----:B------:R-:W5:Y:S01]  /*2c80*/  LDSM.16.M88.4 R24, [R6] ;  /* 0x000000000618783b */ /* 0x000f620000000200 */
[----:B--2---:R-:W-:Y:S01]  /*2c90*/  HMMA.16816.F32 R60, R12, R20, RZ ;  /* 0x000000140c3c723c */ /* 0x004fe200000018ff */
[----:B------:R-:W-:-:S07]  /*2ca0*/  IMAD R3, R0, 0x2, R217 ;  /* 0x0000000200037824 */ /* 0x000fce00078e02d9 */
[----:B---3--:R-:W-:Y:S01]  /*2cb0*/  HMMA.16816.F32 R32, R8, R20, RZ ;  /* 0x000000140820723c */ /* 0x008fe200000018ff */
[----:B------:R-:W-:-:S05]  /*2cc0*/  IMAD R0, R0, 0x2, R4 ;  /* 0x0000000200007824 */ /* 0x000fca00078e0204 */
[----:B------:R-:W-:Y:S02]  /*2cd0*/  LDSM.16.M88.4 R36, [R0+0x8000] ;  /* 0x008000000024783b */ /* 0x000fe40000000200 */
[-C--:B------:R-:W-:Y:S02]  /*2ce0*/  HMMA.16816.F32 R56, R8, R22.reuse, RZ ;  /* 0x000000160838723c */ /* 0x080fe400000018ff */
[----:B------:R-:W-:Y:S06]  /*2cf0*/  LDSM.16.M88.4 R40, [R0+0x8800] ;  /* 0x008800000028783b */ /* 0x000fec0000000200 */
[----:B------:R-:W-:Y:S08]  /*2d00*/  HMMA.16816.F32 R84, R12, R22, RZ ;  /* 0x000000160c54723c */ /* 0x000ff000000018ff */
[C---:B----4-:R-:W-:Y:S08]  /*2d10*/  HMMA.16816.F32 R20, R8.reuse, R28, RZ ;  /* 0x0000001c0814723c */ /* 0x050ff000000018ff */
[----:B------:R-:W-:Y:S01]  /*2d20*/  HMMA.16816.F32 R52, R8, R30, RZ ;  /* 0x0000001e0834723c */ /* 0x000fe200000018ff */
[----:B------:R-:W2:Y:S01]  /*2d30*/  LDSM.16.M88.4 R8, [R3+0x2000] ;  /* 0x002000000308783b */ /* 0x000ea20000000200 */
[----:B------:R-:W-:-:S06]  /*2d40*/  IMAD R7, R2, 0x2, R3 ;  /* 0x0000000202077824 */ /* 0x000fcc00078e0203 */
[----:B------:R-:W-:Y:S01]  /*2d50*/  HMMA.16816.F32 R80, R12, R28, RZ ;  /* 0x0000001c0c50723c */ /* 0x000fe200000018ff */
[----:B------:R-:W-:-:S05]  /*2d60*/  IMAD R221, R2, 0x2, R0 ;  /* 0x0000000202dd7824 */ /* 0x000fca00078e0200 */
[----:B------:R-:W-:Y:S02]  /*2d70*/  LDSM.16.M88.4 R64, [R221+0x8800] ;  /* 0x00880000dd40783b */ /* 0x000fe40000000200 */
[----:B-1----:R-:W-:Y:S02]  /*2d80*/  HMMA.16816.F32 R68, R16, R48, R20 ;  /* 0x000000301044723c */ /* 0x002fe40000001814 */
[----:B------:R-:W1:Y:S06]  /*2d90*/  LDSM.16.M88.4 R20, [R3] ;  /* 0x000000000314783b */ /* 0x000e6c0000000200 */
[----:B------:R-:W-:Y:S08]  /*2da0*/  HMMA.16816.F32 R76, R12, R30, RZ ;  /* 0x0000001e0c4c723c */ /* 0x000ff000000018ff */
[C---:B-----5:R-:W-:Y:S01]  /*2db0*/  HMMA.16816.F32 R72, R16.reuse, R44, R32 ;  /* 0x0000002c1048723c */ /* 0x060fe20000001820 */
[----:B------:R-:W-:Y:S07]  /*2dc0*/  LDSM.16.M88.4 R32, [R7] ;  /* 0x000000000720783b */ /* 0x000fee0000000200 */
[C---:B------:R-:W-:Y:S01]  /*2dd0*/  HMMA.16816.F32 R28, R16.reuse, R46, R56 ;  /* 0x0000002e101c723c */ /* 0x040fe20000001838 */
[----:B------:R-:W-:Y:S07]  /*2de0*/  LDSM.16.M88.4 R56, [R221+0x8000] ;  /* 0x00800000dd38783b */ /* 0x000fee0000000200 */
[----:B------:R-:W-:Y:S01]  /*2df0*/  HMMA.16816.F32 R12, R16, R50, R52 ;  /* 0x00000032100c723c */ /* 0x000fe20000001834 */
[----:B------:R-:W3:Y:S07]  /*2e00*/  LDSM.16.M88.4 R16, [R7+0x2000] ;  /* 0x002000000710783b */ /* 0x000eee0000000200 */
[C---:B------:R-:W-:Y:S01]  /*2e10*/  HMMA.16816.F32 R52, R24.reuse, R44, R60 ;  /* 0x0000002c1834723c */ /* 0x040fe2000000183c */
[----:B------:R-:W-:Y:S07]  /*2e20*/  LDSM.16.M88.4 R60, [R218+UR5+0x9000] ;  /* 0x00900005da3c783b */ /* 0x000fee0008000200 */
[C---:B------:R-:W-:Y:S08]  /*2e30*/  HMMA.16816.F32 R88, R24.reuse, R48, R80 ;  /* 0x000000301858723c */ /* 0x040ff00000001850 */
[C---:B------:R-:W-:Y:S08]  /*2e40*/  HMMA.16816.F32 R80, R24.reuse, R46, R84 ;  /* 0x0000002e1850723c */ /* 0x040ff00000001854 */
[----:B------:R-:W-:Y:S08]  /*2e50*/  HMMA.16816.F32 R48, R24, R50, R76 ;  /* 0x000000321830723c */ /* 0x000ff0000000184c */
[C---:B--2---:R-:W-:Y:S08]  /*2e60*/  HMMA.16816.F32 R24, R8.reuse, R36, R72 ;  /* 0x000000240818723c */ /* 0x044ff00000001848 */
[C---:B------:R-:W-:Y:S01]  /*2e70*/  HMMA.16816.F32 R76, R8.reuse, R40, R68 ;  /* 0x00000028084c723c */ /* 0x040fe20000001844 */
[----:B------:R-:W-:Y:S07]  /*2e80*/  LDSM.16.M88.4 R68, [R218+UR5+0x9800] ;  /* 0x00980005da44783b */ /* 0x000fee0008000200 */
[C---:B------:R-:W-:Y:S01]  /*2e90*/  HMMA.16816.F32 R44, R8.reuse, R38, R28 ;  /* 0x00000026082c723c */ /* 0x040fe2000000181c */
[----:B------:R-:W-:Y:S07]  /*2ea0*/  LDSM.16.M88.4 R28, [R217+0x4000] ;  /* 0x00400000d91c783b */ /* 0x000fee0000000200 */
[----:B------:R-:W-:Y:S01]  /*2eb0*/  HMMA.16816.F32 R8, R8, R42, R12 ;  /* 0x0000002a0808723c */ /* 0x000fe2000000180c */
[----:B------:R-:W2:Y:S07]  /*2ec0*/  LDSM.16.M88.4 R12, [R217+0x6000] ;  /* 0x00600000d90c783b */ /* 0x000eae0000000200 */
[C---:B-1----:R-:W-:Y:S01]  /*2ed0*/  HMMA.16816.F32 R72, R20.reuse, R36, R52 ;  /* 0x000000241448723c */ /* 0x042fe20000001834 */
[----:B------:R-:W-:Y:S07]  /*2ee0*/  LDSM.16.M88.4 R52, [R5+0x9000] ;  /* 0x009000000534783b */ /* 0x000fee0000000200 */
[C---:B------:R-:W-:Y:S01]  /*2ef0*/  HMMA.16816.F32 R84, R20.reuse, R38, R80 ;  /* 0x000000261454723c */ /* 0x040fe20000001850 */
[----:B------:R-:W-:Y:S07]  /*2f00*/  LDSM.16.M88.4 R80, [R5+0x9800] ;  /* 0x009800000550783b */ /* 0x000fee0000000200 */
[C---:B------:R-:W-:Y:S08]  /*2f10*/  HMMA.16816.F32 R88, R20.reuse, R40, R88 ;  /* 0x000000281458723c */ /* 0x040ff00000001858 */
[----:B------:R-:W-:Y:S08]  /*2f20*/  HMMA.16816.F32 R48, R20, R42, R48 ;  /* 0x0000002a1430723c */ /* 0x000ff00000001830 */
[C---:B---3--:R-:W-:Y:S01]  /*2f30*/  HMMA.16816.F32 R40, R16.reuse, R56, R24 ;  /* 0x000000381028723c */ /* 0x048fe20000001818 */
[----:B------:R-:W-:Y:S07]  /*2f40*/  LDSM.16.M88.4 R24, [R6+0x4000] ;  /* 0x004000000618783b */ /* 0x000fee0000000200 */
[C---:B------:R-:W-:Y:S08]  /*2f50*/  HMMA.16816.F32 R36, R16.reuse, R58, R44 ;  /* 0x0000003a1024723c */ /* 0x040ff0000000182c */
[C---:B------:R-:W-:Y:S08]  /*2f60*/  HMMA.16816.F32 R20, R16.reuse, R64, R76 ;  /* 0x000000401014723c */ /* 0x040ff0000000184c */
[----:B------:R-:W-:Y:S01]  /*2f70*/  HMMA.16816.F32 R16, R16, R66, R8 ;  /* 0x000000421010723c */ /* 0x000fe20000001808 */
[----:B------:R-:W1:Y:S07]  /*2f80*/  LDSM.16.M88.4 R8, [R6+0x6000] ;  /* 0x006000000608783b */ /* 0x000e6e0000000200 */
[C---:B------:R-:W-:Y:S08]  /*2f90*/  HMMA.16816.F32 R44, R32.reuse, R56, R72 ;  /* 0x00000038202c723c */ /* 0x040ff00000001848 */
[C---:B------:R-:W-:Y:S08]  /*2fa0*/  HMMA.16816.F32 R76, R32.reuse, R58, R84 ;  /* 0x0000003a204c723c */ /* 0x040ff00000001854 */
[C---:B------:R-:W-:Y:S08]  /*2fb0*/  HMMA.16816.F32 R84, R32.reuse, R64, R88 ;  /* 0x000000402054723c */ /* 0x040ff00000001858 */
[----:B------:R-:W-:Y:S08]  /*2fc0*/  HMMA.16816.F32 R64, R32, R66, R48 ;  /* 0x000000422040723c */ /* 0x000ff00000001830 */
[C---:B--2---:R-:W-:Y:S08]  /*2fd0*/  HMMA.16816.F32 R56, R12.reuse, R60, R40 ;  /* 0x0000003c0c38723c */ /* 0x044ff00000001828 */
[C---:B------:R-:W-:Y:S01]  /*2fe0*/  HMMA.16816.F32 R48, R12.reuse, R62, R36 ;  /* 0x0000003e0c30723c */ /* 0x040fe20000001824 */
[----:B------:R-:W-:Y:S07]  /*2ff0*/  LDSM.16.M88.4 R36, [R0+0x9000] ;  /* 0x009000000024783b */ /* 0x000fee0000000200 */
[C---:B------:R-:W-:Y:S01]  /*3000*/  HMMA.16816.F32 R40, R12.reuse, R68, R20 ;  /* 0x000000440c28723c */ /* 0x040fe20000001814 */
[----:B------:R-:W2:Y:S07]  /*3010*/  LDSM.16.M88.4 R20, [R3+0x6000] ;  /* 0x006000000314783b */ /* 0x000eae0000000200 */
[----:B------:R-:W-:Y:S01]  /*3020*/  HMMA.16816.F32 R12, R12, R70, R16 ;  /* 0x000000460c0c723c */ /* 0x000fe20000001810 */
[----:B------:R-:W-:Y:S07]  /*3030*/  LDSM.16.M88.4 R16, [R3+0x4000] ;  /* 0x004000000310783b */ /* 0x000fee0000000200 */
[C---:B------:R-:W-:Y:S01]  /*3040*/  HMMA.16816.F32 R32, R28.reuse, R60, R44 ;  /* 0x0000003c1c20723c */ /* 0x040fe2000000182c */
[----:B------:R3:W4:Y:S07]  /*3050*/  LDSM.16.M88.4 R44, [R0+0x9800] ;  /* 0x00980000002c783b */ /* 0x00072e0000000200 */
[C---:B------:R-:W-:Y:S08]  /*3060*/  HMMA.16816.F32 R76, R28.reuse, R62, R76 ;  /* 0x0000003e1c4c723c */ /* 0x040ff0000000184c */
[C---:B------:R-:W-:Y:S08]  /*3070*/  HMMA.16816.F32 R84, R28.reuse, R68, R84 ;  /* 0x000000441c54723c */ /* 0x040ff00000001854 */
[----:B------:R-:W-:Y:S01]  /*3080*/  HMMA.16816.F32 R72, R28, R70, R64 ;  /* 0x000000461c48723c */ /* 0x000fe20000001840 */
[----:B------:R-:W-:Y:S07]  /*3090*/  LDSM.16.M88.4 R28, [R221+0x9000] ;  /* 0x00900000dd1c783b */ /* 0x000fee0000000200 */
[C---:B-1----:R-:W-:Y:S08]  /*30a0*/  HMMA.16816.F32 R68, R8.reuse, R52, R56 ;  /* 0x000000340844723c */ /* 0x042ff00000001838 */
[C---:B------:R-:W-:Y:S08]  /*30b0*/  HMMA.16816.F32 R64, R8.reuse, R54, R48 ;  /* 0x000000360840723c */ /* 0x040ff00000001830 */
[C---:B------:R-:W-:Y:S08]  /*30c0*/  HMMA.16816.F32 R60, R8.reuse, R80, R40 ;  /* 0x00000050083c723c */ /* 0x040ff00000001828 */
[----:B------:R-:W-:Y:S01]  /*30d0*/  HMMA.16816.F32 R56, R8, R82, R12 ;  /* 0x000000520838723c */ /* 0x000fe2000000180c */
[----:B------:R-:W1:Y:S04]  /*30e0*/  LDSM.16.M88.4 R8, [R7+0x6000] ;  /* 0x006000000708783b */ /* 0x000e680000000200 */
[----:B------:R-:W-:Y:S03]  /*30f0*/  LDSM.16.M88.4 R12, [R7+0x4000] ;  /* 0x00400000070c783b */ /* 0x000fe60000000200 */
[C---:B------:R-:W-:Y:S01]  /*3100*/  HMMA.16816.F32 R48, R24.reuse, R52, R32 ;  /* 0x000000341830723c */ /* 0x040fe20000001820 */
[----:B------:R-:W5:Y:S01]  /*3110*/  LDSM.16.M88.4 R32, [R221+0x9800] ;  /* 0x00980000dd20783b */ /* 0x000f620000000200 */
[----:B---3--:R-:W-:Y:S01]  /*3120*/  SHF.R.U32.HI R0, RZ, 0x2, R105 ;  /* 0x00000002ff007819 */ /* 0x008fe20000011669 */
[----:B------:R-:W-:Y:S01]  /*3130*/  IMAD.SHL.U32 R3, R105, 0x2, RZ ;  /* 0x0000000269037824 */ /* 0x000fe200078e00ff */
[----:B------:R-:W-:Y:S01]  /*3140*/  LOP3.LUT R2, R101, 0x1f0, RZ, 0xc0, !PT ;  /* 0x000001f065027812 */ /* 0x000fe200078ec0ff */
[----:B------:R-:W-:Y:S03]  /*3150*/  STL [R1+0x30], R223 ;  /* 0x000030df01007387 */ /* 0x000fe60000100800 */
[----:B------:R-:W-:Y:S01]  /*3160*/  HMMA.16816.F32 R40, R24, R54, R76 ;  /* 0x000000361828723c */ /* 0x000fe2000000184c */
[----:B------:R-:W-:-:S07]  /*3170*/  DEPBAR.LE SB0, 0x0 ;  /* 0x000080000000791a */ /* 0x000fce0000000000 */
[C---:B------:R-:W-:Y:S08]  /*3180*/  HMMA.16816.F32 R52, R24.reuse, R80, R84 ;  /* 0x000000501834723c */ /* 0x040ff00000001854 */
[----:B------:R-:W-:Y:S08]  /*3190*/  HMMA.16816.F32 R24, R24, R82, R72 ;  /* 0x000000521818723c */ /* 0x000ff00000001848 */
[C---:B--2---:R-:W-:Y:S08]  /*31a0*/  HMMA.16816.F32 R68, R20.reuse, R36, R68 ;  /* 0x000000241444723c */ /* 0x044ff00000001844 */
[C---:B------:R-:W-:Y:S08]  /*31b0*/  HMMA.16816.F32 R64, R20.reuse, R38, R64 ;  /* 0x000000261440723c */ /* 0x040ff00000001840 */
[C---:B----4-:R-:W-:Y:S08]  /*31c0*/  HMMA.16816.F32 R60, R20.reuse, R44, R60 ;  /* 0x0000002c143c723c */ /* 0x050ff0000000183c */
[----:B------:R-:W-:Y:S08]  /*31d0*/  HMMA.16816.F32 R56, R20, R46, R56 ;  /* 0x0000002e1438723c */ /* 0x000ff00000001838 */
[C---:B------:R-:W-:Y:S08]  /*31e0*/  HMMA.16816.F32 R48, R16.reuse, R36, R48 ;  /* 0x000000241030723c */ /* 0x040ff00000001830 */
[C---:B------:R-:W-:Y:S08]  /*31f0*/  HMMA.16816.F32 R36, R16.reuse, R38, R40 ;  /* 0x000000261024723c */ /* 0x040ff00000001828 */
[C---:B------:R-:W-:Y:S08]  /*3200*/  HMMA.16816.F32 R20, R16.reuse, R44, R52 ;  /* 0x0000002c1014723c */ /* 0x040ff00000001834 */
[----:B------:R-:W-:Y:S01]  /*3210*/  HMMA.16816.F32 R16, R16, R46, R24 ;  /* 0x0000002e1010723c */ /* 0x000fe20000001818 */
[----:B------:R-:W-:-:S02]  /*3220*/  LOP3.LUT R0, R0, 0x7, RZ, 0xc0, !PT ;  /* 0x0000000700007812 */ /* 0x000fc400078ec0ff */
[----:B------:R-:W-:Y:S02]  /*3230*/  LOP3.LUT R215, R3, 0x6, RZ, 0xc0, !PT ;  /* 0x0000000603d77812 */ /* 0x000fe400078ec0ff */
[----:B------:R-:W-:-:S03]  /*3240*/  IADD3 R0, PT, PT, R0, UR15, R2 ;  /* 0x0000000f00007c10 */ /* 0x000fc6000fffe002 */
[----:B-1----:R-:W-:Y:S01]  /*3250*/  HMMA.16816.F32 R40, R8, R28, R68 ;  /* 0x0000001c0828723c */ /* 0x002fe20000001844 */
[----:B------:R-:W-:Y:S01]  /*3260*/  STL [R1+0x24], R102 ;  /* 0x0000246601007387 */ /* 0x000fe20000100800 */
[----:B------:R-:W-:-:S03]  /*3270*/  IADD3 R227, PT, PT, R0, R92, -R227 ;  /* 0x0000005c00e37210 */ /* 0x000fc60007ffe8e3 */
[----:B------:R-:W-:Y:S03]  /*3280*/  STL [R1+0x2c], R222 ;  /* 0x00002cde01007387 */ /* 0x000fe60000100800 */
[----:B------:R-:W-:Y:S01]  /*3290*/  HMMA.16816.F32 R44, R8, R30, R64 ;  /* 0x0000001e082c723c */ /* 0x000fe20000001840 */
[----:B------:R1:W-:Y:S07]  /*32a0*/  STL [R1+0x34], R3 ;  /* 0x0000340301007387 */ /* 0x0003ee0000100800 */
[----:B-----5:R-:W-:Y:S01]  /*32b0*/  HMMA.16816.F32 R76, R12, R32, R20 ;  /* 0x000000200c4c723c */ /* 0x020fe20000001814 */
[----:B------:R-:W-:-:S07]  /*32c0*/  VIADD R20, R227, 0x48 ;  /* 0x00000048e3147836 */ /* 0x000fce0000000000 */
[----:B------:R-:W-:Y:S01]  /*32d0*/  HMMA.16816.F32 R68, R12, R34, R16 ;  /* 0x000000220c44723c */ /* 0x000fe20000001810 */
[----:B------:R-:W-:Y:S02]  /*32e0*/  VIADD R19, R227, 0x40 ;  /* 0x00000040e3137836 */ /* 0x000fe40000000000 */
[----:B-1----:R-:W-:-:S05]  /*32f0*/  IMAD R3, R132, 0x20, R215 ;  /* 0x0000002084037824 */ /* 0x002fca00078e02d7 */
[----:B------:R-:W-:Y:S01]  /*3300*/  HMMA.16816.F32 R60, R8, R32, R60 ;  /* 0x00000020083c723c */ /* 0x000fe2000000183c */
[C---:B------:R-:W-:Y:S01]  /*3310*/  VIADD R18, R3.reuse, 0x1 ;  /* 0x0000000103127836 */ /* 0x040fe20000000000 */
[----:B------:R-:W-:Y:S01]  /*3320*/  ISETP.GT.AND P2, PT, R20, R3, PT ;  /* 0x000000031400720c */ /* 0x000fe20003f44270 */
[C---:B------:R-:W-:Y:S02]  /*3330*/  VIADD R17, R3.reuse, 0x8 ;  /* 0x0000000803117836 */ /* 0x040fe40000000000 */
[----:B------:R-:W-:-:S03]  /*3340*/  VIADD R16, R3, 0x9 ;  /* 0x0000000903107836 */ /* 0x000fc60000000000 */
[----:B------:R-:W-:Y:S01]  /*3350*/  HMMA.16816.F32 R52, R8, R34, R56 ;  /* 0x000000220834723c */ /* 0x000fe20000001838 */
[CC--:B------:R-:W-:Y:S02]  /*3360*/  ISETP.GT.AND P3, PT, R19.reuse, R18.reuse, PT ;  /* 0x000000121300720c */ /* 0x0c0fe40003f64270 */
[----:B------:R-:W-:Y:S02]  /*3370*/  ISETP.GT.AND P4, PT, R19, R3, PT ;  /* 0x000000031300720c */ /* 0x000fe40003f84270 */
[----:B------:R-:W-:Y:S02]  /*3380*/  ISETP.GT.AND P1, PT, R20, R18, PT ;  /* 0x000000121400720c */ /* 0x000fe40003f24270 */
[----:B------:R-:W-:Y:S01]  /*3390*/  IADD3 R2, PT, PT, R92, R103, -R93 ;  /* 0x000000675c027210 */ /* 0x000fe20007ffe85d */
[----:B------:R-:W-:Y:S01]  /*33a0*/  HMMA.16816.F32 R56, R12, R28, R48 ;  /* 0x0000001c0c38723c */ /* 0x000fe20000001830 */
[----:B------:R-:W-:Y:S02]  /*33b0*/  FSEL R6, R41, -INF , !P3 ;  /* 0xff80000029067808 */ /* 0x000fe40005800000 */
[----:B------:R-:W-:Y:S01]  /*33c0*/  FSEL R27, R42, -INF , !P2 ;  /* 0xff8000002a1b7808 */ /* 0x000fe20005000000 */
[----:B------:R-:W-:Y:S01]  /*33d0*/  BAR.SYNC.DEFER_BLOCKING 0x0 ;  /* 0x0000000000007b1d */ /* 0x000fe20000010000 */
[----:B------:R-:W-:-:S02]  /*33e0*/  ISETP.GT.AND P3, PT, R19, R16, PT ;  /* 0x000000101300720c */ /* 0x000fc40003f64270 */
[-C--:B------:R-:W-:Y:S01]  /*33f0*/  ISETP.GT.AND P2, PT, R20, R17.reuse, PT ;  /* 0x000000111400720c */ /* 0x080fe20003f44270 */
[----:B------:R-:W-:Y:S01]  /*3400*/  HMMA.16816.F32 R64, R12, R30, R36 ;  /* 0x0000001e0c40723c */ /* 0x000fe20000001824 */
[C---:B------:R-:W-:Y:S01]  /*3410*/  VIADD R15, R3.reuse, 0x10 ;  /* 0x00000010030f7836 */ /* 0x040fe20000000000 */
[----:B------:R-:W-:Y:S01]  /*3420*/  FSEL R7, R40, -INF , !P4 ;  /* 0xff80000028077808 */ /* 0x000fe20006000000 */
[----:B------:R-:W-:Y:S01]  /*3430*/  VIADD R14, R3, 0x11 ;  /* 0x00000011030e7836 */ /* 0x000fe20000000000 */
[----:B------:R-:W-:Y:S02]  /*3440*/  FSEL R33, R43, -INF , !P1 ;  /* 0xff8000002b217808 */ /* 0x000fe40004800000 */
[----:B------:R-:W-:Y:S02]  /*3450*/  ISETP.GT.AND P4, PT, R19, R17, PT ;  /* 0x000000111300720c */ /* 0x000fe40003f84270 */
[----:B------:R-:W-:Y:S02]  /*3460*/  IADD3 R21, PT, PT, R0, 0x1, R2 ;  /* 0x0000000100157810 */ /* 0x000fe40007ffe002 */
[----:B------:R-:W-:Y:S01]  /*3470*/  ISETP.GT.AND P1, PT, R20, R16, PT ;  /* 0x000000101400720c */ /* 0x000fe20003f24270 */
[----:B------:R-:W-:Y:S01]  /*3480*/  VIADD R13, R3, 0x18 ;  /* 0x00000018030d7836 */ /* 0x000fe20000000000 */
[----:B------:R-:W-:Y:S01]  /*3490*/  FSEL R2, R45, -INF , !P3 ;  /* 0xff8000002d027808 */ /* 0x000fe20005800000 */
[----:B------:R-:W-:Y:S01]  /*34a0*/  VIADD R12, R3, 0x19 ;  /* 0x00000019030c7836 */ /* 0x000fe20000000000 */
[----:B------:R-:W-:-:S02]  /*34b0*/  FSEL R28, R46, -INF , !P2 ;  /* 0xff8000002e1c7808 */ /* 0x000fc40005000000 */
[-C--:B------:R-:W-:Y:S02]  /*34c0*/  ISETP.GT.AND P3, PT, R19, R14.reuse, PT ;  /* 0x0000000e1300720c */ /* 0x080fe40003f64270 */
[-C--:B------:R-:W-:Y:S02]  /*34d0*/  ISETP.GT.AND P2, PT, R20, R15.reuse, PT ;  /* 0x0000000f1400720c */ /* 0x080fe40003f44270 */
[----:B------:R-:W-:Y:S02]  /*34e0*/  FSEL R5, R44, -INF , !P4 ;  /* 0xff8000002c057808 */ /* 0x000fe40006000000 */
[----:B------:R-:W-:Y:S02]  /*34f0*/  FSEL R29, R47, -INF , !P1 ;  /* 0xff8000002f1d7808 */ /* 0x000fe40004800000 */
[----:B------:R-:W-:Y:S02]  /*3500*/  ISETP.GT.AND P4, PT, R19, R15, PT ;  /* 0x0000000f1300720c */ /* 0x000fe40003f84270 */
[----:B------:R-:W-:-:S02]  /*3510*/  ISETP.GT.AND P1, PT, R20, R14, PT ;  /* 0x0000000e1400720c */ /* 0x000fc40003f24270 */
[----:B------:R-:W-:Y:S02]  /*3520*/  FSEL R9, R61, -INF , !P3 ;  /* 0xff8000003d097808 */ /* 0x000fe40005800000 */
[----:B------:R-:W-:Y:S02]  /*3530*/  FSEL R30, R62, -INF , !P2 ;  /* 0xff8000003e1e7808 */ /* 0x000fe40005000000 */
[----:B------:R-:W-:Y:S02]  /*3540*/  ISETP.GT.AND P3, PT, R19, R12, PT ;  /* 0x0000000c1300720c */ /* 0x000fe40003f64270 */
[----:B------:R-:W-:Y:S02]  /*3550*/  ISETP.GT.AND P2, PT, R20, R13, PT ;  /* 0x0000000d1400720c */ /* 0x000fe40003f44270 */
[----:B------:R-:W-:Y:S02]  /*3560*/  FSEL R0, R60, -INF , !P4 ;  /* 0xff8000003c007808 */ /* 0x000fe40006000000 */
[----:B------:R-:W-:Y:S01]  /*3570*/  VIADDMNMX R230, R21, 0x40, R92, PT ;  /* 0x0000004015e67846 */ /* 0x000fe2000380015c */
[----:B------:R1:W-:Y:S01]  /*3580*/  STL [R1+0x8], R215 ;  /* 0x000008d701007387 */ /* 0x0003e20000100800 */
[----:B------:R-:W-:-:S02]  /*3590*/  FSEL R32, R63, -INF , !P1 ;  /* 0xff8000003f207808 */ /* 0x000fc40004800000 */
[----:B------:R-:W-:Y:S02]  /*35a0*/  ISETP.GT.AND P4, PT, R19, R13, PT ;  /* 0x0000000d1300720c */ /* 0x000fe40003f84270 */
[----:B------:R-:W-:Y:S02]  /*35b0*/  ISETP.GT.AND P1, PT, R20, R12, PT ;  /* 0x0000000c1400720c */ /* 0x000fe40003f24270 */
[----:B------:R-:W-:Y:S02]  /*35c0*/  FSEL R10, R53, -INF , !P3 ;  /* 0xff800000350a7808 */ /* 0x000fe40005800000 */
[----:B------:R-:W-:Y:S02]  /*35d0*/  FSEL R31, R54, -INF , !P2 ;  /* 0xff800000361f7808 */ /* 0x000fe40005000000 */
[-C--:B------:R-:W-:Y:S02]  /*35e0*/  ISETP.GE.AND P3, PT, R3, R230.reuse, PT ;  /* 0x000000e60300720c */ /* 0x080fe40003f66270 */
[----:B------:R-:W-:-:S02]  /*35f0*/  ISETP.GE.AND P2, PT, R18, R230, PT ;  /* 0x000000e61200720c */ /* 0x000fc40003f46270 */
[----:B------:R-:W-:Y:S02]  /*3600*/  FSEL R8, R52, -INF , !P4 ;  /* 0xff80000034087808 */ /* 0x000fe40006000000 */
[----:B------:R-:W-:Y:S02]  /*3610*/  FSEL R34, R55, -INF , !P1 ;  /* 0xff80000037227808 */ /* 0x000fe40004800000 */
[----:B------:R-:W-:Y:S02]  /*3620*/  ISETP.GE.AND P4, PT, R17, R230, PT ;  /* 0x000000e61100720c */ /* 0x000fe40003f86270 */
[----:B------:R-:W-:Y:S02]  /*3630*/  ISETP.GT.U32.AND P1, PT, R132, R140, PT ;  /* 0x0000008c8400720c */ /* 0x000fe40003f24070 */
[----:B------:R-:W-:Y:S02]  /*3640*/  FSEL R24, R7, -INF , !P3 ;  /* 0xff80000007187808 */ /* 0x000fe40005800000 */
[----:B------:R-:W-:-:S02]  /*3650*/  FSEL R23, R6, -INF , !P2 ;  /* 0xff80000006177808 */ /* 0x000fc40005000000 */
[-C--:B------:R-:W-:Y:S02]  /*3660*/  ISETP.GE.AND P3, PT, R16, R230.reuse, PT ;  /* 0x000000e61000720c */ /* 0x080fe40003f66270 */
[-C--:B------:R-:W-:Y:S02]  /*3670*/  ISETP.GE.AND P2, PT, R15, R230.reuse, PT ;  /* 0x000000e60f00720c */ /* 0x080fe40003f46270 */
[----:B------:R-:W-:Y:S02]  /*3680*/  FSEL R25, R5, -INF , !P4 ;  /* 0xff80000005197808 */ /* 0x000fe40006000000 */
[----:B------:R-:W-:Y:S02]  /*3690*/  FSEL R26, R2, -INF , !P3 ;  /* 0xff800000021a7808 */ /* 0x000fe40005800000 */
[----:B------:R-:W-:Y:S02]  /*36a0*/  FSEL R35, R0, -INF , !P2 ;  /* 0xff80000000237808 */ /* 0x000fe40005000000 */
[----:B------:R-:W-:-:S02]  /*36b0*/  ISETP.GE.AND P4, PT, R14, R230, PT ;  /* 0x000000e60e00720c */ /* 0x000fc40003f86270 */
[-C--:B------:R-:W-:Y:S02]  /*36c0*/  ISETP.GE.AND P3, PT, R13, R230.reuse, PT ;  /* 0x000000e60d00720c */ /* 0x080fe40003f66270 */
[----:B------:R-:W-:Y:S02]  /*36d0*/  FMNMX3.FTZ R0, R24, R23, R25, !PT ;  /* 0x0000001718007276 */ /* 0x000fe40007810019 */
[----:B------:R-:W-:Y:S02]  /*36e0*/  ISETP.GE.AND P2, PT, R12, R230, PT ;  /* 0x000000e60c00720c */ /* 0x000fe40003f46270 */
[----:B------:R-:W-:Y:S02]  /*36f0*/  FSEL R36, R9, -INF , !P4 ;  /* 0xff80000009247808 */ /* 0x000fe40006000000 */
[----:B------:R-:W-:Y:S02]  /*3700*/  FSEL R38, R8, -INF , !P3 ;  /* 0xff80000008267808 */ /* 0x000fe40005800000 */
[----:B------:R-:W-:-:S02]  /*3710*/  FMNMX3.FTZ R0, R0, R26, R35, !PT ;  /* 0x0000001a00007276 */ /* 0x000fc40007810023 */
[----:B------:R-:W-:Y:S02]  /*3720*/  VIADDMNMX R231, R21, 0x48, R92, PT ;  /* 0x0000004815e77846 */ /* 0x000fe4000380015c */
[----:B------:R-:W-:Y:S02]  /*3730*/  FSEL R37, R10, -INF , !P2 ;  /* 0xff8000000a257808 */ /* 0x000fe40005000000 */
[----:B------:R-:W-:Y:S01]  /*3740*/  FMNMX3.FTZ R22, R0, R36, R38, !PT ;  /* 0x0000002400167276 */ /* 0x000fe20007810026 */
[----:B-1----:R-:W-:Y:S06]  /*3750*/  @!P1 BRA `(.L_x_1302) ;  /* 0x0000000000489947 */ /* 0x002fec0003800000 */
[----:B------:R-:W-:-:S04]  /*3760*/  VIADD R0, R233, 0xfffffffe ;  /* 0xfffffffee9007836 */ /* 0x000fc80000000000 */
[-C--:B------:R-:W-:Y:S02]  /*3770*/  IMAD R2, R96, R0.reuse, RZ ;  /* 0x0000000060027224 */ /* 0x080fe400078e02ff */
[----:B------:R-:W-:-:S04]  /*3780*/  IMAD.WIDE.U32 R6, R97, R0, RZ ;  /* 0x0000000061067225 */ /* 0x000fc800078e00ff */
[----:B------:R-:W-:Y:S01]  /*3790*/  IMAD.IADD R0, R7, 0x1, R2 ;  /* 0x0000000107007824 */ /* 0x000fe200078e0202 */
[----:B------:R-:W-:Y:S02]  /*37a0*/  IADD3 R2, P1, PT, R94, R6, RZ ;  /* 0x000000065e027210 */ /* 0x000fe40007f3e0ff */
[----:B------:R-:W-:-:S03]  /*37b0*/  LEA R10, P2, R6, R104, 0x1 ;  /* 0x00000068060a7211 */ /* 0x000fc600078408ff */
[--C-:B------:R-:W-:Y:S01]  /*37c0*/  IMAD.X R5, R95, 0x1, R0.reuse, P1 ;  /* 0x000000015f057824 */ /* 0x100fe200008e0600 */
        /* <DEDUP_REMOVED lines=11> */
.L_x_1302:
[----:B------:R-:W-:Y:S01]  /*3880*/  FMNMX.FTZ R0, R37, R22, !PT ;  /* 0x0000001625007209 */ /* 0x000fe20007810000 */
[----:B------:R-:W2:Y:S01]  /*3890*/  LDCU UR4, c[0x0][0x45c] ;  /* 0x00008b80ff0477ac */ /* 0x000ea20008000800 */
[-C--:B------:R-:W-:Y:S01]  /*38a0*/  ISETP.GE.AND P3, PT, R3, R231.reuse, PT ;  /* 0x000000e70300720c */ /* 0x080fe20003f66270 */
[----:B------:R-:W-:Y:S01]  /*38b0*/  VIADD R226, R227, 0x8 ;  /* 0x00000008e3e27836 */ /* 0x000fe20000000000 */
[-C--:B------:R-:W-:Y:S01]  /*38c0*/  ISETP.GE.AND P2, PT, R18, R231.reuse, PT ;  /* 0x000000e71200720c */ /* 0x080fe20003f46270 */
[----:B------:R-:W3:Y:S01]  /*38d0*/  SHFL.BFLY PT, R5, R0, 0x2, 0x1f ;  /* 0x0c401f0000057f89 */ /* 0x000ee200000e0000 */
[-C--:B------:R-:W-:Y:S02]  /*38e0*/  ISETP.GE.AND P1, PT, R17, R231.reuse, PT ;  /* 0x000000e71100720c */ /* 0x080fe40003f26270 */
[----:B------:R-:W-:Y:S02]  /*38f0*/  FSEL R7, R27, -INF , !P3 ;  /* 0xff8000001b077808 */ /* 0x000fe40005800000 */
[----:B------:R-:W-:-:S02]  /*3900*/  ISETP.GE.AND P4, PT, R16, R231, PT ;  /* 0x000000e71000720c */ /* 0x000fc40003f86270 */
[-C--:B------:R-:W-:Y:S02]  /*3910*/  ISETP.GE.AND P3, PT, R15, R231.reuse, PT ;  /* 0x000000e70f00720c */ /* 0x080fe40003f66270 */
[----:B-1----:R-:W-:Y:S02]  /*3920*/  FSEL R8, R33, -INF , !P2 ;  /* 0xff80000021087808 */ /* 0x002fe40005000000 */
[----:B------:R-:W-:Y:S02]  /*3930*/  FSEL R9, R28, -INF , !P1 ;  /* 0xff8000001c097808 */ /* 0x000fe40004800000 */
[-C--:B------:R-:W-:Y:S02]  /*3940*/  ISETP.GE.AND P2, PT, R14, R231.reuse, PT ;  /* 0x000000e70e00720c */ /* 0x080fe40003f46270 */
[----:B------:R-:W-:Y:S02]  /*3950*/  ISETP.GE.AND P1, PT, R13, R231, PT ;  /* 0x000000e70d00720c */ /* 0x000fe40003f26270 */
[----:B------:R-:W-:-:S02]  /*3960*/  FSEL R10, R29, -INF , !P4 ;  /* 0xff8000001d0a7808 */ /* 0x000fc40006000000 */
[----:B------:R-:W-:Y:S02]  /*3970*/  FSEL R27, R30, -INF , !P3 ;  /* 0xff8000001e1b7808 */ /* 0x000fe40005800000 */
[----:B------:R-:W-:Y:S02]  /*3980*/  FMNMX3.FTZ R2, R7, R8, R9, !PT ;  /* 0x0000000807027276 */ /* 0x000fe40007810009 */
[----:B------:R-:W-:Y:S02]  /*3990*/  ISETP.GE.AND P3, PT, R12, R231, PT ;  /* 0x000000e70c00720c */ /* 0x000fe40003f66270 */
[----:B------:R-:W-:Y:S02]  /*39a0*/  FSEL R29, R32, -INF , !P2 ;  /* 0xff800000201d7808 */ /* 0x000fe40005000000 */
[----:B------:R-:W-:Y:S02]  /*39b0*/  FSEL R31, R31, -INF , !P1 ;  /* 0xff8000001f1f7808 */ /* 0x000fe40004800000 */
[----:B------:R-:W-:-:S02]  /*39c0*/  FMNMX3.FTZ R2, R2, R10, R27, !PT ;  /* 0x0000000a02027276 */ /* 0x000fc4000781001b */
[----:B------:R-:W-:Y:S02]  /*39d0*/  FSEL R28, R34, -INF , !P3 ;  /* 0xff800000221c7808 */ /* 0x000fe40005800000 */
[----:B------:R-:W-:Y:S02]  /*39e0*/  FMNMX3.FTZ R2, R2, R29, R31, !PT ;  /* 0x0000001d02027276 */ /* 0x000fe4000781001f */
[----:B---3--:R-:W-:Y:S02]  /*39f0*/  FMNMX.FTZ R0, R0, R5, !PT ;  /* 0x0000000500007209 */ /* 0x008fe40007810000 */
[----:B------:R-:W-:Y:S02]  /*3a00*/  FMNMX.FTZ R2, R28, R2, !PT ;  /* 0x000000021c027209 */ /* 0x000fe40007810000 */
[C---:B------:R-:W-:Y:S01]  /*3a10*/  VIMNMX R228, PT, PT, R21.reuse, R92, PT ;  /* 0x0000005c15e47248 */ /* 0x040fe20003fe0100 */
[----:B------:R-:W1:Y:S01]  /*3a20*/  SHFL.BFLY PT, R6, R0, 0x1, 0x1f ;  /* 0x0c201f0000067f89 */ /* 0x000e6200000e0000 */
[----:B------:R-:W-:-:S02]  /*3a30*/  VIADDMNMX R229, R21, 0x8, R92, PT ;  /* 0x0000000815e57846 */ /* 0x000fc4000380015c */
[C---:B------:R-:W-:Y:S01]  /*3a40*/  ISETP.GE.AND P5, PT, R3.reuse, R228, PT ;  /* 0x000000e40300720c */ /* 0x040fe20003fa6270 */
[----:B------:R-:W3:Y:S01]  /*3a50*/  SHFL.BFLY PT, R5, R2, 0x2, 0x1f ;  /* 0x0c401f0002057f89 */ /* 0x000ee200000e0000 */
[----:B------:R-:W-:Y:S02]  /*3a60*/  ISETP.GT.AND P3, PT, R226, R3, PT ;  /* 0x00000003e200720c */ /* 0x000fe40003f64270 */
[----:B------:R-:W-:Y:S02]  /*3a70*/  ISETP.GE.AND P2, PT, R3, R229, PT ;  /* 0x000000e50300720c */ /* 0x000fe40003f46270 */
[----:B------:R-:W-:Y:S02]  /*3a80*/  ISETP.GT.AND P4, PT, R227, R17, PT ;  /* 0x00000011e300720c */ /* 0x000fe40003f84270 */
[----:B-1----:R-:W-:Y:S02]  /*3a90*/  FMNMX.FTZ R134, R0, R6, !PT ;  /* 0x0000000600867209 */ /* 0x002fe40007810000 */
[----:B---3--:R-:W-:-:S03]  /*3aa0*/  FMNMX.FTZ R2, R2, R5, !PT ;  /* 0x0000000502027209 */ /* 0x008fc60007810000 */
[C---:B--2---:R-:W-:Y:S01]  /*3ab0*/  FMUL.FTZ R0, R134.reuse, UR4 ;  /* 0x0000000486007c20 */ /* 0x044fe20008410000 */
[----:B------:R-:W-:Y:S01]  /*3ac0*/  FSETP.NEU.FTZ.AND P1, PT, R134, -INF , PT ;  /* 0xff8000008600780b */ /* 0x000fe20003f3d000 */
[----:B------:R-:W1:Y:S03]  /*3ad0*/  SHFL.BFLY PT, R5, R2, 0x1, 0x1f ;  /* 0x0c201f0002057f89 */ /* 0x000e6600000e0000 */
[----:B------:R-:W-:-:S05]  /*3ae0*/  FSEL R6, R0, RZ, P1 ;  /* 0x000000ff00067208 */ /* 0x000fca0000800000 */
[----:B------:R-:W-:-:S04]  /*3af0*/  FFMA.FTZ R0, R24, UR4, -R6 ;  /* 0x0000000418007c23 */ /* 0x000fc80008010806 */
[----:B------:R2:W-:Y:S01]  /*3b00*/  MUFU.EX2 R213, R0 ;  /* 0x0000000000d57308 */ /* 0x0005e20000000800 */
[----:B-1----:R-:W-:Y:S01]  /*3b10*/  FMNMX.FTZ R137, R2, R5, !PT ;  /* 0x0000000502897209 */ /* 0x002fe20007810000 */
[--C-:B------:R-:W-:Y:S01]  /*3b20*/  FFMA.FTZ R2, R26, UR4, -R6.reuse ;  /* 0x000000041a027c23 */ /* 0x100fe20008010806 */
[----:B--2---:R-:W-:Y:S02]  /*3b30*/  FFMA.FTZ R0, R23, UR4, -R6 ;  /* 0x0000000417007c23 */ /* 0x004fe40008010806 */
[----:B------:R-:W-:-:S03]  /*3b40*/  FSETP.NEU.FTZ.AND P1, PT, R137, -INF , PT ;  /* 0xff8000008900780b */ /* 0x000fc60003f3d000 */
[----:B------:R-:W-:Y:S08]  /*3b50*/  MUFU.EX2 R214, R2 ;  /* 0x0000000200d67308 */ /* 0x000ff00000000800 */
[----:B------:R1:W2:Y:S02]  /*3b60*/  MUFU.EX2 R212, R0 ;  /* 0x0000000000d47308 */ /* 0x0002a40000000800 */
[----:B-1----:R-:W-:-:S06]  /*3b70*/  FFMA.FTZ R0, R25, UR4, -R6 ;  /* 0x0000000419007c23 */ /* 0x002fcc0008010806 */
[----:B------:R1:W3:Y:S02]  /*3b80*/  MUFU.EX2 R211, R0 ;  /* 0x0000000000d37308 */ /* 0x0002e40000000800 */
[----:B-1----:R-:W-:-:S05]  /*3b90*/  FMUL.FTZ R0, R137, UR4 ;  /* 0x0000000489007c20 */ /* 0x002fca0008410000 */
[----:B------:R-:W-:Y:S01]  /*3ba0*/  FSEL R5, R0, RZ, P1 ;  /* 0x000000ff00057208 */ /* 0x000fe20000800000 */
[----:B------:R-:W-:Y:S01]  /*3bb0*/  IMAD.SHL.U32 R0, R99, 0x200, RZ ;  /* 0x0000020063007824 */ /* 0x000fe200078e00ff */
[----:B------:R-:W-:-:S03]  /*3bc0*/  ISETP.GT.AND P1, PT, R227, R18, PT ;  /* 0x00000012e300720c */ /* 0x000fc60003f24270 */
[--C-:B------:R-:W-:Y:S01]  /*3bd0*/  FFMA.FTZ R2, R7, UR4, -R5.reuse ;  /* 0x0000000407027c23 */ /* 0x100fe20008010805 */
[--C-:B------:R-:W-:Y:S01]  /*3be0*/  FFMA.FTZ R7, R9, UR4, -R5.reuse ;  /* 0x0000000409077c23 */ /* 0x100fe20008010805 */
[----:B------:R-:W-:Y:S02]  /*3bf0*/  LOP3.LUT R0, R98, 0x200, R0, 0xf8, !PT ;  /* 0x0000020062007812 */ /* 0x000fe400078ef800 */
[----:B------:R1:W-:Y:S02]  /*3c00*/  MUFU.EX2 R205, R2 ;  /* 0x0000000200cd7308 */ /* 0x0003e40000000800 */
[----:B------:R-:W-:Y:S01]  /*3c10*/  LEA R216, R0, UR5, 0x1 ;  /* 0x0000000500d87c11 */ /* 0x000fe2000f8e08ff */
[----:B------:R-:W-:Y:S01]  /*3c20*/  FFMA.FTZ R0, R8, UR4, -R5 ;  /* 0x0000000408007c23 */ /* 0x000fe20008010805 */
[----:B--2---:R-:W-:-:S03]  /*3c30*/  F2FP.F16.F32.PACK_AB R8, R212, R213 ;  /* 0x000000d5d408723e */ /* 0x004fc600000000ff */
[C---:B------:R-:W-:Y:S01]  /*3c40*/  VIADD R252, R216.reuse, 0xa040 ;  /* 0x0000a040d8fc7836 */ /* 0x040fe20000000000 */
[----:B------:R2:W-:Y:S01]  /*3c50*/  MUFU.EX2 R204, R7 ;  /* 0x0000000700cc7308 */ /* 0x0005e20000000800 */
[----:B------:R-:W-:Y:S01]  /*3c60*/  VIADD R11, R216, 0xa000 ;  /* 0x0000a000d80b7836 */ /* 0x000fe20000000000 */
[----:B------:R-:W-:Y:S04]  /*3c70*/  LDSM.16.MT88.4 R48, [R216+0xa000] ;  /* 0x00a00000d830783b */ /* 0x000fe80000004200 */
[----:B------:R-:W-:Y:S02]  /*3c80*/  LDSM.16.MT88.4 R116, [R216+0xb000] ;  /* 0x00b00000d874783b */ /* 0x000fe40000004200 */
[----:B------:R4:W5:Y:S01]  /*3c90*/  MUFU.EX2 R139, R0 ;  /* 0x00000000008b7308 */ /* 0x0009620000000800 */
[----:B-1----:R-:W-:Y:S01]  /*3ca0*/  SEL R2, R100, 0xffffffe0, !P0 ;  /* 0xffffffe064027807 */ /* 0x002fe20004000000 */
[----:B------:R-:W-:Y:S01]  /*3cb0*/  LDSM.16.MT88.4 R152, [R216+0xa800] ;  /* 0x00a80000d898783b */ /* 0x000fe20000004200 */
[----:B------:R-:W-:Y:S01]  /*3cc0*/  ISETP.GT.AND P0, PT, R227, R3, PT ;  /* 0x00000003e300720c */ /* 0x000fe20003f04270 */
[----:B------:R-:W-:Y:S01]  /*3cd0*/  FFMA.FTZ R3, R10, UR4, -R5 ;  /* 0x000000040a037c23 */ /* 0x000fe20008010805 */
[----:B---3--:R-:W-:Y:S01]  /*3ce0*/  F2FP.F16.F32.PACK_AB R10, R214, R211 ;  /* 0x000000d3d60a723e */ /* 0x008fe200000000ff */
[----:B------:R-:W-:Y:S01]  /*3cf0*/  IMAD.IADD R220, R216, 0x1, R2 ;  /* 0x00000001d8dc7824 */ /* 0x000fe200078e0202 */
[----:B------:R-:W-:Y:S01]  /*3d00*/  LDSM.16.MT88.4 R80, [R216+0xb800] ;  /* 0x00b80000d850783b */ /* 0x000fe20000004200 */
[----:B------:R1:W3:Y:S01]  /*3d10*/  MUFU.EX2 R206, R3 ;  /* 0x0000000300ce7308 */ /* 0x0002e20000000800 */
[----:B--2---:R-:W-:-:S02]  /*3d20*/  FSEL R7, R56, -INF , !P0 ;  /* 0xff80000038077808 */ /* 0x004fc40004000000 */
[----:B------:R-:W-:Y:S01]  /*3d30*/  ISETP.GE.AND P0, PT, R18, R228, PT ;  /* 0x000000e41200720c */ /* 0x000fe20003f06270 */
[----:B------:R-:W-:Y:S01]  /*3d40*/  LDSM.16.MT88.4 R52, [R220+0xa000] ;  /* 0x00a00000dc34783b */ /* 0x000fe20000004200 */
[----:B------:R-:W-:Y:S02]  /*3d50*/  FSEL R135, R7, -INF , !P5 ;  /* 0xff80000007877808 */ /* 0x000fe40006800000 */
[----:B------:R-:W-:Y:S01]  /*3d60*/  ISETP.GT.AND P5, PT, R227, R16, PT ;  /* 0x00000010e300720c */ /* 0x000fe20003fa4270 */
[----:B------:R-:W-:Y:S01]  /*3d70*/  LDSM.16.MT88.4 R128, [R220+0xb000] ;  /* 0x00b00000dc80783b */ /* 0x000fe20000004200 */
[----:B----4-:R-:W-:Y:S01]  /*3d80*/  IMAD.MOV.U32 R0, RZ, RZ, R252 ;  /* 0x000000ffff007224 */ /* 0x010fe200078e00fc */
[----:B-----5:R-:W-:Y:S01]  /*3d90*/  F2FP.F16.F32.PACK_AB R9, R139, R205 ;  /* 0x000000cd8b09723e */ /* 0x020fe200000000ff */
[----:B------:R-:W-:Y:S01]  /*3da0*/  @P6 VIADD R0, R11, 0xffffffc0 ;  /* 0xffffffc00b006836 */ /* 0x000fe20000000000 */
[----:B------:R-:W-:Y:S01]  /*3db0*/  FSEL R7, R65, -INF , !P5 ;  /* 0xff80000041077808 */ /* 0x000fe20006800000 */
[----:B------:R-:W-:Y:S01]  /*3dc0*/  LDSM.16.MT88.4 R168, [R220+0xa800] ;  /* 0x00a80000dca8783b */ /* 0x000fe20000004200 */
[----:B------:R-:W-:Y:S01]  /*3dd0*/  ISETP.GE.AND P5, PT, R15, R228, PT ;  /* 0x000000e40f00720c */ /* 0x000fe20003fa6270 */
[----:B------:R-:W-:Y:S01]  /*3de0*/  IMAD.IADD R219, R2, 0x1, R0 ;  /* 0x0000000102db7824 */ /* 0x000fe200078e0200 */
[----:B-1----:R-:W-:Y:S01]  /*3df0*/  FSEL R3, R57, -INF , !P1 ;  /* 0xff80000039037808 */ /* 0x002fe20004800000 */
[----:B------:R-:W-:Y:S01]  /*3e00*/  LDSM.16.MT88.4 R84, [R0] ;  /* 0x000000000054783b */ /* 0x000fe20000004200 */
[----:B------:R-:W-:-:S02]  /*3e10*/  ISETP.GT.AND P1, PT, R227, R15, PT ;  /* 0x0000000fe300720c */ /* 0x000fc40003f24270 */
[----:B------:R-:W-:Y:S01]  /*3e20*/  FSEL R21, R3, -INF , !P0 ;  /* 0xff80000003157808 */ /* 0x000fe20004000000 */
[----:B------:R-:W-:Y:S01]  /*3e30*/  LDSM.16.MT88.4 R100, [R219] ;  /* 0x00000000db64783b */ /* 0x000fe20000004200 */
[----:B------:R-:W-:Y:S02]  /*3e40*/  FSEL R3, R64, -INF , !P4 ;  /* 0xff80000040037808 */ /* 0x000fe40006000000 */
[----:B------:R-:W-:Y:S01]  /*3e50*/  ISETP.GE.AND P4, PT, R17, R228, PT ;  /* 0x000000e41100720c */ /* 0x000fe20003f86270 */
[----:B------:R-:W-:Y:S01]  /*3e60*/  LDSM.16.MT88.4 R180, [R0+0x1000] ;  /* 0x0010000000b4783b */ /* 0x000fe20000004200 */
[----:B------:R-:W-:Y:S02]  /*3e70*/  ISETP.GT.AND P0, PT, R227, R14, PT ;  /* 0x0000000ee300720c */ /* 0x000fe40003f04270 */
[----:B------:R-:W-:Y:S01]  /*3e80*/  FSEL R22, R3, -INF , !P4 ;  /* 0xff80000003167808 */ /* 0x000fe20006000000 */
[----:B------:R-:W-:Y:S01]  /*3e90*/  LDSM.16.MT88.4 R176, [R219+0x1000] ;  /* 0x00100000dbb0783b */ /* 0x000fe20000004200 */
[----:B------:R-:W-:-:S02]  /*3ea0*/  ISETP.GE.AND P4, PT, R16, R228, PT ;  /* 0x000000e41000720c */ /* 0x000fc40003f86270 */
[----:B------:R-:W-:Y:S01]  /*3eb0*/  FSEL R3, R76, -INF , !P1 ;  /* 0xff8000004c037808 */ /* 0x000fe20004800000 */
[----:B------:R-:W-:Y:S01]  /*3ec0*/  LDSM.16.MT88.4 R112, [R0+0x1800] ;  /* 0x001800000070783b */ /* 0x000fe20000004200 */
[----:B------:R-:W-:Y:S02]  /*3ed0*/  ISETP.GT.AND P1, PT, R227, R13, PT ;  /* 0x0000000de300720c */ /* 0x000fe40003f24270 */
[----:B------:R-:W-:Y:S01]  /*3ee0*/  FSEL R23, R7, -INF , !P4 ;  /* 0xff80000007177808 */ /* 0x000fe20006000000 */
[----:B------:R-:W-:Y:S01]  /*3ef0*/  LDSM.16.MT88.4 R96, [R220+0xb800] ;  /* 0x00b80000dc60783b */ /* 0x000fe20000004200 */
[----:B------:R-:W-:Y:S02]  /*3f00*/  ISETP.GE.AND P4, PT, R14, R228, PT ;  /* 0x000000e40e00720c */ /* 0x000fe40003f86270 */
[----:B------:R-:W-:Y:S01]  /*3f10*/  FSEL R24, R3, -INF , !P5 ;  /* 0xff80000003187808 */ /* 0x000fe20006800000 */
[----:B------:R-:W-:Y:S01]  /*3f20*/  LDSM.16.MT88.4 R172, [R219+0x1800] ;  /* 0x00180000dbac783b */ /* 0x000fe20000004200 */
[----:B------:R-:W-:-:S02]  /*3f30*/  FSEL R7, R77, -INF , !P0 ;  /* 0xff8000004d077808 */ /* 0x000fc40004000000 */
[----:B------:R-:W-:Y:S02]  /*3f40*/  ISETP.GE.AND P5, PT, R13, R228, PT ;  /* 0x000000e40d00720c */ /* 0x000fe40003fa6270 */
[----:B------:R-:W-:Y:S02]  /*3f50*/  FSEL R3, R68, -INF , !P1 ;  /* 0xff80000044037808 */ /* 0x000fe40004800000 */
[----:B------:R-:W-:Y:S02]  /*3f60*/  ISETP.GT.AND P1, PT, R227, R12, PT ;  /* 0x0000000ce300720c */ /* 0x000fe40003f24270 */
[----:B------:R-:W-:Y:S02]  /*3f70*/  FSEL R26, R7, -INF , !P4 ;  /* 0xff800000071a7808 */ /* 0x000fe40006000000 */
[----:B------:R-:W-:Y:S02]  /*3f80*/  ISETP.GT.AND P0, PT, R226, R18, PT ;  /* 0x00000012e200720c */ /* 0x000fe40003f04270 */
[----:B------:R-:W-:-:S02]  /*3f90*/  ISETP.GE.AND P4, PT, R18, R229, PT ;  /* 0x000000e51200720c */ /* 0x000fc40003f86270 */
[----:B------:R-:W-:Y:S02]  /*3fa0*/  FSEL R25, R3, -INF , !P5 ;  /* 0xff80000003197808 */ /* 0x000fe40006800000 */
[----:B------:R-:W-:Y:S02]  /*3fb0*/  FSEL R18, R69, -INF , !P1 ;  /* 0xff80000045127808 */ /* 0x000fe40004800000 */
[----:B------:R-:W-:Y:S02]  /*3fc0*/  FSEL R3, R58, -INF , !P3 ;  /* 0xff8000003a037808 */ /* 0x000fe40005800000 */
[----:B------:R-:W-:Y:S02]  /*3fd0*/  ISETP.GT.AND P1, PT, R226, R17, PT ;  /* 0x00000011e200720c */ /* 0x000fe40003f24270 */
[----:B------:R-:W-:Y:S02]  /*3fe0*/  FSEL R39, R3, -INF , !P2 ;  /* 0xff80000003277808 */ /* 0x000fe40005000000 */
[----:B------:R-:W-:-:S02]  /*3ff0*/  ISETP.GE.AND P3, PT, R17, R229, PT ;  /* 0x000000e51100720c */ /* 0x000fc40003f66270 */
[----:B------:R-:W-:Y:S02]  /*4000*/  FSEL R3, R66, -INF , !P1 ;  /* 0xff80000042037808 */ /* 0x000fe40004800000 */
[----:B------:R-:W-:Y:S02]  /*4010*/  ISETP.GE.AND P5, PT, R12, R228, PT ;  /* 0x000000e40c00720c */ /* 0x000fe40003fa6270 */
[----:B------:R-:W-:Y:S02]  /*4020*/  FSEL R69, R3, -INF , !P3 ;  /* 0xff80000003457808 */ /* 0x000fe40005800000 */
[----:B------:R-:W-:Y:S02]  /*4030*/  FMNMX3.FTZ R3, R135, R21, R22, !PT ;  /* 0x0000001587037276 */ /* 0x000fe40007810016 */
[----:B------:R-:W-:Y:S02]  /*4040*/  FSEL R7, R59, -INF , !P0 ;  /* 0xff8000003b077808 */ /* 0x000fe40004000000 */
[----:B------:R-:W-:-:S02]  /*4050*/  FMNMX3.FTZ R3, R3, R23, R24, !PT ;  /* 0x0000001703037276 */ /* 0x000fc40007810018 */
[----:B------:R-:W-:Y:S02]  /*4060*/  FSEL R30, R18, -INF , !P5 ;  /* 0xff800000121e7808 */ /* 0x000fe40006800000 */
[C---:B------:R-:W-:Y:S02]  /*4070*/  ISETP.GT.AND P0, PT, R226.reuse, R16, PT ;  /* 0x00000010e200720c */ /* 0x040fe40003f04270 */
[----:B------:R-:W-:Y:S01]  /*4080*/  FSEL R68, R7, -INF , !P4 ;  /* 0xff80000007447808 */ /* 0x000fe20006000000 */
[----:B------:R-:W-:Y:S01]  /*4090*/  FFMA.FTZ R7, R35, UR4, -R6 ;  /* 0x0000000423077c23 */ /* 0x000fe20008010806 */
[----:B------:R-:W-:Y:S01]  /*40a0*/  FMNMX3.FTZ R3, R3, R26, R25, !PT ;  /* 0x0000001a03037276 */ /* 0x000fe20007810019 */
[----:B------:R-:W-:Y:S01]  /*40b0*/  LDSM.16.MT88.4 R32, [R0+0x800] ;  /* 0x000800000020783b */ /* 0x000fe20000004200 */
[----:B------:R-:W-:Y:S01]  /*40c0*/  ISETP.GT.AND P2, PT, R226, R15, PT ;  /* 0x0000000fe200720c */ /* 0x000fe20003f44270 */
[----:B------:R1:W-:Y:S01]  /*40d0*/  MUFU.EX2 R210, R7 ;  /* 0x0000000700d27308 */ /* 0x0003e20000000800 */
[----:B------:R-:W-:-:S02]  /*40e0*/  FSEL R18, R67, -INF , !P0 ;  /* 0xff80000043127808 */ /* 0x000fc40004000000 */
[----:B------:R-:W-:Y:S01]  /*40f0*/  FMNMX.FTZ R3, R30, R3, !PT ;  /* 0x000000031e037209 */ /* 0x000fe20007810000 */
[----:B------:R-:W-:Y:S01]  /*4100*/  LDSM.16.MT88.4 R64, [R219+0x800] ;  /* 0x00080000db40783b */ /* 0x000fe20000004200 */
[C---:B------:R-:W-:Y:S02]  /*4110*/  ISETP.GT.AND P1, PT, R226.reuse, R14, PT ;  /* 0x0000000ee200720c */ /* 0x040fe40003f24270 */
[----:B------:R-:W-:Y:S02]  /*4120*/  ISETP.GT.AND P0, PT, R226, R13, PT ;  /* 0x0000000de200720c */ /* 0x000fe40003f04270 */
[-C--:B------:R-:W-:Y:S02]  /*4130*/  ISETP.GE.AND P5, PT, R16, R229.reuse, PT ;  /* 0x000000e51000720c */ /* 0x080fe40003fa6270 */
[-C--:B------:R-:W-:Y:S01]  /*4140*/  ISETP.GE.AND P4, PT, R15, R229.reuse, PT ;  /* 0x000000e50f00720c */ /* 0x080fe20003f86270 */
[----:B------:R-:W2:Y:S01]  /*4150*/  SHFL.BFLY PT, R16, R3, 0x2, 0x1f ;  /* 0x0c401f0003107f89 */ /* 0x000ea200000e0000 */
[----:B------:R-:W-:-:S02]  /*4160*/  ISETP.GE.AND P3, PT, R14, R229, PT ;  /* 0x000000e50e00720c */ /* 0x000fc40003f66270 */
[----:B------:R-:W-:Y:S01]  /*4170*/  FSEL R17, R78, -INF , !P2 ;  /* 0xff8000004e117808 */ /* 0x000fe20005000000 */
[--C-:B-1----:R-:W-:Y:S01]  /*4180*/  FFMA.FTZ R7, R36, UR4, -R6.reuse ;  /* 0x0000000424077c23 */ /* 0x102fe20008010806 */
[----:B------:R-:W-:Y:S02]  /*4190*/  FSEL R15, R79, -INF , !P1 ;  /* 0xff8000004f0f7808 */ /* 0x000fe40004800000 */
[----:B------:R-:W-:Y:S01]  /*41a0*/  FSEL R14, R70, -INF , !P0 ;  /* 0xff800000460e7808 */ /* 0x000fe20004000000 */
[----:B------:R1:W4:Y:S01]  /*41b0*/  MUFU.EX2 R209, R7 ;  /* 0x0000000700d17308 */ /* 0x0003220000000800 */
[----:B------:R-:W-:Y:S02]  /*41c0*/  ISETP.GT.AND P1, PT, R226, R12, PT ;  /* 0x0000000ce200720c */ /* 0x000fe40003f24270 */
[-C--:B------:R-:W-:Y:S01]  /*41d0*/  ISETP.GE.AND P0, PT, R12, R229.reuse, PT ;  /* 0x000000e50c00720c */ /* 0x080fe20003f06270 */
[----:B------:R-:W-:Y:S01]  /*41e0*/  FFMA.FTZ R12, R37, UR4, -R6 ;  /* 0x00000004250c7c23 */ /* 0x000fe20008010806 */
[----:B------:R-:W-:-:S02]  /*41f0*/  ISETP.GE.AND P2, PT, R13, R229, PT ;  /* 0x000000e50d00720c */ /* 0x000fc40003f46270 */
[----:B------:R-:W-:Y:S01]  /*4200*/  FSEL R36, R18, -INF , !P5 ;  /* 0xff80000012247808 */ /* 0x000fe20006800000 */
[----:B------:R5:W-:Y:S01]  /*4210*/  MUFU.EX2 R207, R12 ;  /* 0x0000000c00cf7308 */ /* 0x000be20000000800 */
[----:B------:R-:W-:Y:S02]  /*4220*/  FSEL R70, R17, -INF , !P4 ;  /* 0xff80000011467808 */ /* 0x000fe40006000000 */
[----:B------:R-:W-:Y:S02]  /*4230*/  FSEL R13, R71, -INF , !P1 ;  /* 0xff800000470d7808 */ /* 0x000fe40004800000 */
[----:B------:R-:W-:Y:S02]  /*4240*/  FSEL R71, R15, -INF , !P3 ;  /* 0xff8000000f477808 */ /* 0x000fe40005800000 */
[----:B------:R-:W-:Y:S01]  /*4250*/  FSEL R184, R14, -INF , !P2 ;  /* 0xff8000000eb87808 */ /* 0x000fe20005000000 */
[----:B-1----:R-:W-:Y:S01]  /*4260*/  FFMA.FTZ R7, R38, UR4, -R6 ;  /* 0x0000000426077c23 */ /* 0x002fe20008010806 */
[----:B------:R-:W-:-:S02]  /*4270*/  FMNMX3.FTZ R6, R39, R68, R69, !PT ;  /* 0x0000004427067276 */ /* 0x000fc40007810045 */
[----:B------:R-:W-:Y:S01]  /*4280*/  FSEL R185, R13, -INF , !P0 ;  /* 0xff8000000db97808 */ /* 0x000fe20004000000 */
[----:B------:R1:W1:Y:S01]  /*4290*/  MUFU.EX2 R208, R7 ;  /* 0x0000000700d07308 */ /* 0x0002620000000800 */
[----:B------:R-:W-:Y:S02]  /*42a0*/  FMNMX3.FTZ R6, R6, R36, R70, !PT ;  /* 0x0000002406067276 */ /* 0x000fe40007810046 */
[----:B--2---:R-:W-:Y:S02]  /*42b0*/  FMNMX.FTZ R3, R3, R16, !PT ;  /* 0x0000001003037209 */ /* 0x004fe40007810000 */
[----:B------:R-:W-:Y:S02]  /*42c0*/  FMNMX3.FTZ R6, R6, R71, R184, !PT ;  /* 0x0000004706067276 */ /* 0x000fe400078100b8 */
[----:B---3--:R-:W-:Y:S01]  /*42d0*/  F2FP.F16.F32.PACK_AB R11, R206, R204 ;  /* 0x000000ccce0b723e */ /* 0x008fe200000000ff */
[----:B------:R-:W2:Y:S01]  /*42e0*/  SHFL.BFLY PT, R13, R3, 0x1, 0x1f ;  /* 0x0c201f00030d7f89 */ /* 0x000ea200000e0000 */
[----:B------:R-:W-:-:S02]  /*42f0*/  FMNMX.FTZ R6, R185, R6, !PT ;  /* 0x00000006b9067209 */ /* 0x000fc40007810000 */
[----:B----4-:R-:W-:-:S03]  /*4300*/  F2FP.F16.F32.PACK_AB R124, R209, R210 ;  /* 0x000000d2d17c723e */ /* 0x010fc600000000ff */
[----:B-----5:R-:W3:Y:S01]  /*4310*/  SHFL.BFLY PT, R12, R6, 0x2, 0x1f ;  /* 0x0c401f00060c7f89 */ /* 0x020ee200000e0000 */
[----:B------:R-:W-:Y:S01]  /*4320*/  HMMA.16816.F32 R144, R8, R48, RZ ;  /* 0x000000300890723c */ /* 0x000fe200000018ff */
[----:B-1----:R-:W-:Y:S01]  /*4330*/  FFMA.FTZ R7, R27, UR4, -R5 ;  /* 0x000000041b077c23 */ /* 0x002fe20008010805 */
[----:B------:R-:W-:-:S03]  /*4340*/  F2FP.F16.F32.PACK_AB R126, R207, R208 ;  /* 0x000000d0cf7e723e */ /* 0x000fc600000000ff */
[----:B------:R1:W-:Y:S03]  /*4350*/  MUFU.EX2 R133, R7 ;  /* 0x0000000700857308 */ /* 0x0003e60000000800 */
[C---:B------:R-:W-:Y:S08]  /*4360*/  HMMA.16816.F32 R160, R8.reuse, R52, RZ ;  /* 0x0000003408a0723c */ /* 0x040ff000000018ff */
[----:B------:R-:W-:Y:S01]  /*4370*/  HMMA.16816.F32 R40, R8, R84, RZ ;  /* 0x000000540828723c */ /* 0x000fe200000018ff */
[----:B--2---:R-:W-:-:S04]  /*4380*/  FMNMX.FTZ R136, R3, R13, !PT ;  /* 0x0000000d03887209 */ /* 0x004fc80007810000 */
[C---:B------:R-:W-:Y:S01]  /*4390*/  FSETP.NEU.FTZ.AND P0, PT, R136.reuse, -INF , PT ;  /* 0xff8000008800780b */ /* 0x040fe20003f1d000 */
[----:B------:R-:W-:Y:S01]  /*43a0*/  FMUL.FTZ R3, R136, UR4 ;  /* 0x0000000488037c20 */ /* 0x000fe20008410000 */
[----:B-1----:R-:W-:Y:S01]  /*43b0*/  FFMA.FTZ R7, R29, UR4, -R5 ;  /* 0x000000041d077c23 */ /* 0x002fe20008010805 */
[----:B---3--:R-:W-:Y:S01]  /*43c0*/  FMNMX.FTZ R6, R6, R12, !PT ;  /* 0x0000000c06067209 */ /* 0x008fe20007810000 */
[----:B------:R-:W-:Y:S02]  /*43d0*/  HMMA.16816.F32 R56, R8, R100, RZ ;  /* 0x000000640838723c */ /* 0x000fe400000018ff */
[----:B------:R1:W2:Y:S01]  /*43e0*/  MUFU.EX2 R29, R7 ;  /* 0x00000007001d7308 */ /* 0x0002a20000000800 */
[----:B------:R-:W-:-:S05]  /*43f0*/  FSEL R3, R3, RZ, P0 ;  /* 0x000000ff03037208 */ /* 0x000fca0000000000 */
[----:B------:R-:W-:Y:S01]  /*4400*/  FFMA.FTZ R0, R135, UR4, -R3 ;  /* 0x0000000487007c23 */ /* 0x000fe20008010803 */
[C---:B------:R-:W-:Y:S08]  /*4410*/  HMMA.16816.F32 R72, R8.reuse, R116, RZ ;  /* 0x000000740848723c */ /* 0x040ff000000018ff */
[C---:B------:R-:W-:Y:S01]  /*4420*/  HMMA.16816.F32 R88, R8.reuse, R128, RZ ;  /* 0x000000800858723c */ /* 0x040fe200000018ff */
[--C-:B-1----:R-:W-:Y:S01]  /*4430*/  FFMA.FTZ R7, R31, UR4, -R5.reuse ;  /* 0x000000041f077c23 */ /* 0x102fe20008010805 */
[----:B------:R-:W-:Y:S01]  /*4440*/  FFMA.FTZ R5, R28, UR4, -R5 ;  /* 0x000000041c057c23 */ /* 0x000fe20008010805 */
[----:B--2---:R-:W-:Y:S01]  /*4450*/  F2FP.F16.F32.PACK_AB R125, R29, R133 ;  /* 0x000000851d7d723e */ /* 0x004fe200000000ff */
[----:B------:R1:W-:Y:S04]  /*4460*/  MUFU.EX2 R28, R0 ;  /* 0x00000000001c7308 */ /* 0x0003e80000000800 */
[C---:B------:R-:W-:Y:S04]  /*4470*/  HMMA.16816.F32 R104, R8.reuse, R180, RZ ;  /* 0x000000b40868723c */ /* 0x040fe800000018ff */
[----:B------:R2:W-:Y:S04]  /*4480*/  MUFU.EX2 R138, R5 ;  /* 0x00000005008a7308 */ /* 0x0005e80000000800 */
[----:B------:R-:W-:Y:S04]  /*4490*/  HMMA.16816.F32 R120, R8, R176, RZ ;  /* 0x000000b00878723c */ /* 0x000fe800000018ff */
[----:B------:R-:W3:Y:S01]  /*44a0*/  MUFU.EX2 R31, R7 ;  /* 0x00000007001f7308 */ /* 0x000ee20000000800 */
[----:B-1----:R-:W-:-:S03]  /*44b0*/  FFMA.FTZ R0, R21, UR4, -R3 ;  /* 0x0000000415007c23 */ /* 0x002fc60008010803 */
[C---:B------:R-:W-:Y:S04]  /*44c0*/  HMMA.16816.F32 R148, R8.reuse, R50, RZ ;  /* 0x000000320894723c */ /* 0x040fe800000018ff */
[----:B------:R1:W4:Y:S01]  /*44d0*/  MUFU.EX2 R21, R0 ;  /* 0x0000000000157308 */ /* 0x0003220000000800 */
[----:B--2---:R-:W2:Y:S03]  /*44e0*/  SHFL.BFLY PT, R5, R6, 0x1, 0x1f ;  /* 0x0c201f0006057f89 */ /* 0x004ea600000e0000 */
[----:B------:R-:W-:Y:S01]  /*44f0*/  HMMA.16816.F32 R164, R8, R54, RZ ;  /* 0x0000003608a4723c */ /* 0x000fe200000018ff */
[----:B---3--:R-:W-:-:S07]  /*4500*/  F2FP.F16.F32.PACK_AB R127, R138, R31 ;  /* 0x0000001f8a7f723e */ /* 0x008fce00000000ff */
[C---:B------:R-:W-:Y:S08]  /*4510*/  HMMA.16816.F32 R44, R8.reuse, R86, RZ ;  /* 0x00000056082c723c */ /* 0x040ff000000018ff */
[----:B------:R-:W-:Y:S01]  /*4520*/  HMMA.16816.F32 R60, R8, R102, RZ ;  /* 0x00000066083c723c */ /* 0x000fe200000018ff */
[----:B--2---:R-:W-:Y:S01]  /*4530*/  FMNMX.FTZ R135, R6, R5, !PT ;  /* 0x0000000506877209 */ /* 0x004fe20007810000 */
[----:B------:R-:W-:-:S06]  /*4540*/  FFMA.FTZ R5, R22, UR4, -R3 ;  /* 0x0000000416057c23 */ /* 0x000fcc0008010803 */
[C---:B------:R-:W-:Y:S01]  /*4550*/  HMMA.16816.F32 R76, R8.reuse, R118, RZ ;  /* 0x00000076084c723c */ /* 0x040fe200000018ff */
[C---:B------:R-:W-:Y:S01]  /*4560*/  FSETP.NEU.FTZ.AND P0, PT, R135.reuse, -INF , PT ;  /* 0xff8000008700780b */ /* 0x040fe20003f1d000 */
[----:B-1----:R-:W-:Y:S01]  /*4570*/  FMUL.FTZ R0, R135, UR4 ;  /* 0x0000000487007c20 */ /* 0x002fe20008410000 */
[----:B------:R1:W-:Y:S04]  /*4580*/  MUFU.EX2 R27, R5 ;  /* 0x00000005001b7308 */ /* 0x0003e80000000800 */
[----:B------:R-:W-:Y:S01]  /*4590*/  FSEL R0, R0, RZ, P0 ;  /* 0x000000ff00007208 */ /* 0x000fe20000000000 */
[C---:B------:R-:W-:Y:S08]  /*45a0*/  HMMA.16816.F32 R92, R8.reuse, R130, RZ ;  /* 0x00000082085c723c */ /* 0x040ff000000018ff */
[----:B------:R-:W-:Y:S01]  /*45b0*/  HMMA.16816.F32 R108, R8, R182, RZ ;  /* 0x000000b6086c723c */ /* 0x000fe200000018ff */
[----:B-1----:R-:W-:Y:S01]  /*45c0*/  FFMA.FTZ R5, R23, UR4, -R3 ;  /* 0x0000000417057c23 */ /* 0x002fe20008010803 */
[----:B------:R-:W-:-:S03]  /*45d0*/  IMAD.MOV.U32 R23, RZ, RZ, R140 ;  /* 0x000000ffff177224 */ /* 0x000fc600078e008c */
[----:B------:R1:W2:Y:S03]  /*45e0*/  MUFU.EX2 R22, R5 ;  /* 0x0000000500167308 */ /* 0x0002a60000000800 */
[----:B------:R-:W-:Y:S01]  /*45f0*/  HMMA.16816.F32 R8, R8, R178, RZ ;  /* 0x000000b20808723c */ /* 0x000fe200000018ff */
[----:B------:R-:W-:-:S07]  /*4600*/  ISETP.GT.U32.AND P0, PT, R132, R23, PT ;  /* 0x000000178400720c */ /* 0x000fce0003f04070 */
[----:B------:R-:W-:Y:S01]  /*4610*/  HMMA.16816.F32 R144, R124, R152, R144 ;  /* 0x000000987c90723c */ /* 0x000fe20000001890 */
[----:B-1----:R-:W-:-:S07]  /*4620*/  FFMA.FTZ R5, R39, UR4, -R0 ;  /* 0x0000000427057c23 */ /* 0x002fce0008010800 */
[C---:B------:R-:W-:Y:S01]  /*4630*/  HMMA.16816.F32 R160, R124.reuse, R168, R160 ;  /* 0x000000a87ca0723c */ /* 0x040fe200000018a0 */
[----:B------:R1:W-:Y:S07]  /*4640*/  MUFU.EX2 R18, R5 ;  /* 0x0000000500127308 */ /* 0x0003ee0000000800 */
[C---:B------:R-:W-:Y:S08]  /*4650*/  HMMA.16816.F32 R40, R124.reuse, R32, R40 ;  /* 0x000000207c28723c */ /* 0x040ff00000001828 */
[----:B------:R-:W-:Y:S01]  /*4660*/  HMMA.16816.F32 R56, R124, R64, R56 ;  /* 0x000000407c38723c */ /* 0x000fe20000001838 */
[----:B-1----:R-:W-:-:S04]  /*4670*/  FFMA.FTZ R5, R68, UR4, -R0 ;  /* 0x0000000444057c23 */ /* 0x002fc80008010800 */
[----:B------:R1:W3:Y:S03]  /*4680*/  MUFU.EX2 R16, R5 ;  /* 0x0000000500107308 */ /* 0x0002e60000000800 */
[C---:B------:R-:W-:Y:S08]  /*4690*/  HMMA.16816.F32 R72, R124.reuse, R80, R72 ;  /* 0x000000507c48723c */ /* 0x040ff00000001848 */
[----:B------:R-:W-:Y:S01]  /*46a0*/  HMMA.16816.F32 R88, R124, R96, R88 ;  /* 0x000000607c58723c */ /* 0x000fe20000001858 */
[----:B-1----:R-:W-:-:S07]  /*46b0*/  FFMA.FTZ R5, R69, UR4, -R0 ;  /* 0x0000000445057c23 */ /* 0x002fce0008010800 */
[C---:B------:R-:W-:Y:S01]  /*46c0*/  HMMA.16816.F32 R104, R124.reuse, R112, R104 ;  /* 0x000000707c68723c */ /* 0x040fe20000001868 */
[----:B------:R1:W-:Y:S07]  /*46d0*/  MUFU.EX2 R15, R5 ;  /* 0x00000005000f7308 */ /* 0x0003ee0000000800 */
[C---:B------:R-:W-:Y:S08]  /*46e0*/  HMMA.16816.F32 R120, R124.reuse, R172, R120 ;  /* 0x000000ac7c78723c */ /* 0x040ff00000001878 */
[----:B------:R-:W-:Y:S01]  /*46f0*/  HMMA.16816.F32 R148, R124, R154, R148 ;  /* 0x0000009a7c94723c */ /* 0x000fe20000001894 */
[----:B-1----:R-:W-:-:S04]  /*4700*/  FFMA.FTZ R5, R36, UR4, -R0 ;  /* 0x0000000424057c23 */ /* 0x002fc80008010800 */
[----:B------:R1:W5:Y:S03]  /*4710*/  MUFU.EX2 R17, R5 ;  /* 0x0000000500117308 */ /* 0x0003660000000800 */
        /* <DEDUP_REMOVED lines=8> */
[----:B------:R1:W1:Y:S03]  /*47a0*/  MUFU.EX2 R13, R5 ;  /* 0x00000005000d7308 */ /* 0x0002660000000800 */
[C---:B------:R-:W-:Y:S08]  /*47b0*/  HMMA.16816.F32 R108, R124.reuse, R114, R108 ;  /* 0x000000727c6c723c */ /* 0x040ff0000000186c */
[----:B------:R-:W-:Y:S01]  /*47c0*/  HMMA.16816.F32 R124, R124, R174, R8 ;  /* 0x000000ae7c7c723c */ /* 0x000fe20000001808 */
[----:B----4-:R-:W-:-:S02]  /*47d0*/  F2FP.F16.F32.PACK_AB R8, R21, R28 ;  /* 0x0000001c1508723e */ /* 0x010fc400000000ff */
[----:B--2---:R-:W-:Y:S02]  /*47e0*/  F2FP.F16.F32.PACK_AB R10, R22, R27 ;  /* 0x0000001b160a723e */ /* 0x004fe400000000ff */
[----:B---3--:R-:W-:Y:S02]  /*47f0*/  F2FP.F16.F32.PACK_AB R9, R16, R18 ;  /* 0x000000121009723e */ /* 0x008fe400000000ff */
[----:B-----5:R-:W-:Y:S01]  /*4800*/  F2FP.F16.F32.PACK_AB R11, R17, R15 ;  /* 0x0000000f110b723e */ /* 0x020fe200000000ff */
[--C-:B-1----:R-:W-:Y:S01]  /*4810*/  FFMA.FTZ R5, R25, UR4, -R3.reuse ;  /* 0x0000000419057c23 */ /* 0x102fe20008010803 */
[----:B------:R-:W-:-:S03]  /*4820*/  FFMA.FTZ R3, R30, UR4, -R3 ;  /* 0x000000041e037c23 */ /* 0x000fc60008010803 */
[----:B------:R-:W-:Y:S02]  /*4830*/  MUFU.EX2 R12, R5 ;  /* 0x00000005000c7308 */ /* 0x000fe40000000800 */
[C---:B------:R-:W-:Y:S06]  /*4840*/  HMMA.16816.F32 R156, R8.reuse, R52, RZ ;  /* 0x00000034089c723c */ /* 0x040fec00000018ff */
[----:B------:R1:W-:Y:S02]  /*4850*/  MUFU.EX2 R7, R3 ;  /* 0x0000000300077308 */ /* 0x0003e40000000800 */
[C---:B------:R-:W-:Y:S08]  /*4860*/  HMMA.16816.F32 R196, R8.reuse, R54, RZ ;  /* 0x0000003608c4723c */ /* 0x040ff000000018ff */
[----:B------:R-:W-:Y:S01]  /*4870*/  HMMA.16816.F32 R140, R8, R48, RZ ;  /* 0x00000030088c723c */ /* 0x000fe200000018ff */
[----:B-1----:R-:W-:-:S07]  /*4880*/  FFMA.FTZ R3, R70, UR4, -R0 ;  /* 0x0000000446037c23 */ /* 0x002fce0008010800 */
[C---:B------:R-:W-:Y:S01]  /*4890*/  HMMA.16816.F32 R200, R8.reuse, R50, RZ ;  /* 0x0000003208c8723c */ /* 0x040fe200000018ff */
[----:B------:R1:W-:Y:S07]  /*48a0*/  MUFU.EX2 R6, R3 ;  /* 0x0000000300067308 */ /* 0x0003ee0000000800 */
[C---:B------:R-:W-:Y:S08]  /*48b0*/  HMMA.16816.F32 R52, R8.reuse, R100, RZ ;  /* 0x000000640834723c */ /* 0x040ff000000018ff */
[----:B------:R-:W-:Y:S01]  /*48c0*/  HMMA.16816.F32 R192, R8, R102, RZ ;  /* 0x0000006608c0723c */ /* 0x000fe200000018ff */
[----:B-1----:R-:W-:-:S04]  /*48d0*/  FFMA.FTZ R3, R71, UR4, -R0 ;  /* 0x0000000447037c23 */ /* 0x002fc80008010800 */
[----:B------:R1:W2:Y:S03]  /*48e0*/  MUFU.EX2 R5, R3 ;  /* 0x0000000300057308 */ /* 0x0002a60000000800 */
[C---:B------:R-:W-:Y:S08]  /*48f0*/  HMMA.16816.F32 R68, R8.reuse, R116, RZ ;  /* 0x000000740844723c */ /* 0x040ff000000018ff */
[----:B------:R-:W-:Y:S01]  /*4900*/  HMMA.16816.F32 R188, R8, R118, RZ ;  /* 0x0000007608bc723c */ /* 0x000fe200000018ff */
[--C-:B-1----:R-:W-:Y:S01]  /*4910*/  FFMA.FTZ R3, R184, UR4, -R0.reuse ;  /* 0x00000004b8037c23 */ /* 0x102fe20008010800 */
[----:B------:R-:W-:-:S06]  /*4920*/  FFMA.FTZ R0, R185, UR4, -R0 ;  /* 0x00000004b9007c23 */ /* 0x000fcc0008010800 */
[C---:B------:R-:W-:Y:S01]  /*4930*/  HMMA.16816.F32 R36, R8.reuse, R84, RZ ;  /* 0x000000540824723c */ /* 0x040fe200000018ff */
[----:B------:R-:W-:Y:S07]  /*4940*/  MUFU.EX2 R3, R3 ;  /* 0x0000000300037308 */ /* 0x000fee0000000800 */
[C---:B------:R-:W-:Y:S01]  /*4950*/  HMMA.16816.F32 R48, R8.reuse, R86, RZ ;  /* 0x000000560830723c */ /* 0x040fe200000018ff */
[----:B------:R-:W1:Y:S07]  /*4960*/  MUFU.EX2 R0, R0 ;  /* 0x0000000000007308 */ /* 0x000e6e0000000800 */
[C---:B------:R-:W-:Y:S08]  /*4970*/  HMMA.16816.F32 R100, R8.reuse, R180, RZ ;  /* 0x000000b40864723c */ /* 0x040ff000000018ff */
[C---:B------:R-:W-:Y:S08]  /*4980*/  HMMA.16816.F32 R116, R8.reuse, R176, RZ ;  /* 0x000000b00874723c */ /* 0x040ff000000018ff */
[----:B------:R-:W-:Y:S01]  /*4990*/  HMMA.16816.F32 R84, R8, R128, RZ ;  /* 0x000000800854723c */ /* 0x000fe200000018ff */
[----:B------:R-:W-:-:S02]  /*49a0*/  F2FP.F16.F32.PACK_AB R128, R13, R14 ;  /* 0x0000000e0d80723e */ /* 0x000fc400000000ff */
[----:B--2---:R-:W-:-:S05]  /*49b0*/  F2FP.F16.F32.PACK_AB R129, R5, R6 ;  /* 0x000000060581723e */ /* 0x004fca00000000ff */
[----:B------:R-:W-:Y:S01]  /*49c0*/  HMMA.16816.F32 R184, R8, R130, RZ ;  /* 0x0000008208b8723c */ /* 0x000fe200000018ff */
[----:B------:R-:W-:Y:S02]  /*49d0*/  F2FP.F16.F32.PACK_AB R130, R7, R12 ;  /* 0x0000000c0782723e */ /* 0x000fe400000000ff */
[----:B-1----:R-:W-:-:S05]  /*49e0*/  F2FP.F16.F32.PACK_AB R131, R0, R3 ;  /* 0x000000030083723e */ /* 0x002fca00000000ff */
[C---:B------:R-:W-:Y:S08]  /*49f0*/  HMMA.16816.F32 R180, R8.reuse, R182, RZ ;  /* 0x000000b608b4723c */ /* 0x040ff000000018ff */
[----:B------:R-:W-:Y:S01]  /*4a00*/  HMMA.16816.F32 R176, R8, R178, RZ ;  /* 0x000000b208b0723c */ /* 0x000fe200000018ff */
        /* <DEDUP_REMOVED lines=49> */
[----:B-1----:R-:W-:-:S15]  /*4d20*/  @!P0 BRA `(.L_x_1303) ;  /* 0x000000ac006c8947 */ /* 0x002fde0003800000 */
[----:B------:R-:W-:Y:S01]  /*4d30*/  VIADD R225, R233, 0xfffffffe ;  /* 0xfffffffee9e17836 */ /* 0x000fe20000000000 */
[----:B------:R-:W-:-:S04]  /*4d40*/  DEPBAR.LE SB0, 0x0 ;  /* 0x000080000000791a */ /* 0x000fc80000000000 */
[----:B------:R-:W-:-:S04]  /*4d50*/  IMAD.WIDE.U32 R6, R225, R224, RZ ;  /* 0x000000e0e1067225 */ /* 0x000fc800078e00ff */
[C---:B------:R-:W-:Y:S01]  /*4d60*/  IMAD.SHL.U32 R3, R6.reuse, 0x20, RZ ;  /* 0x0000002006037824 */ /* 0x040fe200078e00ff */
[----:B------:R-:W-:Y:S01]  /*4d70*/  BAR.SYNC.DEFER_BLOCKING 0x0 ;  /* 0x0000000000007b1d */ /* 0x000fe20000010000 */
[----:B------:R-:W-:Y:S01]  /*4d80*/  IMAD R0, R225, R236, R7 ;  /* 0x000000ece1007224 */ /* 0x000fe200078e0207 */
[----:B------:R-:W-:Y:S01]  /*4d90*/  LEA R8, P1, R6, R223, 0x6 ;  /* 0x000000df06087211 */ /* 0x000fe200078230ff */
[----:B------:R-:W-:Y:S01]  /*4da0*/  IMAD.MOV.U32 R21, RZ, RZ, R215 ;  /* 0x000000ffff157224 */ /* 0x000fe200078e00d7 */
[----:B------:R-:W-:Y:S02]  /*4db0*/  LEA R3, P0, R224, R3, 0x4 ;  /* 0x00000003e0037211 */ /* 0x000fe400078020ff */
[C-C-:B------:R-:W-:Y:S02]  /*4dc0*/  SHF.L.U64.HI R5, R6.reuse, 0x5, R0.reuse ;  /* 0x0000000506057819 */ /* 0x140fe40000010200 */
[----:B------:R-:W-:Y:S02]  /*4dd0*/  LEA.HI.X R9, R6, R222, R0, 0x6, P1 ;  /* 0x000000de06097211 */ /* 0x000fe400008f3400 */
[----:B------:R-:W-:Y:S01]  /*4de0*/  LEA.HI.X R0, R224, R5, R236, 0x4, P0 ;  /* 0x00000005e0007211 */ /* 0x000fe200000f24ec */
[----:B------:R-:W-:Y:S01]  /*4df0*/  IMAD.MOV.U32 R5, RZ, RZ, 0x40 ;  /* 0x00000040ff057424 */ /* 0x000fe200078e00ff */
[----:B------:R-:W-:-:S04]  /*4e00*/  LEA R6, P0, R3, R223, 0x1 ;  /* 0x000000df03067211 */ /* 0x000fc800078008ff */
[----:B------:R-:W-:Y:S01]  /*4e10*/  LEA.HI.X R7, R3, R222, R0, 0x1, P0 ;  /* 0x000000de03077211 */ /* 0x000fe200000f0c00 */
[--C-:B------:R-:W-:Y:S01]  /*4e20*/  IMAD.IADD R0, R4, 0x1, R2.reuse ;  /* 0x0000000104007824 */ /* 0x100fe200078e0202 */
[----:B------:R-:W-:Y:S01]  /*4e30*/  SEL R5, R5, 0xffffffc0, !P6 ;  /* 0xffffffc005057807 */ /* 0x000fe20007000000 */
[----:B------:R-:W-:-:S04]  /*4e40*/  IMAD.IADD R3, R217, 0x1, R2 ;  /* 0x00000001d9037824 */ /* 0x000fc800078e0202 */
[--C-:B------:R-:W-:Y:S01]  /*4e50*/  IMAD.IADD R222, R217, 0x1, R5.reuse ;  /* 0x00000001d9de7824 */ /* 0x100fe200078e0205 */
[----:B------:R-:W-:Y:S01]  /*4e60*/  @!PT LDS RZ, [RZ] ;  /* 0x00000000fffff984 */ /* 0x000fe20000000800 */
[----:B------:R-:W-:Y:S01]  /*4e70*/  @!PT LDS RZ, [RZ] ;  /* 0x00000000fffff984 */ /* 0x000fe20000000800 */
[----:B------:R-:W-:Y:S01]  /*4e80*/  @!PT LDS RZ, [RZ] ;  /* 0x00000000fffff984 */ /* 0x000fe20000000800 */
[----:B------:R-:W-:Y:S01]  /*4e90*/  LDGSTS.E.BYPASS.LTC128B.128 [R232+0xa000], desc[UR16][R8.64] ;  /* 0x0a00000008e87fae */ /* 0x000fe2000b981a10 */
[----:B------:R-:W-:Y:S02]  /*4ea0*/  IMAD.IADD R223, R4, 0x1, R5 ;  /* 0x0000000104df7824 */ /* 0x000fe400078e0205 */
[----:B------:R-:W-:Y:S01]  /*4eb0*/  IMAD.IADD R224, R2, 0x1, R222 ;  /* 0x0000000102e07824 */ /* 0x000fe200078e02de */
[----:B------:R1:W-:Y:S04]  /*4ec0*/  LDGSTS.E.BYPASS.LTC128B.128 [R232+0xb000], desc[UR16][R8.64+0x80] ;  /* 0x0b00008008e87fae */ /* 0x0003e8000b981a10 */
[----:B------:R-:W-:Y:S04]  /*4ed0*/  LDGSTS.E.BYPASS.LTC128B.128 [R232+0xa800], desc[UR16][R6.64] ;  /* 0x0a80000006e87fae */ /* 0x000fe8000b981a10 */
[----:B------:R2:W-:Y:S04]  /*4ee0*/  LDGSTS.E.BYPASS.LTC128B.128 [R232+0xb800], desc[UR16][R6.64+0x80] ;  /* 0x0b80008006e87fae */ /* 0x0005e8000b981a10 */
[----:B------:R-:W-:Y:S04]  /*4ef0*/  LDSM.16.M88.4 R12, [R217] ;  /* 0x00000000d90c783b */ /* 0x000fe80000000200 */
[----:B------:R-:W3:Y:S04]  /*4f00*/  LDSM.16.M88.4 R32, [R218+UR5+0x8000] ;  /* 0x00800005da20783b */ /* 0x000ee80008000200 */
[----:B------:R-:W-:Y:S04]  /*4f10*/  LDSM.16.M88.4 R172, [R218+UR5+0x8800] ;  /* 0x00880005daac783b */ /* 0x000fe80008000200 */
[----:B------:R-:W-:Y:S04]  /*4f20*/  LDSM.16.M88.4 R24, [R3+0x2000] ;  /* 0x002000000318783b */ /* 0x000fe80000000200 */
[----:B-1----:R-:W1:Y:S04]  /*4f30*/  LDSM.16.M88.4 R8, [R217+0x2000] ;  /* 0x00200000d908783b */ /* 0x002e680000000200 */
[----:B------:R-:W4:Y:S04]  /*4f40*/  LDSM.16.M88.4 R180, [R0+0x8800] ;  /* 0x0088000000b4783b */ /* 0x000f280000000200 */
[----:B------:R-:W5:Y:S04]  /*4f50*/  LDSM.16.M88.4 R176, [R0+0x8000] ;  /* 0x0080000000b0783b */ /* 0x000f680000000200 */
[----:B------:R-:W2:Y:S04]  /*4f60*/  LDSM.16.M88.4 R28, [R3] ;  /* 0x00000000031c783b */ /* 0x000ea80000000200 */
[----:B------:R-:W0:Y:S01]  /*4f70*/  LDGDEPBAR ;  /* 0x00000000000079af */ /* 0x000e220000000000 */
[C---:B---3--:R-:W-:Y:S08]  /*4f80*/  HMMA.16816.F32 R204, R12.reuse, R32, RZ ;  /* 0x000000200ccc723c */ /* 0x048ff000000018ff */
[----:B------:R-:W-:Y:S08]  /*4f90*/  HMMA.16816.F32 R208, R12, R34, RZ ;  /* 0x000000220cd0723c */ /* 0x000ff000000018ff */
[C---:B-1----:R-:W-:Y:S08]  /*4fa0*/  HMMA.16816.F32 R188, R8.reuse, R32, RZ ;  /* 0x0000002008bc723c */ /* 0x042ff000000018ff */
[C---:B------:R-:W-:Y:S08]  /*4fb0*/  HMMA.16816.F32 R192, R8.reuse, R34, RZ ;  /* 0x0000002208c0723c */ /* 0x040ff000000018ff */
[C---:B------:R-:W-:Y:S08]  /*4fc0*/  HMMA.16816.F32 R32, R8.reuse, R174, RZ ;  /* 0x000000ae0820723c */ /* 0x040ff000000018ff */
[-C--:B------:R-:W-:Y:S01]  /*4fd0*/  HMMA.16816.F32 R184, R8, R172.reuse, RZ ;  /* 0x000000ac08b8723c */ /* 0x080fe200000018ff */
[----:B------:R-:W-:Y:S07]  /*4fe0*/  LDSM.16.M88.4 R8, [R222+0x2000] ;  /* 0x00200000de08783b */ /* 0x000fee0000000200 */
[C---:B------:R-:W-:Y:S08]  /*4ff0*/  HMMA.16816.F32 R200, R12.reuse, R172, RZ ;  /* 0x000000ac0cc8723c */ /* 0x040ff000000018ff */
[----:B------:R-:W-:Y:S01]  /*5000*/  HMMA.16816.F32 R196, R12, R174, RZ ;  /* 0x000000ae0cc4723c */ /* 0x000fe200000018ff */
[----:B------:R-:W1:Y:S04]  /*5010*/  LDSM.16.M88.4 R172, [R223+0x8000] ;  /* 0x00800000dfac783b */ /* 0x000e680000000200 */
[----:B------:R-:W-:Y:S03]  /*5020*/  LDSM.16.M88.4 R12, [R222] ;  /* 0x00000000de0c783b */ /* 0x000fe60000000200 */
[C---:B----4-:R-:W-:Y:S01]  /*5030*/  HMMA.16816.F32 R236, R24.reuse, R182, R32 ;  /* 0x000000b618ec723c */ /* 0x050fe20000001820 */
[----:B------:R-:W3:Y:S07]  /*5040*/  LDSM.16.M88.4 R32, [R223+0x8800] ;  /* 0x00880000df20783b */ /* 0x000eee0000000200 */
[----:B-----5:R-:W-:Y:S08]  /*5050*/  HMMA.16816.F32 R240, R24, R178, R192 ;  /* 0x000000b218f0723c */ /* 0x020ff000000018c0 */
[-C--:B--2---:R-:W-:Y:S08]  /*5060*/  HMMA.16816.F32 R212, R28, R176.reuse, R204 ;  /* 0x000000b01cd4723c */ /* 0x084ff000000018cc */
[C---:B------:R-:W-:Y:S08]  /*5070*/  HMMA.16816.F32 R188, R24.reuse, R176, R188 ;  /* 0x000000b018bc723c */ /* 0x040ff000000018bc */
[-C--:B------:R-:W-:Y:S01]  /*5080*/  HMMA.16816.F32 R244, R24, R180.reuse, R184 ;  /* 0x000000b418f4723c */ /* 0x080fe200000018b8 */
[----:B------:R-:W-:Y:S04]  /*5090*/  LDSM.16.M88.4 R24, [R224+0x2000] ;  /* 0x00200000e018783b */ /* 0x000fe80000000200 */
[----:B------:R-:W2:Y:S03]  /*50a0*/  LDSM.16.M88.4 R184, [R221+0x8000] ;  /* 0x00800000ddb8783b */ /* 0x000ea60000000200 */
[C---:B------:R-:W-:Y:S08]  /*50b0*/  HMMA.16816.F32 R204, R28.reuse, R180, R200 ;  /* 0x000000b41ccc723c */ /* 0x040ff000000018c8 */
[C---:B------:R-:W-:Y:S01]  /*50c0*/  HMMA.16816.F32 R192, R28.reuse, R182, R196 ;  /* 0x000000b61cc0723c */ /* 0x040fe200000018c4 */
[----:B------:R-:W4:Y:S07]  /*50d0*/  LDSM.16.M88.4 R180, [R221+0x8800] ;  /* 0x00880000ddb4783b */ /* 0x000f2e0000000200 */
[----:B------:R-:W-:Y:S08]  /*50e0*/  HMMA.16816.F32 R200, R28, R178, R208 ;  /* 0x000000b21cc8723c */ /* 0x000ff000000018d0 */
[C---:B-1----:R-:W-:Y:S08]  /*50f0*/  HMMA.16816.F32 R188, R8.reuse, R172, R188 ;  /* 0x000000ac08bc723c */ /* 0x042ff000000018bc */
[C---:B------:R-:W-:Y:S08]  /*5100*/  HMMA.16816.F32 R176, R8.reuse, R174, R240 ;  /* 0x000000ae08b0723c */ /* 0x040ff000000018f0 */
[C---:B---3--:R-:W-:Y:S08]  /*5110*/  HMMA.16816.F32 R28, R8.reuse, R32, R244 ;  /* 0x00000020081c723c */ /* 0x048ff000000018f4 */
[----:B------:R-:W-:Y:S08]  /*5120*/  HMMA.16816.F32 R8, R8, R34, R236 ;  /* 0x000000220808723c */ /* 0x000ff000000018ec */
[C---:B------:R-:W-:Y:S08]  /*5130*/  HMMA.16816.F32 R208, R12.reuse, R174, R200 ;  /* 0x000000ae0cd0723c */ /* 0x040ff000000018c8 */
[C---:B------:R-:W-:Y:S08]  /*5140*/  HMMA.16816.F32 R212, R12.reuse, R172, R212 ;  /* 0x000000ac0cd4723c */ /* 0x040ff000000018d4 */
[C---:B------:R-:W-:Y:S08]  /*5150*/  HMMA.16816.F32 R204, R12.reuse, R32, R204 ;  /* 0x000000200ccc723c */ /* 0x040ff000000018cc */
[----:B------:R-:W-:Y:S01]  /*5160*/  HMMA.16816.F32 R200, R12, R34, R192 ;  /* 0x000000220cc8723c */ /* 0x000fe200000018c0 */
[----:B------:R-:W1:Y:S07]  /*5170*/  LDSM.16.M88.4 R12, [R224] ;  /* 0x00000000e00c783b */ /* 0x000e6e0000000200 */
[C---:B--2---:R-:W-:Y:S01]  /*5180*/  HMMA.16816.F32 R192, R24.reuse, R186, R176 ;  /* 0x000000ba18c0723c */ /* 0x044fe200000018b0 */
[----:B------:R-:W-:Y:S07]  /*5190*/  LDSM.16.M88.4 R176, [R218+UR5+0x9800] ;  /* 0x00980005dab0783b */ /* 0x000fee0008000200 */
[C---:B----4-:R-:W-:Y:S01]  /*51a0*/  HMMA.16816.F32 R172, R24.reuse, R180, R28 ;  /* 0x000000b418ac723c */ /* 0x050fe2000000181c */
[----:B------:R-:W-:Y:S07]  /*51b0*/  LDSM.16.M88.4 R28, [R218+UR5+0x9000] ;  /* 0x00900005da1c783b */ /* 0x000fee0008000200 */
[C---:B------:R-:W-:Y:S01]  /*51c0*/  HMMA.16816.F32 R32, R24.reuse, R182, R8 ;  /* 0x000000b61820723c */ /* 0x040fe20000001808 */
[----:B------:R-:W2:Y:S07]  /*51d0*/  LDSM.16.M88.4 R8, [R217+0x6000] ;  /* 0x00600000d908783b */ /* 0x000eae0000000200 */
[-C--:B------:R-:W-:Y:S01]  /*51e0*/  HMMA.16816.F32 R196, R24, R184.reuse, R188 ;  /* 0x000000b818c4723c */ /* 0x080fe200000018bc */
[----:B------:R-:W3:Y:S07]  /*51f0*/  LDSM.16.M88.4 R24, [R217+0x4000] ;  /* 0x00400000d918783b */ /* 0x000eee0000000200 */
[C---:B-1----:R-:W-:Y:S08]  /*5200*/  HMMA.16816.F32 R188, R12.reuse, R184, R212 ;  /* 0x000000b80cbc723c */ /* 0x042ff000000018d4 */
[C---:B------:R-:W-:Y:S08]  /*5210*/  HMMA.16816.F32 R212, R12.reuse, R180, R204 ;  /* 0x000000b40cd4723c */ /* 0x040ff000000018cc */
[C---:B------:R-:W-:Y:S08]  /*5220*/  HMMA.16816.F32 R184, R12.reuse, R186, R208 ;  /* 0x000000ba0cb8723c */ /* 0x040ff000000018d0 */
[----:B------:R-:W-:Y:S01]  /*5230*/  HMMA.16816.F32 R180, R12, R182, R200 ;  /* 0x000000b60cb4723c */ /* 0x000fe200000018c8 */
[----:B------:R-:W-:Y:S07]  /*5240*/  LDSM.16.M88.4 R12, [R3+0x4000] ;  /* 0x00400000030c783b */ /* 0x000fee0000000200 */
[C---:B--2---:R-:W-:Y:S08]  /*5250*/  HMMA.16816.F32 R248, R8.reuse, R28, R196 ;  /* 0x0000001c08f8723c */ /* 0x044ff000000018c4 */
[C---:B------:R-:W-:Y:S08]  /*5260*/  HMMA.16816.F32 R244, R8.reuse, R30, R192 ;  /* 0x0000001e08f4723c */ /* 0x040ff000000018c0 */
[C---:B------:R-:W-:Y:S01]  /*5270*/  HMMA.16816.F32 R240, R8.reuse, R176, R172 ;  /* 0x000000b008f0723c */ /* 0x040fe200000018ac */
[----:B------:R-:W-:Y:S07]  /*5280*/  LDSM.16.M88.4 R172, [R0+0x9800] ;  /* 0x0098000000ac783b */ /* 0x000fee0000000200 */
[----:B------:R-:W-:Y:S01]  /*5290*/  HMMA.16816.F32 R236, R8, R178, R32 ;  /* 0x000000b208ec723c */ /* 0x000fe20000001820 */
[----:B------:R-:W1:Y:S04]  /*52a0*/  LDSM.16.M88.4 R8, [R3+0x6000] ;  /* 0x006000000308783b */ /* 0x000e680000000200 */
[----:B------:R2:W4:Y:S03]  /*52b0*/  LDSM.16.M88.4 R32, [R0+0x9000] ;  /* 0x009000000020783b */ /* 0x0005260000000200 */
[C---:B---3--:R-:W-:Y:S08]  /*52c0*/  HMMA.16816.F32 R208, R24.reuse, R28, R188 ;  /* 0x0000001c18d0723c */ /* 0x048ff000000018bc */
[C---:B------:R-:W-:Y:S01]  /*52d0*/  HMMA.16816.F32 R204, R24.reuse, R30, R184 ;  /* 0x0000001e18cc723c */ /* 0x040fe200000018b8 */
[----:B------:R-:W-:Y:S07]  /*52e0*/  LDSM.16.M88.4 R28, [R222+0x4000] ;  /* 0x00400000de1c783b */ /* 0x000fee0000000200 */
[----:B------:R-:W-:Y:S01]  /*52f0*/  HMMA.16816.F32 R200, R24, R176, R212 ;  /* 0x000000b018c8723c */ /* 0x000fe200000018d4 */
[----:B--2---:R-:W-:-:S07]  /*5300*/  IMAD R0, R233, 0x20, R21 ;  /* 0x00000020e9007824 */ /* 0x004fce00078e0215 */
[----:B------:R-:W-:Y:S01]  /*5310*/  HMMA.16816.F32 R196, R24, R178, R180 ;  /* 0x000000b218c4723c */ /* 0x000fe200000018b4 */
[----:B------:R-:W-:Y:S01]  /*5320*/  LDSM.16.M88.4 R24, [R222+0x6000] ;  /* 0x00600000de18783b */ /* 0x000fe20000000200 */
[C---:B------:R-:W-:Y:S02]  /*5330*/  VIADD R7, R0.reuse, 0xffffffd0 ;  /* 0xffffffd000077836 */ /* 0x040fe40000000000 */
[C---:B------:R-:W-:Y:S01]  /*5340*/  VIADD R5, R0.reuse, 0xffffffd8 ;  /* 0xffffffd800057836 */ /* 0x040fe20000000000 */
[----:B------:R-:W2:Y:S01]  /*5350*/  LDSM.16.M88.4 R180, [R223+0x9000] ;  /* 0x00900000dfb4783b */ /* 0x000ea20000000200 */
[----:B------:R-:W-:Y:S01]  /*5360*/  VIADD R6, R0, 0xffffffd1 ;  /* 0xffffffd100067836 */ /* 0x000fe20000000000 */
[----:B------:R-:W-:Y:S01]  /*5370*/  ISETP.GT.AND P3, PT, R226, R7, PT ;  /* 0x00000007e200720c */ /* 0x000fe20003f64270 */
[----:B------:R-:W-:Y:S01]  /*5380*/  VIADD R3, R0, 0xffffffd9 ;  /* 0xffffffd900037836 */ /* 0x000fe20000000000 */
[----:B------:R-:W3:Y:S01]  /*5390*/  LDSM.16.M88.4 R176, [R223+0x9800] ;  /* 0x00980000dfb0783b */ /* 0x000ee20000000200 */
[----:B-1----:R-:W-:Y:S01]  /*53a0*/  HMMA.16816.F32 R184, R8, R172, R240 ;  /* 0x000000ac08b8723c */ /* 0x002fe200000018f0 */
[----:B------:R-:W-:-:S07]  /*53b0*/  ISETP.GT.AND P2, PT, R226, R6, PT ;  /* 0x00000006e200720c */ /* 0x000fce0003f44270 */
[----:B----4-:R-:W-:Y:S01]  /*53c0*/  HMMA.16816.F32 R192, R8, R32, R248 ;  /* 0x0000002008c0723c */ /* 0x010fe200000018f8 */
[----:B------:R-:W-:-:S07]  /*53d0*/  IMAD.MOV.U32 R251, RZ, RZ, R23 ;  /* 0x000000fffffb7224 */ /* 0x000fce00078e0017 */
[C---:B------:R-:W-:Y:S08]  /*53e0*/  HMMA.16816.F32 R188, R8.reuse, R34, R244 ;  /* 0x0000002208bc723c */ /* 0x040ff000000018f4 */
[----:B------:R-:W-:Y:S01]  /*53f0*/  HMMA.16816.F32 R212, R8, R174, R236 ;  /* 0x000000ae08d4723c */ /* 0x000fe200000018ec */
[----:B------:R-:W-:Y:S07]  /*5400*/  LDSM.16.M88.4 R8, [R224+0x6000] ;  /* 0x00600000e008783b */ /* 0x000fee0000000200 */
[C---:B------:R-:W-:Y:S08]  /*5410*/  HMMA.16816.F32 R240, R12.reuse, R32, R208 ;  /* 0x000000200cf0723c */ /* 0x040ff000000018d0 */
[C---:B------:R-:W-:Y:S01]  /*5420*/  HMMA.16816.F32 R236, R12.reuse, R34, R204 ;  /* 0x000000220cec723c */ /* 0x040fe200000018cc */
[----:B------:R-:W-:Y:S07]  /*5430*/  LDSM.16.M88.4 R32, [R221+0x9000] ;  /* 0x00900000dd20783b */ /* 0x000fee0000000200 */
[C---:B------:R-:W-:Y:S08]  /*5440*/  HMMA.16816.F32 R208, R12.reuse, R172, R200 ;  /* 0x000000ac0cd0723c */ /* 0x040ff000000018c8 */
[----:B------:R-:W-:Y:S01]  /*5450*/  HMMA.16816.F32 R204, R12, R174, R196 ;  /* 0x000000ae0ccc723c */ /* 0x000fe200000018c4 */
[----:B------:R-:W1:Y:S07]  /*5460*/  LDSM.16.M88.4 R12, [R224+0x4000] ;  /* 0x00400000e00c783b */ /* 0x000e6e0000000200 */
[C---:B--2---:R-:W-:Y:S08]  /*5470*/  HMMA.16816.F32 R200, R24.reuse, R180, R192 ;  /* 0x000000b418c8723c */ /* 0x044ff000000018c0 */
[C---:B---3--:R-:W-:Y:S08]  /*5480*/  HMMA.16816.F32 R192, R24.reuse, R176, R184 ;  /* 0x000000b018c0723c */ /* 0x048ff000000018b8 */
[C---:B------:R-:W-:Y:S08]  /*5490*/  HMMA.16816.F32 R196, R24.reuse, R182, R188 ;  /* 0x000000b618c4723c */ /* 0x040ff000000018bc */
[----:B------:R-:W-:Y:S01]  /*54a0*/  HMMA.16816.F32 R184, R24, R178, R212 ;  /* 0x000000b218b8723c */ /* 0x000fe200000018d4 */
[----:B------:R-:W2:Y:S01]  /*54b0*/  LDSM.16.M88.4 R24, [R221+0x9800] ;  /* 0x00980000dd18783b */ /* 0x000ea20000000200 */
[----:B------:R-:W-:-:S06]  /*54c0*/  DEPBAR.LE SB0, 0x0 ;  /* 0x000080000000791a */ /* 0x000fcc0000000000 */
[C---:B------:R-:W-:Y:S08]  /*54d0*/  HMMA.16816.F32 R172, R28.reuse, R180, R240 ;  /* 0x000000b41cac723c */ /* 0x040ff000000018f0 */
[C---:B------:R-:W-:Y:S08]  /*54e0*/  HMMA.16816.F32 R180, R28.reuse, R182, R236 ;  /* 0x000000b61cb4723c */ /* 0x040ff000000018ec */
[C---:B------:R-:W-:Y:S08]  /*54f0*/  HMMA.16816.F32 R188, R28.reuse, R176, R208 ;  /* 0x000000b01cbc723c */ /* 0x040ff000000018d0 */
[----:B------:R-:W-:Y:S08]  /*5500*/  HMMA.16816.F32 R28, R28, R178, R204 ;  /* 0x000000b21c1c723c */ /* 0x000ff000000018cc */
[-C--:B-1----:R-:W-:Y:S08]  /*5510*/  HMMA.16816.F32 R172, R12, R32.reuse, R172 ;  /* 0x000000200cac723c */ /* 0x082ff000000018ac */
[C---:B------:R-:W-:Y:S08]  /*5520*/  HMMA.16816.F32 R200, R8.reuse, R32, R200 ;  /* 0x0000002008c8723c */ /* 0x040ff000000018c8 */
[-C--:B------:R-:W-:Y:S08]  /*5530*/  HMMA.16816.F32 R196, R8, R34.reuse, R196 ;  /* 0x0000002208c4723c */ /* 0x080ff000000018c4 */
[----:B------:R-:W-:Y:S08]  /*5540*/  HMMA.16816.F32 R32, R12, R34, R180 ;  /* 0x000000220c20723c */ /* 0x000ff000000018b4 */
[C---:B--2---:R-:W-:Y:S08]  /*5550*/  HMMA.16816.F32 R192, R8.reuse, R24, R192 ;  /* 0x0000001808c0723c */ /* 0x044ff000000018c0 */
[----:B------:R-:W-:Y:S01]  /*5560*/  HMMA.16816.F32 R184, R8, R26, R184 ;  /* 0x0000001a08b8723c */ /* 0x000fe200000018b8 */
[----:B------:R-:W-:-:S02]  /*5570*/  VIADD R11, R0, 0xffffffc1 ;  /* 0xffffffc1000b7836 */ /* 0x000fc40000000000 */
[C---:B------:R-:W-:Y:S02]  /*5580*/  VIADD R10, R0.reuse, 0xffffffc0 ;  /* 0xffffffc0000a7836 */ /* 0x040fe40000000000 */
[----:B------:R-:W-:Y:S01]  /*5590*/  VIADD R9, R0, 0xffffffc8 ;  /* 0xffffffc800097836 */ /* 0x000fe20000000000 */
[----:B------:R-:W-:Y:S01]  /*55a0*/  BAR.SYNC.DEFER_BLOCKING 0x0 ;  /* 0x0000000000007b1d */ /* 0x000fe20000010000 */
[C---:B------:R-:W-:Y:S01]  /*55b0*/  ISETP.GT.AND P1, PT, R226.reuse, R11, PT ;  /* 0x0000000be200720c */ /* 0x040fe20003f24270 */
[----:B------:R-:W-:Y:S01]  /*55c0*/  HMMA.16816.F32 R176, R12, R24, R188 ;  /* 0x000000180cb0723c */ /* 0x000fe200000018bc */
[----:B------:R-:W-:Y:S01]  /*55d0*/  ISETP.GT.AND P5, PT, R226, R10, PT ;  /* 0x0000000ae200720c */ /* 0x000fe20003fa4270 */
[----:B------:R-:W-:Y:S01]  /*55e0*/  VIADD R8, R0, 0xffffffc9 ;  /* 0xffffffc900087836 */ /* 0x000fe20000000000 */
[----:B------:R-:W-:Y:S02]  /*55f0*/  ISETP.GT.AND P4, PT, R226, R9, PT ;  /* 0x00000009e200720c */ /* 0x000fe40003f84270 */
[----:B------:R-:W-:-:S02]  /*5600*/  FSEL R132, R175, -INF , !P1 ;  /* 0xff800000af847808 */ /* 0x000fc40004800000 */
[----:B------:R-:W-:Y:S01]  /*5610*/  FSEL R22, R174, -INF , !P5 ;  /* 0xff800000ae167808 */ /* 0x000fe20006800000 */
[----:B------:R-:W-:Y:S01]  /*5620*/  HMMA.16816.F32 R28, R12, R26, R28 ;  /* 0x0000001a0c1c723c */ /* 0x000fe2000000181c */
[C---:B------:R-:W-:Y:S02]  /*5630*/  ISETP.GT.AND P1, PT, R19.reuse, R11, PT ;  /* 0x0000000b1300720c */ /* 0x040fe40003f24270 */
[----:B------:R-:W-:Y:S02]  /*5640*/  ISETP.GT.AND P5, PT, R19, R10, PT ;  /* 0x0000000a1300720c */ /* 0x000fe40003fa4270 */
[----:B------:R-:W-:Y:S02]  /*5650*/  FSEL R139, R34, -INF , !P4 ;  /* 0xff800000228b7808 */ /* 0x000fe40006000000 */
[----:B------:R-:W-:Y:S02]  /*5660*/  FSEL R34, R201, -INF , !P1 ;  /* 0xff800000c9227808 */ /* 0x000fe40004800000 */
[----:B------:R-:W-:-:S02]  /*5670*/  FSEL R13, R200, -INF , !P5 ;  /* 0xff800000c80d7808 */ /* 0x000fc40006800000 */
[----:B------:R-:W-:Y:S02]  /*5680*/  ISETP.GT.AND P1, PT, R227, R10, PT ;  /* 0x0000000ae300720c */ /* 0x000fe40003f24270 */
[-C--:B------:R-:W-:Y:S02]  /*5690*/  ISETP.GT.AND P5, PT, R19, R8.reuse, PT ;  /* 0x000000081300720c */ /* 0x080fe40003fa4270 */
[----:B------:R-:W-:Y:S02]  /*56a0*/  ISETP.GT.AND P0, PT, R226, R8, PT ;  /* 0x00000008e200720c */ /* 0x000fe40003f04270 */
[----:B------:R-:W-:Y:S02]  /*56b0*/  FSEL R12, R172, -INF , !P1 ;  /* 0xff800000ac0c7808 */ /* 0x000fe40004800000 */
[----:B------:R-:W-:Y:S02]  /*56c0*/  FSEL R180, R197, -INF , !P5 ;  /* 0xff800000c5b47808 */ /* 0x000fe40006800000 */
[----:B------:R-:W-:-:S02]  /*56d0*/  ISETP.GT.AND P1, PT, R226, R5, PT ;  /* 0x00000005e200720c */ /* 0x000fc40003f24270 */
[----:B------:R-:W-:Y:S02]  /*56e0*/  ISETP.GT.AND P5, PT, R227, R11, PT ;  /* 0x0000000be300720c */ /* 0x000fe40003fa4270 */
[----:B------:R-:W-:Y:S02]  /*56f0*/  FSEL R138, R35, -INF , !P0 ;  /* 0xff800000238a7808 */ /* 0x000fe40004000000 */
[----:B------:R-:W-:Y:S02]  /*5700*/  ISETP.GT.AND P0, PT, R19, R7, PT ;  /* 0x000000071300720c */ /* 0x000fe40003f04270 */
[----:B------:R-:W-:Y:S02]  /*5710*/  FSEL R133, R178, -INF , !P3 ;  /* 0xff800000b2857808 */ /* 0x000fe40005800000 */
[----:B------:R-:W-:Y:S02]  /*5720*/  ISETP.GT.AND P3, PT, R20, R11, PT ;  /* 0x0000000b1400720c */ /* 0x000fe40003f64270 */
[----:B------:R-:W-:-:S02]  /*5730*/  FSEL R30, R30, -INF , !P1 ;  /* 0xff8000001e1e7808 */ /* 0x000fc40004800000 */
[----:B------:R-:W-:Y:S02]  /*5740*/  FSEL R16, R173, -INF , !P5 ;  /* 0xff800000ad107808 */ /* 0x000fe40006800000 */
[----:B------:R-:W-:Y:S02]  /*5750*/  FSEL R35, R179, -INF , !P2 ;  /* 0xff800000b3237808 */ /* 0x000fe40005000000 */
[----:B------:R-:W-:Y:S02]  /*5760*/  ISETP.GE.AND P1, PT, R10, R230, PT ;  /* 0x000000e60a00720c */ /* 0x000fe40003f26270 */
[----:B------:R-:W-:Y:S02]  /*5770*/  FSEL R173, R192, -INF , !P0 ;  /* 0xff800000c0ad7808 */ /* 0x000fe40004000000 */
[C---:B------:R-:W-:Y:S02]  /*5780*/  ISETP.GT.AND P2, PT, R19.reuse, R5, PT ;  /* 0x000000051300720c */ /* 0x040fe40003f44270 */
[----:B------:R-:W-:-:S02]  /*5790*/  ISETP.GT.AND P0, PT, R19, R3, PT ;  /* 0x000000031300720c */ /* 0x000fc40003f04270 */
[----:B------:R-:W-:Y:S02]  /*57a0*/  ISETP.GT.AND P4, PT, R19, R9, PT ;  /* 0x000000091300720c */ /* 0x000fe40003f84270 */
[----:B------:R-:W-:Y:S02]  /*57b0*/  FSEL R27, R203, -INF , !P3 ;  /* 0xff800000cb1b7808 */ /* 0x000fe40005800000 */
[----:B------:R-:W-:Y:S02]  /*57c0*/  ISETP.GE.AND P3, PT, R10, R228, PT ;  /* 0x000000e40a00720c */ /* 0x000fe40003f66270 */
[----:B------:R-:W-:Y:S02]  /*57d0*/  FSEL R23, R13, -INF , !P1 ;  /* 0xff8000000d177808 */ /* 0x000fe40004800000 */
[----:B------:R-:W-:Y:S02]  /*57e0*/  FSEL R178, R184, -INF , !P2 ;  /* 0xff800000b8b27808 */ /* 0x000fe40005000000 */
[----:B------:R-:W-:-:S02]  /*57f0*/  ISETP.GT.AND P1, PT, R227, R6, PT ;  /* 0x00000006e300720c */ /* 0x000fc40003f24270 */
[----:B------:R-:W-:Y:S02]  /*5800*/  ISETP.GE.AND P2, PT, R10, R229, PT ;  /* 0x000000e50a00720c */ /* 0x000fe40003f46270 */
[----:B------:R-:W-:Y:S02]  /*5810*/  FSEL R175, R185, -INF , !P0 ;  /* 0xff800000b9af7808 */ /* 0x000fe40004000000 */
[----:B------:R-:W-:Y:S02]  /*5820*/  FSEL R174, R196, -INF , !P4 ;  /* 0xff800000c4ae7808 */ /* 0x000fe40006000000 */
[----:B------:R-:W-:Y:S02]  /*5830*/  ISETP.GT.AND P0, PT, R227, R9, PT ;  /* 0x00000009e300720c */ /* 0x000fe40003f04270 */
[----:B------:R-:W-:Y:S02]  /*5840*/  ISETP.GT.AND P4, PT, R20, R10, PT ;  /* 0x0000000a1400720c */ /* 0x000fe40003f84270 */
[----:B------:R-:W-:-:S02]  /*5850*/  FSEL R18, R12, -INF , !P3 ;  /* 0xff8000000c127808 */ /* 0x000fc40005800000 */
[----:B------:R-:W-:Y:S02]  /*5860*/  FSEL R12, R177, -INF , !P1 ;  /* 0xff800000b10c7808 */ /* 0x000fe40004800000 */
[----:B------:R-:W-:Y:S02]  /*5870*/  FSEL R22, R22, -INF , !P2 ;  /* 0xff80000016167808 */ /* 0x000fe40005000000 */
[C---:B------:R-:W-:Y:S02]  /*5880*/  ISETP.GT.AND P1, PT, R227.reuse, R5, PT ;  /* 0x00000005e300720c */ /* 0x040fe40003f24270 */
[----:B------:R-:W-:Y:S02]  /*5890*/  FSEL R15, R32, -INF , !P0 ;  /* 0xff800000200f7808 */ /* 0x000fe40004000000 */
[----:B------:R-:W-:Y:S02]  /*58a0*/  ISETP.GT.AND P2, PT, R227, R7, PT ;  /* 0x00000007e300720c */ /* 0x000fe40003f44270 */
[----:B------:R-:W-:-:S02]  /*58b0*/  FSEL R14, R202, -INF , !P4 ;  /* 0xff800000ca0e7808 */ /* 0x000fc40006000000 */
[----:B------:R-:W-:Y:S02]  /*58c0*/  ISETP.GE.AND P0, PT, R10, R231, PT ;  /* 0x000000e70a00720c */ /* 0x000fe40003f06270 */
[----:B------:R-:W-:Y:S02]  /*58d0*/  ISETP.GT.AND P4, PT, R226, R3, PT ;  /* 0x00000003e200720c */ /* 0x000fe40003f84270 */
[----:B------:R-:W-:Y:S02]  /*58e0*/  FSEL R10, R28, -INF , !P1 ;  /* 0xff8000001c0a7808 */ /* 0x000fe40004800000 */
[----:B------:R-:W-:Y:S02]  /*58f0*/  ISETP.GT.AND P5, PT, R19, R6, PT ;  /* 0x000000061300720c */ /* 0x000fe40003fa4270 */
[----:B------:R-:W-:Y:S02]  /*5900*/  FSEL R13, R176, -INF , !P2 ;  /* 0xff800000b00d7808 */ /* 0x000fe40005000000 */
[----:B------:R-:W-:-:S02]  /*5910*/  ISETP.GE.AND P1, PT, R7, R228, PT ;  /* 0x000000e40700720c */ /* 0x000fc40003f26270 */
[----:B------:R-:W-:Y:S02]  /*5920*/  FSEL R24, R14, -INF , !P0 ;  /* 0xff8000000e187808 */ /* 0x000fe40004000000 */
[-C--:B------:R-:W-:Y:S02]  /*5930*/  ISETP.GE.AND P0, PT, R9, R228.reuse, PT ;  /* 0x000000e40900720c */ /* 0x080fe40003f06270 */
[----:B------:R-:W-:Y:S02]  /*5940*/  FSEL R31, R31, -INF , !P4 ;  /* 0xff8000001f1f7808 */ /* 0x000fe40006000000 */
[----:B------:R-:W-:Y:S02]  /*5950*/  FSEL R172, R193, -INF , !P5 ;  /* 0xff800000c1ac7808 */ /* 0x000fe40006800000 */
[----:B------:R-:W-:Y:S02]  /*5960*/  ISETP.GE.AND P4, PT, R11, R228, PT ;  /* 0x000000e40b00720c */ /* 0x000fe40003f86270 */
[----:B------:R-:W-:-:S02]  /*5970*/  FSEL R200, R13, -INF , !P1 ;  /* 0xff8000000dc87808 */ /* 0x000fc40004800000 */
[----:B------:R-:W-:Y:S02]  /*5980*/  ISETP.GT.AND P5, PT, R227, R8, PT ;  /* 0x00000008e300720c */ /* 0x000fe40003fa4270 */
[----:B------:R-:W-:Y:S02]  /*5990*/  ISETP.GE.AND P1, PT, R5, R228, PT ;  /* 0x000000e40500720c */ /* 0x000fe40003f26270 */
[----:B------:R-:W-:Y:S02]  /*59a0*/  FSEL R26, R15, -INF , !P0 ;  /* 0xff8000000f1a7808 */ /* 0x000fe40004000000 */
[----:B------:R-:W-:Y:S02]  /*59b0*/  ISETP.GT.AND P0, PT, R227, R3, PT ;  /* 0x00000003e300720c */ /* 0x000fe40003f04270 */
[----:B------:R-:W-:Y:S02]  /*59c0*/  FSEL R21, R16, -INF , !P4 ;  /* 0xff80000010157808 */ /* 0x000fe40006000000 */
[----:B------:R-:W-:-:S02]  /*59d0*/  FSEL R17, R33, -INF , !P5 ;  /* 0xff80000021117808 */ /* 0x000fc40006800000 */
[----:B------:R-:W-:Y:S02]  /*59e0*/  ISETP.GE.AND P4, PT, R8, R228, PT ;  /* 0x000000e40800720c */ /* 0x000fe40003f86270 */
[----:B------:R-:W-:Y:S02]  /*59f0*/  FSEL R202, R10, -INF , !P1 ;  /* 0xff8000000aca7808 */ /* 0x000fe40004800000 */
[C---:B------:R-:W-:Y:S02]  /*5a00*/  ISETP.GE.AND P5, PT, R11.reuse, R229, PT ;  /* 0x000000e50b00720c */ /* 0x040fe40003fa6270 */
[C---:B------:R-:W-:Y:S02]  /*5a10*/  ISETP.GE.AND P3, PT, R11.reuse, R230, PT ;  /* 0x000000e60b00720c */ /* 0x040fe40003f66270 */
[----:B------:R-:W-:Y:S02]  /*5a20*/  ISETP.GE.AND P2, PT, R11, R231, PT ;  /* 0x000000e70b00720c */ /* 0x000fe40003f46270 */
[----:B------:R-:W-:-:S02]  /*5a30*/  ISETP.GT.U32.AND P1, PT, R225, R251, PT ;  /* 0x000000fbe100720c */ /* 0x000fc40003f24070 */
[----:B------:R-:W-:Y:S02]  /*5a40*/  FSEL R11, R29, -INF , !P0 ;  /* 0xff8000001d0b7808 */ /* 0x000fe40004000000 */
[----:B------:R-:W-:Y:S02]  /*5a50*/  ISETP.GE.AND P0, PT, R6, R228, PT ;  /* 0x000000e40600720c */ /* 0x000fe40003f06270 */
[----:B------:R-:W-:Y:S02]  /*5a60*/  FSEL R25, R17, -INF , !P4 ;  /* 0xff80000011197808 */ /* 0x000fe40006000000 */
[----:B------:R-:W-:Y:S02]  /*5a70*/  FMNMX3.FTZ R15, R136, R18, R21, !PT ;  /* 0x00000012880f7276 */ /* 0x000fe40007810015 */
[----:B------:R-:W-:Y:S02]  /*5a80*/  FSEL R197, R12, -INF , !P0 ;  /* 0xff8000000cc57808 */ /* 0x000fe40004000000 */
[----:B------:R-:W-:-:S02]  /*5a90*/  ISETP.GE.AND P0, PT, R3, R228, PT ;  /* 0x000000e40300720c */ /* 0x000fc40003f06270 */
[----:B------:R-:W-:Y:S02]  /*5aa0*/  FMNMX3.FTZ R15, R15, R26, R25, !PT ;  /* 0x0000001a0f0f7276 */ /* 0x000fe40007810019 */
[----:B------:R-:W-:Y:S02]  /*5ab0*/  FSEL R201, R11, -INF , !P0 ;  /* 0xff8000000bc97808 */ /* 0x000fe40004000000 */
[----:B------:R-:W-:Y:S02]  /*5ac0*/  FMNMX3.FTZ R15, R15, R200, R197, !PT ;  /* 0x000000c80f0f7276 */ /* 0x000fe400078100c5 */
[----:B------:R-:W-:Y:S02]  /*5ad0*/  ISETP.GE.AND P4, PT, R9, R229, PT ;  /* 0x000000e50900720c */ /* 0x000fe40003f86270 */
[----:B------:R-:W-:Y:S01]  /*5ae0*/  FMNMX3.FTZ R15, R15, R202, R201, !PT ;  /* 0x000000ca0f0f7276 */ /* 0x000fe200078100c9 */
[----:B------:R-:W-:Y:S10]  /*5af0*/  @!P1 BRA `(.L_x_1304) ;  /* 0x0000000000549947 */ /* 0x000ff40003800000 */
[----:B------:R-:W2:Y:S04]  /*5b00*/  LDL R250, [R1+0x28] ;  /* 0x0000280001fa7983 */ /* 0x000ea80000100800 */
[----:B------:R-:W3:Y:S01]  /*5b10*/  LDL R251, [R1+0x24] ;  /* 0x0000240001fb7983 */ /* 0x000ee20000100800 */
[----:B------:R-:W-:-:S04]  /*5b20*/  VIADD R12, R233, 0xfffffffd ;  /* 0xfffffffde90c7836 */ /* 0x000fc80000000000 */
[----:B------:R-:W-:-:S04]  /*5b30*/  IMAD.WIDE.U32 R10, R12, R234, RZ ;  /* 0x000000ea0c0a7225 */ /* 0x000fc800078e00ff */
[----:B------:R-:W-:Y:S02]  /*5b40*/  IMAD R11, R12, R235, R11 ;  /* 0x000000eb0c0b7224 */ /* 0x000fe400078e020b */
[----:B------:R-:W-:-:S03]  /*5b50*/  IMAD.SHL.U32 R14, R10, 0x20, RZ ;  /* 0x000000200a0e7824 */ /* 0x000fc600078e00ff */
[----:B------:R-:W-:Y:S02]  /*5b60*/  SHF.L.U64.HI R12, R10, 0x5, R11 ;  /* 0x000000050a0c7819 */ /* 0x000fe4000001020b */
[----:B------:R-:W-:-:S04]  /*5b70*/  LEA R14, P0, R234, R14, 0x4 ;  /* 0x0000000eea0e7211 */ /* 0x000fc800078020ff */
[----:B------:R-:W-:Y:S02]  /*5b80*/  LEA.HI.X R16, R234, R12, R235, 0x4, P0 ;  /* 0x0000000cea107211 */ /* 0x000fe400000f24eb */
[----:B--2---:R-:W-:-:S04]  /*5b90*/  LEA R12, P0, R10, R250, 0x6 ;  /* 0x000000fa0a0c7211 */ /* 0x004fc800078030ff */
[----:B---3--:R-:W-:Y:S02]  /*5ba0*/  LEA.HI.X R13, R10, R251, R11, 0x6, P0 ;  /* 0x000000fb0a0d7211 */ /* 0x008fe400000f340b */
[----:B------:R-:W-:-:S03]  /*5bb0*/  LEA R10, P0, R14, R250, 0x1 ;  /* 0x000000fa0e0a7211 */ /* 0x000fc600078008ff */
[----:B------:R-:W-:Y:S01]  /*5bc0*/  @!PT LDS RZ, [RZ] ;  /* 0x00000000fffff984 */ /* 0x000fe20000000800 */
[----:B------:R-:W-:Y:S01]  /*5bd0*/  @!PT LDS RZ, [RZ] ;  /* 0x00000000fffff984 */ /* 0x000fe20000000800 */
[----:B------:R-:W-:Y:S01]  /*5be0*/  @!PT LDS RZ, [RZ] ;  /* 0x00000000fffff984 */ /* 0x000fe20000000800 */
[----:B------:R1:W-:Y:S01]  /*5bf0*/  LDGSTS.E.BYPASS.LTC128B.128 [R232+0x8000], desc[UR16][R12.64] ;  /* 0x080000000ce87fae */ /* 0x0003e2000b981a10 */
[----:B------:R-:W-:-:S03]  /*5c00*/  LEA.HI.X R11, R14, R251, R16, 0x1, P0 ;  /* 0x000000fb0e0b7211 */ /* 0x000fc600000f0c10 */
[----:B------:R1:W-:Y:S04]  /*5c10*/  LDGSTS.E.BYPASS.LTC128B.128 [R232+0x9000], desc[UR16][R12.64+0x80] ;  /* 0x090000800ce87fae */ /* 0x0003e8000b981a10 */
[----:B------:R1:W-:Y:S04]  /*5c20*/  LDGSTS.E.BYPASS.LTC128B.128 [R232+0x8800], desc[UR16][R10.64] ;  /* 0x088000000ae87fae */ /* 0x0003e8000b981a10 */
[----:B------:R1:W-:Y:S04]  /*5c30*/  LDGSTS.E.BYPASS.LTC128B.128 [R232+0x9800], desc[UR16][R10.64+0x80] ;  /* 0x098000800ae87fae */ /* 0x0003e8000b981a10 */
[----:B------:R-:W0:Y:S02]  /*5c40*/  LDGDEPBAR ;  /* 0x00000000000079af */ /* 0x000e240000000000 */
.L_x_1304:
[----:B------:R-:W2:Y:S04]  /*5c50*/  LDL.LU R181, [R1+0x18] ;  /* 0x0000180001b57983 */ /* 0x000ea80000300800 */
[----:B------:R-:W3:Y:S04]  /*5c60*/  LDL.LU R182, [R1+0x14] ;  /* 0x0000140001b67983 */ /* 0x000ee80000300800 */
[----:B------:R-:W4:Y:S04]  /*5c70*/  LDL.LU R33, [R1+0x10] ;  /* 0x0000100001217983 */ /* 0x000f280000300800 */
[----:B------:R-:W5:Y:S01]  /*5c80*/  LDL.LU R32, [R1+0xc] ;  /* 0x00000c0001207983 */ /* 0x000f620000300800 */
[----:B-1----:R-:W-:-:S02]  /*5c90*/  FSEL R11, R27, -INF , !P2 ;  /* 0xff8000001b0b7808 */ /* 0x002fc40005000000 */
[-C--:B------:R-:W-:Y:S01]  /*5ca0*/  ISETP.GE.AND P2, PT, R8, R229.reuse, PT ;  /* 0x000000e50800720c */ /* 0x080fe20003f46270 */
[----:B------:R-:W1:Y:S01]  /*5cb0*/  SHFL.BFLY PT, R19, R15, 0x2, 0x1f ;  /* 0x0c401f000f137f89 */ /* 0x000e6200000e0000 */
[----:B------:R-:W-:Y:S02]  /*5cc0*/  ISETP.GE.AND P0, PT, R9, R230, PT ;  /* 0x000000e60900720c */ /* 0x000fe40003f06270 */
[----:B------:R-:W-:Y:S02]  /*5cd0*/  FSEL R17, R138, -INF , !P2 ;  /* 0xff8000008a117808 */ /* 0x000fe40005000000 */
[----:B------:R-:W-:Y:S02]  /*5ce0*/  FSEL R10, R132, -INF , !P5 ;  /* 0xff800000840a7808 */ /* 0x000fe40006800000 */
[----:B------:R-:W-:Y:S02]  /*5cf0*/  ISETP.GE.AND P2, PT, R6, R229, PT ;  /* 0x000000e50600720c */ /* 0x000fe40003f46270 */
[----:B------:R-:W-:-:S02]  /*5d00*/  ISETP.GT.AND P5, PT, R20, R9, PT ;  /* 0x000000091400720c */ /* 0x000fc40003fa4270 */
[----:B------:R-:W-:Y:S02]  /*5d10*/  FSEL R12, R34, -INF , !P3 ;  /* 0xff800000220c7808 */ /* 0x000fe40005800000 */
[----:B------:R-:W-:Y:S02]  /*5d20*/  FSEL R16, R174, -INF , !P0 ;  /* 0xff800000ae107808 */ /* 0x000fe40004000000 */
[----:B------:R-:W-:Y:S02]  /*5d30*/  ISETP.GE.AND P3, PT, R9, R231, PT ;  /* 0x000000e70900720c */ /* 0x000fe40003f66270 */
[----:B------:R-:W-:Y:S02]  /*5d40*/  ISETP.GE.AND P0, PT, R7, R229, PT ;  /* 0x000000e50700720c */ /* 0x000fe40003f06270 */
[----:B------:R-:W-:Y:S02]  /*5d50*/  FSEL R14, R139, -INF , !P4 ;  /* 0xff8000008b0e7808 */ /* 0x000fe40006000000 */
[----:B------:R-:W-:-:S02]  /*5d60*/  FMNMX3.FTZ R9, R135, R22, R10, !PT ;  /* 0x0000001687097276 */ /* 0x000fc4000781000a */
[----:B------:R-:W-:Y:S02]  /*5d70*/  FSEL R191, R35, -INF , !P2 ;  /* 0xff80000023bf7808 */ /* 0x000fe40005000000 */
[----:B------:R-:W-:Y:S02]  /*5d80*/  FSEL R27, R198, -INF , !P5 ;  /* 0xff800000c61b7808 */ /* 0x000fe40006800000 */
[-C--:B------:R-:W-:Y:S02]  /*5d90*/  ISETP.GE.AND P2, PT, R3, R229.reuse, PT ;  /* 0x000000e50300720c */ /* 0x080fe40003f46270 */
[----:B------:R-:W-:Y:S02]  /*5da0*/  ISETP.GT.AND P5, PT, R20, R8, PT ;  /* 0x000000081400720c */ /* 0x000fe40003fa4270 */
[----:B------:R-:W-:Y:S02]  /*5db0*/  FSEL R190, R133, -INF , !P0 ;  /* 0xff80000085be7808 */ /* 0x000fe40004000000 */
[----:B------:R-:W-:-:S02]  /*5dc0*/  ISETP.GE.AND P0, PT, R5, R229, PT ;  /* 0x000000e50500720c */ /* 0x000fc40003f06270 */
[----:B------:R-:W-:Y:S02]  /*5dd0*/  FMNMX3.FTZ R13, R9, R14, R17, !PT ;  /* 0x0000000e090d7276 */ /* 0x000fe40007810011 */
[----:B-1----:R-:W-:Y:S02]  /*5de0*/  FMNMX.FTZ R9, R15, R19, !PT ;  /* 0x000000130f097209 */ /* 0x002fe40007810000 */
[----:B------:R-:W-:Y:S02]  /*5df0*/  FSEL R189, R31, -INF , !P2 ;  /* 0xff8000001fbd7808 */ /* 0x000fe40005000000 */
[----:B------:R-:W-:Y:S02]  /*5e00*/  FSEL R31, R27, -INF , !P3 ;  /* 0xff8000001b1f7808 */ /* 0x000fe40005800000 */
[----:B------:R-:W-:Y:S01]  /*5e10*/  FSEL R15, R199, -INF , !P5 ;  /* 0xff800000c70f7808 */ /* 0x000fe20006800000 */
[----:B------:R-:W1:Y:S01]  /*5e20*/  SHFL.BFLY PT, R27, R9, 0x1, 0x1f ;  /* 0x0c201f00091b7f89 */ /* 0x000e6200000e0000 */
[----:B------:R-:W-:-:S02]  /*5e30*/  ISETP.GE.AND P4, PT, R8, R230, PT ;  /* 0x000000e60800720c */ /* 0x000fc40003f86270 */
[-C--:B------:R-:W-:Y:S02]  /*5e40*/  ISETP.GE.AND P3, PT, R7, R230.reuse, PT ;  /* 0x000000e60700720c */ /* 0x080fe40003f66270 */
[----:B------:R-:W-:Y:S02]  /*5e50*/  ISETP.GE.AND P5, PT, R6, R230, PT ;  /* 0x000000e60600720c */ /* 0x000fe40003fa6270 */
[----:B------:R-:W-:Y:S02]  /*5e60*/  FSEL R196, R30, -INF , !P0 ;  /* 0xff8000001ec47808 */ /* 0x000fe40004000000 */
[----:B------:R-:W-:Y:S02]  /*5e70*/  ISETP.GT.AND P2, PT, R20, R7, PT ;  /* 0x000000071400720c */ /* 0x000fe40003f44270 */
[----:B------:R-:W-:Y:S02]  /*5e80*/  ISETP.GE.AND P0, PT, R8, R231, PT ;  /* 0x000000e70800720c */ /* 0x000fe40003f06270 */
[----:B------:R-:W-:-:S02]  /*5e90*/  FMNMX3.FTZ R8, R13, R190, R191, !PT ;  /* 0x000000be0d087276 */ /* 0x000fc400078100bf */
[----:B------:R-:W-:Y:S02]  /*5ea0*/  FSEL R13, R180, -INF , !P4 ;  /* 0xff800000b40d7808 */ /* 0x000fe40006000000 */
[----:B------:R-:W-:Y:S02]  /*5eb0*/  FSEL R176, R173, -INF , !P3 ;  /* 0xff800000adb07808 */ /* 0x000fe40005800000 */
[----:B------:R-:W-:Y:S02]  /*5ec0*/  FSEL R177, R172, -INF , !P5 ;  /* 0xff800000acb17808 */ /* 0x000fe40006800000 */
[----:B------:R-:W-:Y:S02]  /*5ed0*/  ISETP.GE.AND P4, PT, R7, R231, PT ;  /* 0x000000e70700720c */ /* 0x000fe40003f86270 */
[----:B------:R-:W-:Y:S02]  /*5ee0*/  ISETP.GT.AND P3, PT, R20, R6, PT ;  /* 0x000000061400720c */ /* 0x000fe40003f64270 */
[----:B------:R-:W-:-:S02]  /*5ef0*/  FSEL R29, R194, -INF , !P2 ;  /* 0xff800000c21d7808 */ /* 0x000fc40005000000 */
[-C--:B------:R-:W-:Y:S02]  /*5f00*/  ISETP.GE.AND P5, PT, R3, R230.reuse, PT ;  /* 0x000000e60300720c */ /* 0x080fe40003fa6270 */
[----:B------:R-:W-:Y:S02]  /*5f10*/  FMNMX3.FTZ R7, R134, R23, R12, !PT ;  /* 0x0000001786077276 */ /* 0x000fe4000781000c */
[----:B------:R-:W-:Y:S02]  /*5f20*/  ISETP.GE.AND P2, PT, R5, R230, PT ;  /* 0x000000e60500720c */ /* 0x000fe40003f46270 */
[----:B------:R-:W-:Y:S02]  /*5f30*/  FSEL R30, R15, -INF , !P0 ;  /* 0xff8000000f1e7808 */ /* 0x000fe40004000000 */
[----:B------:R-:W-:Y:S02]  /*5f40*/  FSEL R179, R175, -INF , !P5 ;  /* 0xff800000afb37808 */ /* 0x000fe40006800000 */
[----:B------:R-:W-:Y:S01]  /*5f50*/  FSEL R15, R195, -INF , !P3 ;  /* 0xff800000c30f7808 */ /* 0x000fe20005800000 */
[----:B------:R-:W-:Y:S01]  /*5f60*/  LDSM.16.MT88.4 R172, [R220+0xa000] ;  /* 0x00a00000dcac783b */ /* 0x000fe20000004200 */
[----:B------:R-:W-:-:S02]  /*5f70*/  FMNMX3.FTZ R7, R7, R16, R13, !PT ;  /* 0x0000001007077276 */ /* 0x000fc4000781000d */
[----:B------:R-:W-:Y:S02]  /*5f80*/  FSEL R178, R178, -INF , !P2 ;  /* 0xff800000b2b27808 */ /* 0x000fe40005000000 */
[----:B------:R-:W-:Y:S02]  /*5f90*/  ISETP.GT.AND P5, PT, R20, R5, PT ;  /* 0x000000051400720c */ /* 0x000fe40003fa4270 */
[-C--:B------:R-:W-:Y:S02]  /*5fa0*/  ISETP.GE.AND P3, PT, R5, R231.reuse, PT ;  /* 0x000000e70500720c */ /* 0x080fe40003f66270 */
[----:B------:R-:W-:Y:S02]  /*5fb0*/  ISETP.GE.AND P2, PT, R6, R231, PT ;  /* 0x000000e70600720c */ /* 0x000fe40003f46270 */
[----:B------:R-:W-:Y:S02]  /*5fc0*/  ISETP.GT.AND P0, PT, R20, R3, PT ;  /* 0x000000031400720c */ /* 0x000fe40003f04270 */
[----:B------:R-:W-:-:S02]  /*5fd0*/  FMNMX3.FTZ R5, R137, R24, R11, !PT ;  /* 0x0000001889057276 */ /* 0x000fc4000781000b */
[----:B------:R-:W-:Y:S02]  /*5fe0*/  FMNMX3.FTZ R6, R7, R176, R177, !PT ;  /* 0x000000b007067276 */ /* 0x000fe400078100b1 */
[----:B------:R-:W-:Y:S02]  /*5ff0*/  FSEL R20, R186, -INF , !P5 ;  /* 0xff800000ba147808 */ /* 0x000fe40006800000 */
[----:B------:R-:W-:Y:S02]  /*6000*/  ISETP.GE.AND P5, PT, R3, R231, PT ;  /* 0x000000e70300720c */ /* 0x000fe40003fa6270 */
[----:B------:R-:W-:Y:S02]  /*6010*/  FSEL R7, R187, -INF , !P0 ;  /* 0xff800000bb077808 */ /* 0x000fe40004000000 */
[----:B------:R-:W-:Y:S02]  /*6020*/  FSEL R198, R29, -INF , !P4 ;  /* 0xff8000001dc67808 */ /* 0x000fe40006000000 */
[----:B------:R-:W-:-:S02]  /*6030*/  FSEL R199, R15, -INF , !P2 ;  /* 0xff8000000fc77808 */ /* 0x000fc40005000000 */
[----:B------:R-:W-:Y:S02]  /*6040*/  FMNMX3.FTZ R5, R5, R31, R30, !PT ;  /* 0x0000001f05057276 */ /* 0x000fe4000781001e */
[----:B------:R-:W-:Y:S02]  /*6050*/  FSEL R226, R20, -INF , !P3 ;  /* 0xff80000014e27808 */ /* 0x000fe40005800000 */
[----:B------:R-:W-:Y:S02]  /*6060*/  FSEL R203, R7, -INF , !P5 ;  /* 0xff80000007cb7808 */ /* 0x000fe40006800000 */
[----:B------:R-:W-:Y:S02]  /*6070*/  FMNMX3.FTZ R5, R5, R198, R199, !PT ;  /* 0x000000c605057276 */ /* 0x000fe400078100c7 */
[----:B------:R-:W-:Y:S02]  /*6080*/  FMNMX3.FTZ R6, R6, R178, R179, !PT ;  /* 0x000000b206067276 */ /* 0x000fe400078100b3 */
[----:B------:R-:W-:-:S02]  /*6090*/  FMNMX3.FTZ R5, R5, R226, R203, !PT ;  /* 0x000000e205057276 */ /* 0x000fc400078100cb */
[----:B------:R-:W-:Y:S01]  /*60a0*/  FMNMX3.FTZ R8, R8, R196, R189, !PT ;  /* 0x000000c408087276 */ /* 0x000fe200078100bd */
[----:B------:R-:W1:Y:S02]  /*60b0*/  SHFL.BFLY PT, R28, R6, 0x2, 0x1f ;  /* 0x0c401f00061c7f89 */ /* 0x000e6400000e0000 */
[----:B-1----:R-:W-:Y:S02]  /*60c0*/  FMNMX.FTZ R215, R9, R27, !PT ;  /* 0x0000001b09d77209 */ /* 0x002fe40007810000 */
[----:B------:R-:W-:Y:S01]  /*60d0*/  MOV R20, R252 ;  /* 0x000000fc00147202 */ /* 0x000fe20000000f00 */
[----:B------:R-:W1:Y:S01]  /*60e0*/  SHFL.BFLY PT, R7, R5, 0x2, 0x1f ;  /* 0x0c401f0005077f89 */ /* 0x000e6200000e0000 */
[----:B------:R-:W-:Y:S02]  /*60f0*/  FSETP.NEU.FTZ.AND P0, PT, R215, -INF , PT ;  /* 0xff800000d700780b */ /* 0x000fe40003f1d000 */
[----:B------:R-:W-:Y:S01]  /*6100*/  IADD3 R205, PT, PT, R216, 0xa000, RZ ;  /* 0x0000a000d8cd7810 */ /* 0x000fe20007ffe0ff */
[----:B------:R-:W1:Y:S03]  /*6110*/  SHFL.BFLY PT, R19, R8, 0x2, 0x1f ;  /* 0x0c401f0008137f89 */ /* 0x000e6600000e0000 */
[----:B------:R-:W-:-:S02]  /*6120*/  @P6 IADD3 R20, PT, PT, R205, -0x40, RZ ;  /* 0xffffffc0cd146810 */ /* 0x000fc40007ffe0ff */
[----:B------:R-:W-:Y:S02]  /*6130*/  FMNMX.FTZ R6, R6, R28, !PT ;  /* 0x0000001c06067209 */ /* 0x000fe40007810000 */
[----:B-1----:R-:W-:Y:S02]  /*6140*/  FMNMX.FTZ R5, R5, R7, !PT ;  /* 0x0000000705057209 */ /* 0x002fe40007810000 */
[----:B------:R-:W-:-:S03]  /*6150*/  FMNMX.FTZ R3, R8, R19, !PT ;  /* 0x0000001308037209 */ /* 0x000fc60007810000 */
[----:B------:R-:W1:Y:S01]  /*6160*/  SHFL.BFLY PT, R7, R5, 0x1, 0x1f ;  /* 0x0c201f0005077f89 */ /* 0x000e6200000e0000 */
[----:B------:R-:W-:-:S03]  /*6170*/  FMUL.FTZ R19, R215, UR4 ;  /* 0x00000004d7137c20 */ /* 0x000fc60008410000 */
[----:B------:R-:W1:Y:S02]  /*6180*/  SHFL.BFLY PT, R8, R6, 0x1, 0x1f ;  /* 0x0c201f0006087f89 */ /* 0x000e6400000e0000 */
[----:B------:R-:W-:Y:S02]  /*6190*/  FSEL R19, R19, RZ, P0 ;  /* 0x000000ff13137208 */ /* 0x000fe40000000000 */
[----:B------:R-:W1:Y:S03]  /*61a0*/  SHFL.BFLY PT, R9, R3, 0x1, 0x1f ;  /* 0x0c201f0003097f89 */ /* 0x000e6600000e0000 */
[--C-:B------:R-:W-:Y:S01]  /*61b0*/  FFMA.FTZ R26, R26, UR4, -R19.reuse ;  /* 0x000000041a1a7c23 */ /* 0x100fe20008010813 */
[--C-:B------:R-:W-:Y:S01]  /*61c0*/  FFMA.FTZ R25, R25, UR4, -R19.reuse ;  /* 0x0000000419197c23 */ /* 0x100fe20008010813 */
[--C-:B------:R-:W-:Y:S01]  /*61d0*/  FFMA.FTZ R18, R18, UR4, -R19.reuse ;  /* 0x0000000412127c23 */ /* 0x100fe20008010813 */
[----:B------:R-:W-:Y:S01]  /*61e0*/  FFMA.FTZ R21, R21, UR4, -R19 ;  /* 0x0000000415157c23 */ /* 0x000fe20008010813 */
[----:B------:R-:W-:Y:S08]  /*61f0*/  MUFU.EX2 R251, R26 ;  /* 0x0000001a00fb7308 */ /* 0x000ff00000000800 */
[----:B------:R1:W-:Y:S02]  /*6200*/  MUFU.EX2 R183, R18 ;  /* 0x0000001200b77308 */ /* 0x0003e40000000800 */
[----:B-1----:R-:W-:-:S02]  /*6210*/  FMNMX.FTZ R212, R5, R7, !PT ;  /* 0x0000000705d47209 */ /* 0x002fc40007810000 */
[----:B------:R-:W-:Y:S02]  /*6220*/  FSEL R7, R215, RZ, P0 ;  /* 0x000000ffd7077208 */ /* 0x000fe40000000000 */
[C---:B------:R-:W-:Y:S01]  /*6230*/  FSETP.NEU.FTZ.AND P2, PT, R212.reuse, -INF , PT ;  /* 0xff800000d400780b */ /* 0x040fe20003f5d000 */
[----:B------:R-:W-:Y:S01]  /*6240*/  FMUL.FTZ R5, R212, UR4 ;  /* 0x00000004d4057c20 */ /* 0x000fe20008410000 */
[----:B------:R-:W-:Y:S01]  /*6250*/  FMNMX.FTZ R213, R6, R8, !PT ;  /* 0x0000000806d57209 */ /* 0x000fe20007810000 */
[----:B------:R-:W1:Y:S01]  /*6260*/  MUFU.EX2 R15, R25 ;  /* 0x00000019000f7308 */ /* 0x000e620000000800 */
[----:B------:R-:W-:Y:S01]  /*6270*/  FMNMX.FTZ R214, R3, R9, !PT ;  /* 0x0000000903d67209 */ /* 0x000fe20007810000 */
[----:B------:R-:W-:Y:S01]  /*6280*/  FADD.FTZ R7, R136, -R7 ;  /* 0x8000000788077221 */ /* 0x000fe20000010000 */
[----:B------:R-:W-:Y:S01]  /*6290*/  FSEL R5, R5, RZ, P2 ;  /* 0x000000ff05057208 */ /* 0x000fe20001000000 */
[C---:B------:R-:W-:Y:S01]  /*62a0*/  FMUL.FTZ R3, R213.reuse, UR4 ;  /* 0x00000004d5037c20 */ /* 0x040fe20008410000 */
[----:B------:R-:W-:Y:S01]  /*62b0*/  FSETP.NEU.FTZ.AND P3, PT, R213, -INF , PT ;  /* 0xff800000d500780b */ /* 0x000fe20003f7d000 */
[----:B------:R-:W-:Y:S01]  /*62c0*/  FMUL.FTZ R7, R7, UR4 ;  /* 0x0000000407077c20 */ /* 0x000fe20008410000 */
[----:B------:R-:W-:Y:S01]  /*62d0*/  FSETP.NEU.FTZ.AND P4, PT, R214, -INF , PT ;  /* 0xff800000d600780b */ /* 0x000fe20003f9d000 */
[--C-:B------:R-:W-:Y:S01]  /*62e0*/  FFMA.FTZ R6, R31, UR4, -R5.reuse ;  /* 0x000000041f067c23 */ /* 0x100fe20008010805 */
[--C-:B------:R-:W-:Y:S01]  /*62f0*/  FFMA.FTZ R24, R24, UR4, -R5.reuse ;  /* 0x0000000418187c23 */ /* 0x100fe20008010805 */
[----:B------:R-:W-:Y:S01]  /*6300*/  FMUL.FTZ R18, R214, UR4 ;  /* 0x00000004d6127c20 */ /* 0x000fe20008410000 */
[----:B------:R-:W-:Y:S01]  /*6310*/  FSEL R3, R3, RZ, P3 ;  /* 0x000000ff03037208 */ /* 0x000fe20001800000 */
[----:B------:R1:W-:Y:S01]  /*6320*/  MUFU.EX2 R192, R21 ;  /* 0x0000001500c07308 */ /* 0x0003e20000000800 */
[----:B------:R-:W-:Y:S01]  /*6330*/  FSEL R8, R213, RZ, P3 ;  /* 0x000000ffd5087208 */ /* 0x000fe20001800000 */
[----:B------:R-:W-:Y:S01]  /*6340*/  FFMA.FTZ R11, R11, UR4, -R5 ;  /* 0x000000040b0b7c23 */ /* 0x000fe20008010805 */
[----:B------:R-:W-:Y:S01]  /*6350*/  FSEL R18, R18, RZ, P4 ;  /* 0x000000ff12127208 */ /* 0x000fe20002000000 */
[--C-:B------:R-:W-:Y:S01]  /*6360*/  FFMA.FTZ R16, R16, UR4, -R3.reuse ;  /* 0x0000000410107c23 */ /* 0x100fe20008010803 */
[--C-:B------:R-:W-:Y:S01]  /*6370*/  FFMA.FTZ R12, R12, UR4, -R3.reuse ;  /* 0x000000040c0c7c23 */ /* 0x100fe20008010803 */
[--C-:B------:R-:W-:Y:S01]  /*6380*/  FFMA.FTZ R13, R13, UR4, -R3.reuse ;  /* 0x000000040d0d7c23 */ /* 0x100fe20008010803 */
[----:B-1----:R-:W-:Y:S01]  /*6390*/  MOV R252, R15 ;  /* 0x0000000f00fc7202 */ /* 0x002fe20000000f00 */
[----:B------:R1:W-:Y:S01]  /*63a0*/  MUFU.EX2 R248, R24 ;  /* 0x0000001800f87308 */ /* 0x0003e20000000800 */
[--C-:B------:R-:W-:Y:S01]  /*63b0*/  FFMA.FTZ R17, R17, UR4, -R18.reuse ;  /* 0x0000000411117c23 */ /* 0x100fe20008010812 */
[--C-:B------:R-:W-:Y:S01]  /*63c0*/  FFMA.FTZ R22, R22, UR4, -R18.reuse ;  /* 0x0000000416167c23 */ /* 0x100fe20008010812 */
[--C-:B------:R-:W-:Y:S01]  /*63d0*/  FFMA.FTZ R10, R10, UR4, -R18.reuse ;  /* 0x000000040a0a7c23 */ /* 0x100fe20008010812 */
[----:B------:R-:W-:Y:S01]  /*63e0*/  FFMA.FTZ R14, R14, UR4, -R18 ;  /* 0x000000040e0e7c23 */ /* 0x000fe20008010812 */
[----:B------:R-:W-:-:S03]  /*63f0*/  FFMA.FTZ R23, R23, UR4, -R3 ;  /* 0x0000000417177c23 */ /* 0x000fc60008010803 */
[----:B------:R-:W-:Y:S01]  /*6400*/  MUFU.EX2 R184, R16 ;  /* 0x0000001000b87308 */ /* 0x000fe20000000800 */
[----:B------:R-:W-:-:S07]  /*6410*/  MOV R21, R183 ;  /* 0x000000b700157202 */ /* 0x000fce0000000f00 */
[----:B------:R-:W-:Y:S01]  /*6420*/  MUFU.EX2 R188, R17 ;  /* 0x0000001100bc7308 */ /* 0x000fe20000000800 */
[----:B-1----:R-:W1:Y:S07]  /*6430*/  LDSM.16.MT88.4 R24, [R216+0xa000] ;  /* 0x00a00000d818783b */ /* 0x002e6e0000004200 */
[----:B------:R-:W-:Y:S08]  /*6440*/  MUFU.EX2 R250, R22 ;  /* 0x0000001600fa7308 */ /* 0x000ff00000000800 */
[----:B------:R-:W-:Y:S08]  /*6450*/  MUFU.EX2 R186, R10 ;  /* 0x0000000a00ba7308 */ /* 0x000ff00000000800 */
[----:B------:R1:W1:Y:S08]  /*6460*/  MUFU.EX2 R187, R14 ;  /* 0x0000000e00bb7308 */ /* 0x0002700000000800 */
[----:B------:R-:W1:Y:S08]  /*6470*/  MUFU.EX2 R17, R7 ;  /* 0x0000000700117308 */ /* 0x000e700000000800 */
[----:B------:R2:W-:Y:S01]  /*6480*/  MUFU.EX2 R183, R12 ;  /* 0x0000000c00b77308 */ /* 0x0005e20000000800 */
[----:B-1----:R-:W-:-:S02]  /*6490*/  F2FP.F16.F32.PACK_AB R14, R252, R251 ;  /* 0x000000fbfc0e723e */ /* 0x002fc400000000ff */
[----:B------:R-:W-:-:S05]  /*64a0*/  F2FP.F16.F32.PACK_AB R15, R188, R187 ;  /* 0x000000bbbc0f723e */ /* 0x000fca00000000ff */
[----:B------:R1:W3:Y:S01]  /*64b0*/  MUFU.EX2 R185, R13 ;  /* 0x0000000d00b97308 */ /* 0x0002e20000000800 */
[-C--:B------:R-:W-:Y:S01]  /*64c0*/  FMUL.FTZ R140, R140, R17.reuse ;  /* 0x000000118c8c7220 */ /* 0x080fe20000410000 */
[-C--:B------:R-:W-:Y:S01]  /*64d0*/  FMUL.FTZ R141, R141, R17.reuse ;  /* 0x000000118d8d7220 */ /* 0x080fe20000410000 */
[----:B------:R-:W-:Y:S01]  /*64e0*/  FADD.FTZ R7, R134, -R8 ;  /* 0x8000000886077221 */ /* 0x000fe20000010000 */
[-C--:B------:R-:W-:Y:S01]  /*64f0*/  FMUL.FTZ R52, R52, R17.reuse ;  /* 0x0000001134347220 */ /* 0x080fe20000410000 */
[-C--:B------:R-:W-:Y:S01]  /*6500*/  FMUL.FTZ R53, R53, R17.reuse ;  /* 0x0000001135357220 */ /* 0x080fe20000410000 */
[----:B------:R-:W-:Y:S01]  /*6510*/  FMUL.FTZ R152, R152, R17 ;  /* 0x0000001198987220 */ /* 0x000fe20000410000 */
[----:B------:R-:W-:Y:S01]  /*6520*/  FMUL.FTZ R7, R7, UR4 ;  /* 0x0000000407077c20 */ /* 0x000fe20008410000 */
[----:B------:R-:W4:Y:S01]  /*6530*/  MUFU.EX2 R249, R23 ;  /* 0x0000001700f97308 */ /* 0x000f220000000800 */
[----:B--2---:R-:W-:Y:S01]  /*6540*/  F2FP.F16.F32.PACK_AB R12, R192, R21 ;  /* 0x00000015c00c723e */ /* 0x004fe200000000ff */
[-C--:B------:R-:W-:Y:S01]  /*6550*/  FMUL.FTZ R153, R153, R17.reuse ;  /* 0x0000001199997220 */ /* 0x080fe20000410000 */
[-C--:B------:R-:W-:Y:S01]  /*6560*/  FMUL.FTZ R64, R64, R17.reuse ;  /* 0x0000001140407220 */ /* 0x080fe20000410000 */
[-C--:B------:R-:W-:Y:S01]  /*6570*/  FMUL.FTZ R65, R65, R17.reuse ;  /* 0x0000001141417220 */ /* 0x080fe20000410000 */
[----:B------:R-:W-:Y:S01]  /*6580*/  FMUL.FTZ R156, R156, R17 ;  /* 0x000000119c9c7220 */ /* 0x000fe20000410000 */
[----:B------:R-:W-:Y:S01]  /*6590*/  MOV R204, R181 ;  /* 0x000000b500cc7202 */ /* 0x000fe20000000f00 */
[-C--:B------:R-:W-:Y:S01]  /*65a0*/  FMUL.FTZ R157, R157, R17.reuse ;  /* 0x000000119d9d7220 */ /* 0x080fe20000410000 */
[----:B------:R-:W2:Y:S01]  /*65b0*/  MUFU.EX2 R180, R11 ;  /* 0x0000000b00b47308 */ /* 0x000ea20000000800 */
[----:B-1----:R-:W-:Y:S01]  /*65c0*/  F2FP.F16.F32.PACK_AB R13, R186, R250 ;  /* 0x000000faba0d723e */ /* 0x002fe200000000ff */
[-C--:B------:R-:W-:Y:S01]  /*65d0*/  FMUL.FTZ R168, R168, R17.reuse ;  /* 0x00000011a8a87220 */ /* 0x080fe20000410000 */
[----:B---3--:R-:W-:Y:S01]  /*65e0*/  MOV R193, R182 ;  /* 0x000000b600c17202 */ /* 0x008fe20000000f00 */
[-C--:B------:R-:W-:Y:S01]  /*65f0*/  FMUL.FTZ R169, R169, R17.reuse ;  /* 0x00000011a9a97220 */ /* 0x080fe20000410000 */
[----:B------:R-:W-:Y:S01]  /*6600*/  F2FP.F16.F32.PACK_AB R10, R185, R184 ;  /* 0x000000b8b90a723e */ /* 0x000fe200000000ff */
[----:B------:R-:W-:Y:S01]  /*6610*/  FMUL.FTZ R68, R68, R17 ;  /* 0x0000001144447220 */ /* 0x000fe20000410000 */
[----:B------:R-:W-:Y:S01]  /*6620*/  MOV R22, R204 ;  /* 0x000000cc00167202 */ /* 0x000fe20000000f00 */
[----:B------:R1:W-:Y:S01]  /*6630*/  MUFU.EX2 R182, R6 ;  /* 0x0000000600b67308 */ /* 0x0003e20000000800 */
[----:B----4-:R-:W-:Y:S01]  /*6640*/  F2FP.F16.F32.PACK_AB R8, R183, R249 ;  /* 0x000000f9b708723e */ /* 0x010fe200000000ff */
[----:B------:R-:W-:Y:S01]  /*6650*/  FMUL.FTZ R69, R69, R17 ;  /* 0x0000001145457220 */ /* 0x000fe20000410000 */
[----:B------:R-:W-:Y:S01]  /*6660*/  MOV R23, R193 ;  /* 0x000000c100177202 */ /* 0x000fe20000000f00 */
[-C--:B------:R-:W-:Y:S01]  /*6670*/  FMUL.FTZ R80, R80, R17.reuse ;  /* 0x0000001150507220 */ /* 0x080fe20000410000 */
[-C--:B------:R-:W-:Y:S01]  /*6680*/  FMUL.FTZ R81, R81, R17.reuse ;  /* 0x0000001151517220 */ /* 0x080fe20000410000 */
[-C--:B------:R-:W-:Y:S01]  /*6690*/  FMUL.FTZ R36, R36, R17.reuse ;  /* 0x0000001124247220 */ /* 0x080fe20000410000 */
[-C--:B------:R-:W-:Y:S01]  /*66a0*/  FMUL.FTZ R37, R37, R17.reuse ;  /* 0x0000001125257220 */ /* 0x080fe20000410000 */
[----:B------:R-:W3:Y:S01]  /*66b0*/  MUFU.EX2 R7, R7 ;  /* 0x0000000700077308 */ /* 0x000ee20000000800 */
[----:B--2---:R-:W-:Y:S01]  /*66c0*/  F2FP.F16.F32.PACK_AB R9, R180, R248 ;  /* 0x000000f8b409723e */ /* 0x004fe200000000ff */
[-C--:B------:R-:W-:Y:S01]  /*66d0*/  FMUL.FTZ R84, R84, R17.reuse ;  /* 0x0000001154547220 */ /* 0x080fe20000410000 */
[-C--:B------:R-:W-:Y:S01]  /*66e0*/  FMUL.FTZ R85, R85, R17.reuse ;  /* 0x0000001155557220 */ /* 0x080fe20000410000 */
[-C--:B------:R-:W-:Y:S01]  /*66f0*/  FMUL.FTZ R96, R96, R17.reuse ;  /* 0x0000001160607220 */ /* 0x080fe20000410000 */
[-C--:B------:R-:W-:Y:S01]  /*6700*/  FMUL.FTZ R97, R97, R17.reuse ;  /* 0x0000001161617220 */ /* 0x080fe20000410000 */
[-C--:B------:R-:W-:Y:S01]  /*6710*/  FMUL.FTZ R100, R100, R17.reuse ;  /* 0x0000001164647220 */ /* 0x080fe20000410000 */
[-C--:B------:R-:W-:Y:S01]  /*6720*/  FMUL.FTZ R101, R101, R17.reuse ;  /* 0x0000001165657220 */ /* 0x080fe20000410000 */
[-C--:B------:R-:W-:Y:S01]  /*6730*/  FMUL.FTZ R48, R48, R17.reuse ;  /* 0x0000001130307220 */ /* 0x080fe20000410000 */
[----:B-1----:R-:W-:Y:S01]  /*6740*/  FFMA.FTZ R6, R30, UR4, -R5 ;  /* 0x000000041e067c23 */ /* 0x002fe20008010805 */
[-C--:B------:R-:W-:Y:S01]  /*6750*/  FMUL.FTZ R49, R49, R17.reuse ;  /* 0x0000001131317220 */ /* 0x080fe20000410000 */
[----:B------:R-:W-:Y:S01]  /*6760*/  LDSM.16.MT88.4 R28, [R220+0xb000] ;  /* 0x00b00000dc1c783b */ /* 0x000fe20000004200 */
[-C--:B------:R-:W-:Y:S01]  /*6770*/  FMUL.FTZ R112, R112, R17.reuse ;  /* 0x0000001170707220 */ /* 0x080fe20000410000 */
[----:B------:R1:W2:Y:S01]  /*6780*/  MUFU.EX2 R181, R6 ;  /* 0x0000000600b57308 */ /* 0x0002a20000000800 */
[-C--:B------:R-:W-:Y:S01]  /*6790*/  FMUL.FTZ R113, R113, R17.reuse ;  /* 0x0000001171717220 */ /* 0x080fe20000410000 */
[-C--:B------:R-:W-:Y:S01]  /*67a0*/  FMUL.FTZ R116, R116, R17.reuse ;  /* 0x0000001174747220 */ /* 0x080fe20000410000 */
[----:B------:R-:W-:Y:S01]  /*67b0*/  FMUL.FTZ R117, R117, R17 ;  /* 0x0000001175757220 */ /* 0x000fe20000410000 */
        /* <DEDUP_REMOVED lines=13> */
[----:B-1----:R-:W-:Y:S01]  /*6890*/  FSEL R6, R214, RZ, P4 ;  /* 0x000000ffd6067208 */ /* 0x002fe20002000000 */
[-C--:B------:R-:W-:Y:S01]  /*68a0*/  FMUL.FTZ R57, R57, R7.reuse ;  /* 0x0000000739397220 */ /* 0x080fe20000410000 */
[----:B--2---:R-:W-:Y:S01]  /*68b0*/  F2FP.F16.F32.PACK_AB R11, R181, R182 ;  /* 0x000000b6b50b723e */ /* 0x004fe200000000ff */
[-C--:B------:R-:W-:Y:S01]  /*68c0*/  FMUL.FTZ R60, R60, R7.reuse ;  /* 0x000000073c3c7220 */ /* 0x080fe20000410000 */
[-C--:B------:R-:W-:Y:S01]  /*68d0*/  FMUL.FTZ R61, R61, R7.reuse ;  /* 0x000000073d3d7220 */ /* 0x080fe20000410000 */
[----:B------:R-:W-:Y:S01]  /*68e0*/  FADD.FTZ R6, R135, -R6 ;  /* 0x8000000687067221 */ /* 0x000fe20000010000 */
[-C--:B------:R-:W-:Y:S01]  /*68f0*/  FMUL.FTZ R72, R72, R7.reuse ;  /* 0x0000000748487220 */ /* 0x080fe20000410000 */
[----:B------:R-:W-:Y:S01]  /*6900*/  LDSM.16.MT88.4 R132, [R216+0xb000] ;  /* 0x00b00000d884783b */ /* 0x000fe20000004200 */
[-C--:B------:R-:W-:Y:S01]  /*6910*/  FMUL.FTZ R73, R73, R7.reuse ;  /* 0x0000000749497220 */ /* 0x080fe20000410000 */
[----:B------:R-:W-:Y:S01]  /*6920*/  FMUL.FTZ R16, R6, UR4 ;  /* 0x0000000406107c20 */ /* 0x000fe20008410000 */
[----:B------:R-:W-:Y:S01]  /*6930*/  FSEL R6, R212, RZ, P2 ;  /* 0x000000ffd4067208 */ /* 0x000fe20001000000 */
[-C--:B------:R-:W-:Y:S01]  /*6940*/  FMUL.FTZ R76, R76, R7.reuse ;  /* 0x000000074c4c7220 */ /* 0x080fe20000410000 */
[-C--:B------:R-:W-:Y:S01]  /*6950*/  FMUL.FTZ R77, R77, R7.reuse ;  /* 0x000000074d4d7220 */ /* 0x080fe20000410000 */
[-C--:B------:R-:W-:Y:S01]  /*6960*/  FMUL.FTZ R88, R88, R7.reuse ;  /* 0x0000000758587220 */ /* 0x080fe20000410000 */
[-C--:B------:R-:W-:Y:S01]  /*6970*/  FMUL.FTZ R89, R89, R7.reuse ;  /* 0x0000000759597220 */ /* 0x080fe20000410000 */
[----:B------:R-:W1:Y:S01]  /*6980*/  MUFU.EX2 R16, R16 ;  /* 0x0000001000107308 */ /* 0x000e620000000800 */
[----:B------:R-:W-:Y:S01]  /*6990*/  FADD.FTZ R6, R137, -R6 ;  /* 0x8000000689067221 */ /* 0x000fe20000010000 */
[-C--:B------:R-:W-:Y:S01]  /*69a0*/  FMUL.FTZ R92, R92, R7.reuse ;  /* 0x000000075c5c7220 */ /* 0x080fe20000410000 */
[----:B------:R-:W-:Y:S01]  /*69b0*/  LDSM.16.MT88.4 R136, [R219] ;  /* 0x00000000db88783b */ /* 0x000fe20000004200 */
[-C--:B------:R-:W-:Y:S01]  /*69c0*/  FMUL.FTZ R93, R93, R7.reuse ;  /* 0x000000075d5d7220 */ /* 0x080fe20000410000 */
[----:B------:R-:W-:Y:S01]  /*69d0*/  FMUL.FTZ R6, R6, UR4 ;  /* 0x0000000406067c20 */ /* 0x000fe20008410000 */
[-C--:B------:R-:W-:Y:S01]  /*69e0*/  FMUL.FTZ R104, R104, R7.reuse ;  /* 0x0000000768687220 */ /* 0x080fe20000410000 */
[-C--:B------:R-:W-:Y:S01]  /*69f0*/  FMUL.FTZ R105, R105, R7.reuse ;  /* 0x0000000769697220 */ /* 0x080fe20000410000 */
[-C--:B------:R-:W-:Y:S01]  /*6a00*/  FMUL.FTZ R108, R108, R7.reuse ;  /* 0x000000076c6c7220 */ /* 0x080fe20000410000 */
[-C--:B------:R-:W-:Y:S01]  /*6a10*/  FMUL.FTZ R109, R109, R7.reuse ;  /* 0x000000076d6d7220 */ /* 0x080fe20000410000 */
[-C--:B------:R-:W-:Y:S01]  /*6a20*/  FMUL.FTZ R120, R120, R7.reuse ;  /* 0x0000000778787220 */ /* 0x080fe20000410000 */
[----:B------:R-:W2:Y:S01]  /*6a30*/  MUFU.EX2 R6, R6 ;  /* 0x0000000600067308 */ /* 0x000ea20000000800 */
[-C--:B------:R-:W-:Y:S01]  /*6a40*/  FMUL.FTZ R121, R121, R7.reuse ;  /* 0x0000000779797220 */ /* 0x080fe20000410000 */
[-C--:B------:R-:W-:Y:S01]  /*6a50*/  FMUL.FTZ R124, R124, R7.reuse ;  /* 0x000000077c7c7220 */ /* 0x080fe20000410000 */
[----:B------:R-:W-:Y:S01]  /*6a60*/  FMUL.FTZ R125, R125, R7 ;  /* 0x000000077d7d7220 */ /* 0x000fe20000410000 */
        /* <DEDUP_REMOVED lines=10> */
[-C--:B------:R-:W-:Y:S01]  /*6b10*/  HMMA.16816.F32 R244, R12, R24.reuse, R140 ;  /* 0x000000180cf4723c */ /* 0x080fe2000000188c */
[----:B------:R-:W1:Y:S01]  /*6b20*/  LDSM.16.MT88.4 R140, [R20] ;  /* 0x00000000148c783b */ /* 0x000e620000004200 */
[----:B------:R-:W-:Y:S01]  /*6b30*/  FMUL.FTZ R158, R158, R16 ;  /* 0x000000109e9e7220 */ /* 0x000fe20000410000 */
[-C--:B--2---:R-:W-:Y:S01]  /*6b40*/  FMUL.FTZ R146, R146, R6.reuse ;  /* 0x0000000692927220 */ /* 0x084fe20000410000 */
[-C--:B------:R-:W-:Y:S01]  /*6b50*/  FMUL.FTZ R147, R147, R6.reuse ;  /* 0x0000000693937220 */ /* 0x080fe20000410000 */
[-C--:B------:R-:W-:Y:S01]  /*6b60*/  FMUL.FTZ R42, R42, R6.reuse ;  /* 0x000000062a2a7220 */ /* 0x080fe20000410000 */
[-C--:B------:R-:W-:Y:S01]  /*6b70*/  FMUL.FTZ R43, R43, R6.reuse ;  /* 0x000000062b2b7220 */ /* 0x080fe20000410000 */
[-C--:B------:R-:W-:Y:S01]  /*6b80*/  FMUL.FTZ R150, R150, R6.reuse ;  /* 0x0000000696967220 */ /* 0x080fe20000410000 */
[-C--:B------:R-:W-:Y:S01]  /*6b90*/  FMUL.FTZ R151, R151, R6.reuse ;  /* 0x0000000697977220 */ /* 0x080fe20000410000 */
[-C--:B------:R-:W-:Y:S01]  /*6ba0*/  FMUL.FTZ R162, R162, R6.reuse ;  /* 0x00000006a2a27220 */ /* 0x080fe20000410000 */
[-C--:B------:R-:W-:Y:S01]  /*6bb0*/  FMUL.FTZ R163, R163, R6.reuse ;  /* 0x00000006a3a37220 */ /* 0x080fe20000410000 */
[C---:B------:R-:W-:Y:S01]  /*6bc0*/  HMMA.16816.F32 R144, R8.reuse, R24, R144 ;  /* 0x000000180890723c */ /* 0x040fe20000001890 */
[----:B------:R-:W-:Y:S01]  /*6bd0*/  MOV R25, R33 ;  /* 0x0000002100197202 */ /* 0x000fe20000000f00 */
[----:B------:R-:W-:Y:S01]  /*6be0*/  FMUL.FTZ R166, R166, R6 ;  /* 0x00000006a6a67220 */ /* 0x000fe20000410000 */
[----:B-----5:R-:W-:Y:S01]  /*6bf0*/  MOV R24, R32 ;  /* 0x0000002000187202 */ /* 0x020fe20000000f00 */
[-C--:B------:R-:W-:Y:S01]  /*6c00*/  FMUL.FTZ R167, R167, R6.reuse ;  /* 0x00000006a7a77220 */ /* 0x080fe20000410000 */
        /* <DEDUP_REMOVED lines=23> */
[C---:B------:R-:W-:Y:S01]  /*6d80*/  HMMA.16816.F32 R148, R8.reuse, R26, R148 ;  /* 0x0000001a0894723c */ /* 0x040fe20000001894 */
[-C--:B------:R-:W-:Y:S01]  /*6d90*/  FMUL.FTZ R159, R159, R16.reuse ;  /* 0x000000109f9f7220 */ /* 0x080fe20000410000 */
[-C--:B------:R-:W-:Y:S01]  /*6da0*/  FMUL.FTZ R170, R170, R16.reuse ;  /* 0x00000010aaaa7220 */ /* 0x080fe20000410000 */
[-C--:B------:R-:W-:Y:S01]  /*6db0*/  FMUL.FTZ R171, R171, R16.reuse ;  /* 0x00000010abab7220 */ /* 0x080fe20000410000 */
[-C--:B------:R-:W-:Y:S01]  /*6dc0*/  FMUL.FTZ R70, R70, R16.reuse ;  /* 0x0000001046467220 */ /* 0x080fe20000410000 */
[-C--:B------:R-:W-:Y:S01]  /*6dd0*/  FMUL.FTZ R71, R71, R16.reuse ;  /* 0x0000001047477220 */ /* 0x080fe20000410000 */
[-C--:B------:R-:W-:Y:S01]  /*6de0*/  FMUL.FTZ R82, R82, R16.reuse ;  /* 0x0000001052527220 */ /* 0x080fe20000410000 */
[-C--:B------:R-:W-:Y:S01]  /*6df0*/  FMUL.FTZ R83, R83, R16.reuse ;  /* 0x0000001053537220 */ /* 0x080fe20000410000 */
[C---:B-1----:R-:W-:Y:S01]  /*6e00*/  HMMA.16816.F32 R240, R8.reuse, R140, R40 ;  /* 0x0000008c08f0723c */ /* 0x042fe20000001828 */
[----:B------:R-:W1:Y:S01]  /*6e10*/  LDSM.16.MT88.4 R40, [R219+0x1000] ;  /* 0x00100000db28783b */ /* 0x000e620000004200 */
[-C--:B------:R-:W-:Y:S01]  /*6e20*/  FMUL.FTZ R38, R38, R16.reuse ;  /* 0x0000001026267220 */ /* 0x080fe20000410000 */
[-C--:B------:R-:W-:Y:S01]  /*6e30*/  FMUL.FTZ R39, R39, R16.reuse ;  /* 0x0000001027277220 */ /* 0x080fe20000410000 */
[-C--:B------:R-:W-:Y:S01]  /*6e40*/  FMUL.FTZ R86, R86, R16.reuse ;  /* 0x0000001056567220 */ /* 0x080fe20000410000 */
[-C--:B------:R-:W-:Y:S01]  /*6e50*/  FMUL.FTZ R87, R87, R16.reuse ;  /* 0x0000001057577220 */ /* 0x080fe20000410000 */
[-C--:B------:R-:W-:Y:S01]  /*6e60*/  FMUL.FTZ R98, R98, R16.reuse ;  /* 0x0000001062627220 */ /* 0x080fe20000410000 */
[-C--:B------:R-:W-:Y:S01]  /*6e70*/  FMUL.FTZ R99, R99, R16.reuse ;  /* 0x0000001063637220 */ /* 0x080fe20000410000 */
        /* <DEDUP_REMOVED lines=8> */
[----:B------:R-:W-:Y:S01]  /*6f00*/  HMMA.16816.F32 R164, R8, R174, R164 ;  /* 0x000000ae08a4723c */ /* 0x000fe200000018a4 */
[-C--:B------:R-:W-:Y:S01]  /*6f10*/  FMUL.FTZ R119, R119, R16.reuse ;  /* 0x0000001077777220 */ /* 0x080fe20000410000 */
[-C--:B------:R-:W-:Y:S01]  /*6f20*/  FMUL.FTZ R130, R130, R16.reuse ;  /* 0x0000001082827220 */ /* 0x080fe20000410000 */
[----:B------:R-:W-:-:S05]  /*6f30*/  FMUL.FTZ R131, R131, R16 ;  /* 0x0000001083837220 */ /* 0x000fca0000410000 */
[C---:B------:R-:W-:Y:S08]  /*6f40*/  HMMA.16816.F32 R44, R8.reuse, R142, R44 ;  /* 0x0000008e082c723c */ /* 0x040ff0000000182c */
[C---:B------:R-:W-:Y:S08]  /*6f50*/  HMMA.16816.F32 R56, R8.reuse, R136, R56 ;  /* 0x000000880838723c */ /* 0x040ff00000001838 */
[C---:B------:R-:W-:Y:S08]  /*6f60*/  HMMA.16816.F32 R60, R8.reuse, R138, R60 ;  /* 0x0000008a083c723c */ /* 0x040ff0000000183c */
[C---:B------:R-:W-:Y:S08]  /*6f70*/  HMMA.16816.F32 R72, R8.reuse, R132, R72 ;  /* 0x000000840848723c */ /* 0x040ff00000001848 */
[C---:B------:R-:W-:Y:S08]  /*6f80*/  HMMA.16816.F32 R76, R8.reuse, R134, R76 ;  /* 0x00000086084c723c */ /* 0x040ff0000000184c */
[C---:B------:R-:W-:Y:S08]  /*6f90*/  HMMA.16816.F32 R88, R8.reuse, R28, R88 ;  /* 0x0000001c0858723c */ /* 0x040ff00000001858 */
[C---:B------:R-:W-:Y:S08]  /*6fa0*/  HMMA.16816.F32 R92, R8.reuse, R30, R92 ;  /* 0x0000001e085c723c */ /* 0x040ff0000000185c */
[C---:B--2---:R-:W-:Y:S08]  /*6fb0*/  HMMA.16816.F32 R104, R8.reuse, R32, R104 ;  /* 0x000000200868723c */ /* 0x044ff00000001868 */
[C---:B------:R-:W-:Y:S08]  /*6fc0*/  HMMA.16816.F32 R108, R8.reuse, R34, R108 ;  /* 0x00000022086c723c */ /* 0x040ff0000000186c */
[C---:B-1----:R-:W-:Y:S08]  /*6fd0*/  HMMA.16816.F32 R120, R8.reuse, R40, R120 ;  /* 0x000000280878723c */ /* 0x042ff00000001878 */
[----:B------:R-:W-:Y:S01]  /*6fe0*/  HMMA.16816.F32 R208, R8, R42, R124 ;  /* 0x0000002a08d0723c */ /* 0x000fe2000000187c */
[----:B------:R-:W-:Y:S01]  /*6ff0*/  FFMA.FTZ R8, R176, UR4, -R3 ;  /* 0x00000004b0087c23 */ /* 0x000fe20008010803 */
[----:B------:R-:W-:-:S02]  /*7000*/  MOV R176, R24 ;  /* 0x0000001800b07202 */ /* 0x000fc40000000f00 */
[----:B------:R-:W-:-:S03]  /*7010*/  MOV R127, R192 ;  /* 0x000000c0007f7202 */ /* 0x000fc60000000f00 */
[----:B------:R-:W-:Y:S01]  /*7020*/  FFMA.FTZ R6, R176, R6, R248 ;  /* 0x00000006b0067223 */ /* 0x000fe200000100f8 */
[C---:B------:R-:W-:Y:S01]  /*7030*/  HMMA.16816.F32 R52, R12.reuse, R136, R52 ;  /* 0x000000880c34723c */ /* 0x040fe20000001834 */
[----:B------:R1:W-:Y:S07]  /*7040*/  MUFU.EX2 R136, R8 ;  /* 0x0000000800887308 */ /* 0x0003ee0000000800 */
[C---:B------:R-:W-:Y:S01]  /*7050*/  HMMA.16816.F32 R236, R12.reuse, R26, R152 ;  /* 0x0000001a0cec723c */ /* 0x040fe20000001898 */
[----:B------:R-:W-:Y:S07]  /*7060*/  LDSM.16.MT88.4 R152, [R216+0xa800] ;  /* 0x00a80000d898783b */ /* 0x000fee0000004200 */
[----:B------:R-:W-:Y:S01]  /*7070*/  HMMA.16816.F32 R192, R12, R138, R64 ;  /* 0x0000008a0cc0723c */ /* 0x000fe20000001840 */
[----:B------:R-:W-:Y:S01]  /*7080*/  LDSM.16.MT88.4 R64, [R219+0x800] ;  /* 0x00080000db40783b */ /* 0x000fe20000004200 */
[----:B-1----:R-:W-:Y:S01]  /*7090*/  FFMA.FTZ R8, R177, UR4, -R3 ;  /* 0x00000004b1087c23 */ /* 0x002fe20008010803 */
[----:B------:R-:W-:-:S02]  /*70a0*/  MOV R177, R25 ;  /* 0x0000001900b17202 */ /* 0x000fc40000000f00 */
[----:B------:R-:W-:Y:S01]  /*70b0*/  MOV R139, R127 ;  /* 0x0000007f008b7202 */ /* 0x000fe20000000f00 */
[----:B------:R1:W2:Y:S02]  /*70c0*/  MUFU.EX2 R27, R8 ;  /* 0x00000008001b7308 */ /* 0x0002a40000000800 */
[----:B------:R-:W-:Y:S01]  /*70d0*/  HMMA.16816.F32 R156, R12, R172, R156 ;  /* 0x000000ac0c9c723c */ /* 0x000fe2000000189c */
[----:B------:R-:W-:-:S04]  /*70e0*/  FFMA.FTZ R7, R177, R7, R249 ;  /* 0x00000007b1077223 */ /* 0x000fc800000100f9 */
[----:B------:R-:W-:-:S03]  /*70f0*/  FADD.FTZ R7, R183, R7 ;  /* 0x00000007b7077221 */ /* 0x000fc60000010000 */
[----:B------:R-:W-:Y:S01]  /*7100*/  HMMA.16816.F32 R204, R12, R174, R168 ;  /* 0x000000ae0ccc723c */ /* 0x000fe200000018a8 */
[----:B------:R-:W-:Y:S01]  /*7110*/  LDSM.16.MT88.4 R168, [R220+0xa800] ;  /* 0x00a80000dca8783b */ /* 0x000fe20000004200 */
[----:B------:R-:W-:-:S04]  /*7120*/  FADD.FTZ R7, R184, R7 ;  /* 0x00000007b8077221 */ /* 0x000fc80000010000 */
[----:B------:R-:W-:Y:S01]  /*7130*/  FADD.FTZ R7, R185, R7 ;  /* 0x00000007b9077221 */ /* 0x000fe20000010000 */
[--C-:B-1----:R-:W-:Y:S01]  /*7140*/  FFMA.FTZ R8, R178, UR4, -R3.reuse ;  /* 0x00000004b2087c23 */ /* 0x102fe20008010803 */
[----:B------:R-:W-:Y:S01]  /*7150*/  FFMA.FTZ R3, R179, UR4, -R3 ;  /* 0x00000004b3037c23 */ /* 0x000fe20008010803 */
[----:B------:R-:W-:Y:S01]  /*7160*/  MOV R178, R23 ;  /* 0x0000001700b27202 */ /* 0x000fe20000000f00 */
[----:B------:R-:W-:Y:S01]  /*7170*/  HMMA.16816.F32 R68, R12, R132, R68 ;  /* 0x000000840c44723c */ /* 0x000fe20000001844 */
[----:B------:R-:W-:Y:S01]  /*7180*/  MOV R179, R22 ;  /* 0x0000001600b37202 */ /* 0x000fe20000000f00 */
[----:B------:R1:W-:Y:S01]  /*7190*/  MUFU.EX2 R25, R3 ;  /* 0x0000000300197308 */ /* 0x0003e20000000800 */
[----:B--2---:R-:W-:Y:S01]  /*71a0*/  F2FP.F16.F32.PACK_AB R124, R27, R136 ;  /* 0x000000881b7c723e */ /* 0x004fe200000000ff */
[----:B------:R-:W-:Y:S01]  /*71b0*/  FADD.FTZ R7, R136, R7 ;  /* 0x0000000788077221 */ /* 0x000fe20000010000 */
[----:B------:R-:W-:-:S03]  /*71c0*/  MOV R136, R215 ;  /* 0x000000d700887202 */ /* 0x000fc60000000f00 */
[----:B------:R-:W-:Y:S01]  /*71d0*/  HMMA.16816.F32 R172, R12, R134, R80 ;  /* 0x000000860cac723c */ /* 0x000fe20000001850 */
[----:B------:R-:W-:Y:S01]  /*71e0*/  LDSM.16.MT88.4 R80, [R216+0xb800] ;  /* 0x00b80000d850783b */ /* 0x000fe20000004200 */
[----:B------:R2:W3:Y:S01]  /*71f0*/  MUFU.EX2 R26, R8 ;  /* 0x00000008001a7308 */ /* 0x0004e20000000800 */
[----:B------:R-:W-:-:S05]  /*7200*/  FADD.FTZ R7, R27, R7 ;  /* 0x000000071b077221 */ /* 0x000fca0000010000 */
[----:B------:R-:W-:Y:S01]  /*7210*/  HMMA.16816.F32 R36, R12, R140, R36 ;  /* 0x0000008c0c24723c */ /* 0x000fe20000001824 */
[----:B-1----:R-:W-:Y:S01]  /*7220*/  FFMA.FTZ R3, R198, UR4, -R5 ;  /* 0x00000004c6037c23 */ /* 0x002fe20008010805 */
[----:B------:R-:W-:-:S03]  /*7230*/  MOV R198, R21 ;  /* 0x0000001500c67202 */ /* 0x000fc60000000f00 */
[----:B------:R1:W-:Y:S03]  /*7240*/  MUFU.EX2 R24, R3 ;  /* 0x0000000300187308 */ /* 0x0003e60000000800 */
[----:B------:R-:W-:Y:S01]  /*7250*/  HMMA.16816.F32 R84, R12, R28, R84 ;  /* 0x0000001c0c54723c */ /* 0x000fe20000001854 */
[----:B--2---:R-:W2:Y:S01]  /*7260*/  LDSM.16.MT88.4 R8, [R219+0x1800] ;  /* 0x00180000db08783b */ /* 0x004ea20000004200 */
[----:B---3--:R-:W-:Y:S01]  /*7270*/  F2FP.F16.F32.PACK_AB R126, R25, R26 ;  /* 0x0000001a197e723e */ /* 0x008fe200000000ff */
[----:B------:R-:W-:-:S05]  /*7280*/  FADD.FTZ R7, R26, R7 ;  /* 0x000000071a077221 */ /* 0x000fca0000010000 */
[----:B------:R-:W-:Y:S01]  /*7290*/  HMMA.16816.F32 R132, R12, R30, R96 ;  /* 0x0000001e0c84723c */ /* 0x000fe20000001860 */
[----:B------:R-:W-:Y:S01]  /*72a0*/  LDSM.16.MT88.4 R96, [R220+0xb800] ;  /* 0x00b80000dc60783b */ /* 0x000fe20000004200 */
[----:B-1----:R-:W-:-:S06]  /*72b0*/  FFMA.FTZ R3, R199, UR4, -R5 ;  /* 0x00000004c7037c23 */ /* 0x002fcc0008010805 */
[C---:B------:R-:W-:Y:S01]  /*72c0*/  HMMA.16816.F32 R100, R12.reuse, R32, R100 ;  /* 0x000000200c64723c */ /* 0x040fe20000001864 */
[----:B------:R1:W3:Y:S07]  /*72d0*/  MUFU.EX2 R23, R3 ;  /* 0x0000000300177308 */ /* 0x0002ee0000000800 */
[C---:B------:R-:W-:Y:S01]  /*72e0*/  HMMA.16816.F32 R140, R12.reuse, R142, R48 ;  /* 0x0000008e0c8c723c */ /* 0x040fe20000001830 */
[----:B------:R-:W4:Y:S07]  /*72f0*/  LDSM.16.MT88.4 R48, [R20+0x800] ;  /* 0x000800001430783b */ /* 0x000f2e0000004200 */
[----:B------:R-:W-:Y:S01]  /*7300*/  HMMA.16816.F32 R32, R12, R34, R112 ;  /* 0x000000220c20723c */ /* 0x000fe20000001870 */
[----:B------:R-:W5:Y:S01]  /*7310*/  LDSM.16.MT88.4 R112, [R20+0x1800] ;  /* 0x001800001470783b */ /* 0x000f620000004200 */
[--C-:B-1----:R-:W-:Y:S01]  /*7320*/  FFMA.FTZ R3, R226, UR4, -R5.reuse ;  /* 0x00000004e2037c23 */ /* 0x102fe20008010805 */
[----:B------:R-:W-:Y:S01]  /*7330*/  FFMA.FTZ R5, R203, UR4, -R5 ;  /* 0x00000004cb057c23 */ /* 0x000fe20008010805 */
[----:B---3--:R-:W-:-:S02]  /*7340*/  F2FP.F16.F32.PACK_AB R125, R23, R24 ;  /* 0x00000018177d723e */ /* 0x008fc400000000ff */
[----:B------:R1:W-:Y:S02]  /*7350*/  MUFU.EX2 R22, R3 ;  /* 0x0000000300167308 */ /* 0x0003e40000000800 */
[C---:B------:R-:W-:Y:S06]  /*7360*/  HMMA.16816.F32 R116, R12.reuse, R40, R116 ;  /* 0x000000280c74723c */ /* 0x040fec0000001874 */
[----:B------:R3:W2:Y:S02]  /*7370*/  MUFU.EX2 R21, R5 ;  /* 0x0000000500157308 */ /* 0x0006a40000000800 */
[----:B------:R-:W-:Y:S01]  /*7380*/  HMMA.16816.F32 R28, R12, R42, R128 ;  /* 0x0000002a0c1c723c */ /* 0x000fe20000001880 */
[----:B------:R-:W-:-:S04]  /*7390*/  FFMA.FTZ R14, R179, R17, R198 ;  /* 0x00000011b30e7223 */ /* 0x000fc800000100c6 */
[----:B------:R-:W-:Y:S01]  /*73a0*/  FADD.FTZ R14, R139, R14 ;  /* 0x0000000e8b0e7221 */ /* 0x000fe20000010000 */
[----:B-1----:R-:W-:-:S04]  /*73b0*/  FFMA.FTZ R3, R200, UR4, -R19 ;  /* 0x00000004c8037c23 */ /* 0x002fc80008010813 */
[----:B------:R1:W-:Y:S01]  /*73c0*/  MUFU.EX2 R138, R3 ;  /* 0x00000003008a7308 */ /* 0x0003e20000000800 */
[----:B---3--:R-:W-:Y:S01]  /*73d0*/  FFMA.FTZ R5, R201, UR4, -R19 ;  /* 0x00000004c9057c23 */ /* 0x008fe20008010813 */
[----:B--2---:R-:W-:-:S06]  /*73e0*/  F2FP.F16.F32.PACK_AB R127, R21, R22 ;  /* 0x00000016157f723e */ /* 0x004fcc00000000ff */
[----:B------:R-:W-:Y:S01]  /*73f0*/  MUFU.EX2 R15, R5 ;  /* 0x00000005000f7308 */ /* 0x000fe20000000800 */
[----:B------:R-:W-:Y:S01]  /*7400*/  HMMA.16816.F32 R120, R124, R8, R120 ;  /* 0x000000087c78723c */ /* 0x000fe20000001878 */
[----:B-1----:R-:W-:-:S07]  /*7410*/  FFMA.FTZ R3, R197, UR4, -R19 ;  /* 0x00000004c5037c23 */ /* 0x002fce0008010813 */
[C---:B----4-:R-:W-:Y:S01]  /*7420*/  HMMA.16816.F32 R40, R124.reuse, R48, R240 ;  /* 0x000000307c28723c */ /* 0x050fe200000018f0 */
[----:B------:R1:W2:Y:S07]  /*7430*/  MUFU.EX2 R137, R3 ;  /* 0x0000000300897308 */ /* 0x0002ae0000000800 */
[C---:B------:R-:W-:Y:S08]  /*7440*/  HMMA.16816.F32 R44, R124.reuse, R50, R44 ;  /* 0x000000327c2c723c */ /* 0x040ff0000000182c */
[----:B------:R-:W-:Y:S01]  /*7450*/  HMMA.16816.F32 R144, R124, R152, R144 ;  /* 0x000000987c90723c */ /* 0x000fe20000001890 */
[----:B-1----:R-:W-:Y:S01]  /*7460*/  FFMA.FTZ R3, R202, UR4, -R19 ;  /* 0x00000004ca037c23 */ /* 0x002fe20008010813 */
[----:B--2---:R-:W-:-:S03]  /*7470*/  F2FP.F16.F32.PACK_AB R128, R137, R138 ;  /* 0x0000008a8980723e */ /* 0x004fc600000000ff */
[----:B------:R1:W2:Y:S03]  /*7480*/  MUFU.EX2 R19, R3 ;  /* 0x0000000300137308 */ /* 0x0002a60000000800 */
[C---:B------:R-:W-:Y:S08]  /*7490*/  HMMA.16816.F32 R148, R124.reuse, R154, R148 ;  /* 0x0000009a7c94723c */ /* 0x040ff00000001894 */
[----:B------:R-:W-:Y:S01]  /*74a0*/  HMMA.16816.F32 R160, R124, R168, R160 ;  /* 0x000000a87ca0723c */ /* 0x000fe200000018a0 */
[----:B-1----:R-:W-:Y:S01]  /*74b0*/  FFMA.FTZ R3, R190, UR4, -R18 ;  /* 0x00000004be037c23 */ /* 0x002fe20008010812 */
[----:B--2---:R-:W-:-:S06]  /*74c0*/  F2FP.F16.F32.PACK_AB R130, R15, R19 ;  /* 0x000000130f82723e */ /* 0x004fcc00000000ff */
[C---:B------:R-:W-:Y:S01]  /*74d0*/  HMMA.16816.F32 R164, R124.reuse, R170, R164 ;  /* 0x000000aa7ca4723c */ /* 0x040fe200000018a4 */
[----:B------:R1:W-:Y:S07]  /*74e0*/  MUFU.EX2 R13, R3 ;  /* 0x00000003000d7308 */ /* 0x0003ee0000000800 */
[C---:B------:R-:W-:Y:S08]  /*74f0*/  HMMA.16816.F32 R56, R124.reuse, R64, R56 ;  /* 0x000000407c38723c */ /* 0x040ff00000001838 */
[----:B------:R-:W-:Y:S01]  /*7500*/  HMMA.16816.F32 R60, R124, R66, R60 ;  /* 0x000000427c3c723c */ /* 0x000fe2000000183c */
[----:B-1----:R-:W-:-:S04]  /*7510*/  FFMA.FTZ R3, R191, UR4, -R18 ;  /* 0x00000004bf037c23 */ /* 0x002fc80008010812 */
        /* <DEDUP_REMOVED lines=8> */
[----:B-----5:R-:W-:Y:S01]  /*75a0*/  HMMA.16816.F32 R104, R124, R112, R104 ;  /* 0x000000707c68723c */ /* 0x020fe20000001868 */
[----:B-1----:R-:W-:-:S07]  /*75b0*/  FFMA.FTZ R3, R189, UR4, -R18 ;  /* 0x00000004bd037c23 */ /* 0x002fce0008010812 */
[C---:B------:R-:W-:Y:S01]  /*75c0*/  HMMA.16816.F32 R108, R124.reuse, R114, R108 ;  /* 0x000000727c6c723c */ /* 0x040fe2000000186c */
[----:B------:R-:W1:Y:S07]  /*75d0*/  MUFU.EX2 R3, R3 ;  /* 0x0000000300037308 */ /* 0x000e6e0000000800 */
[----:B------:R-:W-:Y:S01]  /*75e0*/  HMMA.16816.F32 R124, R124, R10, R208 ;  /* 0x0000000a7c7c723c */ /* 0x000fe200000018d0 */
[----:B-1----:R-:W-:-:S07]  /*75f0*/  F2FP.F16.F32.PACK_AB R131, R3, R5 ;  /* 0x000000050383723e */ /* 0x002fce00000000ff */
[----:B------:R-:W-:Y:S01]  /*7600*/  HMMA.16816.F32 R116, R128, R8, R116 ;  /* 0x000000088074723c */ /* 0x000fe20000001874 */
[----:B------:R-:W-:-:S04]  /*7610*/  FFMA.FTZ R8, R178, R16, R250 ;  /* 0x00000010b2087223 */ /* 0x000fc800000100fa */
[----:B------:R-:W-:Y:S01]  /*7620*/  FADD.FTZ R9, R186, R8 ;  /* 0x00000008ba097221 */ /* 0x000fe20000010000 */
[----:B------:R-:W-:Y:S02]  /*7630*/  FADD.FTZ R8, R180, R6 ;  /* 0x00000006b4087221 */ /* 0x000fe40000010000 */
[----:B------:R-:W-:Y:S01]  /*7640*/  HMMA.16816.F32 R36, R128, R48, R36 ;  /* 0x000000308024723c */ /* 0x000fe20000001824 */
[----:B------:R-:W-:Y:S01]  /*7650*/  FADD.FTZ R6, R187, R9 ;  /* 0x00000009bb067221 */ /* 0x000fe20000010000 */
[----:B------:R-:W-:-:S03]  /*7660*/  FADD.FTZ R8, R182, R8 ;  /* 0x00000008b6087221 */ /* 0x000fc60000010000 */
        /* <DEDUP_REMOVED lines=19> */
[----:B------:R-:W-:-:S05]  /*77a0*/  FADD.FTZ R237, R21, R6 ;  /* 0x0000000615ed7221 */ /* 0x000fca0000010000 */
[C---:B------:R-:W-:Y:S08]  /*77b0*/  HMMA.16816.F32 R168, R128.reuse, R170, R204 ;  /* 0x000000aa80a8723c */ /* 0x040ff000000018cc */
[C---:B------:R-:W-:Y:S08]  /*77c0*/  HMMA.16816.F32 R64, R128.reuse, R66, R192 ;  /* 0x000000428040723c */ /* 0x040ff000000018c0 */
[C---:B------:R-:W-:Y:S08]  /*77d0*/  HMMA.16816.F32 R80, R128.reuse, R82, R172 ;  /* 0x000000528050723c */ /* 0x040ff000000018ac */
[----:B------:R-:W-:Y:S01]  /*77e0*/  HMMA.16816.F32 R96, R128, R98, R132 ;  /* 0x000000628060723c */ /* 0x000fe20000001884 */
[----:B------:R-:W-:-:S02]  /*77f0*/  MOV R132, R225 ;  /* 0x000000e100847202 */ /* 0x000fc40000000f00 */
[----:B------:R-:W-:Y:S02]  /*7800*/  MOV R134, R213 ;  /* 0x000000d500867202 */ /* 0x000fe40000000f00 */
[----:B------:R-:W-:-:S03]  /*7810*/  MOV R135, R214 ;  /* 0x000000d600877202 */ /* 0x000fc60000000f00 */
[----:B------:R-:W-:Y:S01]  /*7820*/  HMMA.16816.F32 R128, R128, R10, R28 ;  /* 0x0000000a8080723c */ /* 0x000fe2000000181c */
[----:B------:R-:W-:-:S04]  /*7830*/  FADD.FTZ R10, R251, R14 ;  /* 0x0000000efb0a7221 */ /* 0x000fc80000010000 */
[----:B------:R-:W-:-:S04]  /*7840*/  FADD.FTZ R10, R252, R10 ;  /* 0x0000000afc0a7221 */ /* 0x000fc80000010000 */
[----:B------:R-:W-:-:S04]  /*7850*/  FADD.FTZ R8, R138, R10 ;  /* 0x0000000a8a087221 */ /* 0x000fc80000010000 */
[----:B------:R-:W-:Y:S01]  /*7860*/  FADD.FTZ R8, R137, R8 ;  /* 0x0000000889087221 */ /* 0x000fe20000010000 */
[----:B------:R-:W-:-:S03]  /*7870*/  MOV R137, R212 ;  /* 0x000000d400897202 */ /* 0x000fc60000000f00 */
[----:B------:R-:W-:-:S04]  /*7880*/  FADD.FTZ R8, R19, R8 ;  /* 0x0000000813087221 */ /* 0x000fc80000010000 */
[----:B------:R-:W-:-:S05]  /*7890*/  FADD.FTZ R238, R15, R8 ;  /* 0x000000080fee7221 */ /* 0x000fca0000010000 */
[----:B------:R1:W-:Y:S04]  /*78a0*/  STL [R1+0x18], R238 ;  /* 0x000018ee01007387 */ /* 0x0003e80000100800 */
[----:B------:R1:W-:Y:S04]  /*78b0*/  STL [R1+0x14], R239 ;  /* 0x000014ef01007387 */ /* 0x0003e80000100800 */
[----:B------:R1:W-:Y:S04]  /*78c0*/  STL [R1+0x10], R236 ;  /* 0x000010ec01007387 */ /* 0x0003e80000100800 */
[----:B------:R1:W-:Y:S01]  /*78d0*/  STL [R1+0xc], R237 ;  /* 0x00000ced01007387 */ /* 0x0003e20000100800 */
[----:B------:R-:W-:Y:S05]  /*78e0*/  @!P1 BRA `(.L_x_1303) ;  /* 0x00000080007c9947 */ /* 0x000fea0003800000 */
[----:B------:R-:W2:Y:S04]  /*78f0*/  LDL R177, [R1] ;  /* 0x0000000001b17983 */ /* 0x000ea80000100800 */
[----:B------:R-:W3:Y:S04]  /*7900*/  LDL R178, [R1+0x4] ;  /* 0x0000040001b27983 */ /* 0x000ee80000100800 */
[----:B------:R-:W4:Y:S04]  /*7910*/  LDL R176, [R1+0x30] ;  /* 0x0000300001b07983 */ /* 0x000f280000100800 */
[----:B------:R-:W5:Y:S01]  /*7920*/  LDL R139, [R1+0x2c] ;  /* 0x00002c00018b7983 */ /* 0x000f620000100800 */
[----:B------:R-:W-:Y:S01]  /*7930*/  VIADD R225, R233, 0xfffffffd ;  /* 0xfffffffde9e17836 */ /* 0x000fe20000000000 */
[----:B------:R-:W-:-:S04]  /*7940*/  DEPBAR.LE SB0, 0x0 ;  /* 0x000080000000791a */ /* 0x000fc80000000000 */
[----:B------:R-:W5:Y:S01]  /*7950*/  LDL R252, [R1+0x38] ;  /* 0x0000380001fc7983 */ /* 0x000f620000100800 */
[----:B------:R-:W-:Y:S01]  /*7960*/  BAR.SYNC.DEFER_BLOCKING 0x0 ;  /* 0x0000000000007b1d */ /* 0x000fe20000010000 */
[----:B--2---:R-:W-:-:S04]  /*7970*/  IMAD.WIDE.U32 R6, R225, R177, RZ ;  /* 0x000000b1e1067225 */ /* 0x004fc800078e00ff */
[C---:B------:R-:W-:Y:S02]  /*7980*/  IMAD.SHL.U32 R5, R6.reuse, 0x20, RZ ;  /* 0x0000002006057824 */ /* 0x040fe400078e00ff */
[----:B---3--:R-:W-:Y:S01]  /*7990*/  IMAD R3, R225, R178, R7 ;  /* 0x000000b2e1037224 */ /* 0x008fe200078e0207 */
[C---:B----4-:R-:W-:Y:S02]  /*79a0*/  LEA R8, P1, R6.reuse, R176, 0x6 ;  /* 0x000000b006087211 */ /* 0x050fe400078230ff */
[C---:B------:R-:W-:Y:S02]  /*79b0*/  LEA R5, P0, R177.reuse, R5, 0x4 ;  /* 0x00000005b1057211 */ /* 0x040fe400078020ff */
[C-C-:B------:R-:W-:Y:S02]  /*79c0*/  SHF.L.U64.HI R7, R6.reuse, 0x5, R3.reuse ;  /* 0x0000000506077819 */ /* 0x140fe40000010203 */
[----:B-----5:R-:W-:Y:S02]  /*79d0*/  LEA.HI.X R9, R6, R139, R3, 0x6, P1 ;  /* 0x0000008b06097211 */ /* 0x020fe400008f3403 */
[----:B------:R-:W-:-:S02]  /*79e0*/  LEA.HI.X R3, R177, R7, R178, 0x4, P0 ;  /* 0x00000007b1037211 */ /* 0x000fc400000f24b2 */
[C---:B------:R-:W-:Y:S01]  /*79f0*/  LEA R6, P0, R5.reuse, R176, 0x1 ;  /* 0x000000b005067211 */ /* 0x040fe200078008ff */
[----:B------:R-:W-:Y:S01]  /*7a00*/  @!PT LDS RZ, [RZ] ;  /* 0x00000000fffff984 */ /* 0x000fe20000000800 */
[----:B------:R-:W-:Y:S01]  /*7a10*/  @!PT LDS RZ, [RZ] ;  /* 0x00000000fffff984 */ /* 0x000fe20000000800 */
[----:B------:R-:W-:Y:S01]  /*7a20*/  @!PT LDS RZ, [RZ] ;  /* 0x00000000fffff984 */ /* 0x000fe20000000800 */
[----:B------:R-:W-:Y:S03]  /*7a30*/  LDGSTS.E.BYPASS.LTC128B.128 [R232+0xa000], desc[UR16][R8.64] ;  /* 0x0a00000008e87fae */ /* 0x000fe6000b981a10 */
[----:B------:R-:W-:Y:S01]  /*7a40*/  LEA.HI.X R7, R5, R139, R3, 0x1, P0 ;  /* 0x0000008b05077211 */ /* 0x000fe200000f0c03 */
[----:B------:R2:W-:Y:S04]  /*7a50*/  LDGSTS.E.BYPASS.LTC128B.128 [R232+0xb000], desc[UR16][R8.64+0x80] ;  /* 0x0b00008008e87fae */ /* 0x0005e8000b981a10 */
[----:B------:R-:W-:Y:S04]  /*7a60*/  LDGSTS.E.BYPASS.LTC128B.128 [R232+0xa800], desc[UR16][R6.64] ;  /* 0x0a80000006e87fae */ /* 0x000fe8000b981a10 */
[----:B------:R3:W-:Y:S04]  /*7a70*/  LDGSTS.E.BYPASS.LTC128B.128 [R232+0xb800], desc[UR16][R6.64+0x80] ;  /* 0x0b80008006e87fae */ /* 0x0007e8000b981a10 */
[----:B------:R-:W-:Y:S04]  /*7a80*/  LDSM.16.M88.4 R32, [R218+UR5+0x8000] ;  /* 0x00800005da20783b */ /* 0x000fe80008000200 */
[----:B------:R-:W4:Y:S04]  /*7a90*/  LDSM.16.M88.4 R12, [R217+0x2000] ;  /* 0x00200000d90c783b */ /* 0x000f280000000200 */
[----:B------:R-:W5:Y:S01]  /*7aa0*/  LDSM.16.M88.4 R28, [R218+UR5+0x8800] ;  /* 0x00880005da1c783b */ /* 0x000f620008000200 */
[----:B------:R-:W-:-:S02]  /*7ab0*/  IMAD.IADD R5, R217, 0x1, R2 ;  /* 0x00000001d9057824 */ /* 0x000fc400078e0202 */
[----:B------:R-:W-:Y:S01]  /*7ac0*/  IMAD.IADD R3, R4, 0x1, R2 ;  /* 0x0000000104037824 */ /* 0x000fe200078e0202 */
[----:B------:R-:W1:Y:S04]  /*7ad0*/  LDSM.16.M88.4 R16, [R217] ;  /* 0x00000000d910783b */ /* 0x000e680000000200 */
[----:B------:R-:W-:Y:S04]  /*7ae0*/  LDSM.16.M88.4 R136, [R3+0x8000] ;  /* 0x008000000388783b */ /* 0x000fe80000000200 */
[----:B--2---:R-:W2:Y:S04]  /*7af0*/  LDSM.16.M88.4 R8, [R5+0x2000] ;  /* 0x002000000508783b */ /* 0x004ea80000000200 */
[----:B------:R-:W2:Y:S04]  /*7b00*/  LDSM.16.M88.4 R132, [R3+0x8800] ;  /* 0x008800000384783b */ /* 0x000ea80000000200 */
[----:B------:R-:W2:Y:S04]  /*7b10*/  LDSM.16.M88.4 R20, [R5] ;  /* 0x000000000514783b */ /* 0x000ea80000000200 */
[----:B------:R-:W-:Y:S04]  /*7b20*/  LDSM.16.M88.4 R24, [R222+0x2000] ;  /* 0x00200000de18783b */ /* 0x000fe80000000200 */
[----:B------:R-:W-:Y:S04]  /*7b30*/  LDSM.16.M88.4 R176, [R223+0x8000] ;  /* 0x00800000dfb0783b */ /* 0x000fe80000000200 */
[----:B------:R-:W2:Y:S01]  /*7b40*/  LDSM.16.M88.4 R172, [R223+0x8800] ;  /* 0x00880000dfac783b */ /* 0x000ea20000000200 */
[----:B----4-:R-:W-:Y:S01]  /*7b50*/  HMMA.16816.F32 R180, R12, R32, RZ ;  /* 0x000000200cb4723c */ /* 0x010fe200000018ff */
[----:B---3--:R-:W-:-:S02]  /*7b60*/  VIADD R7, R0, 0xffffffb8 ;  /* 0xffffffb800077836 */ /* 0x008fc40000000000 */
[----:B------:R-:W0:Y:S05]  /*7b70*/  LDGDEPBAR ;  /* 0x00000000000079af */ /* 0x000e2a0000000000 */
[C---:B-----5:R-:W-:Y:S08]  /*7b80*/  HMMA.16816.F32 R188, R12.reuse, R28, RZ ;  /* 0x0000001c0cbc723c */ /* 0x060ff000000018ff */
[C---:B------:R-:W-:Y:S08]  /*7b90*/  HMMA.16816.F32 R192, R12.reuse, R34, RZ ;  /* 0x000000220cc0723c */ /* 0x040ff000000018ff */
[----:B------:R-:W-:Y:S08]  /*7ba0*/  HMMA.16816.F32 R12, R12, R30, RZ ;  /* 0x0000001e0c0c723c */ /* 0x000ff000000018ff */
[C---:B-1----:R-:W-:Y:S08]  /*7bb0*/  HMMA.16816.F32 R200, R16.reuse, R32, RZ ;  /* 0x0000002010c8723c */ /* 0x042ff000000018ff */
[C---:B------:R-:W-:Y:S08]  /*7bc0*/  HMMA.16816.F32 R204, R16.reuse, R34, RZ ;  /* 0x0000002210cc723c */ /* 0x040ff000000018ff */
[----:B------:R-:W-:Y:S08]  /*7bd0*/  HMMA.16816.F32 R196, R16, R28, RZ ;  /* 0x0000001c10c4723c */ /* 0x000ff000000018ff */
[----:B--2---:R-:W-:Y:S08]  /*7be0*/  HMMA.16816.F32 R32, R8, R136, R180 ;  /* 0x000000880820723c */ /* 0x004ff000000018b4 */
[----:B------:R-:W-:Y:S08]  /*7bf0*/  HMMA.16816.F32 R184, R16, R30, RZ ;  /* 0x0000001e10b8723c */ /* 0x000ff000000018ff */
[C---:B------:R-:W-:Y:S01]  /*7c00*/  HMMA.16816.F32 R180, R8.reuse, R134, R12 ;  /* 0x0000008608b4723c */ /* 0x040fe2000000180c */
[----:B------:R-:W1:Y:S07]  /*7c10*/  LDSM.16.M88.4 R12, [R222] ;  /* 0x00000000de0c783b */ /* 0x000e6e0000000200 */
[C---:B------:R-:W-:Y:S08]  /*7c20*/  HMMA.16816.F32 R16, R8.reuse, R132, R188 ;  /* 0x000000840810723c */ /* 0x040ff000000018bc */
[----:B------:R-:W-:Y:S01]  /*7c30*/  HMMA.16816.F32 R28, R8, R138, R192 ;  /* 0x0000008a081c723c */ /* 0x000fe200000018c0 */
[----:B------:R-:W-:Y:S07]  /*7c40*/  LDSM.16.M88.4 R8, [R224+0x2000] ;  /* 0x00200000e008783b */ /* 0x000fee0000000200 */
[C---:B------:R-:W-:Y:S08]  /*7c50*/  HMMA.16816.F32 R188, R20.reuse, R136, R200 ;  /* 0x0000008814bc723c */ /* 0x040ff000000018c8 */
[C---:B------:R-:W-:Y:S08]  /*7c60*/  HMMA.16816.F32 R200, R20.reuse, R132, R196 ;  /* 0x0000008414c8723c */ /* 0x040ff000000018c4 */
[C---:B------:R-:W-:Y:S08]  /*7c70*/  HMMA.16816.F32 R136, R20.reuse, R138, R204 ;  /* 0x0000008a1488723c */ /* 0x040ff000000018cc */
[----:B------:R-:W-:Y:S01]  /*7c80*/  HMMA.16816.F32 R132, R20, R134, R184 ;  /* 0x000000861484723c */ /* 0x000fe200000018b8 */
[----:B------:R-:W2:Y:S07]  /*7c90*/  LDSM.16.M88.4 R20, [R221+0x8800] ;  /* 0x00880000dd14783b */ /* 0x000eae0000000200 */
[C---:B------:R-:W-:Y:S01]  /*7ca0*/  HMMA.16816.F32 R208, R24.reuse, R172, R16 ;  /* 0x000000ac18d0723c */ /* 0x040fe20000001810 */
[----:B------:R-:W-:Y:S07]  /*7cb0*/  LDSM.16.M88.4 R16, [R224] ;  /* 0x00000000e010783b */ /* 0x000fee0000000200 */
[C---:B------:R-:W-:Y:S01]  /*7cc0*/  HMMA.16816.F32 R196, R24.reuse, R178, R28 ;  /* 0x000000b218c4723c */ /* 0x040fe2000000181c */
[----:B------:R-:W3:Y:S07]  /*7cd0*/  LDSM.16.M88.4 R28, [R221+0x8000] ;  /* 0x00800000dd1c783b */ /* 0x000eee0000000200 */
[C---:B------:R-:W-:Y:S08]  /*7ce0*/  HMMA.16816.F32 R184, R24.reuse, R174, R180 ;  /* 0x000000ae18b8723c */ /* 0x040ff000000018b4 */
[-C--:B------:R-:W-:Y:S01]  /*7cf0*/  HMMA.16816.F32 R192, R24, R176.reuse, R32 ;  /* 0x000000b018c0723c */ /* 0x080fe20000001820 */
[----:B------:R-:W-:Y:S07]  /*7d00*/  LDSM.16.M88.4 R24, [R217+0x6000] ;  /* 0x00600000d918783b */ /* 0x000fee0000000200 */
[C---:B-1----:R-:W-:Y:S08]  /*7d10*/  HMMA.16816.F32 R180, R12.reuse, R176, R188 ;  /* 0x000000b00cb4723c */ /* 0x042ff000000018bc */
[C---:B------:R-:W-:Y:S01]  /*7d20*/  HMMA.16816.F32 R176, R12.reuse, R178, R136 ;  /* 0x000000b20cb0723c */ /* 0x040fe20000001888 */
[----:B------:R-:W1:Y:S07]  /*7d30*/  LDSM.16.M88.4 R136, [R218+UR5+0x9000] ;  /* 0x00900005da88783b */ /* 0x000e6e0008000200 */
[C---:B------:R-:W-:Y:S08]  /*7d40*/  HMMA.16816.F32 R32, R12.reuse, R172, R200 ;  /* 0x000000ac0c20723c */ /* 0x040ff000000018c8 */
[----:B------:R-:W-:Y:S01]  /*7d50*/  HMMA.16816.F32 R172, R12, R174, R132 ;  /* 0x000000ae0cac723c */ /* 0x000fe20000001884 */
[----:B------:R-:W4:Y:S04]  /*7d60*/  LDSM.16.M88.4 R132, [R218+UR5+0x9800] ;  /* 0x00980005da84783b */ /* 0x000f280008000200 */
[----:B------:R-:W5:Y:S03]  /*7d70*/  LDSM.16.M88.4 R12, [R217+0x4000] ;  /* 0x00400000d90c783b */ /* 0x000f660000000200 */
[C---:B--2---:R-:W-:Y:S08]  /*7d80*/  HMMA.16816.F32 R204, R8.reuse, R22, R184 ;  /* 0x0000001608cc723c */ /* 0x044ff000000018b8 */
[C---:B---3--:R-:W-:Y:S08]  /*7d90*/  HMMA.16816.F32 R188, R8.reuse, R28, R192 ;  /* 0x0000001c08bc723c */ /* 0x048ff000000018c0 */
[C---:B------:R-:W-:Y:S08]  /*7da0*/  HMMA.16816.F32 R196, R8.reuse, R30, R196 ;  /* 0x0000001e08c4723c */ /* 0x040ff000000018c4 */
[-C--:B------:R-:W-:Y:S01]  /*7db0*/  HMMA.16816.F32 R208, R8, R20.reuse, R208 ;  /* 0x0000001408d0723c */ /* 0x080fe200000018d0 */
[----:B------:R-:W-:Y:S07]  /*7dc0*/  LDSM.16.M88.4 R8, [R5+0x6000] ;  /* 0x006000000508783b */ /* 0x000fee0000000200 */
[C---:B------:R-:W-:Y:S01]  /*7dd0*/  HMMA.16816.F32 R184, R16.reuse, R20, R32 ;  /* 0x0000001410b8723c */ /* 0x040fe20000001820 */
[----:B------:R-:W2:Y:S07]  /*7de0*/  LDSM.16.M88.4 R32, [R3+0x9000] ;  /* 0x009000000320783b */ /* 0x000eae0000000200 */
[C---:B------:R-:W-:Y:S08]  /*7df0*/  HMMA.16816.F32 R200, R16.reuse, R28, R180 ;  /* 0x0000001c10c8723c */ /* 0x040ff000000018b4 */
[C---:B------:R-:W-:Y:S01]  /*7e00*/  HMMA.16816.F32 R192, R16.reuse, R30, R176 ;  /* 0x0000001e10c0723c */ /* 0x040fe200000018b0 */
[----:B------:R-:W3:Y:S07]  /*7e10*/  LDSM.16.M88.4 R28, [R3+0x9800] ;  /* 0x00980000031c783b */ /* 0x000eee0000000200 */
[----:B------:R-:W-:Y:S01]  /*7e20*/  HMMA.16816.F32 R16, R16, R22, R172 ;  /* 0x000000161010723c */ /* 0x000fe200000018ac */
[----:B------:R-:W3:Y:S07]  /*7e30*/  LDSM.16.M88.4 R20, [R5+0x4000] ;  /* 0x004000000514783b */ /* 0x000eee0000000200 */
[C---:B-1----:R-:W-:Y:S08]  /*7e40*/  HMMA.16816.F32 R180, R24.reuse, R136, R188 ;  /* 0x0000008818b4723c */ /* 0x042ff000000018bc */
[C---:B------:R-:W-:Y:S08]  /*7e50*/  HMMA.16816.F32 R176, R24.reuse, R138, R196 ;  /* 0x0000008a18b0723c */ /* 0x040ff000000018c4 */
[----:B----4-:R-:W-:Y:S08]  /*7e60*/  HMMA.16816.F32 R172, R24, R132, R208 ;  /* 0x0000008418ac723c */ /* 0x010ff000000018d0 */
[C---:B-----5:R-:W-:Y:S08]  /*7e70*/  HMMA.16816.F32 R196, R12.reuse, R136, R200 ;  /* 0x000000880cc4723c */ /* 0x060ff000000018c8 */
[C---:B------:R-:W-:Y:S01]  /*7e80*/  HMMA.16816.F32 R192, R12.reuse, R138, R192 ;  /* 0x0000008a0cc0723c */ /* 0x040fe200000018c0 */
[----:B------:R-:W-:Y:S07]  /*7e90*/  LDSM.16.M88.4 R136, [R223+0x9000] ;  /* 0x00900000df88783b */ /* 0x000fee0000000200 */
[----:B------:R-:W-:Y:S08]  /*7ea0*/  HMMA.16816.F32 R184, R12, R132, R184 ;  /* 0x000000840cb8723c */ /* 0x000ff000000018b8 */
[-C--:B------:R-:W-:Y:S01]  /*7eb0*/  HMMA.16816.F32 R188, R24, R134.reuse, R204 ;  /* 0x0000008618bc723c */ /* 0x080fe200000018cc */
[----:B------:R-:W1:Y:S07]  /*7ec0*/  LDSM.16.M88.4 R24, [R222+0x6000] ;  /* 0x00600000de18783b */ /* 0x000e6e0000000200 */
[----:B------:R-:W-:Y:S01]  /*7ed0*/  HMMA.16816.F32 R12, R12, R134, R16 ;  /* 0x000000860c0c723c */ /* 0x000fe20000001810 */
[----:B------:R-:W4:Y:S04]  /*7ee0*/  LDSM.16.M88.4 R132, [R223+0x9800] ;  /* 0x00980000df84783b */ /* 0x000f280000000200 */
[----:B------:R-:W5:Y:S03]  /*7ef0*/  LDSM.16.M88.4 R16, [R222+0x4000] ;  /* 0x00400000de10783b */ /* 0x000f660000000200 */
[C---:B--2---:R-:W-:Y:S08]  /*7f00*/  HMMA.16816.F32 R208, R8.reuse, R32, R180 ;  /* 0x0000002008d0723c */ /* 0x044ff000000018b4 */
[C---:B------:R-:W-:Y:S08]  /*7f10*/  HMMA.16816.F32 R204, R8.reuse, R34, R176 ;  /* 0x0000002208cc723c */ /* 0x040ff000000018b0 */
[C---:B---3--:R-:W-:Y:S08]  /*7f20*/  HMMA.16816.F32 R180, R8.reuse, R28, R172 ;  /* 0x0000001c08b4723c */ /* 0x048ff000000018ac */
[----:B------:R-:W-:Y:S01]  /*7f30*/  HMMA.16816.F32 R200, R8, R30, R188 ;  /* 0x0000001e08c8723c */ /* 0x000fe200000018bc */
[----:B------:R-:W-:Y:S07]  /*7f40*/  LDSM.16.M88.4 R8, [R224+0x6000] ;  /* 0x00600000e008783b */ /* 0x000fee0000000200 */
[C---:B------:R-:W-:Y:S08]  /*7f50*/  HMMA.16816.F32 R176, R20.reuse, R28, R184 ;  /* 0x0000001c14b0723c */ /* 0x040ff000000018b8 */
[C---:B------:R-:W-:Y:S01]  /*7f60*/  HMMA.16816.F32 R172, R20.reuse, R30, R12 ;  /* 0x0000001e14ac723c */ /* 0x040fe2000000180c */
[----:B------:R-:W2:Y:S04]  /*7f70*/  LDSM.16.M88.4 R28, [R221+0x9000] ;  /* 0x00900000dd1c783b */ /* 0x000ea80000000200 */
[----:B------:R-:W-:Y:S03]  /*7f80*/  LDSM.16.M88.4 R12, [R224+0x4000] ;  /* 0x00400000e00c783b */ /* 0x000fe60000000200 */
[C---:B------:R-:W-:Y:S08]  /*7f90*/  HMMA.16816.F32 R196, R20.reuse, R32, R196 ;  /* 0x0000002014c4723c */ /* 0x040ff000000018c4 */
[----:B------:R-:W-:Y:S01]  /*7fa0*/  HMMA.16816.F32 R192, R20, R34, R192 ;  /* 0x0000002214c0723c */ /* 0x000fe200000018c0 */
[----:B------:R-:W3:Y:S01]  /*7fb0*/  LDSM.16.M88.4 R20, [R221+0x9800] ;  /* 0x00980000dd14783b */ /* 0x000ee20000000200 */
[----:B------:R-:W-:Y:S01]  /*7fc0*/  VIADD R5, R0, 0xffffffa9 ;  /* 0xffffffa900057836 */ /* 0x000fe20000000000 */
[----:B------:R-:W-:-:S05]  /*7fd0*/  DEPBAR.LE SB0, 0x0 ;  /* 0x000080000000791a */ /* 0x000fca0000000000 */
[C---:B-1----:R-:W-:Y:S08]  /*7fe0*/  HMMA.16816.F32 R188, R24.reuse, R136, R208 ;  /* 0x0000008818bc723c */ /* 0x042ff000000018d0 */
[C---:B------:R-:W-:Y:S08]  /*7ff0*/  HMMA.16816.F32 R184, R24.reuse, R138, R204 ;  /* 0x0000008a18b8723c */ /* 0x040ff000000018cc */
[C---:B----4-:R-:W-:Y:S08]  /*8000*/  HMMA.16816.F32 R180, R24.reuse, R132, R180 ;  /* 0x0000008418b4723c */ /* 0x050ff000000018b4 */
[----:B------:R-:W-:Y:S08]  /*8010*/  HMMA.16816.F32 R32, R24, R134, R200 ;  /* 0x000000861820723c */ /* 0x000ff000000018c8 */
[C---:B-----5:R-:W-:Y:S08]  /*8020*/  HMMA.16816.F32 R24, R16.reuse, R136, R196 ;  /* 0x000000881018723c */ /* 0x060ff000000018c4 */
[C---:B------:R-:W-:Y:S08]  /*8030*/  HMMA.16816.F32 R136, R16.reuse, R138, R192 ;  /* 0x0000008a1088723c */ /* 0x040ff000000018c0 */
[C---:B------:R-:W-:Y:S08]  /*8040*/  HMMA.16816.F32 R176, R16.reuse, R132, R176 ;  /* 0x0000008410b0723c */ /* 0x040ff000000018b0 */
[----:B------:R-:W-:Y:S08]  /*8050*/  HMMA.16816.F32 R16, R16, R134, R172 ;  /* 0x000000861010723c */ /* 0x000ff000000018ac */
[C---:B--2---:R-:W-:Y:S08]  /*8060*/  HMMA.16816.F32 R188, R8.reuse, R28, R188 ;  /* 0x0000001c08bc723c */ /* 0x044ff000000018bc */
[C---:B------:R-:W-:Y:S08]  /*8070*/  HMMA.16816.F32 R184, R8.reuse, R30, R184 ;  /* 0x0000001e08b8723c */ /* 0x040ff000000018b8 */
[C---:B---3--:R-:W-:Y:S08]  /*8080*/  HMMA.16816.F32 R192, R8.reuse, R20, R180 ;  /* 0x0000001408c0723c */ /* 0x048ff000000018b4 */
[----:B------:R-:W-:Y:S01]  /*8090*/  HMMA.16816.F32 R180, R8, R22, R32 ;  /* 0x0000001608b4723c */ /* 0x000fe20000001820 */
[----:B------:R-:W-:-:S07]  /*80a0*/  VIADD R9, R0, 0xffffffa8 ;  /* 0xffffffa800097836 */ /* 0x000fce0000000000 */
[----:B------:R-:W-:Y:S01]  /*80b0*/  HMMA.16816.F32 R32, R12, R28, R24 ;  /* 0x0000001c0c20723c */ /* 0x000fe20000001818 */
[----:B------:R-:W-:-:S07]  /*80c0*/  VIADD R11, R227, 0x8 ;  /* 0x00000008e30b7836 */ /* 0x000fce0000000000 */
[C---:B------:R-:W-:Y:S08]  /*80d0*/  HMMA.16816.F32 R136, R12.reuse, R30, R136 ;  /* 0x0000001e0c88723c */ /* 0x040ff00000001888 */
[C---:B------:R-:W-:Y:S08]  /*80e0*/  HMMA.16816.F32 R24, R12.reuse, R20, R176 ;  /* 0x000000140c18723c */ /* 0x040ff000000018b0 */
[----:B------:R-:W-:Y:S01]  /*80f0*/  HMMA.16816.F32 R28, R12, R22, R16 ;  /* 0x000000160c1c723c */ /* 0x000fe20000001810 */
[----:B------:R-:W-:-:S02]  /*8100*/  VIADD R12, R227, 0x40 ;  /* 0x00000040e30c7836 */ /* 0x000fc40000000000 */
[C---:B------:R-:W-:Y:S02]  /*8110*/  VIADD R14, R0.reuse, 0xffffffa1 ;  /* 0xffffffa1000e7836 */ /* 0x040fe40000000000 */
[----:B------:R-:W-:Y:S01]  /*8120*/  VIADD R13, R0, 0xffffffa0 ;  /* 0xffffffa0000d7836 */ /* 0x000fe20000000000 */
[C---:B------:R-:W-:Y:S02]  /*8130*/  ISETP.GT.AND P4, PT, R12.reuse, R9, PT ;  /* 0x000000090c00720c */ /* 0x040fe40003f84270 */
[C---:B------:R-:W-:Y:S02]  /*8140*/  ISETP.GT.AND P0, PT, R12.reuse, R14, PT ;  /* 0x0000000e0c00720c */ /* 0x040fe40003f04270 */
[----:B------:R-:W-:Y:S02]  /*8150*/  ISETP.GT.AND P3, PT, R12, R5, PT ;  /* 0x000000050c00720c */ /* 0x000fe40003f64270 */
[----:B------:R-:W-:Y:S02]  /*8160*/  FSEL R132, R189, -INF , !P0 ;  /* 0xff800000bd847808 */ /* 0x000fe40004000000 */
[----:B------:R-:W-:Y:S01]  /*8170*/  ISETP.GT.AND P0, PT, R11, R13, PT ;  /* 0x0000000d0b00720c */ /* 0x000fe20003f04270 */
[----:B------:R-:W-:Y:S01]  /*8180*/  VIADD R8, R0, 0xffffffb0 ;  /* 0xffffffb000087836 */ /* 0x000fe20000000000 */
[----:B------:R-:W-:-:S02]  /*8190*/  FSEL R135, R184, -INF , !P4 ;  /* 0xff800000b8877808 */ /* 0x000fc40006000000 */
[----:B------:R-:W-:Y:S01]  /*81a0*/  ISETP.GT.AND P4, PT, R11, R14, PT ;  /* 0x0000000e0b00720c */ /* 0x000fe20003f84270 */
[----:B------:R-:W-:Y:S01]  /*81b0*/  VIADD R10, R227, 0x48 ;  /* 0x00000048e30a7836 */ /* 0x000fe20000000000 */
[----:B------:R-:W-:Y:S02]  /*81c0*/  FSEL R172, R185, -INF , !P3 ;  /* 0xff800000b9ac7808 */ /* 0x000fe40005800000 */
[----:B------:R-:W-:Y:S01]  /*81d0*/  FSEL R18, R34, -INF , !P0 ;  /* 0xff80000022127808 */ /* 0x000fe20004000000 */
[----:B------:R-:W-:Y:S01]  /*81e0*/  BAR.SYNC.DEFER_BLOCKING 0x0 ;  /* 0x0000000000007b1d */ /* 0x000fe20000010000 */
[C---:B------:R-:W-:Y:S02]  /*81f0*/  ISETP.GT.AND P3, PT, R11.reuse, R9, PT ;  /* 0x000000090b00720c */ /* 0x040fe40003f64270 */
[----:B------:R-:W-:Y:S02]  /*8200*/  ISETP.GT.AND P0, PT, R11, R5, PT ;  /* 0x000000050b00720c */ /* 0x000fe40003f04270 */
[----:B------:R-:W-:-:S02]  /*8210*/  FSEL R35, R35, -INF , !P4 ;  /* 0xff80000023237808 */ /* 0x000fc40006000000 */
[----:B------:R-:W-:Y:S01]  /*8220*/  ISETP.GT.AND P4, PT, R11, R8, PT ;  /* 0x000000080b00720c */ /* 0x000fe20003f84270 */
[----:B------:R-:W-:Y:S01]  /*8230*/  VIADD R3, R0, 0xffffffb1 ;  /* 0xffffffb100037836 */ /* 0x000fe20000000000 */
[----:B------:R-:W-:Y:S01]  /*8240*/  FSEL R34, R138, -INF , !P3 ;  /* 0xff8000008a227808 */ /* 0x000fe20005800000 */
[----:B------:R-:W-:Y:S01]  /*8250*/  VIADD R6, R0, 0xffffffb9 ;  /* 0xffffffb900067836 */ /* 0x000fe20000000000 */
[----:B------:R-:W-:Y:S02]  /*8260*/  FSEL R134, R139, -INF , !P0 ;  /* 0xff8000008b867808 */ /* 0x000fe40004000000 */
[-C--:B------:R-:W-:Y:S02]  /*8270*/  ISETP.GT.AND P2, PT, R12, R13.reuse, PT ;  /* 0x0000000d0c00720c */ /* 0x080fe40003f44270 */
[-C--:B------:R-:W-:Y:S02]  /*8280*/  ISETP.GT.AND P3, PT, R227, R13.reuse, PT ;  /* 0x0000000de300720c */ /* 0x080fe40003f64270 */
[----:B------:R-:W-:-:S02]  /*8290*/  ISETP.GT.AND P0, PT, R10, R13, PT ;  /* 0x0000000d0a00720c */ /* 0x000fc40003f04270 */
[----:B------:R-:W-:Y:S02]  /*82a0*/  FSEL R133, R26, -INF , !P4 ;  /* 0xff8000001a857808 */ /* 0x000fe40006000000 */
[----:B------:R-:W-:Y:S02]  /*82b0*/  ISETP.GT.AND P4, PT, R227, R14, PT ;  /* 0x0000000ee300720c */ /* 0x000fe40003f84270 */
[----:B------:R-:W-:Y:S02]  /*82c0*/  ISETP.GT.AND P1, PT, R12, R8, PT ;  /* 0x000000080c00720c */ /* 0x000fe40003f24270 */
[----:B------:R-:W-:Y:S02]  /*82d0*/  FSEL R23, R188, -INF , !P2 ;  /* 0xff800000bc177808 */ /* 0x000fe40005000000 */
[----:B------:R-:W-:Y:S02]  /*82e0*/  FSEL R15, R32, -INF , !P3 ;  /* 0xff800000200f7808 */ /* 0x000fe40005800000 */
[----:B------:R-:W-:-:S02]  /*82f0*/  FSEL R17, R190, -INF , !P0 ;  /* 0xff800000be117808 */ /* 0x000fc40004000000 */
[C---:B------:R-:W-:Y:S02]  /*8300*/  ISETP.GT.AND P5, PT, R12.reuse, R3, PT ;  /* 0x000000030c00720c */ /* 0x040fe40003fa4270 */
[C---:B------:R-:W-:Y:S02]  /*8310*/  ISETP.GT.AND P2, PT, R12.reuse, R7, PT ;  /* 0x000000070c00720c */ /* 0x040fe40003f44270 */
[----:B------:R-:W-:Y:S02]  /*8320*/  ISETP.GT.AND P3, PT, R11, R3, PT ;  /* 0x000000030b00720c */ /* 0x000fe40003f64270 */
[----:B------:R-:W-:Y:S02]  /*8330*/  ISETP.GT.AND P0, PT, R12, R6, PT ;  /* 0x000000060c00720c */ /* 0x000fe40003f04270 */
[----:B------:R-:W-:Y:S02]  /*8340*/  FSEL R12, R33, -INF , !P4 ;  /* 0xff800000210c7808 */ /* 0x000fe40006000000 */
[----:B------:R-:W-:-:S02]  /*8350*/  FSEL R33, R192, -INF , !P1 ;  /* 0xff800000c0217808 */ /* 0x000fc40004800000 */
[----:B------:R-:W-:Y:S02]  /*8360*/  ISETP.GT.AND P1, PT, R11, R7, PT ;  /* 0x000000070b00720c */ /* 0x000fe40003f24270 */
        /* <DEDUP_REMOVED lines=18> */
[----:B------:R-:W-:Y:S02]  /*8490*/  FSEL R15, R24, -INF , !P2 ;  /* 0xff800000180f7808 */ /* 0x000fe40005000000 */
[----:B------:R-:W-:Y:S02]  /*84a0*/  FSEL R24, R17, -INF , !P0 ;  /* 0xff80000011187808 */ /* 0x000fe40004000000 */
[----:B------:R-:W-:Y:S02]  /*84b0*/  FSEL R13, R25, -INF , !P1 ;  /* 0xff800000190d7808 */ /* 0x000fe40004800000 */
[----:B------:R-:W-:Y:S02]  /*84c0*/  ISETP.GE.AND P0, PT, R9, R228, PT ;  /* 0x000000e40900720c */ /* 0x000fe40003f06270 */
[----:B------:R-:W-:-:S02]  /*84d0*/  ISETP.GT.AND P1, PT, R227, R7, PT ;  /* 0x00000007e300720c */ /* 0x000fc40003f24270 */
[----:B------:R-:W-:Y:S02]  /*84e0*/  FSEL R22, R11, -INF , !P0 ;  /* 0xff8000000b167808 */ /* 0x000fe40004000000 */
[----:B------:R-:W-:Y:S02]  /*84f0*/  FSEL R11, R28, -INF , !P1 ;  /* 0xff8000001c0b7808 */ /* 0x000fe40004800000 */
[-C--:B------:R-:W-:Y:S02]  /*8500*/  ISETP.GE.AND P1, PT, R8, R228.reuse, PT ;  /* 0x000000e40800720c */ /* 0x080fe40003f26270 */
[----:B------:R-:W-:Y:S02]  /*8510*/  FSEL R31, R31, -INF , !P4 ;  /* 0xff8000001f1f7808 */ /* 0x000fe40006000000 */
[----:B------:R-:W-:Y:S02]  /*8520*/  FSEL R32, R193, -INF , !P5 ;  /* 0xff800000c1207808 */ /* 0x000fe40006800000 */
[----:B------:R-:W-:-:S02]  /*8530*/  ISETP.GE.AND P4, PT, R14, R228, PT ;  /* 0x000000e40e00720c */ /* 0x000fc40003f86270 */
[----:B------:R-:W-:Y:S02]  /*8540*/  FSEL R198, R15, -INF , !P1 ;  /* 0xff8000000fc67808 */ /* 0x000fe40004800000 */
[----:B------:R-:W-:Y:S02]  /*8550*/  ISETP.GT.AND P5, PT, R227, R5, PT ;  /* 0x00000005e300720c */ /* 0x000fe40003fa4270 */
[----:B------:R-:W-:Y:S02]  /*8560*/  ISETP.GE.AND P1, PT, R7, R228, PT ;  /* 0x000000e40700720c */ /* 0x000fe40003f26270 */
[----:B------:R-:W-:Y:S02]  /*8570*/  ISETP.GT.AND P0, PT, R227, R6, PT ;  /* 0x00000006e300720c */ /* 0x000fe40003f04270 */
[----:B------:R-:W-:Y:S02]  /*8580*/  FSEL R18, R12, -INF , !P4 ;  /* 0xff8000000c127808 */ /* 0x000fe40006000000 */
[----:B------:R-:W-:-:S02]  /*8590*/  FSEL R19, R137, -INF , !P5 ;  /* 0xff80000089137808 */ /* 0x000fc40006800000 */
[----:B------:R-:W-:Y:S02]  /*85a0*/  ISETP.GE.AND P4, PT, R5, R228, PT ;  /* 0x000000e40500720c */ /* 0x000fe40003f86270 */
[----:B------:R-:W-:Y:S02]  /*85b0*/  FSEL R204, R11, -INF , !P1 ;  /* 0xff8000000bcc7808 */ /* 0x000fe40004800000 */
[----:B------:R-:W-:Y:S02]  /*85c0*/  ISETP.GT.U32.AND P1, PT, R225, R252, PT ;  /* 0x000000fce100720c */ /* 0x000fe40003f24070 */
[----:B------:R-:W-:Y:S02]  /*85d0*/  FSEL R12, R29, -INF , !P0 ;  /* 0xff8000001d0c7808 */ /* 0x000fe40004000000 */
[----:B------:R-:W-:Y:S02]  /*85e0*/  ISETP.GE.AND P0, PT, R3, R228, PT ;  /* 0x000000e40300720c */ /* 0x000fe40003f06270 */
[----:B------:R-:W-:-:S02]  /*85f0*/  FSEL R21, R19, -INF , !P4 ;  /* 0xff80000013157808 */ /* 0x000fc40006000000 */
[----:B------:R-:W-:Y:S02]  /*8600*/  FMNMX3.FTZ R136, R215, R16, R18, !PT ;  /* 0x00000010d7887276 */ /* 0x000fe40007810012 */
[----:B------:R-:W-:Y:S02]  /*8610*/  FSEL R197, R13, -INF , !P0 ;  /* 0xff8000000dc57808 */ /* 0x000fe40004000000 */
[----:B------:R-:W-:Y:S02]  /*8620*/  ISETP.GE.AND P0, PT, R6, R228, PT ;  /* 0x000000e40600720c */ /* 0x000fe40003f06270 */
[----:B------:R-:W-:Y:S02]  /*8630*/  FMNMX3.FTZ R136, R136, R22, R21, !PT ;  /* 0x0000001688887276 */ /* 0x000fe40007810015 */
[----:B------:R-:W-:Y:S02]  /*8640*/  FSEL R199, R12, -INF , !P0 ;  /* 0xff8000000cc77808 */ /* 0x000fe40004000000 */
[----:B------:R-:W-:-:S02]  /*8650*/  FMNMX3.FTZ R136, R136, R198, R197, !PT ;  /* 0x000000c688887276 */ /* 0x000fc400078100c5 */
[C---:B------:R-:W-:Y:S02]  /*8660*/  ISETP.GE.AND P5, PT, R14.reuse, R229, PT ;  /* 0x000000e50e00720c */ /* 0x040fe40003fa6270 */
[C---:B------:R-:W-:Y:S02]  /*8670*/  ISETP.GE.AND P3, PT, R14.reuse, R230, PT ;  /* 0x000000e60e00720c */ /* 0x040fe40003f66270 */
[----:B------:R-:W-:Y:S02]  /*8680*/  ISETP.GE.AND P2, PT, R14, R231, PT ;  /* 0x000000e70e00720c */ /* 0x000fe40003f46270 */
        /* <DEDUP_REMOVED lines=24> */
.L_x_1305:
[----:B------:R-:W-:Y:S01]  /*8810*/  FSEL R11, R35, -INF , !P5 ;  /* 0xff800000230b7808 */ /* 0x000fe20006800000 */
[----:B------:R-:W2:Y:S01]  /*8820*/  SHFL.BFLY PT, R19, R136, 0x2, 0x1f ;  /* 0x0c401f0088137f89 */ /* 0x000ea200000e0000 */
[C---:B------:R-:W-:Y:S02]  /*8830*/  ISETP.GE.AND P0, PT, R9.reuse, R230, PT ;  /* 0x000000e60900720c */ /* 0x040fe40003f06270 */
[----:B-1----:R-:W-:Y:S01]  /*8840*/  FSEL R12, R132, -INF , !P3 ;  /* 0xff800000840c7808 */ /* 0x002fe20005800000 */
[----:B------:R-:W-:Y:S01]  /*8850*/  LDSM.16.MT88.4 R176, [R220+0xa000] ;  /* 0x00a00000dcb0783b */ /* 0x000fe20000004200 */
[----:B------:R-:W-:Y:S02]  /*8860*/  ISETP.GT.AND P5, PT, R10, R9, PT ;  /* 0x000000090a00720c */ /* 0x000fe40003fa4270 */
[----:B------:R-:W-:Y:S02]  /*8870*/  ISETP.GE.AND P3, PT, R9, R231, PT ;  /* 0x000000e70900720c */ /* 0x000fe40003f66270 */
[----:B------:R-:W-:-:S02]  /*8880*/  FSEL R9, R26, -INF , !P2 ;  /* 0xff8000001a097808 */ /* 0x000fc40005000000 */
[-C--:B------:R-:W-:Y:S02]  /*8890*/  ISETP.GE.AND P2, PT, R5, R229.reuse, PT ;  /* 0x000000e50500720c */ /* 0x080fe40003f46270 */
[----:B------:R-:W-:Y:S02]  /*88a0*/  FSEL R17, R135, -INF , !P0 ;  /* 0xff80000087117808 */ /* 0x000fe40004000000 */
[-C--:B------:R-:W-:Y:S02]  /*88b0*/  ISETP.GE.AND P0, PT, R8, R229.reuse, PT ;  /* 0x000000e50800720c */ /* 0x080fe40003f06270 */
[----:B------:R-:W-:Y:S02]  /*88c0*/  FSEL R15, R134, -INF , !P2 ;  /* 0xff800000860f7808 */ /* 0x000fe40005000000 */
[----:B------:R-:W-:Y:S02]  /*88d0*/  ISETP.GE.AND P2, PT, R3, R229, PT ;  /* 0x000000e50300720c */ /* 0x000fe40003f46270 */
[----:B------:R-:W-:-:S02]  /*88e0*/  FSEL R190, R133, -INF , !P0 ;  /* 0xff80000085be7808 */ /* 0x000fc40004000000 */
[----:B------:R-:W-:Y:S02]  /*88f0*/  ISETP.GE.AND P0, PT, R7, R229, PT ;  /* 0x000000e50700720c */ /* 0x000fe40003f06270 */
[----:B------:R-:W-:Y:S02]  /*8900*/  FSEL R25, R186, -INF , !P5 ;  /* 0xff800000ba197808 */ /* 0x000fe40006800000 */
[----:B------:R-:W-:Y:S02]  /*8910*/  ISETP.GT.AND P5, PT, R10, R5, PT ;  /* 0x000000050a00720c */ /* 0x000fe40003fa4270 */
[----:B------:R-:W-:Y:S02]  /*8920*/  FSEL R191, R27, -INF , !P2 ;  /* 0xff8000001bbf7808 */ /* 0x000fe40005000000 */
[----:B------:R-:W-:Y:S02]  /*8930*/  ISETP.GE.AND P2, PT, R6, R229, PT ;  /* 0x000000e50600720c */ /* 0x000fe40003f46270 */
[----:B------:R-:W-:-:S02]  /*8940*/  FSEL R13, R34, -INF , !P4 ;  /* 0xff800000220d7808 */ /* 0x000fc40006000000 */
[----:B------:R-:W-:Y:S02]  /*8950*/  FSEL R196, R30, -INF , !P0 ;  /* 0xff8000001ec47808 */ /* 0x000fe40004000000 */
[CC--:B------:R-:W-:Y:S02]  /*8960*/  ISETP.GE.AND P4, PT, R5.reuse, R230.reuse, PT ;  /* 0x000000e60500720c */ /* 0x0c0fe40003f86270 */
[----:B------:R-:W-:Y:S02]  /*8970*/  ISETP.GE.AND P0, PT, R5, R231, PT ;  /* 0x000000e70500720c */ /* 0x000fe40003f06270 */
[----:B------:R-:W-:Y:S02]  /*8980*/  FSEL R5, R187, -INF , !P5 ;  /* 0xff800000bb057808 */ /* 0x000fe40006800000 */
[----:B------:R-:W-:Y:S02]  /*8990*/  FSEL R189, R31, -INF , !P2 ;  /* 0xff8000001fbd7808 */ /* 0x000fe40005000000 */
[----:B------:R-:W-:-:S02]  /*89a0*/  ISETP.GE.AND P5, PT, R3, R230, PT ;  /* 0x000000e60300720c */ /* 0x000fc40003fa6270 */
[----:B------:R-:W-:Y:S02]  /*89b0*/  FSEL R28, R25, -INF , !P3 ;  /* 0xff800000191c7808 */ /* 0x000fe40005800000 */
[----:B------:R-:W-:Y:S02]  /*89c0*/  ISETP.GT.AND P2, PT, R10, R8, PT ;  /* 0x000000080a00720c */ /* 0x000fe40003f44270 */
[----:B------:R-:W-:Y:S02]  /*89d0*/  FMNMX3.FTZ R14, R214, R20, R11, !PT ;  /* 0x00000014d60e7276 */ /* 0x000fe4000781000b */
[----:B------:R-:W-:Y:S02]  /*89e0*/  ISETP.GE.AND P3, PT, R8, R230, PT ;  /* 0x000000e60800720c */ /* 0x000fe40003f66270 */
[----:B------:R-:W-:Y:S02]  /*89f0*/  FSEL R133, R32, -INF , !P5 ;  /* 0xff80000020857808 */ /* 0x000fe40006800000 */
[----:B------:R-:W-:-:S02]  /*8a00*/  FSEL R26, R194, -INF , !P2 ;  /* 0xff800000c21a7808 */ /* 0x000fc40005000000 */
[-C--:B------:R-:W-:Y:S02]  /*8a10*/  ISETP.GE.AND P5, PT, R6, R230.reuse, PT ;  /* 0x000000e60600720c */ /* 0x080fe40003fa6270 */
[----:B------:R-:W-:Y:S02]  /*8a20*/  FMNMX3.FTZ R14, R14, R13, R15, !PT ;  /* 0x0000000d0e0e7276 */ /* 0x000fe4000781000f */
[----:B------:R-:W-:Y:S02]  /*8a30*/  FSEL R132, R33, -INF , !P3 ;  /* 0xff80000021847808 */ /* 0x000fe40005800000 */
[----:B------:R-:W-:Y:S02]  /*8a40*/  ISETP.GE.AND P2, PT, R7, R230, PT ;  /* 0x000000e60700720c */ /* 0x000fe40003f46270 */
[----:B------:R-:W-:Y:S02]  /*8a50*/  ISETP.GT.AND P3, PT, R10, R3, PT ;  /* 0x000000030a00720c */ /* 0x000fe40003f64270 */
[----:B------:R-:W-:-:S02]  /*8a60*/  FSEL R138, R138, -INF , !P5 ;  /* 0xff8000008a8a7808 */ /* 0x000fc40006800000 */
[----:B------:R-:W-:Y:S02]  /*8a70*/  FSEL R27, R5, -INF , !P0 ;  /* 0xff800000051b7808 */ /* 0x000fe40004000000 */
[----:B------:R-:W-:Y:S02]  /*8a80*/  FMNMX3.FTZ R135, R14, R190, R191, !PT ;  /* 0x000000be0e877276 */ /* 0x000fe400078100bf */
[----:B------:R-:W-:Y:S02]  /*8a90*/  FSEL R139, R139, -INF , !P2 ;  /* 0xff8000008b8b7808 */ /* 0x000fe40005000000 */
[----:B------:R-:W-:Y:S02]  /*8aa0*/  ISETP.GT.AND P5, PT, R10, R7, PT ;  /* 0x000000070a00720c */ /* 0x000fe40003fa4270 */
[----:B------:R-:W-:Y:S02]  /*8ab0*/  ISETP.GE.AND P0, PT, R7, R231, PT ;  /* 0x000000e70700720c */ /* 0x000fe40003f06270 */
[----:B------:R-:W-:-:S02]  /*8ac0*/  FSEL R14, R172, -INF , !P4 ;  /* 0xff800000ac0e7808 */ /* 0x000fc40006000000 */
[-C--:B------:R-:W-:Y:S02]  /*8ad0*/  ISETP.GE.AND P2, PT, R3, R231.reuse, PT ;  /* 0x000000e70300720c */ /* 0x080fe40003f46270 */
[----:B------:R-:W-:Y:S02]  /*8ae0*/  FSEL R7, R195, -INF , !P3 ;  /* 0xff800000c3077808 */ /* 0x000fe40005800000 */
[----:B------:R-:W-:Y:S02]  /*8af0*/  ISETP.GE.AND P4, PT, R8, R231, PT ;  /* 0x000000e70800720c */ /* 0x000fe40003f86270 */
[----:B------:R-:W-:Y:S02]  /*8b00*/  ISETP.GT.AND P3, PT, R10, R6, PT ;  /* 0x000000060a00720c */ /* 0x000fe40003f64270 */
[----:B------:R-:W-:Y:S02]  /*8b10*/  FMNMX3.FTZ R3, R212, R24, R9, !PT ;  /* 0x00000018d4037276 */ /* 0x000fe40007810009 */
[----:B------:R-:W-:-:S02]  /*8b20*/  FSEL R8, R182, -INF , !P5 ;  /* 0xff800000b6087808 */ /* 0x000fc40006800000 */
[----:B------:R-:W-:Y:S02]  /*8b30*/  ISETP.GE.AND P5, PT, R6, R231, PT ;  /* 0x000000e70600720c */ /* 0x000fe40003fa6270 */
[----:B------:R-:W-:Y:S02]  /*8b40*/  FSEL R5, R183, -INF , !P3 ;  /* 0xff800000b7057808 */ /* 0x000fe40005800000 */
[----:B------:R-:W-:Y:S02]  /*8b50*/  FSEL R205, R26, -INF , !P4 ;  /* 0xff8000001acd7808 */ /* 0x000fe40006000000 */
[----:B------:R-:W-:Y:S02]  /*8b60*/  FSEL R206, R7, -INF , !P2 ;  /* 0xff80000007ce7808 */ /* 0x000fe40005000000 */
[----:B------:R-:W-:Y:S02]  /*8b70*/  FMNMX3.FTZ R3, R3, R28, R27, !PT ;  /* 0x0000001c03037276 */ /* 0x000fe4000781001b */
[----:B------:R-:W-:-:S02]  /*8b80*/  FSEL R226, R8, -INF , !P0 ;  /* 0xff80000008e27808 */ /* 0x000fc40004000000 */
[----:B------:R-:W-:Y:S02]  /*8b90*/  FSEL R207, R5, -INF , !P5 ;  /* 0xff80000005cf7808 */ /* 0x000fe40006800000 */
[----:B------:R-:W-:Y:S02]  /*8ba0*/  FMNMX3.FTZ R3, R3, R205, R206, !PT ;  /* 0x000000cd03037276 */ /* 0x000fe400078100ce */
[----:B------:R-:W-:Y:S02]  /*8bb0*/  FMNMX3.FTZ R134, R213, R23, R12, !PT ;  /* 0x00000017d5867276 */ /* 0x000fe4000781000c */
[----:B------:R-:W-:Y:S02]  /*8bc0*/  FMNMX3.FTZ R3, R3, R226, R207, !PT ;  /* 0x000000e203037276 */ /* 0x000fe400078100cf */
[----:B------:R-:W-:Y:S02]  /*8bd0*/  FMNMX3.FTZ R134, R134, R17, R14, !PT ;  /* 0x0000001186867276 */ /* 0x000fe4000781000e */
[----:B------:R-:W-:Y:S01]  /*8be0*/  FMNMX3.FTZ R135, R135, R196, R189, !PT ;  /* 0x000000c487877276 */ /* 0x000fe200078100bd */
[----:B------:R-:W1:Y:S01]  /*8bf0*/  SHFL.BFLY PT, R5, R3, 0x2, 0x1f ;  /* 0x0c401f0003057f89 */ /* 0x000e6200000e0000 */
[----:B------:R-:W-:-:S02]  /*8c00*/  FMNMX3.FTZ R134, R134, R132, R133, !PT ;  /* 0x0000008486867276 */ /* 0x000fc40007810085 */
[----:B--2---:R-:W-:Y:S02]  /*8c10*/  FMNMX.FTZ R136, R136, R19, !PT ;  /* 0x0000001388887209 */ /* 0x004fe40007810000 */
[----:B------:R-:W2:Y:S01]  /*8c20*/  SHFL.BFLY PT, R19, R135, 0x2, 0x1f ;  /* 0x0c401f0087137f89 */ /* 0x000ea200000e0000 */
[----:B------:R-:W-:Y:S02]  /*8c30*/  FMNMX3.FTZ R134, R134, R139, R138, !PT ;  /* 0x0000008b86867276 */ /* 0x000fe4000781008a */
[----:B------:R-:W-:Y:S01]  /*8c40*/  IADD3 R29, PT, PT, R216, 0xa000, RZ ;  /* 0x0000a000d81d7810 */ /* 0x000fe20007ffe0ff */
[----:B------:R-:W3:Y:S04]  /*8c50*/  SHFL.BFLY PT, R25, R136, 0x1, 0x1f ;  /* 0x0c201f0088197f89 */ /* 0x000ee800000e0000 */
[----:B------:R-:W4:Y:S01]  /*8c60*/  SHFL.BFLY PT, R6, R134, 0x2, 0x1f ;  /* 0x0c401f0086067f89 */ /* 0x000f2200000e0000 */
[----:B-1----:R-:W-:-:S05]  /*8c70*/  FMNMX.FTZ R3, R3, R5, !PT ;  /* 0x0000000503037209 */ /* 0x002fca0007810000 */
[----:B------:R-:W1:Y:S01]  /*8c80*/  SHFL.BFLY PT, R137, R3, 0x1, 0x1f ;  /* 0x0c201f0003897f89 */ /* 0x000e6200000e0000 */
[----:B--2---:R-:W-:Y:S02]  /*8c90*/  FMNMX.FTZ R135, R135, R19, !PT ;  /* 0x0000001387877209 */ /* 0x004fe40007810000 */
[----:B---3--:R-:W-:-:S03]  /*8ca0*/  FMNMX.FTZ R136, R136, R25, !PT ;  /* 0x0000001988887209 */ /* 0x008fc60007810000 */
[----:B------:R-:W2:Y:S01]  /*8cb0*/  SHFL.BFLY PT, R7, R135, 0x1, 0x1f ;  /* 0x0c201f0087077f89 */ /* 0x000ea200000e0000 */
[----:B----4-:R-:W-:Y:S01]  /*8cc0*/  FMNMX.FTZ R134, R134, R6, !PT ;  /* 0x0000000686867209 */ /* 0x010fe20007810000 */
[C---:B------:R-:W-:Y:S01]  /*8cd0*/  FMUL.FTZ R19, R136.reuse, UR4 ;  /* 0x0000000488137c20 */ /* 0x040fe20008410000 */
[----:B------:R-:W-:-:S03]  /*8ce0*/  FSETP.NEU.FTZ.AND P2, PT, R136, -INF , PT ;  /* 0xff8000008800780b */ /* 0x000fc60003f5d000 */
[----:B------:R-:W3:Y:S01]  /*8cf0*/  SHFL.BFLY PT, R6, R134, 0x1, 0x1f ;  /* 0x0c201f0086067f89 */ /* 0x000ee200000e0000 */
[----:B------:R-:W-:-:S05]  /*8d00*/  FSEL R19, R19, RZ, P2 ;  /* 0x000000ff13137208 */ /* 0x000fca0001000000 */
[--C-:B------:R-:W-:Y:S01]  /*8d10*/  FFMA.FTZ R18, R18, UR4, -R19.reuse ;  /* 0x0000000412127c23 */ /* 0x100fe20008010813 */
[--C-:B------:R-:W-:Y:S01]  /*8d20*/  FFMA.FTZ R16, R16, UR4, -R19.reuse ;  /* 0x0000000410107c23 */ /* 0x100fe20008010813 */
[--C-:B------:R-:W-:Y:S01]  /*8d30*/  FFMA.FTZ R22, R22, UR4, -R19.reuse ;  /* 0x0000000416167c23 */ /* 0x100fe20008010813 */
[----:B------:R-:W-:Y:S01]  /*8d40*/  FFMA.FTZ R21, R21, UR4, -R19 ;  /* 0x0000000415157c23 */ /* 0x000fe20008010813 */
[----:B------:R4:W-:Y:S01]  /*8d50*/  MUFU.EX2 R200, R18 ;  /* 0x0000001200c87308 */ /* 0x0009e20000000800 */
[----:B-1----:R-:W-:-:S04]  /*8d60*/  FMNMX.FTZ R137, R3, R137, !PT ;  /* 0x0000008903897209 */ /* 0x002fc80007810000 */
[C---:B------:R-:W-:Y:S01]  /*8d70*/  FSETP.NEU.FTZ.AND P0, PT, R137.reuse, -INF , PT ;  /* 0xff8000008900780b */ /* 0x040fe20003f1d000 */
[----:B------:R-:W-:Y:S01]  /*8d80*/  FMUL.FTZ R3, R137, UR4 ;  /* 0x0000000489037c20 */ /* 0x000fe20008410000 */
[----:B--2---:R-:W-:Y:S01]  /*8d90*/  FMNMX.FTZ R135, R135, R7, !PT ;  /* 0x0000000787877209 */ /* 0x004fe20007810000 */
[----:B------:R-:W-:Y:S01]  /*8da0*/  MUFU.EX2 R201, R16 ;  /* 0x0000001000c97308 */ /* 0x000fe20000000800 */
[----:B------:R-:W-:Y:S02]  /*8db0*/  FSEL R7, R136, RZ, P2 ;  /* 0x000000ff88077208 */ /* 0x000fe40001000000 */
[----:B------:R-:W-:Y:S02]  /*8dc0*/  FSEL R3, R3, RZ, P0 ;  /* 0x000000ff03037208 */ /* 0x000fe40000000000 */
[----:B------:R-:W-:Y:S01]  /*8dd0*/  FSETP.NEU.FTZ.AND P4, PT, R135, -INF , PT ;  /* 0xff8000008700780b */ /* 0x000fe20003f9d000 */
[----:B------:R-:W-:Y:S01]  /*8de0*/  FADD.FTZ R7, R215, -R7 ;  /* 0x80000007d7077221 */ /* 0x000fe20000010000 */
[----:B---3--:R-:W-:Y:S01]  /*8df0*/  FMNMX.FTZ R134, R134, R6, !PT ;  /* 0x0000000686867209 */ /* 0x008fe20007810000 */
[--C-:B------:R-:W-:Y:S01]  /*8e00*/  FFMA.FTZ R6, R28, UR4, -R3.reuse ;  /* 0x000000041c067c23 */ /* 0x100fe20008010803 */
[----:B----4-:R-:W-:Y:S01]  /*8e10*/  FMUL.FTZ R18, R135, UR4 ;  /* 0x0000000487127c20 */ /* 0x010fe20008410000 */
[--C-:B------:R-:W-:Y:S01]  /*8e20*/  FFMA.FTZ R24, R24, UR4, -R3.reuse ;  /* 0x0000000418187c23 */ /* 0x100fe20008010803 */
[C---:B------:R-:W-:Y:S01]  /*8e30*/  FSETP.NEU.FTZ.AND P3, PT, R134.reuse, -INF , PT ;  /* 0xff8000008600780b */ /* 0x040fe20003f7d000 */
[----:B------:R1:W-:Y:S01]  /*8e40*/  MUFU.EX2 R182, R6 ;  /* 0x0000000600b67308 */ /* 0x0003e20000000800 */
[----:B------:R-:W-:Y:S01]  /*8e50*/  FMUL.FTZ R5, R134, UR4 ;  /* 0x0000000486057c20 */ /* 0x000fe20008410000 */
[----:B------:R-:W-:Y:S01]  /*8e60*/  FSEL R18, R18, RZ, P4 ;  /* 0x000000ff12127208 */ /* 0x000fe20002000000 */
[----:B------:R-:W-:Y:S01]  /*8e70*/  FMUL.FTZ R7, R7, UR4 ;  /* 0x0000000407077c20 */ /* 0x000fe20008410000 */
[----:B------:R-:W-:Y:S01]  /*8e80*/  FSEL R8, R134, RZ, P3 ;  /* 0x000000ff86087208 */ /* 0x000fe20001800000 */
[----:B------:R-:W-:Y:S01]  /*8e90*/  FFMA.FTZ R9, R9, UR4, -R3 ;  /* 0x0000000409097c23 */ /* 0x000fe20008010803 */
[----:B------:R-:W-:Y:S01]  /*8ea0*/  FSEL R5, R5, RZ, P3 ;  /* 0x000000ff05057208 */ /* 0x000fe20001800000 */
[--C-:B------:R-:W-:Y:S01]  /*8eb0*/  FFMA.FTZ R20, R20, UR4, -R18.reuse ;  /* 0x0000000414147c23 */ /* 0x100fe20008010812 */
[----:B------:R2:W-:Y:S01]  /*8ec0*/  MUFU.EX2 R252, R24 ;  /* 0x0000001800fc7308 */ /* 0x0005e20000000800 */
[--C-:B------:R-:W-:Y:S01]  /*8ed0*/  FFMA.FTZ R11, R11, UR4, -R18.reuse ;  /* 0x000000040b0b7c23 */ /* 0x100fe20008010812 */
[--C-:B------:R-:W-:Y:S01]  /*8ee0*/  FFMA.FTZ R13, R13, UR4, -R18.reuse ;  /* 0x000000040d0d7c23 */ /* 0x100fe20008010812 */
[--C-:B------:R-:W-:Y:S01]  /*8ef0*/  FFMA.FTZ R17, R17, UR4, -R5.reuse ;  /* 0x0000000411117c23 */ /* 0x100fe20008010805 */
[--C-:B------:R-:W-:Y:S01]  /*8f00*/  FFMA.FTZ R23, R23, UR4, -R5.reuse ;  /* 0x0000000417177c23 */ /* 0x100fe20008010805 */
[----:B------:R-:W-:Y:S01]  /*8f10*/  FFMA.FTZ R15, R15, UR4, -R18 ;  /* 0x000000040f0f7c23 */ /* 0x000fe20008010812 */
[--C-:B------:R-:W-:Y:S01]  /*8f20*/  FFMA.FTZ R12, R12, UR4, -R5.reuse ;  /* 0x000000040c0c7c23 */ /* 0x100fe20008010805 */
[----:B------:R-:W-:Y:S01]  /*8f30*/  FFMA.FTZ R14, R14, UR4, -R5 ;  /* 0x000000040e0e7c23 */ /* 0x000fe20008010805 */
[----:B------:R3:W-:Y:S01]  /*8f40*/  MUFU.EX2 R202, R20 ;  /* 0x0000001400ca7308 */ /* 0x0007e20000000800 */
[----:B-1----:R-:W-:-:S07]  /*8f50*/  FFMA.FTZ R6, R27, UR4, -R3 ;  /* 0x000000041b067c23 */ /* 0x002fce0008010803 */
[----:B------:R1:W-:Y:S01]  /*8f60*/  MUFU.EX2 R181, R6 ;  /* 0x0000000600b57308 */ /* 0x0003e20000000800 */
[----:B--2---:R-:W2:Y:S07]  /*8f70*/  LDSM.16.MT88.4 R24, [R216+0xa000] ;  /* 0x00a00000d818783b */ /* 0x004eae0000004200 */
[----:B------:R-:W-:Y:S01]  /*8f80*/  MUFU.EX2 R184, R17 ;  /* 0x0000001100b87308 */ /* 0x000fe20000000800 */
[----:B---3--:R-:W-:Y:S02]  /*8f90*/  IADD3 R20, PT, PT, R216, 0xa040, RZ ;  /* 0x0000a040d8147810 */ /* 0x008fe40007ffe0ff */
[----:B------:R-:W-:-:S02]  /*8fa0*/  @P6 IADD3 R20, PT, PT, R29, -0x40, RZ ;  /* 0xffffffc01d146810 */ /* 0x000fc40007ffe0ff */
[----:B------:R-:W-:Y:S03]  /*8fb0*/  LDSM.16.MT88.4 R28, [R220+0xb000] ;  /* 0x00b00000dc1c783b */ /* 0x000fe60000004200 */
[----:B------:R3:W4:Y:S01]  /*8fc0*/  MUFU.EX2 R17, R7 ;  /* 0x0000000700117308 */ /* 0x0007220000000800 */
[----:B-1----:R-:W-:Y:S01]  /*8fd0*/  FSEL R6, R135, RZ, P4 ;  /* 0x000000ff87067208 */ /* 0x002fe20002000000 */
[----:B------:R-:W1:Y:S04]  /*8fe0*/  LDSM.16.MT88.4 R172, [R20] ;  /* 0x0000000014ac783b */ /* 0x000e680000004200 */
[----:B------:R-:W-:Y:S01]  /*8ff0*/  FADD.FTZ R6, R214, -R6 ;  /* 0x80000006d6067221 */ /* 0x000fe20000010000 */
[----:B------:R-:W-:Y:S01]  /*9000*/  LDSM.16.MT88.4 R32, [R20+0x1000] ;  /* 0x001000001420783b */ /* 0x000fe20000004200 */
[----:B------:R5:W-:Y:S02]  /*9010*/  MUFU.EX2 R193, R22 ;  /* 0x0000001600c17308 */ /* 0x000be40000000800 */
[----:B------:R-:W-:Y:S01]  /*9020*/  FMUL.FTZ R16, R6, UR4 ;  /* 0x0000000406107c20 */ /* 0x000fe20008410000 */
[----:B------:R-:W-:-:S05]  /*9030*/  FSEL R6, R137, RZ, P0 ;  /* 0x000000ff89067208 */ /* 0x000fca0000000000 */
[----:B------:R-:W-:Y:S01]  /*9040*/  FADD.FTZ R6, R212, -R6 ;  /* 0x80000006d4067221 */ /* 0x000fe20000010000 */
[----:B---3--:R-:W-:Y:S01]  /*9050*/  FADD.FTZ R7, R213, -R8 ;  /* 0x80000008d5077221 */ /* 0x008fe20000010000 */
[----:B------:R3:W-:Y:S01]  /*9060*/  MUFU.EX2 R192, R21 ;  /* 0x0000001500c07308 */ /* 0x0007e20000000800 */
[-C--:B----4-:R-:W-:Y:S01]  /*9070*/  FMUL.FTZ R140, R140, R17.reuse ;  /* 0x000000118c8c7220 */ /* 0x090fe20000410000 */
[----:B------:R-:W-:Y:S01]  /*9080*/  FMUL.FTZ R6, R6, UR4 ;  /* 0x0000000406067c20 */ /* 0x000fe20008410000 */
[----:B------:R-:W-:Y:S01]  /*9090*/  FMUL.FTZ R7, R7, UR4 ;  /* 0x0000000407077c20 */ /* 0x000fe20008410000 */
[-C--:B------:R-:W-:Y:S01]  /*90a0*/  FMUL.FTZ R141, R141, R17.reuse ;  /* 0x000000118d8d7220 */ /* 0x080fe20000410000 */
[-C--:B------:R-:W-:Y:S01]  /*90b0*/  FMUL.FTZ R152, R152, R17.reuse ;  /* 0x0000001198987220 */ /* 0x080fe20000410000 */
[-C--:B------:R-:W-:Y:S01]  /*90c0*/  FMUL.FTZ R153, R153, R17.reuse ;  /* 0x0000001199997220 */ /* 0x080fe20000410000 */
[----:B-----5:R-:W-:Y:S01]  /*90d0*/  MOV R22, R236 ;  /* 0x000000ec00167202 */ /* 0x020fe20000000f00 */
[----:B------:R4:W5:Y:S01]  /*90e0*/  MUFU.EX2 R186, R11 ;  /* 0x0000000b00ba7308 */ /* 0x0009620000000800 */
[-C--:B------:R-:W-:Y:S01]  /*90f0*/  FMUL.FTZ R64, R64, R17.reuse ;  /* 0x0000001140407220 */ /* 0x080fe20000410000 */
[-C--:B------:R-:W-:Y:S01]  /*9100*/  FMUL.FTZ R65, R65, R17.reuse ;  /* 0x0000001141417220 */ /* 0x080fe20000410000 */
[-C--:B------:R-:W-:Y:S01]  /*9110*/  FMUL.FTZ R156, R156, R17.reuse ;  /* 0x000000119c9c7220 */ /* 0x080fe20000410000 */
[-C--:B------:R-:W-:Y:S01]  /*9120*/  FMUL.FTZ R157, R157, R17.reuse ;  /* 0x000000119d9d7220 */ /* 0x080fe20000410000 */
[-C--:B------:R-:W-:Y:S01]  /*9130*/  FMUL.FTZ R36, R36, R17.reuse ;  /* 0x0000001124247220 */ /* 0x080fe20000410000 */
[-C--:B------:R-:W-:Y:S01]  /*9140*/  FMUL.FTZ R37, R37, R17.reuse ;  /* 0x0000001125257220 */ /* 0x080fe20000410000 */
[----:B------:R-:W-:Y:S01]  /*9150*/  FMUL.FTZ R48, R48, R17 ;  /* 0x0000001130307220 */ /* 0x000fe20000410000 */
[----:B------:R5:W-:Y:S01]  /*9160*/  MUFU.EX2 R187, R13 ;  /* 0x0000000d00bb7308 */ /* 0x000be20000000800 */
[----:B---3--:R-:W-:Y:S01]  /*9170*/  MOV R21, R237 ;  /* 0x000000ed00157202 */ /* 0x008fe20000000f00 */
[-C--:B------:R-:W-:Y:S01]  /*9180*/  FMUL.FTZ R49, R49, R17.reuse ;  /* 0x0000001131317220 */ /* 0x080fe20000410000 */
[-C--:B------:R-:W-:Y:S01]  /*9190*/  FMUL.FTZ R168, R168, R17.reuse ;  /* 0x00000011a8a87220 */ /* 0x080fe20000410000 */
[-C--:B------:R-:W-:Y:S01]  /*91a0*/  FMUL.FTZ R169, R169, R17.reuse ;  /* 0x00000011a9a97220 */ /* 0x080fe20000410000 */
[-C--:B------:R-:W-:Y:S01]  /*91b0*/  FMUL.FTZ R52, R52, R17.reuse ;  /* 0x0000001134347220 */ /* 0x080fe20000410000 */
[-C--:B------:R-:W-:Y:S01]  /*91c0*/  FMUL.FTZ R53, R53, R17.reuse ;  /* 0x0000001135357220 */ /* 0x080fe20000410000 */
[-C--:B------:R-:W-:Y:S01]  /*91d0*/  FMUL.FTZ R84, R84, R17.reuse ;  /* 0x0000001154547220 */ /* 0x080fe20000410000 */
[----:B------:R-:W3:Y:S01]  /*91e0*/  MUFU.EX2 R188, R15 ;  /* 0x0000000f00bc7308 */ /* 0x000ee20000000800 */
[----:B----4-:R-:W-:Y:S01]  /*91f0*/  F2FP.F16.F32.PACK_AB R11, R181, R182 ;  /* 0x000000b6b50b723e */ /* 0x010fe200000000ff */
[-C--:B------:R-:W-:Y:S01]  /*9200*/  FMUL.FTZ R85, R85, R17.reuse ;  /* 0x0000001155557220 */ /* 0x080fe20000410000 */
[-C--:B------:R-:W-:Y:S01]  /*9210*/  FMUL.FTZ R96, R96, R17.reuse ;  /* 0x0000001160607220 */ /* 0x080fe20000410000 */
[-C--:B------:R-:W-:Y:S01]  /*9220*/  FMUL.FTZ R97, R97, R17.reuse ;  /* 0x0000001161617220 */ /* 0x080fe20000410000 */
[-C--:B------:R-:W-:Y:S01]  /*9230*/  FMUL.FTZ R100, R100, R17.reuse ;  /* 0x0000001164647220 */ /* 0x080fe20000410000 */
[-C--:B------:R-:W-:Y:S01]  /*9240*/  FMUL.FTZ R101, R101, R17.reuse ;  /* 0x0000001165657220 */ /* 0x080fe20000410000 */
[-C--:B------:R-:W-:Y:S01]  /*9250*/  FMUL.FTZ R68, R68, R17.reuse ;  /* 0x0000001144447220 */ /* 0x080fe20000410000 */
[----:B------:R-:W-:Y:S01]  /*9260*/  MUFU.EX2 R23, R23 ;  /* 0x0000001700177308 */ /* 0x000fe20000000800 */
[----:B-----5:R-:W-:Y:S01]  /*9270*/  F2FP.F16.F32.PACK_AB R13, R186, R202 ;  /* 0x000000caba0d723e */ /* 0x020fe200000000ff */
[-C--:B------:R-:W-:Y:S01]  /*9280*/  FMUL.FTZ R69, R69, R17.reuse ;  /* 0x0000001145457220 */ /* 0x080fe20000410000 */
[-C--:B------:R-:W-:Y:S01]  /*9290*/  FMUL.FTZ R80, R80, R17.reuse ;  /* 0x0000001150507220 */ /* 0x080fe20000410000 */
[-C--:B------:R-:W-:Y:S01]  /*92a0*/  FMUL.FTZ R81, R81, R17.reuse ;  /* 0x0000001151517220 */ /* 0x080fe20000410000 */
[-C--:B------:R-:W-:Y:S01]  /*92b0*/  FMUL.FTZ R112, R112, R17.reuse ;  /* 0x0000001170707220 */ /* 0x080fe20000410000 */
[-C--:B------:R-:W-:Y:S01]  /*92c0*/  FMUL.FTZ R113, R113, R17.reuse ;  /* 0x0000001171717220 */ /* 0x080fe20000410000 */
[----:B------:R-:W-:Y:S01]  /*92d0*/  FMUL.FTZ R116, R116, R17 ;  /* 0x0000001174747220 */ /* 0x000fe20000410000 */
[----:B------:R4:W5:Y:S01]  /*92e0*/  MUFU.EX2 R183, R12 ;  /* 0x0000000c00b77308 */ /* 0x0009620000000800 */
[----:B---3--:R-:W-:Y:S01]  /*92f0*/  F2FP.F16.F32.PACK_AB R15, R188, R187 ;  /* 0x000000bbbc0f723e */ /* 0x008fe200000000ff */
[-C--:B------:R-:W-:Y:S01]  /*9300*/  FMUL.FTZ R117, R117, R17.reuse ;  /* 0x0000001175757220 */ /* 0x080fe20000410000 */
[-C--:B------:R-:W-:Y:S01]  /*9310*/  FMUL.FTZ R128, R128, R17.reuse ;  /* 0x0000001180807220 */ /* 0x080fe20000410000 */
[----:B------:R-:W-:-:S04]  /*9320*/  FMUL.FTZ R129, R129, R17 ;  /* 0x0000001181817220 */ /* 0x000fc80000410000 */
[----:B------:R3:W2:Y:S08]  /*9330*/  MUFU.EX2 R185, R14 ;  /* 0x0000000e00b97308 */ /* 0x0006b00000000800 */
[----:B------:R-:W1:Y:S01]  /*9340*/  MUFU.EX2 R180, R9 ;  /* 0x0000000900b47308 */ /* 0x000e620000000800 */
[----:B----4-:R-:W-:Y:S02]  /*9350*/  F2FP.F16.F32.PACK_AB R12, R200, R201 ;  /* 0x000000c9c80c723e */ /* 0x010fe400000000ff */
[----:B-----5:R-:W-:-:S05]  /*9360*/  F2FP.F16.F32.PACK_AB R8, R183, R23 ;  /* 0x00000017b708723e */ /* 0x020fca00000000ff */
[----:B------:R-:W4:Y:S01]  /*9370*/  MUFU.EX2 R16, R16 ;  /* 0x0000001000107308 */ /* 0x000f220000000800 */
[----:B---3--:R-:W-:Y:S02]  /*9380*/  F2FP.F16.F32.PACK_AB R14, R192, R193 ;  /* 0x000000c1c00e723e */ /* 0x008fe400000000ff */
[----:B--2---:R-:W-:-:S05]  /*9390*/  F2FP.F16.F32.PACK_AB R10, R185, R184 ;  /* 0x000000b8b90a723e */ /* 0x004fca00000000ff */
[----:B------:R-:W2:Y:S01]  /*93a0*/  MUFU.EX2 R7, R7 ;  /* 0x0000000700077308 */ /* 0x000ea20000000800 */
[----:B-1----:R-:W-:-:S07]  /*93b0*/  F2FP.F16.F32.PACK_AB R9, R180, R252 ;  /* 0x000000fcb409723e */ /* 0x002fce00000000ff */
[----:B------:R-:W1:Y:S01]  /*93c0*/  MUFU.EX2 R6, R6 ;  /* 0x0000000600067308 */ /* 0x000e620000000800 */
[-C--:B----4-:R-:W-:Y:S01]  /*93d0*/  FMUL.FTZ R142, R142, R16.reuse ;  /* 0x000000108e8e7220 */ /* 0x090fe20000410000 */
[-C--:B------:R-:W-:Y:S01]  /*93e0*/  FMUL.FTZ R143, R143, R16.reuse ;  /* 0x000000108f8f7220 */ /* 0x080fe20000410000 */
[-C--:B------:R-:W-:Y:S01]  /*93f0*/  FMUL.FTZ R154, R154, R16.reuse ;  /* 0x000000109a9a7220 */ /* 0x080fe20000410000 */
[-C--:B------:R-:W-:Y:S01]  /*9400*/  FMUL.FTZ R155, R155, R16.reuse ;  /* 0x000000109b9b7220 */ /* 0x080fe20000410000 */
[-C--:B------:R-:W-:Y:S01]  /*9410*/  FMUL.FTZ R66, R66, R16.reuse ;  /* 0x0000001042427220 */ /* 0x080fe20000410000 */
[-C--:B------:R-:W-:Y:S01]  /*9420*/  FMUL.FTZ R67, R67, R16.reuse ;  /* 0x0000001043437220 */ /* 0x080fe20000410000 */
[-C--:B------:R-:W-:Y:S01]  /*9430*/  FMUL.FTZ R158, R158, R16.reuse ;  /* 0x000000109e9e7220 */ /* 0x080fe20000410000 */
[----:B------:R-:W-:Y:S01]  /*9440*/  FMUL.FTZ R159, R159, R16 ;  /* 0x000000109f9f7220 */ /* 0x000fe20000410000 */
[-C--:B--2---:R-:W-:Y:S01]  /*9450*/  FMUL.FTZ R144, R144, R7.reuse ;  /* 0x0000000790907220 */ /* 0x084fe20000410000 */
[-C--:B------:R-:W-:Y:S01]  /*9460*/  FMUL.FTZ R145, R145, R7.reuse ;  /* 0x0000000791917220 */ /* 0x080fe20000410000 */
[-C--:B------:R-:W-:Y:S01]  /*9470*/  FMUL.FTZ R40, R40, R7.reuse ;  /* 0x0000000728287220 */ /* 0x080fe20000410000 */
[-C--:B------:R-:W-:Y:S01]  /*9480*/  FMUL.FTZ R41, R41, R7.reuse ;  /* 0x0000000729297220 */ /* 0x080fe20000410000 */
[-C--:B------:R-:W-:Y:S01]  /*9490*/  HMMA.16816.F32 R248, R12, R24.reuse, R140 ;  /* 0x000000180cf8723c */ /* 0x080fe2000000188c */
[----:B------:R-:W-:Y:S01]  /*94a0*/  LDSM.16.MT88.4 R140, [R216+0xb000] ;  /* 0x00b00000d88c783b */ /* 0x000fe20000004200 */
[-C--:B------:R-:W-:Y:S01]  /*94b0*/  FMUL.FTZ R148, R148, R7.reuse ;  /* 0x0000000794947220 */ /* 0x080fe20000410000 */
[-C--:B------:R-:W-:Y:S01]  /*94c0*/  FMUL.FTZ R149, R149, R7.reuse ;  /* 0x0000000795957220 */ /* 0x080fe20000410000 */
        /* <DEDUP_REMOVED lines=9> */
[----:B------:R-:W1:Y:S01]  /*9560*/  LDSM.16.MT88.4 R144, [R219] ;  /* 0x00000000db90783b */ /* 0x000e620000004200 */
[-C--:B------:R-:W-:Y:S01]  /*9570*/  FMUL.FTZ R164, R164, R7.reuse ;  /* 0x00000007a4a47220 */ /* 0x080fe20000410000 */
[-C--:B------:R-:W-:Y:S01]  /*9580*/  FMUL.FTZ R162, R162, R6.reuse ;  /* 0x00000006a2a27220 */ /* 0x080fe20000410000 */
[-C--:B------:R-:W-:Y:S01]  /*9590*/  FMUL.FTZ R163, R163, R6.reuse ;  /* 0x00000006a3a37220 */ /* 0x080fe20000410000 */
[-C--:B------:R-:W-:Y:S01]  /*95a0*/  FMUL.FTZ R165, R165, R7.reuse ;  /* 0x00000007a5a57220 */ /* 0x080fe20000410000 */
[-C--:B------:R-:W-:Y:S01]  /*95b0*/  FMUL.FTZ R166, R166, R6.reuse ;  /* 0x00000006a6a67220 */ /* 0x080fe20000410000 */
[-C--:B------:R-:W-:Y:S01]  /*95c0*/  FMUL.FTZ R167, R167, R6.reuse ;  /* 0x00000006a7a77220 */ /* 0x080fe20000410000 */
        /* <DEDUP_REMOVED lines=47> */
[----:B------:R-:W-:Y:S01]  /*98c0*/  MOV R25, R192 ;  /* 0x000000c000197202 */ /* 0x000fe20000000f00 */
[-C--:B------:R-:W-:Y:S01]  /*98d0*/  FMUL.FTZ R38, R38, R16.reuse ;  /* 0x0000001026267220 */ /* 0x080fe20000410000 */
[----:B------:R-:W-:Y:S01]  /*98e0*/  MOV R24, R193 ;  /* 0x000000c100187202 */ /* 0x000fe20000000f00 */
        /* <DEDUP_REMOVED lines=23> */
[-C--:B------:R-:W-:Y:S01]  /*9a60*/  FMUL.FTZ R119, R119, R16.reuse ;  /* 0x0000001077777220 */ /* 0x080fe20000410000 */
[-C--:B------:R-:W-:Y:S01]  /*9a70*/  FMUL.FTZ R130, R130, R16.reuse ;  /* 0x0000001082827220 */ /* 0x080fe20000410000 */
[----:B------:R-:W-:-:S03]  /*9a80*/  FMUL.FTZ R131, R131, R16 ;  /* 0x0000001083837220 */ /* 0x000fc60000410000 */
[C---:B-1----:R-:W-:Y:S08]  /*9a90*/  HMMA.16816.F32 R56, R8.reuse, R144, R56 ;  /* 0x000000900838723c */ /* 0x042ff00000001838 */
        /* <DEDUP_REMOVED lines=8> */
[----:B------:R-:W-:Y:S01]  /*9b20*/  HMMA.16816.F32 R212, R8, R42, R124 ;  /* 0x0000002a08d4723c */ /* 0x000fe2000000187c */
[----:B------:R-:W-:Y:S01]  /*9b30*/  FFMA.FTZ R8, R132, UR4, -R5 ;  /* 0x0000000484087c23 */ /* 0x000fe20008010805 */
[----:B------:R-:W-:-:S02]  /*9b40*/  MOV R127, R239 ;  /* 0x000000ef007f7202 */ /* 0x000fc40000000f00 */
[----:B------:R-:W-:Y:S01]  /*9b50*/  MOV R125, R238 ;  /* 0x000000ee007d7202 */ /* 0x000fe20000000f00 */
[----:B------:R1:W-:Y:S01]  /*9b60*/  MUFU.EX2 R132, R8 ;  /* 0x0000000800847308 */ /* 0x0003e20000000800 */
[----:B------:R-:W-:Y:S02]  /*9b70*/  MOV R11, R200 ;  /* 0x000000c8000b7202 */ /* 0x000fe40000000f00 */
[----:B------:R-:W-:Y:S01]  /*9b80*/  HMMA.16816.F32 R236, R12, R26, R152 ;  /* 0x0000001a0cec723c */ /* 0x000fe20000001898 */
[----:B------:R-:W2:Y:S01]  /*9b90*/  LDSM.16.MT88.4 R152, [R216+0xa800] ;  /* 0x00a80000d898783b */ /* 0x000ea20000004200 */
[----:B------:R-:W-:Y:S02]  /*9ba0*/  MOV R126, R202 ;  /* 0x000000ca007e7202 */ /* 0x000fe40000000f00 */
[----:B------:R-:W-:Y:S02]  /*9bb0*/  MOV R124, R201 ;  /* 0x000000c9007c7202 */ /* 0x000fe40000000f00 */
[----:B------:R-:W-:-:S02]  /*9bc0*/  MOV R10, R125 ;  /* 0x0000007d000a7202 */ /* 0x000fc40000000f00 */
[C---:B------:R-:W-:Y:S01]  /*9bd0*/  HMMA.16816.F32 R192, R12.reuse, R146, R64 ;  /* 0x000000920cc0723c */ /* 0x040fe20000001840 */
[----:B------:R-:W-:Y:S02]  /*9be0*/  MOV R66, R23 ;  /* 0x0000001700427202 */ /* 0x000fe40000000f00 */
[----:B------:R-:W-:Y:S02]  /*9bf0*/  MOV R9, R126 ;  /* 0x0000007e00097202 */ /* 0x000fe40000000f00 */
[----:B------:R-:W-:Y:S01]  /*9c00*/  MOV R67, R127 ;  /* 0x0000007f00437202 */ /* 0x000fe20000000f00 */
[--C-:B-1----:R-:W-:Y:S02]  /*9c10*/  FFMA.FTZ R8, R133, UR4, -R5.reuse ;  /* 0x0000000485087c23 */ /* 0x102fe40008010805 */
[C---:B------:R-:W-:Y:S02]  /*9c20*/  HMMA.16816.F32 R208, R12.reuse, R176, R156 ;  /* 0x000000b00cd0723c */ /* 0x040fe4000000189c */
[----:B------:R1:W-:Y:S06]  /*9c30*/  MUFU.EX2 R27, R8 ;  /* 0x00000008001b7308 */ /* 0x0003ec0000000800 */
[C---:B------:R-:W-:Y:S08]  /*9c40*/  HMMA.16816.F32 R36, R12.reuse, R172, R36 ;  /* 0x000000ac0c24723c */ /* 0x040ff00000001824 */
[----:B------:R-:W-:Y:S01]  /*9c50*/  HMMA.16816.F32 R156, R12, R174, R48 ;  /* 0x000000ae0c9c723c */ /* 0x000fe20000001830 */
[----:B------:R-:W3:Y:S01]  /*9c60*/  LDSM.16.MT88.4 R48, [R20+0x800] ;  /* 0x000800001430783b */ /* 0x000ee20000004200 */
[--C-:B-1----:R-:W-:Y:S01]  /*9c70*/  FFMA.FTZ R8, R139, UR4, -R5.reuse ;  /* 0x000000048b087c23 */ /* 0x102fe20008010805 */
[----:B------:R-:W-:Y:S01]  /*9c80*/  FFMA.FTZ R5, R138, UR4, -R5 ;  /* 0x000000048a057c23 */ /* 0x000fe20008010805 */
[----:B------:R-:W-:-:S02]  /*9c90*/  MOV R139, R25 ;  /* 0x00000019008b7202 */ /* 0x000fc40000000f00 */
[----:B------:R-:W-:Y:S02]  /*9ca0*/  MUFU.EX2 R26, R8 ;  /* 0x00000008001a7308 */ /* 0x000fe40000000800 */
[C---:B------:R-:W-:Y:S01]  /*9cb0*/  HMMA.16816.F32 R200, R12.reuse, R178, R168 ;  /* 0x000000b20cc8723c */ /* 0x040fe200000018a8 */
[----:B------:R-:W1:Y:S05]  /*9cc0*/  LDSM.16.MT88.4 R168, [R220+0xa800] ;  /* 0x00a80000dca8783b */ /* 0x000e6a0000004200 */
[----:B------:R4:W5:Y:S02]  /*9cd0*/  MUFU.EX2 R25, R5 ;  /* 0x0000000500197308 */ /* 0x0009640000000800 */
[C---:B------:R-:W-:Y:S08]  /*9ce0*/  HMMA.16816.F32 R52, R12.reuse, R144, R52 ;  /* 0x000000900c34723c */ /* 0x040ff00000001834 */
[----:B------:R-:W-:Y:S01]  /*9cf0*/  HMMA.16816.F32 R84, R12, R28, R84 ;  /* 0x0000001c0c54723c */ /* 0x000fe20000001854 */
[----:B----4-:R-:W-:Y:S01]  /*9d00*/  FFMA.FTZ R5, R205, UR4, -R3 ;  /* 0x00000004cd057c23 */ /* 0x010fe20008010803 */
[----:B------:R-:W-:-:S06]  /*9d10*/  MOV R205, R24 ;  /* 0x0000001800cd7202 */ /* 0x000fcc0000000f00 */
[C---:B------:R-:W-:Y:S01]  /*9d20*/  HMMA.16816.F32 R172, R12.reuse, R30, R96 ;  /* 0x0000001e0cac723c */ /* 0x040fe20000001860 */
[----:B-----5:R-:W-:Y:S01]  /*9d30*/  F2FP.F16.F32.PACK_AB R126, R25, R26 ;  /* 0x0000001a197e723e */ /* 0x020fe200000000ff */
[----:B------:R4:W-:Y:S01]  /*9d40*/  MUFU.EX2 R24, R5 ;  /* 0x0000000500187308 */ /* 0x0009e20000000800 */
[----:B------:R-:W-:Y:S05]  /*9d50*/  LDSM.16.MT88.4 R96, [R220+0xb800] ;  /* 0x00b80000dc60783b */ /* 0x000fea0000004200 */
[C---:B------:R-:W-:Y:S08]  /*9d60*/  HMMA.16816.F32 R100, R12.reuse, R32, R100 ;  /* 0x000000200c64723c */ /* 0x040ff00000001864 */
[----:B------:R-:W-:Y:S01]  /*9d70*/  HMMA.16816.F32 R68, R12, R140, R68 ;  /* 0x0000008c0c44723c */ /* 0x000fe20000001844 */
[----:B----4-:R-:W-:Y:S01]  /*9d80*/  FFMA.FTZ R5, R206, UR4, -R3 ;  /* 0x00000004ce057c23 */ /* 0x010fe20008010803 */
[----:B------:R-:W-:-:S02]  /*9d90*/  MOV R206, R11 ;  /* 0x0000000b00ce7202 */ /* 0x000fc40000000f00 */
[----:B------:R-:W-:Y:S01]  /*9da0*/  MOV R11, R124 ;  /* 0x0000007c000b7202 */ /* 0x000fe20000000f00 */
[----:B------:R4:W5:Y:S01]  /*9db0*/  MUFU.EX2 R23, R5 ;  /* 0x0000000500177308 */ /* 0x0009620000000800 */
[----:B------:R-:W-:Y:S02]  /*9dc0*/  F2FP.F16.F32.PACK_AB R124, R27, R132 ;  /* 0x000000841b7c723e */ /* 0x000fe400000000ff */
[C---:B------:R-:W-:Y:S01]  /*9dd0*/  HMMA.16816.F32 R176, R12.reuse, R142, R80 ;  /* 0x0000008e0cb0723c */ /* 0x040fe20000001850 */
[----:B------:R-:W-:Y:S07]  /*9de0*/  LDSM.16.MT88.4 R80, [R216+0xb800] ;  /* 0x00b80000d850783b */ /* 0x000fee0000004200 */
[----:B------:R-:W-:Y:S01]  /*9df0*/  HMMA.16816.F32 R32, R12, R34, R112 ;  /* 0x000000220c20723c */ /* 0x000fe20000001870 */
[----:B------:R-:W-:Y:S01]  /*9e00*/  LDSM.16.MT88.4 R112, [R20+0x1800] ;  /* 0x001800001470783b */ /* 0x000fe20000004200 */
[--C-:B----4-:R-:W-:Y:S01]  /*9e10*/  FFMA.FTZ R5, R226, UR4, -R3.reuse ;  /* 0x00000004e2057c23 */ /* 0x110fe20008010803 */
[----:B------:R-:W-:Y:S01]  /*9e20*/  FFMA.FTZ R3, R207, UR4, -R3 ;  /* 0x00000004cf037c23 */ /* 0x000fe20008010803 */
[----:B------:R-:W-:-:S04]  /*9e30*/  MOV R226, R21 ;  /* 0x0000001500e27202 */ /* 0x000fc80000000f00 */
[----:B------:R-:W-:Y:S01]  /*9e40*/  HMMA.16816.F32 R116, R12, R40, R116 ;  /* 0x000000280c74723c */ /* 0x000fe20000001874 */
[----:B------:R-:W-:Y:S01]  /*9e50*/  MOV R207, R22 ;  /* 0x0000001600cf7202 */ /* 0x000fe20000000f00 */
[----:B------:R4:W-:Y:S01]  /*9e60*/  MUFU.EX2 R21, R3 ;  /* 0x0000000300157308 */ /* 0x0009e20000000800 */
[----:B-----5:R-:W-:Y:S01]  /*9e70*/  F2FP.F16.F32.PACK_AB R125, R23, R24 ;  /* 0x00000018177d723e */ /* 0x020fe200000000ff */
[----:B------:R-:W-:-:S04]  /*9e80*/  FFMA.FTZ R6, R226, R6, R252 ;  /* 0x00000006e2067223 */ /* 0x000fc800000100fc */
[----:B------:R-:W-:Y:S01]  /*9e90*/  HMMA.16816.F32 R28, R12, R42, R128 ;  /* 0x0000002a0c1c723c */ /* 0x000fe20000001880 */
[----:B------:R-:W-:Y:S01]  /*9ea0*/  MOV R14, R10 ;  /* 0x0000000a000e7202 */ /* 0x000fe20000000f00 */
[----:B------:R-:W5:Y:S01]  /*9eb0*/  MUFU.EX2 R22, R5 ;  /* 0x0000000500167308 */ /* 0x000f620000000800 */
[----:B----4-:R-:W-:-:S07]  /*9ec0*/  FFMA.FTZ R3, R198, UR4, -R19 ;  /* 0x00000004c6037c23 */ /* 0x010fce0008010813 */
[----:B------:R4:W-:Y:S01]  /*9ed0*/  MUFU.EX2 R138, R3 ;  /* 0x00000003008a7308 */ /* 0x0009e20000000800 */
[----:B-----5:R-:W-:Y:S01]  /*9ee0*/  F2FP.F16.F32.PACK_AB R127, R21, R22 ;  /* 0x00000016157f723e */ /* 0x020fe200000000ff */
[----:B------:R-:W-:-:S06]  /*9ef0*/  FFMA.FTZ R5, R199, UR4, -R19 ;  /* 0x00000004c7057c23 */ /* 0x000fcc0008010813 */
[----:B------:R-:W-:Y:S01]  /*9f00*/  MUFU.EX2 R15, R5 ;  /* 0x00000005000f7308 */ /* 0x000fe20000000800 */
[C---:B--2---:R-:W-:Y:S01]  /*9f10*/  HMMA.16816.F32 R144, R124.reuse, R152, R244 ;  /* 0x000000987c90723c */ /* 0x044fe200000018f4 */
[----:B------:R-:W-:Y:S02]  /*9f20*/  MOV R245, R9 ;  /* 0x0000000900f57202 */ /* 0x000fe40000000f00 */
[----:B------:R-:W-:Y:S02]  /*9f30*/  MOV R244, R11 ;  /* 0x0000000b00f47202 */ /* 0x000fe40000000f00 */
[----:B------:R-:W2:Y:S01]  /*9f40*/  LDSM.16.MT88.4 R8, [R219+0x1800] ;  /* 0x00180000db08783b */ /* 0x000ea20000004200 */
[----:B----4-:R-:W-:Y:S01]  /*9f50*/  FFMA.FTZ R3, R197, UR4, -R19 ;  /* 0x00000004c5037c23 */ /* 0x010fe20008010813 */
[----:B------:R-:W-:Y:S01]  /*9f60*/  MOV R247, R66 ;  /* 0x0000004200f77202 */ /* 0x000fe20000000f00 */
[----:B------:R-:W-:Y:S01]  /*9f70*/  FFMA.FTZ R14, R14, R17, R244 ;  /* 0x000000110e0e7223 */ /* 0x000fe200000100f4 */
[----:B------:R-:W-:Y:S01]  /*9f80*/  MOV R246, R67 ;  /* 0x0000004300f67202 */ /* 0x000fe20000000f00 */
[----:B------:R4:W5:Y:S01]  /*9f90*/  MUFU.EX2 R133, R3 ;  /* 0x0000000300857308 */ /* 0x0009620000000800 */
[----:B------:R-:W2:Y:S01]  /*9fa0*/  LDSM.16.MT88.4 R64, [R219+0x800] ;  /* 0x00080000db40783b */ /* 0x000ea20000004200 */
[----:B---3--:R-:W-:Y:S01]  /*9fb0*/  HMMA.16816.F32 R40, R124, R48, R240 ;  /* 0x000000307c28723c */ /* 0x008fe200000018f0 */
[----:B------:R-:W-:Y:S01]  /*9fc0*/  FFMA.FTZ R7, R207, R7, R247 ;  /* 0x00000007cf077223 */ /* 0x000fe200000100f7 */
[----:B------:R-:W-:-:S03]  /*9fd0*/  FADD.FTZ R14, R206, R14 ;  /* 0x0000000ece0e7221 */ /* 0x000fc60000010000 */
[----:B------:R-:W-:-:S03]  /*9fe0*/  FADD.FTZ R7, R183, R7 ;  /* 0x00000007b7077221 */ /* 0x000fc60000010000 */
[----:B------:R-:W-:Y:S01]  /*9ff0*/  HMMA.16816.F32 R44, R124, R50, R44 ;  /* 0x000000327c2c723c */ /* 0x000fe2000000182c */
[----:B------:R-:W-:-:S04]  /*a000*/  FADD.FTZ R7, R184, R7 ;  /* 0x00000007b8077221 */ /* 0x000fc80000010000 */
[----:B------:R-:W-:Y:S01]  /*a010*/  FADD.FTZ R7, R185, R7 ;  /* 0x00000007b9077221 */ /* 0x000fe20000010000 */
[----:B----4-:R-:W-:Y:S01]  /*a020*/  FFMA.FTZ R3, R204, UR4, -R19 ;  /* 0x00000004cc037c23 */ /* 0x010fe20008010813 */
[----:B-----5:R-:W-:Y:S01]  /*a030*/  F2FP.F16.F32.PACK_AB R128, R133, R138 ;  /* 0x0000008a8580723e */ /* 0x020fe200000000ff */
[----:B------:R-:W-:Y:S01]  /*a040*/  HMMA.16816.F32 R148, R124, R154, R148 ;  /* 0x0000009a7c94723c */ /* 0x000fe20000001894 */
[----:B------:R-:W-:Y:S01]  /*a050*/  FADD.FTZ R7, R132, R7 ;  /* 0x0000000784077221 */ /* 0x000fe20000010000 */
[----:B------:R3:W4:Y:S01]  /*a060*/  MUFU.EX2 R19, R3 ;  /* 0x0000000300137308 */ /* 0x0007220000000800 */
[----:B------:R-:W-:Y:S02]  /*a070*/  MOV R132, R225 ;  /* 0x000000e100847202 */ /* 0x000fe40000000f00 */
[----:B------:R-:W-:-:S03]  /*a080*/  FADD.FTZ R7, R27, R7 ;  /* 0x000000071b077221 */ /* 0x000fc60000010000 */
[----:B-1----:R-:W-:Y:S01]  /*a090*/  HMMA.16816.F32 R160, R124, R168, R160 ;  /* 0x000000a87ca0723c */ /* 0x002fe200000018a0 */
[----:B------:R-:W-:-:S04]  /*a0a0*/  FADD.FTZ R7, R26, R7 ;  /* 0x000000071a077221 */ /* 0x000fc80000010000 */
[----:B------:R-:W-:-:S03]  /*a0b0*/  FADD.FTZ R241, R25, R7 ;  /* 0x0000000719f17221 */ /* 0x000fc60000010000 */
[----:B--2---:R-:W-:Y:S01]  /*a0c0*/  HMMA.16816.F32 R120, R124, R8, R120 ;  /* 0x000000087c78723c */ /* 0x004fe20000001878 */
[----:B---3--:R-:W-:Y:S01]  /*a0d0*/  FFMA.FTZ R3, R190, UR4, -R18 ;  /* 0x00000004be037c23 */ /* 0x008fe20008010812 */
[----:B----4-:R-:W-:-:S03]  /*a0e0*/  F2FP.F16.F32.PACK_AB R130, R15, R19 ;  /* 0x000000130f82723e */ /* 0x010fc600000000ff */
        /* <DEDUP_REMOVED lines=13> */
[----:B-1----:R-:W-:-:S07]  /*a1c0*/  FFMA.FTZ R3, R189, UR4, -R18 ;  /* 0x00000004bd037c23 */ /* 0x002fce0008010812 */
[C---:B------:R-:W-:Y:S01]  /*a1d0*/  HMMA.16816.F32 R104, R124.reuse, R112, R104 ;  /* 0x000000707c68723c */ /* 0x040fe20000001868 */
[----:B------:R-:W1:Y:S07]  /*a1e0*/  MUFU.EX2 R3, R3 ;  /* 0x0000000300037308 */ /* 0x000e6e0000000800 */
[C---:B------:R-:W-:Y:S08]  /*a1f0*/  HMMA.16816.F32 R108, R124.reuse, R114, R108 ;  /* 0x000000727c6c723c */ /* 0x040ff0000000186c */
        /* <DEDUP_REMOVED lines=33> */
[----:B------:R-:W-:-:S04]  /*a410*/  FADD.FTZ R10, R205, R14 ;  /* 0x0000000ecd0a7221 */ /* 0x000fc80000010000 */
[----:B------:R-:W-:-:S04]  /*a420*/  FADD.FTZ R10, R139, R10 ;  /* 0x0000000a8b0a7221 */ /* 0x000fc80000010000 */
[----:B------:R-:W-:-:S04]  /*a430*/  FADD.FTZ R8, R138, R10 ;  /* 0x0000000a8a087221 */ /* 0x000fc80000010000 */
[----:B------:R-:W-:-:S04]  /*a440*/  FADD.FTZ R8, R133, R8 ;  /* 0x0000000885087221 */ /* 0x000fc80000010000 */
[----:B------:R-:W-:-:S04]  /*a450*/  FADD.FTZ R8, R19, R8 ;  /* 0x0000000813087221 */ /* 0x000fc80000010000 */
[----:B------:R-:W-:-:S05]  /*a460*/  FADD.FTZ R243, R15, R8 ;  /* 0x000000080ff37221 */ /* 0x000fca0000010000 */
[----:B------:R2:W-:Y:S04]  /*a470*/  STL [R1+0x18], R243 ;  /* 0x000018f301007387 */ /* 0x0005e80000100800 */
[----:B------:R2:W-:Y:S04]  /*a480*/  STL [R1+0x14], R242 ;  /* 0x000014f201007387 */ /* 0x0005e80000100800 */
[----:B------:R2:W-:Y:S04]  /*a490*/  STL [R1+0xc], R240 ;  /* 0x00000cf001007387 */ /* 0x0005e80000100800 */
[----:B------:R2:W-:Y:S01]  /*a4a0*/  STL [R1+0x10], R241 ;  /* 0x000010f101007387 */ /* 0x0005e20000100800 */
[----:B------:R-:W-:Y:S05]  /*a4b0*/  @!P1 BRA `(.L_x_1303) ;  /* 0x0000005400889947 */ /* 0x000fea0003800000 */
[----:B------:R-:W3:Y:S04]  /*a4c0*/  LDL R226, [R1] ;  /* 0x0000000001e27983 */ /* 0x000ee80000100800 */
[----:B------:R-:W4:Y:S04]  /*a4d0*/  LDL R207, [R1+0x4] ;  /* 0x0000040001cf7983 */ /* 0x000f280000100800 */
[----:B------:R-:W5:Y:S04]  /*a4e0*/  LDL R206, [R1+0x30] ;  /* 0x0000300001ce7983 */ /* 0x000f680000100800 */
[----:B------:R-:W2:Y:S04]  /*a4f0*/  LDL R205, [R1+0x2c] ;  /* 0x00002c0001cd7983 */ /* 0x000ea80000100800 */
[----:B------:R-:W2:Y:S01]  /*a500*/  LDL R139, [R1+0x38] ;  /* 0x00003800018b7983 */ /* 0x000ea20000100800 */
[----:B------:R-:W-:Y:S01]  /*a510*/  VIADD R225, R233, 0xfffffffc ;  /* 0xfffffffce9e17836 */ /* 0x000fe20000000000 */
[----:B------:R-:W-:-:S04]  /*a520*/  DEPBAR.LE SB0, 0x0 ;  /* 0x000080000000791a */ /* 0x000fc80000000000 */
[----:B------:R-:W-:Y:S01]  /*a530*/  BAR.SYNC.DEFER_BLOCKING 0x0 ;  /* 0x0000000000007b1d */ /* 0x000fe20000010000 */
[----:B---3--:R-:W-:-:S04]  /*a540*/  IMAD.WIDE.U32 R6, R225, R226, RZ ;  /* 0x000000e2e1067225 */ /* 0x008fc800078e00ff */
[C---:B------:R-:W-:Y:S02]  /*a550*/  IMAD.SHL.U32 R5, R6.reuse, 0x20, RZ ;  /* 0x0000002006057824 */ /* 0x040fe400078e00ff */
[----:B----4-:R-:W-:Y:S01]  /*a560*/  IMAD R3, R225, R207, R7 ;  /* 0x000000cfe1037224 */ /* 0x010fe200078e0207 */
[----:B-----5:R-:W-:Y:S02]  /*a570*/  LEA R8, P1, R6, R206, 0x6 ;  /* 0x000000ce06087211 */ /* 0x020fe400078230ff */
[----:B------:R-:W-:Y:S02]  /*a580*/  LEA R5, P0, R226, R5, 0x4 ;  /* 0x00000005e2057211 */ /* 0x000fe400078020ff */
[C-C-:B------:R-:W-:Y:S02]  /*a590*/  SHF.L.U64.HI R7, R6.reuse, 0x5, R3.reuse ;  /* 0x0000000506077819 */ /* 0x140fe40000010203 */
[----:B--2---:R-:W-:Y:S02]  /*a5a0*/  LEA.HI.X R9, R6, R205, R3, 0x6, P1 ;  /* 0x000000cd06097211 */ /* 0x004fe400008f3403 */
        /* <DEDUP_REMOVED lines=11> */
[----:B------:R-:W3:Y:S04]  /*a660*/  LDSM.16.M88.4 R12, [R217+0x2000] ;  /* 0x00200000d90c783b */ /* 0x000ee80000000200 */
[----:B------:R-:W4:Y:S01]  /*a670*/  LDSM.16.M88.4 R28, [R218+UR5+0x8800] ;  /* 0x00880005da1c783b */ /* 0x000f220008000200 */
[----:B------:R-:W-:-:S02]  /*a680*/  IMAD.IADD R5, R217, 0x1, R2 ;  /* 0x00000001d9057824 */ /* 0x000fc400078e0202 */
[----:B------:R-:W-:Y:S01]  /*a690*/  IMAD.IADD R3, R4, 0x1, R2 ;  /* 0x0000000104037824 */ /* 0x000fe200078e0202 */
[----:B------:R-:W5:Y:S04]  /*a6a0*/  LDSM.16.M88.4 R16, [R217] ;  /* 0x00000000d910783b */ /* 0x000f680000000200 */
[----:B------:R-:W-:Y:S04]  /*a6b0*/  LDSM.16.M88.4 R176, [R3+0x8000] ;  /* 0x0080000003b0783b */ /* 0x000fe80000000200 */
[----:B-1----:R-:W1:Y:S04]  /*a6c0*/  LDSM.16.M88.4 R8, [R5+0x2000] ;  /* 0x002000000508783b */ /* 0x002e680000000200 */
[----:B------:R-:W1:Y:S04]  /*a6d0*/  LDSM.16.M88.4 R172, [R3+0x8800] ;  /* 0x0088000003ac783b */ /* 0x000e680000000200 */
[----:B------:R-:W1:Y:S04]  /*a6e0*/  LDSM.16.M88.4 R20, [R5] ;  /* 0x000000000514783b */ /* 0x000e680000000200 */
[----:B------:R-:W-:Y:S04]  /*a6f0*/  LDSM.16.M88.4 R24, [R222+0x2000] ;  /* 0x00200000de18783b */ /* 0x000fe80000000200 */
[----:B------:R-:W-:Y:S04]  /*a700*/  LDSM.16.M88.4 R184, [R223+0x8000] ;  /* 0x00800000dfb8783b */ /* 0x000fe80000000200 */
[----:B------:R-:W1:Y:S01]  /*a710*/  LDSM.16.M88.4 R180, [R223+0x8800] ;  /* 0x00880000dfb4783b */ /* 0x000e620000000200 */
[----:B---3--:R-:W-:Y:S01]  /*a720*/  HMMA.16816.F32 R188, R12, R32, RZ ;  /* 0x000000200cbc723c */ /* 0x008fe200000018ff */
[----:B--2---:R-:W-:-:S02]  /*a730*/  VIADD R6, R0, 0xffffff91 ;  /* 0xffffff9100067836 */ /* 0x004fc40000000000 */
[----:B------:R-:W0:Y:S05]  /*a740*/  LDGDEPBAR ;  /* 0x00000000000079af */ /* 0x000e2a0000000000 */
[C---:B----4-:R-:W-:Y:S08]  /*a750*/  HMMA.16816.F32 R196, R12.reuse, R28, RZ ;  /* 0x0000001c0cc4723c */ /* 0x050ff000000018ff */
[C---:B------:R-:W-:Y:S08]  /*a760*/  HMMA.16816.F32 R200, R12.reuse, R34, RZ ;  /* 0x000000220cc8723c */ /* 0x040ff000000018ff */
[----:B------:R-:W-:Y:S08]  /*a770*/  HMMA.16816.F32 R12, R12, R30, RZ ;  /* 0x0000001e0c0c723c */ /* 0x000ff000000018ff */
[C---:B-----5:R-:W-:Y:S08]  /*a780*/  HMMA.16816.F32 R208, R16.reuse, R32, RZ ;  /* 0x0000002010d0723c */ /* 0x060ff000000018ff */
[C---:B------:R-:W-:Y:S08]  /*a790*/  HMMA.16816.F32 R212, R16.reuse, R34, RZ ;  /* 0x0000002210d4723c */ /* 0x040ff000000018ff */
[----:B------:R-:W-:Y:S08]  /*a7a0*/  HMMA.16816.F32 R204, R16, R28, RZ ;  /* 0x0000001c10cc723c */ /* 0x000ff000000018ff */
[----:B-1----:R-:W-:Y:S08]  /*a7b0*/  HMMA.16816.F32 R32, R8, R176, R188 ;  /* 0x000000b00820723c */ /* 0x002ff000000018bc */
        /* <DEDUP_REMOVED lines=55> */
[C---:B------:R-:W-:Y:S08]  /*ab30*/  HMMA.16816.F32 R200, R20.reuse, R34, R200 ;  /* 0x0000002214c8723c */ /* 0x040ff000000018c8 */
[C---:B------:R-:W-:Y:S08]  /*ab40*/  HMMA.16816.F32 R184, R20.reuse, R28, R192 ;  /* 0x0000001c14b8723c */ /* 0x040ff000000018c0 */
[----:B------:R-:W-:Y:S01]  /*ab50*/  HMMA.16816.F32 R180, R20, R30, R12 ;  /* 0x0000001e14b4723c */ /* 0x000fe2000000180c */
[----:B------:R-:W2:Y:S04]  /*ab60*/  LDSM.16.M88.4 R20, [R221+0x9800] ;  /* 0x00980000dd14783b */ /* 0x000ea80000000200 */
[----:B------:R-:W-:Y:S04]  /*ab70*/  LDSM.16.M88.4 R28, [R221+0x9000] ;  /* 0x00900000dd1c783b */ /* 0x000fe80000000200 */
[----:B------:R-:W3:Y:S01]  /*ab80*/  LDSM.16.M88.4 R12, [R224+0x4000] ;  /* 0x00400000e00c783b */ /* 0x000ee20000000200 */
[----:B-1----:R-:W-:Y:S01]  /*ab90*/  HMMA.16816.F32 R196, R24, R176, R236 ;  /* 0x000000b018c4723c */ /* 0x002fe200000018ec */
[----:B------:R-:W-:Y:S01]  /*aba0*/  VIADD R7, R0, 0xffffff90 ;  /* 0xffffff9000077836 */ /* 0x000fe20000000000 */
[----:B------:R-:W-:-:S06]  /*abb0*/  DEPBAR.LE SB0, 0x0 ;  /* 0x000080000000791a */ /* 0x000fcc0000000000 */
[C---:B------:R-:W-:Y:S08]  /*abc0*/  HMMA.16816.F32 R192, R24.reuse, R178, R212 ;  /* 0x000000b218c0723c */ /* 0x040ff000000018d4 */
[C---:B----4-:R-:W-:Y:S08]  /*abd0*/  HMMA.16816.F32 R188, R24.reuse, R172, R188 ;  /* 0x000000ac18bc723c */ /* 0x050ff000000018bc */
[----:B------:R-:W-:Y:S08]  /*abe0*/  HMMA.16816.F32 R32, R24, R174, R208 ;  /* 0x000000ae1820723c */ /* 0x000ff000000018d0 */
[C---:B-----5:R-:W-:Y:S08]  /*abf0*/  HMMA.16816.F32 R24, R16.reuse, R176, R204 ;  /* 0x000000b01018723c */ /* 0x060ff000000018cc */
[C---:B------:R-:W-:Y:S08]  /*ac00*/  HMMA.16816.F32 R176, R16.reuse, R178, R200 ;  /* 0x000000b210b0723c */ /* 0x040ff000000018c8 */
[C---:B------:R-:W-:Y:S08]  /*ac10*/  HMMA.16816.F32 R184, R16.reuse, R172, R184 ;  /* 0x000000ac10b8723c */ /* 0x040ff000000018b8 */
[----:B------:R-:W-:Y:S08]  /*ac20*/  HMMA.16816.F32 R16, R16, R174, R180 ;  /* 0x000000ae1010723c */ /* 0x000ff000000018b4 */
[----:B--2---:R-:W-:Y:S08]  /*ac30*/  HMMA.16816.F32 R180, R8, R22, R32 ;  /* 0x0000001608b4723c */ /* 0x004ff00000001820 */
[C---:B---3--:R-:W-:Y:S08]  /*ac40*/  HMMA.16816.F32 R32, R12.reuse, R28, R24 ;  /* 0x0000001c0c20723c */ /* 0x048ff00000001818 */
[----:B------:R-:W-:Y:S08]  /*ac50*/  HMMA.16816.F32 R176, R12, R30, R176 ;  /* 0x0000001e0cb0723c */ /* 0x000ff000000018b0 */
[C---:B------:R-:W-:Y:S08]  /*ac60*/  HMMA.16816.F32 R196, R8.reuse, R28, R196 ;  /* 0x0000001c08c4723c */ /* 0x040ff000000018c4 */
[----:B------:R-:W-:Y:S08]  /*ac70*/  HMMA.16816.F32 R192, R8, R30, R192 ;  /* 0x0000001e08c0723c */ /* 0x000ff000000018c0 */
[C---:B------:R-:W-:Y:S08]  /*ac80*/  HMMA.16816.F32 R24, R12.reuse, R20, R184 ;  /* 0x000000140c18723c */ /* 0x040ff000000018b8 */
[----:B------:R-:W-:Y:S01]  /*ac90*/  HMMA.16816.F32 R28, R12, R22, R16 ;  /* 0x000000160c1c723c */ /* 0x000fe20000001810 */
[----:B------:R-:W-:-:S02]  /*aca0*/  VIADD R12, R227, 0x8 ;  /* 0x00000008e30c7836 */ /* 0x000fc40000000000 */
[C---:B------:R-:W-:Y:S02]  /*acb0*/  VIADD R13, R0.reuse, 0xffffff80 ;  /* 0xffffff80000d7836 */ /* 0x040fe40000000000 */
[----:B------:R-:W-:-:S03]  /*acc0*/  VIADD R14, R0, 0xffffff81 ;  /* 0xffffff81000e7836 */ /* 0x000fc60000000000 */
[----:B------:R-:W-:Y:S01]  /*acd0*/  HMMA.16816.F32 R188, R8, R20, R188 ;  /* 0x0000001408bc723c */ /* 0x000fe200000018bc */
[----:B------:R-:W-:Y:S01]  /*ace0*/  VIADD R9, R0, 0xffffff88 ;  /* 0xffffff8800097836 */ /* 0x000fe20000000000 */
[C---:B------:R-:W-:Y:S01]  /*acf0*/  ISETP.GT.AND P5, PT, R12.reuse, R13, PT ;  /* 0x0000000d0c00720c */ /* 0x040fe20003fa4270 */
[----:B------:R-:W-:Y:S01]  /*ad00*/  VIADD R11, R227, 0x40 ;  /* 0x00000040e30b7836 */ /* 0x000fe20000000000 */
[----:B------:R-:W-:Y:S01]  /*ad10*/  ISETP.GT.AND P1, PT, R12, R14, PT ;  /* 0x0000000e0c00720c */ /* 0x000fe20003f24270 */
[----:B------:R-:W-:Y:S01]  /*ad20*/  VIADD R8, R0, 0xffffff89 ;  /* 0xffffff8900087836 */ /* 0x000fe20000000000 */
[----:B------:R-:W-:Y:S02]  /*ad30*/  ISETP.GT.AND P4, PT, R12, R9, PT ;  /* 0x000000090c00720c */ /* 0x000fe40003f84270 */
[----:B------:R-:W-:Y:S02]  /*ad40*/  FSEL R22, R34, -INF , !P5 ;  /* 0xff80000022167808 */ /* 0x000fe40006800000 */
[----:B------:R-:W-:-:S02]  /*ad50*/  ISETP.GT.AND P5, PT, R11, R13, PT ;  /* 0x0000000d0b00720c */ /* 0x000fc40003fa4270 */
[----:B------:R-:W-:Y:S02]  /*ad60*/  FSEL R35, R35, -INF , !P1 ;  /* 0xff80000023237808 */ /* 0x000fe40004800000 */
[----:B------:R-:W-:Y:S01]  /*ad70*/  ISETP.GT.AND P1, PT, R11, R14, PT ;  /* 0x0000000e0b00720c */ /* 0x000fe20003f24270 */
[----:B------:R-:W-:Y:S01]  /*ad80*/  VIADD R10, R227, 0x48 ;  /* 0x00000048e30a7836 */ /* 0x000fe20000000000 */
[----:B------:R-:W-:Y:S02]  /*ad90*/  FSEL R133, R178, -INF , !P4 ;  /* 0xff800000b2857808 */ /* 0x000fe40006000000 */
[----:B------:R-:W-:Y:S02]  /*ada0*/  ISETP.GT.AND P0, PT, R12, R8, PT ;  /* 0x000000080c00720c */ /* 0x000fe40003f04270 */
[----:B------:R-:W-:Y:S02]  /*adb0*/  ISETP.GT.AND P4, PT, R11, R9, PT ;  /* 0x000000090b00720c */ /* 0x000fe40003f84270 */
[----:B------:R-:W-:-:S02]  /*adc0*/  FSEL R19, R196, -INF , !P5 ;  /* 0xff800000c4137808 */ /* 0x000fc40006800000 */
[----:B------:R-:W-:Y:S02]  /*add0*/  ISETP.GT.AND P5, PT, R11, R8, PT ;  /* 0x000000080b00720c */ /* 0x000fe40003fa4270 */
[----:B------:R-:W-:Y:S01]  /*ade0*/  FSEL R34, R197, -INF , !P1 ;  /* 0xff800000c5227808 */ /* 0x000fe20004800000 */
[C---:B------:R-:W-:Y:S01]  /*adf0*/  VIADD R5, R0.reuse, 0xffffff98 ;  /* 0xffffff9800057836 */ /* 0x040fe20000000000 */
[----:B------:R-:W-:Y:S01]  /*ae00*/  ISETP.GT.AND P1, PT, R227, R13, PT ;  /* 0x0000000de300720c */ /* 0x000fe20003f24270 */
[----:B------:R-:W-:Y:S01]  /*ae10*/  VIADD R3, R0, 0xffffff99 ;  /* 0xffffff9900037836 */ /* 0x000fe20000000000 */
[----:B------:R-:W-:Y:S01]  /*ae20*/  BAR.SYNC.DEFER_BLOCKING 0x0 ;  /* 0x0000000000007b1d */ /* 0x000fe20000010000 */
[----:B------:R-:W-:Y:S02]  /*ae30*/  ISETP.GT.AND P2, PT, R12, R6, PT ;  /* 0x000000060c00720c */ /* 0x000fe40003f44270 */
[----:B------:R-:W-:Y:S02]  /*ae40*/  FSEL R138, R192, -INF , !P4 ;  /* 0xff800000c08a7808 */ /* 0x000fe40006000000 */
[----:B------:R-:W-:-:S02]  /*ae50*/  FSEL R132, R179, -INF , !P0 ;  /* 0xff800000b3847808 */ /* 0x000fc40004000000 */
[----:B------:R-:W-:Y:S02]  /*ae60*/  ISETP.GT.AND P4, PT, R10, R13, PT ;  /* 0x0000000d0a00720c */ /* 0x000fe40003f84270 */
[-C--:B------:R-:W-:Y:S02]  /*ae70*/  ISETP.GT.AND P0, PT, R11, R7.reuse, PT ;  /* 0x000000070b00720c */ /* 0x080fe40003f04270 */
[----:B------:R-:W-:Y:S01]  /*ae80*/  FSEL R175, R193, -INF , !P5 ;  /* 0xff800000c1af7808 */ /* 0x000fe20006800000 */
[----:B------:R-:W-:Y:S01]  /*ae90*/  IMAD.MOV.U32 R226, RZ, RZ, R139 ;  /* 0x000000ffffe27224 */ /* 0x000fe200078e008b */
[----:B------:R-:W-:Y:S02]  /*aea0*/  ISETP.GT.AND P5, PT, R227, R14, PT ;  /* 0x0000000ee300720c */ /* 0x000fe40003fa4270 */
[----:B------:R-:W-:Y:S02]  /*aeb0*/  FSEL R15, R32, -INF , !P1 ;  /* 0xff800000200f7808 */ /* 0x000fe40004800000 */
[----:B------:R-:W-:-:S02]  /*aec0*/  ISETP.GT.AND P3, PT, R12, R7, PT ;  /* 0x000000070c00720c */ /* 0x000fc40003f64270 */
[----:B------:R-:W-:Y:S02]  /*aed0*/  FSEL R32, R27, -INF , !P2 ;  /* 0xff8000001b207808 */ /* 0x000fe40005000000 */
[----:B------:R-:W-:Y:S02]  /*aee0*/  FSEL R16, R198, -INF , !P4 ;  /* 0xff800000c6107808 */ /* 0x000fe40006000000 */
[----:B------:R-:W-:Y:S02]  /*aef0*/  FSEL R139, R188, -INF , !P0 ;  /* 0xff800000bc8b7808 */ /* 0x000fe40004000000 */
[-C--:B------:R-:W-:Y:S02]  /*af00*/  ISETP.GT.AND P2, PT, R11, R5.reuse, PT ;  /* 0x000000050b00720c */ /* 0x080fe40003f44270 */
[C---:B------:R-:W-:Y:S02]  /*af10*/  ISETP.GT.AND P1, PT, R12.reuse, R5, PT ;  /* 0x000000050c00720c */ /* 0x040fe40003f24270 */
[----:B------:R-:W-:-:S02]  /*af20*/  ISETP.GT.AND P4, PT, R12, R3, PT ;  /* 0x000000030c00720c */ /* 0x000fc40003f84270 */
[----:B------:R-:W-:Y:S02]  /*af30*/  ISETP.GT.AND P0, PT, R11, R3, PT ;  /* 0x000000030b00720c */ /* 0x000fe40003f04270 */
[----:B------:R-:W-:Y:S02]  /*af40*/  FSEL R12, R33, -INF , !P5 ;  /* 0xff800000210c7808 */ /* 0x000fe40006800000 */
[----:B------:R-:W-:Y:S02]  /*af50*/  FSEL R33, R26, -INF , !P3 ;  /* 0xff8000001a217808 */ /* 0x000fe40005800000 */
[----:B------:R-:W-:Y:S02]  /*af60*/  ISETP.GT.AND P3, PT, R10, R14, PT ;  /* 0x0000000e0a00720c */ /* 0x000fe40003f64270 */
        /* <DEDUP_REMOVED lines=8> */
[----:B------:R-:W-:Y:S02]  /*aff0*/  ISETP.GE.AND P3, PT, R13, R228, PT ;  /* 0x000000e40d00720c */ /* 0x000fe40003f66270 */
[----:B------:R-:W-:Y:S02]  /*b000*/  FSEL R22, R22, -INF , !P2 ;  /* 0xff80000016167808 */ /* 0x000fe40005000000 */
[----:B------:R-:W-:Y:S02]  /*b010*/  FSEL R11, R176, -INF , !P0 ;  /* 0xff800000b00b7808 */ /* 0x000fe40004000000 */
[----:B------:R-:W-:Y:S02]  /*b020*/  ISETP.GT.AND P2, PT, R227, R7, PT ;  /* 0x00000007e300720c */ /* 0x000fe40003f44270 */
[----:B------:R-:W-:Y:S02]  /*b030*/  ISETP.GE.AND P0, PT, R13, R231, PT ;  /* 0x000000e70d00720c */ /* 0x000fe40003f06270 */
[----:B------:R-:W-:-:S02]  /*b040*/  FSEL R23, R19, -INF , !P1 ;  /* 0xff80000013177808 */ /* 0x000fc40004800000 */
[----:B------:R-:W-:Y:S02]  /*b050*/  ISETP.GT.AND P1, PT, R227, R6, PT ;  /* 0x00000006e300720c */ /* 0x000fe40003f24270 */
[----:B------:R-:W-:Y:S02]  /*b060*/  FSEL R18, R15, -INF , !P3 ;  /* 0xff8000000f127808 */ /* 0x000fe40005800000 */
[----:B------:R-:W-:Y:S02]  /*b070*/  FSEL R15, R24, -INF , !P2 ;  /* 0xff800000180f7808 */ /* 0x000fe40005000000 */
[----:B------:R-:W-:Y:S02]  /*b080*/  FSEL R24, R16, -INF , !P0 ;  /* 0xff80000010187808 */ /* 0x000fe40004000000 */
[----:B------:R-:W-:Y:S02]  /*b090*/  FSEL R13, R25, -INF , !P1 ;  /* 0xff800000190d7808 */ /* 0x000fe40004800000 */
[----:B------:R-:W-:-:S02]  /*b0a0*/  ISETP.GE.AND P0, PT, R9, R228, PT ;  /* 0x000000e40900720c */ /* 0x000fc40003f06270 */
[----:B------:R-:W-:Y:S02]  /*b0b0*/  ISETP.GT.AND P1, PT, R227, R5, PT ;  /* 0x00000005e300720c */ /* 0x000fe40003f24270 */
[----:B------:R-:W-:Y:S02]  /*b0c0*/  FSEL R26, R11, -INF , !P0 ;  /* 0xff8000000b1a7808 */ /* 0x000fe40004000000 */
[----:B------:R-:W-:Y:S02]  /*b0d0*/  FSEL R11, R28, -INF , !P1 ;  /* 0xff8000001c0b7808 */ /* 0x000fe40004800000 */
[----:B------:R-:W-:Y:S02]  /*b0e0*/  ISETP.GE.AND P1, PT, R7, R228, PT ;  /* 0x000000e40700720c */ /* 0x000fe40003f26270 */
[----:B------:R-:W-:Y:S02]  /*b0f0*/  FSEL R31, R31, -INF , !P4 ;  /* 0xff8000001f1f7808 */ /* 0x000fe40006000000 */
[----:B------:R-:W-:-:S02]  /*b100*/  FSEL R172, R189, -INF , !P5 ;  /* 0xff800000bdac7808 */ /* 0x000fc40006800000 */
[----:B------:R-:W-:Y:S02]  /*b110*/  ISETP.GE.AND P4, PT, R14, R228, PT ;  /* 0x000000e40e00720c */ /* 0x000fe40003f86270 */
[----:B------:R-:W-:Y:S02]  /*b120*/  FSEL R200, R15, -INF , !P1 ;  /* 0xff8000000fc87808 */ /* 0x000fe40004800000 */
[----:B------:R-:W-:Y:S02]  /*b130*/  ISETP.GT.AND P5, PT, R227, R8, PT ;  /* 0x00000008e300720c */ /* 0x000fe40003fa4270 */
[----:B------:R-:W-:Y:S02]  /*b140*/  ISETP.GE.AND P1, PT, R5, R228, PT ;  /* 0x000000e40500720c */ /* 0x000fe40003f26270 */
[----:B------:R-:W-:Y:S02]  /*b150*/  ISETP.GT.AND P0, PT, R227, R3, PT ;  /* 0x00000003e300720c */ /* 0x000fe40003f04270 */
[----:B------:R-:W-:-:S02]  /*b160*/  FSEL R21, R12, -INF , !P4 ;  /* 0xff8000000c157808 */ /* 0x000fc40006000000 */
[----:B------:R-:W-:Y:S02]  /*b170*/  FSEL R17, R177, -INF , !P5 ;  /* 0xff800000b1117808 */ /* 0x000fe40006800000 */
[----:B------:R-:W-:Y:S02]  /*b180*/  ISETP.GE.AND P4, PT, R8, R228, PT ;  /* 0x000000e40800720c */ /* 0x000fe40003f86270 */
[----:B------:R-:W-:Y:S02]  /*b190*/  FSEL R202, R11, -INF , !P1 ;  /* 0xff8000000bca7808 */ /* 0x000fe40004800000 */
[----:B------:R-:W-:Y:S02]  /*b1a0*/  ISETP.GT.U32.AND P1, PT, R225, R226, PT ;  /* 0x000000e2e100720c */ /* 0x000fe40003f24070 */
[----:B------:R-:W-:Y:S02]  /*b1b0*/  FSEL R12, R29, -INF , !P0 ;  /* 0xff8000001d0c7808 */ /* 0x000fe40004000000 */
[----:B------:R-:W-:-:S02]  /*b1c0*/  ISETP.GE.AND P0, PT, R6, R228, PT ;  /* 0x000000e40600720c */ /* 0x000fc40003f06270 */
[----:B------:R-:W-:Y:S02]  /*b1d0*/  FSEL R25, R17, -INF , !P4 ;  /* 0xff80000011197808 */ /* 0x000fe40006000000 */
[----:B------:R-:W-:Y:S02]  /*b1e0*/  FMNMX3.FTZ R16, R136, R18, R21, !PT ;  /* 0x0000001288107276 */ /* 0x000fe40007810015 */
[----:B------:R-:W-:Y:S02]  /*b1f0*/  FSEL R199, R13, -INF , !P0 ;  /* 0xff8000000dc77808 */ /* 0x000fe40004000000 */
[----:B------:R-:W-:Y:S02]  /*b200*/  ISETP.GE.AND P0, PT, R3, R228, PT ;  /* 0x000000e40300720c */ /* 0x000fe40003f06270 */
[----:B------:R-:W-:Y:S02]  /*b210*/  FMNMX3.FTZ R16, R16, R26, R25, !PT ;  /* 0x0000001a10107276 */ /* 0x000fe40007810019 */
[----:B------:R-:W-:-:S02]  /*b220*/  FSEL R201, R12, -INF , !P0 ;  /* 0xff8000000cc97808 */ /* 0x000fc40004000000 */
[----:B------:R-:W-:Y:S02]  /*b230*/  FMNMX3.FTZ R16, R16, R200, R199, !PT ;  /* 0x000000c810107276 */ /* 0x000fe400078100c7 */
        /* <DEDUP_REMOVED lines=27> */
.L_x_1306:
[----:B------:R-:W2:Y:S01]  /*b3f0*/  SHFL.BFLY PT, R19, R16, 0x2, 0x1f ;  /* 0x0c401f0010137f89 */ /* 0x000ea200000e0000 */
[----:B-1----:R-:W-:Y:S02]  /*b400*/  FSEL R12, R20, -INF , !P2 ;  /* 0xff800000140c7808 */ /* 0x002fe40005000000 */
[----:B------:R-:W-:Y:S02]  /*b410*/  ISETP.GE.AND P2, PT, R8, R229, PT ;  /* 0x000000e50800720c */ /* 0x000fe40003f46270 */
[----:B------:R-:W-:Y:S02]  /*b420*/  ISETP.GE.AND P0, PT, R9, R230, PT ;  /* 0x000000e60900720c */ /* 0x000fe40003f06270 */
[----:B------:R-:W-:Y:S02]  /*b430*/  FSEL R11, R35, -INF , !P5 ;  /* 0xff800000230b7808 */ /* 0x000fe40006800000 */
[----:B------:R-:W-:Y:S02]  /*b440*/  FSEL R20, R132, -INF , !P2 ;  /* 0xff80000084147808 */ /* 0x000fe40005000000 */
[----:B------:R-:W-:-:S02]  /*b450*/  ISETP.GT.AND P5, PT, R10, R9, PT ;  /* 0x000000090a00720c */ /* 0x000fc40003fa4270 */
[----:B------:R-:W-:Y:S02]  /*b460*/  ISETP.GE.AND P2, PT, R6, R229, PT ;  /* 0x000000e50600720c */ /* 0x000fe40003f46270 */
[----:B------:R-:W-:Y:S02]  /*b470*/  FSEL R13, R34, -INF , !P3 ;  /* 0xff800000220d7808 */ /* 0x000fe40005800000 */
[----:B------:R-:W-:Y:S02]  /*b480*/  FSEL R17, R138, -INF , !P0 ;  /* 0xff8000008a117808 */ /* 0x000fe40004000000 */
[----:B------:R-:W-:Y:S02]  /*b490*/  ISETP.GE.AND P3, PT, R9, R231, PT ;  /* 0x000000e70900720c */ /* 0x000fe40003f66270 */
[----:B------:R-:W-:Y:S02]  /*b4a0*/  ISETP.GE.AND P0, PT, R7, R229, PT ;  /* 0x000000e50700720c */ /* 0x000fe40003f06270 */
[----:B------:R-:W-:-:S02]  /*b4b0*/  FSEL R15, R133, -INF , !P4 ;  /* 0xff800000850f7808 */ /* 0x000fc40006000000 */
[----:B------:R-:W-:Y:S02]  /*b4c0*/  FMNMX3.FTZ R9, R135, R22, R11, !PT ;  /* 0x0000001687097276 */ /* 0x000fe4000781000b */
[----:B------:R-:W-:Y:S02]  /*b4d0*/  FSEL R27, R194, -INF , !P5 ;  /* 0xff800000c21b7808 */ /* 0x000fe40006800000 */
[----:B------:R-:W-:Y:S02]  /*b4e0*/  FSEL R197, R32, -INF , !P2 ;  /* 0xff80000020c57808 */ /* 0x000fe40005000000 */
[----:B------:R-:W-:Y:S02]  /*b4f0*/  ISETP.GT.AND P5, PT, R10, R8, PT ;  /* 0x000000080a00720c */ /* 0x000fe40003fa4270 */
[----:B------:R-:W-:Y:S02]  /*b500*/  ISETP.GE.AND P2, PT, R3, R229, PT ;  /* 0x000000e50300720c */ /* 0x000fe40003f46270 */
[----:B------:R-:W-:-:S02]  /*b510*/  FSEL R196, R33, -INF , !P0 ;  /* 0xff80000021c47808 */ /* 0x000fc40004000000 */
[----:B------:R-:W-:Y:S02]  /*b520*/  ISETP.GE.AND P0, PT, R5, R229, PT ;  /* 0x000000e50500720c */ /* 0x000fe40003f06270 */
[----:B------:R-:W-:Y:S02]  /*b530*/  FMNMX3.FTZ R14, R9, R15, R20, !PT ;  /* 0x0000000f090e7276 */ /* 0x000fe40007810014 */
[----:B--2---:R-:W-:Y:S02]  /*b540*/  FMNMX.FTZ R9, R16, R19, !PT ;  /* 0x0000001310097209 */ /* 0x004fe40007810000 */
[----:B------:R-:W-:Y:S02]  /*b550*/  FSEL R189, R31, -INF , !P2 ;  /* 0xff8000001fbd7808 */ /* 0x000fe40005000000 */
[----:B------:R-:W-:Y:S02]  /*b560*/  FSEL R16, R195, -INF , !P5 ;  /* 0xff800000c3107808 */ /* 0x000fe40006800000 */
[----:B------:R-:W-:-:S02]  /*b570*/  ISETP.GE.AND P4, PT, R8, R230, PT ;  /* 0x000000e60800720c */ /* 0x000fc40003f86270 */
[----:B------:R-:W-:Y:S02]  /*b580*/  FSEL R31, R27, -INF , !P3 ;  /* 0xff8000001b1f7808 */ /* 0x000fe40005800000 */
[-C--:B------:R-:W-:Y:S01]  /*b590*/  ISETP.GE.AND P5, PT, R6, R230.reuse, PT ;  /* 0x000000e60600720c */ /* 0x080fe20003fa6270 */
[----:B------:R-:W1:Y:S01]  /*b5a0*/  SHFL.BFLY PT, R27, R9, 0x1, 0x1f ;  /* 0x0c201f00091b7f89 */ /* 0x000e6200000e0000 */
[----:B------:R-:W-:Y:S02]  /*b5b0*/  FSEL R198, R30, -INF , !P0 ;  /* 0xff8000001ec67808 */ /* 0x000fe40004000000 */
[----:B------:R-:W-:Y:S02]  /*b5c0*/  ISETP.GE.AND P3, PT, R7, R230, PT ;  /* 0x000000e60700720c */ /* 0x000fe40003f66270 */
[----:B------:R-:W-:Y:S02]  /*b5d0*/  ISETP.GT.AND P2, PT, R10, R7, PT ;  /* 0x000000070a00720c */ /* 0x000fe40003f44270 */
[----:B------:R-:W-:-:S02]  /*b5e0*/  ISETP.GE.AND P0, PT, R8, R231, PT ;  /* 0x000000e70800720c */ /* 0x000fc40003f06270 */
[----:B------:R-:W-:Y:S02]  /*b5f0*/  FMNMX3.FTZ R8, R14, R196, R197, !PT ;  /* 0x000000c40e087276 */ /* 0x000fe400078100c5 */
[----:B------:R-:W-:Y:S02]  /*b600*/  FSEL R14, R175, -INF , !P4 ;  /* 0xff800000af0e7808 */ /* 0x000fe40006000000 */
[----:B------:R-:W-:Y:S02]  /*b610*/  FSEL R177, R172, -INF , !P5 ;  /* 0xff800000acb17808 */ /* 0x000fe40006800000 */
[----:B------:R-:W-:Y:S02]  /*b620*/  ISETP.GE.AND P4, PT, R7, R231, PT ;  /* 0x000000e70700720c */ /* 0x000fe40003f86270 */
[----:B------:R-:W-:Y:S02]  /*b630*/  FSEL R176, R139, -INF , !P3 ;  /* 0xff8000008bb07808 */ /* 0x000fe40005800000 */
[----:B------:R-:W-:-:S02]  /*b640*/  FSEL R29, R190, -INF , !P2 ;  /* 0xff800000be1d7808 */ /* 0x000fc40005000000 */
[----:B------:R-:W-:Y:S02]  /*b650*/  ISETP.GE.AND P5, PT, R3, R230, PT ;  /* 0x000000e60300720c */ /* 0x000fe40003fa6270 */
[----:B------:R-:W-:Y:S02]  /*b660*/  ISETP.GT.AND P3, PT, R10, R6, PT ;  /* 0x000000060a00720c */ /* 0x000fe40003f64270 */
[----:B------:R-:W-:Y:S02]  /*b670*/  FMNMX3.FTZ R7, R134, R23, R13, !PT ;  /* 0x0000001786077276 */ /* 0x000fe4000781000d */
[----:B------:R-:W-:Y:S02]  /*b680*/  ISETP.GE.AND P2, PT, R5, R230, PT ;  /* 0x000000e60500720c */ /* 0x000fe40003f46270 */
[----:B------:R-:W-:Y:S02]  /*b690*/  FSEL R179, R173, -INF , !P5 ;  /* 0xff800000adb37808 */ /* 0x000fe40006800000 */
[----:B------:R-:W-:-:S02]  /*b6a0*/  FSEL R30, R16, -INF , !P0 ;  /* 0xff800000101e7808 */ /* 0x000fc40004000000 */
[----:B------:R-:W-:Y:S02]  /*b6b0*/  FMNMX3.FTZ R7, R7, R17, R14, !PT ;  /* 0x0000001107077276 */ /* 0x000fe4000781000e */
[----:B------:R-:W-:Y:S02]  /*b6c0*/  FSEL R178, R174, -INF , !P2 ;  /* 0xff800000aeb27808 */ /* 0x000fe40005000000 */
[----:B------:R-:W-:Y:S01]  /*b6d0*/  ISETP.GT.AND P5, PT, R10, R5, PT ;  /* 0x000000050a00720c */ /* 0x000fe20003fa4270 */
[----:B------:R-:W-:Y:S01]  /*b6e0*/  LDSM.16.MT88.4 R172, [R220+0xa000] ;  /* 0x00a00000dcac783b */ /* 0x000fe20000004200 */
[-C--:B------:R-:W-:Y:S02]  /*b6f0*/  ISETP.GE.AND P0, PT, R5, R231.reuse, PT ;  /* 0x000000e70500720c */ /* 0x080fe40003f06270 */
[----:B------:R-:W-:Y:S02]  /*b700*/  FSEL R16, R191, -INF , !P3 ;  /* 0xff800000bf107808 */ /* 0x000fe40005800000 */
[----:B------:R-:W-:-:S02]  /*b710*/  ISETP.GE.AND P2, PT, R6, R231, PT ;  /* 0x000000e70600720c */ /* 0x000fc40003f46270 */
[----:B------:R-:W-:Y:S02]  /*b720*/  ISETP.GT.AND P3, PT, R10, R3, PT ;  /* 0x000000030a00720c */ /* 0x000fe40003f64270 */
[----:B------:R-:W-:Y:S02]  /*b730*/  FMNMX3.FTZ R5, R137, R24, R12, !PT ;  /* 0x0000001889057276 */ /* 0x000fe4000781000c */
[----:B------:R-:W-:Y:S02]  /*b740*/  FMNMX3.FTZ R6, R7, R176, R177, !PT ;  /* 0x000000b007067276 */ /* 0x000fe400078100b1 */
[----:B------:R-:W-:Y:S02]  /*b750*/  FSEL R10, R182, -INF , !P5 ;  /* 0xff800000b60a7808 */ /* 0x000fe40006800000 */
[----:B------:R-:W-:Y:S02]  /*b760*/  ISETP.GE.AND P5, PT, R3, R231, PT ;  /* 0x000000e70300720c */ /* 0x000fe40003fa6270 */
[----:B------:R-:W-:-:S02]  /*b770*/  FSEL R7, R183, -INF , !P3 ;  /* 0xff800000b7077808 */ /* 0x000fc40005800000 */
[----:B------:R-:W-:Y:S02]  /*b780*/  FSEL R190, R29, -INF , !P4 ;  /* 0xff8000001dbe7808 */ /* 0x000fe40006000000 */
[----:B------:R-:W-:Y:S02]  /*b790*/  FSEL R191, R16, -INF , !P2 ;  /* 0xff80000010bf7808 */ /* 0x000fe40005000000 */
[----:B------:R-:W-:Y:S02]  /*b7a0*/  FMNMX3.FTZ R5, R5, R31, R30, !PT ;  /* 0x0000001f05057276 */ /* 0x000fe4000781001e */
[----:B------:R-:W-:Y:S02]  /*b7b0*/  FSEL R226, R10, -INF , !P0 ;  /* 0xff8000000ae27808 */ /* 0x000fe40004000000 */
[----:B------:R-:W-:Y:S02]  /*b7c0*/  FSEL R203, R7, -INF , !P5 ;  /* 0xff80000007cb7808 */ /* 0x000fe40006800000 */
[----:B------:R-:W-:-:S02]  /*b7d0*/  FMNMX3.FTZ R5, R5, R190, R191, !PT ;  /* 0x000000be05057276 */ /* 0x000fc400078100bf */
[----:B------:R-:W-:Y:S02]  /*b7e0*/  FMNMX3.FTZ R6, R6, R178, R179, !PT ;  /* 0x000000b206067276 */ /* 0x000fe400078100b3 */
[----:B------:R-:W-:Y:S02]  /*b7f0*/  FMNMX3.FTZ R5, R5, R226, R203, !PT ;  /* 0x000000e205057276 */ /* 0x000fe400078100cb */
[----:B------:R-:W-:Y:S01]  /*b800*/  FMNMX3.FTZ R8, R8, R198, R189, !PT ;  /* 0x000000c608087276 */ /* 0x000fe200078100bd */
[----:B------:R-:W2:Y:S01]  /*b810*/  SHFL.BFLY PT, R28, R6, 0x2, 0x1f ;  /* 0x0c401f00061c7f89 */ /* 0x000ea200000e0000 */
[----:B-1----:R-:W-:Y:S02]  /*b820*/  FMNMX.FTZ R215, R9, R27, !PT ;  /* 0x0000001b09d77209 */ /* 0x002fe40007810000 */
[----:B------:R-:W-:Y:S01]  /*b830*/  IADD3 R193, PT, PT, R216, 0xa000, RZ ;  /* 0x0000a000d8c17810 */ /* 0x000fe20007ffe0ff */
[----:B------:R-:W1:Y:S01]  /*b840*/  SHFL.BFLY PT, R7, R5, 0x2, 0x1f ;  /* 0x0c401f0005077f89 */ /* 0x000e6200000e0000 */
[----:B------:R-:W-:-:S03]  /*b850*/  FSETP.NEU.FTZ.AND P2, PT, R215, -INF , PT ;  /* 0xff800000d700780b */ /* 0x000fc60003f5d000 */
[----:B------:R-:W3:Y:S01]  /*b860*/  SHFL.BFLY PT, R19, R8, 0x2, 0x1f ;  /* 0x0c401f0008137f89 */ /* 0x000ee200000e0000 */
[----:B--2---:R-:W-:Y:S02]  /*b870*/  FMNMX.FTZ R6, R6, R28, !PT ;  /* 0x0000001c06067209 */ /* 0x004fe40007810000 */
[----:B-1----:R-:W-:Y:S02]  /*b880*/  FMNMX.FTZ R5, R5, R7, !PT ;  /* 0x0000000705057209 */ /* 0x002fe40007810000 */
[----:B---3--:R-:W-:-:S03]  /*b890*/  FMNMX.FTZ R3, R8, R19, !PT ;  /* 0x0000001308037209 */ /* 0x008fc60007810000 */
[----:B------:R-:W1:Y:S01]  /*b8a0*/  SHFL.BFLY PT, R7, R5, 0x1, 0x1f ;  /* 0x0c201f0005077f89 */ /* 0x000e6200000e0000 */
[----:B------:R-:W-:-:S03]  /*b8b0*/  FMUL.FTZ R19, R215, UR4 ;  /* 0x00000004d7137c20 */ /* 0x000fc60008410000 */
[----:B------:R-:W2:Y:S02]  /*b8c0*/  SHFL.BFLY PT, R8, R6, 0x1, 0x1f ;  /* 0x0c201f0006087f89 */ /* 0x000ea400000e0000 */
[----:B------:R-:W-:Y:S02]  /*b8d0*/  FSEL R19, R19, RZ, P2 ;  /* 0x000000ff13137208 */ /* 0x000fe40001000000 */
[----:B------:R-:W3:Y:S03]  /*b8e0*/  SHFL.BFLY PT, R9, R3, 0x1, 0x1f ;  /* 0x0c201f0003097f89 */ /* 0x000ee600000e0000 */
[--C-:B------:R-:W-:Y:S01]  /*b8f0*/  FFMA.FTZ R26, R26, UR4, -R19.reuse ;  /* 0x000000041a1a7c23 */ /* 0x100fe20008010813 */
[--C-:B------:R-:W-:Y:S01]  /*b900*/  FFMA.FTZ R25, R25, UR4, -R19.reuse ;  /* 0x0000000419197c23 */ /* 0x100fe20008010813 */
[--C-:B------:R-:W-:Y:S01]  /*b910*/  FFMA.FTZ R18, R18, UR4, -R19.reuse ;  /* 0x0000000412127c23 */ /* 0x100fe20008010813 */
[----:B------:R-:W-:Y:S01]  /*b920*/  FFMA.FTZ R21, R21, UR4, -R19 ;  /* 0x0000000415157c23 */ /* 0x000fe20008010813 */
[----:B------:R-:W-:Y:S08]  /*b930*/  MUFU.EX2 R251, R26 ;  /* 0x0000001a00fb7308 */ /* 0x000ff00000000800 */
[----:B------:R-:W-:Y:S01]  /*b940*/  MUFU.EX2 R192, R25 ;  /* 0x0000001900c07308 */ /* 0x000fe20000000800 */
[----:B-1----:R-:W-:-:S02]  /*b950*/  FMNMX.FTZ R212, R5, R7, !PT ;  /* 0x0000000705d47209 */ /* 0x002fc40007810000 */
[----:B------:R-:W-:Y:S02]  /*b960*/  FSEL R7, R215, RZ, P2 ;  /* 0x000000ffd7077208 */ /* 0x000fe40001000000 */
[C---:B------:R-:W-:Y:S01]  /*b970*/  FSETP.NEU.FTZ.AND P0, PT, R212.reuse, -INF , PT ;  /* 0xff800000d400780b */ /* 0x040fe20003f1d000 */
[----:B------:R-:W-:Y:S01]  /*b980*/  FMUL.FTZ R5, R212, UR4 ;  /* 0x00000004d4057c20 */ /* 0x000fe20008410000 */
[----:B--2---:R-:W-:Y:S01]  /*b990*/  FMNMX.FTZ R213, R6, R8, !PT ;  /* 0x0000000806d57209 */ /* 0x004fe20007810000 */
[----:B------:R1:W2:Y:S01]  /*b9a0*/  MUFU.EX2 R180, R18 ;  /* 0x0000001200b47308 */ /* 0x0002a20000000800 */
[----:B---3--:R-:W-:Y:S01]  /*b9b0*/  FMNMX.FTZ R214, R3, R9, !PT ;  /* 0x0000000903d67209 */ /* 0x008fe20007810000 */
[----:B------:R-:W-:Y:S01]  /*b9c0*/  FADD.FTZ R7, R136, -R7 ;  /* 0x8000000788077221 */ /* 0x000fe20000010000 */
[----:B------:R-:W-:Y:S01]  /*b9d0*/  FSEL R5, R5, RZ, P0 ;  /* 0x000000ff05057208 */ /* 0x000fe20000000000 */
[----:B------:R-:W-:Y:S01]  /*b9e0*/  FMUL.FTZ R3, R213, UR4 ;  /* 0x00000004d5037c20 */ /* 0x000fe20008410000 */
[----:B------:R-:W-:Y:S01]  /*b9f0*/  FSETP.NEU.FTZ.AND P4, PT, R214, -INF , PT ;  /* 0xff800000d600780b */ /* 0x000fe20003f9d000 */
[----:B------:R-:W-:Y:S01]  /*ba00*/  FMUL.FTZ R7, R7, UR4 ;  /* 0x0000000407077c20 */ /* 0x000fe20008410000 */
[----:B------:R-:W-:Y:S01]  /*ba10*/  FSETP.NEU.FTZ.AND P3, PT, R213, -INF , PT ;  /* 0xff800000d500780b */ /* 0x000fe20003f7d000 */
[--C-:B------:R-:W-:Y:S01]  /*ba20*/  FFMA.FTZ R6, R31, UR4, -R5.reuse ;  /* 0x000000041f067c23 */ /* 0x100fe20008010805 */
[--C-:B------:R-:W-:Y:S01]  /*ba30*/  FFMA.FTZ R24, R24, UR4, -R5.reuse ;  /* 0x0000000418187c23 */ /* 0x100fe20008010805 */
[----:B------:R2:W-:Y:S01]  /*ba40*/  MUFU.EX2 R252, R21 ;  /* 0x0000001500fc7308 */ /* 0x0005e20000000800 */
[----:B------:R-:W-:Y:S01]  /*ba50*/  FSEL R3, R3, RZ, P3 ;  /* 0x000000ff03037208 */ /* 0x000fe20001800000 */
[----:B------:R-:W-:Y:S01]  /*ba60*/  FFMA.FTZ R12, R12, UR4, -R5 ;  /* 0x000000040c0c7c23 */ /* 0x000fe20008010805 */
[----:B------:R-:W-:-:S03]  /*ba70*/  FSEL R8, R213, RZ, P3 ;  /* 0x000000ffd5087208 */ /* 0x000fc60001800000 */
[--C-:B------:R-:W-:Y:S01]  /*ba80*/  FFMA.FTZ R17, R17, UR4, -R3.reuse ;  /* 0x0000000411117c23 */ /* 0x100fe20008010803 */
[----:B-1----:R-:W-:Y:S01]  /*ba90*/  FMUL.FTZ R18, R214, UR4 ;  /* 0x00000004d6127c20 */ /* 0x002fe20008410000 */
[----:B------:R1:W-:Y:S01]  /*baa0*/  MUFU.EX2 R182, R6 ;  /* 0x0000000600b67308 */ /* 0x0003e20000000800 */
[--C-:B------:R-:W-:Y:S01]  /*bab0*/  FFMA.FTZ R13, R13, UR4, -R3.reuse ;  /* 0x000000040d0d7c23 */ /* 0x100fe20008010803 */
[--C-:B------:R-:W-:Y:S01]  /*bac0*/  FFMA.FTZ R14, R14, UR4, -R3.reuse ;  /* 0x000000040e0e7c23 */ /* 0x100fe20008010803 */
[----:B------:R-:W-:Y:S01]  /*bad0*/  FFMA.FTZ R23, R23, UR4, -R3 ;  /* 0x0000000417177c23 */ /* 0x000fe20008010803 */
[----:B------:R-:W-:-:S04]  /*bae0*/  FSEL R18, R18, RZ, P4 ;  /* 0x000000ff12127208 */ /* 0x000fc80002000000 */
[----:B------:R3:W-:Y:S01]  /*baf0*/  MUFU.EX2 R248, R24 ;  /* 0x0000001800f87308 */ /* 0x0007e20000000800 */
[--C-:B------:R-:W-:Y:S01]  /*bb00*/  FFMA.FTZ R22, R22, UR4, -R18.reuse ;  /* 0x0000000416167c23 */ /* 0x100fe20008010812 */
[--C-:B------:R-:W-:Y:S01]  /*bb10*/  FFMA.FTZ R11, R11, UR4, -R18.reuse ;  /* 0x000000040b0b7c23 */ /* 0x100fe20008010812 */
[--C-:B------:R-:W-:Y:S01]  /*bb20*/  FFMA.FTZ R15, R15, UR4, -R18.reuse ;  /* 0x000000040f0f7c23 */ /* 0x100fe20008010812 */
[----:B------:R-:W-:Y:S01]  /*bb30*/  FFMA.FTZ R20, R20, UR4, -R18 ;  /* 0x0000000414147c23 */ /* 0x000fe20008010812 */
[----:B--2---:R-:W-:-:S03]  /*bb40*/  MOV R21, R180 ;  /* 0x000000b400157202 */ /* 0x004fc60000000f00 */
[----:B------:R-:W-:Y:S01]  /*bb50*/  MUFU.EX2 R184, R17 ;  /* 0x0000001100b87308 */ /* 0x000fe20000000800 */
[----:B-1----:R-:W-:Y:S02]  /*bb60*/  FFMA.FTZ R6, R30, UR4, -R5 ;  /* 0x000000041e067c23 */ /* 0x002fe40008010805 */
[----:B------:R-:W-:Y:S05]  /*bb70*/  LDSM.16.MT88.4 R28, [R220+0xb000] ;  /* 0x00b00000dc1c783b */ /* 0x000fea0000004200 */
[----:B------:R1:W2:Y:S01]  /*bb80*/  MUFU.EX2 R181, R6 ;  /* 0x0000000600b57308 */ /* 0x0002a20000000800 */
[----:B---3--:R-:W3:Y:S07]  /*bb90*/  LDSM.16.MT88.4 R24, [R216+0xa000] ;  /* 0x00a00000d818783b */ /* 0x008eee0000004200 */
[----:B------:R4:W-:Y:S08]  /*bba0*/  MUFU.EX2 R250, R22 ;  /* 0x0000001600fa7308 */ /* 0x0009f00000000800 */
[----:B------:R2:W-:Y:S01]  /*bbb0*/  MUFU.EX2 R186, R11 ;  /* 0x0000000b00ba7308 */ /* 0x0005e20000000800 */
[----:B-1----:R-:W-:-:S05]  /*bbc0*/  FSEL R6, R214, RZ, P4 ;  /* 0x000000ffd6067208 */ /* 0x002fca0002000000 */
[----:B------:R-:W-:Y:S02]  /*bbd0*/  FADD.FTZ R6, R135, -R6 ;  /* 0x8000000687067221 */ /* 0x000fe40000010000 */
[----:B------:R-:W-:Y:S01]  /*bbe0*/  MUFU.EX2 R187, R15 ;  /* 0x0000000f00bb7308 */ /* 0x000fe20000000800 */
[----:B----4-:R-:W-:Y:S01]  /*bbf0*/  MOV R22, R243 ;  /* 0x000000f300167202 */ /* 0x010fe20000000f00 */
[----:B------:R-:W-:Y:S01]  /*bc00*/  FMUL.FTZ R16, R6, UR4 ;  /* 0x0000000406107c20 */ /* 0x000fe20008410000 */
[----:B------:R-:W-:-:S05]  /*bc10*/  FSEL R6, R212, RZ, P0 ;  /* 0x000000ffd4067208 */ /* 0x000fca0000000000 */
[----:B------:R-:W1:Y:S01]  /*bc20*/  MUFU.EX2 R188, R20 ;  /* 0x0000001400bc7308 */ /* 0x000e620000000800 */
[----:B------:R-:W-:Y:S01]  /*bc30*/  FADD.FTZ R6, R137, -R6 ;  /* 0x8000000689067221 */ /* 0x000fe20000010000 */
[----:B--2---:R-:W-:Y:S01]  /*bc40*/  F2FP.F16.F32.PACK_AB R11, R181, R182 ;  /* 0x000000b6b50b723e */ /* 0x004fe200000000ff */
[----:B------:R-:W2:Y:S02]  /*bc50*/  LDSM.16.MT88.4 R136, [R219] ;  /* 0x00000000db88783b */ /* 0x000ea40000004200 */
[----:B------:R-:W-:-:S03]  /*bc60*/  FMUL.FTZ R6, R6, UR4 ;  /* 0x0000000406067c20 */ /* 0x000fc60008410000 */
[----:B------:R-:W4:Y:S08]  /*bc70*/  MUFU.EX2 R17, R7 ;  /* 0x0000000700117308 */ /* 0x000f300000000800 */
[----:B------:R-:W5:Y:S01]  /*bc80*/  MUFU.EX2 R16, R16 ;  /* 0x0000001000107308 */ /* 0x000f620000000800 */
[----:B-1----:R-:W-:Y:S02]  /*bc90*/  F2FP.F16.F32.PACK_AB R15, R188, R187 ;  /* 0x000000bbbc0f723e */ /* 0x002fe400000000ff */
[----:B------:R-:W-:-:S02]  /*bca0*/  IADD3 R20, PT, PT, R216, 0xa040, RZ ;  /* 0x0000a040d8147810 */ /* 0x000fc40007ffe0ff */
[----:B------:R-:W-:-:S03]  /*bcb0*/  @P6 IADD3 R20, PT, PT, R193, -0x40, RZ ;  /* 0xffffffc0c1146810 */ /* 0x000fc60007ffe0ff */
[----:B------:R1:W-:Y:S01]  /*bcc0*/  MUFU.EX2 R183, R13 ;  /* 0x0000000d00b77308 */ /* 0x0003e20000000800 */
[-C--:B----4-:R-:W-:Y:S01]  /*bcd0*/  FMUL.FTZ R140, R140, R17.reuse ;  /* 0x000000118c8c7220 */ /* 0x090fe20000410000 */
[-C--:B------:R-:W-:Y:S01]  /*bce0*/  FMUL.FTZ R141, R141, R17.reuse ;  /* 0x000000118d8d7220 */ /* 0x080fe20000410000 */
[----:B------:R-:W-:Y:S01]  /*bcf0*/  FADD.FTZ R7, R134, -R8 ;  /* 0x8000000886077221 */ /* 0x000fe20000010000 */
[----:B------:R-:W-:Y:S01]  /*bd00*/  LDSM.16.MT88.4 R32, [R20+0x1000] ;  /* 0x001000001420783b */ /* 0x000fe20000004200 */
[-C--:B------:R-:W-:Y:S01]  /*bd10*/  FMUL.FTZ R52, R52, R17.reuse ;  /* 0x0000001134347220 */ /* 0x080fe20000410000 */
[-C--:B------:R-:W-:Y:S01]  /*bd20*/  FMUL.FTZ R53, R53, R17.reuse ;  /* 0x0000001135357220 */ /* 0x080fe20000410000 */
[----:B------:R-:W-:Y:S01]  /*bd30*/  FMUL.FTZ R7, R7, UR4 ;  /* 0x0000000407077c20 */ /* 0x000fe20008410000 */
[----:B------:R4:W3:Y:S01]  /*bd40*/  MUFU.EX2 R185, R14 ;  /* 0x0000000e00b97308 */ /* 0x0008e20000000800 */
[-C--:B-----5:R-:W-:Y:S01]  /*bd50*/  FMUL.FTZ R142, R142, R16.reuse ;  /* 0x000000108e8e7220 */ /* 0x0a0fe20000410000 */
[-C--:B------:R-:W-:Y:S01]  /*bd60*/  FMUL.FTZ R143, R143, R16.reuse ;  /* 0x000000108f8f7220 */ /* 0x080fe20000410000 */
[----:B------:R-:W-:Y:S01]  /*bd70*/  LDSM.16.MT88.4 R132, [R216+0xb000] ;  /* 0x00b00000d884783b */ /* 0x000fe20000004200 */
[-C--:B------:R-:W-:Y:S01]  /*bd80*/  FMUL.FTZ R54, R54, R16.reuse ;  /* 0x0000001036367220 */ /* 0x080fe20000410000 */
[----:B------:R-:W-:Y:S01]  /*bd90*/  FMUL.FTZ R55, R55, R16 ;  /* 0x0000001037377220 */ /* 0x000fe20000410000 */
[-C--:B------:R-:W-:Y:S01]  /*bda0*/  FMUL.FTZ R152, R152, R17.reuse ;  /* 0x0000001198987220 */ /* 0x080fe20000410000 */
[-C--:B------:R-:W-:Y:S01]  /*bdb0*/  FMUL.FTZ R153, R153, R17.reuse ;  /* 0x0000001199997220 */ /* 0x080fe20000410000 */
[----:B------:R5:W2:Y:S01]  /*bdc0*/  MUFU.EX2 R180, R12 ;  /* 0x0000000c00b47308 */ /* 0x000aa20000000800 */
[----:B-1----:R-:W-:Y:S01]  /*bdd0*/  F2FP.F16.F32.PACK_AB R13, R186, R250 ;  /* 0x000000faba0d723e */ /* 0x002fe200000000ff */
[-C--:B------:R-:W-:Y:S01]  /*bde0*/  FMUL.FTZ R154, R154, R16.reuse ;  /* 0x000000109a9a7220 */ /* 0x080fe20000410000 */
[-C--:B------:R-:W-:Y:S01]  /*bdf0*/  FMUL.FTZ R155, R155, R16.reuse ;  /* 0x000000109b9b7220 */ /* 0x080fe20000410000 */
[-C--:B------:R-:W-:Y:S01]  /*be00*/  FMUL.FTZ R64, R64, R17.reuse ;  /* 0x0000001140407220 */ /* 0x080fe20000410000 */
[----:B------:R-:W-:Y:S01]  /*be10*/  FMUL.FTZ R65, R65, R17 ;  /* 0x0000001141417220 */ /* 0x000fe20000410000 */
[-C--:B------:R-:W-:Y:S01]  /*be20*/  FMUL.FTZ R66, R66, R16.reuse ;  /* 0x0000001042427220 */ /* 0x080fe20000410000 */
[----:B------:R-:W-:Y:S01]  /*be30*/  FMUL.FTZ R67, R67, R16 ;  /* 0x0000001043437220 */ /* 0x000fe20000410000 */
[----:B------:R-:W1:Y:S01]  /*be40*/  MUFU.EX2 R249, R23 ;  /* 0x0000001700f97308 */ /* 0x000e620000000800 */
[----:B----4-:R-:W-:Y:S01]  /*be50*/  F2FP.F16.F32.PACK_AB R14, R192, R251 ;  /* 0x000000fbc00e723e */ /* 0x010fe200000000ff */
[-C--:B------:R-:W-:Y:S01]  /*be60*/  FMUL.FTZ R156, R156, R17.reuse ;  /* 0x000000119c9c7220 */ /* 0x080fe20000410000 */
[----:B---3--:R-:W-:Y:S01]  /*be70*/  F2FP.F16.F32.PACK_AB R10, R185, R184 ;  /* 0x000000b8b90a723e */ /* 0x008fe200000000ff */
[-C--:B------:R-:W-:Y:S01]  /*be80*/  FMUL.FTZ R157, R157, R17.reuse ;  /* 0x000000119d9d7220 */ /* 0x080fe20000410000 */
[-C--:B------:R-:W-:Y:S01]  /*be90*/  FMUL.FTZ R158, R158, R16.reuse ;  /* 0x000000109e9e7220 */ /* 0x080fe20000410000 */
[----:B------:R-:W-:Y:S01]  /*bea0*/  FMUL.FTZ R159, R159, R16 ;  /* 0x000000109f9f7220 */ /* 0x000fe20000410000 */
[----:B------:R-:W-:Y:S01]  /*beb0*/  FMUL.FTZ R168, R168, R17 ;  /* 0x00000011a8a87220 */ /* 0x000fe20000410000 */
[----:B------:R-:W3:Y:S01]  /*bec0*/  MUFU.EX2 R7, R7 ;  /* 0x0000000700077308 */ /* 0x000ee20000000800 */
[----:B-----5:R-:W-:Y:S01]  /*bed0*/  F2FP.F16.F32.PACK_AB R12, R252, R21 ;  /* 0x00000015fc0c723e */ /* 0x020fe200000000ff */
[-C--:B------:R-:W-:Y:S01]  /*bee0*/  FMUL.FTZ R169, R169, R17.reuse ;  /* 0x00000011a9a97220 */ /* 0x080fe20000410000 */
[----:B--2---:R-:W-:Y:S01]  /*bef0*/  F2FP.F16.F32.PACK_AB R9, R180, R248 ;  /* 0x000000f8b409723e */ /* 0x004fe200000000ff */
[-C--:B------:R-:W-:Y:S01]  /*bf00*/  FMUL.FTZ R170, R170, R16.reuse ;  /* 0x00000010aaaa7220 */ /* 0x080fe20000410000 */
[-C--:B------:R-:W-:Y:S01]  /*bf10*/  FMUL.FTZ R171, R171, R16.reuse ;  /* 0x00000010abab7220 */ /* 0x080fe20000410000 */
[-C--:B------:R-:W-:Y:S01]  /*bf20*/  FMUL.FTZ R68, R68, R17.reuse ;  /* 0x0000001144447220 */ /* 0x080fe20000410000 */
[----:B------:R-:W-:Y:S01]  /*bf30*/  FMUL.FTZ R69, R69, R17 ;  /* 0x0000001145457220 */ /* 0x000fe20000410000 */
[C---:B------:R-:W-:Y:S01]  /*bf40*/  HMMA.16816.F32 R244, R12.reuse, R24, R140 ;  /* 0x000000180cf4723c */ /* 0x040fe2000000188c */
[----:B------:R-:W2:Y:S01]  /*bf50*/  LDSM.16.MT88.4 R140, [R20] ;  /* 0x00000000148c783b */ /* 0x000ea20000004200 */
[----:B------:R-:W4:Y:S01]  /*bf60*/  MUFU.EX2 R6, R6 ;  /* 0x0000000600067308 */ /* 0x000f220000000800 */
[----:B-1----:R-:W-:Y:S01]  /*bf70*/  F2FP.F16.F32.PACK_AB R8, R183, R249 ;  /* 0x000000f9b708723e */ /* 0x002fe200000000ff */
[----:B------:R-:W-:Y:S01]  /*bf80*/  FMUL.FTZ R70, R70, R16 ;  /* 0x0000001046467220 */ /* 0x000fe20000410000 */
[----:B------:R-:W-:Y:S01]  /*bf90*/  MOV R23, R242 ;  /* 0x000000f200177202 */ /* 0x000fe20000000f00 */
[----:B------:R-:W-:Y:S01]  /*bfa0*/  FMUL.FTZ R71, R71, R16 ;  /* 0x0000001047477220 */ /* 0x000fe20000410000 */
[----:B------:R-:W-:Y:S01]  /*bfb0*/  FMUL.FTZ R80, R80, R17 ;  /* 0x0000001150507220 */ /* 0x000fe20000410000 */
[----:B------:R-:W-:Y:S01]  /*bfc0*/  HMMA.16816.F32 R52, R12, R136, R52 ;  /* 0x000000880c34723c */ /* 0x000fe20000001834 */
        /* <DEDUP_REMOVED lines=10> */
[-C--:B----4-:R-:W-:Y:S01]  /*c070*/  FMUL.FTZ R146, R146, R6.reuse ;  /* 0x0000000692927220 */ /* 0x090fe20000410000 */
        /* <DEDUP_REMOVED lines=95> */
[----:B------:R-:W-:Y:S01]  /*c670*/  FMUL.FTZ R129, R129, R17 ;  /* 0x0000001181817220 */ /* 0x000fe20000410000 */
[-C--:B------:R-:W-:Y:S01]  /*c680*/  FMUL.FTZ R130, R130, R16.reuse ;  /* 0x0000001082827220 */ /* 0x080fe20000410000 */
[----:B------:R-:W-:Y:S01]  /*c690*/  FMUL.FTZ R131, R131, R16 ;  /* 0x0000001083837220 */ /* 0x000fe20000410000 */
        /* <DEDUP_REMOVED lines=9> */
[----:B------:R-:W-:Y:S01]  /*c730*/  FFMA.FTZ R8, R176, UR4, -R3 ;  /* 0x00000004b0087c23 */ /* 0x000fe20008010803 */
[----:B------:R-:W-:-:S02]  /*c740*/  MOV R176, R24 ;  /* 0x0000001800b07202 */ /* 0x000fc40000000f00 */
[----:B------:R-:W-:Y:S01]  /*c750*/  MOV R127, R192 ;  /* 0x000000c0007f7202 */ /* 0x000fe20000000f00 */
[----:B------:R1:W2:Y:S02]  /*c760*/  MUFU.EX2 R136, R8 ;  /* 0x0000000800887308 */ /* 0x0002a40000000800 */
[----:B------:R-:W-:Y:S01]  /*c770*/  FFMA.FTZ R6, R176, R6, R248 ;  /* 0x00000006b0067223 */ /* 0x000fe200000100f8 */
[C---:B------:R-:W-:Y:S01]  /*c780*/  HMMA.16816.F32 R236, R12.reuse, R26, R152 ;  /* 0x0000001a0cec723c */ /* 0x040fe20000001898 */
[----:B------:R-:W-:Y:S07]  /*c790*/  LDSM.16.MT88.4 R152, [R216+0xa800] ;  /* 0x00a80000d898783b */ /* 0x000fee0000004200 */
[----:B------:R-:W-:Y:S01]  /*c7a0*/  HMMA.16816.F32 R192, R12, R138, R64 ;  /* 0x0000008a0cc0723c */ /* 0x000fe20000001840 */
[----:B------:R-:W-:Y:S01]  /*c7b0*/  LDSM.16.MT88.4 R64, [R219+0x800] ;  /* 0x00080000db40783b */ /* 0x000fe20000004200 */
[----:B------:R-:W-:Y:S01]  /*c7c0*/  MOV R139, R127 ;  /* 0x0000007f008b7202 */ /* 0x000fe20000000f00 */
[----:B-1----:R-:W-:Y:S01]  /*c7d0*/  FFMA.FTZ R8, R177, UR4, -R3 ;  /* 0x00000004b1087c23 */ /* 0x002fe20008010803 */
[----:B------:R-:W-:-:S04]  /*c7e0*/  MOV R177, R25 ;  /* 0x0000001900b17202 */ /* 0x000fc80000000f00 */
[----:B------:R-:W-:Y:S01]  /*c7f0*/  HMMA.16816.F32 R156, R12, R172, R156 ;  /* 0x000000ac0c9c723c */ /* 0x000fe2000000189c */
[----:B------:R1:W3:Y:S01]  /*c800*/  MUFU.EX2 R27, R8 ;  /* 0x00000008001b7308 */ /* 0x0002e20000000800 */
[----:B------:R-:W-:-:S06]  /*c810*/  FFMA.FTZ R7, R177, R7, R249 ;  /* 0x00000007b1077223 */ /* 0x000fcc00000100f9 */
[----:B------:R-:W-:Y:S01]  /*c820*/  HMMA.16816.F32 R204, R12, R174, R168 ;  /* 0x000000ae0ccc723c */ /* 0x000fe200000018a8 */
[----:B------:R-:W-:Y:S01]  /*c830*/  LDSM.16.MT88.4 R168, [R220+0xa800] ;  /* 0x00a80000dca8783b */ /* 0x000fe20000004200 */
[----:B------:R-:W-:-:S04]  /*c840*/  FADD.FTZ R7, R183, R7 ;  /* 0x00000007b7077221 */ /* 0x000fc80000010000 */
[----:B------:R-:W-:Y:S02]  /*c850*/  FADD.FTZ R7, R184, R7 ;  /* 0x00000007b8077221 */ /* 0x000fe40000010000 */
[C---:B------:R-:W-:Y:S02]  /*c860*/  HMMA.16816.F32 R68, R12.reuse, R132, R68 ;  /* 0x000000840c44723c */ /* 0x040fe40000001844 */
[----:B------:R-:W-:Y:S01]  /*c870*/  FADD.FTZ R7, R185, R7 ;  /* 0x00000007b9077221 */ /* 0x000fe20000010000 */
[--C-:B-1----:R-:W-:Y:S01]  /*c880*/  FFMA.FTZ R8, R178, UR4, -R3.reuse ;  /* 0x00000004b2087c23 */ /* 0x102fe20008010803 */
[----:B------:R-:W-:Y:S01]  /*c890*/  FFMA.FTZ R3, R179, UR4, -R3 ;  /* 0x00000004b3037c23 */ /* 0x000fe20008010803 */
[----:B------:R-:W-:Y:S01]  /*c8a0*/  MOV R178, R23 ;  /* 0x0000001700b27202 */ /* 0x000fe20000000f00 */
[----:B--2---:R-:W-:Y:S01]  /*c8b0*/  FADD.FTZ R7, R136, R7 ;  /* 0x0000000788077221 */ /* 0x004fe20000010000 */
[----:B------:R-:W-:Y:S01]  /*c8c0*/  MOV R179, R22 ;  /* 0x0000001600b37202 */ /* 0x000fe20000000f00 */
[----:B------:R1:W-:Y:S01]  /*c8d0*/  MUFU.EX2 R25, R3 ;  /* 0x0000000300197308 */ /* 0x0003e20000000800 */
[----:B------:R-:W-:Y:S01]  /*c8e0*/  HMMA.16816.F32 R172, R12, R134, R80 ;  /* 0x000000860cac723c */ /* 0x000fe20000001850 */
[----:B------:R-:W-:Y:S01]  /*c8f0*/  LDSM.16.MT88.4 R80, [R216+0xb800] ;  /* 0x00b80000d850783b */ /* 0x000fe20000004200 */
[C---:B---3--:R-:W-:Y:S01]  /*c900*/  F2FP.F16.F32.PACK_AB R124, R27.reuse, R136 ;  /* 0x000000881b7c723e */ /* 0x048fe200000000ff */
[----:B------:R-:W-:Y:S01]  /*c910*/  FADD.FTZ R7, R27, R7 ;  /* 0x000000071b077221 */ /* 0x000fe20000010000 */
[----:B------:R-:W-:-:S03]  /*c920*/  MOV R136, R215 ;  /* 0x000000d700887202 */ /* 0x000fc60000000f00 */
[----:B------:R2:W3:Y:S01]  /*c930*/  MUFU.EX2 R26, R8 ;  /* 0x00000008001a7308 */ /* 0x0004e20000000800 */
[----:B------:R-:W-:Y:S01]  /*c940*/  HMMA.16816.F32 R36, R12, R140, R36 ;  /* 0x0000008c0c24723c */ /* 0x000fe20000001824 */
[----:B-1----:R-:W-:Y:S01]  /*c950*/  FFMA.FTZ R3, R190, UR4, -R5 ;  /* 0x00000004be037c23 */ /* 0x002fe20008010805 */
[----:B------:R-:W-:-:S06]  /*c960*/  MOV R190, R21 ;  /* 0x0000001500be7202 */ /* 0x000fcc0000000f00 */
[----:B------:R-:W-:Y:S01]  /*c970*/  HMMA.16816.F32 R84, R12, R28, R84 ;  /* 0x0000001c0c54723c */ /* 0x000fe20000001854 */
[----:B------:R1:W-:Y:S01]  /*c980*/  MUFU.EX2 R24, R3 ;  /* 0x0000000300187308 */ /* 0x0003e20000000800 */
[----:B--2---:R-:W2:Y:S01]  /*c990*/  LDSM.16.MT88.4 R8, [R219+0x1800] ;  /* 0x00180000db08783b */ /* 0x004ea20000004200 */
[----:B---3--:R-:W-:-:S05]  /*c9a0*/  F2FP.F16.F32.PACK_AB R126, R25, R26 ;  /* 0x0000001a197e723e */ /* 0x008fca00000000ff */
[C---:B------:R-:W-:Y:S01]  /*c9b0*/  HMMA.16816.F32 R132, R12.reuse, R30, R96 ;  /* 0x0000001e0c84723c */ /* 0x040fe20000001860 */
[----:B------:R-:W-:Y:S01]  /*c9c0*/  FADD.FTZ R7, R26, R7 ;  /* 0x000000071a077221 */ /* 0x000fe20000010000 */
[----:B------:R-:W-:Y:S06]  /*c9d0*/  LDSM.16.MT88.4 R96, [R220+0xb800] ;  /* 0x00b80000dc60783b */ /* 0x000fec0000004200 */
[----:B------:R-:W-:Y:S01]  /*c9e0*/  HMMA.16816.F32 R100, R12, R32, R100 ;  /* 0x000000200c64723c */ /* 0x000fe20000001864 */
[----:B-1----:R-:W-:-:S04]  /*c9f0*/  FFMA.FTZ R3, R191, UR4, -R5 ;  /* 0x00000004bf037c23 */ /* 0x002fc80008010805 */
[----:B------:R1:W3:Y:S03]  /*ca00*/  MUFU.EX2 R23, R3 ;  /* 0x0000000300177308 */ /* 0x0002e60000000800 */
[C---:B------:R-:W-:Y:S01]  /*ca10*/  HMMA.16816.F32 R140, R12.reuse, R142, R48 ;  /* 0x0000008e0c8c723c */ /* 0x040fe20000001830 */
[----:B------:R-:W4:Y:S07]  /*ca20*/  LDSM.16.MT88.4 R48, [R20+0x800] ;  /* 0x000800001430783b */ /* 0x000f2e0000004200 */
[----:B------:R-:W-:Y:S01]  /*ca30*/  HMMA.16816.F32 R32, R12, R34, R112 ;  /* 0x000000220c20723c */ /* 0x000fe20000001870 */
[----:B------:R-:W5:Y:S01]  /*ca40*/  LDSM.16.MT88.4 R112, [R20+0x1800] ;  /* 0x001800001470783b */ /* 0x000f620000004200 */
[--C-:B-1----:R-:W-:Y:S01]  /*ca50*/  FFMA.FTZ R3, R226, UR4, -R5.reuse ;  /* 0x00000004e2037c23 */ /* 0x102fe20008010805 */
[----:B------:R-:W-:-:S05]  /*ca60*/  FFMA.FTZ R5, R203, UR4, -R5 ;  /* 0x00000004cb057c23 */ /* 0x000fca0008010805 */
[C---:B------:R-:W-:Y:S01]  /*ca70*/  HMMA.16816.F32 R116, R12.reuse, R40, R116 ;  /* 0x000000280c74723c */ /* 0x040fe20000001874 */
[----:B---3--:R-:W-:Y:S01]  /*ca80*/  F2FP.F16.F32.PACK_AB R125, R23, R24 ;  /* 0x00000018177d723e */ /* 0x008fe200000000ff */
[----:B------:R1:W-:Y:S06]  /*ca90*/  MUFU.EX2 R22, R3 ;  /* 0x0000000300167308 */ /* 0x0003ec0000000800 */
[----:B------:R-:W-:Y:S01]  /*caa0*/  HMMA.16816.F32 R28, R12, R42, R128 ;  /* 0x0000002a0c1c723c */ /* 0x000fe20000001880 */
[----:B------:R-:W-:Y:S01]  /*cab0*/  FFMA.FTZ R14, R179, R17, R190 ;  /* 0x00000011b30e7223 */ /* 0x000fe200000100be */
[----:B------:R3:W2:Y:S03]  /*cac0*/  MUFU.EX2 R21, R5 ;  /* 0x0000000500157308 */ /* 0x0006a60000000800 */
        /* <DEDUP_REMOVED lines=86> */
[----:B------:R-:W4:Y:S04]  /*d030*/  LDL R179, [R1+0x4] ;  /* 0x0000040001b37983 */ /* 0x000f280000100800 */
[----:B------:R-:W5:Y:S04]  /*d040*/  LDL R177, [R1+0x30] ;  /* 0x0000300001b17983 */ /* 0x000f680000100800 */
[----:B------:R-:W3:Y:S04]  /*d050*/  LDL R176, [R1+0x2c] ;  /* 0x00002c0001b07983 */ /* 0x000ee80000100800 */
[----:B------:R-:W3:Y:S01]  /*d060*/  LDL R139, [R1+0x38] ;  /* 0x00003800018b7983 */ /* 0x000ee20000100800 */
[----:B------:R-:W-:Y:S01]  /*d070*/  VIADD R225, R233, 0xfffffffb ;  /* 0xfffffffbe9e17836 */ /* 0x000fe20000000000 */
[----:B------:R-:W-:-:S04]  /*d080*/  DEPBAR.LE SB0, 0x0 ;  /* 0x000080000000791a */ /* 0x000fc80000000000 */
[----:B------:R-:W-:Y:S01]  /*d090*/  BAR.SYNC.DEFER_BLOCKING 0x0 ;  /* 0x0000000000007b1d */ /* 0x000fe20000010000 */
[----:B--2---:R-:W-:-:S04]  /*d0a0*/  IMAD.WIDE.U32 R6, R225, R178, RZ ;  /* 0x000000b2e1067225 */ /* 0x004fc800078e00ff */
[----:B----4-:R-:W-:Y:S02]  /*d0b0*/  IMAD R3, R225, R179, R7 ;  /* 0x000000b3e1037224 */ /* 0x010fe400078e0207 */
[C---:B------:R-:W-:Y:S01]  /*d0c0*/  IMAD.SHL.U32 R5, R6.reuse, 0x20, RZ ;  /* 0x0000002006057824 */ /* 0x040fe200078e00ff */
[C---:B-----5:R-:W-:Y:S02]  /*d0d0*/  LEA R8, P1, R6.reuse, R177, 0x6 ;  /* 0x000000b106087211 */ /* 0x060fe400078230ff */
[--C-:B------:R-:W-:Y:S02]  /*d0e0*/  SHF.L.U64.HI R7, R6, 0x5, R3.reuse ;  /* 0x0000000506077819 */ /* 0x100fe40000010203 */
[----:B------:R-:W-:Y:S02]  /*d0f0*/  LEA R5, P0, R178, R5, 0x4 ;  /* 0x00000005b2057211 */ /* 0x000fe400078020ff */
[----:B---3--:R-:W-:Y:S02]  /*d100*/  LEA.HI.X R9, R6, R176, R3, 0x6, P1 ;  /* 0x000000b006097211 */ /* 0x008fe400008f3403 */
        /* <DEDUP_REMOVED lines=15> */
[----:B------:R-:W-:Y:S01]  /*d200*/  LDSM.16.M88.4 R16, [R217] ;  /* 0x00000000d910783b */ /* 0x000fe20000000200 */
[----:B------:R-:W-:-:S03]  /*d210*/  IMAD.MOV.U32 R226, RZ, RZ, R139 ;  /* 0x000000ffffe27224 */ /* 0x000fc600078e008b */
[----:B------:R-:W-:Y:S04]  /*d220*/  LDSM.16.M88.4 R132, [R3+0x8000] ;  /* 0x008000000384783b */ /* 0x000fe80000000200 */
[----:B-1----:R-:W1:Y:S04]  /*d230*/  LDSM.16.M88.4 R8, [R5+0x2000] ;  /* 0x002000000508783b */ /* 0x002e680000000200 */
[----:B------:R-:W5:Y:S04]  /*d240*/  LDSM.16.M88.4 R136, [R3+0x8800] ;  /* 0x008800000388783b */ /* 0x000f680000000200 */
[----:B------:R-:W2:Y:S04]  /*d250*/  LDSM.16.M88.4 R24, [R5] ;  /* 0x000000000518783b */ /* 0x000ea80000000200 */
[----:B------:R-:W-:Y:S04]  /*d260*/  LDSM.16.M88.4 R20, [R222+0x2000] ;  /* 0x00200000de14783b */ /* 0x000fe80000000200 */
[----:B------:R-:W2:Y:S04]  /*d270*/  LDSM.16.M88.4 R176, [R223+0x8000] ;  /* 0x00800000dfb0783b */ /* 0x000ea80000000200 */
[----:B------:R-:W2:Y:S01]  /*d280*/  LDSM.16.M88.4 R172, [R223+0x8800] ;  /* 0x00880000dfac783b */ /* 0x000ea20000000200 */
[C---:B---3--:R-:W-:Y:S03]  /*d290*/  HMMA.16816.F32 R188, R12.reuse, R32, RZ ;  /* 0x000000200cbc723c */ /* 0x048fe600000018ff */
[----:B------:R-:W0:Y:S05]  /*d2a0*/  LDGDEPBAR ;  /* 0x00000000000079af */ /* 0x000e2a0000000000 */
[C---:B----4-:R-:W-:Y:S08]  /*d2b0*/  HMMA.16816.F32 R180, R12.reuse, R28, RZ ;  /* 0x0000001c0cb4723c */ /* 0x050ff000000018ff */
[C---:B------:R-:W-:Y:S08]  /*d2c0*/  HMMA.16816.F32 R184, R12.reuse, R34, RZ ;  /* 0x000000220cb8723c */ /* 0x040ff000000018ff */
[----:B------:R-:W-:Y:S08]  /*d2d0*/  HMMA.16816.F32 R12, R12, R30, RZ ;  /* 0x0000001e0c0c723c */ /* 0x000ff000000018ff */
[----:B-1----:R-:W-:Y:S08]  /*d2e0*/  HMMA.16816.F32 R204, R8, R132, R188 ;  /* 0x0000008408cc723c */ /* 0x002ff000000018bc */
[----:B------:R-:W-:Y:S08]  /*d2f0*/  HMMA.16816.F32 R192, R16, R32, RZ ;  /* 0x0000002010c0723c */ /* 0x000ff000000018ff */
[C---:B-----5:R-:W-:Y:S08]  /*d300*/  HMMA.16816.F32 R200, R8.reuse, R136, R180 ;  /* 0x0000008808c8723c */ /* 0x060ff000000018b4 */
[C---:B------:R-:W-:Y:S08]  /*d310*/  HMMA.16816.F32 R196, R8.reuse, R134, R184 ;  /* 0x0000008608c4723c */ /* 0x040ff000000018b8 */
[----:B------:R-:W-:Y:S01]  /*d320*/  HMMA.16816.F32 R188, R8, R138, R12 ;  /* 0x0000008a08bc723c */ /* 0x000fe2000000180c */
[----:B------:R-:W1:Y:S07]  /*d330*/  LDSM.16.M88.4 R12, [R222] ;  /* 0x00000000de0c783b */ /* 0x000e6e0000000200 */
[C---:B------:R-:W-:Y:S08]  /*d340*/  HMMA.16816.F32 R32, R16.reuse, R34, RZ ;  /* 0x000000221020723c */ /* 0x040ff000000018ff */
[C---:B------:R-:W-:Y:S08]  /*d350*/  HMMA.16816.F32 R8, R16.reuse, R28, RZ ;  /* 0x0000001c1008723c */ /* 0x040ff000000018ff */
[----:B------:R-:W-:Y:S01]  /*d360*/  HMMA.16816.F32 R16, R16, R30, RZ ;  /* 0x0000001e1010723c */ /* 0x000fe200000018ff */
[----:B------:R-:W-:Y:S07]  /*d370*/  LDSM.16.M88.4 R28, [R221+0x8000] ;  /* 0x00800000dd1c783b */ /* 0x000fee0000000200 */
[C---:B--2---:R-:W-:Y:S08]  /*d380*/  HMMA.16816.F32 R180, R24.reuse, R132, R192 ;  /* 0x0000008418b4723c */ /* 0x044ff000000018c0 */
[C---:B------:R-:W-:Y:S01]  /*d390*/  HMMA.16816.F32 R184, R24.reuse, R136, R8 ;  /* 0x0000008818b8723c */ /* 0x040fe20000001808 */
[----:B------:R-:W2:Y:S07]  /*d3a0*/  LDSM.16.M88.4 R8, [R224+0x2000] ;  /* 0x00200000e008783b */ /* 0x000eae0000000200 */
[C---:B------:R-:W-:Y:S01]  /*d3b0*/  HMMA.16816.F32 R32, R24.reuse, R134, R32 ;  /* 0x000000861820723c */ /* 0x040fe20000001820 */
[----:B------:R-:W-:Y:S07]  /*d3c0*/  LDSM.16.M88.4 R132, [R218+UR5+0x9000] ;  /* 0x00900005da84783b */ /* 0x000fee0008000200 */
[----:B------:R-:W-:Y:S01]  /*d3d0*/  HMMA.16816.F32 R16, R24, R138, R16 ;  /* 0x0000008a1810723c */ /* 0x000fe20000001810 */
[----:B------:R-:W3:Y:S07]  /*d3e0*/  LDSM.16.M88.4 R24, [R221+0x8800] ;  /* 0x00880000dd18783b */ /* 0x000eee0000000200 */
[C---:B------:R-:W-:Y:S08]  /*d3f0*/  HMMA.16816.F32 R192, R20.reuse, R176, R204 ;  /* 0x000000b014c0723c */ /* 0x040ff000000018cc */
[C---:B------:R-:W-:Y:S08]  /*d400*/  HMMA.16816.F32 R200, R20.reuse, R172, R200 ;  /* 0x000000ac14c8723c */ /* 0x040ff000000018c8 */
[C---:B------:R-:W-:Y:S08]  /*d410*/  HMMA.16816.F32 R196, R20.reuse, R178, R196 ;  /* 0x000000b214c4723c */ /* 0x040ff000000018c4 */
[----:B------:R-:W-:Y:S01]  /*d420*/  HMMA.16816.F32 R188, R20, R174, R188 ;  /* 0x000000ae14bc723c */ /* 0x000fe200000018bc */
[----:B------:R-:W4:Y:S07]  /*d430*/  LDSM.16.M88.4 R20, [R224] ;  /* 0x00000000e014783b */ /* 0x000f2e0000000200 */
[C---:B-1----:R-:W-:Y:S08]  /*d440*/  HMMA.16816.F32 R180, R12.reuse, R176, R180 ;  /* 0x000000b00cb4723c */ /* 0x042ff000000018b4 */
[C---:B------:R-:W-:Y:S08]  /*d450*/  HMMA.16816.F32 R136, R12.reuse, R172, R184 ;  /* 0x000000ac0c88723c */ /* 0x040ff000000018b8 */
[C---:B------:R-:W-:Y:S01]  /*d460*/  HMMA.16816.F32 R176, R12.reuse, R178, R32 ;  /* 0x000000b20cb0723c */ /* 0x040fe20000001820 */
[----:B------:R-:W-:Y:S07]  /*d470*/  LDSM.16.M88.4 R32, [R218+UR5+0x9800] ;  /* 0x00980005da20783b */ /* 0x000fee0008000200 */
[----:B------:R-:W-:Y:S01]  /*d480*/  HMMA.16816.F32 R172, R12, R174, R16 ;  /* 0x000000ae0cac723c */ /* 0x000fe20000001810 */
[----:B------:R-:W1:Y:S04]  /*d490*/  LDSM.16.M88.4 R16, [R217+0x6000] ;  /* 0x00600000d910783b */ /* 0x000e680000000200 */
[----:B------:R-:W5:Y:S03]  /*d4a0*/  LDSM.16.M88.4 R12, [R217+0x4000] ;  /* 0x00400000d90c783b */ /* 0x000f660000000200 */
[C---:B--2---:R-:W-:Y:S08]  /*d4b0*/  HMMA.16816.F32 R184, R8.reuse, R28, R192 ;  /* 0x0000001c08b8723c */ /* 0x044ff000000018c0 */
[C---:B------:R-:W-:Y:S08]  /*d4c0*/  HMMA.16816.F32 R196, R8.reuse, R30, R196 ;  /* 0x0000001e08c4723c */ /* 0x040ff000000018c4 */
[C---:B---3--:R-:W-:Y:S08]  /*d4d0*/  HMMA.16816.F32 R208, R8.reuse, R24, R200 ;  /* 0x0000001808d0723c */ /* 0x048ff000000018c8 */
[----:B------:R-:W-:Y:S01]  /*d4e0*/  HMMA.16816.F32 R204, R8, R26, R188 ;  /* 0x0000001a08cc723c */ /* 0x000fe200000018bc */
[----:B------:R-:W-:Y:S07]  /*d4f0*/  LDSM.16.M88.4 R8, [R5+0x6000] ;  /* 0x006000000508783b */ /* 0x000fee0000000200 */
[C---:B----4-:R-:W-:Y:S01]  /*d500*/  HMMA.16816.F32 R192, R20.reuse, R24, R136 ;  /* 0x0000001814c0723c */ /* 0x050fe20000001888 */
[----:B------:R-:W2:Y:S07]  /*d510*/  LDSM.16.M88.4 R136, [R3+0x9800] ;  /* 0x009800000388783b */ /* 0x000eae0000000200 */
[C---:B------:R-:W-:Y:S08]  /*d520*/  HMMA.16816.F32 R200, R20.reuse, R28, R180 ;  /* 0x0000001c14c8723c */ /* 0x040ff000000018b4 */
[C---:B------:R-:W-:Y:S01]  /*d530*/  HMMA.16816.F32 R188, R20.reuse, R30, R176 ;  /* 0x0000001e14bc723c */ /* 0x040fe200000018b0 */
[----:B------:R-:W3:Y:S07]  /*d540*/  LDSM.16.M88.4 R28, [R3+0x9000] ;  /* 0x00900000031c783b */ /* 0x000eee0000000200 */
[----:B------:R-:W-:Y:S01]  /*d550*/  HMMA.16816.F32 R180, R20, R26, R172 ;  /* 0x0000001a14b4723c */ /* 0x000fe200000018ac */
[----:B------:R-:W4:Y:S07]  /*d560*/  LDSM.16.M88.4 R24, [R5+0x4000] ;  /* 0x004000000518783b */ /* 0x000f2e0000000200 */
[C---:B-1----:R-:W-:Y:S08]  /*d570*/  HMMA.16816.F32 R20, R16.reuse, R32, R208 ;  /* 0x000000201014723c */ /* 0x042ff000000018d0 */
[C---:B------:R-:W-:Y:S08]  /*d580*/  HMMA.16816.F32 R176, R16.reuse, R132, R184 ;  /* 0x0000008410b0723c */ /* 0x040ff000000018b8 */
[C---:B------:R-:W-:Y:S08]  /*d590*/  HMMA.16816.F32 R172, R16.reuse, R134, R196 ;  /* 0x0000008610ac723c */ /* 0x040ff000000018c4 */
[----:B------:R-:W-:Y:S08]  /*d5a0*/  HMMA.16816.F32 R16, R16, R34, R204 ;  /* 0x000000221010723c */ /* 0x000ff000000018cc */
[C---:B-----5:R-:W-:Y:S08]  /*d5b0*/  HMMA.16816.F32 R184, R12.reuse, R32, R192 ;  /* 0x000000200cb8723c */ /* 0x060ff000000018c0 */
[C---:B------:R-:W-:Y:S08]  /*d5c0*/  HMMA.16816.F32 R196, R12.reuse, R132, R200 ;  /* 0x000000840cc4723c */ /* 0x040ff000000018c8 */
[----:B------:R-:W-:Y:S01]  /*d5d0*/  HMMA.16816.F32 R188, R12, R134, R188 ;  /* 0x000000860cbc723c */ /* 0x000fe200000018bc */
[----:B------:R-:W-:Y:S07]  /*d5e0*/  LDSM.16.M88.4 R132, [R223+0x9000] ;  /* 0x00900000df84783b */ /* 0x000fee0000000200 */
[C---:B--2---:R-:W-:Y:S01]  /*d5f0*/  HMMA.16816.F32 R192, R8.reuse, R136, R20 ;  /* 0x0000008808c0723c */ /* 0x044fe20000001814 */
[----:B------:R-:W1:Y:S07]  /*d600*/  LDSM.16.M88.4 R20, [R222+0x6000] ;  /* 0x00600000de14783b */ /* 0x000e6e0000000200 */
[C---:B---3--:R-:W-:Y:S08]  /*d610*/  HMMA.16816.F32 R208, R8.reuse, R28, R176 ;  /* 0x0000001c08d0723c */ /* 0x048ff000000018b0 */
[----:B------:R-:W-:Y:S01]  /*d620*/  HMMA.16816.F32 R176, R8, R138, R16 ;  /* 0x0000008a08b0723c */ /* 0x000fe20000001810 */
[----:B------:R-:W2:Y:S07]  /*d630*/  LDSM.16.M88.4 R16, [R222+0x4000] ;  /* 0x00400000de10783b */ /* 0x000eae0000000200 */
[----:B------:R-:W-:Y:S01]  /*d640*/  HMMA.16816.F32 R180, R12, R34, R180 ;  /* 0x000000220cb4723c */ /* 0x000fe200000018b4 */
[----:B------:R-:W3:Y:S04]  /*d650*/  LDSM.16.M88.4 R32, [R223+0x9800] ;  /* 0x00980000df20783b */ /* 0x000ee80000000200 */
[----:B------:R-:W-:Y:S03]  /*d660*/  LDSM.16.M88.4 R12, [R224+0x4000] ;  /* 0x00400000e00c783b */ /* 0x000fe60000000200 */
[----:B------:R-:W-:Y:S01]  /*d670*/  HMMA.16816.F32 R204, R8, R30, R172 ;  /* 0x0000001e08cc723c */ /* 0x000fe200000018ac */
[----:B------:R-:W-:Y:S07]  /*d680*/  LDSM.16.M88.4 R8, [R224+0x6000] ;  /* 0x00600000e008783b */ /* 0x000fee0000000200 */
[C---:B----4-:R-:W-:Y:S08]  /*d690*/  HMMA.16816.F32 R172, R24.reuse, R28, R196 ;  /* 0x0000001c18ac723c */ /* 0x050ff000000018c4 */
[C---:B------:R-:W-:Y:S01]  /*d6a0*/  HMMA.16816.F32 R200, R24.reuse, R30, R188 ;  /* 0x0000001e18c8723c */ /* 0x040fe200000018bc */
[----:B------:R-:W4:Y:S07]  /*d6b0*/  LDSM.16.M88.4 R28, [R221+0x9000] ;  /* 0x00900000dd1c783b */ /* 0x000f2e0000000200 */
[C---:B------:R-:W-:Y:S08]  /*d6c0*/  HMMA.16816.F32 R188, R24.reuse, R136, R184 ;  /* 0x0000008818bc723c */ /* 0x040ff000000018b8 */
[----:B------:R-:W-:Y:S01]  /*d6d0*/  HMMA.16816.F32 R136, R24, R138, R180 ;  /* 0x0000008a1888723c */ /* 0x000fe200000018b4 */
[----:B------:R-:W5:Y:S01]  /*d6e0*/  LDSM.16.M88.4 R24, [R221+0x9800] ;  /* 0x00980000dd18783b */ /* 0x000f620000000200 */
[----:B------:R-:W-:Y:S01]  /*d6f0*/  VIADD R5, R227, 0x48 ;  /* 0x00000048e3057836 */ /* 0x000fe20000000000 */
[----:B------:R-:W-:-:S05]  /*d700*/  DEPBAR.LE SB0, 0x0 ;  /* 0x000080000000791a */ /* 0x000fca0000000000 */
[-C--:B-1----:R-:W-:Y:S08]  /*d710*/  HMMA.16816.F32 R184, R20, R132.reuse, R208 ;  /* 0x0000008414b8723c */ /* 0x082ff000000018d0 */
[----:B--2---:R-:W-:Y:S08]  /*d720*/  HMMA.16816.F32 R172, R16, R132, R172 ;  /* 0x0000008410ac723c */ /* 0x004ff000000018ac */
[-C--:B------:R-:W-:Y:S08]  /*d730*/  HMMA.16816.F32 R196, R20, R134.reuse, R204 ;  /* 0x0000008614c4723c */ /* 0x080ff000000018cc */
[----:B------:R-:W-:Y:S08]  /*d740*/  HMMA.16816.F32 R180, R16, R134, R200 ;  /* 0x0000008610b4723c */ /* 0x000ff000000018c8 */
[C---:B---3--:R-:W-:Y:S08]  /*d750*/  HMMA.16816.F32 R192, R20.reuse, R32, R192 ;  /* 0x0000002014c0723c */ /* 0x048ff000000018c0 */
[----:B------:R-:W-:Y:S08]  /*d760*/  HMMA.16816.F32 R176, R20, R34, R176 ;  /* 0x0000002214b0723c */ /* 0x000ff000000018b0 */
[C---:B------:R-:W-:Y:S08]  /*d770*/  HMMA.16816.F32 R132, R16.reuse, R32, R188 ;  /* 0x000000201084723c */ /* 0x040ff000000018bc */
[----:B------:R-:W-:Y:S08]  /*d780*/  HMMA.16816.F32 R32, R16, R34, R136 ;  /* 0x000000221020723c */ /* 0x000ff00000001888 */
[-C--:B----4-:R-:W-:Y:S08]  /*d790*/  HMMA.16816.F32 R20, R8, R28.reuse, R184 ;  /* 0x0000001c0814723c */ /* 0x090ff000000018b8 */
[----:B------:R-:W-:Y:S01]  /*d7a0*/  HMMA.16816.F32 R16, R12, R28, R172 ;  /* 0x0000001c0c10723c */ /* 0x000fe200000018ac */
[----:B------:R-:W-:-:S07]  /*d7b0*/  VIADD R3, R227, 0x8 ;  /* 0x00000008e3037836 */ /* 0x000fce0000000000 */
[C---:B------:R-:W-:Y:S08]  /*d7c0*/  HMMA.16816.F32 R180, R12.reuse, R30, R180 ;  /* 0x0000001e0cb4723c */ /* 0x040ff000000018b4 */
[C---:B-----5:R-:W-:Y:S08]  /*d7d0*/  HMMA.16816.F32 R132, R12.reuse, R24, R132 ;  /* 0x000000180c84723c */ /* 0x060ff00000001884 */
[----:B------:R-:W-:Y:S01]  /*d7e0*/  HMMA.16816.F32 R172, R12, R26, R32 ;  /* 0x0000001a0cac723c */ /* 0x000fe20000001820 */
[----:B------:R-:W-:Y:S01]  /*d7f0*/  VIADD R13, R0, 0xffffff60 ;  /* 0xffffff60000d7836 */ /* 0x000fe20000000000 */
[----:B------:R-:W-:Y:S04]  /*d800*/  BAR.SYNC.DEFER_BLOCKING 0x0 ;  /* 0x0000000000007b1d */ /* 0x000fe80000010000 */
[----:B------:R-:W-:-:S02]  /*d810*/  ISETP.GT.AND P1, PT, R5, R13, PT ;  /* 0x0000000d0500720c */ /* 0x000fc40003f24270 */
[----:B------:R-:W-:Y:S01]  /*d820*/  HMMA.16816.F32 R176, R8, R26, R176 ;  /* 0x0000001a08b0723c */ /* 0x000fe200000018b0 */
[----:B------:R-:W-:Y:S01]  /*d830*/  VIADD R12, R227, 0x40 ;  /* 0x00000040e30c7836 */ /* 0x000fe20000000000 */
[----:B------:R-:W-:Y:S02]  /*d840*/  FSEL R27, R22, -INF , !P1 ;  /* 0xff800000161b7808 */ /* 0x000fe40004800000 */
[----:B------:R-:W-:-:S04]  /*d850*/  ISETP.GT.AND P1, PT, R3, R13, PT ;  /* 0x0000000d0300720c */ /* 0x000fc80003f24270 */
[----:B------:R-:W-:Y:S01]  /*d860*/  HMMA.16816.F32 R196, R8, R30, R196 ;  /* 0x0000001e08c4723c */ /* 0x000fe200000018c4 */
[----:B------:R-:W-:Y:S01]  /*d870*/  FSEL R18, R18, -INF , !P1 ;  /* 0xff80000012127808 */ /* 0x000fe20004800000 */
[----:B------:R-:W-:-:S06]  /*d880*/  VIADD R7, R0, 0xffffff68 ;  /* 0xffffff6800077836 */ /* 0x000fcc0000000000 */
[----:B------:R-:W-:Y:S01]  /*d890*/  HMMA.16816.F32 R192, R8, R24, R192 ;  /* 0x0000001808c0723c */ /* 0x000fe200000018c0 */
[C---:B------:R-:W-:Y:S02]  /*d8a0*/  VIADD R8, R0.reuse, 0xffffff61 ;  /* 0xffffff6100087836 */ /* 0x040fe40000000000 */
[C---:B------:R-:W-:Y:S02]  /*d8b0*/  VIADD R9, R0.reuse, 0xffffff70 ;  /* 0xffffff7000097836 */ /* 0x040fe40000000000 */
[----:B------:R-:W-:Y:S01]  /*d8c0*/  VIADD R6, R0, 0xffffff69 ;  /* 0xffffff6900067836 */ /* 0x000fe20000000000 */
[-C--:B------:R-:W-:Y:S01]  /*d8d0*/  ISETP.GT.AND P2, PT, R12, R8.reuse, PT ;  /* 0x000000080c00720c */ /* 0x080fe20003f44270 */
[C---:B------:R-:W-:Y:S01]  /*d8e0*/  VIADD R11, R0.reuse, 0xffffff71 ;  /* 0xffffff71000b7836 */ /* 0x040fe20000000000 */
[----:B------:R-:W-:Y:S01]  /*d8f0*/  ISETP.GT.AND P1, PT, R3, R9, PT ;  /* 0x000000090300720c */ /* 0x000fe20003f24270 */
[C---:B------:R-:W-:Y:S01]  /*d900*/  VIADD R10, R0.reuse, 0xffffff78 ;  /* 0xffffff78000a7836 */ /* 0x040fe20000000000 */
[----:B------:R-:W-:Y:S01]  /*d910*/  ISETP.GT.AND P0, PT, R5, R8, PT ;  /* 0x000000080500720c */ /* 0x000fe20003f04270 */
[----:B------:R-:W-:Y:S01]  /*d920*/  VIADD R0, R0, 0xffffff79 ;  /* 0xffffff7900007836 */ /* 0x000fe20000000000 */
[----:B------:R-:W-:-:S02]  /*d930*/  FSEL R28, R21, -INF , !P2 ;  /* 0xff800000151c7808 */ /* 0x000fc40005000000 */
[----:B------:R-:W-:Y:S02]  /*d940*/  FSEL R134, R134, -INF , !P1 ;  /* 0xff80000086867808 */ /* 0x000fe40004800000 */
[C---:B------:R-:W-:Y:S02]  /*d950*/  ISETP.GT.AND P3, PT, R12.reuse, R13, PT ;  /* 0x0000000d0c00720c */ /* 0x040fe40003f64270 */
[----:B------:R-:W-:Y:S02]  /*d960*/  FSEL R31, R23, -INF , !P0 ;  /* 0xff800000171f7808 */ /* 0x000fe40004000000 */
[----:B------:R-:W-:Y:S02]  /*d970*/  ISETP.GT.AND P2, PT, R227, R8, PT ;  /* 0x00000008e300720c */ /* 0x000fe40003f44270 */
[----:B------:R-:W-:Y:S02]  /*d980*/  ISETP.GT.AND P1, PT, R12, R0, PT ;  /* 0x000000000c00720c */ /* 0x000fe40003f24270 */
[----:B------:R-:W-:-:S02]  /*d990*/  ISETP.GT.AND P0, PT, R3, R8, PT ;  /* 0x000000080300720c */ /* 0x000fc40003f04270 */
[----:B------:R-:W-:Y:S02]  /*d9a0*/  FSEL R29, R20, -INF , !P3 ;  /* 0xff800000141d7808 */ /* 0x000fe40005800000 */
[----:B------:R-:W-:Y:S02]  /*d9b0*/  FSEL R33, R17, -INF , !P2 ;  /* 0xff80000011217808 */ /* 0x000fe40005000000 */
[----:B------:R-:W-:Y:S02]  /*d9c0*/  FSEL R25, R177, -INF , !P1 ;  /* 0xff800000b1197808 */ /* 0x000fe40004800000 */
[----:B------:R-:W-:Y:S02]  /*d9d0*/  ISETP.GT.AND P3, PT, R227, R13, PT ;  /* 0x0000000de300720c */ /* 0x000fe40003f64270 */
[----:B------:R-:W-:Y:S02]  /*d9e0*/  FSEL R34, R19, -INF , !P0 ;  /* 0xff80000013227808 */ /* 0x000fe40004000000 */
[----:B------:R-:W-:-:S02]  /*d9f0*/  ISETP.GT.AND P2, PT, R12, R7, PT ;  /* 0x000000070c00720c */ /* 0x000fc40003f44270 */
[----:B------:R-:W-:Y:S02]  /*da00*/  ISETP.GT.U32.AND P1, PT, R225, R226, PT ;  /* 0x000000e2e100720c */ /* 0x000fe40003f24070 */
[-C--:B------:R-:W-:Y:S02]  /*da10*/  ISETP.GT.AND P0, PT, R12, R6.reuse, PT ;  /* 0x000000060c00720c */ /* 0x080fe40003f04270 */
[----:B------:R-:W-:Y:S02]  /*da20*/  FSEL R22, R16, -INF , !P3 ;  /* 0xff80000010167808 */ /* 0x000fe40005800000 */
[----:B------:R-:W-:Y:S02]  /*da30*/  FSEL R19, R196, -INF , !P2 ;  /* 0xff800000c4137808 */ /* 0x000fe40005000000 */
[C---:B------:R-:W-:Y:S02]  /*da40*/  ISETP.GT.AND P4, PT, R3.reuse, R7, PT ;  /* 0x000000070300720c */ /* 0x040fe40003f84270 */
[----:B------:R-:W-:-:S02]  /*da50*/  ISETP.GT.AND P3, PT, R3, R6, PT ;  /* 0x000000060300720c */ /* 0x000fc40003f64270 */
[C---:B------:R-:W-:Y:S02]  /*da60*/  ISETP.GT.AND P2, PT, R12.reuse, R11, PT ;  /* 0x0000000b0c00720c */ /* 0x040fe40003f44270 */
[----:B------:R-:W-:Y:S02]  /*da70*/  FSEL R20, R197, -INF , !P0 ;  /* 0xff800000c5147808 */ /* 0x000fe40004000000 */
[----:B------:R-:W-:Y:S02]  /*da80*/  ISETP.GT.AND P0, PT, R12, R10, PT ;  /* 0x0000000a0c00720c */ /* 0x000fe40003f04270 */
[----:B------:R-:W-:Y:S02]  /*da90*/  FSEL R35, R182, -INF , !P4 ;  /* 0xff800000b6237808 */ /* 0x000fe40006000000 */
[----:B------:R-:W-:Y:S02]  /*daa0*/  FSEL R136, R183, -INF , !P3 ;  /* 0xff800000b7887808 */ /* 0x000fe40005800000 */
[----:B------:R-:W-:-:S02]  /*dab0*/  FSEL R21, R193, -INF , !P2 ;  /* 0xff800000c1157808 */ /* 0x000fc40005000000 */
[C---:B------:R-:W-:Y:S02]  /*dac0*/  ISETP.GT.AND P5, PT, R3.reuse, R11, PT ;  /* 0x0000000b0300720c */ /* 0x040fe40003fa4270 */
[----:B------:R-:W-:Y:S02]  /*dad0*/  ISETP.GT.AND P4, PT, R3, R10, PT ;  /* 0x0000000a0300720c */ /* 0x000fe40003f84270 */
[----:B------:R-:W-:Y:S02]  /*dae0*/  ISETP.GT.AND P3, PT, R12, R9, PT ;  /* 0x000000090c00720c */ /* 0x000fe40003f64270 */
[C---:B------:R-:W-:Y:S02]  /*daf0*/  ISETP.GT.AND P2, PT, R5.reuse, R7, PT ;  /* 0x000000070500720c */ /* 0x040fe40003f44270 */
[----:B------:R-:W-:Y:S02]  /*db00*/  FSEL R26, R176, -INF , !P0 ;  /* 0xff800000b01a7808 */ /* 0x000fe40004000000 */
[----:B------:R-:W-:-:S02]  /*db10*/  ISETP.GT.AND P0, PT, R5, R6, PT ;  /* 0x000000060500720c */ /* 0x000fc40003f04270 */
[----:B------:R-:W-:Y:S02]  /*db20*/  FSEL R135, R135, -INF , !P5 ;  /* 0xff80000087877808 */ /* 0x000fe40006800000 */
[----:B------:R-:W-:Y:S02]  /*db30*/  FSEL R138, R174, -INF , !P4 ;  /* 0xff800000ae8a7808 */ /* 0x000fe40006000000 */
[----:B------:R-:W-:Y:S02]  /*db40*/  FSEL R24, R192, -INF , !P3 ;  /* 0xff800000c0187808 */ /* 0x000fe40005800000 */
[----:B------:R-:W-:Y:S02]  /*db50*/  FSEL R30, R198, -INF , !P2 ;  /* 0xff800000c61e7808 */ /* 0x000fe40005000000 */
[C---:B------:R-:W-:Y:S02]  /*db60*/  ISETP.GE.AND P5, PT, R13.reuse, R228, PT ;  /* 0x000000e40d00720c */ /* 0x040fe40003fa6270 */
[----:B------:R-:W-:-:S02]  /*db70*/  ISETP.GE.AND P4, PT, R13, R229, PT ;  /* 0x000000e50d00720c */ /* 0x000fc40003f86270 */
[C---:B------:R-:W-:Y:S02]  /*db80*/  ISETP.GE.AND P3, PT, R13.reuse, R230, PT ;  /* 0x000000e60d00720c */ /* 0x040fe40003f66270 */
[----:B------:R-:W-:Y:S02]  /*db90*/  ISETP.GE.AND P2, PT, R13, R231, PT ;  /* 0x000000e70d00720c */ /* 0x000fe40003f46270 */
[----:B------:R-:W-:Y:S01]  /*dba0*/  FSEL R32, R199, -INF , !P0 ;  /* 0xff800000c7207808 */ /* 0x000fe20004000000 */
[----:B------:R-:W-:Y:S10]  /*dbb0*/  @!P1 BRA `(.L_x_1307) ;  /* 0x0000000000549947 */ /* 0x000ff40003800000 */
[----:B------:R-:W2:Y:S04]  /*dbc0*/  LDL R243, [R1+0x28] ;  /* 0x0000280001f37983 */ /* 0x000ea80000100800 */
[----:B------:R-:W3:Y:S01]  /*dbd0*/  LDL R226, [R1+0x24] ;  /* 0x0000240001e27983 */ /* 0x000ee20000100800 */
[----:B------:R-:W-:-:S04]  /*dbe0*/  VIADD R14, R233, 0xfffffffa ;  /* 0xfffffffae90e7836 */ /* 0x000fc80000000000 */
[----:B------:R-:W-:-:S04]  /*dbf0*/  IMAD.WIDE.U32 R12, R14, R234, RZ ;  /* 0x000000ea0e0c7225 */ /* 0x000fc800078e00ff */
[----:B------:R-:W-:Y:S02]  /*dc00*/  IMAD R13, R14, R235, R13 ;  /* 0x000000eb0e0d7224 */ /* 0x000fe400078e020d */
[----:B------:R-:W-:-:S05]  /*dc10*/  IMAD.SHL.U32 R14, R12, 0x20, RZ ;  /* 0x000000200c0e7824 */ /* 0x000fca00078e00ff */
[----:B------:R-:W-:Y:S02]  /*dc20*/  LEA R16, P0, R234, R14, 0x4 ;  /* 0x0000000eea107211 */ /* 0x000fe400078020ff */
[----:B------:R-:W-:-:S04]  /*dc30*/  SHF.L.U64.HI R14, R12, 0x5, R13 ;  /* 0x000000050c0e7819 */ /* 0x000fc8000001020d */
        /* <DEDUP_REMOVED lines=13> */
.L_x_1307:
[----:B------:R-:W-:Y:S02]  /*dd10*/  FSEL R23, R18, -INF , !P4 ;  /* 0xff80000012177808 */ /* 0x000fe40006000000 */
[-C--:B------:R-:W-:Y:S02]  /*dd20*/  ISETP.GE.AND P4, PT, R8, R230.reuse, PT ;  /* 0x000000e60800720c */ /* 0x080fe40003f86270 */
[----:B-1----:R-:W-:Y:S02]  /*dd30*/  FSEL R12, R29, -INF , !P3 ;  /* 0xff8000001d0c7808 */ /* 0x002fe40005800000 */
[-C--:B------:R-:W-:Y:S02]  /*dd40*/  ISETP.GE.AND P3, PT, R7, R230.reuse, PT ;  /* 0x000000e60700720c */ /* 0x080fe40003f66270 */
[----:B------:R-:W-:Y:S02]  /*dd50*/  FSEL R15, R27, -INF , !P2 ;  /* 0xff8000001b0f7808 */ /* 0x000fe40005000000 */
[----:B------:R-:W-:-:S02]  /*dd60*/  ISETP.GE.AND P2, PT, R6, R230, PT ;  /* 0x000000e60600720c */ /* 0x000fc40003f46270 */
[----:B------:R-:W-:Y:S02]  /*dd70*/  FSEL R13, R28, -INF , !P4 ;  /* 0xff8000001c0d7808 */ /* 0x000fe40006000000 */
[----:B------:R-:W-:Y:S02]  /*dd80*/  FSEL R16, R19, -INF , !P3 ;  /* 0xff80000013107808 */ /* 0x000fe40005800000 */
[-C--:B------:R-:W-:Y:S02]  /*dd90*/  ISETP.GE.AND P3, PT, R9, R230.reuse, PT ;  /* 0x000000e60900720c */ /* 0x080fe40003f66270 */
[----:B------:R-:W-:Y:S02]  /*dda0*/  FSEL R18, R20, -INF , !P2 ;  /* 0xff80000014127808 */ /* 0x000fe40005000000 */
[----:B------:R-:W-:Y:S02]  /*ddb0*/  ISETP.GE.AND P4, PT, R11, R230, PT ;  /* 0x000000e60b00720c */ /* 0x000fe40003f86270 */
[----:B------:R-:W-:-:S02]  /*ddc0*/  FMNMX3.FTZ R14, R213, R12, R13, !PT ;  /* 0x0000000cd50e7276 */ /* 0x000fc4000781000d */
[----:B------:R-:W-:Y:S02]  /*ddd0*/  FSEL R184, R24, -INF , !P3 ;  /* 0xff80000018b87808 */ /* 0x000fe40005800000 */
[-C--:B------:R-:W-:Y:S02]  /*dde0*/  ISETP.GE.AND P2, PT, R10, R230.reuse, PT ;  /* 0x000000e60a00720c */ /* 0x080fe40003f46270 */
[----:B------:R-:W-:Y:S02]  /*ddf0*/  ISETP.GE.AND P3, PT, R0, R230, PT ;  /* 0x000000e60000720c */ /* 0x000fe40003f66270 */
[----:B------:R-:W-:Y:S02]  /*de00*/  FSEL R185, R21, -INF , !P4 ;  /* 0xff80000015b97808 */ /* 0x000fe40006000000 */
[----:B------:R-:W-:Y:S02]  /*de10*/  FMNMX3.FTZ R14, R14, R16, R18, !PT ;  /* 0x000000100e0e7276 */ /* 0x000fe40007810012 */
[----:B------:R-:W-:-:S02]  /*de20*/  FSEL R22, R22, -INF , !P5 ;  /* 0xff80000016167808 */ /* 0x000fc40006800000 */
[C---:B------:R-:W-:Y:S02]  /*de30*/  ISETP.GE.AND P0, PT, R8.reuse, R228, PT ;  /* 0x000000e40800720c */ /* 0x040fe40003f06270 */
[C---:B------:R-:W-:Y:S02]  /*de40*/  ISETP.GE.AND P5, PT, R8.reuse, R229, PT ;  /* 0x000000e50800720c */ /* 0x040fe40003fa6270 */
[----:B------:R-:W-:Y:S02]  /*de50*/  ISETP.GE.AND P4, PT, R8, R231, PT ;  /* 0x000000e70800720c */ /* 0x000fe40003f86270 */
[----:B------:R-:W-:Y:S02]  /*de60*/  FSEL R186, R26, -INF , !P2 ;  /* 0xff8000001aba7808 */ /* 0x000fe40005000000 */
[----:B------:R-:W-:Y:S02]  /*de70*/  FSEL R189, R25, -INF , !P3 ;  /* 0xff80000019bd7808 */ /* 0x000fe40005800000 */
[----:B------:R-:W-:-:S02]  /*de80*/  FMNMX3.FTZ R8, R14, R184, R185, !PT ;  /* 0x000000b80e087276 */ /* 0x000fc400078100b9 */
[----:B------:R-:W-:Y:S02]  /*de90*/  ISETP.GE.AND P3, PT, R7, R231, PT ;  /* 0x000000e70700720c */ /* 0x000fe40003f66270 */
[----:B------:R-:W-:Y:S02]  /*dea0*/  FMNMX3.FTZ R8, R8, R186, R189, !PT ;  /* 0x000000ba08087276 */ /* 0x000fe400078100bd */
[----:B------:R-:W-:Y:S02]  /*deb0*/  ISETP.GT.AND P2, PT, R5, R9, PT ;  /* 0x000000090500720c */ /* 0x000fe40003f44270 */
[----:B------:R-:W-:Y:S01]  /*dec0*/  FSEL R14, R31, -INF , !P4 ;  /* 0xff8000001f0e7808 */ /* 0x000fe20006000000 */
[----:B------:R-:W1:Y:S01]  /*ded0*/  SHFL.BFLY PT, R26, R8, 0x2, 0x1f ;  /* 0x0c401f00081a7f89 */ /* 0x000e6200000e0000 */
[----:B------:R-:W-:Y:S02]  /*dee0*/  FSEL R19, R30, -INF , !P3 ;  /* 0xff8000001e137808 */ /* 0x000fe40005800000 */
[----:B------:R-:W-:-:S02]  /*def0*/  ISETP.GT.AND P4, PT, R5, R11, PT ;  /* 0x0000000b0500720c */ /* 0x000fc40003f84270 */
[C---:B------:R-:W-:Y:S02]  /*df00*/  ISETP.GT.AND P3, PT, R5.reuse, R10, PT ;  /* 0x0000000a0500720c */ /* 0x040fe40003f64270 */
[----:B------:R-:W-:Y:S02]  /*df10*/  FSEL R21, R194, -INF , !P2 ;  /* 0xff800000c2157808 */ /* 0x000fe40005000000 */
[----:B------:R-:W-:Y:S02]  /*df20*/  ISETP.GT.AND P2, PT, R5, R0, PT ;  /* 0x000000000500720c */ /* 0x000fe40003f44270 */
[----:B------:R-:W-:Y:S02]  /*df30*/  FSEL R20, R195, -INF , !P4 ;  /* 0xff800000c3147808 */ /* 0x000fe40006000000 */
[----:B------:R-:W-:Y:S02]  /*df40*/  ISETP.GE.AND P4, PT, R6, R231, PT ;  /* 0x000000e70600720c */ /* 0x000fe40003f86270 */
[----:B------:R-:W-:-:S02]  /*df50*/  FSEL R25, R178, -INF , !P3 ;  /* 0xff800000b2197808 */ /* 0x000fc40005800000 */
[-C--:B------:R-:W-:Y:S02]  /*df60*/  ISETP.GE.AND P3, PT, R9, R231.reuse, PT ;  /* 0x000000e70900720c */ /* 0x080fe40003f66270 */
[----:B------:R-:W-:Y:S02]  /*df70*/  FSEL R24, R179, -INF , !P2 ;  /* 0xff800000b3187808 */ /* 0x000fe40005000000 */
[----:B------:R-:W-:Y:S01]  /*df80*/  ISETP.GE.AND P2, PT, R11, R231, PT ;  /* 0x000000e70b00720c */ /* 0x000fe20003f46270 */
[----:B------:R-:W-:Y:S01]  /*df90*/  LDSM.16.MT88.4 R176, [R220+0xa000] ;  /* 0x00a00000dcb0783b */ /* 0x000fe20000004200 */
[----:B------:R-:W-:Y:S02]  /*dfa0*/  FSEL R17, R32, -INF , !P4 ;  /* 0xff80000020117808 */ /* 0x000fe40006000000 */
[----:B------:R-:W-:Y:S02]  /*dfb0*/  FMNMX3.FTZ R5, R212, R15, R14, !PT ;  /* 0x0000000fd4057276 */ /* 0x000fe4000781000e */
[----:B------:R-:W-:-:S02]  /*dfc0*/  FSEL R187, R21, -INF , !P3 ;  /* 0xff80000015bb7808 */ /* 0x000fc40005800000 */
[-C--:B------:R-:W-:Y:S02]  /*dfd0*/  ISETP.GE.AND P3, PT, R10, R231.reuse, PT ;  /* 0x000000e70a00720c */ /* 0x080fe40003f66270 */
[----:B------:R-:W-:Y:S02]  /*dfe0*/  FSEL R193, R20, -INF , !P2 ;  /* 0xff80000014c17808 */ /* 0x000fe40005000000 */
[----:B------:R-:W-:Y:S02]  /*dff0*/  ISETP.GE.AND P2, PT, R0, R231, PT ;  /* 0x000000e70000720c */ /* 0x000fe40003f46270 */
[----:B------:R-:W-:Y:S02]  /*e000*/  FMNMX3.FTZ R5, R5, R19, R17, !PT ;  /* 0x0000001305057276 */ /* 0x000fe40007810011 */
[----:B------:R-:W-:Y:S02]  /*e010*/  FSEL R194, R25, -INF , !P3 ;  /* 0xff80000019c27808 */ /* 0x000fe40005800000 */
[----:B------:R-:W-:-:S02]  /*e020*/  ISETP.GT.AND P3, PT, R3, R0, PT ;  /* 0x000000000300720c */ /* 0x000fc40003f64270 */
[----:B------:R-:W-:Y:S02]  /*e030*/  FSEL R195, R24, -INF , !P2 ;  /* 0xff80000018c37808 */ /* 0x000fe40005000000 */
[----:B------:R-:W-:Y:S02]  /*e040*/  FMNMX3.FTZ R3, R5, R187, R193, !PT ;  /* 0x000000bb05037276 */ /* 0x000fe400078100c1 */
[----:B------:R-:W-:Y:S02]  /*e050*/  ISETP.GT.AND P2, PT, R227, R7, PT ;  /* 0x00000007e300720c */ /* 0x000fe40003f44270 */
[----:B------:R-:W-:Y:S02]  /*e060*/  FMNMX3.FTZ R5, R3, R194, R195, !PT ;  /* 0x000000c203057276 */ /* 0x000fe400078100c3 */
[----:B-1----:R-:W-:Y:S02]  /*e070*/  FMNMX.FTZ R3, R8, R26, !PT ;  /* 0x0000001a08037209 */ /* 0x002fe40007810000 */
[----:B------:R-:W-:Y:S01]  /*e080*/  FSEL R25, R175, -INF , !P3 ;  /* 0xff800000af197808 */ /* 0x000fe20005800000 */
[----:B------:R-:W-:Y:S01]  /*e090*/  SHFL.BFLY PT, R8, R5, 0x2, 0x1f ;  /* 0x0c401f0005087f89 */ /* 0x000fe200000e0000 */
[----:B------:R-:W-:-:S02]  /*e0a0*/  FSEL R21, R33, -INF , !P0 ;  /* 0xff80000021157808 */ /* 0x000fc40004000000 */
[----:B------:R-:W-:Y:S01]  /*e0b0*/  ISETP.GT.AND P3, PT, R227, R6, PT ;  /* 0x00000006e300720c */ /* 0x000fe20003f64270 */
[----:B------:R-:W1:Y:S01]  /*e0c0*/  SHFL.BFLY PT, R24, R3, 0x1, 0x1f ;  /* 0x0c201f0003187f89 */ /* 0x000e6200000e0000 */
[CC--:B------:R-:W-:Y:S02]  /*e0d0*/  ISETP.GE.AND P4, PT, R7.reuse, R228.reuse, PT ;  /* 0x000000e40700720c */ /* 0x0c0fe40003f86270 */
        /* <DEDUP_REMOVED lines=8> */
[----:B------:R-:W-:Y:S02]  /*e160*/  FSEL R27, R6, -INF , !P5 ;  /* 0xff800000061b7808 */ /* 0x000fe40006800000 */
[----:B------:R-:W-:-:S02]  /*e170*/  ISETP.GE.AND P4, PT, R9, R228, PT ;  /* 0x000000e40900720c */ /* 0x000fc40003f86270 */
[----:B------:R-:W-:Y:S02]  /*e180*/  ISETP.GT.AND P5, PT, R227, R11, PT ;  /* 0x0000000be300720c */ /* 0x000fe40003fa4270 */
[----:B------:R-:W-:Y:S02]  /*e190*/  FSEL R7, R132, -INF , !P3 ;  /* 0xff80000084077808 */ /* 0x000fe40005800000 */
[----:B------:R-:W-:Y:S02]  /*e1a0*/  FSEL R28, R35, -INF , !P0 ;  /* 0xff800000231c7808 */ /* 0x000fe40004000000 */
[----:B------:R-:W-:Y:S01]  /*e1b0*/  ISETP.GE.AND P0, PT, R9, R229, PT ;  /* 0x000000e50900720c */ /* 0x000fe20003f06270 */
[----:B------:R-:W-:Y:S01]  /*e1c0*/  LDSM.16.MT88.4 R32, [R216+0xa000] ;  /* 0x00a00000d820783b */ /* 0x000fe20000004200 */
[----:B------:R-:W-:Y:S02]  /*e1d0*/  ISETP.GE.AND P3, PT, R11, R228, PT ;  /* 0x000000e40b00720c */ /* 0x000fe40003f66270 */
[----:B------:R-:W-:-:S02]  /*e1e0*/  FSEL R6, R133, -INF , !P5 ;  /* 0xff80000085067808 */ /* 0x000fc40006800000 */
[----:B------:R-:W-:Y:S02]  /*e1f0*/  FSEL R223, R7, -INF , !P4 ;  /* 0xff80000007df7808 */ /* 0x000fe40006000000 */
[----:B------:R-:W-:Y:S02]  /*e200*/  ISETP.GT.AND P4, PT, R227, R10, PT ;  /* 0x0000000ae300720c */ /* 0x000fe40003f84270 */
[----:B------:R-:W-:Y:S02]  /*e210*/  FSEL R132, R136, -INF , !P2 ;  /* 0xff80000088847808 */ /* 0x000fe40005000000 */
[----:B------:R-:W-:Y:S02]  /*e220*/  FSEL R210, R134, -INF , !P0 ;  /* 0xff80000086d27808 */ /* 0x000fe40004000000 */
[----:B------:R-:W-:Y:S02]  /*e230*/  FSEL R224, R6, -INF , !P3 ;  /* 0xff80000006e07808 */ /* 0x000fe40005800000 */
[----:B------:R-:W-:-:S02]  /*e240*/  ISETP.GE.AND P2, PT, R11, R229, PT ;  /* 0x000000e50b00720c */ /* 0x000fc40003f46270 */
[----:B------:R-:W-:Y:S02]  /*e250*/  ISETP.GE.AND P5, PT, R10, R228, PT ;  /* 0x000000e40a00720c */ /* 0x000fe40003fa6270 */
[----:B------:R-:W-:Y:S02]  /*e260*/  FSEL R6, R172, -INF , !P4 ;  /* 0xff800000ac067808 */ /* 0x000fe40006000000 */
[----:B-1----:R-:W-:Y:S02]  /*e270*/  FMNMX.FTZ R134, R3, R24, !PT ;  /* 0x0000001803867209 */ /* 0x002fe40007810000 */
[----:B------:R-:W-:Y:S02]  /*e280*/  ISETP.GT.AND P3, PT, R227, R0, PT ;  /* 0x00000000e300720c */ /* 0x000fe40003f64270 */
[----:B------:R-:W-:Y:S02]  /*e290*/  FMNMX3.FTZ R3, R215, R22, R21, !PT ;  /* 0x00000016d7037276 */ /* 0x000fe40007810015 */
[----:B------:R-:W-:-:S02]  /*e2a0*/  FMNMX.FTZ R5, R5, R8, !PT ;  /* 0x0000000805057209 */ /* 0x000fc40007810000 */
[----:B------:R-:W-:Y:S02]  /*e2b0*/  FSEL R209, R135, -INF , !P2 ;  /* 0xff80000087d17808 */ /* 0x000fe40005000000 */
[----:B------:R-:W-:Y:S01]  /*e2c0*/  FSEL R211, R6, -INF , !P5 ;  /* 0xff80000006d37808 */ /* 0x000fe20006800000 */
[----:B------:R-:W-:Y:S01]  /*e2d0*/  FMUL.FTZ R6, R134, UR4 ;  /* 0x0000000486067c20 */ /* 0x000fe20008410000 */
[C---:B------:R-:W-:Y:S01]  /*e2e0*/  ISETP.GE.AND P2, PT, R0.reuse, R228, PT ;  /* 0x000000e40000720c */ /* 0x040fe20003f46270 */
[----:B------:R-:W1:Y:S01]  /*e2f0*/  SHFL.BFLY PT, R137, R5, 0x1, 0x1f ;  /* 0x0c201f0005897f89 */ /* 0x000e6200000e0000 */
[----:B------:R-:W-:Y:S02]  /*e300*/  ISETP.GE.AND P4, PT, R0, R229, PT ;  /* 0x000000e50000720c */ /* 0x000fe40003f86270 */
[----:B------:R-:W-:Y:S02]  /*e310*/  FSEL R8, R173, -INF , !P3 ;  /* 0xff800000ad087808 */ /* 0x000fe40005800000 */
[----:B------:R-:W-:Y:S01]  /*e320*/  FMNMX3.FTZ R0, R214, R23, R20, !PT ;  /* 0x00000017d6007276 */ /* 0x000fe20007810014 */
[----:B------:R-:W-:Y:S01]  /*e330*/  LDSM.16.MT88.4 R172, [R219] ;  /* 0x00000000dbac783b */ /* 0x000fe20000004200 */
[----:B------:R-:W-:-:S02]  /*e340*/  FSETP.NEU.FTZ.AND P3, PT, R134, -INF , PT ;  /* 0xff8000008600780b */ /* 0x000fc40003f7d000 */
[----:B------:R-:W-:Y:S02]  /*e350*/  FMNMX3.FTZ R7, R3, R26, R27, !PT ;  /* 0x0000001a03077276 */ /* 0x000fe4000781001b */
[----:B------:R-:W-:Y:S02]  /*e360*/  ISETP.GE.AND P0, PT, R10, R229, PT ;  /* 0x000000e50a00720c */ /* 0x000fe40003f06270 */
[----:B------:R-:W-:Y:S02]  /*e370*/  FMNMX3.FTZ R0, R0, R28, R132, !PT ;  /* 0x0000001c00007276 */ /* 0x000fe40007810084 */
[----:B------:R-:W-:Y:S02]  /*e380*/  FSEL R3, R6, RZ, P3 ;  /* 0x000000ff06037208 */ /* 0x000fe40001800000 */
[----:B------:R-:W-:Y:S02]  /*e390*/  FSEL R222, R8, -INF , !P2 ;  /* 0xff80000008de7808 */ /* 0x000fe40005000000 */
[----:B------:R-:W-:Y:S01]  /*e3a0*/  FMNMX3.FTZ R6, R7, R223, R224, !PT ;  /* 0x000000df07067276 */ /* 0x000fe200078100e0 */
[--C-:B------:R-:W-:Y:S01]  /*e3b0*/  FFMA.FTZ R12, R12, UR4, -R3.reuse ;  /* 0x000000040c0c7c23 */ /* 0x100fe20008010803 */
[----:B------:R-:W-:Y:S01]  /*e3c0*/  FSEL R205, R138, -INF , !P0 ;  /* 0xff8000008acd7808 */ /* 0x000fe20004000000 */
[--C-:B------:R-:W-:Y:S01]  /*e3d0*/  FFMA.FTZ R13, R13, UR4, -R3.reuse ;  /* 0x000000040d0d7c23 */ /* 0x100fe20008010803 */
[----:B------:R-:W-:Y:S01]  /*e3e0*/  FSEL R226, R25, -INF , !P4 ;  /* 0xff80000019e27808 */ /* 0x000fe20006000000 */
[----:B------:R-:W-:Y:S01]  /*e3f0*/  FFMA.FTZ R16, R16, UR4, -R3 ;  /* 0x0000000410107c23 */ /* 0x000fe20008010803 */
[----:B------:R-:W-:Y:S01]  /*e400*/  FMNMX3.FTZ R0, R0, R210, R209, !PT ;  /* 0x000000d200007276 */ /* 0x000fe200078100d1 */
[----:B------:R-:W-:Y:S01]  /*e410*/  FFMA.FTZ R18, R18, UR4, -R3 ;  /* 0x0000000412127c23 */ /* 0x000fe20008010803 */
[----:B------:R-:W-:Y:S01]  /*e420*/  FMNMX3.FTZ R6, R6, R211, R222, !PT ;  /* 0x000000d306067276 */ /* 0x000fe200078100de */
[----:B------:R-:W-:Y:S01]  /*e430*/  MUFU.EX2 R206, R12 ;  /* 0x0000000c00ce7308 */ /* 0x000fe20000000800 */
[----:B------:R-:W-:-:S02]  /*e440*/  FMNMX3.FTZ R7, R0, R205, R226, !PT ;  /* 0x000000cd00077276 */ /* 0x000fc400078100e2 */
[----:B-1----:R-:W-:Y:S01]  /*e450*/  FMNMX.FTZ R137, R5, R137, !PT ;  /* 0x0000008905897209 */ /* 0x002fe20007810000 */
[----:B------:R-:W1:Y:S01]  /*e460*/  SHFL.BFLY PT, R9, R6, 0x2, 0x1f ;  /* 0x0c401f0006097f89 */ /* 0x000e6200000e0000 */
[----:B------:R-:W-:Y:S02]  /*e470*/  IADD3 R139, PT, PT, R216, 0xa000, RZ ;  /* 0x0000a000d88b7810 */ /* 0x000fe40007ffe0ff */
[C---:B------:R-:W-:Y:S01]  /*e480*/  FSETP.NEU.FTZ.AND P0, PT, R137.reuse, -INF , PT ;  /* 0xff8000008900780b */ /* 0x040fe20003f1d000 */
[----:B------:R-:W2:Y:S01]  /*e490*/  SHFL.BFLY PT, R8, R7, 0x2, 0x1f ;  /* 0x0c401f0007087f89 */ /* 0x000ea200000e0000 */
[----:B------:R-:W-:Y:S01]  /*e4a0*/  FMUL.FTZ R0, R137, UR4 ;  /* 0x0000000489007c20 */ /* 0x000fe20008410000 */
[----:B------:R-:W-:Y:S01]  /*e4b0*/  MUFU.EX2 R204, R13 ;  /* 0x0000000d00cc7308 */ /* 0x000fe20000000800 */
[----:B------:R-:W-:Y:S02]  /*e4c0*/  MOV R200, R236 ;  /* 0x000000ec00c87202 */ /* 0x000fe40000000f00 */
[----:B------:R-:W-:-:S02]  /*e4d0*/  MOV R234, R238 ;  /* 0x000000ee00ea7202 */ /* 0x000fc40000000f00 */
[----:B------:R-:W-:Y:S02]  /*e4e0*/  FSEL R0, R0, RZ, P0 ;  /* 0x000000ff00007208 */ /* 0x000fe40000000000 */
[----:B------:R-:W-:Y:S01]  /*e4f0*/  MOV R235, R237 ;  /* 0x000000ed00eb7202 */ /* 0x000fe20000000f00 */
[----:B------:R3:W-:Y:S01]  /*e500*/  MUFU.EX2 R207, R16 ;  /* 0x0000001000cf7308 */ /* 0x0007e20000000800 */
[----:B------:R-:W-:Y:S01]  /*e510*/  @P1 IADD3 R233, PT, PT, R233, -0x6, RZ ;  /* 0xfffffffae9e91810 */ /* 0x000fe20007ffe0ff */
[--C-:B------:R-:W-:Y:S01]  /*e520*/  FFMA.FTZ R14, R14, UR4, -R0.reuse ;  /* 0x000000040e0e7c23 */ /* 0x100fe20008010800 */
[--C-:B------:R-:W-:Y:S01]  /*e530*/  FFMA.FTZ R15, R15, UR4, -R0.reuse ;  /* 0x000000040f0f7c23 */ /* 0x100fe20008010800 */
[----:B------:R-:W-:-:S04]  /*e540*/  FFMA.FTZ R19, R19, UR4, -R0 ;  /* 0x0000000413137c23 */ /* 0x000fc80008010800 */
[----:B------:R-:W-:Y:S01]  /*e550*/  MUFU.EX2 R196, R14 ;  /* 0x0000000e00c47308 */ /* 0x000fe20000000800 */
[----:B-1----:R-:W-:Y:S01]  /*e560*/  FMNMX.FTZ R5, R6, R9, !PT ;  /* 0x0000000906057209 */ /* 0x002fe20007810000 */
[----:B------:R-:W-:Y:S01]  /*e570*/  FFMA.FTZ R6, R17, UR4, -R0 ;  /* 0x0000000411067c23 */ /* 0x000fe20008010800 */
[----:B------:R-:W-:Y:S02]  /*e580*/  FSEL R9, R134, RZ, P3 ;  /* 0x000000ff86097208 */ /* 0x000fe40001800000 */
[----:B--2---:R-:W-:Y:S01]  /*e590*/  FMNMX.FTZ R7, R7, R8, !PT ;  /* 0x0000000807077209 */ /* 0x004fe20007810000 */
[----:B------:R-:W1:Y:S01]  /*e5a0*/  SHFL.BFLY PT, R11, R5, 0x1, 0x1f ;  /* 0x0c201f00050b7f89 */ /* 0x000e6200000e0000 */
[----:B------:R-:W-:Y:S01]  /*e5b0*/  FSEL R8, R137, RZ, P0 ;  /* 0x000000ff89087208 */ /* 0x000fe20000000000 */
[----:B------:R-:W-:Y:S01]  /*e5c0*/  FADD.FTZ R9, R213, -R9 ;  /* 0x80000009d5097221 */ /* 0x000fe20000010000 */
[----:B------:R2:W-:Y:S01]  /*e5d0*/  MUFU.EX2 R197, R6 ;  /* 0x0000000600c57308 */ /* 0x0005e20000000800 */
[----:B------:R-:W4:Y:S01]  /*e5e0*/  SHFL.BFLY PT, R10, R7, 0x1, 0x1f ;  /* 0x0c201f00070a7f89 */ /* 0x000f2200000e0000 */
[----:B---3--:R-:W-:Y:S01]  /*e5f0*/  IADD3 R16, PT, PT, R216, 0xa040, RZ ;  /* 0x0000a040d8107810 */ /* 0x008fe20007ffe0ff */
[----:B------:R-:W-:Y:S01]  /*e600*/  FADD.FTZ R8, R212, -R8 ;  /* 0x80000008d4087221 */ /* 0x000fe20000010000 */
[----:B------:R-:W-:-:S03]  /*e610*/  @P6 IADD3 R16, PT, PT, R139, -0x40, RZ ;  /* 0xffffffc08b106810 */ /* 0x000fc60007ffe0ff */
[----:B------:R-:W-:Y:S01]  /*e620*/  FMUL.FTZ R8, R8, UR4 ;  /* 0x0000000408087c20 */ /* 0x000fe20008410000 */
[----:B------:R-:W3:Y:S01]  /*e630*/  MUFU.EX2 R199, R15 ;  /* 0x0000000f00c77308 */ /* 0x000ee20000000800 */
[----:B------:R-:W5:Y:S07]  /*e640*/  LDSM.16.MT88.4 R180, [R16] ;  /* 0x0000000010b4783b */ /* 0x000f6e0000004200 */
[----:B------:R-:W3:Y:S01]  /*e650*/  MUFU.EX2 R208, R18 ;  /* 0x0000001200d07308 */ /* 0x000ee20000000800 */
[----:B--2---:R-:W-:Y:S01]  /*e660*/  FMUL.FTZ R6, R9, UR4 ;  /* 0x0000000409067c20 */ /* 0x004fe20008410000 */
[----:B-1----:R-:W-:-:S06]  /*e670*/  FMNMX.FTZ R136, R5, R11, !PT ;  /* 0x0000000b05887209 */ /* 0x002fcc0007810000 */
[----:B------:R-:W1:Y:S01]  /*e680*/  MUFU.EX2 R198, R19 ;  /* 0x0000001300c67308 */ /* 0x000e620000000800 */
[----:B----4-:R-:W-:Y:S01]  /*e690*/  FMNMX.FTZ R135, R7, R10, !PT ;  /* 0x0000000a07877209 */ /* 0x010fe20007810000 */
[C---:B------:R-:W-:Y:S01]  /*e6a0*/  FMUL.FTZ R7, R136.reuse, UR4 ;  /* 0x0000000488077c20 */ /* 0x040fe20008410000 */
[C---:B------:R-:W-:Y:S02]  /*e6b0*/  FSETP.NEU.FTZ.AND P2, PT, R136.reuse, -INF , PT ;  /* 0xff8000008800780b */ /* 0x040fe40003f5d000 */
[----:B------:R-:W-:Y:S02]  /*e6c0*/  FSETP.NEU.FTZ.AND P0, PT, R135, -INF , PT ;  /* 0xff8000008700780b */ /* 0x000fe40003f1d000 */
[----:B------:R-:W-:Y:S01]  /*e6d0*/  FSEL R14, R7, RZ, P2 ;  /* 0x000000ff070e7208 */ /* 0x000fe20001000000 */
[----:B------:R-:W2:Y:S01]  /*e6e0*/  MUFU.EX2 R6, R6 ;  /* 0x0000000600067308 */ /* 0x000ea20000000800 */
[----:B------:R-:W-:Y:S02]  /*e6f0*/  FSEL R7, R135, RZ, P0 ;  /* 0x000000ff87077208 */ /* 0x000fe40000000000 */
[----:B------:R-:W-:-:S02]  /*e700*/  FSEL R12, R136, RZ, P2 ;  /* 0x000000ff880c7208 */ /* 0x000fc40001000000 */
[----:B---3--:R-:W-:Y:S01]  /*e710*/  F2FP.F16.F32.PACK_AB R9, R196, R199 ;  /* 0x000000c7c409723e */ /* 0x008fe200000000ff */
[----:B------:R-:W-:Y:S01]  /*e720*/  FADD.FTZ R15, R214, -R7 ;  /* 0x80000007d60f7221 */ /* 0x000fe20000010000 */
[----:B------:R-:W-:Y:S01]  /*e730*/  FFMA.FTZ R7, R22, UR4, -R14 ;  /* 0x0000000416077c23 */ /* 0x000fe2000801080e */
[----:B------:R3:W4:Y:S01]  /*e740*/  MUFU.EX2 R5, R8 ;  /* 0x0000000800057308 */ /* 0x0007220000000800 */
[----:B------:R-:W-:Y:S01]  /*e750*/  F2FP.F16.F32.PACK_AB R10, R208, R207 ;  /* 0x000000cfd00a723e */ /* 0x000fe200000000ff */
[----:B------:R-:W-:Y:S01]  /*e760*/  FADD.FTZ R17, R215, -R12 ;  /* 0x8000000cd7117221 */ /* 0x000fe20000010000 */
[----:B-1----:R-:W-:Y:S01]  /*e770*/  F2FP.F16.F32.PACK_AB R11, R197, R198 ;  /* 0x000000c6c50b723e */ /* 0x002fe200000000ff */
[----:B------:R-:W-:-:S04]  /*e780*/  FFMA.FTZ R12, R26, UR4, -R14 ;  /* 0x000000041a0c7c23 */ /* 0x000fc8000801080e */
[----:B------:R1:W-:Y:S01]  /*e790*/  MUFU.EX2 R192, R7 ;  /* 0x0000000700c07308 */ /* 0x0003e20000000800 */
[-C--:B--2---:R-:W-:Y:S01]  /*e7a0*/  FMUL.FTZ R144, R144, R6.reuse ;  /* 0x0000000690907220 */ /* 0x084fe20000410000 */
[-C--:B------:R-:W-:Y:S01]  /*e7b0*/  FMUL.FTZ R145, R145, R6.reuse ;  /* 0x0000000691917220 */ /* 0x080fe20000410000 */
[-C--:B------:R-:W-:Y:S01]  /*e7c0*/  FMUL.FTZ R148, R148, R6.reuse ;  /* 0x0000000694947220 */ /* 0x080fe20000410000 */
[-C--:B------:R-:W-:Y:S01]  /*e7d0*/  FMUL.FTZ R149, R149, R6.reuse ;  /* 0x0000000695957220 */ /* 0x080fe20000410000 */
[-C--:B------:R-:W-:Y:S01]  /*e7e0*/  FMUL.FTZ R160, R160, R6.reuse ;  /* 0x00000006a0a07220 */ /* 0x080fe20000410000 */
[-C--:B------:R-:W-:Y:S01]  /*e7f0*/  FMUL.FTZ R161, R161, R6.reuse ;  /* 0x00000006a1a17220 */ /* 0x080fe20000410000 */
[----:B------:R-:W-:Y:S01]  /*e800*/  FMUL.FTZ R164, R164, R6 ;  /* 0x00000006a4a47220 */ /* 0x000fe20000410000 */
[----:B------:R-:W-:Y:S01]  /*e810*/  MUFU.EX2 R190, R12 ;  /* 0x0000000c00be7308 */ /* 0x000fe20000000800 */
[----:B---3--:R-:W-:Y:S01]  /*e820*/  F2FP.F16.F32.PACK_AB R8, R204, R206 ;  /* 0x000000cecc08723e */ /* 0x008fe200000000ff */
[-C--:B----4-:R-:W-:Y:S01]  /*e830*/  FMUL.FTZ R146, R146, R5.reuse ;  /* 0x0000000592927220 */ /* 0x090fe20000410000 */
[-C--:B------:R-:W-:Y:S01]  /*e840*/  FMUL.FTZ R147, R147, R5.reuse ;  /* 0x0000000593937220 */ /* 0x080fe20000410000 */
[-C--:B------:R-:W-:Y:S01]  /*e850*/  FMUL.FTZ R150, R150, R5.reuse ;  /* 0x0000000596967220 */ /* 0x080fe20000410000 */
[-C--:B------:R-:W-:Y:S01]  /*e860*/  FMUL.FTZ R151, R151, R5.reuse ;  /* 0x0000000597977220 */ /* 0x080fe20000410000 */
[-C--:B------:R-:W-:Y:S01]  /*e870*/  FMUL.FTZ R162, R162, R5.reuse ;  /* 0x00000005a2a27220 */ /* 0x080fe20000410000 */
[-C--:B------:R-:W-:Y:S01]  /*e880*/  FMUL.FTZ R163, R163, R5.reuse ;  /* 0x00000005a3a37220 */ /* 0x080fe20000410000 */
[-C--:B------:R-:W-:Y:S01]  /*e890*/  FMUL.FTZ R165, R165, R6.reuse ;  /* 0x00000006a5a57220 */ /* 0x080fe20000410000 */
[--C-:B-1----:R-:W-:Y:S01]  /*e8a0*/  FFMA.FTZ R7, R21, UR4, -R14.reuse ;  /* 0x0000000415077c23 */ /* 0x102fe2000801080e */
[C---:B------:R-:W-:Y:S01]  /*e8b0*/  HMMA.16816.F32 R248, R8.reuse, R32, R144 ;  /* 0x0000002008f8723c */ /* 0x040fe20000001890 */
[----:B------:R-:W1:Y:S01]  /*e8c0*/  LDSM.16.MT88.4 R144, [R216+0xb000] ;  /* 0x00b00000d890783b */ /* 0x000e620000004200 */
[-C--:B------:R-:W-:Y:S01]  /*e8d0*/  FMUL.FTZ R166, R166, R5.reuse ;  /* 0x00000005a6a67220 */ /* 0x080fe20000410000 */
[----:B------:R2:W-:Y:S01]  /*e8e0*/  MUFU.EX2 R191, R7 ;  /* 0x0000000700bf7308 */ /* 0x0005e20000000800 */
        /* <DEDUP_REMOVED lines=16> */
[----:B--2---:R-:W-:Y:S01]  /*e9f0*/  FMUL.FTZ R7, R135, UR4 ;  /* 0x0000000487077c20 */ /* 0x004fe20008410000 */
[-C--:B------:R-:W-:Y:S01]  /*ea00*/  FMUL.FTZ R62, R62, R5.reuse ;  /* 0x000000053e3e7220 */ /* 0x080fe20000410000 */
[-C--:B------:R-:W-:Y:S01]  /*ea10*/  FMUL.FTZ R63, R63, R5.reuse ;  /* 0x000000053f3f7220 */ /* 0x080fe20000410000 */
[-C--:B------:R-:W-:Y:S01]  /*ea20*/  FMUL.FTZ R73, R73, R6.reuse ;  /* 0x0000000649497220 */ /* 0x080fe20000410000 */
[-C--:B------:R-:W-:Y:S01]  /*ea30*/  FMUL.FTZ R74, R74, R5.reuse ;  /* 0x000000054a4a7220 */ /* 0x080fe20000410000 */
[----:B------:R-:W-:Y:S01]  /*ea40*/  FSEL R13, R7, RZ, P0 ;  /* 0x000000ff070d7208 */ /* 0x000fe20000000000 */
[----:B------:R-:W-:Y:S01]  /*ea50*/  FFMA.FTZ R7, R27, UR4, -R14 ;  /* 0x000000041b077c23 */ /* 0x000fe2000801080e */
[-C--:B------:R-:W-:Y:S01]  /*ea60*/  FMUL.FTZ R75, R75, R5.reuse ;  /* 0x000000054b4b7220 */ /* 0x080fe20000410000 */
[----:B------:R-:W2:Y:S01]  /*ea70*/  LDSM.16.MT88.4 R24, [R220+0xb000] ;  /* 0x00b00000dc18783b */ /* 0x000ea20000004200 */
[-C--:B------:R-:W-:Y:S01]  /*ea80*/  FMUL.FTZ R76, R76, R6.reuse ;  /* 0x000000064c4c7220 */ /* 0x080fe20000410000 */
[----:B------:R3:W-:Y:S01]  /*ea90*/  MUFU.EX2 R188, R7 ;  /* 0x0000000700bc7308 */ /* 0x0007e20000000800 */
[--C-:B------:R-:W-:Y:S01]  /*eaa0*/  FFMA.FTZ R12, R20, UR4, -R13.reuse ;  /* 0x00000004140c7c23 */ /* 0x100fe2000801080d */
[-C--:B------:R-:W-:Y:S01]  /*eab0*/  FMUL.FTZ R77, R77, R6.reuse ;  /* 0x000000064d4d7220 */ /* 0x080fe20000410000 */
[-C--:B------:R-:W-:Y:S01]  /*eac0*/  FMUL.FTZ R88, R88, R6.reuse ;  /* 0x0000000658587220 */ /* 0x080fe20000410000 */
[-C--:B------:R-:W-:Y:S01]  /*ead0*/  FMUL.FTZ R78, R78, R5.reuse ;  /* 0x000000054e4e7220 */ /* 0x080fe20000410000 */
[-C--:B------:R-:W-:Y:S01]  /*eae0*/  FMUL.FTZ R79, R79, R5.reuse ;  /* 0x000000054f4f7220 */ /* 0x080fe20000410000 */
[-C--:B------:R-:W-:Y:S01]  /*eaf0*/  FMUL.FTZ R89, R89, R6.reuse ;  /* 0x0000000659597220 */ /* 0x080fe20000410000 */
        /* <DEDUP_REMOVED lines=10> */
[----:B---3--:R-:W-:Y:S01]  /*eba0*/  FFMA.FTZ R7, R23, UR4, -R13 ;  /* 0x0000000417077c23 */ /* 0x008fe2000801080d */
[-C--:B------:R-:W-:Y:S01]  /*ebb0*/  FMUL.FTZ R107, R107, R5.reuse ;  /* 0x000000056b6b7220 */ /* 0x080fe20000410000 */
[----:B------:R-:W3:Y:S01]  /*ebc0*/  LDSM.16.MT88.4 R20, [R16+0x1000] ;  /* 0x001000001014783b */ /* 0x000ee20000004200 */
[-C--:B------:R-:W-:Y:S01]  /*ebd0*/  FMUL.FTZ R108, R108, R6.reuse ;  /* 0x000000066c6c7220 */ /* 0x080fe20000410000 */
[----:B------:R5:W-:Y:S01]  /*ebe0*/  MUFU.EX2 R139, R7 ;  /* 0x00000007008b7308 */ /* 0x000be20000000800 */
[-C--:B------:R-:W-:Y:S01]  /*ebf0*/  FMUL.FTZ R109, R109, R6.reuse ;  /* 0x000000066d6d7220 */ /* 0x080fe20000410000 */
[-C--:B------:R-:W-:Y:S01]  /*ec00*/  FMUL.FTZ R110, R110, R5.reuse ;  /* 0x000000056e6e7220 */ /* 0x080fe20000410000 */
[-C--:B------:R-:W-:Y:S01]  /*ec10*/  FMUL.FTZ R111, R111, R5.reuse ;  /* 0x000000056f6f7220 */ /* 0x080fe20000410000 */
[----:B----4-:R-:W-:Y:S01]  /*ec20*/  FMUL.FTZ R12, R17, UR4 ;  /* 0x00000004110c7c20 */ /* 0x010fe20008410000 */
[-C--:B------:R-:W-:Y:S01]  /*ec30*/  FMUL.FTZ R120, R120, R6.reuse ;  /* 0x0000000678787220 */ /* 0x080fe20000410000 */
[-C--:B------:R-:W-:Y:S01]  /*ec40*/  FMUL.FTZ R121, R121, R6.reuse ;  /* 0x0000000679797220 */ /* 0x080fe20000410000 */
[-C--:B------:R-:W-:Y:S01]  /*ec50*/  FMUL.FTZ R122, R122, R5.reuse ;  /* 0x000000057a7a7220 */ /* 0x080fe20000410000 */
[-C--:B------:R-:W-:Y:S01]  /*ec60*/  FMUL.FTZ R123, R123, R5.reuse ;  /* 0x000000057b7b7220 */ /* 0x080fe20000410000 */
[-C--:B------:R-:W-:Y:S01]  /*ec70*/  FMUL.FTZ R124, R124, R6.reuse ;  /* 0x000000067c7c7220 */ /* 0x080fe20000410000 */
[----:B------:R-:W4:Y:S01]  /*ec80*/  MUFU.EX2 R12, R12 ;  /* 0x0000000c000c7308 */ /* 0x000f220000000800 */
[-C--:B------:R-:W-:Y:S01]  /*ec90*/  FMUL.FTZ R125, R125, R6.reuse ;  /* 0x000000067d7d7220 */ /* 0x080fe20000410000 */
[-C--:B------:R-:W-:Y:S01]  /*eca0*/  FMUL.FTZ R126, R126, R5.reuse ;  /* 0x000000057e7e7220 */ /* 0x080fe20000410000 */
[-C--:B------:R-:W-:Y:S01]  /*ecb0*/  FMUL.FTZ R127, R127, R5.reuse ;  /* 0x000000057f7f7220 */ /* 0x080fe20000410000 */
[----:B------:R-:W-:Y:S01]  /*ecc0*/  HMMA.16816.F32 R148, R8, R34, R148 ;  /* 0x000000220894723c */ /* 0x000fe20000001894 */
[----:B------:R-:W-:Y:S01]  /*ecd0*/  FFMA.FTZ R6, R234, R6, R206 ;  /* 0x00000006ea067223 */ /* 0x000fe200000100ce */
[----:B------:R-:W-:Y:S01]  /*ece0*/  FFMA.FTZ R5, R252, R5, R199 ;  /* 0x00000005fc057223 */ /* 0x000fe200000100c7 */
[----:B-----5:R-:W-:-:S02]  /*ecf0*/  FFMA.FTZ R7, R28, UR4, -R13 ;  /* 0x000000041c077c23 */ /* 0x020fc4000801080d */
[----:B------:R-:W5:Y:S02]  /*ed00*/  LDSM.16.MT88.4 R28, [R219+0x1000] ;  /* 0x00100000db1c783b */ /* 0x000f640000004200 */
[----:B------:R1:W-:Y:S01]  /*ed10*/  MUFU.EX2 R133, R7 ;  /* 0x0000000700857308 */ /* 0x0003e20000000800 */
[----:B------:R-:W-:Y:S01]  /*ed20*/  HMMA.16816.F32 R160, R8, R176, R160 ;  /* 0x000000b008a0723c */ /* 0x000fe200000018a0 */
[-C--:B----4-:R-:W-:Y:S01]  /*ed30*/  FMUL.FTZ R152, R152, R12.reuse ;  /* 0x0000000c98987220 */ /* 0x090fe20000410000 */
[-C--:B------:R-:W-:Y:S01]  /*ed40*/  FMUL.FTZ R153, R153, R12.reuse ;  /* 0x0000000c99997220 */ /* 0x080fe20000410000 */
[----:B------:R-:W-:-:S05]  /*ed50*/  FMUL.FTZ R140, R140, R12 ;  /* 0x0000000c8c8c7220 */ /* 0x000fca0000410000 */
        /* <DEDUP_REMOVED lines=8> */
[----:B-1----:R-:W-:Y:S01]  /*ede0*/  FMUL.FTZ R7, R15, UR4 ;  /* 0x000000040f077c20 */ /* 0x002fe20008410000 */
[----:B------:R-:W-:Y:S01]  /*edf0*/  FFMA.FTZ R15, R132, UR4, -R13 ;  /* 0x00000004840f7c23 */ /* 0x000fe2000801080d */
[C---:B------:R-:W-:Y:S01]  /*ee00*/  HMMA.16816.F32 R40, R8.reuse, R180, R40 ;  /* 0x000000b40828723c */ /* 0x040fe20000001828 */
[-C--:B------:R-:W-:Y:S01]  /*ee10*/  FMUL.FTZ R168, R168, R12.reuse ;  /* 0x0000000ca8a87220 */ /* 0x080fe20000410000 */
[-C--:B------:R-:W-:Y:S01]  /*ee20*/  FMUL.FTZ R169, R169, R12.reuse ;  /* 0x0000000ca9a97220 */ /* 0x080fe20000410000 */
[----:B------:R1:W-:Y:S01]  /*ee30*/  MUFU.EX2 R132, R15 ;  /* 0x0000000f00847308 */ /* 0x0003e20000000800 */
[-C--:B------:R-:W-:Y:S01]  /*ee40*/  FMUL.FTZ R36, R36, R12.reuse ;  /* 0x0000000c24247220 */ /* 0x080fe20000410000 */
[-C--:B------:R-:W-:Y:S01]  /*ee50*/  FMUL.FTZ R37, R37, R12.reuse ;  /* 0x0000000c25257220 */ /* 0x080fe20000410000 */
[-C--:B------:R-:W-:Y:S01]  /*ee60*/  FMUL.FTZ R48, R48, R12.reuse ;  /* 0x0000000c30307220 */ /* 0x080fe20000410000 */
[-C--:B------:R-:W-:Y:S01]  /*ee70*/  FMUL.FTZ R49, R49, R12.reuse ;  /* 0x0000000c31317220 */ /* 0x080fe20000410000 */
[C---:B------:R-:W-:Y:S01]  /*ee80*/  HMMA.16816.F32 R44, R8.reuse, R182, R44 ;  /* 0x000000b6082c723c */ /* 0x040fe2000000182c */
[-C--:B------:R-:W-:Y:S01]  /*ee90*/  FMUL.FTZ R52, R52, R12.reuse ;  /* 0x0000000c34347220 */ /* 0x080fe20000410000 */
[-C--:B------:R-:W-:Y:S01]  /*eea0*/  FMUL.FTZ R53, R53, R12.reuse ;  /* 0x0000000c35357220 */ /* 0x080fe20000410000 */
[----:B------:R-:W4:Y:S01]  /*eeb0*/  MUFU.EX2 R7, R7 ;  /* 0x0000000700077308 */ /* 0x000f220000000800 */
        /* <DEDUP_REMOVED lines=8> */
[----:B-1----:R-:W-:Y:S01]  /*ef40*/  FFMA.FTZ R15, R184, UR4, -R3 ;  /* 0x00000004b80f7c23 */ /* 0x002fe20008010803 */
[-C--:B------:R-:W-:Y:S01]  /*ef50*/  FMUL.FTZ R81, R81, R12.reuse ;  /* 0x0000000c51517220 */ /* 0x080fe20000410000 */
[-C--:B------:R-:W-:Y:S01]  /*ef60*/  FMUL.FTZ R96, R96, R12.reuse ;  /* 0x0000000c60607220 */ /* 0x080fe20000410000 */
[-C--:B------:R-:W-:Y:S01]  /*ef70*/  FMUL.FTZ R97, R97, R12.reuse ;  /* 0x0000000c61617220 */ /* 0x080fe20000410000 */
[C---:B------:R-:W-:Y:S01]  /*ef80*/  HMMA.16816.F32 R60, R8.reuse, R174, R60 ;  /* 0x000000ae083c723c */ /* 0x040fe2000000183c */
[-C--:B------:R-:W-:Y:S01]  /*ef90*/  FMUL.FTZ R112, R112, R12.reuse ;  /* 0x0000000c70707220 */ /* 0x080fe20000410000 */
[-C--:B------:R-:W-:Y:S01]  /*efa0*/  FMUL.FTZ R113, R113, R12.reuse ;  /* 0x0000000c71717220 */ /* 0x080fe20000410000 */
[-C--:B------:R-:W-:Y:S01]  /*efb0*/  FMUL.FTZ R128, R128, R12.reuse ;  /* 0x0000000c80807220 */ /* 0x080fe20000410000 */
[-C--:B----4-:R-:W-:Y:S01]  /*efc0*/  FMUL.FTZ R154, R154, R7.reuse ;  /* 0x000000079a9a7220 */ /* 0x090fe20000410000 */
        /* <DEDUP_REMOVED lines=33> */
[----:B------:R-:W-:Y:S01]  /*f1e0*/  FMUL.FTZ R129, R129, R12 ;  /* 0x0000000c81817220 */ /* 0x000fe20000410000 */
[-C--:B------:R-:W-:Y:S01]  /*f1f0*/  FMUL.FTZ R130, R130, R7.reuse ;  /* 0x0000000782827220 */ /* 0x080fe20000410000 */
[----:B---3--:R-:W-:Y:S01]  /*f200*/  HMMA.16816.F32 R104, R8, R20, R104 ;  /* 0x000000140868723c */ /* 0x008fe20000001868 */
[-C--:B------:R-:W-:Y:S01]  /*f210*/  FMUL.FTZ R131, R131, R7.reuse ;  /* 0x0000000783837220 */ /* 0x080fe20000410000 */
[----:B------:R-:W-:Y:S01]  /*f220*/  MOV R184, R200 ;  /* 0x000000c800b87202 */ /* 0x000fe20000000f00 */
[----:B------:R-:W-:-:S05]  /*f230*/  FFMA.FTZ R7, R235, R7, R139 ;  /* 0x00000007eb077223 */ /* 0x000fca000001008b */
[C---:B------:R-:W-:Y:S08]  /*f240*/  HMMA.16816.F32 R108, R8.reuse, R22, R108 ;  /* 0x00000016086c723c */ /* 0x040ff0000000186c */
[C---:B-----5:R-:W-:Y:S08]  /*f250*/  HMMA.16816.F32 R120, R8.reuse, R28, R120 ;  /* 0x0000001c0878723c */ /* 0x060ff00000001878 */
[----:B------:R-:W-:Y:S01]  /*f260*/  HMMA.16816.F32 R244, R8, R30, R124 ;  /* 0x0000001e08f4723c */ /* 0x000fe2000000187c */
[----:B------:R-:W-:-:S02]  /*f270*/  F2FP.F16.F32.PACK_AB R8, R191, R192 ;  /* 0x000000c0bf08723e */ /* 0x000fc400000000ff */
[----:B------:R-:W-:Y:S02]  /*f280*/  F2FP.F16.F32.PACK_AB R9, R138, R139 ;  /* 0x0000008b8a09723e */ /* 0x000fe400000000ff */
[----:B------:R-:W-:Y:S02]  /*f290*/  F2FP.F16.F32.PACK_AB R10, R188, R190 ;  /* 0x000000bebc0a723e */ /* 0x000fe400000000ff */
[----:B------:R-:W-:-:S07]  /*f2a0*/  F2FP.F16.F32.PACK_AB R11, R132, R133 ;  /* 0x00000085840b723e */ /* 0x000fce00000000ff */
[C---:B------:R-:W-:Y:S01]  /*f2b0*/  HMMA.16816.F32 R240, R8.reuse, R34, R152 ;  /* 0x0000002208f0723c */ /* 0x040fe20000001898 */
[----:B------:R1:W-:Y:S01]  /*f2c0*/  MUFU.EX2 R35, R15 ;  /* 0x0000000f00237308 */ /* 0x0003e20000000800 */
[----:B------:R-:W2:Y:S06]  /*f2d0*/  LDSM.16.MT88.4 R152, [R216+0xa800] ;  /* 0x00a80000d898783b */ /* 0x000eac0000004200 */
[C---:B------:R-:W-:Y:S08]  /*f2e0*/  HMMA.16816.F32 R140, R8.reuse, R32, R140 ;  /* 0x00000020088c723c */ /* 0x040ff0000000188c */
[----:B------:R-:W-:Y:S01]  /*f2f0*/  HMMA.16816.F32 R84, R8, R24, R84 ;  /* 0x000000180854723c */ /* 0x000fe20000001854 */
[----:B-1----:R-:W-:-:S04]  /*f300*/  FFMA.FTZ R15, R185, UR4, -R3 ;  /* 0x00000004b90f7c23 */ /* 0x002fc80008010803 */
[----:B------:R1:W3:Y:S03]  /*f310*/  MUFU.EX2 R34, R15 ;  /* 0x0000000f00227308 */ /* 0x0002e60000000800 */
[C---:B------:R-:W-:Y:S08]  /*f320*/  HMMA.16816.F32 R100, R8.reuse, R20, R100 ;  /* 0x000000140864723c */ /* 0x040ff00000001864 */
[----:B------:R-:W-:Y:S01]  /*f330*/  HMMA.16816.F32 R156, R8, R176, R156 ;  /* 0x000000b0089c723c */ /* 0x000fe2000000189c */
[--C-:B-1----:R-:W-:Y:S01]  /*f340*/  FFMA.FTZ R15, R186, UR4, -R3.reuse ;  /* 0x00000004ba0f7c23 */ /* 0x102fe20008010803 */
[----:B------:R-:W-:-:S06]  /*f350*/  FFMA.FTZ R3, R189, UR4, -R3 ;  /* 0x00000004bd037c23 */ /* 0x000fcc0008010803 */
[C---:B------:R-:W-:Y:S01]  /*f360*/  HMMA.16816.F32 R236, R8.reuse, R178, R168 ;  /* 0x000000b208ec723c */ /* 0x040fe200000018a8 */
[----:B---3--:R-:W-:Y:S01]  /*f370*/  F2FP.F16.F32.PACK_AB R124, R34, R35 ;  /* 0x00000023227c723e */ /* 0x008fe200000000ff */
[----:B------:R-:W-:Y:S01]  /*f380*/  MUFU.EX2 R33, R15 ;  /* 0x0000000f00217308 */ /* 0x000fe20000000800 */
[----:B------:R-:W-:Y:S05]  /*f390*/  LDSM.16.MT88.4 R168, [R220+0xa800] ;  /* 0x00a80000dca8783b */ /* 0x000fea0000004200 */
[C---:B------:R-:W-:Y:S02]  /*f3a0*/  HMMA.16816.F32 R36, R8.reuse, R180, R36 ;  /* 0x000000b40824723c */ /* 0x040fe40000001824 */
[----:B------:R1:W3:Y:S06]  /*f3b0*/  MUFU.EX2 R32, R3 ;  /* 0x0000000300207308 */ /* 0x0002ec0000000800 */
[C---:B------:R-:W-:Y:S01]  /*f3c0*/  HMMA.16816.F32 R212, R8.reuse, R182, R48 ;  /* 0x000000b608d4723c */ /* 0x040fe20000001830 */
[----:B------:R-:W-:Y:S07]  /*f3d0*/  LDSM.16.MT88.4 R48, [R16+0x800] ;  /* 0x000800001030783b */ /* 0x000fee0000004200 */
[----:B------:R-:W-:Y:S01]  /*f3e0*/  HMMA.16816.F32 R52, R8, R172, R52 ;  /* 0x000000ac0834723c */ /* 0x000fe20000001834 */
[----:B-1----:R-:W-:Y:S01]  /*f3f0*/  FFMA.FTZ R3, R187, UR4, -R0 ;  /* 0x00000004bb037c23 */ /* 0x002fe20008010800 */
[----:B---3--:R-:W-:-:S03]  /*f400*/  F2FP.F16.F32.PACK_AB R126, R32, R33 ;  /* 0x00000021207e723e */ /* 0x008fc600000000ff */
[----:B------:R1:W-:Y:S03]  /*f410*/  MUFU.EX2 R25, R3 ;  /* 0x0000000300197308 */ /* 0x0003e60000000800 */
[C---:B------:R-:W-:Y:S01]  /*f420*/  HMMA.16816.F32 R200, R8.reuse, R174, R64 ;  /* 0x000000ae08c8723c */ /* 0x040fe20000001840 */
[----:B------:R-:W-:Y:S07]  /*f430*/  LDSM.16.MT88.4 R64, [R219+0x800] ;  /* 0x00080000db40783b */ /* 0x000fee0000004200 */
[----:B------:R-:W-:Y:S01]  /*f440*/  HMMA.16816.F32 R116, R8, R28, R116 ;  /* 0x0000001c0874723c */ /* 0x000fe20000001874 */
[----:B-1----:R-:W-:-:S07]  /*f450*/  FFMA.FTZ R3, R193, UR4, -R0 ;  /* 0x00000004c1037c23 */ /* 0x002fce0008010800 */
[C---:B------:R-:W-:Y:S01]  /*f460*/  HMMA.16816.F32 R68, R8.reuse, R144, R68 ;  /* 0x000000900844723c */ /* 0x040fe20000001844 */
[----:B------:R1:W3:Y:S07]  /*f470*/  MUFU.EX2 R24, R3 ;  /* 0x0000000300187308 */ /* 0x0002ee0000000800 */
[C---:B------:R-:W-:Y:S01]  /*f480*/  HMMA.16816.F32 R180, R8.reuse, R146, R80 ;  /* 0x0000009208b4723c */ /* 0x040fe20000001850 */
[----:B------:R-:W-:Y:S07]  /*f490*/  LDSM.16.MT88.4 R80, [R216+0xb800] ;  /* 0x00b80000d850783b */ /* 0x000fee0000004200 */
[----:B------:R-:W-:Y:S01]  /*f4a0*/  HMMA.16816.F32 R176, R8, R26, R96 ;  /* 0x0000001a08b0723c */ /* 0x000fe20000001860 */
[----:B------:R-:W-:Y:S01]  /*f4b0*/  LDSM.16.MT88.4 R96, [R220+0xb800] ;  /* 0x00b80000dc60783b */ /* 0x000fe20000004200 */
[--C-:B-1----:R-:W-:Y:S01]  /*f4c0*/  FFMA.FTZ R3, R194, UR4, -R0.reuse ;  /* 0x00000004c2037c23 */ /* 0x102fe20008010800 */
[----:B------:R-:W-:Y:S01]  /*f4d0*/  FFMA.FTZ R0, R195, UR4, -R0 ;  /* 0x00000004c3007c23 */ /* 0x000fe20008010800 */
[----:B---3--:R-:W-:-:S04]  /*f4e0*/  F2FP.F16.F32.PACK_AB R125, R24, R25 ;  /* 0x00000019187d723e */ /* 0x008fc800000000ff */
[C---:B------:R-:W-:Y:S01]  /*f4f0*/  HMMA.16816.F32 R172, R8.reuse, R22, R112 ;  /* 0x0000001608ac723c */ /* 0x040fe20000001870 */
[----:B------:R1:W-:Y:S01]  /*f500*/  MUFU.EX2 R21, R0 ;  /* 0x0000000000157308 */ /* 0x0003e20000000800 */
[----:B------:R-:W-:Y:S06]  /*f510*/  LDSM.16.MT88.4 R112, [R16+0x1800] ;  /* 0x001800001070783b */ /* 0x000fec0000004200 */
[----:B------:R-:W-:Y:S01]  /*f520*/  HMMA.16816.F32 R28, R8, R30, R128 ;  /* 0x0000001e081c723c */ /* 0x000fe20000001880 */
[----:B------:R-:W3:Y:S01]  /*f530*/  LDSM.16.MT88.4 R8, [R219+0x1800] ;  /* 0x00180000db08783b */ /* 0x000ee20000004200 */
[----:B------:R-:W4:Y:S01]  /*f540*/  MUFU.EX2 R22, R3 ;  /* 0x0000000300167308 */ /* 0x000f220000000800 */
[----:B-1----:R-:W-:-:S07]  /*f550*/  FFMA.FTZ R0, R223, UR4, -R14 ;  /* 0x00000004df007c23 */ /* 0x002fce000801080e */
[----:B------:R1:W-:Y:S01]  /*f560*/  MUFU.EX2 R20, R0 ;  /* 0x0000000000147308 */ /* 0x0003e20000000800 */
[----:B----4-:R-:W-:-:S07]  /*f570*/  F2FP.F16.F32.PACK_AB R127, R21, R22 ;  /* 0x00000016157f723e */ /* 0x010fce00000000ff */
[----:B--2---:R-:W-:Y:S01]  /*f580*/  HMMA.16816.F32 R144, R124, R152, R248 ;  /* 0x000000987c90723c */ /* 0x004fe200000018f8 */
[----:B-1----:R-:W-:-:S07]  /*f590*/  FFMA.FTZ R0, R224, UR4, -R14 ;  /* 0x00000004e0007c23 */ /* 0x002fce000801080e */
[C---:B------:R-:W-:Y:S01]  /*f5a0*/  HMMA.16816.F32 R148, R124.reuse, R154, R148 ;  /* 0x0000009a7c94723c */ /* 0x040fe20000001894 */
[----:B------:R1:W2:Y:S07]  /*f5b0*/  MUFU.EX2 R19, R0 ;  /* 0x0000000000137308 */ /* 0x0002ae0000000800 */
[C---:B---3--:R-:W-:Y:S08]  /*f5c0*/  HMMA.16816.F32 R120, R124.reuse, R8, R120 ;  /* 0x000000087c78723c */ /* 0x048ff00000001878 */
        /* <DEDUP_REMOVED lines=26> */
[----:B-1----:R-:W-:-:S06]  /*f770*/  FFMA.FTZ R0, R226, UR4, -R13 ;  /* 0x00000004e2007c23 */ /* 0x002fcc000801080d */
[----:B------:R-:W1:Y:S02]  /*f780*/  MUFU.EX2 R0, R0 ;  /* 0x0000000000007308 */ /* 0x000e640000000800 */
[----:B-1----:R-:W-:-:S07]  /*f790*/  F2FP.F16.F32.PACK_AB R131, R0, R3 ;  /* 0x000000030083723e */ /* 0x002fce00000000ff */
[C---:B------:R-:W-:Y:S01]  /*f7a0*/  HMMA.16816.F32 R116, R128.reuse, R8, R116 ;  /* 0x000000088074723c */ /* 0x040fe20000001874 */
[----:B------:R-:W-:Y:S01]  /*f7b0*/  FFMA.FTZ R8, R184, R12, R192 ;  /* 0x0000000cb8087223 */ /* 0x000fe200000100c0 */
        /* <DEDUP_REMOVED lines=30> */
[----:B------:R-:W-:Y:S01]  /*f9a0*/  MOV R132, R225 ;  /* 0x000000e100847202 */ /* 0x000fe20000000f00 */
[----:B------:R4:W-:Y:S04]  /*f9b0*/  STL [R1+0x18], R8 ;  /* 0x0000180801007387 */ /* 0x0009e80000100800 */
[----:B------:R4:W-:Y:S02]  /*f9c0*/  STL [R1+0x14], R7 ;  /* 0x0000140701007387 */ /* 0x0009e40000100800 */
[C---:B------:R-:W-:Y:S02]  /*f9d0*/  HMMA.16816.F32 R36, R128.reuse, R48, R36 ;  /* 0x000000308024723c */ /* 0x040fe40000001824 */
[----:B------:R4:W-:Y:S04]  /*f9e0*/  STL [R1+0x10], R3 ;  /* 0x0000100301007387 */ /* 0x0009e80000100800 */
[----:B------:R4:W-:Y:S02]  /*f9f0*/  STL [R1+0xc], R0 ;  /* 0x00000c0001007387 */ /* 0x0009e40000100800 */
        /* <DEDUP_REMOVED lines=13> */
[----:B----4-:R-:W-:-:S15]  /*fad0*/  @P1 BRA `(.L_x_1308) ;  /* 0x0000000000041947 */ /* 0x010fde0003800000 */
.L_x_1303:
[----:B------:R-:W-:-:S07]  /*fae0*/  IADD3 R233, PT, PT, R132, -0x1, RZ ;  /* 0xffffffff84e97810 */ /* 0x000fce0007ffe0ff */
.L_x_1308:
[----:B------:R-:W4:Y:S02]  /*faf0*/  LDL R0, [R1+0x38] ;  /* 0x0000380001007983 */ /* 0x000f240000100800 */
[----:B----4-:R-:W-:-:S13]  /*fb00*/  ISETP.GE.AND P0, PT, R233, R0, PT ;  /* 0x00000000e900720c */ /* 0x010fda0003f06270 */
[----:B------:R-:W-:Y:S05]  /*fb10*/  @!P0 BRA `(.L_x_1309) ;  /* 0x0000002c00348947 */ /* 0x000fea0003800000 */
[----:B------:R-:W4:Y:S01]  /*fb20*/  LDL.LU R3, [R1+0x4] ;  /* 0x0000040001037983 */ /* 0x000f220000300800 */
[----:B------:R-:W-:Y:S01]  /*fb30*/  IMAD.MOV.U32 R222, RZ, RZ, 0x40 ;  /* 0x00000040ffde7424 */ /* 0x000fe200078e00ff */
[----:B------:R-:W-:Y:S01]  /*fb40*/  MOV R132, R134 ;  /* 0x0000008600847202 */ /* 0x000fe20000000f00 */
[----:B------:R-:W-:Y:S01]  /*fb50*/  IMAD.MOV.U32 R138, RZ, RZ, R137 ;  /* 0x000000ffff8a7224 */ /* 0x000fe200078e0089 */
[----:B------:R-:W4:Y:S01]  /*fb60*/  LDL.LU R0, [R1] ;  /* 0x0000000001007983 */ /* 0x000f220000300800 */
[----:B------:R-:W-:Y:S01]  /*fb70*/  MOV R133, R135 ;  /* 0x0000008700857202 */ /* 0x000fe20000000f00 */
[----:B------:R-:W-:Y:S01]  /*fb80*/  IMAD.IADD R224, R217, 0x1, R2 ;  /* 0x00000001d9e07824 */ /* 0x000fe200078e0202 */
[----:B------:R-:W-:Y:S01]  /*fb90*/  SEL R222, R222, 0xffffffc0, !P6 ;  /* 0xffffffc0dede7807 */ /* 0x000fe20007000000 */
[C---:B------:R-:W-:Y:S01]  /*fba0*/  VIADD R234, R227.reuse, 0x40 ;  /* 0x00000040e3ea7836 */ /* 0x040fe20000000000 */
[C---:B------:R-:W-:Y:S01]  /*fbb0*/  IADD3 R225, PT, PT, R4.reuse, R2, RZ ;  /* 0x0000000204e17210 */ /* 0x040fe20007ffe0ff */
[----:B------:R-:W2:Y:S01]  /*fbc0*/  LDCU UR4, c[0x0][0x45c] ;  /* 0x00008b80ff0477ac */ /* 0x000ea20008000800 */
[----:B------:R-:W-:Y:S01]  /*fbd0*/  IADD3 R235, PT, PT, R227, 0x8, RZ ;  /* 0x00000008e3eb7810 */ /* 0x000fe20007ffe0ff */
[----:B------:R-:W-:Y:S01]  /*fbe0*/  IMAD.IADD R226, R4, 0x1, R222 ;  /* 0x0000000104e27824 */ /* 0x000fe200078e02de */
[----:B------:R-:W-:Y:S01]  /*fbf0*/  IADD3 R222, PT, PT, R217, R222, RZ ;  /* 0x000000ded9de7210 */ /* 0x000fe20007ffe0ff */
[----:B------:R-:W2:Y:S01]  /*fc00*/  LDCU.64 UR6, c[0x0][0x3c0] ;  /* 0x00007800ff0677ac */ /* 0x000ea20008000a00 */
[----:B-1-3--:R-:W-:-:S03]  /*fc10*/  IADD3 R236, PT, PT, R227, 0x48, RZ ;  /* 0x00000048e3ec7810 */ /* 0x00afc60007ffe0ff */
[----:B------:R-:W-:Y:S01]  /*fc20*/  IMAD.IADD R223, R2, 0x1, R222 ;  /* 0x0000000102df7824 */ /* 0x000fe200078e02de */
[C---:B----4-:R-:W-:Y:S01]  /*fc30*/  SHF.L.U64.HI R3, R0.reuse, 0x4, R3 ;  /* 0x0000000400037819 */ /* 0x050fe20000010203 */
[----:B------:R-:W-:-:S04]  /*fc40*/  IMAD.SHL.U32 R0, R0, 0x10, RZ ;  /* 0x0000001000007824 */ /* 0x000fc800078e00ff */
[----:B------:R1:W-:Y:S04]  /*fc50*/  STL [R1+0x1c], R3 ;  /* 0x00001c0301007387 */ /* 0x0003e80000100800 */
[----:B------:R3:W-:Y:S01]  /*fc60*/  STL [R1+0x20], R0 ;  /* 0x0000200001007387 */ /* 0x0007e20000100800 */
[----:B-1----:R-:W-:Y:S01]  /*fc70*/  IMAD.MOV.U32 R3, RZ, RZ, R136 ;  /* 0x000000ffff037224 */ /* 0x002fe200078e0088 */
[----:B--2---:R-:W-:Y:S06]  /*fc80*/  BRA `(.L_x_1310) ;  /* 0x00000000005c7947 */ /* 0x004fec0003800000 */
.L_x_1312:
[----:B------:R-:W2:Y:S01]  /*fc90*/  LDL R193, [R1+0x28] ;  /* 0x0000280001c17983 */ /* 0x000ea20000100800 */
[----:B------:R-:W1:Y:S01]  /*fca0*/  LDC.64 R12, c[0x0][0x3b8] ;  /* 0x0000ee00ff0c7b82 */ /* 0x000e620000000a00 */
[----:B------:R-:W-:Y:S02]  /*fcb0*/  VIADD R10, R233, 0xffffffff ;  /* 0xffffffffe90a7836 */ /* 0x000fe40000000000 */
[----:B------:R-:W3:Y:S02]  /*fcc0*/  LDL R187, [R1+0x24] ;  /* 0x0000240001bb7983 */ /* 0x000ee40000100800 */
[C---:B-1----:R-:W-:Y:S04]  /*fcd0*/  IMAD.WIDE.U32 R8, R10.reuse, R12, RZ ;  /* 0x0000000c0a087225 */ /* 0x042fe800078e00ff */
[----:B------:R-:W-:Y:S02]  /*fce0*/  IMAD R9, R10, R13, R9 ;  /* 0x0000000d0a097224 */ /* 0x000fe400078e0209 */
[C---:B------:R-:W-:Y:S03]  /*fcf0*/  IMAD.SHL.U32 R22, R8.reuse, 0x20, RZ ;  /* 0x0000002008167824 */ /* 0x040fe600078e00ff */
[C-C-:B------:R-:W-:Y:S02]  /*fd00*/  SHF.L.U64.HI R23, R8.reuse, 0x5, R9.reuse ;  /* 0x0000000508177819 */ /* 0x140fe40000010209 */
[C---:B--2---:R-:W-:Y:S04]  /*fd10*/  LEA R10, P0, R8.reuse, R193, 0x6 ;  /* 0x000000c1080a7211 */ /* 0x044fe800078030ff */
[----:B---3--:R-:W-:Y:S02]  /*fd20*/  LEA.HI.X R11, R8, R187, R9, 0x6, P0 ;  /* 0x000000bb080b7211 */ /* 0x008fe400000f3409 */
[C---:B------:R-:W-:Y:S03]  /*fd30*/  LEA R9, P0, R12.reuse, R22, 0x4 ;  /* 0x000000160c097211 */ /* 0x040fe600078020ff */
[----:B------:R-:W-:Y:S01]  /*fd40*/  @!PT LDS RZ, [RZ] ;  /* 0x00000000fffff984 */ /* 0x000fe20000000800 */
[----:B------:R-:W-:Y:S01]  /*fd50*/  @!PT LDS RZ, [RZ] ;  /* 0x00000000fffff984 */ /* 0x000fe20000000800 */
[----:B------:R-:W-:Y:S01]  /*fd60*/  @!PT LDS RZ, [RZ] ;  /* 0x00000000fffff984 */ /* 0x000fe20000000800 */
[----:B------:R1:W-:Y:S01]  /*fd70*/  LDGSTS.E.BYPASS.LTC128B.128 [R232+0x8000], desc[UR16][R10.64] ;  /* 0x080000000ae87fae */ /* 0x0003e2000b981a10 */
[----:B------:R-:W-:Y:S02]  /*fd80*/  LEA.HI.X R12, R12, R23, R13, 0x4, P0 ;  /* 0x000000170c0c7211 */ /* 0x000fe400000f240d */
[C---:B------:R-:W-:Y:S01]  /*fd90*/  LEA R8, P0, R9.reuse, R193, 0x1 ;  /* 0x000000c109087211 */ /* 0x040fe200078008ff */
[----:B------:R1:W-:Y:S03]  /*fda0*/  LDGSTS.E.BYPASS.LTC128B.128 [R232+0x9000], desc[UR16][R10.64+0x80] ;  /* 0x090000800ae87fae */ /* 0x0003e6000b981a10 */
[----:B------:R-:W-:Y:S05]  /*fdb0*/  LEA.HI.X R9, R9, R187, R12, 0x1, P0 ;  /* 0x000000bb09097211 */ /* 0x000fea00000f0c0c */
[----:B------:R1:W-:Y:S04]  /*fdc0*/  LDGSTS.E.BYPASS.LTC128B.128 [R232+0x8800], desc[UR16][R8.64] ;  /* 0x0880000008e87fae */ /* 0x0003e8000b981a10 */
[----:B------:R1:W-:Y:S04]  /*fdd0*/  LDGSTS.E.BYPASS.LTC128B.128 [R232+0x9800], desc[UR16][R8.64+0x80] ;  /* 0x0980008008e87fae */ /* 0x0003e8000b981a10 */
[----:B------:R-:W0:Y:S01]  /*fde0*/  LDGDEPBAR ;  /* 0x00000000000079af */ /* 0x000e220000000000 */
[----:B------:R-:W-:Y:S05]  /*fdf0*/  BRA `(.L_x_1311) ;  /* 0x0000000c00887947 */ /* 0x000fea0003800000 */
.L_x_1310:
[----:B------:R-:W2:Y:S01]  /*fe00*/  LDL R4, [R1+0x30] ;  /* 0x0000300001047983 */ /* 0x000ea20000100800 */
[----:B------:R-:W-:Y:S05]  /*fe10*/  DEPBAR.LE SB0, 0x0 ;  /* 0x000080000000791a */ /* 0x000fea0000000000 */
[----:B----4-:R-:W4:Y:S01]  /*fe20*/  LDL R2, [R1+0x20] ;  /* 0x0000200001027983 */ /* 0x010f220000100800 */
[C---:B------:R-:W-:Y:S05]  /*fe30*/  IMAD.WIDE.U32 R8, R233.reuse, UR6, RZ ;  /* 0x00000006e9087c25 */ /* 0x040fea000f8e00ff */
[----:B------:R-:W5:Y:S01]  /*fe40*/  LDL R10, [R1+0x2c] ;  /* 0x00002c00010a7983 */ /* 0x000f620000100800 */
[----:B---3--:R-:W-:Y:S05]  /*fe50*/  IMAD R0, R233, UR7, R9 ;  /* 0x00000007e9007c24 */ /* 0x008fea000f8e0209 */
[----:B------:R-:W3:Y:S01]  /*fe60*/  LDL R5, [R1+0x1c] ;  /* 0x00001c0001057983 */ /* 0x000ee20000100800 */
[----:B------:R-:W-:Y:S06]  /*fe70*/  BAR.SYNC.DEFER_BLOCKING 0x0 ;  /* 0x0000000000007b1d */ /* 0x000fec0000010000 */
[----:B------:R-:W1:Y:S01]  /*fe80*/  S2R R241, SR_TID.X ;  /* 0x0000000000f17919 */ /* 0x000e620000002100 */
[C---:B--2---:R-:W-:Y:S02]  /*fe90*/  LEA R6, P1, R8.reuse, R4, 0x6 ;  /* 0x0000000408067211 */ /* 0x044fe400078230ff */
[C---:B----4-:R-:W-:Y:S02]  /*fea0*/  LEA R2, P0, R8.reuse, R2, 0x5 ;  /* 0x0000000208027211 */ /* 0x050fe400078028ff */
[C-C-:B-----5:R-:W-:Y:S02]  /*feb0*/  LEA.HI.X R7, R8.reuse, R10, R0.reuse, 0x6, P1 ;  /* 0x0000000a08077211 */ /* 0x160fe400008f3400 */
[----:B---3--:R-:W-:Y:S03]  /*fec0*/  LEA.HI.X R5, R8, R5, R0, 0x5, P0 ;  /* 0x0000000508057211 */ /* 0x008fe600000f2c00 */
[----:B------:R-:W-:Y:S01]  /*fed0*/  @!PT LDS RZ, [RZ] ;  /* 0x00000000fffff984 */ /* 0x000fe20000000800 */
[----:B------:R-:W-:Y:S01]  /*fee0*/  @!PT LDS RZ, [RZ] ;  /* 0x00000000fffff984 */ /* 0x000fe20000000800 */
[----:B------:R-:W-:Y:S01]  /*fef0*/  @!PT LDS RZ, [RZ] ;  /* 0x00000000fffff984 */ /* 0x000fe20000000800 */
[----:B------:R-:W-:Y:S01]  /*ff00*/  LDGSTS.E.BYPASS.LTC128B.128 [R232+0xa000], desc[UR16][R6.64] ;  /* 0x0a00000006e87fae */ /* 0x000fe2000b981a10 */
[C---:B------:R-:W-:Y:S01]  /*ff10*/  LEA R4, P0, R2.reuse, R4, 0x1 ;  /* 0x0000000402047211 */ /* 0x040fe200078008ff */
[----:B-1----:R-:W-:Y:S04]  /*ff20*/  IMAD.SHL.U32 R0, R241, 0x2, RZ ;  /* 0x00000002f1007824 */ /* 0x002fe800078e00ff */
[----:B------:R-:W-:Y:S01]  /*ff30*/  LDGSTS.E.BYPASS.LTC128B.128 [R232+0xb000], desc[UR16][R6.64+0x80] ;  /* 0x0b00008006e87fae */ /* 0x000fe2000b981a10 */
[----:B------:R-:W-:Y:S05]  /*ff40*/  LEA.HI.X R5, R2, R10, R5, 0x1, P0 ;  /* 0x0000000a02057211 */ /* 0x000fea00000f0c05 */
[----:B------:R1:W-:Y:S06]  /*ff50*/  STL [R1+0x34], R0 ;  /* 0x0000340001007387 */ /* 0x0003ec0000100800 */
[----:B------:R-:W-:Y:S06]  /*ff60*/  LDGSTS.E.BYPASS.LTC128B.128 [R232+0xa800], desc[UR16][R4.64] ;  /* 0x0a80000004e87fae */ /* 0x000fec000b981a10 */
[----:B------:R2:W-:Y:S06]  /*ff70*/  LDGSTS.E.BYPASS.LTC128B.128 [R232+0xb800], desc[UR16][R4.64+0x80] ;  /* 0x0b80008004e87fae */ /* 0x0005ec000b981a10 */
[----:B------:R-:W-:Y:S06]  /*ff80*/  LDSM.16.M88.4 R32, [R217] ;  /* 0x00000000d920783b */ /* 0x000fec0000000200 */
[----:B------:R-:W2:Y:S06]  /*ff90*/  LDSM.16.M88.4 R16, [R218+UR5+0x8000] ;  /* 0x00800005da10783b */ /* 0x000eac0008000200 */
[----:B------:R-:W3:Y:S01]  /*ffa0*/  LDSM.16.M88.4 R28, [R217+0x2000] ;  /* 0x00200000d91c783b */ /* 0x000ee20000000200 */
[----:B-1----:R-:W-:Y:S05]  /*ffb0*/  LOP3.LUT R0, R0, 0x6, RZ, 0xc0, !PT ;  /* 0x0000000600007812 */ /* 0x002fea00078ec0ff */
[----:B------:R-:W1:Y:S01]  /*ffc0*/  LDSM.16.M88.4 R172, [R218+UR5+0x8800] ;  /* 0x00880005daac783b */ /* 0x000e620008000200 */
[----:B------:R-:W-:Y:S04]  /*ffd0*/  IMAD R134, R233, 0x20, R0 ;  /* 0x00000020e9867824 */ /* 0x000fe800078e0200 */
[C---:B------:R-:W-:Y:S01]  /*ffe0*/  VIADD R135, R134.reuse, 0x1 ;  /* 0x0000000186877836 */ /* 0x040fe20000000000 */
[----:B------:R-:W0:Y:S01]  /*fff0*/  LDGDEPBAR ;  /* 0x00000000000079af */ /* 0x000e220000000000 */
[-C--:B------:R-:W-:Y:S01]  /*10000*/  ISETP.GT.AND P1, PT, R235, R134.reuse, PT ;  /* 0x00000086eb00720c */ /* 0x080fe20003f24270 */
[C---:B------:R-:W-:Y:S01]  /*10010*/  VIADD R2, R134.reuse, 0x18 ;  /* 0x0000001886027836 */ /* 0x040fe20000000000 */
[----:B------:R-:W-:Y:S03]  /*10020*/  ISETP.GT.AND P3, PT, R227, R134, PT ;  /* 0x00000086e300720c */ /* 0x000fe60003f64270 */
[----:B------:R-:W-:Y:S01]  /*10030*/  LDSM.16.M88.4 R176, [R224] ;  /* 0x00000000e0b0783b */ /* 0x000fe20000000200 */
[-C--:B------:R-:W-:Y:S02]  /*10040*/  ISETP.GT.AND P0, PT, R235, R135.reuse, PT ;  /* 0x00000087eb00720c */ /* 0x080fe40003f04270 */
[-C--:B------:R-:W-:Y:S02]  /*10050*/  ISETP.GT.AND P2, PT, R227, R135.reuse, PT ;  /* 0x00000087e300720c */ /* 0x080fe40003f44270 */
[----:B------:R-:W-:Y:S01]  /*10060*/  ISETP.GT.AND P5, PT, R235, R2, PT ;  /* 0x00000002eb00720c */ /* 0x000fe20003fa4270 */
[----:B------:R-:W4:Y:S01]  /*10070*/  LDSM.16.M88.4 R180, [R225+0x8000] ;  /* 0x00800000e1b4783b */ /* 0x000f220000000200 */
[C---:B------:R-:W-:Y:S05]  /*10080*/  ISETP.GE.AND P4, PT, R134.reuse, R230, PT ;  /* 0x000000e68600720c */ /* 0x040fea0003f86270 */
[----:B------:R-:W5:Y:S01]  /*10090*/  LDSM.16.M88.4 R184, [R224+0x2000] ;  /* 0x00200000e0b8783b */ /* 0x000f620000000200 */
[-C--:B--2---:R-:W-:Y:S05]  /*100a0*/  HMMA.16816.F32 R4, R32, R16.reuse, RZ ;  /* 0x000000102004723c */ /* 0x084fea00000018ff */
[----:B------:R-:W2:Y:S06]  /*100b0*/  LDSM.16.M88.4 R188, [R225+0x8800] ;  /* 0x00880000e1bc783b */ /* 0x000eac0000000200 */
[----:B------:R-:W-:Y:S01]  /*100c0*/  LDSM.16.M88.4 R192, [R222] ;  /* 0x00000000dec0783b */ /* 0x000fe20000000200 */
[C---:B---3--:R-:W-:Y:S05]  /*100d0*/  HMMA.16816.F32 R8, R28.reuse, R16, RZ ;  /* 0x000000101c08723c */ /* 0x048fea00000018ff */
[----:B------:R-:W3:Y:S03]  /*100e0*/  LDSM.16.M88.4 R196, [R226+0x8000] ;  /* 0x00800000e2c4783b */ /* 0x000ee60000000200 */
[-C--:B------:R-:W-:Y:S03]  /*100f0*/  HMMA.16816.F32 R12, R28, R18.reuse, RZ ;  /* 0x000000121c0c723c */ /* 0x080fe600000018ff */
[----:B------:R-:W3:Y:S05]  /*10100*/  LDSM.16.M88.4 R200, [R222+0x2000] ;  /* 0x00200000dec8783b */ /* 0x000eea0000000200 */
[C---:B------:R-:W-:Y:S01]  /*10110*/  HMMA.16816.F32 R16, R32.reuse, R18, RZ ;  /* 0x000000122010723c */ /* 0x040fe200000018ff */
[----:B------:R-:W-:Y:S06]  /*10120*/  LDSM.16.M88.4 R204, [R223] ;  /* 0x00000000dfcc783b */ /* 0x000fec0000000200 */
[----:B------:R-:W-:Y:S01]  /*10130*/  LDSM.16.M88.4 R208, [R221+0x8000] ;  /* 0x00800000ddd0783b */ /* 0x000fe20000000200 */
[-C--:B-1----:R-:W-:Y:S05]  /*10140*/  HMMA.16816.F32 R20, R32, R172.reuse, RZ ;  /* 0x000000ac2014723c */ /* 0x082fea00000018ff */
[----:B------:R-:W-:Y:S03]  /*10150*/  LDSM.16.M88.4 R212, [R223+0x2000] ;  /* 0x00200000dfd4783b */ /* 0x000fe60000000200 */
[C---:B------:R-:W-:Y:S03]  /*10160*/  HMMA.16816.F32 R24, R28.reuse, R172, RZ ;  /* 0x000000ac1c18723c */ /* 0x040fe600000018ff */
[----:B------:R1:W-:Y:S05]  /*10170*/  STL [R1+0x8], R0 ;  /* 0x0000080001007387 */ /* 0x0003ea0000100800 */
[-C--:B------:R-:W-:Y:S08]  /*10180*/  HMMA.16816.F32 R28, R28, R174.reuse, RZ ;  /* 0x000000ae1c1c723c */ /* 0x080ff000000018ff */
[----:B------:R-:W-:Y:S01]  /*10190*/  HMMA.16816.F32 R32, R32, R174, RZ ;  /* 0x000000ae2020723c */ /* 0x000fe200000018ff */
[----:B------:R-:W3:Y:S07]  /*101a0*/  LDSM.16.M88.4 R172, [R226+0x8800] ;  /* 0x00880000e2ac783b */ /* 0x000eee0000000200 */
[-C--:B----4-:R-:W-:Y:S05]  /*101b0*/  HMMA.16816.F32 R4, R176, R180.reuse, R4 ;  /* 0x000000b4b004723c */ /* 0x090fea0000001804 */
[----:B-1----:R-:W-:Y:S03]  /*101c0*/  VIADD R0, R134, 0x19 ;  /* 0x0000001986007836 */ /* 0x002fe60000000000 */
[C---:B-----5:R-:W-:Y:S04]  /*101d0*/  HMMA.16816.F32 R8, R184.reuse, R180, R8 ;  /* 0x000000b4b808723c */ /* 0x060fe80000001808 */
[----:B------:R-:W-:Y:S04]  /*101e0*/  ISETP.GT.AND P6, PT, R227, R0, PT ;  /* 0x00000000e300720c */ /* 0x000fe80003fc4270 */
[-C--:B------:R-:W-:Y:S08]  /*101f0*/  HMMA.16816.F32 R12, R184, R182.reuse, R12 ;  /* 0x000000b6b80c723c */ /* 0x080ff0000000180c */
[C---:B------:R-:W-:Y:S01]  /*10200*/  HMMA.16816.F32 R16, R176.reuse, R182, R16 ;  /* 0x000000b6b010723c */ /* 0x040fe20000001810 */
[----:B------:R-:W-:Y:S07]  /*10210*/  LDSM.16.M88.4 R180, [R217+0x4000] ;  /* 0x00400000d9b4783b */ /* 0x000fee0000000200 */
[-C--:B--2---:R-:W-:Y:S08]  /*10220*/  HMMA.16816.F32 R20, R176, R188.reuse, R20 ;  /* 0x000000bcb014723c */ /* 0x084ff00000001814 */
[C---:B------:R-:W-:Y:S08]  /*10230*/  HMMA.16816.F32 R24, R184.reuse, R188, R24 ;  /* 0x000000bcb818723c */ /* 0x040ff00000001818 */
[-C--:B------:R-:W-:Y:S01]  /*10240*/  HMMA.16816.F32 R28, R184, R190.reuse, R28 ;  /* 0x000000beb81c723c */ /* 0x080fe2000000181c */
[----:B------:R-:W-:Y:S07]  /*10250*/  LDSM.16.M88.4 R184, [R218+UR5+0x9000] ;  /* 0x00900005dab8783b */ /* 0x000fee0008000200 */
[----:B------:R-:W-:Y:S01]  /*10260*/  HMMA.16816.F32 R32, R176, R190, R32 ;  /* 0x000000beb020723c */ /* 0x000fe20000001820 */
[----:B------:R-:W1:Y:S06]  /*10270*/  LDSM.16.M88.4 R176, [R221+0x8800] ;  /* 0x00880000ddb0783b */ /* 0x000e6c0000000200 */
[----:B------:R-:W2:Y:S01]  /*10280*/  LDSM.16.M88.4 R188, [R217+0x6000] ;  /* 0x00600000d9bc783b */ /* 0x000ea20000000200 */
[-C--:B---3--:R-:W-:Y:S08]  /*10290*/  HMMA.16816.F32 R4, R192, R196.reuse, R4 ;  /* 0x000000c4c004723c */ /* 0x088ff00000001804 */
[C---:B------:R-:W-:Y:S08]  /*102a0*/  HMMA.16816.F32 R8, R200.reuse, R196, R8 ;  /* 0x000000c4c808723c */ /* 0x040ff00000001808 */
[-C--:B------:R-:W-:Y:S08]  /*102b0*/  HMMA.16816.F32 R12, R200, R198.reuse, R12 ;  /* 0x000000c6c80c723c */ /* 0x080ff0000000180c */
[C---:B------:R-:W-:Y:S01]  /*102c0*/  HMMA.16816.F32 R16, R192.reuse, R198, R16 ;  /* 0x000000c6c010723c */ /* 0x040fe20000001810 */
[----:B------:R-:W-:Y:S07]  /*102d0*/  LDSM.16.M88.4 R196, [R225+0x9000] ;  /* 0x00900000e1c4783b */ /* 0x000fee0000000200 */
[-C--:B------:R-:W-:Y:S08]  /*102e0*/  HMMA.16816.F32 R20, R192, R172.reuse, R20 ;  /* 0x000000acc014723c */ /* 0x080ff00000001814 */
[C---:B------:R-:W-:Y:S08]  /*102f0*/  HMMA.16816.F32 R24, R200.reuse, R172, R24 ;  /* 0x000000acc818723c */ /* 0x040ff00000001818 */
[-C--:B------:R-:W-:Y:S01]  /*10300*/  HMMA.16816.F32 R28, R200, R174.reuse, R28 ;  /* 0x000000aec81c723c */ /* 0x080fe2000000181c */
[----:B------:R-:W-:Y:S07]  /*10310*/  LDSM.16.M88.4 R200, [R224+0x6000] ;  /* 0x00600000e0c8783b */ /* 0x000fee0000000200 */
[----:B------:R-:W-:Y:S01]  /*10320*/  HMMA.16816.F32 R32, R192, R174, R32 ;  /* 0x000000aec020723c */ /* 0x000fe20000001820 */
[----:B------:R-:W3:Y:S06]  /*10330*/  LDSM.16.M88.4 R172, [R218+UR5+0x9800] ;  /* 0x00980005daac783b */ /* 0x000eec0008000200 */
[----:B------:R-:W4:Y:S01]  /*10340*/  LDSM.16.M88.4 R192, [R224+0x4000] ;  /* 0x00400000e0c0783b */ /* 0x000f220000000200 */
        /* <DEDUP_REMOVED lines=10> */
[----:B------:R-:W1:Y:S06]  /*103f0*/  LDSM.16.M88.4 R176, [R225+0x9800] ;  /* 0x00980000e1b0783b */ /* 0x000e6c0000000200 */
[----:B------:R-:W5:Y:S01]  /*10400*/  LDSM.16.M88.4 R204, [R222+0x4000] ;  /* 0x00400000decc783b */ /* 0x000f620000000200 */
[-C--:B------:R-:W-:Y:S08]  /*10410*/  HMMA.16816.F32 R4, R180, R184.reuse, R4 ;  /* 0x000000b8b404723c */ /* 0x080ff00000001804 */
        /* <DEDUP_REMOVED lines=9> */
[----:B------:R-:W2:Y:S06]  /*104b0*/  LDSM.16.M88.4 R172, [R226+0x9800] ;  /* 0x00980000e2ac783b */ /* 0x000eac0000000200 */
[----:B------:R-:W3:Y:S01]  /*104c0*/  LDSM.16.M88.4 R180, [R223+0x4000] ;  /* 0x00400000dfb4783b */ /* 0x000ee20000000200 */
[-C--:B----4-:R-:W-:Y:S08]  /*104d0*/  HMMA.16816.F32 R4, R192, R196.reuse, R4 ;  /* 0x000000c4c004723c */ /* 0x090ff00000001804 */
[C---:B------:R-:W-:Y:S08]  /*104e0*/  HMMA.16816.F32 R8, R200.reuse, R196, R8 ;  /* 0x000000c4c808723c */ /* 0x040ff00000001808 */
[-C--:B------:R-:W-:Y:S08]  /*104f0*/  HMMA.16816.F32 R12, R200, R198.reuse, R12 ;  /* 0x000000c6c80c723c */ /* 0x080ff0000000180c */
[C---:B------:R-:W-:Y:S08]  /*10500*/  HMMA.16816.F32 R16, R192.reuse, R198, R16 ;  /* 0x000000c6c010723c */ /* 0x040ff00000001810 */
[-C--:B-1----:R-:W-:Y:S08]  /*10510*/  HMMA.16816.F32 R20, R192, R176.reuse, R20 ;  /* 0x000000b0c014723c */ /* 0x082ff00000001814 */
[C---:B------:R-:W-:Y:S08]  /*10520*/  HMMA.16816.F32 R24, R200.reuse, R176, R24 ;  /* 0x000000b0c818723c */ /* 0x040ff00000001818 */
[-C--:B------:R-:W-:Y:S08]  /*10530*/  HMMA.16816.F32 R28, R200, R178.reuse, R28 ;  /* 0x000000b2c81c723c */ /* 0x080ff0000000181c */
[----:B------:R-:W-:Y:S01]  /*10540*/  HMMA.16816.F32 R32, R192, R178, R32 ;  /* 0x000000b2c020723c */ /* 0x000fe20000001820 */
[----:B------:R-:W1:Y:S01]  /*10550*/  LDSM.16.M88.4 R176, [R221+0x9800] ;  /* 0x00980000ddb0783b */ /* 0x000e620000000200 */
[----:B------:R-:W-:Y:S04]  /*10560*/  DEPBAR.LE SB0, 0x0 ;  /* 0x000080000000791a */ /* 0x000fe80000000000 */
[----:B------:R-:W-:Y:S02]  /*10570*/  BAR.SYNC.DEFER_BLOCKING 0x0 ;  /* 0x0000000000007b1d */ /* 0x000fe40000010000 */
[-C--:B-----5:R-:W-:Y:S08]  /*10580*/  HMMA.16816.F32 R4, R204, R208.reuse, R4 ;  /* 0x000000d0cc04723c */ /* 0x0a0ff00000001804 */
[C---:B------:R-:W-:Y:S08]  /*10590*/  HMMA.16816.F32 R8, R212.reuse, R208, R8 ;  /* 0x000000d0d408723c */ /* 0x040ff00000001808 */
[-C--:B------:R-:W-:Y:S08]  /*105a0*/  HMMA.16816.F32 R12, R212, R210.reuse, R12 ;  /* 0x000000d2d40c723c */ /* 0x080ff0000000180c */
[C---:B------:R-:W-:Y:S08]  /*105b0*/  HMMA.16816.F32 R16, R204.reuse, R210, R16 ;  /* 0x000000d2cc10723c */ /* 0x040ff00000001810 */
[-C--:B--2---:R-:W-:Y:S08]  /*105c0*/  HMMA.16816.F32 R20, R204, R172.reuse, R20 ;  /* 0x000000accc14723c */ /* 0x084ff00000001814 */
[C---:B------:R-:W-:Y:S08]  /*105d0*/  HMMA.16816.F32 R24, R212.reuse, R172, R24 ;  /* 0x000000acd418723c */ /* 0x040ff00000001818 */
[-C--:B------:R-:W-:Y:S08]  /*105e0*/  HMMA.16816.F32 R28, R212, R174.reuse, R28 ;  /* 0x000000aed41c723c */ /* 0x080ff0000000181c */
[----:B------:R-:W-:Y:S01]  /*105f0*/  HMMA.16816.F32 R32, R204, R174, R32 ;  /* 0x000000aecc20723c */ /* 0x000fe20000001820 */
[----:B------:R-:W2:Y:S07]  /*10600*/  LDL R204, [R1+0x38] ;  /* 0x0000380001cc7983 */ /* 0x000eae0000100800 */
[-C--:B---3--:R-:W-:Y:S08]  /*10610*/  HMMA.16816.F32 R4, R180, R184.reuse, R4 ;  /* 0x000000b8b404723c */ /* 0x088ff00000001804 */
[C---:B------:R-:W-:Y:S08]  /*10620*/  HMMA.16816.F32 R8, R188.reuse, R184, R8 ;  /* 0x000000b8bc08723c */ /* 0x040ff00000001808 */
[-C--:B------:R-:W-:Y:S03]  /*10630*/  HMMA.16816.F32 R12, R188, R186.reuse, R12 ;  /* 0x000000babc0c723c */ /* 0x080fe6000000180c */
[----:B------:R-:W-:Y:S01]  /*10640*/  FSEL R137, R6, -INF , !P1 ;  /* 0xff80000006897808 */ /* 0x000fe20004800000 */
[C---:B------:R-:W-:Y:S01]  /*10650*/  VIADD R6, R134.reuse, 0x9 ;  /* 0x0000000986067836 */ /* 0x040fe20000000000 */
[----:B------:R-:W-:Y:S01]  /*10660*/  FSEL R136, R7, -INF , !P0 ;  /* 0xff80000007887808 */ /* 0x000fe20004000000 */
[----:B------:R-:W-:Y:S01]  /*10670*/  VIADD R7, R134, 0x8 ;  /* 0x0000000886077836 */ /* 0x000fe20000000000 */
[CC--:B------:R-:W-:Y:S01]  /*10680*/  ISETP.GT.AND P0, PT, R236.reuse, R135.reuse, PT ;  /* 0x00000087ec00720c */ /* 0x0c0fe20003f04270 */
[C---:B------:R-:W-:Y:S04]  /*10690*/  HMMA.16816.F32 R16, R180.reuse, R186, R16 ;  /* 0x000000bab410723c */ /* 0x040fe80000001810 */
[----:B------:R-:W-:Y:S02]  /*106a0*/  FSEL R186, R11, -INF , !P0 ;  /* 0xff8000000bba7808 */ /* 0x000fe40004000000 */
[----:B------:R-:W-:Y:S02]  /*106b0*/  ISETP.GT.AND P0, PT, R236, R6, PT ;  /* 0x00000006ec00720c */ /* 0x000fe40003f04270 */
[----:B------:R-:W-:Y:S01]  /*106c0*/  FSEL R172, R4, -INF , !P3 ;  /* 0xff80000004ac7808 */ /* 0x000fe20005800000 */
[-C--:B-1----:R-:W-:Y:S03]  /*106d0*/  HMMA.16816.F32 R20, R180, R176.reuse, R20 ;  /* 0x000000b0b414723c */ /* 0x082fe60000001814 */
[----:B------:R-:W-:Y:S01]  /*106e0*/  FSEL R139, R5, -INF , !P2 ;  /* 0xff800000058b7808 */ /* 0x000fe20005000000 */
[----:B------:R-:W-:Y:S01]  /*106f0*/  VIADD R4, R134, 0x11 ;  /* 0x0000001186047836 */ /* 0x000fe20000000000 */
[-C--:B------:R-:W-:Y:S01]  /*10700*/  ISETP.GT.AND P3, PT, R234, R134.reuse, PT ;  /* 0x00000086ea00720c */ /* 0x080fe20003f64270 */
[----:B------:R-:W-:Y:S01]  /*10710*/  VIADD R5, R134, 0x10 ;  /* 0x0000001086057836 */ /* 0x000fe20000000000 */
[----:B------:R-:W-:Y:S01]  /*10720*/  ISETP.GT.AND P2, PT, R234, R135, PT ;  /* 0x00000087ea00720c */ /* 0x000fe20003f44270 */
[C---:B------:R-:W-:Y:S04]  /*10730*/  HMMA.16816.F32 R24, R188.reuse, R176, R24 ;  /* 0x000000b0bc18723c */ /* 0x040fe80000001818 */
[----:B------:R-:W-:Y:S02]  /*10740*/  FSEL R177, R15, -INF , !P0 ;  /* 0xff8000000fb17808 */ /* 0x000fe40004000000 */
[----:B------:R-:W-:Y:S02]  /*10750*/  ISETP.GT.AND P1, PT, R236, R134, PT ;  /* 0x00000086ec00720c */ /* 0x000fe40003f24270 */
[-C--:B------:R-:W-:Y:S01]  /*10760*/  ISETP.GT.AND P0, PT, R235, R6.reuse, PT ;  /* 0x00000006eb00720c */ /* 0x080fe20003f04270 */
[-C--:B------:R-:W-:Y:S03]  /*10770*/  HMMA.16816.F32 R28, R188, R178.reuse, R28 ;  /* 0x000000b2bc1c723c */ /* 0x080fe6000000181c */
[----:B------:R-:W-:Y:S02]  /*10780*/  FSEL R175, R8, -INF , !P3 ;  /* 0xff80000008af7808 */ /* 0x000fe40005800000 */
[----:B------:R-:W-:Y:S02]  /*10790*/  FSEL R176, R9, -INF , !P2 ;  /* 0xff80000009b07808 */ /* 0x000fe40005000000 */
[-C--:B------:R-:W-:Y:S01]  /*107a0*/  ISETP.GT.AND P3, PT, R234, R7.reuse, PT ;  /* 0x00000007ea00720c */ /* 0x080fe20003f64270 */
[----:B------:R-:W-:Y:S04]  /*107b0*/  HMMA.16816.F32 R32, R180, R178, R32 ;  /* 0x000000b2b420723c */ /* 0x000fe80000001820 */
[----:B------:R-:W-:Y:S02]  /*107c0*/  FSEL R185, R10, -INF , !P1 ;  /* 0xff8000000ab97808 */ /* 0x000fe40004800000 */
[----:B------:R-:W-:Y:S02]  /*107d0*/  ISETP.GT.AND P2, PT, R234, R6, PT ;  /* 0x00000006ea00720c */ /* 0x000fe40003f44270 */
[----:B------:R-:W-:Y:S02]  /*107e0*/  FSEL R9, R19, -INF , !P0 ;  /* 0xff80000013097808 */ /* 0x000fe40004000000 */
[-C--:B------:R-:W-:Y:S02]  /*107f0*/  ISETP.GT.AND P1, PT, R236, R7.reuse, PT ;  /* 0x00000007ec00720c */ /* 0x080fe40003f24270 */
[----:B------:R-:W-:Y:S02]  /*10800*/  ISETP.GT.AND P0, PT, R235, R4, PT ;  /* 0x00000004eb00720c */ /* 0x000fe40003f04270 */
[----:B------:R-:W-:Y:S02]  /*10810*/  FSEL R174, R12, -INF , !P3 ;  /* 0xff8000000cae7808 */ /* 0x000fe40005800000 */
[----:B------:R-:W-:Y:S02]  /*10820*/  FSEL R173, R13, -INF , !P2 ;  /* 0xff8000000dad7808 */ /* 0x000fe40005000000 */
[-C--:B------:R-:W-:Y:S02]  /*10830*/  ISETP.GT.AND P3, PT, R227, R7.reuse, PT ;  /* 0x00000007e300720c */ /* 0x080fe40003f64270 */
[----:B------:R-:W-:Y:S02]  /*10840*/  FSEL R34, R34, -INF , !P5 ;  /* 0xff80000022227808 */ /* 0x000fe40006800000 */
[----:B------:R-:W-:Y:S02]  /*10850*/  ISETP.GE.AND P5, PT, R135, R228, PT ;  /* 0x000000e48700720c */ /* 0x000fe40003fa6270 */
[----:B------:R-:W-:Y:S02]  /*10860*/  FSEL R184, R14, -INF , !P1 ;  /* 0xff8000000eb87808 */ /* 0x000fe40004800000 */
[----:B------:R-:W-:Y:S02]  /*10870*/  ISETP.GT.AND P2, PT, R227, R6, PT ;  /* 0x00000006e300720c */ /* 0x000fe40003f44270 */
[----:B------:R-:W-:Y:S02]  /*10880*/  FSEL R23, R23, -INF , !P0 ;  /* 0xff80000017177808 */ /* 0x000fe40004000000 */
[----:B------:R-:W-:Y:S02]  /*10890*/  ISETP.GT.AND P1, PT, R235, R7, PT ;  /* 0x00000007eb00720c */ /* 0x000fe40003f24270 */
[-C--:B------:R-:W-:Y:S02]  /*108a0*/  ISETP.GE.AND P0, PT, R134, R229.reuse, PT ;  /* 0x000000e58600720c */ /* 0x080fe40003f06270 */
[----:B------:R-:W-:Y:S02]  /*108b0*/  FSEL R33, R33, -INF , !P6 ;  /* 0xff80000021217808 */ /* 0x000fe40007000000 */
[----:B------:R-:W-:Y:S02]  /*108c0*/  FSEL R15, R139, -INF , !P5 ;  /* 0xff8000008b0f7808 */ /* 0x000fe40006800000 */
[----:B------:R-:W-:Y:S02]  /*108d0*/  FSEL R13, R16, -INF , !P3 ;  /* 0xff800000100d7808 */ /* 0x000fe40005800000 */
[----:B------:R-:W-:Y:S02]  /*108e0*/  ISETP.GE.AND P6, PT, R135, R229, PT ;  /* 0x000000e58700720c */ /* 0x000fe40003fc6270 */
[-C--:B------:R-:W-:Y:S02]  /*108f0*/  ISETP.GE.AND P5, PT, R7, R228.reuse, PT ;  /* 0x000000e40700720c */ /* 0x080fe40003fa6270 */
[----:B------:R-:W-:Y:S02]  /*10900*/  FSEL R12, R17, -INF , !P2 ;  /* 0xff800000110c7808 */ /* 0x000fe40005000000 */
[----:B------:R-:W-:Y:S02]  /*10910*/  FSEL R10, R18, -INF , !P1 ;  /* 0xff800000120a7808 */ /* 0x000fe40004800000 */
[-C--:B------:R-:W-:Y:S02]  /*10920*/  ISETP.GT.AND P3, PT, R227, R5.reuse, PT ;  /* 0x00000005e300720c */ /* 0x080fe40003f64270 */
[----:B------:R-:W-:Y:S02]  /*10930*/  FSEL R17, R137, -INF , !P0 ;  /* 0xff80000089117808 */ /* 0x000fe40004000000 */
[----:B------:R-:W-:Y:S02]  /*10940*/  ISETP.GT.AND P1, PT, R235, R5, PT ;  /* 0x00000005eb00720c */ /* 0x000fe40003f24270 */
[----:B------:R-:W-:Y:S02]  /*10950*/  ISETP.GE.AND P0, PT, R6, R228, PT ;  /* 0x000000e40600720c */ /* 0x000fe40003f06270 */
[----:B------:R-:W-:Y:S02]  /*10960*/  ISETP.GT.AND P2, PT, R227, R4, PT ;  /* 0x00000004e300720c */ /* 0x000fe40003f44270 */
        /* <DEDUP_REMOVED lines=8> */
[-C--:B------:R-:W-:Y:S02]  /*109f0*/  ISETP.GE.AND P1, PT, R134, R228.reuse, PT ;  /* 0x000000e48600720c */ /* 0x080fe40003f26270 */
[-C--:B------:R-:W-:Y:S02]  /*10a00*/  ISETP.GE.AND P0, PT, R5, R228.reuse, PT ;  /* 0x000000e40500720c */ /* 0x080fe40003f06270 */
[----:B------:R-:W-:Y:S02]  /*10a10*/  FSEL R19, R10, -INF , !P6 ;  /* 0xff8000000a137808 */ /* 0x000fe40007000000 */
[----:B------:R-:W-:Y:S02]  /*10a20*/  FSEL R21, R9, -INF , !P5 ;  /* 0xff80000009157808 */ /* 0x000fe40006800000 */
[----:B------:R-:W-:Y:S02]  /*10a30*/  ISETP.GE.AND P6, PT, R4, R228, PT ;  /* 0x000000e40400720c */ /* 0x000fe40003fc6270 */
[-C--:B------:R-:W-:Y:S02]  /*10a40*/  ISETP.GE.AND P5, PT, R5, R229.reuse, PT ;  /* 0x000000e50500720c */ /* 0x080fe40003fa6270 */
[----:B------:R-:W-:Y:S02]  /*10a50*/  FSEL R14, R172, -INF , !P1 ;  /* 0xff800000ac0e7808 */ /* 0x000fe40004800000 */
[----:B------:R-:W-:Y:S02]  /*10a60*/  FSEL R189, R11, -INF , !P0 ;  /* 0xff8000000bbd7808 */ /* 0x000fe40004000000 */
[----:B------:R-:W-:Y:S02]  /*10a70*/  ISETP.GT.AND P3, PT, R235, R0, PT ;  /* 0x00000000eb00720c */ /* 0x000fe40003f64270 */
[----:B------:R-:W-:Y:S02]  /*10a80*/  FSEL R190, R8, -INF , !P6 ;  /* 0xff80000008be7808 */ /* 0x000fe40007000000 */
[----:B------:R-:W-:Y:S02]  /*10a90*/  FSEL R191, R22, -INF , !P5 ;  /* 0xff80000016bf7808 */ /* 0x000fe40006800000 */
[----:B------:R-:W-:Y:S02]  /*10aa0*/  ISETP.GE.AND P6, PT, R4, R229, PT ;  /* 0x000000e50400720c */ /* 0x000fe40003fc6270 */
[----:B------:R-:W-:Y:S02]  /*10ab0*/  ISETP.GT.AND P5, PT, R234, R5, PT ;  /* 0x00000005ea00720c */ /* 0x000fe40003fa4270 */
[----:B------:R-:W-:Y:S02]  /*10ac0*/  ISETP.GT.AND P2, PT, R227, R2, PT ;  /* 0x00000002e300720c */ /* 0x000fe40003f44270 */
[----:B------:R-:W-:Y:S02]  /*10ad0*/  FMNMX3.FTZ R136, R3, R14, R15, !PT ;  /* 0x0000000e03887276 */ /* 0x000fe4000781000f */
[----:B------:R-:W-:Y:S02]  /*10ae0*/  FSEL R35, R35, -INF , !P3 ;  /* 0xff80000023237808 */ /* 0x000fe40005800000 */
[C---:B------:R-:W-:Y:S02]  /*10af0*/  ISETP.GE.AND P3, PT, R135.reuse, R230, PT ;  /* 0x000000e68700720c */ /* 0x040fe40003f66270 */
[----:B------:R-:W-:Y:S02]  /*10b00*/  ISETP.GE.AND P1, PT, R135, R231, PT ;  /* 0x000000e78700720c */ /* 0x000fe40003f26270 */
[----:B------:R-:W-:Y:S02]  /*10b10*/  FSEL R192, R23, -INF , !P6 ;  /* 0xff80000017c07808 */ /* 0x000fe40007000000 */
[----:B------:R-:W-:Y:S02]  /*10b20*/  FSEL R135, R24, -INF , !P5 ;  /* 0xff80000018877808 */ /* 0x000fe40006800000 */
[----:B------:R-:W-:Y:S02]  /*10b30*/  FSEL R32, R32, -INF , !P2 ;  /* 0xff80000020207808 */ /* 0x000fe40005000000 */
[-C--:B------:R-:W-:Y:S02]  /*10b40*/  ISETP.GE.AND P6, PT, R2, R228.reuse, PT ;  /* 0x000000e40200720c */ /* 0x080fe40003fc6270 */
[----:B------:R-:W-:Y:S02]  /*10b50*/  ISETP.GE.AND P5, PT, R0, R228, PT ;  /* 0x000000e40000720c */ /* 0x000fe40003fa6270 */
[----:B------:R-:W-:Y:S02]  /*10b60*/  FMNMX3.FTZ R136, R136, R18, R20, !PT ;  /* 0x0000001288887276 */ /* 0x000fe40007810014 */
[----:B------:R-:W-:Y:S02]  /*10b70*/  FSEL R197, R32, -INF , !P6 ;  /* 0xff80000020c57808 */ /* 0x000fe40007000000 */
[----:B------:R-:W-:Y:S02]  /*10b80*/  FSEL R195, R33, -INF , !P5 ;  /* 0xff80000021c37808 */ /* 0x000fe40006800000 */
[----:B------:R-:W-:Y:S02]  /*10b90*/  FMNMX3.FTZ R136, R136, R189, R190, !PT ;  /* 0x000000bd88887276 */ /* 0x000fe400078100be */
[----:B------:R-:W-:Y:S02]  /*10ba0*/  ISETP.GE.AND P2, PT, R134, R231, PT ;  /* 0x000000e78600720c */ /* 0x000fe40003f46270 */
[-C--:B------:R-:W-:Y:S02]  /*10bb0*/  ISETP.GE.AND P6, PT, R2, R229.reuse, PT ;  /* 0x000000e50200720c */ /* 0x080fe40003fc6270 */
[----:B------:R-:W-:Y:S02]  /*10bc0*/  ISETP.GE.AND P5, PT, R0, R229, PT ;  /* 0x000000e50000720c */ /* 0x000fe40003fa6270 */
[----:B------:R-:W-:Y:S02]  /*10bd0*/  FMNMX3.FTZ R24, R133, R17, R16, !PT ;  /* 0x0000001185187276 */ /* 0x000fe40007810010 */
[----:B------:R-:W-:Y:S02]  /*10be0*/  FMNMX3.FTZ R136, R136, R197, R195, !PT ;  /* 0x000000c588887276 */ /* 0x000fe400078100c3 */
[----:B--2---:R-:W-:Y:S11]  /*10bf0*/  ISETP.GT.AND P0, PT, R233, R204, PT ;  /* 0x000000cce900720c */ /* 0x004ff60003f04270 */
[----:B------:R-:W-:Y:S02]  /*10c00*/  @!UPT UIADD3 URZ, UPT, UPT, URZ, URZ, URZ ;  /* 0x000000fffffff290 */ /* 0x000fe4000fffe0ff */
[----:B------:R-:W-:Y:S05]  /*10c10*/  @P0 BRA `(.L_x_1312) ;  /* 0xfffffff0001c0947 */ /* 0x000fea000383ffff */
.L_x_1311:
[----:B-1----:R-:W-:Y:S01]  /*10c20*/  FMNMX3.FTZ R8, R24, R19, R21, !PT ;  /* 0x0000001318087276 */ /* 0x002fe20007810015 */
[----:B------:R-:W-:Y:S01]  /*10c30*/  SHFL.BFLY PT, R12, R136, 0x2, 0x1f ;  /* 0x0c401f00880c7f89 */ /* 0x000fe200000e0000 */
[----:B------:R-:W-:Y:S02]  /*10c40*/  FSEL R194, R34, -INF , !P6 ;  /* 0xff80000022c27808 */ /* 0x000fe40007000000 */
[----:B------:R-:W-:Y:S02]  /*10c50*/  FSEL R193, R35, -INF , !P5 ;  /* 0xff80000023c17808 */ /* 0x000fe40006800000 */
[----:B------:R-:W-:Y:S02]  /*10c60*/  FMNMX3.FTZ R8, R8, R191, R192, !PT ;  /* 0x000000bf08087276 */ /* 0x000fe400078100c0 */
[----:B------:R-:W-:Y:S02]  /*10c70*/  ISETP.GT.AND P0, PT, R234, R4, PT ;  /* 0x00000004ea00720c */ /* 0x000fe40003f04270 */
[----:B------:R-:W-:Y:S02]  /*10c80*/  ISETP.GT.AND P6, PT, R236, R5, PT ;  /* 0x00000005ec00720c */ /* 0x000fe40003fc4270 */
[----:B------:R-:W-:Y:S02]  /*10c90*/  FMNMX3.FTZ R22, R8, R194, R193, !PT ;  /* 0x000000c208167276 */ /* 0x000fe400078100c1 */
[----:B------:R-:W-:Y:S02]  /*10ca0*/  FSEL R25, R25, -INF , !P0 ;  /* 0xff80000019197808 */ /* 0x000fe40004000000 */
[----:B------:R-:W-:Y:S02]  /*10cb0*/  FSEL R26, R26, -INF , !P6 ;  /* 0xff8000001a1a7808 */ /* 0x000fe40007000000 */
[CC--:B------:R-:W-:Y:S02]  /*10cc0*/  ISETP.GE.AND P6, PT, R7.reuse, R231.reuse, PT ;  /* 0x000000e70700720c */ /* 0x0c0fe40003fc6270 */
[----:B------:R-:W-:Y:S02]  /*10cd0*/  ISETP.GE.AND P0, PT, R7, R230, PT ;  /* 0x000000e60700720c */ /* 0x000fe40003f06270 */
[----:B------:R-:W1:Y:S01]  /*10ce0*/  SHFL.BFLY PT, R7, R22, 0x2, 0x1f ;  /* 0x0c401f0016077f89 */ /* 0x000e6200000e0000 */
[----:B------:R-:W-:Y:S02]  /*10cf0*/  ISETP.GT.AND P5, PT, R236, R4, PT ;  /* 0x00000004ec00720c */ /* 0x000fe40003fa4270 */
[----:B------:R-:W-:Y:S02]  /*10d00*/  FSEL R10, R174, -INF , !P0 ;  /* 0xff800000ae0a7808 */ /* 0x000fe40004000000 */
[----:B------:R-:W-:Y:S02]  /*10d10*/  FSEL R27, R27, -INF , !P5 ;  /* 0xff8000001b1b7808 */ /* 0x000fe40006800000 */
[-C--:B------:R-:W-:Y:S02]  /*10d20*/  ISETP.GE.AND P5, PT, R6, R230.reuse, PT ;  /* 0x000000e60600720c */ /* 0x080fe40003fa6270 */
[----:B------:R-:W-:Y:S02]  /*10d30*/  FSEL R8, R176, -INF , !P3 ;  /* 0xff800000b0087808 */ /* 0x000fe40005800000 */
[----:B------:R-:W-:Y:S02]  /*10d40*/  FSEL R11, R173, -INF , !P5 ;  /* 0xff800000ad0b7808 */ /* 0x000fe40006800000 */
[----:B------:R-:W-:Y:S02]  /*10d50*/  ISETP.GE.AND P5, PT, R5, R230, PT ;  /* 0x000000e60500720c */ /* 0x000fe40003fa6270 */
[C---:B------:R-:W-:Y:S02]  /*10d60*/  ISETP.GT.AND P0, PT, R234.reuse, R0, PT ;  /* 0x00000000ea00720c */ /* 0x040fe40003f04270 */
[----:B------:R-:W-:Y:S02]  /*10d70*/  ISETP.GT.AND P3, PT, R234, R2, PT ;  /* 0x00000002ea00720c */ /* 0x000fe40003f64270 */
[----:B------:R-:W-:Y:S02]  /*10d80*/  FSEL R198, R135, -INF , !P5 ;  /* 0xff80000087c67808 */ /* 0x000fe40006800000 */
        /* <DEDUP_REMOVED lines=8> */
[-C--:B------:R-:W-:Y:S02]  /*10e10*/  ISETP.GE.AND P5, PT, R4, R231.reuse, PT ;  /* 0x000000e70400720c */ /* 0x080fe40003fa6270 */
[----:B------:R-:W-:Y:S02]  /*10e20*/  FSEL R9, R175, -INF , !P4 ;  /* 0xff800000af097808 */ /* 0x000fe40006000000 */
[----:B------:R-:W-:Y:S02]  /*10e30*/  FSEL R5, R185, -INF , !P2 ;  /* 0xff800000b9057808 */ /* 0x000fe40005000000 */
[----:B------:R-:W-:Y:S02]  /*10e40*/  FSEL R4, R186, -INF , !P1 ;  /* 0xff800000ba047808 */ /* 0x000fe40004800000 */
[----:B------:R-:W-:Y:S02]  /*10e50*/  ISETP.GE.AND P4, PT, R6, R231, PT ;  /* 0x000000e70600720c */ /* 0x000fe40003f86270 */
[----:B-1----:R-:W-:Y:S02]  /*10e60*/  FMNMX.FTZ R22, R22, R7, !PT ;  /* 0x0000000716167209 */ /* 0x002fe40007810000 */
[----:B------:R-:W-:Y:S02]  /*10e70*/  FSEL R7, R184, -INF , !P6 ;  /* 0xff800000b8077808 */ /* 0x000fe40007000000 */
[----:B------:R-:W-:Y:S01]  /*10e80*/  FSEL R200, R29, -INF , !P0 ;  /* 0xff8000001dc87808 */ /* 0x000fe20004000000 */
[----:B------:R-:W1:Y:S01]  /*10e90*/  SHFL.BFLY PT, R135, R22, 0x1, 0x1f ;  /* 0x0c201f0016877f89 */ /* 0x000e6200000e0000 */
[----:B------:R-:W-:Y:S02]  /*10ea0*/  ISETP.GT.AND P1, PT, R236, R0, PT ;  /* 0x00000000ec00720c */ /* 0x000fe40003f24270 */
[----:B------:R-:W-:Y:S05]  /*10eb0*/  ISETP.GE.AND P6, PT, R0, R231, PT ;  /* 0x000000e70000720c */ /* 0x000fea0003fc6270 */
[----:B------:R-:W-:Y:S01]  /*10ec0*/  LDSM.16.MT88.4 R184, [R220+0xa000] ;  /* 0x00a00000dcb8783b */ /* 0x000fe20000004200 */
[----:B------:R-:W-:Y:S02]  /*10ed0*/  FSEL R6, R177, -INF , !P4 ;  /* 0xff800000b1067808 */ /* 0x000fe40006000000 */
[----:B------:R-:W-:Y:S02]  /*10ee0*/  FMNMX3.FTZ R0, R138, R5, R4, !PT ;  /* 0x000000058a007276 */ /* 0x000fe40007810004 */
[----:B------:R-:W-:Y:S02]  /*10ef0*/  ISETP.GT.AND P0, PT, R236, R2, PT ;  /* 0x00000002ec00720c */ /* 0x000fe40003f04270 */
[----:B------:R-:W-:Y:S02]  /*10f00*/  FSEL R202, R26, -INF , !P3 ;  /* 0xff8000001aca7808 */ /* 0x000fe40005800000 */
[----:B------:R-:W-:Y:S02]  /*10f10*/  FSEL R203, R27, -INF , !P5 ;  /* 0xff8000001bcb7808 */ /* 0x000fe40006800000 */
[----:B------:R-:W-:Y:S02]  /*10f20*/  FMNMX3.FTZ R0, R0, R7, R6, !PT ;  /* 0x0000000700007276 */ /* 0x000fe40007810006 */
[----:B------:R-:W-:Y:S02]  /*10f30*/  ISETP.GE.AND P2, PT, R2, R231, PT ;  /* 0x000000e70200720c */ /* 0x000fe40003f46270 */
[----:B------:R-:W-:Y:S02]  /*10f40*/  FSEL R30, R30, -INF , !P0 ;  /* 0xff8000001e1e7808 */ /* 0x000fe40004000000 */
[----:B------:R-:W-:Y:S02]  /*10f50*/  FSEL R31, R31, -INF , !P1 ;  /* 0xff8000001f1f7808 */ /* 0x000fe40004800000 */
[----:B------:R-:W-:Y:S02]  /*10f60*/  FMNMX3.FTZ R0, R0, R202, R203, !PT ;  /* 0x000000ca00007276 */ /* 0x000fe400078100cb */
[----:B------:R-:W-:Y:S02]  /*10f70*/  FSEL R172, R30, -INF , !P2 ;  /* 0xff8000001eac7808 */ /* 0x000fe40005000000 */
[----:B------:R-:W-:Y:S02]  /*10f80*/  FSEL R139, R31, -INF , !P6 ;  /* 0xff8000001f8b7808 */ /* 0x000fe40007000000 */
[----:B------:R-:W-:Y:S02]  /*10f90*/  FMNMX3.FTZ R134, R132, R9, R8, !PT ;  /* 0x0000000984867276 */ /* 0x000fe40007810008 */
[----:B------:R-:W-:Y:S02]  /*10fa0*/  FMNMX3.FTZ R0, R0, R172, R139, !PT ;  /* 0x000000ac00007276 */ /* 0x000fe4000781008b */
[----:B------:R-:W-:Y:S02]  /*10fb0*/  FMNMX3.FTZ R134, R134, R10, R11, !PT ;  /* 0x0000000a86867276 */ /* 0x000fe4000781000b */
[----:B------:R-:W-:Y:S01]  /*10fc0*/  FMNMX.FTZ R136, R136, R12, !PT ;  /* 0x0000000c88887209 */ /* 0x000fe20007810000 */
[----:B------:R-:W2:Y:S01]  /*10fd0*/  SHFL.BFLY PT, R2, R0, 0x2, 0x1f ;  /* 0x0c401f0000027f89 */ /* 0x000ea200000e0000 */
[----:B------:R-:W-:Y:S02]  /*10fe0*/  FMNMX3.FTZ R134, R134, R198, R199, !PT ;  /* 0x000000c686867276 */ /* 0x000fe400078100c7 */
[----:B-1----:R-:W-:Y:S05]  /*10ff0*/  FMNMX.FTZ R135, R22, R135, !PT ;  /* 0x0000008716877209 */ /* 0x002fea0007810000 */
[----:B------:R-:W1:Y:S01]  /*11000*/  SHFL.BFLY PT, R12, R136, 0x1, 0x1f ;  /* 0x0c201f00880c7f89 */ /* 0x000e6200000e0000 */
[----:B------:R-:W-:Y:S02]  /*11010*/  FMNMX3.FTZ R134, R134, R201, R200, !PT ;  /* 0x000000c986867276 */ /* 0x000fe400078100c8 */
[C---:B------:R-:W-:Y:S01]  /*11020*/  FSETP.NEU.FTZ.AND P2, PT, R135.reuse, -INF , PT ;  /* 0xff8000008700780b */ /* 0x040fe20003f5d000 */
[----:B------:R-:W-:Y:S01]  /*11030*/  FMUL.FTZ R174, R135, UR4 ;  /* 0x0000000487ae7c20 */ /* 0x000fe20008410000 */
[----:B------:R-:W-:Y:S03]  /*11040*/  LOP3.LUT P6, RZ, R241, 0x4, RZ, 0xc0, !PT ;  /* 0x00000004f1ff7812 */ /* 0x000fe600078cc0ff */
[----:B------:R-:W3:Y:S01]  /*11050*/  SHFL.BFLY PT, R13, R134, 0x2, 0x1f ;  /* 0x0c401f00860d7f89 */ /* 0x000ee200000e0000 */
[----:B------:R-:W-:Y:S02]  /*11060*/  IADD3 R205, PT, PT, R216, 0xa000, RZ ;  /* 0x0000a000d8cd7810 */ /* 0x000fe40007ffe0ff */
[----:B------:R-:W-:Y:S02]  /*11070*/  FSEL R174, R174, RZ, P2 ;  /* 0x000000ffaeae7208 */ /* 0x000fe40001000000 */
[----:B------:R-:W-:Y:S03]  /*11080*/  IADD3 R196, PT, PT, R216, 0xa040, RZ ;  /* 0x0000a040d8c47810 */ /* 0x000fe60007ffe0ff */
[--C-:B------:R-:W-:Y:S01]  /*11090*/  FFMA.FTZ R21, R21, UR4, -R174.reuse ;  /* 0x0000000415157c23 */ /* 0x100fe200080108ae */
[--C-:B------:R-:W-:Y:S01]  /*110a0*/  FFMA.FTZ R17, R17, UR4, -R174.reuse ;  /* 0x0000000411117c23 */ /* 0x100fe200080108ae */
[--C-:B------:R-:W-:Y:S01]  /*110b0*/  FFMA.FTZ R16, R16, UR4, -R174.reuse ;  /* 0x0000000410107c23 */ /* 0x100fe200080108ae */
[----:B------:R-:W-:Y:S01]  /*110c0*/  FFMA.FTZ R19, R19, UR4, -R174 ;  /* 0x0000000413137c23 */ /* 0x000fe200080108ae */
[----:B------:R-:W-:Y:S01]  /*110d0*/  MUFU.EX2 R248, R21 ;  /* 0x0000001500f87308 */ /* 0x000fe20000000800 */
[----:B------:R-:W-:Y:S02]  /*110e0*/  @P6 IADD3 R196, PT, PT, R205, -0x40, RZ ;  /* 0xffffffc0cdc46810 */ /* 0x000fe40007ffe0ff */
[----:B--2---:R-:W-:Y:S02]  /*110f0*/  FMNMX.FTZ R0, R0, R2, !PT ;  /* 0x0000000200007209 */ /* 0x004fe40007810000 */
[----:B-1----:R-:W-:Y:S03]  /*11100*/  FMNMX.FTZ R136, R136, R12, !PT ;  /* 0x0000000c88887209 */ /* 0x002fe60007810000 */
[----:B------:R-:W1:Y:S02]  /*11110*/  SHFL.BFLY PT, R2, R0, 0x1, 0x1f ;  /* 0x0c201f0000027f89 */ /* 0x000e6400000e0000 */
[----:B------:R-:W-:Y:S01]  /*11120*/  MUFU.EX2 R249, R17 ;  /* 0x0000001100f97308 */ /* 0x000fe20000000800 */
[C---:B------:R-:W-:Y:S01]  /*11130*/  FSETP.NEU.FTZ.AND P3, PT, R136.reuse, -INF , PT ;  /* 0xff8000008800780b */ /* 0x040fe20003f7d000 */
[----:B------:R-:W-:Y:S01]  /*11140*/  FMUL.FTZ R173, R136, UR4 ;  /* 0x0000000488ad7c20 */ /* 0x000fe20008410000 */
[----:B---3--:R-:W-:Y:S04]  /*11150*/  FMNMX.FTZ R134, R134, R13, !PT ;  /* 0x0000000d86867209 */ /* 0x008fe80007810000 */
[----:B------:R-:W-:Y:S01]  /*11160*/  FSEL R173, R173, RZ, P3 ;  /* 0x000000ffadad7208 */ /* 0x000fe20001800000 */
[----:B------:R-:W2:Y:S02]  /*11170*/  SHFL.BFLY PT, R12, R134, 0x1, 0x1f ;  /* 0x0c201f00860c7f89 */ /* 0x000ea400000e0000 */
[----:B------:R-:W3:Y:S02]  /*11180*/  MUFU.EX2 R252, R16 ;  /* 0x0000001000fc7308 */ /* 0x000ee40000000800 */
[--C-:B------:R-:W-:Y:S01]  /*11190*/  FFMA.FTZ R20, R20, UR4, -R173.reuse ;  /* 0x0000000414147c23 */ /* 0x100fe200080108ad */
[--C-:B------:R-:W-:Y:S01]  /*111a0*/  FFMA.FTZ R14, R14, UR4, -R173.reuse ;  /* 0x000000040e0e7c23 */ /* 0x100fe200080108ad */
[--C-:B------:R-:W-:Y:S01]  /*111b0*/  FFMA.FTZ R15, R15, UR4, -R173.reuse ;  /* 0x000000040f0f7c23 */ /* 0x100fe200080108ad */
[----:B------:R-:W-:Y:S05]  /*111c0*/  FFMA.FTZ R18, R18, UR4, -R173 ;  /* 0x0000000412127c23 */ /* 0x000fea00080108ad */
[----:B------:R4:W-:Y:S01]  /*111d0*/  MUFU.EX2 R250, R20 ;  /* 0x0000001400fa7308 */ /* 0x0009e20000000800 */
[----:B-1----:R-:W-:Y:S02]  /*111e0*/  FMNMX.FTZ R137, R0, R2, !PT ;  /* 0x0000000200897209 */ /* 0x002fe40007810000 */
[----:B------:R-:W-:Y:S07]  /*111f0*/  FSEL R0, R136, RZ, P3 ;  /* 0x000000ff88007208 */ /* 0x000fee0001800000 */
[----:B------:R-:W-:Y:S01]  /*11200*/  MUFU.EX2 R33, R14 ;  /* 0x0000000e00217308 */ /* 0x000fe20000000800 */
[C---:B------:R-:W-:Y:S01]  /*11210*/  FSETP.NEU.FTZ.AND P0, PT, R137.reuse, -INF , PT ;  /* 0xff8000008900780b */ /* 0x040fe20003f1d000 */
[----:B------:R-:W-:Y:S01]  /*11220*/  FMUL.FTZ R188, R137, UR4 ;  /* 0x0000000489bc7c20 */ /* 0x000fe20008410000 */
[----:B---3--:R-:W-:Y:S01]  /*11230*/  F2FP.F16.F32.PACK_AB R177, R252, R249 ;  /* 0x000000f9fcb1723e */ /* 0x008fe200000000ff */
[----:B------:R-:W-:Y:S01]  /*11240*/  FADD.FTZ R2, -R0, R3 ;  /* 0x0000000300027221 */ /* 0x000fe20000010100 */
[----:B------:R-:W-:Y:S02]  /*11250*/  FSEL R0, R135, RZ, P2 ;  /* 0x000000ff87007208 */ /* 0x000fe40001000000 */
[----:B--2---:R-:W-:Y:S01]  /*11260*/  FMNMX.FTZ R134, R134, R12, !PT ;  /* 0x0000000c86867209 */ /* 0x004fe20007810000 */
[----:B------:R-:W-:Y:S01]  /*11270*/  FMUL.FTZ R2, R2, UR4 ;  /* 0x0000000402027c20 */ /* 0x000fe20008410000 */
[----:B----4-:R-:W1:Y:S01]  /*11280*/  LDSM.16.MT88.4 R20, [R216+0xa000] ;  /* 0x00a00000d814783b */ /* 0x010e620000004200 */
[----:B------:R-:W-:Y:S01]  /*11290*/  FADD.FTZ R0, -R0, R133 ;  /* 0x0000008500007221 */ /* 0x000fe20000010100 */
[----:B------:R-:W-:Y:S01]  /*112a0*/  FSETP.NEU.FTZ.AND P1, PT, R134, -INF , PT ;  /* 0xff8000008600780b */ /* 0x000fe20003f3d000 */
[----:B------:R2:W3:Y:S01]  /*112b0*/  MUFU.EX2 R133, R2 ;  /* 0x0000000200857308 */ /* 0x0004e20000000800 */
[----:B------:R-:W-:Y:S01]  /*112c0*/  FSEL R188, R188, RZ, P0 ;  /* 0x000000ffbcbc7208 */ /* 0x000fe20000000000 */
[C---:B------:R-:W-:Y:S01]  /*112d0*/  FMUL.FTZ R175, R134.reuse, UR4 ;  /* 0x0000000486af7c20 */ /* 0x040fe20008410000 */
[----:B------:R-:W-:Y:S03]  /*112e0*/  FSEL R3, R134, RZ, P1 ;  /* 0x000000ff86037208 */ /* 0x000fe60000800000 */
[--C-:B------:R-:W-:Y:S01]  /*112f0*/  FFMA.FTZ R5, R5, UR4, -R188.reuse ;  /* 0x0000000405057c23 */ /* 0x100fe200080108bc */
[----:B------:R-:W-:Y:S01]  /*11300*/  FFMA.FTZ R4, R4, UR4, -R188 ;  /* 0x0000000404047c23 */ /* 0x000fe200080108bc */
[----:B------:R-:W-:Y:S01]  /*11310*/  FADD.FTZ R3, -R3, R132 ;  /* 0x0000008403037221 */ /* 0x000fe20000010100 */
[--C-:B------:R-:W-:Y:S01]  /*11320*/  FFMA.FTZ R7, R7, UR4, -R188.reuse ;  /* 0x0000000407077c23 */ /* 0x100fe200080108bc */
[--C-:B------:R-:W-:Y:S01]  /*11330*/  FFMA.FTZ R6, R6, UR4, -R188.reuse ;  /* 0x0000000406067c23 */ /* 0x100fe200080108bc */
[----:B------:R-:W-:Y:S01]  /*11340*/  FSEL R175, R175, RZ, P1 ;  /* 0x000000ffafaf7208 */ /* 0x000fe20000800000 */
[----:B------:R-:W4:Y:S01]  /*11350*/  MUFU.EX2 R32, R15 ;  /* 0x0000000f00207308 */ /* 0x000f220000000800 */
[--C-:B------:R-:W-:Y:S01]  /*11360*/  FFMA.FTZ R172, R172, UR4, -R188.reuse ;  /* 0x00000004acac7c23 */ /* 0x100fe200080108bc */
[----:B------:R-:W-:Y:S02]  /*11370*/  FFMA.FTZ R139, R139, UR4, -R188 ;  /* 0x000000048b8b7c23 */ /* 0x000fe400080108bc */
[--C-:B------:R-:W-:Y:S01]  /*11380*/  FFMA.FTZ R9, R9, UR4, -R175.reuse ;  /* 0x0000000409097c23 */ /* 0x100fe200080108af */
[----:B--2---:R-:W-:Y:S01]  /*11390*/  FMUL.FTZ R2, R0, UR4 ;  /* 0x0000000400027c20 */ /* 0x004fe20008410000 */
[----:B------:R-:W-:Y:S01]  /*113a0*/  FSEL R0, R137, RZ, P0 ;  /* 0x000000ff89007208 */ /* 0x000fe20000000000 */
[--C-:B------:R-:W-:Y:S03]  /*113b0*/  FFMA.FTZ R8, R8, UR4, -R175.reuse ;  /* 0x0000000408087c23 */ /* 0x100fe600080108af */
[----:B------:R-:W2:Y:S01]  /*113c0*/  MUFU.EX2 R251, R18 ;  /* 0x0000001200fb7308 */ /* 0x000ea20000000800 */
[--C-:B------:R-:W-:Y:S01]  /*113d0*/  FFMA.FTZ R10, R10, UR4, -R175.reuse ;  /* 0x000000040a0a7c23 */ /* 0x100fe200080108af */
[----:B------:R-:W-:Y:S01]  /*113e0*/  FFMA.FTZ R11, R11, UR4, -R175 ;  /* 0x000000040b0b7c23 */ /* 0x000fe200080108af */
[----:B------:R-:W-:Y:S01]  /*113f0*/  FADD.FTZ R0, -R0, R138 ;  /* 0x0000008a00007221 */ /* 0x000fe20000010100 */
[C---:B---3--:R-:W-:Y:S01]  /*11400*/  FMUL.FTZ R16, R133.reuse, R152 ;  /* 0x0000009885107220 */ /* 0x048fe20000410000 */
[C---:B------:R-:W-:Y:S01]  /*11410*/  FMUL.FTZ R17, R133.reuse, R153 ;  /* 0x0000009985117220 */ /* 0x040fe20000410000 */
[C---:B------:R-:W-:Y:S01]  /*11420*/  FMUL.FTZ R36, R133.reuse, R36 ;  /* 0x0000002485247220 */ /* 0x040fe20000410000 */
[----:B------:R-:W-:Y:S03]  /*11430*/  FMUL.FTZ R0, R0, UR4 ;  /* 0x0000000400007c20 */ /* 0x000fe60008410000 */
[----:B------:R3:W5:Y:S01]  /*11440*/  MUFU.EX2 R132, R2 ;  /* 0x0000000200847308 */ /* 0x0007620000000800 */
[----:B----4-:R-:W-:Y:S01]  /*11450*/  F2FP.F16.F32.PACK_AB R176, R32, R33 ;  /* 0x0000002120b0723e */ /* 0x010fe200000000ff */
[C---:B------:R-:W-:Y:S01]  /*11460*/  FMUL.FTZ R37, R133.reuse, R37 ;  /* 0x0000002585257220 */ /* 0x040fe20000410000 */
[C---:B------:R-:W-:Y:S01]  /*11470*/  FMUL.FTZ R48, R133.reuse, R48 ;  /* 0x0000003085307220 */ /* 0x040fe20000410000 */
[C---:B------:R-:W-:Y:S01]  /*11480*/  FMUL.FTZ R49, R133.reuse, R49 ;  /* 0x0000003185317220 */ /* 0x040fe20000410000 */
[C---:B------:R-:W-:Y:S01]  /*11490*/  FMUL.FTZ R52, R133.reuse, R52 ;  /* 0x0000003485347220 */ /* 0x040fe20000410000 */
[C---:B------:R-:W-:Y:S01]  /*114a0*/  FMUL.FTZ R53, R133.reuse, R53 ;  /* 0x0000003585357220 */ /* 0x040fe20000410000 */
[C---:B------:R-:W-:Y:S03]  /*114b0*/  FMUL.FTZ R64, R133.reuse, R64 ;  /* 0x0000004085407220 */ /* 0x040fe60000410000 */
[----:B------:R-:W4:Y:S01]  /*114c0*/  MUFU.EX2 R247, R19 ;  /* 0x0000001300f77308 */ /* 0x000f220000000800 */
[----:B--2---:R-:W-:Y:S01]  /*114d0*/  F2FP.F16.F32.PACK_AB R178, R250, R251 ;  /* 0x000000fbfab2723e */ /* 0x004fe200000000ff */
[C---:B------:R-:W-:Y:S01]  /*114e0*/  FMUL.FTZ R65, R133.reuse, R65 ;  /* 0x0000004185417220 */ /* 0x040fe20000410000 */
[C---:B------:R-:W-:Y:S01]  /*114f0*/  FMUL.FTZ R68, R133.reuse, R68 ;  /* 0x0000004485447220 */ /* 0x040fe20000410000 */
[C---:B------:R-:W-:Y:S01]  /*11500*/  FMUL.FTZ R69, R133.reuse, R69 ;  /* 0x0000004585457220 */ /* 0x040fe20000410000 */
[C---:B------:R-:W-:Y:S01]  /*11510*/  FMUL.FTZ R80, R133.reuse, R80 ;  /* 0x0000005085507220 */ /* 0x040fe20000410000 */
[C---:B------:R-:W-:Y:S01]  /*11520*/  FMUL.FTZ R81, R133.reuse, R81 ;  /* 0x0000005185517220 */ /* 0x040fe20000410000 */
[----:B------:R-:W-:Y:S03]  /*11530*/  FMUL.FTZ R84, R133, R84 ;  /* 0x0000005485547220 */ /* 0x000fe60000410000 */
[----:B------:R2:W-:Y:S01]  /*11540*/  MUFU.EX2 R212, R5 ;  /* 0x0000000500d47308 */ /* 0x0005e20000000800 */
[----:B---3--:R-:W-:Y:S01]  /*11550*/  FMUL.FTZ R2, R3, UR4 ;  /* 0x0000000403027c20 */ /* 0x008fe20008410000 */
[C---:B-----5:R-:W-:Y:S01]  /*11560*/  FMUL.FTZ R18, R132.reuse, R154 ;  /* 0x0000009a84127220 */ /* 0x060fe20000410000 */
[--C-:B------:R-:W-:Y:S01]  /*11570*/  FFMA.FTZ R3, R189, UR4, -R173.reuse ;  /* 0x00000004bd037c23 */ /* 0x100fe200080108ad */
[C---:B------:R-:W-:Y:S01]  /*11580*/  FMUL.FTZ R34, R132.reuse, R170 ;  /* 0x000000aa84227220 */ /* 0x040fe20000410000 */
[C---:B------:R-:W-:Y:S01]  /*11590*/  FMUL.FTZ R35, R132.reuse, R171 ;  /* 0x000000ab84237220 */ /* 0x040fe20000410000 */
[C---:B------:R-:W-:Y:S01]  /*115a0*/  FMUL.FTZ R38, R132.reuse, R38 ;  /* 0x0000002684267220 */ /* 0x040fe20000410000 */
[----:B------:R-:W-:Y:S03]  /*115b0*/  FMUL.FTZ R39, R132, R39 ;  /* 0x0000002784277220 */ /* 0x000fe60000410000 */
        /* <DEDUP_REMOVED lines=13> */
[----:B------:R-:W-:Y:S01]  /*11690*/  LDSM.16.MT88.4 R152, [R216+0xa800] ;  /* 0x00a80000d898783b */ /* 0x000fe20000004200 */
[C---:B------:R-:W-:Y:S01]  /*116a0*/  FMUL.FTZ R82, R132.reuse, R82 ;  /* 0x0000005284527220 */ /* 0x040fe20000410000 */
[C---:B------:R-:W-:Y:S03]  /*116b0*/  FMUL.FTZ R83, R132.reuse, R83 ;  /* 0x0000005384537220 */ /* 0x040fe60000410000 */
[----:B------:R2:W1:Y:S01]  /*116c0*/  MUFU.EX2 R214, R6 ;  /* 0x0000000600d67308 */ /* 0x0004620000000800 */
[----:B---3--:R-:W-:Y:S01]  /*116d0*/  FMUL.FTZ R4, R133, R140 ;  /* 0x0000008c85047220 */ /* 0x008fe20000410000 */
[----:B-----5:R-:W-:Y:S01]  /*116e0*/  F2FP.F16.F32.PACK_AB R181, R213, R212 ;  /* 0x000000d4d5b5723e */ /* 0x020fe200000000ff */
[C---:B------:R-:W-:Y:S01]  /*116f0*/  FMUL.FTZ R85, R133.reuse, R85 ;  /* 0x0000005585557220 */ /* 0x040fe20000410000 */
[C---:B------:R-:W-:Y:S01]  /*11700*/  FMUL.FTZ R86, R132.reuse, R86 ;  /* 0x0000005684567220 */ /* 0x040fe20000410000 */
[C---:B------:R-:W-:Y:S01]  /*11710*/  FMUL.FTZ R87, R132.reuse, R87 ;  /* 0x0000005784577220 */ /* 0x040fe20000410000 */
[C---:B------:R-:W-:Y:S01]  /*11720*/  FMUL.FTZ R96, R133.reuse, R96 ;  /* 0x0000006085607220 */ /* 0x040fe20000410000 */
[C---:B------:R-:W-:Y:S03]  /*11730*/  FMUL.FTZ R97, R133.reuse, R97 ;  /* 0x0000006185617220 */ /* 0x040fe60000410000 */
[----:B------:R-:W-:Y:S01]  /*11740*/  MUFU.EX2 R238, R9 ;  /* 0x0000000900ee7308 */ /* 0x000fe20000000800 */
[C---:B----4-:R-:W-:Y:S01]  /*11750*/  FMUL.FTZ R7, R132.reuse, R143 ;  /* 0x0000008f84077220 */ /* 0x050fe20000410000 */
[C---:B------:R-:W-:Y:S01]  /*11760*/  FMUL.FTZ R98, R132.reuse, R98 ;  /* 0x0000006284627220 */ /* 0x040fe20000410000 */
[C---:B------:R-:W-:Y:S01]  /*11770*/  FMUL.FTZ R99, R132.reuse, R99 ;  /* 0x0000006384637220 */ /* 0x040fe20000410000 */
[C---:B------:R-:W-:Y:S01]  /*11780*/  FMUL.FTZ R128, R133.reuse, R128 ;  /* 0x0000008085807220 */ /* 0x040fe20000410000 */
[C---:B------:R-:W-:Y:S01]  /*11790*/  FMUL.FTZ R100, R133.reuse, R100 ;  /* 0x0000006485647220 */ /* 0x040fe20000410000 */
[C---:B------:R-:W-:Y:S01]  /*117a0*/  FMUL.FTZ R129, R133.reuse, R129 ;  /* 0x0000008185817220 */ /* 0x040fe20000410000 */
[C---:B------:R-:W-:Y:S03]  /*117b0*/  FMUL.FTZ R101, R133.reuse, R101 ;  /* 0x0000006585657220 */ /* 0x040fe60000410000 */
[----:B------:R-:W3:Y:S01]  /*117c0*/  MUFU.EX2 R237, R8 ;  /* 0x0000000800ed7308 */ /* 0x000ee20000000800 */
[----:B--2---:R-:W-:Y:S01]  /*117d0*/  FMUL.FTZ R6, R132, R142 ;  /* 0x0000008e84067220 */ /* 0x004fe20000410000 */
[----:B-1----:R-:W-:Y:S01]  /*117e0*/  F2FP.F16.F32.PACK_AB R183, R214, R215 ;  /* 0x000000d7d6b7723e */ /* 0x002fe200000000ff */
[----:B------:R-:W1:Y:S01]  /*117f0*/  LDSM.16.MT88.4 R140, [R196] ;  /* 0x00000000c48c783b */ /* 0x000e620000004200 */
[C---:B------:R-:W-:Y:S01]  /*11800*/  FMUL.FTZ R130, R132.reuse, R130 ;  /* 0x0000008284827220 */ /* 0x040fe20000410000 */
[C---:B------:R-:W-:Y:S01]  /*11810*/  FMUL.FTZ R102, R132.reuse, R102 ;  /* 0x0000006684667220 */ /* 0x040fe20000410000 */
[C---:B------:R-:W-:Y:S01]  /*11820*/  FMUL.FTZ R131, R132.reuse, R131 ;  /* 0x0000008384837220 */ /* 0x040fe20000410000 */
[C---:B------:R-:W-:Y:S01]  /*11830*/  FMUL.FTZ R103, R132.reuse, R103 ;  /* 0x0000006784677220 */ /* 0x040fe20000410000 */
[-C--:B------:R-:W-:Y:S02]  /*11840*/  HMMA.16816.F32 R4, R176, R20.reuse, R4 ;  /* 0x00000014b004723c */ /* 0x080fe40000001804 */
[----:B------:R-:W-:Y:S03]  /*11850*/  MUFU.EX2 R239, R10 ;  /* 0x0000000a00ef7308 */ /* 0x000fe60000000800 */
[C---:B------:R-:W-:Y:S01]  /*11860*/  FMUL.FTZ R112, R133.reuse, R112 ;  /* 0x0000007085707220 */ /* 0x040fe20000410000 */
[----:B------:R-:W-:Y:S01]  /*11870*/  FMUL.FTZ R113, R133, R113 ;  /* 0x0000007185717220 */ /* 0x000fe20000410000 */
[C---:B------:R-:W-:Y:S01]  /*11880*/  FMUL.FTZ R114, R132.reuse, R114 ;  /* 0x0000007284727220 */ /* 0x040fe20000410000 */
[C---:B------:R-:W-:Y:S04]  /*11890*/  FMUL.FTZ R115, R132.reuse, R115 ;  /* 0x0000007384737220 */ /* 0x040fe80000410000 */
[----:B------:R-:W2:Y:S01]  /*118a0*/  MUFU.EX2 R240, R11 ;  /* 0x0000000b00f07308 */ /* 0x000ea20000000800 */
[----:B---3--:R-:W-:Y:S01]  /*118b0*/  F2FP.F16.F32.PACK_AB R180, R237, R238 ;  /* 0x000000eeedb4723e */ /* 0x008fe200000000ff */
[C---:B------:R-:W-:Y:S01]  /*118c0*/  FMUL.FTZ R116, R133.reuse, R116 ;  /* 0x0000007485747220 */ /* 0x040fe20000410000 */
[C---:B------:R-:W-:Y:S01]  /*118d0*/  FMUL.FTZ R117, R133.reuse, R117 ;  /* 0x0000007585757220 */ /* 0x040fe20000410000 */
[C---:B------:R-:W-:Y:S01]  /*118e0*/  FMUL.FTZ R118, R132.reuse, R118 ;  /* 0x0000007684767220 */ /* 0x040fe20000410000 */
[----:B------:R-:W-:Y:S05]  /*118f0*/  FMUL.FTZ R119, R132, R119 ;  /* 0x0000007784777220 */ /* 0x000fea0000410000 */
[----:B------:R-:W3:Y:S10]  /*11900*/  MUFU.EX2 R2, R2 ;  /* 0x0000000200027308 */ /* 0x000ef40000000800 */
[----:B------:R-:W4:Y:S01]  /*11910*/  MUFU.EX2 R0, R0 ;  /* 0x0000000000007308 */ /* 0x000f220000000800 */
[----:B--2---:R-:W-:Y:S09]  /*11920*/  F2FP.F16.F32.PACK_AB R182, R240, R239 ;  /* 0x000000eff0b6723e */ /* 0x004ff200000000ff */
[----:B------:R2:W-:Y:S01]  /*11930*/  MUFU.EX2 R246, R3 ;  /* 0x0000000300f67308 */ /* 0x0005e20000000800 */
[C---:B---3--:R-:W-:Y:S01]  /*11940*/  FMUL.FTZ R8, R2.reuse, R144 ;  /* 0x0000009002087220 */ /* 0x048fe20000410000 */
[C---:B------:R-:W-:Y:S01]  /*11950*/  FMUL.FTZ R9, R2.reuse, R145 ;  /* 0x0000009102097220 */ /* 0x040fe20000410000 */
[C---:B------:R-:W-:Y:S01]  /*11960*/  FMUL.FTZ R12, R2.reuse, R148 ;  /* 0x00000094020c7220 */ /* 0x040fe20000410000 */
[C---:B------:R-:W-:Y:S01]  /*11970*/  FMUL.FTZ R13, R2.reuse, R149 ;  /* 0x00000095020d7220 */ /* 0x040fe20000410000 */
[C---:B------:R-:W-:Y:S01]  /*11980*/  FMUL.FTZ R24, R2.reuse, R160 ;  /* 0x000000a002187220 */ /* 0x040fe20000410000 */
[C---:B------:R-:W-:Y:S01]  /*11990*/  FMUL.FTZ R25, R2.reuse, R161 ;  /* 0x000000a102197220 */ /* 0x040fe20000410000 */
[C---:B------:R-:W-:Y:S01]  /*119a0*/  FMUL.FTZ R28, R2.reuse, R164 ;  /* 0x000000a4021c7220 */ /* 0x040fe20000410000 */
[----:B------:R-:W-:Y:S01]  /*119b0*/  FMUL.FTZ R29, R2, R165 ;  /* 0x000000a5021d7220 */ /* 0x000fe20000410000 */
[C---:B----4-:R-:W-:Y:S01]  /*119c0*/  FMUL.FTZ R10, R0.reuse, R146 ;  /* 0x00000092000a7220 */ /* 0x050fe20000410000 */
[C---:B------:R-:W-:Y:S01]  /*119d0*/  FMUL.FTZ R11, R0.reuse, R147 ;  /* 0x00000093000b7220 */ /* 0x040fe20000410000 */
[----:B------:R-:W-:Y:S01]  /*119e0*/  MUFU.EX2 R139, R139 ;  /* 0x0000008b008b7308 */ /* 0x000fe20000000800 */
[----:B------:R-:W3:Y:S01]  /*119f0*/  LDSM.16.MT88.4 R144, [R219] ;  /* 0x00000000db90783b */ /* 0x000ee20000004200 */
[C---:B------:R-:W-:Y:S01]  /*11a00*/  FMUL.FTZ R14, R0.reuse, R150 ;  /* 0x00000096000e7220 */ /* 0x040fe20000410000 */
[C---:B------:R-:W-:Y:S01]  /*11a10*/  FMUL.FTZ R15, R0.reuse, R151 ;  /* 0x00000097000f7220 */ /* 0x040fe20000410000 */
[C---:B------:R-:W-:Y:S01]  /*11a20*/  FMUL.FTZ R26, R0.reuse, R162 ;  /* 0x000000a2001a7220 */ /* 0x040fe20000410000 */
[----:B------:R-:W-:Y:S01]  /*11a30*/  FMUL.FTZ R27, R0, R163 ;  /* 0x000000a3001b7220 */ /* 0x000fe20000410000 */
[C---:B------:R-:W-:Y:S04]  /*11a40*/  HMMA.16816.F32 R8, R180.reuse, R20, R8 ;  /* 0x00000014b408723c */ /* 0x040fe80000001808 */
[----:B------:R-:W-:Y:S01]  /*11a50*/  MUFU.EX2 R138, R172 ;  /* 0x000000ac008a7308 */ /* 0x000fe20000000800 */
[--C-:B--2---:R-:W-:Y:S01]  /*11a60*/  FFMA.FTZ R3, R190, UR4, -R173.reuse ;  /* 0x00000004be037c23 */ /* 0x104fe200080108ad */
[C---:B------:R-:W-:Y:S01]  /*11a70*/  FMUL.FTZ R20, R133.reuse, R156 ;  /* 0x0000009c85147220 */ /* 0x040fe20000410000 */
[C---:B------:R-:W-:Y:S01]  /*11a80*/  FMUL.FTZ R21, R133.reuse, R157 ;  /* 0x0000009d85157220 */ /* 0x040fe20000410000 */
[C---:B------:R-:W-:Y:S01]  /*11a90*/  FMUL.FTZ R30, R0.reuse, R166 ;  /* 0x000000a6001e7220 */ /* 0x040fe20000410000 */
[-C--:B------:R-:W-:Y:S05]  /*11aa0*/  HMMA.16816.F32 R12, R180, R22.reuse, R12 ;  /* 0x00000016b40c723c */ /* 0x080fea000000180c */
[----:B------:R2:W4:Y:S01]  /*11ab0*/  MUFU.EX2 R245, R3 ;  /* 0x0000000300f57308 */ /* 0x0005220000000800 */
[----:B------:R-:W-:Y:S01]  /*11ac0*/  FMUL.FTZ R31, R0, R167 ;  /* 0x000000a7001f7220 */ /* 0x000fe20000410000 */
[----:B------:R-:W-:Y:S01]  /*11ad0*/  MOV R148, R33 ;  /* 0x0000002100947202 */ /* 0x000fe20000000f00 */
[C---:B------:R-:W-:Y:S01]  /*11ae0*/  FMUL.FTZ R33, R133.reuse, R169 ;  /* 0x000000a985217220 */ /* 0x040fe20000410000 */
[----:B------:R-:W-:Y:S01]  /*11af0*/  MOV R149, R32 ;  /* 0x0000002000957202 */ /* 0x000fe20000000f00 */
[----:B------:R-:W-:Y:S01]  /*11b00*/  FMUL.FTZ R32, R133, R168 ;  /* 0x000000a885207220 */ /* 0x000fe20000410000 */
[C---:B------:R-:W-:Y:S01]  /*11b10*/  HMMA.16816.F32 R16, R176.reuse, R22, R16 ;  /* 0x00000016b010723c */ /* 0x040fe20000001810 */
[----:B------:R-:W-:Y:S03]  /*11b20*/  LDSM.16.MT88.4 R168, [R220+0xa800] ;  /* 0x00a80000dca8783b */ /* 0x000fe60000004200 */
[C---:B------:R-:W-:Y:S01]  /*11b30*/  FMUL.FTZ R22, R132.reuse, R158 ;  /* 0x0000009e84167220 */ /* 0x040fe20000410000 */
[----:B------:R-:W-:Y:S01]  /*11b40*/  FMUL.FTZ R23, R132, R159 ;  /* 0x0000009f84177220 */ /* 0x000fe20000410000 */
[C---:B------:R-:W-:Y:S01]  /*11b50*/  FMUL.FTZ R40, R2.reuse, R40 ;  /* 0x0000002802287220 */ /* 0x040fe20000410000 */
[----:B------:R-:W-:Y:S01]  /*11b60*/  FMUL.FTZ R41, R2, R41 ;  /* 0x0000002902297220 */ /* 0x000fe20000410000 */
[C---:B------:R-:W-:Y:S01]  /*11b70*/  FMUL.FTZ R42, R0.reuse, R42 ;  /* 0x0000002a002a7220 */ /* 0x040fe20000410000 */
[----:B------:R-:W-:Y:S01]  /*11b80*/  FMUL.FTZ R43, R0, R43 ;  /* 0x0000002b002b7220 */ /* 0x000fe20000410000 */
[C---:B------:R-:W-:Y:S01]  /*11b90*/  FMUL.FTZ R44, R2.reuse, R44 ;  /* 0x0000002c022c7220 */ /* 0x040fe20000410000 */
[--C-:B--2---:R-:W-:Y:S01]  /*11ba0*/  FFMA.FTZ R3, R191, UR4, -R174.reuse ;  /* 0x00000004bf037c23 */ /* 0x104fe200080108ae */
[-C--:B------:R-:W-:Y:S03]  /*11bb0*/  HMMA.16816.F32 R20, R176, R184.reuse, R20 ;  /* 0x000000b8b014723c */ /* 0x080fe60000001814 */
[----:B----4-:R-:W-:Y:S01]  /*11bc0*/  F2FP.F16.F32.PACK_AB R172, R245, R246 ;  /* 0x000000f6f5ac723e */ /* 0x010fe200000000ff */
[----:B------:R2:W-:Y:S01]  /*11bd0*/  MUFU.EX2 R243, R3 ;  /* 0x0000000300f37308 */ /* 0x0005e20000000800 */
[----:B------:R-:W-:Y:S01]  /*11be0*/  FMUL.FTZ R45, R2, R45 ;  /* 0x0000002d022d7220 */ /* 0x000fe20000410000 */
[C---:B------:R-:W-:Y:S01]  /*11bf0*/  FMUL.FTZ R46, R0.reuse, R46 ;  /* 0x0000002e002e7220 */ /* 0x040fe20000410000 */
[----:B------:R-:W-:Y:S01]  /*11c00*/  FMUL.FTZ R47, R0, R47 ;  /* 0x0000002f002f7220 */ /* 0x000fe20000410000 */
[C---:B------:R-:W-:Y:S04]  /*11c10*/  HMMA.16816.F32 R24, R180.reuse, R184, R24 ;  /* 0x000000b8b418723c */ /* 0x040fe80000001818 */
[C---:B------:R-:W-:Y:S01]  /*11c20*/  FMUL.FTZ R56, R2.reuse, R56 ;  /* 0x0000003802387220 */ /* 0x040fe20000410000 */
[----:B------:R-:W-:Y:S01]  /*11c30*/  FMUL.FTZ R57, R2, R57 ;  /* 0x0000003902397220 */ /* 0x000fe20000410000 */
[C---:B------:R-:W-:Y:S01]  /*11c40*/  FMUL.FTZ R58, R0.reuse, R58 ;  /* 0x0000003a003a7220 */ /* 0x040fe20000410000 */
[----:B------:R-:W-:Y:S01]  /*11c50*/  FMUL.FTZ R59, R0, R59 ;  /* 0x0000003b003b7220 */ /* 0x000fe20000410000 */
[-C--:B------:R-:W-:Y:S03]  /*11c60*/  HMMA.16816.F32 R28, R180, R186.reuse, R28 ;  /* 0x000000bab41c723c */ /* 0x080fe6000000181c */
[C---:B------:R-:W-:Y:S01]  /*11c70*/  FMUL.FTZ R60, R2.reuse, R60 ;  /* 0x0000003c023c7220 */ /* 0x040fe20000410000 */
[----:B------:R-:W-:Y:S01]  /*11c80*/  FMUL.FTZ R61, R2, R61 ;  /* 0x0000003d023d7220 */ /* 0x000fe20000410000 */
[--C-:B--2---:R-:W-:Y:S01]  /*11c90*/  FFMA.FTZ R3, R192, UR4, -R174.reuse ;  /* 0x00000004c0037c23 */ /* 0x104fe200080108ae */
[C---:B------:R-:W-:Y:S01]  /*11ca0*/  FMUL.FTZ R62, R0.reuse, R62 ;  /* 0x0000003e003e7220 */ /* 0x040fe20000410000 */
[----:B------:R-:W-:Y:S01]  /*11cb0*/  FMUL.FTZ R63, R0, R63 ;  /* 0x0000003f003f7220 */ /* 0x000fe20000410000 */
[C---:B------:R-:W-:Y:S01]  /*11cc0*/  HMMA.16816.F32 R32, R176.reuse, R186, R32 ;  /* 0x000000bab020723c */ /* 0x040fe20000001820 */
[----:B------:R-:W-:Y:S01]  /*11cd0*/  LDSM.16.MT88.4 R184, [R219+0x800] ;  /* 0x00080000dbb8783b */ /* 0x000fe20000004200 */
[----:B------:R2:W4:Y:S02]  /*11ce0*/  MUFU.EX2 R244, R3 ;  /* 0x0000000300f47308 */ /* 0x0005240000000800 */
[C---:B------:R-:W-:Y:S01]  /*11cf0*/  FMUL.FTZ R72, R2.reuse, R72 ;  /* 0x0000004802487220 */ /* 0x040fe20000410000 */
[----:B------:R-:W-:Y:S01]  /*11d00*/  FMUL.FTZ R73, R2, R73 ;  /* 0x0000004902497220 */ /* 0x000fe20000410000 */
[C---:B------:R-:W-:Y:S01]  /*11d10*/  FMUL.FTZ R74, R0.reuse, R74 ;  /* 0x0000004a004a7220 */ /* 0x040fe20000410000 */
[----:B------:R-:W-:Y:S01]  /*11d20*/  FMUL.FTZ R75, R0, R75 ;  /* 0x0000004b004b7220 */ /* 0x000fe20000410000 */
[-C--:B-1----:R-:W-:Y:S03]  /*11d30*/  HMMA.16816.F32 R36, R176, R140.reuse, R36 ;  /* 0x0000008cb024723c */ /* 0x082fe60000001824 */
[C---:B------:R-:W-:Y:S01]  /*11d40*/  FMUL.FTZ R76, R2.reuse, R76 ;  /* 0x0000004c024c7220 */ /* 0x040fe20000410000 */
[----:B------:R-:W-:Y:S01]  /*11d50*/  FMUL.FTZ R77, R2, R77 ;  /* 0x0000004d024d7220 */ /* 0x000fe20000410000 */
[C---:B------:R-:W-:Y:S01]  /*11d60*/  FMUL.FTZ R78, R0.reuse, R78 ;  /* 0x0000004e004e7220 */ /* 0x040fe20000410000 */
[----:B------:R-:W-:Y:S01]  /*11d70*/  FMUL.FTZ R79, R0, R79 ;  /* 0x0000004f004f7220 */ /* 0x000fe20000410000 */
[C---:B------:R-:W-:Y:S01]  /*11d80*/  FMUL.FTZ R88, R2.reuse, R88 ;  /* 0x0000005802587220 */ /* 0x040fe20000410000 */
[C---:B------:R-:W-:Y:S04]  /*11d90*/  HMMA.16816.F32 R40, R180.reuse, R140, R40 ;  /* 0x0000008cb428723c */ /* 0x040fe80000001828 */
[--C-:B--2---:R-:W-:Y:S01]  /*11da0*/  FFMA.FTZ R3, R197, UR4, -R173.reuse ;  /* 0x00000004c5037c23 */ /* 0x104fe200080108ad */
[----:B------:R-:W-:Y:S01]  /*11db0*/  FFMA.FTZ R173, R195, UR4, -R173 ;  /* 0x00000004c3ad7c23 */ /* 0x000fe200080108ad */
[----:B------:R-:W-:Y:S01]  /*11dc0*/  FMUL.FTZ R89, R2, R89 ;  /* 0x0000005902597220 */ /* 0x000fe20000410000 */
[C---:B------:R-:W-:Y:S01]  /*11dd0*/  FMUL.FTZ R90, R0.reuse, R90 ;  /* 0x0000005a005a7220 */ /* 0x040fe20000410000 */
[-C--:B------:R-:W-:Y:S01]  /*11de0*/  HMMA.16816.F32 R44, R180, R142.reuse, R44 ;  /* 0x0000008eb42c723c */ /* 0x080fe2000000182c */
[----:B------:R-:W-:Y:S02]  /*11df0*/  MUFU.EX2 R241, R173 ;  /* 0x000000ad00f17308 */ /* 0x000fe40000000800 */
[----:B------:R-:W-:Y:S01]  /*11e00*/  FMUL.FTZ R91, R0, R91 ;  /* 0x0000005b005b7220 */ /* 0x000fe20000410000 */
[C---:B------:R-:W-:Y:S01]  /*11e10*/  FMUL.FTZ R92, R2.reuse, R92 ;  /* 0x0000005c025c7220 */ /* 0x040fe20000410000 */
[----:B------:R-:W-:Y:S01]  /*11e20*/  FMUL.FTZ R93, R2, R93 ;  /* 0x0000005d025d7220 */ /* 0x000fe20000410000 */
[C---:B------:R-:W-:Y:S01]  /*11e30*/  FMUL.FTZ R94, R0.reuse, R94 ;  /* 0x0000005e005e7220 */ /* 0x040fe20000410000 */
[----:B------:R-:W-:Y:S01]  /*11e40*/  FMUL.FTZ R95, R0, R95 ;  /* 0x0000005f005f7220 */ /* 0x000fe20000410000 */
[C---:B------:R-:W-:Y:S01]  /*11e50*/  HMMA.16816.F32 R48, R176.reuse, R142, R48 ;  /* 0x0000008eb030723c */ /* 0x040fe20000001830 */
[----:B------:R-:W1:Y:S02]  /*11e60*/  LDSM.16.MT88.4 R140, [R216+0xb000] ;  /* 0x00b00000d88c783b */ /* 0x000e640000004200 */
[----:B------:R2:W5:Y:S01]  /*11e70*/  MUFU.EX2 R242, R3 ;  /* 0x0000000300f27308 */ /* 0x0005620000000800 */
[C---:B------:R-:W-:Y:S01]  /*11e80*/  FMUL.FTZ R104, R2.reuse, R104 ;  /* 0x0000006802687220 */ /* 0x040fe20000410000 */
[----:B------:R-:W-:Y:S01]  /*11e90*/  FMUL.FTZ R105, R2, R105 ;  /* 0x0000006902697220 */ /* 0x000fe20000410000 */
[C---:B------:R-:W-:Y:S01]  /*11ea0*/  FMUL.FTZ R106, R0.reuse, R106 ;  /* 0x0000006a006a7220 */ /* 0x040fe20000410000 */
[----:B------:R-:W-:Y:S01]  /*11eb0*/  FMUL.FTZ R107, R0, R107 ;  /* 0x0000006b006b7220 */ /* 0x000fe20000410000 */
[-C--:B---3--:R-:W-:Y:S03]  /*11ec0*/  HMMA.16816.F32 R52, R176, R144.reuse, R52 ;  /* 0x00000090b034723c */ /* 0x088fe60000001834 */
[C---:B------:R-:W-:Y:S01]  /*11ed0*/  FMUL.FTZ R108, R2.reuse, R108 ;  /* 0x0000006c026c7220 */ /* 0x040fe20000410000 */
[----:B------:R-:W-:Y:S01]  /*11ee0*/  FMUL.FTZ R109, R2, R109 ;  /* 0x0000006d026d7220 */ /* 0x000fe20000410000 */
[C---:B------:R-:W-:Y:S01]  /*11ef0*/  FMUL.FTZ R110, R0.reuse, R110 ;  /* 0x0000006e006e7220 */ /* 0x040fe20000410000 */
[----:B------:R-:W-:Y:S01]  /*11f00*/  FMUL.FTZ R111, R0, R111 ;  /* 0x0000006f006f7220 */ /* 0x000fe20000410000 */
[----:B------:R-:W-:Y:S01]  /*11f10*/  FMUL.FTZ R120, R2, R120 ;  /* 0x0000007802787220 */ /* 0x000fe20000410000 */
[C---:B------:R-:W-:Y:S04]  /*11f20*/  HMMA.16816.F32 R56, R180.reuse, R144, R56 ;  /* 0x00000090b438723c */ /* 0x040fe80000001838 */
[--C-:B--2---:R-:W-:Y:S01]  /*11f30*/  FFMA.FTZ R3, R194, UR4, -R174.reuse ;  /* 0x00000004c2037c23 */ /* 0x104fe200080108ae */
[----:B------:R-:W-:Y:S01]  /*11f40*/  FFMA.FTZ R174, R193, UR4, -R174 ;  /* 0x00000004c1ae7c23 */ /* 0x000fe200080108ae */
[----:B------:R-:W-:Y:S01]  /*11f50*/  FMUL.FTZ R121, R2, R121 ;  /* 0x0000007902797220 */ /* 0x000fe20000410000 */
[----:B------:R-:W-:Y:S01]  /*11f60*/  LDSM.16.MT88.4 R192, [R220+0xb800] ;  /* 0x00b80000dcc0783b */ /* 0x000fe20000004200 */
[-C--:B------:R-:W-:Y:S01]  /*11f70*/  HMMA.16816.F32 R60, R180, R146.reuse, R60 ;  /* 0x00000092b43c723c */ /* 0x080fe2000000183c */
[----:B------:R5:W-:Y:S02]  /*11f80*/  MUFU.EX2 R210, R174 ;  /* 0x000000ae00d27308 */ /* 0x000be40000000800 */
[C---:B------:R-:W-:Y:S01]  /*11f90*/  FMUL.FTZ R122, R0.reuse, R122 ;  /* 0x0000007a007a7220 */ /* 0x040fe20000410000 */
[----:B------:R-:W-:Y:S01]  /*11fa0*/  FMUL.FTZ R123, R0, R123 ;  /* 0x0000007b007b7220 */ /* 0x000fe20000410000 */
[C---:B------:R-:W-:Y:S01]  /*11fb0*/  FMUL.FTZ R124, R2.reuse, R124 ;  /* 0x0000007c027c7220 */ /* 0x040fe20000410000 */
[----:B------:R-:W-:Y:S01]  /*11fc0*/  FMUL.FTZ R125, R2, R125 ;  /* 0x0000007d027d7220 */ /* 0x000fe20000410000 */
[C---:B------:R-:W-:Y:S01]  /*11fd0*/  FMUL.FTZ R126, R0.reuse, R126 ;  /* 0x0000007e007e7220 */ /* 0x040fe20000410000 */
[C---:B------:R-:W-:Y:S01]  /*11fe0*/  HMMA.16816.F32 R64, R176.reuse, R146, R64 ;  /* 0x00000092b040723c */ /* 0x040fe20000001840 */
[----:B------:R-:W2:Y:S02]  /*11ff0*/  LDSM.16.MT88.4 R144, [R220+0xb000] ;  /* 0x00b00000dc90783b */ /* 0x000ea40000004200 */
[----:B------:R3:W2:Y:S01]  /*12000*/  MUFU.EX2 R211, R3 ;  /* 0x0000000300d37308 */ /* 0x0006a20000000800 */
[----:B------:R-:W-:Y:S01]  /*12010*/  FMUL.FTZ R127, R0, R127 ;  /* 0x0000007f007f7220 */ /* 0x000fe20000410000 */
[----:B----4-:R-:W-:Y:S02]  /*12020*/  F2FP.F16.F32.PACK_AB R173, R244, R243 ;  /* 0x000000f3f4ad723e */ /* 0x010fe400000000ff */
[----:B------:R-:W-:Y:S01]  /*12030*/  MOV R150, R204 ;  /* 0x000000cc00967202 */ /* 0x000fe20000000f00 */
[-C--:B-1----:R-:W-:Y:S03]  /*12040*/  HMMA.16816.F32 R68, R176, R140.reuse, R68 ;  /* 0x0000008cb044723c */ /* 0x082fe60000001844 */
[----:B-----5:R-:W-:Y:S05]  /*12050*/  F2FP.F16.F32.PACK_AB R174, R241, R242 ;  /* 0x000000f2f1ae723e */ /* 0x020fea00000000ff */
[C---:B------:R-:W-:Y:S04]  /*12060*/  HMMA.16816.F32 R72, R180.reuse, R140, R72 ;  /* 0x0000008cb448723c */ /* 0x040fe80000001848 */
[--C-:B---3--:R-:W-:Y:S04]  /*12070*/  FFMA.FTZ R3, R198, UR4, -R175.reuse ;  /* 0x00000004c6037c23 */ /* 0x108fe800080108af */
        /* <DEDUP_REMOVED lines=10> */
[----:B------:R-:W4:Y:S03]  /*12120*/  LDSM.16.MT88.4 R144, [R219+0x1000] ;  /* 0x00100000db90783b */ /* 0x000f260000004200 */
[--C-:B-1----:R-:W-:Y:S01]  /*12130*/  FFMA.FTZ R3, R201, UR4, -R175.reuse ;  /* 0x00000004c9037c23 */ /* 0x102fe200080108af */
[----:B------:R-:W-:Y:S03]  /*12140*/  FFMA.FTZ R175, R200, UR4, -R175 ;  /* 0x00000004c8af7c23 */ /* 0x000fe600080108af */
[----:B------:R1:W-:Y:S01]  /*12150*/  MUFU.EX2 R208, R3 ;  /* 0x0000000300d07308 */ /* 0x0003e20000000800 */
[-C--:B---3--:R-:W-:Y:S09]  /*12160*/  HMMA.16816.F32 R100, R176, R140.reuse, R100 ;  /* 0x0000008cb064723c */ /* 0x088ff20000001864 */
[----:B------:R3:W5:Y:S01]  /*12170*/  MUFU.EX2 R206, R175 ;  /* 0x000000af00ce7308 */ /* 0x0007620000000800 */
[C---:B------:R-:W-:Y:S08]  /*12180*/  HMMA.16816.F32 R104, R180.reuse, R140, R104 ;  /* 0x0000008cb468723c */ /* 0x040ff00000001868 */
[-C--:B------:R-:W-:Y:S03]  /*12190*/  HMMA.16816.F32 R108, R180, R142.reuse, R108 ;  /* 0x0000008eb46c723c */ /* 0x080fe6000000186c */
[--C-:B-1----:R-:W-:Y:S04]  /*121a0*/  FFMA.FTZ R3, R202, UR4, -R188.reuse ;  /* 0x00000004ca037c23 */ /* 0x102fe800080108bc */
[----:B------:R1:W-:Y:S01]  /*121b0*/  MUFU.EX2 R204, R3 ;  /* 0x0000000300cc7308 */ /* 0x0003e20000000800 */
[C---:B------:R-:W-:Y:S04]  /*121c0*/  HMMA.16816.F32 R112, R176.reuse, R142, R112 ;  /* 0x0000008eb070723c */ /* 0x040fe80000001870 */
[----:B---3--:R-:W-:Y:S04]  /*121d0*/  F2FP.F16.F32.PACK_AB R175, R210, R211 ;  /* 0x000000d3d2af723e */ /* 0x008fe800000000ff */
[-C--:B----4-:R-:W-:Y:S08]  /*121e0*/  HMMA.16816.F32 R116, R176, R144.reuse, R116 ;  /* 0x00000090b074723c */ /* 0x090ff00000001874 */
[C---:B------:R-:W-:Y:S04]  /*121f0*/  HMMA.16816.F32 R120, R180.reuse, R144, R120 ;  /* 0x00000090b478723c */ /* 0x040fe80000001878 */
[----:B-1----:R-:W-:Y:S02]  /*12200*/  FFMA.FTZ R3, R203, UR4, -R188 ;  /* 0x00000004cb037c23 */ /* 0x002fe400080108bc */
[----:B------:R-:W-:Y:S02]  /*12210*/  LDSM.16.MT88.4 R188, [R216+0xb800] ;  /* 0x00b80000d8bc783b */ /* 0x000fe40000004200 */
[-C--:B------:R-:W-:Y:S01]  /*12220*/  HMMA.16816.F32 R124, R180, R146.reuse, R124 ;  /* 0x00000092b47c723c */ /* 0x080fe2000000187c */
[----:B------:R-:W1:Y:S05]  /*12230*/  MUFU.EX2 R205, R3 ;  /* 0x0000000300cd7308 */ /* 0x000e6a0000000800 */
[----:B------:R-:W3:Y:S02]  /*12240*/  LDSM.16.MT88.4 R180, [R196+0x800] ;  /* 0x00080000c4b4783b */ /* 0x000ee40000004200 */
[----:B------:R-:W-:Y:S04]  /*12250*/  HMMA.16816.F32 R128, R176, R146, R128 ;  /* 0x00000092b080723c */ /* 0x000fe80000001880 */
[----:B--2---:R-:W-:Y:S02]  /*12260*/  F2FP.F16.F32.PACK_AB R176, R209, R207 ;  /* 0x000000cfd1b0723e */ /* 0x004fe400000000ff */
[----:B------:R-:W2:Y:S01]  /*12270*/  LDSM.16.MT88.4 R196, [R196+0x1800] ;  /* 0x00180000c4c4783b */ /* 0x000ea20000004200 */
[----:B-----5:R-:W-:Y:S01]  /*12280*/  F2FP.F16.F32.PACK_AB R178, R206, R208 ;  /* 0x000000d0ceb2723e */ /* 0x020fe200000000ff */
[-C--:B------:R-:W-:Y:S05]  /*12290*/  HMMA.16816.F32 R140, R172, R152.reuse, R4 ;  /* 0x00000098ac8c723c */ /* 0x080fea0000001804 */
[----:B-1----:R-:W-:Y:S01]  /*122a0*/  F2FP.F16.F32.PACK_AB R177, R205, R204 ;  /* 0x000000cccdb1723e */ /* 0x002fe200000000ff */
[----:B------:R-:W4:Y:S01]  /*122b0*/  LDL.LU R3, [R1+0x14] ;  /* 0x0000140001037983 */ /* 0x000f220000300800 */
[----:B------:R-:W-:Y:S02]  /*122c0*/  F2FP.F16.F32.PACK_AB R179, R139, R138 ;  /* 0x0000008a8bb3723e */ /* 0x000fe400000000ff */
[----:B------:R-:W-:Y:S01]  /*122d0*/  MOV R6, R150 ;  /* 0x0000009600067202 */ /* 0x000fe20000000f00 */
[----:B------:R-:W5:Y:S01]  /*122e0*/  LDL.LU R5, [R1+0x10] ;  /* 0x0000100001057983 */ /* 0x000f620000300800 */
[----:B------:R-:W-:Y:S03]  /*122f0*/  MOV R7, R149 ;  /* 0x0000009500077202 */ /* 0x000fe60000000f00 */
[C---:B------:R-:W-:Y:S01]  /*12300*/  HMMA.16816.F32 R144, R176.reuse, R152, R8 ;  /* 0x00000098b090723c */ /* 0x040fe20000001808 */
[----:B------:R-:W5:Y:S03]  /*12310*/  LDL.LU R4, [R1+0xc] ;  /* 0x00000c0001047983 */ /* 0x000f660000300800 */
[----:B------:R-:W-:Y:S01]  /*12320*/  MOV R10, R148 ;  /* 0x00000094000a7202 */ /* 0x000fe20000000f00 */
[----:B------:R-:W5:Y:S03]  /*12330*/  LDL.LU R11, [R1+0x18] ;  /* 0x00001800010b7983 */ /* 0x000f660000300800 */
[-C--:B------:R-:W-:Y:S01]  /*12340*/  HMMA.16816.F32 R148, R176, R154.reuse, R12 ;  /* 0x0000009ab094723c */ /* 0x080fe2000000180c */
[----:B------:R-:W1:Y:S07]  /*12350*/  LDSM.16.MT88.4 R200, [R219+0x1800] ;  /* 0x00180000dbc8783b */ /* 0x000e6e0000004200 */
        /* <DEDUP_REMOVED lines=28> */
[----:B------:R-:W-:Y:S04]  /*12520*/  HMMA.16816.F32 R128, R172, R202, R128 ;  /* 0x000000caac80723c */ /* 0x000fe80000001880 */
[----:B----4-:R-:W-:Y:S01]  /*12530*/  FFMA.FTZ R3, R132, R3, R249 ;  /* 0x0000000384037223 */ /* 0x010fe200000100f9 */
[----:B------:R-:W-:Y:S01]  /*12540*/  MOV R132, R134 ;  /* 0x0000008600847202 */ /* 0x000fe20000000f00 */
[----:B-----5:R-:W-:Y:S02]  /*12550*/  FFMA.FTZ R2, R2, R5, R238 ;  /* 0x0000000502027223 */ /* 0x020fe400000100ee */
[----:B------:R-:W-:Y:S02]  /*12560*/  FADD.FTZ R3, R252, R3 ;  /* 0x00000003fc037221 */ /* 0x000fe40000010000 */
[----:B------:R-:W-:Y:S01]  /*12570*/  FADD.FTZ R2, R237, R2 ;  /* 0x00000002ed027221 */ /* 0x000fe20000010000 */
[----:B------:R-:W-:Y:S03]  /*12580*/  FFMA.FTZ R0, R0, R4, R212 ;  /* 0x0000000400007223 */ /* 0x000fe600000100d4 */
[----:B------:R-:W-:Y:S01]  /*12590*/  FADD.FTZ R5, R239, R2 ;  /* 0x00000002ef057221 */ /* 0x000fe20000010000 */
[----:B------:R-:W-:Y:S01]  /*125a0*/  FADD.FTZ R0, R213, R0 ;  /* 0x00000000d5007221 */ /* 0x000fe20000010000 */
[----:B------:R-:W-:Y:S01]  /*125b0*/  FFMA.FTZ R133, R133, R11, R10 ;  /* 0x0000000b85857223 */ /* 0x000fe2000001000a */
        /* <DEDUP_REMOVED lines=15> */
[C---:B------:R-:W-:Y:S01]  /*126b0*/  ISETP.GT.AND P0, PT, R233.reuse, R11, PT ;  /* 0x0000000be900720c */ /* 0x040fe20003f04270 */
[----:B------:R-:W-:Y:S01]  /*126c0*/  FADD.FTZ R3, R246, R3 ;  /* 0x00000003f6037221 */ /* 0x000fe20000010000 */
[----:B------:R-:W-:Y:S01]  /*126d0*/  IADD3 R233, PT, PT, R233, -0x1, RZ ;  /* 0xffffffffe9e97810 */ /* 0x000fe20007ffe0ff */
[----:B------:R-:W-:Y:S01]  /*126e0*/  FADD.FTZ R0, R138, R0 ;  /* 0x000000008a007221 */ /* 0x000fe20000010000 */
[----:B------:R-:W-:Y:S01]  /*126f0*/  MOV R138, R137 ;  /* 0x00000089008a7202 */ /* 0x000fe20000000f00 */
[----:B------:R-:W-:Y:S01]  /*12700*/  FADD.FTZ R3, R245, R3 ;  /* 0x00000003f5037221 */ /* 0x000fe20000010000 */
[----:B------:R-:W-:Y:S01]  /*12710*/  MOV R133, R135 ;  /* 0x0000008700857202 */ /* 0x000fe20000000f00 */
[----:B------:R-:W-:Y:S02]  /*12720*/  FADD.FTZ R0, R139, R0 ;  /* 0x000000008b007221 */ /* 0x000fe40000010000 */
[----:B------:R-:W-:Y:S01]  /*12730*/  FADD.FTZ R5, R242, R3 ;  /* 0x00000003f2057221 */ /* 0x000fe20000010000 */
[----:B------:R-:W-:Y:S01]  /*12740*/  FADD.FTZ R3, R211, R2 ;  /* 0x00000002d3037221 */ /* 0x000fe20000010000 */
[----:B------:R-:W-:Y:S02]  /*12750*/  FADD.FTZ R2, R208, R4 ;  /* 0x00000004d0027221 */ /* 0x000fe40000010000 */
[----:B------:R-:W-:Y:S01]  /*12760*/  FADD.FTZ R4, R241, R5 ;  /* 0x00000005f1047221 */ /* 0x000fe20000010000 */
[----:B------:R-:W-:Y:S01]  /*12770*/  FADD.FTZ R3, R210, R3 ;  /* 0x00000003d2037221 */ /* 0x000fe20000010000 */
[----:B------:R-:W-:Y:S03]  /*12780*/  FADD.FTZ R2, R206, R2 ;  /* 0x00000002ce027221 */ /* 0x000fe60000010000 */
[----:B------:R-:W-:Y:S04]  /*12790*/  STL [R1+0x18], R4 ;  /* 0x0000180401007387 */ /* 0x000fe80000100800 */
[----:B------:R1:W-:Y:S04]  /*127a0*/  STL [R1+0x14], R3 ;  /* 0x0000140301007387 */ /* 0x0003e80000100800 */
[----:B------:R4:W-:Y:S04]  /*127b0*/  STL [R1+0x10], R2 ;  /* 0x0000100201007387 */ /* 0x0009e80000100800 */
[----:B------:R4:W-:Y:S01]  /*127c0*/  STL [R1+0xc], R0 ;  /* 0x00000c0001007387 */ /* 0x0009e20000100800 */
[----:B-1----:R-:W-:Y:S01]  /*127d0*/  MOV R3, R136 ;  /* 0x0000008800037202 */ /* 0x002fe20000000f00 */
[----:B------:R-:W-:Y:S06]  /*127e0*/  @P0 BRA `(.L_x_1310) ;  /* 0xffffffd400840947 */ /* 0x000fec000383ffff */
.L_x_1309:
[----:B----4-:R-:W4:Y:S04]  /*127f0*/  LDL.LU R2, [R1+0x18] ;  /* 0x0000180001027983 */ /* 0x010f280000300800 */
[----:B------:R-:W5:Y:S04]  /*12800*/  LDL.LU R7, [R1+0x14] ;  /* 0x0000140001077983 */ /* 0x000f680000300800 */
[----:B------:R-:W2:Y:S04]  /*12810*/  LDL.LU R6, [R1+0x10] ;  /* 0x0000100001067983 */ /* 0x000ea80000300800 */
[----:B------:R-:W3:Y:S04]  /*12820*/  LDL.LU R5, [R1+0xc] ;  /* 0x00000c0001057983 */ /* 0x000ee80000300800 */
[----:B------:R-:W3:Y:S04]  /*12830*/  LDL.LU R9, [R1+0x8] ;  /* 0x0000080001097983 */ /* 0x000ee80000300800 */
[----:B------:R-:W3:Y:S04]  /*12840*/  LDL.LU R8, [R1+0x34] ;  /* 0x0000340001087983 */ /* 0x000ee80000300800 */
[----:B------:R-:W3:Y:S01]  /*12850*/  LDL R173, [R1+0x3c] ;  /* 0x00003c0001ad7983 */ /* 0x000ee20000100800 */
[----:B------:R-:W1:Y:S01]  /*12860*/  S2UR UR4, SR_CgaCtaId ;  /* 0x00000000000479c3 */ /* 0x000e620000008800 */
[----:B------:R-:W-:Y:S01]  /*12870*/  UMOV UR5, 0x400 ;  /* 0x0000040000057882 */ /* 0x000fe20000000000 */
[----:B------:R-:W1:Y:S02]  /*12880*/  S2R R174, SR_TID.X ;  /* 0x0000000000ae7919 */ /* 0x000e640000002100 */
[----:B-1----:R-:W-:-:S04]  /*12890*/  ULEA UR4, UR4, UR5, 0x18 ;  /* 0x0000000504047291 */ /* 0x002fc8000f8ec0ff */
[----:B------:R-:W1:Y:S01]  /*128a0*/  S2UR UR5, SR_CTAID.Z ;  /* 0x00000000000579c3 */ /* 0x000e620000002700 */
[----:B------:R-:W-:Y:S02]  /*128b0*/  SHF.R.U32.HI R172, RZ, 0x3, R174 ;  /* 0x00000003ffac7819 */ /* 0x000fe400000116ae */
[----:B------:R-:W-:Y:S01]  /*128c0*/  LOP3.LUT P5, RZ, R174, 0x10, RZ, 0xc0, !PT ;  /* 0x00000010aeff7812 */ /* 0x000fe200078ac0ff */
[----:B----4-:R-:W4:Y:S04]  /*128d0*/  SHFL.BFLY PT, R4, R2, 0x2, 0x1f ;  /* 0x0c401f0002047f89 */ /* 0x010f2800000e0000 */
[----:B-----5:R-:W5:Y:S04]  /*128e0*/  SHFL.BFLY PT, R0, R7, 0x2, 0x1f ;  /* 0x0c401f0007007f89 */ /* 0x020f6800000e0000 */
[----:B--2---:R-:W2:Y:S01]  /*128f0*/  SHFL.BFLY PT, R3, R6, 0x2, 0x1f ;  /* 0x0c401f0006037f89 */ /* 0x004ea200000e0000 */
[----:B----4-:R-:W-:-:S03]  /*12900*/  FADD.FTZ R4, R4, R2 ;  /* 0x0000000204047221 */ /* 0x010fc60000010000 */
[----:B---3--:R-:W3:Y:S01]  /*12910*/  SHFL.BFLY PT, R2, R5, 0x2, 0x1f ;  /* 0x0c401f0005027f89 */ /* 0x008ee200000e0000 */
[----:B-----5:R-:W-:-:S03]  /*12920*/  FADD.FTZ R0, R0, R7 ;  /* 0x0000000700007221 */ /* 0x020fc60000010000 */
[----:B------:R-:W4:Y:S01]  /*12930*/  SHFL.BFLY PT, R132, R4, 0x1, 0x1f ;  /* 0x0c201f0004847f89 */ /* 0x000f2200000e0000 */
[----:B--2---:R-:W-:Y:S01]  /*12940*/  FADD.FTZ R3, R3, R6 ;  /* 0x0000000603037221 */ /* 0x004fe20000010000 */
[----:B------:R-:W-:Y:S02]  /*12950*/  SHF.L.U32 R6, R174, 0x5, RZ ;  /* 0x00000005ae067819 */ /* 0x000fe400000006ff */
[----:B------:R-:W2:Y:S02]  /*12960*/  SHFL.BFLY PT, R133, R0, 0x1, 0x1f ;  /* 0x0c201f0000857f89 */ /* 0x000ea400000e0000 */
[----:B------:R-:W-:Y:S02]  /*12970*/  LOP3.LUT R6, R9, 0x7c00, R6, 0xf8, !PT ;  /* 0x00007c0009067812 */ /* 0x000fe400078ef806 */
[----:B------:R-:W5:Y:S01]  /*12980*/  SHFL.BFLY PT, R138, R3, 0x1, 0x1f ;  /* 0x0c201f00038a7f89 */ /* 0x000f6200000e0000 */
[----:B------:R-:W-:-:S04]  /*12990*/  IADD3 R9, PT, PT, R172, 0x10, RZ ;  /* 0x00000010ac097810 */ /* 0x000fc80007ffe0ff */
[----:B------:R-:W-:Y:S01]  /*129a0*/  ISETP.GE.AND P4, PT, R9, R173, PT ;  /* 0x000000ad0900720c */ /* 0x000fe20003f86270 */
[----:B---3--:R-:W-:Y:S01]  /*129b0*/  FADD.FTZ R2, R2, R5 ;  /* 0x0000000502027221 */ /* 0x008fe20000010000 */
[----:B------:R-:W-:Y:S01]  /*129c0*/  SHF.L.U32 R5, R174, 0x4, RZ ;  /* 0x00000004ae057819 */ /* 0x000fe200000006ff */
[----:B----4-:R-:W-:-:S03]  /*129d0*/  FADD.FTZ R132, R4, R132 ;  /* 0x0000008404847221 */ /* 0x010fc60000010000 */
[----:B------:R-:W3:Y:S01]  /*129e0*/  SHFL.BFLY PT, R139, R2, 0x1, 0x1f ;  /* 0x0c201f00028b7f89 */ /* 0x000ee200000e0000 */
[----:B------:R-:W-:Y:S01]  /*129f0*/  LOP3.LUT R5, R5, 0x1c0, RZ, 0xc0, !PT ;  /* 0x000001c005057812 */ /* 0x000fe200078ec0ff */
[----:B------:R-:W4:Y:S01]  /*12a00*/  MUFU.RCP R4, R132 ;  /* 0x0000008400047308 */ /* 0x000f220000001000 */
[----:B--2---:R-:W-:Y:S01]  /*12a10*/  FADD.FTZ R133, R0, R133 ;  /* 0x0000008500857221 */ /* 0x004fe20000010000 */
[----:B------:R-:W-:Y:S02]  /*12a20*/  IADD3 R0, PT, PT, R172, 0x30, RZ ;  /* 0x00000030ac007810 */ /* 0x000fe40007ffe0ff */
[----:B------:R-:W-:Y:S01]  /*12a30*/  FSETP.NE.FTZ.AND P1, PT, R132, RZ, PT ;  /* 0x000000ff8400720b */ /* 0x000fe20003f35000 */
[----:B-----5:R-:W-:Y:S01]  /*12a40*/  FADD.FTZ R138, R3, R138 ;  /* 0x0000008a038a7221 */ /* 0x020fe20000010000 */
[----:B------:R-:W-:Y:S02]  /*12a50*/  ISETP.GE.AND P2, PT, R0, R173, PT ;  /* 0x000000ad0000720c */ /* 0x000fe40003f46270 */
[----:B------:R-:W2:Y:S01]  /*12a60*/  MUFU.RCP R7, R133 ;  /* 0x0000008500077308 */ /* 0x000ea20000001000 */
[----:B------:R-:W-:-:S02]  /*12a70*/  LOP3.LUT R5, R5, 0x38, R8, 0xf8, !PT ;  /* 0x0000003805057812 */ /* 0x000fc400078ef808 */
[----:B------:R-:W-:Y:S02]  /*12a80*/  FSETP.NE.FTZ.AND P0, PT, R133, RZ, PT ;  /* 0x000000ff8500720b */ /* 0x000fe40003f15000 */
[----:B------:R-:W-:Y:S02]  /*12a90*/  LOP3.LUT R5, R6, R5, RZ, 0xfc, !PT ;  /* 0x0000000506057212 */ /* 0x000fe400078efcff */
[----:B------:R-:W-:Y:S02]  /*12aa0*/  IADD3 R8, PT, PT, R172, 0x20, RZ ;  /* 0x00000020ac087810 */ /* 0x000fe40007ffe0ff */
[----:B----4-:R-:W-:Y:S02]  /*12ab0*/  FSEL R0, R4, 1, P1 ;  /* 0x3f80000004007808 */ /* 0x010fe40000800000 */
[----:B------:R-:W-:Y:S01]  /*12ac0*/  LEA R20, R5, UR4, 0x1 ;  /* 0x0000000405147c11 */ /* 0x000fe2000f8e08ff */
[----:B---3--:R-:W-:Y:S02]  /*12ad0*/  FADD.FTZ R139, R2, R139 ;  /* 0x0000008b028b7221 */ /* 0x008fe40000010000 */
[C---:B------:R-:W-:Y:S01]  /*12ae0*/  FMUL.FTZ R4, R0.reuse, R141 ;  /* 0x0000008d00047220 */ /* 0x040fe20000410000 */
[----:B------:R-:W3:Y:S01]  /*12af0*/  MUFU.RCP R2, R138 ;  /* 0x0000008a00027308 */ /* 0x000ee20000001000 */
        /* <DEDUP_REMOVED lines=32> */
[----:B------:R-:W4:Y:S01]  /*12d00*/  MUFU.RCP R0, R139 ;  /* 0x0000008b00007308 */ /* 0x000f220000001000 */
[----:B------:R-:W-:-:S02]  /*12d10*/  MOV R64, 0x20 ;  /* 0x0000002000407802 */ /* 0x000fc40000000f00 */
[----:B------:R-:W-:Y:S02]  /*12d20*/  SEL R65, R65, 0xfffffff0, !P6 ;  /* 0xfffffff041417807 */ /* 0x000fe40007000000 */
[----:B------:R-:W-:Y:S02]  /*12d30*/  LOP3.LUT P6, RZ, R174, 0x8, RZ, 0xc0, !PT ;  /* 0x00000008aeff7812 */ /* 0x000fe400078cc0ff */
[----:B------:R-:W-:Y:S02]  /*12d40*/  IADD3 R21, PT, PT, R20, 0x40, RZ ;  /* 0x0000004014157810 */ /* 0x000fe40007ffe0ff */
[----:B------:R-:W-:Y:S02]  /*12d50*/  SEL R64, R64, 0xffffffe0, !P6 ;  /* 0xffffffe040407807 */ /* 0x000fe40007000000 */
[----:B------:R-:W-:Y:S02]  /*12d60*/  FSETP.NE.FTZ.AND P6, PT, R138, RZ, PT ;  /* 0x000000ff8a00720b */ /* 0x000fe40003fd5000 */
[----:B------:R-:W-:-:S02]  /*12d70*/  @P5 IADD3 R21, PT, PT, R20, -0x40, RZ ;  /* 0xffffffc014155810 */ /* 0x000fc40007ffe0ff */
[----:B------:R-:W-:Y:S02]  /*12d80*/  FSETP.NE.FTZ.AND P5, PT, R139, RZ, PT ;  /* 0x000000ff8b00720b */ /* 0x000fe40003fb5000 */
[----:B--2---:R-:W-:Y:S02]  /*12d90*/  FSEL R3, R7, 1, P0 ;  /* 0x3f80000007037808 */ /* 0x004fe40000000000 */
[----:B---3--:R-:W-:Y:S02]  /*12da0*/  FSEL R2, R2, 1, P6 ;  /* 0x3f80000002027808 */ /* 0x008fe40003000000 */
[----:B----4-:R-:W-:Y:S01]  /*12db0*/  FSEL R0, R0, 1, P5 ;  /* 0x3f80000000007808 */ /* 0x010fe20002800000 */
        /* <DEDUP_REMOVED lines=8> */
[----:B------:R-:W-:Y:S01]  /*12e40*/  FMUL.FTZ R40, R0, R59 ;  /* 0x0000003b00287220 */ /* 0x000fe20000410000 */
[----:B------:R-:W-:Y:S01]  /*12e50*/  ISETP.GE.AND P3, PT, R8, R173, PT ;  /* 0x000000ad0800720c */ /* 0x000fe20003f66270 */
        /* <DEDUP_REMOVED lines=66> */
[----:B------:R-:W-:Y:S01]  /*13280*/  STS [R20], R4 ;  /* 0x0000000414007388 */ /* 0x000fe20000000800 */
[----:B------:R-:W-:Y:S01]  /*13290*/  F2FP.F16.F32.PACK_AB R0, R155, R154 ;  /* 0x0000009a9b00723e */ /* 0x000fe200000000ff */
[----:B------:R-:W-:Y:S01]  /*132a0*/  FMUL.FTZ R148, R2, R148 ;  /* 0x0000009402947220 */ /* 0x000fe20000410000 */
[----:B------:R-:W-:Y:S01]  /*132b0*/  IADD3 R5, PT, PT, R20, R65, RZ ;  /* 0x0000004114057210 */ /* 0x000fe20007ffe0ff */
[----:B------:R-:W-:Y:S01]  /*132c0*/  STS [R20+0x400], R3 ;  /* 0x0004000314007388 */ /* 0x000fe20000000800 */
[----:B------:R-:W-:Y:S01]  /*132d0*/  F2FP.F16.F32.PACK_AB R40, R40, R58 ;  /* 0x0000003a2828723e */ /* 0x000fe200000000ff */
[C---:B------:R-:W-:Y:S01]  /*132e0*/  FMUL.FTZ R17, R2.reuse, R149 ;  /* 0x0000009502117220 */ /* 0x040fe20000410000 */
[----:B------:R-:W-:Y:S01]  /*132f0*/  F2FP.F16.F32.PACK_AB R39, R39, R60 ;  /* 0x0000003c2727723e */ /* 0x000fe200000000ff */
[----:B------:R-:W2:Y:S01]  /*13300*/  @P1 LDC R58, c[0x0][0x458] ;  /* 0x00011600ff3a1b82 */ /* 0x000ea20000000800 */
[----:B------:R3:W-:Y:S01]  /*13310*/  STS [R5+0x400], R0 ;  /* 0x0004000005007388 */ /* 0x0007e20000000800 */
[C---:B------:R-:W-:Y:S01]  /*13320*/  FMUL.FTZ R31, R2.reuse, R45 ;  /* 0x0000002d021f7220 */ /* 0x040fe20000410000 */
[C---:B------:R-:W-:Y:S01]  /*13330*/  FMUL.FTZ R160, R2.reuse, R160 ;  /* 0x000000a002a07220 */ /* 0x040fe20000410000 */
[C---:B------:R-:W-:Y:S01]  /*13340*/  FMUL.FTZ R13, R2.reuse, R161 ;  /* 0x000000a1020d7220 */ /* 0x040fe20000410000 */
[C---:B------:R-:W-:Y:S01]  /*13350*/  FMUL.FTZ R164, R2.reuse, R164 ;  /* 0x000000a402a47220 */ /* 0x040fe20000410000 */
[C---:B------:R-:W-:Y:S01]  /*13360*/  FMUL.FTZ R9, R2.reuse, R165 ;  /* 0x000000a502097220 */ /* 0x040fe20000410000 */
[C---:B------:R-:W-:Y:S01]  /*13370*/  FMUL.FTZ R56, R2.reuse, R56 ;  /* 0x0000003802387220 */ /* 0x040fe20000410000 */
[----:B------:R-:W4:Y:S01]  /*13380*/  LDC.U8 R60, c[0x0][0x549] ;  /* 0x00015240ff3c7b82 */ /* 0x000f220000000000 */
        /* <DEDUP_REMOVED lines=17> */
[----:B---3--:R-:W3:Y:S01]  /*134a0*/  @P1 MUFU.LG2 R0, R132 ;  /* 0x0000008400001308 */ /* 0x008ee20000000c00 */
[----:B------:R-:W-:-:S02]  /*134b0*/  F2FP.F16.F32.PACK_AB R7, R7, R144 ;  /* 0x000000900707723e */ /* 0x000fc400000000ff */
[----:B------:R-:W-:Y:S01]  /*134c0*/  F2FP.F16.F32.PACK_AB R6, R6, R146 ;  /* 0x000000920606723e */ /* 0x000fe200000000ff */
[----:B------:R5:W-:Y:S01]  /*134d0*/  STS [R5], R2 ;  /* 0x0000000205007388 */ /* 0x000be20000000800 */
[----:B------:R-:W-:Y:S02]  /*134e0*/  F2FP.F16.F32.PACK_AB R17, R17, R148 ;  /* 0x000000941111723e */ /* 0x000fe400000000ff */
[----:B------:R-:W-:Y:S01]  /*134f0*/  F2FP.F16.F32.PACK_AB R16, R16, R150 ;  /* 0x000000961010723e */ /* 0x000fe200000000ff */
[----:B------:R1:W-:Y:S01]  /*13500*/  STS [R20+0x2000], R7 ;  /* 0x0020000714007388 */ /* 0x0003e20000000800 */
[----:B------:R-:W-:Y:S02]  /*13510*/  F2FP.F16.F32.PACK_AB R15, R15, R156 ;  /* 0x0000009c0f0f723e */ /* 0x000fe400000000ff */
[----:B------:R-:W-:Y:S01]  /*13520*/  F2FP.F16.F32.PACK_AB R14, R14, R158 ;  /* 0x0000009e0e0e723e */ /* 0x000fe200000000ff */
[----:B------:R-:W-:Y:S01]  /*13530*/  STS [R20+0x2400], R6 ;  /* 0x0024000614007388 */ /* 0x000fe20000000800 */
[----:B------:R-:W-:-:S02]  /*13540*/  MOV R59, 0x7f800000 ;  /* 0x7f800000003b7802 */ /* 0x000fc40000000f00 */
[----:B------:R-:W-:Y:S01]  /*13550*/  F2FP.F16.F32.PACK_AB R11, R11, R168 ;  /* 0x000000a80b0b723e */ /* 0x000fe200000000ff */
[----:B------:R1:W-:Y:S01]  /*13560*/  STS [R5+0x2000], R17 ;  /* 0x0020001105007388 */ /* 0x0003e20000000800 */
[----:B---3--:R-:W-:Y:S01]  /*13570*/  @P1 FMUL.FTZ R0, R0, 0.69314718246459960938 ;  /* 0x3f31721800001820 */ /* 0x008fe20000410000 */
[----:B------:R-:W-:Y:S02]  /*13580*/  F2FP.F16.F32.PACK_AB R10, R10, R170 ;  /* 0x000000aa0a0a723e */ /* 0x000fe400000000ff */
[----:B------:R-:W-:Y:S01]  /*13590*/  F2FP.F16.F32.PACK_AB R13, R13, R160 ;  /* 0x000000a00d0d723e */ /* 0x000fe200000000ff */
[----:B--2---:R-:W-:Y:S01]  /*135a0*/  @P1 FFMA.FTZ R59, R136, R58, R0 ;  /* 0x0000003a883b1223 */ /* 0x004fe20000010000 */
[----:B------:R-:W-:Y:S01]  /*135b0*/  F2FP.F16.F32.PACK_AB R12, R12, R162 ;  /* 0x000000a20c0c723e */ /* 0x000fe200000000ff */
[----:B------:R-:W-:Y:S01]  /*135c0*/  STS [R5+0x2400], R16 ;  /* 0x0024001005007388 */ /* 0x000fe20000000800 */
[----:B----4-:R-:W-:Y:S02]  /*135d0*/  ISETP.NE.AND P1, PT, R60, RZ, PT ;  /* 0x000000ff3c00720c */ /* 0x010fe40003f25270 */
[----:B------:R-:W-:-:S02]  /*135e0*/  F2FP.F16.F32.PACK_AB R9, R9, R164 ;  /* 0x000000a40909723e */ /* 0x000fc400000000ff */
[----:B------:R-:W-:Y:S02]  /*135f0*/  F2FP.F16.F32.PACK_AB R8, R8, R166 ;  /* 0x000000a60808723e */ /* 0x000fe400000000ff */
[----:B-----5:R-:W-:Y:S02]  /*13600*/  IADD3 R2, PT, PT, R20, R64, RZ ;  /* 0x0000004014027210 */ /* 0x020fe40007ffe0ff */
[----:B------:R-:W-:Y:S01]  /*13610*/  F2FP.F16.F32.PACK_AB R18, R18, R22 ;  /* 0x000000161212723e */ /* 0x000fe200000000ff */
[----:B-1----:R-:W1:Y:S01]  /*13620*/  @P0 MUFU.LG2 R7, R133 ;  /* 0x0000008500070308 */ /* 0x002e620000000c00 */
[----:B------:R-:W-:Y:S01]  /*13630*/  IADD3 R4, PT, PT, R65, R2, RZ ;  /* 0x0000000241047210 */ /* 0x000fe20007ffe0ff */
[----:B------:R2:W-:Y:S01]  /*13640*/  STS [R2], R15 ;  /* 0x0000000f02007388 */ /* 0x0005e20000000800 */
[----:B------:R-:W-:Y:S02]  /*13650*/  F2FP.F16.F32.PACK_AB R23, R23, R19 ;  /* 0x000000131717723e */ /* 0x000fe400000000ff */
[----:B------:R-:W-:Y:S01]  /*13660*/  F2FP.F16.F32.PACK_AB R22, R29, R34 ;  /* 0x000000221d16723e */ /* 0x000fe200000000ff */
[----:B------:R-:W-:Y:S01]  /*13670*/  STS [R2+0x400], R14 ;  /* 0x0004000e02007388 */ /* 0x000fe20000000800 */
[----:B------:R-:W-:Y:S01]  /*13680*/  F2FP.F16.F32.PACK_AB R19, R27, R28 ;  /* 0x0000001c1b13723e */ /* 0x000fe200000000ff */
[----:B------:R-:W3:Y:S01]  /*13690*/  @P0 LDC R17, c[0x0][0x458] ;  /* 0x00011600ff110b82 */ /* 0x000ee20000000800 */
[-C--:B------:R-:W-:Y:S01]  /*136a0*/  IADD3 R3, PT, PT, R65, R21.reuse, RZ ;  /* 0x0000001541037210 */ /* 0x080fe20007ffe0ff */
[----:B------:R-:W-:Y:S01]  /*136b0*/  STS [R4], R11 ;  /* 0x0000000b04007388 */ /* 0x000fe20000000800 */
[----:B------:R-:W-:-:S02]  /*136c0*/  IADD3 R0, PT, PT, R64, R21, RZ ;  /* 0x0000001540007210 */ /* 0x000fc40007ffe0ff */
[----:B------:R-:W-:Y:S01]  /*136d0*/  F2FP.F16.F32.PACK_AB R24, R24, R42 ;  /* 0x0000002a1818723e */ /* 0x000fe200000000ff */
[----:B------:R-:W-:Y:S01]  /*136e0*/  STS [R4+0x400], R10 ;  /* 0x0004000a04007388 */ /* 0x000fe20000000800 */
[----:B------:R-:W-:Y:S02]  /*136f0*/  F2FP.F16.F32.PACK_AB R31, R31, R26 ;  /* 0x0000001a1f1f723e */ /* 0x000fe400000000ff */
[----:B------:R-:W-:Y:S01]  /*13700*/  F2FP.F16.F32.PACK_AB R30, R30, R46 ;  /* 0x0000002e1e1e723e */ /* 0x000fe200000000ff */
[----:B------:R-:W-:Y:S01]  /*13710*/  STS [R2+0x2000], R13 ;  /* 0x0020000d02007388 */ /* 0x000fe20000000800 */
[----:B------:R-:W-:Y:S01]  /*13720*/  F2FP.F16.F32.PACK_AB R29, R53, R37 ;  /* 0x00000025351d723e */ /* 0x000fe200000000ff */
[----:B-1----:R-:W-:Y:S01]  /*13730*/  @P0 FMUL.FTZ R7, R7, 0.69314718246459960938 ;  /* 0x3f31721807070820 */ /* 0x002fe20000410000 */
[----:B------:R-:W-:Y:S01]  /*13740*/  F2FP.F16.F32.PACK_AB R28, R55, R33 ;  /* 0x00000021371c723e */ /* 0x000fe200000000ff */
[----:B------:R-:W-:Y:S01]  /*13750*/  STS [R2+0x2400], R12 ;  /* 0x0024000c02007388 */ /* 0x000fe20000000800 */
[----:B------:R-:W-:-:S02]  /*13760*/  F2FP.F16.F32.PACK_AB R27, R141, R157 ;  /* 0x0000009d8d1b723e */ /* 0x000fc400000000ff */
[----:B------:R-:W-:Y:S01]  /*13770*/  F2FP.F16.F32.PACK_AB R26, R67, R66 ;  /* 0x00000042431a723e */ /* 0x000fe200000000ff */
[----:B------:R-:W-:Y:S01]  /*13780*/  STS [R4+0x2000], R9 ;  /* 0x0020000904007388 */ /* 0x000fe20000000800 */
[----:B------:R-:W-:Y:S01]  /*13790*/  IADD3 R6, PT, PT, R65, R0, RZ ;  /* 0x0000000041067210 */ /* 0x000fe20007ffe0ff */
[----:B--2---:R-:W1:Y:S01]  /*137a0*/  LDC R15, c[0x0][0x434] ;  /* 0x00010d00ff0f7b82 */ /* 0x004e620000000800 */
        /* <DEDUP_REMOVED lines=29> */
[----:B--2---:R-:W1:Y:S01]  /*13980*/  @P1 LDC R22, c[0x0][0x430] ;  /* 0x00010c00ff161b82 */ /* 0x004e620000000800 */
[----:B------:R-:W-:Y:S02]  /*13990*/  F2FP.F16.F32.PACK_AB R55, R103, R102 ;  /* 0x000000666737723e */ /* 0x000fe400000000ff */
[----:B------:R-:W-:Y:S01]  /*139a0*/  STS [R0+0x400], R28 ;  /* 0x0004001c00007388 */ /* 0x000fe20000000800 */
[----:B------:R-:W-:-:S02]  /*139b0*/  F2FP.F16.F32.PACK_AB R54, R54, R104 ;  /* 0x000000683636723e */ /* 0x000fc400000000ff */
[----:B------:R-:W-:Y:S01]  /*139c0*/  F2FP.F16.F32.PACK_AB R57, R57, R106 ;  /* 0x0000006a3939723e */ /* 0x000fe200000000ff */
[----:B------:R2:W-:Y:S01]  /*139d0*/  STS [R6], R27 ;  /* 0x0000001b06007388 */ /* 0x0005e20000000800 */
[----:B----4-:R-:W-:Y:S01]  /*139e0*/  MOV R25, 0x7f800000 ;  /* 0x7f80000000197802 */ /* 0x010fe20000000f00 */
[----:B---3--:R-:W-:Y:S01]  /*139f0*/  @P0 FFMA.FTZ R25, R135, R17, R7 ;  /* 0x0000001187190223 */ /* 0x008fe20000010007 */
[----:B------:R-:W-:Y:S01]  /*13a00*/  F2FP.F16.F32.PACK_AB R53, R113, R112 ;  /* 0x000000707135723e */ /* 0x000fe200000000ff */
[----:B------:R3:W-:Y:S01]  /*13a10*/  STS [R6+0x400], R26 ;  /* 0x0004001a06007388 */ /* 0x0007e20000000800 */
[----:B------:R-:W4:Y:S01]  /*13a20*/  @P1 LDC R7, c[0x0][0x430] ;  /* 0x00010c00ff071b82 */ /* 0x000f220000000800 */
[----:B------:R-:W-:Y:S02]  /*13a30*/  F2FP.F16.F32.PACK_AB R52, R52, R114 ;  /* 0x000000723434723e */ /* 0x000fe400000000ff */
[----:B------:R1:W-:Y:S01]  /*13a40*/  STS [R0+0x2000], R32 ;  /* 0x0020002000007388 */ /* 0x0003e20000000800 */
[----:B------:R-:W-:-:S02]  /*13a50*/  F2FP.F16.F32.PACK_AB R12, R109, R108 ;  /* 0x0000006c6d0c723e */ /* 0x000fc400000000ff */
[----:B------:R-:W-:Y:S01]  /*13a60*/  F2FP.F16.F32.PACK_AB R11, R111, R110 ;  /* 0x0000006e6f0b723e */ /* 0x000fe200000000ff */
[----:B------:R1:W-:Y:S01]  /*13a70*/  STS [R0+0x2400], R40 ;  /* 0x0024002800007388 */ /* 0x0003e20000000800 */
        /* <DEDUP_REMOVED lines=8> */
[----:B------:R1:W-:Y:S01]  /*13b00*/  STS [R20+0x4000], R37 ;  /* 0x0040002514007388 */ /* 0x0003e20000000800 */
[----:B--2---:R-:W1:Y:S01]  /*13b10*/  LDC R27, c[0x0][0x434] ;  /* 0x00010d00ff1b7b82 */ /* 0x004e620000000800 */
[----:B------:R-:W-:Y:S02]  /*13b20*/  F2FP.F16.F32.PACK_AB R19, R125, R124 ;  /* 0x0000007c7d13723e */ /* 0x000fe400000000ff */
[----:B------:R2:W-:Y:S01]  /*13b30*/  STS [R20+0x4400], R36 ;  /* 0x0044002414007388 */ /* 0x0005e20000000800 */
[----:B------:R-:W-:Y:S02]  /*13b40*/  F2FP.F16.F32.PACK_AB R18, R127, R126 ;  /* 0x0000007e7f12723e */ /* 0x000fe400000000ff */
[----:B------:R-:W-:Y:S01]  /*13b50*/  @P1 MOV R17, 0x1 ;  /* 0x0000000100111802 */ /* 0x000fe20000000f00 */
[----:B------:R2:W-:Y:S01]  /*13b60*/  STS [R5+0x4000], R34 ;  /* 0x0040002205007388 */ /* 0x0005e20000000800 */
[----:B---3--:R-:W3:Y:S03]  /*13b70*/  LDC.U8 R26, c[0x0][0x548] ;  /* 0x00015200ff1a7b82 */ /* 0x008ee60000000000 */
[----:B------:R2:W-:Y:S04]  /*13b80*/  STS [R5+0x4400], R33 ;  /* 0x0044002105007388 */ /* 0x0005e80000000800 */
[----:B------:R2:W-:Y:S01]  /*13b90*/  STS [R20+0x6000], R35 ;  /* 0x0060002314007388 */ /* 0x0005e20000000800 */
[----:B-1----:R-:W-:Y:S01]  /*13ba0*/  @P1 IMAD R15, R22, R27, RZ ;  /* 0x0000001b160f1224 */ /* 0x002fe200078e02ff */
[----:B--2-4-:R-:W-:Y:S06]  /*13bb0*/  @P1 BRA `(.L_x_1313) ;  /* 0x0000000000201947 */ /* 0x014fec0003800000 */
        /* <DEDUP_REMOVED lines=8> */
.L_x_1313:
[----:B------:R-:W4:Y:S01]  /*13c40*/  LDL.LU R32, [R1+0x40] ;  /* 0x0000400001207983 */ /* 0x000f220000300800 */
[----:B------:R-:W1:Y:S01]  /*13c50*/  S2UR UR4, SR_CTAID.X ;  /* 0x00000000000479c3 */ /* 0x000e620000002500 */
[----:B------:R-:W-:Y:S01]  /*13c60*/  IMAD.MOV.U32 R24, RZ, RZ, 0x7f800000 ;  /* 0x7f800000ff187424 */ /* 0x000fe200078e00ff */
[----:B---3--:R-:W-:Y:S01]  /*13c70*/  ISETP.NE.AND P1, PT, R26, RZ, !P1 ;  /* 0x000000ff1a00720c */ /* 0x008fe20004f25270 */
[----:B------:R3:W-:Y:S01]  /*13c80*/  STS [R20+0x6400], R50 ;  /* 0x0064003214007388 */ /* 0x0007e20000000800 */
[----:B------:R-:W-:Y:S01]  /*13c90*/  BSSY.RECONVERGENT B0, `(.L_x_1314) ;  /* 0x0000078000007945 */ /* 0x000fe20003800200 */
[----:B------:R-:W-:Y:S02]  /*13ca0*/  IADD3 R26, PT, PT, R172, 0x60, RZ ;  /* 0x00000060ac1a7810 */ /* 0x000fe40007ffe0ff */
[----:B------:R-:W-:Y:S04]  /*13cb0*/  STS [R5+0x6000], R49 ;  /* 0x0060003105007388 */ /* 0x000fe80000000800 */
[----:B------:R-:W-:Y:S04]  /*13cc0*/  STS [R5+0x6400], R48 ;  /* 0x0064003005007388 */ /* 0x000fe80000000800 */
[----:B------:R-:W-:Y:S04]  /*13cd0*/  STS [R2+0x4000], R47 ;  /* 0x0040002f02007388 */ /* 0x000fe80000000800 */
[----:B------:R-:W-:Y:S04]  /*13ce0*/  STS [R2+0x4400], R46 ;  /* 0x0044002e02007388 */ /* 0x000fe80000000800 */
[----:B------:R-:W-:Y:S04]  /*13cf0*/  STS [R4+0x4000], R43 ;  /* 0x0040002b04007388 */ /* 0x000fe80000000800 */
[----:B------:R-:W-:Y:S01]  /*13d00*/  STS [R4+0x4400], R42 ;  /* 0x0044002a04007388 */ /* 0x000fe20000000800 */
[----:B---3--:R-:W3:Y:S03]  /*13d10*/  @P6 LDC R20, c[0x0][0x458] ;  /* 0x00011600ff146b82 */ /* 0x008ee60000000800 */
        /* <DEDUP_REMOVED lines=8> */
[----:B-----5:R-:W5:Y:S03]  /*13da0*/  @P6 MUFU.LG2 R2, R138 ;  /* 0x0000008a00026308 */ /* 0x020f660000000c00 */
[----:B------:R-:W-:Y:S04]  /*13db0*/  STS [R21+0x6000], R54 ;  /* 0x0060003615007388 */ /* 0x000fe80000000800 */
[----:B------:R-:W-:Y:S04]  /*13dc0*/  STS [R21+0x6400], R57 ;  /* 0x0064003915007388 */ /* 0x000fe80000000800 */
[----:B------:R-:W-:Y:S04]  /*13dd0*/  STS [R3+0x6000], R12 ;  /* 0x0060000c03007388 */ /* 0x000fe80000000800 */
[----:B------:R-:W-:Y:S01]  /*13de0*/  STS [R3+0x6400], R11 ;  /* 0x0064000b03007388 */ /* 0x000fe20000000800 */
[----:B-----5:R-:W-:-:S03]  /*13df0*/  @P6 FMUL.FTZ R2, R2, 0.69314718246459960938 ;  /* 0x3f31721802026820 */ /* 0x020fc60000410000 */
[----:B------:R5:W-:Y:S01]  /*13e00*/  STS [R0+0x4000], R10 ;  /* 0x0040000a00007388 */ /* 0x000be20000000800 */
[----:B---3--:R-:W-:-:S03]  /*13e10*/  @P6 FFMA.FTZ R24, R134, R20, R2 ;  /* 0x0000001486186223 */ /* 0x008fc60000010002 */
[----:B------:R3:W-:Y:S04]  /*13e20*/  STS [R0+0x4400], R9 ;  /* 0x0044000900007388 */ /* 0x0007e80000000800 */
[----:B------:R-:W-:Y:S04]  /*13e30*/  STS [R6+0x4000], R8 ;  /* 0x0040000806007388 */ /* 0x000fe80000000800 */
[----:B------:R-:W-:Y:S01]  /*13e40*/  STS [R6+0x4400], R13 ;  /* 0x0044000d06007388 */ /* 0x000fe20000000800 */
[----:B------:R-:W1:Y:S03]  /*13e50*/  S2R R33, SR_CTAID.Y ;  /* 0x0000000000217919 */ /* 0x000e660000002600 */
[----:B------:R-:W-:Y:S04]  /*13e60*/  STS [R0+0x6000], R16 ;  /* 0x0060001000007388 */ /* 0x000fe80000000800 */
[----:B------:R2:W-:Y:S01]  /*13e70*/  STS [R0+0x6400], R14 ;  /* 0x0064000e00007388 */ /* 0x0005e20000000800 */
[----:B-----5:R-:W5:Y:S03]  /*13e80*/  @P5 LDC R10, c[0x0][0x458] ;  /* 0x00011600ff0a5b82 */ /* 0x020f660000000800 */
[----:B------:R1:W-:Y:S01]  /*13e90*/  STS [R6+0x6000], R19 ;  /* 0x0060001306007388 */ /* 0x0003e20000000800 */
[----:B---3--:R-:W3:Y:S03]  /*13ea0*/  @P5 MUFU.LG2 R9, R139 ;  /* 0x0000008b00095308 */ /* 0x008ee60000000c00 */
[----:B------:R3:W-:Y:S01]  /*13eb0*/  STS [R6+0x6400], R18 ;  /* 0x0064001206007388 */ /* 0x0007e20000000800 */
[----:B------:R-:W-:Y:S01]  /*13ec0*/  BAR.SYNC.DEFER_BLOCKING 0x0 ;  /* 0x0000000000007b1d */ /* 0x000fe20000010000 */
[----:B--2---:R-:W-:Y:S01]  /*13ed0*/  IMAD R0, R15, UR5, RZ ;  /* 0x000000050f007c24 */ /* 0x004fe2000f8e02ff */
[----:B------:R-:W-:-:S02]  /*13ee0*/  SHF.L.U32 R14, R174, 0x3, RZ ;  /* 0x00000003ae0e7819 */ /* 0x000fc400000006ff */
[----:B-1----:R-:W-:Y:S01]  /*13ef0*/  MOV R19, 0x7f800000 ;  /* 0x7f80000000137802 */ /* 0x002fe20000000f00 */
[----:B------:R-:W-:Y:S01]  /*13f00*/  @!P1 IMAD R0, R33, R17, R0 ;  /* 0x0000001121009224 */ /* 0x000fe200078e0200 */
[----:B------:R-:W-:Y:S01]  /*13f10*/  LOP3.LUT R14, R14, 0x38, RZ, 0xc0, !PT ;  /* 0x000000380e0e7812 */ /* 0x000fe200078ec0ff */
[----:B------:R1:W2:Y:S01]  /*13f20*/  LDS.128 R28, [R232+0x3800] ;  /* 0x00380000e81c7984 */ /* 0x0002a20000000c00 */
[C---:B----4-:R-:W-:Y:S02]  /*13f30*/  ISETP.NE.AND P0, PT, R32.reuse, -0x1, PT ;  /* 0xffffffff2000780c */ /* 0x050fe40003f05270 */
[----:B------:R-:W-:-:S11]  /*13f40*/  ISETP.NE.AND P6, PT, R32, -0x1, PT ;  /* 0xffffffff2000780c */ /* 0x000fd60003fc5270 */
[----:B------:R-:W4:Y:S08]  /*13f50*/  @!P0 LDC.64 R4, c[0x0][0x400] ;  /* 0x00010000ff048b82 */ /* 0x000f300000000a00 */
[----:B------:R-:W5:Y:S01]  /*13f60*/  @P0 LDC.64 R22, c[0x0][0x408] ;  /* 0x00010200ff160b82 */ /* 0x000f620000000a00 */
[----:B----4-:R-:W-:-:S04]  /*13f70*/  @!P0 IMAD.WIDE.U32 R2, R33, R4, RZ ;  /* 0x0000000421028225 */ /* 0x010fc800078e00ff */
[----:B------:R-:W-:Y:S02]  /*13f80*/  @!P0 IMAD R8, R33, R5, R3 ;  /* 0x0000000521088224 */ /* 0x000fe400078e0203 */
[----:B---3--:R-:W-:Y:S02]  /*13f90*/  @!P0 IMAD.MOV.U32 R6, RZ, RZ, R2 ;  /* 0x000000ffff068224 */ /* 0x008fe400078e0002 */
[----:B------:R-:W-:Y:S01]  /*13fa0*/  @P5 FMUL.FTZ R2, R9, 0.69314718246459960938 ;  /* 0x3f31721809025820 */ /* 0x000fe20000410000 */
[----:B-----5:R-:W-:-:S04]  /*13fb0*/  @P0 IMAD.WIDE.U32 R4, R32, R22, RZ ;  /* 0x0000001620040225 */ /* 0x020fc800078e00ff */
[----:B------:R-:W-:Y:S01]  /*13fc0*/  @P5 FFMA.FTZ R19, R137, R10, R2 ;  /* 0x0000000a89135223 */ /* 0x000fe20000010002 */
[----:B------:R-:W-:Y:S02]  /*13fd0*/  @P0 IMAD R8, R32, R23, R5 ;  /* 0x0000001720080224 */ /* 0x000fe400078e0205 */
[----:B------:R-:W-:Y:S01]  /*13fe0*/  @!P6 IMAD R32, R33, R27, RZ ;  /* 0x0000001b2120e224 */ /* 0x000fe200078e02ff */
[----:B------:R-:W3:Y:S01]  /*13ff0*/  LDC.64 R22, c[0x0][0x410] ;  /* 0x00010400ff167b82 */ /* 0x000ee20000000a00 */
[----:B------:R-:W-:Y:S02]  /*14000*/  IMAD R5, R7, UR4, RZ ;  /* 0x0000000407057c24 */ /* 0x000fe4000f8e02ff */
[----:B------:R-:W-:Y:S01]  /*14010*/  @P0 IMAD.MOV.U32 R6, RZ, RZ, R4 ;  /* 0x000000ffff060224 */ /* 0x000fe200078e0004 */
[----:B------:R1:W-:Y:S01]  /*14020*/  @!P6 STL [R1+0x40], R32 ;  /* 0x000040200100e387 */ /* 0x0003e20000100800 */
[----:B------:R-:W-:Y:S01]  /*14030*/  SEL R3, R32, RZ, P1 ;  /* 0x000000ff20037207 */ /* 0x000fe20000800000 */
[----:B------:R-:W-:Y:S01]  /*14040*/  VIADD R9, R172, 0x40 ;  /* 0x00000040ac097836 */ /* 0x000fe20000000000 */
[----:B------:R-:W-:-:S02]  /*14050*/  SHF.L.U32 R5, R5, 0x7, RZ ;  /* 0x0000000705057819 */ /* 0x000fc400000006ff */
[----:B------:R-:W-:Y:S02]  /*14060*/  LOP3.LUT P6, RZ, R174, 0x3, RZ, 0xc0, !PT ;  /* 0x00000003aeff7812 */ /* 0x000fe400078cc0ff */
[----:B------:R-:W-:Y:S02]  /*14070*/  SHF.R.S32.HI R2, RZ, 0x1f, R32 ;  /* 0x0000001fff027819 */ /* 0x000fe40000011420 */
[--C-:B------:R-:W-:Y:S02]  /*14080*/  IADD3 R4, P5, P0, R5, R3, R0.reuse ;  /* 0x0000000305047210 */ /* 0x100fe400078be000 */
[----:B------:R-:W-:Y:S02]  /*14090*/  SEL R2, R2, RZ, P1 ;  /* 0x000000ff02027207 */ /* 0x000fe40000800000 */
[----:B------:R-:W-:Y:S02]  /*140a0*/  SHF.R.S32.HI R0, RZ, 0x1f, R0 ;  /* 0x0000001fff007819 */ /* 0x000fe40000011400 */
[----:B------:R-:W-:Y:S01]  /*140b0*/  SHF.R.S32.HI R3, RZ, 0x1f, R5 ;  /* 0x0000001fff037819 */ /* 0x000fe20000011405 */
[----:B------:R-:W-:Y:S01]  /*140c0*/  VIADD R5, R172, 0x50 ;  /* 0x00000050ac057836 */ /* 0x000fe20000000000 */
[----:B------:R-:W-:-:S02]  /*140d0*/  ISETP.GE.AND P1, PT, R9, R173, PT ;  /* 0x000000ad0900720c */ /* 0x000fc40003f26270 */
[----:B------:R-:W-:Y:S02]  /*140e0*/  IADD3.X R3, PT, PT, R3, R2, R0, P5, P0 ;  /* 0x0000000203037210 */ /* 0x000fe40002fe0400 */
[----:B------:R-:W-:Y:S02]  /*140f0*/  IADD3 R14, P5, PT, R14, R6, RZ ;  /* 0x000000060e0e7210 */ /* 0x000fe40007fbe0ff */
[----:B------:R-:W-:-:S03]  /*14100*/  ISETP.GE.AND P0, PT, R5, R173, PT ;  /* 0x000000ad0500720c */ /* 0x000fc60003f06270 */
[----:B------:R-:W-:Y:S01]  /*14110*/  IMAD.X R15, RZ, RZ, R8, P5 ;  /* 0x000000ffff0f7224 */ /* 0x000fe200028e0608 */
[----:B-12---:R-:W-:Y:S09]  /*14120*/  @P6 BRA `(.L_x_1315) ;  /* 0x0000000000b86947 */ /* 0x006ff20003800000 */
[--C-:B------:R-:W-:Y:S02]  /*14130*/  SHF.R.U32.HI R0, RZ, 0x1, R174.reuse ;  /* 0x00000001ff007819 */ /* 0x100fe400000116ae */
[----:B------:R-:W-:Y:S02]  /*14140*/  SHF.R.U32.HI R2, RZ, 0x2, R174 ;  /* 0x00000002ff027819 */ /* 0x000fe400000116ae */
[----:B------:R-:W-:Y:S02]  /*14150*/  LOP3.LUT R0, R0, 0x30, RZ, 0xc0, !PT ;  /* 0x0000003000007812 */ /* 0x000fe400078ec0ff */
[----:B------:R-:W-:Y:S02]  /*14160*/  P2R R21, PR, RZ, 0x2 ;  /* 0x00000002ff157803 */ /* 0x000fe40000000000 */
[----:B------:R-:W-:Y:S02]  /*14170*/  LOP3.LUT R0, R0, 0x7, R2, 0xf8, !PT ;  /* 0x0000000700007812 */ /* 0x000fe400078ef802 */
[----:B------:R-:W-:-:S02]  /*14180*/  P2R R20, PR, RZ, 0x1 ;  /* 0x00000001ff147803 */ /* 0x000fc40000000000 */
[CC--:B------:R-:W-:Y:S01]  /*14190*/  ISETP.GE.AND P1, PT, R0.reuse, R173.reuse, PT ;  /* 0x000000ad0000720c */ /* 0x0c0fe20003f26270 */
[C---:B------:R-:W-:Y:S01]  /*141a0*/  VIADD R6, R0.reuse, 0x8 ;  /* 0x0000000800067836 */ /* 0x040fe20000000000 */
[----:B------:R-:W-:Y:S02]  /*141b0*/  LOP3.LUT R17, R0, 0x40, RZ, 0xfc, !PT ;  /* 0x0000004000117812 */ /* 0x000fe400078efcff */
[----:B------:R-:W-:Y:S02]  /*141c0*/  P2R R18, PR, RZ, 0x4 ;  /* 0x00000004ff127803 */ /* 0x000fe40000000000 */
[-C--:B------:R-:W-:Y:S02]  /*141d0*/  ISETP.GE.AND P0, PT, R6, R173.reuse, PT ;  /* 0x000000ad0600720c */ /* 0x080fe40003f06270 */
[----:B------:R-:W-:-:S05]  /*141e0*/  ISETP.GE.AND P2, PT, R17, R173, PT ;  /* 0x000000ad1100720c */ /* 0x000fca0003f46270 */
[C---:B------:R-:W-:Y:S02]  /*141f0*/  @!P1 IMAD R2, R0.reuse, R7, RZ ;  /* 0x0000000700029224 */ /* 0x040fe400078e02ff */
[----:B------:R-:W-:-:S03]  /*14200*/  VIADD R0, R0, 0x48 ;  /* 0x0000004800007836 */ /* 0x000fc60000000000 */
[----:B------:R-:W-:Y:S02]  /*14210*/  @!P1 IADD3 R5, P5, PT, R2, R4, RZ ;  /* 0x0000000402059210 */ /* 0x000fe40007fbe0ff */
[----:B------:R-:W-:Y:S02]  /*14220*/  ISETP.GE.AND P6, PT, R0, R173, PT ;  /* 0x000000ad0000720c */ /* 0x000fe40003fc6270 */
[----:B------:R-:W-:Y:S01]  /*14230*/  @!P1 LEA.HI.X.SX32 R9, R2, R3, 0x1, P5 ;  /* 0x0000000302099211 */ /* 0x000fe200028f0eff */
[----:B------:R-:W-:-:S05]  /*14240*/  @!P0 IMAD R2, R6, R7, RZ ;  /* 0x0000000706028224 */ /* 0x000fca00078e02ff */
[----:B------:R-:W-:-:S04]  /*14250*/  @!P0 IADD3 R10, P5, PT, R2, R4, RZ ;  /* 0x00000004020a8210 */ /* 0x000fc80007fbe0ff */
[----:B------:R-:W-:Y:S01]  /*14260*/  @!P0 LEA.HI.X.SX32 R13, R2, R3, 0x1, P5 ;  /* 0x00000003020d8211 */ /* 0x000fe200028f0eff */
[-C--:B------:R-:W-:Y:S02]  /*14270*/  @!P2 IMAD R2, R17, R7.reuse, RZ ;  /* 0x000000071102a224 */ /* 0x080fe400078e02ff */
[----:B------:R-:W-:-:S03]  /*14280*/  @!P6 IMAD R0, R0, R7, RZ ;  /* 0x000000070000e224 */ /* 0x000fc600078e02ff */
[----:B------:R-:W-:-:S04]  /*14290*/  @!P2 IADD3 R12, P5, PT, R2, R4, RZ ;  /* 0x00000004020ca210 */ /* 0x000fc80007fbe0ff */
[----:B------:R-:W-:Y:S02]  /*142a0*/  @!P2 LEA.HI.X.SX32 R16, R2, R3, 0x1, P5 ;  /* 0x000000030210a211 */ /* 0x000fe400028f0eff */
[----:B------:R-:W-:-:S04]  /*142b0*/  @!P6 IADD3 R11, P5, PT, R0, R4, RZ ;  /* 0x00000004000be210 */ /* 0x000fc80007fbe0ff */
[----:B------:R-:W-:Y:S02]  /*142c0*/  @!P6 LEA.HI.X.SX32 R0, R0, R3, 0x1, P5 ;  /* 0x000000030000e211 */ /* 0x000fe400028f0eff */
[----:B------:R-:W1:Y:S02]  /*142d0*/  @!P1 LDC.64 R2, c[0x0][0x420] ;  /* 0x00010800ff029b82 */ /* 0x000e640000000a00 */
[----:B-1----:R-:W-:-:S04]  /*142e0*/  @!P1 LEA R8, P5, R5, R2, 0x2 ;  /* 0x0000000205089211 */ /* 0x002fc800078a10ff */
[----:B------:R-:W-:Y:S02]  /*142f0*/  @!P1 LEA.HI.X R9, R5, R3, R9, 0x2, P5 ;  /* 0x0000000305099211 */ /* 0x000fe400028f1409 */
[----:B------:R-:W1:Y:S03]  /*14300*/  @!P0 LDC.64 R2, c[0x0][0x420] ;  /* 0x00010800ff028b82 */ /* 0x000e660000000a00 */
[----:B------:R2:W-:Y:S01]  /*14310*/  @!P1 STG.E desc[UR16][R8.64], R59 ;  /* 0x0000003b08009986 */ /* 0x0005e2000c101910 */
[----:B------:R-:W-:Y:S02]  /*14320*/  ISETP.NE.AND P1, PT, R21, RZ, PT ;  /* 0x000000ff1500720c */ /* 0x000fe40003f25270 */
[----:B-1----:R-:W-:-:S04]  /*14330*/  @!P0 LEA R6, P5, R10, R2, 0x2 ;  /* 0x000000020a068211 */ /* 0x002fc800078a10ff */
[----:B------:R-:W-:Y:S02]  /*14340*/  @!P0 LEA.HI.X R7, R10, R3, R13, 0x2, P5 ;  /* 0x000000030a078211 */ /* 0x000fe400028f140d */
[----:B------:R-:W1:Y:S03]  /*14350*/  @!P2 LDC.64 R2, c[0x0][0x420] ;  /* 0x00010800ff02ab82 */ /* 0x000e660000000a00 */
[----:B------:R2:W-:Y:S01]  /*14360*/  @!P0 STG.E desc[UR16][R6.64], R25 ;  /* 0x0000001906008986 */ /* 0x0005e2000c101910 */
[----:B------:R-:W-:Y:S02]  /*14370*/  ISETP.NE.AND P0, PT, R20, RZ, PT ;  /* 0x000000ff1400720c */ /* 0x000fe40003f05270 */
[----:B-1----:R-:W-:-:S04]  /*14380*/  @!P2 LEA R4, P5, R12, R2, 0x2 ;  /* 0x000000020c04a211 */ /* 0x002fc800078a10ff */
[----:B------:R-:W-:Y:S02]  /*14390*/  @!P2 LEA.HI.X R5, R12, R3, R16, 0x2, P5 ;  /* 0x000000030c05a211 */ /* 0x000fe400028f1410 */
[----:B------:R-:W1:Y:S01]  /*143a0*/  @!P6 LDC.64 R2, c[0x0][0x420] ;  /* 0x00010800ff02eb82 */ /* 0x000e620000000a00 */
[----:B------:R-:W-:Y:S02]  /*143b0*/  ISETP.NE.AND P2, PT, R18, RZ, PT ;  /* 0x000000ff1200720c */ /* 0x000fe40003f45270 */
[----:B-1----:R-:W-:-:S04]  /*143c0*/  @!P6 LEA R2, P5, R11, R2, 0x2 ;  /* 0x000000020b02e211 */ /* 0x002fc800078a10ff */
[----:B------:R-:W-:Y:S02]  /*143d0*/  @!P6 LEA.HI.X R3, R11, R3, R0, 0x2, P5 ;  /* 0x000000030b03e211 */ /* 0x000fe400028f1400 */
[----:B------:R-:W-:-:S13]  /*143e0*/  ISETP.GE.AND P5, PT, R17, R173, PT ;  /* 0x000000ad1100720c */ /* 0x000fda0003fa6270 */
[----:B------:R2:W-:Y:S04]  /*143f0*/  @!P5 STG.E desc[UR16][R4.64], R24 ;  /* 0x000000180400d986 */ /* 0x0005e8000c101910 */
[----:B------:R2:W-:Y:S02]  /*14400*/  @!P6 STG.E desc[UR16][R2.64], R19 ;  /* 0x000000130200e986 */ /* 0x0005e4000c101910 */
.L_x_1315:
[----:B------:R-:W-:Y:S05]  /*14410*/  BSYNC.RECONVERGENT B0 ;  /* 0x0000000000007941 */ /* 0x000fea0003800200 */
.L_x_1314:
[----:B---3--:R-:W-:Y:S01]  /*14420*/  IMAD.WIDE.U32 R16, R22, UR5, R14 ;  /* 0x0000000516107c25 */ /* 0x008fe2000f8e000e */
[----:B--2---:R1:W2:Y:S01]  /*14430*/  LDS.128 R8, [R232+0x4000] ;  /* 0x00400000e8087984 */ /* 0x0042a20000000c00 */
[----:B------:R-:W3:Y:S01]  /*14440*/  S2UR UR9, SR_CTAID.X ;  /* 0x00000000000979c3 */ /* 0x000ee20000002500 */
[-C--:B------:R-:W-:Y:S01]  /*14450*/  ISETP.GE.AND P5, PT, R172, R173.reuse, PT ;  /* 0x000000adac00720c */ /* 0x080fe20003fa6270 */
[----:B------:R-:W-:Y:S01]  /*14460*/  BSSY.RECONVERGENT B0, `(.L_x_1316) ;  /* 0x0000014000007945 */ /* 0x000fe20003800200 */
[----:B------:R1:W4:Y:S01]  /*14470*/  LDS.128 R12, [R232] ;  /* 0x00000000e80c7984 */ /* 0x0003220000000c00 */
[----:B------:R-:W-:Y:S01]  /*14480*/  SHF.R.U32.HI R19, RZ, 0x3, R174 ;  /* 0x00000003ff137819 */ /* 0x000fe200000116ae */
[----:B------:R-:W-:Y:S01]  /*14490*/  IMAD R7, R23, UR5, R17 ;  /* 0x0000000517077c24 */ /* 0x000fe2000f8e0211 */
[----:B------:R-:W-:Y:S01]  /*144a0*/  ISETP.GE.AND P6, PT, R26, R173, PT ;  /* 0x000000ad1a00720c */ /* 0x000fe20003fc6270 */
[----:B------:R-:W-:Y:S01]  /*144b0*/  VIADD R18, R172, 0x70 ;  /* 0x00000070ac127836 */ /* 0x000fe20000000000 */
[----:B---3--:R-:W-:-:S06]  /*144c0*/  USHF.L.U32 UR8, UR9, 0x7, URZ ;  /* 0x0000000709087899 */ /* 0x008fcc00080006ff */
[----:B------:R-:W-:Y:S01]  /*144d0*/  LOP3.LUT R19, R19, UR8, RZ, 0xfc, !PT ;  /* 0x0000000813137c12 */ /* 0x000fe2000f8efcff */
[----:B-1----:R-:W-:Y:S06]  /*144e0*/  @P5 BRA `(.L_x_1317) ;  /* 0x00000000002c5947 */ /* 0x002fec0003800000 */
[----:B------:R-:W1:Y:S01]  /*144f0*/  LDC.64 R2, c[0x0][0x408] ;  /* 0x00010200ff027b82 */ /* 0x000e620000000a00 */
[----:B------:R-:W3:Y:S01]  /*14500*/  LDCU.64 UR4, c[0x0][0x3f0] ;  /* 0x00007e00ff0477ac */ /* 0x000ee20008000a00 */
[----:B------:R-:W-:Y:S01]  /*14510*/  MOV R6, R16 ;  /* 0x0000001000067202 */ /* 0x000fe20000000f00 */
[----:B-1----:R-:W-:-:S04]  /*14520*/  IMAD R0, R2, UR14, RZ ;  /* 0x0000000e02007c24 */ /* 0x002fc8000f8e02ff */
[----:B------:R-:W-:-:S04]  /*14530*/  IMAD.WIDE.U32 R4, R19, R2, R6 ;  /* 0x0000000213047225 */ /* 0x000fc800078e0006 */
[----:B------:R-:W-:Y:S01]  /*14540*/  IMAD R3, R19, R3, R0 ;  /* 0x0000000313037224 */ /* 0x000fe200078e0200 */
[----:B---3--:R-:W-:-:S04]  /*14550*/  LEA R2, P5, R4, UR4, 0x1 ;  /* 0x0000000404027c11 */ /* 0x008fc8000f8a08ff */
[----:B------:R-:W-:-:S04]  /*14560*/  IADD3 R3, PT, PT, R5, R3, RZ ;  /* 0x0000000305037210 */ /* 0x000fc80007ffe0ff */
[----:B------:R-:W-:-:S05]  /*14570*/  LEA.HI.X R3, R4, UR5, R3, 0x1, P5 ;  /* 0x0000000504037c11 */ /* 0x000fca000a8f0c03 */
[----:B----4-:R1:W-:Y:S04]  /*14580*/  STG.E.128 desc[UR16][R2.64], R12 ;  /* 0x0000000c02007986 */ /* 0x0103e8000c101d10 */
[----:B--2---:R1:W-:Y:S02]  /*14590*/  STG.E.128 desc[UR16][R2.64+0x80], R8 ;  /* 0x0000800802007986 */ /* 0x0043e4000c101d10 */
.L_x_1317:
[----:B------:R-:W-:Y:S05]  /*145a0*/  BSYNC.RECONVERGENT B0 ;  /* 0x0000000000007941 */ /* 0x000fea0003800200 */
.L_x_1316:
[----:B-1--4-:R1:W3:Y:S01]  /*145b0*/  LDS.128 R12, [R232+0x800] ;  /* 0x00080000e80c7984 */ /* 0x0122e20000000c00 */
[----:B------:R-:W-:Y:S01]  /*145c0*/  BSSY.RECONVERGENT B0, `(.L_x_1318) ;  /* 0x0000012000007945 */ /* 0x000fe20003800200 */
[----:B------:R-:W-:Y:S02]  /*145d0*/  ISETP.GE.AND P5, PT, R18, R173, PT ;  /* 0x000000ad1200720c */ /* 0x000fe40003fa6270 */
[----:B--2---:R1:W2:Y:S01]  /*145e0*/  LDS.128 R8, [R232+0x4800] ;  /* 0x00480000e8087984 */ /* 0x0042a20000000c00 */
[----:B------:R-:W-:Y:S05]  /*145f0*/  @P4 BRA `(.L_x_1319) ;  /* 0x0000000000384947 */ /* 0x000fea0003800000 */
[----:B------:R-:W4:Y:S01]  /*14600*/  LDCU.64 UR6, c[0x0][0x408] ;  /* 0x00008100ff0677ac */ /* 0x000f220008000a00 */
[----:B------:R-:W-:Y:S02]  /*14610*/  IADD3 R0, P4, PT, R19, 0x10, RZ ;  /* 0x0000001013007810 */ /* 0x000fe40007f9e0ff */
[----:B------:R-:W-:Y:S01]  /*14620*/  MOV R3, R7 ;  /* 0x0000000700037202 */ /* 0x000fe20000000f00 */
[----:B------:R-:W5:Y:S02]  /*14630*/  LDCU.64 UR4, c[0x0][0x3f0] ;  /* 0x00007e00ff0477ac */ /* 0x000f640008000a00 */
[----:B------:R-:W-:-:S04]  /*14640*/  IMAD.X R2, RZ, RZ, UR14, P4 ;  /* 0x0000000eff027e24 */ /* 0x000fc8000a0e06ff */
[----:B----4-:R-:W-:Y:S02]  /*14650*/  IMAD R4, R2, UR6, RZ ;  /* 0x0000000602047c24 */ /* 0x010fe4000f8e02ff */
[----:B------:R-:W-:-:S04]  /*14660*/  IMAD.MOV.U32 R2, RZ, RZ, R16 ;  /* 0x000000ffff027224 */ /* 0x000fc800078e0010 */
[----:B------:R-:W-:-:S04]  /*14670*/  IMAD.WIDE.U32 R2, R0, UR6, R2 ;  /* 0x0000000600027c25 */ /* 0x000fc8000f8e0002 */
[----:B------:R-:W-:Y:S01]  /*14680*/  IMAD R0, R0, UR7, R4 ;  /* 0x0000000700007c24 */ /* 0x000fe2000f8e0204 */
[----:B-----5:R-:W-:-:S04]  /*14690*/  LEA R4, P4, R2, UR4, 0x1 ;  /* 0x0000000402047c11 */ /* 0x020fc8000f8808ff */
[----:B------:R-:W-:-:S04]  /*146a0*/  IADD3 R0, PT, PT, R3, R0, RZ ;  /* 0x0000000003007210 */ /* 0x000fc80007ffe0ff */
[----:B------:R-:W-:-:S05]  /*146b0*/  LEA.HI.X R5, R2, UR5, R0, 0x1, P4 ;  /* 0x0000000502057c11 */ /* 0x000fca000a0f0c00 */
[----:B---3--:R4:W-:Y:S04]  /*146c0*/  STG.E.128 desc[UR16][R4.64], R12 ;  /* 0x0000000c04007986 */ /* 0x0089e8000c101d10 */
[----:B--2---:R4:W-:Y:S02]  /*146d0*/  STG.E.128 desc[UR16][R4.64+0x80], R8 ;  /* 0x0000800804007986 */ /* 0x0049e4000c101d10 */
.L_x_1319:
[----:B------:R-:W-:Y:S05]  /*146e0*/  BSYNC.RECONVERGENT B0 ;  /* 0x0000000000007941 */ /* 0x000fea0003800200 */
.L_x_1318:
[----:B---34-:R3:W4:Y:S01]  /*146f0*/  LDS.128 R12, [R232+0x1000] ;  /* 0x00100000e80c7984 */ /* 0x0187220000000c00 */
[----:B------:R-:W-:Y:S03]  /*14700*/  BSSY.RECONVERGENT B0, `(.L_x_1320) ;  /* 0x0000011000007945 */ /* 0x000fe60003800200 */
[----:B--2---:R3:W2:Y:S01]  /*14710*/  LDS.128 R8, [R232+0x5000] ;  /* 0x00500000e8087984 */ /* 0x0046a20000000c00 */
[----:B------:R-:W-:Y:S05]  /*14720*/  @P3 BRA `(.L_x_1321) ;  /* 0x0000000000383947 */ /* 0x000fea0003800000 */
[----:B------:R-:W5:Y:S01]  /*14730*/  LDCU.64 UR6, c[0x0][0x408] ;  /* 0x00008100ff0677ac */ /* 0x000f620008000a00 */
[----:B------:R-:W-:Y:S02]  /*14740*/  IADD3 R0, P3, PT, R19, 0x20, RZ ;  /* 0x0000002013007810 */ /* 0x000fe40007f7e0ff */
[----:B------:R-:W-:Y:S01]  /*14750*/  MOV R3, R7 ;  /* 0x0000000700037202 */ /* 0x000fe20000000f00 */
[----:B------:R-:W1:Y:S02]  /*14760*/  LDCU.64 UR4, c[0x0][0x3f0] ;  /* 0x00007e00ff0477ac */ /* 0x000e640008000a00 */
[----:B------:R-:W-:-:S04]  /*14770*/  IMAD.X R2, RZ, RZ, UR14, P3 ;  /* 0x0000000eff027e24 */ /* 0x000fc800098e06ff */
[----:B-----5:R-:W-:Y:S02]  /*14780*/  IMAD R4, R2, UR6, RZ ;  /* 0x0000000602047c24 */ /* 0x020fe4000f8e02ff */
[----:B------:R-:W-:-:S04]  /*14790*/  IMAD.MOV.U32 R2, RZ, RZ, R16 ;  /* 0x000000ffff027224 */ /* 0x000fc800078e0010 */
[----:B------:R-:W-:-:S04]  /*147a0*/  IMAD.WIDE.U32 R2, R0, UR6, R2 ;  /* 0x0000000600027c25 */ /* 0x000fc8000f8e0002 */
[----:B------:R-:W-:Y:S01]  /*147b0*/  IMAD R0, R0, UR7, R4 ;  /* 0x0000000700007c24 */ /* 0x000fe2000f8e0204 */
[----:B-1----:R-:W-:-:S04]  /*147c0*/  LEA R4, P3, R2, UR4, 0x1 ;  /* 0x0000000402047c11 */ /* 0x002fc8000f8608ff */
[----:B------:R-:W-:-:S04]  /*147d0*/  IADD3 R0, PT, PT, R3, R0, RZ ;  /* 0x0000000003007210 */ /* 0x000fc80007ffe0ff */
[----:B------:R-:W-:-:S05]  /*147e0*/  LEA.HI.X R5, R2, UR5, R0, 0x1, P3 ;  /* 0x0000000502057c11 */ /* 0x000fca00098f0c00 */
[----:B----4-:R1:W-:Y:S04]  /*147f0*/  STG.E.128 desc[UR16][R4.64], R12 ;  /* 0x0000000c04007986 */ /* 0x0103e8000c101d10 */
[----:B--2---:R1:W-:Y:S02]  /*14800*/  STG.E.128 desc[UR16][R4.64+0x80], R8 ;  /* 0x0000800804007986 */ /* 0x0043e4000c101d10 */
.L_x_1321:
[----:B------:R-:W-:Y:S05]  /*14810*/  BSYNC.RECONVERGENT B0 ;  /* 0x0000000000007941 */ /* 0x000fea0003800200 */
.L_x_1320:
[----:B-1--4-:R1:W4:Y:S01]  /*14820*/  LDS.128 R12, [R232+0x1800] ;  /* 0x00180000e80c7984 */ /* 0x0123220000000c00 */
[----:B------:R-:W-:Y:S03]  /*14830*/  BSSY.RECONVERGENT B0, `(.L_x_1322) ;  /* 0x0000011000007945 */ /* 0x000fe60003800200 */
[----:B--2---:R1:W2:Y:S01]  /*14840*/  LDS.128 R8, [R232+0x5800] ;  /* 0x00580000e8087984 */ /* 0x0042a20000000c00 */
        /* <DEDUP_REMOVED lines=13> */
[----:B----4-:R3:W-:Y:S04]  /*14920*/  STG.E.128 desc[UR16][R4.64], R12 ;  /* 0x0000000c04007986 */ /* 0x0107e8000c101d10 */
[----:B--2---:R3:W-:Y:S02]  /*14930*/  STG.E.128 desc[UR16][R4.64+0x80], R8 ;  /* 0x0000800804007986 */ /* 0x0047e4000c101d10 */
.L_x_1323:
[----:B------:R-:W-:Y:S05]  /*14940*/  BSYNC.RECONVERGENT B0 ;  /* 0x0000000000007941 */ /* 0x000fea0003800200 */
.L_x_1322:
        /* <DEDUP_REMOVED lines=18> */
.L_x_1325:
[----:B------:R-:W-:Y:S05]  /*14a70*/  BSYNC.RECONVERGENT B0 ;  /* 0x0000000000007941 */ /* 0x000fea0003800200 */
.L_x_1324:
        /* <DEDUP_REMOVED lines=18> */
.L_x_1327:
[----:B------:R-:W-:Y:S05]  /*14ba0*/  BSYNC.RECONVERGENT B0 ;  /* 0x0000000000007941 */ /* 0x000fea0003800200 */
.L_x_1326:
        /* <DEDUP_REMOVED lines=18> */
.L_x_1329:
[----:B------:R-:W-:Y:S05]  /*14cd0*/  BSYNC.RECONVERGENT B0 ;  /* 0x0000000000007941 */ /* 0x000fea0003800200 */
.L_x_1328:
        /* <DEDUP_REMOVED lines=14> */
[----:B------:R-:W-:Y:S04]  /*14dc0*/  STG.E.128 desc[UR16][R2.64], R28 ;  /* 0x0000001c02007986 */ /* 0x000fe8000c101d10 */
[----:B--2---:R-:W-:Y:S01]  /*14dd0*/  STG.E.128 desc[UR16][R2.64+0x80], R8 ;  /* 0x0000800802007986 */ /* 0x004fe2000c101d10 */
[----:B------:R-:W-:Y:S05]  /*14de0*/  EXIT ;  /* 0x000000000000794d */ /* 0x000fea0003800000 */
.L_x_1330:
        /* <DEDUP_REMOVED lines=9> */
.L_x_2857:


//--------------------- .text._ZN5flash16flash_fwd_kernelI23Flash_fwd_kernel_traitsILi128ELi128ELi32ELi4ELb0ELb0EN7cutlass6half_tE19Flash_kernel_traitsILi128ELi128ELi32ELi4ES3_EELb0ELb0ELb1ELb0ELb0ELb0ELb0ELb0EEEvNS_16Flash_fwd_paramsE --------------------------
	.section	.text._ZN5flash16flash_fwd_kernelI23Flash_fwd_kernel_traitsILi128ELi128ELi32ELi4ELb0ELb0EN7cutlass6half_tE19Flash_kernel_traitsILi128ELi128ELi32ELi4ES3_EELb0ELb0ELb1ELb0ELb0ELb0ELb0ELb0EEEvNS_16Flash_fwd_paramsE,"ax",@progbits
	.align	128
        .global         _ZN5flash16flash_fwd_kernelI23Flash_fwd_kernel_traitsILi128ELi128ELi32ELi4ELb0ELb0EN7cutlass6half_tE19Flash_kernel_traitsILi128ELi128ELi32ELi4ES3_EELb0ELb0ELb1ELb0ELb0ELb0ELb0ELb0EEEvNS_16Flash_fwd_paramsE
        .type           _ZN5flash16flash_fwd_kernelI23Flash_fwd_kernel_traitsILi128ELi128ELi32ELi4ELb0ELb0EN7cutlass6half_tE19Flash_kernel_traitsILi128ELi128ELi32ELi4ES3_EELb0ELb0ELb1ELb0ELb0ELb0ELb0ELb0EEEvNS_16Flash_fwd_paramsE,@function
        .size           _ZN5flash16flash_fwd_kernelI23Flash_fwd_kernel_traitsILi128ELi128ELi32ELi4ELb0ELb0EN7cutlass6half_tE19Flash_kernel_traitsILi128ELi128ELi32ELi4ES3_EELb0ELb0ELb1ELb0ELb0ELb0ELb0ELb0EEEvNS_16Flash_fwd_paramsE,(.L_x_2858 - _ZN5flash16flash_fwd_kernelI23Flash_fwd_kernel_traitsILi128ELi128ELi32ELi4ELb0ELb0EN7cutlass6half_tE19Flash_kernel_traitsILi128ELi128ELi32ELi4ES3_EELb0ELb0ELb1ELb0ELb0ELb0ELb0ELb0EEEvNS_16Flash_fwd_paramsE)
        .other          _ZN5flash16flash_fwd_kernelI23Flash_fwd_kernel_traitsILi128ELi128ELi32ELi4ELb0ELb0EN7cutlass6half_tE19Flash_kernel_traitsILi128ELi128ELi32ELi4ES3_EELb0ELb0ELb1ELb0ELb0ELb0ELb0ELb0EEEvNS_16Flash_fwd_paramsE,@"STO_CUDA_ENTRY STV_DEFAULT"
_ZN5flash16flash_fwd_kernelI23Flash_fwd_kernel_traitsILi128ELi128ELi32ELi4ELb0ELb0EN7cutlass6half_tE19Flash_kernel_traitsILi128ELi128ELi32ELi4ES3_EELb0ELb0ELb1ELb0ELb0ELb0ELb0ELb0EEEvNS_16Flash_fwd_paramsE:
.text._ZN5flash16flash_fwd_kernelI23Flash_fwd_kernel_traitsILi128ELi128ELi32ELi4ELb0ELb0EN7cutlass6half_tE19Flash_kernel_traitsILi128ELi128ELi32ELi4ES3_EELb0ELb0ELb1ELb0ELb0ELb0ELb0ELb0EEEvNS_16Flash_fwd_paramsE:
        /* <DEDUP_REMOVED lines=39> */
[----:B------:R-:W-:Y:S02]  /*0270*/  ISETP.EQ.U32.AND P3, PT, R4, RZ, PT ;  /* 0x000000ff0400720c */ /* 0x000fe40003f62070 */
[----:B-1----:R-:W-:-:S09]  /*0280*/  ISETP.NE.AND P1, PT, RZ, UR4, PT ;  /* 0x00000004ff007c0c */ /* 0x002fd2000bf25270 */
[----:B------:R-:W1:Y:S01]  /*0290*/  @!P0 LDC R4, c[0x0][0x438] ;  /* 0x00010e00ff048b82 */ /* 0x000e620000000800 */
[----:B------:R-:W-:Y:S01]  /*02a0*/  ISETP.EQ.OR.EX P3, PT, R5, RZ, !P1, P3 ;  /* 0x000000ff0500720c */ /* 0x000fe20004f62730 */
[----:B------:R-:W-:Y:S01]  /*02b0*/  IMAD.MOV.U32 R12, RZ, RZ, -0x1 ;  /* 0xffffffffff0c7424 */ /* 0x000fe200078e00ff */
[----:B------:R-:W-:-:S11]  /*02c0*/  USHF.L.U32 UR20, UR21, 0x7, URZ ;  /* 0x0000000715147899 */ /* 0x000fd600080006ff */
        /* <DEDUP_REMOVED lines=8> */
.L_x_1331:
        /* <DEDUP_REMOVED lines=38> */
[----:B----4-:R-:W-:-:S04]  /*05b0*/  @!P1 IMAD.WIDE.U32 R2, R30, R4, RZ ;  /* 0x000000041e029225 */ /* 0x010fc800078e00ff */
[----:B------:R-:W-:Y:S02]  /*05c0*/  @!P1 IMAD R5, R30, R5, R3 ;  /* 0x000000051e059224 */ /* 0x000fe400078e0203 */
[----:B------:R-:W4:Y:S01]  /*05d0*/  @P2 LDC R14, c[0x0][0x430] ;  /* 0x00010c00ff0e2b82 */ /* 0x000f220000000800 */
[----:B------:R-:W-:Y:S01]  /*05e0*/  @!P1 MOV R0, R2 ;  /* 0x0000000200009202 */ /* 0x000fe20000000f00 */
[----:B--2---:R-:W-:-:S04]  /*05f0*/  @P1 IMAD.WIDE.U32 R2, R31, R8, RZ ;  /* 0x000000081f021225 */ /* 0x004fc800078e00ff */
[----:B-----5:R-:W-:Y:S01]  /*0600*/  @P2 IMAD R7, R6, R7, RZ ;  /* 0x0000000706072224 */ /* 0x020fe200078e02ff */
        /* <DEDUP_REMOVED lines=11> */
.L_x_1333:
        /* <DEDUP_REMOVED lines=17> */
[----:B----4-:R-:W-:Y:S01]  /*07d0*/  IMAD R18, R14, UR20, RZ ;  /* 0x000000140e127c24 */ /* 0x010fe2000f8e02ff */
[-C--:B------:R-:W-:Y:S01]  /*07e0*/  ISETP.GE.AND P4, PT, R23, R12.reuse, PT ;  /* 0x0000000c1700720c */ /* 0x080fe20003f86270 */
[----:B--2---:R-:W-:Y:S01]  /*07f0*/  IMAD.WIDE.U32 R10, R29, UR4, R2 ;  /* 0x000000041d0a7c25 */ /* 0x004fe2000f8e0002 */
[----:B------:R-:W-:-:S02]  /*0800*/  ISETP.GE.AND P3, PT, R25, R12, PT ;  /* 0x0000000c1900720c */ /* 0x000fc40003f66270 */
[----:B------:R-:W-:Y:S01]  /*0810*/  IADD3 R27, PT, PT, R19, 0x40, RZ ;  /* 0x00000040131b7810 */ /* 0x000fe20007ffe0ff */
[----:B------:R-:W-:Y:S01]  /*0820*/  IMAD R9, R29, UR5, R11 ;  /* 0x000000051d097c24 */ /* 0x000fe2000f8e020b */
[----:B------:R-:W-:Y:S02]  /*0830*/  LOP3.LUT R17, R16, 0x40, RZ, 0xfc, !PT ;  /* 0x0000004010117812 */ /* 0x000fe400078efcff */
[----:B------:R-:W-:Y:S01]  /*0840*/  LOP3.LUT R20, R19, UR8, RZ, 0xfc, !PT ;  /* 0x0000000813147c12 */ /* 0x000fe2000f8efcff */
[----:B------:R-:W-:Y:S06]  /*0850*/  @P1 BRA `(.L_x_1335) ;  /* 0x0000000000381947 */ /* 0x000fec0003800000 */
        /* <DEDUP_REMOVED lines=14> */
.L_x_1335:
[----:B------:R-:W-:Y:S05]  /*0940*/  BSYNC.RECONVERGENT B0 ;  /* 0x0000000000007941 */ /* 0x000fea0003800200 */
.L_x_1334:
        /* <DEDUP_REMOVED lines=21> */
.L_x_1337:
[----:B------:R-:W-:Y:S05]  /*0aa0*/  BSYNC.RECONVERGENT B0 ;  /* 0x0000000000007941 */ /* 0x000fea0003800200 */
.L_x_1336:
        /* <DEDUP_REMOVED lines=21> */
.L_x_1339:
[----:B------:R-:W-:Y:S05]  /*0c00*/  BSYNC.RECONVERGENT B0 ;  /* 0x0000000000007941 */ /* 0x000fea0003800200 */
.L_x_1338:
        /* <DEDUP_REMOVED lines=21> */
.L_x_1341:
[----:B------:R-:W-:Y:S05]  /*0d60*/  BSYNC.RECONVERGENT B0 ;  /* 0x0000000000007941 */ /* 0x000fea0003800200 */
.L_x_1340:
[----:B------:R-:W-:Y:S01]  /*0d70*/  BSSY.RECONVERGENT B0, `(.L_x_1342) ;  /* 0x0000015000007945 */ /* 0x000fe20003800200 */
[----:B------:R-:W-:Y:S01]  /*0d80*/  ISETP.GE.AND P5, PT, R22, R12, PT ;  /* 0x0000000c1600720c */ /* 0x000fe20003fa6270 */
[----:B-1----:R-:W-:Y:S02]  /*0d90*/  IMAD R13, R29, R7, RZ ;  /* 0x000000071d0d7224 */ /* 0x002fe400078e02ff */
[----:B------:R-:W-:Y:S10]  /*0da0*/  @P1 BRA `(.L_x_1343) ;  /* 0x0000000000441947 */ /* 0x000ff40003800000 */
[----:B------:R-:W1:Y:S01]  /*0db0*/  LDCU.64 UR6, c[0x0][0x408] ;  /* 0x00008100ff0677ac */ /* 0x000e620008000a00 */
[----:B------:R-:W-:Y:S01]  /*0dc0*/  IADD3 R6, P1, PT, R20, 0x40, RZ ;  /* 0x0000004014067810 */ /* 0x000fe20007f3e0ff */
[----:B--2-4-:R-:W-:Y:S01]  /*0dd0*/  IMAD.MOV.U32 R2, RZ, RZ, R10 ;  /* 0x000000ffff027224 */ /* 0x014fe200078e000a */
[----:B------:R-:W-:Y:S01]  /*0de0*/  MOV R3, R9 ;  /* 0x0000000900037202 */ /* 0x000fe20000000f00 */
[----:B------:R-:W2:Y:S02]  /*0df0*/  LDCU UR10, c[0x0][0x440] ;  /* 0x00008800ff0a77ac */ /* 0x000ea40008000800 */
[----:B------:R-:W-:Y:S01]  /*0e00*/  IMAD.X R0, RZ, RZ, UR9, P1 ;  /* 0x00000009ff007e24 */ /* 0x000fe200088e06ff */
[----:B------:R-:W4:Y:S03]  /*0e10*/  LDCU.64 UR4, c[0x0][0x3f0] ;  /* 0x00007e00ff0477ac */ /* 0x000f260008000a00 */
[----:B-1----:R-:W-:-:S02]  /*0e20*/  IMAD R0, R0, UR6, RZ ;  /* 0x0000000600007c24 */ /* 0x002fc4000f8e02ff */
        /* <DEDUP_REMOVED lines=9> */
.L_x_1343:
[----:B------:R-:W-:Y:S05]  /*0ec0*/  BSYNC.RECONVERGENT B0 ;  /* 0x0000000000007941 */ /* 0x000fea0003800200 */
.L_x_1342:
[C---:B---3--:R-:W-:Y:S01]  /*0ed0*/  IMAD R0, R30.reuse, R28, RZ ;  /* 0x0000001c1e007224 */ /* 0x048fe200078e02ff */
        /* <DEDUP_REMOVED lines=23> */
.L_x_1345:
[----:B------:R-:W-:Y:S05]  /*1050*/  BSYNC.RECONVERGENT B0 ;  /* 0x0000000000007941 */ /* 0x000fea0003800200 */
.L_x_1344:
        /* <DEDUP_REMOVED lines=19> */
.L_x_1347:
[----:B------:R-:W-:Y:S05]  /*1190*/  BSYNC.RECONVERGENT B0 ;  /* 0x0000000000007941 */ /* 0x000fea0003800200 */
.L_x_1346:
        /* <DEDUP_REMOVED lines=19> */
.L_x_1349:
[----:B------:R-:W-:Y:S05]  /*12d0*/  BSYNC.RECONVERGENT B0 ;  /* 0x0000000000007941 */ /* 0x000fea0003800200 */
.L_x_1348:
        /* <DEDUP_REMOVED lines=20> */
.L_x_1351:
[----:B------:R-:W-:Y:S05]  /*1420*/  BSYNC.RECONVERGENT B0 ;  /* 0x0000000000007941 */ /* 0x000fea0003800200 */
.L_x_1350:
        /* <DEDUP_REMOVED lines=15> */
.L_x_1353:
[----:B------:R-:W-:Y:S05]  /*1520*/  BSYNC.RECONVERGENT B0 ;  /* 0x0000000000007941 */ /* 0x000fea0003800200 */
.L_x_1352:
        /* <DEDUP_REMOVED lines=10> */
.L_x_1355:
[----:B------:R-:W-:Y:S05]  /*15d0*/  BSYNC.RECONVERGENT B0 ;  /* 0x0000000000007941 */ /* 0x000fea0003800200 */
.L_x_1354:
        /* <DEDUP_REMOVED lines=10> */
.L_x_1357:
[----:B------:R-:W-:Y:S05]  /*1680*/  BSYNC.RECONVERGENT B0 ;  /* 0x0000000000007941 */ /* 0x000fea0003800200 */
.L_x_1356:
        /* <DEDUP_REMOVED lines=10> */
.L_x_1359:
[----:B------:R-:W-:Y:S05]  /*1730*/  BSYNC.RECONVERGENT B0 ;  /* 0x0000000000007941 */ /* 0x000fea0003800200 */
.L_x_1358:
        /* <DEDUP_REMOVED lines=10> */
.L_x_1361:
[----:B------:R-:W-:Y:S05]  /*17e0*/  BSYNC.RECONVERGENT B0 ;  /* 0x0000000000007941 */ /* 0x000fea0003800200 */
.L_x_1360:
        /* <DEDUP_REMOVED lines=10> */
.L_x_1363:
[----:B------:R-:W-:Y:S05]  /*1890*/  BSYNC.RECONVERGENT B0 ;  /* 0x0000000000007941 */ /* 0x000fea0003800200 */
.L_x_1362:
        /* <DEDUP_REMOVED lines=10> */
.L_x_1332:
        /* <DEDUP_REMOVED lines=13> */
[----:B------:R-:W3:Y:S04]  /*1a10*/  LDCU.64 UR4, c[0x0][0x3a0] ;  /* 0x00007400ff0477ac */ /* 0x000ee80008000a00 */
[----:B--2---:R-:W-:Y:S02]  /*1a20*/  IMAD R0, R0, UR12, RZ ;  /* 0x0000000c00007c24 */ /* 0x004fe4000f8e02ff */
[----:B------:R-:W-:-:S04]  /*1a30*/  IMAD.WIDE.U32 R2, R11, UR12, RZ ;  /* 0x0000000c0b027c25 */ /* 0x000fc8000f8e00ff */
[----:B------:R-:W-:-:S05]  /*1a40*/  IMAD R0, R11, UR13, R0 ;  /* 0x0000000d0b007c24 */ /* 0x000fca000f8e0200 */
[----:B------:R-:W-:-:S03]  /*1a50*/  IADD3 R3, PT, PT, R3, R0, RZ ;  /* 0x0000000003037210 */ /* 0x000fc60007ffe0ff */
[----:B---3--:R-:W-:-:S04]  /*1a60*/  IMAD.WIDE.U32 R2, R30, UR4, R2 ;  /* 0x000000041e027c25 */ /* 0x008fc8000f8e0002 */
[----:B------:R-:W-:Y:S01]  /*1a70*/  IMAD R6, R30, UR5, R3 ;  /* 0x000000051e067c24 */ /* 0x000fe2000f8e0203 */
[----:B------:R-:W-:Y:S01]  /*1a80*/  MOV R5, R2 ;  /* 0x0000000200057202 */ /* 0x000fe20000000f00 */
[----:B------:R-:W-:Y:S06]  /*1a90*/  BRA `(.L_x_1365) ;  /* 0x0000000000187947 */ /* 0x000fec0003800000 */
.L_x_1364:
[----:B------:R-:W2:Y:S01]  /*1aa0*/  LDCU.64 UR12, c[0x0][0x3b8] ;  /* 0x00007700ff0c77ac */ /* 0x000ea20008000a00 */
[----:B------:R-:W-:-:S05]  /*1ab0*/  IADD3 R2, PT, PT, R11, R12, RZ ;  /* 0x0000000c0b027210 */ /* 0x000fca0007ffe0ff */
[C---:B--2---:R-:W-:Y:S02]  /*1ac0*/  IMAD R0, R2.reuse, UR13, RZ ;  /* 0x0000000d02007c24 */ /* 0x044fe4000f8e02ff */
[----:B------:R-:W-:-:S05]  /*1ad0*/  IMAD.WIDE.U32 R2, R2, UR12, RZ ;  /* 0x0000000c02027c25 */ /* 0x000fca000f8e00ff */
[----:B------:R-:W-:Y:S02]  /*1ae0*/  IADD3 R6, PT, PT, R3, R0, RZ ;  /* 0x0000000003067210 */ /* 0x000fe40007ffe0ff */
[----:B------:R-:W-:-:S07]  /*1af0*/  MOV R5, R2 ;  /* 0x0000000200057202 */ /* 0x000fce0000000f00 */
.L_x_1365:
        /* <DEDUP_REMOVED lines=32> */
[----:B------:R-:W-:Y:S01]  /*1d00*/  IMAD R0, R0, R2, RZ ;  /* 0x0000000200007224 */ /* 0x000fe200078e02ff */
[----:B------:R2:W-:Y:S03]  /*1d10*/  STL [R1+0x30], R2 ;  /* 0x0000300201007387 */ /* 0x0005e60000100800 */
[C---:B------:R-:W-:Y:S01]  /*1d20*/  IMAD R0, R11.reuse, R4, R0 ;  /* 0x000000040b007224 */ /* 0x040fe200078e0200 */
[----:B------:R4:W-:Y:S01]  /*1d30*/  STL [R1+0x34], R4 ;  /* 0x0000340401007387 */ /* 0x0009e20000100800 */
[----:B--2---:R-:W-:-:S05]  /*1d40*/  IMAD.WIDE.U32 R2, R11, R2, RZ ;  /* 0x000000020b027225 */ /* 0x004fca00078e00ff */
[----:B------:R-:W-:-:S03]  /*1d50*/  IADD3 R3, PT, PT, R3, R0, RZ ;  /* 0x0000000003037210 */ /* 0x000fc60007ffe0ff */
[----:B---3--:R-:W-:-:S04]  /*1d60*/  IMAD.WIDE.U32 R2, R30, UR6, R2 ;  /* 0x000000061e027c25 */ /* 0x008fc8000f8e0002 */
[----:B----4-:R-:W-:Y:S01]  /*1d70*/  IMAD R4, R30, UR7, R3 ;  /* 0x000000071e047c24 */ /* 0x010fe2000f8e0203 */
[----:B------:R-:W-:Y:S01]  /*1d80*/  MOV R0, R2 ;  /* 0x0000000200007202 */ /* 0x000fe20000000f00 */
[----:B------:R-:W-:Y:S06]  /*1d90*/  BRA `(.L_x_1367) ;  /* 0x0000000000247947 */ /* 0x000fec0003800000 */
.L_x_1366:
[----:B------:R-:W2:Y:S01]  /*1da0*/  LDC.64 R8, c[0x0][0x3c0] ;  /* 0x0000f000ff087b82 */ /* 0x000ea20000000a00 */
[----:B------:R-:W-:Y:S01]  /*1db0*/  IADD3 R0, PT, PT, R11, R12, RZ ;  /* 0x0000000c0b007210 */ /* 0x000fe20007ffe0ff */
[----:B--2---:R2:W-:Y:S01]  /*1dc0*/  STL.64 [R1+0x30], R8 ;  /* 0x0000300801007387 */ /* 0x0045e20000100a00 */
[----:B------:R-:W-:Y:S02]  /*1dd0*/  MOV R3, R9 ;  /* 0x0000000900037202 */ /* 0x000fe40000000f00 */
[----:B------:R-:W-:-:S03]  /*1de0*/  MOV R2, R8 ;  /* 0x0000000800027202 */ /* 0x000fc60000000f00 */
[C---:B------:R-:W-:Y:S02]  /*1df0*/  IMAD R4, R0.reuse, R3, RZ ;  /* 0x0000000300047224 */ /* 0x040fe400078e02ff */
[----:B------:R-:W-:-:S05]  /*1e00*/  IMAD.WIDE.U32 R2, R0, R2, RZ ;  /* 0x0000000200027225 */ /* 0x000fca00078e00ff */
[----:B------:R-:W-:Y:S02]  /*1e10*/  IADD3 R4, PT, PT, R3, R4, RZ ;  /* 0x0000000403047210 */ /* 0x000fe40007ffe0ff */
[----:B------:R-:W-:-:S07]  /*1e20*/  MOV R0, R2 ;  /* 0x0000000200007202 */ /* 0x000fce0000000f00 */
.L_x_1367:
[----:B------:R-:W2:Y:S04]  /*1e30*/  LDL R236, [R1+0x30] ;  /* 0x0000300001ec7983 */ /* 0x000ea80000100800 */
[----:B------:R-:W3:Y:S01]  /*1e40*/  LDL R237, [R1+0x34] ;  /* 0x0000340001ed7983 */ /* 0x000ee20000100800 */
[----:B------:R-:W-:Y:S01]  /*1e50*/  IMAD.SHL.U32 R19, R99, 0x8, RZ ;  /* 0x0000000863137824 */ /* 0x000fe200078e00ff */
[----:B------:R-:W-:Y:S01]  /*1e60*/  SHF.R.U32.HI R16, RZ, 0x3, R99 ;  /* 0x00000003ff107819 */ /* 0x000fe20000011663 */
[----:B------:R-:W-:Y:S01]  /*1e70*/  VIADD R15, R17, -UR20 ;  /* 0x80000014110f7c36 */ /* 0x000fe20008000000 */
[----:B------:R-:W4:Y:S02]  /*1e80*/  LDCU.128 UR8, c[0x0][0x3d0] ;  /* 0x00007a00ff0877ac */ /* 0x000f240008000c00 */
[----:B------:R-:W-:Y:S01]  /*1e90*/  LOP3.LUT R238, R19, 0x38, RZ, 0xc0, !PT ;  /* 0x0000003813ee7812 */ /* 0x000fe200078ec0ff */
[----:B------:R-:W-:Y:S01]  /*1ea0*/  VIADD R3, R16, 0x20 ;  /* 0x0000002010037836 */ /* 0x000fe20000000000 */
[----:B------:R-:W5:Y:S02]  /*1eb0*/  LDCU.64 UR14, c[0x0][0x390] ;  /* 0x00007200ff0e77ac */ /* 0x000f640008000a00 */
[----:B------:R-:W-:-:S02]  /*1ec0*/  IADD3 R2, P0, PT, R238, R5, RZ ;  /* 0x00000005ee027210 */ /* 0x000fc40007f1e0ff */
[----:B------:R-:W-:Y:S01]  /*1ed0*/  ISETP.GE.AND P3, PT, R3, R15, PT ;  /* 0x0000000f0300720c */ /* 0x000fe20003f66270 */
[----:B------:R-:W1:Y:S02]  /*1ee0*/  LDCU.64 UR16, c[0x0][0x388] ;  /* 0x00007100ff1077ac */ /* 0x000e640008000a00 */
[----:B------:R-:W-:Y:S01]  /*1ef0*/  IMAD.X R3, RZ, RZ, R6, P0 ;  /* 0x000000ffff037224 */ /* 0x000fe200000e0606 */
[----:B------:R-:W-:Y:S01]  /*1f00*/  IADD3 R6, P0, PT, R238, R0, RZ ;  /* 0x00000000ee067210 */ /* 0x000fe20007f1e0ff */
[----:B------:R-:W5:Y:S01]  /*1f10*/  S2UR UR5, SR_CgaCtaId ;  /* 0x00000000000579c3 */ /* 0x000f620000008800 */
[----:B------:R-:W-:Y:S01]  /*1f20*/  SHF.R.S32.HI R0, RZ, 0x1f, R10 ;  /* 0x0000001fff007819 */ /* 0x000fe2000001140a */
[C---:B------:R-:W-:Y:S01]  /*1f30*/  IMAD.WIDE.U32 R2, R16.reuse, UR12, R2 ;  /* 0x0000000c10027c25 */ /* 0x040fe2000f8e0002 */
[----:B------:R-:W1:Y:S03]  /*1f40*/  LDCU.64 UR6, c[0x0][0x3c8] ;  /* 0x00007900ff0677ac */ /* 0x000e660008000a00 */
[----:B------:R-:W-:Y:S01]  /*1f50*/  IMAD.X R7, RZ, RZ, R4, P0 ;  /* 0x000000ffff077224 */ /* 0x000fe200000e0604 */
[----:B------:R-:W-:-:S02]  /*1f60*/  IADD3 R4, PT, PT, R16, 0x40, RZ ;  /* 0x0000004010047810 */ /* 0x000fc40007ffe0ff */
[----:B------:R-:W-:Y:S02]  /*1f70*/  IADD3 R5, PT, PT, R16, 0x30, RZ ;  /* 0x0000003010057810 */ /* 0x000fe40007ffe0ff */
[-C--:B------:R-:W-:Y:S01]  /*1f80*/  ISETP.GE.AND P2, PT, R4, R15.reuse, PT ;  /* 0x0000000f0400720c */ /* 0x080fe20003f46270 */
[----:B------:R-:W-:Y:S01]  /*1f90*/  IMAD.MOV.U32 R4, RZ, RZ, R2 ;  /* 0x000000ffff047224 */ /* 0x000fe200078e0002 */
[----:B------:R-:W-:Y:S01]  /*1fa0*/  ISETP.GE.AND P1, PT, R5, R15, PT ;  /* 0x0000000f0500720c */ /* 0x000fe20003f26270 */
[----:B----4-:R-:W-:Y:S02]  /*1fb0*/  IMAD R2, R0, UR8, RZ ;  /* 0x0000000800027c24 */ /* 0x010fe4000f8e02ff */
[----:B------:R-:W-:Y:S02]  /*1fc0*/  IMAD R5, R16, UR13, R3 ;  /* 0x0000000d10057c24 */ /* 0x000fe4000f8e0203 */
[----:B------:R-:W-:Y:S01]  /*1fd0*/  IMAD R0, R0, UR10, RZ ;  /* 0x0000000a00007c24 */ /* 0x000fe2000f8e02ff */
[----:B------:R4:W-:Y:S01]  /*1fe0*/  STL [R1+0x38], R15 ;  /* 0x0000380f01007387 */ /* 0x0009e20000100800 */
[----:B------:R-:W-:Y:S01]  /*1ff0*/  UMOV UR4, 0x400 ;  /* 0x0000040000047882 */ /* 0x000fe20000000000 */
[----:B------:R-:W-:Y:S01]  /*2000*/  IADD3 R18, PT, PT, R16, 0x10, RZ ;  /* 0x0000001010127810 */ /* 0x000fe20007ffe0ff */
[----:B-----5:R-:W-:Y:S01]  /*2010*/  ULEA UR5, UR5, UR4, 0x18 ;  /* 0x0000000405057291 */ /* 0x020fe2000f8ec0ff */
[----:B------:R-:W-:Y:S01]  /*2020*/  BSSY.RECONVERGENT B0, `(.L_x_1368) ;  /* 0x0000036000007945 */ /* 0x000fe20003800200 */
[----:B------:R-:W-:Y:S01]  /*2030*/  LOP3.LUT R234, R238, 0x40, RZ, 0xfc, !PT ;  /* 0x00000040eeea7812 */ /* 0x000fe200078efcff */
[----:B--2---:R-:W-:-:S04]  /*2040*/  IMAD.WIDE.U32 R8, R16, R236, R6 ;  /* 0x000000ec10087225 */ /* 0x004fc800078e0006 */
[----:B---3--:R-:W-:Y:S02]  /*2050*/  IMAD R3, R16, R237, R9 ;  /* 0x000000ed10037224 */ /* 0x008fe400078e0209 */
[C---:B------:R-:W-:Y:S02]  /*2060*/  IMAD R9, R10.reuse, UR9, R2 ;  /* 0x000000090a097c24 */ /* 0x040fe4000f8e0202 */
[----:B------:R-:W-:Y:S02]  /*2070*/  IMAD.MOV.U32 R2, RZ, RZ, R8 ;  /* 0x000000ffff027224 */ /* 0x000fe400078e0008 */
[----:B------:R-:W-:-:S04]  /*2080*/  IMAD.WIDE.U32 R6, R10, UR8, R4 ;  /* 0x000000080a067c25 */ /* 0x000fc8000f8e0004 */
[C---:B------:R-:W-:Y:S02]  /*2090*/  IMAD R5, R10.reuse, UR11, R0 ;  /* 0x0000000b0a057c24 */ /* 0x040fe4000f8e0200 */
[----:B------:R-:W-:-:S04]  /*20a0*/  IMAD.WIDE.U32 R2, R10, UR10, R2 ;  /* 0x0000000a0a027c25 */ /* 0x000fc8000f8e0002 */
[----:B------:R-:W-:Y:S01]  /*20b0*/  IMAD.IADD R3, R3, 0x1, R5 ;  /* 0x0000000103037824 */ /* 0x000fe200078e0205 */
[----:B------:R-:W-:-:S04]  /*20c0*/  LEA R235, P4, R2, UR14, 0x1 ;  /* 0x0000000e02eb7c11 */ /* 0x000fc8000f8808ff */
[----:B------:R-:W-:Y:S01]  /*20d0*/  LEA.HI.X R233, R2, UR15, R3, 0x1, P4 ;  /* 0x0000000f02e97c11 */ /* 0x000fe2000a0f0c03 */
[----:B------:R4:W-:Y:S01]  /*20e0*/  STL [R1+0x20], R235 ;  /* 0x000020eb01007387 */ /* 0x0009e20000100800 */
[----:B------:R-:W-:-:S03]  /*20f0*/  IADD3 R4, P0, PT, R238, R13, RZ ;  /* 0x0000000dee047210 */ /* 0x000fc60007f1e0ff */
[----:B------:R4:W-:Y:S01]  /*2100*/  STL [R1+0x1c], R233 ;  /* 0x00001ce901007387 */ /* 0x0009e20000100800 */
[----:B------:R-:W-:Y:S01]  /*2110*/  IADD3 R0, PT, PT, R7, R9, RZ ;  /* 0x0000000907007210 */ /* 0x000fe20007ffe0ff */
[----:B------:R-:W-:Y:S01]  /*2120*/  IMAD.X R5, RZ, RZ, R14, P0 ;  /* 0x000000ffff057224 */ /* 0x000fe200000e060e */
[----:B-1----:R-:W-:Y:S02]  /*2130*/  LEA R252, P5, R6, UR16, 0x1 ;  /* 0x0000001006fc7c11 */ /* 0x002fe4000f8a08ff */
[----:B------:R-:W-:Y:S02]  /*2140*/  ISETP.GE.AND P0, PT, R16, R15, PT ;  /* 0x0000000f1000720c */ /* 0x000fe40003f06270 */
[----:B------:R-:W-:Y:S02]  /*2150*/  LEA.HI.X R251, R6, UR17, R0, 0x1, P5 ;  /* 0x0000001106fb7c11 */ /* 0x000fe4000a8f0c00 */
[----:B------:R-:W-:Y:S01]  /*2160*/  LOP3.LUT R0, R19, 0x1f8, RZ, 0xc0, !PT ;  /* 0x000001f813007812 */ /* 0x000fe200078ec0ff */
[----:B------:R-:W-:Y:S01]  /*2170*/  USHF.L.U32 UR8, UR21, 0x7, URZ ;  /* 0x0000000715087899 */ /* 0x000fe200080006ff */
[----:B------:R-:W-:-:S02]  /*2180*/  IMAD.WIDE.U32 R12, R29, UR6, R4 ;  /* 0x000000061d0c7c25 */ /* 0x000fc4000f8e0004 */
[----:B------:R-:W-:Y:S01]  /*2190*/  LOP3.LUT R0, R0, 0x38, R99, 0x78, !PT ;  /* 0x0000003800007812 */ /* 0x000fe200078e7863 */
[----:B------:R-:W-:Y:S01]  /*21a0*/  USHF.R.U32.HI UR10, URZ, 0x19, UR21 ;  /* 0x00000019ff0a7899 */ /* 0x000fe20008011615 */
[----:B------:R-:W-:Y:S01]  /*21b0*/  IMAD R11, R29, UR7, R13 ;  /* 0x000000071d0b7c24 */ /* 0x000fe2000f8e020d */
[----:B------:R-:W-:Y:S02]  /*21c0*/  LOP3.LUT R20, R16, UR8, RZ, 0xfc, !PT ;  /* 0x0000000810147c12 */ /* 0x000fe4000f8efcff */
[----:B------:R-:W-:Y:S01]  /*21d0*/  LOP3.LUT R0, R0, 0x1e00, R19, 0xf8, !PT ;  /* 0x00001e0000007812 */ /* 0x000fe200078ef813 */
[----:B------:R-:W-:Y:S01]  /*21e0*/  VIADD R6, R16, 0x50 ;  /* 0x0000005010067836 */ /* 0x000fe20000000000 */
        /* <DEDUP_REMOVED lines=25> */
.L_x_1369:
[----:B------:R-:W-:Y:S05]  /*2380*/  BSYNC.RECONVERGENT B0 ;  /* 0x0000000000007941 */ /* 0x000fea0003800200 */
.L_x_1368:
[----:B------:R-:W-:Y:S01]  /*2390*/  BSSY.RECONVERGENT B0, `(.L_x_1370) ;  /* 0x000001d000007945 */ /* 0x000fe20003800200 */
[----:B------:R-:W-:Y:S02]  /*23a0*/  ISETP.GE.AND P0, PT, R6, R15, PT ;  /* 0x0000000f0600720c */ /* 0x000fe40003f06270 */
        /* <DEDUP_REMOVED lines=27> */
.L_x_1371:
[----:B------:R-:W-:Y:S05]  /*2560*/  BSYNC.RECONVERGENT B0 ;  /* 0x0000000000007941 */ /* 0x000fea0003800200 */
.L_x_1370:
[----:B------:R-:W-:Y:S01]  /*2570*/  USHF.L.U64.HI UR4, UR12, 0x5, UR13 ;  /* 0x000000050c047899 */ /* 0x000fe2000801020d */
[----:B------:R-:W-:Y:S01]  /*2580*/  BSSY.RECONVERGENT B0, `(.L_x_1372) ;  /* 0x000001d000007945 */ /* 0x000fe20003800200 */
[----:B------:R-:W-:Y:S02]  /*2590*/  ISETP.GE.AND P6, PT, R7, R15, PT ;  /* 0x0000000f0700720c */ /* 0x000fe40003fc6270 */
        /* <DEDUP_REMOVED lines=27> */
.L_x_1373:
[----:B------:R-:W-:Y:S05]  /*2750*/  BSYNC.RECONVERGENT B0 ;  /* 0x0000000000007941 */ /* 0x000fea0003800200 */
.L_x_1372:
[----:B------:R-:W-:Y:S01]  /*2760*/  IADD3 R14, PT, PT, R250, -0x1, RZ ;  /* 0xfffffffffa0e7810 */ /* 0x000fe20007ffe0ff */
[----:B------:R-:W-:Y:S01]  /*2770*/  USHF.L.U32 UR11, UR12, 0x5, URZ ;  /* 0x000000050c0b7899 */ /* 0x000fe200080006ff */
[----:B------:R-:W-:Y:S01]  /*2780*/  BSSY.RECONVERGENT B0, `(.L_x_1374) ;  /* 0x000001d000007945 */ /* 0x000fe20003800200 */
[----:B------:R-:W-:Y:S02]  /*2790*/  ISETP.GE.AND P5, PT, R7, R15, PT ;  /* 0x0000000f0700720c */ /* 0x000fe40003fa6270 */
[----:B----4-:R-:W-:Y:S01]  /*27a0*/  IMAD R15, R14, -0x20, R84 ;  /* 0xffffffe00e0f7824 */ /* 0x010fe200078e0254 */
        /* <DEDUP_REMOVED lines=26> */
.L_x_1375:
[----:B------:R-:W-:Y:S05]  /*2950*/  BSYNC.RECONVERGENT B0 ;  /* 0x0000000000007941 */ /* 0x000fea0003800200 */
.L_x_1374:
[----:B------:R-:W-:Y:S01]  /*2960*/  USHF.L.U64.HI UR14, UR12, 0x4, UR13 ;  /* 0x000000040c0e7899 */ /* 0x000fe2000801020d */
        /* <DEDUP_REMOVED lines=28> */
.L_x_1377:
[----:B------:R-:W-:Y:S05]  /*2b30*/  BSYNC.RECONVERGENT B0 ;  /* 0x0000000000007941 */ /* 0x000fea0003800200 */
.L_x_1376:
[----:B------:R-:W-:Y:S01]  /*2b40*/  USHF.L.U32 UR15, UR12, 0x4, URZ ;  /* 0x000000040c0f7899 */ /* 0x000fe200080006ff */
[----:B------:R-:W-:Y:S01]  /*2b50*/  BSSY.RECONVERGENT B0, `(.L_x_1378) ;  /* 0x000001e000007945 */ /* 0x000fe20003800200 */
[----:B------:R-:W-:Y:S01]  /*2b60*/  ISETP.GE.AND P4, PT, R18, R15, PT ;  /* 0x0000000f1200720c */ /* 0x000fe20003f86270 */
[C---:B------:R-:W-:Y:S02]  /*2b70*/  IMAD R16, R14.reuse, UR4, RZ ;  /* 0x000000040e107c24 */ /* 0x040fe4000f8e02ff */
[----:B------:R-:W-:Y:S01]  /*2b80*/  IMAD.WIDE.U32 R8, R14, UR11, RZ ;  /* 0x0000000b0e087c25 */ /* 0x000fe2000f8e00ff */
        /* <DEDUP_REMOVED lines=26> */
.L_x_1379:
[----:B------:R-:W-:Y:S05]  /*2d30*/  BSYNC.RECONVERGENT B0 ;  /* 0x0000000000007941 */ /* 0x000fea0003800200 */
.L_x_1378:
        /* <DEDUP_REMOVED lines=27> */
.L_x_1381:
[----:B------:R-:W-:Y:S05]  /*2ef0*/  BSYNC.RECONVERGENT B0 ;  /* 0x0000000000007941 */ /* 0x000fea0003800200 */
.L_x_1380:
        /* <DEDUP_REMOVED lines=27> */
.L_x_1383:
[----:B------:R-:W-:Y:S05]  /*30b0*/  BSYNC.RECONVERGENT B0 ;  /* 0x0000000000007941 */ /* 0x000fea0003800200 */
.L_x_1382:
        /* <DEDUP_REMOVED lines=18> */
.L_x_1385:
[----:B------:R-:W-:Y:S05]  /*31e0*/  BSYNC.RECONVERGENT B0 ;  /* 0x0000000000007941 */ /* 0x000fea0003800200 */
.L_x_1384:
        /* <DEDUP_REMOVED lines=19> */
.L_x_1387:
[----:B------:R-:W-:Y:S05]  /*3320*/  BSYNC.RECONVERGENT B0 ;  /* 0x0000000000007941 */ /* 0x000fea0003800200 */
.L_x_1386:
[----:B------:R-:W0:Y:S01]  /*3330*/  LDGDEPBAR ;  /* 0x00000000000079af */ /* 0x000e220000000000 */
[C---:B------:R-:W-:Y:S01]  /*3340*/  IMAD.SHL.U32 R98, R99.reuse, 0x40, RZ ;  /* 0x0000004063627824 */ /* 0x040fe200078e00ff */
[C---:B------:R-:W-:Y:S01]  /*3350*/  SHF.L.U64.HI R0, R236.reuse, 0x5, R237 ;  /* 0x00000005ec007819 */ /* 0x040fe200000102ed */
[----:B-1234-:R-:W-:Y:S01]  /*3360*/  IMAD.SHL.U32 R2, R236, 0x20, RZ ;  /* 0x00000020ec027824 */ /* 0x01efe200078e00ff */
[C---:B------:R-:W-:Y:S01]  /*3370*/  LOP3.LUT P0, RZ, R99.reuse, 0x2, RZ, 0xc0, !PT ;  /* 0x0000000263ff7812 */ /* 0x040fe2000780c0ff */
[C---:B------:R-:W-:Y:S01]  /*3380*/  IMAD.SHL.U32 R3, R99.reuse, 0x20, RZ ;  /* 0x0000002063037824 */ /* 0x040fe200078e00ff */
[----:B------:R-:W-:Y:S01]  /*3390*/  LOP3.LUT R8, R98, 0x1c0, RZ, 0xc0, !PT ;  /* 0x000001c062087812 */ /* 0x000fe200078ec0ff */
[----:B------:R-:W-:Y:S01]  /*33a0*/  IMAD.MOV.U32 R5, RZ, RZ, 0x10 ;  /* 0x00000010ff057424 */ /* 0x000fe200078e00ff */
[----:B------:R-:W-:Y:S01]  /*33b0*/  LOP3.LUT P4, RZ, R99, 0x4, RZ, 0xc0, !PT ;  /* 0x0000000463ff7812 */ /* 0x000fe2000788c0ff */
[----:B------:R-:W-:Y:S01]  /*33c0*/  IMAD.MOV.U32 R247, RZ, RZ, 0x20 ;  /* 0x00000020fff77424 */ /* 0x000fe200078e00ff */
[--C-:B------:R-:W-:Y:S01]  /*33d0*/  SHF.R.U32.HI R10, RZ, 0x1, R99.reuse ;  /* 0x00000001ff0a7819 */ /* 0x100fe20000011663 */
[-C--:B------:R-:W-:Y:S01]  /*33e0*/  IMAD R0, R0, R14.reuse, RZ ;  /* 0x0000000e00007224 */ /* 0x080fe200078e02ff */
[----:B------:R-:W-:Y:S01]  /*33f0*/  SHF.R.U32.HI R4, RZ, 0x2, R99 ;  /* 0x00000002ff047819 */ /* 0x000fe20000011663 */
[----:B------:R-:W-:Y:S01]  /*3400*/  IMAD.WIDE.U32 R6, R2, R14, RZ ;  /* 0x0000000e02067225 */ /* 0x000fe200078e00ff */
[----:B------:R-:W-:Y:S01]  /*3410*/  BSSY.RECONVERGENT B0, `(.L_x_1388) ;  /* 0x0000021000007945 */ /* 0x000fe20003800200 */
[----:B------:R-:W-:-:S02]  /*3420*/  LOP3.LUT R13, R3, 0x7c00, RZ, 0xc0, !PT ;  /* 0x00007c00030d7812 */ /* 0x000fc400078ec0ff */
[----:B------:R-:W-:Y:S01]  /*3430*/  IADD3 R87, PT, PT, R84, R87, -R17 ;  /* 0x0000005754577210 */ /* 0x000fe20007ffe811 */
[----:B------:R-:W-:Y:S01]  /*3440*/  IMAD.MOV.U32 R132, RZ, RZ, R14 ;  /* 0x000000ffff847224 */ /* 0x000fe200078e000e */
[----:B------:R-:W-:Y:S01]  /*3450*/  LOP3.LUT R8, R8, 0x38, R19, 0xf8, !PT ;  /* 0x0000003808087812 */ /* 0x000fe200078ef813 */
[----:B------:R-:W-:Y:S01]  /*3460*/  IMAD.IADD R9, R7, 0x1, R0 ;  /* 0x0000000107097824 */ /* 0x000fe200078e0200 */
[----:B------:R-:W-:Y:S02]  /*3470*/  LOP3.LUT R11, R99, 0x8, RZ, 0xc0, !PT ;  /* 0x00000008630b7812 */ /* 0x000fe400078ec0ff */
[----:B------:R-:W-:Y:S01]  /*3480*/  SEL R3, R5, 0xfffffff0, !P0 ;  /* 0xfffffff005037807 */ /* 0x000fe20004000000 */
[----:B------:R-:W-:-:S04]  /*3490*/  DEPBAR.LE SB0, 0x0 ;  /* 0x000080000000791a */ /* 0x000fc80000000000 */
[----:B------:R-:W-:Y:S02]  /*34a0*/  LOP3.LUT R96, R4, 0x7, RZ, 0xc0, !PT ;  /* 0x0000000704607812 */ /* 0x000fe400078ec0ff */
[----:B------:R-:W-:Y:S02]  /*34b0*/  LOP3.LUT R12, R98, 0x200, RZ, 0xc0, !PT ;  /* 0x00000200620c7812 */ /* 0x000fe400078ec0ff */
[----:B------:R-:W-:Y:S02]  /*34c0*/  SEL R85, R247, 0xffffffe0, !P4 ;  /* 0xffffffe0f7557807 */ /* 0x000fe40006000000 */
[----:B------:R-:W-:Y:S01]  /*34d0*/  LOP3.LUT R97, R10, 0x1f0, RZ, 0xc0, !PT ;  /* 0x000001f00a617812 */ /* 0x000fe200078ec0ff */
[----:B------:R-:W-:Y:S06]  /*34e0*/  BAR.SYNC.DEFER_BLOCKING 0x0 ;  /* 0x0000000000007b1d */ /* 0x000fec0000010000 */
        /* <DEDUP_REMOVED lines=17> */
.L_x_1389:
[----:B------:R2:W-:Y:S04]  /*3600*/  STS.128 [R226+0xa000], RZ ;  /* 0x00a000ffe2007388 */ /* 0x0005e80000000c00 */
[----:B------:R2:W-:Y:S02]  /*3610*/  STS.128 [R226+0xb000], RZ ;  /* 0x00b000ffe2007388 */ /* 0x0005e40000000c00 */
.L_x_1390:
[----:B------:R-:W-:Y:S05]  /*3620*/  BSYNC.RECONVERGENT B0 ;  /* 0x0000000000007941 */ /* 0x000fea0003800200 */
.L_x_1388:
[----:B------:R-:W-:Y:S01]  /*3630*/  ISETP.GE.AND P1, PT, R18, R15, PT ;  /* 0x0000000f1200720c */ /* 0x000fe20003f26270 */
[----:B------:R-:W-:Y:S01]  /*3640*/  BSSY.RECONVERGENT B0, `(.L_x_1391) ;  /* 0x000001b000007945 */ /* 0x000fe20003800200 */
[C---:B------:R-:W-:Y:S02]  /*3650*/  LOP3.LUT R86, R8.reuse, 0x8, R10, 0x78, !PT ;  /* 0x0000000808567812 */ /* 0x040fe400078e780a */
[----:B------:R-:W-:Y:S02]  /*3660*/  LOP3.LUT R2, R8, R11, RZ, 0x3c, !PT ;  /* 0x0000000b08027212 */ /* 0x000fe400078e3cff */
[----:B------:R-:W-:Y:S02]  /*3670*/  LOP3.LUT R214, R98, 0x400, RZ, 0xc0, !PT ;  /* 0x0000040062d67812 */ /* 0x000fe400078ec0ff */
[----:B------:R-:W-:-:S03]  /*3680*/  IADD3 R0, PT, PT, R86, R12, R13 ;  /* 0x0000000c56007210 */ /* 0x000fc60007ffe00d */
[----:B------:R-:W-:Y:S01]  /*3690*/  IMAD R214, R2, 0x2, R214 ;  /* 0x0000000202d67824 */ /* 0x000fe200078e02d6 */
[----:B------:R-:W-:Y:S01]  /*36a0*/  LEA R213, R0, UR5, 0x1 ;  /* 0x0000000500d57c11 */ /* 0x000fe2000f8e08ff */
[----:B------:R3:W-:Y:S04]  /*36b0*/  @P1 STS.128 [R226+0xa800], RZ ;  /* 0x00a800ffe2001388 */ /* 0x0007e80000000c00 */
[----:B------:R3:W-:Y:S01]  /*36c0*/  @P1 STS.128 [R226+0xb800], RZ ;  /* 0x00b800ffe2001388 */ /* 0x0007e20000000c00 */
[----:B------:R-:W-:Y:S05]  /*36d0*/  @P1 BRA `(.L_x_1392) ;  /* 0x0000000000441947 */ /* 0x000fea0003800000 */
[----:B------:R-:W4:Y:S01]  /*36e0*/  LDCU UR6, c[0x0][0x440] ;  /* 0x00008800ff0677ac */ /* 0x000f220008000800 */
[----:B------:R-:W-:-:S04]  /*36f0*/  LEA R6, P1, R236, R6, 0x4 ;  /* 0x00000006ec067211 */ /* 0x000fc800078220ff */
[----:B------:R-:W-:Y:S02]  /*3700*/  LEA.HI.X R0, R236, R9, R237, 0x4, P1 ;  /* 0x00000009ec007211 */ /* 0x000fe400008f24ed */
[----:B-1----:R-:W-:-:S04]  /*3710*/  LEA R4, P3, R6, R235, 0x1 ;  /* 0x000000eb06047211 */ /* 0x002fc800078608ff */
        /* <DEDUP_REMOVED lines=13> */
.L_x_1392:
[----:B------:R-:W-:Y:S05]  /*37f0*/  BSYNC.RECONVERGENT B0 ;  /* 0x0000000000007941 */ /* 0x000fea0003800200 */
.L_x_1391:
[----:B-1--4-:R-:W-:Y:S01]  /*3800*/  LDSM.16.M88.4 R4, [R213+0x2000] ;  /* 0x00200000d504783b */ /* 0x012fe20000000200 */
[----:B------:R-:W-:Y:S02]  /*3810*/  VIADD R221, R214, UR5 ;  /* 0x00000005d6dd7c36 */ /* 0x000fe40008000000 */
[C---:B------:R-:W-:Y:S01]  /*3820*/  IMAD R216, R3.reuse, 0x2, R213 ;  /* 0x0000000203d87824 */ /* 0x040fe200078e02d5 */
[----:B------:R-:W1:Y:S01]  /*3830*/  LDSM.16.M88.4 R24, [R214+UR5+0x8800] ;  /* 0x00880005d618783b */ /* 0x000e620008000200 */
[----:B------:R-:W-:Y:S02]  /*3840*/  IMAD R33, R3, 0x2, R221 ;  /* 0x0000000203217824 */ /* 0x000fe400078e02dd */
[C---:B------:R-:W-:Y:S01]  /*3850*/  IMAD R0, R85.reuse, 0x2, R213 ;  /* 0x0000000255007824 */ /* 0x040fe200078e02d5 */
[----:B------:R-:W-:Y:S01]  /*3860*/  LDSM.16.M88.4 R8, [R213] ;  /* 0x00000000d508783b */ /* 0x000fe20000000200 */
[----:B------:R-:W-:Y:S02]  /*3870*/  IMAD R2, R85, 0x2, R221 ;  /* 0x0000000255027824 */ /* 0x000fe400078e02dd */
[C---:B------:R-:W-:Y:S01]  /*3880*/  IMAD R215, R3.reuse, 0x2, R0 ;  /* 0x0000000203d77824 */ /* 0x040fe200078e0200 */
[----:B------:R-:W4:Y:S01]  /*3890*/  LDSM.16.M88.4 R16, [R214+UR5+0x8000] ;  /* 0x00800005d610783b */ /* 0x000f220008000200 */
[----:B------:R-:W-:-:S02]  /*38a0*/  IMAD R32, R3, 0x2, R2 ;  /* 0x0000000203207824 */ /* 0x000fc400078e0202 */
[----:B------:R-:W-:Y:S01]  /*38b0*/  IMAD.SHL.U32 R99, R99, 0x2, RZ ;  /* 0x0000000263637824 */ /* 0x000fe200078e00ff */
[----:B------:R-:W-:Y:S04]  /*38c0*/  LDSM.16.M88.4 R12, [R216+0x2000] ;  /* 0x00200000d80c783b */ /* 0x000fe80000000200 */
[----:B------:R-:W5:Y:S01]  /*38d0*/  LDSM.16.M88.4 R48, [R33+0x8800] ;  /* 0x008800002130783b */ /* 0x000f620000000200 */
[----:B------:R-:W-:-:S03]  /*38e0*/  LOP3.LUT R232, R99, 0x6, RZ, 0xc0, !PT ;  /* 0x0000000663e87812 */ /* 0x000fc600078ec0ff */
[----:B------:R-:W2:Y:S04]  /*38f0*/  LDSM.16.M88.4 R44, [R33+0x8000] ;  /* 0x00800000212c783b */ /* 0x000ea80000000200 */
[----:B------:R-:W3:Y:S04]  /*3900*/  LDSM.16.M88.4 R20, [R216] ;  /* 0x00000000d814783b */ /* 0x000ee80000000200 */
[----:B------:R-:W-:Y:S04]  /*3910*/  LDSM.16.M88.4 R40, [R2+0x8800] ;  /* 0x008800000228783b */ /* 0x000fe80000000200 */
[----:B------:R-:W0:Y:S04]  /*3920*/  LDGDEPBAR ;  /* 0x00000000000079af */ /* 0x000e280000000000 */
[----:B------:R-:W-:Y:S01]  /*3930*/  STL [R1+0x24], R99 ;  /* 0x0000246301007387 */ /* 0x000fe20000100800 */
[----:B-1----:R-:W-:Y:S03]  /*3940*/  HMMA.16816.F32 R36, R4, R24, RZ ;  /* 0x000000180424723c */ /* 0x002fe600000018ff */
[----:B------:R-:W-:Y:S05]  /*3950*/  STL [R1+0x18], R232 ;  /* 0x000018e801007387 */ /* 0x000fea0000100800 */
[-C--:B----4-:R-:W-:Y:S08]  /*3960*/  HMMA.16816.F32 R60, R8, R16.reuse, RZ ;  /* 0x00000010083c723c */ /* 0x090ff000000018ff */
[C---:B------:R-:W-:Y:S08]  /*3970*/  HMMA.16816.F32 R28, R4.reuse, R16, RZ ;  /* 0x00000010041c723c */ /* 0x040ff000000018ff */
[C---:B------:R-:W-:Y:S08]  /*3980*/  HMMA.16816.F32 R56, R4.reuse, R18, RZ ;  /* 0x000000120438723c */ /* 0x040ff000000018ff */
[----:B------:R-:W-:Y:S01]  /*3990*/  HMMA.16816.F32 R52, R4, R26, RZ ;  /* 0x0000001a0434723c */ /* 0x000fe200000018ff */
[----:B------:R-:W-:Y:S07]  /*39a0*/  LDSM.16.M88.4 R4, [R0+0x2000] ;  /* 0x002000000004783b */ /* 0x000fee0000000200 */
[----:B-----5:R-:W-:Y:S01]  /*39b0*/  HMMA.16816.F32 R68, R12, R48, R36 ;  /* 0x000000300c44723c */ /* 0x020fe20000001824 */
[----:B------:R-:W1:Y:S07]  /*39c0*/  LDSM.16.M88.4 R36, [R2+0x8000] ;  /* 0x008000000224783b */ /* 0x000e6e0000000200 */
[C---:B------:R-:W-:Y:S01]  /*39d0*/  HMMA.16816.F32 R88, R8.reuse, R18, RZ ;  /* 0x000000120858723c */ /* 0x040fe200000018ff */
[----:B------:R-:W4:Y:S07]  /*39e0*/  LDSM.16.M88.4 R16, [R0] ;  /* 0x000000000010783b */ /* 0x000f2e0000000200 */
[C---:B------:R-:W-:Y:S08]  /*39f0*/  HMMA.16816.F32 R80, R8.reuse, R24, RZ ;  /* 0x000000180850723c */ /* 0x040ff000000018ff */
[----:B------:R-:W-:Y:S08]  /*3a00*/  HMMA.16816.F32 R76, R8, R26, RZ ;  /* 0x0000001a084c723c */ /* 0x000ff000000018ff */
[C---:B--2---:R-:W-:Y:S01]  /*3a10*/  HMMA.16816.F32 R72, R12.reuse, R44, R28 ;  /* 0x0000002c0c48723c */ /* 0x044fe2000000181c */
[----:B------:R-:W-:Y:S07]  /*3a20*/  LDSM.16.M88.4 R28, [R215] ;  /* 0x00000000d71c783b */ /* 0x000fee0000000200 */
[C---:B------:R-:W-:Y:S01]  /*3a30*/  HMMA.16816.F32 R24, R12.reuse, R46, R56 ;  /* 0x0000002e0c18723c */ /* 0x040fe20000001838 */
[----:B------:R-:W-:Y:S07]  /*3a40*/  LDSM.16.M88.4 R56, [R32+0x8000] ;  /* 0x008000002038783b */ /* 0x000fee0000000200 */
[----:B------:R-:W-:Y:S01]  /*3a50*/  HMMA.16816.F32 R8, R12, R50, R52 ;  /* 0x000000320c08723c */ /* 0x000fe20000001834 */
[----:B------:R-:W2:Y:S04]  /*3a60*/  LDSM.16.M88.4 R12, [R215+0x2000] ;  /* 0x00200000d70c783b */ /* 0x000ea80000000200 */
[----:B------:R-:W-:Y:S03]  /*3a70*/  LDSM.16.M88.4 R52, [R214+UR5+0x9000] ;  /* 0x00900005d634783b */ /* 0x000fe60008000200 */
[C---:B---3--:R-:W-:Y:S01]  /*3a80*/  HMMA.16816.F32 R64, R20.reuse, R44, R60 ;  /* 0x0000002c1440723c */ /* 0x048fe2000000183c */
[----:B------:R-:W3:Y:S07]  /*3a90*/  LDSM.16.M88.4 R60, [R32+0x8800] ;  /* 0x00880000203c783b */ /* 0x000eee0000000200 */
[C---:B------:R-:W-:Y:S08]  /*3aa0*/  HMMA.16816.F32 R92, R20.reuse, R48, R80 ;  /* 0x00000030145c723c */ /* 0x040ff00000001850 */
[C---:B------:R-:W-:Y:S08]  /*3ab0*/  HMMA.16816.F32 R80, R20.reuse, R46, R88 ;  /* 0x0000002e1450723c */ /* 0x040ff00000001858 */
[----:B------:R-:W-:Y:S08]  /*3ac0*/  HMMA.16816.F32 R48, R20, R50, R76 ;  /* 0x000000321430723c */ /* 0x000ff0000000184c */
[C---:B-1----:R-:W-:Y:S08]  /*3ad0*/  HMMA.16816.F32 R20, R4.reuse, R36, R72 ;  /* 0x000000240414723c */ /* 0x042ff00000001848 */
[C---:B------:R-:W-:Y:S01]  /*3ae0*/  HMMA.16816.F32 R76, R4.reuse, R40, R68 ;  /* 0x00000028044c723c */ /* 0x040fe20000001844 */
[----:B------:R-:W-:Y:S07]  /*3af0*/  LDSM.16.M88.4 R68, [R214+UR5+0x9800] ;  /* 0x00980005d644783b */ /* 0x000fee0008000200 */
[C---:B------:R-:W-:Y:S01]  /*3b00*/  HMMA.16816.F32 R44, R4.reuse, R38, R24 ;  /* 0x00000026042c723c */ /* 0x040fe20000001818 */
[----:B------:R-:W-:Y:S07]  /*3b10*/  LDSM.16.M88.4 R24, [R213+0x4000] ;  /* 0x00400000d518783b */ /* 0x000fee0000000200 */
[----:B------:R-:W-:Y:S01]  /*3b20*/  HMMA.16816.F32 R4, R4, R42, R8 ;  /* 0x0000002a0404723c */ /* 0x000fe20000001808 */
[----:B------:R-:W1:Y:S07]  /*3b30*/  LDSM.16.M88.4 R8, [R213+0x6000] ;  /* 0x00600000d508783b */ /* 0x000e6e0000000200 */
[C---:B----4-:R-:W-:Y:S08]  /*3b40*/  HMMA.16816.F32 R72, R16.reuse, R36, R64 ;  /* 0x000000241048723c */ /* 0x050ff00000001840 */
[C---:B------:R-:W-:Y:S08]  /*3b50*/  HMMA.16816.F32 R80, R16.reuse, R38, R80 ;  /* 0x000000261050723c */ /* 0x040ff00000001850 */
[C---:B------:R-:W-:Y:S08]  /*3b60*/  HMMA.16816.F32 R88, R16.reuse, R40, R92 ;  /* 0x000000281058723c */ /* 0x040ff0000000185c */
[----:B------:R-:W-:Y:S08]  /*3b70*/  HMMA.16816.F32 R64, R16, R42, R48 ;  /* 0x0000002a1040723c */ /* 0x000ff00000001830 */
[C---:B--2---:R-:W-:Y:S01]  /*3b80*/  HMMA.16816.F32 R48, R12.reuse, R56, R20 ;  /* 0x000000380c30723c */ /* 0x044fe20000001814 */
[----:B------:R-:W-:Y:S07]  /*3b90*/  LDSM.16.M88.4 R20, [R216+0x4000] ;  /* 0x00400000d814783b */ /* 0x000fee0000000200 */
[C---:B------:R-:W-:Y:S01]  /*3ba0*/  HMMA.16816.F32 R36, R12.reuse, R58, R44 ;  /* 0x0000003a0c24723c */ /* 0x040fe2000000182c */
[----:B------:R-:W-:Y:S07]  /*3bb0*/  LDSM.16.M88.4 R44, [R33+0x9000] ;  /* 0x00900000212c783b */ /* 0x000fee0000000200 */
[C---:B---3--:R-:W-:Y:S08]  /*3bc0*/  HMMA.16816.F32 R16, R12.reuse, R60, R76 ;  /* 0x0000003c0c10723c */ /* 0x048ff0000000184c */
[----:B------:R-:W-:Y:S01]  /*3bd0*/  HMMA.16816.F32 R12, R12, R62, R4 ;  /* 0x0000003e0c0c723c */ /* 0x000fe20000001804 */
[----:B------:R-:W2:Y:S07]  /*3be0*/  LDSM.16.M88.4 R4, [R216+0x6000] ;  /* 0x00600000d804783b */ /* 0x000eae0000000200 */
[C---:B------:R-:W-:Y:S01]  /*3bf0*/  HMMA.16816.F32 R40, R28.reuse, R56, R72 ;  /* 0x000000381c28723c */ /* 0x040fe20000001848 */
[----:B------:R-:W3:Y:S07]  /*3c00*/  LDSM.16.M88.4 R72, [R33+0x9800] ;  /* 0x009800002148783b */ /* 0x000eee0000000200 */
[C---:B------:R-:W-:Y:S08]  /*3c10*/  HMMA.16816.F32 R76, R28.reuse, R58, R80 ;  /* 0x0000003a1c4c723c */ /* 0x040ff00000001850 */
[C---:B------:R-:W-:Y:S08]  /*3c20*/  HMMA.16816.F32 R80, R28.reuse, R60, R88 ;  /* 0x0000003c1c50723c */ /* 0x040ff00000001858 */
[----:B------:R-:W-:Y:S08]  /*3c30*/  HMMA.16816.F32 R64, R28, R62, R64 ;  /* 0x0000003e1c40723c */ /* 0x000ff00000001840 */
[C---:B-1----:R-:W-:Y:S08]  /*3c40*/  HMMA.16816.F32 R60, R8.reuse, R52, R48 ;  /* 0x00000034083c723c */ /* 0x042ff00000001830 */
[C---:B------:R-:W-:Y:S01]  /*3c50*/  HMMA.16816.F32 R56, R8.reuse, R54, R36 ;  /* 0x000000360838723c */ /* 0x040fe20000001824 */
[----:B------:R-:W-:Y:S07]  /*3c60*/  LDSM.16.M88.4 R36, [R2+0x9800] ;  /* 0x009800000224783b */ /* 0x000fee0000000200 */
[C---:B------:R-:W-:Y:S01]  /*3c70*/  HMMA.16816.F32 R48, R8.reuse, R68, R16 ;  /* 0x000000440830723c */ /* 0x040fe20000001810 */
[----:B------:R-:W-:Y:S07]  /*3c80*/  LDSM.16.M88.4 R16, [R0+0x6000] ;  /* 0x006000000010783b */ /* 0x000fee0000000200 */
[----:B------:R-:W-:Y:S01]  /*3c90*/  HMMA.16816.F32 R8, R8, R70, R12 ;  /* 0x000000460808723c */ /* 0x000fe2000000180c */
[----:B------:R1:W-:Y:S07]  /*3ca0*/  LDSM.16.M88.4 R12, [R0+0x4000] ;  /* 0x00400000000c783b */ /* 0x0003ee0000000200 */
[C---:B------:R-:W-:Y:S01]  /*3cb0*/  HMMA.16816.F32 R28, R24.reuse, R52, R40 ;  /* 0x00000034181c723c */ /* 0x040fe20000001828 */
[----:B------:R4:W5:Y:S07]  /*3cc0*/  LDSM.16.M88.4 R40, [R2+0x9000] ;  /* 0x009000000228783b */ /* 0x00096e0000000200 */
[C---:B------:R-:W-:Y:S08]  /*3cd0*/  HMMA.16816.F32 R80, R24.reuse, R68, R80 ;  /* 0x000000441850723c */ /* 0x040ff00000001850 */
[----:B------:R-:W-:Y:S01]  /*3ce0*/  HMMA.16816.F32 R76, R24, R54, R76 ;  /* 0x00000036184c723c */ /* 0x000fe2000000184c */
[----:B-1----:R-:W-:-:S04]  /*3cf0*/  IADD3 R0, PT, PT, R96, UR20, R97 ;  /* 0x0000001460007c10 */ /* 0x002fc8000fffe061 */
[----:B------:R-:W-:-:S03]  /*3d00*/  IADD3 R227, PT, PT, R0, R84, -R227 ;  /* 0x0000005400e37210 */ /* 0x000fc60007ffe8e3 */
[----:B------:R-:W-:Y:S01]  /*3d10*/  HMMA.16816.F32 R68, R24, R70, R64 ;  /* 0x000000461844723c */ /* 0x000fe20000001840 */
[----:B------:R-:W-:Y:S01]  /*3d20*/  LDSM.16.M88.4 R24, [R32+0x9000] ;  /* 0x009000002018783b */ /* 0x000fe20000000200 */
[----:B----4-:R-:W-:-:S06]  /*3d30*/  IMAD R2, R132, 0x20, R232 ;  /* 0x0000002084027824 */ /* 0x010fcc00078e02e8 */
[C---:B--2---:R-:W-:Y:S08]  /*3d40*/  HMMA.16816.F32 R64, R4.reuse, R44, R60 ;  /* 0x0000002c0440723c */ /* 0x044ff0000000183c */
[C---:B------:R-:W-:Y:S08]  /*3d50*/  HMMA.16816.F32 R60, R4.reuse, R46, R56 ;  /* 0x0000002e043c723c */ /* 0x040ff00000001838 */
[C---:B---3--:R-:W-:Y:S08]  /*3d60*/  HMMA.16816.F32 R56, R4.reuse, R72, R48 ;  /* 0x000000480438723c */ /* 0x048ff00000001830 */
[----:B------:R-:W-:Y:S01]  /*3d70*/  HMMA.16816.F32 R52, R4, R74, R8 ;  /* 0x0000004a0434723c */ /* 0x000fe20000001808 */
[----:B------:R-:W1:Y:S04]  /*3d80*/  LDSM.16.M88.4 R4, [R215+0x6000] ;  /* 0x00600000d704783b */ /* 0x000e680000000200 */
[----:B------:R-:W-:Y:S03]  /*3d90*/  LDSM.16.M88.4 R8, [R215+0x4000] ;  /* 0x00400000d708783b */ /* 0x000fe60000000200 */
[----:B------:R-:W-:Y:S01]  /*3da0*/  HMMA.16816.F32 R48, R20, R44, R28 ;  /* 0x0000002c1430723c */ /* 0x000fe2000000181c */
[----:B------:R2:W3:Y:S01]  /*3db0*/  LDSM.16.M88.4 R28, [R32+0x9800] ;  /* 0x00980000201c783b */ /* 0x0004e20000000200 */
[----:B------:R-:W-:-:S06]  /*3dc0*/  DEPBAR.LE SB0, 0x0 ;  /* 0x000080000000791a */ /* 0x000fcc0000000000 */
[----:B------:R-:W-:Y:S08]  /*3dd0*/  HMMA.16816.F32 R44, R20, R46, R76 ;  /* 0x0000002e142c723c */ /* 0x000ff0000000184c */
[----:B-----5:R-:W-:Y:S08]  /*3de0*/  HMMA.16816.F32 R64, R16, R40, R64 ;  /* 0x000000281040723c */ /* 0x020ff00000001840 */
[C---:B--2---:R-:W-:Y:S08]  /*3df0*/  HMMA.16816.F32 R32, R20.reuse, R72, R80 ;  /* 0x000000481420723c */ /* 0x044ff00000001850 */
[----:B------:R-:W-:Y:S08]  /*3e00*/  HMMA.16816.F32 R20, R20, R74, R68 ;  /* 0x0000004a1414723c */ /* 0x000ff00000001844 */
[C---:B------:R-:W-:Y:S08]  /*3e10*/  HMMA.16816.F32 R60, R16.reuse, R42, R60 ;  /* 0x0000002a103c723c */ /* 0x040ff0000000183c */
[C---:B------:R-:W-:Y:S08]  /*3e20*/  HMMA.16816.F32 R56, R16.reuse, R36, R56 ;  /* 0x000000241038723c */ /* 0x040ff00000001838 */
[----:B------:R-:W-:Y:S08]  /*3e30*/  HMMA.16816.F32 R52, R16, R38, R52 ;  /* 0x000000261034723c */ /* 0x000ff00000001834 */
[C---:B------:R-:W-:Y:S08]  /*3e40*/  HMMA.16816.F32 R16, R12.reuse, R36, R32 ;  /* 0x000000240c10723c */ /* 0x040ff00000001820 */
[C---:B------:R-:W-:Y:S08]  /*3e50*/  HMMA.16816.F32 R48, R12.reuse, R40, R48 ;  /* 0x000000280c30723c */ /* 0x040ff00000001830 */
[C---:B------:R-:W-:Y:S08]  /*3e60*/  HMMA.16816.F32 R40, R12.reuse, R42, R44 ;  /* 0x0000002a0c28723c */ /* 0x040ff0000000182c */
[----:B------:R-:W-:Y:S08]  /*3e70*/  HMMA.16816.F32 R12, R12, R38, R20 ;  /* 0x000000260c0c723c */ /* 0x000ff00000001814 */
[C---:B-1----:R-:W-:Y:S08]  /*3e80*/  HMMA.16816.F32 R20, R4.reuse, R24, R64 ;  /* 0x000000180414723c */ /* 0x042ff00000001840 */
[----:B------:R-:W-:Y:S08]  /*3e90*/  HMMA.16816.F32 R32, R4, R26, R60 ;  /* 0x0000001a0420723c */ /* 0x000ff0000000183c */
[----:B---3--:R-:W-:Y:S01]  /*3ea0*/  HMMA.16816.F32 R64, R8, R28, R16 ;  /* 0x0000001c0840723c */ /* 0x008fe20000001810 */
[----:B------:R-:W-:Y:S01]  /*3eb0*/  VIADD R17, R227, 0x40 ;  /* 0x00000040e3117836 */ /* 0x000fe20000000000 */
[----:B------:R-:W-:Y:S01]  /*3ec0*/  IADD3 R19, PT, PT, R0, 0x1, R87 ;  /* 0x0000000100137810 */ /* 0x000fe20007ffe057 */
[----:B------:R-:W-:-:S02]  /*3ed0*/  VIADD R16, R2, 0x1 ;  /* 0x0000000102107836 */ /* 0x000fc40000000000 */
[----:B------:R-:W-:Y:S01]  /*3ee0*/  VIADD R18, R227, 0x48 ;  /* 0x00000048e3127836 */ /* 0x000fe20000000000 */
[C---:B------:R-:W-:Y:S02]  /*3ef0*/  ISETP.GT.AND P5, PT, R17.reuse, R2, PT ;  /* 0x000000021100720c */ /* 0x040fe40003fa4270 */
[C---:B------:R-:W-:Y:S01]  /*3f00*/  HMMA.16816.F32 R36, R4.reuse, R28, R56 ;  /* 0x0000001c0424723c */ /* 0x040fe20000001838 */
[-C--:B------:R-:W-:Y:S01]  /*3f10*/  ISETP.GT.AND P3, PT, R17, R16.reuse, PT ;  /* 0x000000101100720c */ /* 0x080fe20003f64270 */
[----:B------:R-:W-:Y:S01]  /*3f20*/  BAR.SYNC.DEFER_BLOCKING 0x0 ;  /* 0x0000000000007b1d */ /* 0x000fe20000010000 */
[C---:B------:R-:W-:Y:S02]  /*3f30*/  ISETP.GT.AND P1, PT, R18.reuse, R16, PT ;  /* 0x000000101200720c */ /* 0x040fe40003f24270 */
[----:B------:R-:W-:Y:S02]  /*3f40*/  ISETP.GT.AND P2, PT, R18, R2, PT ;  /* 0x000000021200720c */ /* 0x000fe40003f44270 */
[----:B------:R-:W-:Y:S01]  /*3f50*/  VIADDMNMX R230, R19, 0x40, R84, PT ;  /* 0x0000004013e67846 */ /* 0x000fe20003800154 */
[----:B------:R-:W-:Y:S01]  /*3f60*/  HMMA.16816.F32 R44, R4, R30, R52 ;  /* 0x0000001e042c723c */ /* 0x000fe20000001834 */
[----:B------:R-:W-:-:S02]  /*3f70*/  FSEL R22, R22, -INF , !P2 ;  /* 0xff80000016167808 */ /* 0x000fc40005000000 */
[----:B------:R-:W-:-:S05]  /*3f80*/  VIADDMNMX R231, R19, 0x48, R84, PT ;  /* 0x0000004813e77846 */ /* 0x000fca0003800154 */
[C---:B------:R-:W-:Y:S08]  /*3f90*/  HMMA.16816.F32 R48, R8.reuse, R24, R48 ;  /* 0x000000180830723c */ /* 0x040ff00000001830 */
[C---:B------:R-:W-:Y:S08]  /*3fa0*/  HMMA.16816.F32 R52, R8.reuse, R26, R40 ;  /* 0x0000001a0834723c */ /* 0x040ff00000001828 */
[----:B------:R-:W-:Y:S01]  /*3fb0*/  HMMA.16816.F32 R60, R8, R30, R12 ;  /* 0x0000001e083c723c */ /* 0x000fe2000000180c */
[C---:B------:R-:W-:Y:S01]  /*3fc0*/  VIADD R11, R2.reuse, 0x9 ;  /* 0x00000009020b7836 */ /* 0x040fe20000000000 */
[----:B------:R-:W-:Y:S01]  /*3fd0*/  FSEL R14, R21, -INF , !P3 ;  /* 0xff800000150e7808 */ /* 0x000fe20005800000 */
[C---:B------:R-:W-:Y:S01]  /*3fe0*/  VIADD R12, R2.reuse, 0x8 ;  /* 0x00000008020c7836 */ /* 0x040fe20000000000 */
[----:B------:R-:W-:Y:S01]  /*3ff0*/  FSEL R21, R23, -INF , !P1 ;  /* 0xff80000017157808 */ /* 0x000fe20004800000 */
[----:B------:R-:W-:Y:S01]  /*4000*/  VIADD R9, R2, 0x11 ;  /* 0x0000001102097836 */ /* 0x000fe20000000000 */
[----:B------:R-:W-:Y:S01]  /*4010*/  ISETP.GT.AND P1, PT, R18, R11, PT ;  /* 0x0000000b1200720c */ /* 0x000fe20003f24270 */
[----:B------:R-:W-:Y:S01]  /*4020*/  VIADD R10, R2, 0x10 ;  /* 0x00000010020a7836 */ /* 0x000fe20000000000 */
[----:B------:R-:W-:Y:S01]  /*4030*/  ISETP.GT.AND P2, PT, R18, R12, PT ;  /* 0x0000000c1200720c */ /* 0x000fe20003f44270 */
[----:B------:R-:W-:Y:S01]  /*4040*/  VIADD R13, R2, 0x19 ;  /* 0x00000019020d7836 */ /* 0x000fe20000000000 */
[----:B------:R-:W-:Y:S01]  /*4050*/  FSEL R15, R20, -INF , !P5 ;  /* 0xff800000140f7808 */ /* 0x000fe20006800000 */
[----:B------:R-:W-:Y:S01]  /*4060*/  VIADD R8, R2, 0x18 ;  /* 0x0000001802087836 */ /* 0x000fe20000000000 */
[----:B------:R-:W-:-:S02]  /*4070*/  FSEL R27, R35, -INF , !P1 ;  /* 0xff800000231b7808 */ /* 0x000fc40004800000 */
[C---:B------:R-:W-:Y:S02]  /*4080*/  ISETP.GT.AND P5, PT, R17.reuse, R12, PT ;  /* 0x0000000c1100720c */ /* 0x040fe40003fa4270 */
[----:B------:R-:W-:Y:S02]  /*4090*/  FSEL R26, R34, -INF , !P2 ;  /* 0xff800000221a7808 */ /* 0x000fe40005000000 */
[C---:B------:R-:W-:Y:S02]  /*40a0*/  ISETP.GT.AND P1, PT, R18.reuse, R9, PT ;  /* 0x000000091200720c */ /* 0x040fe40003f24270 */
        /* <DEDUP_REMOVED lines=8> */
[----:B------:R-:W-:-:S02]  /*4130*/  ISETP.GT.AND P3, PT, R17, R9, PT ;  /* 0x000000091100720c */ /* 0x000fc40003f64270 */
[-C--:B------:R-:W-:Y:S02]  /*4140*/  ISETP.GT.AND P2, PT, R18, R8.reuse, PT ;  /* 0x000000081200720c */ /* 0x080fe40003f44270 */
[----:B------:R-:W-:Y:S02]  /*4150*/  FSEL R5, R36, -INF , !P5 ;  /* 0xff80000024057808 */ /* 0x000fe40006800000 */
[----:B------:R-:W-:Y:S02]  /*4160*/  FSEL R31, R47, -INF , !P1 ;  /* 0xff8000002f1f7808 */ /* 0x000fe40004800000 */
[----:B------:R-:W-:Y:S02]  /*4170*/  FSEL R4, R37, -INF , !P3 ;  /* 0xff80000025047808 */ /* 0x000fe40005800000 */
[----:B------:R-:W-:Y:S02]  /*4180*/  ISETP.GT.AND P5, PT, R17, R8, PT ;  /* 0x000000081100720c */ /* 0x000fe40003fa4270 */
[----:B------:R-:W-:-:S02]  /*4190*/  FSEL R29, R46, -INF , !P2 ;  /* 0xff8000002e1d7808 */ /* 0x000fc40005000000 */
[----:B------:R-:W-:Y:S02]  /*41a0*/  ISETP.GT.U32.AND P1, PT, R132, R223, PT ;  /* 0x000000df8400720c */ /* 0x000fe40003f24070 */
[----:B------:R-:W-:Y:S02]  /*41b0*/  ISETP.GT.AND P3, PT, R17, R13, PT ;  /* 0x0000000d1100720c */ /* 0x000fe40003f64270 */
[-C--:B------:R-:W-:Y:S02]  /*41c0*/  ISETP.GE.AND P2, PT, R16, R230.reuse, PT ;  /* 0x000000e61000720c */ /* 0x080fe40003f46270 */
        /* <DEDUP_REMOVED lines=10> */
[-C--:B------:R-:W-:Y:S02]  /*4270*/  ISETP.GE.AND P3, PT, R9, R230.reuse, PT ;  /* 0x000000e60900720c */ /* 0x080fe40003f66270 */
[----:B------:R-:W-:Y:S02]  /*4280*/  ISETP.GE.AND P2, PT, R8, R230, PT ;  /* 0x000000e60800720c */ /* 0x000fe40003f46270 */
[----:B------:R-:W-:Y:S02]  /*4290*/  FSEL R25, R6, -INF , !P5 ;  /* 0xff80000006197808 */ /* 0x000fe40006800000 */
[----:B------:R-:W-:Y:S02]  /*42a0*/  ISETP.GE.AND P5, PT, R2, R231, PT ;  /* 0x000000e70200720c */ /* 0x000fe40003fa6270 */
[----:B------:R-:W-:-:S02]  /*42b0*/  FSEL R34, R4, -INF , !P3 ;  /* 0xff80000004227808 */ /* 0x000fc40005800000 */
[----:B------:R-:W-:Y:S02]  /*42c0*/  ISETP.GE.AND P6, PT, R13, R230, PT ;  /* 0x000000e60d00720c */ /* 0x000fe40003fc6270 */
[----:B------:R-:W-:Y:S02]  /*42d0*/  FSEL R35, R0, -INF , !P2 ;  /* 0xff80000000237808 */ /* 0x000fe40005000000 */
[----:B------:R-:W-:Y:S01]  /*42e0*/  FMNMX3.FTZ R14, R15, R23, R24, !PT ;  /* 0x000000170f0e7276 */ /* 0x000fe20007810018 */
[----:B------:R-:W-:Y:S08]  /*42f0*/  @!P1 BRA `(.L_x_1393) ;  /* 0x0000000000889947 */ /* 0x000ff00003800000 */
[----:B------:R-:W1:Y:S01]  /*4300*/  LDCU UR6, c[0x0][0x440] ;  /* 0x00008800ff0677ac */ /* 0x000e620008000800 */
[----:B------:R-:W-:-:S04]  /*4310*/  VIADD R0, R250, 0xfffffffe ;  /* 0xfffffffefa007836 */ /* 0x000fc80000000000 */
[C---:B------:R-:W-:Y:S02]  /*4320*/  IMAD R6, R0.reuse, UR4, RZ ;  /* 0x0000000400067c24 */ /* 0x040fe4000f8e02ff */
[----:B------:R-:W-:-:S04]  /*4330*/  IMAD.WIDE.U32 R4, R0, UR11, RZ ;  /* 0x0000000b00047c25 */ /* 0x000fc8000f8e00ff */
[----:B------:R-:W-:Y:S01]  /*4340*/  IMAD.IADD R0, R5, 0x1, R6 ;  /* 0x0000000105007824 */ /* 0x000fe200078e0206 */
[C---:B------:R-:W-:Y:S02]  /*4350*/  LEA R6, P1, R4.reuse, R252, 0x1 ;  /* 0x000000fc04067211 */ /* 0x040fe400078208ff */
[C---:B------:R-:W-:Y:S02]  /*4360*/  IADD3 R5, P3, PT, R4.reuse, UR15, RZ ;  /* 0x0000000f04057c10 */ /* 0x040fe4000ff7e0ff */
[----:B------:R-:W-:Y:S02]  /*4370*/  LEA.HI.X R7, R4, R251, R0, 0x1, P1 ;  /* 0x000000fb04077211 */ /* 0x000fe400008f0c00 */
[----:B-1----:R-:W-:Y:S02]  /*4380*/  ISETP.GE.AND P2, PT, R238, UR6, PT ;  /* 0x00000006ee007c0c */ /* 0x002fe4000bf46270 */
[----:B------:R-:W-:Y:S02]  /*4390*/  ISETP.GE.AND P1, PT, R234, UR6, PT ;  /* 0x00000006ea007c0c */ /* 0x000fe4000bf26270 */
[----:B------:R-:W-:-:S02]  /*43a0*/  IADD3.X R0, PT, PT, R0, UR14, RZ, P3, !PT ;  /* 0x0000000e00007c10 */ /* 0x000fc40009ffe4ff */
[----:B------:R-:W-:-:S04]  /*43b0*/  LEA R4, P3, R5, R252, 0x1 ;  /* 0x000000fc05047211 */ /* 0x000fc800078608ff */
[----:B------:R-:W-:-:S03]  /*43c0*/  LEA.HI.X R5, R5, R251, R0, 0x1, P3 ;  /* 0x000000fb05057211 */ /* 0x000fc600018f0c00 */
        /* <DEDUP_REMOVED lines=21> */
.L_x_1393:
[----:B------:R-:W-:Y:S01]  /*4520*/  FMNMX3.FTZ R0, R14, R25, R33, !PT ;  /* 0x000000190e007276 */ /* 0x000fe20007810021 */
[----:B------:R-:W2:Y:S01]  /*4530*/  LDCU UR7, c[0x0][0x45c] ;  /* 0x00008b80ff0777ac */ /* 0x000ea20008000800 */
[-C--:B------:R-:W-:Y:S01]  /*4540*/  ISETP.GE.AND P2, PT, R16, R231.reuse, PT ;  /* 0x000000e71000720c */ /* 0x080fe20003f46270 */
[----:B------:R-:W-:Y:S01]  /*4550*/  VIADD R217, R227, 0x8 ;  /* 0x00000008e3d97836 */ /* 0x000fe20000000000 */
[----:B------:R-:W-:Y:S02]  /*4560*/  ISETP.GE.AND P1, PT, R12, R231, PT ;  /* 0x000000e70c00720c */ /* 0x000fe40003f26270 */
[----:B------:R-:W-:Y:S02]  /*4570*/  FSEL R32, R20, -INF , !P6 ;  /* 0xff80000014207808 */ /* 0x000fe40007000000 */
[----:B------:R-:W-:Y:S02]  /*4580*/  FMNMX3.FTZ R0, R0, R34, R35, !PT ;  /* 0x0000002200007276 */ /* 0x000fe40007810023 */
[----:B-1----:R-:W-:-:S02]  /*4590*/  FSEL R6, R22, -INF , !P5 ;  /* 0xff80000016067808 */ /* 0x002fc40006800000 */
[----:B------:R-:W-:Y:S02]  /*45a0*/  FSEL R20, R21, -INF , !P2 ;  /* 0xff80000015147808 */ /* 0x000fe40005000000 */
[-C--:B------:R-:W-:Y:S02]  /*45b0*/  ISETP.GE.AND P3, PT, R11, R231.reuse, PT ;  /* 0x000000e70b00720c */ /* 0x080fe40003f66270 */
[-C--:B------:R-:W-:Y:S02]  /*45c0*/  ISETP.GE.AND P5, PT, R10, R231.reuse, PT ;  /* 0x000000e70a00720c */ /* 0x080fe40003fa6270 */
[----:B------:R-:W-:Y:S02]  /*45d0*/  FSEL R21, R26, -INF , !P1 ;  /* 0xff8000001a157808 */ /* 0x000fe40004800000 */
[----:B------:R-:W-:Y:S02]  /*45e0*/  FMNMX.FTZ R7, R32, R0, !PT ;  /* 0x0000000020077209 */ /* 0x000fe40007810000 */
[----:B------:R-:W-:-:S02]  /*45f0*/  ISETP.GE.AND P2, PT, R9, R231, PT ;  /* 0x000000e70900720c */ /* 0x000fc40003f46270 */
[-C--:B------:R-:W-:Y:S01]  /*4600*/  ISETP.GE.AND P1, PT, R8, R231.reuse, PT ;  /* 0x000000e70800720c */ /* 0x080fe20003f26270 */
[----:B------:R-:W1:Y:S01]  /*4610*/  SHFL.BFLY PT, R5, R7, 0x2, 0x1f ;  /* 0x0c401f0007057f89 */ /* 0x000e6200000e0000 */
[----:B------:R-:W-:Y:S02]  /*4620*/  FSEL R22, R27, -INF , !P3 ;  /* 0xff8000001b167808 */ /* 0x000fe40005800000 */
[----:B------:R-:W-:Y:S02]  /*4630*/  FSEL R26, R28, -INF , !P5 ;  /* 0xff8000001c1a7808 */ /* 0x000fe40006800000 */
[----:B------:R-:W-:Y:S02]  /*4640*/  FMNMX3.FTZ R0, R6, R20, R21, !PT ;  /* 0x0000001406007276 */ /* 0x000fe40007810015 */
[----:B------:R-:W-:Y:S02]  /*4650*/  ISETP.GE.AND P3, PT, R13, R231, PT ;  /* 0x000000e70d00720c */ /* 0x000fe40003f66270 */
[----:B------:R-:W-:-:S02]  /*4660*/  FSEL R27, R30, -INF , !P2 ;  /* 0xff8000001e1b7808 */ /* 0x000fc40005000000 */
[----:B------:R-:W-:Y:S02]  /*4670*/  FSEL R29, R29, -INF , !P1 ;  /* 0xff8000001d1d7808 */ /* 0x000fe40004800000 */
[----:B------:R-:W-:Y:S02]  /*4680*/  FMNMX3.FTZ R0, R0, R22, R26, !PT ;  /* 0x0000001600007276 */ /* 0x000fe4000781001a */
[----:B------:R-:W-:Y:S02]  /*4690*/  FSEL R31, R31, -INF , !P3 ;  /* 0xff8000001f1f7808 */ /* 0x000fe40005800000 */
[----:B------:R-:W-:Y:S02]  /*46a0*/  FMNMX3.FTZ R0, R0, R27, R29, !PT ;  /* 0x0000001b00007276 */ /* 0x000fe4000781001d */
[----:B------:R-:W-:Y:S02]  /*46b0*/  VIMNMX R228, PT, PT, R19, R84, PT ;  /* 0x0000005413e47248 */ /* 0x000fe40003fe0100 */
[----:B------:R-:W-:-:S02]  /*46c0*/  FMNMX.FTZ R0, R31, R0, !PT ;  /* 0x000000001f007209 */ /* 0x000fc40007810000 */
[----:B------:R-:W-:Y:S02]  /*46d0*/  VIADDMNMX R229, R19, 0x8, R84, PT ;  /* 0x0000000813e57846 */ /* 0x000fe40003800154 */
[----:B-1----:R-:W-:Y:S01]  /*46e0*/  FMNMX.FTZ R14, R7, R5, !PT ;  /* 0x00000005070e7209 */ /* 0x002fe20007810000 */
[----:B------:R-:W1:Y:S01]  /*46f0*/  SHFL.BFLY PT, R4, R0, 0x2, 0x1f ;  /* 0x0c401f0000047f89 */ /* 0x000e6200000e0000 */
[----:B------:R-:W-:Y:S02]  /*4700*/  ISETP.GT.AND P6, PT, R227, R2, PT ;  /* 0x00000002e300720c */ /* 0x000fe40003fc4270 */
[C---:B------:R-:W-:Y:S01]  /*4710*/  ISETP.GE.AND P3, PT, R2.reuse, R228, PT ;  /* 0x000000e40200720c */ /* 0x040fe20003f66270 */
[----:B------:R-:W3:Y:S01]  /*4720*/  SHFL.BFLY PT, R5, R14, 0x1, 0x1f ;  /* 0x0c201f000e057f89 */ /* 0x000ee200000e0000 */
[----:B------:R-:W-:Y:S02]  /*4730*/  ISETP.GT.AND P5, PT, R217, R2, PT ;  /* 0x00000002d900720c */ /* 0x000fe40003fa4270 */
[----:B------:R-:W-:-:S02]  /*4740*/  ISETP.GE.AND P2, PT, R2, R229, PT ;  /* 0x000000e50200720c */ /* 0x000fc40003f46270 */
[----:B-1----:R-:W-:Y:S02]  /*4750*/  FMNMX.FTZ R0, R0, R4, !PT ;  /* 0x0000000400007209 */ /* 0x002fe40007810000 */
[----:B---3--:R-:W-:-:S03]  /*4760*/  FMNMX.FTZ R134, R14, R5, !PT ;  /* 0x000000050e867209 */ /* 0x008fc60007810000 */
[----:B------:R-:W1:Y:S01]  /*4770*/  SHFL.BFLY PT, R7, R0, 0x1, 0x1f ;  /* 0x0c201f0000077f89 */ /* 0x000e6200000e0000 */
[C---:B------:R-:W-:Y:S01]  /*4780*/  FSETP.NEU.FTZ.AND P1, PT, R134.reuse, -INF , PT ;  /* 0xff8000008600780b */ /* 0x040fe20003f3d000 */
[----:B--2---:R-:W-:-:S05]  /*4790*/  FMUL.FTZ R4, R134, UR7 ;  /* 0x0000000786047c20 */ /* 0x004fca0008410000 */
[----:B------:R-:W-:-:S05]  /*47a0*/  FSEL R14, R4, RZ, P1 ;  /* 0x000000ff040e7208 */ /* 0x000fca0000800000 */
[----:B------:R-:W-:-:S04]  /*47b0*/  FFMA.FTZ R4, R15, UR7, -R14 ;  /* 0x000000070f047c23 */ /* 0x000fc8000801080e */
[----:B------:R2:W-:Y:S01]  /*47c0*/  MUFU.EX2 R211, R4 ;  /* 0x0000000400d37308 */ /* 0x0005e20000000800 */
[----:B-1----:R-:W-:Y:S01]  /*47d0*/  FMNMX.FTZ R137, R0, R7, !PT ;  /* 0x0000000700897209 */ /* 0x002fe20007810000 */
[----:B------:R-:W-:-:S03]  /*47e0*/  FFMA.FTZ R0, R23, UR7, -R14 ;  /* 0x0000000717007c23 */ /* 0x000fc6000801080e */
[----:B------:R-:W-:-:S03]  /*47f0*/  FSETP.NEU.FTZ.AND P1, PT, R137, -INF , PT ;  /* 0xff8000008900780b */ /* 0x000fc60003f3d000 */
[----:B------:R1:W-:Y:S01]  /*4800*/  MUFU.EX2 R209, R0 ;  /* 0x0000000000d17308 */ /* 0x0003e20000000800 */
[----:B--2---:R-:W-:-:S07]  /*4810*/  FFMA.FTZ R4, R24, UR7, -R14 ;  /* 0x0000000718047c23 */ /* 0x004fce000801080e */
[----:B------:R2:W-:Y:S01]  /*4820*/  MUFU.EX2 R210, R4 ;  /* 0x0000000400d27308 */ /* 0x0005e20000000800 */
[----:B-1----:R-:W-:-:S05]  /*4830*/  FMUL.FTZ R0, R137, UR7 ;  /* 0x0000000789007c20 */ /* 0x002fca0008410000 */
[----:B------:R-:W-:Y:S01]  /*4840*/  FSEL R15, R0, RZ, P1 ;  /* 0x000000ff000f7208 */ /* 0x000fe20000800000 */
[----:B------:R-:W-:Y:S01]  /*4850*/  FFMA.FTZ R0, R25, UR7, -R14 ;  /* 0x0000000719007c23 */ /* 0x000fe2000801080e */
[----:B------:R-:W-:-:S03]  /*4860*/  ISETP.GT.AND P1, PT, R227, R16, PT ;  /* 0x00000010e300720c */ /* 0x000fc60003f24270 */
[----:B--2---:R-:W-:Y:S01]  /*4870*/  FFMA.FTZ R4, R6, UR7, -R15 ;  /* 0x0000000706047c23 */ /* 0x004fe2000801080f */
[----:B------:R1:W2:Y:S01]  /*4880*/  MUFU.EX2 R222, R0 ;  /* 0x0000000000de7308 */ /* 0x0002a20000000800 */
[----:B------:R-:W-:Y:S02]  /*4890*/  FSEL R2, R49, -INF , !P1 ;  /* 0xff80000031027808 */ /* 0x000fe40004800000 */
[----:B------:R-:W-:-:S05]  /*48a0*/  ISETP.GT.AND P1, PT, R227, R12, PT ;  /* 0x0000000ce300720c */ /* 0x000fca0003f24270 */
[----:B------:R3:W-:Y:S01]  /*48b0*/  MUFU.EX2 R204, R4 ;  /* 0x0000000400cc7308 */ /* 0x0007e20000000800 */
[----:B-1----:R-:W-:Y:S02]  /*48c0*/  LOP3.LUT R0, R86, 0x200, R98, 0xf8, !PT ;  /* 0x0000020056007812 */ /* 0x002fe400078ef862 */
[----:B--2---:R-:W-:Y:S02]  /*48d0*/  F2FP.F16.F32.PACK_AB R6, R222, R210 ;  /* 0x000000d2de06723e */ /* 0x004fe400000000ff */
[----:B------:R-:W-:Y:S01]  /*48e0*/  LEA R212, R0, UR5, 0x1 ;  /* 0x0000000500d47c11 */ /* 0x000fe2000f8e08ff */
[--C-:B------:R-:W-:Y:S01]  /*48f0*/  FFMA.FTZ R0, R20, UR7, -R15.reuse ;  /* 0x0000000714007c23 */ /* 0x100fe2000801080f */
[----:B---3--:R-:W-:-:S03]  /*4900*/  FFMA.FTZ R4, R22, UR7, -R15 ;  /* 0x0000000716047c23 */ /* 0x008fc6000801080f */
[----:B------:R1:W2:Y:S01]  /*4910*/  MUFU.EX2 R203, R0 ;  /* 0x0000000000cb7308 */ /* 0x0002a20000000800 */
[----:B------:R-:W-:Y:S01]  /*4920*/  IMAD R220, R3, 0x2, R212 ;  /* 0x0000000203dc7824 */ /* 0x000fe200078e02d4 */
[----:B------:R-:W-:Y:S01]  /*4930*/  LDSM.16.MT88.4 R36, [R212+0xa000] ;  /* 0x00a00000d424783b */ /* 0x000fe20000004200 */
[C---:B------:R-:W-:Y:S02]  /*4940*/  VIADD R76, R212.reuse, 0xa040 ;  /* 0x0000a040d44c7836 */ /* 0x040fe40000000000 */
[----:B------:R-:W-:Y:S01]  /*4950*/  VIADD R249, R212, 0xa000 ;  /* 0x0000a000d4f97836 */ /* 0x000fe20000000000 */
[----:B------:R-:W-:Y:S02]  /*4960*/  LDSM.16.MT88.4 R68, [R220+0xa000] ;  /* 0x00a00000dc44783b */ /* 0x000fe40000004200 */
[----:B------:R3:W-:Y:S02]  /*4970*/  MUFU.EX2 R205, R4 ;  /* 0x0000000400cd7308 */ /* 0x0007e40000000800 */
[----:B------:R-:W-:Y:S04]  /*4980*/  LDSM.16.MT88.4 R116, [R212+0xb000] ;  /* 0x00b00000d474783b */ /* 0x000fe80000004200 */
[----:B------:R-:W-:Y:S01]  /*4990*/  LDSM.16.MT88.4 R172, [R220+0xb000] ;  /* 0x00b00000dcac783b */ /* 0x000fe20000004200 */
[----:B-1----:R-:W-:Y:S01]  /*49a0*/  FFMA.FTZ R0, R21, UR7, -R15 ;  /* 0x0000000715007c23 */ /* 0x002fe2000801080f */
[----:B--2---:R-:W-:-:S02]  /*49b0*/  F2FP.F16.F32.PACK_AB R5, R203, R204 ;  /* 0x000000cccb05723e */ /* 0x004fc400000000ff */
[----:B------:R-:W-:Y:S01]  /*49c0*/  LDSM.16.MT88.4 R152, [R212+0xa800] ;  /* 0x00a80000d498783b */ /* 0x000fe20000004200 */
[----:B------:R1:W2:Y:S03]  /*49d0*/  MUFU.EX2 R202, R0 ;  /* 0x0000000000ca7308 */ /* 0x0002a60000000800 */
[----:B------:R-:W-:Y:S01]  /*49e0*/  LDSM.16.MT88.4 R80, [R212+0xb800] ;  /* 0x00b80000d450783b */ /* 0x000fe20000004200 */
[----:B---3--:R-:W-:Y:S02]  /*49f0*/  FSEL R4, R48, -INF , !P6 ;  /* 0xff80000030047808 */ /* 0x008fe40007000000 */
[----:B------:R-:W-:Y:S02]  /*4a00*/  ISETP.GE.AND P6, PT, R16, R228, PT ;  /* 0x000000e41000720c */ /* 0x000fe40003fc6270 */
[----:B------:R-:W-:Y:S02]  /*4a10*/  FSEL R135, R4, -INF , !P3 ;  /* 0xff80000004877808 */ /* 0x000fe40005800000 */
[----:B------:R-:W-:-:S02]  /*4a20*/  FSEL R20, R2, -INF , !P6 ;  /* 0xff80000002147808 */ /* 0x000fc40007000000 */
[----:B------:R-:W-:Y:S02]  /*4a30*/  ISETP.GE.AND P3, PT, R12, R228, PT ;  /* 0x000000e40c00720c */ /* 0x000fe40003f66270 */
[----:B------:R-:W-:Y:S02]  /*4a40*/  ISETP.GT.AND P6, PT, R227, R11, PT ;  /* 0x0000000be300720c */ /* 0x000fe40003fc4270 */
[----:B------:R-:W-:Y:S01]  /*4a50*/  FSEL R2, R52, -INF , !P1 ;  /* 0xff80000034027808 */ /* 0x000fe20004800000 */
[----:B-1----:R-:W-:Y:S01]  /*4a60*/  IMAD R0, R85, 0x2, R212 ;  /* 0x0000000255007824 */ /* 0x002fe200078e02d4 */
[----:B------:R-:W-:Y:S02]  /*4a70*/  ISETP.GT.AND P1, PT, R227, R10, PT ;  /* 0x0000000ae300720c */ /* 0x000fe40003f24270 */
[----:B------:R-:W-:Y:S01]  /*4a80*/  FSEL R21, R2, -INF , !P3 ;  /* 0xff80000002157808 */ /* 0x000fe20005800000 */
[----:B------:R-:W-:Y:S01]  /*4a90*/  IMAD R219, R3, 0x2, R0 ;  /* 0x0000000203db7824 */ /* 0x000fe200078e0200 */
[----:B------:R-:W-:Y:S01]  /*4aa0*/  FSEL R19, R53, -INF , !P6 ;  /* 0xff80000035137808 */ /* 0x000fe20007000000 */
[----:B------:R-:W-:Y:S01]  /*4ab0*/  LDSM.16.MT88.4 R84, [R0+0xa000] ;  /* 0x00a000000054783b */ /* 0x000fe20000004200 */
[----:B------:R-:W-:-:S02]  /*4ac0*/  ISETP.GE.AND P3, PT, R11, R228, PT ;  /* 0x000000e40b00720c */ /* 0x000fc40003f66270 */
[-C--:B------:R-:W-:Y:S01]  /*4ad0*/  ISETP.GE.AND P6, PT, R10, R228.reuse, PT ;  /* 0x000000e40a00720c */ /* 0x080fe20003fc6270 */
[----:B------:R1:W-:Y:S01]  /*4ae0*/  LDSM.16.MT88.4 R128, [R0+0xb000] ;  /* 0x00b000000080783b */ /* 0x0003e20000004200 */
[----:B------:R-:W-:Y:S02]  /*4af0*/  FSEL R2, R64, -INF , !P1 ;  /* 0xff80000040027808 */ /* 0x000fe40004800000 */
[----:B------:R-:W-:Y:S01]  /*4b00*/  ISETP.GT.AND P1, PT, R227, R9, PT ;  /* 0x00000009e300720c */ /* 0x000fe20003f24270 */
[----:B------:R-:W-:Y:S01]  /*4b10*/  LDSM.16.MT88.4 R100, [R219+0xa000] ;  /* 0x00a00000db64783b */ /* 0x000fe20000004200 */
[----:B------:R-:W-:Y:S02]  /*4b20*/  FSEL R19, R19, -INF , !P3 ;  /* 0xff80000013137808 */ /* 0x000fe40005800000 */
[----:B------:R-:W-:Y:S01]  /*4b30*/  FSEL R22, R2, -INF , !P6 ;  /* 0xff80000002167808 */ /* 0x000fe20007000000 */
[----:B------:R-:W-:Y:S01]  /*4b40*/  LDSM.16.MT88.4 R176, [R219+0xb000] ;  /* 0x00b00000dbb0783b */ /* 0x000fe20000004200 */
[----:B------:R-:W-:-:S02]  /*4b50*/  ISETP.GE.AND P3, PT, R9, R228, PT ;  /* 0x000000e40900720c */ /* 0x000fc40003f66270 */
[----:B------:R-:W-:Y:S02]  /*4b60*/  FSEL R2, R65, -INF , !P1 ;  /* 0xff80000041027808 */ /* 0x000fe40004800000 */
[C---:B------:R-:W-:Y:S02]  /*4b70*/  ISETP.GT.AND P6, PT, R227.reuse, R8, PT ;  /* 0x00000008e300720c */ /* 0x040fe40003fc4270 */
[----:B------:R-:W-:Y:S02]  /*4b80*/  ISETP.GT.AND P1, PT, R227, R13, PT ;  /* 0x0000000de300720c */ /* 0x000fe40003f24270 */
[----:B------:R-:W-:Y:S02]  /*4b90*/  FSEL R23, R2, -INF , !P3 ;  /* 0xff80000002177808 */ /* 0x000fe40005800000 */
[----:B------:R-:W-:Y:S02]  /*4ba0*/  ISETP.GE.AND P3, PT, R8, R228, PT ;  /* 0x000000e40800720c */ /* 0x000fe40003f66270 */
[----:B------:R-:W-:-:S02]  /*4bb0*/  FSEL R2, R60, -INF , !P6 ;  /* 0xff8000003c027808 */ /* 0x000fc40007000000 */
[----:B------:R-:W-:Y:S02]  /*4bc0*/  ISETP.GE.AND P6, PT, R13, R228, PT ;  /* 0x000000e40d00720c */ /* 0x000fe40003fc6270 */
[----:B-1----:R-:W-:Y:S02]  /*4bd0*/  FSEL R0, R61, -INF , !P1 ;  /* 0xff8000003d007808 */ /* 0x002fe40004800000 */
[----:B------:R-:W-:Y:S02]  /*4be0*/  ISETP.GT.AND P1, PT, R217, R16, PT ;  /* 0x00000010d900720c */ /* 0x000fe40003f24270 */
[----:B------:R-:W-:Y:S02]  /*4bf0*/  FSEL R24, R2, -INF , !P3 ;  /* 0xff80000002187808 */ /* 0x000fe40005800000 */
[----:B------:R-:W-:Y:S02]  /*4c00*/  FSEL R25, R0, -INF , !P6 ;  /* 0xff80000000197808 */ /* 0x000fe40007000000 */
[----:B------:R-:W-:-:S02]  /*4c10*/  FSEL R2, R50, -INF , !P5 ;  /* 0xff80000032027808 */ /* 0x000fc40006800000 */
[-C--:B------:R-:W-:Y:S02]  /*4c20*/  ISETP.GE.AND P3, PT, R16, R229.reuse, PT ;  /* 0x000000e51000720c */ /* 0x080fe40003f66270 */
[----:B------:R-:W-:Y:S02]  /*4c30*/  ISETP.GT.AND P6, PT, R217, R12, PT ;  /* 0x0000000cd900720c */ /* 0x000fe40003fc4270 */
[----:B------:R-:W-:Y:S02]  /*4c40*/  FSEL R0, R51, -INF , !P1 ;  /* 0xff80000033007808 */ /* 0x000fe40004800000 */
[----:B------:R-:W-:Y:S02]  /*4c50*/  FSEL R52, R2, -INF , !P2 ;  /* 0xff80000002347808 */ /* 0x000fe40005000000 */
[----:B------:R-:W-:Y:S02]  /*4c60*/  ISETP.GE.AND P5, PT, R12, R229, PT ;  /* 0x000000e50c00720c */ /* 0x000fe40003fa6270 */
[----:B------:R-:W-:-:S02]  /*4c70*/  FSEL R53, R0, -INF , !P3 ;  /* 0xff80000000357808 */ /* 0x000fc40005800000 */
[----:B------:R-:W-:Y:S02]  /*4c80*/  FSEL R2, R54, -INF , !P6 ;  /* 0xff80000036027808 */ /* 0x000fe40007000000 */
[----:B------:R-:W-:Y:S02]  /*4c90*/  FMNMX3.FTZ R0, R135, R20, R21, !PT ;  /* 0x0000001487007276 */ /* 0x000fe40007810015 */
[----:B------:R-:W-:Y:S02]  /*4ca0*/  FSEL R54, R2, -INF , !P5 ;  /* 0xff80000002367808 */ /* 0x000fe40006800000 */
[----:B------:R-:W-:Y:S01]  /*4cb0*/  FMNMX3.FTZ R2, R0, R19, R22, !PT ;  /* 0x0000001300027276 */ /* 0x000fe20007810016 */
[----:B------:R-:W-:Y:S01]  /*4cc0*/  FFMA.FTZ R0, R33, UR7, -R14 ;  /* 0x0000000721007c23 */ /* 0x000fe2000801080e */
[C---:B------:R-:W-:Y:S02]  /*4cd0*/  ISETP.GT.AND P2, PT, R217.reuse, R11, PT ;  /* 0x0000000bd900720c */ /* 0x040fe40003f44270 */
[----:B------:R-:W-:Y:S01]  /*4ce0*/  FMNMX3.FTZ R2, R2, R23, R24, !PT ;  /* 0x0000001702027276 */ /* 0x000fe20007810018 */
[----:B------:R1:W-:Y:S01]  /*4cf0*/  MUFU.EX2 R208, R0 ;  /* 0x0000000000d07308 */ /* 0x0003e20000000800 */
[----:B------:R-:W-:-:S02]  /*4d00*/  ISETP.GT.AND P3, PT, R217, R10, PT ;  /* 0x0000000ad900720c */ /* 0x000fc40003f64270 */
[-C--:B------:R-:W-:Y:S02]  /*4d10*/  ISETP.GE.AND P6, PT, R10, R229.reuse, PT ;  /* 0x000000e50a00720c */ /* 0x080fe40003fc6270 */
[----:B------:R-:W-:Y:S02]  /*4d20*/  ISETP.GE.AND P1, PT, R11, R229, PT ;  /* 0x000000e50b00720c */ /* 0x000fe40003f26270 */
[----:B------:R-:W-:Y:S02]  /*4d30*/  FSEL R10, R55, -INF , !P2 ;  /* 0xff800000370a7808 */ /* 0x000fe40005000000 */
[C---:B------:R-:W-:Y:S02]  /*4d40*/  ISETP.GT.AND P2, PT, R217.reuse, R9, PT ;  /* 0x00000009d900720c */ /* 0x040fe40003f44270 */
[----:B------:R-:W-:Y:S02]  /*4d50*/  FSEL R55, R10, -INF , !P1 ;  /* 0xff8000000a377808 */ /* 0x000fe40004800000 */
[----:B------:R-:W-:-:S02]  /*4d60*/  ISETP.GT.AND P1, PT, R217, R8, PT ;  /* 0x00000008d900720c */ /* 0x000fc40003f24270 */
[----:B------:R-:W-:Y:S02]  /*4d70*/  FSEL R12, R66, -INF , !P3 ;  /* 0xff800000420c7808 */ /* 0x000fe40005800000 */
[----:B-1----:R-:W-:Y:S01]  /*4d80*/  FMNMX.FTZ R0, R25, R2, !PT ;  /* 0x0000000219007209 */ /* 0x002fe20007810000 */
[--C-:B------:R-:W-:Y:S01]  /*4d90*/  FFMA.FTZ R2, R34, UR7, -R14.reuse ;  /* 0x0000000722027c23 */ /* 0x100fe2000801080e */
[----:B------:R-:W-:Y:S02]  /*4da0*/  FSEL R11, R67, -INF , !P2 ;  /* 0xff800000430b7808 */ /* 0x000fe40005000000 */
[-C--:B------:R-:W-:Y:S01]  /*4db0*/  ISETP.GE.AND P5, PT, R9, R229.reuse, PT ;  /* 0x000000e50900720c */ /* 0x080fe20003fa6270 */
[----:B------:R1:W3:Y:S01]  /*4dc0*/  MUFU.EX2 R207, R2 ;  /* 0x0000000200cf7308 */ /* 0x0002e20000000800 */
[----:B------:R-:W4:Y:S01]  /*4dd0*/  SHFL.BFLY PT, R16, R0, 0x2, 0x1f ;  /* 0x0c401f0000107f89 */ /* 0x000f2200000e0000 */
[----:B------:R-:W-:Y:S01]  /*4de0*/  ISETP.GE.AND P3, PT, R8, R229, PT ;  /* 0x000000e50800720c */ /* 0x000fe20003f66270 */
[----:B------:R-:W-:Y:S01]  /*4df0*/  FFMA.FTZ R8, R32, UR7, -R14 ;  /* 0x0000000720087c23 */ /* 0x000fe2000801080e */
[----:B------:R-:W-:-:S02]  /*4e00*/  ISETP.GT.AND P2, PT, R217, R13, PT ;  /* 0x0000000dd900720c */ /* 0x000fc40003f44270 */
[----:B------:R-:W-:Y:S02]  /*4e10*/  FSEL R10, R62, -INF , !P1 ;  /* 0xff8000003e0a7808 */ /* 0x000fe40004800000 */
[----:B------:R-:W-:Y:S01]  /*4e20*/  FSEL R180, R12, -INF , !P6 ;  /* 0xff8000000cb47808 */ /* 0x000fe20007000000 */
[----:B------:R4:W-:Y:S01]  /*4e30*/  MUFU.EX2 R201, R8 ;  /* 0x0000000800c97308 */ /* 0x0009e20000000800 */
[----:B------:R-:W-:Y:S02]  /*4e40*/  ISETP.GE.AND P1, PT, R13, R229, PT ;  /* 0x000000e50d00720c */ /* 0x000fe40003f26270 */
[----:B------:R-:W-:Y:S02]  /*4e50*/  FSEL R9, R63, -INF , !P2 ;  /* 0xff8000003f097808 */ /* 0x000fe40005000000 */
[----:B------:R-:W-:Y:S02]  /*4e60*/  FSEL R181, R11, -INF , !P5 ;  /* 0xff8000000bb57808 */ /* 0x000fe40006800000 */
[----:B------:R-:W-:Y:S01]  /*4e70*/  FSEL R182, R10, -INF , !P3 ;  /* 0xff8000000ab67808 */ /* 0x000fe20005800000 */
[----:B-1----:R-:W-:Y:S01]  /*4e80*/  FFMA.FTZ R2, R35, UR7, -R14 ;  /* 0x0000000723027c23 */ /* 0x002fe2000801080e */
[----:B------:R-:W-:Y:S01]  /*4e90*/  FSEL R183, R9, -INF , !P1 ;  /* 0xff80000009b77808 */ /* 0x000fe20004800000 */
[----:B------:R-:W-:Y:S01]  /*4ea0*/  FFMA.FTZ R10, R26, UR7, -R15 ;  /* 0x000000071a0a7c23 */ /* 0x000fe2000801080f */
[----:B------:R-:W-:Y:S01]  /*4eb0*/  F2FP.F16.F32.PACK_AB R4, R209, R211 ;  /* 0x000000d3d104723e */ /* 0x000fe200000000ff */
[----:B------:R1:W5:Y:S01]  /*4ec0*/  MUFU.EX2 R206, R2 ;  /* 0x0000000200ce7308 */ /* 0x0003620000000800 */
[----:B--2---:R-:W-:-:S02]  /*4ed0*/  F2FP.F16.F32.PACK_AB R7, R205, R202 ;  /* 0x000000cacd07723e */ /* 0x004fc400000000ff */
[----:B---3--:R-:W-:Y:S02]  /*4ee0*/  F2FP.F16.F32.PACK_AB R124, R207, R208 ;  /* 0x000000d0cf7c723e */ /* 0x008fe400000000ff */
[----:B----4-:R-:W-:Y:S01]  /*4ef0*/  FMNMX.FTZ R8, R0, R16, !PT ;  /* 0x0000001000087209 */ /* 0x010fe20007810000 */
[----:B------:R-:W-:Y:S02]  /*4f00*/  FFMA.FTZ R0, R27, UR7, -R15 ;  /* 0x000000071b007c23 */ /* 0x000fe4000801080f */
[----:B------:R2:W-:Y:S01]  /*4f10*/  MUFU.EX2 R133, R10 ;  /* 0x0000000a00857308 */ /* 0x0005e20000000800 */
[C---:B------:R-:W-:Y:S01]  /*4f20*/  HMMA.16816.F32 R144, R4.reuse, R36, RZ ;  /* 0x000000240490723c */ /* 0x040fe200000018ff */
[----:B------:R-:W3:Y:S06]  /*4f30*/  SHFL.BFLY PT, R12, R8, 0x1, 0x1f ;  /* 0x0c201f00080c7f89 */ /* 0x000eec00000e0000 */
[----:B------:R4:W3:Y:S01]  /*4f40*/  MUFU.EX2 R138, R0 ;  /* 0x00000000008a7308 */ /* 0x0008e20000000800 */
[----:B-1----:R-:W-:Y:S01]  /*4f50*/  FMNMX3.FTZ R2, R52, R53, R54, !PT ;  /* 0x0000003534027276 */ /* 0x002fe20007810036 */
[----:B------:R-:W-:Y:S01]  /*4f60*/  HMMA.16816.F32 R160, R4, R68, RZ ;  /* 0x0000004404a0723c */ /* 0x000fe200000018ff */
[----:B-----5:R-:W-:-:S02]  /*4f70*/  F2FP.F16.F32.PACK_AB R126, R201, R206 ;  /* 0x000000cec97e723e */ /* 0x020fc400000000ff */
[----:B------:R-:W-:-:S04]  /*4f80*/  FMNMX3.FTZ R2, R2, R55, R180, !PT ;  /* 0x0000003702027276 */ /* 0x000fc800078100b4 */
[----:B------:R-:W-:Y:S01]  /*4f90*/  FMNMX3.FTZ R2, R2, R181, R182, !PT ;  /* 0x000000b502027276 */ /* 0x000fe200078100b6 */
[----:B--2---:R-:W-:Y:S01]  /*4fa0*/  FFMA.FTZ R10, R29, UR7, -R15 ;  /* 0x000000071d0a7c23 */ /* 0x004fe2000801080f */
[C---:B------:R-:W-:Y:S02]  /*4fb0*/  HMMA.16816.F32 R40, R4.reuse, R84, RZ ;  /* 0x000000540428723c */ /* 0x040fe400000018ff */
[----:B------:R-:W-:Y:S01]  /*4fc0*/  FMNMX.FTZ R9, R183, R2, !PT ;  /* 0x00000002b7097209 */ /* 0x000fe20007810000 */
[----:B------:R1:W-:Y:S01]  /*4fd0*/  MUFU.EX2 R200, R10 ;  /* 0x0000000a00c87308 */ /* 0x0003e20000000800 */
[----:B------:R-:W-:Y:S02]  /*4fe0*/  VIADD R2, R212, 0xa020 ;  /* 0x0000a020d4027836 */ /* 0x000fe40000000000 */
[----:B----4-:R-:W-:Y:S01]  /*4ff0*/  IMAD.MOV.U32 R0, RZ, RZ, R76 ;  /* 0x000000ffff007224 */ /* 0x010fe200078e004c */
[----:B------:R-:W2:Y:S01]  /*5000*/  SHFL.BFLY PT, R11, R9, 0x2, 0x1f ;  /* 0x0c401f00090b7f89 */ /* 0x000ea200000e0000 */
[C---:B------:R-:W-:Y:S01]  /*5010*/  @P4 VIADD R0, R249.reuse, 0xffffffc0 ;  /* 0xffffffc0f9004836 */ /* 0x040fe20000000000 */
[----:B---3--:R-:W-:Y:S01]  /*5020*/  FMNMX.FTZ R136, R8, R12, !PT ;  /* 0x0000000c08887209 */ /* 0x008fe20007810000 */
[----:B------:R-:W-:Y:S01]  /*5030*/  HMMA.16816.F32 R56, R4, R100, RZ ;  /* 0x000000640438723c */ /* 0x000fe200000018ff */
[----:B------:R-:W-:Y:S01]  /*5040*/  @P0 VIADD R2, R249, 0xffffffe0 ;  /* 0xffffffe0f9020836 */ /* 0x000fe20000000000 */
[----:B------:R-:W-:Y:S01]  /*5050*/  F2FP.F16.F32.PACK_AB R125, R138, R133 ;  /* 0x000000858a7d723e */ /* 0x000fe200000000ff */
[----:B------:R-:W-:-:S02]  /*5060*/  IMAD R218, R3, 0x2, R0 ;  /* 0x0000000203da7824 */ /* 0x000fc400078e0200 */
[C---:B------:R-:W-:Y:S01]  /*5070*/  FMUL.FTZ R3, R136.reuse, UR7 ;  /* 0x0000000788037c20 */ /* 0x040fe20008410000 */
[----:B------:R-:W-:Y:S01]  /*5080*/  FSETP.NEU.FTZ.AND P1, PT, R136, -INF , PT ;  /* 0xff8000008800780b */ /* 0x000fe20003f3d000 */
[----:B------:R-:W-:Y:S01]  /*5090*/  LDSM.16.MT88.4 R48, [R0+0x800] ;  /* 0x000800000030783b */ /* 0x000fe20000004200 */
[C---:B------:R-:W-:Y:S02]  /*50a0*/  HMMA.16816.F32 R72, R4.reuse, R116, RZ ;  /* 0x000000740448723c */ /* 0x040fe400000018ff */
[----:B------:R-:W-:Y:S01]  /*50b0*/  FSEL R3, R3, RZ, P1 ;  /* 0x000000ff03037208 */ /* 0x000fe20000800000 */
[----:B-1----:R-:W-:Y:S01]  /*50c0*/  FFMA.FTZ R10, R31, UR7, -R15 ;  /* 0x000000071f0a7c23 */ /* 0x002fe2000801080f */
[----:B------:R1:W-:Y:S03]  /*50d0*/  LDSM.16.MT88.4 R112, [R0+0x1800] ;  /* 0x001800000070783b */ /* 0x0003e60000004200 */
[----:B------:R3:W4:Y:S01]  /*50e0*/  MUFU.EX2 R139, R10 ;  /* 0x0000000a008b7308 */ /* 0x0007220000000800 */
[----:B------:R-:W-:Y:S01]  /*50f0*/  LDSM.16.MT88.4 R168, [R2+0x800] ;  /* 0x0008000002a8783b */ /* 0x000fe20000004200 */
[----:B------:R-:W-:Y:S01]  /*5100*/  HMMA.16816.F32 R88, R4, R172, RZ ;  /* 0x000000ac0458723c */ /* 0x000fe200000018ff */
[----:B------:R-:W-:-:S02]  /*5110*/  FFMA.FTZ R8, R22, UR7, -R3 ;  /* 0x0000000716087c23 */ /* 0x000fc40008010803 */
[----:B------:R-:W-:Y:S01]  /*5120*/  LDSM.16.MT88.4 R64, [R218+0x800] ;  /* 0x00080000da40783b */ /* 0x000fe20000004200 */
[----:B--2---:R-:W-:Y:S02]  /*5130*/  FMNMX.FTZ R9, R9, R11, !PT ;  /* 0x0000000b09097209 */ /* 0x004fe40007810000 */
[----:B------:R2:W-:Y:S01]  /*5140*/  MUFU.EX2 R13, R8 ;  /* 0x00000008000d7308 */ /* 0x0005e20000000800 */
[----:B------:R-:W-:Y:S01]  /*5150*/  LDSM.16.MT88.4 R96, [R2+0x1800] ;  /* 0x001800000260783b */ /* 0x000fe20000004200 */
[C---:B------:R-:W-:Y:S03]  /*5160*/  HMMA.16816.F32 R104, R4.reuse, R128, RZ ;  /* 0x000000800468723c */ /* 0x040fe600000018ff */
[----:B------:R-:W-:Y:S04]  /*5170*/  LDSM.16.MT88.4 R28, [R218+0x1800] ;  /* 0x00180000da1c783b */ /* 0x000fe80000004200 */
[----:B---3--:R-:W3:Y:S01]  /*5180*/  SHFL.BFLY PT, R10, R9, 0x1, 0x1f ;  /* 0x0c201f00090a7f89 */ /* 0x008ee200000e0000 */
[----:B------:R-:W-:Y:S01]  /*5190*/  HMMA.16816.F32 R120, R4, R176, RZ ;  /* 0x000000b00478723c */ /* 0x000fe200000018ff */
[----:B----4-:R-:W-:Y:S01]  /*51a0*/  F2FP.F16.F32.PACK_AB R127, R139, R200 ;  /* 0x000000c88b7f723e */ /* 0x010fe200000000ff */
[----:B-1----:R-:W-:-:S04]  /*51b0*/  FFMA.FTZ R0, R135, UR7, -R3 ;  /* 0x0000000787007c23 */ /* 0x002fc80008010803 */
[----:B------:R1:W-:Y:S01]  /*51c0*/  MUFU.EX2 R27, R0 ;  /* 0x00000000001b7308 */ /* 0x0003e20000000800 */
[--C-:B--2---:R-:W-:Y:S01]  /*51d0*/  FFMA.FTZ R8, R23, UR7, -R3.reuse ;  /* 0x0000000717087c23 */ /* 0x104fe20008010803 */
[C---:B------:R-:W-:Y:S06]  /*51e0*/  HMMA.16816.F32 R148, R4.reuse, R38, RZ ;  /* 0x000000260494723c */ /* 0x040fec00000018ff */
[----:B------:R2:W-:Y:S02]  /*51f0*/  MUFU.EX2 R12, R8 ;  /* 0x00000008000c7308 */ /* 0x0005e40000000800 */
[----:B------:R-:W-:Y:S01]  /*5200*/  HMMA.16816.F32 R164, R4, R70, RZ ;  /* 0x0000004604a4723c */ /* 0x000fe200000018ff */
[----:B---3--:R-:W-:Y:S01]  /*5210*/  FMNMX.FTZ R135, R9, R10, !PT ;  /* 0x0000000a09877209 */ /* 0x008fe20007810000 */
[----:B-1----:R-:W-:-:S06]  /*5220*/  FFMA.FTZ R0, R20, UR7, -R3 ;  /* 0x0000000714007c23 */ /* 0x002fcc0008010803 */
[----:B------:R-:W-:Y:S01]  /*5230*/  HMMA.16816.F32 R44, R4, R86, RZ ;  /* 0x00000056042c723c */ /* 0x000fe200000018ff */
[----:B------:R-:W-:Y:S01]  /*5240*/  FSETP.NEU.FTZ.AND P1, PT, R135, -INF , PT ;  /* 0xff8000008700780b */ /* 0x000fe20003f3d000 */
[----:B------:R1:W-:Y:S01]  /*5250*/  MUFU.EX2 R20, R0 ;  /* 0x0000000000147308 */ /* 0x0003e20000000800 */
[----:B--2---:R-:W-:-:S05]  /*5260*/  FFMA.FTZ R8, R24, UR7, -R3 ;  /* 0x0000000718087c23 */ /* 0x004fca0008010803 */
[C---:B------:R-:W-:Y:S02]  /*5270*/  HMMA.16816.F32 R60, R4.reuse, R102, RZ ;  /* 0x00000066043c723c */ /* 0x040fe400000018ff */
[----:B------:R-:W-:Y:S06]  /*5280*/  MUFU.EX2 R11, R8 ;  /* 0x00000008000b7308 */ /* 0x000fec0000000800 */
[----:B------:R-:W-:Y:S01]  /*5290*/  HMMA.16816.F32 R76, R4, R118, RZ ;  /* 0x00000076044c723c */ /* 0x000fe200000018ff */
[----:B-1----:R-:W-:-:S07]  /*52a0*/  FMUL.FTZ R0, R135, UR7 ;  /* 0x0000000787007c20 */ /* 0x002fce0008410000 */
[----:B------:R-:W-:Y:S01]  /*52b0*/  HMMA.16816.F32 R92, R4, R174, RZ ;  /* 0x000000ae045c723c */ /* 0x000fe200000018ff */
[----:B------:R-:W-:-:S07]  /*52c0*/  FSEL R0, R0, RZ, P1 ;  /* 0x000000ff00007208 */ /* 0x000fce0000800000 */
[C---:B------:R-:W-:Y:S08]  /*52d0*/  HMMA.16816.F32 R108, R4.reuse, R130, RZ ;  /* 0x00000082046c723c */ /* 0x040ff000000018ff */
[----:B------:R-:W-:Y:S01]  /*52e0*/  HMMA.16816.F32 R32, R4, R178, RZ ;  /* 0x000000b20420723c */ /* 0x000fe200000018ff */
[----:B------:R-:W-:-:S04]  /*52f0*/  FFMA.FTZ R4, R21, UR7, -R3 ;  /* 0x0000000715047c23 */ /* 0x000fc80008010803 */
[----:B------:R1:W-:Y:S03]  /*5300*/  MUFU.EX2 R26, R4 ;  /* 0x00000004001a7308 */ /* 0x0003e60000000800 */
[C---:B------:R-:W-:Y:S08]  /*5310*/  HMMA.16816.F32 R144, R124.reuse, R152, R144 ;  /* 0x000000987c90723c */ /* 0x040ff00000001890 */
[----:B------:R-:W-:Y:S01]  /*5320*/  HMMA.16816.F32 R160, R124, R168, R160 ;  /* 0x000000a87ca0723c */ /* 0x000fe200000018a0 */
[--C-:B-1----:R-:W-:Y:S01]  /*5330*/  FFMA.FTZ R4, R19, UR7, -R3.reuse ;  /* 0x0000000713047c23 */ /* 0x102fe20008010803 */
[----:B------:R-:W-:-:S06]  /*5340*/  FFMA.FTZ R3, R25, UR7, -R3 ;  /* 0x0000000719037c23 */ /* 0x000fcc0008010803 */
[C---:B------:R-:W-:Y:S01]  /*5350*/  HMMA.16816.F32 R40, R124.reuse, R48, R40 ;  /* 0x000000307c28723c */ /* 0x040fe20000001828 */
[----:B------:R1:W2:Y:S07]  /*5360*/  MUFU.EX2 R21, R4 ;  /* 0x0000000400157308 */ /* 0x0002ae0000000800 */
[C---:B------:R-:W-:Y:S01]  /*5370*/  HMMA.16816.F32 R56, R124.reuse, R64, R56 ;  /* 0x000000407c38723c */ /* 0x040fe20000001838 */
[----:B------:R3:W-:Y:S07]  /*5380*/  MUFU.EX2 R10, R3 ;  /* 0x00000003000a7308 */ /* 0x0007ee0000000800 */
[----:B------:R-:W-:Y:S01]  /*5390*/  HMMA.16816.F32 R72, R124, R80, R72 ;  /* 0x000000507c48723c */ /* 0x000fe20000001848 */
[----:B-1----:R-:W-:Y:S01]  /*53a0*/  FFMA.FTZ R4, R52, UR7, -R0 ;  /* 0x0000000734047c23 */ /* 0x002fe20008010800 */
[----:B--2---:R-:W-:-:S03]  /*53b0*/  F2FP.F16.F32.PACK_AB R6, R21, R26 ;  /* 0x0000001a1506723e */ /* 0x004fc600000000ff */
[----:B------:R1:W-:Y:S03]  /*53c0*/  MUFU.EX2 R19, R4 ;  /* 0x0000000400137308 */ /* 0x0003e60000000800 */
[----:B------:R-:W-:Y:S01]  /*53d0*/  HMMA.16816.F32 R88, R124, R96, R88 ;  /* 0x000000607c58723c */ /* 0x000fe20000001858 */
[----:B---3--:R-:W-:-:S04]  /*53e0*/  FFMA.FTZ R3, R180, UR7, -R0 ;  /* 0x00000007b4037c23 */ /* 0x008fc80008010800 */
[----:B------:R2:W-:Y:S03]  /*53f0*/  MUFU.EX2 R9, R3 ;  /* 0x0000000300097308 */ /* 0x0005e60000000800 */
[----:B------:R-:W-:Y:S01]  /*5400*/  HMMA.16816.F32 R104, R124, R112, R104 ;  /* 0x000000707c68723c */ /* 0x000fe20000001868 */
[----:B-1----:R-:W-:-:S07]  /*5410*/  FFMA.FTZ R4, R53, UR7, -R0 ;  /* 0x0000000735047c23 */ /* 0x002fce0008010800 */
[----:B------:R-:W-:Y:S01]  /*5420*/  HMMA.16816.F32 R120, R124, R28, R120 ;  /* 0x0000001c7c78723c */ /* 0x000fe20000001878 */
[----:B------:R1:W3:Y:S01]  /*5430*/  MUFU.EX2 R15, R4 ;  /* 0x00000004000f7308 */ /* 0x0002e20000000800 */
[----:B--2---:R-:W-:-:S06]  /*5440*/  FFMA.FTZ R3, R181, UR7, -R0 ;  /* 0x00000007b5037c23 */ /* 0x004fcc0008010800 */
[C---:B------:R-:W-:Y:S01]  /*5450*/  HMMA.16816.F32 R148, R124.reuse, R154, R148 ;  /* 0x0000009a7c94723c */ /* 0x040fe20000001894 */
[----:B------:R2:W-:Y:S07]  /*5460*/  MUFU.EX2 R8, R3 ;  /* 0x0000000300087308 */ /* 0x0005ee0000000800 */
[----:B------:R-:W-:Y:S01]  /*5470*/  HMMA.16816.F32 R164, R124, R170, R164 ;  /* 0x000000aa7ca4723c */ /* 0x000fe200000018a4 */
[----:B-1----:R-:W-:Y:S01]  /*5480*/  FFMA.FTZ R4, R54, UR7, -R0 ;  /* 0x0000000736047c23 */ /* 0x002fe20008010800 */
[----:B---3--:R-:W-:-:S03]  /*5490*/  F2FP.F16.F32.PACK_AB R5, R15, R19 ;  /* 0x000000130f05723e */ /* 0x008fc600000000ff */
[----:B------:R1:W-:Y:S03]  /*54a0*/  MUFU.EX2 R14, R4 ;  /* 0x00000004000e7308 */ /* 0x0003e60000000800 */
[----:B------:R-:W-:Y:S01]  /*54b0*/  HMMA.16816.F32 R44, R124, R50, R44 ;  /* 0x000000327c2c723c */ /* 0x000fe2000000182c */
[----:B--2---:R-:W-:-:S07]  /*54c0*/  FFMA.FTZ R3, R182, UR7, -R0 ;  /* 0x00000007b6037c23 */ /* 0x004fce0008010800 */
[----:B------:R-:W-:Y:S01]  /*54d0*/  HMMA.16816.F32 R60, R124, R66, R60 ;  /* 0x000000427c3c723c */ /* 0x000fe2000000183c */
[----:B------:R-:W-:Y:S01]  /*54e0*/  MUFU.EX2 R3, R3 ;  /* 0x0000000300037308 */ /* 0x000fe20000000800 */
[--C-:B-1----:R-:W-:Y:S01]  /*54f0*/  FFMA.FTZ R4, R55, UR7, -R0.reuse ;  /* 0x0000000737047c23 */ /* 0x102fe20008010800 */
[----:B------:R-:W-:-:S05]  /*5500*/  FFMA.FTZ R0, R183, UR7, -R0 ;  /* 0x00000007b7007c23 */ /* 0x000fca0008010800 */
[C---:B------:R-:W-:Y:S01]  /*5510*/  HMMA.16816.F32 R76, R124.reuse, R82, R76 ;  /* 0x000000527c4c723c */ /* 0x040fe2000000184c */
[----:B------:R1:W2:Y:S07]  /*5520*/  MUFU.EX2 R16, R4 ;  /* 0x0000000400107308 */ /* 0x0002ae0000000800 */
[C---:B------:R-:W-:Y:S01]  /*5530*/  HMMA.16816.F32 R92, R124.reuse, R98, R92 ;  /* 0x000000627c5c723c */ /* 0x040fe2000000185c */
[----:B------:R-:W3:Y:S07]  /*5540*/  MUFU.EX2 R0, R0 ;  /* 0x0000000000007308 */ /* 0x000eee0000000800 */
[----:B------:R-:W-:Y:S01]  /*5550*/  HMMA.16816.F32 R108, R124, R114, R108 ;  /* 0x000000727c6c723c */ /* 0x000fe2000000186c */
[----:B-1----:R-:W-:-:S02]  /*5560*/  F2FP.F16.F32.PACK_AB R4, R20, R27 ;  /* 0x0000001b1404723e */ /* 0x002fc400000000ff */
[----:B--2---:R-:W-:-:S05]  /*5570*/  F2FP.F16.F32.PACK_AB R7, R16, R14 ;  /* 0x0000000e1007723e */ /* 0x004fca00000000ff */
        /* <DEDUP_REMOVED lines=15> */
[----:B------:R-:W-:-:S02]  /*5670*/  F2FP.F16.F32.PACK_AB R128, R12, R13 ;  /* 0x0000000d0c80723e */ /* 0x000fc400000000ff */
[----:B------:R-:W-:-:S05]  /*5680*/  F2FP.F16.F32.PACK_AB R129, R8, R9 ;  /* 0x000000090881723e */ /* 0x000fca00000000ff */
[----:B------:R-:W-:Y:S01]  /*5690*/  HMMA.16816.F32 R32, R4, R130, RZ ;  /* 0x000000820420723c */ /* 0x000fe200000018ff */
[----:B------:R-:W-:Y:S02]  /*56a0*/  F2FP.F16.F32.PACK_AB R130, R10, R11 ;  /* 0x0000000b0a82723e */ /* 0x000fe400000000ff */
[----:B---3--:R-:W-:-:S05]  /*56b0*/  F2FP.F16.F32.PACK_AB R131, R0, R3 ;  /* 0x000000030083723e */ /* 0x008fca00000000ff */
        /* <DEDUP_REMOVED lines=29> */
[----:B------:R-:W-:Y:S01]  /*5890*/  IMAD.MOV.U32 R133, RZ, RZ, R223 ;  /* 0x000000ffff857224 */ /* 0x000fe200078e00df */
[----:B------:R1:W-:Y:S01]  /*58a0*/  STL [R1+0xc], R6 ;  /* 0x00000c0601007387 */ /* 0x0003e20000100800 */
[----:B------:R-:W-:Y:S01]  /*58b0*/  HMMA.16816.F32 R140, R128, R152, R140 ;  /* 0x00000098808c723c */ /* 0x000fe2000000188c */
[----:B------:R-:W-:-:S02]  /*58c0*/  VIADD R223, R2, 0x800 ;  /* 0x0000080002df7836 */ /* 0x000fc40000000000 */
[----:B------:R1:W-:Y:S01]  /*58d0*/  STL [R1+0x8], R0 ;  /* 0x0000080001007387 */ /* 0x0003e20000100800 */
[----:B------:R-:W-:Y:S01]  /*58e0*/  ISETP.GT.U32.AND P1, PT, R132, R133, PT ;  /* 0x000000858400720c */ /* 0x000fe20003f24070 */
[----:B------:R-:W-:Y:S02]  /*58f0*/  VIADD R222, R2, 0x1800 ;  /* 0x0000180002de7836 */ /* 0x000fe40000000000 */
[----:B------:R1:W-:Y:S01]  /*5900*/  STL [R1+0x4], R225 ;  /* 0x000004e101007387 */ /* 0x0003e20000100800 */
[C---:B------:R-:W-:Y:S03]  /*5910*/  HMMA.16816.F32 R156, R128.reuse, R168, R156 ;  /* 0x000000a8809c723c */ /* 0x040fe6000000189c */
[----:B------:R1:W-:Y:S05]  /*5920*/  STL [R1], R224 ;  /* 0x000000e001007387 */ /* 0x0003ea0000100800 */
        /* <DEDUP_REMOVED lines=16> */
[----:B------:R-:W1:Y:S01]  /*5a30*/  LDCU UR6, c[0x0][0x440] ;  /* 0x00008800ff0677ac */ /* 0x000e620008000800 */
[----:B------:R-:W-:Y:S01]  /*5a40*/  VIADD R248, R250, 0xfffffffe ;  /* 0xfffffffefaf87836 */ /* 0x000fe20000000000 */
[----:B------:R-:W-:-:S04]  /*5a50*/  DEPBAR.LE SB0, 0x0 ;  /* 0x000080000000791a */ /* 0x000fc80000000000 */
[----:B------:R-:W-:Y:S01]  /*5a60*/  IMAD.WIDE.U32 R6, R248, R236, RZ ;  /* 0x000000ecf8067225 */ /* 0x000fe200078e00ff */
[----:B------:R-:W-:-:S03]  /*5a70*/  SEL R247, R247, 0xffffffe0, !P0 ;  /* 0xffffffe0f7f77807 */ /* 0x000fc60004000000 */
[----:B------:R-:W-:Y:S01]  /*5a80*/  IMAD R0, R248, R237, R7 ;  /* 0x000000edf8007224 */ /* 0x000fe200078e0207 */
[----:B------:R-:W-:Y:S01]  /*5a90*/  BAR.SYNC.DEFER_BLOCKING 0x0 ;  /* 0x0000000000007b1d */ /* 0x000fe20000010000 */
[C---:B------:R-:W-:Y:S01]  /*5aa0*/  IMAD.SHL.U32 R3, R6.reuse, 0x20, RZ ;  /* 0x0000002006037824 */ /* 0x040fe200078e00ff */
[C---:B------:R-:W-:Y:S01]  /*5ab0*/  LEA R4, P5, R6.reuse, R235, 0x6 ;  /* 0x000000eb06047211 */ /* 0x040fe200078a30ff */
[----:B------:R-:W-:Y:S01]  /*5ac0*/  IMAD.IADD R245, R221, 0x1, R247 ;  /* 0x00000001ddf57824 */ /* 0x000fe200078e02f7 */
[----:B------:R-:W-:Y:S01]  /*5ad0*/  SHF.L.U64.HI R2, R6, 0x5, R0 ;  /* 0x0000000506027819 */ /* 0x000fe20000010200 */
[----:B------:R-:W-:Y:S01]  /*5ae0*/  IMAD.MOV.U32 R19, RZ, RZ, R232 ;  /* 0x000000ffff137224 */ /* 0x000fe200078e00e8 */
[----:B------:R-:W-:Y:S02]  /*5af0*/  LEA R3, P1, R236, R3, 0x4 ;  /* 0x00000003ec037211 */ /* 0x000fe400078220ff */
[----:B-1----:R-:W-:Y:S02]  /*5b00*/  ISETP.GE.AND P2, PT, R238, UR6, PT ;  /* 0x00000006ee007c0c */ /* 0x002fe4000bf46270 */
[----:B------:R-:W-:-:S02]  /*5b10*/  LEA.HI.X R7, R236, R2, R237, 0x4, P1 ;  /* 0x00000002ec077211 */ /* 0x000fc400008f24ed */
[----:B------:R-:W-:Y:S02]  /*5b20*/  ISETP.GE.AND P1, PT, R234, UR6, PT ;  /* 0x00000006ea007c0c */ /* 0x000fe4000bf26270 */
[C---:B------:R-:W-:Y:S02]  /*5b30*/  LEA R2, P3, R3.reuse, R235, 0x1 ;  /* 0x000000eb03027211 */ /* 0x040fe400078608ff */
[-C--:B------:R-:W-:Y:S01]  /*5b40*/  LEA.HI.X R5, R6, R233.reuse, R0, 0x6, P5 ;  /* 0x000000e906057211 */ /* 0x080fe200028f3400 */
[----:B------:R-:W-:Y:S01]  /*5b50*/  IMAD.MOV.U32 R0, RZ, RZ, 0x40 ;  /* 0x00000040ff007424 */ /* 0x000fe200078e00ff */
[----:B------:R-:W-:-:S04]  /*5b60*/  LEA.HI.X R3, R3, R233, R7, 0x1, P3 ;  /* 0x000000e903037211 */ /* 0x000fc800018f0c07 */
[----:B------:R-:W-:Y:S01]  /*5b70*/  SEL R0, R0, 0xffffffc0, !P4 ;  /* 0xffffffc000007807 */ /* 0x000fe20006000000 */
[----:B------:R-:W-:Y:S01]  /*5b80*/  @!PT LDS RZ, [RZ] ;  /* 0x00000000fffff984 */ /* 0x000fe20000000800 */
[----:B------:R-:W-:Y:S01]  /*5b90*/  @!PT LDS RZ, [RZ] ;  /* 0x00000000fffff984 */ /* 0x000fe20000000800 */
[----:B------:R-:W-:Y:S01]  /*5ba0*/  @!PT LDS RZ, [RZ] ;  /* 0x00000000fffff984 */ /* 0x000fe20000000800 */
[----:B------:R-:W-:Y:S04]  /*5bb0*/  @!P2 LDGSTS.E.BYPASS.LTC128B.128 [R226+0xa000], desc[UR18][R4.64] ;  /* 0x0a00000004e2afae */ /* 0x000fe8000b981a12 */
[--C-:B------:R-:W-:Y:S01]  /*5bc0*/  IMAD.IADD R246, R213, 0x1, R0.reuse ;  /* 0x00000001d5f67824 */ /* 0x100fe200078e0200 */
[----:B------:R-:W-:Y:S01]  /*5bd0*/  @P2 STS.128 [R226+0xa000], RZ ;  /* 0x00a000ffe2002388 */ /* 0x000fe20000000c00 */
[----:B------:R-:W-:Y:S02]  /*5be0*/  IMAD.IADD R244, R221, 0x1, R0 ;  /* 0x00000001ddf47824 */ /* 0x000fe400078e0200 */
[----:B------:R-:W-:Y:S01]  /*5bf0*/  IMAD R0, R250, 0x20, R19 ;  /* 0x00000020fa007824 */ /* 0x000fe200078e0213 */
        /* <DEDUP_REMOVED lines=16> */
[----:B------:R-:W-:Y:S04]  /*5d00*/  LDSM.16.M88.4 R28, [R214+UR5+0x8000] ;  /* 0x00800005d61c783b */ /* 0x000fe80008000200 */
[----:B------:R-:W2:Y:S04]  /*5d10*/  LDSM.16.M88.4 R8, [R213+0x2000] ;  /* 0x00200000d508783b */ /* 0x000ea80000000200 */
[----:B------:R-:W3:Y:S04]  /*5d20*/  LDSM.16.M88.4 R24, [R214+UR5+0x8800] ;  /* 0x00880005d618783b */ /* 0x000ee80008000200 */
[----:B------:R-:W4:Y:S04]  /*5d30*/  LDSM.16.M88.4 R12, [R213] ;  /* 0x00000000d50c783b */ /* 0x000f280000000200 */
[----:B------:R-:W-:Y:S01]  /*5d40*/  LDSM.16.M88.4 R172, [R245+0x8800] ;  /* 0x00880000f5ac783b */ /* 0x000fe20000000200 */
[----:B-1----:R-:W-:-:S03]  /*5d50*/  VIADD R3, R0, 0xffffffc9 ;  /* 0xffffffc900037836 */ /* 0x002fc60000000000 */
[----:B------:R-:W1:Y:S01]  /*5d60*/  LDSM.16.M88.4 R20, [R216] ;  /* 0x00000000d814783b */ /* 0x000e620000000200 */
[----:B------:R-:W-:-:S03]  /*5d70*/  VIADD R2, R0, 0xffffffd0 ;  /* 0xffffffd000027836 */ /* 0x000fc60000000000 */
[----:B------:R-:W-:Y:S04]  /*5d80*/  LDSM.16.M88.4 R32, [R245+0x8000] ;  /* 0x00800000f520783b */ /* 0x000fe80000000200 */
[----:B------:R-:W5:Y:S04]  /*5d90*/  LDSM.16.M88.4 R4, [R216+0x2000] ;  /* 0x00200000d804783b */ /* 0x000f680000000200 */
[----:B------:R-:W0:Y:S01]  /*5da0*/  LDGDEPBAR ;  /* 0x00000000000079af */ /* 0x000e220000000000 */
[C---:B--2---:R-:W-:Y:S08]  /*5db0*/  HMMA.16816.F32 R192, R8.reuse, R28, RZ ;  /* 0x0000001c08c0723c */ /* 0x044ff000000018ff */
[C---:B---3--:R-:W-:Y:S08]  /*5dc0*/  HMMA.16816.F32 R184, R8.reuse, R24, RZ ;  /* 0x0000001808b8723c */ /* 0x048ff000000018ff */
[C---:B------:R-:W-:Y:S08]  /*5dd0*/  HMMA.16816.F32 R188, R8.reuse, R30, RZ ;  /* 0x0000001e08bc723c */ /* 0x040ff000000018ff */
[----:B------:R-:W-:Y:S08]  /*5de0*/  HMMA.16816.F32 R180, R8, R26, RZ ;  /* 0x0000001a08b4723c */ /* 0x000ff000000018ff */
[C---:B----4-:R-:W-:Y:S08]  /*5df0*/  HMMA.16816.F32 R8, R12.reuse, R24, RZ ;  /* 0x000000180c08723c */ /* 0x050ff000000018ff */
[C---:B------:R-:W-:Y:S08]  /*5e00*/  HMMA.16816.F32 R176, R12.reuse, R28, RZ ;  /* 0x0000001c0cb0723c */ /* 0x040ff000000018ff */
[C---:B------:R-:W-:Y:S01]  /*5e10*/  HMMA.16816.F32 R204, R12.reuse, R30, RZ ;  /* 0x0000001e0ccc723c */ /* 0x040fe200000018ff */
[----:B------:R-:W-:Y:S07]  /*5e20*/  LDSM.16.M88.4 R28, [R244+0x8800] ;  /* 0x00880000f41c783b */ /* 0x000fee0000000200 */
[----:B------:R-:W-:Y:S01]  /*5e30*/  HMMA.16816.F32 R200, R12, R26, RZ ;  /* 0x0000001a0cc8723c */ /* 0x000fe200000018ff */
[----:B------:R-:W-:Y:S04]  /*5e40*/  LDSM.16.M88.4 R24, [R244+0x8000] ;  /* 0x00800000f418783b */ /* 0x000fe80000000200 */
[----:B------:R-:W-:Y:S03]  /*5e50*/  LDSM.16.M88.4 R12, [R246] ;  /* 0x00000000f60c783b */ /* 0x000fe60000000200 */
[----:B-1----:R-:W-:Y:S01]  /*5e60*/  HMMA.16816.F32 R196, R20, R172, R8 ;  /* 0x000000ac14c4723c */ /* 0x002fe20000001808 */
[----:B------:R-:W1:Y:S07]  /*5e70*/  LDSM.16.M88.4 R8, [R246+0x2000] ;  /* 0x00200000f608783b */ /* 0x000e6e0000000200 */
[C---:B-----5:R-:W-:Y:S08]  /*5e80*/  HMMA.16816.F32 R240, R4.reuse, R32, R192 ;  /* 0x0000002004f0723c */ /* 0x060ff000000018c0 */
[C---:B------:R-:W-:Y:S08]  /*5e90*/  HMMA.16816.F32 R192, R4.reuse, R172, R184 ;  /* 0x000000ac04c0723c */ /* 0x040ff000000018b8 */
[C---:B------:R-:W-:Y:S08]  /*5ea0*/  HMMA.16816.F32 R236, R4.reuse, R34, R188 ;  /* 0x0000002204ec723c */ /* 0x040ff000000018bc */
[----:B------:R-:W-:Y:S01]  /*5eb0*/  HMMA.16816.F32 R232, R4, R174, R180 ;  /* 0x000000ae04e8723c */ /* 0x000fe200000018b4 */
[----:B------:R-:W-:Y:S07]  /*5ec0*/  LDSM.16.M88.4 R4, [R215+0x2000] ;  /* 0x00200000d704783b */ /* 0x000fee0000000200 */
[C---:B------:R-:W-:Y:S01]  /*5ed0*/  HMMA.16816.F32 R208, R20.reuse, R32, R176 ;  /* 0x0000002014d0723c */ /* 0x040fe200000018b0 */
[----:B------:R-:W2:Y:S07]  /*5ee0*/  LDSM.16.M88.4 R176, [R247+0x8000] ;  /* 0x00800000f7b0783b */ /* 0x000eae0000000200 */
[C---:B------:R-:W-:Y:S01]  /*5ef0*/  HMMA.16816.F32 R184, R20.reuse, R174, R200 ;  /* 0x000000ae14b8723c */ /* 0x040fe200000018c8 */
[----:B------:R-:W3:Y:S07]  /*5f00*/  LDSM.16.M88.4 R172, [R247+0x8800] ;  /* 0x00880000f7ac783b */ /* 0x000eee0000000200 */
[----:B------:R-:W-:Y:S01]  /*5f10*/  HMMA.16816.F32 R188, R20, R34, R204 ;  /* 0x0000002214bc723c */ /* 0x000fe200000018cc */
[----:B------:R-:W4:Y:S07]  /*5f20*/  LDSM.16.M88.4 R20, [R215] ;  /* 0x00000000d714783b */ /* 0x000f2e0000000200 */
[C---:B-1----:R-:W-:Y:S08]  /*5f30*/  HMMA.16816.F32 R180, R8.reuse, R24, R240 ;  /* 0x0000001808b4723c */ /* 0x042ff000000018f0 */
[C---:B------:R-:W-:Y:S08]  /*5f40*/  HMMA.16816.F32 R192, R8.reuse, R28, R192 ;  /* 0x0000001c08c0723c */ /* 0x040ff000000018c0 */
[C---:B------:R-:W-:Y:S08]  /*5f50*/  HMMA.16816.F32 R32, R8.reuse, R26, R236 ;  /* 0x0000001a0820723c */ /* 0x040ff000000018ec */
[----:B------:R-:W-:Y:S08]  /*5f60*/  HMMA.16816.F32 R8, R8, R30, R232 ;  /* 0x0000001e0808723c */ /* 0x000ff000000018e8 */
[C---:B------:R-:W-:Y:S08]  /*5f70*/  HMMA.16816.F32 R204, R12.reuse, R26, R188 ;  /* 0x0000001a0ccc723c */ /* 0x040ff000000018bc */
[C---:B------:R-:W-:Y:S08]  /*5f80*/  HMMA.16816.F32 R188, R12.reuse, R28, R196 ;  /* 0x0000001c0cbc723c */ /* 0x040ff000000018c4 */
[----:B------:R-:W-:Y:S08]  /*5f90*/  HMMA.16816.F32 R200, R12, R30, R184 ;  /* 0x0000001e0cc8723c */ /* 0x000ff000000018b8 */
[----:B--2---:R-:W-:Y:S08]  /*5fa0*/  HMMA.16816.F32 R196, R4, R176, R180 ;  /* 0x000000b004c4723c */ /* 0x004ff000000018b4 */
[----:B------:R-:W-:Y:S01]  /*5fb0*/  HMMA.16816.F32 R208, R12, R24, R208 ;  /* 0x000000180cd0723c */ /* 0x000fe200000018d0 */
[----:B------:R-:W-:Y:S07]  /*5fc0*/  LDSM.16.M88.4 R12, [R214+UR5+0x9000] ;  /* 0x00900005d60c783b */ /* 0x000fee0008000200 */
[C---:B------:R-:W-:Y:S01]  /*5fd0*/  HMMA.16816.F32 R184, R4.reuse, R178, R32 ;  /* 0x000000b204b8723c */ /* 0x040fe20000001820 */
[----:B------:R-:W-:Y:S07]  /*5fe0*/  LDSM.16.M88.4 R32, [R214+UR5+0x9800] ;  /* 0x00980005d620783b */ /* 0x000fee0008000200 */
[C---:B---3--:R-:W-:Y:S08]  /*5ff0*/  HMMA.16816.F32 R180, R4.reuse, R172, R192 ;  /* 0x000000ac04b4723c */ /* 0x048ff000000018c0 */
[----:B------:R-:W-:Y:S01]  /*6000*/  HMMA.16816.F32 R28, R4, R174, R8 ;  /* 0x000000ae041c723c */ /* 0x000fe20000001808 */
[----:B------:R-:W1:Y:S04]  /*6010*/  LDSM.16.M88.4 R4, [R213+0x6000] ;  /* 0x00600000d504783b */ /* 0x000e680000000200 */
[----:B------:R-:W2:Y:S03]  /*6020*/  LDSM.16.M88.4 R8, [R213+0x4000] ;  /* 0x00400000d508783b */ /* 0x000ea60000000200 */
[C---:B----4-:R-:W-:Y:S08]  /*6030*/  HMMA.16816.F32 R24, R20.reuse, R176, R208 ;  /* 0x000000b01418723c */ /* 0x050ff000000018d0 */
        /* <DEDUP_REMOVED lines=8> */
[----:B------:R-:W-:Y:S04]  /*60c0*/  LDSM.16.M88.4 R4, [R216+0x4000] ;  /* 0x00400000d804783b */ /* 0x000fe80000000200 */
[----:B------:R-:W1:Y:S03]  /*60d0*/  LDSM.16.M88.4 R28, [R245+0x9800] ;  /* 0x00980000f51c783b */ /* 0x000e660000000200 */
[C---:B--2---:R-:W-:Y:S01]  /*60e0*/  HMMA.16816.F32 R184, R8.reuse, R12, R24 ;  /* 0x0000000c08b8723c */ /* 0x044fe20000001818 */
[----:B------:R-:W2:Y:S07]  /*60f0*/  LDSM.16.M88.4 R24, [R245+0x9000] ;  /* 0x00900000f518783b */ /* 0x000eae0000000200 */
[C---:B------:R-:W-:Y:S01]  /*6100*/  HMMA.16816.F32 R180, R8.reuse, R14, R176 ;  /* 0x0000000e08b4723c */ /* 0x040fe200000018b0 */
[----:B------:R-:W-:Y:S07]  /*6110*/  LDSM.16.M88.4 R12, [R246+0x4000] ;  /* 0x00400000f60c783b */ /* 0x000fee0000000200 */
[C---:B------:R-:W-:Y:S08]  /*6120*/  HMMA.16816.F32 R176, R8.reuse, R32, R188 ;  /* 0x0000002008b0723c */ /* 0x040ff000000018bc */
[----:B------:R-:W-:Y:S01]  /*6130*/  HMMA.16816.F32 R8, R8, R34, R172 ;  /* 0x000000220808723c */ /* 0x000fe200000018ac */
[----:B------:R-:W3:Y:S04]  /*6140*/  LDSM.16.M88.4 R172, [R244+0x9000] ;  /* 0x00900000f4ac783b */ /* 0x000ee80000000200 */
[----:B------:R-:W4:Y:S07]  /*6150*/  LDSM.16.M88.4 R32, [R244+0x9800] ;  /* 0x00980000f420783b */ /* 0x000f2e0000000200 */
[C---:B-1----:R-:W-:Y:S08]  /*6160*/  HMMA.16816.F32 R176, R4.reuse, R28, R176 ;  /* 0x0000001c04b0723c */ /* 0x042ff000000018b0 */
[C---:B--2---:R-:W-:Y:S08]  /*6170*/  HMMA.16816.F32 R184, R4.reuse, R24, R184 ;  /* 0x0000001804b8723c */ /* 0x044ff000000018b8 */
[C---:B------:R-:W-:Y:S08]  /*6180*/  HMMA.16816.F32 R180, R4.reuse, R26, R180 ;  /* 0x0000001a04b4723c */ /* 0x040ff000000018b4 */
[----:B------:R-:W-:Y:S01]  /*6190*/  HMMA.16816.F32 R4, R4, R30, R8 ;  /* 0x0000001e0404723c */ /* 0x000fe20000001808 */
[----:B------:R-:W1:Y:S07]  /*61a0*/  LDSM.16.M88.4 R8, [R246+0x6000] ;  /* 0x00600000f608783b */ /* 0x000e6e0000000200 */
[C---:B------:R-:W-:Y:S08]  /*61b0*/  HMMA.16816.F32 R208, R20.reuse, R28, R208 ;  /* 0x0000001c14d0723c */ /* 0x040ff000000018d0 */
[----:B------:R-:W-:Y:S08]  /*61c0*/  HMMA.16816.F32 R200, R20, R30, R200 ;  /* 0x0000001e14c8723c */ /* 0x000ff000000018c8 */
[----:B---3--:R-:W-:Y:S08]  /*61d0*/  HMMA.16816.F32 R28, R12, R172, R184 ;  /* 0x000000ac0c1c723c */ /* 0x008ff000000018b8 */
[C---:B------:R-:W-:Y:S08]  /*61e0*/  HMMA.16816.F32 R196, R20.reuse, R24, R196 ;  /* 0x0000001814c4723c */ /* 0x040ff000000018c4 */
[----:B------:R-:W-:Y:S01]  /*61f0*/  HMMA.16816.F32 R204, R20, R26, R204 ;  /* 0x0000001a14cc723c */ /* 0x000fe200000018cc */
[----:B------:R-:W-:Y:S04]  /*6200*/  LDSM.16.M88.4 R20, [R247+0x9000] ;  /* 0x00900000f714783b */ /* 0x000fe80000000200 */
[----:B------:R-:W-:Y:S03]  /*6210*/  LDSM.16.M88.4 R24, [R247+0x9800] ;  /* 0x00980000f718783b */ /* 0x000fe60000000200 */
[C---:B----4-:R-:W-:Y:S01]  /*6220*/  HMMA.16816.F32 R184, R12.reuse, R34, R4 ;  /* 0x000000220cb8723c */ /* 0x050fe20000001804 */
[----:B------:R-:W2:Y:S07]  /*6230*/  LDSM.16.M88.4 R4, [R215+0x4000] ;  /* 0x00400000d704783b */ /* 0x000eae0000000200 */
[C---:B------:R-:W-:Y:S08]  /*6240*/  HMMA.16816.F32 R192, R12.reuse, R174, R180 ;  /* 0x000000ae0cc0723c */ /* 0x040ff000000018b4 */
[----:B------:R-:W-:Y:S01]  /*6250*/  HMMA.16816.F32 R188, R12, R32, R176 ;  /* 0x000000200cbc723c */ /* 0x000fe200000018b0 */
[----:B------:R-:W3:Y:S01]  /*6260*/  LDSM.16.M88.4 R12, [R215+0x6000] ;  /* 0x00600000d70c783b */ /* 0x000ee20000000200 */
[----:B------:R-:W-:-:S06]  /*6270*/  DEPBAR.LE SB0, 0x0 ;  /* 0x000080000000791a */ /* 0x000fcc0000000000 */
[C---:B-1----:R-:W-:Y:S08]  /*6280*/  HMMA.16816.F32 R180, R8.reuse, R172, R196 ;  /* 0x000000ac08b4723c */ /* 0x042ff000000018c4 */
[C---:B------:R-:W-:Y:S08]  /*6290*/  HMMA.16816.F32 R176, R8.reuse, R174, R204 ;  /* 0x000000ae08b0723c */ /* 0x040ff000000018cc */
[----:B------:R-:W-:Y:S08]  /*62a0*/  HMMA.16816.F32 R172, R8, R32, R208 ;  /* 0x0000002008ac723c */ /* 0x000ff000000018d0 */
[----:B--2---:R-:W-:Y:S08]  /*62b0*/  HMMA.16816.F32 R28, R4, R20, R28 ;  /* 0x00000014041c723c */ /* 0x004ff0000000181c */
[----:B------:R-:W-:Y:S01]  /*62c0*/  HMMA.16816.F32 R200, R8, R34, R200 ;  /* 0x0000002208c8723c */ /* 0x000fe200000018c8 */
[----:B------:R-:W-:-:S02]  /*62d0*/  VIADD R8, R0, 0xffffffd9 ;  /* 0xffffffd900087836 */ /* 0x000fc40000000000 */
[----:B------:R-:W-:-:S05]  /*62e0*/  VIADD R9, R0, 0xffffffd8 ;  /* 0xffffffd800097836 */ /* 0x000fca0000000000 */
[C---:B------:R-:W-:Y:S08]  /*62f0*/  HMMA.16816.F32 R32, R4.reuse, R22, R192 ;  /* 0x000000160420723c */ /* 0x040ff000000018c0 */
[C---:B------:R-:W-:Y:S08]  /*6300*/  HMMA.16816.F32 R188, R4.reuse, R24, R188 ;  /* 0x0000001804bc723c */ /* 0x040ff000000018bc */
[----:B------:R-:W-:Y:S01]  /*6310*/  HMMA.16816.F32 R184, R4, R26, R184 ;  /* 0x0000001a04b8723c */ /* 0x000fe200000018b8 */
[----:B------:R-:W-:-:S02]  /*6320*/  VIADD R7, R0, 0xffffffc0 ;  /* 0xffffffc000077836 */ /* 0x000fc40000000000 */
[C---:B------:R-:W-:Y:S02]  /*6330*/  VIADD R6, R0.reuse, 0xffffffc1 ;  /* 0xffffffc100067836 */ /* 0x040fe40000000000 */
[C---:B------:R-:W-:Y:S01]  /*6340*/  VIADD R4, R0.reuse, 0xffffffc8 ;  /* 0xffffffc800047836 */ /* 0x040fe20000000000 */
[-C--:B------:R-:W-:Y:S01]  /*6350*/  ISETP.GT.AND P5, PT, R227, R7.reuse, PT ;  /* 0x00000007e300720c */ /* 0x080fe20003fa4270 */
[----:B------:R-:W-:Y:S01]  /*6360*/  VIADD R5, R0, 0xffffffd1 ;  /* 0xffffffd100057836 */ /* 0x000fe20000000000 */
[C---:B------:R-:W-:Y:S01]  /*6370*/  ISETP.GT.AND P0, PT, R217.reuse, R6, PT ;  /* 0x00000006d900720c */ /* 0x040fe20003f04270 */
[----:B---3--:R-:W-:Y:S01]  /*6380*/  HMMA.16816.F32 R172, R12, R24, R172 ;  /* 0x000000180cac723c */ /* 0x008fe200000018ac */
[----:B------:R-:W-:Y:S01]  /*6390*/  BAR.SYNC.DEFER_BLOCKING 0x0 ;  /* 0x0000000000007b1d */ /* 0x000fe20000010000 */
[----:B------:R-:W-:Y:S02]  /*63a0*/  ISETP.GT.AND P3, PT, R217, R7, PT ;  /* 0x00000007d900720c */ /* 0x000fe40003f64270 */
[----:B------:R-:W-:-:S02]  /*63b0*/  FSEL R11, R28, -INF , !P5 ;  /* 0xff8000001c0b7808 */ /* 0x000fc40006800000 */
[-C--:B------:R-:W-:Y:S02]  /*63c0*/  ISETP.GT.AND P5, PT, R227, R4.reuse, PT ;  /* 0x00000004e300720c */ /* 0x080fe40003fa4270 */
[----:B------:R-:W-:Y:S01]  /*63d0*/  FSEL R24, R31, -INF , !P0 ;  /* 0xff8000001f187808 */ /* 0x000fe20004000000 */
[C---:B------:R-:W-:Y:S01]  /*63e0*/  HMMA.16816.F32 R180, R12.reuse, R20, R180 ;  /* 0x000000140cb4723c */ /* 0x040fe200000018b4 */
[----:B------:R-:W-:Y:S02]  /*63f0*/  ISETP.GT.AND P0, PT, R217, R4, PT ;  /* 0x00000004d900720c */ /* 0x000fe40003f04270 */
[----:B------:R-:W-:Y:S02]  /*6400*/  FSEL R25, R30, -INF , !P3 ;  /* 0xff8000001e197808 */ /* 0x000fe40005800000 */
[-C--:B------:R-:W-:Y:S02]  /*6410*/  ISETP.GT.AND P3, PT, R227, R3.reuse, PT ;  /* 0x00000003e300720c */ /* 0x080fe40003f64270 */
[----:B------:R-:W-:Y:S01]  /*6420*/  FSEL R19, R32, -INF , !P5 ;  /* 0xff80000020137808 */ /* 0x000fe20006800000 */
[----:B------:R-:W-:Y:S01]  /*6430*/  HMMA.16816.F32 R176, R12, R22, R176 ;  /* 0x000000160cb0723c */ /* 0x000fe200000018b0 */
[----:B------:R-:W-:-:S02]  /*6440*/  ISETP.GT.AND P5, PT, R217, R3, PT ;  /* 0x00000003d900720c */ /* 0x000fc40003fa4270 */
[----:B------:R-:W-:Y:S02]  /*6450*/  FSEL R32, R34, -INF , !P0 ;  /* 0xff80000022207808 */ /* 0x000fe40004000000 */
[----:B------:R-:W-:Y:S02]  /*6460*/  ISETP.GT.AND P0, PT, R227, R5, PT ;  /* 0x00000005e300720c */ /* 0x000fe40003f04270 */
[----:B------:R-:W-:Y:S01]  /*6470*/  FSEL R20, R33, -INF , !P3 ;  /* 0xff80000021147808 */ /* 0x000fe20005800000 */
[----:B------:R-:W-:Y:S01]  /*6480*/  HMMA.16816.F32 R200, R12, R26, R200 ;  /* 0x0000001a0cc8723c */ /* 0x000fe200000018c8 */
[----:B------:R-:W-:Y:S02]  /*6490*/  FSEL R33, R35, -INF , !P5 ;  /* 0xff80000023217808 */ /* 0x000fe40006800000 */
[----:B------:R-:W-:Y:S02]  /*64a0*/  ISETP.GT.AND P5, PT, R227, R2, PT ;  /* 0x00000002e300720c */ /* 0x000fe40003fa4270 */
[----:B------:R-:W-:-:S02]  /*64b0*/  FSEL R22, R189, -INF , !P0 ;  /* 0xff800000bd167808 */ /* 0x000fc40004000000 */
[C---:B------:R-:W-:Y:S02]  /*64c0*/  ISETP.GT.AND P0, PT, R217.reuse, R2, PT ;  /* 0x00000002d900720c */ /* 0x040fe40003f04270 */
[----:B------:R-:W-:Y:S02]  /*64d0*/  FSEL R23, R188, -INF , !P5 ;  /* 0xff800000bc177808 */ /* 0x000fe40006800000 */
[C---:B------:R-:W-:Y:S02]  /*64e0*/  ISETP.GT.AND P5, PT, R217.reuse, R5, PT ;  /* 0x00000005d900720c */ /* 0x040fe40003fa4270 */
[----:B------:R-:W-:Y:S02]  /*64f0*/  FSEL R34, R190, -INF , !P0 ;  /* 0xff800000be227808 */ /* 0x000fe40004000000 */
[----:B------:R-:W-:Y:S02]  /*6500*/  ISETP.GT.AND P0, PT, R217, R8, PT ;  /* 0x00000008d900720c */ /* 0x000fe40003f04270 */
[----:B------:R-:W-:-:S02]  /*6510*/  FSEL R188, R191, -INF , !P5 ;  /* 0xff800000bfbc7808 */ /* 0x000fc40006800000 */
[C---:B------:R-:W-:Y:S02]  /*6520*/  ISETP.GT.AND P6, PT, R227.reuse, R6, PT ;  /* 0x00000006e300720c */ /* 0x040fe40003fc4270 */
[----:B------:R-:W-:Y:S02]  /*6530*/  ISETP.GT.AND P3, PT, R227, R9, PT ;  /* 0x00000009e300720c */ /* 0x000fe40003f64270 */
[-C--:B------:R-:W-:Y:S02]  /*6540*/  ISETP.GE.AND P5, PT, R7, R228.reuse, PT ;  /* 0x000000e40700720c */ /* 0x080fe40003fa6270 */
[----:B------:R-:W-:Y:S02]  /*6550*/  FSEL R191, R187, -INF , !P0 ;  /* 0xff800000bbbf7808 */ /* 0x000fe40004000000 */
[----:B------:R-:W-:Y:S02]  /*6560*/  ISETP.GE.AND P0, PT, R3, R228, PT ;  /* 0x000000e40300720c */ /* 0x000fe40003f06270 */
[----:B------:R-:W-:-:S02]  /*6570*/  FSEL R16, R29, -INF , !P6 ;  /* 0xff8000001d107808 */ /* 0x000fc40007000000 */
[----:B------:R-:W-:Y:S02]  /*6580*/  FSEL R21, R184, -INF , !P3 ;  /* 0xff800000b8157808 */ /* 0x000fe40005800000 */
[----:B------:R-:W-:Y:S02]  /*6590*/  FSEL R26, R11, -INF , !P5 ;  /* 0xff8000000b1a7808 */ /* 0x000fe40006800000 */
[----:B------:R-:W-:Y:S02]  /*65a0*/  ISETP.GT.AND P6, PT, R227, R8, PT ;  /* 0x00000008e300720c */ /* 0x000fe40003fc4270 */
[----:B------:R-:W-:Y:S02]  /*65b0*/  ISETP.GT.AND P3, PT, R217, R9, PT ;  /* 0x00000009d900720c */ /* 0x000fe40003f64270 */
[----:B------:R-:W-:Y:S02]  /*65c0*/  ISETP.GE.AND P5, PT, R2, R228, PT ;  /* 0x000000e40200720c */ /* 0x000fe40003fa6270 */
[----:B------:R-:W-:-:S02]  /*65d0*/  FSEL R30, R20, -INF , !P0 ;  /* 0xff800000141e7808 */ /* 0x000fc40004000000 */
[-C--:B------:R-:W-:Y:S02]  /*65e0*/  ISETP.GE.AND P0, PT, R9, R228.reuse, PT ;  /* 0x000000e40900720c */ /* 0x080fe40003f06270 */
[----:B------:R-:W-:Y:S02]  /*65f0*/  FSEL R10, R185, -INF , !P6 ;  /* 0xff800000b90a7808 */ /* 0x000fe40007000000 */
[----:B------:R-:W-:Y:S02]  /*6600*/  FSEL R189, R186, -INF , !P3 ;  /* 0xff800000babd7808 */ /* 0x000fe40005800000 */
[----:B------:R-:W-:Y:S02]  /*6610*/  FSEL R187, R23, -INF , !P5 ;  /* 0xff80000017bb7808 */ /* 0x000fe40006800000 */
[-C--:B------:R-:W-:Y:S02]  /*6620*/  ISETP.GE.AND P6, PT, R6, R228.reuse, PT ;  /* 0x000000e40600720c */ /* 0x080fe40003fc6270 */
[----:B------:R-:W-:-:S02]  /*6630*/  ISETP.GE.AND P3, PT, R4, R228, PT ;  /* 0x000000e40400720c */ /* 0x000fc40003f66270 */
[----:B------:R-:W-:Y:S02]  /*6640*/  ISETP.GE.AND P5, PT, R8, R228, PT ;  /* 0x000000e40800720c */ /* 0x000fe40003fa6270 */
[----:B------:R-:W-:Y:S02]  /*6650*/  FSEL R185, R21, -INF , !P0 ;  /* 0xff80000015b97808 */ /* 0x000fe40004000000 */
[----:B------:R-:W-:Y:S02]  /*6660*/  ISETP.GE.AND P0, PT, R7, R229, PT ;  /* 0x000000e50700720c */ /* 0x000fe40003f06270 */
[----:B------:R-:W-:Y:S02]  /*6670*/  FSEL R27, R16, -INF , !P6 ;  /* 0xff800000101b7808 */ /* 0x000fe40007000000 */
[----:B------:R-:W-:Y:S02]  /*6680*/  FSEL R31, R19, -INF , !P3 ;  /* 0xff800000131f7808 */ /* 0x000fe40005800000 */
[----:B------:R-:W-:-:S02]  /*6690*/  FSEL R190, R10, -INF , !P5 ;  /* 0xff8000000abe7808 */ /* 0x000fc40006800000 */
[----:B------:R-:W-:Y:S02]  /*66a0*/  ISETP.GE.AND P3, PT, R5, R228, PT ;  /* 0x000000e40500720c */ /* 0x000fe40003f66270 */
[-C--:B------:R-:W-:Y:S02]  /*66b0*/  ISETP.GE.AND P6, PT, R6, R229.reuse, PT ;  /* 0x000000e50600720c */ /* 0x080fe40003fc6270 */
[-C--:B------:R-:W-:Y:S02]  /*66c0*/  ISETP.GE.AND P5, PT, R4, R229.reuse, PT ;  /* 0x000000e50400720c */ /* 0x080fe40003fa6270 */
[----:B------:R-:W-:Y:S02]  /*66d0*/  FSEL R29, R25, -INF , !P0 ;  /* 0xff800000191d7808 */ /* 0x000fe40004000000 */
[----:B------:R-:W-:Y:S02]  /*66e0*/  ISETP.GE.AND P0, PT, R3, R229, PT ;  /* 0x000000e50300720c */ /* 0x000fe40003f06270 */
[----:B------:R-:W-:-:S02]  /*66f0*/  FSEL R186, R22, -INF , !P3 ;  /* 0xff80000016ba7808 */ /* 0x000fc40005800000 */
[----:B------:R-:W-:Y:S02]  /*6700*/  FSEL R28, R24, -INF , !P6 ;  /* 0xff800000181c7808 */ /* 0x000fe40007000000 */
[----:B------:R-:W-:Y:S02]  /*6710*/  FSEL R32, R32, -INF , !P5 ;  /* 0xff80000020207808 */ /* 0x000fe40006800000 */
[----:B------:R-:W-:Y:S02]  /*6720*/  ISETP.GT.U32.AND P3, PT, R248, R133, PT ;  /* 0x00000085f800720c */ /* 0x000fe40003f64070 */
[-C--:B------:R-:W-:Y:S02]  /*6730*/  ISETP.GE.AND P6, PT, R2, R229.reuse, PT ;  /* 0x000000e50200720c */ /* 0x080fe40003fc6270 */
[----:B------:R-:W-:Y:S02]  /*6740*/  ISETP.GE.AND P5, PT, R5, R229, PT ;  /* 0x000000e50500720c */ /* 0x000fe40003fa6270 */
[----:B------:R-:W-:-:S02]  /*6750*/  FSEL R33, R33, -INF , !P0 ;  /* 0xff80000021217808 */ /* 0x000fc40004000000 */
[-C--:B------:R-:W-:Y:S02]  /*6760*/  ISETP.GE.AND P0, PT, R9, R229.reuse, PT ;  /* 0x000000e50900720c */ /* 0x080fe40003f06270 */
[----:B------:R-:W-:Y:S02]  /*6770*/  FMNMX3.FTZ R10, R136, R26, R27, !PT ;  /* 0x0000001a880a7276 */ /* 0x000fe4000781001b */
[----:B------:R-:W-:Y:S02]  /*6780*/  FSEL R184, R34, -INF , !P6 ;  /* 0xff80000022b87808 */ /* 0x000fe40007000000 */
[----:B------:R-:W-:Y:S02]  /*6790*/  FSEL R188, R188, -INF , !P5 ;  /* 0xff800000bcbc7808 */ /* 0x000fe40006800000 */
[----:B------:R-:W-:Y:S02]  /*67a0*/  ISETP.GE.AND P6, PT, R8, R229, PT ;  /* 0x000000e50800720c */ /* 0x000fe40003fc6270 */
[----:B------:R-:W-:-:S02]  /*67b0*/  ISETP.GT.AND P5, PT, R17, R7, PT ;  /* 0x000000071100720c */ /* 0x000fc40003fa4270 */
[----:B------:R-:W-:Y:S02]  /*67c0*/  FSEL R189, R189, -INF , !P0 ;  /* 0xff800000bdbd7808 */ /* 0x000fe40004000000 */
[----:B------:R-:W-:Y:S02]  /*67d0*/  ISETP.GT.AND P0, PT, R17, R6, PT ;  /* 0x000000061100720c */ /* 0x000fe40003f04270 */
[----:B------:R-:W-:Y:S02]  /*67e0*/  FMNMX3.FTZ R10, R10, R31, R30, !PT ;  /* 0x0000001f0a0a7276 */ /* 0x000fe4000781001e */
[----:B------:R-:W-:Y:S02]  /*67f0*/  FSEL R191, R191, -INF , !P6 ;  /* 0xff800000bfbf7808 */ /* 0x000fe40007000000 */
[----:B------:R-:W-:Y:S02]  /*6800*/  FSEL R34, R180, -INF , !P5 ;  /* 0xff800000b4227808 */ /* 0x000fe40006800000 */
[----:B------:R-:W-:-:S02]  /*6810*/  ISETP.GT.AND P6, PT, R17, R4, PT ;  /* 0x000000041100720c */ /* 0x000fc40003fc4270 */
[----:B------:R-:W-:Y:S02]  /*6820*/  ISETP.GT.AND P5, PT, R17, R3, PT ;  /* 0x000000031100720c */ /* 0x000fe40003fa4270 */
[----:B------:R-:W-:Y:S02]  /*6830*/  FSEL R35, R181, -INF , !P0 ;  /* 0xff800000b5237808 */ /* 0x000fe40004000000 */
[----:B------:R-:W-:Y:S02]  /*6840*/  ISETP.GT.AND P0, PT, R17, R2, PT ;  /* 0x000000021100720c */ /* 0x000fe40003f04270 */
[----:B------:R-:W-:Y:S02]  /*6850*/  FMNMX3.FTZ R10, R10, R187, R186, !PT ;  /* 0x000000bb0a0a7276 */ /* 0x000fe400078100ba */
[----:B------:R-:W-:Y:S02]  /*6860*/  FSEL R132, R176, -INF , !P6 ;  /* 0xff800000b0847808 */ /* 0x000fe40007000000 */
[----:B------:R-:W-:-:S02]  /*6870*/  FSEL R138, R177, -INF , !P5 ;  /* 0xff800000b18a7808 */ /* 0x000fc40006800000 */
[C---:B------:R-:W-:Y:S02]  /*6880*/  ISETP.GT.AND P6, PT, R17.reuse, R5, PT ;  /* 0x000000051100720c */ /* 0x040fe40003fc4270 */
[----:B------:R-:W-:Y:S02]  /*6890*/  ISETP.GT.AND P5, PT, R17, R9, PT ;  /* 0x000000091100720c */ /* 0x000fe40003fa4270 */
[----:B------:R-:W-:Y:S02]  /*68a0*/  FSEL R133, R172, -INF , !P0 ;  /* 0xff800000ac857808 */ /* 0x000fe40004000000 */
[----:B------:R-:W-:Y:S01]  /*68b0*/  FMNMX3.FTZ R19, R10, R185, R190, !PT ;  /* 0x000000b90a137276 */ /* 0x000fe200078100be */
[----:B------:R-:W-:Y:S08]  /*68c0*/  @!P3 BRA `(.L_x_1395) ;  /* 0x0000000000a4b947 */ /* 0x000ff00003800000 */
[----:B------:R-:W-:Y:S01]  /*68d0*/  VIADD R20, R250, 0xfffffffd ;  /* 0xfffffffdfa147836 */ /* 0x000fe20000000000 */
[----:B------:R-:W-:Y:S01]  /*68e0*/  MOV R15, UR14 ;  /* 0x0000000e000f7c02 */ /* 0x000fe20008000f00 */
[----:B------:R-:W-:Y:S01]  /*68f0*/  IMAD.U32 R14, RZ, RZ, UR15 ;  /* 0x0000000fff0e7e24 */ /* 0x000fe2000f8e00ff */
[----:B------:R-:W-:Y:S01]  /*6900*/  MOV R13, UR14 ;  /* 0x0000000e000d7c02 */ /* 0x000fe20008000f00 */
[C---:B------:R-:W-:Y:S02]  /*6910*/  IMAD R16, R20.reuse, UR4, RZ ;  /* 0x0000000414107c24 */ /* 0x040fe4000f8e02ff */
[----:B------:R-:W-:-:S04]  /*6920*/  IMAD.WIDE.U32 R10, R20, UR11, RZ ;  /* 0x0000000b140a7c25 */ /* 0x000fc8000f8e00ff */
[----:B------:R-:W-:Y:S01]  /*6930*/  IMAD.IADD R11, R11, 0x1, R16 ;  /* 0x000000010b0b7824 */ /* 0x000fe200078e0210 */
[-C--:B------:R-:W-:Y:S01]  /*6940*/  @!P2 LEA R24, P0, R10, R252.reuse, 0x1 ;  /* 0x000000fc0a18a211 */ /* 0x080fe200078008ff */
[----:B------:R-:W-:Y:S02]  /*6950*/  IMAD.U32 R12, RZ, RZ, UR15 ;  /* 0x0000000fff0c7e24 */ /* 0x000fe4000f8e00ff */
[----:B------:R-:W-:Y:S01]  /*6960*/  @!P2 IMAD.WIDE.U32 R14, R20, UR11, R14 ;  /* 0x0000000b140eac25 */ /* 0x000fe2000f8e000e */
[CC--:B------:R-:W-:Y:S02]  /*6970*/  @!P2 LEA.HI.X R25, R10.reuse, R251.reuse, R11, 0x1, P0 ;  /* 0x000000fb0a19a211 */ /* 0x0c0fe400000f0c0b */
[-C--:B------:R-:W-:Y:S01]  /*6980*/  @!P1 LEA R22, P0, R10, R252.reuse, 0x1 ;  /* 0x000000fc0a169211 */ /* 0x080fe200078008ff */
[----:B------:R-:W-:Y:S02]  /*6990*/  @!P1 IMAD.WIDE.U32 R12, R20, UR11, R12 ;  /* 0x0000000b140c9c25 */ /* 0x000fe4000f8e000c */
[----:B------:R-:W-:Y:S01]  /*69a0*/  @!PT LDS RZ, [RZ] ;  /* 0x00000000fffff984 */ /* 0x000fe20000000800 */
[----:B------:R-:W-:Y:S01]  /*69b0*/  @!PT LDS RZ, [RZ] ;  /* 0x00000000fffff984 */ /* 0x000fe20000000800 */
[----:B------:R-:W-:Y:S01]  /*69c0*/  @!PT LDS RZ, [RZ] ;  /* 0x00000000fffff984 */ /* 0x000fe20000000800 */
[----:B------:R1:W-:Y:S01]  /*69d0*/  @!P2 LDGSTS.E.BYPASS.LTC128B.128 [R226+0x8000], desc[UR18][R24.64] ;  /* 0x0800000018e2afae */ /* 0x0003e2000b981a12 */
[----:B------:R-:W-:Y:S01]  /*69e0*/  @!P1 LEA.HI.X R23, R10, R251, R11, 0x1, P0 ;  /* 0x000000fb0a179211 */ /* 0x000fe200000f0c0b */
[----:B------:R-:W-:Y:S01]  /*69f0*/  @!P2 IMAD.IADD R10, R16, 0x1, R15 ;  /* 0x00000001100aa824 */ /* 0x000fe200078e020f */
[----:B------:R-:W-:Y:S01]  /*6a00*/  @!P2 LEA R20, P0, R14, R252, 0x1 ;  /* 0x000000fc0e14a211 */ /* 0x000fe200078008ff */
[----:B------:R1:W-:Y:S01]  /*6a10*/  @P2 STS.128 [R226+0x8000], RZ ;  /* 0x008000ffe2002388 */ /* 0x0003e20000000c00 */
[----:B------:R-:W-:-:S02]  /*6a20*/  @!P1 IADD3 R11, PT, PT, R16, R13, RZ ;  /* 0x0000000d100b9210 */ /* 0x000fc40007ffe0ff */
[----:B------:R-:W-:Y:S01]  /*6a30*/  @!P2 LEA.HI.X R21, R14, R251, R10, 0x1, P0 ;  /* 0x000000fb0e15a211 */ /* 0x000fe200000f0c0a */
[----:B------:R-:W-:Y:S01]  /*6a40*/  @!PT LDS RZ, [RZ] ;  /* 0x00000000fffff984 */ /* 0x000fe20000000800 */
[----:B------:R-:W-:Y:S01]  /*6a50*/  @!PT LDS RZ, [RZ] ;  /* 0x00000000fffff984 */ /* 0x000fe20000000800 */
[----:B------:R-:W-:Y:S01]  /*6a60*/  @!PT LDS RZ, [RZ] ;  /* 0x00000000fffff984 */ /* 0x000fe20000000800 */
[----:B------:R1:W-:Y:S01]  /*6a70*/  @!P1 LDGSTS.E.BYPASS.LTC128B.128 [R226+0x9000], desc[UR18][R22.64+0x80] ;  /* 0x0900008016e29fae */ /* 0x0003e2000b981a12 */
[----:B------:R-:W-:-:S03]  /*6a80*/  @!P1 LEA R10, P0, R12, R252, 0x1 ;  /* 0x000000fc0c0a9211 */ /* 0x000fc600078008ff */
[----:B------:R1:W-:Y:S01]  /*6a90*/  @P1 STS.128 [R226+0x9000], RZ ;  /* 0x009000ffe2001388 */ /* 0x0003e20000000c00 */
[----:B------:R-:W-:-:S03]  /*6aa0*/  @!P1 LEA.HI.X R11, R12, R251, R11, 0x1, P0 ;  /* 0x000000fb0c0b9211 */ /* 0x000fc600000f0c0b */
        /* <DEDUP_REMOVED lines=11> */
.L_x_1395:
[----:B------:R-:W2:Y:S04]  /*6b60*/  LDL.LU R172, [R1+0xc] ;  /* 0x00000c0001ac7983 */ /* 0x000ea80000300800 */
[----:B------:R-:W3:Y:S01]  /*6b70*/  LDL.LU R204, [R1+0x8] ;  /* 0x0000080001cc7983 */ /* 0x000ee20000300800 */
[----:B------:R-:W-:Y:S02]  /*6b80*/  ISETP.GT.AND P0, PT, R17, R8, PT ;  /* 0x000000081100720c */ /* 0x000fe40003f04270 */
[----:B------:R-:W-:Y:S01]  /*6b90*/  FSEL R15, R173, -INF , !P6 ;  /* 0xff800000ad0f7808 */ /* 0x000fe20007000000 */
[----:B------:R-:W4:Y:S01]  /*6ba0*/  SHFL.BFLY PT, R12, R19, 0x2, 0x1f ;  /* 0x0c401f00130c7f89 */ /* 0x000f2200000e0000 */
[----:B------:R-:W-:Y:S02]  /*6bb0*/  ISETP.GT.AND P6, PT, R18, R7, PT ;  /* 0x000000071200720c */ /* 0x000fe40003fc4270 */
[----:B-1----:R-:W-:-:S02]  /*6bc0*/  FSEL R22, R200, -INF , !P5 ;  /* 0xff800000c8167808 */ /* 0x002fc40006800000 */
[----:B------:R-:W-:Y:S02]  /*6bd0*/  ISETP.GE.AND P5, PT, R7, R230, PT ;  /* 0x000000e60700720c */ /* 0x000fe40003fa6270 */
[----:B------:R-:W-:Y:S02]  /*6be0*/  FSEL R21, R201, -INF , !P0 ;  /* 0xff800000c9157808 */ /* 0x000fe40004000000 */
[----:B------:R-:W-:Y:S02]  /*6bf0*/  ISETP.GE.AND P0, PT, R7, R231, PT ;  /* 0x000000e70700720c */ /* 0x000fe40003f06270 */
[----:B------:R-:W-:Y:S02]  /*6c00*/  FSEL R7, R182, -INF , !P6 ;  /* 0xff800000b6077808 */ /* 0x000fe40007000000 */
[----:B------:R-:W-:Y:S02]  /*6c10*/  FSEL R11, R34, -INF , !P5 ;  /* 0xff800000220b7808 */ /* 0x000fe40006800000 */
[----:B------:R-:W-:-:S02]  /*6c20*/  ISETP.GT.AND P5, PT, R18, R6, PT ;  /* 0x000000061200720c */ /* 0x000fc40003fa4270 */
[----:B------:R-:W-:Y:S02]  /*6c30*/  FSEL R24, R7, -INF , !P0 ;  /* 0xff80000007187808 */ /* 0x000fe40004000000 */
[C---:B------:R-:W-:Y:S02]  /*6c40*/  ISETP.GE.AND P6, PT, R6.reuse, R230, PT ;  /* 0x000000e60600720c */ /* 0x040fe40003fc6270 */
[----:B------:R-:W-:Y:S02]  /*6c50*/  ISETP.GE.AND P0, PT, R6, R231, PT ;  /* 0x000000e70600720c */ /* 0x000fe40003f06270 */
[----:B------:R-:W-:Y:S02]  /*6c60*/  FSEL R6, R183, -INF , !P5 ;  /* 0xff800000b7067808 */ /* 0x000fe40006800000 */
[----:B------:R-:W-:Y:S02]  /*6c70*/  ISETP.GT.AND P5, PT, R18, R4, PT ;  /* 0x000000041200720c */ /* 0x000fe40003fa4270 */
[----:B------:R-:W-:-:S02]  /*6c80*/  FSEL R23, R6, -INF , !P0 ;  /* 0xff80000006177808 */ /* 0x000fc40004000000 */
[----:B------:R-:W-:Y:S02]  /*6c90*/  FMNMX3.FTZ R6, R135, R29, R28, !PT ;  /* 0x0000001d87067276 */ /* 0x000fe4000781001c */
[----:B------:R-:W-:Y:S02]  /*6ca0*/  ISETP.GT.AND P0, PT, R18, R3, PT ;  /* 0x000000031200720c */ /* 0x000fe40003f04270 */
[----:B------:R-:W-:Y:S02]  /*6cb0*/  FMNMX3.FTZ R6, R6, R32, R33, !PT ;  /* 0x0000002006067276 */ /* 0x000fe40007810021 */
[----:B------:R-:W-:Y:S02]  /*6cc0*/  FSEL R13, R178, -INF , !P5 ;  /* 0xff800000b20d7808 */ /* 0x000fe40006800000 */
[----:B------:R-:W-:Y:S02]  /*6cd0*/  FMNMX3.FTZ R6, R6, R184, R188, !PT ;  /* 0x000000b806067276 */ /* 0x000fe400078100bc */
[----:B------:R-:W-:-:S02]  /*6ce0*/  ISETP.GE.AND P5, PT, R4, R231, PT ;  /* 0x000000e70400720c */ /* 0x000fc40003fa6270 */
[----:B------:R-:W-:Y:S02]  /*6cf0*/  FMNMX3.FTZ R6, R6, R189, R191, !PT ;  /* 0x000000bd06067276 */ /* 0x000fe400078100bf */
[----:B------:R-:W-:Y:S02]  /*6d00*/  FSEL R10, R35, -INF , !P6 ;  /* 0xff800000230a7808 */ /* 0x000fe40007000000 */
[-C--:B------:R-:W-:Y:S01]  /*6d10*/  ISETP.GE.AND P6, PT, R4, R230.reuse, PT ;  /* 0x000000e60400720c */ /* 0x080fe20003fc6270 */
[----:B------:R-:W1:Y:S01]  /*6d20*/  SHFL.BFLY PT, R16, R6, 0x2, 0x1f ;  /* 0x0c401f0006107f89 */ /* 0x000e6200000e0000 */
[----:B------:R-:W-:Y:S02]  /*6d30*/  FSEL R20, R179, -INF , !P0 ;  /* 0xff800000b3147808 */ /* 0x000fe40004000000 */
[----:B------:R-:W-:Y:S02]  /*6d40*/  ISETP.GE.AND P0, PT, R3, R230, PT ;  /* 0x000000e60300720c */ /* 0x000fe40003f06270 */
[----:B------:R-:W-:-:S02]  /*6d50*/  FSEL R13, R13, -INF , !P5 ;  /* 0xff8000000d0d7808 */ /* 0x000fc40006800000 */
[----:B----4-:R-:W-:Y:S02]  /*6d60*/  FMNMX.FTZ R7, R19, R12, !PT ;  /* 0x0000000c13077209 */ /* 0x010fe40007810000 */
[----:B------:R-:W-:Y:S02]  /*6d70*/  ISETP.GE.AND P5, PT, R2, R230, PT ;  /* 0x000000e60200720c */ /* 0x000fe40003fa6270 */
[----:B------:R-:W-:Y:S01]  /*6d80*/  FSEL R12, R132, -INF , !P6 ;  /* 0xff800000840c7808 */ /* 0x000fe20007000000 */
[----:B------:R-:W4:Y:S01]  /*6d90*/  SHFL.BFLY PT, R17, R7, 0x1, 0x1f ;  /* 0x0c201f0007117f89 */ /* 0x000f2200000e0000 */
[----:B------:R-:W-:Y:S02]  /*6da0*/  FSEL R14, R138, -INF , !P0 ;  /* 0xff8000008a0e7808 */ /* 0x000fe40004000000 */
[----:B------:R-:W-:Y:S02]  /*6db0*/  ISETP.GT.AND P6, PT, R18, R2, PT ;  /* 0x000000021200720c */ /* 0x000fe40003fc4270 */
[----:B------:R-:W-:-:S02]  /*6dc0*/  ISETP.GE.AND P0, PT, R5, R230, PT ;  /* 0x000000e60500720c */ /* 0x000fc40003f06270 */
[----:B------:R-:W-:Y:S02]  /*6dd0*/  FSEL R176, R133, -INF , !P5 ;  /* 0xff80000085b07808 */ /* 0x000fe40006800000 */
        /* <DEDUP_REMOVED lines=8> */
[----:B------:R-:W-:Y:S02]  /*6e60*/  ISETP.GE.AND P0, PT, R2, R231, PT ;  /* 0x000000e70200720c */ /* 0x000fe40003f06270 */
[----:B------:R-:W-:Y:S02]  /*6e70*/  FSEL R179, R21, -INF , !P6 ;  /* 0xff80000015b37808 */ /* 0x000fe40007000000 */
[----:B------:R-:W-:-:S02]  /*6e80*/  FSEL R19, R20, -INF , !P5 ;  /* 0xff80000014137808 */ /* 0x000fc40006800000 */
[----:B------:R-:W-:Y:S02]  /*6e90*/  ISETP.GE.AND P6, PT, R5, R231, PT ;  /* 0x000000e70500720c */ /* 0x000fe40003fc6270 */
[----:B------:R-:W-:Y:S02]  /*6ea0*/  FSEL R180, R3, -INF , !P0 ;  /* 0xff80000003b47808 */ /* 0x000fe40004000000 */
[C---:B------:R-:W-:Y:S02]  /*6eb0*/  ISETP.GT.AND P5, PT, R18.reuse, R9, PT ;  /* 0x000000091200720c */ /* 0x040fe40003fa4270 */
[----:B------:R-:W-:Y:S02]  /*6ec0*/  ISETP.GT.AND P0, PT, R18, R8, PT ;  /* 0x000000081200720c */ /* 0x000fe40003f04270 */
[----:B------:R-:W-:Y:S02]  /*6ed0*/  FMNMX3.FTZ R3, R137, R24, R23, !PT ;  /* 0x0000001889037276 */ /* 0x000fe40007810017 */
[----:B-1----:R-:W-:-:S02]  /*6ee0*/  FMNMX.FTZ R2, R6, R16, !PT ;  /* 0x0000001006027209 */ /* 0x002fc40007810000 */
[----:B------:R-:W-:Y:S02]  /*6ef0*/  FSEL R181, R15, -INF , !P6 ;  /* 0xff8000000fb57808 */ /* 0x000fe40007000000 */
[----:B------:R-:W-:Y:S02]  /*6f00*/  FSEL R6, R202, -INF , !P5 ;  /* 0xff800000ca067808 */ /* 0x000fe40006800000 */
[----:B------:R-:W-:Y:S02]  /*6f10*/  FMNMX3.FTZ R4, R134, R11, R10, !PT ;  /* 0x0000000b86047276 */ /* 0x000fe4000781000a */
[-C--:B------:R-:W-:Y:S02]  /*6f20*/  ISETP.GE.AND P6, PT, R9, R231.reuse, PT ;  /* 0x000000e70900720c */ /* 0x080fe40003fc6270 */
[----:B------:R-:W-:Y:S02]  /*6f30*/  ISETP.GE.AND P5, PT, R8, R231, PT ;  /* 0x000000e70800720c */ /* 0x000fe40003fa6270 */
[----:B------:R-:W-:-:S02]  /*6f40*/  FSEL R5, R203, -INF , !P0 ;  /* 0xff800000cb057808 */ /* 0x000fc40004000000 */
[----:B------:R-:W-:Y:S02]  /*6f50*/  FMNMX3.FTZ R3, R3, R13, R19, !PT ;  /* 0x0000000d03037276 */ /* 0x000fe40007810013 */
[----:B------:R-:W-:Y:S02]  /*6f60*/  FMNMX3.FTZ R4, R4, R12, R14, !PT ;  /* 0x0000000c04047276 */ /* 0x000fe4000781000e */
[----:B------:R-:W-:Y:S02]  /*6f70*/  FSEL R199, R6, -INF , !P6 ;  /* 0xff80000006c77808 */ /* 0x000fe40007000000 */
[----:B------:R-:W-:Y:S02]  /*6f80*/  FSEL R233, R5, -INF , !P5 ;  /* 0xff80000005e97808 */ /* 0x000fe40006800000 */
[----:B------:R-:W-:Y:S02]  /*6f90*/  FMNMX3.FTZ R3, R3, R180, R181, !PT ;  /* 0x000000b403037276 */ /* 0x000fe400078100b5 */
[----:B------:R-:W-:-:S02]  /*6fa0*/  FMNMX3.FTZ R4, R4, R176, R177, !PT ;  /* 0x000000b004047276 */ /* 0x000fc400078100b1 */
[----:B------:R-:W-:Y:S02]  /*6fb0*/  FMNMX3.FTZ R3, R3, R199, R233, !PT ;  /* 0x000000c703037276 */ /* 0x000fe400078100e9 */
[----:B------:R-:W-:Y:S02]  /*6fc0*/  FMNMX3.FTZ R4, R4, R178, R179, !PT ;  /* 0x000000b204047276 */ /* 0x000fe400078100b3 */
[----:B----4-:R-:W-:Y:S01]  /*6fd0*/  FMNMX.FTZ R232, R7, R17, !PT ;  /* 0x0000001107e87209 */ /* 0x010fe20007810000 */
[----:B------:R-:W1:Y:S01]  /*6fe0*/  SHFL.BFLY PT, R5, R3, 0x2, 0x1f ;  /* 0x0c401f0003057f89 */ /* 0x000e6200000e0000 */
[----:B------:R-:W-:Y:S02]  /*6ff0*/  MOV R25, R224 ;  /* 0x000000e000197202 */ /* 0x000fe40000000f00 */
[C---:B------:R-:W-:Y:S01]  /*7000*/  FSETP.NEU.FTZ.AND P0, PT, R232.reuse, -INF , PT ;  /* 0xff800000e800780b */ /* 0x040fe20003f1d000 */
[----:B------:R-:W4:Y:S01]  /*7010*/  SHFL.BFLY PT, R9, R4, 0x2, 0x1f ;  /* 0x0c401f0004097f89 */ /* 0x000f2200000e0000 */
[----:B------:R-:W-:Y:S01]  /*7020*/  FMUL.FTZ R16, R232, UR7 ;  /* 0x00000007e8107c20 */ /* 0x000fe20008410000 */
[----:B------:R-:W-:-:S02]  /*7030*/  MOV R198, R225 ;  /* 0x000000e100c67202 */ /* 0x000fc40000000f00 */
[----:B------:R-:W5:Y:S01]  /*7040*/  SHFL.BFLY PT, R7, R2, 0x1, 0x1f ;  /* 0x0c201f0002077f89 */ /* 0x000f6200000e0000 */
[----:B------:R-:W-:Y:S02]  /*7050*/  IADD3 R206, PT, PT, R212, 0xa040, RZ ;  /* 0x0000a040d4ce7810 */ /* 0x000fe40007ffe0ff */
[----:B------:R-:W-:Y:S02]  /*7060*/  FSEL R16, R16, RZ, P0 ;  /* 0x000000ff10107208 */ /* 0x000fe40000000000 */
[----:B------:R-:W-:Y:S02]  /*7070*/  MOV R18, R206 ;  /* 0x000000ce00127202 */ /* 0x000fe40000000f00 */
[----:B------:R-:W-:Y:S01]  /*7080*/  @P4 IADD3 R18, PT, PT, R249, -0x40, RZ ;  /* 0xffffffc0f9124810 */ /* 0x000fe20007ffe0ff */
[--C-:B------:R-:W-:Y:S01]  /*7090*/  FFMA.FTZ R26, R26, UR7, -R16.reuse ;  /* 0x000000071a1a7c23 */ /* 0x100fe20008010810 */
[--C-:B------:R-:W-:Y:S01]  /*70a0*/  FFMA.FTZ R27, R27, UR7, -R16.reuse ;  /* 0x000000071b1b7c23 */ /* 0x100fe20008010810 */
[--C-:B------:R-:W-:Y:S01]  /*70b0*/  FFMA.FTZ R31, R31, UR7, -R16.reuse ;  /* 0x000000071f1f7c23 */ /* 0x100fe20008010810 */
[----:B------:R-:W-:Y:S01]  /*70c0*/  FFMA.FTZ R30, R30, UR7, -R16 ;  /* 0x000000071e1e7c23 */ /* 0x000fe20008010810 */
[----:B------:R-:W-:Y:S01]  /*70d0*/  MUFU.EX2 R205, R26 ;  /* 0x0000001a00cd7308 */ /* 0x000fe20000000800 */
[----:B------:R-:W-:-:S02]  /*70e0*/  MOV R200, R25 ;  /* 0x0000001900c87202 */ /* 0x000fc40000000f00 */
[----:B-1----:R-:W-:Y:S02]  /*70f0*/  FMNMX.FTZ R3, R3, R5, !PT ;  /* 0x0000000503037209 */ /* 0x002fe40007810000 */
[----:B----4-:R-:W-:-:S03]  /*7100*/  FMNMX.FTZ R4, R4, R9, !PT ;  /* 0x0000000904047209 */ /* 0x010fc60007810000 */
[----:B------:R-:W1:Y:S01]  /*7110*/  SHFL.BFLY PT, R5, R3, 0x1, 0x1f ;  /* 0x0c201f0003057f89 */ /* 0x000e6200000e0000 */
[----:B------:R-:W-:Y:S01]  /*7120*/  MUFU.EX2 R243, R27 ;  /* 0x0000001b00f37308 */ /* 0x000fe20000000800 */
[----:B-----5:R-:W-:Y:S02]  /*7130*/  FMNMX.FTZ R225, R2, R7, !PT ;  /* 0x0000000702e17209 */ /* 0x020fe40007810000 */
[----:B------:R-:W4:Y:S02]  /*7140*/  SHFL.BFLY PT, R6, R4, 0x1, 0x1f ;  /* 0x0c201f0004067f89 */ /* 0x000f2400000e0000 */
[C---:B------:R-:W-:Y:S01]  /*7150*/  FSETP.NEU.FTZ.AND P6, PT, R225.reuse, -INF , PT ;  /* 0xff800000e100780b */ /* 0x040fe20003fdd000 */
[----:B------:R-:W-:Y:S02]  /*7160*/  FMUL.FTZ R15, R225, UR7 ;  /* 0x00000007e10f7c20 */ /* 0x000fe40008410000 */
[----:B------:R-:W-:Y:S03]  /*7170*/  MUFU.EX2 R242, R31 ;  /* 0x0000001f00f27308 */ /* 0x000fe60000000800 */
[----:B------:R-:W-:-:S05]  /*7180*/  FSEL R15, R15, RZ, P6 ;  /* 0x000000ff0f0f7208 */ /* 0x000fca0003000000 */
[----:B------:R-:W5:Y:S01]  /*7190*/  MUFU.EX2 R139, R30 ;  /* 0x0000001e008b7308 */ /* 0x000f620000000800 */
[--C-:B------:R-:W-:Y:S01]  /*71a0*/  FFMA.FTZ R29, R29, UR7, -R15.reuse ;  /* 0x000000071d1d7c23 */ /* 0x100fe2000801080f */
[--C-:B------:R-:W-:Y:S01]  /*71b0*/  FFMA.FTZ R28, R28, UR7, -R15.reuse ;  /* 0x000000071c1c7c23 */ /* 0x100fe2000801080f */
[--C-:B------:R-:W-:Y:S01]  /*71c0*/  FFMA.FTZ R32, R32, UR7, -R15.reuse ;  /* 0x0000000720207c23 */ /* 0x100fe2000801080f */
[----:B------:R-:W-:Y:S01]  /*71d0*/  FFMA.FTZ R33, R33, UR7, -R15 ;  /* 0x0000000721217c23 */ /* 0x000fe2000801080f */
[----:B-1----:R-:W-:-:S03]  /*71e0*/  FMNMX.FTZ R217, R3, R5, !PT ;  /* 0x0000000503d97209 */ /* 0x002fc60007810000 */
[----:B------:R-:W-:Y:S01]  /*71f0*/  MUFU.EX2 R235, R29 ;  /* 0x0000001d00eb7308 */ /* 0x000fe20000000800 */
[----:B----4-:R-:W-:Y:S01]  /*7200*/  FMNMX.FTZ R224, R4, R6, !PT ;  /* 0x0000000604e07209 */ /* 0x010fe20007810000 */
[C---:B------:R-:W-:Y:S01]  /*7210*/  FMUL.FTZ R17, R217.reuse, UR7 ;  /* 0x00000007d9117c20 */ /* 0x040fe20008410000 */
[----:B------:R-:W-:Y:S02]  /*7220*/  FSEL R4, R232, RZ, P0 ;  /* 0x000000ffe8047208 */ /* 0x000fe40000000000 */
[----:B------:R-:W-:Y:S01]  /*7230*/  FSETP.NEU.FTZ.AND P0, PT, R217, -INF , PT ;  /* 0xff800000d900780b */ /* 0x000fe20003f1d000 */
[C---:B------:R-:W-:Y:S01]  /*7240*/  FMUL.FTZ R2, R224.reuse, UR7 ;  /* 0x00000007e0027c20 */ /* 0x040fe20008410000 */
[----:B------:R-:W-:Y:S01]  /*7250*/  FSETP.NEU.FTZ.AND P5, PT, R224, -INF , PT ;  /* 0xff800000e000780b */ /* 0x000fe20003fbd000 */
[----:B------:R-:W1:Y:S01]  /*7260*/  MUFU.EX2 R234, R28 ;  /* 0x0000001c00ea7308 */ /* 0x000e620000000800 */
[----:B------:R-:W-:Y:S02]  /*7270*/  FSEL R17, R17, RZ, P0 ;  /* 0x000000ff11117208 */ /* 0x000fe40000000000 */
[----:B------:R-:W-:-:S02]  /*7280*/  FSEL R2, R2, RZ, P5 ;  /* 0x000000ff02027208 */ /* 0x000fc40002800000 */
[----:B------:R-:W-:Y:S01]  /*7290*/  FSEL R5, R224, RZ, P5 ;  /* 0x000000ffe0057208 */ /* 0x000fe20002800000 */
[--C-:B------:R-:W-:Y:S01]  /*72a0*/  FFMA.FTZ R3, R24, UR7, -R17.reuse ;  /* 0x0000000718037c23 */ /* 0x100fe20008010811 */
[----:B------:R-:W-:Y:S01]  /*72b0*/  FFMA.FTZ R13, R13, UR7, -R17 ;  /* 0x000000070d0d7c23 */ /* 0x000fe20008010811 */
[--C-:B------:R-:W-:Y:S01]  /*72c0*/  FFMA.FTZ R14, R14, UR7, -R2.reuse ;  /* 0x000000070e0e7c23 */ /* 0x100fe20008010802 */
[--C-:B------:R-:W-:Y:S01]  /*72d0*/  FFMA.FTZ R12, R12, UR7, -R2.reuse ;  /* 0x000000070c0c7c23 */ /* 0x100fe20008010802 */
[----:B------:R4:W-:Y:S01]  /*72e0*/  MUFU.EX2 R183, R3 ;  /* 0x0000000300b77308 */ /* 0x0009e20000000800 */
[--C-:B------:R-:W-:Y:S01]  /*72f0*/  FFMA.FTZ R11, R11, UR7, -R2.reuse ;  /* 0x000000070b0b7c23 */ /* 0x100fe20008010802 */
[----:B------:R-:W-:Y:S01]  /*7300*/  FFMA.FTZ R10, R10, UR7, -R2 ;  /* 0x000000070a0a7c23 */ /* 0x000fe20008010802 */
[----:B-----5:R-:W-:Y:S01]  /*7310*/  MOV R249, R139 ;  /* 0x0000008b00f97202 */ /* 0x020fe20000000f00 */
[----:B------:R-:W-:Y:S01]  /*7320*/  LDSM.16.MT88.4 R24, [R212+0xb000] ;  /* 0x00b00000d418783b */ /* 0x000fe20000004200 */
[----:B-1----:R-:W-:-:S03]  /*7330*/  F2FP.F16.F32.PACK_AB R9, R234, R235 ;  /* 0x000000ebea09723e */ /* 0x002fc600000000ff */
[----:B------:R-:W-:Y:S01]  /*7340*/  MUFU.EX2 R197, R14 ;  /* 0x0000000e00c57308 */ /* 0x000fe20000000800 */
[----:B------:R-:W-:Y:S07]  /*7350*/  LDSM.16.MT88.4 R28, [R220+0xb000] ;  /* 0x00b00000dc1c783b */ /* 0x000fee0000004200 */
[----:B------:R-:W-:Y:S01]  /*7360*/  MUFU.EX2 R192, R13 ;  /* 0x0000000d00c07308 */ /* 0x000fe20000000800 */
[----:B----4-:R-:W-:Y:S02]  /*7370*/  FFMA.FTZ R3, R23, UR7, -R17 ;  /* 0x0000000717037c23 */ /* 0x010fe40008010811 */
[----:B------:R-:W1:Y:S05]  /*7380*/  LDSM.16.MT88.4 R20, [R212+0xa000] ;  /* 0x00a00000d414783b */ /* 0x000e6a0000004200 */
[----:B------:R4:W-:Y:S08]  /*7390*/  MUFU.EX2 R193, R3 ;  /* 0x0000000300c17308 */ /* 0x0009f00000000800 */
[----:B------:R-:W5:Y:S08]  /*73a0*/  MUFU.EX2 R196, R12 ;  /* 0x0000000c00c47308 */ /* 0x000f700000000800 */
[----:B------:R-:W-:Y:S01]  /*73b0*/  MUFU.EX2 R240, R32 ;  /* 0x0000002000f07308 */ /* 0x000fe20000000800 */
[----:B----4-:R-:W-:Y:S01]  /*73c0*/  FADD.FTZ R3, R136, -R4 ;  /* 0x8000000488037221 */ /* 0x010fe20000010000 */
[----:B------:R-:W-:-:S03]  /*73d0*/  FSEL R4, R225, RZ, P6 ;  /* 0x000000ffe1047208 */ /* 0x000fc60003000000 */
[----:B------:R-:W-:Y:S02]  /*73e0*/  FMUL.FTZ R14, R3, UR7 ;  /* 0x00000007030e7c20 */ /* 0x000fe40008410000 */
[----:B------:R-:W-:Y:S01]  /*73f0*/  FADD.FTZ R3, R135, -R4 ;  /* 0x8000000487037221 */ /* 0x000fe20000010000 */
[----:B------:R-:W-:Y:S01]  /*7400*/  FADD.FTZ R4, R134, -R5 ;  /* 0x8000000586047221 */ /* 0x000fe20000010000 */
[----:B------:R4:W-:Y:S01]  /*7410*/  MUFU.EX2 R241, R33 ;  /* 0x0000002100f17308 */ /* 0x0009e20000000800 */
[----:B-----5:R-:W-:Y:S01]  /*7420*/  F2FP.F16.F32.PACK_AB R6, R197, R196 ;  /* 0x000000c4c506723e */ /* 0x020fe200000000ff */
[----:B------:R-:W-:Y:S01]  /*7430*/  FMUL.FTZ R13, R3, UR7 ;  /* 0x00000007030d7c20 */ /* 0x000fe20008410000 */
[----:B------:R-:W-:Y:S01]  /*7440*/  FSEL R3, R217, RZ, P0 ;  /* 0x000000ffd9037208 */ /* 0x000fe20000000000 */
[----:B------:R-:W-:Y:S01]  /*7450*/  FMUL.FTZ R4, R4, UR7 ;  /* 0x0000000704047c20 */ /* 0x000fe20008410000 */
[----:B------:R-:W-:Y:S01]  /*7460*/  F2FP.F16.F32.PACK_AB R5, R193, R183 ;  /* 0x000000b7c105723e */ /* 0x000fe200000000ff */
[----:B------:R-:W-:Y:S02]  /*7470*/  LDSM.16.MT88.4 R132, [R219+0xa000] ;  /* 0x00a00000db84783b */ /* 0x000fe40000004200 */
[----:B------:R-:W-:Y:S01]  /*7480*/  FADD.FTZ R3, R137, -R3 ;  /* 0x8000000389037221 */ /* 0x000fe20000010000 */
[----:B------:R5:W1:Y:S03]  /*7490*/  MUFU.EX2 R12, R4 ;  /* 0x00000004000c7308 */ /* 0x000a660000000800 */
[----:B------:R-:W-:-:S05]  /*74a0*/  FMUL.FTZ R3, R3, UR7 ;  /* 0x0000000703037c20 */ /* 0x000fca0008410000 */
[----:B------:R2:W-:Y:S01]  /*74b0*/  MUFU.EX2 R195, R11 ;  /* 0x0000000b00c37308 */ /* 0x0005e20000000800 */
[----:B----4-:R-:W-:Y:S07]  /*74c0*/  LDSM.16.MT88.4 R32, [R18+0x1000] ;  /* 0x001000001220783b */ /* 0x010fee0000004200 */
[----:B------:R4:W-:Y:S01]  /*74d0*/  MUFU.EX2 R194, R10 ;  /* 0x0000000a00c27308 */ /* 0x0009e20000000800 */
[----:B-----5:R-:W-:Y:S01]  /*74e0*/  FFMA.FTZ R4, R19, UR7, -R17 ;  /* 0x0000000713047c23 */ /* 0x020fe20008010811 */
[----:B------:R-:W-:Y:S01]  /*74f0*/  MOV R19, R205 ;  /* 0x000000cd00137202 */ /* 0x000fe20000000f00 */
[-C--:B-1----:R-:W-:Y:S01]  /*7500*/  FMUL.FTZ R144, R144, R12.reuse ;  /* 0x0000000c90907220 */ /* 0x082fe20000410000 */
[-C--:B------:R-:W-:Y:S01]  /*7510*/  FMUL.FTZ R145, R145, R12.reuse ;  /* 0x0000000c91917220 */ /* 0x080fe20000410000 */
[-C--:B------:R-:W-:Y:S01]  /*7520*/  FMUL.FTZ R148, R148, R12.reuse ;  /* 0x0000000c94947220 */ /* 0x080fe20000410000 */
[----:B------:R-:W-:Y:S01]  /*7530*/  F2FP.F16.F32.PACK_AB R8, R243, R19 ;  /* 0x00000013f308723e */ /* 0x000fe200000000ff */
[----:B------:R-:W-:Y:S01]  /*7540*/  FMUL.FTZ R149, R149, R12 ;  /* 0x0000000c95957220 */ /* 0x000fe20000410000 */
[----:B------:R-:W1:Y:S01]  /*7550*/  MUFU.EX2 R14, R14 ;  /* 0x0000000e000e7308 */ /* 0x000e620000000800 */
[----:B--2---:R-:W-:Y:S01]  /*7560*/  F2FP.F16.F32.PACK_AB R11, R241, R240 ;  /* 0x000000f0f10b723e */ /* 0x004fe200000000ff */
[-C--:B------:R-:W-:Y:S01]  /*7570*/  FMUL.FTZ R160, R160, R12.reuse ;  /* 0x0000000ca0a07220 */ /* 0x080fe20000410000 */
[-C--:B------:R-:W-:Y:S01]  /*7580*/  FMUL.FTZ R161, R161, R12.reuse ;  /* 0x0000000ca1a17220 */ /* 0x080fe20000410000 */
[-C--:B------:R-:W-:Y:S01]  /*7590*/  FMUL.FTZ R164, R164, R12.reuse ;  /* 0x0000000ca4a47220 */ /* 0x080fe20000410000 */
[----:B------:R-:W-:Y:S01]  /*75a0*/  FMUL.FTZ R165, R165, R12 ;  /* 0x0000000ca5a57220 */ /* 0x000fe20000410000 */
[----:B------:R-:W-:Y:S01]  /*75b0*/  MOV R205, R172 ;  /* 0x000000ac00cd7202 */ /* 0x000fe20000000f00 */
[----:B------:R-:W-:Y:S01]  /*75c0*/  FMUL.FTZ R40, R40, R12 ;  /* 0x0000000c28287220 */ /* 0x000fe20000410000 */
[----:B------:R-:W2:Y:S01]  /*75d0*/  MUFU.EX2 R13, R13 ;  /* 0x0000000d000d7308 */ /* 0x000ea20000000800 */
[----:B----4-:R-:W-:Y:S01]  /*75e0*/  F2FP.F16.F32.PACK_AB R10, R139, R242 ;  /* 0x000000f28b0a723e */ /* 0x010fe200000000ff */
[----:B------:R-:W4:Y:S01]  /*75f0*/  LDSM.16.MT88.4 R172, [R220+0xa000] ;  /* 0x00a00000dcac783b */ /* 0x000f220000004200 */
[-C--:B------:R-:W-:Y:S01]  /*7600*/  FMUL.FTZ R41, R41, R12.reuse ;  /* 0x0000000c29297220 */ /* 0x080fe20000410000 */
[-C--:B------:R-:W-:Y:S01]  /*7610*/  FMUL.FTZ R44, R44, R12.reuse ;  /* 0x0000000c2c2c7220 */ /* 0x080fe20000410000 */
[-C--:B------:R-:W-:Y:S01]  /*7620*/  FMUL.FTZ R45, R45, R12.reuse ;  /* 0x0000000c2d2d7220 */ /* 0x080fe20000410000 */
[----:B------:R-:W5:Y:S01]  /*7630*/  LDSM.16.MT88.4 R136, [R18] ;  /* 0x000000001288783b */ /* 0x000f620000004200 */
[----:B------:R-:W-:Y:S01]  /*7640*/  FMUL.FTZ R56, R56, R12 ;  /* 0x0000000c38387220 */ /* 0x000fe20000410000 */
[----:B------:R-:W3:Y:S01]  /*7650*/  MUFU.EX2 R3, R3 ;  /* 0x0000000300037308 */ /* 0x000ee20000000800 */
[-C--:B-1----:R-:W-:Y:S01]  /*7660*/  FMUL.FTZ R140, R140, R14.reuse ;  /* 0x0000000e8c8c7220 */ /* 0x082fe20000410000 */
[-C--:B------:R-:W-:Y:S01]  /*7670*/  FMUL.FTZ R141, R141, R14.reuse ;  /* 0x0000000e8d8d7220 */ /* 0x080fe20000410000 */
[-C--:B------:R-:W-:Y:S01]  /*7680*/  FMUL.FTZ R152, R152, R14.reuse ;  /* 0x0000000e98987220 */ /* 0x080fe20000410000 */
[----:B------:R-:W-:Y:S01]  /*7690*/  FMUL.FTZ R153, R153, R14 ;  /* 0x0000000e99997220 */ /* 0x000fe20000410000 */
[-C--:B------:R-:W-:Y:S01]  /*76a0*/  FMUL.FTZ R57, R57, R12.reuse ;  /* 0x0000000c39397220 */ /* 0x080fe20000410000 */
[-C--:B------:R-:W-:Y:S01]  /*76b0*/  FMUL.FTZ R60, R60, R12.reuse ;  /* 0x0000000c3c3c7220 */ /* 0x080fe20000410000 */
[-C--:B------:R-:W-:Y:S01]  /*76c0*/  FMUL.FTZ R61, R61, R12.reuse ;  /* 0x0000000c3d3d7220 */ /* 0x080fe20000410000 */
[----:B------:R1:W1:Y:S01]  /*76d0*/  MUFU.EX2 R182, R4 ;  /* 0x0000000400b67308 */ /* 0x0002620000000800 */
[-C--:B--2---:R-:W-:Y:S01]  /*76e0*/  FMUL.FTZ R142, R142, R13.reuse ;  /* 0x0000000d8e8e7220 */ /* 0x084fe20000410000 */
[-C--:B------:R-:W-:Y:S01]  /*76f0*/  FMUL.FTZ R143, R143, R13.reuse ;  /* 0x0000000d8f8f7220 */ /* 0x080fe20000410000 */
[-C--:B------:R-:W-:Y:S01]  /*7700*/  FMUL.FTZ R154, R154, R13.reuse ;  /* 0x0000000d9a9a7220 */ /* 0x080fe20000410000 */
[----:B------:R-:W-:Y:S01]  /*7710*/  FMUL.FTZ R155, R155, R13 ;  /* 0x0000000d9b9b7220 */ /* 0x000fe20000410000 */
[-C--:B------:R-:W-:Y:S01]  /*7720*/  FMUL.FTZ R72, R72, R12.reuse ;  /* 0x0000000c48487220 */ /* 0x080fe20000410000 */
[-C--:B------:R-:W-:Y:S01]  /*7730*/  FMUL.FTZ R73, R73, R12.reuse ;  /* 0x0000000c49497220 */ /* 0x080fe20000410000 */
[-C--:B------:R-:W-:Y:S01]  /*7740*/  FMUL.FTZ R76, R76, R12.reuse ;  /* 0x0000000c4c4c7220 */ /* 0x080fe20000410000 */
[----:B------:R-:W-:Y:S01]  /*7750*/  FMUL.FTZ R77, R77, R12 ;  /* 0x0000000c4d4d7220 */ /* 0x000fe20000410000 */
[-C--:B---3--:R-:W-:Y:S01]  /*7760*/  FMUL.FTZ R146, R146, R3.reuse ;  /* 0x0000000392927220 */ /* 0x088fe20000410000 */
[-C--:B------:R-:W-:Y:S01]  /*7770*/  FMUL.FTZ R147, R147, R3.reuse ;  /* 0x0000000393937220 */ /* 0x080fe20000410000 */
[-C--:B------:R-:W-:Y:S01]  /*7780*/  FMUL.FTZ R150, R150, R3.reuse ;  /* 0x0000000396967220 */ /* 0x080fe20000410000 */
[-C--:B------:R-:W-:Y:S01]  /*7790*/  FMUL.FTZ R151, R151, R3.reuse ;  /* 0x0000000397977220 */ /* 0x080fe20000410000 */
[C---:B------:R-:W-:Y:S01]  /*77a0*/  HMMA.16816.F32 R236, R8.reuse, R20, R140 ;  /* 0x0000001408ec723c */ /* 0x040fe2000000188c */
[-C--:B------:R-:W-:Y:S01]  /*77b0*/  FMUL.FTZ R162, R162, R3.reuse ;  /* 0x00000003a2a27220 */ /* 0x080fe20000410000 */
[-C--:B------:R-:W-:Y:S01]  /*77c0*/  FMUL.FTZ R163, R163, R3.reuse ;  /* 0x00000003a3a37220 */ /* 0x080fe20000410000 */
[----:B------:R-:W-:Y:S01]  /*77d0*/  FMUL.FTZ R166, R166, R3 ;  /* 0x00000003a6a67220 */ /* 0x000fe20000410000 */
[----:B-1----:R-:W-:Y:S01]  /*77e0*/  F2FP.F16.F32.PACK_AB R4, R194, R195 ;  /* 0x000000c3c204723e */ /* 0x002fe200000000ff */
[-C--:B------:R-:W-:Y:S01]  /*77f0*/  FMUL.FTZ R167, R167, R3.reuse ;  /* 0x00000003a7a77220 */ /* 0x080fe20000410000 */
[----:B------:R-:W-:Y:S01]  /*7800*/  F2FP.F16.F32.PACK_AB R7, R182, R192 ;  /* 0x000000c0b607723e */ /* 0x000fe200000000ff */
[-C--:B------:R-:W-:Y:S01]  /*7810*/  FMUL.FTZ R42, R42, R3.reuse ;  /* 0x000000032a2a7220 */ /* 0x080fe20000410000 */
[----:B------:R-:W-:Y:S01]  /*7820*/  HMMA.16816.F32 R208, R8, R22, R152 ;  /* 0x0000001608d0723c */ /* 0x000fe20000001898 */
        /* <DEDUP_REMOVED lines=38> */
[C---:B----4-:R-:W-:Y:S01]  /*7a90*/  HMMA.16816.F32 R160, R4.reuse, R172, R160 ;  /* 0x000000ac04a0723c */ /* 0x050fe200000018a0 */
[----:B------:R-:W-:Y:S01]  /*7aa0*/  MOV R153, R198 ;  /* 0x000000c600997202 */ /* 0x000fe20000000f00 */
        /* <DEDUP_REMOVED lines=14> */
[C---:B-----5:R-:W-:Y:S01]  /*7b90*/  HMMA.16816.F32 R40, R4.reuse, R136, R40 ;  /* 0x000000880428723c */ /* 0x060fe20000001828 */
        /* <DEDUP_REMOVED lines=50> */
[----:B------:R-:W-:-:S05]  /*7ec0*/  FMUL.FTZ R131, R131, R13 ;  /* 0x0000000d83837220 */ /* 0x000fca0000410000 */
[C---:B------:R-:W-:Y:S08]  /*7ed0*/  HMMA.16816.F32 R92, R4.reuse, R30, R92 ;  /* 0x0000001e045c723c */ /* 0x040ff0000000185c */
[C---:B------:R-:W-:Y:S08]  /*7ee0*/  HMMA.16816.F32 R104, R4.reuse, R32, R104 ;  /* 0x000000200468723c */ /* 0x040ff00000001868 */
[C---:B------:R-:W-:Y:S08]  /*7ef0*/  HMMA.16816.F32 R108, R4.reuse, R34, R108 ;  /* 0x00000022046c723c */ /* 0x040ff0000000186c */
[C---:B-1----:R-:W-:Y:S08]  /*7f00*/  HMMA.16816.F32 R120, R4.reuse, R20, R120 ;  /* 0x000000140478723c */ /* 0x042ff00000001878 */
[----:B------:R-:W-:Y:S01]  /*7f10*/  HMMA.16816.F32 R140, R4, R22, R124 ;  /* 0x00000016048c723c */ /* 0x000fe2000000187c */
[----:B------:R-:W-:-:S04]  /*7f20*/  FFMA.FTZ R4, R187, UR7, -R16 ;  /* 0x00000007bb047c23 */ /* 0x000fc80008010810 */
[----:B------:R1:W-:Y:S03]  /*7f30*/  MUFU.EX2 R187, R4 ;  /* 0x0000000400bb7308 */ /* 0x0003e60000000800 */
[C---:B------:R-:W-:Y:S08]  /*7f40*/  HMMA.16816.F32 R52, R8.reuse, R132, R52 ;  /* 0x000000840834723c */ /* 0x040ff00000001834 */
[----:B------:R-:W-:Y:S01]  /*7f50*/  HMMA.16816.F32 R156, R8, R172, R156 ;  /* 0x000000ac089c723c */ /* 0x000fe2000000189c */
[----:B-1----:R-:W-:-:S07]  /*7f60*/  FFMA.FTZ R4, R186, UR7, -R16 ;  /* 0x00000007ba047c23 */ /* 0x002fce0008010810 */
[C---:B------:R-:W-:Y:S01]  /*7f70*/  HMMA.16816.F32 R204, R8.reuse, R174, R168 ;  /* 0x000000ae08cc723c */ /* 0x040fe200000018a8 */
[----:B------:R-:W-:Y:S01]  /*7f80*/  LDSM.16.MT88.4 R168, [R223] ;  /* 0x00000000dfa8783b */ /* 0x000fe20000004200 */
[----:B------:R1:W2:Y:S06]  /*7f90*/  MUFU.EX2 R186, R4 ;  /* 0x0000000400ba7308 */ /* 0x0002ac0000000800 */
[C---:B------:R-:W-:Y:S01]  /*7fa0*/  HMMA.16816.F32 R172, R8.reuse, R26, R80 ;  /* 0x0000001a08ac723c */ /* 0x040fe20000001850 */
[----:B------:R-:W-:Y:S07]  /*7fb0*/  LDSM.16.MT88.4 R80, [R212+0xb800] ;  /* 0x00b80000d450783b */ /* 0x000fee0000004200 */
[----:B------:R-:W-:Y:S01]  /*7fc0*/  HMMA.16816.F32 R68, R8, R24, R68 ;  /* 0x000000180844723c */ /* 0x000fe20000001844 */
[----:B-1----:R-:W-:-:S04]  /*7fd0*/  FFMA.FTZ R4, R185, UR7, -R16 ;  /* 0x00000007b9047c23 */ /* 0x002fc80008010810 */
[----:B------:R1:W-:Y:S03]  /*7fe0*/  MUFU.EX2 R198, R4 ;  /* 0x0000000400c67308 */ /* 0x0003e60000000800 */
[C---:B------:R-:W-:Y:S08]  /*7ff0*/  HMMA.16816.F32 R36, R8.reuse, R136, R36 ;  /* 0x000000880824723c */ /* 0x040ff00000001824 */
[----:B------:R-:W-:Y:S01]  /*8000*/  HMMA.16816.F32 R84, R8, R28, R84 ;  /* 0x0000001c0854723c */ /* 0x000fe20000001854 */
[----:B-1----:R-:W-:Y:S01]  /*8010*/  FFMA.FTZ R4, R190, UR7, -R16 ;  /* 0x00000007be047c23 */ /* 0x002fe20008010810 */
[----:B------:R-:W-:-:S06]  /*8020*/  MOV R190, R200 ;  /* 0x000000c800be7202 */ /* 0x000fcc0000000f00 */
[----:B------:R-:W-:Y:S01]  /*8030*/  HMMA.16816.F32 R100, R8, R32, R100 ;  /* 0x000000200864723c */ /* 0x000fe20000001864 */
[----:B------:R1:W3:Y:S01]  /*8040*/  MUFU.EX2 R185, R4 ;  /* 0x0000000400b97308 */ /* 0x0002e20000000800 */
[----:B------:R-:W-:-:S06]  /*8050*/  FFMA.FTZ R3, R190, R3, R183 ;  /* 0x00000003be037223 */ /* 0x000fcc00000100b7 */
[----:B------:R-:W-:Y:S01]  /*8060*/  HMMA.16816.F32 R200, R8, R134, R64 ;  /* 0x0000008608c8723c */ /* 0x000fe20000001840 */
[----:B------:R-:W-:Y:S01]  /*8070*/  LDSM.16.MT88.4 R64, [R218+0x800] ;  /* 0x00080000da40783b */ /* 0x000fe20000004200 */
[----:B------:R-:W-:-:S04]  /*8080*/  FADD.FTZ R3, R193, R3 ;  /* 0x00000003c1037221 */ /* 0x000fc80000010000 */
[----:B------:R-:W-:Y:S02]  /*8090*/  FADD.FTZ R3, R192, R3 ;  /* 0x00000003c0037221 */ /* 0x000fe40000010000 */
[----:B------:R-:W-:Y:S01]  /*80a0*/  HMMA.16816.F32 R136, R8, R138, R48 ;  /* 0x0000008a0888723c */ /* 0x000fe20000001830 */
[----:B------:R-:W4:Y:S01]  /*80b0*/  LDSM.16.MT88.4 R48, [R18+0x800] ;  /* 0x000800001230783b */ /* 0x000f220000004200 */
[----:B------:R-:W-:Y:S01]  /*80c0*/  FADD.FTZ R3, R182, R3 ;  /* 0x00000003b6037221 */ /* 0x000fe20000010000 */
[----:B-1----:R-:W-:-:S04]  /*80d0*/  FFMA.FTZ R4, R184, UR7, -R15 ;  /* 0x00000007b8047c23 */ /* 0x002fc8000801080f */
[----:B------:R1:W-:Y:S01]  /*80e0*/  MUFU.EX2 R134, R4 ;  /* 0x0000000400867308 */ /* 0x0003e20000000800 */
[C---:B------:R-:W-:Y:S01]  /*80f0*/  HMMA.16816.F32 R28, R8.reuse, R30, R96 ;  /* 0x0000001e081c723c */ /* 0x040fe20000001860 */
[----:B------:R-:W-:Y:S07]  /*8100*/  LDSM.16.MT88.4 R96, [R222] ;  /* 0x00000000de60783b */ /* 0x000fee0000004200 */
[----:B------:R-:W-:Y:S01]  /*8110*/  HMMA.16816.F32 R32, R8, R34, R112 ;  /* 0x000000220820723c */ /* 0x000fe20000001870 */
[----:B------:R-:W5:Y:S01]  /*8120*/  LDSM.16.MT88.4 R112, [R18+0x1800] ;  /* 0x001800001270783b */ /* 0x000f620000004200 */
[----:B-1----:R-:W-:Y:S01]  /*8130*/  FFMA.FTZ R4, R188, UR7, -R15 ;  /* 0x00000007bc047c23 */ /* 0x002fe2000801080f */
[----:B------:R-:W-:-:S05]  /*8140*/  MOV R188, R153 ;  /* 0x0000009900bc7202 */ /* 0x000fca0000000f00 */
[C---:B------:R-:W-:Y:S01]  /*8150*/  HMMA.16816.F32 R116, R8.reuse, R20, R116 ;  /* 0x000000140874723c */ /* 0x040fe20000001874 */
[----:B------:R1:W4:Y:S07]  /*8160*/  MUFU.EX2 R135, R4 ;  /* 0x0000000400877308 */ /* 0x00032e0000000800 */
[----:B------:R-:W-:Y:S01]  /*8170*/  HMMA.16816.F32 R20, R8, R22, R128 ;  /* 0x000000160814723c */ /* 0x000fe20000001880 */
[----:B--2---:R-:W-:Y:S02]  /*8180*/  F2FP.F16.F32.PACK_AB R128, R186, R187 ;  /* 0x000000bbba80723e */ /* 0x004fe400000000ff */
[----:B---3--:R-:W-:Y:S01]  /*8190*/  F2FP.F16.F32.PACK_AB R130, R185, R198 ;  /* 0x000000c6b982723e */ /* 0x008fe200000000ff */
[----:B-1----:R-:W-:Y:S01]  /*81a0*/  FFMA.FTZ R4, R189, UR7, -R15 ;  /* 0x00000007bd047c23 */ /* 0x002fe2000801080f */
[----:B------:R-:W-:-:S02]  /*81b0*/  MOV R189, R154 ;  /* 0x0000009a00bd7202 */ /* 0x000fc40000000f00 */
[----:B----4-:R-:W-:Y:S01]  /*81c0*/  F2FP.F16.F32.PACK_AB R129, R135, R134 ;  /* 0x000000868781723e */ /* 0x010fe200000000ff */
[----:B------:R1:W-:Y:S02]  /*81d0*/  MUFU.EX2 R184, R4 ;  /* 0x0000000400b87308 */ /* 0x0003e40000000800 */
[----:B-1----:R-:W-:Y:S01]  /*81e0*/  FFMA.FTZ R4, R191, UR7, -R15 ;  /* 0x00000007bf047c23 */ /* 0x002fe2000801080f */
[----:B------:R-:W-:Y:S02]  /*81f0*/  MOV R191, R155 ;  /* 0x0000009b00bf7202 */ /* 0x000fe40000000f00 */
[----:B------:R-:W-:Y:S03]  /*8200*/  LDSM.16.MT88.4 R152, [R212+0xa800] ;  /* 0x00a80000d498783b */ /* 0x000fe60000004200 */
[----:B------:R1:W2:Y:S02]  /*8210*/  MUFU.EX2 R133, R4 ;  /* 0x0000000400857308 */ /* 0x0002a40000000800 */
[----:B-1----:R-:W-:Y:S01]  /*8220*/  FFMA.FTZ R4, R176, UR7, -R2 ;  /* 0x00000007b0047c23 */ /* 0x002fe20008010802 */
[----:B------:R-:W-:-:S02]  /*8230*/  MOV R176, R19 ;  /* 0x0000001300b07202 */ /* 0x000fc40000000f00 */
[----:B--2---:R-:W-:-:S03]  /*8240*/  F2FP.F16.F32.PACK_AB R131, R133, R184 ;  /* 0x000000b88583723e */ /* 0x004fc600000000ff */
[----:B------:R1:W-:Y:S01]  /*8250*/  MUFU.EX2 R132, R4 ;  /* 0x0000000400847308 */ /* 0x0003e20000000800 */
[----:B------:R-:W-:-:S04]  /*8260*/  FFMA.FTZ R8, R191, R14, R176 ;  /* 0x0000000ebf087223 */ /* 0x000fc800000100b0 */
[----:B------:R-:W-:Y:S01]  /*8270*/  FADD.FTZ R9, R243, R8 ;  /* 0x00000008f3097221 */ /* 0x000fe20000010000 */
[C---:B------:R-:W-:Y:S08]  /*8280*/  HMMA.16816.F32 R36, R128.reuse, R48, R36 ;  /* 0x000000308024723c */ /* 0x040ff00000001824 */
[----:B-----5:R-:W-:Y:S01]  /*8290*/  HMMA.16816.F32 R100, R128, R112, R100 ;  /* 0x000000708064723c */ /* 0x020fe20000001864 */
[----:B-1----:R-:W-:-:S04]  /*82a0*/  FFMA.FTZ R4, R177, UR7, -R2 ;  /* 0x00000007b1047c23 */ /* 0x002fc80008010802 */
[----:B------:R1:W2:Y:S03]  /*82b0*/  MUFU.EX2 R26, R4 ;  /* 0x00000004001a7308 */ /* 0x0002a60000000800 */
[C---:B------:R-:W-:Y:S08]  /*82c0*/  HMMA.16816.F32 R156, R128.reuse, R168, R156 ;  /* 0x000000a8809c723c */ /* 0x040ff0000000189c */
[----:B------:R-:W-:Y:S01]  /*82d0*/  HMMA.16816.F32 R52, R128, R64, R52 ;  /* 0x000000408034723c */ /* 0x000fe20000001834 */
[--C-:B-1----:R-:W-:Y:S01]  /*82e0*/  FFMA.FTZ R4, R178, UR7, -R2.reuse ;  /* 0x00000007b2047c23 */ /* 0x102fe20008010802 */
[----:B------:R-:W-:Y:S01]  /*82f0*/  FFMA.FTZ R2, R179, UR7, -R2 ;  /* 0x00000007b3027c23 */ /* 0x000fe20008010802 */
[----:B--2---:R-:W-:-:S05]  /*8300*/  F2FP.F16.F32.PACK_AB R124, R26, R132 ;  /* 0x000000841a7c723e */ /* 0x004fca00000000ff */
[C---:B------:R-:W-:Y:S01]  /*8310*/  HMMA.16816.F32 R68, R128.reuse, R80, R68 ;  /* 0x000000508044723c */ /* 0x040fe20000001844 */
[----:B------:R1:W-:Y:S07]  /*8320*/  MUFU.EX2 R25, R4 ;  /* 0x0000000400197308 */ /* 0x0003ee0000000800 */
[----:B------:R-:W-:Y:S01]  /*8330*/  HMMA.16816.F32 R84, R128, R96, R84 ;  /* 0x000000608054723c */ /* 0x000fe20000001854 */
[----:B------:R2:W3:Y:S01]  /*8340*/  MUFU.EX2 R24, R2 ;  /* 0x0000000200187308 */ /* 0x0004e20000000800 */
[----:B-1----:R-:W1:Y:S01]  /*8350*/  LDSM.16.MT88.4 R4, [R218+0x1800] ;  /* 0x00180000da04783b */ /* 0x002e620000004200 */
[----:B--2---:R-:W-:Y:S01]  /*8360*/  FFMA.FTZ R2, R180, UR7, -R17 ;  /* 0x00000007b4027c23 */ /* 0x004fe20008010811 */
[----:B---3--:R-:W-:-:S05]  /*8370*/  F2FP.F16.F32.PACK_AB R126, R24, R25 ;  /* 0x00000019187e723e */ /* 0x008fca00000000ff */
[----:B------:R2:W3:Y:S02]  /*8380*/  MUFU.EX2 R19, R2 ;  /* 0x0000000200137308 */ /* 0x0004e40000000800 */
[----:B--2---:R-:W-:Y:S01]  /*8390*/  FFMA.FTZ R2, R181, UR7, -R17 ;  /* 0x00000007b5027c23 */ /* 0x004fe20008010811 */
[----:B---3--:R-:W-:-:S05]  /*83a0*/  FADD.FTZ R3, R19, R3 ;  /* 0x0000000313037221 */ /* 0x008fca0000010000 */
[----:B------:R2:W3:Y:S01]  /*83b0*/  MUFU.EX2 R16, R2 ;  /* 0x0000000200107308 */ /* 0x0004e20000000800 */
[----:B-1----:R-:W-:Y:S01]  /*83c0*/  HMMA.16816.F32 R116, R128, R4, R116 ;  /* 0x000000048074723c */ /* 0x002fe20000001874 */
[----:B--2---:R-:W-:Y:S01]  /*83d0*/  FFMA.FTZ R2, R199, UR7, -R17 ;  /* 0x00000007c7027c23 */ /* 0x004fe20008010811 */
[C---:B---3--:R-:W-:Y:S01]  /*83e0*/  F2FP.F16.F32.PACK_AB R125, R16.reuse, R19 ;  /* 0x00000013107d723e */ /* 0x048fe200000000ff */
[----:B------:R-:W-:-:S04]  /*83f0*/  FADD.FTZ R16, R16, R3 ;  /* 0x0000000310107221 */ /* 0x000fc80000010000 */
[----:B------:R1:W2:Y:S02]  /*8400*/  MUFU.EX2 R15, R2 ;  /* 0x00000002000f7308 */ /* 0x0002a40000000800 */
[----:B-1----:R-:W-:Y:S01]  /*8410*/  FFMA.FTZ R2, R233, UR7, -R17 ;  /* 0x00000007e9027c23 */ /* 0x002fe20008010811 */
[----:B--2---:R-:W-:-:S05]  /*8420*/  FADD.FTZ R16, R15, R16 ;  /* 0x000000100f107221 */ /* 0x004fca0000010000 */
[----:B------:R-:W1:Y:S02]  /*8430*/  MUFU.EX2 R2, R2 ;  /* 0x0000000200027308 */ /* 0x000e640000000800 */
[----:B-1----:R-:W-:-:S07]  /*8440*/  F2FP.F16.F32.PACK_AB R127, R2, R15 ;  /* 0x0000000f027f723e */ /* 0x002fce00000000ff */
[----:B------:R-:W-:Y:S01]  /*8450*/  HMMA.16816.F32 R120, R124, R4, R120 ;  /* 0x000000047c78723c */ /* 0x000fe20000001878 */
[----:B------:R-:W-:Y:S01]  /*8460*/  FFMA.FTZ R5, R189, R13, R235 ;  /* 0x0000000dbd057223 */ /* 0x000fe200000100eb */
[----:B------:R-:W-:-:S03]  /*8470*/  FFMA.FTZ R4, R188, R12, R195 ;  /* 0x0000000cbc047223 */ /* 0x000fc600000100c3 */
[----:B------:R-:W-:Y:S01]  /*8480*/  FADD.FTZ R8, R234, R5 ;  /* 0x00000005ea087221 */ /* 0x000fe20000010000 */
[----:B------:R-:W-:Y:S01]  /*8490*/  FADD.FTZ R4, R194, R4 ;  /* 0x00000004c2047221 */ /* 0x000fe20000010000 */
[----:B------:R-:W-:Y:S01]  /*84a0*/  FADD.FTZ R5, R242, R9 ;  /* 0x00000009f2057221 */ /* 0x000fe20000010000 */
[----:B------:R-:W-:Y:S02]  /*84b0*/  HMMA.16816.F32 R40, R124, R48, R40 ;  /* 0x000000307c28723c */ /* 0x000fe40000001828 */
[----:B------:R-:W-:Y:S01]  /*84c0*/  FADD.FTZ R4, R196, R4 ;  /* 0x00000004c4047221 */ /* 0x000fe20000010000 */
[----:B------:R-:W-:-:S03]  /*84d0*/  FADD.FTZ R5, R249, R5 ;  /* 0x00000005f9057221 */ /* 0x000fc60000010000 */
[----:B------:R-:W-:Y:S01]  /*84e0*/  FADD.FTZ R4, R197, R4 ;  /* 0x00000004c5047221 */ /* 0x000fe20000010000 */
[----:B------:R-:W-:Y:S01]  /*84f0*/  FADD.FTZ R5, R187, R5 ;  /* 0x00000005bb057221 */ /* 0x000fe20000010000 */
[C---:B------:R-:W-:Y:S02]  /*8500*/  HMMA.16816.F32 R44, R124.reuse, R50, R44 ;  /* 0x000000327c2c723c */ /* 0x040fe4000000182c */
[----:B------:R-:W-:Y:S01]  /*8510*/  FADD.FTZ R4, R132, R4 ;  /* 0x0000000484047221 */ /* 0x000fe20000010000 */
[----:B------:R-:W-:Y:S01]  /*8520*/  FADD.FTZ R5, R186, R5 ;  /* 0x00000005ba057221 */ /* 0x000fe20000010000 */
[----:B------:R-:W-:Y:S02]  /*8530*/  MOV R132, R248 ;  /* 0x000000f800847202 */ /* 0x000fe40000000f00 */
[----:B------:R-:W-:Y:S01]  /*8540*/  FADD.FTZ R4, R26, R4 ;  /* 0x000000041a047221 */ /* 0x000fe20000010000 */
[----:B------:R-:W-:Y:S01]  /*8550*/  FADD.FTZ R3, R198, R5 ;  /* 0x00000005c6037221 */ /* 0x000fe20000010000 */
[----:B------:R-:W-:Y:S02]  /*8560*/  HMMA.16816.F32 R144, R124, R152, R144 ;  /* 0x000000987c90723c */ /* 0x000fe40000001890 */
        /* <DEDUP_REMOVED lines=13> */
[----:B------:R-:W-:Y:S01]  /*8640*/  HMMA.16816.F32 R140, R128, R152, R236 ;  /* 0x00000098808c723c */ /* 0x000fe200000018ec */
[----:B------:R-:W-:Y:S01]  /*8650*/  FADD.FTZ R236, R185, R3 ;  /* 0x00000003b9ec7221 */ /* 0x000fe20000010000 */
[----:B------:R-:W-:Y:S01]  /*8660*/  FADD.FTZ R238, R24, R4 ;  /* 0x0000000418ee7221 */ /* 0x000fe20000010000 */
[----:B------:R-:W-:-:S03]  /*8670*/  FADD.FTZ R239, R2, R16 ;  /* 0x0000001002ef7221 */ /* 0x000fc60000010000 */
[----:B------:R1:W-:Y:S02]  /*8680*/  STL [R1+0xc], R236 ;  /* 0x00000cec01007387 */ /* 0x0003e40000100800 */
[----:B------:R-:W-:Y:S01]  /*8690*/  HMMA.16816.F32 R48, R128, R50, R136 ;  /* 0x000000328030723c */ /* 0x000fe20000001888 */
[----:B------:R-:W-:Y:S02]  /*86a0*/  MOV R137, R217 ;  /* 0x000000d900897202 */ /* 0x000fe40000000f00 */
[----:B------:R-:W-:-:S05]  /*86b0*/  MOV R136, R232 ;  /* 0x000000e800887202 */ /* 0x000fca0000000f00 */
        /* <DEDUP_REMOVED lines=9> */
[----:B------:R-:W-:Y:S01]  /*8750*/  FADD.FTZ R6, R134, R6 ;  /* 0x0000000686067221 */ /* 0x000fe20000010000 */
[----:B------:R-:W-:-:S03]  /*8760*/  MOV R134, R224 ;  /* 0x000000e000867202 */ /* 0x000fc60000000f00 */
[----:B------:R-:W-:Y:S01]  /*8770*/  FADD.FTZ R6, R135, R6 ;  /* 0x0000000687067221 */ /* 0x000fe20000010000 */
[----:B------:R-:W-:-:S03]  /*8780*/  MOV R135, R225 ;  /* 0x000000e100877202 */ /* 0x000fc60000000f00 */
[----:B------:R-:W-:-:S04]  /*8790*/  FADD.FTZ R5, R184, R6 ;  /* 0x00000006b8057221 */ /* 0x000fc80000010000 */
[----:B------:R-:W-:-:S05]  /*87a0*/  FADD.FTZ R237, R133, R5 ;  /* 0x0000000585ed7221 */ /* 0x000fca0000010000 */
[----:B------:R1:W-:Y:S04]  /*87b0*/  STL [R1+0x8], R237 ;  /* 0x000008ed01007387 */ /* 0x0003e80000100800 */
[----:B------:R1:W-:Y:S04]  /*87c0*/  STL [R1+0x4], R238 ;  /* 0x000004ee01007387 */ /* 0x0003e80000100800 */
[----:B------:R1:W-:Y:S01]  /*87d0*/  STL [R1], R239 ;  /* 0x000000ef01007387 */ /* 0x0003e20000100800 */
[----:B------:R-:W-:Y:S05]  /*87e0*/  @!P3 BRA `(.L_x_1394) ;  /* 0x000000880030b947 */ /* 0x000fea0003800000 */
[----:B------:R-:W2:Y:S01]  /*87f0*/  LDL R189, [R1+0x30] ;  /* 0x0000300001bd7983 */ /* 0x000ea20000100800 */
[----:B------:R-:W-:-:S04]  /*8800*/  DEPBAR.LE SB0, 0x0 ;  /* 0x000080000000791a */ /* 0x000fc80000000000 */
[----:B------:R-:W3:Y:S04]  /*8810*/  LDL R191, [R1+0x34] ;  /* 0x0000340001bf7983 */ /* 0x000ee80000100800 */
[----:B------:R-:W4:Y:S04]  /*8820*/  LDL R188, [R1+0x20] ;  /* 0x0000200001bc7983 */ /* 0x000f280000100800 */
[----:B------:R-:W5:Y:S01]  /*8830*/  LDL R190, [R1+0x1c] ;  /* 0x00001c0001be7983 */ /* 0x000f620000100800 */
[----:B------:R-:W-:-:S03]  /*8840*/  VIADD R233, R250, 0xfffffffd ;  /* 0xfffffffdfae97836 */ /* 0x000fc60000000000 */
        /* <DEDUP_REMOVED lines=14> */
[----:B------:R-:W-:Y:S03]  /*8930*/  @!P2 LDGSTS.E.BYPASS.LTC128B.128 [R226+0xa000], desc[UR18][R4.64] ;  /* 0x0a00000004e2afae */ /* 0x000fe6000b981a12 */
[----:B------:R-:W-:Y:S01]  /*8940*/  LEA.HI.X R3, R6, R190, R3, 0x1, P0 ;  /* 0x000000be06037211 */ /* 0x000fe200000f0c03 */
        /* <DEDUP_REMOVED lines=17> */
[----:B------:R-:W4:Y:S04]  /*8a60*/  LDSM.16.M88.4 R8, [R213+0x2000] ;  /* 0x00200000d508783b */ /* 0x000f280000000200 */
[----:B------:R-:W5:Y:S04]  /*8a70*/  LDSM.16.M88.4 R20, [R214+UR5+0x8800] ;  /* 0x00880005d614783b */ /* 0x000f680008000200 */
[----:B------:R-:W1:Y:S04]  /*8a80*/  LDSM.16.M88.4 R12, [R213] ;  /* 0x00000000d50c783b */ /* 0x000e680000000200 */
[----:B------:R-:W-:Y:S04]  /*8a90*/  LDSM.16.M88.4 R28, [R245+0x8000] ;  /* 0x00800000f51c783b */ /* 0x000fe80000000200 */
[----:B--2---:R-:W2:Y:S04]  /*8aa0*/  LDSM.16.M88.4 R4, [R216+0x2000] ;  /* 0x00200000d804783b */ /* 0x004ea80000000200 */
[----:B------:R-:W2:Y:S04]  /*8ab0*/  LDSM.16.M88.4 R32, [R245+0x8800] ;  /* 0x00880000f520783b */ /* 0x000ea80000000200 */
[----:B------:R-:W2:Y:S01]  /*8ac0*/  LDSM.16.M88.4 R16, [R216] ;  /* 0x00000000d810783b */ /* 0x000ea20000000200 */
[----:B---3--:R-:W-:-:S02]  /*8ad0*/  VIADD R3, R0, 0xffffffb0 ;  /* 0xffffffb000037836 */ /* 0x008fc40000000000 */
[----:B------:R-:W-:Y:S01]  /*8ae0*/  VIADD R2, R0, 0xffffffb1 ;  /* 0xffffffb100027836 */ /* 0x000fe20000000000 */
[----:B------:R-:W0:Y:S01]  /*8af0*/  LDGDEPBAR ;  /* 0x00000000000079af */ /* 0x000e220000000000 */
[C---:B----4-:R-:W-:Y:S08]  /*8b00*/  HMMA.16816.F32 R172, R8.reuse, R24, RZ ;  /* 0x0000001808ac723c */ /* 0x050ff000000018ff */
[C---:B-----5:R-:W-:Y:S08]  /*8b10*/  HMMA.16816.F32 R132, R8.reuse, R20, RZ ;  /* 0x000000140884723c */ /* 0x060ff000000018ff */
[C---:B------:R-:W-:Y:S08]  /*8b20*/  HMMA.16816.F32 R136, R8.reuse, R26, RZ ;  /* 0x0000001a0888723c */ /* 0x040ff000000018ff */
[----:B------:R-:W-:Y:S08]  /*8b30*/  HMMA.16816.F32 R8, R8, R22, RZ ;  /* 0x000000160808723c */ /* 0x000ff000000018ff */
[C---:B-1----:R-:W-:Y:S08]  /*8b40*/  HMMA.16816.F32 R180, R12.reuse, R24, RZ ;  /* 0x000000180cb4723c */ /* 0x042ff000000018ff */
[----:B------:R-:W-:Y:S01]  /*8b50*/  HMMA.16816.F32 R192, R12, R26, RZ ;  /* 0x0000001a0cc0723c */ /* 0x000fe200000018ff */
[----:B------:R-:W-:Y:S07]  /*8b60*/  LDSM.16.M88.4 R24, [R244+0x8000] ;  /* 0x00800000f418783b */ /* 0x000fee0000000200 */
[C---:B--2---:R-:W-:Y:S08]  /*8b70*/  HMMA.16816.F32 R208, R4.reuse, R28, R172 ;  /* 0x0000001c04d0723c */ /* 0x044ff000000018ac */
[C---:B------:R-:W-:Y:S01]  /*8b80*/  HMMA.16816.F32 R204, R4.reuse, R32, R132 ;  /* 0x0000002004cc723c */ /* 0x040fe20000001884 */
[----:B------:R-:W-:Y:S07]  /*8b90*/  LDSM.16.M88.4 R132, [R247+0x8000] ;  /* 0x00800000f784783b */ /* 0x000fee0000000200 */
[C---:B------:R-:W-:Y:S08]  /*8ba0*/  HMMA.16816.F32 R196, R4.reuse, R30, R136 ;  /* 0x0000001e04c4723c */ /* 0x040ff00000001888 */
[----:B------:R-:W-:Y:S01]  /*8bb0*/  HMMA.16816.F32 R188, R4, R34, R8 ;  /* 0x0000002204bc723c */ /* 0x000fe20000001808 */
[----:B------:R-:W1:Y:S04]  /*8bc0*/  LDSM.16.M88.4 R4, [R246+0x2000] ;  /* 0x00200000f604783b */ /* 0x000e680000000200 */
[----:B------:R-:W-:Y:S03]  /*8bd0*/  LDSM.16.M88.4 R8, [R246] ;  /* 0x00000000f608783b */ /* 0x000fe60000000200 */
[C---:B------:R-:W-:Y:S08]  /*8be0*/  HMMA.16816.F32 R176, R12.reuse, R20, RZ ;  /* 0x000000140cb0723c */ /* 0x040ff000000018ff */
[----:B------:R-:W-:Y:S01]  /*8bf0*/  HMMA.16816.F32 R200, R12, R22, RZ ;  /* 0x000000160cc8723c */ /* 0x000fe200000018ff */
[----:B------:R-:W2:Y:S04]  /*8c00*/  LDSM.16.M88.4 R20, [R244+0x8800] ;  /* 0x00880000f414783b */ /* 0x000ea80000000200 */
[----:B------:R-:W3:Y:S03]  /*8c10*/  LDSM.16.M88.4 R12, [R215+0x2000] ;  /* 0x00200000d70c783b */ /* 0x000ee60000000200 */
[C---:B------:R-:W-:Y:S08]  /*8c20*/  HMMA.16816.F32 R184, R16.reuse, R28, R180 ;  /* 0x0000001c10b8723c */ /* 0x040ff000000018b4 */
[C---:B------:R-:W-:Y:S08]  /*8c30*/  HMMA.16816.F32 R136, R16.reuse, R30, R192 ;  /* 0x0000001e1088723c */ /* 0x040ff000000018c0 */
[C---:B------:R-:W-:Y:S08]  /*8c40*/  HMMA.16816.F32 R172, R16.reuse, R32, R176 ;  /* 0x0000002010ac723c */ /* 0x040ff000000018b0 */
[----:B------:R-:W-:Y:S01]  /*8c50*/  HMMA.16816.F32 R28, R16, R34, R200 ;  /* 0x00000022101c723c */ /* 0x000fe200000018c8 */
[----:B------:R-:W4:Y:S07]  /*8c60*/  LDSM.16.M88.4 R32, [R247+0x8800] ;  /* 0x00880000f720783b */ /* 0x000f2e0000000200 */
[C---:B-1----:R-:W-:Y:S08]  /*8c70*/  HMMA.16816.F32 R16, R4.reuse, R24, R208 ;  /* 0x000000180410723c */ /* 0x042ff000000018d0 */
[C---:B------:R-:W-:Y:S08]  /*8c80*/  HMMA.16816.F32 R180, R4.reuse, R26, R196 ;  /* 0x0000001a04b4723c */ /* 0x040ff000000018c4 */
[----:B--2---:R-:W-:Y:S08]  /*8c90*/  HMMA.16816.F32 R192, R4, R22, R188 ;  /* 0x0000001604c0723c */ /* 0x004ff000000018bc */
[C---:B------:R-:W-:Y:S08]  /*8ca0*/  HMMA.16816.F32 R184, R8.reuse, R24, R184 ;  /* 0x0000001808b8723c */ /* 0x040ff000000018b8 */
[C---:B------:R-:W-:Y:S08]  /*8cb0*/  HMMA.16816.F32 R196, R8.reuse, R26, R136 ;  /* 0x0000001a08c4723c */ /* 0x040ff00000001888 */
[C---:B------:R-:W-:Y:S08]  /*8cc0*/  HMMA.16816.F32 R188, R8.reuse, R20, R172 ;  /* 0x0000001408bc723c */ /* 0x040ff000000018ac */
[----:B------:R-:W-:Y:S01]  /*8cd0*/  HMMA.16816.F32 R176, R8, R22, R28 ;  /* 0x0000001608b0723c */ /* 0x000fe2000000181c */
[----:B------:R-:W1:Y:S04]  /*8ce0*/  LDSM.16.M88.4 R8, [R215] ;  /* 0x00000000d708783b */ /* 0x000e680000000200 */
[----:B------:R-:W-:Y:S03]  /*8cf0*/  LDSM.16.M88.4 R28, [R214+UR5+0x9800] ;  /* 0x00980005d61c783b */ /* 0x000fe60008000200 */
[----:B------:R-:W-:Y:S01]  /*8d00*/  HMMA.16816.F32 R204, R4, R20, R204 ;  /* 0x0000001404cc723c */ /* 0x000fe200000018cc */
[----:B------:R-:W-:Y:S07]  /*8d10*/  LDSM.16.M88.4 R4, [R213+0x6000] ;  /* 0x00600000d504783b */ /* 0x000fee0000000200 */
[C---:B---3--:R-:W-:Y:S01]  /*8d20*/  HMMA.16816.F32 R172, R12.reuse, R132, R16 ;  /* 0x000000840cac723c */ /* 0x048fe20000001810 */
[----:B------:R-:W2:Y:S07]  /*8d30*/  LDSM.16.M88.4 R16, [R214+UR5+0x9000] ;  /* 0x00900005d610783b */ /* 0x000eae0008000200 */
[C---:B------:R-:W-:Y:S08]  /*8d40*/  HMMA.16816.F32 R136, R12.reuse, R134, R180 ;  /* 0x000000860c88723c */ /* 0x040ff000000018b4 */
[C---:B----4-:R-:W-:Y:S08]  /*8d50*/  HMMA.16816.F32 R24, R12.reuse, R32, R204 ;  /* 0x000000200c18723c */ /* 0x050ff000000018cc */
[----:B------:R-:W-:Y:S01]  /*8d60*/  HMMA.16816.F32 R20, R12, R34, R192 ;  /* 0x000000220c14723c */ /* 0x000fe200000018c0 */
        /* <DEDUP_REMOVED lines=12> */
[----:B------:R-:W2:Y:S03]  /*8e30*/  LDSM.16.M88.4 R20, [R245+0x9000] ;  /* 0x00900000f514783b */ /* 0x000ea60000000200 */
[C---:B---3--:R-:W-:Y:S08]  /*8e40*/  HMMA.16816.F32 R184, R12.reuse, R16, R184 ;  /* 0x000000100cb8723c */ /* 0x048ff000000018b8 */
[C---:B------:R-:W-:Y:S01]  /*8e50*/  HMMA.16816.F32 R192, R12.reuse, R18, R192 ;  /* 0x000000120cc0723c */ /* 0x040fe200000018c0 */
[----:B------:R-:W-:Y:S07]  /*8e60*/  LDSM.16.M88.4 R16, [R246+0x4000] ;  /* 0x00400000f610783b */ /* 0x000fee0000000200 */
[C---:B------:R-:W-:Y:S08]  /*8e70*/  HMMA.16816.F32 R180, R12.reuse, R28, R180 ;  /* 0x0000001c0cb4723c */ /* 0x040ff000000018b4 */
[----:B------:R-:W-:Y:S01]  /*8e80*/  HMMA.16816.F32 R176, R12, R30, R32 ;  /* 0x0000001e0cb0723c */ /* 0x000fe20000001820 */
[----:B------:R-:W-:Y:S04]  /*8e90*/  LDSM.16.M88.4 R12, [R246+0x6000] ;  /* 0x00600000f60c783b */ /* 0x000fe80000000200 */
[----:B------:R-:W3:Y:S04]  /*8ea0*/  LDSM.16.M88.4 R32, [R244+0x9000] ;  /* 0x00900000f420783b */ /* 0x000ee80000000200 */
[----:B------:R-:W4:Y:S01]  /*8eb0*/  LDSM.16.M88.4 R28, [R244+0x9800] ;  /* 0x00980000f41c783b */ /* 0x000f220000000200 */
[C---:B-1----:R-:W-:Y:S08]  /*8ec0*/  HMMA.16816.F32 R132, R4.reuse, R24, R132 ;  /* 0x000000180484723c */ /* 0x042ff00000001884 */
[C---:B--2---:R-:W-:Y:S08]  /*8ed0*/  HMMA.16816.F32 R172, R4.reuse, R20, R172 ;  /* 0x0000001404ac723c */ /* 0x044ff000000018ac */
[C---:B------:R-:W-:Y:S08]  /*8ee0*/  HMMA.16816.F32 R136, R4.reuse, R22, R136 ;  /* 0x000000160488723c */ /* 0x040ff00000001888 */
[----:B------:R-:W-:Y:S01]  /*8ef0*/  HMMA.16816.F32 R188, R4, R26, R188 ;  /* 0x0000001a04bc723c */ /* 0x000fe200000018bc */
[----:B------:R-:W-:Y:S07]  /*8f00*/  LDSM.16.M88.4 R4, [R215+0x6000] ;  /* 0x00600000d704783b */ /* 0x000fee0000000200 */
[C---:B------:R-:W-:Y:S08]  /*8f10*/  HMMA.16816.F32 R200, R8.reuse, R20, R184 ;  /* 0x0000001408c8723c */ /* 0x040ff000000018b8 */
[C---:B------:R-:W-:Y:S01]  /*8f20*/  HMMA.16816.F32 R196, R8.reuse, R22, R192 ;  /* 0x0000001608c4723c */ /* 0x040fe200000018c0 */
[----:B------:R-:W1:Y:S07]  /*8f30*/  LDSM.16.M88.4 R20, [R247+0x9000] ;  /* 0x00900000f714783b */ /* 0x000e6e0000000200 */
[----:B------:R-:W-:Y:S08]  /*8f40*/  HMMA.16816.F32 R184, R8, R26, R176 ;  /* 0x0000001a08b8723c */ /* 0x000ff000000018b0 */
[----:B---3--:R-:W-:Y:S08]  /*8f50*/  HMMA.16816.F32 R176, R12, R32, R172 ;  /* 0x000000200cb0723c */ /* 0x008ff000000018ac */
[----:B------:R-:W-:Y:S01]  /*8f60*/  HMMA.16816.F32 R192, R8, R24, R180 ;  /* 0x0000001808c0723c */ /* 0x000fe200000018b4 */
[----:B------:R-:W-:Y:S07]  /*8f70*/  LDSM.16.M88.4 R8, [R247+0x9800] ;  /* 0x00980000f708783b */ /* 0x000fee0000000200 */
[C---:B----4-:R-:W-:Y:S08]  /*8f80*/  HMMA.16816.F32 R172, R12.reuse, R28, R132 ;  /* 0x0000001c0cac723c */ /* 0x050ff00000001884 */
[C---:B------:R-:W-:Y:S08]  /*8f90*/  HMMA.16816.F32 R180, R12.reuse, R34, R136 ;  /* 0x000000220cb4723c */ /* 0x040ff00000001888 */
[----:B------:R-:W-:Y:S01]  /*8fa0*/  HMMA.16816.F32 R132, R12, R30, R188 ;  /* 0x0000001e0c84723c */ /* 0x000fe200000018bc */
[----:B------:R-:W2:Y:S01]  /*8fb0*/  LDSM.16.M88.4 R12, [R215+0x4000] ;  /* 0x00400000d70c783b */ /* 0x000ea20000000200 */
[----:B------:R-:W-:-:S06]  /*8fc0*/  DEPBAR.LE SB0, 0x0 ;  /* 0x000080000000791a */ /* 0x000fcc0000000000 */
[C---:B------:R-:W-:Y:S08]  /*8fd0*/  HMMA.16816.F32 R24, R16.reuse, R32, R200 ;  /* 0x000000201018723c */ /* 0x040ff000000018c8 */
[C---:B------:R-:W-:Y:S08]  /*8fe0*/  HMMA.16816.F32 R32, R16.reuse, R34, R196 ;  /* 0x000000221020723c */ /* 0x040ff000000018c4 */
[----:B------:R-:W-:Y:S08]  /*8ff0*/  HMMA.16816.F32 R136, R16, R28, R192 ;  /* 0x0000001c1088723c */ /* 0x000ff000000018c0 */
[----:B-1----:R-:W-:Y:S08]  /*9000*/  HMMA.16816.F32 R176, R4, R20, R176 ;  /* 0x0000001404b0723c */ /* 0x002ff000000018b0 */
[----:B------:R-:W-:Y:S01]  /*9010*/  HMMA.16816.F32 R184, R16, R30, R184 ;  /* 0x0000001e10b8723c */ /* 0x000fe200000018b8 */
[----:B------:R-:W-:-:S07]  /*9020*/  VIADD R17, R0, 0xffffffa0 ;  /* 0xffffffa000117836 */ /* 0x000fce0000000000 */
[----:B--2---:R-:W-:Y:S01]  /*9030*/  HMMA.16816.F32 R24, R12, R20, R24 ;  /* 0x000000140c18723c */ /* 0x004fe20000001818 */
[----:B------:R-:W-:-:S07]  /*9040*/  VIADD R18, R0, 0xffffffa1 ;  /* 0xffffffa100127836 */ /* 0x000fce0000000000 */
[-C--:B------:R-:W-:Y:S08]  /*9050*/  HMMA.16816.F32 R180, R4, R22.reuse, R180 ;  /* 0x0000001604b4723c */ /* 0x080ff000000018b4 */
[----:B------:R-:W-:Y:S08]  /*9060*/  HMMA.16816.F32 R28, R12, R22, R32 ;  /* 0x000000160c1c723c */ /* 0x000ff00000001820 */
[-C--:B------:R-:W-:Y:S08]  /*9070*/  HMMA.16816.F32 R188, R4, R8.reuse, R172 ;  /* 0x0000000804bc723c */ /* 0x080ff000000018ac */
[----:B------:R-:W-:Y:S01]  /*9080*/  HMMA.16816.F32 R20, R12, R8, R136 ;  /* 0x000000080c14723c */ /* 0x000fe20000001888 */
[----:B------:R-:W-:Y:S01]  /*9090*/  VIADD R9, R227, 0x40 ;  /* 0x00000040e3097836 */ /* 0x000fe20000000000 */
[----:B------:R-:W-:Y:S04]  /*90a0*/  BAR.SYNC.DEFER_BLOCKING 0x0 ;  /* 0x0000000000007b1d */ /* 0x000fe80000010000 */
[----:B------:R-:W-:-:S02]  /*90b0*/  ISETP.GT.AND P0, PT, R9, R17, PT ;  /* 0x000000110900720c */ /* 0x000fc40003f04270 */
[----:B------:R-:W-:Y:S01]  /*90c0*/  HMMA.16816.F32 R192, R4, R10, R132 ;  /* 0x0000000a04c0723c */ /* 0x000fe20000001884 */
[C---:B------:R-:W-:Y:S01]  /*90d0*/  VIADD R5, R227.reuse, 0x48 ;  /* 0x00000048e3057836 */ /* 0x040fe20000000000 */
[----:B------:R-:W-:Y:S01]  /*90e0*/  FSEL R176, R176, -INF , !P0 ;  /* 0xff800000b0b07808 */ /* 0x000fe20004000000 */
[C---:B------:R-:W-:Y:S01]  /*90f0*/  VIADD R4, R0.reuse, 0xffffffa8 ;  /* 0xffffffa800047836 */ /* 0x040fe20000000000 */
[----:B------:R-:W-:Y:S02]  /*9100*/  ISETP.GT.AND P5, PT, R227, R17, PT ;  /* 0x00000011e300720c */ /* 0x000fe40003fa4270 */
[----:B------:R-:W-:Y:S01]  /*9110*/  ISETP.GT.AND P0, PT, R5, R18, PT ;  /* 0x000000120500720c */ /* 0x000fe20003f04270 */
[----:B------:R-:W-:Y:S01]  /*9120*/  VIADD R8, R0, 0xffffffb8 ;  /* 0xffffffb800087836 */ /* 0x000fe20000000000 */
[----:B------:R-:W-:Y:S02]  /*9130*/  FSEL R19, R24, -INF , !P5 ;  /* 0xff80000018137808 */ /* 0x000fe40006800000 */
[----:B------:R-:W-:-:S02]  /*9140*/  FSEL R34, R179, -INF , !P0 ;  /* 0xff800000b3227808 */ /* 0x000fc40004000000 */
[----:B------:R-:W-:Y:S01]  /*9150*/  ISETP.GT.AND P0, PT, R9, R4, PT ;  /* 0x000000040900720c */ /* 0x000fe20003f04270 */
[----:B------:R-:W-:Y:S01]  /*9160*/  VIADD R16, R227, 0x8 ;  /* 0x00000008e3107836 */ /* 0x000fe20000000000 */
[C---:B------:R-:W-:Y:S01]  /*9170*/  ISETP.GT.AND P5, PT, R9.reuse, R18, PT ;  /* 0x000000120900720c */ /* 0x040fe20003fa4270 */
[----:B------:R-:W-:Y:S01]  /*9180*/  HMMA.16816.F32 R12, R12, R10, R184 ;  /* 0x0000000a0c0c723c */ /* 0x000fe200000018b8 */
[----:B------:R-:W-:Y:S02]  /*9190*/  FSEL R139, R180, -INF , !P0 ;  /* 0xff800000b48b7808 */ /* 0x000fe40004000000 */
[----:B------:R-:W-:Y:S02]  /*91a0*/  ISETP.GT.AND P0, PT, R9, R8, PT ;  /* 0x000000080900720c */ /* 0x000fe40003f04270 */
[----:B------:R-:W-:Y:S02]  /*91b0*/  FSEL R177, R177, -INF , !P5 ;  /* 0xff800000b1b17808 */ /* 0x000fe40006800000 */
[----:B------:R-:W-:-:S02]  /*91c0*/  ISETP.GT.AND P5, PT, R16, R18, PT ;  /* 0x000000121000720c */ /* 0x000fc40003fa4270 */
[----:B------:R-:W-:Y:S02]  /*91d0*/  ISETP.GT.AND P3, PT, R5, R17, PT ;  /* 0x000000110500720c */ /* 0x000fe40003f64270 */
[----:B------:R-:W-:Y:S02]  /*91e0*/  FSEL R174, R192, -INF , !P0 ;  /* 0xff800000c0ae7808 */ /* 0x000fe40004000000 */
[----:B------:R-:W-:Y:S01]  /*91f0*/  ISETP.GT.AND P0, PT, R16, R3, PT ;  /* 0x000000031000720c */ /* 0x000fe20003f04270 */
[----:B------:R-:W-:Y:S01]  /*9200*/  VIADD R6, R0, 0xffffffa9 ;  /* 0xffffffa900067836 */ /* 0x000fe20000000000 */
[----:B------:R-:W-:Y:S02]  /*9210*/  FSEL R27, R27, -INF , !P5 ;  /* 0xff8000001b1b7808 */ /* 0x000fe40006800000 */
[----:B------:R-:W-:Y:S02]  /*9220*/  ISETP.GT.AND P6, PT, R16, R17, PT ;  /* 0x000000111000720c */ /* 0x000fe40003fc4270 */
[----:B------:R-:W-:-:S02]  /*9230*/  FSEL R33, R178, -INF , !P3 ;  /* 0xff800000b2217808 */ /* 0x000fc40005800000 */
[----:B------:R-:W-:Y:S02]  /*9240*/  ISETP.GT.AND P5, PT, R9, R2, PT ;  /* 0x000000020900720c */ /* 0x000fe40003fa4270 */
[----:B------:R-:W-:Y:S01]  /*9250*/  ISETP.GT.AND P3, PT, R227, R18, PT ;  /* 0x00000012e300720c */ /* 0x000fe20003f64270 */
[----:B------:R-:W-:Y:S01]  /*9260*/  VIADD R7, R0, 0xffffffb9 ;  /* 0xffffffb900077836 */ /* 0x000fe20000000000 */
[----:B------:R-:W-:Y:S02]  /*9270*/  FSEL R133, R22, -INF , !P0 ;  /* 0xff80000016857808 */ /* 0x000fe40004000000 */
[----:B------:R-:W-:Y:S02]  /*9280*/  ISETP.GT.AND P0, PT, R5, R4, PT ;  /* 0x000000040500720c */ /* 0x000fe40003f04270 */
[----:B------:R-:W-:Y:S02]  /*9290*/  FSEL R24, R26, -INF , !P6 ;  /* 0xff8000001a187808 */ /* 0x000fe40007000000 */
[----:B------:R-:W-:-:S02]  /*92a0*/  FSEL R173, R189, -INF , !P5 ;  /* 0xff800000bdad7808 */ /* 0x000fc40006800000 */
[----:B------:R-:W-:Y:S02]  /*92b0*/  FSEL R25, R25, -INF , !P3 ;  /* 0xff80000019197808 */ /* 0x000fe40005800000 */
[C---:B------:R-:W-:Y:S02]  /*92c0*/  ISETP.GT.AND P6, PT, R9.reuse, R3, PT ;  /* 0x000000030900720c */ /* 0x040fe40003fc4270 */
[-C--:B------:R-:W-:Y:S02]  /*92d0*/  ISETP.GT.AND P5, PT, R16, R6.reuse, PT ;  /* 0x000000061000720c */ /* 0x080fe40003fa4270 */
[----:B------:R-:W-:Y:S02]  /*92e0*/  ISETP.GT.AND P3, PT, R9, R6, PT ;  /* 0x000000060900720c */ /* 0x000fe40003f64270 */
[----:B------:R-:W-:Y:S02]  /*92f0*/  FSEL R137, R182, -INF , !P0 ;  /* 0xff800000b6897808 */ /* 0x000fe40004000000 */
[----:B------:R-:W-:-:S02]  /*9300*/  ISETP.GT.AND P0, PT, R16, R7, PT ;  /* 0x000000071000720c */ /* 0x000fc40003f04270 */
[----:B------:R-:W-:Y:S02]  /*9310*/  FSEL R172, R188, -INF , !P6 ;  /* 0xff800000bcac7808 */ /* 0x000fe40007000000 */
[----:B------:R-:W-:Y:S02]  /*9320*/  FSEL R134, R31, -INF , !P5 ;  /* 0xff8000001f867808 */ /* 0x000fe40006800000 */
[----:B------:R-:W-:Y:S02]  /*9330*/  FSEL R175, R181, -INF , !P3 ;  /* 0xff800000b5af7808 */ /* 0x000fe40005800000 */
[-C--:B------:R-:W-:Y:S02]  /*9340*/  ISETP.GT.AND P6, PT, R16, R4.reuse, PT ;  /* 0x000000041000720c */ /* 0x080fe40003fc4270 */
        /* <DEDUP_REMOVED lines=17> */
[----:B------:R-:W-:Y:S02]  /*9460*/  ISETP.GE.AND P3, PT, R17, R230, PT ;  /* 0x000000e61100720c */ /* 0x000fe40003f66270 */
[----:B------:R-:W-:Y:S02]  /*9470*/  FSEL R31, R33, -INF , !P0 ;  /* 0xff800000211f7808 */ /* 0x000fe40004000000 */
[----:B------:R-:W-:-:S02]  /*9480*/  ISETP.GT.AND P0, PT, R227, R8, PT ;  /* 0x00000008e300720c */ /* 0x000fc40003f04270 */
[----:B------:R-:W-:Y:S02]  /*9490*/  FSEL R26, R29, -INF , !P6 ;  /* 0xff8000001d1a7808 */ /* 0x000fe40007000000 */
[----:B------:R-:W-:Y:S02]  /*94a0*/  FSEL R24, R24, -INF , !P5 ;  /* 0xff80000018187808 */ /* 0x000fe40006800000 */
[----:B------:R-:W-:Y:S02]  /*94b0*/  ISETP.GE.AND P5, PT, R18, R228, PT ;  /* 0x000000e41200720c */ /* 0x000fe40003fa6270 */
[----:B------:R-:W-:Y:S02]  /*94c0*/  FSEL R29, R176, -INF , !P3 ;  /* 0xff800000b01d7808 */ /* 0x000fe40005800000 */
[----:B------:R-:W-:Y:S02]  /*94d0*/  ISETP.GE.AND P3, PT, R18, R230, PT ;  /* 0x000000e61200720c */ /* 0x000fe40003f66270 */
[----:B------:R-:W-:-:S02]  /*94e0*/  FSEL R12, R12, -INF , !P0 ;  /* 0xff8000000c0c7808 */ /* 0x000fc40004000000 */
[C---:B------:R-:W-:Y:S02]  /*94f0*/  ISETP.GE.AND P0, PT, R18.reuse, R231, PT ;  /* 0x000000e71200720c */ /* 0x040fe40003f06270 */
[----:B------:R-:W-:Y:S02]  /*9500*/  ISETP.GT.AND P6, PT, R227, R2, PT ;  /* 0x00000002e300720c */ /* 0x000fe40003fc4270 */
[----:B------:R-:W-:Y:S02]  /*9510*/  FSEL R23, R25, -INF , !P5 ;  /* 0xff80000019177808 */ /* 0x000fe40006800000 */
        /* <DEDUP_REMOVED lines=8> */
[----:B------:R-:W-:-:S02]  /*95a0*/  FSEL R27, R11, -INF , !P3 ;  /* 0xff8000000b1b7808 */ /* 0x000fc40005800000 */
[----:B------:R-:W-:Y:S02]  /*95b0*/  ISETP.GT.U32.AND P3, PT, R233, R249, PT ;  /* 0x000000f9e900720c */ /* 0x000fe40003f64070 */
[----:B------:R-:W-:Y:S02]  /*95c0*/  FSEL R26, R26, -INF , !P0 ;  /* 0xff8000001a1a7808 */ /* 0x000fe40004000000 */
[----:B------:R-:W-:Y:S02]  /*95d0*/  FSEL R13, R13, -INF , !P6 ;  /* 0xff8000000d0d7808 */ /* 0x000fe40007000000 */
[----:B------:R-:W-:Y:S02]  /*95e0*/  ISETP.GE.AND P5, PT, R4, R229, PT ;  /* 0x000000e50400720c */ /* 0x000fe40003fa6270 */
[-C--:B------:R-:W-:Y:S02]  /*95f0*/  ISETP.GE.AND P0, PT, R2, R228.reuse, PT ;  /* 0x000000e40200720c */ /* 0x080fe40003f06270 */
[----:B------:R-:W-:-:S02]  /*9600*/  ISETP.GE.AND P6, PT, R3, R228, PT ;  /* 0x000000e40300720c */ /* 0x000fc40003fc6270 */
[----:B------:R-:W-:Y:S02]  /*9610*/  FMNMX3.FTZ R136, R232, R22, R23, !PT ;  /* 0x00000016e8887276 */ /* 0x000fe40007810017 */
[----:B------:R-:W-:Y:S02]  /*9620*/  FSEL R32, R32, -INF , !P5 ;  /* 0xff80000020207808 */ /* 0x000fe40006800000 */
[----:B------:R-:W-:Y:S02]  /*9630*/  FSEL R184, R9, -INF , !P0 ;  /* 0xff80000009b87808 */ /* 0x000fe40004000000 */
[----:B------:R-:W-:Y:S02]  /*9640*/  FSEL R185, R10, -INF , !P6 ;  /* 0xff8000000ab97808 */ /* 0x000fe40007000000 */
[-C--:B------:R-:W-:Y:S02]  /*9650*/  ISETP.GE.AND P5, PT, R8, R228.reuse, PT ;  /* 0x000000e40800720c */ /* 0x080fe40003fa6270 */
[----:B------:R-:W-:-:S02]  /*9660*/  ISETP.GE.AND P0, PT, R7, R228, PT ;  /* 0x000000e40700720c */ /* 0x000fc40003f06270 */
[----:B------:R-:W-:Y:S02]  /*9670*/  FMNMX3.FTZ R136, R136, R27, R26, !PT ;  /* 0x0000001b88887276 */ /* 0x000fe4000781001a */
[----:B------:R-:W-:Y:S02]  /*9680*/  FSEL R182, R12, -INF , !P5 ;  /* 0xff8000000cb67808 */ /* 0x000fe40006800000 */
[----:B------:R-:W-:Y:S02]  /*9690*/  FSEL R186, R13, -INF , !P0 ;  /* 0xff8000000dba7808 */ /* 0x000fe40004000000 */
[----:B------:R-:W-:Y:S02]  /*96a0*/  FMNMX3.FTZ R136, R136, R185, R184, !PT ;  /* 0x000000b988887276 */ /* 0x000fe400078100b8 */
[----:B------:R-:W-:Y:S02]  /*96b0*/  ISETP.GE.AND P6, PT, R4, R230, PT ;  /* 0x000000e60400720c */ /* 0x000fe40003fc6270 */
[----:B------:R-:W-:-:S02]  /*96c0*/  ISETP.GT.AND P5, PT, R5, R6, PT ;  /* 0x000000060500720c */ /* 0x000fc40003fa4270 */
[----:B------:R-:W-:Y:S01]  /*96d0*/  FMNMX3.FTZ R136, R136, R182, R186, !PT ;  /* 0x000000b688887276 */ /* 0x000fe200078100ba */
[----:B------:R-:W-:Y:S10]  /*96e0*/  @!P3 BRA `(.L_x_1396) ;  /* 0x0000000000a4b947 */ /* 0x000ff40003800000 */
        /* <DEDUP_REMOVED lines=18> */
[C---:B------:R-:W-:Y:S01]  /*9810*/  @!P2 IMAD.IADD R10, R9.reuse, 0x1, R15 ;  /* 0x00000001090aa824 */ /* 0x040fe200078e020f */
        /* <DEDUP_REMOVED lines=22> */
.L_x_1396:
[----:B------:R-:W-:Y:S01]  /*9980*/  FSEL R14, R183, -INF , !P5 ;  /* 0xff800000b70e7808 */ /* 0x000fe20006800000 */
[----:B------:R-:W2:Y:S01]  /*9990*/  SHFL.BFLY PT, R12, R136, 0x2, 0x1f ;  /* 0x0c401f00880c7f89 */ /* 0x000ea200000e0000 */
[-C--:B------:R-:W-:Y:S02]  /*99a0*/  ISETP.GE.AND P0, PT, R6, R229.reuse, PT ;  /* 0x000000e50600720c */ /* 0x080fe40003f06270 */
[----:B------:R-:W-:Y:S02]  /*99b0*/  ISETP.GE.AND P5, PT, R3, R229, PT ;  /* 0x000000e50300720c */ /* 0x000fe40003fa6270 */
[----:B-1----:R-:W-:Y:S02]  /*99c0*/  FSEL R11, R139, -INF , !P6 ;  /* 0xff8000008b0b7808 */ /* 0x002fe40007000000 */
[----:B------:R-:W-:Y:S02]  /*99d0*/  FSEL R9, R134, -INF , !P0 ;  /* 0xff80000086097808 */ /* 0x000fe40004000000 */
[----:B------:R-:W-:-:S02]  /*99e0*/  FSEL R133, R133, -INF , !P5 ;  /* 0xff80000085857808 */ /* 0x000fc40006800000 */
[----:B------:R-:W-:Y:S02]  /*99f0*/  ISETP.GT.AND P0, PT, R5, R3, PT ;  /* 0x000000030500720c */ /* 0x000fe40003f04270 */
[----:B------:R-:W-:Y:S02]  /*9a00*/  ISETP.GE.AND P6, PT, R4, R231, PT ;  /* 0x000000e70400720c */ /* 0x000fe40003fc6270 */
        /* <DEDUP_REMOVED lines=9> */
[----:B------:R-:W-:-:S02]  /*9aa0*/  FMNMX3.FTZ R4, R4, R133, R139, !PT ;  /* 0x0000008504047276 */ /* 0x000fc4000781008b */
[----:B------:R-:W-:Y:S02]  /*9ab0*/  ISETP.GE.AND P0, PT, R6, R230, PT ;  /* 0x000000e60600720c */ /* 0x000fe40003f06270 */
[----:B------:R-:W-:Y:S02]  /*9ac0*/  FMNMX3.FTZ R135, R4, R176, R179, !PT ;  /* 0x000000b004877276 */ /* 0x000fe400078100b3 */
[----:B------:R-:W-:Y:S02]  /*9ad0*/  ISETP.GT.AND P5, PT, R5, R2, PT ;  /* 0x000000020500720c */ /* 0x000fe40003fa4270 */
[----:B------:R-:W-:Y:S02]  /*9ae0*/  FSEL R4, R175, -INF , !P0 ;  /* 0xff800000af047808 */ /* 0x000fe40004000000 */
[----:B------:R-:W-:Y:S02]  /*9af0*/  ISETP.GE.AND P0, PT, R2, R230, PT ;  /* 0x000000e60200720c */ /* 0x000fe40003f06270 */
[----:B------:R-:W-:-:S02]  /*9b00*/  FSEL R10, R137, -INF , !P6 ;  /* 0xff800000890a7808 */ /* 0x000fc40007000000 */
[----:B------:R-:W-:Y:S02]  /*9b10*/  ISETP.GE.AND P6, PT, R6, R231, PT ;  /* 0x000000e70600720c */ /* 0x000fe40003fc6270 */
[----:B------:R-:W-:Y:S02]  /*9b20*/  FSEL R6, R191, -INF , !P5 ;  /* 0xff800000bf067808 */ /* 0x000fe40006800000 */
[-C--:B------:R-:W-:Y:S02]  /*9b30*/  ISETP.GE.AND P5, PT, R3, R230.reuse, PT ;  /* 0x000000e60300720c */ /* 0x080fe40003fa6270 */
[----:B------:R-:W-:Y:S02]  /*9b40*/  FSEL R177, R173, -INF , !P0 ;  /* 0xff800000adb17808 */ /* 0x000fe40004000000 */
[----:B------:R-:W-:Y:S02]  /*9b50*/  ISETP.GE.AND P0, PT, R7, R230, PT ;  /* 0x000000e60700720c */ /* 0x000fe40003f06270 */
[----:B------:R-:W-:-:S02]  /*9b60*/  FSEL R132, R172, -INF , !P5 ;  /* 0xff800000ac847808 */ /* 0x000fc40006800000 */
[-C--:B------:R-:W-:Y:S02]  /*9b70*/  ISETP.GE.AND P5, PT, R3, R231.reuse, PT ;  /* 0x000000e70300720c */ /* 0x080fe40003fa6270 */
[----:B------:R-:W-:Y:S02]  /*9b80*/  FSEL R180, R138, -INF , !P0 ;  /* 0xff8000008ab47808 */ /* 0x000fe40004000000 */
[----:B------:R-:W-:Y:S02]  /*9b90*/  ISETP.GE.AND P0, PT, R2, R231, PT ;  /* 0x000000e70200720c */ /* 0x000fe40003f06270 */
[----:B------:R-:W-:Y:S02]  /*9ba0*/  FSEL R14, R14, -INF , !P6 ;  /* 0xff8000000e0e7808 */ /* 0x000fe40007000000 */
[----:B------:R-:W-:Y:S02]  /*9bb0*/  FSEL R181, R15, -INF , !P5 ;  /* 0xff8000000fb57808 */ /* 0x000fe40006800000 */
[----:B------:R-:W-:-:S02]  /*9bc0*/  ISETP.GE.AND P6, PT, R8, R230, PT ;  /* 0x000000e60800720c */ /* 0x000fc40003fc6270 */
[C---:B------:R-:W-:Y:S02]  /*9bd0*/  ISETP.GT.AND P5, PT, R5.reuse, R8, PT ;  /* 0x000000080500720c */ /* 0x040fe40003fa4270 */
[----:B------:R-:W-:Y:S02]  /*9be0*/  FSEL R183, R6, -INF , !P0 ;  /* 0xff80000006b77808 */ /* 0x000fe40004000000 */
[----:B------:R-:W-:Y:S02]  /*9bf0*/  ISETP.GT.AND P0, PT, R5, R7, PT ;  /* 0x000000070500720c */ /* 0x000fe40003f04270 */
[----:B------:R-:W-:Y:S02]  /*9c00*/  FMNMX3.FTZ R2, R217, R31, R30, !PT ;  /* 0x0000001fd9027276 */ /* 0x000fe4000781001e */
[----:B------:R-:W-:Y:S02]  /*9c10*/  FSEL R178, R174, -INF , !P6 ;  /* 0xff800000aeb27808 */ /* 0x000fe40007000000 */
[----:B------:R-:W-:Y:S01]  /*9c20*/  FSEL R5, R194, -INF , !P5 ;  /* 0xff800000c2057808 */ /* 0x000fe20006800000 */
[----:B------:R-:W-:Y:S01]  /*9c30*/  LDSM.16.MT88.4 R172, [R220+0xa000] ;  /* 0x00a00000dcac783b */ /* 0x000fe20000004200 */
[----:B------:R-:W-:-:S02]  /*9c40*/  FMNMX3.FTZ R134, R224, R29, R28, !PT ;  /* 0x0000001de0867276 */ /* 0x000fc4000781001c */
[-C--:B------:R-:W-:Y:S02]  /*9c50*/  ISETP.GE.AND P6, PT, R8, R231.reuse, PT ;  /* 0x000000e70800720c */ /* 0x080fe40003fc6270 */
[----:B------:R-:W-:Y:S02]  /*9c60*/  ISETP.GE.AND P5, PT, R7, R231, PT ;  /* 0x000000e70700720c */ /* 0x000fe40003fa6270 */
[----:B------:R-:W-:Y:S02]  /*9c70*/  FSEL R3, R195, -INF , !P0 ;  /* 0xff800000c3037808 */ /* 0x000fe40004000000 */
[----:B------:R-:W-:Y:S02]  /*9c80*/  FMNMX3.FTZ R2, R2, R10, R14, !PT ;  /* 0x0000000a02027276 */ /* 0x000fe4000781000e */
[----:B------:R-:W-:Y:S02]  /*9c90*/  FMNMX3.FTZ R134, R134, R11, R4, !PT ;  /* 0x0000000b86867276 */ /* 0x000fe40007810004 */
[----:B------:R-:W-:-:S02]  /*9ca0*/  FSEL R198, R5, -INF , !P6 ;  /* 0xff80000005c67808 */ /* 0x000fc40007000000 */
[----:B------:R-:W-:Y:S02]  /*9cb0*/  FSEL R197, R3, -INF , !P5 ;  /* 0xff80000003c57808 */ /* 0x000fe40006800000 */
[----:B------:R-:W-:Y:S02]  /*9cc0*/  FMNMX3.FTZ R2, R2, R181, R183, !PT ;  /* 0x000000b502027276 */ /* 0x000fe400078100b7 */
[----:B------:R-:W-:Y:S02]  /*9cd0*/  FMNMX3.FTZ R134, R134, R132, R177, !PT ;  /* 0x0000008486867276 */ /* 0x000fe400078100b1 */
[----:B------:R-:W-:Y:S02]  /*9ce0*/  FMNMX3.FTZ R2, R2, R198, R197, !PT ;  /* 0x000000c602027276 */ /* 0x000fe400078100c5 */
[----:B------:R-:W-:Y:S02]  /*9cf0*/  FMNMX3.FTZ R134, R134, R178, R180, !PT ;  /* 0x000000b286867276 */ /* 0x000fe400078100b4 */
[----:B--2---:R-:W-:Y:S01]  /*9d00*/  FMNMX.FTZ R136, R136, R12, !PT ;  /* 0x0000000c88887209 */ /* 0x004fe20007810000 */
[----:B------:R-:W1:Y:S01]  /*9d10*/  SHFL.BFLY PT, R137, R2, 0x2, 0x1f ;  /* 0x0c401f0002897f89 */ /* 0x000e6200000e0000 */
[----:B------:R-:W-:-:S02]  /*9d20*/  MOV R192, R238 ;  /* 0x000000ee00c07202 */ /* 0x000fc40000000f00 */
[----:B------:R-:W-:Y:S01]  /*9d30*/  MOV R187, R237 ;  /* 0x000000ed00bb7202 */ /* 0x000fe20000000f00 */
[----:B------:R-:W2:Y:S01]  /*9d40*/  SHFL.BFLY PT, R8, R134, 0x2, 0x1f ;  /* 0x0c401f0086087f89 */ /* 0x000ea200000e0000 */
[----:B------:R-:W-:Y:S02]  /*9d50*/  MOV R200, R236 ;  /* 0x000000ec00c87202 */ /* 0x000fe40000000f00 */
[----:B------:R-:W-:Y:S01]  /*9d60*/  MOV R138, R192 ;  /* 0x000000c0008a7202 */ /* 0x000fe20000000f00 */
[----:B------:R-:W3:Y:S04]  /*9d70*/  SHFL.BFLY PT, R12, R135, 0x2, 0x1f ;  /* 0x0c401f00870c7f89 */ /* 0x000ee800000e0000 */
[----:B------:R-:W4:Y:S01]  /*9d80*/  SHFL.BFLY PT, R13, R136, 0x1, 0x1f ;  /* 0x0c201f00880d7f89 */ /* 0x000f2200000e0000 */
[----:B-1----:R-:W-:-:S02]  /*9d90*/  FMNMX.FTZ R137, R2, R137, !PT ;  /* 0x0000008902897209 */ /* 0x002fc40007810000 */
[----:B--2---:R-:W-:-:S03]  /*9da0*/  FMNMX.FTZ R134, R134, R8, !PT ;  /* 0x0000000886867209 */ /* 0x004fc60007810000 */
[----:B------:R-:W1:Y:S01]  /*9db0*/  SHFL.BFLY PT, R3, R137, 0x1, 0x1f ;  /* 0x0c201f0089037f89 */ /* 0x000e6200000e0000 */
[----:B---3--:R-:W-:-:S03]  /*9dc0*/  FMNMX.FTZ R135, R135, R12, !PT ;  /* 0x0000000c87877209 */ /* 0x008fc60007810000 */
[----:B------:R-:W2:Y:S01]  /*9dd0*/  SHFL.BFLY PT, R5, R134, 0x1, 0x1f ;  /* 0x0c201f0086057f89 */ /* 0x000ea200000e0000 */
[----:B----4-:R-:W-:-:S03]  /*9de0*/  FMNMX.FTZ R136, R136, R13, !PT ;  /* 0x0000000d88887209 */ /* 0x010fc60007810000 */
[----:B------:R-:W3:Y:S01]  /*9df0*/  SHFL.BFLY PT, R6, R135, 0x1, 0x1f ;  /* 0x0c201f0087067f89 */ /* 0x000ee200000e0000 */
[C---:B------:R-:W-:Y:S01]  /*9e00*/  FSETP.NEU.FTZ.AND P0, PT, R136.reuse, -INF , PT ;  /* 0xff8000008800780b */ /* 0x040fe20003f1d000 */
[----:B------:R-:W-:-:S05]  /*9e10*/  FMUL.FTZ R16, R136, UR7 ;  /* 0x0000000788107c20 */ /* 0x000fca0008410000 */
[----:B------:R-:W-:-:S05]  /*9e20*/  FSEL R16, R16, RZ, P0 ;  /* 0x000000ff10107208 */ /* 0x000fca0000000000 */
[--C-:B------:R-:W-:Y:S01]  /*9e30*/  FFMA.FTZ R26, R26, UR7, -R16.reuse ;  /* 0x000000071a1a7c23 */ /* 0x100fe20008010810 */
[--C-:B------:R-:W-:Y:S01]  /*9e40*/  FFMA.FTZ R22, R22, UR7, -R16.reuse ;  /* 0x0000000716167c23 */ /* 0x100fe20008010810 */
[----:B-1----:R-:W-:Y:S01]  /*9e50*/  FMNMX.FTZ R137, R137, R3, !PT ;  /* 0x0000000389897209 */ /* 0x002fe20007810000 */
[--C-:B------:R-:W-:Y:S01]  /*9e60*/  FFMA.FTZ R23, R23, UR7, -R16.reuse ;  /* 0x0000000717177c23 */ /* 0x100fe20008010810 */
[----:B------:R-:W1:Y:S01]  /*9e70*/  MUFU.EX2 R20, R26 ;  /* 0x0000001a00147308 */ /* 0x000e620000000800 */
[----:B------:R-:W-:Y:S01]  /*9e80*/  FFMA.FTZ R27, R27, UR7, -R16 ;  /* 0x000000071b1b7c23 */ /* 0x000fe20008010810 */
[----:B--2---:R-:W-:Y:S01]  /*9e90*/  FMNMX.FTZ R134, R134, R5, !PT ;  /* 0x0000000586867209 */ /* 0x004fe20007810000 */
[C---:B------:R-:W-:Y:S01]  /*9ea0*/  FMUL.FTZ R17, R137.reuse, UR7 ;  /* 0x0000000789117c20 */ /* 0x040fe20008410000 */
[----:B------:R-:W-:Y:S02]  /*9eb0*/  FSEL R5, R136, RZ, P0 ;  /* 0x000000ff88057208 */ /* 0x000fe40000000000 */
[----:B------:R-:W-:Y:S01]  /*9ec0*/  FSETP.NEU.FTZ.AND P0, PT, R137, -INF , PT ;  /* 0xff8000008900780b */ /* 0x000fe20003f1d000 */
[----:B------:R-:W-:Y:S01]  /*9ed0*/  FMUL.FTZ R2, R134, UR7 ;  /* 0x0000000786027c20 */ /* 0x000fe20008410000 */
[----:B---3--:R-:W-:Y:S01]  /*9ee0*/  FMNMX.FTZ R135, R135, R6, !PT ;  /* 0x0000000687877209 */ /* 0x008fe20007810000 */
[----:B------:R-:W-:Y:S01]  /*9ef0*/  MUFU.EX2 R34, R22 ;  /* 0x0000001600227308 */ /* 0x000fe20000000800 */
[----:B------:R-:W-:-:S02]  /*9f00*/  FSEL R17, R17, RZ, P0 ;  /* 0x000000ff11117208 */ /* 0x000fc40000000000 */
[----:B------:R-:W-:Y:S01]  /*9f10*/  FSETP.NEU.FTZ.AND P5, PT, R134, -INF , PT ;  /* 0xff8000008600780b */ /* 0x000fe20003fbd000 */
[C---:B------:R-:W-:Y:S01]  /*9f20*/  FMUL.FTZ R15, R135.reuse, UR7 ;  /* 0x00000007870f7c20 */ /* 0x040fe20008410000 */
[----:B------:R-:W-:Y:S01]  /*9f30*/  FSETP.NEU.FTZ.AND P6, PT, R135, -INF , PT ;  /* 0xff8000008700780b */ /* 0x000fe20003fdd000 */
[--C-:B------:R-:W-:Y:S01]  /*9f40*/  FFMA.FTZ R3, R14, UR7, -R17.reuse ;  /* 0x000000070e037c23 */ /* 0x100fe20008010811 */
[----:B------:R-:W-:Y:S01]  /*9f50*/  FSEL R2, R2, RZ, P5 ;  /* 0x000000ff02027208 */ /* 0x000fe20002800000 */
[----:B------:R-:W2:Y:S01]  /*9f60*/  MUFU.EX2 R18, R23 ;  /* 0x0000001700127308 */ /* 0x000ea20000000800 */
[----:B------:R-:W-:Y:S01]  /*9f70*/  FSEL R15, R15, RZ, P6 ;  /* 0x000000ff0f0f7208 */ /* 0x000fe20003000000 */
[--C-:B------:R-:W-:Y:S01]  /*9f80*/  FFMA.FTZ R31, R31, UR7, -R17.reuse ;  /* 0x000000071f1f7c23 */ /* 0x100fe20008010811 */
[----:B------:R-:W-:Y:S01]  /*9f90*/  FFMA.FTZ R30, R30, UR7, -R17 ;  /* 0x000000071e1e7c23 */ /* 0x000fe20008010811 */
[--C-:B------:R-:W-:Y:S01]  /*9fa0*/  FFMA.FTZ R4, R4, UR7, -R2.reuse ;  /* 0x0000000704047c23 */ /* 0x100fe20008010802 */
[--C-:B------:R-:W-:Y:S01]  /*9fb0*/  FFMA.FTZ R29, R29, UR7, -R2.reuse ;  /* 0x000000071d1d7c23 */ /* 0x100fe20008010802 */
[--C-:B------:R-:W-:Y:S01]  /*9fc0*/  FFMA.FTZ R32, R32, UR7, -R15.reuse ;  /* 0x0000000720207c23 */ /* 0x100fe2000801080f */
[--C-:B------:R-:W-:Y:S01]  /*9fd0*/  FFMA.FTZ R24, R24, UR7, -R15.reuse ;  /* 0x0000000718187c23 */ /* 0x100fe2000801080f */
[----:B------:R3:W-:Y:S01]  /*9fe0*/  MUFU.EX2 R189, R3 ;  /* 0x0000000300bd7308 */ /* 0x0007e20000000800 */
[--C-:B------:R-:W-:Y:S01]  /*9ff0*/  FFMA.FTZ R25, R25, UR7, -R15.reuse ;  /* 0x0000000719197c23 */ /* 0x100fe2000801080f */
[----:B------:R-:W-:Y:S01]  /*a000*/  FFMA.FTZ R9, R9, UR7, -R15 ;  /* 0x0000000709097c23 */ /* 0x000fe2000801080f */
[--C-:B------:R-:W-:Y:S01]  /*a010*/  FFMA.FTZ R28, R28, UR7, -R2.reuse ;  /* 0x000000071c1c7c23 */ /* 0x100fe20008010802 */
[----:B------:R-:W-:Y:S01]  /*a020*/  FFMA.FTZ R11, R11, UR7, -R2 ;  /* 0x000000070b0b7c23 */ /* 0x000fe20008010802 */
[----:B------:R-:W-:-:S03]  /*a030*/  FFMA.FTZ R10, R10, UR7, -R17 ;  /* 0x000000070a0a7c23 */ /* 0x000fc60008010811 */
[----:B------:R4:W-:Y:S08]  /*a040*/  MUFU.EX2 R191, R4 ;  /* 0x0000000400bf7308 */ /* 0x0009f00000000800 */
[----:B------:R-:W-:Y:S01]  /*a050*/  MUFU.EX2 R19, R27 ;  /* 0x0000001b00137308 */ /* 0x000fe20000000800 */
[----:B---3--:R-:W-:-:S05]  /*a060*/  FSEL R3, R135, RZ, P6 ;  /* 0x000000ff87037208 */ /* 0x008fca0003000000 */
[----:B------:R-:W-:Y:S02]  /*a070*/  FADD.FTZ R3, R225, -R3 ;  /* 0x80000003e1037221 */ /* 0x000fe40000010000 */
[----:B------:R-:W3:Y:S01]  /*a080*/  MUFU.EX2 R33, R32 ;  /* 0x0000002000217308 */ /* 0x000ee20000000800 */
[----:B----4-:R-:W-:Y:S01]  /*a090*/  FADD.FTZ R4, R232, -R5 ;  /* 0x80000005e8047221 */ /* 0x010fe20000010000 */
[----:B-1----:R-:W-:Y:S01]  /*a0a0*/  MOV R232, R20 ;  /* 0x0000001400e87202 */ /* 0x002fe20000000f00 */
[----:B------:R-:W-:Y:S01]  /*a0b0*/  FMUL.FTZ R13, R3, UR7 ;  /* 0x00000007030d7c20 */ /* 0x000fe20008410000 */
[----:B------:R-:W1:Y:S01]  /*a0c0*/  LDSM.16.MT88.4 R20, [R212+0xa000] ;  /* 0x00a00000d414783b */ /* 0x000e620000004200 */
[----:B------:R-:W-:Y:S01]  /*a0d0*/  FSEL R3, R137, RZ, P0 ;  /* 0x000000ff89037208 */ /* 0x000fe20000000000 */
[----:B------:R-:W-:Y:S01]  /*a0e0*/  FMUL.FTZ R4, R4, UR7 ;  /* 0x0000000704047c20 */ /* 0x000fe20008410000 */
[----:B------:R-:W-:Y:S01]  /*a0f0*/  FSEL R5, R134, RZ, P5 ;  /* 0x000000ff86057208 */ /* 0x000fe20002800000 */
[----:B------:R-:W-:Y:S02]  /*a100*/  MUFU.EX2 R193, R24 ;  /* 0x0000001800c17308 */ /* 0x000fe40000000800 */
[----:B------:R-:W-:Y:S01]  /*a110*/  FADD.FTZ R3, R217, -R3 ;  /* 0x80000003d9037221 */ /* 0x000fe20000010000 */
[----:B--2---:R-:W-:-:S02]  /*a120*/  MOV R217, R18 ;  /* 0x0000001200d97202 */ /* 0x004fc40000000f00 */
[----:B------:R-:W-:Y:S01]  /*a130*/  IADD3 R18, PT, PT, R212, 0xa040, RZ ;  /* 0x0000a040d4127810 */ /* 0x000fe20007ffe0ff */
[----:B------:R-:W-:Y:S01]  /*a140*/  FMUL.FTZ R3, R3, UR7 ;  /* 0x0000000703037c20 */ /* 0x000fe20008410000 */
[----:B------:R-:W-:Y:S01]  /*a150*/  F2FP.F16.F32.PACK_AB R8, R217, R34 ;  /* 0x00000022d908723e */ /* 0x000fe200000000ff */
[----:B------:R2:W4:Y:S01]  /*a160*/  MUFU.EX2 R14, R4 ;  /* 0x00000004000e7308 */ /* 0x0005220000000800 */
[----:B---3--:R-:W-:Y:S02]  /*a170*/  MOV R225, R33 ;  /* 0x0000002100e17202 */ /* 0x008fe40000000f00 */
[----:B------:R-:W-:-:S05]  /*a180*/  MOV R33, R239 ;  /* 0x000000ef00217202 */ /* 0x000fca0000000f00 */
[----:B------:R3:W5:Y:S08]  /*a190*/  MUFU.EX2 R249, R25 ;  /* 0x0000001900f97308 */ /* 0x0007700000000800 */
[----:B------:R5:W-:Y:S01]  /*a1a0*/  MUFU.EX2 R196, R9 ;  /* 0x0000000900c47308 */ /* 0x000be20000000800 */
[----:B--2---:R-:W-:Y:S01]  /*a1b0*/  FADD.FTZ R4, R224, -R5 ;  /* 0x80000005e0047221 */ /* 0x004fe20000010000 */
[----:B------:R-:W-:Y:S01]  /*a1c0*/  MOV R224, R19 ;  /* 0x0000001300e07202 */ /* 0x000fe20000000f00 */
[-C--:B----4-:R-:W-:Y:S01]  /*a1d0*/  FMUL.FTZ R152, R152, R14.reuse ;  /* 0x0000000e98987220 */ /* 0x090fe20000410000 */
[----:B------:R-:W-:Y:S01]  /*a1e0*/  IADD3 R19, PT, PT, R212, 0xa000, RZ ;  /* 0x0000a000d4137810 */ /* 0x000fe20007ffe0ff */
[----:B------:R-:W-:Y:S01]  /*a1f0*/  FMUL.FTZ R4, R4, UR7 ;  /* 0x0000000704047c20 */ /* 0x000fe20008410000 */
[-C--:B------:R-:W-:Y:S01]  /*a200*/  FMUL.FTZ R153, R153, R14.reuse ;  /* 0x0000000e99997220 */ /* 0x080fe20000410000 */
[-C--:B------:R-:W-:Y:S01]  /*a210*/  FMUL.FTZ R140, R140, R14.reuse ;  /* 0x0000000e8c8c7220 */ /* 0x080fe20000410000 */
[----:B------:R-:W2:Y:S01]  /*a220*/  MUFU.EX2 R13, R13 ;  /* 0x0000000d000d7308 */ /* 0x000ea20000000800 */
[----:B------:R-:W-:Y:S01]  /*a230*/  FMUL.FTZ R141, R141, R14 ;  /* 0x0000000e8d8d7220 */ /* 0x000fe20000410000 */
[----:B------:R-:W-:Y:S01]  /*a240*/  @P4 IADD3 R18, PT, PT, R19, -0x40, RZ ;  /* 0xffffffc013124810 */ /* 0x000fe20007ffe0ff */
[----:B---3--:R-:W-:Y:S01]  /*a250*/  LDSM.16.MT88.4 R24, [R212+0xb000] ;  /* 0x00b00000d418783b */ /* 0x008fe20000004200 */
[----:B------:R-:W-:Y:S01]  /*a260*/  MOV R19, R34 ;  /* 0x0000002200137202 */ /* 0x000fe20000000f00 */
        /* <DEDUP_REMOVED lines=10> */
[-C--:B------:R-:W-:Y:S01]  /*a310*/  FMUL.FTZ R36, R36, R14.reuse ;  /* 0x0000000e24247220 */ /* 0x080fe20000410000 */
[----:B------:R-:W-:Y:S01]  /*a320*/  MUFU.EX2 R235, R28 ;  /* 0x0000001c00eb7308 */ /* 0x000fe20000000800 */
[-C--:B--2---:R-:W-:Y:S01]  /*a330*/  FMUL.FTZ R154, R154, R13.reuse ;  /* 0x0000000d9a9a7220 */ /* 0x084fe20000410000 */
[-C--:B------:R-:W-:Y:S01]  /*a340*/  FMUL.FTZ R155, R155, R13.reuse ;  /* 0x0000000d9b9b7220 */ /* 0x080fe20000410000 */
[-C--:B------:R-:W-:Y:S01]  /*a350*/  FMUL.FTZ R142, R142, R13.reuse ;  /* 0x0000000d8e8e7220 */ /* 0x080fe20000410000 */
[-C--:B------:R-:W-:Y:S01]  /*a360*/  FMUL.FTZ R143, R143, R13.reuse ;  /* 0x0000000d8f8f7220 */ /* 0x080fe20000410000 */
[-C--:B------:R-:W-:Y:S01]  /*a370*/  FMUL.FTZ R170, R170, R13.reuse ;  /* 0x0000000daaaa7220 */ /* 0x080fe20000410000 */
[-C--:B------:R-:W-:Y:S01]  /*a380*/  FMUL.FTZ R171, R171, R13.reuse ;  /* 0x0000000dabab7220 */ /* 0x080fe20000410000 */
[-C--:B------:R-:W-:Y:S01]  /*a390*/  FMUL.FTZ R158, R158, R13.reuse ;  /* 0x0000000d9e9e7220 */ /* 0x080fe20000410000 */
[----:B------:R2:W3:Y:S01]  /*a3a0*/  MUFU.EX2 R190, R11 ;  /* 0x0000000b00be7308 */ /* 0x0004e20000000800 */
[-C--:B------:R-:W-:Y:S01]  /*a3b0*/  FMUL.FTZ R159, R159, R13.reuse ;  /* 0x0000000d9f9f7220 */ /* 0x080fe20000410000 */
[-C--:B------:R-:W-:Y:S01]  /*a3c0*/  FMUL.FTZ R82, R82, R13.reuse ;  /* 0x0000000d52527220 */ /* 0x080fe20000410000 */
[-C--:B------:R-:W-:Y:S01]  /*a3d0*/  FMUL.FTZ R83, R83, R13.reuse ;  /* 0x0000000d53537220 */ /* 0x080fe20000410000 */
[-C--:B------:R-:W-:Y:S01]  /*a3e0*/  FMUL.FTZ R70, R70, R13.reuse ;  /* 0x0000000d46467220 */ /* 0x080fe20000410000 */
[-C--:B------:R-:W-:Y:S01]  /*a3f0*/  FMUL.FTZ R71, R71, R13.reuse ;  /* 0x0000000d47477220 */ /* 0x080fe20000410000 */
[-C--:B------:R-:W-:Y:S01]  /*a400*/  FMUL.FTZ R37, R37, R14.reuse ;  /* 0x0000000e25257220 */ /* 0x080fe20000410000 */
[-C--:B------:R-:W-:Y:S01]  /*a410*/  FMUL.FTZ R38, R38, R13.reuse ;  /* 0x0000000d26267220 */ /* 0x080fe20000410000 */
[----:B------:R-:W-:Y:S01]  /*a420*/  MUFU.EX2 R199, R31 ;  /* 0x0000001f00c77308 */ /* 0x000fe20000000800 */
[-C--:B------:R-:W-:Y:S01]  /*a430*/  FMUL.FTZ R39, R39, R13.reuse ;  /* 0x0000000d27277220 */ /* 0x080fe20000410000 */
[-C--:B------:R-:W-:Y:S01]  /*a440*/  FMUL.FTZ R48, R48, R14.reuse ;  /* 0x0000000e30307220 */ /* 0x080fe20000410000 */
[-C--:B------:R-:W-:Y:S01]  /*a450*/  FMUL.FTZ R49, R49, R14.reuse ;  /* 0x0000000e31317220 */ /* 0x080fe20000410000 */
[-C--:B------:R-:W-:Y:S01]  /*a460*/  FMUL.FTZ R50, R50, R13.reuse ;  /* 0x0000000d32327220 */ /* 0x080fe20000410000 */
[----:B------:R-:W-:Y:S01]  /*a470*/  FMUL.FTZ R51, R51, R13 ;  /* 0x0000000d33337220 */ /* 0x000fe20000410000 */
[-C--:B------:R-:W-:Y:S01]  /*a480*/  FMUL.FTZ R84, R84, R14.reuse ;  /* 0x0000000e54547220 */ /* 0x080fe20000410000 */
[----:B------:R-:W-:Y:S01]  /*a490*/  FMUL.FTZ R85, R85, R14 ;  /* 0x0000000e55557220 */ /* 0x000fe20000410000 */
[----:B------:R-:W4:Y:S01]  /*a4a0*/  MUFU.EX2 R234, R30 ;  /* 0x0000001e00ea7308 */ /* 0x000f220000000800 */
[----:B--2---:R-:W-:Y:S01]  /*a4b0*/  F2FP.F16.F32.PACK_AB R11, R196, R225 ;  /* 0x000000e1c40b723e */ /* 0x004fe200000000ff */
[-C--:B------:R-:W-:Y:S01]  /*a4c0*/  FMUL.FTZ R86, R86, R13.reuse ;  /* 0x0000000d56567220 */ /* 0x080fe20000410000 */
[----:B---3--:R-:W-:Y:S01]  /*a4d0*/  F2FP.F16.F32.PACK_AB R6, R191, R190 ;  /* 0x000000bebf06723e */ /* 0x008fe200000000ff */
        /* <DEDUP_REMOVED lines=9> */
[----:B------:R-:W-:Y:S01]  /*a570*/  FMUL.FTZ R67, R67, R13 ;  /* 0x0000000d43437220 */ /* 0x000fe20000410000 */
[-C--:B------:R-:W-:Y:S01]  /*a580*/  FMUL.FTZ R96, R96, R14.reuse ;  /* 0x0000000e60607220 */ /* 0x080fe20000410000 */
[-C--:B------:R-:W-:Y:S01]  /*a590*/  FMUL.FTZ R97, R97, R14.reuse ;  /* 0x0000000e61617220 */ /* 0x080fe20000410000 */
[----:B------:R5:W5:Y:S01]  /*a5a0*/  MUFU.EX2 R12, R4 ;  /* 0x00000004000c7308 */ /* 0x000b620000000800 */
[----:B----4-:R-:W-:Y:S01]  /*a5b0*/  F2FP.F16.F32.PACK_AB R5, R234, R199 ;  /* 0x000000c7ea05723e */ /* 0x010fe200000000ff */
[----:B------:R-:W-:Y:S01]  /*a5c0*/  LDSM.16.MT88.4 R28, [R220+0xb000] ;  /* 0x00b00000dc1c783b */ /* 0x000fe20000004200 */
[-C--:B------:R-:W-:Y:S01]  /*a5d0*/  FMUL.FTZ R98, R98, R13.reuse ;  /* 0x0000000d62627220 */ /* 0x080fe20000410000 */
[-C--:B------:R-:W-:Y:S01]  /*a5e0*/  FMUL.FTZ R99, R99, R13.reuse ;  /* 0x0000000d63637220 */ /* 0x080fe20000410000 */
[-C--:B------:R-:W-:Y:S01]  /*a5f0*/  FMUL.FTZ R112, R112, R14.reuse ;  /* 0x0000000e70707220 */ /* 0x080fe20000410000 */
[----:B------:R-:W-:Y:S01]  /*a600*/  FMUL.FTZ R113, R113, R14 ;  /* 0x0000000e71717220 */ /* 0x000fe20000410000 */
[-C--:B------:R-:W-:Y:S01]  /*a610*/  FMUL.FTZ R114, R114, R13.reuse ;  /* 0x0000000d72727220 */ /* 0x080fe20000410000 */
[----:B------:R-:W4:Y:S01]  /*a620*/  MUFU.EX2 R3, R3 ;  /* 0x0000000300037308 */ /* 0x000f220000000800 */
[----:B--2---:R-:W-:Y:S01]  /*a630*/  F2FP.F16.F32.PACK_AB R10, R232, R224 ;  /* 0x000000e0e80a723e */ /* 0x004fe200000000ff */
[-C--:B------:R-:W-:Y:S01]  /*a640*/  FMUL.FTZ R115, R115, R13.reuse ;  /* 0x0000000d73737220 */ /* 0x080fe20000410000 */
[----:B---3--:R-:W-:Y:S01]  /*a650*/  F2FP.F16.F32.PACK_AB R7, R189, R188 ;  /* 0x000000bcbd07723e */ /* 0x008fe200000000ff */
[-C--:B------:R-:W-:Y:S01]  /*a660*/  FMUL.FTZ R116, R116, R14.reuse ;  /* 0x0000000e74747220 */ /* 0x080fe20000410000 */
[----:B------:R-:W-:Y:S01]  /*a670*/  FMUL.FTZ R117, R117, R14 ;  /* 0x0000000e75757220 */ /* 0x000fe20000410000 */
[-C--:B------:R-:W-:Y:S01]  /*a680*/  FMUL.FTZ R118, R118, R13.reuse ;  /* 0x0000000d76767220 */ /* 0x080fe20000410000 */
[----:B------:R-:W-:Y:S01]  /*a690*/  FMUL.FTZ R119, R119, R13 ;  /* 0x0000000d77777220 */ /* 0x000fe20000410000 */
[C---:B-1----:R-:W-:Y:S01]  /*a6a0*/  HMMA.16816.F32 R208, R8.reuse, R22, R152 ;  /* 0x0000001608d0723c */ /* 0x042fe20000001898 */
[----:B-----5:R-:W-:Y:S01]  /*a6b0*/  F2FP.F16.F32.PACK_AB R4, R235, R248 ;  /* 0x000000f8eb04723e */ /* 0x020fe200000000ff */
[-C--:B------:R-:W-:Y:S01]  /*a6c0*/  FMUL.FTZ R144, R144, R12.reuse ;  /* 0x0000000c90907220 */ /* 0x080fe20000410000 */
[-C--:B------:R-:W-:Y:S01]  /*a6d0*/  FMUL.FTZ R145, R145, R12.reuse ;  /* 0x0000000c91917220 */ /* 0x080fe20000410000 */
[-C--:B------:R-:W-:Y:S01]  /*a6e0*/  FMUL.FTZ R148, R148, R12.reuse ;  /* 0x0000000c94947220 */ /* 0x080fe20000410000 */
[-C--:B------:R-:W-:Y:S01]  /*a6f0*/  FMUL.FTZ R149, R149, R12.reuse ;  /* 0x0000000c95957220 */ /* 0x080fe20000410000 */
[----:B------:R-:W-:Y:S01]  /*a700*/  MOV R153, R33 ;  /* 0x0000002100997202 */ /* 0x000fe20000000f00 */
[-C--:B------:R-:W-:Y:S01]  /*a710*/  FMUL.FTZ R160, R160, R12.reuse ;  /* 0x0000000ca0a07220 */ /* 0x080fe20000410000 */
[-C--:B------:R-:W-:Y:S01]  /*a720*/  HMMA.16816.F32 R240, R8, R20.reuse, R140 ;  /* 0x0000001408f0723c */ /* 0x080fe2000000188c */
[-C--:B----4-:R-:W-:Y:S01]  /*a730*/  FMUL.FTZ R146, R146, R3.reuse ;  /* 0x0000000392927220 */ /* 0x090fe20000410000 */
[-C--:B------:R-:W-:Y:S01]  /*a740*/  FMUL.FTZ R147, R147, R3.reuse ;  /* 0x0000000393937220 */ /* 0x080fe20000410000 */
[-C--:B------:R-:W-:Y:S01]  /*a750*/  FMUL.FTZ R150, R150, R3.reuse ;  /* 0x0000000396967220 */ /* 0x080fe20000410000 */
[-C--:B------:R-:W-:Y:S01]  /*a760*/  FMUL.FTZ R151, R151, R3.reuse ;  /* 0x0000000397977220 */ /* 0x080fe20000410000 */
[----:B------:R-:W-:Y:S01]  /*a770*/  LDSM.16.MT88.4 R140, [R219+0xa000] ;  /* 0x00a00000db8c783b */ /* 0x000fe20000004200 */
        /* <DEDUP_REMOVED lines=8> */
[----:B------:R-:W2:Y:S01]  /*a800*/  LDSM.16.MT88.4 R32, [R18+0x1000] ;  /* 0x001000001220783b */ /* 0x000ea20000004200 */
[-C--:B------:R-:W-:Y:S01]  /*a810*/  FMUL.FTZ R41, R41, R12.reuse ;  /* 0x0000000c29297220 */ /* 0x080fe20000410000 */
[-C--:B------:R-:W-:Y:S01]  /*a820*/  FMUL.FTZ R166, R166, R3.reuse ;  /* 0x00000003a6a67220 */ /* 0x080fe20000410000 */
[C---:B------:R-:W-:Y:S01]  /*a830*/  HMMA.16816.F32 R148, R4.reuse, R22, R148 ;  /* 0x000000160494723c */ /* 0x040fe20000001894 */
[----:B------:R-:W3:Y:S01]  /*a840*/  LDSM.16.MT88.4 R20, [R219+0xb000] ;  /* 0x00b00000db14783b */ /* 0x000ee20000004200 */
        /* <DEDUP_REMOVED lines=69> */
[C---:B---3--:R-:W-:Y:S08]  /*aca0*/  HMMA.16816.F32 R120, R4.reuse, R20, R120 ;  /* 0x000000140478723c */ /* 0x048ff00000001878 */
[----:B------:R-:W-:Y:S01]  /*acb0*/  HMMA.16816.F32 R204, R4, R22, R124 ;  /* 0x0000001604cc723c */ /* 0x000fe2000000187c */
[----:B------:R-:W-:-:S07]  /*acc0*/  FFMA.FTZ R4, R185, UR7, -R16 ;  /* 0x00000007b9047c23 */ /* 0x000fce0008010810 */
[C---:B------:R-:W-:Y:S01]  /*acd0*/  HMMA.16816.F32 R200, R8.reuse, R174, R168 ;  /* 0x000000ae08c8723c */ /* 0x040fe200000018a8 */
[----:B------:R1:W-:Y:S01]  /*ace0*/  MUFU.EX2 R174, R4 ;  /* 0x0000000400ae7308 */ /* 0x0003e20000000800 */
[----:B------:R-:W-:Y:S06]  /*acf0*/  LDSM.16.MT88.4 R168, [R223] ;  /* 0x00000000dfa8783b */ /* 0x000fec0000004200 */
[C---:B------:R-:W-:Y:S08]  /*ad00*/  HMMA.16816.F32 R156, R8.reuse, R172, R156 ;  /* 0x000000ac089c723c */ /* 0x040ff0000000189c */
[----:B------:R-:W-:Y:S01]  /*ad10*/  HMMA.16816.F32 R68, R8, R24, R68 ;  /* 0x000000180844723c */ /* 0x000fe20000001844 */
[----:B-1----:R-:W-:-:S04]  /*ad20*/  FFMA.FTZ R4, R184, UR7, -R16 ;  /* 0x00000007b8047c23 */ /* 0x002fc80008010810 */
[----:B------:R1:W2:Y:S03]  /*ad30*/  MUFU.EX2 R175, R4 ;  /* 0x0000000400af7308 */ /* 0x0002a60000000800 */
[C---:B------:R-:W-:Y:S08]  /*ad40*/  HMMA.16816.F32 R36, R8.reuse, R144, R36 ;  /* 0x000000900824723c */ /* 0x040ff00000001824 */
[----:B------:R-:W-:Y:S01]  /*ad50*/  HMMA.16816.F32 R144, R8, R146, R48 ;  /* 0x000000920890723c */ /* 0x000fe20000001830 */
[----:B------:R-:W3:Y:S01]  /*ad60*/  LDSM.16.MT88.4 R48, [R18+0x800] ;  /* 0x000800001230783b */ /* 0x000ee20000004200 */
[----:B-1----:R-:W-:-:S06]  /*ad70*/  FFMA.FTZ R4, R182, UR7, -R16 ;  /* 0x00000007b6047c23 */ /* 0x002fcc0008010810 */
[C---:B------:R-:W-:Y:S01]  /*ad80*/  HMMA.16816.F32 R84, R8.reuse, R28, R84 ;  /* 0x0000001c0854723c */ /* 0x040fe20000001854 */
[----:B------:R1:W-:Y:S07]  /*ad90*/  MUFU.EX2 R182, R4 ;  /* 0x0000000400b67308 */ /* 0x0003ee0000000800 */
[C---:B------:R-:W-:Y:S08]  /*ada0*/  HMMA.16816.F32 R100, R8.reuse, R32, R100 ;  /* 0x000000200864723c */ /* 0x040ff00000001864 */
[----:B------:R-:W-:Y:S01]  /*adb0*/  HMMA.16816.F32 R192, R8, R142, R64 ;  /* 0x0000008e08c0723c */ /* 0x000fe20000001840 */
[----:B------:R-:W-:Y:S01]  /*adc0*/  LDSM.16.MT88.4 R64, [R218+0x800] ;  /* 0x00080000da40783b */ /* 0x000fe20000004200 */
[----:B-1----:R-:W-:-:S04]  /*add0*/  FFMA.FTZ R4, R186, UR7, -R16 ;  /* 0x00000007ba047c23 */ /* 0x002fc80008010810 */
[----:B------:R1:W4:Y:S02]  /*ade0*/  MUFU.EX2 R173, R4 ;  /* 0x0000000400ad7308 */ /* 0x0003240000000800 */
[C---:B------:R-:W-:Y:S01]  /*adf0*/  HMMA.16816.F32 R28, R8.reuse, R30, R96 ;  /* 0x0000001e081c723c */ /* 0x040fe20000001860 */
[----:B------:R-:W-:Y:S07]  /*ae00*/  LDSM.16.MT88.4 R96, [R222] ;  /* 0x00000000de60783b */ /* 0x000fee0000004200 */
[----:B------:R-:W-:Y:S01]  /*ae10*/  HMMA.16816.F32 R32, R8, R34, R112 ;  /* 0x000000220820723c */ /* 0x000fe20000001870 */
[----:B------:R-:W5:Y:S01]  /*ae20*/  LDSM.16.MT88.4 R112, [R18+0x1800] ;  /* 0x001800001270783b */ /* 0x000f620000004200 */
[----:B-1----:R-:W-:-:S06]  /*ae30*/  FFMA.FTZ R4, R133, UR7, -R15 ;  /* 0x0000000785047c23 */ /* 0x002fcc000801080f */
[C---:B------:R-:W-:Y:S01]  /*ae40*/  HMMA.16816.F32 R116, R8.reuse, R20, R116 ;  /* 0x000000140874723c */ /* 0x040fe20000001874 */
[----:B------:R1:W-:Y:S07]  /*ae50*/  MUFU.EX2 R133, R4 ;  /* 0x0000000400857308 */ /* 0x0003ee0000000800 */
[C---:B------:R-:W-:Y:S08]  /*ae60*/  HMMA.16816.F32 R52, R8.reuse, R140, R52 ;  /* 0x0000008c0834723c */ /* 0x040ff00000001834 */
[----:B------:R-:W-:Y:S01]  /*ae70*/  HMMA.16816.F32 R20, R8, R22, R128 ;  /* 0x000000160814723c */ /* 0x000fe20000001880 */
[----:B--2---:R-:W-:-:S02]  /*ae80*/  F2FP.F16.F32.PACK_AB R128, R175, R174 ;  /* 0x000000aeaf80723e */ /* 0x004fc400000000ff */
[----:B----4-:R-:W-:Y:S01]  /*ae90*/  F2FP.F16.F32.PACK_AB R130, R173, R182 ;  /* 0x000000b6ad82723e */ /* 0x010fe200000000ff */
[----:B-1----:R-:W-:-:S04]  /*aea0*/  FFMA.FTZ R4, R139, UR7, -R15 ;  /* 0x000000078b047c23 */ /* 0x002fc8000801080f */
[----:B------:R1:W2:Y:S02]  /*aeb0*/  MUFU.EX2 R139, R4 ;  /* 0x00000004008b7308 */ /* 0x0002a40000000800 */
[----:B-1----:R-:W-:Y:S01]  /*aec0*/  FFMA.FTZ R4, R176, UR7, -R15 ;  /* 0x00000007b0047c23 */ /* 0x002fe2000801080f */
[----:B------:R-:W-:Y:S02]  /*aed0*/  MOV R176, R153 ;  /* 0x0000009900b07202 */ /* 0x000fe40000000f00 */
[----:B--2---:R-:W-:-:S03]  /*aee0*/  F2FP.F16.F32.PACK_AB R129, R139, R133 ;  /* 0x000000858b81723e */ /* 0x004fc600000000ff */
[----:B------:R1:W-:Y:S01]  /*aef0*/  MUFU.EX2 R172, R4 ;  /* 0x0000000400ac7308 */ /* 0x0003e20000000800 */
[----:B------:R-:W-:-:S04]  /*af00*/  FFMA.FTZ R3, R176, R3, R199 ;  /* 0x00000003b0037223 */ /* 0x000fc800000100c7 */
[----:B------:R-:W-:-:S04]  /*af10*/  FADD.FTZ R3, R234, R3 ;  /* 0x00000003ea037221 */ /* 0x000fc80000010000 */
[----:B------:R-:W-:-:S04]  /*af20*/  FADD.FTZ R3, R188, R3 ;  /* 0x00000003bc037221 */ /* 0x000fc80000010000 */
[----:B------:R-:W-:Y:S01]  /*af30*/  FADD.FTZ R3, R189, R3 ;  /* 0x00000003bd037221 */ /* 0x000fe20000010000 */
[----:B-1----:R-:W-:Y:S01]  /*af40*/  FFMA.FTZ R4, R179, UR7, -R15 ;  /* 0x00000007b3047c23 */ /* 0x002fe2000801080f */
[----:B------:R-:W-:-:S03]  /*af50*/  MOV R179, R138 ;  /* 0x0000008a00b37202 */ /* 0x000fc60000000f00 */
[----:B------:R1:W2:Y:S02]  /*af60*/  MUFU.EX2 R138, R4 ;  /* 0x00000004008a7308 */ /* 0x0002a40000000800 */
[----:B-1----:R-:W-:Y:S01]  /*af70*/  FFMA.FTZ R4, R132, UR7, -R2 ;  /* 0x0000000784047c23 */ /* 0x002fe20008010802 */
[----:B--2---:R-:W-:-:S05]  /*af80*/  F2FP.F16.F32.PACK_AB R131, R138, R172 ;  /* 0x000000ac8a83723e */ /* 0x004fca00000000ff */
[----:B------:R1:W-:Y:S02]  /*af90*/  MUFU.EX2 R132, R4 ;  /* 0x0000000400847308 */ /* 0x0003e40000000800 */
[C---:B---3--:R-:W-:Y:S08]  /*afa0*/  HMMA.16816.F32 R36, R128.reuse, R48, R36 ;  /* 0x000000308024723c */ /* 0x048ff00000001824 */
[----:B-----5:R-:W-:Y:S01]  /*afb0*/  HMMA.16816.F32 R100, R128, R112, R100 ;  /* 0x000000708064723c */ /* 0x020fe20000001864 */
[----:B-1----:R-:W-:Y:S01]  /*afc0*/  FFMA.FTZ R4, R177, UR7, -R2 ;  /* 0x00000007b1047c23 */ /* 0x002fe20008010802 */
[----:B------:R-:W-:-:S06]  /*afd0*/  MOV R177, R187 ;  /* 0x000000bb00b17202 */ /* 0x000fcc0000000f00 */
[----:B------:R-:W-:Y:S01]  /*afe0*/  HMMA.16816.F32 R184, R8, R26, R80 ;  /* 0x0000001a08b8723c */ /* 0x000fe20000001850 */
[----:B------:R1:W2:Y:S01]  /*aff0*/  MUFU.EX2 R26, R4 ;  /* 0x00000004001a7308 */ /* 0x0002a20000000800 */
[----:B------:R-:W-:Y:S01]  /*b000*/  MOV R27, R154 ;  /* 0x0000009a001b7202 */ /* 0x000fe20000000f00 */
[----:B------:R-:W3:Y:S05]  /*b010*/  LDSM.16.MT88.4 R80, [R212+0xb800] ;  /* 0x00b80000d450783b */ /* 0x000eea0000004200 */
[C---:B------:R-:W-:Y:S08]  /*b020*/  HMMA.16816.F32 R156, R128.reuse, R168, R156 ;  /* 0x000000a8809c723c */ /* 0x040ff0000000189c */
[----:B------:R-:W-:Y:S01]  /*b030*/  HMMA.16816.F32 R52, R128, R64, R52 ;  /* 0x000000408034723c */ /* 0x000fe20000001834 */
[--C-:B-1----:R-:W-:Y:S01]  /*b040*/  FFMA.FTZ R4, R178, UR7, -R2.reuse ;  /* 0x00000007b2047c23 */ /* 0x102fe20008010802 */
[----:B------:R-:W-:Y:S01]  /*b050*/  FFMA.FTZ R2, R180, UR7, -R2 ;  /* 0x00000007b4027c23 */ /* 0x000fe20008010802 */
[----:B------:R-:W-:-:S02]  /*b060*/  MOV R180, R19 ;  /* 0x0000001300b47202 */ /* 0x000fc40000000f00 */
[----:B------:R1:W-:Y:S01]  /*b070*/  MUFU.EX2 R25, R4 ;  /* 0x0000000400197308 */ /* 0x0003e20000000800 */
[----:B------:R-:W-:Y:S02]  /*b080*/  MOV R178, R155 ;  /* 0x0000009b00b27202 */ /* 0x000fe40000000f00 */
[C---:B------:R-:W-:Y:S01]  /*b090*/  HMMA.16816.F32 R84, R128.reuse, R96, R84 ;  /* 0x000000608054723c */ /* 0x040fe20000001854 */
[----:B------:R-:W4:Y:S01]  /*b0a0*/  LDSM.16.MT88.4 R152, [R212+0xa800] ;  /* 0x00a80000d498783b */ /* 0x000f220000004200 */
[----:B--2---:R-:W-:Y:S01]  /*b0b0*/  F2FP.F16.F32.PACK_AB R124, R26, R132 ;  /* 0x000000841a7c723e */ /* 0x004fe200000000ff */
[----:B------:R-:W-:Y:S02]  /*b0c0*/  FFMA.FTZ R8, R178, R14, R180 ;  /* 0x0000000eb2087223 */ /* 0x000fe400000100b4 */
[----:B------:R2:W5:Y:S02]  /*b0d0*/  MUFU.EX2 R24, R2 ;  /* 0x0000000200187308 */ /* 0x0005640000000800 */
[----:B------:R-:W-:Y:S01]  /*b0e0*/  FADD.FTZ R8, R217, R8 ;  /* 0x00000008d9087221 */ /* 0x000fe20000010000 */
[----:B-1----:R-:W1:Y:S01]  /*b0f0*/  LDSM.16.MT88.4 R4, [R218+0x1800] ;  /* 0x00180000da04783b */ /* 0x002e620000004200 */
[----:B---3--:R-:W-:Y:S01]  /*b100*/  HMMA.16816.F32 R68, R128, R80, R68 ;  /* 0x000000508044723c */ /* 0x008fe20000001844 */
[----:B--2---:R-:W-:Y:S01]  /*b110*/  FFMA.FTZ R2, R181, UR7, -R17 ;  /* 0x00000007b5027c23 */ /* 0x004fe20008010811 */
[----:B-----5:R-:W-:-:S03]  /*b120*/  F2FP.F16.F32.PACK_AB R126, R24, R25 ;  /* 0x00000019187e723e */ /* 0x020fc600000000ff */
[----:B------:R2:W-:Y:S03]  /*b130*/  MUFU.EX2 R19, R2 ;  /* 0x0000000200137308 */ /* 0x0005e60000000800 */
[----:B----4-:R-:W-:Y:S01]  /*b140*/  HMMA.16816.F32 R140, R128, R152, R240 ;  /* 0x00000098808c723c */ /* 0x010fe200000018f0 */
[----:B--2---:R-:W-:-:S04]  /*b150*/  FFMA.FTZ R2, R183, UR7, -R17 ;  /* 0x00000007b7027c23 */ /* 0x004fc80008010811 */
[----:B------:R2:W3:Y:S03]  /*b160*/  MUFU.EX2 R16, R2 ;  /* 0x0000000200107308 */ /* 0x0004e60000000800 */
[----:B-1----:R-:W-:Y:S01]  /*b170*/  HMMA.16816.F32 R116, R128, R4, R116 ;  /* 0x000000048074723c */ /* 0x002fe20000001874 */
[----:B--2---:R-:W-:Y:S01]  /*b180*/  FFMA.FTZ R2, R198, UR7, -R17 ;  /* 0x00000007c6027c23 */ /* 0x004fe20008010811 */
[C---:B---3--:R-:W-:Y:S01]  /*b190*/  F2FP.F16.F32.PACK_AB R125, R16.reuse, R19 ;  /* 0x00000013107d723e */ /* 0x048fe200000000ff */
[----:B------:R-:W-:Y:S02]  /*b1a0*/  FADD.FTZ R19, R19, R3 ;  /* 0x0000000313137221 */ /* 0x000fe40000010000 */
[----:B------:R1:W2:Y:S02]  /*b1b0*/  MUFU.EX2 R15, R2 ;  /* 0x00000002000f7308 */ /* 0x0002a40000000800 */
[----:B------:R-:W-:Y:S01]  /*b1c0*/  FADD.FTZ R16, R16, R19 ;  /* 0x0000001310107221 */ /* 0x000fe20000010000 */
[----:B-1----:R-:W-:-:S03]  /*b1d0*/  FFMA.FTZ R2, R197, UR7, -R17 ;  /* 0x00000007c5027c23 */ /* 0x002fc60008010811 */
[----:B--2---:R-:W-:-:S03]  /*b1e0*/  FADD.FTZ R16, R15, R16 ;  /* 0x000000100f107221 */ /* 0x004fc60000010000 */
[----:B------:R-:W1:Y:S02]  /*b1f0*/  MUFU.EX2 R2, R2 ;  /* 0x0000000200027308 */ /* 0x000e640000000800 */
[C---:B-1----:R-:W-:Y:S01]  /*b200*/  F2FP.F16.F32.PACK_AB R127, R2.reuse, R15 ;  /* 0x0000000f027f723e */ /* 0x042fe200000000ff */
[----:B------:R-:W-:-:S06]  /*b210*/  FADD.FTZ R241, R2, R16 ;  /* 0x0000001002f17221 */ /* 0x000fcc0000010000 */
[----:B------:R-:W-:Y:S01]  /*b220*/  HMMA.16816.F32 R120, R124, R4, R120 ;  /* 0x000000047c78723c */ /* 0x000fe20000001878 */
[----:B------:R-:W-:Y:S01]  /*b230*/  FFMA.FTZ R5, R177, R13, R27 ;  /* 0x0000000db1057223 */ /* 0x000fe2000001001b */
[----:B------:R-:W-:-:S03]  /*b240*/  FFMA.FTZ R4, R179, R12, R248 ;  /* 0x0000000cb3047223 */ /* 0x000fc600000100f8 */
[----:B------:R-:W-:Y:S01]  /*b250*/  FADD.FTZ R5, R249, R5 ;  /* 0x00000005f9057221 */ /* 0x000fe20000010000 */
[----:B------:R-:W-:Y:S02]  /*b260*/  FADD.FTZ R4, R235, R4 ;  /* 0x00000004eb047221 */ /* 0x000fe40000010000 */
[----:B------:R-:W-:Y:S01]  /*b270*/  HMMA.16816.F32 R40, R124, R48, R40 ;  /* 0x000000307c28723c */ /* 0x000fe20000001828 */
[----:B------:R-:W-:Y:S01]  /*b280*/  FADD.FTZ R5, R225, R5 ;  /* 0x00000005e1057221 */ /* 0x000fe20000010000 */
[----:B------:R-:W-:-:S03]  /*b290*/  FADD.FTZ R4, R190, R4 ;  /* 0x00000004be047221 */ /* 0x000fc60000010000 */
[----:B------:R-:W-:Y:S01]  /*b2a0*/  FADD.FTZ R5, R196, R5 ;  /* 0x00000005c4057221 */ /* 0x000fe20000010000 */
[----:B------:R-:W-:Y:S02]  /*b2b0*/  FADD.FTZ R4, R191, R4 ;  /* 0x00000004bf047221 */ /* 0x000fe40000010000 */
[-C--:B------:R-:W-:Y:S01]  /*b2c0*/  HMMA.16816.F32 R44, R124, R50.reuse, R44 ;  /* 0x000000327c2c723c */ /* 0x080fe2000000182c */
[----:B------:R-:W-:Y:S01]  /*b2d0*/  FADD.FTZ R5, R133, R5 ;  /* 0x0000000585057221 */ /* 0x000fe20000010000 */
[----:B------:R-:W-:Y:S01]  /*b2e0*/  FADD.FTZ R4, R132, R4 ;  /* 0x0000000484047221 */ /* 0x000fe20000010000 */
[----:B------:R-:W-:Y:S02]  /*b2f0*/  MOV R132, R233 ;  /* 0x000000e900847202 */ /* 0x000fe40000000f00 */
        /* <DEDUP_REMOVED lines=36> */
[----:B------:R2:W-:Y:S01]  /*b540*/  STL [R1], R241 ;  /* 0x000000f101007387 */ /* 0x0005e20000100800 */
[----:B------:R-:W-:Y:S05]  /*b550*/  @!P3 BRA `(.L_x_1394) ;  /* 0x0000005800d4b947 */ /* 0x000fea0003800000 */
[----:B------:R-:W3:Y:S01]  /*b560*/  LDL R176, [R1+0x20] ;  /* 0x0000200001b07983 */ /* 0x000ee20000100800 */
[----:B------:R-:W-:-:S04]  /*b570*/  DEPBAR.LE SB0, 0x0 ;  /* 0x000080000000791a */ /* 0x000fc80000000000 */
[----:B------:R-:W4:Y:S04]  /*b580*/  LDL R217, [R1+0x1c] ;  /* 0x00001c0001d97983 */ /* 0x000f280000100800 */
[----:B------:R-:W5:Y:S04]  /*b590*/  LDL R177, [R1+0x30] ;  /* 0x0000300001b17983 */ /* 0x000f680000100800 */
[----:B------:R-:W2:Y:S04]  /*b5a0*/  LDL R27, [R1+0x34] ;  /* 0x00003400011b7983 */ /* 0x000ea80000100800 */
[----:B------:R-:W2:Y:S01]  /*b5b0*/  LDL R232, [R1+0x28] ;  /* 0x0000280001e87983 */ /* 0x000ea20000100800 */
[----:B------:R-:W-:Y:S01]  /*b5c0*/  BAR.SYNC.DEFER_BLOCKING 0x0 ;  /* 0x0000000000007b1d */ /* 0x000fe20000010000 */
[----:B---3--:R-:W-:-:S02]  /*b5d0*/  IMAD.MOV.U32 R179, RZ, RZ, R176 ;  /* 0x000000ffffb37224 */ /* 0x008fc400078e00b0 */
[----:B----4-:R-:W-:Y:S02]  /*b5e0*/  IMAD.MOV.U32 R176, RZ, RZ, R217 ;  /* 0x000000ffffb07224 */ /* 0x010fe400078e00d9 */
[----:B------:R-:W-:-:S04]  /*b5f0*/  VIADD R217, R250, 0xfffffffc ;  /* 0xfffffffcfad97836 */ /* 0x000fc80000000000 */
[----:B-----5:R-:W-:-:S04]  /*b600*/  IMAD.WIDE.U32 R2, R217, R177, RZ ;  /* 0x000000b1d9027225 */ /* 0x020fc800078e00ff */
[----:B--2---:R-:W-:Y:S02]  /*b610*/  IMAD R3, R217, R27, R3 ;  /* 0x0000001bd9037224 */ /* 0x004fe400078e0203 */
[C---:B------:R-:W-:Y:S01]  /*b620*/  IMAD.SHL.U32 R6, R2.reuse, 0x20, RZ ;  /* 0x0000002002067824 */ /* 0x040fe200078e00ff */
[C---:B------:R-:W-:Y:S02]  /*b630*/  LEA R4, P3, R2.reuse, R179, 0x6 ;  /* 0x000000b302047211 */ /* 0x040fe400078630ff */
[C-C-:B------:R-:W-:Y:S02]  /*b640*/  SHF.L.U64.HI R7, R2.reuse, 0x5, R3.reuse ;  /* 0x0000000502077819 */ /* 0x140fe40000010203 */
[C---:B------:R-:W-:Y:S02]  /*b650*/  LEA R6, P0, R177.reuse, R6, 0x4 ;  /* 0x00000006b1067211 */ /* 0x040fe400078020ff */
[----:B------:R-:W-:Y:S02]  /*b660*/  LEA.HI.X R5, R2, R176, R3, 0x6, P3 ;  /* 0x000000b002057211 */ /* 0x000fe400018f3403 */
        /* <DEDUP_REMOVED lines=24> */
[----:B------:R-:W3:Y:S04]  /*b7f0*/  LDSM.16.M88.4 R8, [R213+0x2000] ;  /* 0x00200000d508783b */ /* 0x000ee80000000200 */
[----:B------:R-:W4:Y:S04]  /*b800*/  LDSM.16.M88.4 R20, [R214+UR5+0x8800] ;  /* 0x00880005d614783b */ /* 0x000f280008000200 */
[----:B------:R-:W5:Y:S04]  /*b810*/  LDSM.16.M88.4 R12, [R213] ;  /* 0x00000000d50c783b */ /* 0x000f680000000200 */
[----:B------:R-:W-:Y:S04]  /*b820*/  LDSM.16.M88.4 R28, [R245+0x8000] ;  /* 0x00800000f51c783b */ /* 0x000fe80000000200 */
[----:B-1----:R-:W1:Y:S04]  /*b830*/  LDSM.16.M88.4 R4, [R216+0x2000] ;  /* 0x00200000d804783b */ /* 0x002e680000000200 */
[----:B------:R-:W1:Y:S01]  /*b840*/  LDSM.16.M88.4 R32, [R245+0x8800] ;  /* 0x00880000f520783b */ /* 0x000e620000000200 */
[----:B------:R-:W-:-:S03]  /*b850*/  IMAD.MOV.U32 R243, RZ, RZ, R232 ;  /* 0x000000fffff37224 */ /* 0x000fc600078e00e8 */
[----:B------:R-:W1:Y:S01]  /*b860*/  LDSM.16.M88.4 R16, [R216] ;  /* 0x00000000d810783b */ /* 0x000e620000000200 */
[C---:B--2---:R-:W-:Y:S02]  /*b870*/  VIADD R2, R0.reuse, 0xffffff91 ;  /* 0xffffff9100027836 */ /* 0x044fe40000000000 */
[----:B------:R-:W-:Y:S01]  /*b880*/  VIADD R3, R0, 0xffffff90 ;  /* 0xffffff9000037836 */ /* 0x000fe20000000000 */
[----:B------:R-:W0:Y:S01]  /*b890*/  LDGDEPBAR ;  /* 0x00000000000079af */ /* 0x000e220000000000 */
[C---:B---3--:R-:W-:Y:S08]  /*b8a0*/  HMMA.16816.F32 R180, R8.reuse, R24, RZ ;  /* 0x0000001808b4723c */ /* 0x048ff000000018ff */
[C---:B----4-:R-:W-:Y:S08]  /*b8b0*/  HMMA.16816.F32 R172, R8.reuse, R20, RZ ;  /* 0x0000001408ac723c */ /* 0x050ff000000018ff */
[C---:B------:R-:W-:Y:S08]  /*b8c0*/  HMMA.16816.F32 R176, R8.reuse, R26, RZ ;  /* 0x0000001a08b0723c */ /* 0x040ff000000018ff */
[----:B------:R-:W-:Y:S08]  /*b8d0*/  HMMA.16816.F32 R8, R8, R22, RZ ;  /* 0x000000160808723c */ /* 0x000ff000000018ff */
[C---:B-----5:R-:W-:Y:S08]  /*b8e0*/  HMMA.16816.F32 R188, R12.reuse, R24, RZ ;  /* 0x000000180cbc723c */ /* 0x060ff000000018ff */
[----:B------:R-:W-:Y:S01]  /*b8f0*/  HMMA.16816.F32 R200, R12, R26, RZ ;  /* 0x0000001a0cc8723c */ /* 0x000fe200000018ff */
[----:B------:R-:W-:Y:S07]  /*b900*/  LDSM.16.M88.4 R24, [R244+0x8000] ;  /* 0x00800000f418783b */ /* 0x000fee0000000200 */
[C---:B-1----:R-:W-:Y:S08]  /*b910*/  HMMA.16816.F32 R236, R4.reuse, R28, R180 ;  /* 0x0000001c04ec723c */ /* 0x042ff000000018b4 */
        /* <DEDUP_REMOVED lines=63> */
[C---:B---3--:R-:W-:Y:S08]  /*bd10*/  HMMA.16816.F32 R188, R12.reuse, R32, R180 ;  /* 0x000000200cbc723c */ /* 0x048ff000000018b4 */
[C---:B----4-:R-:W-:Y:S08]  /*bd20*/  HMMA.16816.F32 R180, R12.reuse, R28, R172 ;  /* 0x0000001c0cb4723c */ /* 0x050ff000000018ac */
        /* <DEDUP_REMOVED lines=11> */
[C---:B------:R-:W-:Y:S08]  /*bde0*/  HMMA.16816.F32 R20, R8.reuse, R22, R32 ;  /* 0x000000160814723c */ /* 0x040ff00000001820 */
[C---:B--2---:R-:W-:Y:S08]  /*bdf0*/  HMMA.16816.F32 R28, R8.reuse, R12, R176 ;  /* 0x0000000c081c723c */ /* 0x044ff000000018b0 */
[----:B------:R-:W-:Y:S01]  /*be00*/  HMMA.16816.F32 R16, R8, R14, R16 ;  /* 0x0000000e0810723c */ /* 0x000fe20000001810 */
[----:B------:R-:W-:-:S02]  /*be10*/  VIADD R11, R0, 0xffffff80 ;  /* 0xffffff80000b7836 */ /* 0x000fc40000000000 */
[C---:B------:R-:W-:Y:S01]  /*be20*/  VIADD R10, R227.reuse, 0x40 ;  /* 0x00000040e30a7836 */ /* 0x040fe20000000000 */
[----:B------:R-:W-:Y:S02]  /*be30*/  BAR.SYNC.DEFER_BLOCKING 0x0 ;  /* 0x0000000000007b1d */ /* 0x000fe40000010000 */
[-C--:B------:R-:W-:Y:S02]  /*be40*/  ISETP.GT.AND P5, PT, R227, R11.reuse, PT ;  /* 0x0000000be300720c */ /* 0x080fe40003fa4270 */
[----:B------:R-:W-:Y:S01]  /*be50*/  HMMA.16816.F32 R180, R4, R12, R180 ;  /* 0x0000000c04b4723c */ /* 0x000fe200000018b4 */
[----:B------:R-:W-:Y:S01]  /*be60*/  VIADD R12, R0, 0xffffff81 ;  /* 0xffffff81000c7836 */ /* 0x000fe20000000000 */
[----:B------:R-:W-:Y:S02]  /*be70*/  ISETP.GT.AND P0, PT, R10, R11, PT ;  /* 0x0000000b0a00720c */ /* 0x000fe40003f04270 */
[----:B------:R-:W-:-:S04]  /*be80*/  FSEL R13, R24, -INF , !P5 ;  /* 0xff800000180d7808 */ /* 0x000fc80006800000 */
[----:B------:R-:W-:Y:S01]  /*be90*/  HMMA.16816.F32 R192, R4, R14, R172 ;  /* 0x0000000e04c0723c */ /* 0x000fe200000018ac */
[C---:B------:R-:W-:Y:S01]  /*bea0*/  VIADD R5, R227.reuse, 0x48 ;  /* 0x00000048e3057836 */ /* 0x040fe20000000000 */
[----:B------:R-:W-:Y:S01]  /*beb0*/  FSEL R24, R188, -INF , !P0 ;  /* 0xff800000bc187808 */ /* 0x000fe20004000000 */
[----:B------:R-:W-:Y:S01]  /*bec0*/  VIADD R9, R227, 0x8 ;  /* 0x00000008e3097836 */ /* 0x000fe20000000000 */
[-C--:B------:R-:W-:Y:S02]  /*bed0*/  ISETP.GT.AND P5, PT, R10, R12.reuse, PT ;  /* 0x0000000c0a00720c */ /* 0x080fe40003fa4270 */
[C---:B------:R-:W-:Y:S02]  /*bee0*/  ISETP.GT.AND P3, PT, R5.reuse, R11, PT ;  /* 0x0000000b0500720c */ /* 0x040fe40003f64270 */
[----:B------:R-:W-:Y:S02]  /*bef0*/  ISETP.GT.AND P0, PT, R5, R12, PT ;  /* 0x0000000c0500720c */ /* 0x000fe40003f04270 */
[----:B------:R-:W-:-:S02]  /*bf00*/  FSEL R14, R190, -INF , !P3 ;  /* 0xff800000be0e7808 */ /* 0x000fc40005800000 */
[----:B------:R-:W-:Y:S02]  /*bf10*/  FSEL R33, R191, -INF , !P0 ;  /* 0xff800000bf217808 */ /* 0x000fe40004000000 */
[----:B------:R-:W-:Y:S02]  /*bf20*/  ISETP.GT.AND P3, PT, R227, R12, PT ;  /* 0x0000000ce300720c */ /* 0x000fe40003f64270 */
[----:B------:R-:W-:Y:S02]  /*bf30*/  FSEL R189, R189, -INF , !P5 ;  /* 0xff800000bdbd7808 */ /* 0x000fe40006800000 */
[C---:B------:R-:W-:Y:S01]  /*bf40*/  ISETP.GT.AND P0, PT, R9.reuse, R2, PT ;  /* 0x000000020900720c */ /* 0x040fe20003f04270 */
[C---:B------:R-:W-:Y:S01]  /*bf50*/  VIADD R4, R0.reuse, 0xffffff88 ;  /* 0xffffff8800047836 */ /* 0x040fe20000000000 */
[C---:B------:R-:W-:Y:S01]  /*bf60*/  ISETP.GT.AND P5, PT, R9.reuse, R12, PT ;  /* 0x0000000c0900720c */ /* 0x040fe20003fa4270 */
[----:B------:R-:W-:Y:S01]  /*bf70*/  VIADD R6, R0, 0xffffff89 ;  /* 0xffffff8900067836 */ /* 0x000fe20000000000 */
[----:B------:R-:W-:-:S02]  /*bf80*/  ISETP.GT.AND P6, PT, R9, R11, PT ;  /* 0x0000000b0900720c */ /* 0x000fc40003fc4270 */
[----:B------:R-:W-:Y:S02]  /*bf90*/  FSEL R15, R25, -INF , !P3 ;  /* 0xff800000190f7808 */ /* 0x000fe40005800000 */
[----:B------:R-:W-:Y:S02]  /*bfa0*/  FSEL R172, R31, -INF , !P0 ;  /* 0xff8000001fac7808 */ /* 0x000fe40004000000 */
[----:B------:R-:W-:Y:S02]  /*bfb0*/  FSEL R25, R27, -INF , !P5 ;  /* 0xff8000001b197808 */ /* 0x000fe40006800000 */
[----:B------:R-:W-:Y:S02]  /*bfc0*/  ISETP.GT.AND P0, PT, R10, R2, PT ;  /* 0x000000020a00720c */ /* 0x000fe40003f04270 */
[----:B------:R-:W-:Y:S02]  /*bfd0*/  FSEL R26, R26, -INF , !P6 ;  /* 0xff8000001a1a7808 */ /* 0x000fe40007000000 */
[----:B------:R-:W-:-:S02]  /*bfe0*/  ISETP.GT.AND P5, PT, R9, R3, PT ;  /* 0x000000030900720c */ /* 0x000fc40003fa4270 */
[C---:B------:R-:W-:Y:S02]  /*bff0*/  ISETP.GT.AND P6, PT, R9.reuse, R4, PT ;  /* 0x000000040900720c */ /* 0x040fe40003fc4270 */
[----:B------:R-:W-:Y:S01]  /*c000*/  ISETP.GT.AND P3, PT, R9, R6, PT ;  /* 0x000000060900720c */ /* 0x000fe20003f64270 */
[----:B------:R-:W-:Y:S01]  /*c010*/  VIADD R7, R0, 0xffffff99 ;  /* 0xffffff9900077836 */ /* 0x000fe20000000000 */
[----:B------:R-:W-:Y:S02]  /*c020*/  FSEL R176, R181, -INF , !P0 ;  /* 0xff800000b5b07808 */ /* 0x000fe40004000000 */
[----:B------:R-:W-:Y:S02]  /*c030*/  FSEL R133, R30, -INF , !P5 ;  /* 0xff8000001e857808 */ /* 0x000fe40006800000 */
[----:B------:R-:W-:Y:S01]  /*c040*/  ISETP.GT.AND P0, PT, R5, R4, PT ;  /* 0x000000040500720c */ /* 0x000fe20003f04270 */
[----:B------:R-:W-:Y:S01]  /*c050*/  VIADD R8, R0, 0xffffff98 ;  /* 0xffffff9800087836 */ /* 0x000fe20000000000 */
[----:B------:R-:W-:-:S02]  /*c060*/  FSEL R22, R22, -INF , !P6 ;  /* 0xff80000016167808 */ /* 0x000fc40007000000 */
[C---:B------:R-:W-:Y:S02]  /*c070*/  ISETP.GT.AND P5, PT, R10.reuse, R3, PT ;  /* 0x000000030a00720c */ /* 0x040fe40003fa4270 */
[C---:B------:R-:W-:Y:S02]  /*c080*/  ISETP.GT.AND P6, PT, R10.reuse, R4, PT ;  /* 0x000000040a00720c */ /* 0x040fe40003fc4270 */
[----:B------:R-:W-:Y:S02]  /*c090*/  FSEL R138, R23, -INF , !P3 ;  /* 0xff800000178a7808 */ /* 0x000fe40005800000 */
[----:B------:R-:W-:Y:S02]  /*c0a0*/  ISETP.GT.AND P3, PT, R10, R6, PT ;  /* 0x000000060a00720c */ /* 0x000fe40003f64270 */
[----:B------:R-:W-:Y:S02]  /*c0b0*/  FSEL R139, R186, -INF , !P0 ;  /* 0xff800000ba8b7808 */ /* 0x000fe40004000000 */
[----:B------:R-:W-:-:S02]  /*c0c0*/  FSEL R175, R180, -INF , !P5 ;  /* 0xff800000b4af7808 */ /* 0x000fc40006800000 */
[-C--:B------:R-:W-:Y:S02]  /*c0d0*/  ISETP.GT.AND P0, PT, R9, R7.reuse, PT ;  /* 0x000000070900720c */ /* 0x080fe40003f04270 */
[----:B------:R-:W-:Y:S02]  /*c0e0*/  FSEL R35, R184, -INF , !P6 ;  /* 0xff800000b8237808 */ /* 0x000fe40007000000 */
[----:B------:R-:W-:Y:S02]  /*c0f0*/  ISETP.GT.AND P5, PT, R227, R4, PT ;  /* 0x00000004e300720c */ /* 0x000fe40003fa4270 */
[C---:B------:R-:W-:Y:S02]  /*c100*/  ISETP.GT.AND P6, PT, R10.reuse, R8, PT ;  /* 0x000000080a00720c */ /* 0x040fe40003fc4270 */
[----:B------:R-:W-:Y:S02]  /*c110*/  FSEL R173, R185, -INF , !P3 ;  /* 0xff800000b9ad7808 */ /* 0x000fe40005800000 */
[----:B------:R-:W-:-:S02]  /*c120*/  ISETP.GT.AND P3, PT, R10, R7, PT ;  /* 0x000000070a00720c */ /* 0x000fc40003f64270 */
[----:B------:R-:W-:Y:S02]  /*c130*/  FSEL R34, R19, -INF , !P0 ;  /* 0xff80000013227808 */ /* 0x000fe40004000000 */
[----:B------:R-:W-:Y:S02]  /*c140*/  FSEL R20, R20, -INF , !P5 ;  /* 0xff80000014147808 */ /* 0x000fe40006800000 */
[----:B------:R-:W-:Y:S02]  /*c150*/  ISETP.GT.AND P0, PT, R227, R3, PT ;  /* 0x00000003e300720c */ /* 0x000fe40003f04270 */
[----:B------:R-:W-:Y:S02]  /*c160*/  FSEL R177, R192, -INF , !P6 ;  /* 0xff800000c0b17808 */ /* 0x000fe40007000000 */
[----:B------:R-:W-:Y:S02]  /*c170*/  ISETP.GT.AND P5, PT, R9, R8, PT ;  /* 0x000000080900720c */ /* 0x000fe40003fa4270 */
[----:B------:R-:W-:-:S02]  /*c180*/  ISETP.GT.AND P6, PT, R227, R6, PT ;  /* 0x00000006e300720c */ /* 0x000fc40003fc4270 */
[----:B------:R-:W-:Y:S02]  /*c190*/  FSEL R174, R193, -INF , !P3 ;  /* 0xff800000c1ae7808 */ /* 0x000fe40005800000 */
[C---:B------:R-:W-:Y:S02]  /*c1a0*/  ISETP.GE.AND P3, PT, R11.reuse, R228, PT ;  /* 0x000000e40b00720c */ /* 0x040fe40003f66270 */
[----:B------:R-:W-:Y:S02]  /*c1b0*/  FSEL R10, R28, -INF , !P0 ;  /* 0xff8000001c0a7808 */ /* 0x000fe40004000000 */
[----:B------:R-:W-:Y:S02]  /*c1c0*/  FSEL R132, R18, -INF , !P5 ;  /* 0xff80000012847808 */ /* 0x000fe40006800000 */
[----:B------:R-:W-:Y:S02]  /*c1d0*/  ISETP.GE.AND P0, PT, R11, R231, PT ;  /* 0x000000e70b00720c */ /* 0x000fe40003f06270 */
[----:B------:R-:W-:-:S02]  /*c1e0*/  FSEL R21, R21, -INF , !P6 ;  /* 0xff80000015157808 */ /* 0x000fc40007000000 */
[----:B------:R-:W-:Y:S02]  /*c1f0*/  ISETP.GE.AND P5, PT, R11, R229, PT ;  /* 0x000000e50b00720c */ /* 0x000fe40003fa6270 */
[----:B------:R-:W-:Y:S02]  /*c200*/  FSEL R23, R13, -INF , !P3 ;  /* 0xff8000000d177808 */ /* 0x000fe40005800000 */
[----:B------:R-:W-:Y:S02]  /*c210*/  ISETP.GT.AND P6, PT, R227, R2, PT ;  /* 0x00000002e300720c */ /* 0x000fe40003fc4270 */
[----:B------:R-:W-:Y:S02]  /*c220*/  ISETP.GE.AND P3, PT, R11, R230, PT ;  /* 0x000000e60b00720c */ /* 0x000fe40003f66270 */
[----:B------:R-:W-:Y:S02]  /*c230*/  FSEL R32, R14, -INF , !P0 ;  /* 0xff8000000e207808 */ /* 0x000fe40004000000 */
[----:B------:R-:W-:-:S02]  /*c240*/  FSEL R27, R26, -INF , !P5 ;  /* 0xff8000001a1b7808 */ /* 0x000fc40006800000 */
[----:B------:R-:W-:Y:S02]  /*c250*/  ISETP.GT.AND P0, PT, R227, R8, PT ;  /* 0x00000008e300720c */ /* 0x000fe40003f04270 */
[----:B------:R-:W-:Y:S02]  /*c260*/  FSEL R9, R29, -INF , !P6 ;  /* 0xff8000001d097808 */ /* 0x000fe40007000000 */
        /* <DEDUP_REMOVED lines=9> */
[----:B------:R-:W-:-:S02]  /*c300*/  FSEL R28, R33, -INF , !P0 ;  /* 0xff800000211c7808 */ /* 0x000fc40004000000 */
[----:B------:R-:W-:Y:S02]  /*c310*/  FSEL R26, R189, -INF , !P5 ;  /* 0xff800000bd1a7808 */ /* 0x000fe40006800000 */
[----:B------:R-:W-:Y:S02]  /*c320*/  ISETP.GE.AND P0, PT, R6, R228, PT ;  /* 0x000000e40600720c */ /* 0x000fe40003f06270 */
[----:B------:R-:W-:Y:S02]  /*c330*/  ISETP.GT.AND P6, PT, R227, R7, PT ;  /* 0x00000007e300720c */ /* 0x000fe40003fc4270 */
[----:B------:R-:W-:Y:S02]  /*c340*/  ISETP.GE.AND P5, PT, R4, R229, PT ;  /* 0x000000e50400720c */ /* 0x000fe40003fa6270 */
[----:B------:R-:W-:Y:S02]  /*c350*/  FSEL R31, R20, -INF , !P3 ;  /* 0xff800000141f7808 */ /* 0x000fe40005800000 */
[----:B------:R-:W-:-:S02]  /*c360*/  ISETP.GT.U32.AND P3, PT, R217, R243, PT ;  /* 0x000000f3d900720c */ /* 0x000fc40003f64070 */
        /* <DEDUP_REMOVED lines=8> */
[-C--:B------:R-:W-:Y:S02]  /*c3f0*/  ISETP.GE.AND P5, PT, R8, R228.reuse, PT ;  /* 0x000000e40800720c */ /* 0x080fe40003fa6270 */
[----:B------:R-:W-:Y:S02]  /*c400*/  ISETP.GE.AND P0, PT, R7, R228, PT ;  /* 0x000000e40700720c */ /* 0x000fe40003f06270 */
[----:B------:R-:W-:Y:S02]  /*c410*/  FMNMX3.FTZ R22, R22, R31, R30, !PT ;  /* 0x0000001f16167276 */ /* 0x000fe4000781001e */
[----:B------:R-:W-:-:S02]  /*c420*/  FSEL R185, R16, -INF , !P5 ;  /* 0xff80000010b97808 */ /* 0x000fc40006800000 */
[----:B------:R-:W-:Y:S02]  /*c430*/  FSEL R189, R17, -INF , !P0 ;  /* 0xff80000011bd7808 */ /* 0x000fe40004000000 */
[----:B------:R-:W-:Y:S02]  /*c440*/  FMNMX3.FTZ R22, R22, R188, R186, !PT ;  /* 0x000000bc16167276 */ /* 0x000fe400078100ba */
[----:B------:R-:W-:Y:S02]  /*c450*/  ISETP.GE.AND P6, PT, R4, R230, PT ;  /* 0x000000e60400720c */ /* 0x000fe40003fc6270 */
[----:B------:R-:W-:Y:S02]  /*c460*/  ISETP.GT.AND P5, PT, R5, R6, PT ;  /* 0x000000060500720c */ /* 0x000fe40003fa4270 */
        /* <DEDUP_REMOVED lines=43> */
.L_x_1397:
[----:B-1----:R-:W-:Y:S01]  /*c720*/  FSEL R17, R187, -INF , !P5 ;  /* 0xff800000bb117808 */ /* 0x002fe20006800000 */
[----:B------:R-:W1:Y:S01]  /*c730*/  SHFL.BFLY PT, R9, R22, 0x2, 0x1f ;  /* 0x0c401f0016097f89 */ /* 0x000e6200000e0000 */
[-C--:B------:R-:W-:Y:S02]  /*c740*/  ISETP.GE.AND P0, PT, R6, R229.reuse, PT ;  /* 0x000000e50600720c */ /* 0x080fe40003f06270 */
[----:B------:R-:W-:Y:S02]  /*c750*/  ISETP.GE.AND P5, PT, R3, R229, PT ;  /* 0x000000e50300720c */ /* 0x000fe40003fa6270 */
[----:B------:R-:W-:Y:S02]  /*c760*/  FSEL R12, R35, -INF , !P6 ;  /* 0xff800000230c7808 */ /* 0x000fe40007000000 */
        /* <DEDUP_REMOVED lines=17> */
[----:B------:R-:W-:Y:S01]  /*c880*/  FSEL R10, R173, -INF , !P0 ;  /* 0xff800000ad0a7808 */ /* 0x000fe20004000000 */
[----:B------:R-:W2:Y:S01]  /*c890*/  SHFL.BFLY PT, R15, R4, 0x2, 0x1f ;  /* 0x0c401f00040f7f89 */ /* 0x000ea200000e0000 */
        /* <DEDUP_REMOVED lines=8> */
[-C--:B------:R-:W-:Y:S02]  /*c920*/  ISETP.GE.AND P5, PT, R3, R231.reuse, PT ;  /* 0x000000e70300720c */ /* 0x080fe40003fa6270 */
[----:B------:R-:W-:Y:S02]  /*c930*/  FSEL R183, R174, -INF , !P0 ;  /* 0xff800000aeb77808 */ /* 0x000fe40004000000 */
[----:B------:R-:W-:Y:S01]  /*c940*/  ISETP.GE.AND P0, PT, R2, R231, PT ;  /* 0x000000e70200720c */ /* 0x000fe20003f06270 */
[----:B------:R-:W-:Y:S01]  /*c950*/  LDSM.16.MT88.4 R172, [R220+0xa000] ;  /* 0x00a00000dcac783b */ /* 0x000fe20000004200 */
[----:B------:R-:W-:Y:S02]  /*c960*/  FSEL R19, R17, -INF , !P6 ;  /* 0xff80000011137808 */ /* 0x000fe40007000000 */
[----:B------:R-:W-:Y:S02]  /*c970*/  FSEL R184, R18, -INF , !P5 ;  /* 0xff80000012b87808 */ /* 0x000fe40006800000 */
[----:B------:R-:W-:-:S02]  /*c980*/  ISETP.GE.AND P6, PT, R8, R230, PT ;  /* 0x000000e60800720c */ /* 0x000fc40003fc6270 */
[C---:B------:R-:W-:Y:S02]  /*c990*/  ISETP.GT.AND P5, PT, R5.reuse, R8, PT ;  /* 0x000000080500720c */ /* 0x040fe40003fa4270 */
[----:B------:R-:W-:Y:S02]  /*c9a0*/  FSEL R187, R14, -INF , !P0 ;  /* 0xff8000000ebb7808 */ /* 0x000fe40004000000 */
[----:B------:R-:W-:Y:S02]  /*c9b0*/  ISETP.GT.AND P0, PT, R5, R7, PT ;  /* 0x000000070500720c */ /* 0x000fe40003f04270 */
[----:B------:R-:W-:Y:S02]  /*c9c0*/  FMNMX3.FTZ R3, R137, R32, R28, !PT ;  /* 0x0000002089037276 */ /* 0x000fe4000781001c */
[----:B-1----:R-:W-:Y:S02]  /*c9d0*/  FMNMX.FTZ R6, R22, R9, !PT ;  /* 0x0000000916067209 */ /* 0x002fe40007810000 */
[----:B------:R-:W-:-:S02]  /*c9e0*/  FSEL R177, R177, -INF , !P6 ;  /* 0xff800000b1b17808 */ /* 0x000fc40007000000 */
[----:B------:R-:W-:Y:S01]  /*c9f0*/  FSEL R5, R194, -INF , !P5 ;  /* 0xff800000c2057808 */ /* 0x000fe20006800000 */
[----:B------:R-:W1:Y:S01]  /*ca00*/  SHFL.BFLY PT, R16, R6, 0x1, 0x1f ;  /* 0x0c201f0006107f89 */ /* 0x000e6200000e0000 */
[----:B--2---:R-:W-:Y:S02]  /*ca10*/  FMNMX.FTZ R2, R4, R15, !PT ;  /* 0x0000000f04027209 */ /* 0x004fe40007810000 */
[----:B------:R-:W-:Y:S02]  /*ca20*/  FMNMX3.FTZ R9, R134, R29, R26, !PT ;  /* 0x0000001d86097276 */ /* 0x000fe4000781001a */
[-C--:B------:R-:W-:Y:S02]  /*ca30*/  ISETP.GE.AND P6, PT, R8, R231.reuse, PT ;  /* 0x000000e70800720c */ /* 0x080fe40003fc6270 */
[----:B------:R-:W-:Y:S02]  /*ca40*/  ISETP.GE.AND P5, PT, R7, R231, PT ;  /* 0x000000e70700720c */ /* 0x000fe40003fa6270 */
[----:B------:R-:W-:Y:S01]  /*ca50*/  FSEL R4, R195, -INF , !P0 ;  /* 0xff800000c3047808 */ /* 0x000fe20004000000 */
[----:B------:R-:W2:Y:S01]  /*ca60*/  SHFL.BFLY PT, R7, R2, 0x1, 0x1f ;  /* 0x0c201f0002077f89 */ /* 0x000ea200000e0000 */
[----:B------:R-:W-:-:S02]  /*ca70*/  FMNMX3.FTZ R3, R3, R11, R19, !PT ;  /* 0x0000000b03037276 */ /* 0x000fc40007810013 */
[----:B------:R-:W-:Y:S02]  /*ca80*/  MOV R203, R224 ;  /* 0x000000e000cb7202 */ /* 0x000fe40000000f00 */
[----:B------:R-:W-:Y:S02]  /*ca90*/  FMNMX3.FTZ R9, R9, R12, R10, !PT ;  /* 0x0000000c09097276 */ /* 0x000fe4000781000a */
[----:B------:R-:W-:Y:S02]  /*caa0*/  FSEL R224, R5, -INF , !P6 ;  /* 0xff80000005e07808 */ /* 0x000fe40007000000 */
[----:B------:R-:W-:Y:S02]  /*cab0*/  FSEL R195, R4, -INF , !P5 ;  /* 0xff80000004c37808 */ /* 0x000fe40006800000 */
[----:B------:R-:W-:Y:S02]  /*cac0*/  FMNMX3.FTZ R3, R3, R184, R187, !PT ;  /* 0x000000b803037276 */ /* 0x000fe400078100bb */
[----:B------:R-:W-:-:S02]  /*cad0*/  FMNMX3.FTZ R9, R9, R178, R176, !PT ;  /* 0x000000b209097276 */ /* 0x000fc400078100b0 */
[----:B------:R-:W-:Y:S02]  /*cae0*/  FMNMX3.FTZ R3, R3, R224, R195, !PT ;  /* 0x000000e003037276 */ /* 0x000fe400078100c3 */
[----:B------:R-:W-:Y:S02]  /*caf0*/  FMNMX3.FTZ R9, R9, R177, R183, !PT ;  /* 0x000000b109097276 */ /* 0x000fe400078100b7 */
[----:B-1----:R-:W-:Y:S01]  /*cb00*/  FMNMX.FTZ R211, R6, R16, !PT ;  /* 0x0000001006d37209 */ /* 0x002fe20007810000 */
[----:B------:R-:W1:Y:S01]  /*cb10*/  SHFL.BFLY PT, R5, R3, 0x2, 0x1f ;  /* 0x0c401f0003057f89 */ /* 0x000e6200000e0000 */
[----:B------:R-:W-:Y:S02]  /*cb20*/  MOV R200, R241 ;  /* 0x000000f100c87202 */ /* 0x000fe40000000f00 */
[C---:B------:R-:W-:Y:S01]  /*cb30*/  FSETP.NEU.FTZ.AND P0, PT, R211.reuse, -INF , PT ;  /* 0xff800000d300780b */ /* 0x040fe20003f1d000 */
[----:B------:R-:W3:Y:S01]  /*cb40*/  SHFL.BFLY PT, R8, R9, 0x2, 0x1f ;  /* 0x0c401f0009087f89 */ /* 0x000ee200000e0000 */
[----:B------:R-:W-:Y:S01]  /*cb50*/  FMUL.FTZ R16, R211, UR7 ;  /* 0x00000007d3107c20 */ /* 0x000fe20008410000 */
[----:B--2---:R-:W-:-:S02]  /*cb60*/  FMNMX.FTZ R210, R2, R7, !PT ;  /* 0x0000000702d27209 */ /* 0x004fc40007810000 */
[----:B------:R-:W-:Y:S02]  /*cb70*/  MOV R201, R240 ;  /* 0x000000f000c97202 */ /* 0x000fe40000000f00 */
[----:B------:R-:W-:Y:S01]  /*cb80*/  FSEL R16, R16, RZ, P0 ;  /* 0x000000ff10107208 */ /* 0x000fe20000000000 */
[C---:B------:R-:W-:Y:S01]  /*cb90*/  FMUL.FTZ R15, R210.reuse, UR7 ;  /* 0x00000007d20f7c20 */ /* 0x040fe20008410000 */
[----:B------:R-:W-:Y:S02]  /*cba0*/  FSETP.NEU.FTZ.AND P6, PT, R210, -INF , PT ;  /* 0xff800000d200780b */ /* 0x000fe40003fdd000 */
[----:B------:R-:W-:Y:S01]  /*cbb0*/  MOV R202, R225 ;  /* 0x000000e100ca7202 */ /* 0x000fe20000000f00 */
[--C-:B------:R-:W-:Y:S01]  /*cbc0*/  FFMA.FTZ R23, R23, UR7, -R16.reuse ;  /* 0x0000000717177c23 */ /* 0x100fe20008010810 */
[----:B------:R-:W-:Y:S01]  /*cbd0*/  FSEL R15, R15, RZ, P6 ;  /* 0x000000ff0f0f7208 */ /* 0x000fe20003000000 */
[--C-:B------:R-:W-:Y:S01]  /*cbe0*/  FFMA.FTZ R24, R24, UR7, -R16.reuse ;  /* 0x0000000718187c23 */ /* 0x100fe20008010810 */
[--C-:B------:R-:W-:Y:S01]  /*cbf0*/  FFMA.FTZ R31, R31, UR7, -R16.reuse ;  /* 0x000000071f1f7c23 */ /* 0x100fe20008010810 */
[----:B------:R2:W-:Y:S01]  /*cc00*/  MUFU.EX2 R198, R23 ;  /* 0x0000001700c67308 */ /* 0x0005e20000000800 */
[----:B------:R-:W-:Y:S01]  /*cc10*/  FFMA.FTZ R30, R30, UR7, -R16 ;  /* 0x000000071e1e7c23 */ /* 0x000fe20008010810 */
[--C-:B------:R-:W-:Y:S01]  /*cc20*/  FFMA.FTZ R13, R13, UR7, -R15.reuse ;  /* 0x000000070d0d7c23 */ /* 0x100fe2000801080f */
[--C-:B------:R-:W-:Y:S01]  /*cc30*/  FFMA.FTZ R27, R27, UR7, -R15.reuse ;  /* 0x000000071b1b7c23 */ /* 0x100fe2000801080f */
[--C-:B------:R-:W-:Y:S01]  /*cc40*/  FFMA.FTZ R25, R25, UR7, -R15.reuse ;  /* 0x0000000719197c23 */ /* 0x100fe2000801080f */
[----:B-1----:R-:W-:Y:S01]  /*cc50*/  FMNMX.FTZ R3, R3, R5, !PT ;  /* 0x0000000503037209 */ /* 0x002fe20007810000 */
[----:B------:R-:W-:Y:S01]  /*cc60*/  FFMA.FTZ R33, R33, UR7, -R15 ;  /* 0x0000000721217c23 */ /* 0x000fe2000801080f */
[----:B------:R-:W-:Y:S01]  /*cc70*/  IADD3 R18, PT, PT, R212, 0xa040, RZ ;  /* 0x0000a040d4127810 */ /* 0x000fe20007ffe0ff */
[----:B------:R-:W-:Y:S01]  /*cc80*/  MUFU.EX2 R194, R13 ;  /* 0x0000000d00c27308 */ /* 0x000fe20000000800 */
[----:B---3--:R-:W-:Y:S01]  /*cc90*/  FMNMX.FTZ R4, R9, R8, !PT ;  /* 0x0000000809047209 */ /* 0x008fe20007810000 */
[----:B------:R-:W1:Y:S04]  /*cca0*/  SHFL.BFLY PT, R5, R3, 0x1, 0x1f ;  /* 0x0c201f0003057f89 */ /* 0x000e6800000e0000 */
[----:B------:R-:W3:Y:S02]  /*ccb0*/  SHFL.BFLY PT, R6, R4, 0x1, 0x1f ;  /* 0x0c201f0004067f89 */ /* 0x000ee400000e0000 */
[----:B------:R-:W4:Y:S02]  /*ccc0*/  MUFU.EX2 R196, R24 ;  /* 0x0000001800c47308 */ /* 0x000f240000000800 */
[----:B--2---:R-:W2:Y:S06]  /*ccd0*/  LDSM.16.MT88.4 R20, [R212+0xa000] ;  /* 0x00a00000d414783b */ /* 0x004eac0000004200 */
[----:B------:R-:W-:Y:S08]  /*cce0*/  MUFU.EX2 R197, R31 ;  /* 0x0000001f00c57308 */ /* 0x000ff00000000800 */
[----:B------:R-:W-:Y:S01]  /*ccf0*/  MUFU.EX2 R199, R30 ;  /* 0x0000001e00c77308 */ /* 0x000fe20000000800 */
[----:B----4-:R-:W-:-:S02]  /*cd00*/  F2FP.F16.F32.PACK_AB R8, R196, R198 ;  /* 0x000000c6c408723e */ /* 0x010fc400000000ff */
[----:B-1----:R-:W-:Y:S02]  /*cd10*/  FMNMX.FTZ R208, R3, R5, !PT ;  /* 0x0000000503d07209 */ /* 0x002fe40007810000 */
[----:B---3--:R-:W-:-:S03]  /*cd20*/  FMNMX.FTZ R209, R4, R6, !PT ;  /* 0x0000000604d17209 */ /* 0x008fc60007810000 */
[C---:B------:R-:W-:Y:S01]  /*cd30*/  FMUL.FTZ R17, R208.reuse, UR7 ;  /* 0x00000007d0117c20 */ /* 0x040fe20008410000 */
[----:B------:R-:W-:Y:S01]  /*cd40*/  FSEL R4, R211, RZ, P0 ;  /* 0x000000ffd3047208 */ /* 0x000fe20000000000 */
[----:B------:R-:W-:Y:S01]  /*cd50*/  MUFU.EX2 R248, R27 ;  /* 0x0000001b00f87308 */ /* 0x000fe20000000800 */
[----:B------:R-:W-:Y:S01]  /*cd60*/  FSETP.NEU.FTZ.AND P0, PT, R208, -INF , PT ;  /* 0xff800000d000780b */ /* 0x000fe20003f1d000 */
[C---:B------:R-:W-:Y:S01]  /*cd70*/  FMUL.FTZ R2, R209.reuse, UR7 ;  /* 0x00000007d1027c20 */ /* 0x040fe20008410000 */
[----:B------:R-:W-:Y:S01]  /*cd80*/  FSETP.NEU.FTZ.AND P5, PT, R209, -INF , PT ;  /* 0xff800000d100780b */ /* 0x000fe20003fbd000 */
[----:B------:R-:W-:Y:S01]  /*cd90*/  FADD.FTZ R4, R136, -R4 ;  /* 0x8000000488047221 */ /* 0x000fe20000010000 */
[----:B------:R-:W-:Y:S02]  /*cda0*/  FSEL R17, R17, RZ, P0 ;  /* 0x000000ff11117208 */ /* 0x000fe40000000000 */
[----:B------:R-:W-:Y:S01]  /*cdb0*/  FSEL R5, R209, RZ, P5 ;  /* 0x000000ffd1057208 */ /* 0x000fe20002800000 */
[----:B------:R-:W-:Y:S01]  /*cdc0*/  FMUL.FTZ R4, R4, UR7 ;  /* 0x0000000704047c20 */ /* 0x000fe20008410000 */
[----:B------:R-:W-:Y:S01]  /*cdd0*/  FSEL R2, R2, RZ, P5 ;  /* 0x000000ff02027208 */ /* 0x000fe20002800000 */
[--C-:B------:R-:W-:Y:S01]  /*cde0*/  FFMA.FTZ R3, R19, UR7, -R17.reuse ;  /* 0x0000000713037c23 */ /* 0x100fe20008010811 */
[--C-:B------:R-:W-:Y:S01]  /*cdf0*/  FFMA.FTZ R32, R32, UR7, -R17.reuse ;  /* 0x0000000720207c23 */ /* 0x100fe20008010811 */
[----:B------:R1:W3:Y:S01]  /*ce00*/  MUFU.EX2 R14, R4 ;  /* 0x00000004000e7308 */ /* 0x0002e20000000800 */
[--C-:B------:R-:W-:Y:S01]  /*ce10*/  FFMA.FTZ R28, R28, UR7, -R17.reuse ;  /* 0x000000071c1c7c23 */ /* 0x100fe20008010811 */
[--C-:B------:R-:W-:Y:S01]  /*ce20*/  FFMA.FTZ R12, R12, UR7, -R2.reuse ;  /* 0x000000070c0c7c23 */ /* 0x100fe20008010802 */
[--C-:B------:R-:W-:Y:S01]  /*ce30*/  FFMA.FTZ R29, R29, UR7, -R2.reuse ;  /* 0x000000071d1d7c23 */ /* 0x100fe20008010802 */
[--C-:B------:R-:W-:Y:S01]  /*ce40*/  FFMA.FTZ R26, R26, UR7, -R2.reuse ;  /* 0x000000071a1a7c23 */ /* 0x100fe20008010802 */
[----:B------:R-:W-:Y:S01]  /*ce50*/  FFMA.FTZ R10, R10, UR7, -R2 ;  /* 0x000000070a0a7c23 */ /* 0x000fe20008010802 */
[----:B------:R-:W-:Y:S01]  /*ce60*/  FFMA.FTZ R11, R11, UR7, -R17 ;  /* 0x000000070b0b7c23 */ /* 0x000fe20008010811 */
[----:B------:R-:W-:Y:S01]  /*ce70*/  IADD3 R19, PT, PT, R212, 0xa000, RZ ;  /* 0x0000a000d4137810 */ /* 0x000fe20007ffe0ff */
[----:B------:R4:W-:Y:S03]  /*ce80*/  MUFU.EX2 R191, R3 ;  /* 0x0000000300bf7308 */ /* 0x0009e60000000800 */
[----:B------:R-:W-:-:S02]  /*ce90*/  @P4 IADD3 R18, PT, PT, R19, -0x40, RZ ;  /* 0xffffffc013124810 */ /* 0x000fc40007ffe0ff */
[----:B------:R-:W-:-:S03]  /*cea0*/  MOV R19, R198 ;  /* 0x000000c600137202 */ /* 0x000fc60000000f00 */
[----:B------:R-:W-:Y:S01]  /*ceb0*/  MUFU.EX2 R192, R12 ;  /* 0x0000000c00c07308 */ /* 0x000fe20000000800 */
[----:B-1----:R-:W-:Y:S01]  /*cec0*/  FADD.FTZ R4, R134, -R5 ;  /* 0x8000000586047221 */ /* 0x002fe20000010000 */
[-C--:B---3--:R-:W-:Y:S01]  /*ced0*/  FMUL.FTZ R140, R140, R14.reuse ;  /* 0x0000000e8c8c7220 */ /* 0x088fe20000410000 */
[-C--:B------:R-:W-:Y:S01]  /*cee0*/  FMUL.FTZ R141, R141, R14.reuse ;  /* 0x0000000e8d8d7220 */ /* 0x080fe20000410000 */
[-C--:B------:R-:W-:Y:S01]  /*cef0*/  FMUL.FTZ R152, R152, R14.reuse ;  /* 0x0000000e98987220 */ /* 0x080fe20000410000 */
[----:B------:R-:W-:Y:S01]  /*cf00*/  FMUL.FTZ R4, R4, UR7 ;  /* 0x0000000704047c20 */ /* 0x000fe20008410000 */
[-C--:B------:R-:W-:Y:S01]  /*cf10*/  FMUL.FTZ R153, R153, R14.reuse ;  /* 0x0000000e99997220 */ /* 0x080fe20000410000 */
[-C--:B------:R-:W-:Y:S01]  /*cf20*/  FMUL.FTZ R48, R48, R14.reuse ;  /* 0x0000000e30307220 */ /* 0x080fe20000410000 */
[----:B------:R-:W1:Y:S01]  /*cf30*/  MUFU.EX2 R243, R25 ;  /* 0x0000001900f37308 */ /* 0x000e620000000800 */
[----:B----4-:R-:W-:Y:S01]  /*cf40*/  FSEL R3, R210, RZ, P6 ;  /* 0x000000ffd2037208 */ /* 0x010fe20003000000 */
[-C--:B------:R-:W-:Y:S01]  /*cf50*/  FMUL.FTZ R49, R49, R14.reuse ;  /* 0x0000000e31317220 */ /* 0x080fe20000410000 */
[-C--:B------:R-:W-:Y:S01]  /*cf60*/  FMUL.FTZ R36, R36, R14.reuse ;  /* 0x0000000e24247220 */ /* 0x080fe20000410000 */
[-C--:B------:R-:W-:Y:S01]  /*cf70*/  FMUL.FTZ R37, R37, R14.reuse ;  /* 0x0000000e25257220 */ /* 0x080fe20000410000 */
[-C--:B------:R-:W-:Y:S01]  /*cf80*/  FMUL.FTZ R52, R52, R14.reuse ;  /* 0x0000000e34347220 */ /* 0x080fe20000410000 */
[----:B------:R-:W-:Y:S01]  /*cf90*/  FADD.FTZ R3, R135, -R3 ;  /* 0x8000000387037221 */ /* 0x000fe20000010000 */
[-C--:B------:R-:W-:Y:S01]  /*cfa0*/  FMUL.FTZ R53, R53, R14.reuse ;  /* 0x0000000e35357220 */ /* 0x080fe20000410000 */
[----:B------:R-:W-:Y:S01]  /*cfb0*/  MUFU.EX2 R249, R33 ;  /* 0x0000002100f97308 */ /* 0x000fe20000000800 */
[----:B------:R-:W-:Y:S01]  /*cfc0*/  LDSM.16.MT88.4 R132, [R219+0xa000] ;  /* 0x00a00000db84783b */ /* 0x000fe20000004200 */
[----:B------:R-:W-:Y:S01]  /*cfd0*/  FMUL.FTZ R13, R3, UR7 ;  /* 0x00000007030d7c20 */ /* 0x000fe20008410000 */
[----:B------:R-:W-:Y:S01]  /*cfe0*/  FSEL R3, R208, RZ, P0 ;  /* 0x000000ffd0037208 */ /* 0x000fe20000000000 */
[-C--:B------:R-:W-:Y:S01]  /*cff0*/  FMUL.FTZ R64, R64, R14.reuse ;  /* 0x0000000e40407220 */ /* 0x080fe20000410000 */
[-C--:B------:R-:W-:Y:S01]  /*d000*/  FMUL.FTZ R65, R65, R14.reuse ;  /* 0x0000000e41417220 */ /* 0x080fe20000410000 */
[-C--:B------:R-:W-:Y:S01]  /*d010*/  FMUL.FTZ R156, R156, R14.reuse ;  /* 0x0000000e9c9c7220 */ /* 0x080fe20000410000 */
[----:B------:R-:W-:Y:S01]  /*d020*/  FMUL.FTZ R157, R157, R14 ;  /* 0x0000000e9d9d7220 */ /* 0x000fe20000410000 */
[----:B------:R-:W-:Y:S01]  /*d030*/  FADD.FTZ R3, R137, -R3 ;  /* 0x8000000389037221 */ /* 0x000fe20000010000 */
[----:B------:R-:W-:Y:S01]  /*d040*/  MUFU.EX2 R242, R29 ;  /* 0x0000001d00f27308 */ /* 0x000fe20000000800 */
[----:B-1----:R-:W-:Y:S01]  /*d050*/  F2FP.F16.F32.PACK_AB R9, R243, R248 ;  /* 0x000000f8f309723e */ /* 0x002fe200000000ff */
[----:B------:R-:W1:Y:S01]  /*d060*/  LDSM.16.MT88.4 R136, [R18] ;  /* 0x000000001288783b */ /* 0x000e620000004200 */
[----:B------:R-:W-:Y:S01]  /*d070*/  FMUL.FTZ R3, R3, UR7 ;  /* 0x0000000703037c20 */ /* 0x000fe20008410000 */
        /* <DEDUP_REMOVED lines=21> */
[----:B---3--:R-:W3:Y:S07]  /*d1d0*/  LDSM.16.MT88.4 R24, [R212+0xb000] ;  /* 0x00b00000d418783b */ /* 0x008eee0000004200 */
[----:B------:R-:W1:Y:S01]  /*d1e0*/  MUFU.EX2 R240, R28 ;  /* 0x0000001c00f07308 */ /* 0x000e620000000800 */
[----:B----4-:R-:W-:-:S02]  /*d1f0*/  F2FP.F16.F32.PACK_AB R10, R199, R197 ;  /* 0x000000c5c70a723e */ /* 0x010fc400000000ff */
[----:B-----5:R-:W-:-:S05]  /*d200*/  F2FP.F16.F32.PACK_AB R6, R193, R192 ;  /* 0x000000c0c106723e */ /* 0x020fca00000000ff */
[----:B------:R4:W5:Y:S01]  /*d210*/  MUFU.EX2 R190, R11 ;  /* 0x0000000b00be7308 */ /* 0x0009620000000800 */
[----:B--2---:R-:W-:Y:S07]  /*d220*/  LDSM.16.MT88.4 R32, [R18+0x1000] ;  /* 0x001000001220783b */ /* 0x004fee0000004200 */
[----:B------:R-:W2:Y:S01]  /*d230*/  MUFU.EX2 R13, R13 ;  /* 0x0000000d000d7308 */ /* 0x000ea20000000800 */
[----:B-1----:R-:W-:Y:S01]  /*d240*/  F2FP.F16.F32.PACK_AB R5, R240, R225 ;  /* 0x000000e1f005723e */ /* 0x002fe200000000ff */
[----:B------:R-:W1:Y:S06]  /*d250*/  LDSM.16.MT88.4 R28, [R220+0xb000] ;  /* 0x00b00000dc1c783b */ /* 0x000e6c0000004200 */
[----:B------:R3:W3:Y:S01]  /*d260*/  MUFU.EX2 R12, R4 ;  /* 0x00000004000c7308 */ /* 0x0006e20000000800 */
[----:B----4-:R-:W-:-:S02]  /*d270*/  F2FP.F16.F32.PACK_AB R11, R194, R249 ;  /* 0x000000f9c20b723e */ /* 0x010fc400000000ff */
[----:B-----5:R-:W-:-:S05]  /*d280*/  F2FP.F16.F32.PACK_AB R7, R191, R190 ;  /* 0x000000bebf07723e */ /* 0x020fca00000000ff */
[----:B------:R-:W4:Y:S01]  /*d290*/  MUFU.EX2 R3, R3 ;  /* 0x0000000300037308 */ /* 0x000f220000000800 */
[-C--:B--2---:R-:W-:Y:S01]  /*d2a0*/  FMUL.FTZ R142, R142, R13.reuse ;  /* 0x0000000d8e8e7220 */ /* 0x084fe20000410000 */
[-C--:B------:R-:W-:Y:S01]  /*d2b0*/  FMUL.FTZ R143, R143, R13.reuse ;  /* 0x0000000d8f8f7220 */ /* 0x080fe20000410000 */
[-C--:B------:R-:W-:Y:S01]  /*d2c0*/  FMUL.FTZ R154, R154, R13.reuse ;  /* 0x0000000d9a9a7220 */ /* 0x080fe20000410000 */
[-C--:B------:R-:W-:Y:S01]  /*d2d0*/  FMUL.FTZ R155, R155, R13.reuse ;  /* 0x0000000d9b9b7220 */ /* 0x080fe20000410000 */
[-C--:B------:R-:W-:Y:S01]  /*d2e0*/  FMUL.FTZ R50, R50, R13.reuse ;  /* 0x0000000d32327220 */ /* 0x080fe20000410000 */
[-C--:B------:R-:W-:Y:S01]  /*d2f0*/  FMUL.FTZ R51, R51, R13.reuse ;  /* 0x0000000d33337220 */ /* 0x080fe20000410000 */
[-C--:B------:R-:W-:Y:S01]  /*d300*/  FMUL.FTZ R38, R38, R13.reuse ;  /* 0x0000000d26267220 */ /* 0x080fe20000410000 */
[----:B------:R-:W-:Y:S01]  /*d310*/  FMUL.FTZ R39, R39, R13 ;  /* 0x0000000d27277220 */ /* 0x000fe20000410000 */
[----:B---3--:R-:W-:Y:S01]  /*d320*/  F2FP.F16.F32.PACK_AB R4, R241, R242 ;  /* 0x000000f2f104723e */ /* 0x008fe200000000ff */
[-C--:B------:R-:W-:Y:S01]  /*d330*/  FMUL.FTZ R144, R144, R12.reuse ;  /* 0x0000000c90907220 */ /* 0x080fe20000410000 */
[-C--:B------:R-:W-:Y:S01]  /*d340*/  FMUL.FTZ R145, R145, R12.reuse ;  /* 0x0000000c91917220 */ /* 0x080fe20000410000 */
[-C--:B------:R-:W-:Y:S01]  /*d350*/  FMUL.FTZ R148, R148, R12.reuse ;  /* 0x0000000c94947220 */ /* 0x080fe20000410000 */
[-C--:B------:R-:W-:Y:S01]  /*d360*/  FMUL.FTZ R149, R149, R12.reuse ;  /* 0x0000000c95957220 */ /* 0x080fe20000410000 */
[C---:B------:R-:W-:Y:S01]  /*d370*/  HMMA.16816.F32 R236, R8.reuse, R20, R140 ;  /* 0x0000001408ec723c */ /* 0x040fe2000000188c */
[-C--:B------:R-:W-:Y:S01]  /*d380*/  FMUL.FTZ R160, R160, R12.reuse ;  /* 0x0000000ca0a07220 */ /* 0x080fe20000410000 */
[-C--:B------:R-:W-:Y:S01]  /*d390*/  FMUL.FTZ R161, R161, R12.reuse ;  /* 0x0000000ca1a17220 */ /* 0x080fe20000410000 */
[-C--:B----4-:R-:W-:Y:S01]  /*d3a0*/  FMUL.FTZ R146, R146, R3.reuse ;  /* 0x0000000392927220 */ /* 0x090fe20000410000 */
        /* <DEDUP_REMOVED lines=72> */
[----:B------:R-:W-:Y:S01]  /*d830*/  FMUL.FTZ R83, R83, R13 ;  /* 0x0000000d53537220 */ /* 0x000fe20000410000 */
[----:B------:R-:W-:Y:S01]  /*d840*/  MOV R155, R203 ;  /* 0x000000cb009b7202 */ /* 0x000fe20000000f00 */
[-C--:B------:R-:W-:Y:S01]  /*d850*/  FMUL.FTZ R70, R70, R13.reuse ;  /* 0x0000000d46467220 */ /* 0x080fe20000410000 */
[----:B------:R-:W-:Y:S01]  /*d860*/  MOV R154, R202 ;  /* 0x000000ca009a7202 */ /* 0x000fe20000000f00 */
        /* <DEDUP_REMOVED lines=16> */
[----:B------:R-:W-:Y:S01]  /*d970*/  FMUL.FTZ R131, R131, R13 ;  /* 0x0000000d83837220 */ /* 0x000fe20000410000 */
        /* <DEDUP_REMOVED lines=8> */
[C---:B--2---:R-:W-:Y:S08]  /*da00*/  HMMA.16816.F32 R120, R4.reuse, R20, R120 ;  /* 0x000000140478723c */ /* 0x044ff00000001878 */
[----:B------:R-:W-:Y:S01]  /*da10*/  HMMA.16816.F32 R140, R4, R22, R124 ;  /* 0x00000016048c723c */ /* 0x000fe2000000187c */
[----:B------:R-:W-:Y:S01]  /*da20*/  FFMA.FTZ R4, R188, UR7, -R16 ;  /* 0x00000007bc047c23 */ /* 0x000fe20008010810 */
[----:B------:R-:W-:-:S06]  /*da30*/  MOV R188, R199 ;  /* 0x000000c700bc7202 */ /* 0x000fcc0000000f00 */
[C---:B------:R-:W-:Y:S01]  /*da40*/  HMMA.16816.F32 R56, R8.reuse, R138, R48 ;  /* 0x0000008a0838723c */ /* 0x040fe20000001830 */
[----:B------:R1:W-:Y:S01]  /*da50*/  MUFU.EX2 R138, R4 ;  /* 0x00000004008a7308 */ /* 0x0003e20000000800 */
[----:B------:R-:W2:Y:S06]  /*da60*/  LDSM.16.MT88.4 R48, [R18+0x800] ;  /* 0x000800001230783b */ /* 0x000eac0000004200 */
[C---:B------:R-:W-:Y:S08]  /*da70*/  HMMA.16816.F32 R36, R8.reuse, R136, R36 ;  /* 0x000000880824723c */ /* 0x040ff00000001824 */
[----:B------:R-:W-:Y:S01]  /*da80*/  HMMA.16816.F32 R52, R8, R132, R52 ;  /* 0x000000840834723c */ /* 0x000fe20000001834 */
[----:B-1----:R-:W-:Y:S01]  /*da90*/  FFMA.FTZ R4, R186, UR7, -R16 ;  /* 0x00000007ba047c23 */ /* 0x002fe20008010810 */
[----:B------:R-:W-:-:S03]  /*daa0*/  MOV R186, R197 ;  /* 0x000000c500ba7202 */ /* 0x000fc60000000f00 */
[----:B------:R1:W3:Y:S03]  /*dab0*/  MUFU.EX2 R139, R4 ;  /* 0x00000004008b7308 */ /* 0x0002e60000000800 */
[C---:B------:R-:W-:Y:S08]  /*dac0*/  HMMA.16816.F32 R156, R8.reuse, R172, R156 ;  /* 0x000000ac089c723c */ /* 0x040ff0000000189c */
[----:B------:R-:W-:Y:S01]  /*dad0*/  HMMA.16816.F32 R200, R8, R174, R168 ;  /* 0x000000ae08c8723c */ /* 0x000fe200000018a8 */
[----:B------:R-:W-:Y:S01]  /*dae0*/  LDSM.16.MT88.4 R168, [R223] ;  /* 0x00000000dfa8783b */ /* 0x000fe20000004200 */
[----:B-1----:R-:W-:-:S06]  /*daf0*/  FFMA.FTZ R4, R185, UR7, -R16 ;  /* 0x00000007b9047c23 */ /* 0x002fcc0008010810 */
[C---:B------:R-:W-:Y:S01]  /*db00*/  HMMA.16816.F32 R172, R8.reuse, R26, R80 ;  /* 0x0000001a08ac723c */ /* 0x040fe20000001850 */
[----:B------:R-:W-:Y:S01]  /*db10*/  LDSM.16.MT88.4 R80, [R212+0xb800] ;  /* 0x00b80000d450783b */ /* 0x000fe20000004200 */
[----:B------:R1:W-:Y:S06]  /*db20*/  MUFU.EX2 R185, R4 ;  /* 0x0000000400b97308 */ /* 0x0003ec0000000800 */
[C---:B------:R-:W-:Y:S08]  /*db30*/  HMMA.16816.F32 R68, R8.reuse, R24, R68 ;  /* 0x000000180844723c */ /* 0x040ff00000001844 */
[----:B------:R-:W-:Y:S01]  /*db40*/  HMMA.16816.F32 R84, R8, R28, R84 ;  /* 0x0000001c0854723c */ /* 0x000fe20000001854 */
[----:B-1----:R-:W-:Y:S01]  /*db50*/  FFMA.FTZ R4, R189, UR7, -R16 ;  /* 0x00000007bd047c23 */ /* 0x002fe20008010810 */
[----:B------:R-:W-:-:S03]  /*db60*/  MOV R189, R196 ;  /* 0x000000c400bd7202 */ /* 0x000fc60000000f00 */
[----:B------:R1:W4:Y:S03]  /*db70*/  MUFU.EX2 R137, R4 ;  /* 0x0000000400897308 */ /* 0x0003260000000800 */
[C---:B------:R-:W-:Y:S01]  /*db80*/  HMMA.16816.F32 R196, R8.reuse, R134, R64 ;  /* 0x0000008608c4723c */ /* 0x040fe20000001840 */
[----:B------:R-:W-:Y:S07]  /*db90*/  LDSM.16.MT88.4 R64, [R218+0x800] ;  /* 0x00080000da40783b */ /* 0x000fee0000004200 */
[----:B------:R-:W-:Y:S01]  /*dba0*/  HMMA.16816.F32 R100, R8, R32, R100 ;  /* 0x000000200864723c */ /* 0x000fe20000001864 */
[----:B-1----:R-:W-:Y:S01]  /*dbb0*/  FFMA.FTZ R4, R179, UR7, -R15 ;  /* 0x00000007b3047c23 */ /* 0x002fe2000801080f */
[----:B------:R-:W-:-:S06]  /*dbc0*/  MOV R179, R152 ;  /* 0x0000009800b37202 */ /* 0x000fcc0000000f00 */
[----:B------:R-:W-:Y:S01]  /*dbd0*/  HMMA.16816.F32 R28, R8, R30, R96 ;  /* 0x0000001e081c723c */ /* 0x000fe20000001860 */
[----:B------:R-:W-:Y:S01]  /*dbe0*/  LDSM.16.MT88.4 R96, [R222] ;  /* 0x00000000de60783b */ /* 0x000fe20000004200 */
[----:B------:R1:W-:Y:S01]  /*dbf0*/  MUFU.EX2 R133, R4 ;  /* 0x0000000400857308 */ /* 0x0003e20000000800 */
[----:B------:R-:W-:-:S05]  /*dc00*/  FFMA.FTZ R3, R179, R3, R225 ;  /* 0x00000003b3037223 */ /* 0x000fca00000100e1 */
[----:B------:R-:W-:Y:S01]  /*dc10*/  HMMA.16816.F32 R32, R8, R34, R112 ;  /* 0x000000220820723c */ /* 0x000fe20000001870 */
[----:B------:R-:W5:Y:S01]  /*dc20*/  LDSM.16.MT88.4 R112, [R18+0x1800] ;  /* 0x001800001270783b */ /* 0x000f620000004200 */
[----:B------:R-:W-:-:S04]  /*dc30*/  FADD.FTZ R3, R240, R3 ;  /* 0x00000003f0037221 */ /* 0x000fc80000010000 */
[----:B------:R-:W-:Y:S02]  /*dc40*/  FADD.FTZ R3, R190, R3 ;  /* 0x00000003be037221 */ /* 0x000fe40000010000 */
[----:B------:R-:W-:Y:S02]  /*dc50*/  HMMA.16816.F32 R116, R8, R20, R116 ;  /* 0x000000140874723c */ /* 0x000fe40000001874 */
[----:B------:R-:W-:Y:S01]  /*dc60*/  FADD.FTZ R3, R191, R3 ;  /* 0x00000003bf037221 */ /* 0x000fe20000010000 */
[----:B-1----:R-:W-:Y:S01]  /*dc70*/  FFMA.FTZ R4, R181, UR7, -R15 ;  /* 0x00000007b5047c23 */ /* 0x002fe2000801080f */
[----:B------:R-:W-:-:S03]  /*dc80*/  MOV R181, R153 ;  /* 0x0000009900b57202 */ /* 0x000fc60000000f00 */
[----:B------:R1:W2:Y:S01]  /*dc90*/  MUFU.EX2 R135, R4 ;  /* 0x0000000400877308 */ /* 0x0002a20000000800 */
[----:B------:R-:W-:Y:S01]  /*dca0*/  HMMA.16816.F32 R20, R8, R22, R128 ;  /* 0x000000160814723c */ /* 0x000fe20000001880 */
[----:B---3--:R-:W-:Y:S02]  /*dcb0*/  F2FP.F16.F32.PACK_AB R128, R139, R138 ;  /* 0x0000008a8b80723e */ /* 0x008fe400000000ff */
[----:B----4-:R-:W-:Y:S01]  /*dcc0*/  F2FP.F16.F32.PACK_AB R130, R137, R185 ;  /* 0x000000b98982723e */ /* 0x010fe200000000ff */
[--C-:B-1----:R-:W-:Y:S01]  /*dcd0*/  FFMA.FTZ R4, R180, UR7, -R15.reuse ;  /* 0x00000007b4047c23 */ /* 0x102fe2000801080f */
[----:B------:R-:W-:Y:S02]  /*dce0*/  MOV R180, R154 ;  /* 0x0000009a00b47202 */ /* 0x000fe40000000f00 */
[----:B--2---:R-:W-:Y:S01]  /*dcf0*/  F2FP.F16.F32.PACK_AB R129, R135, R133 ;  /* 0x000000858781723e */ /* 0x004fe200000000ff */
[----:B------:R1:W-:Y:S02]  /*dd00*/  MUFU.EX2 R136, R4 ;  /* 0x0000000400887308 */ /* 0x0003e40000000800 */
[----:B-1----:R-:W-:Y:S01]  /*dd10*/  FFMA.FTZ R4, R182, UR7, -R15 ;  /* 0x00000007b6047c23 */ /* 0x002fe2000801080f */
[----:B------:R-:W-:-:S02]  /*dd20*/  MOV R182, R155 ;  /* 0x0000009b00b67202 */ /* 0x000fc40000000f00 */
[----:B------:R-:W-:Y:S03]  /*dd30*/  LDSM.16.MT88.4 R152, [R212+0xa800] ;  /* 0x00a80000d498783b */ /* 0x000fe60000004200 */
[----:B------:R1:W2:Y:S02]  /*dd40*/  MUFU.EX2 R134, R4 ;  /* 0x0000000400867308 */ /* 0x0002a40000000800 */
[----:B-1----:R-:W-:Y:S01]  /*dd50*/  FFMA.FTZ R4, R178, UR7, -R2 ;  /* 0x00000007b2047c23 */ /* 0x002fe20008010802 */
[----:B------:R-:W-:Y:S02]  /*dd60*/  MOV R178, R19 ;  /* 0x0000001300b27202 */ /* 0x000fe40000000f00 */
[----:B--2---:R-:W-:-:S03]  /*dd70*/  F2FP.F16.F32.PACK_AB R131, R134, R136 ;  /* 0x000000888683723e */ /* 0x004fc600000000ff */
[----:B------:R1:W-:Y:S01]  /*dd80*/  MUFU.EX2 R132, R4 ;  /* 0x0000000400847308 */ /* 0x0003e20000000800 */
[----:B------:R-:W-:-:S03]  /*dd90*/  FFMA.FTZ R8, R182, R14, R178 ;  /* 0x0000000eb6087223 */ /* 0x000fc600000100b2 */
[----:B------:R-:W-:Y:S01]  /*dda0*/  HMMA.16816.F32 R36, R128, R48, R36 ;  /* 0x000000308024723c */ /* 0x000fe20000001824 */
[----:B------:R-:W-:-:S07]  /*ddb0*/  FADD.FTZ R8, R189, R8 ;  /* 0x00000008bd087221 */ /* 0x000fce0000010000 */
        /* <DEDUP_REMOVED lines=43> */
[----:B------:R-:W-:Y:S01]  /*e070*/  FADD.FTZ R4, R26, R4 ;  /* 0x000000041a047221 */ /* 0x000fe20000010000 */
[----:B------:R-:W-:Y:S01]  /*e080*/  MOV R135, R210 ;  /* 0x000000d200877202 */ /* 0x000fe20000000f00 */
[----:B------:R-:W-:Y:S01]  /*e090*/  HMMA.16816.F32 R48, R128, R50, R56 ;  /* 0x000000328030723c */ /* 0x000fe20000001838 */
[----:B------:R-:W-:Y:S01]  /*e0a0*/  FADD.FTZ R3, R136, R5 ;  /* 0x0000000588037221 */ /* 0x000fe20000010000 */
[----:B------:R-:W-:Y:S01]  /*e0b0*/  FADD.FTZ R4, R25, R4 ;  /* 0x0000000419047221 */ /* 0x000fe20000010000 */
[----:B------:R-:W-:-:S05]  /*e0c0*/  MOV R136, R211 ;  /* 0x000000d300887202 */ /* 0x000fca0000000f00 */
        /* <DEDUP_REMOVED lines=15> */
[----:B------:R-:W-:Y:S01]  /*e1c0*/  HMMA.16816.F32 R152, R128, R154, R232 ;  /* 0x0000009a8098723c */ /* 0x000fe200000018e8 */
[----:B------:R-:W-:Y:S01]  /*e1d0*/  FADD.FTZ R232, R134, R3 ;  /* 0x0000000386e87221 */ /* 0x000fe20000010000 */
[----:B------:R-:W-:Y:S01]  /*e1e0*/  FADD.FTZ R235, R2, R16 ;  /* 0x0000001002eb7221 */ /* 0x000fe20000010000 */
[----:B------:R-:W-:Y:S01]  /*e1f0*/  FADD.FTZ R233, R24, R4 ;  /* 0x0000000418e97221 */ /* 0x000fe20000010000 */
[----:B------:R-:W-:-:S04]  /*e200*/  MOV R134, R209 ;  /* 0x000000d100867202 */ /* 0x000fc80000000f00 */
        /* <DEDUP_REMOVED lines=10> */
[----:B------:R-:W-:Y:S01]  /*e2b0*/  FADD.FTZ R234, R137, R6 ;  /* 0x0000000689ea7221 */ /* 0x000fe20000010000 */
[----:B------:R-:W-:-:S04]  /*e2c0*/  MOV R137, R208 ;  /* 0x000000d000897202 */ /* 0x000fc80000000f00 */
[----:B------:R3:W-:Y:S04]  /*e2d0*/  STL [R1+0xc], R234 ;  /* 0x00000cea01007387 */ /* 0x0007e80000100800 */
[----:B------:R3:W-:Y:S04]  /*e2e0*/  STL [R1+0x8], R232 ;  /* 0x000008e801007387 */ /* 0x0007e80000100800 */
[----:B------:R3:W-:Y:S04]  /*e2f0*/  STL [R1], R235 ;  /* 0x000000eb01007387 */ /* 0x0007e80000100800 */
[----:B------:R3:W-:Y:S01]  /*e300*/  STL [R1+0x4], R233 ;  /* 0x000004e901007387 */ /* 0x0007e20000100800 */
[----:B------:R-:W-:Y:S05]  /*e310*/  @!P3 BRA `(.L_x_1394) ;  /* 0x0000002c0064b947 */ /* 0x000fea0003800000 */
[----:B------:R-:W2:Y:S01]  /*e320*/  LDL R179, [R1+0x30] ;  /* 0x0000300001b37983 */ /* 0x000ea20000100800 */
[----:B------:R-:W-:-:S04]  /*e330*/  DEPBAR.LE SB0, 0x0 ;  /* 0x000080000000791a */ /* 0x000fc80000000000 */
[----:B------:R-:W4:Y:S04]  /*e340*/  LDL R181, [R1+0x34] ;  /* 0x0000340001b57983 */ /* 0x000f280000100800 */
[----:B------:R-:W5:Y:S04]  /*e350*/  LDL R189, [R1+0x20] ;  /* 0x0000200001bd7983 */ /* 0x000f680000100800 */
[----:B------:R-:W3:Y:S04]  /*e360*/  LDL R186, [R1+0x1c] ;  /* 0x00001c0001ba7983 */ /* 0x000ee80000100800 */
[----:B------:R-:W3:Y:S01]  /*e370*/  LDL R188, [R1+0x28] ;  /* 0x0000280001bc7983 */ /* 0x000ee20000100800 */
[C---:B------:R-:W-:Y:S01]  /*e380*/  VIADD R4, R250.reuse, 0xfffffffb ;  /* 0xfffffffbfa047836 */ /* 0x040fe20000000000 */
[----:B------:R-:W-:Y:S01]  /*e390*/  BAR.SYNC.DEFER_BLOCKING 0x0 ;  /* 0x0000000000007b1d */ /* 0x000fe20000010000 */
[----:B------:R-:W-:-:S02]  /*e3a0*/  VIADD R217, R250, 0xfffffffb ;  /* 0xfffffffbfad97836 */ /* 0x000fc40000000000 */
[----:B--2---:R-:W-:-:S04]  /*e3b0*/  IMAD.WIDE.U32 R2, R4, R179, RZ ;  /* 0x000000b304027225 */ /* 0x004fc800078e00ff */
[----:B------:R-:W-:Y:S02]  /*e3c0*/  IMAD.SHL.U32 R6, R2, 0x20, RZ ;  /* 0x0000002002067824 */ /* 0x000fe400078e00ff */
[----:B----4-:R-:W-:Y:S01]  /*e3d0*/  IMAD R3, R4, R181, R3 ;  /* 0x000000b504037224 */ /* 0x010fe200078e0203 */
[C---:B-----5:R-:W-:Y:S02]  /*e3e0*/  LEA R4, P3, R2.reuse, R189, 0x6 ;  /* 0x000000bd02047211 */ /* 0x060fe400078630ff */
[C---:B------:R-:W-:Y:S02]  /*e3f0*/  LEA R6, P0, R179.reuse, R6, 0x4 ;  /* 0x00000006b3067211 */ /* 0x040fe400078020ff */
[C-C-:B------:R-:W-:Y:S02]  /*e400*/  SHF.L.U64.HI R7, R2.reuse, 0x5, R3.reuse ;  /* 0x0000000502077819 */ /* 0x140fe40000010203 */
[----:B---3--:R-:W-:Y:S02]  /*e410*/  LEA.HI.X R5, R2, R186, R3, 0x6, P3 ;  /* 0x000000ba02057211 */ /* 0x008fe400018f3403 */
        /* <DEDUP_REMOVED lines=31> */
[----:B------:R-:W1:Y:S04]  /*e610*/  LDSM.16.M88.4 R16, [R216] ;  /* 0x00000000d810783b */ /* 0x000e680000000200 */
[----:B------:R-:W-:Y:S04]  /*e620*/  LDSM.16.M88.4 R20, [R246+0x2000] ;  /* 0x00200000f614783b */ /* 0x000fe80000000200 */
[----:B------:R-:W1:Y:S04]  /*e630*/  LDSM.16.M88.4 R172, [R244+0x8000] ;  /* 0x00800000f4ac783b */ /* 0x000e680000000200 */
        /* <DEDUP_REMOVED lines=9> */
[C---:B------:R-:W-:Y:S08]  /*e6d0*/  HMMA.16816.F32 R196, R12.reuse, R24, RZ ;  /* 0x000000180cc4723c */ /* 0x040ff000000018ff */
[----:B------:R-:W-:Y:S08]  /*e6e0*/  HMMA.16816.F32 R180, R12, R26, RZ ;  /* 0x0000001a0cb4723c */ /* 0x000ff000000018ff */
[C---:B-1----:R-:W-:Y:S08]  /*e6f0*/  HMMA.16816.F32 R24, R4.reuse, R132, R176 ;  /* 0x000000840418723c */ /* 0x042ff000000018b0 */
[C---:B------:R-:W-:Y:S08]  /*e700*/  HMMA.16816.F32 R8, R4.reuse, R32, R184 ;  /* 0x000000200408723c */ /* 0x040ff000000018b8 */
[C---:B------:R-:W-:Y:S08]  /*e710*/  HMMA.16816.F32 R12, R4.reuse, R134, R192 ;  /* 0x00000086040c723c */ /* 0x040ff000000018c0 */
[----:B------:R-:W-:Y:S01]  /*e720*/  HMMA.16816.F32 R28, R4, R34, R188 ;  /* 0x00000022041c723c */ /* 0x000fe200000018bc */
[----:B------:R-:W1:Y:S07]  /*e730*/  LDSM.16.M88.4 R4, [R246] ;  /* 0x00000000f604783b */ /* 0x000e6e0000000200 */
[C---:B------:R-:W-:Y:S08]  /*e740*/  HMMA.16816.F32 R176, R16.reuse, R132, R200 ;  /* 0x0000008410b0723c */ /* 0x040ff000000018c8 */
[C---:B------:R-:W-:Y:S08]  /*e750*/  HMMA.16816.F32 R184, R16.reuse, R134, R204 ;  /* 0x0000008610b8723c */ /* 0x040ff000000018cc */
[----:B------:R-:W-:Y:S08]  /*e760*/  HMMA.16816.F32 R132, R16, R34, R180 ;  /* 0x000000221084723c */ /* 0x000ff000000018b4 */
[C---:B------:R-:W-:Y:S08]  /*e770*/  HMMA.16816.F32 R192, R20.reuse, R172, R24 ;  /* 0x000000ac14c0723c */ /* 0x040ff00000001818 */
[C---:B------:R-:W-:Y:S01]  /*e780*/  HMMA.16816.F32 R200, R20.reuse, R136, R8 ;  /* 0x0000008814c8723c */ /* 0x040fe20000001808 */
[----:B------:R-:W-:Y:S07]  /*e790*/  LDSM.16.M88.4 R8, [R215+0x2000] ;  /* 0x00200000d708783b */ /* 0x000fee0000000200 */
[C---:B------:R-:W-:Y:S01]  /*e7a0*/  HMMA.16816.F32 R188, R20.reuse, R174, R12 ;  /* 0x000000ae14bc723c */ /* 0x040fe2000000180c */
[----:B------:R-:W2:Y:S07]  /*e7b0*/  LDSM.16.M88.4 R12, [R247+0x8000] ;  /* 0x00800000f70c783b */ /* 0x000eae0000000200 */
[----:B------:R-:W-:Y:S01]  /*e7c0*/  HMMA.16816.F32 R180, R20, R138, R28 ;  /* 0x0000008a14b4723c */ /* 0x000fe2000000181c */
[----:B------:R-:W3:Y:S04]  /*e7d0*/  LDSM.16.M88.4 R20, [R247+0x8800] ;  /* 0x00880000f714783b */ /* 0x000ee80000000200 */
[----:B------:R-:W-:Y:S03]  /*e7e0*/  LDSM.16.M88.4 R28, [R214+UR5+0x9800] ;  /* 0x00980005d61c783b */ /* 0x000fe60008000200 */
[----:B------:R-:W-:Y:S01]  /*e7f0*/  HMMA.16816.F32 R196, R16, R32, R196 ;  /* 0x0000002010c4723c */ /* 0x000fe200000018c4 */
[----:B------:R-:W4:Y:S04]  /*e800*/  LDSM.16.M88.4 R16, [R215] ;  /* 0x00000000d710783b */ /* 0x000f280000000200 */
[----:B------:R-:W-:Y:S03]  /*e810*/  LDSM.16.M88.4 R32, [R214+UR5+0x9000] ;  /* 0x00900005d620783b */ /* 0x000fe60008000200 */
[C---:B-1----:R-:W-:Y:S08]  /*e820*/  HMMA.16816.F32 R176, R4.reuse, R172, R176 ;  /* 0x000000ac04b0723c */ /* 0x042ff000000018b0 */
[C---:B------:R-:W-:Y:S08]  /*e830*/  HMMA.16816.F32 R172, R4.reuse, R174, R184 ;  /* 0x000000ae04ac723c */ /* 0x040ff000000018b8 */
[C---:B------:R-:W-:Y:S08]  /*e840*/  HMMA.16816.F32 R24, R4.reuse, R136, R196 ;  /* 0x000000880418723c */ /* 0x040ff000000018c4 */
[----:B------:R-:W-:Y:S01]  /*e850*/  HMMA.16816.F32 R132, R4, R138, R132 ;  /* 0x0000008a0484723c */ /* 0x000fe20000001884 */
[----:B------:R-:W1:Y:S07]  /*e860*/  LDSM.16.M88.4 R4, [R213+0x6000] ;  /* 0x00600000d504783b */ /* 0x000e6e0000000200 */
[C---:B--2---:R-:W-:Y:S08]  /*e870*/  HMMA.16816.F32 R136, R8.reuse, R14, R188 ;  /* 0x0000000e0888723c */ /* 0x044ff000000018bc */
[C---:B---3--:R-:W-:Y:S08]  /*e880*/  HMMA.16816.F32 R184, R8.reuse, R22, R180 ;  /* 0x0000001608b8723c */ /* 0x048ff000000018b4 */
[C---:B------:R-:W-:Y:S08]  /*e890*/  HMMA.16816.F32 R192, R8.reuse, R12, R192 ;  /* 0x0000000c08c0723c */ /* 0x040ff000000018c0 */
[----:B------:R-:W-:Y:S01]  /*e8a0*/  HMMA.16816.F32 R196, R8, R20, R200 ;  /* 0x0000001408c4723c */ /* 0x000fe200000018c8 */
[----:B------:R-:W-:Y:S07]  /*e8b0*/  LDSM.16.M88.4 R8, [R216+0x6000] ;  /* 0x00600000d808783b */ /* 0x000fee0000000200 */
[C---:B----4-:R-:W-:Y:S08]  /*e8c0*/  HMMA.16816.F32 R188, R16.reuse, R12, R176 ;  /* 0x0000000c10bc723c */ /* 0x050ff000000018b0 */
[C---:B------:R-:W-:Y:S01]  /*e8d0*/  HMMA.16816.F32 R180, R16.reuse, R14, R172 ;  /* 0x0000000e10b4723c */ /* 0x040fe200000018ac */
[----:B------:R-:W2:Y:S07]  /*e8e0*/  LDSM.16.M88.4 R12, [R213+0x4000] ;  /* 0x00400000d50c783b */ /* 0x000eae0000000200 */
[C---:B------:R-:W-:Y:S01]  /*e8f0*/  HMMA.16816.F32 R176, R16.reuse, R20, R24 ;  /* 0x0000001410b0723c */ /* 0x040fe20000001818 */
[----:B------:R-:W-:Y:S07]  /*e900*/  LDSM.16.M88.4 R24, [R245+0x9000] ;  /* 0x00900000f518783b */ /* 0x000fee0000000200 */
[----:B------:R-:W-:Y:S01]  /*e910*/  HMMA.16816.F32 R132, R16, R22, R132 ;  /* 0x000000161084723c */ /* 0x000fe20000001884 */
[----:B------:R-:W3:Y:S07]  /*e920*/  LDSM.16.M88.4 R20, [R245+0x9800] ;  /* 0x00980000f514783b */ /* 0x000eee0000000200 */
[C---:B-1----:R-:W-:Y:S08]  /*e930*/  HMMA.16816.F32 R172, R4.reuse, R32, R192 ;  /* 0x0000002004ac723c */ /* 0x042ff000000018c0 */
[C---:B------:R-:W-:Y:S08]  /*e940*/  HMMA.16816.F32 R136, R4.reuse, R34, R136 ;  /* 0x000000220488723c */ /* 0x040ff00000001888 */
[C---:B------:R-:W-:Y:S08]  /*e950*/  HMMA.16816.F32 R16, R4.reuse, R28, R196 ;  /* 0x0000001c0410723c */ /* 0x040ff000000018c4 */
[----:B------:R-:W-:Y:S01]  /*e960*/  HMMA.16816.F32 R184, R4, R30, R184 ;  /* 0x0000001e04b8723c */ /* 0x000fe200000018b8 */
[----:B------:R-:W1:Y:S07]  /*e970*/  LDSM.16.M88.4 R4, [R216+0x4000] ;  /* 0x00400000d804783b */ /* 0x000e6e0000000200 */
[C---:B--2---:R-:W-:Y:S08]  /*e980*/  HMMA.16816.F32 R188, R12.reuse, R32, R188 ;  /* 0x000000200cbc723c */ /* 0x044ff000000018bc */
[C---:B------:R-:W-:Y:S01]  /*e990*/  HMMA.16816.F32 R180, R12.reuse, R34, R180 ;  /* 0x000000220cb4723c */ /* 0x040fe200000018b4 */
[----:B------:R-:W-:Y:S07]  /*e9a0*/  LDSM.16.M88.4 R32, [R244+0x9000] ;  /* 0x00900000f420783b */ /* 0x000fee0000000200 */
[C---:B------:R-:W-:Y:S08]  /*e9b0*/  HMMA.16816.F32 R176, R12.reuse, R28, R176 ;  /* 0x0000001c0cb0723c */ /* 0x040ff000000018b0 */
[----:B------:R-:W-:Y:S01]  /*e9c0*/  HMMA.16816.F32 R132, R12, R30, R132 ;  /* 0x0000001e0c84723c */ /* 0x000fe20000001884 */
[----:B------:R-:W2:Y:S04]  /*e9d0*/  LDSM.16.M88.4 R12, [R246+0x4000] ;  /* 0x00400000f60c783b */ /* 0x000ea80000000200 */
[----:B------:R-:W-:Y:S03]  /*e9e0*/  LDSM.16.M88.4 R28, [R244+0x9800] ;  /* 0x00980000f41c783b */ /* 0x000fe60000000200 */
[C---:B---3--:R-:W-:Y:S01]  /*e9f0*/  HMMA.16816.F32 R200, R8.reuse, R20, R16 ;  /* 0x0000001408c8723c */ /* 0x048fe20000001810 */
[----:B------:R-:W3:Y:S07]  /*ea00*/  LDSM.16.M88.4 R16, [R246+0x6000] ;  /* 0x00600000f610783b */ /* 0x000eee0000000200 */
[C---:B------:R-:W-:Y:S08]  /*ea10*/  HMMA.16816.F32 R204, R8.reuse, R24, R172 ;  /* 0x0000001808cc723c */ /* 0x040ff000000018ac */
[C---:B------:R-:W-:Y:S08]  /*ea20*/  HMMA.16816.F32 R172, R8.reuse, R22, R184 ;  /* 0x0000001608ac723c */ /* 0x040ff000000018b8 */
[----:B------:R-:W-:Y:S01]  /*ea30*/  HMMA.16816.F32 R192, R8, R26, R136 ;  /* 0x0000001a08c0723c */ /* 0x000fe20000001888 */
[----:B------:R-:W-:Y:S07]  /*ea40*/  LDSM.16.M88.4 R8, [R215+0x4000] ;  /* 0x00400000d708783b */ /* 0x000fee0000000200 */
[C---:B-1----:R-:W-:Y:S08]  /*ea50*/  HMMA.16816.F32 R184, R4.reuse, R20, R176 ;  /* 0x0000001404b8723c */ /* 0x042ff000000018b0 */
[C---:B------:R-:W-:Y:S01]  /*ea60*/  HMMA.16816.F32 R132, R4.reuse, R22, R132 ;  /* 0x000000160484723c */ /* 0x040fe20000001884 */
[----:B------:R-:W1:Y:S07]  /*ea70*/  LDSM.16.M88.4 R20, [R247+0x9000] ;  /* 0x00900000f714783b */ /* 0x000e6e0000000200 */
[C---:B------:R-:W-:Y:S08]  /*ea80*/  HMMA.16816.F32 R136, R4.reuse, R24, R188 ;  /* 0x000000180488723c */ /* 0x040ff000000018bc */
[----:B------:R-:W-:Y:S01]  /*ea90*/  HMMA.16816.F32 R196, R4, R26, R180 ;  /* 0x0000001a04c4723c */ /* 0x000fe200000018b4 */
[----:B------:R-:W4:Y:S04]  /*eaa0*/  LDSM.16.M88.4 R4, [R215+0x6000] ;  /* 0x00600000d704783b */ /* 0x000f280000000200 */
[----:B------:R-:W5:Y:S01]  /*eab0*/  LDSM.16.M88.4 R24, [R247+0x9800] ;  /* 0x00980000f718783b */ /* 0x000f620000000200 */
[----:B------:R-:W-:Y:S01]  /*eac0*/  VIADD R3, R227, 0x40 ;  /* 0x00000040e3037836 */ /* 0x000fe20000000000 */
[----:B------:R-:W-:-:S05]  /*ead0*/  DEPBAR.LE SB0, 0x0 ;  /* 0x000080000000791a */ /* 0x000fca0000000000 */
[-C--:B--2---:R-:W-:Y:S08]  /*eae0*/  HMMA.16816.F32 R136, R12, R32.reuse, R136 ;  /* 0x000000200c88723c */ /* 0x084ff00000001888 */
[C---:B---3--:R-:W-:Y:S08]  /*eaf0*/  HMMA.16816.F32 R180, R16.reuse, R32, R204 ;  /* 0x0000002010b4723c */ /* 0x048ff000000018cc */
[C---:B------:R-:W-:Y:S08]  /*eb00*/  HMMA.16816.F32 R192, R16.reuse, R34, R192 ;  /* 0x0000002210c0723c */ /* 0x040ff000000018c0 */
[C---:B------:R-:W-:Y:S08]  /*eb10*/  HMMA.16816.F32 R188, R16.reuse, R28, R200 ;  /* 0x0000001c10bc723c */ /* 0x040ff000000018c8 */
[----:B------:R-:W-:Y:S08]  /*eb20*/  HMMA.16816.F32 R172, R16, R30, R172 ;  /* 0x0000001e10ac723c */ /* 0x000ff000000018ac */
[C---:B------:R-:W-:Y:S08]  /*eb30*/  HMMA.16816.F32 R176, R12.reuse, R34, R196 ;  /* 0x000000220cb0723c */ /* 0x040ff000000018c4 */
[C---:B------:R-:W-:Y:S08]  /*eb40*/  HMMA.16816.F32 R32, R12.reuse, R28, R184 ;  /* 0x0000001c0c20723c */ /* 0x040ff000000018b8 */
[----:B------:R-:W-:Y:S08]  /*eb50*/  HMMA.16816.F32 R28, R12, R30, R132 ;  /* 0x0000001e0c1c723c */ /* 0x000ff00000001884 */
[-C--:B-1----:R-:W-:Y:S08]  /*eb60*/  HMMA.16816.F32 R12, R8, R20.reuse, R136 ;  /* 0x00000014080c723c */ /* 0x082ff00000001888 */
[C---:B----4-:R-:W-:Y:S08]  /*eb70*/  HMMA.16816.F32 R16, R4.reuse, R20, R180 ;  /* 0x000000140410723c */ /* 0x050ff000000018b4 */
[C---:B------:R-:W-:Y:S08]  /*eb80*/  HMMA.16816.F32 R192, R4.reuse, R22, R192 ;  /* 0x0000001604c0723c */ /* 0x040ff000000018c0 */
[C---:B-----5:R-:W-:Y:S08]  /*eb90*/  HMMA.16816.F32 R188, R4.reuse, R24, R188 ;  /* 0x0000001804bc723c */ /* 0x060ff000000018bc */
[----:B------:R-:W-:Y:S01]  /*eba0*/  HMMA.16816.F32 R180, R4, R26, R172 ;  /* 0x0000001a04b4723c */ /* 0x000fe200000018ac */
[----:B------:R-:W-:-:S02]  /*ebb0*/  VIADD R5, R0, 0xffffff60 ;  /* 0xffffff6000057836 */ /* 0x000fc40000000000 */
[C---:B------:R-:W-:Y:S01]  /*ebc0*/  VIADD R4, R227.reuse, 0x48 ;  /* 0x00000048e3047836 */ /* 0x040fe20000000000 */
[----:B------:R-:W-:Y:S02]  /*ebd0*/  BAR.SYNC.DEFER_BLOCKING 0x0 ;  /* 0x0000000000007b1d */ /* 0x000fe40000010000 */
[-C--:B------:R-:W-:Y:S02]  /*ebe0*/  ISETP.GT.AND P3, PT, R2, R5.reuse, PT ;  /* 0x000000050200720c */ /* 0x080fe40003f64270 */
[-C--:B------:R-:W-:Y:S01]  /*ebf0*/  ISETP.GT.AND P5, PT, R227, R5.reuse, PT ;  /* 0x00000005e300720c */ /* 0x080fe20003fa4270 */
[----:B------:R-:W-:Y:S01]  /*ec00*/  HMMA.16816.F32 R136, R8, R24, R32 ;  /* 0x000000180888723c */ /* 0x000fe20000001820 */
[----:B------:R-:W-:Y:S01]  /*ec10*/  FSEL R33, R14, -INF , !P3 ;  /* 0xff8000000e217808 */ /* 0x000fe20005800000 */
[----:B------:R-:W-:Y:S01]  /*ec20*/  VIADD R7, R0, 0xffffff61 ;  /* 0xffffff6100077836 */ /* 0x000fe20000000000 */
[----:B------:R-:W-:Y:S02]  /*ec30*/  FSEL R6, R12, -INF , !P5 ;  /* 0xff8000000c067808 */ /* 0x000fe40006800000 */
[----:B------:R-:W-:-:S02]  /*ec40*/  ISETP.GT.AND P3, PT, R4, R5, PT ;  /* 0x000000050400720c */ /* 0x000fc40003f64270 */
[----:B------:R-:W-:Y:S02]  /*ec50*/  ISETP.GT.AND P5, PT, R3, R5, PT ;  /* 0x000000050300720c */ /* 0x000fe40003fa4270 */
[----:B------:R-:W-:Y:S02]  /*ec60*/  FSEL R32, R18, -INF , !P3 ;  /* 0xff80000012207808 */ /* 0x000fe40005800000 */
[----:B------:R-:W-:Y:S02]  /*ec70*/  FSEL R12, R16, -INF , !P5 ;  /* 0xff800000100c7808 */ /* 0x000fe40006800000 */
[----:B------:R-:W-:Y:S02]  /*ec80*/  ISETP.GE.AND P3, PT, R5, R230, PT ;  /* 0x000000e60500720c */ /* 0x000fe40003f66270 */
[----:B------:R-:W-:Y:S01]  /*ec90*/  ISETP.GT.AND P0, PT, R2, R7, PT ;  /* 0x000000070200720c */ /* 0x000fe20003f04270 */
[----:B------:R-:W-:Y:S01]  /*eca0*/  HMMA.16816.F32 R176, R8, R22, R176 ;  /* 0x0000001608b0723c */ /* 0x000fe200000018b0 */
[----:B------:R-:W-:-:S02]  /*ecb0*/  FSEL R22, R12, -INF , !P3 ;  /* 0xff8000000c167808 */ /* 0x000fc40005800000 */
[----:B------:R-:W-:Y:S02]  /*ecc0*/  FSEL R35, R15, -INF , !P0 ;  /* 0xff8000000f237808 */ /* 0x000fe40004000000 */
[----:B------:R-:W-:Y:S02]  /*ecd0*/  ISETP.GT.U32.AND P3, PT, R217, R224, PT ;  /* 0x000000e0d900720c */ /* 0x000fe40003f64070 */
[C---:B------:R-:W-:Y:S02]  /*ece0*/  ISETP.GE.AND P0, PT, R5.reuse, R228, PT ;  /* 0x000000e40500720c */ /* 0x040fe40003f06270 */
[----:B------:R-:W-:Y:S02]  /*ecf0*/  ISETP.GE.AND P5, PT, R5, R229, PT ;  /* 0x000000e50500720c */ /* 0x000fe40003fa6270 */
[----:B------:R-:W-:Y:S02]  /*ed00*/  FSEL R132, R6, -INF , !P0 ;  /* 0xff80000006847808 */ /* 0x000fe40004000000 */
[----:B------:R-:W-:-:S02]  /*ed10*/  ISETP.GT.AND P6, PT, R227, R7, PT ;  /* 0x00000007e300720c */ /* 0x000fc40003fc4270 */
[----:B------:R-:W-:Y:S02]  /*ed20*/  P2R R24, PR, RZ, 0x20 ;  /* 0x00000020ff187803 */ /* 0x000fe40000000000 */
[-C--:B------:R-:W-:Y:S02]  /*ed30*/  ISETP.GT.AND P0, PT, R4, R7.reuse, PT ;  /* 0x000000070400720c */ /* 0x080fe40003f04270 */
[----:B------:R-:W-:Y:S01]  /*ed40*/  ISETP.GT.AND P5, PT, R3, R7, PT ;  /* 0x000000070300720c */ /* 0x000fe20003fa4270 */
[----:B------:R-:W-:Y:S01]  /*ed50*/  HMMA.16816.F32 R172, R8, R26, R28 ;  /* 0x0000001a08ac723c */ /* 0x000fe2000000181c */
[----:B------:R-:W-:Y:S01]  /*ed60*/  FSEL R34, R13, -INF , !P6 ;  /* 0xff8000000d227808 */ /* 0x000fe20007000000 */
[----:B------:R-:W-:Y:S01]  /*ed70*/  VIADD R8, R0, 0xffffff68 ;  /* 0xffffff6800087836 */ /* 0x000fe20000000000 */
[----:B------:R-:W-:Y:S02]  /*ed80*/  FSEL R29, R19, -INF , !P0 ;  /* 0xff800000131d7808 */ /* 0x000fe40004000000 */
[----:B------:R-:W-:-:S02]  /*ed90*/  FSEL R13, R17, -INF , !P5 ;  /* 0xff800000110d7808 */ /* 0x000fc40006800000 */
[----:B------:R-:W-:Y:S01]  /*eda0*/  ISETP.GE.AND P0, PT, R7, R230, PT ;  /* 0x000000e60700720c */ /* 0x000fe20003f06270 */
[C---:B------:R-:W-:Y:S01]  /*edb0*/  VIADD R6, R0.reuse, 0xffffff69 ;  /* 0xffffff6900067836 */ /* 0x040fe20000000000 */
[----:B------:R-:W-:Y:S01]  /*edc0*/  ISETP.GE.AND P5, PT, R5, R231, PT ;  /* 0x000000e70500720c */ /* 0x000fe20003fa6270 */
[C---:B------:R-:W-:Y:S01]  /*edd0*/  VIADD R5, R0.reuse, 0xffffff70 ;  /* 0xffffff7000057836 */ /* 0x040fe20000000000 */
[----:B------:R-:W-:Y:S01]  /*ede0*/  FSEL R23, R13, -INF , !P0 ;  /* 0xff8000000d177808 */ /* 0x000fe20004000000 */
[----:B------:R-:W-:Y:S01]  /*edf0*/  VIADD R9, R0, 0xffffff71 ;  /* 0xffffff7100097836 */ /* 0x000fe20000000000 */
[----:B------:R-:W-:Y:S01]  /*ee00*/  ISETP.GT.AND P6, PT, R2, R8, PT ;  /* 0x000000080200720c */ /* 0x000fe20003fc4270 */
[C---:B------:R-:W-:Y:S02]  /*ee10*/  VIADD R10, R0.reuse, 0xffffff78 ;  /* 0xffffff78000a7836 */ /* 0x040fe40000000000 */
[----:B------:R-:W-:Y:S01]  /*ee20*/  VIADD R0, R0, 0xffffff79 ;  /* 0xffffff7900007836 */ /* 0x000fe20000000000 */
[----:B------:R-:W-:Y:S09]  /*ee30*/  @!P3 BRA `(.L_x_1398) ;  /* 0x0000000000a4b947 */ /* 0x000ff20003800000 */
[----:B------:R-:W-:-:S04]  /*ee40*/  VIADD R14, R250, 0xfffffffa ;  /* 0xfffffffafa0e7836 */ /* 0x000fc80000000000 */
[C---:B------:R-:W-:Y:S02]  /*ee50*/  IMAD R11, R14.reuse, UR4, RZ ;  /* 0x000000040e0b7c24 */ /* 0x040fe4000f8e02ff */
[----:B------:R-:W-:-:S04]  /*ee60*/  IMAD.WIDE.U32 R12, R14, UR11, RZ ;  /* 0x0000000b0e0c7c25 */ /* 0x000fc8000f8e00ff */
[----:B------:R-:W-:Y:S01]  /*ee70*/  IMAD.IADD R13, R13, 0x1, R11 ;  /* 0x000000010d0d7824 */ /* 0x000fe200078e020b */
[----:B------:R-:W-:-:S04]  /*ee80*/  @!P2 LEA R20, P0, R12, R252, 0x1 ;  /* 0x000000fc0c14a211 */ /* 0x000fc800078008ff */
[C---:B------:R-:W-:Y:S02]  /*ee90*/  @!P2 LEA.HI.X R21, R12.reuse, R251, R13, 0x1, P0 ;  /* 0x000000fb0c15a211 */ /* 0x040fe400000f0c0d */
[----:B------:R-:W-:-:S03]  /*eea0*/  @!P1 LEA R18, P0, R12, R252, 0x1 ;  /* 0x000000fc0c129211 */ /* 0x000fc600078008ff */
[----:B------:R-:W-:Y:S01]  /*eeb0*/  @!PT LDS RZ, [RZ] ;  /* 0x00000000fffff984 */ /* 0x000fe20000000800 */
[----:B------:R-:W-:Y:S01]  /*eec0*/  @!PT LDS RZ, [RZ] ;  /* 0x00000000fffff984 */ /* 0x000fe20000000800 */
[----:B------:R-:W-:Y:S01]  /*eed0*/  @!PT LDS RZ, [RZ] ;  /* 0x00000000fffff984 */ /* 0x000fe20000000800 */
[----:B------:R1:W-:Y:S01]  /*eee0*/  @!P2 LDGSTS.E.BYPASS.LTC128B.128 [R226+0x8000], desc[UR18][R20.64] ;  /* 0x0800000014e2afae */ /* 0x0003e2000b981a12 */
[-C--:B------:R-:W-:Y:S01]  /*eef0*/  @!P1 LEA.HI.X R19, R12, R251.reuse, R13, 0x1, P0 ;  /* 0x000000fb0c139211 */ /* 0x080fe200000f0c0d */
[----:B------:R-:W-:Y:S01]  /*ef00*/  IMAD.U32 R13, RZ, RZ, UR14 ;  /* 0x0000000eff0d7e24 */ /* 0x000fe2000f8e00ff */
[----:B------:R-:W-:Y:S01]  /*ef10*/  MOV R12, UR15 ;  /* 0x0000000f000c7c02 */ /* 0x000fe20008000f00 */
[----:B------:R1:W-:Y:S04]  /*ef20*/  @P2 STS.128 [R226+0x8000], RZ ;  /* 0x008000ffe2002388 */ /* 0x0003e80000000c00 */
[----:B------:R-:W-:Y:S01]  /*ef30*/  @!P2 IMAD.WIDE.U32 R12, R14, UR11, R12 ;  /* 0x0000000b0e0cac25 */ /* 0x000fe2000f8e000c */
[----:B------:R-:W-:Y:S01]  /*ef40*/  @!PT LDS RZ, [RZ] ;  /* 0x00000000fffff984 */ /* 0x000fe20000000800 */
[----:B------:R-:W-:Y:S01]  /*ef50*/  @!PT LDS RZ, [RZ] ;  /* 0x00000000fffff984 */ /* 0x000fe20000000800 */
[----:B------:R-:W-:Y:S01]  /*ef60*/  @!PT LDS RZ, [RZ] ;  /* 0x00000000fffff984 */ /* 0x000fe20000000800 */
[----:B------:R1:W-:Y:S03]  /*ef70*/  @!P1 LDGSTS.E.BYPASS.LTC128B.128 [R226+0x9000], desc[UR18][R18.64+0x80] ;  /* 0x0900008012e29fae */ /* 0x0003e6000b981a12 */
[----:B------:R-:W-:Y:S01]  /*ef80*/  @!P2 IMAD.IADD R13, R11, 0x1, R13 ;  /* 0x000000010b0da824 */ /* 0x000fe200078e020d */
[C---:B------:R-:W-:Y:S01]  /*ef90*/  @!P2 LEA R16, P0, R12.reuse, R252, 0x1 ;  /* 0x000000fc0c10a211 */ /* 0x040fe200078008ff */
[----:B------:R1:W-:Y:S03]  /*efa0*/  @P1 STS.128 [R226+0x9000], RZ ;  /* 0x009000ffe2001388 */ /* 0x0003e60000000c00 */
[----:B------:R-:W-:Y:S01]  /*efb0*/  @!P2 LEA.HI.X R17, R12, R251, R13, 0x1, P0 ;  /* 0x000000fb0c11a211 */ /* 0x000fe200000f0c0d */
[----:B------:R-:W-:Y:S01]  /*efc0*/  IMAD.U32 R13, RZ, RZ, UR14 ;  /* 0x0000000eff0d7e24 */ /* 0x000fe2000f8e00ff */
[----:B------:R-:W-:-:S03]  /*efd0*/  MOV R12, UR15 ;  /* 0x0000000f000c7c02 */ /* 0x000fc60008000f00 */
[----:B------:R-:W-:Y:S01]  /*efe0*/  @!PT LDS RZ, [RZ] ;  /* 0x00000000fffff984 */ /* 0x000fe20000000800 */
[----:B------:R-:W-:Y:S01]  /*eff0*/  @!PT LDS RZ, [RZ] ;  /* 0x00000000fffff984 */ /* 0x000fe20000000800 */
[----:B------:R-:W-:Y:S01]  /*f000*/  @!PT LDS RZ, [RZ] ;  /* 0x00000000fffff984 */ /* 0x000fe20000000800 */
[----:B------:R1:W-:Y:S02]  /*f010*/  @!P2 LDGSTS.E.BYPASS.LTC128B.128 [R226+0x8800], desc[UR18][R16.64] ;  /* 0x0880000010e2afae */ /* 0x0003e4000b981a12 */
[----:B------:R-:W-:Y:S02]  /*f020*/  @!P1 IMAD.WIDE.U32 R12, R14, UR11, R12 ;  /* 0x0000000b0e0c9c25 */ /* 0x000fe4000f8e000c */
[----:B------:R1:W-:Y:S03]  /*f030*/  @P2 STS.128 [R226+0x8800], RZ ;  /* 0x008800ffe2002388 */ /* 0x0003e60000000c00 */
[----:B------:R-:W-:Y:S02]  /*f040*/  @!P1 IADD3 R11, PT, PT, R11, R13, RZ ;  /* 0x0000000d0b0b9210 */ /* 0x000fe40007ffe0ff */
        /* <DEDUP_REMOVED lines=8> */
.L_x_1398:
[C---:B------:R-:W-:Y:S02]  /*f0d0*/  ISETP.GT.AND P1, PT, R2.reuse, R6, PT ;  /* 0x000000060200720c */ /* 0x040fe40003f24270 */
[C---:B------:R-:W-:Y:S02]  /*f0e0*/  ISETP.GT.AND P0, PT, R3.reuse, R8, PT ;  /* 0x000000080300720c */ /* 0x040fe40003f04270 */
[----:B------:R-:W-:Y:S02]  /*f0f0*/  ISETP.GT.AND P2, PT, R3, R6, PT ;  /* 0x000000060300720c */ /* 0x000fe40003f44270 */
[----:B------:R-:W-:Y:S02]  /*f100*/  FSEL R26, R179, -INF , !P1 ;  /* 0xff800000b31a7808 */ /* 0x000fe40004800000 */
[----:B------:R-:W-:Y:S02]  /*f110*/  ISETP.GT.AND P1, PT, R2, R5, PT ;  /* 0x000000050200720c */ /* 0x000fe40003f24270 */
[----:B------:R-:W-:-:S02]  /*f120*/  FSEL R11, R192, -INF , !P0 ;  /* 0xff800000c00b7808 */ /* 0x000fc40004000000 */
[----:B-1----:R-:W-:Y:S02]  /*f130*/  FSEL R14, R193, -INF , !P2 ;  /* 0xff800000c10e7808 */ /* 0x002fe40005000000 */
[----:B------:R-:W-:Y:S02]  /*f140*/  ISETP.GT.AND P0, PT, R2, R9, PT ;  /* 0x000000090200720c */ /* 0x000fe40003f04270 */
[C---:B------:R-:W-:Y:S02]  /*f150*/  ISETP.GT.AND P2, PT, R3.reuse, R5, PT ;  /* 0x000000050300720c */ /* 0x040fe40003f44270 */
[----:B------:R-:W-:Y:S02]  /*f160*/  FSEL R27, R138, -INF , !P1 ;  /* 0xff8000008a1b7808 */ /* 0x000fe40004800000 */
[----:B------:R-:W-:Y:S02]  /*f170*/  ISETP.GT.AND P1, PT, R3, R9, PT ;  /* 0x000000090300720c */ /* 0x000fe40003f24270 */
[----:B------:R-:W-:-:S02]  /*f180*/  FSEL R28, R139, -INF , !P0 ;  /* 0xff8000008b1c7808 */ /* 0x000fc40004000000 */
[----:B------:R-:W-:Y:S02]  /*f190*/  FSEL R17, R188, -INF , !P2 ;  /* 0xff800000bc117808 */ /* 0x000fe40005000000 */
[C---:B------:R-:W-:Y:S02]  /*f1a0*/  ISETP.GT.AND P0, PT, R3.reuse, R10, PT ;  /* 0x0000000a0300720c */ /* 0x040fe40003f04270 */
[----:B------:R-:W-:Y:S02]  /*f1b0*/  ISETP.GT.AND P2, PT, R3, R0, PT ;  /* 0x000000000300720c */ /* 0x000fe40003f44270 */
[----:B------:R-:W-:Y:S02]  /*f1c0*/  FSEL R13, R189, -INF , !P1 ;  /* 0xff800000bd0d7808 */ /* 0x000fe40004800000 */
[----:B------:R-:W-:Y:S02]  /*f1d0*/  ISETP.GE.AND P1, PT, R8, R230, PT ;  /* 0x000000e60800720c */ /* 0x000fe40003f26270 */
[----:B------:R-:W-:-:S02]  /*f1e0*/  FSEL R16, R180, -INF , !P0 ;  /* 0xff800000b4107808 */ /* 0x000fc40004000000 */
[----:B------:R-:W-:Y:S02]  /*f1f0*/  FSEL R15, R181, -INF , !P2 ;  /* 0xff800000b50f7808 */ /* 0x000fe40005000000 */
[----:B------:R-:W-:Y:S02]  /*f200*/  ISETP.GT.AND P0, PT, R4, R8, PT ;  /* 0x000000080400720c */ /* 0x000fe40003f04270 */
[-C--:B------:R-:W-:Y:S02]  /*f210*/  ISETP.GE.AND P2, PT, R6, R230.reuse, PT ;  /* 0x000000e60600720c */ /* 0x080fe40003f46270 */
[----:B------:R-:W-:Y:S02]  /*f220*/  FSEL R12, R11, -INF , !P1 ;  /* 0xff8000000b0c7808 */ /* 0x000fe40004800000 */
[----:B------:R-:W-:Y:S02]  /*f230*/  ISETP.GE.AND P1, PT, R5, R230, PT ;  /* 0x000000e60500720c */ /* 0x000fe40003f26270 */
[----:B------:R-:W-:-:S02]  /*f240*/  FSEL R18, R194, -INF , !P0 ;  /* 0xff800000c2127808 */ /* 0x000fc40004000000 */
[----:B------:R-:W-:Y:S02]  /*f250*/  FSEL R14, R14, -INF , !P2 ;  /* 0xff8000000e0e7808 */ /* 0x000fe40005000000 */
[-C--:B------:R-:W-:Y:S02]  /*f260*/  ISETP.GE.AND P0, PT, R9, R230.reuse, PT ;  /* 0x000000e60900720c */ /* 0x080fe40003f06270 */
[----:B------:R-:W-:Y:S02]  /*f270*/  ISETP.GE.AND P2, PT, R10, R230, PT ;  /* 0x000000e60a00720c */ /* 0x000fe40003f46270 */
[----:B------:R-:W-:Y:S02]  /*f280*/  FMNMX3.FTZ R3, R209, R22, R23, !PT ;  /* 0x00000016d1037276 */ /* 0x000fe40007810017 */
[----:B------:R-:W-:Y:S02]  /*f290*/  FSEL R181, R17, -INF , !P1 ;  /* 0xff80000011b57808 */ /* 0x000fe40004800000 */
[----:B------:R-:W-:-:S02]  /*f2a0*/  ISETP.GE.AND P1, PT, R0, R230, PT ;  /* 0x000000e60000720c */ /* 0x000fc40003f26270 */
[----:B------:R-:W-:Y:S02]  /*f2b0*/  FSEL R184, R13, -INF , !P0 ;  /* 0xff8000000db87808 */ /* 0x000fe40004000000 */
[----:B------:R-:W-:Y:S02]  /*f2c0*/  FMNMX3.FTZ R3, R3, R12, R14, !PT ;  /* 0x0000000c03037276 */ /* 0x000fe4000781000e */
[----:B------:R-:W-:Y:S02]  /*f2d0*/  FSEL R186, R16, -INF , !P2 ;  /* 0xff80000010ba7808 */ /* 0x000fe40005000000 */
[----:B------:R-:W-:Y:S02]  /*f2e0*/  ISETP.GT.AND P2, PT, R4, R6, PT ;  /* 0x000000060400720c */ /* 0x000fe40003f44270 */
[----:B------:R-:W-:Y:S02]  /*f2f0*/  FSEL R25, R178, -INF , !P6 ;  /* 0xff800000b2197808 */ /* 0x000fe40007000000 */
[----:B------:R-:W-:-:S02]  /*f300*/  ISETP.NE.AND P6, PT, R24, RZ, PT ;  /* 0x000000ff1800720c */ /* 0x000fc40003fc5270 */
[----:B------:R-:W-:Y:S02]  /*f310*/  FSEL R188, R15, -INF , !P1 ;  /* 0xff8000000fbc7808 */ /* 0x000fe40004800000 */
[----:B------:R-:W-:Y:S02]  /*f320*/  FMNMX3.FTZ R3, R3, R181, R184, !PT ;  /* 0x000000b503037276 */ /* 0x000fe400078100b8 */
[----:B------:R-:W-:Y:S02]  /*f330*/  FSEL R15, R195, -INF , !P2 ;  /* 0xff800000c30f7808 */ /* 0x000fe40005000000 */
[----:B------:R-:W-:Y:S02]  /*f340*/  FSEL R11, R32, -INF , !P5 ;  /* 0xff800000200b7808 */ /* 0x000fe40006800000 */
[----:B------:R-:W-:Y:S02]  /*f350*/  ISETP.GE.AND P2, PT, R8, R231, PT ;  /* 0x000000e70800720c */ /* 0x000fe40003f46270 */
[----:B------:R-:W-:-:S02]  /*f360*/  FSEL R20, R33, -INF , !P6 ;  /* 0xff80000021147808 */ /* 0x000fc40007000000 */
[-C--:B------:R-:W-:Y:S02]  /*f370*/  ISETP.GE.AND P5, PT, R6, R231.reuse, PT ;  /* 0x000000e70600720c */ /* 0x080fe40003fa6270 */
[----:B------:R-:W-:Y:S02]  /*f380*/  FMNMX3.FTZ R3, R3, R186, R188, !PT ;  /* 0x000000ba03037276 */ /* 0x000fe400078100bc */
[C---:B------:R-:W-:Y:S02]  /*f390*/  ISETP.GE.AND P6, PT, R7.reuse, R231, PT ;  /* 0x000000e70700720c */ /* 0x040fe40003fc6270 */
[----:B------:R-:W-:Y:S01]  /*f3a0*/  FSEL R13, R18, -INF , !P2 ;  /* 0xff800000120d7808 */ /* 0x000fe20005000000 */
[----:B------:R-:W1:Y:S01]  /*f3b0*/  SHFL.BFLY PT, R19, R3, 0x2, 0x1f ;  /* 0x0c401f0003137f89 */ /* 0x000e6200000e0000 */
[C---:B------:R-:W-:Y:S02]  /*f3c0*/  ISETP.GE.AND P0, PT, R7.reuse, R228, PT ;  /* 0x000000e40700720c */ /* 0x040fe40003f06270 */
[----:B------:R-:W-:-:S02]  /*f3d0*/  ISETP.GE.AND P1, PT, R7, R229, PT ;  /* 0x000000e50700720c */ /* 0x000fc40003f26270 */
[C---:B------:R-:W-:Y:S02]  /*f3e0*/  ISETP.GT.AND P2, PT, R4.reuse, R5, PT ;  /* 0x000000050400720c */ /* 0x040fe40003f44270 */
        /* <DEDUP_REMOVED lines=8> */
[-C--:B------:R-:W-:Y:S02]  /*f470*/  ISETP.GE.AND P5, PT, R9, R231.reuse, PT ;  /* 0x000000e70900720c */ /* 0x080fe40003fa6270 */
[----:B------:R-:W-:Y:S02]  /*f480*/  FSEL R18, R183, -INF , !P2 ;  /* 0xff800000b7127808 */ /* 0x000fe40005000000 */
[----:B------:R-:W-:-:S02]  /*f490*/  ISETP.GE.AND P2, PT, R10, R231, PT ;  /* 0x000000e70a00720c */ /* 0x000fc40003f46270 */
[----:B------:R-:W-:Y:S02]  /*f4a0*/  FSEL R189, R4, -INF , !P5 ;  /* 0xff80000004bd7808 */ /* 0x000fe40006800000 */
[----:B------:R-:W-:Y:S02]  /*f4b0*/  ISETP.GE.AND P6, PT, R5, R231, PT ;  /* 0x000000e70500720c */ /* 0x000fe40003fc6270 */
[----:B------:R-:W-:Y:S02]  /*f4c0*/  FMNMX3.FTZ R4, R208, R11, R7, !PT ;  /* 0x0000000bd0047276 */ /* 0x000fe40007810007 */
[----:B------:R-:W-:Y:S02]  /*f4d0*/  FSEL R191, R16, -INF , !P2 ;  /* 0xff80000010bf7808 */ /* 0x000fe40005000000 */
[----:B------:R-:W-:Y:S02]  /*f4e0*/  FSEL R183, R17, -INF , !P6 ;  /* 0xff80000011b77808 */ /* 0x000fe40007000000 */
[----:B------:R-:W-:-:S02]  /*f4f0*/  ISETP.GE.AND P2, PT, R0, R231, PT ;  /* 0x000000e70000720c */ /* 0x000fc40003f46270 */
[----:B------:R-:W-:Y:S02]  /*f500*/  FMNMX3.FTZ R4, R4, R13, R15, !PT ;  /* 0x0000000d04047276 */ /* 0x000fe4000781000f */
[C---:B------:R-:W-:Y:S02]  /*f510*/  ISETP.GT.AND P5, PT, R2.reuse, R10, PT ;  /* 0x0000000a0200720c */ /* 0x040fe40003fa4270 */
[----:B------:R-:W-:Y:S02]  /*f520*/  ISETP.GT.AND P6, PT, R2, R0, PT ;  /* 0x000000000200720c */ /* 0x000fe40003fc4270 */
[----:B------:R-:W-:Y:S02]  /*f530*/  FSEL R190, R18, -INF , !P2 ;  /* 0xff80000012be7808 */ /* 0x000fe40005000000 */
[----:B------:R-:W-:Y:S02]  /*f540*/  FMNMX3.FTZ R2, R4, R183, R189, !PT ;  /* 0x000000b704027276 */ /* 0x000fe400078100bd */
[----:B-1----:R-:W-:-:S02]  /*f550*/  FMNMX.FTZ R3, R3, R19, !PT ;  /* 0x0000001303037209 */ /* 0x002fc40007810000 */
[----:B------:R-:W-:Y:S02]  /*f560*/  FMNMX3.FTZ R2, R2, R191, R190, !PT ;  /* 0x000000bf02027276 */ /* 0x000fe400078100be */
[----:B------:R-:W-:Y:S01]  /*f570*/  FSEL R16, R34, -INF , !P0 ;  /* 0xff80000022107808 */ /* 0x000fe20004000000 */
[----:B------:R-:W-:Y:S01]  /*f580*/  SHFL.BFLY PT, R19, R3, 0x1, 0x1f ;  /* 0x0c201f0003137f89 */ /* 0x000fe200000e0000 */
[----:B------:R-:W-:Y:S02]  /*f590*/  FSEL R24, R175, -INF , !P6 ;  /* 0xff800000af187808 */ /* 0x000fe40007000000 */
[C---:B------:R-:W-:Y:S01]  /*f5a0*/  ISETP.GT.AND P0, PT, R227.reuse, R8, PT ;  /* 0x00000008e300720c */ /* 0x040fe20003f04270 */
[----:B------:R-:W1:Y:S01]  /*f5b0*/  SHFL.BFLY PT, R18, R2, 0x2, 0x1f ;  /* 0x0c401f0002127f89 */ /* 0x000e6200000e0000 */
[----:B------:R-:W-:Y:S02]  /*f5c0*/  ISETP.GT.AND P6, PT, R227, R6, PT ;  /* 0x00000006e300720c */ /* 0x000fe40003fc4270 */
[----:B------:R-:W-:-:S02]  /*f5d0*/  FSEL R21, R174, -INF , !P5 ;  /* 0xff800000ae157808 */ /* 0x000fc40006800000 */
[CC--:B------:R-:W-:Y:S02]  /*f5e0*/  ISETP.GE.AND P2, PT, R8.reuse, R228.reuse, PT ;  /* 0x000000e40800720c */ /* 0x0c0fe40003f46270 */
[----:B------:R-:W-:Y:S02]  /*f5f0*/  ISETP.GE.AND P5, PT, R8, R229, PT ;  /* 0x000000e50800720c */ /* 0x000fe40003fa6270 */
[----:B------:R-:W-:Y:S02]  /*f600*/  FSEL R8, R35, -INF , !P1 ;  /* 0xff80000023087808 */ /* 0x000fe40004800000 */
[----:B------:R-:W-:Y:S01]  /*f610*/  FSEL R17, R176, -INF , !P0 ;  /* 0xff800000b0117808 */ /* 0x000fe20004000000 */
[----:B------:R-:W-:Y:S01]  /*f620*/  LDSM.16.MT88.4 R32, [R212+0xa000] ;  /* 0x00a00000d420783b */ /* 0x000fe20000004200 */
[----:B------:R-:W-:Y:S02]  /*f630*/  ISETP.GE.AND P1, PT, R6, R228, PT ;  /* 0x000000e40600720c */ /* 0x000fe40003f26270 */
[----:B------:R-:W-:-:S02]  /*f640*/  FSEL R4, R177, -INF , !P6 ;  /* 0xff800000b1047808 */ /* 0x000fc40007000000 */
[----:B------:R-:W-:Y:S02]  /*f650*/  FSEL R139, R25, -INF , !P5 ;  /* 0xff800000198b7808 */ /* 0x000fe40006800000 */
[----:B------:R-:W-:Y:S02]  /*f660*/  FSEL R17, R17, -INF , !P2 ;  /* 0xff80000011117808 */ /* 0x000fe40005000000 */
[----:B------:R-:W-:Y:S02]  /*f670*/  FSEL R25, R4, -INF , !P1 ;  /* 0xff80000004197808 */ /* 0x000fe40004800000 */
[C---:B------:R-:W-:Y:S02]  /*f680*/  ISETP.GT.AND P2, PT, R227.reuse, R5, PT ;  /* 0x00000005e300720c */ /* 0x040fe40003f44270 */
[----:B------:R-:W-:Y:S02]  /*f690*/  ISETP.GT.AND P1, PT, R227, R9, PT ;  /* 0x00000009e300720c */ /* 0x000fe40003f24270 */
[----:B------:R-:W-:-:S02]  /*f6a0*/  ISETP.GE.AND P6, PT, R5, R228, PT ;  /* 0x000000e40500720c */ /* 0x000fc40003fc6270 */
[-C--:B------:R-:W-:Y:S02]  /*f6b0*/  ISETP.GE.AND P5, PT, R5, R229.reuse, PT ;  /* 0x000000e50500720c */ /* 0x080fe40003fa6270 */
[----:B------:R-:W-:Y:S02]  /*f6c0*/  ISETP.GE.AND P0, PT, R6, R229, PT ;  /* 0x000000e50600720c */ /* 0x000fe40003f06270 */
[----:B------:R-:W-:Y:S02]  /*f6d0*/  FSEL R4, R136, -INF , !P2 ;  /* 0xff80000088047808 */ /* 0x000fe40005000000 */
[----:B------:R-:W-:Y:S02]  /*f6e0*/  FSEL R5, R137, -INF , !P1 ;  /* 0xff80000089057808 */ /* 0x000fe40004800000 */
[----:B------:R-:W-:Y:S02]  /*f6f0*/  ISETP.GT.AND P1, PT, R227, R10, PT ;  /* 0x0000000ae300720c */ /* 0x000fe40003f24270 */
[----:B-1----:R-:W-:-:S02]  /*f700*/  FMNMX.FTZ R2, R2, R18, !PT ;  /* 0x0000001202027209 */ /* 0x002fc40007810000 */
[----:B------:R-:W-:Y:S02]  /*f710*/  FSEL R133, R26, -INF , !P0 ;  /* 0xff8000001a857808 */ /* 0x000fe40004000000 */
[-C--:B------:R-:W-:Y:S01]  /*f720*/  ISETP.GE.AND P2, PT, R9, R228.reuse, PT ;  /* 0x000000e40900720c */ /* 0x080fe20003f46270 */
[----:B------:R-:W1:Y:S01]  /*f730*/  SHFL.BFLY PT, R137, R2, 0x1, 0x1f ;  /* 0x0c201f0002897f89 */ /* 0x000e6200000e0000 */
[----:B------:R-:W-:Y:S02]  /*f740*/  FSEL R249, R4, -INF , !P6 ;  /* 0xff80000004f97808 */ /* 0x000fe40007000000 */
[----:B------:R-:W-:Y:S02]  /*f750*/  FMNMX.FTZ R134, R3, R19, !PT ;  /* 0x0000001303867209 */ /* 0x000fe40007810000 */
[----:B------:R-:W-:Y:S02]  /*f760*/  ISETP.GE.AND P0, PT, R9, R229, PT ;  /* 0x000000e50900720c */ /* 0x000fe40003f06270 */
[----:B------:R-:W-:-:S02]  /*f770*/  ISETP.GE.AND P6, PT, R10, R228, PT ;  /* 0x000000e40a00720c */ /* 0x000fc40003fc6270 */
[----:B------:R-:W-:Y:S02]  /*f780*/  FSEL R3, R172, -INF , !P1 ;  /* 0xff800000ac037808 */ /* 0x000fe40004800000 */
[----:B------:R-:W-:Y:S02]  /*f790*/  FSEL R224, R5, -INF , !P2 ;  /* 0xff80000005e07808 */ /* 0x000fe40005000000 */
[----:B------:R-:W-:Y:S02]  /*f7a0*/  ISETP.GT.AND P2, PT, R227, R0, PT ;  /* 0x00000000e300720c */ /* 0x000fe40003f44270 */
[----:B------:R-:W-:Y:S02]  /*f7b0*/  FSEL R205, R28, -INF , !P0 ;  /* 0xff8000001ccd7808 */ /* 0x000fe40004000000 */
[----:B------:R-:W-:Y:S01]  /*f7c0*/  FSEL R225, R3, -INF , !P6 ;  /* 0xff80000003e17808 */ /* 0x000fe20007000000 */
[----:B------:R-:W-:Y:S01]  /*f7d0*/  LDSM.16.MT88.4 R28, [R212+0xb000] ;  /* 0x00b00000d41c783b */ /* 0x000fe20000004200 */
[----:B------:R-:W-:-:S02]  /*f7e0*/  ISETP.GE.AND P0, PT, R0, R228, PT ;  /* 0x000000e40000720c */ /* 0x000fc40003f06270 */
[----:B------:R-:W-:Y:S02]  /*f7f0*/  ISETP.GE.AND P6, PT, R0, R229, PT ;  /* 0x000000e50000720c */ /* 0x000fe40003fc6270 */
[----:B------:R-:W-:Y:S02]  /*f800*/  FMNMX3.FTZ R0, R211, R132, R16, !PT ;  /* 0x00000084d3007276 */ /* 0x000fe40007810010 */
[----:B------:R-:W-:Y:S02]  /*f810*/  FSEL R3, R173, -INF , !P2 ;  /* 0xff800000ad037808 */ /* 0x000fe40005000000 */
[----:B------:R-:W-:Y:S01]  /*f820*/  FMNMX3.FTZ R4, R210, R20, R8, !PT ;  /* 0x00000014d2047276 */ /* 0x000fe20007810008 */
[----:B------:R-:W-:Y:S01]  /*f830*/  LDSM.16.MT88.4 R172, [R220+0xa000] ;  /* 0x00a00000dcac783b */ /* 0x000fe20000004200 */
[----:B------:R-:W-:Y:S02]  /*f840*/  FMNMX3.FTZ R0, R0, R17, R25, !PT ;  /* 0x0000001100007276 */ /* 0x000fe40007810019 */
[----:B------:R-:W-:-:S02]  /*f850*/  FSEL R207, R27, -INF , !P5 ;  /* 0xff8000001bcf7808 */ /* 0x000fc40006800000 */
[----:B------:R-:W-:Y:S02]  /*f860*/  FSEL R248, R3, -INF , !P0 ;  /* 0xff80000003f87808 */ /* 0x000fe40004000000 */
[----:B------:R-:W-:Y:S01]  /*f870*/  ISETP.GE.AND P5, PT, R10, R229, PT ;  /* 0x000000e50a00720c */ /* 0x000fe20003fa6270 */
[----:B------:R-:W-:Y:S01]  /*f880*/  FMUL.FTZ R10, R134, UR7 ;  /* 0x00000007860a7c20 */ /* 0x000fe20008410000 */
[----:B------:R-:W-:Y:S02]  /*f890*/  FMNMX3.FTZ R3, R4, R139, R133, !PT ;  /* 0x0000008b04037276 */ /* 0x000fe40007810085 */
[----:B------:R-:W-:Y:S02]  /*f8a0*/  FMNMX3.FTZ R4, R0, R249, R224, !PT ;  /* 0x000000f900047276 */ /* 0x000fe400078100e0 */
[----:B------:R-:W-:Y:S02]  /*f8b0*/  FSEL R200, R21, -INF , !P5 ;  /* 0xff80000015c87808 */ /* 0x000fe40006800000 */
[----:B------:R-:W-:-:S02]  /*f8c0*/  FSEL R203, R24, -INF , !P6 ;  /* 0xff80000018cb7808 */ /* 0x000fc40007000000 */
[----:B------:R-:W-:Y:S02]  /*f8d0*/  FMNMX3.FTZ R3, R3, R207, R205, !PT ;  /* 0x000000cf03037276 */ /* 0x000fe400078100cd */
[----:B------:R-:W-:Y:S02]  /*f8e0*/  FMNMX3.FTZ R4, R4, R225, R248, !PT ;  /* 0x000000e104047276 */ /* 0x000fe400078100f8 */
[----:B------:R-:W-:Y:S02]  /*f8f0*/  FMNMX3.FTZ R3, R3, R200, R203, !PT ;  /* 0x000000c803037276 */ /* 0x000fe400078100cb */
[----:B-1----:R-:W-:Y:S01]  /*f900*/  FMNMX.FTZ R137, R2, R137, !PT ;  /* 0x0000008902897209 */ /* 0x002fe20007810000 */
[----:B------:R-:W1:Y:S01]  /*f910*/  SHFL.BFLY PT, R5, R4, 0x2, 0x1f ;  /* 0x0c401f0004057f89 */ /* 0x000e6200000e0000 */
[----:B------:R-:W-:Y:S02]  /*f920*/  FSETP.NEU.FTZ.AND P1, PT, R134, -INF , PT ;  /* 0xff8000008600780b */ /* 0x000fe40003f3d000 */
[C---:B------:R-:W-:Y:S01]  /*f930*/  FSETP.NEU.FTZ.AND P0, PT, R137.reuse, -INF , PT ;  /* 0xff8000008900780b */ /* 0x040fe20003f1d000 */
[----:B------:R-:W2:Y:S01]  /*f940*/  SHFL.BFLY PT, R2, R3, 0x2, 0x1f ;  /* 0x0c401f0003027f89 */ /* 0x000ea200000e0000 */
[----:B------:R-:W-:Y:S01]  /*f950*/  FMUL.FTZ R0, R137, UR7 ;  /* 0x0000000789007c20 */ /* 0x000fe20008410000 */
[----:B------:R-:W-:-:S02]  /*f960*/  FSEL R10, R10, RZ, P1 ;  /* 0x000000ff0a0a7208 */ /* 0x000fc40000800000 */
[----:B------:R-:W-:Y:S02]  /*f970*/  MOV R192, R233 ;  /* 0x000000e900c07202 */ /* 0x000fe40000000f00 */
[----:B------:R-:W-:Y:S01]  /*f980*/  FSEL R0, R0, RZ, P0 ;  /* 0x000000ff00007208 */ /* 0x000fe20000000000 */
[--C-:B------:R-:W-:Y:S01]  /*f990*/  FFMA.FTZ R14, R14, UR7, -R10.reuse ;  /* 0x000000070e0e7c23 */ /* 0x100fe2000801080a */
[--C-:B------:R-:W-:Y:S01]  /*f9a0*/  FFMA.FTZ R22, R22, UR7, -R10.reuse ;  /* 0x0000000716167c23 */ /* 0x100fe2000801080a */
[--C-:B------:R-:W-:Y:S01]  /*f9b0*/  FFMA.FTZ R23, R23, UR7, -R10.reuse ;  /* 0x0000000717177c23 */ /* 0x100fe2000801080a */
[----:B------:R-:W-:Y:S01]  /*f9c0*/  FFMA.FTZ R12, R12, UR7, -R10 ;  /* 0x000000070c0c7c23 */ /* 0x000fe2000801080a */
[--C-:B------:R-:W-:Y:S01]  /*f9d0*/  FFMA.FTZ R7, R7, UR7, -R0.reuse ;  /* 0x0000000707077c23 */ /* 0x100fe20008010800 */
[--C-:B------:R-:W-:Y:S01]  /*f9e0*/  FFMA.FTZ R11, R11, UR7, -R0.reuse ;  /* 0x000000070b0b7c23 */ /* 0x100fe20008010800 */
[----:B------:R-:W-:Y:S01]  /*f9f0*/  FFMA.FTZ R13, R13, UR7, -R0 ;  /* 0x000000070d0d7c23 */ /* 0x000fe20008010800 */
[----:B------:R3:W-:Y:S01]  /*fa00*/  MUFU.EX2 R206, R14 ;  /* 0x0000000e00ce7308 */ /* 0x0007e20000000800 */
[----:B------:R-:W-:-:S02]  /*fa10*/  MOV R193, R232 ;  /* 0x000000e800c17202 */ /* 0x000fc40000000f00 */
[----:B-1----:R-:W-:-:S05]  /*fa20*/  FMNMX.FTZ R5, R4, R5, !PT ;  /* 0x0000000504057209 */ /* 0x002fca0007810000 */
[----:B------:R1:W-:Y:S01]  /*fa30*/  MUFU.EX2 R199, R7 ;  /* 0x0000000700c77308 */ /* 0x0003e20000000800 */
[----:B--2---:R-:W-:Y:S01]  /*fa40*/  FMNMX.FTZ R4, R3, R2, !PT ;  /* 0x0000000203047209 */ /* 0x004fe20007810000 */
[----:B------:R-:W2:Y:S01]  /*fa50*/  SHFL.BFLY PT, R9, R5, 0x1, 0x1f ;  /* 0x0c201f0005097f89 */ /* 0x000ea200000e0000 */
[----:B------:R-:W-:Y:S01]  /*fa60*/  FFMA.FTZ R2, R15, UR7, -R0 ;  /* 0x000000070f027c23 */ /* 0x000fe20008010800 */
[----:B------:R-:W-:-:S04]  /*fa70*/  FSEL R3, R134, RZ, P1 ;  /* 0x000000ff86037208 */ /* 0x000fc80000800000 */
[----:B------:R4:W-:Y:S01]  /*fa80*/  MUFU.EX2 R196, R2 ;  /* 0x0000000200c47308 */ /* 0x0009e20000000800 */
[----:B---3--:R-:W-:Y:S01]  /*fa90*/  IADD3 R14, PT, PT, R212, 0xa040, RZ ;  /* 0x0000a040d40e7810 */ /* 0x008fe20007ffe0ff */
[----:B------:R-:W-:-:S04]  /*faa0*/  FADD.FTZ R3, R209, -R3 ;  /* 0x80000003d1037221 */ /* 0x000fc80000010000 */
[----:B------:R-:W-:Y:S02]  /*fab0*/  FMUL.FTZ R3, R3, UR7 ;  /* 0x0000000703037c20 */ /* 0x000fe40008410000 */
[----:B------:R-:W-:Y:S01]  /*fac0*/  MUFU.EX2 R201, R22 ;  /* 0x0000001600c97308 */ /* 0x000fe20000000800 */
[----:B-1----:R-:W1:Y:S07]  /*fad0*/  SHFL.BFLY PT, R7, R4, 0x1, 0x1f ;  /* 0x0c201f0004077f89 */ /* 0x002e6e00000e0000 */
[----:B------:R-:W3:Y:S01]  /*fae0*/  MUFU.EX2 R202, R23 ;  /* 0x0000001700ca7308 */ /* 0x000ee20000000800 */
[----:B----4-:R-:W-:-:S02]  /*faf0*/  FSEL R2, R137, RZ, P0 ;  /* 0x000000ff89027208 */ /* 0x010fc40000000000 */
[----:B--2---:R-:W-:-:S03]  /*fb00*/  FMNMX.FTZ R136, R5, R9, !PT ;  /* 0x0000000905887209 */ /* 0x004fc60007810000 */
[----:B------:R-:W-:Y:S01]  /*fb10*/  FADD.FTZ R6, R208, -R2 ;  /* 0x80000002d0067221 */ /* 0x000fe20000010000 */
[----:B------:R-:W-:Y:S01]  /*fb20*/  IADD3 R2, PT, PT, R212, 0xa000, RZ ;  /* 0x0000a000d4027810 */ /* 0x000fe20007ffe0ff */
[C---:B------:R-:W-:Y:S01]  /*fb30*/  FMUL.FTZ R9, R136.reuse, UR7 ;  /* 0x0000000788097c20 */ /* 0x040fe20008410000 */
[----:B------:R-:W-:Y:S01]  /*fb40*/  FSETP.NEU.FTZ.AND P1, PT, R136, -INF , PT ;  /* 0xff8000008800780b */ /* 0x000fe20003f3d000 */
[----:B------:R-:W-:Y:S01]  /*fb50*/  FMUL.FTZ R6, R6, UR7 ;  /* 0x0000000706067c20 */ /* 0x000fe20008410000 */
[----:B------:R-:W-:Y:S01]  /*fb60*/  @P4 IADD3 R14, PT, PT, R2, -0x40, RZ ;  /* 0xffffffc0020e4810 */ /* 0x000fe20007ffe0ff */
[----:B------:R2:W-:Y:S04]  /*fb70*/  MUFU.EX2 R204, R12 ;  /* 0x0000000c00cc7308 */ /* 0x0005e80000000800 */
[----:B------:R-:W-:Y:S01]  /*fb80*/  LDSM.16.MT88.4 R176, [R14] ;  /* 0x000000000eb0783b */ /* 0x000fe20000004200 */
[----:B-1----:R-:W-:-:S02]  /*fb90*/  FMNMX.FTZ R135, R4, R7, !PT ;  /* 0x0000000704877209 */ /* 0x002fc40007810000 */
[----:B---3--:R-:W-:Y:S01]  /*fba0*/  F2FP.F16.F32.PACK_AB R4, R202, R201 ;  /* 0x000000c9ca04723e */ /* 0x008fe200000000ff */
[----:B------:R1:W3:Y:S01]  /*fbb0*/  MUFU.EX2 R198, R11 ;  /* 0x0000000b00c67308 */ /* 0x0002e20000000800 */
[----:B------:R-:W-:-:S07]  /*fbc0*/  FSETP.NEU.FTZ.AND P0, PT, R135, -INF , PT ;  /* 0xff8000008700780b */ /* 0x000fce0003f1d000 */
[----:B------:R-:W4:Y:S01]  /*fbd0*/  MUFU.EX2 R197, R13 ;  /* 0x0000000d00c57308 */ /* 0x000f220000000800 */
[----:B--2---:R-:W-:Y:S02]  /*fbe0*/  FSEL R12, R9, RZ, P1 ;  /* 0x000000ff090c7208 */ /* 0x004fe40000800000 */
[----:B------:R-:W-:-:S05]  /*fbf0*/  FSEL R9, R135, RZ, P0 ;  /* 0x000000ff87097208 */ /* 0x000fca0000000000 */
[----:B------:R-:W2:Y:S01]  /*fc00*/  MUFU.EX2 R3, R3 ;  /* 0x0000000300037308 */ /* 0x000ea20000000800 */
[----:B-1----:R-:W-:Y:S01]  /*fc10*/  FSEL R11, R136, RZ, P1 ;  /* 0x000000ff880b7208 */ /* 0x002fe20000800000 */
[----:B------:R-:W-:Y:S01]  /*fc20*/  FADD.FTZ R15, R210, -R9 ;  /* 0x80000009d20f7221 */ /* 0x000fe20000010000 */
[--C-:B------:R-:W-:Y:S01]  /*fc30*/  FFMA.FTZ R9, R132, UR7, -R12.reuse ;  /* 0x0000000784097c23 */ /* 0x100fe2000801080c */
[----:B---3--:R-:W-:Y:S02]  /*fc40*/  F2FP.F16.F32.PACK_AB R5, R199, R198 ;  /* 0x000000c6c705723e */ /* 0x008fe400000000ff */
[----:B------:R-:W-:Y:S01]  /*fc50*/  FADD.FTZ R138, R211, -R11 ;  /* 0x8000000bd38a7221 */ /* 0x000fe20000010000 */
[----:B------:R-:W-:Y:S01]  /*fc60*/  FMUL.FTZ R11, R135, UR7 ;  /* 0x00000007870b7c20 */ /* 0x000fe20008410000 */
[----:B------:R1:W3:Y:S01]  /*fc70*/  MUFU.EX2 R2, R6 ;  /* 0x0000000600027308 */ /* 0x0002e20000000800 */
[----:B----4-:R-:W-:Y:S01]  /*fc80*/  F2FP.F16.F32.PACK_AB R7, R196, R197 ;  /* 0x000000c5c407723e */ /* 0x010fe200000000ff */
[----:B------:R-:W-:-:S02]  /*fc90*/  FFMA.FTZ R13, R25, UR7, -R12 ;  /* 0x00000007190d7c23 */ /* 0x000fc4000801080c */
[----:B------:R-:W-:Y:S01]  /*fca0*/  FSEL R11, R11, RZ, P0 ;  /* 0x000000ff0b0b7208 */ /* 0x000fe20000000000 */
[----:B------:R-:W4:Y:S03]  /*fcb0*/  LDSM.16.MT88.4 R24, [R219+0xb000] ;  /* 0x00b00000db18783b */ /* 0x000f260000004200 */
[----:B------:R5:W4:Y:S01]  /*fcc0*/  MUFU.EX2 R236, R9 ;  /* 0x0000000900ec7308 */ /* 0x000b220000000800 */
[-C--:B--2---:R-:W-:Y:S01]  /*fcd0*/  FMUL.FTZ R144, R144, R3.reuse ;  /* 0x0000000390907220 */ /* 0x084fe20000410000 */
[-C--:B------:R-:W-:Y:S01]  /*fce0*/  FMUL.FTZ R145, R145, R3.reuse ;  /* 0x0000000391917220 */ /* 0x080fe20000410000 */
[--C-:B------:R-:W-:Y:S01]  /*fcf0*/  FFMA.FTZ R8, R8, UR7, -R11.reuse ;  /* 0x0000000708087c23 */ /* 0x100fe2000801080b */
[-C--:B------:R-:W-:Y:S01]  /*fd00*/  FMUL.FTZ R124, R124, R3.reuse ;  /* 0x000000037c7c7220 */ /* 0x080fe20000410000 */
[-C--:B------:R-:W-:Y:S01]  /*fd10*/  FMUL.FTZ R125, R125, R3.reuse ;  /* 0x000000037d7d7220 */ /* 0x080fe20000410000 */
[-C--:B------:R-:W-:Y:S01]  /*fd20*/  FMUL.FTZ R148, R148, R3.reuse ;  /* 0x0000000394947220 */ /* 0x080fe20000410000 */
[-C--:B------:R-:W-:Y:S01]  /*fd30*/  FMUL.FTZ R149, R149, R3.reuse ;  /* 0x0000000395957220 */ /* 0x080fe20000410000 */
[----:B------:R2:W-:Y:S01]  /*fd40*/  MUFU.EX2 R182, R13 ;  /* 0x0000000d00b67308 */ /* 0x0005e20000000800 */
[----:B-1----:R-:W-:Y:S01]  /*fd50*/  F2FP.F16.F32.PACK_AB R6, R206, R204 ;  /* 0x000000ccce06723e */ /* 0x002fe200000000ff */
[-C--:B---3--:R-:W-:Y:S01]  /*fd60*/  FMUL.FTZ R146, R146, R2.reuse ;  /* 0x0000000292927220 */ /* 0x088fe20000410000 */
[-C--:B------:R-:W-:Y:S01]  /*fd70*/  FMUL.FTZ R147, R147, R2.reuse ;  /* 0x0000000293937220 */ /* 0x080fe20000410000 */
[-C--:B------:R-:W-:Y:S01]  /*fd80*/  FMUL.FTZ R126, R126, R2.reuse ;  /* 0x000000027e7e7220 */ /* 0x080fe20000410000 */
[-C--:B------:R-:W-:Y:S01]  /*fd90*/  FMUL.FTZ R127, R127, R2.reuse ;  /* 0x000000027f7f7220 */ /* 0x080fe20000410000 */
[-C--:B------:R-:W-:Y:S01]  /*fda0*/  FMUL.FTZ R150, R150, R2.reuse ;  /* 0x0000000296967220 */ /* 0x080fe20000410000 */
[-C--:B------:R-:W-:Y:S01]  /*fdb0*/  FMUL.FTZ R151, R151, R2.reuse ;  /* 0x0000000297977220 */ /* 0x080fe20000410000 */
[-C--:B------:R-:W-:Y:S01]  /*fdc0*/  FMUL.FTZ R160, R160, R3.reuse ;  /* 0x00000003a0a07220 */ /* 0x080fe20000410000 */
[--C-:B-----5:R-:W-:Y:S01]  /*fdd0*/  FFMA.FTZ R9, R16, UR7, -R12.reuse ;  /* 0x0000000710097c23 */ /* 0x120fe2000801080c */
[C---:B------:R-:W-:Y:S01]  /*fde0*/  HMMA.16816.F32 R244, R4.reuse, R32, R144 ;  /* 0x0000002004f4723c */ /* 0x040fe20000001890 */
[----:B------:R-:W1:Y:S01]  /*fdf0*/  LDSM.16.MT88.4 R144, [R219+0xa000] ;  /* 0x00a00000db90783b */ /* 0x000e620000004200 */
[-C--:B------:R-:W-:Y:S01]  /*fe00*/  FMUL.FTZ R161, R161, R3.reuse ;  /* 0x00000003a1a17220 */ /* 0x080fe20000410000 */
[----:B------:R3:W-:Y:S01]  /*fe10*/  MUFU.EX2 R187, R9 ;  /* 0x0000000900bb7308 */ /* 0x0007e20000000800 */
        /* <DEDUP_REMOVED lines=18> */
[----:B------:R-:W2:Y:S01]  /*ff40*/  LDSM.16.MT88.4 R16, [R220+0xb000] ;  /* 0x00b00000dc10783b */ /* 0x000ea20000004200 */
        /* <DEDUP_REMOVED lines=18> */
[--C-:B---3--:R-:W-:Y:S01]  /*10070*/  FFMA.FTZ R9, R20, UR7, -R11.reuse ;  /* 0x0000000714097c23 */ /* 0x108fe2000801080b */
[-C--:B------:R-:W-:Y:S01]  /*10080*/  FMUL.FTZ R93, R93, R3.reuse ;  /* 0x000000035d5d7220 */ /* 0x080fe20000410000 */
[----:B------:R-:W3:Y:S01]  /*10090*/  LDSM.16.MT88.4 R20, [R14+0x1000] ;  /* 0x001000000e14783b */ /* 0x000ee20000004200 */
        /* <DEDUP_REMOVED lines=17> */
[----:B----4-:R-:W-:Y:S01]  /*101b0*/  HMMA.16816.F32 R240, R4, R26, R124 ;  /* 0x0000001a04f0723c */ /* 0x010fe2000000187c */
[----:B-----5:R-:W-:Y:S01]  /*101c0*/  FFMA.FTZ R9, R139, UR7, -R11 ;  /* 0x000000078b097c23 */ /* 0x020fe2000801080b */
[----:B------:R-:W-:Y:S01]  /*101d0*/  MOV R124, R236 ;  /* 0x000000ec007c7202 */ /* 0x000fe20000000f00 */
[----:B------:R4:W-:Y:S01]  /*101e0*/  MUFU.EX2 R139, R8 ;  /* 0x00000008008b7308 */ /* 0x0009e20000000800 */
[----:B------:R-:W-:-:S02]  /*101f0*/  MOV R126, R235 ;  /* 0x000000eb007e7202 */ /* 0x000fc40000000f00 */
[----:B------:R-:W-:Y:S02]  /*10200*/  MOV R125, R234 ;  /* 0x000000ea007d7202 */ /* 0x000fe40000000f00 */
[C---:B------:R-:W-:Y:S01]  /*10210*/  HMMA.16816.F32 R148, R4.reuse, R34, R148 ;  /* 0x000000220494723c */ /* 0x040fe20000001894 */
[----:B------:R-:W-:Y:S02]  /*10220*/  MOV R127, R203 ;  /* 0x000000cb007f7202 */ /* 0x000fe40000000f00 */
[----:B------:R-:W-:Y:S05]  /*10230*/  MUFU.EX2 R138, R9 ;  /* 0x00000009008a7308 */ /* 0x000fea0000000800 */
[----:B------:R-:W-:Y:S03]  /*10240*/  HMMA.16816.F32 R160, R4, R172, R160 ;  /* 0x000000ac04a0723c */ /* 0x000fe600000018a0 */
[----:B------:R5:W1:Y:S01]  /*10250*/  MUFU.EX2 R9, R13 ;  /* 0x0000000d00097308 */ /* 0x000a620000000800 */
[----:B----4-:R-:W-:Y:S01]  /*10260*/  FMUL.FTZ R8, R15, UR7 ;  /* 0x000000070f087c20 */ /* 0x010fe20008410000 */
[----:B------:R-:W-:-:S03]  /*10270*/  MOV R15, R200 ;  /* 0x000000c8000f7202 */ /* 0x000fc60000000f00 */
[C---:B------:R-:W-:Y:S03]  /*10280*/  HMMA.16816.F32 R164, R4.reuse, R174, R164 ;  /* 0x000000ae04a4723c */ /* 0x040fe600000018a4 */
[----:B------:R-:W4:Y:S05]  /*10290*/  MUFU.EX2 R8, R8 ;  /* 0x0000000800087308 */ /* 0x000f2a0000000800 */
[C---:B------:R-:W-:Y:S01]  /*102a0*/  HMMA.16816.F32 R40, R4.reuse, R176, R40 ;  /* 0x000000b00428723c */ /* 0x040fe20000001828 */
[----:B-----5:R-:W-:Y:S01]  /*102b0*/  FFMA.FTZ R13, R133, UR7, -R11 ;  /* 0x00000007850d7c23 */ /* 0x020fe2000801080b */
[-C--:B-1----:R-:W-:Y:S01]  /*102c0*/  FMUL.FTZ R140, R140, R9.reuse ;  /* 0x000000098c8c7220 */ /* 0x082fe20000410000 */
[-C--:B------:R-:W-:Y:S01]  /*102d0*/  FMUL.FTZ R141, R141, R9.reuse ;  /* 0x000000098d8d7220 */ /* 0x080fe20000410000 */
[-C--:B------:R-:W-:Y:S01]  /*102e0*/  FMUL.FTZ R68, R68, R9.reuse ;  /* 0x0000000944447220 */ /* 0x080fe20000410000 */
[----:B------:R1:W5:Y:S03]  /*102f0*/  MUFU.EX2 R132, R13 ;  /* 0x0000000d00847308 */ /* 0x0003660000000800 */
        /* <DEDUP_REMOVED lines=17> */
[----:B-1----:R-:W-:Y:S01]  /*10410*/  FFMA.FTZ R13, R181, UR7, -R10 ;  /* 0x00000007b50d7c23 */ /* 0x002fe2000801080a */
        /* <DEDUP_REMOVED lines=38> */
[C---:B---3--:R-:W-:Y:S01]  /*10680*/  HMMA.16816.F32 R104, R4.reuse, R20, R104 ;  /* 0x000000140468723c */ /* 0x048fe20000001868 */
        /* <DEDUP_REMOVED lines=14> */
[----:B------:R-:W-:Y:S01]  /*10770*/  MOV R133, R202 ;  /* 0x000000ca00857202 */ /* 0x000fe20000000f00 */
[----:B------:R-:W-:Y:S01]  /*10780*/  HMMA.16816.F32 R120, R4, R24, R120 ;  /* 0x000000180478723c */ /* 0x000fe20000001878 */
[----:B------:R-:W-:-:S02]  /*10790*/  F2FP.F16.F32.PACK_AB R4, R187, R124 ;  /* 0x0000007cbb04723e */ /* 0x000fc400000000ff */
[----:B------:R-:W-:Y:S02]  /*107a0*/  F2FP.F16.F32.PACK_AB R5, R139, R180 ;  /* 0x000000b48b05723e */ /* 0x000fe400000000ff */
[----:B------:R-:W-:Y:S02]  /*107b0*/  F2FP.F16.F32.PACK_AB R6, R182, R185 ;  /* 0x000000b9b606723e */ /* 0x000fe400000000ff */
[----:B-----5:R-:W-:Y:S02]  /*107c0*/  F2FP.F16.F32.PACK_AB R7, R132, R138 ;  /* 0x0000008a8407723e */ /* 0x020fe400000000ff */
[----:B------:R-:W-:-:S05]  /*107d0*/  MOV R181, R201 ;  /* 0x000000c900b57202 */ /* 0x000fca0000000f00 */
[C---:B------:R-:W-:Y:S01]  /*107e0*/  HMMA.16816.F32 R140, R4.reuse, R32, R140 ;  /* 0x00000020048c723c */ /* 0x040fe2000000188c */
[----:B------:R1:W-:Y:S07]  /*107f0*/  MUFU.EX2 R33, R13 ;  /* 0x0000000d00217308 */ /* 0x0003ee0000000800 */
[C---:B------:R-:W-:Y:S08]  /*10800*/  HMMA.16816.F32 R68, R4.reuse, R28, R68 ;  /* 0x0000001c0444723c */ /* 0x040ff00000001844 */
[----:B------:R-:W-:Y:S01]  /*10810*/  HMMA.16816.F32 R100, R4, R20, R100 ;  /* 0x000000140464723c */ /* 0x000fe20000001864 */
[----:B-1----:R-:W-:Y:S01]  /*10820*/  FFMA.FTZ R13, R184, UR7, -R10 ;  /* 0x00000007b80d7c23 */ /* 0x002fe2000801080a */
[----:B------:R-:W-:-:S03]  /*10830*/  MOV R184, R193 ;  /* 0x000000c100b87202 */ /* 0x000fc60000000f00 */
[----:B------:R1:W2:Y:S03]  /*10840*/  MUFU.EX2 R32, R13 ;  /* 0x0000000d00207308 */ /* 0x0002a60000000800 */
[C---:B------:R-:W-:Y:S08]  /*10850*/  HMMA.16816.F32 R36, R4.reuse, R176, R36 ;  /* 0x000000b00424723c */ /* 0x040ff00000001824 */
[----:B------:R-:W-:Y:S01]  /*10860*/  HMMA.16816.F32 R208, R4, R178, R48 ;  /* 0x000000b204d0723c */ /* 0x000fe20000001830 */
[----:B------:R-:W-:Y:S01]  /*10870*/  LDSM.16.MT88.4 R48, [R14+0x800] ;  /* 0x000800000e30783b */ /* 0x000fe20000004200 */
[--C-:B-1----:R-:W-:Y:S01]  /*10880*/  FFMA.FTZ R13, R186, UR7, -R10.reuse ;  /* 0x00000007ba0d7c23 */ /* 0x102fe2000801080a */
[----:B------:R-:W-:-:S05]  /*10890*/  FFMA.FTZ R10, R188, UR7, -R10 ;  /* 0x00000007bc0a7c23 */ /* 0x000fca000801080a */
[----:B------:R-:W-:Y:S01]  /*108a0*/  HMMA.16816.F32 R176, R4, R18, R96 ;  /* 0x0000001204b0723c */ /* 0x000fe20000001860 */
[----:B------:R-:W-:Y:S01]  /*108b0*/  MOV R188, R127 ;  /* 0x0000007f00bc7202 */ /* 0x000fe20000000f00 */
[----:B------:R-:W-:Y:S01]  /*108c0*/  LDSM.16.MT88.4 R96, [R222] ;  /* 0x00000000de60783b */ /* 0x000fe20000004200 */
[----:B------:R1:W-:Y:S01]  /*108d0*/  MUFU.EX2 R29, R10 ;  /* 0x0000000a001d7308 */ /* 0x0003e20000000800 */
[----:B------:R-:W-:-:S04]  /*108e0*/  MOV R186, R125 ;  /* 0x0000007d00ba7202 */ /* 0x000fc80000000f00 */
[C---:B------:R-:W-:Y:S08]  /*108f0*/  HMMA.16816.F32 R84, R4.reuse, R16, R84 ;  /* 0x000000100454723c */ /* 0x040ff00000001854 */
[----:B------:R-:W-:Y:S01]  /*10900*/  HMMA.16816.F32 R236, R4, R34, R152 ;  /* 0x0000002204ec723c */ /* 0x000fe20000001898 */
[----:B------:R-:W-:Y:S01]  /*10910*/  MOV R34, R192 ;  /* 0x000000c000227202 */ /* 0x000fe20000000f00 */
[----:B------:R-:W3:Y:S01]  /*10920*/  LDSM.16.MT88.4 R152, [R212+0xa800] ;  /* 0x00a80000d498783b */ /* 0x000ee20000004200 */
[----:B------:R-:W-:Y:S01]  /*10930*/  MOV R35, R126 ;  /* 0x0000007e00237202 */ /* 0x000fe20000000f00 */
[----:B-1----:R-:W-:Y:S01]  /*10940*/  FFMA.FTZ R10, R183, UR7, -R0 ;  /* 0x00000007b70a7c23 */ /* 0x002fe20008010800 */
[----:B------:R-:W-:Y:S01]  /*10950*/  MOV R183, R15 ;  /* 0x0000000f00b77202 */ /* 0x000fe20000000f00 */
[----:B------:R-:W-:-:S02]  /*10960*/  FFMA.FTZ R3, R34, R3, R181 ;  /* 0x0000000322037223 */ /* 0x000fc400000100b5 */
[----:B------:R1:W-:Y:S01]  /*10970*/  MUFU.EX2 R28, R10 ;  /* 0x0000000a001c7308 */ /* 0x0003e20000000800 */
[----:B------:R-:W-:Y:S01]  /*10980*/  HMMA.16816.F32 R192, R4, R30, R80 ;  /* 0x0000001e04c0723c */ /* 0x000fe20000001850 */
[----:B------:R-:W-:Y:S01]  /*10990*/  LDSM.16.MT88.4 R80, [R212+0xb800] ;  /* 0x00b80000d450783b */ /* 0x000fe20000004200 */
[----:B------:R-:W-:Y:S01]  /*109a0*/  MOV R31, R124 ;  /* 0x0000007c001f7202 */ /* 0x000fe20000000f00 */
[----:B------:R-:W-:Y:S01]  /*109b0*/  FFMA.FTZ R2, R35, R2, R198 ;  /* 0x0000000223027223 */ /* 0x000fe200000100c6 */
[----:B--2---:R-:W-:-:S03]  /*109c0*/  F2FP.F16.F32.PACK_AB R124, R32, R33 ;  /* 0x00000021207c723e */ /* 0x004fc600000000ff */
[----:B------:R-:W2:Y:S01]  /*109d0*/  MUFU.EX2 R30, R13 ;  /* 0x0000000d001e7308 */ /* 0x000ea20000000800 */
[----:B------:R-:W-:Y:S01]  /*109e0*/  HMMA.16816.F32 R156, R4, R172, R156 ;  /* 0x000000ac049c723c */ /* 0x000fe2000000189c */
[----:B-1----:R-:W-:-:S07]  /*109f0*/  FFMA.FTZ R10, R189, UR7, -R0 ;  /* 0x00000007bd0a7c23 */ /* 0x002fce0008010800 */
[----:B------:R-:W-:Y:S01]  /*10a00*/  HMMA.16816.F32 R232, R4, R174, R168 ;  /* 0x000000ae04e8723c */ /* 0x000fe200000018a8 */
[----:B------:R-:W1:Y:S01]  /*10a10*/  LDSM.16.MT88.4 R168, [R223] ;  /* 0x00000000dfa8783b */ /* 0x000e620000004200 */
[----:B------:R4:W5:Y:S01]  /*10a20*/  MUFU.EX2 R21, R10 ;  /* 0x0000000a00157308 */ /* 0x0009620000000800 */
[----:B--2---:R-:W-:-:S05]  /*10a30*/  F2FP.F16.F32.PACK_AB R126, R29, R30 ;  /* 0x0000001e1d7e723e */ /* 0x004fca00000000ff */
[C---:B------:R-:W-:Y:S08]  /*10a40*/  HMMA.16816.F32 R116, R4.reuse, R24, R116 ;  /* 0x000000180474723c */ /* 0x040ff00000001874 */
[----:B------:R-:W-:Y:S01]  /*10a50*/  HMMA.16816.F32 R52, R4, R144, R52 ;  /* 0x000000900434723c */ /* 0x000fe20000001834 */
[--C-:B----4-:R-:W-:Y:S01]  /*10a60*/  FFMA.FTZ R10, R191, UR7, -R0.reuse ;  /* 0x00000007bf0a7c23 */ /* 0x110fe20008010800 */
[----:B------:R-:W-:Y:S01]  /*10a70*/  FFMA.FTZ R0, R190, UR7, -R0 ;  /* 0x00000007be007c23 */ /* 0x000fe20008010800 */
[----:B-----5:R-:W-:-:S05]  /*10a80*/  F2FP.F16.F32.PACK_AB R125, R21, R28 ;  /* 0x0000001c157d723e */ /* 0x020fca00000000ff */
[C---:B------:R-:W-:Y:S01]  /*10a90*/  HMMA.16816.F32 R200, R4.reuse, R146, R64 ;  /* 0x0000009204c8723c */ /* 0x040fe20000001840 */
[----:B------:R2:W-:Y:S01]  /*10aa0*/  MUFU.EX2 R19, R0 ;  /* 0x0000000000137308 */ /* 0x0005e20000000800 */
[----:B------:R-:W-:Y:S06]  /*10ab0*/  LDSM.16.MT88.4 R64, [R218+0x800] ;  /* 0x00080000da40783b */ /* 0x000fec0000004200 */
[C---:B------:R-:W-:Y:S01]  /*10ac0*/  HMMA.16816.F32 R172, R4.reuse, R22, R112 ;  /* 0x0000001604ac723c */ /* 0x040fe20000001870 */
[----:B------:R-:W4:Y:S01]  /*10ad0*/  MUFU.EX2 R20, R10 ;  /* 0x0000000a00147308 */ /* 0x000f220000000800 */
[----:B------:R-:W-:Y:S06]  /*10ae0*/  LDSM.16.MT88.4 R112, [R14+0x1800] ;  /* 0x001800000e70783b */ /* 0x000fec0000004200 */
[----:B------:R-:W-:Y:S01]  /*10af0*/  HMMA.16816.F32 R24, R4, R26, R128 ;  /* 0x0000001a0418723c */ /* 0x000fe20000001880 */
[----:B------:R-:W5:Y:S01]  /*10b00*/  LDSM.16.MT88.4 R4, [R218+0x1800] ;  /* 0x00180000da04783b */ /* 0x000f620000004200 */
[----:B--2---:R-:W-:-:S04]  /*10b10*/  FFMA.FTZ R0, R249, UR7, -R12 ;  /* 0x00000007f9007c23 */ /* 0x004fc8000801080c */
[----:B------:R2:W-:Y:S01]  /*10b20*/  MUFU.EX2 R18, R0 ;  /* 0x0000000000127308 */ /* 0x0005e20000000800 */
[----:B----4-:R-:W-:-:S07]  /*10b30*/  F2FP.F16.F32.PACK_AB R127, R19, R20 ;  /* 0x00000014137f723e */ /* 0x010fce00000000ff */
[----:B---3--:R-:W-:Y:S01]  /*10b40*/  HMMA.16816.F32 R144, R124, R152, R244 ;  /* 0x000000987c90723c */ /* 0x008fe200000018f4 */
[----:B--2---:R-:W-:-:S07]  /*10b50*/  FFMA.FTZ R0, R224, UR7, -R12 ;  /* 0x00000007e0007c23 */ /* 0x004fce000801080c */
[C---:B------:R-:W-:Y:S01]  /*10b60*/  HMMA.16816.F32 R148, R124.reuse, R154, R148 ;  /* 0x0000009a7c94723c */ /* 0x040fe20000001894 */
[----:B------:R2:W3:Y:S07]  /*10b70*/  MUFU.EX2 R17, R0 ;  /* 0x0000000000117308 */ /* 0x0004ee0000000800 */
[C---:B-1----:R-:W-:Y:S08]  /*10b80*/  HMMA.16816.F32 R160, R124.reuse, R168, R160 ;  /* 0x000000a87ca0723c */ /* 0x042ff000000018a0 */
[----:B-----5:R-:W-:Y:S01]  /*10b90*/  HMMA.16816.F32 R120, R124, R4, R120 ;  /* 0x000000047c78723c */ /* 0x020fe20000001878 */
        /* <DEDUP_REMOVED lines=30> */
[----:B------:R-:W-:Y:S01]  /*10d80*/  FFMA.FTZ R4, R184, R8, R180 ;  /* 0x00000008b8047223 */ /* 0x000fe200000100b4 */
[----:B------:R-:W-:Y:S02]  /*10d90*/  FADD.FTZ R9, R133, R3 ;  /* 0x0000000385097221 */ /* 0x000fe40000010000 */
[----:B------:R-:W-:Y:S01]  /*10da0*/  FADD.FTZ R8, R187, R5 ;  /* 0x00000005bb087221 */ /* 0x000fe20000010000 */
[----:B------:R-:W-:Y:S01]  /*10db0*/  FADD.FTZ R4, R139, R4 ;  /* 0x000000048b047221 */ /* 0x000fe20000010000 */
[----:B------:R-:W-:Y:S01]  /*10dc0*/  FADD.FTZ R5, R199, R2 ;  /* 0x00000002c7057221 */ /* 0x000fe20000010000 */
[----:B------:R-:W-:Y:S01]  /*10dd0*/  HMMA.16816.F32 R140, R128, R152, R140 ;  /* 0x00000098808c723c */ /* 0x000fe2000000188c */
[----:B------:R-:W-:Y:S01]  /*10de0*/  FADD.FTZ R3, R185, R8 ;  /* 0x00000008b9037221 */ /* 0x000fe20000010000 */
[----:B------:R-:W-:Y:S01]  /*10df0*/  FADD.FTZ R2, R138, R4 ;  /* 0x000000048a027221 */ /* 0x000fe20000010000 */
[----:B------:R-:W-:Y:S01]  /*10e00*/  FADD.FTZ R4, R204, R9 ;  /* 0x00000009cc047221 */ /* 0x000fe20000010000 */
[----:B------:R-:W-:-:S02]  /*10e10*/  FADD.FTZ R5, R197, R5 ;  /* 0x00000005c5057221 */ /* 0x000fc40000010000 */
[----:B------:R-:W-:Y:S01]  /*10e20*/  FADD.FTZ R2, R132, R2 ;  /* 0x0000000284027221 */ /* 0x000fe20000010000 */
[----:B------:R-:W-:Y:S01]  /*10e30*/  MOV R132, R217 ;  /* 0x000000d900847202 */ /* 0x000fe20000000f00 */
[----:B------:R-:W-:Y:S02]  /*10e40*/  HMMA.16816.F32 R156, R128, R168, R156 ;  /* 0x000000a8809c723c */ /* 0x000fe4000000189c */
[----:B------:R-:W-:-:S04]  /*10e50*/  FADD.FTZ R13, R13, R2 ;  /* 0x000000020d0d7221 */ /* 0x000fc80000010000 */
[----:B------:R-:W-:Y:S02]  /*10e60*/  FADD.FTZ R12, R12, R13 ;  /* 0x0000000d0c0c7221 */ /* 0x000fe40000010000 */
[----:B------:R-:W-:Y:S02]  /*10e70*/  HMMA.16816.F32 R36, R128, R48, R36 ;  /* 0x000000308024723c */ /* 0x000fe40000001824 */
[----:B------:R-:W-:-:S06]  /*10e80*/  FADD.FTZ R10, R10, R12 ;  /* 0x0000000c0a0a7221 */ /* 0x000fcc0000010000 */
[C---:B------:R-:W-:Y:S08]  /*10e90*/  HMMA.16816.F32 R52, R128.reuse, R64, R52 ;  /* 0x000000408034723c */ /* 0x040ff00000001834 */
[C---:B------:R-:W-:Y:S08]  /*10ea0*/  HMMA.16816.F32 R68, R128.reuse, R80, R68 ;  /* 0x000000508044723c */ /* 0x040ff00000001844 */
[C---:B------:R-:W-:Y:S08]  /*10eb0*/  HMMA.16816.F32 R84, R128.reuse, R96, R84 ;  /* 0x000000608054723c */ /* 0x040ff00000001854 */
[C---:B------:R-:W-:Y:S08]  /*10ec0*/  HMMA.16816.F32 R100, R128.reuse, R112, R100 ;  /* 0x000000708064723c */ /* 0x040ff00000001864 */
[C---:B------:R-:W-:Y:S08]  /*10ed0*/  HMMA.16816.F32 R152, R128.reuse, R154, R236 ;  /* 0x0000009a8098723c */ /* 0x040ff000000018ec */
[----:B------:R-:W-:Y:S01]  /*10ee0*/  HMMA.16816.F32 R168, R128, R170, R232 ;  /* 0x000000aa80a8723c */ /* 0x000fe200000018e8 */
[----:B------:R-:W-:-:S07]  /*10ef0*/  @P3 IADD3 R232, PT, PT, R250, -0x6, RZ ;  /* 0xfffffffafae83810 */ /* 0x000fce0007ffe0ff */
        /* <DEDUP_REMOVED lines=21> */
[----:B------:R-:W-:-:S03]  /*11050*/  FADD.FTZ R0, R19, R3 ;  /* 0x0000000313007221 */ /* 0x000fc60000010000 */
[----:B------:R4:W-:Y:S04]  /*11060*/  STL [R1+0xc], R5 ;  /* 0x00000c0501007387 */ /* 0x0009e80000100800 */
[----:B------:R4:W-:Y:S04]  /*11070*/  STL [R1+0x8], R4 ;  /* 0x0000080401007387 */ /* 0x0009e80000100800 */
[----:B------:R4:W-:Y:S04]  /*11080*/  STL [R1+0x4], R2 ;  /* 0x0000040201007387 */ /* 0x0009e80000100800 */
[----:B------:R4:W-:Y:S01]  /*11090*/  STL [R1], R0 ;  /* 0x0000000001007387 */ /* 0x0009e20000100800 */
[----:B------:R-:W-:Y:S05]  /*110a0*/  @P3 BRA `(.L_x_1399) ;  /* 0x0000000000043947 */ /* 0x000fea0003800000 */
.L_x_1394:
[----:B---3--:R-:W-:-:S07]  /*110b0*/  IADD3 R232, PT, PT, R132, -0x1, RZ ;  /* 0xffffffff84e87810 */ /* 0x008fce0007ffe0ff */
.L_x_1399:
[----:B----4-:R-:W3:Y:S02]  /*110c0*/  LDL R0, [R1+0x28] ;  /* 0x0000280001007983 */ /* 0x010ee40000100800 */
[----:B---3--:R-:W-:-:S13]  /*110d0*/  ISETP.GE.AND P0, PT, R232, R0, PT ;  /* 0x00000000e800720c */ /* 0x008fda0003f06270 */
[----:B------:R-:W-:Y:S05]  /*110e0*/  @!P0 BRA `(.L_x_1400) ;  /* 0x0000003000088947 */ /* 0x000fea0003800000 */
[----:B------:R-:W3:Y:S01]  /*110f0*/  LDL.LU R3, [R1+0x34] ;  /* 0x0000340001037983 */ /* 0x000ee20000300800 */
[----:B------:R-:W4:Y:S03]  /*11100*/  LDCU UR11, c[0x0][0x440] ;  /* 0x00008800ff0b77ac */ /* 0x000f260008000800 */
[----:B------:R-:W3:Y:S01]  /*11110*/  LDL.LU R0, [R1+0x30] ;  /* 0x0000300001007983 */ /* 0x000ee20000300800 */
[----:B------:R-:W5:Y:S01]  /*11120*/  LDCU.64 UR6, c[0x0][0x3b8] ;  /* 0x00007700ff0677ac */ /* 0x000f620008000a00 */
[----:B--2---:R-:W-:Y:S01]  /*11130*/  MOV R224, 0x20 ;  /* 0x0000002000e07802 */ /* 0x004fe20000000f00 */
[----:B------:R-:W-:Y:S01]  /*11140*/  IMAD.MOV.U32 R139, RZ, RZ, R137 ;  /* 0x000000ffff8b7224 */ /* 0x000fe200078e0089 */
[----:B------:R-:W2:Y:S01]  /*11150*/  S2R R2, SR_TID.X ;  /* 0x0000000000027919 */ /* 0x000ea20000002100 */
[----:B------:R-:W-:Y:S01]  /*11160*/  MOV R138, R134 ;  /* 0x00000086008a7202 */ /* 0x000fe20000000f00 */
[----:B------:R-:W-:Y:S01]  /*11170*/  IMAD.MOV.U32 R132, RZ, RZ, R135 ;  /* 0x000000ffff847224 */ /* 0x000fe200078e0087 */
[C---:B------:R-:W-:Y:S01]  /*11180*/  IADD3 R233, PT, PT, R227.reuse, 0x40, RZ ;  /* 0x00000040e3e97810 */ /* 0x040fe20007ffe0ff */
[----:B------:R-:W-:Y:S01]  /*11190*/  IMAD.MOV.U32 R225, RZ, RZ, 0x40 ;  /* 0x00000040ffe17424 */ /* 0x000fe200078e00ff */
[----:B------:R-:W1:Y:S01]  /*111a0*/  LDCU UR14, c[0x0][0x440] ;  /* 0x00008800ff0e77ac */ /* 0x000e620008000800 */
[----:B------:R-:W-:-:S02]  /*111b0*/  VIADD R234, R227, 0x8 ;  /* 0x00000008e3ea7836 */ /* 0x000fc40000000000 */
[----:B------:R-:W-:Y:S01]  /*111c0*/  VIADD R235, R227, 0x48 ;  /* 0x00000048e3eb7836 */ /* 0x000fe20000000000 */
[----:B------:R-:W1:Y:S01]  /*111d0*/  LDCU UR4, c[0x0][0x45c] ;  /* 0x00008b80ff0477ac */ /* 0x000e620008000800 */
[----:B-----5:R-:W-:Y:S02]  /*111e0*/  USHF.L.U64.HI UR9, UR6, 0x5, UR7 ;  /* 0x0000000506097899 */ /* 0x020fe40008010207 */
[----:B------:R-:W-:Y:S02]  /*111f0*/  USHF.L.U32 UR8, UR6, 0x5, URZ ;  /* 0x0000000506087899 */ /* 0x000fe400080006ff */
[----:B------:R-:W-:Y:S02]  /*11200*/  USHF.L.U64.HI UR12, UR6, 0x4, UR7 ;  /* 0x00000004060c7899 */ /* 0x000fe40008010207 */
[----:B------:R-:W-:Y:S01]  /*11210*/  USHF.L.U32 UR13, UR6, 0x4, URZ ;  /* 0x00000004060d7899 */ /* 0x000fe200080006ff */
[----:B------:R-:W1:Y:S01]  /*11220*/  LDCU.64 UR6, c[0x0][0x3c0] ;  /* 0x00007800ff0677ac */ /* 0x000e620008000a00 */
[----:B--2---:R-:W-:-:S04]  /*11230*/  LOP3.LUT P0, RZ, R2, 0x2, RZ, 0xc0, !PT ;  /* 0x0000000202ff7812 */ /* 0x004fc8000780c0ff */
[----:B------:R-:W-:-:S04]  /*11240*/  SEL R224, R224, 0xffffffe0, !P0 ;  /* 0xffffffe0e0e07807 */ /* 0x000fc80004000000 */
[----:B------:R-:W-:Y:S02]  /*11250*/  IADD3 R217, PT, PT, R221, R224, RZ ;  /* 0x000000e0ddd97210 */ /* 0x000fe40007ffe0ff */
[C---:B---3--:R-:W-:Y:S01]  /*11260*/  SHF.L.U64.HI R3, R0.reuse, 0x4, R3 ;  /* 0x0000000400037819 */ /* 0x048fe20000010203 */
[----:B------:R-:W-:-:S04]  /*11270*/  IMAD.SHL.U32 R0, R0, 0x10, RZ ;  /* 0x0000001000007824 */ /* 0x000fc800078e00ff */
[----:B------:R2:W-:Y:S04]  /*11280*/  STL [R1+0x10], R3 ;  /* 0x0000100301007387 */ /* 0x0005e80000100800 */
[----:B------:R3:W-:Y:S01]  /*11290*/  STL [R1+0x14], R0 ;  /* 0x0000140001007387 */ /* 0x0007e20000100800 */
[----:B--2---:R-:W-:Y:S02]  /*112a0*/  IMAD.MOV.U32 R3, RZ, RZ, R136 ;  /* 0x000000ffff037224 */ /* 0x004fe400078e0088 */
[----:B---3--:R-:W-:Y:S01]  /*112b0*/  IMAD.SHL.U32 R0, R2, 0x8, RZ ;  /* 0x0000000802007824 */ /* 0x008fe200078e00ff */
[----:B------:R-:W-:-:S04]  /*112c0*/  IADD3 R2, PT, PT, R212, 0xa000, RZ ;  /* 0x0000a000d4027810 */ /* 0x000fc80007ffe0ff */
[----:B------:R-:W-:-:S04]  /*112d0*/  LOP3.LUT R0, R0, 0x38, RZ, 0xc0, !PT ;  /* 0x0000003800007812 */ /* 0x000fc800078ec0ff */
[----:B----4-:R-:W-:Y:S01]  /*112e0*/  ISETP.GE.AND P5, PT, R0, UR11, PT ;  /* 0x0000000b00007c0c */ /* 0x010fe2000bfa6270 */
[----:B-1----:R-:W-:-:S12]  /*112f0*/  BRA `(.L_x_1401) ;  /* 0x0000000000c47947 */ /* 0x002fd80003800000 */
.L_x_1403:
[----:B------:R-:W-:Y:S01]  /*11300*/  IMAD.SHL.U32 R190, R236, 0x8, RZ ;  /* 0x00000008ecbe7824 */ /* 0x000fe200078e00ff */
[----:B------:R-:W-:Y:S01]  /*11310*/  MOV R12, UR13 ;  /* 0x0000000d000c7c02 */ /* 0x000fe20008000f00 */
[----:B------:R-:W-:Y:S02]  /*11320*/  VIADD R15, R232, 0xffffffff ;  /* 0xffffffffe80f7836 */ /* 0x000fe40000000000 */
[----:B------:R-:W-:Y:S01]  /*11330*/  IMAD.U32 R13, RZ, RZ, UR12 ;  /* 0x0000000cff0d7e24 */ /* 0x000fe2000f8e00ff */
[----:B------:R-:W-:Y:S01]  /*11340*/  LOP3.LUT R190, R190, 0x38, RZ, 0xc0, !PT ;  /* 0x00000038bebe7812 */ /* 0x000fe200078ec0ff */
[C---:B------:R-:W-:Y:S02]  /*11350*/  IMAD R16, R15.reuse, UR9, RZ ;  /* 0x000000090f107c24 */ /* 0x040fe4000f8e02ff */
[----:B------:R-:W-:Y:S01]  /*11360*/  IMAD.WIDE.U32 R10, R15, UR8, RZ ;  /* 0x000000080f0a7c25 */ /* 0x000fe2000f8e00ff */
[----:B------:R-:W-:Y:S03]  /*11370*/  ISETP.GE.AND P5, PT, R190, UR14, PT ;  /* 0x0000000ebe007c0c */ /* 0x000fe6000bfa6270 */
[----:B------:R-:W-:Y:S01]  /*11380*/  IMAD.U32 R8, RZ, RZ, UR13 ;  /* 0x0000000dff087e24 */ /* 0x000fe2000f8e00ff */
[----:B------:R-:W-:Y:S01]  /*11390*/  IADD3 R11, PT, PT, R11, R16, RZ ;  /* 0x000000100b0b7210 */ /* 0x000fe20007ffe0ff */
[----:B------:R-:W-:Y:S02]  /*113a0*/  IMAD.U32 R9, RZ, RZ, UR12 ;  /* 0x0000000cff097e24 */ /* 0x000fe4000f8e00ff */
[C---:B------:R-:W-:Y:S06]  /*113b0*/  @!P1 IMAD.WIDE.U32 R8, R15.reuse, UR8, R8 ;  /* 0x000000080f089c25 */ /* 0x040fec000f8e0008 */
[CC--:B------:R-:W-:Y:S01]  /*113c0*/  @!P5 LEA R18, P0, R10.reuse, R252.reuse, 0x1 ;  /* 0x000000fc0a12d211 */ /* 0x0c0fe200078008ff */
[----:B------:R-:W-:Y:S03]  /*113d0*/  @!P5 IMAD.WIDE.U32 R12, R15, UR8, R12 ;  /* 0x000000080f0cdc25 */ /* 0x000fe6000f8e000c */
[CCC-:B------:R-:W-:Y:S02]  /*113e0*/  @!P5 LEA.HI.X R17, R10.reuse, R251.reuse, R11.reuse, 0x1, P0 ;  /* 0x000000fb0a11d211 */ /* 0x1c0fe400000f0c0b */
[CC--:B------:R-:W-:Y:S04]  /*113f0*/  @!P1 LEA R14, P0, R10.reuse, R252.reuse, 0x1 ;  /* 0x000000fc0a0e9211 */ /* 0x0c0fe800078008ff */
[----:B------:R-:W-:Y:S01]  /*11400*/  @!P1 LEA.HI.X R15, R10, R251, R11, 0x1, P0 ;  /* 0x000000fb0a0f9211 */ /* 0x000fe200000f0c0b */
[----:B------:R-:W-:Y:S01]  /*11410*/  @!P5 IMAD.IADD R10, R16, 0x1, R13 ;  /* 0x00000001100ad824 */ /* 0x000fe200078e020d */
[-C--:B------:R-:W-:Y:S02]  /*11420*/  @!P5 LEA R13, P0, R12, R252.reuse, 0x1 ;  /* 0x000000fc0c0dd211 */ /* 0x080fe400078008ff */
[----:B------:R-:W-:Y:S02]  /*11430*/  @!P1 IADD3 R16, PT, PT, R16, R9, RZ ;  /* 0x0000000910109210 */ /* 0x000fe40007ffe0ff */
[----:B------:R-:W-:Y:S02]  /*11440*/  @!P5 LEA.HI.X R12, R12, R251, R10, 0x1, P0 ;  /* 0x000000fb0c0cd211 */ /* 0x000fe400000f0c0a */
[C---:B------:R-:W-:Y:S02]  /*11450*/  @!P1 LEA R10, P0, R8.reuse, R252, 0x1 ;  /* 0x000000fc080a9211 */ /* 0x040fe400078008ff */
[----:B------:R-:W-:Y:S02]  /*11460*/  @!P5 MOV R9, R17 ;  /* 0x000000110009d202 */ /* 0x000fe40000000f00 */
        /* <DEDUP_REMOVED lines=12> */
[----:B-1----:R-:W-:Y:S01]  /*11530*/  @!P5 IMAD.MOV.U32 R8, RZ, RZ, R13 ;  /* 0x000000ffff08d224 */ /* 0x002fe200078e000d */
[----:B------:R-:W-:Y:S05]  /*11540*/  @!P5 MOV R9, R12 ;  /* 0x0000000c0009d202 */ /* 0x000fea0000000f00 */
        /* <DEDUP_REMOVED lines=12> */
.L_x_1401:
[----:B------:R-:W2:Y:S01]  /*11610*/  LDL R4, [R1+0x20] ;  /* 0x0000200001047983 */ /* 0x000ea20000100800 */
[----:B------:R-:W-:Y:S04]  /*11620*/  DEPBAR.LE SB0, 0x0 ;  /* 0x000080000000791a */ /* 0x000fe80000000000 */
[----:B---3--:R-:W3:Y:S01]  /*11630*/  LDL R10, [R1+0x1c] ;  /* 0x00001c00010a7983 */ /* 0x008ee20000100800 */
[----:B------:R-:W-:Y:S04]  /*11640*/  IMAD.WIDE.U32 R8, R232, UR6, RZ ;  /* 0x00000006e8087c25 */ /* 0x000fe8000f8e00ff */
[----:B------:R-:W4:Y:S05]  /*11650*/  LDL R2, [R1+0x14] ;  /* 0x0000140001027983 */ /* 0x000f2a0000100800 */
[----:B------:R-:W5:Y:S01]  /*11660*/  LDL R5, [R1+0x10] ;  /* 0x0000100001057983 */ /* 0x000f620000100800 */
[----:B------:R-:W1:Y:S01]  /*11670*/  S2R R0, SR_TID.X ;  /* 0x0000000000007919 */ /* 0x000e620000002100 */
[----:B------:R-:W-:Y:S06]  /*11680*/  BAR.SYNC.DEFER_BLOCKING 0x0 ;  /* 0x0000000000007b1d */ /* 0x000fec0000010000 */
[----:B------:R-:W1:Y:S02]  /*11690*/  S2R R236, SR_TID.X ;  /* 0x0000000000ec7919 */ /* 0x000e640000002100 */
[----:B-1----:R-:W-:Y:S02]  /*116a0*/  IMAD.SHL.U32 R6, R0, 0x8, RZ ;  /* 0x0000000800067824 */ /* 0x002fe400078e00ff */
[----:B------:R-:W-:Y:S03]  /*116b0*/  IMAD R0, R232, UR7, R9 ;  /* 0x00000007e8007c24 */ /* 0x000fe6000f8e0209 */
[----:B------:R-:W-:Y:S04]  /*116c0*/  LOP3.LUT R6, R6, 0x38, RZ, 0xc0, !PT ;  /* 0x0000003806067812 */ /* 0x000fe800078ec0ff */
[----:B------:R-:W-:Y:S02]  /*116d0*/  LOP3.LUT R11, R6, 0x40, RZ, 0xfc, !PT ;  /* 0x00000040060b7812 */ /* 0x000fe400078efcff */
[C---:B------:R-:W-:Y:S01]  /*116e0*/  LOP3.LUT P4, RZ, R236.reuse, 0x4, RZ, 0xc0, !PT ;  /* 0x00000004ecff7812 */ /* 0x040fe2000788c0ff */
[----:B------:R-:W-:Y:S01]  /*116f0*/  IMAD.SHL.U32 R134, R236, 0x2, RZ ;  /* 0x00000002ec867824 */ /* 0x000fe200078e00ff */
[----:B------:R-:W-:Y:S04]  /*11700*/  ISETP.GE.AND P1, PT, R11, UR14, PT ;  /* 0x0000000e0b007c0c */ /* 0x000fe8000bf26270 */
[----:B------:R-:W-:Y:S01]  /*11710*/  STL [R1+0x24], R134 ;  /* 0x0000248601007387 */ /* 0x000fe20000100800 */
[C---:B--2---:R-:W-:Y:S04]  /*11720*/  LEA R6, P2, R8.reuse, R4, 0x6 ;  /* 0x0000000408067211 */ /* 0x044fe800078430ff */
[C-C-:B---3--:R-:W-:Y:S02]  /*11730*/  LEA.HI.X R7, R8.reuse, R10, R0.reuse, 0x6, P2 ;  /* 0x0000000a08077211 */ /* 0x148fe400010f3400 */
[C---:B----4-:R-:W-:Y:S03]  /*11740*/  LEA R2, P0, R8.reuse, R2, 0x5 ;  /* 0x0000000208027211 */ /* 0x050fe600078028ff */
[----:B------:R-:W-:Y:S01]  /*11750*/  @!PT LDS RZ, [RZ] ;  /* 0x00000000fffff984 */ /* 0x000fe20000000800 */
[----:B------:R-:W-:Y:S01]  /*11760*/  @!PT LDS RZ, [RZ] ;  /* 0x00000000fffff984 */ /* 0x000fe20000000800 */
[----:B------:R-:W-:Y:S01]  /*11770*/  @!PT LDS RZ, [RZ] ;  /* 0x00000000fffff984 */ /* 0x000fe20000000800 */
[----:B------:R-:W-:Y:S01]  /*11780*/  @!P5 LDGSTS.E.BYPASS.LTC128B.128 [R226+0xa000], desc[UR18][R6.64] ;  /* 0x0a00000006e2dfae */ /* 0x000fe2000b981a12 */
[----:B-----5:R-:W-:Y:S04]  /*11790*/  LEA.HI.X R5, R8, R5, R0, 0x5, P0 ;  /* 0x0000000508057211 */ /* 0x020fe800000f2c00 */
[----:B------:R-:W-:Y:S01]  /*117a0*/  @P5 STS.128 [R226+0xa000], RZ ;  /* 0x00a000ffe2005388 */ /* 0x000fe20000000c00 */
[C---:B------:R-:W-:Y:S02]  /*117b0*/  LEA R4, P0, R2.reuse, R4, 0x1 ;  /* 0x0000000402047211 */ /* 0x040fe400078008ff */
[----:B------:R-:W-:Y:S02]  /*117c0*/  SEL R0, R225, 0xffffffc0, !P4 ;  /* 0xffffffc0e1007807 */ /* 0x000fe40006000000 */
[----:B------:R-:W-:Y:S01]  /*117d0*/  @!PT LDS RZ, [RZ] ;  /* 0x00000000fffff984 */ /* 0x000fe20000000800 */
[----:B------:R-:W-:Y:S01]  /*117e0*/  @!PT LDS RZ, [RZ] ;  /* 0x00000000fffff984 */ /* 0x000fe20000000800 */
[----:B------:R-:W-:Y:S01]  /*117f0*/  @!PT LDS RZ, [RZ] ;  /* 0x00000000fffff984 */ /* 0x000fe20000000800 */
[----:B------:R-:W-:Y:S01]  /*11800*/  @!P1 LDGSTS.E.BYPASS.LTC128B.128 [R226+0xb000], desc[UR18][R6.64+0x80] ;  /* 0x0b00008006e29fae */ /* 0x000fe2000b981a12 */
[----:B------:R-:W-:Y:S04]  /*11810*/  LEA.HI.X R5, R2, R10, R5, 0x1, P0 ;  /* 0x0000000a02057211 */ /* 0x000fe800000f0c05 */
[----:B------:R-:W-:Y:S01]  /*11820*/  @P1 STS.128 [R226+0xb000], RZ ;  /* 0x00b000ffe2001388 */ /* 0x000fe20000000c00 */
[--C-:B------:R-:W-:Y:S02]  /*11830*/  IMAD.IADD R2, R213, 0x1, R0.reuse ;  /* 0x00000001d5027824 */ /* 0x100fe400078e0200 */
[----:B------:R-:W-:Y:S02]  /*11840*/  IMAD.IADD R0, R221, 0x1, R0 ;  /* 0x00000001dd007824 */ /* 0x000fe400078e0200 */
[----:B------:R-:W-:Y:S01]  /*11850*/  @!PT LDS RZ, [RZ] ;  /* 0x00000000fffff984 */ /* 0x000fe20000000800 */
[----:B------:R-:W-:Y:S01]  /*11860*/  @!PT LDS RZ, [RZ] ;  /* 0x00000000fffff984 */ /* 0x000fe20000000800 */
[----:B------:R-:W-:Y:S01]  /*11870*/  @!PT LDS RZ, [RZ] ;  /* 0x00000000fffff984 */ /* 0x000fe20000000800 */
[----:B------:R-:W-:Y:S02]  /*11880*/  @!P5 LDGSTS.E.BYPASS.LTC128B.128 [R226+0xa800], desc[UR18][R4.64] ;  /* 0x0a80000004e2dfae */ /* 0x000fe4000b981a12 */
[----:B------:R-:W-:Y:S03]  /*11890*/  IMAD.IADD R133, R224, 0x1, R0 ;  /* 0x00000001e0857824 */ /* 0x000fe600078e0200 */
[----:B------:R-:W-:Y:S05]  /*118a0*/  @P5 STS.128 [R226+0xa800], RZ ;  /* 0x00a800ffe2005388 */ /* 0x000fea0000000c00 */
[----:B------:R-:W-:Y:S01]  /*118b0*/  @!PT LDS RZ, [RZ] ;  /* 0x00000000fffff984 */ /* 0x000fe20000000800 */
[----:B------:R-:W-:Y:S01]  /*118c0*/  @!PT LDS RZ, [RZ] ;  /* 0x00000000fffff984 */ /* 0x000fe20000000800 */
[----:B------:R-:W-:Y:S01]  /*118d0*/  @!PT LDS RZ, [RZ] ;  /* 0x00000000fffff984 */ /* 0x000fe20000000800 */
[----:B------:R1:W-:Y:S05]  /*118e0*/  @!P1 LDGSTS.E.BYPASS.LTC128B.128 [R226+0xb800], desc[UR18][R4.64+0x80] ;  /* 0x0b80008004e29fae */ /* 0x0003ea000b981a12 */
[----:B------:R-:W-:Y:S05]  /*118f0*/  @P1 STS.128 [R226+0xb800], RZ ;  /* 0x00b800ffe2001388 */ /* 0x000fea0000000c00 */
[----:B------:R-:W-:Y:S05]  /*11900*/  LDSM.16.M88.4 R32, [R213] ;  /* 0x00000000d520783b */ /* 0x000fea0000000200 */
[----:B------:R-:W1:Y:S05]  /*11910*/  LDSM.16.M88.4 R16, [R214+UR5+0x8000] ;  /* 0x00800005d610783b */ /* 0x000e6a0008000200 */
[----:B------:R-:W2:Y:S05]  /*11920*/  LDSM.16.M88.4 R28, [R213+0x2000] ;  /* 0x00200000d51c783b */ /* 0x000eaa0000000200 */
[----:B------:R-:W3:Y:S05]  /*11930*/  LDSM.16.M88.4 R172, [R214+UR5+0x8800] ;  /* 0x00880005d6ac783b */ /* 0x000eea0008000200 */
[----:B------:R-:W0:Y:S05]  /*11940*/  LDGDEPBAR ;  /* 0x00000000000079af */ /* 0x000e2a0000000000 */
[----:B------:R-:W-:Y:S05]  /*11950*/  LDSM.16.M88.4 R176, [R216] ;  /* 0x00000000d8b0783b */ /* 0x000fea0000000200 */
[----:B------:R-:W4:Y:S05]  /*11960*/  LDSM.16.M88.4 R180, [R217+0x8000] ;  /* 0x00800000d9b4783b */ /* 0x000f2a0000000200 */
[----:B------:R-:W5:Y:S05]  /*11970*/  LDSM.16.M88.4 R184, [R216+0x2000] ;  /* 0x00200000d8b8783b */ /* 0x000f6a0000000200 */
[----:B------:R-:W5:Y:S05]  /*11980*/  LDSM.16.M88.4 R188, [R217+0x8800] ;  /* 0x00880000d9bc783b */ /* 0x000f6a0000000200 */
[----:B------:R-:W-:Y:S01]  /*11990*/  LDSM.16.M88.4 R192, [R2] ;  /* 0x0000000002c0783b */ /* 0x000fe20000000200 */
[-C--:B-1----:R-:W-:Y:S04]  /*119a0*/  HMMA.16816.F32 R4, R32, R16.reuse, RZ ;  /* 0x000000102004723c */ /* 0x082fe800000018ff */
[----:B------:R-:W1:Y:S04]  /*119b0*/  LDSM.16.M88.4 R196, [R0+0x8000] ;  /* 0x0080000000c4783b */ /* 0x000e680000000200 */
[C---:B--2---:R-:W-:Y:S01]  /*119c0*/  HMMA.16816.F32 R8, R28.reuse, R16, RZ ;  /* 0x000000101c08723c */ /* 0x044fe200000018ff */
[----:B------:R-:W2:Y:S05]  /*119d0*/  LDSM.16.M88.4 R200, [R2+0x2000] ;  /* 0x0020000002c8783b */ /* 0x000eaa0000000200 */
[----:B------:R-:W-:Y:S02]  /*119e0*/  LDSM.16.M88.4 R204, [R133+0x8000] ;  /* 0x0080000085cc783b */ /* 0x000fe40000000200 */
[-C--:B------:R-:W-:Y:S03]  /*119f0*/  HMMA.16816.F32 R12, R28, R18.reuse, RZ ;  /* 0x000000121c0c723c */ /* 0x080fe600000018ff */
[----:B------:R-:W-:Y:S05]  /*11a00*/  LDSM.16.M88.4 R208, [R215+0x2000] ;  /* 0x00200000d7d0783b */ /* 0x000fea0000000200 */
[C---:B------:R-:W-:Y:S08]  /*11a10*/  HMMA.16816.F32 R16, R32.reuse, R18, RZ ;  /* 0x000000122010723c */ /* 0x040ff000000018ff */
[-C--:B---3--:R-:W-:Y:S08]  /*11a20*/  HMMA.16816.F32 R20, R32, R172.reuse, RZ ;  /* 0x000000ac2014723c */ /* 0x088ff000000018ff */
[C---:B------:R-:W-:Y:S08]  /*11a30*/  HMMA.16816.F32 R24, R28.reuse, R172, RZ ;  /* 0x000000ac1c18723c */ /* 0x040ff000000018ff */
[-C--:B------:R-:W-:Y:S08]  /*11a40*/  HMMA.16816.F32 R28, R28, R174.reuse, RZ ;  /* 0x000000ae1c1c723c */ /* 0x080ff000000018ff */
[----:B------:R-:W-:Y:S01]  /*11a50*/  HMMA.16816.F32 R32, R32, R174, RZ ;  /* 0x000000ae2020723c */ /* 0x000fe200000018ff */
[----:B------:R-:W3:Y:S07]  /*11a60*/  LDSM.16.M88.4 R172, [R0+0x8800] ;  /* 0x0088000000ac783b */ /* 0x000eee0000000200 */
[-C--:B----4-:R-:W-:Y:S08]  /*11a70*/  HMMA.16816.F32 R4, R176, R180.reuse, R4 ;  /* 0x000000b4b004723c */ /* 0x090ff00000001804 */
[C---:B-----5:R-:W-:Y:S08]  /*11a80*/  HMMA.16816.F32 R8, R184.reuse, R180, R8 ;  /* 0x000000b4b808723c */ /* 0x060ff00000001808 */
[-C--:B------:R-:W-:Y:S08]  /*11a90*/  HMMA.16816.F32 R12, R184, R182.reuse, R12 ;  /* 0x000000b6b80c723c */ /* 0x080ff0000000180c */
[C---:B------:R-:W-:Y:S01]  /*11aa0*/  HMMA.16816.F32 R16, R176.reuse, R182, R16 ;  /* 0x000000b6b010723c */ /* 0x040fe20000001810 */
[----:B------:R-:W4:Y:S07]  /*11ab0*/  LDSM.16.M88.4 R180, [R215] ;  /* 0x00000000d7b4783b */ /* 0x000f2e0000000200 */
[-C--:B------:R-:W-:Y:S08]  /*11ac0*/  HMMA.16816.F32 R20, R176, R188.reuse, R20 ;  /* 0x000000bcb014723c */ /* 0x080ff00000001814 */
[C---:B------:R-:W-:Y:S08]  /*11ad0*/  HMMA.16816.F32 R24, R184.reuse, R188, R24 ;  /* 0x000000bcb818723c */ /* 0x040ff00000001818 */
[-C--:B------:R-:W-:Y:S01]  /*11ae0*/  HMMA.16816.F32 R28, R184, R190.reuse, R28 ;  /* 0x000000beb81c723c */ /* 0x080fe2000000181c */
[----:B------:R-:W5:Y:S07]  /*11af0*/  LDSM.16.M88.4 R184, [R133+0x8800] ;  /* 0x0088000085b8783b */ /* 0x000f6e0000000200 */
[----:B------:R-:W-:Y:S01]  /*11b00*/  HMMA.16816.F32 R32, R176, R190, R32 ;  /* 0x000000beb020723c */ /* 0x000fe20000001820 */
[----:B------:R-:W-:Y:S05]  /*11b10*/  LDSM.16.M88.4 R176, [R213+0x4000] ;  /* 0x00400000d5b0783b */ /* 0x000fea0000000200 */
[----:B------:R-:W5:Y:S02]  /*11b20*/  LDSM.16.M88.4 R188, [R214+UR5+0x9000] ;  /* 0x00900005d6bc783b */ /* 0x000f640008000200 */
[-C--:B-1----:R-:W-:Y:S08]  /*11b30*/  HMMA.16816.F32 R4, R192, R196.reuse, R4 ;  /* 0x000000c4c004723c */ /* 0x082ff00000001804 */
[C---:B--2---:R-:W-:Y:S08]  /*11b40*/  HMMA.16816.F32 R8, R200.reuse, R196, R8 ;  /* 0x000000c4c808723c */ /* 0x044ff00000001808 */
[-C--:B------:R-:W-:Y:S08]  /*11b50*/  HMMA.16816.F32 R12, R200, R198.reuse, R12 ;  /* 0x000000c6c80c723c */ /* 0x080ff0000000180c */
[C---:B------:R-:W-:Y:S01]  /*11b60*/  HMMA.16816.F32 R16, R192.reuse, R198, R16 ;  /* 0x000000c6c010723c */ /* 0x040fe20000001810 */
[----:B------:R-:W1:Y:S07]  /*11b70*/  LDSM.16.M88.4 R196, [R213+0x6000] ;  /* 0x00600000d5c4783b */ /* 0x000e6e0000000200 */
[-C--:B---3--:R-:W-:Y:S08]  /*11b80*/  HMMA.16816.F32 R20, R192, R172.reuse, R20 ;  /* 0x000000acc014723c */ /* 0x088ff00000001814 */
[C---:B------:R-:W-:Y:S08]  /*11b90*/  HMMA.16816.F32 R24, R200.reuse, R172, R24 ;  /* 0x000000acc818723c */ /* 0x040ff00000001818 */
[-C--:B------:R-:W-:Y:S01]  /*11ba0*/  HMMA.16816.F32 R28, R200, R174.reuse, R28 ;  /* 0x000000aec81c723c */ /* 0x080fe2000000181c */
[----:B------:R-:W-:Y:S07]  /*11bb0*/  LDSM.16.M88.4 R200, [R217+0x9000] ;  /* 0x00900000d9c8783b */ /* 0x000fee0000000200 */
[----:B------:R-:W-:Y:S01]  /*11bc0*/  HMMA.16816.F32 R32, R192, R174, R32 ;  /* 0x000000aec020723c */ /* 0x000fe20000001820 */
[----:B------:R-:W2:Y:S05]  /*11bd0*/  LDSM.16.M88.4 R172, [R214+UR5+0x9800] ;  /* 0x00980005d6ac783b */ /* 0x000eaa0008000200 */
[----:B------:R-:W3:Y:S02]  /*11be0*/  LDSM.16.M88.4 R192, [R216+0x4000] ;  /* 0x00400000d8c0783b */ /* 0x000ee40000000200 */
[-C--:B----4-:R-:W-:Y:S08]  /*11bf0*/  HMMA.16816.F32 R4, R180, R204.reuse, R4 ;  /* 0x000000ccb404723c */ /* 0x090ff00000001804 */
[C---:B------:R-:W-:Y:S08]  /*11c00*/  HMMA.16816.F32 R8, R208.reuse, R204, R8 ;  /* 0x000000ccd008723c */ /* 0x040ff00000001808 */
[-C--:B------:R-:W-:Y:S08]  /*11c10*/  HMMA.16816.F32 R12, R208, R206.reuse, R12 ;  /* 0x000000ced00c723c */ /* 0x080ff0000000180c */
[C---:B------:R-:W-:Y:S01]  /*11c20*/  HMMA.16816.F32 R16, R180.reuse, R206, R16 ;  /* 0x000000ceb410723c */ /* 0x040fe20000001810 */
[----:B------:R-:W4:Y:S07]  /*11c30*/  LDSM.16.M88.4 R204, [R216+0x6000] ;  /* 0x00600000d8cc783b */ /* 0x000f2e0000000200 */
[-C--:B-----5:R-:W-:Y:S08]  /*11c40*/  HMMA.16816.F32 R20, R180, R184.reuse, R20 ;  /* 0x000000b8b414723c */ /* 0x0a0ff00000001814 */
[C---:B------:R-:W-:Y:S08]  /*11c50*/  HMMA.16816.F32 R24, R208.reuse, R184, R24 ;  /* 0x000000b8d018723c */ /* 0x040ff00000001818 */
[-C--:B------:R-:W-:Y:S01]  /*11c60*/  HMMA.16816.F32 R28, R208, R186.reuse, R28 ;  /* 0x000000bad01c723c */ /* 0x080fe2000000181c */
[----:B------:R-:W-:Y:S07]  /*11c70*/  LDSM.16.M88.4 R208, [R2+0x6000] ;  /* 0x0060000002d0783b */ /* 0x000fee0000000200 */
[----:B------:R-:W-:Y:S01]  /*11c80*/  HMMA.16816.F32 R32, R180, R186, R32 ;  /* 0x000000bab420723c */ /* 0x000fe20000001820 */
[----:B------:R-:W5:Y:S05]  /*11c90*/  LDSM.16.M88.4 R180, [R217+0x9800] ;  /* 0x00980000d9b4783b */ /* 0x000f6a0000000200 */
[----:B------:R-:W-:Y:S02]  /*11ca0*/  LDSM.16.M88.4 R184, [R2+0x4000] ;  /* 0x0040000002b8783b */ /* 0x000fe40000000200 */
[-C--:B------:R-:W-:Y:S08]  /*11cb0*/  HMMA.16816.F32 R4, R176, R188.reuse, R4 ;  /* 0x000000bcb004723c */ /* 0x080ff00000001804 */
[C---:B-1----:R-:W-:Y:S08]  /*11cc0*/  HMMA.16816.F32 R8, R196.reuse, R188, R8 ;  /* 0x000000bcc408723c */ /* 0x042ff00000001808 */
[-C--:B------:R-:W-:Y:S08]  /*11cd0*/  HMMA.16816.F32 R12, R196, R190.reuse, R12 ;  /* 0x000000bec40c723c */ /* 0x080ff0000000180c */
[C---:B------:R-:W-:Y:S01]  /*11ce0*/  HMMA.16816.F32 R16, R176.reuse, R190, R16 ;  /* 0x000000beb010723c */ /* 0x040fe20000001810 */
[----:B------:R-:W1:Y:S07]  /*11cf0*/  LDSM.16.M88.4 R188, [R0+0x9000] ;  /* 0x0090000000bc783b */ /* 0x000e6e0000000200 */
[-C--:B--2---:R-:W-:Y:S08]  /*11d00*/  HMMA.16816.F32 R20, R176, R172.reuse, R20 ;  /* 0x000000acb014723c */ /* 0x084ff00000001814 */
[C---:B------:R-:W-:Y:S08]  /*11d10*/  HMMA.16816.F32 R24, R196.reuse, R172, R24 ;  /* 0x000000acc418723c */ /* 0x040ff00000001818 */
[-C--:B------:R-:W-:Y:S01]  /*11d20*/  HMMA.16816.F32 R28, R196, R174.reuse, R28 ;  /* 0x000000aec41c723c */ /* 0x080fe2000000181c */
[----:B------:R-:W-:Y:S07]  /*11d30*/  LDSM.16.M88.4 R196, [R133+0x9000] ;  /* 0x0090000085c4783b */ /* 0x000fee0000000200 */
[----:B------:R-:W-:Y:S01]  /*11d40*/  HMMA.16816.F32 R32, R176, R174, R32 ;  /* 0x000000aeb020723c */ /* 0x000fe20000001820 */
[----:B------:R2:W1:Y:S05]  /*11d50*/  LDSM.16.M88.4 R172, [R0+0x9800] ;  /* 0x0098000000ac783b */ /* 0x00046a0000000200 */
[----:B------:R-:W1:Y:S02]  /*11d60*/  LDSM.16.M88.4 R176, [R215+0x4000] ;  /* 0x00400000d7b0783b */ /* 0x000e640000000200 */
[-C--:B---3--:R-:W-:Y:S08]  /*11d70*/  HMMA.16816.F32 R4, R192, R200.reuse, R4 ;  /* 0x000000c8c004723c */ /* 0x088ff00000001804 */
[C---:B----4-:R-:W-:Y:S08]  /*11d80*/  HMMA.16816.F32 R8, R204.reuse, R200, R8 ;  /* 0x000000c8cc08723c */ /* 0x050ff00000001808 */
[-C--:B------:R-:W-:Y:S03]  /*11d90*/  HMMA.16816.F32 R12, R204, R202.reuse, R12 ;  /* 0x000000cacc0c723c */ /* 0x080fe6000000180c */
[----:B--2---:R-:W-:Y:S05]  /*11da0*/  LOP3.LUT R0, R134, 0x6, RZ, 0xc0, !PT ;  /* 0x0000000686007812 */ /* 0x004fea00078ec0ff */
[C---:B------:R-:W-:Y:S01]  /*11db0*/  HMMA.16816.F32 R16, R192.reuse, R202, R16 ;  /* 0x000000cac010723c */ /* 0x040fe20000001810 */
[----:B------:R-:W2:Y:S05]  /*11dc0*/  LDSM.16.M88.4 R200, [R215+0x6000] ;  /* 0x00600000d7c8783b */ /* 0x000eaa0000000200 */
[----:B------:R3:W-:Y:S02]  /*11dd0*/  STL [R1+0x18], R0 ;  /* 0x0000180001007387 */ /* 0x0007e40000100800 */
[-C--:B-----5:R-:W-:Y:S08]  /*11de0*/  HMMA.16816.F32 R20, R192, R180.reuse, R20 ;  /* 0x000000b4c014723c */ /* 0x0a0ff00000001814 */
[C---:B------:R-:W-:Y:S08]  /*11df0*/  HMMA.16816.F32 R24, R204.reuse, R180, R24 ;  /* 0x000000b4cc18723c */ /* 0x040ff00000001818 */
[-C--:B------:R-:W-:Y:S03]  /*11e00*/  HMMA.16816.F32 R28, R204, R182.reuse, R28 ;  /* 0x000000b6cc1c723c */ /* 0x080fe6000000181c */
[----:B---3--:R-:W-:Y:S05]  /*11e10*/  IMAD R0, R232, 0x20, R0 ;  /* 0x00000020e8007824 */ /* 0x008fea00078e0200 */
[----:B------:R-:W-:Y:S01]  /*11e20*/  HMMA.16816.F32 R32, R192, R182, R32 ;  /* 0x000000b6c020723c */ /* 0x000fe20000001820 */
[----:B------:R3:W4:Y:S01]  /*11e30*/  LDSM.16.M88.4 R180, [R133+0x9800] ;  /* 0x0098000085b4783b */ /* 0x0007220000000200 */
[----:B------:R-:W-:Y:S04]  /*11e40*/  DEPBAR.LE SB0, 0x0 ;  /* 0x000080000000791a */ /* 0x000fe80000000000 */
[----:B------:R-:W-:Y:S01]  /*11e50*/  BAR.SYNC.DEFER_BLOCKING 0x0 ;  /* 0x0000000000007b1d */ /* 0x000fe20000010000 */
[----:B------:R-:W-:Y:S01]  /*11e60*/  VIADD R134, R0, 0x1 ;  /* 0x0000000100867836 */ /* 0x000fe20000000000 */
[-C--:B-1----:R-:W-:Y:S05]  /*11e70*/  HMMA.16816.F32 R4, R184, R188.reuse, R4 ;  /* 0x000000bcb804723c */ /* 0x082fea0000001804 */
[----:B------:R-:W-:Y:S01]  /*11e80*/  ISETP.GT.AND P0, PT, R234, R134, PT ;  /* 0x00000086ea00720c */ /* 0x000fe20003f04270 */
[----:B------:R-:W-:Y:S01]  /*11e90*/  VIADD R2, R0, 0x11 ;  /* 0x0000001100027836 */ /* 0x000fe20000000000 */
[C---:B------:R-:W-:Y:S01]  /*11ea0*/  ISETP.GT.AND P6, PT, R227.reuse, R0, PT ;  /* 0x00000000e300720c */ /* 0x040fe20003fc4270 */
[C---:B------:R-:W-:Y:S04]  /*11eb0*/  HMMA.16816.F32 R8, R208.reuse, R188, R8 ;  /* 0x000000bcd008723c */ /* 0x040fe80000001808 */
[----:B------:R-:W-:Y:S02]  /*11ec0*/  ISETP.GT.AND P3, PT, R227, R134, PT ;  /* 0x00000086e300720c */ /* 0x000fe40003f64270 */
[----:B------:R-:W-:Y:S02]  /*11ed0*/  ISETP.GT.AND P2, PT, R234, R0, PT ;  /* 0x00000000ea00720c */ /* 0x000fe40003f44270 */
[-C--:B------:R-:W-:Y:S03]  /*11ee0*/  HMMA.16816.F32 R12, R208, R190.reuse, R12 ;  /* 0x000000bed00c723c */ /* 0x080fe6000000180c */
[C---:B---3--:R-:W-:Y:S05]  /*11ef0*/  VIADD R133, R0.reuse, 0x8 ;  /* 0x0000000800857836 */ /* 0x048fea0000000000 */
[C---:B------:R-:W-:Y:S08]  /*11f00*/  HMMA.16816.F32 R16, R184.reuse, R190, R16 ;  /* 0x000000beb810723c */ /* 0x040ff00000001810 */
[-C--:B------:R-:W-:Y:S08]  /*11f10*/  HMMA.16816.F32 R20, R184, R172.reuse, R20 ;  /* 0x000000acb814723c */ /* 0x080ff00000001814 */
[C---:B------:R-:W-:Y:S08]  /*11f20*/  HMMA.16816.F32 R24, R208.reuse, R172, R24 ;  /* 0x000000acd018723c */ /* 0x040ff00000001818 */
[-C--:B------:R-:W-:Y:S08]  /*11f30*/  HMMA.16816.F32 R28, R208, R174.reuse, R28 ;  /* 0x000000aed01c723c */ /* 0x080ff0000000181c */
[----:B------:R-:W-:Y:S08]  /*11f40*/  HMMA.16816.F32 R32, R184, R174, R32 ;  /* 0x000000aeb820723c */ /* 0x000ff00000001820 */
[-C--:B------:R-:W-:Y:S08]  /*11f50*/  HMMA.16816.F32 R4, R176, R196.reuse, R4 ;  /* 0x000000c4b004723c */ /* 0x080ff00000001804 */
[C---:B--2---:R-:W-:Y:S08]  /*11f60*/  HMMA.16816.F32 R8, R200.reuse, R196, R8 ;  /* 0x000000c4c808723c */ /* 0x044ff00000001808 */
[-C--:B------:R-:W-:Y:S03]  /*11f70*/  HMMA.16816.F32 R12, R200, R198.reuse, R12 ;  /* 0x000000c6c80c723c */ /* 0x080fe6000000180c */
[----:B------:R-:W-:Y:S01]  /*11f80*/  FSEL R174, R7, -INF , !P0 ;  /* 0xff80000007ae7808 */ /* 0x000fe20004000000 */
[----:B------:R-:W-:Y:S01]  /*11f90*/  VIADD R7, R0, 0x9 ;  /* 0x0000000900077836 */ /* 0x000fe20000000000 */
[----:B------:R-:W-:Y:S02]  /*11fa0*/  ISETP.GT.AND P0, PT, R235, R134, PT ;  /* 0x00000086eb00720c */ /* 0x000fe40003f04270 */
[----:B------:R-:W-:Y:S01]  /*11fb0*/  FSEL R185, R4, -INF , !P6 ;  /* 0xff80000004b97808 */ /* 0x000fe20007000000 */
[C---:B------:R-:W-:Y:S01]  /*11fc0*/  HMMA.16816.F32 R16, R176.reuse, R198, R16 ;  /* 0x000000c6b010723c */ /* 0x040fe20000001810 */
[----:B------:R-:W2:Y:S03]  /*11fd0*/  LDL R199, [R1+0x28] ;  /* 0x0000280001c77983 */ /* 0x000ea60000100800 */
[----:B------:R-:W-:Y:S01]  /*11fe0*/  FSEL R191, R11, -INF , !P0 ;  /* 0xff8000000bbf7808 */ /* 0x000fe20004000000 */
[C---:B------:R-:W-:Y:S01]  /*11ff0*/  VIADD R4, R0.reuse, 0x10 ;  /* 0x0000001000047836 */ /* 0x040fe20000000000 */
[-C--:B------:R-:W-:Y:S02]  /*12000*/  ISETP.GT.AND P0, PT, R235, R7.reuse, PT ;  /* 0x00000007eb00720c */ /* 0x080fe40003f04270 */
[----:B------:R-:W-:Y:S01]  /*12010*/  FSEL R184, R5, -INF , !P3 ;  /* 0xff80000005b87808 */ /* 0x000fe20005800000 */
[-C--:B----4-:R-:W-:Y:S03]  /*12020*/  HMMA.16816.F32 R20, R176, R180.reuse, R20 ;  /* 0x000000b4b014723c */ /* 0x090fe60000001814 */
[----:B------:R-:W-:Y:S01]  /*12030*/  FSEL R189, R15, -INF , !P0 ;  /* 0xff8000000fbd7808 */ /* 0x000fe20004000000 */
[----:B------:R-:W-:Y:S01]  /*12040*/  VIADD R5, R0, 0x19 ;  /* 0x0000001900057836 */ /* 0x000fe20000000000 */
[----:B------:R-:W-:Y:S02]  /*12050*/  ISETP.GT.AND P0, PT, R234, R7, PT ;  /* 0x00000007ea00720c */ /* 0x000fe40003f04270 */
[----:B------:R-:W-:Y:S01]  /*12060*/  FSEL R175, R6, -INF , !P2 ;  /* 0xff80000006af7808 */ /* 0x000fe20005000000 */
[C---:B------:R-:W-:Y:S04]  /*12070*/  HMMA.16816.F32 R24, R200.reuse, R180, R24 ;  /* 0x000000b4c818723c */ /* 0x040fe80000001818 */
[----:B------:R-:W-:Y:S01]  /*12080*/  FSEL R135, R19, -INF , !P0 ;  /* 0xff80000013877808 */ /* 0x000fe20004000000 */
[----:B------:R-:W-:Y:S01]  /*12090*/  VIADD R6, R0, 0x18 ;  /* 0x0000001800067836 */ /* 0x000fe20000000000 */
[-C--:B------:R-:W-:Y:S02]  /*120a0*/  ISETP.GT.AND P6, PT, R233, R0.reuse, PT ;  /* 0x00000000e900720c */ /* 0x080fe40003fc4270 */
[----:B------:R-:W-:Y:S01]  /*120b0*/  ISETP.GT.AND P2, PT, R235, R0, PT ;  /* 0x00000000eb00720c */ /* 0x000fe20003f44270 */
[-C--:B------:R-:W-:Y:S03]  /*120c0*/  HMMA.16816.F32 R28, R200, R182.reuse, R28 ;  /* 0x000000b6c81c723c */ /* 0x080fe6000000181c */
[----:B------:R-:W-:Y:S02]  /*120d0*/  ISETP.GT.AND P3, PT, R233, R134, PT ;  /* 0x00000086e900720c */ /* 0x000fe40003f64270 */
[----:B------:R-:W-:Y:S02]  /*120e0*/  ISETP.GT.AND P0, PT, R234, R2, PT ;  /* 0x00000002ea00720c */ /* 0x000fe40003f04270 */
[----:B------:R-:W-:Y:S01]  /*120f0*/  FSEL R186, R8, -INF , !P6 ;  /* 0xff80000008ba7808 */ /* 0x000fe20007000000 */
[----:B------:R-:W-:Y:S04]  /*12100*/  HMMA.16816.F32 R32, R176, R182, R32 ;  /* 0x000000b6b020723c */ /* 0x000fe80000001820 */
[----:B------:R-:W-:Y:S02]  /*12110*/  FSEL R187, R9, -INF , !P3 ;  /* 0xff80000009bb7808 */ /* 0x000fe40005800000 */
[----:B------:R-:W-:Y:S02]  /*12120*/  FSEL R192, R10, -INF , !P2 ;  /* 0xff8000000ac07808 */ /* 0x000fe40005000000 */
[----:B------:R-:W-:Y:S02]  /*12130*/  FSEL R23, R23, -INF , !P0 ;  /* 0xff80000017177808 */ /* 0x000fe40004000000 */
[C---:B------:R-:W-:Y:S02]  /*12140*/  ISETP.GT.AND P6, PT, R233.reuse, R133, PT ;  /* 0x00000085e900720c */ /* 0x040fe40003fc4270 */
[----:B------:R-:W-:Y:S02]  /*12150*/  ISETP.GT.AND P3, PT, R233, R7, PT ;  /* 0x00000007e900720c */ /* 0x000fe40003f64270 */
[----:B------:R-:W-:Y:S02]  /*12160*/  ISETP.GT.AND P2, PT, R235, R133, PT ;  /* 0x00000085eb00720c */ /* 0x000fe40003f44270 */
[----:B------:R-:W-:Y:S02]  /*12170*/  ISETP.GT.AND P0, PT, R234, R5, PT ;  /* 0x00000005ea00720c */ /* 0x000fe40003f04270 */
[----:B------:R-:W-:Y:S02]  /*12180*/  FSEL R181, R12, -INF , !P6 ;  /* 0xff8000000cb57808 */ /* 0x000fe40007000000 */
[----:B------:R-:W-:Y:S02]  /*12190*/  FSEL R180, R13, -INF , !P3 ;  /* 0xff8000000db47808 */ /* 0x000fe40005800000 */
[----:B------:R-:W-:Y:S02]  /*121a0*/  FSEL R188, R14, -INF , !P2 ;  /* 0xff8000000ebc7808 */ /* 0x000fe40005000000 */
[----:B------:R-:W-:Y:S02]  /*121b0*/  FSEL R35, R35, -INF , !P0 ;  /* 0xff80000023237808 */ /* 0x000fe40004000000 */
[C---:B------:R-:W-:Y:S02]  /*121c0*/  ISETP.GT.AND P6, PT, R227.reuse, R133, PT ;  /* 0x00000085e300720c */ /* 0x040fe40003fc4270 */
[----:B------:R-:W-:Y:S02]  /*121d0*/  ISETP.GT.AND P3, PT, R227, R7, PT ;  /* 0x00000007e300720c */ /* 0x000fe40003f64270 */
[----:B------:R-:W-:Y:S02]  /*121e0*/  ISETP.GT.AND P2, PT, R234, R133, PT ;  /* 0x00000085ea00720c */ /* 0x000fe40003f44270 */
        /* <DEDUP_REMOVED lines=9> */
[CC--:B------:R-:W-:Y:S02]  /*12280*/  ISETP.GT.AND P6, PT, R227.reuse, R6.reuse, PT ;  /* 0x00000006e300720c */ /* 0x0c0fe40003fc4270 */
[----:B------:R-:W-:Y:S02]  /*12290*/  ISETP.GT.AND P3, PT, R227, R5, PT ;  /* 0x00000005e300720c */ /* 0x000fe40003f64270 */
[----:B------:R-:W-:Y:S02]  /*122a0*/  ISETP.GT.AND P2, PT, R234, R6, PT ;  /* 0x00000006ea00720c */ /* 0x000fe40003f44270 */
[----:B------:R-:W-:Y:S02]  /*122b0*/  FSEL R32, R32, -INF , !P6 ;  /* 0xff80000020207808 */ /* 0x000fe40007000000 */
[----:B------:R-:W-:Y:S02]  /*122c0*/  FSEL R33, R33, -INF , !P3 ;  /* 0xff80000021217808 */ /* 0x000fe40005800000 */
[----:B------:R-:W-:Y:S02]  /*122d0*/  FSEL R34, R34, -INF , !P2 ;  /* 0xff80000022227808 */ /* 0x000fe40005000000 */
[C---:B------:R-:W-:Y:S02]  /*122e0*/  ISETP.GE.AND P6, PT, R0.reuse, R228, PT ;  /* 0x000000e40000720c */ /* 0x040fe40003fc6270 */
[C---:B------:R-:W-:Y:S02]  /*122f0*/  ISETP.GE.AND P3, PT, R0.reuse, R229, PT ;  /* 0x000000e50000720c */ /* 0x040fe40003f66270 */
[----:B------:R-:W-:Y:S02]  /*12300*/  ISETP.GE.AND P2, PT, R0, R230, PT ;  /* 0x000000e60000720c */ /* 0x000fe40003f46270 */
[----:B--2---:R-:W-:Y:S11]  /*12310*/  ISETP.GT.AND P0, PT, R232, R199, PT ;  /* 0x000000c7e800720c */ /* 0x004ff60003f04270 */
[----:B------:R-:W-:Y:S02]  /*12320*/  @!UPT UIADD3 URZ, UPT, UPT, URZ, URZ, URZ ;  /* 0x000000fffffff290 */ /* 0x000fe4000fffe0ff */
[----:B------:R-:W-:Y:S05]  /*12330*/  @P0 BRA `(.L_x_1403) ;  /* 0xffffffec00f00947 */ /* 0x000fea000383ffff */
.L_x_1402:
[-C--:B------:R-:W-:Y:S02]  /*12340*/  ISETP.GE.AND P1, PT, R134, R228.reuse, PT ;  /* 0x000000e48600720c */ /* 0x080fe40003f26270 */
[----:B--2---:R-:W-:Y:S02]  /*12350*/  FSEL R10, R185, -INF , !P6 ;  /* 0xff800000b90a7808 */ /* 0x004fe40007000000 */
[----:B------:R-:W-:Y:S02]  /*12360*/  FSEL R14, R184, -INF , !P1 ;  /* 0xff800000b80e7808 */ /* 0x000fe40004800000 */
[-C--:B------:R-:W-:Y:S02]  /*12370*/  ISETP.GE.AND P6, PT, R134, R229.reuse, PT ;  /* 0x000000e58600720c */ /* 0x080fe40003fc6270 */
[CC--:B------:R-:W-:Y:S02]  /*12380*/  ISETP.GE.AND P1, PT, R133.reuse, R228.reuse, PT ;  /* 0x000000e48500720c */ /* 0x0c0fe40003f26270 */
[----:B------:R-:W-:Y:S02]  /*12390*/  FSEL R12, R174, -INF , !P6 ;  /* 0xff800000ae0c7808 */ /* 0x000fe40007000000 */
[----:B------:R-:W-:Y:S02]  /*123a0*/  FSEL R17, R172, -INF , !P1 ;  /* 0xff800000ac117808 */ /* 0x000fe40004800000 */
[-C--:B------:R-:W-:Y:S02]  /*123b0*/  ISETP.GE.AND P6, PT, R133, R229.reuse, PT ;  /* 0x000000e58500720c */ /* 0x080fe40003fc6270 */
[-C--:B------:R-:W-:Y:S02]  /*123c0*/  ISETP.GE.AND P1, PT, R7, R229.reuse, PT ;  /* 0x000000e50700720c */ /* 0x080fe40003f26270 */
[----:B------:R-:W-:Y:S02]  /*123d0*/  FSEL R18, R136, -INF , !P6 ;  /* 0xff80000088127808 */ /* 0x000fe40007000000 */
[----:B------:R-:W-:Y:S02]  /*123e0*/  FSEL R20, R135, -INF , !P1 ;  /* 0xff80000087147808 */ /* 0x000fe40004800000 */
[-C--:B------:R-:W-:Y:S02]  /*123f0*/  ISETP.GE.AND P6, PT, R2, R228.reuse, PT ;  /* 0x000000e40200720c */ /* 0x080fe40003fc6270 */
[-C--:B------:R-:W-:Y:S02]  /*12400*/  ISETP.GE.AND P1, PT, R4, R229.reuse, PT ;  /* 0x000000e50400720c */ /* 0x080fe40003f26270 */
[----:B------:R-:W-:Y:S02]  /*12410*/  FSEL R13, R175, -INF , !P3 ;  /* 0xff800000af0d7808 */ /* 0x000fe40005800000 */
[-C--:B------:R-:W-:Y:S02]  /*12420*/  ISETP.GE.AND P3, PT, R7, R228.reuse, PT ;  /* 0x000000e40700720c */ /* 0x080fe40003f66270 */
[----:B------:R-:W-:Y:S02]  /*12430*/  FSEL R193, R21, -INF , !P6 ;  /* 0xff80000015c17808 */ /* 0x000fe40007000000 */
[----:B------:R-:W-:Y:S02]  /*12440*/  FSEL R194, R22, -INF , !P1 ;  /* 0xff80000016c27808 */ /* 0x000fe40004800000 */
[----:B------:R-:W-:Y:S02]  /*12450*/  ISETP.GE.AND P1, PT, R2, R229, PT ;  /* 0x000000e50200720c */ /* 0x000fe40003f26270 */
[-C--:B------:R-:W-:Y:S02]  /*12460*/  ISETP.GE.AND P6, PT, R5, R228.reuse, PT ;  /* 0x000000e40500720c */ /* 0x080fe40003fc6270 */
[----:B------:R-:W-:Y:S02]  /*12470*/  FMNMX3.FTZ R135, R132, R13, R12, !PT ;  /* 0x0000000d84877276 */ /* 0x000fe4000781000c */
[----:B------:R-:W-:Y:S02]  /*12480*/  FSEL R19, R137, -INF , !P3 ;  /* 0xff80000089137808 */ /* 0x000fe40005800000 */
[----:B------:R-:W-:Y:S02]  /*12490*/  ISETP.GE.AND P3, PT, R4, R228, PT ;  /* 0x000000e40400720c */ /* 0x000fe40003f66270 */
[----:B------:R-:W-:Y:S02]  /*124a0*/  FSEL R195, R23, -INF , !P1 ;  /* 0xff80000017c37808 */ /* 0x000fe40004800000 */
[----:B------:R-:W-:Y:S02]  /*124b0*/  FSEL R197, R33, -INF , !P6 ;  /* 0xff80000021c57808 */ /* 0x000fe40007000000 */
[----:B------:R-:W-:Y:S02]  /*124c0*/  FMNMX3.FTZ R135, R135, R18, R20, !PT ;  /* 0x0000001287877276 */ /* 0x000fe40007810014 */
[CC--:B------:R-:W-:Y:S02]  /*124d0*/  ISETP.GE.AND P6, PT, R6.reuse, R229.reuse, PT ;  /* 0x000000e50600720c */ /* 0x0c0fe40003fc6270 */
[----:B------:R-:W-:Y:S02]  /*124e0*/  ISETP.GE.AND P1, PT, R5, R229, PT ;  /* 0x000000e50500720c */ /* 0x000fe40003f26270 */
[----:B------:R-:W-:Y:S02]  /*124f0*/  FSEL R190, R173, -INF , !P3 ;  /* 0xff800000adbe7808 */ /* 0x000fe40005800000 */
[----:B------:R-:W-:Y:S02]  /*12500*/  ISETP.GE.AND P3, PT, R6, R228, PT ;  /* 0x000000e40600720c */ /* 0x000fe40003f66270 */
[----:B------:R-:W-:Y:S02]  /*12510*/  FSEL R198, R34, -INF , !P6 ;  /* 0xff80000022c67808 */ /* 0x000fe40007000000 */
[----:B------:R-:W-:Y:S02]  /*12520*/  FSEL R207, R35, -INF , !P1 ;  /* 0xff80000023cf7808 */ /* 0x000fe40004800000 */
[----:B------:R-:W-:Y:S02]  /*12530*/  FMNMX3.FTZ R135, R135, R194, R195, !PT ;  /* 0x000000c287877276 */ /* 0x000fe400078100c3 */
[----:B------:R-:W-:Y:S02]  /*12540*/  FMNMX3.FTZ R136, R3, R10, R14, !PT ;  /* 0x0000000a03887276 */ /* 0x000fe4000781000e */
[----:B------:R-:W-:Y:S02]  /*12550*/  FSEL R196, R32, -INF , !P3 ;  /* 0xff80000020c47808 */ /* 0x000fe40005800000 */
[----:B------:R-:W-:Y:S02]  /*12560*/  ISETP.GT.AND P3, PT, R233, R4, PT ;  /* 0x00000004e900720c */ /* 0x000fe40003f64270 */
[----:B------:R-:W-:Y:S02]  /*12570*/  FMNMX3.FTZ R135, R135, R198, R207, !PT ;  /* 0x000000c687877276 */ /* 0x000fe400078100cf */
[----:B------:R-:W-:Y:S02]  /*12580*/  FMNMX3.FTZ R136, R136, R17, R19, !PT ;  /* 0x0000001188887276 */ /* 0x000fe40007810013 */
[----:B------:R-:W-:Y:S02]  /*12590*/  ISETP.GE.AND P0, PT, R0, R231, PT ;  /* 0x000000e70000720c */ /* 0x000fe40003f06270 */
[----:B------:R-:W-:Y:S01]  /*125a0*/  FSEL R24, R24, -INF , !P3 ;  /* 0xff80000018187808 */ /* 0x000fe20005800000 */
[----:B------:R-:W1:Y:S01]  /*125b0*/  SHFL.BFLY PT, R0, R135, 0x2, 0x1f ;  /* 0x0c401f0087007f89 */ /* 0x000e6200000e0000 */
[----:B------:R-:W-:Y:S02]  /*125c0*/  ISETP.GT.AND P3, PT, R233, R2, PT ;  /* 0x00000002e900720c */ /* 0x000fe40003f64270 */
[----:B------:R-:W-:Y:S02]  /*125d0*/  FMNMX3.FTZ R136, R136, R190, R193, !PT ;  /* 0x000000be88887276 */ /* 0x000fe400078100c1 */
[----:B------:R-:W-:Y:S02]  /*125e0*/  FSEL R25, R25, -INF , !P3 ;  /* 0xff80000019197808 */ /* 0x000fe40005800000 */
[----:B------:R-:W-:Y:S02]  /*125f0*/  ISETP.GE.AND P3, PT, R134, R230, PT ;  /* 0x000000e68600720c */ /* 0x000fe40003f66270 */
[----:B------:R-:W-:Y:S02]  /*12600*/  FMNMX3.FTZ R136, R136, R196, R197, !PT ;  /* 0x000000c488887276 */ /* 0x000fe400078100c5 */
[----:B------:R-:W-:Y:S02]  /*12610*/  FSEL R11, R187, -INF , !P3 ;  /* 0xff800000bb0b7808 */ /* 0x000fe40005800000 */
[----:B------:R-:W-:Y:S01]  /*12620*/  ISETP.GT.AND P3, PT, R233, R6, PT ;  /* 0x00000006e900720c */ /* 0x000fe20003f64270 */
[----:B------:R-:W2:Y:S01]  /*12630*/  SHFL.BFLY PT, R8, R136, 0x2, 0x1f ;  /* 0x0c401f0088087f89 */ /* 0x000ea200000e0000 */
[----:B------:R-:W-:Y:S02]  /*12640*/  FSEL R9, R186, -INF , !P2 ;  /* 0xff800000ba097808 */ /* 0x000fe40005000000 */
[-C--:B------:R-:W-:Y:S05]  /*12650*/  ISETP.GE.AND P2, PT, R7, R230.reuse, PT ;  /* 0x000000e60700720c */ /* 0x080fea0003f46270 */
[----:B------:R-:W-:Y:S01]  /*12660*/  LDSM.16.MT88.4 R184, [R220+0xa000] ;  /* 0x00a00000dcb8783b */ /* 0x000fe20000004200 */
[----:B------:R-:W-:Y:S02]  /*12670*/  FSEL R28, R28, -INF , !P3 ;  /* 0xff8000001c1c7808 */ /* 0x000fe40005800000 */
[-C--:B------:R-:W-:Y:S02]  /*12680*/  ISETP.GE.AND P3, PT, R4, R230.reuse, PT ;  /* 0x000000e60400720c */ /* 0x080fe40003f66270 */
[----:B------:R-:W-:Y:S02]  /*12690*/  FSEL R15, R180, -INF , !P2 ;  /* 0xff800000b40f7808 */ /* 0x000fe40005000000 */
[----:B------:R-:W-:Y:S02]  /*126a0*/  ISETP.GT.AND P2, PT, R233, R5, PT ;  /* 0x00000005e900720c */ /* 0x000fe40003f44270 */
[----:B------:R-:W-:Y:S02]  /*126b0*/  FSEL R206, R24, -INF , !P3 ;  /* 0xff80000018ce7808 */ /* 0x000fe40005800000 */
[----:B------:R-:W-:Y:S02]  /*126c0*/  ISETP.GE.AND P3, PT, R6, R230, PT ;  /* 0x000000e60600720c */ /* 0x000fe40003f66270 */
[----:B------:R-:W-:Y:S02]  /*126d0*/  ISETP.GT.AND P1, PT, R235, R2, PT ;  /* 0x00000002eb00720c */ /* 0x000fe40003f24270 */
[----:B------:R-:W-:Y:S02]  /*126e0*/  FSEL R29, R29, -INF , !P2 ;  /* 0xff8000001d1d7808 */ /* 0x000fe40005000000 */
[----:B------:R-:W-:Y:S02]  /*126f0*/  ISETP.GE.AND P2, PT, R2, R230, PT ;  /* 0x000000e60200720c */ /* 0x000fe40003f46270 */
[----:B------:R-:W-:Y:S02]  /*12700*/  FSEL R209, R28, -INF , !P3 ;  /* 0xff8000001cd17808 */ /* 0x000fe40005800000 */
[----:B------:R-:W-:Y:S02]  /*12710*/  ISETP.GT.AND P6, PT, R235, R4, PT ;  /* 0x00000004eb00720c */ /* 0x000fe40003fc4270 */
        /* <DEDUP_REMOVED lines=9> */
[----:B-1----:R-:W-:Y:S02]  /*127b0*/  FMNMX.FTZ R135, R135, R0, !PT ;  /* 0x0000000087877209 */ /* 0x002fe40007810000 */
[-C--:B------:R-:W-:Y:S02]  /*127c0*/  ISETP.GE.AND P6, PT, R134, R231.reuse, PT ;  /* 0x000000e78600720c */ /* 0x080fe40003fc6270 */
[-C--:B------:R-:W-:Y:S01]  /*127d0*/  ISETP.GE.AND P1, PT, R133, R231.reuse, PT ;  /* 0x000000e78500720c */ /* 0x080fe20003f26270 */
[----:B------:R-:W1:Y:S01]  /*127e0*/  SHFL.BFLY PT, R2, R135, 0x1, 0x1f ;  /* 0x0c201f0087027f89 */ /* 0x000e6200000e0000 */
[----:B------:R-:W-:Y:S02]  /*127f0*/  FSEL R210, R29, -INF , !P2 ;  /* 0xff8000001dd27808 */ /* 0x000fe40005000000 */
[-C--:B------:R-:W-:Y:S02]  /*12800*/  ISETP.GE.AND P2, PT, R4, R231.reuse, PT ;  /* 0x000000e70400720c */ /* 0x080fe40003f46270 */
[----:B--2---:R-:W-:Y:S02]  /*12810*/  FMNMX.FTZ R136, R136, R8, !PT ;  /* 0x0000000888887209 */ /* 0x004fe40007810000 */
[----:B------:R-:W-:Y:S02]  /*12820*/  FSEL R4, R191, -INF , !P6 ;  /* 0xff800000bf047808 */ /* 0x000fe40007000000 */
[----:B------:R-:W-:Y:S01]  /*12830*/  FSEL R8, R188, -INF , !P1 ;  /* 0xff800000bc087808 */ /* 0x000fe20004800000 */
[----:B------:R-:W2:Y:S01]  /*12840*/  SHFL.BFLY PT, R22, R136, 0x1, 0x1f ;  /* 0x0c201f0088167f89 */ /* 0x000ea200000e0000 */
[----:B------:R-:W-:Y:S02]  /*12850*/  ISETP.GT.AND P6, PT, R235, R6, PT ;  /* 0x00000006eb00720c */ /* 0x000fe40003fc4270 */
[----:B------:R-:W-:Y:S02]  /*12860*/  ISETP.GE.AND P1, PT, R6, R231, PT ;  /* 0x000000e70600720c */ /* 0x000fe40003f26270 */
[----:B------:R-:W-:Y:S02]  /*12870*/  FSEL R6, R189, -INF , !P3 ;  /* 0xff800000bd067808 */ /* 0x000fe40005800000 */
[----:B------:R-:W-:Y:S02]  /*12880*/  ISETP.GT.AND P3, PT, R235, R5, PT ;  /* 0x00000005eb00720c */ /* 0x000fe40003f64270 */
[----:B------:R-:W-:Y:S02]  /*12890*/  FMNMX3.FTZ R0, R139, R7, R4, !PT ;  /* 0x000000078b007276 */ /* 0x000fe40007810004 */
[----:B------:R-:W-:Y:S02]  /*128a0*/  FSEL R30, R30, -INF , !P6 ;  /* 0xff8000001e1e7808 */ /* 0x000fe40007000000 */
[----:B------:R-:W-:Y:S02]  /*128b0*/  FSEL R191, R26, -INF , !P2 ;  /* 0xff8000001abf7808 */ /* 0x000fe40005000000 */
[----:B------:R-:W-:Y:S02]  /*128c0*/  FMNMX3.FTZ R0, R0, R8, R6, !PT ;  /* 0x0000000800007276 */ /* 0x000fe40007810006 */
[----:B------:R-:W-:Y:S02]  /*128d0*/  FSEL R192, R27, -INF , !P0 ;  /* 0xff8000001bc07808 */ /* 0x000fe40004000000 */
[----:B------:R-:W-:Y:S02]  /*128e0*/  ISETP.GE.AND P6, PT, R5, R231, PT ;  /* 0x000000e70500720c */ /* 0x000fe40003fc6270 */
[----:B------:R-:W-:Y:S02]  /*128f0*/  FSEL R31, R31, -INF , !P3 ;  /* 0xff8000001f1f7808 */ /* 0x000fe40005800000 */
[----:B------:R-:W-:Y:S02]  /*12900*/  FMNMX3.FTZ R0, R0, R191, R192, !PT ;  /* 0x000000bf00007276 */ /* 0x000fe400078100c0 */
[----:B------:R-:W-:Y:S02]  /*12910*/  FSEL R172, R31, -INF , !P6 ;  /* 0xff8000001fac7808 */ /* 0x000fe40007000000 */
[----:B------:R-:W-:Y:S02]  /*12920*/  FSEL R173, R30, -INF , !P1 ;  /* 0xff8000001ead7808 */ /* 0x000fe40004800000 */
[----:B-1----:R-:W-:Y:S02]  /*12930*/  FMNMX.FTZ R135, R135, R2, !PT ;  /* 0x0000000287877209 */ /* 0x002fe40007810000 */
[----:B------:R-:W-:Y:S02]  /*12940*/  FMNMX3.FTZ R0, R0, R173, R172, !PT ;  /* 0x000000ad00007276 */ /* 0x000fe400078100ac */
[----:B------:R-:W-:Y:S01]  /*12950*/  FMNMX3.FTZ R134, R138, R9, R11, !PT ;  /* 0x000000098a867276 */ /* 0x000fe2000781000b */
[C---:B------:R-:W-:Y:S01]  /*12960*/  FMUL.FTZ R175, R135.reuse, UR4 ;  /* 0x0000000487af7c20 */ /* 0x040fe20008410000 */
[----:B--2---:R-:W-:Y:S01]  /*12970*/  FMNMX.FTZ R136, R136, R22, !PT ;  /* 0x0000001688887209 */ /* 0x004fe20007810000 */
[----:B------:R-:W1:Y:S01]  /*12980*/  SHFL.BFLY PT, R2, R0, 0x2, 0x1f ;  /* 0x0c401f0000027f89 */ /* 0x000e6200000e0000 */
[----:B------:R-:W-:Y:S02]  /*12990*/  FMNMX3.FTZ R134, R134, R16, R15, !PT ;  /* 0x0000001086867276 */ /* 0x000fe4000781000f */
[C---:B------:R-:W-:Y:S01]  /*129a0*/  FSETP.NEU.FTZ.AND P3, PT, R136.reuse, -INF , PT ;  /* 0xff8000008800780b */ /* 0x040fe20003f7d000 */
[----:B------:R-:W-:Y:S01]  /*129b0*/  FMUL.FTZ R174, R136, UR4 ;  /* 0x0000000488ae7c20 */ /* 0x000fe20008410000 */
[----:B------:R-:W-:Y:S02]  /*129c0*/  FMNMX3.FTZ R134, R134, R206, R208, !PT ;  /* 0x000000ce86867276 */ /* 0x000fe400078100d0 */
[----:B------:R-:W-:Y:S02]  /*129d0*/  FSETP.NEU.FTZ.AND P2, PT, R135, -INF , PT ;  /* 0xff8000008700780b */ /* 0x000fe40003f5d000 */
[----:B------:R-:W-:Y:S02]  /*129e0*/  FMNMX3.FTZ R134, R134, R209, R210, !PT ;  /* 0x000000d186867276 */ /* 0x000fe400078100d2 */
[----:B------:R-:W-:Y:S02]  /*129f0*/  FSEL R175, R175, RZ, P2 ;  /* 0x000000ffafaf7208 */ /* 0x000fe40001000000 */
[----:B------:R-:W-:Y:S01]  /*12a00*/  FSEL R174, R174, RZ, P3 ;  /* 0x000000ffaeae7208 */ /* 0x000fe20001800000 */
[----:B------:R-:W2:Y:S01]  /*12a10*/  SHFL.BFLY PT, R21, R134, 0x2, 0x1f ;  /* 0x0c401f0086157f89 */ /* 0x000ea200000e0000 */
[----:B------:R-:W-:Y:S01]  /*12a20*/  IADD3 R200, PT, PT, R212, 0xa000, RZ ;  /* 0x0000a000d4c87810 */ /* 0x000fe20007ffe0ff */
        /* <DEDUP_REMOVED lines=8> */
[----:B-1----:R-:W-:Y:S01]  /*12ab0*/  FMNMX.FTZ R0, R0, R2, !PT ;  /* 0x0000000200007209 */ /* 0x002fe20007810000 */
[----:B------:R-:W-:Y:S05]  /*12ac0*/  FFMA.FTZ R12, R12, UR4, -R175 ;  /* 0x000000040c0c7c23 */ /* 0x000fea00080108af */
[----:B------:R-:W-:Y:S01]  /*12ad0*/  MUFU.EX2 R249, R10 ;  /* 0x0000000a00f97308 */ /* 0x000fe20000000800 */
[----:B------:R-:W1:Y:S09]  /*12ae0*/  SHFL.BFLY PT, R2, R0, 0x1, 0x1f ;  /* 0x0c201f0000027f89 */ /* 0x000e7200000e0000 */
[----:B------:R-:W-:Y:S01]  /*12af0*/  MUFU.EX2 R247, R17 ;  /* 0x0000001100f77308 */ /* 0x000fe20000000800 */
[----:B--2---:R-:W-:Y:S02]  /*12b00*/  FMNMX.FTZ R134, R134, R21, !PT ;  /* 0x0000001586867209 */ /* 0x004fe40007810000 */
[----:B---3--:R-:W-:Y:S07]  /*12b10*/  LDSM.16.MT88.4 R20, [R212+0xa000] ;  /* 0x00a00000d414783b */ /* 0x008fee0000004200 */
[----:B------:R-:W2:Y:S01]  /*12b20*/  MUFU.EX2 R246, R19 ;  /* 0x0000001300f67308 */ /* 0x000ea20000000800 */
[----:B------:R-:W3:Y:S09]  /*12b30*/  SHFL.BFLY PT, R5, R134, 0x1, 0x1f ;  /* 0x0c201f0086057f89 */ /* 0x000ef200000e0000 */
[----:B------:R-:W4:Y:S01]  /*12b40*/  MUFU.EX2 R243, R18 ;  /* 0x0000001200f37308 */ /* 0x000f220000000800 */
[----:B-1----:R-:W-:Y:S02]  /*12b50*/  FMNMX.FTZ R137, R0, R2, !PT ;  /* 0x0000000200897209 */ /* 0x002fe40007810000 */
[----:B------:R-:W-:Y:S02]  /*12b60*/  FSEL R0, R136, RZ, P3 ;  /* 0x000000ff88007208 */ /* 0x000fe40001800000 */
[C---:B------:R-:W-:Y:S01]  /*12b70*/  FSETP.NEU.FTZ.AND P0, PT, R137.reuse, -INF , PT ;  /* 0xff8000008900780b */ /* 0x040fe20003f1d000 */
[----:B------:R-:W-:Y:S02]  /*12b80*/  FMUL.FTZ R189, R137, UR4 ;  /* 0x0000000489bd7c20 */ /* 0x000fe40008410000 */
[----:B------:R-:W-:Y:S01]  /*12b90*/  FADD.FTZ R2, -R0, R3 ;  /* 0x0000000300027221 */ /* 0x000fe20000010100 */
[----:B------:R-:W-:Y:S01]  /*12ba0*/  FSEL R0, R135, RZ, P2 ;  /* 0x000000ff87007208 */ /* 0x000fe20001000000 */
[----:B------:R-:W1:Y:S01]  /*12bb0*/  MUFU.EX2 R250, R14 ;  /* 0x0000000e00fa7308 */ /* 0x000e620000000800 */
[----:B------:R-:W-:Y:S01]  /*12bc0*/  FSEL R189, R189, RZ, P0 ;  /* 0x000000ffbdbd7208 */ /* 0x000fe20000000000 */
[----:B------:R-:W-:Y:S01]  /*12bd0*/  FMUL.FTZ R2, R2, UR4 ;  /* 0x0000000402027c20 */ /* 0x000fe20008410000 */
[----:B--2---:R-:W-:Y:S01]  /*12be0*/  F2FP.F16.F32.PACK_AB R178, R246, R247 ;  /* 0x000000f7f6b2723e */ /* 0x004fe200000000ff */
[----:B------:R-:W-:Y:S02]  /*12bf0*/  FADD.FTZ R0, -R0, R132 ;  /* 0x0000008400007221 */ /* 0x000fe40000010100 */
[--C-:B------:R-:W-:Y:S01]  /*12c00*/  FFMA.FTZ R7, R7, UR4, -R189.reuse ;  /* 0x0000000407077c23 */ /* 0x100fe200080108bd */
[--C-:B------:R-:W-:Y:S03]  /*12c10*/  FFMA.FTZ R4, R4, UR4, -R189.reuse ;  /* 0x0000000404047c23 */ /* 0x100fe600080108bd */
[----:B------:R2:W5:Y:S01]  /*12c20*/  MUFU.EX2 R133, R2 ;  /* 0x0000000200857308 */ /* 0x0005620000000800 */
[--C-:B------:R-:W-:Y:S01]  /*12c30*/  FFMA.FTZ R6, R6, UR4, -R189.reuse ;  /* 0x0000000406067c23 */ /* 0x100fe200080108bd */
[----:B---3--:R-:W-:Y:S01]  /*12c40*/  FMNMX.FTZ R134, R134, R5, !PT ;  /* 0x0000000586867209 */ /* 0x008fe20007810000 */
[--C-:B------:R-:W-:Y:S01]  /*12c50*/  FFMA.FTZ R8, R8, UR4, -R189.reuse ;  /* 0x0000000408087c23 */ /* 0x100fe200080108bd */
[----:B----4-:R-:W-:Y:S01]  /*12c60*/  F2FP.F16.F32.PACK_AB R179, R244, R243 ;  /* 0x000000f3f4b3723e */ /* 0x010fe200000000ff */
[----:B------:R-:W-:Y:S01]  /*12c70*/  FFMA.FTZ R173, R173, UR4, -R189 ;  /* 0x00000004adad7c23 */ /* 0x000fe200080108bd */
[C---:B------:R-:W-:Y:S01]  /*12c80*/  FSETP.NEU.FTZ.AND P1, PT, R134.reuse, -INF , PT ;  /* 0xff8000008600780b */ /* 0x040fe20003f3d000 */
[----:B------:R-:W-:Y:S03]  /*12c90*/  FMUL.FTZ R188, R134, UR4 ;  /* 0x0000000486bc7c20 */ /* 0x000fe60008410000 */
[----:B------:R-:W-:Y:S01]  /*12ca0*/  MUFU.EX2 R211, R7 ;  /* 0x0000000700d37308 */ /* 0x000fe20000000800 */
[----:B-1----:R-:W-:Y:S02]  /*12cb0*/  F2FP.F16.F32.PACK_AB R176, R250, R249 ;  /* 0x000000f9fab0723e */ /* 0x002fe400000000ff */
[----:B------:R-:W-:Y:S02]  /*12cc0*/  FSEL R3, R134, RZ, P1 ;  /* 0x000000ff86037208 */ /* 0x000fe40000800000 */
[----:B------:R-:W-:Y:S03]  /*12cd0*/  FSEL R188, R188, RZ, P1 ;  /* 0x000000ffbcbc7208 */ /* 0x000fe60000800000 */
[----:B------:R-:W-:Y:S01]  /*12ce0*/  FADD.FTZ R3, -R3, R138 ;  /* 0x0000008a03037221 */ /* 0x000fe20000010100 */
[----:B--2---:R-:W-:Y:S01]  /*12cf0*/  FMUL.FTZ R2, R0, UR4 ;  /* 0x0000000400027c20 */ /* 0x004fe20008410000 */
[----:B------:R-:W-:Y:S01]  /*12d00*/  FSEL R0, R137, RZ, P0 ;  /* 0x000000ff89007208 */ /* 0x000fe20000000000 */
[----:B------:R1:W2:Y:S01]  /*12d10*/  MUFU.EX2 R236, R4 ;  /* 0x0000000400ec7308 */ /* 0x0002a20000000800 */
[--C-:B------:R-:W-:Y:S01]  /*12d20*/  FFMA.FTZ R9, R9, UR4, -R188.reuse ;  /* 0x0000000409097c23 */ /* 0x100fe200080108bc */
[--C-:B------:R-:W-:Y:S01]  /*12d30*/  FFMA.FTZ R11, R11, UR4, -R188.reuse ;  /* 0x000000040b0b7c23 */ /* 0x100fe200080108bc */
[--C-:B------:R-:W-:Y:S01]  /*12d40*/  FFMA.FTZ R16, R16, UR4, -R188.reuse ;  /* 0x0000000410107c23 */ /* 0x100fe200080108bc */
[----:B------:R-:W-:Y:S01]  /*12d50*/  FADD.FTZ R0, -R0, R139 ;  /* 0x0000008b00007221 */ /* 0x000fe20000010100 */
[----:B------:R-:W-:Y:S01]  /*12d60*/  FFMA.FTZ R15, R15, UR4, -R188 ;  /* 0x000000040f0f7c23 */ /* 0x000fe200080108bc */
[--C-:B------:R-:W-:Y:S01]  /*12d70*/  FFMA.FTZ R138, R190, UR4, -R174.reuse ;  /* 0x00000004be8a7c23 */ /* 0x100fe200080108ae */
[C---:B-----5:R-:W-:Y:S03]  /*12d80*/  FMUL.FTZ R5, R133.reuse, R141 ;  /* 0x0000008d85057220 */ /* 0x060fe60000410000 */
[----:B------:R3:W4:Y:S01]  /*12d90*/  MUFU.EX2 R132, R2 ;  /* 0x0000000200847308 */ /* 0x0007220000000800 */
[----:B------:R-:W-:Y:S01]  /*12da0*/  FMUL.FTZ R0, R0, UR4 ;  /* 0x0000000400007c20 */ /* 0x000fe20008410000 */
[C---:B------:R-:W-:Y:S01]  /*12db0*/  FMUL.FTZ R17, R133.reuse, R153 ;  /* 0x0000009985117220 */ /* 0x040fe20000410000 */
[C---:B------:R-:W-:Y:S01]  /*12dc0*/  FMUL.FTZ R32, R133.reuse, R168 ;  /* 0x000000a885207220 */ /* 0x040fe20000410000 */
[C---:B------:R-:W-:Y:S01]  /*12dd0*/  FMUL.FTZ R33, R133.reuse, R169 ;  /* 0x000000a985217220 */ /* 0x040fe20000410000 */
[C---:B------:R-:W-:Y:S01]  /*12de0*/  FMUL.FTZ R36, R133.reuse, R36 ;  /* 0x0000002485247220 */ /* 0x040fe20000410000 */
[C---:B------:R-:W-:Y:S01]  /*12df0*/  FMUL.FTZ R37, R133.reuse, R37 ;  /* 0x0000002585257220 */ /* 0x040fe20000410000 */
[C---:B------:R-:W-:Y:S03]  /*12e00*/  FMUL.FTZ R48, R133.reuse, R48 ;  /* 0x0000003085307220 */ /* 0x040fe60000410000 */
[----:B------:R5:W-:Y:S01]  /*12e10*/  MUFU.EX2 R237, R6 ;  /* 0x0000000600ed7308 */ /* 0x000be20000000800 */
[C---:B-1----:R-:W-:Y:S01]  /*12e20*/  FMUL.FTZ R4, R133.reuse, R140 ;  /* 0x0000008c85047220 */ /* 0x042fe20000410000 */
[----:B--2---:R-:W-:Y:S01]  /*12e30*/  F2FP.F16.F32.PACK_AB R181, R236, R211 ;  /* 0x000000d3ecb5723e */ /* 0x004fe200000000ff */
[C---:B------:R-:W-:Y:S01]  /*12e40*/  FMUL.FTZ R49, R133.reuse, R49 ;  /* 0x0000003185317220 */ /* 0x040fe20000410000 */
[C---:B------:R-:W-:Y:S01]  /*12e50*/  FMUL.FTZ R52, R133.reuse, R52 ;  /* 0x0000003485347220 */ /* 0x040fe20000410000 */
[C---:B------:R-:W-:Y:S01]  /*12e60*/  FMUL.FTZ R53, R133.reuse, R53 ;  /* 0x0000003585357220 */ /* 0x040fe20000410000 */
[C---:B------:R-:W-:Y:S01]  /*12e70*/  FMUL.FTZ R64, R133.reuse, R64 ;  /* 0x0000004085407220 */ /* 0x040fe20000410000 */
[----:B------:R-:W-:Y:S03]  /*12e80*/  FMUL.FTZ R65, R133, R65 ;  /* 0x0000004185417220 */ /* 0x000fe60000410000 */
[----:B------:R-:W-:Y:S01]  /*12e90*/  MUFU.EX2 R245, R13 ;  /* 0x0000000d00f57308 */ /* 0x000fe20000000800 */
[----:B---3--:R-:W-:Y:S01]  /*12ea0*/  FMUL.FTZ R2, R3, UR4 ;  /* 0x0000000403027c20 */ /* 0x008fe20008410000 */
[C---:B----4-:R-:W-:Y:S01]  /*12eb0*/  FMUL.FTZ R7, R132.reuse, R143 ;  /* 0x0000008f84077220 */ /* 0x050fe20000410000 */
[C---:B------:R-:W-:Y:S01]  /*12ec0*/  FMUL.FTZ R18, R132.reuse, R154 ;  /* 0x0000009a84127220 */ /* 0x040fe20000410000 */
[C---:B------:R-:W-:Y:S01]  /*12ed0*/  FMUL.FTZ R19, R132.reuse, R155 ;  /* 0x0000009b84137220 */ /* 0x040fe20000410000 */
[C---:B------:R-:W-:Y:S01]  /*12ee0*/  FMUL.FTZ R34, R132.reuse, R170 ;  /* 0x000000aa84227220 */ /* 0x040fe20000410000 */
[----:B------:R-:W-:Y:S01]  /*12ef0*/  FMUL.FTZ R35, R132, R171 ;  /* 0x000000ab84237220 */ /* 0x000fe20000410000 */
[----:B------:R-:W-:Y:S03]  /*12f00*/  IADD3 R3, PT, PT, R212, 0xa040, RZ ;  /* 0x0000a040d4037810 */ /* 0x000fe60007ffe0ff */
[----:B------:R-:W1:Y:S01]  /*12f10*/  MUFU.EX2 R248, R12 ;  /* 0x0000000c00f87308 */ /* 0x000e620000000800 */
[----:B-----5:R-:W-:Y:S01]  /*12f20*/  FMUL.FTZ R6, R132, R142 ;  /* 0x0000008e84067220 */ /* 0x020fe20000410000 */
[----:B------:R-:W-:Y:S01]  /*12f30*/  LDSM.16.MT88.4 R168, [R223] ;  /* 0x00000000dfa8783b */ /* 0x000fe20000004200 */
[----:B------:R-:W-:Y:S01]  /*12f40*/  @P4 IADD3 R3, PT, PT, R200, -0x40, RZ ;  /* 0xffffffc0c8034810 */ /* 0x000fe20007ffe0ff */
[C---:B------:R-:W-:Y:S01]  /*12f50*/  FMUL.FTZ R38, R132.reuse, R38 ;  /* 0x0000002684267220 */ /* 0x040fe20000410000 */
[C---:B------:R-:W-:Y:S01]  /*12f60*/  FMUL.FTZ R39, R132.reuse, R39 ;  /* 0x0000002784277220 */ /* 0x040fe20000410000 */
[C---:B------:R-:W-:Y:S01]  /*12f70*/  FMUL.FTZ R50, R132.reuse, R50 ;  /* 0x0000003284327220 */ /* 0x040fe20000410000 */
[C---:B------:R-:W-:Y:S03]  /*12f80*/  FMUL.FTZ R51, R132.reuse, R51 ;  /* 0x0000003384337220 */ /* 0x040fe60000410000 */
[----:B------:R-:W-:Y:S01]  /*12f90*/  MUFU.EX2 R240, R9 ;  /* 0x0000000900f07308 */ /* 0x000fe20000000800 */
[C---:B------:R-:W-:Y:S01]  /*12fa0*/  FMUL.FTZ R54, R132.reuse, R54 ;  /* 0x0000003684367220 */ /* 0x040fe20000410000 */
[----:B------:R-:W2:Y:S01]  /*12fb0*/  LDSM.16.MT88.4 R140, [R3] ;  /* 0x00000000038c783b */ /* 0x000ea20000004200 */
[C---:B------:R-:W-:Y:S01]  /*12fc0*/  FMUL.FTZ R55, R132.reuse, R55 ;  /* 0x0000003784377220 */ /* 0x040fe20000410000 */
[C---:B------:R-:W-:Y:S01]  /*12fd0*/  FMUL.FTZ R66, R132.reuse, R66 ;  /* 0x0000004284427220 */ /* 0x040fe20000410000 */
[----:B------:R-:W-:Y:S01]  /*12fe0*/  FMUL.FTZ R67, R132, R67 ;  /* 0x0000004384437220 */ /* 0x000fe20000410000 */
[C---:B------:R-:W-:Y:S01]  /*12ff0*/  FMUL.FTZ R68, R133.reuse, R68 ;  /* 0x0000004485447220 */ /* 0x040fe20000410000 */
[C---:B------:R-:W-:Y:S03]  /*13000*/  FMUL.FTZ R69, R133.reuse, R69 ;  /* 0x0000004585457220 */ /* 0x040fe60000410000 */
[----:B------:R-:W3:Y:S01]  /*13010*/  MUFU.EX2 R239, R11 ;  /* 0x0000000b00ef7308 */ /* 0x000ee20000000800 */
[----:B-1----:R-:W-:Y:S01]  /*13020*/  F2FP.F16.F32.PACK_AB R177, R248, R245 ;  /* 0x000000f5f8b1723e */ /* 0x002fe200000000ff */
[C---:B------:R-:W-:Y:S01]  /*13030*/  FMUL.FTZ R70, R132.reuse, R70 ;  /* 0x0000004684467220 */ /* 0x040fe20000410000 */
[C---:B------:R-:W-:Y:S01]  /*13040*/  FMUL.FTZ R71, R132.reuse, R71 ;  /* 0x0000004784477220 */ /* 0x040fe20000410000 */
[C---:B------:R-:W-:Y:S01]  /*13050*/  FMUL.FTZ R80, R133.reuse, R80 ;  /* 0x0000005085507220 */ /* 0x040fe20000410000 */
[C---:B------:R-:W-:Y:S01]  /*13060*/  FMUL.FTZ R81, R133.reuse, R81 ;  /* 0x0000005185517220 */ /* 0x040fe20000410000 */
[C---:B------:R-:W-:Y:S01]  /*13070*/  FMUL.FTZ R82, R132.reuse, R82 ;  /* 0x0000005284527220 */ /* 0x040fe20000410000 */
[C---:B------:R-:W-:Y:S01]  /*13080*/  FMUL.FTZ R83, R132.reuse, R83 ;  /* 0x0000005384537220 */ /* 0x040fe20000410000 */
[-C--:B------:R-:W-:Y:S02]  /*13090*/  HMMA.16816.F32 R4, R176, R20.reuse, R4 ;  /* 0x00000014b004723c */ /* 0x080fe40000001804 */
[----:B------:R1:W-:Y:S03]  /*130a0*/  MUFU.EX2 R241, R16 ;  /* 0x0000001000f17308 */ /* 0x0003e60000000800 */
[C---:B------:R-:W-:Y:S01]  /*130b0*/  FMUL.FTZ R84, R133.reuse, R84 ;  /* 0x0000005485547220 */ /* 0x040fe20000410000 */
[----:B------:R-:W-:Y:S01]  /*130c0*/  FMUL.FTZ R85, R133, R85 ;  /* 0x0000005585557220 */ /* 0x000fe20000410000 */
[C---:B------:R-:W-:Y:S01]  /*130d0*/  FMUL.FTZ R86, R132.reuse, R86 ;  /* 0x0000005684567220 */ /* 0x040fe20000410000 */
[C---:B------:R-:W-:Y:S04]  /*130e0*/  FMUL.FTZ R87, R132.reuse, R87 ;  /* 0x0000005784577220 */ /* 0x040fe80000410000 */
[----:B------:R-:W4:Y:S01]  /*130f0*/  MUFU.EX2 R242, R15 ;  /* 0x0000000f00f27308 */ /* 0x000f220000000800 */
[----:B---3--:R-:W-:Y:S01]  /*13100*/  F2FP.F16.F32.PACK_AB R180, R239, R240 ;  /* 0x000000f0efb4723e */ /* 0x008fe200000000ff */
[C---:B------:R-:W-:Y:S01]  /*13110*/  FMUL.FTZ R96, R133.reuse, R96 ;  /* 0x0000006085607220 */ /* 0x040fe20000410000 */
[C---:B------:R-:W-:Y:S01]  /*13120*/  FMUL.FTZ R97, R133.reuse, R97 ;  /* 0x0000006185617220 */ /* 0x040fe20000410000 */
[C---:B------:R-:W-:Y:S01]  /*13130*/  FMUL.FTZ R98, R132.reuse, R98 ;  /* 0x0000006284627220 */ /* 0x040fe20000410000 */
[C---:B------:R-:W-:Y:S01]  /*13140*/  FMUL.FTZ R99, R132.reuse, R99 ;  /* 0x0000006384637220 */ /* 0x040fe20000410000 */
[----:B------:R-:W-:Y:S01]  /*13150*/  MOV R139, R199 ;  /* 0x000000c7008b7202 */ /* 0x000fe20000000f00 */
[C---:B------:R-:W-:Y:S03]  /*13160*/  FMUL.FTZ R100, R133.reuse, R100 ;  /* 0x0000006485647220 */ /* 0x040fe60000410000 */
[----:B------:R-:W3:Y:S01]  /*13170*/  MUFU.EX2 R238, R8 ;  /* 0x0000000800ee7308 */ /* 0x000ee20000000800 */
[C---:B-1----:R-:W-:Y:S01]  /*13180*/  FMUL.FTZ R16, R133.reuse, R152 ;  /* 0x0000009885107220 */ /* 0x042fe20000410000 */
[C---:B------:R-:W-:Y:S01]  /*13190*/  FMUL.FTZ R101, R133.reuse, R101 ;  /* 0x0000006585657220 */ /* 0x040fe20000410000 */
[----:B------:R-:W-:Y:S01]  /*131a0*/  LDSM.16.MT88.4 R152, [R212+0xa800] ;  /* 0x00a80000d498783b */ /* 0x000fe20000004200 */
[C---:B------:R-:W-:Y:S01]  /*131b0*/  FMUL.FTZ R102, R132.reuse, R102 ;  /* 0x0000006684667220 */ /* 0x040fe20000410000 */
[----:B------:R-:W-:Y:S01]  /*131c0*/  FMUL.FTZ R103, R132, R103 ;  /* 0x0000006784677220 */ /* 0x000fe20000410000 */
[C---:B------:R-:W-:Y:S01]  /*131d0*/  FMUL.FTZ R112, R133.reuse, R112 ;  /* 0x0000007085707220 */ /* 0x040fe20000410000 */
[C---:B------:R-:W-:Y:S03]  /*131e0*/  FMUL.FTZ R113, R133.reuse, R113 ;  /* 0x0000007185717220 */ /* 0x040fe60000410000 */
[----:B------:R-:W1:Y:S01]  /*131f0*/  MUFU.EX2 R2, R2 ;  /* 0x0000000200027308 */ /* 0x000e620000000800 */
[----:B----4-:R-:W-:Y:S01]  /*13200*/  F2FP.F16.F32.PACK_AB R182, R242, R241 ;  /* 0x000000f1f2b6723e */ /* 0x010fe200000000ff */
[C---:B------:R-:W-:Y:S01]  /*13210*/  FMUL.FTZ R114, R132.reuse, R114 ;  /* 0x0000007284727220 */ /* 0x040fe20000410000 */
[C---:B------:R-:W-:Y:S01]  /*13220*/  FMUL.FTZ R115, R132.reuse, R115 ;  /* 0x0000007384737220 */ /* 0x040fe20000410000 */
[C---:B------:R-:W-:Y:S01]  /*13230*/  FMUL.FTZ R116, R133.reuse, R116 ;  /* 0x0000007485747220 */ /* 0x040fe20000410000 */
[----:B------:R-:W-:Y:S01]  /*13240*/  FMUL.FTZ R117, R133, R117 ;  /* 0x0000007585757220 */ /* 0x000fe20000410000 */
[C---:B------:R-:W-:Y:S01]  /*13250*/  FMUL.FTZ R118, R132.reuse, R118 ;  /* 0x0000007684767220 */ /* 0x040fe20000410000 */
[C---:B------:R-:W-:Y:S03]  /*13260*/  FMUL.FTZ R119, R132.reuse, R119 ;  /* 0x0000007784777220 */ /* 0x040fe60000410000 */
[----:B------:R-:W4:Y:S01]  /*13270*/  MUFU.EX2 R0, R0 ;  /* 0x0000000000007308 */ /* 0x000f220000000800 */
[----:B---3--:R-:W-:Y:S01]  /*13280*/  F2FP.F16.F32.PACK_AB R183, R237, R238 ;  /* 0x000000eeedb7723e */ /* 0x008fe200000000ff */
[C---:B------:R-:W-:Y:S01]  /*13290*/  FMUL.FTZ R128, R133.reuse, R128 ;  /* 0x0000008085807220 */ /* 0x040fe20000410000 */
[----:B------:R-:W-:Y:S01]  /*132a0*/  FMUL.FTZ R129, R133, R129 ;  /* 0x0000008185817220 */ /* 0x000fe20000410000 */
[C---:B------:R-:W-:Y:S01]  /*132b0*/  FMUL.FTZ R130, R132.reuse, R130 ;  /* 0x0000008284827220 */ /* 0x040fe20000410000 */
[----:B------:R-:W-:Y:S05]  /*132c0*/  FMUL.FTZ R131, R132, R131 ;  /* 0x0000008384837220 */ /* 0x000fea0000410000 */
[----:B------:R3:W-:Y:S01]  /*132d0*/  MUFU.EX2 R205, R138 ;  /* 0x0000008a00cd7308 */ /* 0x0007e20000000800 */
[C---:B-1----:R-:W-:Y:S01]  /*132e0*/  FMUL.FTZ R8, R2.reuse, R144 ;  /* 0x0000009002087220 */ /* 0x042fe20000410000 */
        /* <DEDUP_REMOVED lines=9> */
[C---:B------:R-:W-:Y:S01]  /*13380*/  FMUL.FTZ R14, R0.reuse, R150 ;  /* 0x00000096000e7220 */ /* 0x040fe20000410000 */
[----:B------:R-:W1:Y:S01]  /*13390*/  LDSM.16.MT88.4 R144, [R219+0xa000] ;  /* 0x00a00000db90783b */ /* 0x000e620000004200 */
[C---:B------:R-:W-:Y:S01]  /*133a0*/  FMUL.FTZ R15, R0.reuse, R151 ;  /* 0x00000097000f7220 */ /* 0x040fe20000410000 */
[C---:B------:R-:W-:Y:S01]  /*133b0*/  FMUL.FTZ R26, R0.reuse, R162 ;  /* 0x000000a2001a7220 */ /* 0x040fe20000410000 */
[C---:B------:R-:W-:Y:S01]  /*133c0*/  FMUL.FTZ R27, R0.reuse, R163 ;  /* 0x000000a3001b7220 */ /* 0x040fe20000410000 */
[C---:B------:R-:W-:Y:S01]  /*133d0*/  FMUL.FTZ R30, R0.reuse, R166 ;  /* 0x000000a6001e7220 */ /* 0x040fe20000410000 */
[C---:B------:R-:W-:Y:S04]  /*133e0*/  HMMA.16816.F32 R8, R180.reuse, R20, R8 ;  /* 0x00000014b408723c */ /* 0x040fe80000001808 */
[--C-:B---3--:R-:W-:Y:S01]  /*133f0*/  FFMA.FTZ R138, R193, UR4, -R174.reuse ;  /* 0x00000004c18a7c23 */ /* 0x108fe200080108ae */
[C---:B------:R-:W-:Y:S01]  /*13400*/  FMUL.FTZ R20, R133.reuse, R156 ;  /* 0x0000009c85147220 */ /* 0x040fe20000410000 */
[----:B------:R-:W-:Y:S01]  /*13410*/  FMUL.FTZ R21, R133, R157 ;  /* 0x0000009d85157220 */ /* 0x000fe20000410000 */
[----:B------:R-:W-:Y:S01]  /*13420*/  FMUL.FTZ R31, R0, R167 ;  /* 0x000000a7001f7220 */ /* 0x000fe20000410000 */
[-C--:B------:R-:W-:Y:S01]  /*13430*/  HMMA.16816.F32 R12, R180, R22.reuse, R12 ;  /* 0x00000016b40c723c */ /* 0x080fe2000000180c */
[----:B------:R3:W-:Y:S02]  /*13440*/  MUFU.EX2 R204, R138 ;  /* 0x0000008a00cc7308 */ /* 0x0007e40000000800 */
        /* <DEDUP_REMOVED lines=11> */
[----:B------:R-:W-:Y:S01]  /*13500*/  FMUL.FTZ R56, R2, R56 ;  /* 0x0000003802387220 */ /* 0x000fe20000410000 */
[--C-:B---3--:R-:W-:Y:S01]  /*13510*/  FFMA.FTZ R138, R194, UR4, -R175.reuse ;  /* 0x00000004c28a7c23 */ /* 0x108fe200080108af */
[----:B------:R-:W-:Y:S01]  /*13520*/  FMUL.FTZ R57, R2, R57 ;  /* 0x0000003902397220 */ /* 0x000fe20000410000 */
[-C--:B------:R-:W-:Y:S02]  /*13530*/  HMMA.16816.F32 R20, R176, R184.reuse, R20 ;  /* 0x000000b8b014723c */ /* 0x080fe40000001814 */
[----:B------:R3:W-:Y:S01]  /*13540*/  MUFU.EX2 R203, R138 ;  /* 0x0000008a00cb7308 */ /* 0x0007e20000000800 */
[C---:B------:R-:W-:Y:S01]  /*13550*/  FMUL.FTZ R58, R0.reuse, R58 ;  /* 0x0000003a003a7220 */ /* 0x040fe20000410000 */
[----:B------:R-:W-:Y:S01]  /*13560*/  FMUL.FTZ R59, R0, R59 ;  /* 0x0000003b003b7220 */ /* 0x000fe20000410000 */
[C---:B------:R-:W-:Y:S01]  /*13570*/  FMUL.FTZ R60, R2.reuse, R60 ;  /* 0x0000003c023c7220 */ /* 0x040fe20000410000 */
[----:B------:R-:W-:Y:S01]  /*13580*/  FMUL.FTZ R61, R2, R61 ;  /* 0x0000003d023d7220 */ /* 0x000fe20000410000 */
[C---:B------:R-:W-:Y:S01]  /*13590*/  FMUL.FTZ R62, R0.reuse, R62 ;  /* 0x0000003e003e7220 */ /* 0x040fe20000410000 */
[C---:B------:R-:W-:Y:S04]  /*135a0*/  HMMA.16816.F32 R24, R180.reuse, R184, R24 ;  /* 0x000000b8b418723c */ /* 0x040fe80000001818 */
[----:B------:R-:W-:Y:S01]  /*135b0*/  FMUL.FTZ R63, R0, R63 ;  /* 0x0000003f003f7220 */ /* 0x000fe20000410000 */
[C---:B------:R-:W-:Y:S01]  /*135c0*/  FMUL.FTZ R72, R2.reuse, R72 ;  /* 0x0000004802487220 */ /* 0x040fe20000410000 */
[----:B------:R-:W-:Y:S01]  /*135d0*/  FMUL.FTZ R73, R2, R73 ;  /* 0x0000004902497220 */ /* 0x000fe20000410000 */
[C---:B------:R-:W-:Y:S01]  /*135e0*/  FMUL.FTZ R74, R0.reuse, R74 ;  /* 0x0000004a004a7220 */ /* 0x040fe20000410000 */
[-C--:B------:R-:W-:Y:S03]  /*135f0*/  HMMA.16816.F32 R28, R180, R186.reuse, R28 ;  /* 0x000000bab41c723c */ /* 0x080fe6000000181c */
[--C-:B---3--:R-:W-:Y:S01]  /*13600*/  FFMA.FTZ R138, R195, UR4, -R175.reuse ;  /* 0x00000004c38a7c23 */ /* 0x108fe200080108af */
[----:B------:R-:W-:Y:S01]  /*13610*/  FMUL.FTZ R75, R0, R75 ;  /* 0x0000004b004b7220 */ /* 0x000fe20000410000 */
[C---:B------:R-:W-:Y:S01]  /*13620*/  FMUL.FTZ R76, R2.reuse, R76 ;  /* 0x0000004c024c7220 */ /* 0x040fe20000410000 */
[----:B------:R-:W-:Y:S01]  /*13630*/  FMUL.FTZ R77, R2, R77 ;  /* 0x0000004d024d7220 */ /* 0x000fe20000410000 */
[----:B------:R3:W-:Y:S01]  /*13640*/  MUFU.EX2 R201, R138 ;  /* 0x0000008a00c97308 */ /* 0x0007e20000000800 */
[C---:B------:R-:W-:Y:S01]  /*13650*/  HMMA.16816.F32 R32, R176.reuse, R186, R32 ;  /* 0x000000bab020723c */ /* 0x040fe20000001820 */
[----:B------:R-:W-:Y:S03]  /*13660*/  LDSM.16.MT88.4 R184, [R218+0x800] ;  /* 0x00080000dab8783b */ /* 0x000fe60000004200 */
[C---:B------:R-:W-:Y:S01]  /*13670*/  FMUL.FTZ R78, R0.reuse, R78 ;  /* 0x0000004e004e7220 */ /* 0x040fe20000410000 */
[----:B------:R-:W-:Y:S01]  /*13680*/  FMUL.FTZ R79, R0, R79 ;  /* 0x0000004f004f7220 */ /* 0x000fe20000410000 */
[C---:B------:R-:W-:Y:S01]  /*13690*/  FMUL.FTZ R88, R2.reuse, R88 ;  /* 0x0000005802587220 */ /* 0x040fe20000410000 */
[----:B------:R-:W-:Y:S01]  /*136a0*/  FMUL.FTZ R89, R2, R89 ;  /* 0x0000005902597220 */ /* 0x000fe20000410000 */
[-C--:B--2---:R-:W-:Y:S03]  /*136b0*/  HMMA.16816.F32 R36, R176, R140.reuse, R36 ;  /* 0x0000008cb024723c */ /* 0x084fe60000001824 */
[C---:B------:R-:W-:Y:S01]  /*136c0*/  FMUL.FTZ R90, R0.reuse, R90 ;  /* 0x0000005a005a7220 */ /* 0x040fe20000410000 */
[----:B------:R-:W-:Y:S01]  /*136d0*/  FMUL.FTZ R91, R0, R91 ;  /* 0x0000005b005b7220 */ /* 0x000fe20000410000 */
[C---:B------:R-:W-:Y:S01]  /*136e0*/  FMUL.FTZ R92, R2.reuse, R92 ;  /* 0x0000005c025c7220 */ /* 0x040fe20000410000 */
[----:B------:R-:W-:Y:S01]  /*136f0*/  FMUL.FTZ R93, R2, R93 ;  /* 0x0000005d025d7220 */ /* 0x000fe20000410000 */
[----:B------:R-:W-:Y:S01]  /*13700*/  FMUL.FTZ R94, R0, R94 ;  /* 0x0000005e005e7220 */ /* 0x000fe20000410000 */
[C---:B------:R-:W-:Y:S04]  /*13710*/  HMMA.16816.F32 R40, R180.reuse, R140, R40 ;  /* 0x0000008cb428723c */ /* 0x040fe80000001828 */
[--C-:B---3--:R-:W-:Y:S01]  /*13720*/  FFMA.FTZ R138, R196, UR4, -R174.reuse ;  /* 0x00000004c48a7c23 */ /* 0x108fe200080108ae */
[----:B------:R-:W-:Y:S01]  /*13730*/  FMUL.FTZ R95, R0, R95 ;  /* 0x0000005f005f7220 */ /* 0x000fe20000410000 */
[C---:B------:R-:W-:Y:S01]  /*13740*/  FMUL.FTZ R104, R2.reuse, R104 ;  /* 0x0000006802687220 */ /* 0x040fe20000410000 */
[----:B------:R-:W-:Y:S01]  /*13750*/  FMUL.FTZ R105, R2, R105 ;  /* 0x0000006902697220 */ /* 0x000fe20000410000 */
        /* <DEDUP_REMOVED lines=8> */
[----:B------:R-:W3:Y:S03]  /*137e0*/  LDSM.16.MT88.4 R140, [R212+0xb000] ;  /* 0x00b00000d48c783b */ /* 0x000ee60000004200 */
[----:B------:R-:W-:Y:S01]  /*137f0*/  FMUL.FTZ R111, R0, R111 ;  /* 0x0000006f006f7220 */ /* 0x000fe20000410000 */
[C---:B------:R-:W-:Y:S01]  /*13800*/  FMUL.FTZ R120, R2.reuse, R120 ;  /* 0x0000007802787220 */ /* 0x040fe20000410000 */
[----:B------:R-:W-:Y:S01]  /*13810*/  FMUL.FTZ R121, R2, R121 ;  /* 0x0000007902797220 */ /* 0x000fe20000410000 */
[----:B------:R-:W-:Y:S01]  /*13820*/  FMUL.FTZ R122, R0, R122 ;  /* 0x0000007a007a7220 */ /* 0x000fe20000410000 */
[-C--:B-1----:R-:W-:Y:S03]  /*13830*/  HMMA.16816.F32 R52, R176, R144.reuse, R52 ;  /* 0x00000090b034723c */ /* 0x082fe60000001834 */
[--C-:B--2---:R-:W-:Y:S01]  /*13840*/  FFMA.FTZ R138, R198, UR4, -R175.reuse ;  /* 0x00000004c68a7c23 */ /* 0x104fe200080108af */
[----:B------:R-:W-:Y:S01]  /*13850*/  FMUL.FTZ R123, R0, R123 ;  /* 0x0000007b007b7220 */ /* 0x000fe20000410000 */
[C---:B------:R-:W-:Y:S01]  /*13860*/  FMUL.FTZ R124, R2.reuse, R124 ;  /* 0x0000007c027c7220 */ /* 0x040fe20000410000 */
[----:B------:R-:W-:Y:S01]  /*13870*/  FMUL.FTZ R125, R2, R125 ;  /* 0x0000007d027d7220 */ /* 0x000fe20000410000 */
[----:B------:R1:W-:Y:S01]  /*13880*/  MUFU.EX2 R199, R138 ;  /* 0x0000008a00c77308 */ /* 0x0003e20000000800 */
[C---:B------:R-:W-:Y:S04]  /*13890*/  HMMA.16816.F32 R56, R180.reuse, R144, R56 ;  /* 0x00000090b438723c */ /* 0x040fe80000001838 */
[C---:B------:R-:W-:Y:S01]  /*138a0*/  FMUL.FTZ R126, R0.reuse, R126 ;  /* 0x0000007e007e7220 */ /* 0x040fe20000410000 */
[----:B------:R-:W-:Y:S01]  /*138b0*/  FMUL.FTZ R127, R0, R127 ;  /* 0x0000007f007f7220 */ /* 0x000fe20000410000 */
[----:B------:R-:W-:Y:S01]  /*138c0*/  FFMA.FTZ R174, R197, UR4, -R174 ;  /* 0x00000004c5ae7c23 */ /* 0x000fe200080108ae */
[----:B------:R-:W-:Y:S01]  /*138d0*/  FFMA.FTZ R175, R207, UR4, -R175 ;  /* 0x00000004cfaf7c23 */ /* 0x000fe200080108af */
[-C--:B------:R-:W-:Y:S02]  /*138e0*/  HMMA.16816.F32 R60, R180, R146.reuse, R60 ;  /* 0x00000092b43c723c */ /* 0x080fe4000000183c */
[----:B------:R-:W2:Y:S01]  /*138f0*/  MUFU.EX2 R200, R174 ;  /* 0x000000ae00c87308 */ /* 0x000ea20000000800 */
[----:B------:R-:W-:Y:S04]  /*13900*/  MOV R207, R139 ;  /* 0x0000008b00cf7202 */ /* 0x000fe80000000f00 */
[----:B------:R-:W-:Y:S01]  /*13910*/  ISETP.GT.AND P0, PT, R232, R207, PT ;  /* 0x000000cfe800720c */ /* 0x000fe20003f04270 */
[C---:B------:R-:W-:Y:S01]  /*13920*/  HMMA.16816.F32 R64, R176.reuse, R146, R64 ;  /* 0x00000092b040723c */ /* 0x040fe20000001840 */
[----:B------:R-:W4:Y:S03]  /*13930*/  LDSM.16.MT88.4 R144, [R220+0xb000] ;  /* 0x00b00000dc90783b */ /* 0x000f260000004200 */
[----:B------:R-:W5:Y:S01]  /*13940*/  MUFU.EX2 R198, R175 ;  /* 0x000000af00c67308 */ /* 0x000f620000000800 */
[--C-:B-1----:R-:W-:Y:S01]  /*13950*/  FFMA.FTZ R138, R206, UR4, -R188.reuse ;  /* 0x00000004ce8a7c23 */ /* 0x102fe200080108bc */
[----:B------:R-:W-:Y:S02]  /*13960*/  IADD3 R232, PT, PT, R232, -0x1, RZ ;  /* 0xffffffffe8e87810 */ /* 0x000fe40007ffe0ff */
[-C--:B---3--:R-:W-:Y:S06]  /*13970*/  HMMA.16816.F32 R68, R176, R140.reuse, R68 ;  /* 0x0000008cb044723c */ /* 0x088fec0000001844 */
[----:B------:R1:W-:Y:S01]  /*13980*/  MUFU.EX2 R197, R138 ;  /* 0x0000008a00c57308 */ /* 0x0003e20000000800 */
[----:B------:R-:W3:Y:S01]  /*13990*/  LDL.LU R206, [R1] ;  /* 0x0000000001ce7983 */ /* 0x000ee20000300800 */
[----:B--2---:R-:W-:Y:S01]  /*139a0*/  F2FP.F16.F32.PACK_AB R174, R200, R202 ;  /* 0x000000cac8ae723e */ /* 0x004fe200000000ff */
[C---:B------:R-:W-:Y:S07]  /*139b0*/  HMMA.16816.F32 R72, R180.reuse, R140, R72 ;  /* 0x0000008cb448723c */ /* 0x040fee0000001848 */
[----:B------:R2:W-:Y:S01]  /*139c0*/  MUFU.EX2 R139, R173 ;  /* 0x000000ad008b7308 */ /* 0x0005e20000000800 */
[----:B-----5:R-:W-:Y:S01]  /*139d0*/  F2FP.F16.F32.PACK_AB R175, R198, R199 ;  /* 0x000000c7c6af723e */ /* 0x020fe200000000ff */
[-C--:B------:R-:W-:Y:S03]  /*139e0*/  HMMA.16816.F32 R76, R180, R142.reuse, R76 ;  /* 0x0000008eb44c723c */ /* 0x080fe6000000184c */
[--C-:B-1----:R-:W-:Y:S02]  /*139f0*/  FFMA.FTZ R138, R208, UR4, -R188.reuse ;  /* 0x00000004d08a7c23 */ /* 0x102fe400080108bc */
[----:B------:R-:W5:Y:S03]  /*13a00*/  LDL.LU R208, [R1+0x4] ;  /* 0x0000040001d07983 */ /* 0x000f660000300800 */
[----:B------:R1:W1:Y:S01]  /*13a10*/  MUFU.EX2 R195, R138 ;  /* 0x0000008a00c37308 */ /* 0x0002620000000800 */
[C---:B------:R-:W-:Y:S01]  /*13a20*/  HMMA.16816.F32 R80, R176.reuse, R142, R80 ;  /* 0x0000008eb050723c */ /* 0x040fe20000001850 */
[----:B------:R-:W1:Y:S03]  /*13a30*/  LDSM.16.MT88.4 R140, [R3+0x1000] ;  /* 0x00100000038c783b */ /* 0x000e660000004200 */
[----:B--2---:R-:W-:Y:S04]  /*13a40*/  F2FP.F16.F32.PACK_AB R173, R201, R203 ;  /* 0x000000cbc9ad723e */ /* 0x004fe800000000ff */
[-C--:B----4-:R-:W-:Y:S08]  /*13a50*/  HMMA.16816.F32 R84, R176, R144.reuse, R84 ;  /* 0x00000090b054723c */ /* 0x090ff00000001854 */
[C---:B------:R-:W-:Y:S04]  /*13a60*/  HMMA.16816.F32 R88, R180.reuse, R144, R88 ;  /* 0x00000090b458723c */ /* 0x040fe80000001858 */
[--C-:B-1----:R-:W-:Y:S01]  /*13a70*/  FFMA.FTZ R138, R209, UR4, -R188.reuse ;  /* 0x00000004d18a7c23 */ /* 0x102fe200080108bc */
[----:B------:R-:W-:Y:S01]  /*13a80*/  FFMA.FTZ R188, R210, UR4, -R188 ;  /* 0x00000004d2bc7c23 */ /* 0x000fe200080108bc */
[----:B------:R-:W2:Y:S02]  /*13a90*/  LDL.LU R209, [R1+0x8] ;  /* 0x0000080001d17983 */ /* 0x000ea40000300800 */
[-C--:B------:R-:W-:Y:S01]  /*13aa0*/  HMMA.16816.F32 R92, R180, R146.reuse, R92 ;  /* 0x00000092b45c723c */ /* 0x080fe2000000185c */
[----:B------:R-:W-:Y:S01]  /*13ab0*/  MUFU.EX2 R194, R188 ;  /* 0x000000bc00c27308 */ /* 0x000fe20000000800 */
[----:B------:R-:W4:Y:S06]  /*13ac0*/  LDL.LU R210, [R1+0xc] ;  /* 0x00000c0001d27983 */ /* 0x000f2c0000300800 */
[C---:B------:R-:W-:Y:S01]  /*13ad0*/  HMMA.16816.F32 R96, R176.reuse, R146, R96 ;  /* 0x00000092b060723c */ /* 0x040fe20000001860 */
[----:B------:R-:W1:Y:S02]  /*13ae0*/  LDSM.16.MT88.4 R144, [R219+0xb000] ;  /* 0x00b00000db90783b */ /* 0x000e640000004200 */
[----:B------:R1:W1:Y:S05]  /*13af0*/  MUFU.EX2 R196, R138 ;  /* 0x0000008a00c47308 */ /* 0x00026a0000000800 */
[-C--:B------:R-:W-:Y:S08]  /*13b00*/  HMMA.16816.F32 R100, R176, R140.reuse, R100 ;  /* 0x0000008cb064723c */ /* 0x080ff00000001864 */
[C---:B------:R-:W-:Y:S04]  /*13b10*/  HMMA.16816.F32 R104, R180.reuse, R140, R104 ;  /* 0x0000008cb468723c */ /* 0x040fe80000001868 */
[--C-:B-1----:R-:W-:Y:S04]  /*13b20*/  FFMA.FTZ R138, R191, UR4, -R189.reuse ;  /* 0x00000004bf8a7c23 */ /* 0x102fe800080108bd */
[-C--:B------:R-:W-:Y:S01]  /*13b30*/  HMMA.16816.F32 R108, R180, R142.reuse, R108 ;  /* 0x0000008eb46c723c */ /* 0x080fe2000000186c */
[----:B------:R1:W-:Y:S07]  /*13b40*/  MUFU.EX2 R193, R138 ;  /* 0x0000008a00c17308 */ /* 0x0003ee0000000800 */
[C---:B------:R-:W-:Y:S08]  /*13b50*/  HMMA.16816.F32 R112, R176.reuse, R142, R112 ;  /* 0x0000008eb070723c */ /* 0x040ff00000001870 */
[-C--:B------:R-:W-:Y:S03]  /*13b60*/  HMMA.16816.F32 R116, R176, R144.reuse, R116 ;  /* 0x00000090b074723c */ /* 0x080fe60000001874 */
[--C-:B-1----:R-:W-:Y:S01]  /*13b70*/  FFMA.FTZ R138, R192, UR4, -R189.reuse ;  /* 0x00000004c08a7c23 */ /* 0x102fe200080108bd */
[----:B------:R-:W-:Y:S01]  /*13b80*/  FFMA.FTZ R189, R172, UR4, -R189 ;  /* 0x00000004acbd7c23 */ /* 0x000fe200080108bd */
[----:B------:R-:W-:Y:S02]  /*13b90*/  F2FP.F16.F32.PACK_AB R172, R204, R205 ;  /* 0x000000cdccac723e */ /* 0x000fe400000000ff */
[----:B------:R-:W1:Y:S01]  /*13ba0*/  MUFU.EX2 R192, R138 ;  /* 0x0000008a00c07308 */ /* 0x000e620000000800 */
[C---:B------:R-:W-:Y:S09]  /*13bb0*/  HMMA.16816.F32 R120, R180.reuse, R144, R120 ;  /* 0x00000090b478723c */ /* 0x040ff20000001878 */
[----:B------:R1:W1:Y:S01]  /*13bc0*/  MUFU.EX2 R138, R189 ;  /* 0x000000bd008a7308 */ /* 0x0002620000000800 */
[-C--:B------:R-:W-:Y:S01]  /*13bd0*/  HMMA.16816.F32 R124, R180, R146.reuse, R124 ;  /* 0x00000092b47c723c */ /* 0x080fe2000000187c */
[----:B------:R-:W1:Y:S07]  /*13be0*/  LDSM.16.MT88.4 R180, [R3+0x800] ;  /* 0x0008000003b4783b */ /* 0x000e6e0000004200 */
[----:B------:R-:W-:Y:S04]  /*13bf0*/  HMMA.16816.F32 R128, R176, R146, R128 ;  /* 0x00000092b080723c */ /* 0x000fe80000001880 */
[----:B------:R-:W-:Y:S02]  /*13c00*/  F2FP.F16.F32.PACK_AB R176, R195, R197 ;  /* 0x000000c5c3b0723e */ /* 0x000fe400000000ff */
[----:B------:R-:W-:Y:S02]  /*13c10*/  F2FP.F16.F32.PACK_AB R178, R194, R196 ;  /* 0x000000c4c2b2723e */ /* 0x000fe400000000ff */
[-C--:B------:R-:W-:Y:S01]  /*13c20*/  HMMA.16816.F32 R140, R172, R152.reuse, R4 ;  /* 0x00000098ac8c723c */ /* 0x080fe20000001804 */
[----:B-1----:R-:W1:Y:S04]  /*13c30*/  LDSM.16.MT88.4 R188, [R212+0xb800] ;  /* 0x00b80000d4bc783b */ /* 0x002e680000004200 */
[----:B------:R-:W-:Y:S02]  /*13c40*/  F2FP.F16.F32.PACK_AB R177, R192, R193 ;  /* 0x000000c1c0b1723e */ /* 0x000fe400000000ff */
[----:B------:R-:W-:Y:S02]  /*13c50*/  F2FP.F16.F32.PACK_AB R179, R138, R139 ;  /* 0x0000008b8ab3723e */ /* 0x000fe400000000ff */
[----:B------:R-:W1:Y:S05]  /*13c60*/  LDSM.16.MT88.4 R4, [R222] ;  /* 0x00000000de04783b */ /* 0x000e6a0000004200 */
[C---:B------:R-:W-:Y:S03]  /*13c70*/  HMMA.16816.F32 R144, R176.reuse, R152, R8 ;  /* 0x00000098b090723c */ /* 0x040fe60000001808 */
[----:B------:R-:W5:Y:S05]  /*13c80*/  LDSM.16.MT88.4 R8, [R3+0x1800] ;  /* 0x001800000308783b */ /* 0x000f6a0000004200 */
[-C--:B------:R-:W-:Y:S03]  /*13c90*/  HMMA.16816.F32 R148, R176, R154.reuse, R12 ;  /* 0x0000009ab094723c */ /* 0x080fe6000000180c */
[----:B------:R-:W4:Y:S05]  /*13ca0*/  LDSM.16.MT88.4 R12, [R218+0x1800] ;  /* 0x00180000da0c783b */ /* 0x000f2a0000004200 */
        /* <DEDUP_REMOVED lines=17> */
[-C--:B------:R-:W-:Y:S03]  /*13dc0*/  HMMA.16816.F32 R84, R172, R4.reuse, R84 ;  /* 0x00000004ac54723c */ /* 0x080fe60000001854 */
[----:B---3--:R-:W-:Y:S05]  /*13dd0*/  FFMA.FTZ R0, R0, R206, R211 ;  /* 0x000000ce00007223 */ /* 0x008fea00000100d3 */
[C---:B------:R-:W-:Y:S04]  /*13de0*/  HMMA.16816.F32 R88, R176.reuse, R4, R88 ;  /* 0x00000004b058723c */ /* 0x040fe80000001858 */
[----:B------:R-:W-:Y:S04]  /*13df0*/  FADD.FTZ R0, R236, R0 ;  /* 0x00000000ec007221 */ /* 0x000fe80000010000 */
[-C--:B------:R-:W-:Y:S03]  /*13e00*/  HMMA.16816.F32 R92, R176, R6.reuse, R92 ;  /* 0x00000006b05c723c */ /* 0x080fe6000000185c */
[----:B------:R-:W-:Y:S04]  /*13e10*/  FADD.FTZ R4, R238, R0 ;  /* 0x00000000ee047221 */ /* 0x000fe80000010000 */
[----:B------:R-:W-:Y:S01]  /*13e20*/  FADD.FTZ R4, R237, R4 ;  /* 0x00000004ed047221 */ /* 0x000fe20000010000 */
[C---:B------:R-:W-:Y:S04]  /*13e30*/  HMMA.16816.F32 R96, R172.reuse, R6, R96 ;  /* 0x00000006ac60723c */ /* 0x040fe80000001860 */
[----:B-----5:R-:W-:Y:S04]  /*13e40*/  FFMA.FTZ R2, R2, R208, R240 ;  /* 0x000000d002027223 */ /* 0x020fe800000100f0 */
[-C--:B------:R-:W-:Y:S03]  /*13e50*/  HMMA.16816.F32 R100, R172, R8.reuse, R100 ;  /* 0x00000008ac64723c */ /* 0x080fe60000001864 */
[----:B------:R-:W-:Y:S04]  /*13e60*/  FADD.FTZ R2, R239, R2 ;  /* 0x00000002ef027221 */ /* 0x000fe80000010000 */
[----:B------:R-:W-:Y:S01]  /*13e70*/  FADD.FTZ R5, R241, R2 ;  /* 0x00000002f1057221 */ /* 0x000fe20000010000 */
[C---:B------:R-:W-:Y:S04]  /*13e80*/  HMMA.16816.F32 R104, R176.reuse, R8, R104 ;  /* 0x00000008b068723c */ /* 0x040fe80000001868 */
[----:B------:R-:W-:Y:S04]  /*13e90*/  FADD.FTZ R0, R242, R5 ;  /* 0x00000005f2007221 */ /* 0x000fe80000010000 */
[-C--:B------:R-:W-:Y:S03]  /*13ea0*/  HMMA.16816.F32 R108, R176, R10.reuse, R108 ;  /* 0x0000000ab06c723c */ /* 0x080fe6000000186c */
[----:B--2---:R-:W-:Y:S01]  /*13eb0*/  FFMA.FTZ R3, R132, R209, R245 ;  /* 0x000000d184037223 */ /* 0x004fe200000100f5 */
[----:B------:R-:W-:Y:S01]  /*13ec0*/  FADD.FTZ R5, R197, R0 ;  /* 0x00000000c5057221 */ /* 0x000fe20000010000 */
[----:B------:R-:W-:Y:S01]  /*13ed0*/  FADD.FTZ R0, R193, R4 ;  /* 0x00000004c1007221 */ /* 0x000fe20000010000 */
[----:B------:R-:W-:Y:S01]  /*13ee0*/  MOV R132, R135 ;  /* 0x0000008700847202 */ /* 0x000fe20000000f00 */
[----:B----4-:R-:W-:Y:S01]  /*13ef0*/  FFMA.FTZ R133, R133, R210, R249 ;  /* 0x000000d285857223 */ /* 0x010fe200000100f9 */
        /* <DEDUP_REMOVED lines=15> */
[----:B------:R-:W-:Y:S01]  /*13ff0*/  MOV R138, R134 ;  /* 0x00000086008a7202 */ /* 0x000fe20000000f00 */
[-C--:B------:R-:W-:Y:S03]  /*14000*/  HMMA.16816.F32 R124, R176, R14.reuse, R124 ;  /* 0x0000000eb07c723c */ /* 0x080fe6000000187c */
[----:B------:R-:W-:Y:S01]  /*14010*/  FADD.FTZ R2, R203, R2 ;  /* 0x00000002cb027221 */ /* 0x000fe20000010000 */
[----:B------:R-:W-:Y:S03]  /*14020*/  FADD.FTZ R3, R204, R3 ;  /* 0x00000003cc037221 */ /* 0x000fe60000010000 */
[----:B------:R-:W-:Y:S01]  /*14030*/  FADD.FTZ R2, R201, R2 ;  /* 0x00000002c9027221 */ /* 0x000fe20000010000 */
[----:B------:R-:W-:Y:S01]  /*14040*/  FADD.FTZ R5, R202, R3 ;  /* 0x00000003ca057221 */ /* 0x000fe20000010000 */
[----:B------:R-:W-:Y:S04]  /*14050*/  HMMA.16816.F32 R128, R172, R14, R128 ;  /* 0x0000000eac80723c */ /* 0x000fe80000001880 */
[----:B------:R-:W-:Y:S01]  /*14060*/  FADD.FTZ R3, R199, R2 ;  /* 0x00000002c7037221 */ /* 0x000fe20000010000 */
[----:B------:R-:W-:Y:S01]  /*14070*/  FADD.FTZ R2, R196, R4 ;  /* 0x00000004c4027221 */ /* 0x000fe20000010000 */
[----:B------:R-:W-:Y:S02]  /*14080*/  FADD.FTZ R4, R200, R5 ;  /* 0x00000005c8047221 */ /* 0x000fe40000010000 */
[----:B------:R-:W-:Y:S01]  /*14090*/  FADD.FTZ R3, R198, R3 ;  /* 0x00000003c6037221 */ /* 0x000fe20000010000 */
[----:B------:R-:W-:Y:S02]  /*140a0*/  FADD.FTZ R2, R194, R2 ;  /* 0x00000002c2027221 */ /* 0x000fe40000010000 */
[----:B------:R-:W-:Y:S04]  /*140b0*/  STL [R1+0xc], R4 ;  /* 0x00000c0401007387 */ /* 0x000fe80000100800 */
[----:B------:R1:W-:Y:S04]  /*140c0*/  STL [R1+0x8], R3 ;  /* 0x0000080301007387 */ /* 0x0003e80000100800 */
[----:B------:R3:W-:Y:S04]  /*140d0*/  STL [R1+0x4], R2 ;  /* 0x0000040201007387 */ /* 0x0007e80000100800 */
[----:B------:R3:W-:Y:S01]  /*140e0*/  STL [R1], R0 ;  /* 0x0000000001007387 */ /* 0x0007e20000100800 */
[----:B-1----:R-:W-:Y:S01]  /*140f0*/  MOV R3, R136 ;  /* 0x0000008800037202 */ /* 0x002fe20000000f00 */
[----:B------:R-:W-:Y:S06]  /*14100*/  @P0 BRA `(.L_x_1401) ;  /* 0xffffffd400400947 */ /* 0x000fec000383ffff */
.L_x_1400:
[----:B---3--:R-:W3:Y:S04]  /*14110*/  LDL.LU R2, [R1+0xc] ;  /* 0x00000c0001027983 */ /* 0x008ee80000300800 */
[----:B------:R-:W4:Y:S04]  /*14120*/  LDL.LU R7, [R1+0x8] ;  /* 0x0000080001077983 */ /* 0x000f280000300800 */
[----:B------:R-:W5:Y:S04]  /*14130*/  LDL.LU R6, [R1+0x4] ;  /* 0x0000040001067983 */ /* 0x000f680000300800 */
[----:B------:R-:W2:Y:S04]  /*14140*/  LDL.LU R5, [R1] ;  /* 0x0000000001057983 */ /* 0x000ea80000300800 */
[----:B------:R-:W2:Y:S04]  /*14150*/  LDL.LU R8, [R1+0x18] ;  /* 0x0000180001087983 */ /* 0x000ea80000300800 */
[----:B------:R-:W2:Y:S04]  /*14160*/  LDL.LU R9, [R1+0x24] ;  /* 0x0000240001097983 */ /* 0x000ea80000300800 */
[----:B------:R-:W2:Y:S01]  /*14170*/  LDL R174, [R1+0x38] ;  /* 0x0000380001ae7983 */ /* 0x000ea20000100800 */
[----:B------:R-:W1:Y:S01]  /*14180*/  S2UR UR4, SR_CgaCtaId ;  /* 0x00000000000479c3 */ /* 0x000e620000008800 */
[----:B------:R-:W-:Y:S01]  /*14190*/  UMOV UR5, 0x400 ;  /* 0x0000040000057882 */ /* 0x000fe20000000000 */
[----:B------:R-:W1:Y:S02]  /*141a0*/  S2R R175, SR_TID.X ;  /* 0x0000000000af7919 */ /* 0x000e640000002100 */
[----:B-1----:R-:W-:-:S04]  /*141b0*/  ULEA UR4, UR4, UR5, 0x18 ;  /* 0x0000000504047291 */ /* 0x002fc8000f8ec0ff */
[----:B------:R-:W1:Y:S01]  /*141c0*/  S2UR UR5, SR_CTAID.Z ;  /* 0x00000000000579c3 */ /* 0x000e620000002700 */
[----:B------:R-:W-:Y:S01]  /*141d0*/  SHF.R.U32.HI R173, RZ, 0x3, R175 ;  /* 0x00000003ffad7819 */ /* 0x000fe200000116af */
[----:B---3--:R-:W3:Y:S04]  /*141e0*/  SHFL.BFLY PT, R4, R2, 0x2, 0x1f ;  /* 0x0c401f0002047f89 */ /* 0x008ee800000e0000 */
[----:B----4-:R-:W4:Y:S04]  /*141f0*/  SHFL.BFLY PT, R0, R7, 0x2, 0x1f ;  /* 0x0c401f0007007f89 */ /* 0x010f2800000e0000 */
[----:B-----5:R-:W5:Y:S01]  /*14200*/  SHFL.BFLY PT, R3, R6, 0x2, 0x1f ;  /* 0x0c401f0006037f89 */ /* 0x020f6200000e0000 */
[----:B---3--:R-:W-:-:S03]  /*14210*/  FADD.FTZ R4, R4, R2 ;  /* 0x0000000204047221 */ /* 0x008fc60000010000 */
[----:B--2---:R-:W2:Y:S01]  /*14220*/  SHFL.BFLY PT, R2, R5, 0x2, 0x1f ;  /* 0x0c401f0005027f89 */ /* 0x004ea200000e0000 */
[----:B----4-:R-:W-:-:S03]  /*14230*/  FADD.FTZ R0, R0, R7 ;  /* 0x0000000700007221 */ /* 0x010fc60000010000 */
[----:B------:R-:W3:Y:S01]  /*14240*/  SHFL.BFLY PT, R132, R4, 0x1, 0x1f ;  /* 0x0c201f0004847f89 */ /* 0x000ee200000e0000 */
[----:B-----5:R-:W-:Y:S01]  /*14250*/  FADD.FTZ R3, R3, R6 ;  /* 0x0000000603037221 */ /* 0x020fe20000010000 */
[----:B------:R-:W-:Y:S02]  /*14260*/  SHF.L.U32 R6, R175, 0x5, RZ ;  /* 0x00000005af067819 */ /* 0x000fe400000006ff */
[----:B------:R-:W4:Y:S02]  /*14270*/  SHFL.BFLY PT, R133, R0, 0x1, 0x1f ;  /* 0x0c201f0000857f89 */ /* 0x000f2400000e0000 */
[----:B------:R-:W-:Y:S02]  /*14280*/  LOP3.LUT R6, R8, 0x7c00, R6, 0xf8, !PT ;  /* 0x00007c0008067812 */ /* 0x000fe400078ef806 */
[----:B------:R-:W5:Y:S01]  /*14290*/  SHFL.BFLY PT, R138, R3, 0x1, 0x1f ;  /* 0x0c201f00038a7f89 */ /* 0x000f6200000e0000 */
[----:B------:R-:W-:-:S04]  /*142a0*/  IADD3 R8, PT, PT, R173, 0x10, RZ ;  /* 0x00000010ad087810 */ /* 0x000fc80007ffe0ff */
[----:B------:R-:W-:Y:S01]  /*142b0*/  ISETP.GE.AND P1, PT, R8, R174, PT ;  /* 0x000000ae0800720c */ /* 0x000fe20003f26270 */
[----:B--2---:R-:W-:Y:S01]  /*142c0*/  FADD.FTZ R2, R2, R5 ;  /* 0x0000000502027221 */ /* 0x004fe20000010000 */
[----:B------:R-:W-:Y:S01]  /*142d0*/  SHF.L.U32 R5, R175, 0x4, RZ ;  /* 0x00000004af057819 */ /* 0x000fe200000006ff */
[----:B---3--:R-:W-:-:S03]  /*142e0*/  FADD.FTZ R132, R4, R132 ;  /* 0x0000008404847221 */ /* 0x008fc60000010000 */
[----:B------:R-:W2:Y:S01]  /*142f0*/  SHFL.BFLY PT, R139, R2, 0x1, 0x1f ;  /* 0x0c201f00028b7f89 */ /* 0x000ea200000e0000 */
[----:B------:R-:W-:Y:S01]  /*14300*/  LOP3.LUT R5, R5, 0x1c0, RZ, 0xc0, !PT ;  /* 0x000001c005057812 */ /* 0x000fe200078ec0ff */
[----:B------:R-:W3:Y:S01]  /*14310*/  MUFU.RCP R4, R132 ;  /* 0x0000008400047308 */ /* 0x000ee20000001000 */
[----:B----4-:R-:W-:Y:S01]  /*14320*/  FADD.FTZ R133, R0, R133 ;  /* 0x0000008500857221 */ /* 0x010fe20000010000 */
[----:B------:R-:W-:Y:S02]  /*14330*/  IADD3 R0, PT, PT, R173, 0x20, RZ ;  /* 0x00000020ad007810 */ /* 0x000fe40007ffe0ff */
[----:B------:R-:W-:Y:S01]  /*14340*/  FSETP.NE.FTZ.AND P5, PT, R132, RZ, PT ;  /* 0x000000ff8400720b */ /* 0x000fe20003fb5000 */
[----:B-----5:R-:W-:Y:S01]  /*14350*/  FADD.FTZ R138, R3, R138 ;  /* 0x0000008a038a7221 */ /* 0x020fe20000010000 */
[----:B------:R-:W-:Y:S02]  /*14360*/  ISETP.GE.AND P0, PT, R0, R174, PT ;  /* 0x000000ae0000720c */ /* 0x000fe40003f06270 */
[----:B------:R-:W-:Y:S01]  /*14370*/  LOP3.LUT R5, R5, 0x38, R9, 0xf8, !PT ;  /* 0x0000003805057812 */ /* 0x000fe200078ef809 */
[----:B------:R-:W4:Y:S01]  /*14380*/  MUFU.RCP R7, R133 ;  /* 0x0000008500077308 */ /* 0x000f220000001000 */
[----:B------:R-:W-:-:S02]  /*14390*/  FSETP.NE.FTZ.AND P3, PT, R133, RZ, PT ;  /* 0x000000ff8500720b */ /* 0x000fc40003f75000 */
[----:B------:R-:W-:Y:S02]  /*143a0*/  LOP3.LUT R172, R6, R5, RZ, 0xfc, !PT ;  /* 0x0000000506ac7212 */ /* 0x000fe400078efcff */
[----:B------:R-:W-:Y:S02]  /*143b0*/  FSETP.NE.FTZ.AND P6, PT, R138, RZ, PT ;  /* 0x000000ff8a00720b */ /* 0x000fe40003fd5000 */
[----:B---3--:R-:W-:Y:S01]  /*143c0*/  FSEL R0, R4, 1, P5 ;  /* 0x3f80000004007808 */ /* 0x008fe20002800000 */
[----:B--2---:R-:W-:-:S04]  /*143d0*/  FADD.FTZ R139, R2, R139 ;  /* 0x0000008b028b7221 */ /* 0x004fc80000010000 */
        /* <DEDUP_REMOVED lines=32> */
[----:B------:R-:W2:Y:S01]  /*145e0*/  MUFU.RCP R2, R138 ;  /* 0x0000008a00027308 */ /* 0x000ea20000001000 */
[----:B----4-:R-:W-:-:S02]  /*145f0*/  FSEL R3, R7, 1, P3 ;  /* 0x3f80000007037808 */ /* 0x010fc40001800000 */
[----:B------:R-:W-:Y:S02]  /*14600*/  FSETP.NE.FTZ.AND P2, PT, R139, RZ, PT ;  /* 0x000000ff8b00720b */ /* 0x000fe40003f55000 */
[----:B------:R-:W-:Y:S01]  /*14610*/  F2FP.F16.F32.PACK_AB R17, R17, R8 ;  /* 0x000000081111723e */ /* 0x000fe200000000ff */
[C---:B------:R-:W-:Y:S01]  /*14620*/  FMUL.FTZ R18, R3.reuse, R39 ;  /* 0x0000002703127220 */ /* 0x040fe20000410000 */
[----:B------:R-:W-:Y:S01]  /*14630*/  MOV R39, 0x10 ;  /* 0x0000001000277802 */ /* 0x000fe20000000f00 */
        /* <DEDUP_REMOVED lines=38> */
[----:B------:R-:W-:Y:S01]  /*148a0*/  SEL R39, R39, 0xfffffff0, !P4 ;  /* 0xfffffff027277807 */ /* 0x000fe20006000000 */
[----:B------:R-:W-:Y:S01]  /*148b0*/  FMUL.FTZ R148, R2, R148 ;  /* 0x0000009402947220 */ /* 0x000fe20000410000 */
[----:B------:R-:W-:Y:S01]  /*148c0*/  LEA R8, R172, UR4, 0x1 ;  /* 0x00000004ac087c11 */ /* 0x000fe2000f8e08ff */
        /* <DEDUP_REMOVED lines=66> */
[----:B------:R-:W-:Y:S02]  /*14cf0*/  IADD3 R7, PT, PT, R8, R39, RZ ;  /* 0x0000002708077210 */ /* 0x000fe40007ffe0ff */
[----:B------:R-:W-:-:S02]  /*14d00*/  F2FP.F16.F32.PACK_AB R3, R3, R144 ;  /* 0x000000900303723e */ /* 0x000fc400000000ff */
[----:B------:R-:W-:Y:S01]  /*14d10*/  F2FP.F16.F32.PACK_AB R10, R10, R146 ;  /* 0x000000920a0a723e */ /* 0x000fe200000000ff */
[----:B------:R2:W-:Y:S01]  /*14d20*/  STS [R7], R2 ;  /* 0x0000000207007388 */ /* 0x0005e20000000800 */
[----:B------:R-:W-:Y:S02]  /*14d30*/  F2FP.F16.F32.PACK_AB R9, R9, R148 ;  /* 0x000000940909723e */ /* 0x000fe400000000ff */
[----:B------:R-:W-:Y:S01]  /*14d40*/  F2FP.F16.F32.PACK_AB R33, R33, R58 ;  /* 0x0000003a2121723e */ /* 0x000fe200000000ff */
[----:B------:R3:W-:Y:S01]  /*14d50*/  STS [R7+0x400], R0 ;  /* 0x0004000007007388 */ /* 0x0007e20000000800 */
[----:B------:R-:W-:Y:S02]  /*14d60*/  LOP3.LUT P4, RZ, R175, 0x8, RZ, 0xc0, !PT ;  /* 0x00000008afff7812 */ /* 0x000fe4000788c0ff */
[----:B------:R-:W-:Y:S01]  /*14d70*/  MOV R58, 0x20 ;  /* 0x00000020003a7802 */ /* 0x000fe20000000f00 */
        /* <DEDUP_REMOVED lines=12> */
[----:B--2---:R-:W-:Y:S02]  /*14e40*/  SEL R2, R58, 0xffffffe0, !P4 ;  /* 0xffffffe03a027807 */ /* 0x004fe40006000000 */
[----:B------:R-:W-:Y:S02]  /*14e50*/  LOP3.LUT P4, RZ, R175, 0x10, RZ, 0xc0, !PT ;  /* 0x00000010afff7812 */ /* 0x000fe4000788c0ff */
[----:B---3--:R-:W-:Y:S02]  /*14e60*/  IADD3 R0, PT, PT, R8, 0x40, RZ ;  /* 0x0000004008007810 */ /* 0x008fe40007ffe0ff */
[----:B------:R-:W-:Y:S02]  /*14e70*/  F2FP.F16.F32.PACK_AB R20, R20, R166 ;  /* 0x000000a61414723e */ /* 0x000fe400000000ff */
[----:B----4-:R-:W-:-:S02]  /*14e80*/  IADD3 R3, PT, PT, R8, R2, RZ ;  /* 0x0000000208037210 */ /* 0x010fc40007ffe0ff */
[----:B------:R-:W-:Y:S02]  /*14e90*/  F2FP.F16.F32.PACK_AB R19, R19, R36 ;  /* 0x000000241313723e */ /* 0x000fe400000000ff */
[----:B------:R-:W-:Y:S01]  /*14ea0*/  F2FP.F16.F32.PACK_AB R22, R22, R50 ;  /* 0x000000321616723e */ /* 0x000fe200000000ff */
[----:B------:R-:W-:Y:S01]  /*14eb0*/  STS [R3], R16 ;  /* 0x0000001003007388 */ /* 0x000fe20000000800 */
[----:B------:R-:W-:Y:S01]  /*14ec0*/  F2FP.F16.F32.PACK_AB R24, R24, R40 ;  /* 0x000000281818723e */ /* 0x000fe200000000ff */
[----:B-----5:R-:W2:Y:S01]  /*14ed0*/  LDC.U8 R9, c[0x0][0x549] ;  /* 0x00015240ff097b82 */ /* 0x020ea20000000000 */
[----:B------:R-:W-:Y:S01]  /*14ee0*/  @P4 IADD3 R0, PT, PT, R8, -0x40, RZ ;  /* 0xffffffc008004810 */ /* 0x000fe20007ffe0ff */
[----:B------:R-:W-:Y:S01]  /*14ef0*/  STS [R3+0x400], R15 ;  /* 0x0004000f03007388 */ /* 0x000fe20000000800 */
[----:B------:R-:W-:Y:S02]  /*14f00*/  F2FP.F16.F32.PACK_AB R23, R23, R42 ;  /* 0x0000002a1717723e */ /* 0x000fe400000000ff */
[----:B-1----:R-:W-:-:S02]  /*14f10*/  IADD3 R6, PT, PT, R39, R3, RZ ;  /* 0x0000000327067210 */ /* 0x002fc40007ffe0ff */
[-C--:B------:R-:W-:Y:S02]  /*14f20*/  IADD3 R5, PT, PT, R39, R0.reuse, RZ ;  /* 0x0000000027057210 */ /* 0x080fe40007ffe0ff */
[----:B------:R-:W-:Y:S01]  /*14f30*/  IADD3 R2, PT, PT, R2, R0, RZ ;  /* 0x0000000002027210 */ /* 0x000fe20007ffe0ff */
        /* <DEDUP_REMOVED lines=10> */
[----:B------:R-:W-:Y:S02]  /*14fe0*/  IADD3 R4, PT, PT, R39, R2, RZ ;  /* 0x0000000227047210 */ /* 0x000fe40007ffe0ff */
[----:B--2---:R-:W-:Y:S01]  /*14ff0*/  ISETP.NE.AND P4, PT, R9, RZ, PT ;  /* 0x000000ff0900720c */ /* 0x004fe20003f85270 */
[----:B------:R-:W-:Y:S01]  /*15000*/  STS [R6+0x2000], R21 ;  /* 0x0020001506007388 */ /* 0x000fe20000000800 */
[----:B------:R-:W1:Y:S01]  /*15010*/  @P5 MUFU.LG2 R9, R132 ;  /* 0x0000008400095308 */ /* 0x000e620000000c00 */
[----:B------:R-:W-:Y:S02]  /*15020*/  F2FP.F16.F32.PACK_AB R34, R34, R56 ;  /* 0x000000382222723e */ /* 0x000fe400000000ff */
[----:B------:R2:W-:Y:S01]  /*15030*/  STS [R6+0x2400], R20 ;  /* 0x0024001406007388 */ /* 0x0005e20000000800 */
[----:B------:R-:W-:-:S02]  /*15040*/  F2FP.F16.F32.PACK_AB R30, R30, R60 ;  /* 0x0000003c1e1e723e */ /* 0x000fc400000000ff */
[----:B------:R-:W-:Y:S01]  /*15050*/  F2FP.F16.F32.PACK_AB R29, R29, R62 ;  /* 0x0000003e1d1d723e */ /* 0x000fe200000000ff */
[----:B------:R-:W-:Y:S01]  /*15060*/  STS [R0], R19 ;  /* 0x0000001300007388 */ /* 0x000fe20000000800 */
[----:B------:R-:W-:Y:S02]  /*15070*/  F2FP.F16.F32.PACK_AB R28, R69, R68 ;  /* 0x00000044451c723e */ /* 0x000fe400000000ff */
[----:B------:R-:W-:Y:S01]  /*15080*/  F2FP.F16.F32.PACK_AB R27, R27, R70 ;  /* 0x000000461b1b723e */ /* 0x000fe200000000ff */
[----:B------:R3:W-:Y:S01]  /*15090*/  STS [R0+0x400], R18 ;  /* 0x0004001200007388 */ /* 0x0007e20000000800 */
[----:B------:R-:W-:Y:S02]  /*150a0*/  F2FP.F16.F32.PACK_AB R26, R81, R80 ;  /* 0x00000050511a723e */ /* 0x000fe400000000ff */
[----:B------:R-:W-:Y:S01]  /*150b0*/  F2FP.F16.F32.PACK_AB R25, R25, R82 ;  /* 0x000000521919723e */ /* 0x000fe200000000ff */
[----:B------:R4:W-:Y:S01]  /*150c0*/  STS [R5], R17 ;  /* 0x0000001105007388 */ /* 0x0009e20000000800 */
        /* <DEDUP_REMOVED lines=9> */
[----:B------:R-:W-:Y:S01]  /*15160*/  F2FP.F16.F32.PACK_AB R42, R97, R96 ;  /* 0x00000060612a723e */ /* 0x000fe200000000ff */
[----:B--2---:R-:W2:Y:S01]  /*15170*/  @P4 LDC R20, c[0x0][0x430] ;  /* 0x00010c00ff144b82 */ /* 0x004ea20000000800 */
[----:B------:R-:W-:Y:S01]  /*15180*/  F2FP.F16.F32.PACK_AB R41, R99, R98 ;  /* 0x000000626329723e */ /* 0x000fe200000000ff */
[----:B------:R-:W-:Y:S01]  /*15190*/  STS [R5+0x2000], R38 ;  /* 0x0020002605007388 */ /* 0x000fe20000000800 */
[----:B------:R-:W-:-:S02]  /*151a0*/  F2FP.F16.F32.PACK_AB R43, R89, R88 ;  /* 0x00000058592b723e */ /* 0x000fc400000000ff */
[----:B------:R-:W-:Y:S01]  /*151b0*/  F2FP.F16.F32.PACK_AB R53, R53, R90 ;  /* 0x0000005a3535723e */ /* 0x000fe200000000ff */
[----:B------:R-:W-:Y:S01]  /*151c0*/  STS [R5+0x2400], R37 ;  /* 0x0024002505007388 */ /* 0x000fe20000000800 */
[----:B------:R-:W-:Y:S01]  /*151d0*/  F2FP.F16.F32.PACK_AB R52, R52, R92 ;  /* 0x0000005c3434723e */ /* 0x000fe200000000ff */
[----:B---3--:R-:W2:Y:S01]  /*151e0*/  LDC R18, c[0x0][0x434] ;  /* 0x00010d00ff127b82 */ /* 0x008ea20000000800 */
[----:B------:R-:W-:Y:S01]  /*151f0*/  F2FP.F16.F32.PACK_AB R51, R51, R94 ;  /* 0x0000005e3333723e */ /* 0x000fe200000000ff */
[----:B------:R-:W-:Y:S01]  /*15200*/  STS [R2], R36 ;  /* 0x0000002402007388 */ /* 0x000fe20000000800 */
[----:B------:R-:W-:Y:S02]  /*15210*/  F2FP.F16.F32.PACK_AB R50, R101, R100 ;  /* 0x000000646532723e */ /* 0x000fe400000000ff */
[----:B------:R-:W-:Y:S01]  /*15220*/  F2FP.F16.F32.PACK_AB R49, R49, R102 ;  /* 0x000000663131723e */ /* 0x000fe200000000ff */
[----:B------:R-:W-:Y:S01]  /*15230*/  STS [R2+0x400], R35 ;  /* 0x0004002302007388 */ /* 0x000fe20000000800 */
[----:B------:R-:W-:Y:S01]  /*15240*/  F2FP.F16.F32.PACK_AB R56, R105, R104 ;  /* 0x000000686938723e */ /* 0x000fe200000000ff */
[----:B----4-:R-:W3:Y:S01]  /*15250*/  @P5 LDC R17, c[0x0][0x458] ;  /* 0x00011600ff115b82 */ /* 0x010ee20000000800 */
        /* <DEDUP_REMOVED lines=18> */
[----:B------:R4:W-:Y:S04]  /*15380*/  STS [R8+0x4400], R27 ;  /* 0x0044001b08007388 */ /* 0x0009e80000000800 */
[----:B------:R-:W-:Y:S04]  /*15390*/  STS [R7+0x4000], R26 ;  /* 0x0040001a07007388 */ /* 0x000fe80000000800 */
[----:B------:R5:W-:Y:S04]  /*153a0*/  STS [R7+0x4400], R25 ;  /* 0x0044001907007388 */ /* 0x000be80000000800 */
[----:B------:R-:W-:Y:S04]  /*153b0*/  STS [R8+0x6000], R40 ;  /* 0x0060002808007388 */ /* 0x000fe80000000800 */
[----:B------:R1:W-:Y:S04]  /*153c0*/  STS [R8+0x6400], R48 ;  /* 0x0064003008007388 */ /* 0x0003e80000000800 */
[----:B------:R-:W-:Y:S04]  /*153d0*/  STS [R7+0x6000], R47 ;  /* 0x0060002f07007388 */ /* 0x000fe80000000800 */
[----:B------:R2:W-:Y:S01]  /*153e0*/  STS [R7+0x6400], R46 ;  /* 0x0064002e07007388 */ /* 0x0005e20000000800 */
[----:B----4-:R-:W4:Y:S03]  /*153f0*/  LDC R27, c[0x0][0x434] ;  /* 0x00010d00ff1b7b82 */ /* 0x010f260000000800 */
[----:B------:R3:W-:Y:S04]  /*15400*/  STS [R3+0x4000], R45 ;  /* 0x0040002d03007388 */ /* 0x0007e80000000800 */
[----:B------:R3:W-:Y:S01]  /*15410*/  STS [R3+0x4400], R44 ;  /* 0x0044002c03007388 */ /* 0x0007e20000000800 */
[----:B-----5:R-:W-:Y:S01]  /*15420*/  MOV R25, 0x7f800000 ;  /* 0x7f80000000197802 */ /* 0x020fe20000000f00 */
[----:B------:R-:W3:Y:S02]  /*15430*/  LDC.U8 R26, c[0x0][0x548] ;  /* 0x00015200ff1a7b82 */ /* 0x000ee40000000000 */
[----:B------:R3:W-:Y:S04]  /*15440*/  STS [R6+0x4000], R42 ;  /* 0x0040002a06007388 */ /* 0x0007e80000000800 */
[----:B------:R3:W-:Y:S01]  /*15450*/  STS [R6+0x4400], R41 ;  /* 0x0044002906007388 */ /* 0x0007e20000000800 */
[----:B-1----:R-:W-:-:S03]  /*15460*/  F2FP.F16.F32.PACK_AB R8, R125, R124 ;  /* 0x0000007c7d08723e */ /* 0x002fc600000000ff */
[----:B------:R1:W-:Y:S01]  /*15470*/  STS [R3+0x6000], R43 ;  /* 0x0060002b03007388 */ /* 0x0003e20000000800 */
[----:B--2---:R-:W-:Y:S01]  /*15480*/  @P5 FMUL.FTZ R7, R9, 0.69314718246459960938 ;  /* 0x3f31721809075820 */ /* 0x004fe20000410000 */
[----:B------:R-:W-:Y:S01]  /*15490*/  F2FP.F16.F32.PACK_AB R9, R131, R130 ;  /* 0x000000828309723e */ /* 0x000fe200000000ff */
[----:B----4-:R-:W-:Y:S02]  /*154a0*/  @P4 IMAD R18, R20, R27, RZ ;  /* 0x0000001b14124224 */ /* 0x010fe400078e02ff */
[----:B---3--:R-:W-:Y:S01]  /*154b0*/  @P5 FFMA.FTZ R25, R136, R17, R7 ;  /* 0x0000001188195223 */ /* 0x008fe20000010007 */
[----:B------:R-:W-:Y:S01]  /*154c0*/  @P4 MOV R17, 0x1 ;  /* 0x0000000100114802 */ /* 0x000fe20000000f00 */
[----:B------:R-:W2:Y:S01]  /*154d0*/  @P4 LDC R7, c[0x0][0x430] ;  /* 0x00010c00ff074b82 */ /* 0x000ea20000000800 */
[----:B-1----:R-:W-:Y:S05]  /*154e0*/  @P4 BRA `(.L_x_1404) ;  /* 0x0000000000204947 */ /* 0x002fea0003800000 */
[----:B------:R-:W-:Y:S01]  /*154f0*/  ISETP.NE.AND P5, PT, R26, RZ, PT ;  /* 0x000000ff1a00720c */ /* 0x000fe20003fa5270 */
[----:B------:R-:W1:-:S12]  /*15500*/  LDC R20, c[0x0][0x3e0] ;  /* 0x0000f800ff147b82 */ /* 0x000e580000000800 */
[----:B------:R-:W1:Y:S01]  /*15510*/  @P5 LDC R17, c[0x0][0x454] ;  /* 0x00011500ff115b82 */ /* 0x000e620000000800 */
[----:B--2---:R-:W-:Y:S02]  /*15520*/  @P5 MOV R7, 0x1 ;  /* 0x0000000100075802 */ /* 0x004fe40000000f00 */
[----:B------:R-:W-:-:S05]  /*15530*/  @!P5 MOV R7, 0x1 ;  /* 0x000000010007d802 */ /* 0x000fca0000000f00 */
[----:B------:R-:W3:Y:S01]  /*15540*/  @P5 LDC R18, c[0x0][0x454] ;  /* 0x00011500ff125b82 */ /* 0x000ee20000000800 */
[-C--:B-1----:R-:W-:Y:S02]  /*15550*/  @P5 IMAD R17, R17, R20.reuse, RZ ;  /* 0x0000001411115224 */ /* 0x082fe400078e02ff */
[----:B------:R-:W-:-:S07]  /*15560*/  @!P5 IMAD R17, R27, R20, RZ ;  /* 0x000000141b11d224 */ /* 0x000fce00078e02ff */
.L_x_1404:
[----:B------:R-:W4:Y:S01]  /*15570*/  LDL.LU R32, [R1+0x3c] ;  /* 0x00003c0001207983 */ /* 0x000f220000300800 */
[----:B------:R-:W1:Y:S01]  /*15580*/  @P3 LDC R22, c[0x0][0x458] ;  /* 0x00011600ff163b82 */ /* 0x000e620000000800 */
[----:B------:R-:W-:Y:S01]  /*15590*/  IMAD.MOV.U32 R24, RZ, RZ, 0x7f800000 ;  /* 0x7f800000ff187424 */ /* 0x000fe200078e00ff */
[----:B------:R-:W-:Y:S01]  /*155a0*/  MOV R23, 0x7f800000 ;  /* 0x7f80000000177802 */ /* 0x000fe20000000f00 */
[----:B------:R5:W-:Y:S01]  /*155b0*/  STS [R3+0x6400], R53 ;  /* 0x0064003503007388 */ /* 0x000be20000000800 */
[----:B------:R-:W-:Y:S03]  /*155c0*/  BSSY.RECONVERGENT B0, `(.L_x_1405) ;  /* 0x0000076000007945 */ /* 0x000fe60003800200 */
[----:B------:R-:W-:Y:S01]  /*155d0*/  STS [R6+0x6000], R52 ;  /* 0x0060003406007388 */ /* 0x000fe20000000800 */
[----:B------:R-:W2:Y:S03]  /*155e0*/  S2UR UR4, SR_CTAID.X ;  /* 0x00000000000479c3 */ /* 0x000ea60000002500 */
[----:B------:R3:W-:Y:S01]  /*155f0*/  STS [R6+0x6400], R51 ;  /* 0x0064003306007388 */ /* 0x0007e20000000800 */
[----:B------:R-:W2:Y:S03]  /*15600*/  S2R R33, SR_CTAID.Y ;  /* 0x0000000000217919 */ /* 0x000ea60000002600 */
[----:B------:R-:W-:Y:S04]  /*15610*/  STS [R0+0x4000], R50 ;  /* 0x0040003200007388 */ /* 0x000fe80000000800 */
[----:B------:R-:W-:Y:S04]  /*15620*/  STS [R0+0x4400], R49 ;  /* 0x0044003100007388 */ /* 0x000fe80000000800 */
[----:B------:R-:W-:Y:S01]  /*15630*/  STS [R5+0x4000], R55 ;  /* 0x0040003705007388 */ /* 0x000fe20000000800 */
[----:B-----5:R-:W-:Y:S03]  /*15640*/  @P3 MUFU.LG2 R3, R133 ;  /* 0x0000008500033308 */ /* 0x020fe60000000c00 */
[----:B------:R-:W-:Y:S04]  /*15650*/  STS [R5+0x4400], R54 ;  /* 0x0044003605007388 */ /* 0x000fe80000000800 */
[----:B------:R-:W-:Y:S01]  /*15660*/  STS [R0+0x6000], R56 ;  /* 0x0060003800007388 */ /* 0x000fe20000000800 */
[----:B---3--:R-:W3:Y:S03]  /*15670*/  @P6 LDC R6, c[0x0][0x458] ;  /* 0x00011600ff066b82 */ /* 0x008ee60000000800 */
[----:B------:R5:W-:Y:S04]  /*15680*/  STS [R0+0x6400], R57 ;  /* 0x0064003900007388 */ /* 0x000be80000000800 */
[----:B------:R-:W-:Y:S04]  /*15690*/  STS [R5+0x6000], R16 ;  /* 0x0060001005007388 */ /* 0x000fe80000000800 */
[----:B------:R-:W-:Y:S04]  /*156a0*/  STS [R5+0x6400], R15 ;  /* 0x0064000f05007388 */ /* 0x000fe80000000800 */
[----:B------:R-:W-:Y:S04]  /*156b0*/  STS [R2+0x4000], R14 ;  /* 0x0040000e02007388 */ /* 0x000fe80000000800 */
[----:B------:R-:W-:Y:S04]  /*156c0*/  STS [R2+0x4400], R13 ;  /* 0x0044000d02007388 */ /* 0x000fe80000000800 */
[----:B------:R2:W-:Y:S04]  /*156d0*/  STS [R4+0x4000], R10 ;  /* 0x0040000a04007388 */ /* 0x0005e80000000800 */
[----:B------:R1:W-:Y:S01]  /*156e0*/  STS [R4+0x4400], R9 ;  /* 0x0044000904007388 */ /* 0x0003e20000000800 */
[----:B-----5:R-:W5:Y:S03]  /*156f0*/  @P6 MUFU.LG2 R0, R138 ;  /* 0x0000008a00006308 */ /* 0x020f660000000c00 */
[----:B------:R-:W-:Y:S04]  /*15700*/  STS [R2+0x6000], R12 ;  /* 0x0060000c02007388 */ /* 0x000fe80000000800 */
[----:B------:R1:W-:Y:S04]  /*15710*/  STS [R2+0x6400], R11 ;  /* 0x0064000b02007388 */ /* 0x0003e80000000800 */
[----:B------:R1:W-:Y:S04]  /*15720*/  STS [R4+0x6000], R8 ;  /* 0x0060000804007388 */ /* 0x0003e80000000800 */
[----:B------:R4:W-:Y:S01]  /*15730*/  STS [R4+0x6400], R19 ;  /* 0x0064001304007388 */ /* 0x0009e20000000800 */
[----:B-----5:R-:W-:Y:S01]  /*15740*/  @P6 FMUL.FTZ R0, R0, 0.69314718246459960938 ;  /* 0x3f31721800006820 */ /* 0x020fe20000410000 */
[----:B------:R-:W-:Y:S01]  /*15750*/  BAR.SYNC.DEFER_BLOCKING 0x0 ;  /* 0x0000000000007b1d */ /* 0x000fe20000010000 */
[----:B--2---:R-:W-:-:S02]  /*15760*/  VIADD R10, R173, 0x40 ;  /* 0x00000040ad0a7836 */ /* 0x004fc40000000000 */
[----:B---3--:R-:W-:Y:S01]  /*15770*/  @P6 FFMA.FTZ R23, R134, R6, R0 ;  /* 0x0000000686176223 */ /* 0x008fe20000010000 */
[----:B------:R-:W-:Y:S01]  /*15780*/  ISETP.NE.AND P6, PT, R26, RZ, !P4 ;  /* 0x000000ff1a00720c */ /* 0x000fe200067c5270 */
[----:B------:R-:W-:-:S03]  /*15790*/  VIADD R0, R173, 0x30 ;  /* 0x00000030ad007836 */ /* 0x000fc60000000000 */
[----:B-1----:R-:W1:Y:S02]  /*157a0*/  @P2 LDC R9, c[0x0][0x458] ;  /* 0x00011600ff092b82 */ /* 0x002e640000000800 */
[----:B------:R-:W-:Y:S01]  /*157b0*/  ISETP.GE.AND P4, PT, R0, R174, PT ;  /* 0x000000ae0000720c */ /* 0x000fe20003f86270 */
[----:B------:R-:W-:Y:S02]  /*157c0*/  IMAD R0, R18, UR5, RZ ;  /* 0x0000000512007c24 */ /* 0x000fe4000f8e02ff */
[----:B------:R-:W-:-:S04]  /*157d0*/  @P3 FMUL.FTZ R2, R3, 0.69314718246459960938 ;  /* 0x3f31721803023820 */ /* 0x000fc80000410000 */
[----:B------:R-:W-:Y:S01]  /*157e0*/  @!P6 IMAD R0, R33, R17, R0 ;  /* 0x000000112100e224 */ /* 0x000fe200078e0200 */
[----:B------:R-:W2:Y:S01]  /*157f0*/  @P2 MUFU.LG2 R8, R139 ;  /* 0x0000008b00082308 */ /* 0x000ea20000000c00 */
[----:B------:R-:W-:Y:S01]  /*15800*/  @P3 FFMA.FTZ R24, R135, R22, R2 ;  /* 0x0000001687183223 */ /* 0x000fe20000010002 */
[----:B------:R-:W3:Y:S01]  /*15810*/  LDS.128 R28, [R226+0x3800] ;  /* 0x00380000e21c7984 */ /* 0x000ee20000000c00 */
[C---:B----4-:R-:W-:Y:S02]  /*15820*/  ISETP.NE.AND P5, PT, R32.reuse, -0x1, PT ;  /* 0xffffffff2000780c */ /* 0x050fe40003fa5270 */
[----:B------:R-:W-:-:S11]  /*15830*/  ISETP.NE.AND P3, PT, R32, -0x1, PT ;  /* 0xffffffff2000780c */ /* 0x000fd60003f65270 */
[----:B------:R-:W4:Y:S08]  /*15840*/  @!P5 LDC.64 R20, c[0x0][0x400] ;  /* 0x00010000ff14db82 */ /* 0x000f300000000a00 */
[----:B------:R-:W5:Y:S01]  /*15850*/  @P5 LDC.64 R14, c[0x0][0x408] ;  /* 0x00010200ff0e5b82 */ /* 0x000f620000000a00 */
[----:B----4-:R-:W-:Y:S01]  /*15860*/  @!P5 IMAD.WIDE.U32 R4, R33, R20, RZ ;  /* 0x000000142104d225 */ /* 0x010fe200078e00ff */
[----:B------:R-:W-:-:S03]  /*15870*/  MOV R20, 0x7f800000 ;  /* 0x7f80000000147802 */ /* 0x000fc60000000f00 */
[----:B------:R-:W-:Y:S02]  /*15880*/  @!P5 IMAD R6, R33, R21, R5 ;  /* 0x000000152106d224 */ /* 0x000fe400078e0205 */
[----:B--2---:R-:W-:Y:S01]  /*15890*/  @P2 FMUL.FTZ R5, R8, 0.69314718246459960938 ;  /* 0x3f31721808052820 */ /* 0x004fe20000410000 */
[----:B------:R-:W-:Y:S02]  /*158a0*/  IMAD R8, R7, UR4, RZ ;  /* 0x0000000407087c24 */ /* 0x000fe4000f8e02ff */
[----:B-----5:R-:W-:-:S04]  /*158b0*/  @P5 IMAD.WIDE.U32 R2, R32, R14, RZ ;  /* 0x0000000e20025225 */ /* 0x020fc800078e00ff */
[----:B-1----:R-:W-:Y:S01]  /*158c0*/  @P2 FFMA.FTZ R20, R137, R9, R5 ;  /* 0x0000000989142223 */ /* 0x002fe20000010005 */
[----:B------:R-:W-:Y:S01]  /*158d0*/  SHF.L.U32 R9, R8, 0x7, RZ ;  /* 0x0000000708097819 */ /* 0x000fe200000006ff */
[----:B------:R-:W-:Y:S02]  /*158e0*/  @P5 IMAD R6, R32, R15, R3 ;  /* 0x0000000f20065224 */ /* 0x000fe400078e0203 */
[----:B------:R-:W-:Y:S02]  /*158f0*/  @!P3 IMAD R32, R33, R27, RZ ;  /* 0x0000001b2120b224 */ /* 0x000fe400078e02ff */
[----:B------:R-:W-:Y:S01]  /*15900*/  @!P5 IMAD.MOV.U32 R3, RZ, RZ, R4 ;  /* 0x000000ffff03d224 */ /* 0x000fe200078e0004 */
[----:B------:R-:W1:Y:S01]  /*15910*/  LDC.64 R26, c[0x0][0x410] ;  /* 0x00010400ff1a7b82 */ /* 0x000e620000000a00 */
[----:B------:R-:W-:Y:S01]  /*15920*/  @P5 MOV R3, R2 ;  /* 0x0000000200035202 */ /* 0x000fe20000000f00 */
[----:B------:R2:W-:Y:S01]  /*15930*/  @!P3 STL [R1+0x3c], R32 ;  /* 0x00003c200100b387 */ /* 0x0005e20000100800 */
[----:B------:R-:W-:Y:S01]  /*15940*/  SHF.R.S32.HI R4, RZ, 0x1f, R32 ;  /* 0x0000001fff047819 */ /* 0x000fe20000011420 */
[----:B------:R-:W-:Y:S01]  /*15950*/  VIADD R2, R173, 0x50 ;  /* 0x00000050ad027836 */ /* 0x000fe20000000000 */
[----:B------:R-:W-:-:S02]  /*15960*/  SEL R5, R32, RZ, P6 ;  /* 0x000000ff20057207 */ /* 0x000fc40003000000 */
[----:B------:R-:W-:Y:S02]  /*15970*/  SEL R8, R4, RZ, P6 ;  /* 0x000000ff04087207 */ /* 0x000fe40003000000 */
[--C-:B------:R-:W-:Y:S02]  /*15980*/  IADD3 R5, P6, P2, R9, R5, R0.reuse ;  /* 0x0000000509057210 */ /* 0x100fe40007ade000 */
[----:B------:R-:W-:Y:S02]  /*15990*/  SHF.R.S32.HI R0, RZ, 0x1f, R0 ;  /* 0x0000001fff007819 */ /* 0x000fe40000011400 */
[----:B------:R-:W-:Y:S02]  /*159a0*/  SHF.R.S32.HI R4, RZ, 0x1f, R9 ;  /* 0x0000001fff047819 */ /* 0x000fe40000011409 */
[----:B------:R-:W-:Y:S02]  /*159b0*/  ISETP.GE.AND P3, PT, R10, R174, PT ;  /* 0x000000ae0a00720c */ /* 0x000fe40003f66270 */
[----:B------:R-:W-:-:S02]  /*159c0*/  IADD3.X R4, PT, PT, R4, R8, R0, P6, P2 ;  /* 0x0000000804047210 */ /* 0x000fc400037e4400 */
[C---:B------:R-:W-:Y:S02]  /*159d0*/  LOP3.LUT P6, RZ, R175.reuse, 0x3, RZ, 0xc0, !PT ;  /* 0x00000003afff7812 */ /* 0x040fe400078cc0ff */
[----:B------:R-:W-:Y:S02]  /*159e0*/  ISETP.GE.AND P2, PT, R2, R174, PT ;  /* 0x000000ae0200720c */ /* 0x000fe40003f46270 */
[----:B--2---:R-:W-:-:S04]  /*159f0*/  SHF.L.U32 R32, R175, 0x3, RZ ;  /* 0x00000003af207819 */ /* 0x004fc800000006ff */
[----:B------:R-:W-:-:S04]  /*15a00*/  LOP3.LUT R32, R32, 0x38, RZ, 0xc0, !PT ;  /* 0x0000003820207812 */ /* 0x000fc800078ec0ff */
[----:B------:R-:W-:-:S05]  /*15a10*/  IADD3 R14, P5, PT, R32, R3, RZ ;  /* 0x00000003200e7210 */ /* 0x000fca0007fbe0ff */
[----:B------:R-:W-:Y:S01]  /*15a20*/  IMAD.X R15, RZ, RZ, R6, P5 ;  /* 0x000000ffff0f7224 */ /* 0x000fe200028e0606 */
[----:B---3--:R-:W-:Y:S07]  /*15a30*/  @P6 BRA `(.L_x_1406) ;  /* 0x0000000000b86947 */ /* 0x008fee0003800000 */
        /* <DEDUP_REMOVED lines=24> */
[----:B------:R-:W2:Y:S01]  /*15bc0*/  @!P1 LDC.64 R2, c[0x0][0x420] ;  /* 0x00010800ff029b82 */ /* 0x000ea20000000a00 */
[----:B------:R-:W-:-:S04]  /*15bd0*/  @!P6 IADD3 R11, P5, PT, R0, R5, RZ ;  /* 0x00000005000be210 */ /* 0x000fc80007fbe0ff */
[----:B------:R-:W-:Y:S02]  /*15be0*/  @!P6 LEA.HI.X.SX32 R0, R0, R4, 0x1, P5 ;  /* 0x000000040000e211 */ /* 0x000fe400028f0eff */
[----:B--2---:R-:W-:-:S04]  /*15bf0*/  @!P1 LEA R8, P5, R6, R2, 0x2 ;  /* 0x0000000206089211 */ /* 0x004fc800078a10ff */
[----:B------:R-:W-:Y:S02]  /*15c00*/  @!P1 LEA.HI.X R9, R6, R3, R9, 0x2, P5 ;  /* 0x0000000306099211 */ /* 0x000fe400028f1409 */
[----:B------:R-:W2:Y:S03]  /*15c10*/  @!P0 LDC.64 R2, c[0x0][0x420] ;  /* 0x00010800ff028b82 */ /* 0x000ea60000000a00 */
[----:B------:R3:W-:Y:S01]  /*15c20*/  @!P1 STG.E desc[UR18][R8.64], R25 ;  /* 0x0000001908009986 */ /* 0x0007e2000c101912 */
[----:B------:R-:W-:Y:S02]  /*15c30*/  ISETP.NE.AND P1, PT, R21, RZ, PT ;  /* 0x000000ff1500720c */ /* 0x000fe40003f25270 */
[----:B--2---:R-:W-:-:S04]  /*15c40*/  @!P0 LEA R6, P5, R10, R2, 0x2 ;  /* 0x000000020a068211 */ /* 0x004fc800078a10ff */
[----:B------:R-:W-:Y:S02]  /*15c50*/  @!P0 LEA.HI.X R7, R10, R3, R13, 0x2, P5 ;  /* 0x000000030a078211 */ /* 0x000fe400028f140d */
[----:B------:R-:W2:Y:S03]  /*15c60*/  @!P2 LDC.64 R2, c[0x0][0x420] ;  /* 0x00010800ff02ab82 */ /* 0x000ea60000000a00 */
[----:B------:R3:W-:Y:S01]  /*15c70*/  @!P0 STG.E desc[UR18][R6.64], R24 ;  /* 0x0000001806008986 */ /* 0x0007e2000c101912 */
[----:B------:R-:W-:Y:S02]  /*15c80*/  ISETP.NE.AND P0, PT, R19, RZ, PT ;  /* 0x000000ff1300720c */ /* 0x000fe40003f05270 */
[----:B--2---:R-:W-:-:S04]  /*15c90*/  @!P2 LEA R4, P5, R12, R2, 0x2 ;  /* 0x000000020c04a211 */ /* 0x004fc800078a10ff */
[----:B------:R-:W-:Y:S02]  /*15ca0*/  @!P2 LEA.HI.X R5, R12, R3, R16, 0x2, P5 ;  /* 0x000000030c05a211 */ /* 0x000fe400028f1410 */
[----:B------:R-:W2:Y:S01]  /*15cb0*/  @!P6 LDC.64 R2, c[0x0][0x420] ;  /* 0x00010800ff02eb82 */ /* 0x000ea20000000a00 */
[----:B------:R-:W-:Y:S02]  /*15cc0*/  ISETP.NE.AND P2, PT, R18, RZ, PT ;  /* 0x000000ff1200720c */ /* 0x000fe40003f45270 */
[----:B--2---:R-:W-:-:S04]  /*15cd0*/  @!P6 LEA R2, P5, R11, R2, 0x2 ;  /* 0x000000020b02e211 */ /* 0x004fc800078a10ff */
[----:B------:R-:W-:Y:S02]  /*15ce0*/  @!P6 LEA.HI.X R3, R11, R3, R0, 0x2, P5 ;  /* 0x000000030b03e211 */ /* 0x000fe400028f1400 */
[----:B------:R-:W-:-:S13]  /*15cf0*/  ISETP.GE.AND P5, PT, R17, R174, PT ;  /* 0x000000ae1100720c */ /* 0x000fda0003fa6270 */
[----:B------:R3:W-:Y:S04]  /*15d00*/  @!P5 STG.E desc[UR18][R4.64], R23 ;  /* 0x000000170400d986 */ /* 0x0007e8000c101912 */
[----:B------:R3:W-:Y:S02]  /*15d10*/  @!P6 STG.E desc[UR18][R2.64], R20 ;  /* 0x000000140200e986 */ /* 0x0007e4000c101912 */
.L_x_1406:
[----:B------:R-:W-:Y:S05]  /*15d20*/  BSYNC.RECONVERGENT B0 ;  /* 0x0000000000007941 */ /* 0x000fea0003800200 */
.L_x_1405:
[----:B-1----:R-:W-:Y:S01]  /*15d30*/  IMAD.WIDE.U32 R16, R26, UR5, R14 ;  /* 0x000000051a107c25 */ /* 0x002fe2000f8e000e */
[----:B---3--:R1:W2:Y:S01]  /*15d40*/  LDS.128 R8, [R226+0x4000] ;  /* 0x00400000e2087984 */ /* 0x0082a20000000c00 */
[----:B------:R-:W3:Y:S01]  /*15d50*/  S2UR UR11, SR_CTAID.X ;  /* 0x00000000000b79c3 */ /* 0x000ee20000002500 */
[----:B------:R-:W-:Y:S01]  /*15d60*/  ISETP.GE.AND P5, PT, R173, R174, PT ;  /* 0x000000aead00720c */ /* 0x000fe20003fa6270 */
[----:B------:R-:W-:Y:S01]  /*15d70*/  BSSY.RECONVERGENT B0, `(.L_x_1407) ;  /* 0x0000017000007945 */ /* 0x000fe20003800200 */
[----:B------:R1:W4:Y:S01]  /*15d80*/  LDS.128 R12, [R226] ;  /* 0x00000000e20c7984 */ /* 0x0003220000000c00 */
[----:B------:R-:W-:Y:S01]  /*15d90*/  SHF.R.U32.HI R21, RZ, 0x3, R175 ;  /* 0x00000003ff157819 */ /* 0x000fe200000116af */
[----:B------:R-:W-:Y:S01]  /*15da0*/  IMAD R7, R27, UR5, R17 ;  /* 0x000000051b077c24 */ /* 0x000fe2000f8e0211 */
[----:B------:R-:W-:Y:S01]  /*15db0*/  LOP3.LUT R20, R32, 0x40, RZ, 0xfc, !PT ;  /* 0x0000004020147812 */ /* 0x000fe200078efcff */
[----:B------:R-:W-:Y:S01]  /*15dc0*/  VIADD R18, R173, 0x60 ;  /* 0x00000060ad127836 */ /* 0x000fe20000000000 */
[----:B---3--:R-:W-:-:S06]  /*15dd0*/  USHF.L.U32 UR9, UR11, 0x7, URZ ;  /* 0x000000070b097899 */ /* 0x008fcc00080006ff */
[----:B------:R-:W-:Y:S01]  /*15de0*/  LOP3.LUT R21, R21, UR9, RZ, 0xfc, !PT ;  /* 0x0000000915157c12 */ /* 0x000fe2000f8efcff */
[----:B-1----:R-:W-:Y:S06]  /*15df0*/  @P5 BRA `(.L_x_1408) ;  /* 0x0000000000385947 */ /* 0x002fec0003800000 */
[----:B------:R-:W1:Y:S01]  /*15e00*/  LDC.64 R2, c[0x0][0x408] ;  /* 0x00010200ff027b82 */ /* 0x000e620000000a00 */
[----:B------:R-:W3:Y:S01]  /*15e10*/  LDCU.64 UR4, c[0x0][0x3f0] ;  /* 0x00007e00ff0477ac */ /* 0x000ee20008000a00 */
[----:B------:R-:W-:Y:S01]  /*15e20*/  IMAD.MOV.U32 R6, RZ, RZ, R16 ;  /* 0x000000ffff067224 */ /* 0x000fe200078e0010 */
[----:B------:R-:W5:Y:S02]  /*15e30*/  LDCU UR6, c[0x0][0x440] ;  /* 0x00008800ff0677ac */ /* 0x000f640008000800 */
[----:B-----5:R-:W-:Y:S01]  /*15e40*/  ISETP.GE.AND P6, PT, R32, UR6, PT ;  /* 0x0000000620007c0c */ /* 0x020fe2000bfc6270 */
[----:B-1----:R-:W-:Y:S02]  /*15e50*/  IMAD R0, R2, UR10, RZ ;  /* 0x0000000a02007c24 */ /* 0x002fe4000f8e02ff */
[----:B------:R-:W-:-:S04]  /*15e60*/  IMAD.WIDE.U32 R4, R21, R2, R6 ;  /* 0x0000000215047225 */ /* 0x000fc800078e0006 */
[----:B------:R-:W-:Y:S01]  /*15e70*/  IMAD R3, R21, R3, R0 ;  /* 0x0000000315037224 */ /* 0x000fe200078e0200 */
[----:B---3--:R-:W-:-:S04]  /*15e80*/  LEA R2, P5, R4, UR4, 0x1 ;  /* 0x0000000404027c11 */ /* 0x008fc8000f8a08ff */
[----:B------:R-:W-:-:S04]  /*15e90*/  IADD3 R3, PT, PT, R5, R3, RZ ;  /* 0x0000000305037210 */ /* 0x000fc80007ffe0ff */
[----:B------:R-:W-:Y:S02]  /*15ea0*/  LEA.HI.X R3, R4, UR5, R3, 0x1, P5 ;  /* 0x0000000504037c11 */ /* 0x000fe4000a8f0c03 */
[----:B------:R-:W-:-:S03]  /*15eb0*/  ISETP.GE.AND P5, PT, R20, UR6, PT ;  /* 0x0000000614007c0c */ /* 0x000fc6000bfa6270 */
[----:B----4-:R1:W-:Y:S10]  /*15ec0*/  @!P6 STG.E.128 desc[UR18][R2.64], R12 ;  /* 0x0000000c0200e986 */ /* 0x0103f4000c101d12 */
[----:B--2---:R1:W-:Y:S02]  /*15ed0*/  @!P5 STG.E.128 desc[UR18][R2.64+0x80], R8 ;  /* 0x000080080200d986 */ /* 0x0043e4000c101d12 */
.L_x_1408:
[----:B------:R-:W-:Y:S05]  /*15ee0*/  BSYNC.RECONVERGENT B0 ;  /* 0x0000000000007941 */ /* 0x000fea0003800200 */
.L_x_1407:
[----:B-1--4-:R1:W3:Y:S01]  /*15ef0*/  LDS.128 R12, [R226+0x800] ;  /* 0x00080000e20c7984 */ /* 0x0122e20000000c00 */
[----:B------:R-:W-:Y:S01]  /*15f00*/  BSSY.RECONVERGENT B0, `(.L_x_1409) ;  /* 0x0000016000007945 */ /* 0x000fe20003800200 */
[----:B------:R-:W-:Y:S02]  /*15f10*/  ISETP.GE.AND P5, PT, R18, R174, PT ;  /* 0x000000ae1200720c */ /* 0x000fe40003fa6270 */
[----:B--2---:R1:W2:Y:S01]  /*15f20*/  LDS.128 R8, [R226+0x4800] ;  /* 0x00480000e2087984 */ /* 0x0042a20000000c00 */
[----:B------:R-:W-:Y:S01]  /*15f30*/  IADD3 R19, PT, PT, R173, 0x70, RZ ;  /* 0x00000070ad137810 */ /* 0x000fe20007ffe0ff */
[----:B------:R-:W-:Y:S09]  /*15f40*/  @P1 BRA `(.L_x_1410) ;  /* 0x0000000000441947 */ /* 0x000ff20003800000 */
[----:B------:R-:W4:Y:S01]  /*15f50*/  LDCU.64 UR6, c[0x0][0x408] ;  /* 0x00008100ff0677ac */ /* 0x000f220008000a00 */
[----:B------:R-:W-:Y:S02]  /*15f60*/  IADD3 R0, P1, PT, R21, 0x10, RZ ;  /* 0x0000001015007810 */ /* 0x000fe40007f3e0ff */
[----:B------:R-:W-:Y:S01]  /*15f70*/  MOV R3, R7 ;  /* 0x0000000700037202 */ /* 0x000fe20000000f00 */
[----:B------:R-:W5:Y:S02]  /*15f80*/  LDCU.64 UR4, c[0x0][0x3f0] ;  /* 0x00007e00ff0477ac */ /* 0x000f640008000a00 */
[----:B------:R-:W-:Y:S01]  /*15f90*/  IMAD.X R2, RZ, RZ, UR10, P1 ;  /* 0x0000000aff027e24 */ /* 0x000fe200088e06ff */
[----:B------:R-:W1:Y:S03]  /*15fa0*/  LDCU UR8, c[0x0][0x440] ;  /* 0x00008800ff0877ac */ /* 0x000e660008000800 */
[----:B----4-:R-:W-:-:S02]  /*15fb0*/  IMAD R18, R2, UR6, RZ ;  /* 0x0000000602127c24 */ /* 0x010fc4000f8e02ff */
[----:B------:R-:W-:-:S04]  /*15fc0*/  IMAD.MOV.U32 R2, RZ, RZ, R16 ;  /* 0x000000ffff027224 */ /* 0x000fc800078e0010 */
[----:B------:R-:W-:Y:S01]  /*15fd0*/  IMAD.WIDE.U32 R4, R0, UR6, R2 ;  /* 0x0000000600047c25 */ /* 0x000fe2000f8e0002 */
[----:B-1----:R-:W-:-:S03]  /*15fe0*/  ISETP.GE.AND P6, PT, R32, UR8, PT ;  /* 0x0000000820007c0c */ /* 0x002fc6000bfc6270 */
[----:B------:R-:W-:Y:S01]  /*15ff0*/  IMAD R0, R0, UR7, R18 ;  /* 0x0000000700007c24 */ /* 0x000fe2000f8e0212 */
[----:B-----5:R-:W-:-:S03]  /*16000*/  LEA R2, P1, R4, UR4, 0x1 ;  /* 0x0000000404027c11 */ /* 0x020fc6000f8208ff */
[----:B------:R-:W-:-:S05]  /*16010*/  IMAD.IADD R0, R5, 0x1, R0 ;  /* 0x0000000105007824 */ /* 0x000fca00078e0200 */
[----:B------:R-:W-:Y:S02]  /*16020*/  LEA.HI.X R3, R4, UR5, R0, 0x1, P1 ;  /* 0x0000000504037c11 */ /* 0x000fe400088f0c00 */
[----:B------:R-:W-:-:S03]  /*16030*/  ISETP.GE.AND P1, PT, R20, UR8, PT ;  /* 0x0000000814007c0c */ /* 0x000fc6000bf26270 */
[----:B---3--:R4:W-:Y:S10]  /*16040*/  @!P6 STG.E.128 desc[UR18][R2.64], R12 ;  /* 0x0000000c0200e986 */ /* 0x0089f4000c101d12 */
[----:B--2---:R4:W-:Y:S02]  /*16050*/  @!P1 STG.E.128 desc[UR18][R2.64+0x80], R8 ;  /* 0x0000800802009986 */ /* 0x0049e4000c101d12 */
.L_x_1410:
[----:B------:R-:W-:Y:S05]  /*16060*/  BSYNC.RECONVERGENT B0 ;  /* 0x0000000000007941 */ /* 0x000fea0003800200 */
.L_x_1409:
[----:B---34-:R3:W4:Y:S01]  /*16070*/  LDS.128 R12, [R226+0x1000] ;  /* 0x00100000e20c7984 */ /* 0x0187220000000c00 */
[----:B------:R-:W-:Y:S01]  /*16080*/  BSSY.RECONVERGENT B0, `(.L_x_1411) ;  /* 0x0000015000007945 */ /* 0x000fe20003800200 */
[----:B------:R-:W-:Y:S02]  /*16090*/  ISETP.GE.AND P1, PT, R19, R174, PT ;  /* 0x000000ae1300720c */ /* 0x000fe40003f26270 */
[----:B--2---:R3:W2:Y:S01]  /*160a0*/  LDS.128 R8, [R226+0x5000] ;  /* 0x00500000e2087984 */ /* 0x0046a20000000c00 */
[----:B------:R-:W-:Y:S05]  /*160b0*/  @P0 BRA `(.L_x_1412) ;  /* 0x0000000000440947 */ /* 0x000fea0003800000 */
[----:B------:R-:W5:Y:S01]  /*160c0*/  LDCU.64 UR6, c[0x0][0x408] ;  /* 0x00008100ff0677ac */ /* 0x000f620008000a00 */
[----:B------:R-:W-:Y:S02]  /*160d0*/  IADD3 R0, P0, PT, R21, 0x20, RZ ;  /* 0x0000002015007810 */ /* 0x000fe40007f1e0ff */
[----:B------:R-:W-:Y:S01]  /*160e0*/  MOV R3, R7 ;  /* 0x0000000700037202 */ /* 0x000fe20000000f00 */
[----:B------:R-:W1:Y:S02]  /*160f0*/  LDCU.64 UR4, c[0x0][0x3f0] ;  /* 0x00007e00ff0477ac */ /* 0x000e640008000a00 */
[----:B------:R-:W-:Y:S01]  /*16100*/  IMAD.X R2, RZ, RZ, UR10, P0 ;  /* 0x0000000aff027e24 */ /* 0x000fe200080e06ff */
[----:B------:R-:W3:Y:S03]  /*16110*/  LDCU UR8, c[0x0][0x440] ;  /* 0x00008800ff0877ac */ /* 0x000ee60008000800 */
[----:B-----5:R-:W-:-:S02]  /*16120*/  IMAD R18, R2, UR6, RZ ;  /* 0x0000000602127c24 */ /* 0x020fc4000f8e02ff */
[----:B------:R-:W-:-:S04]  /*16130*/  IMAD.MOV.U32 R2, RZ, RZ, R16 ;  /* 0x000000ffff027224 */ /* 0x000fc800078e0010 */
[----:B------:R-:W-:Y:S01]  /*16140*/  IMAD.WIDE.U32 R4, R0, UR6, R2 ;  /* 0x0000000600047c25 */ /* 0x000fe2000f8e0002 */
[----:B---3--:R-:W-:-:S03]  /*16150*/  ISETP.GE.AND P6, PT, R32, UR8, PT ;  /* 0x0000000820007c0c */ /* 0x008fc6000bfc6270 */
[----:B------:R-:W-:Y:S01]  /*16160*/  IMAD R0, R0, UR7, R18 ;  /* 0x0000000700007c24 */ /* 0x000fe2000f8e0212 */
[----:B-1----:R-:W-:-:S03]  /*16170*/  LEA R2, P0, R4, UR4, 0x1 ;  /* 0x0000000404027c11 */ /* 0x002fc6000f8008ff */
[----:B------:R-:W-:-:S05]  /*16180*/  IMAD.IADD R0, R5, 0x1, R0 ;  /* 0x0000000105007824 */ /* 0x000fca00078e0200 */
[----:B------:R-:W-:Y:S02]  /*16190*/  LEA.HI.X R3, R4, UR5, R0, 0x1, P0 ;  /* 0x0000000504037c11 */ /* 0x000fe400080f0c00 */
[----:B------:R-:W-:-:S03]  /*161a0*/  ISETP.GE.AND P0, PT, R20, UR8, PT ;  /* 0x0000000814007c0c */ /* 0x000fc6000bf06270 */
[----:B----4-:R1:W-:Y:S10]  /*161b0*/  @!P6 STG.E.128 desc[UR18][R2.64], R12 ;  /* 0x0000000c0200e986 */ /* 0x0103f4000c101d12 */
[----:B--2---:R1:W-:Y:S02]  /*161c0*/  @!P0 STG.E.128 desc[UR18][R2.64+0x80], R8 ;  /* 0x0000800802008986 */ /* 0x0043e4000c101d12 */
.L_x_1412:
[----:B------:R-:W-:Y:S05]  /*161d0*/  BSYNC.RECONVERGENT B0 ;  /* 0x0000000000007941 */ /* 0x000fea0003800200 */
.L_x_1411:
        /* <DEDUP_REMOVED lines=8> */
[----:B------:R-:W-:Y:S01]  /*16260*/  IMAD.X R2, RZ, RZ, UR10, P0 ;  /* 0x0000000aff027e24 */ /* 0x000fe200080e06ff */
        /* <DEDUP_REMOVED lines=12> */
.L_x_1414:
[----:B------:R-:W-:Y:S05]  /*16330*/  BSYNC.RECONVERGENT B0 ;  /* 0x0000000000007941 */ /* 0x000fea0003800200 */
.L_x_1413:
        /* <DEDUP_REMOVED lines=21> */
.L_x_1416:
[----:B------:R-:W-:Y:S05]  /*16490*/  BSYNC.RECONVERGENT B0 ;  /* 0x0000000000007941 */ /* 0x000fea0003800200 */
.L_x_1415:
        /* <DEDUP_REMOVED lines=21> */
.L_x_1418:
[----:B------:R-:W-:Y:S05]  /*165f0*/  BSYNC.RECONVERGENT B0 ;  /* 0x0000000000007941 */ /* 0x000fea0003800200 */
.L_x_1417:
        /* <DEDUP_REMOVED lines=21> */
.L_x_1420:
[----:B------:R-:W-:Y:S05]  /*16750*/  BSYNC.RECONVERGENT B0 ;  /* 0x0000000000007941 */ /* 0x000fea0003800200 */
.L_x_1419:
[----:B------:R-:W-:Y:S05]  /*16760*/  @P1 EXIT ;  /* 0x000000000000194d */ /* 0x000fea0003800000 */
[----:B------:R-:W5:Y:S01]  /*16770*/  LDCU.64 UR6, c[0x0][0x408] ;  /* 0x00008100ff0677ac */ /* 0x000f620008000a00 */
[----:B-1-3--:R-:W1:Y:S01]  /*16780*/  LDS.128 R224, [R226+0x7800] ;  /* 0x00780000e2e07984 */ /* 0x00ae620000000c00 */
[----:B------:R-:W-:Y:S01]  /*16790*/  IADD3 R4, P0, PT, R21, 0x70, RZ ;  /* 0x0000007015047810 */ /* 0x000fe20007f1e0ff */
[----:B------:R-:W-:Y:S01]  /*167a0*/  IMAD.MOV.U32 R2, RZ, RZ, R16 ;  /* 0x000000ffff027224 */ /* 0x000fe200078e0010 */
        /* <DEDUP_REMOVED lines=16> */
.L_x_1421:
        /* <DEDUP_REMOVED lines=13> */
.L_x_2858:


//--------------------- .text._ZN5flash16flash_fwd_kernelI23Flash_fwd_kernel_traitsILi128ELi128ELi32ELi4ELb0ELb0EN7cutlass6half_tE19Flash_kernel_traitsILi128ELi128ELi32ELi4ES3_EELb0ELb0ELb1ELb1ELb0ELb0ELb0ELb0EEEvNS_16Flash_fwd_paramsE --------------------------
	.section	.text._ZN5flash16flash_fwd_kernelI23Flash_fwd_kernel_traitsILi128ELi128ELi32ELi4ELb0ELb0EN7cutlass6half_tE19Flash_kernel_traitsILi128ELi128ELi32ELi4ES3_EELb0ELb0ELb1ELb1ELb0ELb0ELb0ELb0EEEvNS_16Flash_fwd_paramsE,"ax",@progbits
	.align	128
        .global         _ZN5flash16flash_fwd_kernelI23Flash_fwd_kernel_traitsILi128ELi128ELi32ELi4ELb0ELb0EN7cutlass6half_tE19Flash_kernel_traitsILi128ELi128ELi32ELi4ES3_EELb0ELb0ELb1ELb1ELb0ELb0ELb0ELb0EEEvNS_16Flash_fwd_paramsE
        .type           _ZN5flash16flash_fwd_kernelI23Flash_fwd_kernel_traitsILi128ELi128ELi32ELi4ELb0ELb0EN7cutlass6half_tE19Flash_kernel_traitsILi128ELi128ELi32ELi4ES3_EELb0ELb0ELb1ELb1ELb0ELb0ELb0ELb0EEEvNS_16Flash_fwd_paramsE,@function
        .size           _ZN5flash16flash_fwd_kernelI23Flash_fwd_kernel_traitsILi128ELi128ELi32ELi4ELb0ELb0EN7cutlass6half_tE19Flash_kernel_traitsILi128ELi128ELi32ELi4ES3_EELb0ELb0ELb1ELb1ELb0ELb0ELb0ELb0EEEvNS_16Flash_fwd_paramsE,(.L_x_2859 - _ZN5flash16flash_fwd_kernelI23Flash_fwd_kernel_traitsILi128ELi128ELi32ELi4ELb0ELb0EN7cutlass6half_tE19Flash_kernel_traitsILi128ELi128ELi32ELi4ES3_EELb0ELb0ELb1ELb1ELb0ELb0ELb0ELb0EEEvNS_16Flash_fwd_paramsE)
        .other          _ZN5flash16flash_fwd_kernelI23Flash_fwd_kernel_traitsILi128ELi128ELi32ELi4ELb0ELb0EN7cutlass6half_tE19Flash_kernel_traitsILi128ELi128ELi32ELi4ES3_EELb0ELb0ELb1ELb1ELb0ELb0ELb0ELb0EEEvNS_16Flash_fwd_paramsE,@"STO_CUDA_ENTRY STV_DEFAULT"
_ZN5flash16flash_fwd_kernelI23Flash_fwd_kernel_traitsILi128ELi128ELi32ELi4ELb0ELb0EN7cutlass6half_tE19Flash_kernel_traitsILi128ELi128ELi32ELi4ES3_EELb0ELb0ELb1ELb1ELb0ELb0ELb0ELb0EEEvNS_16Flash_fwd_paramsE:
.text._ZN5flash16flash_fwd_kernelI23Flash_fwd_kernel_traitsILi128ELi128ELi32ELi4ELb0ELb0EN7cutlass6half_tE19Flash_kernel_traitsILi128ELi128ELi32ELi4ES3_EELb0ELb0ELb1ELb1ELb0ELb0ELb0ELb0EEEvNS_16Flash_fwd_paramsE:
        /* <DEDUP_REMOVED lines=41> */
[----:B------:R-:W-:Y:S01]  /*0290*/  IMAD.U32 R4, RZ, RZ, UR4 ;  /* 0x00000004ff047e24 */ /* 0x000fe2000f8e00ff */
[----:B------:R-:W1:Y:S01]  /*02a0*/  S2UR UR33, SR_CTAID.X ;  /* 0x00000000002179c3 */ /* 0x000e620000002500 */
[----:B------:R-:W3:Y:S03]  /*02b0*/  @!UP4 LDCU UR24, c[0x0][0x434] ;  /* 0x00008680ff18c7ac */ /* 0x000ee60008000800 */
[----:B------:R-:W-:Y:S01]  /*02c0*/  IMAD.U32 R5, RZ, RZ, UR5 ;  /* 0x00000005ff057e24 */ /* 0x000fe2000f8e00ff */
[----:B------:R-:W-:Y:S01]  /*02d0*/  UMOV UR22, 0xffffffff ;  /* 0xffffffff00167882 */ /* 0x000fe20000000000 */
[----:B------:R-:W2:Y:S03]  /*02e0*/  @!UP0 LDCU UR10, c[0x0][0x43c] ;  /* 0x00008780ff0a87ac */ /* 0x000ea60008000800 */
[----:B------:R2:W5:Y:S01]  /*02f0*/  @P0 LDG.E R4, desc[UR30][R4.64] ;  /* 0x0000001e04040981 */ /* 0x000562000c1e1900 */
[----:B-1----:R-:W-:-:S02]  /*0300*/  IMAD.U32 R2, RZ, RZ, UR8 ;  /* 0x00000008ff027e24 */ /* 0x002fc4000f8e00ff */
[----:B------:R-:W-:-:S05]  /*0310*/  IMAD.U32 R3, RZ, RZ, UR9 ;  /* 0x00000009ff037e24 */ /* 0x000fca000f8e00ff */
[----:B------:R-:W4:Y:S01]  /*0320*/  @!P3 LDG.E R6, desc[UR30][R2.64] ;  /* 0x0000001e0206b981 */ /* 0x000f22000c1e1900 */
[----:B------:R-:W-:Y:S02]  /*0330*/  UISETP.NE.U32.AND UP1, UPT, UR6, URZ, UPT ;  /* 0x000000ff0600728c */ /* 0x000fe4000bf25070 */
[----:B------:R-:W-:Y:S02]  /*0340*/  USHF.L.U32 UR29, UR33, 0x7, URZ ;  /* 0x00000007211d7899 */ /* 0x000fe400080006ff */
[----:B------:R-:W-:Y:S01]  /*0350*/  UISETP.NE.AND.EX UP1, UPT, UR7, URZ, UPT, UP1 ;  /* 0x000000ff0700728c */ /* 0x000fe2000bf25310 */
[----:B------:R-:W-:Y:S01]  /*0360*/  UMOV UR9, 0xffffffff ;  /* 0xffffffff00097882 */ /* 0x000fe20000000000 */
[----:B------:R-:W-:-:S09]  /*0370*/  UMOV UR8, URZ ;  /* 0x000000ff00087c82 */ /* 0x000fd20008000000 */
        /* <DEDUP_REMOVED lines=16> */
.L_x_1422:
        /* <DEDUP_REMOVED lines=57> */
.L_x_1424:
        /* <DEDUP_REMOVED lines=55> */
.L_x_1426:
[----:B------:R-:W-:Y:S05]  /*0b80*/  BSYNC.RECONVERGENT B0 ;  /* 0x0000000000007941 */ /* 0x000fea0003800200 */
.L_x_1425:
        /* <DEDUP_REMOVED lines=21> */
.L_x_1428:
[----:B------:R-:W-:Y:S05]  /*0ce0*/  BSYNC.RECONVERGENT B0 ;  /* 0x0000000000007941 */ /* 0x000fea0003800200 */
.L_x_1427:
        /* <DEDUP_REMOVED lines=21> */
.L_x_1430:
[----:B------:R-:W-:Y:S05]  /*0e40*/  BSYNC.RECONVERGENT B0 ;  /* 0x0000000000007941 */ /* 0x000fea0003800200 */
.L_x_1429:
        /* <DEDUP_REMOVED lines=20> */
.L_x_1432:
[----:B------:R-:W-:Y:S05]  /*0f90*/  BSYNC.RECONVERGENT B0 ;  /* 0x0000000000007941 */ /* 0x000fea0003800200 */
.L_x_1431:
        /* <DEDUP_REMOVED lines=20> */
.L_x_1434:
[----:B------:R-:W-:Y:S05]  /*10e0*/  BSYNC.RECONVERGENT B0 ;  /* 0x0000000000007941 */ /* 0x000fea0003800200 */
.L_x_1433:
        /* <DEDUP_REMOVED lines=20> */
.L_x_1436:
[----:B------:R-:W-:Y:S05]  /*1230*/  BSYNC.RECONVERGENT B0 ;  /* 0x0000000000007941 */ /* 0x000fea0003800200 */
.L_x_1435:
        /* <DEDUP_REMOVED lines=20> */
.L_x_1438:
[----:B------:R-:W-:Y:S05]  /*1380*/  BSYNC.RECONVERGENT B0 ;  /* 0x0000000000007941 */ /* 0x000fea0003800200 */
.L_x_1437:
        /* <DEDUP_REMOVED lines=20> */
.L_x_1440:
[----:B------:R-:W-:Y:S05]  /*14d0*/  BSYNC.RECONVERGENT B0 ;  /* 0x0000000000007941 */ /* 0x000fea0003800200 */
.L_x_1439:
        /* <DEDUP_REMOVED lines=10> */
.L_x_1442:
[----:B------:R-:W-:Y:S05]  /*1580*/  BSYNC.RECONVERGENT B0 ;  /* 0x0000000000007941 */ /* 0x000fea0003800200 */
.L_x_1441:
        /* <DEDUP_REMOVED lines=15> */
.L_x_1444:
[----:B------:R-:W-:Y:S05]  /*1680*/  BSYNC.RECONVERGENT B0 ;  /* 0x0000000000007941 */ /* 0x000fea0003800200 */
.L_x_1443:
        /* <DEDUP_REMOVED lines=10> */
.L_x_1446:
[----:B------:R-:W-:Y:S05]  /*1730*/  BSYNC.RECONVERGENT B0 ;  /* 0x0000000000007941 */ /* 0x000fea0003800200 */
.L_x_1445:
        /* <DEDUP_REMOVED lines=10> */
.L_x_1448:
[----:B------:R-:W-:Y:S05]  /*17e0*/  BSYNC.RECONVERGENT B0 ;  /* 0x0000000000007941 */ /* 0x000fea0003800200 */
.L_x_1447:
        /* <DEDUP_REMOVED lines=10> */
.L_x_1450:
[----:B------:R-:W-:Y:S05]  /*1890*/  BSYNC.RECONVERGENT B0 ;  /* 0x0000000000007941 */ /* 0x000fea0003800200 */
.L_x_1449:
        /* <DEDUP_REMOVED lines=10> */
.L_x_1452:
[----:B------:R-:W-:Y:S05]  /*1940*/  BSYNC.RECONVERGENT B0 ;  /* 0x0000000000007941 */ /* 0x000fea0003800200 */
.L_x_1451:
        /* <DEDUP_REMOVED lines=10> */
.L_x_1454:
[----:B------:R-:W-:Y:S05]  /*19f0*/  BSYNC.RECONVERGENT B0 ;  /* 0x0000000000007941 */ /* 0x000fea0003800200 */
.L_x_1453:
        /* <DEDUP_REMOVED lines=10> */
.L_x_1423:
        /* <DEDUP_REMOVED lines=21> */
.L_x_1455:
[----:B------:R-:W1:Y:S01]  /*1bf0*/  LDCU.64 UR12, c[0x0][0x3b8] ;  /* 0x00007700ff0c77ac */ /* 0x000e620008000a00 */
[----:B------:R-:W-:-:S04]  /*1c00*/  UIADD3 UR14, UPT, UPT, UR8, UR9, URZ ;  /* 0x00000009080e7290 */ /* 0x000fc8000fffe0ff */
[----:B-1----:R-:W-:Y:S02]  /*1c10*/  UIMAD.WIDE.U32 UR16, UR14, UR12, URZ ;  /* 0x0000000c0e1072a5 */ /* 0x002fe4000f8e00ff */
[----:B------:R-:W-:-:S04]  /*1c20*/  UIMAD UR14, UR14, UR13, URZ ;  /* 0x0000000d0e0e72a4 */ /* 0x000fc8000f8e02ff */
[----:B------:R-:W-:Y:S02]  /*1c30*/  UIADD3 UR14, UPT, UPT, UR17, UR14, URZ ;  /* 0x0000000e110e7290 */ /* 0x000fe4000fffe0ff */
.L_x_1456:
        /* <DEDUP_REMOVED lines=39> */
.L_x_1457:
[----:B------:R-:W1:Y:S01]  /*1eb0*/  LDCU.64 UR6, c[0x0][0x3c0] ;  /* 0x00007800ff0677ac */ /* 0x000e620008000a00 */
[----:B------:R-:W-:-:S04]  /*1ec0*/  UIADD3 UR8, UPT, UPT, UR8, UR9, URZ ;  /* 0x0000000908087290 */ /* 0x000fc8000fffe0ff */
[----:B-1----:R-:W-:Y:S02]  /*1ed0*/  UIMAD.WIDE.U32 UR10, UR8, UR6, URZ ;  /* 0x00000006080a72a5 */ /* 0x002fe4000f8e00ff */
[----:B------:R-:W-:-:S04]  /*1ee0*/  UIMAD UR5, UR8, UR7, URZ ;  /* 0x00000007080572a4 */ /* 0x000fc8000f8e02ff */
[----:B------:R-:W-:Y:S01]  /*1ef0*/  UIADD3 UR5, UPT, UPT, UR11, UR5, URZ ;  /* 0x000000050b057290 */ /* 0x000fe2000fffe0ff */
[----:B------:R-:W-:-:S11]  /*1f00*/  UMOV UR4, UR10 ;  /* 0x0000000a00047c82 */ /* 0x000fd60008000000 */
.L_x_1458:
[----:B------:R-:W-:Y:S01]  /*1f10*/  IMAD.SHL.U32 R14, R22, 0x8, RZ ;  /* 0x00000008160e7824 */ /* 0x000fe200078e00ff */
[----:B------:R-:W-:Y:S01]  /*1f20*/  SHF.R.U32.HI R12, RZ, 0x3, R22 ;  /* 0x00000003ff0c7819 */ /* 0x000fe20000011616 */
[----:B------:R-:W1:Y:S01]  /*1f30*/  LDCU.128 UR8, c[0x0][0x3d0] ;  /* 0x00007a00ff0877ac */ /* 0x000e620008000c00 */
[----:B------:R-:W-:Y:S01]  /*1f40*/  SHF.R.S32.HI R7, RZ, 0x1f, R0 ;  /* 0x0000001fff077819 */ /* 0x000fe20000011400 */
[----:B------:R-:W-:Y:S01]  /*1f50*/  BSSY.RECONVERGENT B0, `(.L_x_1459) ;  /* 0x0000052000007945 */ /* 0x000fe20003800200 */
[----:B------:R-:W-:Y:S01]  /*1f60*/  LOP3.LUT R103, R14, 0x38, RZ, 0xc0, !PT ;  /* 0x000000380e677812 */ /* 0x000fe200078ec0ff */
[----:B------:R-:W-:Y:S01]  /*1f70*/  UIADD3 UR20, UPT, UPT, -UR29, UR24, URZ ;  /* 0x000000181d147290 */ /* 0x000fe2000fffe1ff */
[C---:B------:R-:W-:Y:S01]  /*1f80*/  VIADD R3, R12.reuse, 0x30 ;  /* 0x000000300c037836 */ /* 0x040fe20000000000 */
[----:B------:R-:W2:Y:S01]  /*1f90*/  LDCU.64 UR18, c[0x0][0x388] ;  /* 0x00007100ff1277ac */ /* 0x000ea20008000a00 */
[C---:B------:R-:W-:Y:S01]  /*1fa0*/  IADD3 R4, P0, PT, R103.reuse, UR16, RZ ;  /* 0x0000001067047c10 */ /* 0x040fe2000ff1e0ff */
[C---:B------:R-:W-:Y:S01]  /*1fb0*/  VIADD R6, R12.reuse, 0x20 ;  /* 0x000000200c067836 */ /* 0x040fe20000000000 */
[----:B------:R-:W-:Y:S01]  /*1fc0*/  IADD3 R2, P1, PT, R103, UR4, RZ ;  /* 0x0000000467027c10 */ /* 0x000fe2000ff3e0ff */
[----:B------:R-:W3:Y:S01]  /*1fd0*/  LDCU.64 UR16, c[0x0][0x390] ;  /* 0x00007200ff1077ac */ /* 0x000ee20008000a00 */
[C---:B------:R-:W-:Y:S01]  /*1fe0*/  IADD3 R13, PT, PT, R12.reuse, 0x10, RZ ;  /* 0x000000100c0d7810 */ /* 0x040fe20007ffe0ff */
[----:B------:R-:W-:Y:S01]  /*1ff0*/  IMAD.X R5, RZ, RZ, UR14, P0 ;  /* 0x0000000eff057e24 */ /* 0x000fe200080e06ff */
[----:B------:R-:W-:Y:S01]  /*2000*/  ISETP.GE.AND P0, PT, R3, UR20, PT ;  /* 0x0000001403007c0c */ /* 0x000fe2000bf06270 */
[----:B------:R-:W4:Y:S01]  /*2010*/  LDCU.64 UR14, c[0x0][0x3c8] ;  /* 0x00007900ff0e77ac */ /* 0x000f220008000a00 */
[----:B------:R-:W-:Y:S01]  /*2020*/  IADD3.X R3, PT, PT, RZ, UR5, RZ, P1, !PT ;  /* 0x00000005ff037c10 */ /* 0x000fe20008ffe4ff */
[----:B------:R-:W-:Y:S01]  /*2030*/  IMAD.WIDE.U32 R4, R12, UR12, R4 ;  /* 0x0000000c0c047c25 */ /* 0x000fe2000f8e0004 */
[----:B------:R-:W-:Y:S01]  /*2040*/  ISETP.GE.AND P3, PT, R6, UR20, PT ;  /* 0x0000001406007c0c */ /* 0x000fe2000bf66270 */
[----:B------:R-:W5:Y:S01]  /*2050*/  S2UR UR5, SR_CgaCtaId ;  /* 0x00000000000579c3 */ /* 0x000f620000008800 */
[----:B------:R-:W-:Y:S01]  /*2060*/  UMOV UR4, 0x400 ;  /* 0x0000040000047882 */ /* 0x000fe20000000000 */
[----:B------:R-:W-:Y:S01]  /*2070*/  IMAD.WIDE.U32 R2, R12, UR6, R2 ;  /* 0x000000060c027c25 */ /* 0x000fe2000f8e0002 */
[----:B------:R-:W-:-:S03]  /*2080*/  LOP3.LUT R102, R103, 0x40, RZ, 0xfc, !PT ;  /* 0x0000004067667812 */ /* 0x000fc600078efcff */
[C---:B------:R-:W-:Y:S02]  /*2090*/  VIADD R6, R12.reuse, 0x40 ;  /* 0x000000400c067836 */ /* 0x040fe40000000000 */
[----:B------:R-:W-:Y:S02]  /*20a0*/  IMAD R5, R12, UR13, R5 ;  /* 0x0000000d0c057c24 */ /* 0x000fe4000f8e0205 */
[----:B-1----:R-:W-:Y:S01]  /*20b0*/  IMAD R9, R7, UR8, RZ ;  /* 0x0000000807097c24 */ /* 0x002fe2000f8e02ff */
[----:B------:R-:W-:Y:S01]  /*20c0*/  ISETP.GE.AND P2, PT, R6, UR20, PT ;  /* 0x0000001406007c0c */ /* 0x000fe2000bf46270 */
[----:B------:R-:W-:Y:S01]  /*20d0*/  IMAD R3, R12, UR7, R3 ;  /* 0x000000070c037c24 */ /* 0x000fe2000f8e0203 */
[----:B------:R-:W-:Y:S01]  /*20e0*/  IADD3 R6, P1, PT, R103, UR36, RZ ;  /* 0x0000002467067c10 */ /* 0x000fe2000ff3e0ff */
[----:B------:R-:W-:Y:S02]  /*20f0*/  IMAD R8, R7, UR10, RZ ;  /* 0x0000000a07087c24 */ /* 0x000fe4000f8e02ff */
[----:B------:R-:W-:-:S02]  /*2100*/  IMAD R9, R0, UR9, R9 ;  /* 0x0000000900097c24 */ /* 0x000fc4000f8e0209 */
[----:B------:R-:W-:Y:S01]  /*2110*/  IMAD.WIDE.U32 R4, R0, UR8, R4 ;  /* 0x0000000800047c25 */ /* 0x000fe2000f8e0004 */
[----:B------:R-:W-:-:S03]  /*2120*/  USHF.L.U32 UR8, UR33, 0x7, URZ ;  /* 0x0000000721087899 */ /* 0x000fc600080006ff */
[C---:B------:R-:W-:Y:S01]  /*2130*/  IMAD R8, R0.reuse, UR11, R8 ;  /* 0x0000000b00087c24 */ /* 0x040fe2000f8e0208 */
[----:B------:R-:W-:Y:S01]  /*2140*/  IADD3 R5, PT, PT, R5, R9, RZ ;  /* 0x0000000905057210 */ /* 0x000fe20007ffe0ff */
[----:B------:R-:W-:Y:S01]  /*2150*/  IMAD.WIDE.U32 R2, R0, UR10, R2 ;  /* 0x0000000a00027c25 */ /* 0x000fe2000f8e0002 */
[----:B--2---:R-:W-:Y:S01]  /*2160*/  LEA R105, P4, R4, UR18, 0x1 ;  /* 0x0000001204697c11 */ /* 0x004fe2000f8808ff */
[----:B-----5:R-:W-:Y:S01]  /*2170*/  ULEA UR5, UR5, UR4, 0x18 ;  /* 0x0000000405057291 */ /* 0x020fe2000f8ec0ff */
[----:B------:R-:W-:Y:S01]  /*2180*/  LOP3.LUT R17, R12, UR8, RZ, 0xfc, !PT ;  /* 0x000000080c117c12 */ /* 0x000fe2000f8efcff */
[----:B------:R-:W-:Y:S01]  /*2190*/  IMAD.X R7, RZ, RZ, UR34, P1 ;  /* 0x00000022ff077e24 */ /* 0x000fe200088e06ff */
[----:B---3--:R-:W-:Y:S01]  /*21a0*/  LEA R16, P1, R2, UR16, 0x1 ;  /* 0x0000001002107c11 */ /* 0x008fe2000f8208ff */
[----:B------:R-:W-:Y:S01]  /*21b0*/  IMAD.IADD R3, R3, 0x1, R8 ;  /* 0x0000000103037824 */ /* 0x000fe200078e0208 */
[----:B------:R-:W-:Y:S01]  /*21c0*/  LEA.HI.X R104, R4, UR19, R5, 0x1, P4 ;  /* 0x0000001304687c11 */ /* 0x000fe2000a0f0c05 */
[----:B------:R1:W-:Y:S01]  /*21d0*/  STL [R1+0x4], R105 ;  /* 0x0000046901007387 */ /* 0x0003e20000100800 */
[----:B----4-:R-:W-:Y:S01]  /*21e0*/  IMAD.U32 R0, RZ, RZ, UR14 ;  /* 0x0000000eff007e24 */ /* 0x010fe2000f8e00ff */
[----:B------:R-:W-:Y:S01]  /*21f0*/  USHF.R.U32.HI UR14, URZ, 0x19, UR33 ;  /* 0x00000019ff0e7899 */ /* 0x000fe20008011621 */
[----:B------:R-:W-:Y:S01]  /*2200*/  LEA.HI.X R15, R2, UR17, R3, 0x1, P1 ;  /* 0x00000011020f7c11 */ /* 0x000fe200088f0c03 */
[----:B------:R1:W-:Y:S01]  /*2210*/  STL [R1+0xc], R16 ;  /* 0x00000c1001007387 */ /* 0x0003e20000100800 */
[----:B------:R-:W-:Y:S01]  /*2220*/  ISETP.GE.AND P1, PT, R12, UR20, PT ;  /* 0x000000140c007c0c */ /* 0x000fe2000bf26270 */
[----:B------:R-:W-:Y:S01]  /*2230*/  IMAD.WIDE.U32 R10, R0, UR28, R6 ;  /* 0x0000001c000a7c25 */ /* 0x000fe2000f8e0006 */
[----:B------:R-:W-:Y:S01]  /*2240*/  LOP3.LUT R0, R14, 0x1f8, RZ, 0xc0, !PT ;  /* 0x000001f80e007812 */ /* 0x000fe200078ec0ff */
[----:B------:R1:W-:Y:S01]  /*2250*/  STL [R1], R104 ;  /* 0x0000006801007387 */ /* 0x0003e20000100800 */
[----:B------:R-:W-:Y:S01]  /*2260*/  USHF.L.U32 UR16, UR12, 0x5, URZ ;  /* 0x000000050c107899 */ /* 0x000fe200080006ff */
[----:B------:R-:W-:Y:S01]  /*2270*/  IMAD.U32 R2, RZ, RZ, UR15 ;  /* 0x0000000fff027e24 */ /* 0x000fe2000f8e00ff */
[----:B------:R-:W-:Y:S01]  /*2280*/  LOP3.LUT R0, R0, 0x38, R22, 0x78, !PT ;  /* 0x0000003800007812 */ /* 0x000fe200078e7816 */
[----:B------:R1:W-:Y:S01]  /*2290*/  STL [R1+0x8], R15 ;  /* 0x0000080f01007387 */ /* 0x0003e20000100800 */
[----:B------:R-:W-:Y:S01]  /*22a0*/  USHF.L.U64.HI UR15, UR12, 0x5, UR13 ;  /* 0x000000050c0f7899 */ /* 0x000fe2000801020d */
[----:B------:R-:W-:Y:S01]  /*22b0*/  ISETP.GE.AND P4, PT, R13, UR20, PT ;  /* 0x000000140d007c0c */ /* 0x000fe2000bf86270 */
[----:B------:R-:W-:Y:S01]  /*22c0*/  VIADD R6, R12, 0x50 ;  /* 0x000000500c067836 */ /* 0x000fe20000000000 */
[----:B------:R-:W-:Y:S01]  /*22d0*/  LOP3.LUT R0, R0, 0x1e00, R14, 0xf8, !PT ;  /* 0x00001e0000007812 */ /* 0x000fe200078ef80e */
[----:B------:R-:W-:-:S03]  /*22e0*/  IMAD R9, R2, UR28, R11 ;  /* 0x0000001c02097c24 */ /* 0x000fc6000f8e020b */
[----:B------:R-:W-:Y:S01]  /*22f0*/  LEA R226, R0, UR5, 0x1 ;  /* 0x0000000500e27c11 */ /* 0x000fe2000f8e08ff */
[----:B------:R-:W-:Y:S06]  /*2300*/  @P1 BRA `(.L_x_1460) ;  /* 0x0000000000581947 */ /* 0x000fec0003800000 */
        /* <DEDUP_REMOVED lines=22> */
.L_x_1460:
[----:B------:R-:W-:Y:S05]  /*2470*/  BSYNC.RECONVERGENT B0 ;  /* 0x0000000000007941 */ /* 0x000fea0003800200 */
.L_x_1459:
[----:B------:R-:W-:Y:S01]  /*2480*/  UIADD3 UR4, UPT, UPT, UR25, -0x1, URZ ;  /* 0xffffffff19047890 */ /* 0x000fe2000fffe0ff */
[----:B------:R-:W-:Y:S01]  /*2490*/  BSSY.RECONVERGENT B0, `(.L_x_1461) ;  /* 0x000001d000007945 */ /* 0x000fe20003800200 */
[----:B------:R-:W-:Y:S02]  /*24a0*/  ISETP.GE.AND P1, PT, R6, UR20, PT ;  /* 0x0000001406007c0c */ /* 0x000fe4000bf26270 */
[----:B------:R-:W-:Y:S01]  /*24b0*/  IADD3 R7, PT, PT, R12, 0x60, RZ ;  /* 0x000000600c077810 */ /* 0x000fe20007ffe0ff */
[----:B------:R-:W-:Y:S10]  /*24c0*/  @P4 BRA `(.L_x_1462) ;  /* 0x0000000000644947 */ /* 0x000ff40003800000 */
[----:B------:R-:W3:Y:S01]  /*24d0*/  LDCU.64 UR10, c[0x0][0x3b0] ;  /* 0x00007600ff0a77ac */ /* 0x000ee20008000a00 */
[----:B------:R-:W-:Y:S01]  /*24e0*/  IADD3 R6, P4, PT, R17, 0x10, RZ ;  /* 0x0000001011067810 */ /* 0x000fe20007f9e0ff */
[----:B--2---:R-:W-:Y:S01]  /*24f0*/  IMAD.MOV.U32 R2, RZ, RZ, R10 ;  /* 0x000000ffff027224 */ /* 0x004fe200078e000a */
        /* <DEDUP_REMOVED lines=22> */
.L_x_1462:
[----:B------:R-:W-:Y:S05]  /*2660*/  BSYNC.RECONVERGENT B0 ;  /* 0x0000000000007941 */ /* 0x000fea0003800200 */
.L_x_1461:
[----:B------:R-:W-:Y:S01]  /*2670*/  USHF.L.U64.HI UR17, UR12, 0x4, UR13 ;  /* 0x000000040c117899 */ /* 0x000fe2000801020d */
[----:B------:R-:W-:Y:S01]  /*2680*/  BSSY.RECONVERGENT B0, `(.L_x_1463) ;  /* 0x000001d000007945 */ /* 0x000fe20003800200 */
[----:B------:R-:W-:Y:S02]  /*2690*/  ISETP.GE.AND P6, PT, R7, UR20, PT ;  /* 0x0000001407007c0c */ /* 0x000fe4000bfc6270 */
[----:B------:R-:W-:Y:S01]  /*26a0*/  IADD3 R7, PT, PT, R12, 0x70, RZ ;  /* 0x000000700c077810 */ /* 0x000fe20007ffe0ff */
[----:B------:R-:W-:Y:S05]  /*26b0*/  @P3 BRA `(.L_x_1464) ;  /* 0x0000000000643947 */ /* 0x000fea0003800000 */
[----:B------:R-:W4:Y:S01]  /*26c0*/  LDCU.64 UR10, c[0x0][0x3b0] ;  /* 0x00007600ff0a77ac */ /* 0x000f220008000a00 */
[----:B------:R-:W-:Y:S01]  /*26d0*/  IADD3 R6, P3, PT, R17, 0x20, RZ ;  /* 0x0000002011067810 */ /* 0x000fe20007f7e0ff */
[----:B--23--:R-:W-:Y:S01]  /*26e0*/  IMAD.MOV.U32 R2, RZ, RZ, R10 ;  /* 0x000000ffff027224 */ /* 0x00cfe200078e000a */
        /* <DEDUP_REMOVED lines=22> */
.L_x_1464:
[----:B------:R-:W-:Y:S05]  /*2850*/  BSYNC.RECONVERGENT B0 ;  /* 0x0000000000007941 */ /* 0x000fea0003800200 */
.L_x_1463:
[----:B------:R-:W-:Y:S01]  /*2860*/  UIMAD UR18, UR4, -0x20, UR32 ;  /* 0xffffffe0041278a4 */ /* 0x000fe2000f8e0220 */
[----:B------:R-:W-:Y:S01]  /*2870*/  BSSY.RECONVERGENT B0, `(.L_x_1465) ;  /* 0x000001c000007945 */ /* 0x000fe20003800200 */
[----:B------:R-:W-:-:S03]  /*2880*/  ISETP.GE.AND P5, PT, R7, UR20, PT ;  /* 0x0000001407007c0c */ /* 0x000fc6000bfa6270 */
[----:B------:R-:W-:Y:S10]  /*2890*/  @P0 BRA `(.L_x_1466) ;  /* 0x0000000000640947 */ /* 0x000ff40003800000 */
[----:B------:R-:W5:Y:S01]  /*28a0*/  LDCU.64 UR10, c[0x0][0x3b0] ;  /* 0x00007600ff0a77ac */ /* 0x000f620008000a00 */
[----:B------:R-:W-:Y:S01]  /*28b0*/  IADD3 R6, P0, PT, R17, 0x30, RZ ;  /* 0x0000003011067810 */ /* 0x000fe20007f1e0ff */
[----:B--234-:R-:W-:Y:S01]  /*28c0*/  IMAD.MOV.U32 R2, RZ, RZ, R10 ;  /* 0x000000ffff027224 */ /* 0x01cfe200078e000a */
        /* <DEDUP_REMOVED lines=22> */
.L_x_1466:
[----:B------:R-:W-:Y:S05]  /*2a30*/  BSYNC.RECONVERGENT B0 ;  /* 0x0000000000007941 */ /* 0x000fea0003800200 */
.L_x_1465:
[----:B------:R-:W-:Y:S01]  /*2a40*/  USHF.L.U32 UR19, UR12, 0x4, URZ ;  /* 0x000000040c137899 */ /* 0x000fe200080006ff */
        /* <DEDUP_REMOVED lines=28> */
.L_x_1468:
[----:B------:R-:W-:Y:S05]  /*2c10*/  BSYNC.RECONVERGENT B0 ;  /* 0x0000000000007941 */ /* 0x000fea0003800200 */
.L_x_1467:
[----:B------:R-:W-:Y:S01]  /*2c20*/  UIMAD.WIDE.U32 UR34, UR16, UR4, URZ ;  /* 0x00000004102272a5 */ /* 0x000fe2000f8e00ff */
        /* <DEDUP_REMOVED lines=28> */
.L_x_1470:
[----:B------:R-:W-:Y:S05]  /*2df0*/  BSYNC.RECONVERGENT B0 ;  /* 0x0000000000007941 */ /* 0x000fea0003800200 */
.L_x_1469:
[----:B------:R-:W-:Y:S04]  /*2e00*/  BSSY.RECONVERGENT B0, `(.L_x_1471) ;  /* 0x000001b000007945 */ /* 0x000fe80003800200 */
[----:B------:R-:W-:Y:S05]  /*2e10*/  @P6 BRA `(.L_x_1472) ;  /* 0x0000000000646947 */ /* 0x000fea0003800000 */
        /* <DEDUP_REMOVED lines=25> */
.L_x_1472:
[----:B------:R-:W-:Y:S05]  /*2fb0*/  BSYNC.RECONVERGENT B0 ;  /* 0x0000000000007941 */ /* 0x000fea0003800200 */
.L_x_1471:
        /* <DEDUP_REMOVED lines=27> */
.L_x_1474:
[----:B------:R-:W-:Y:S05]  /*3170*/  BSYNC.RECONVERGENT B0 ;  /* 0x0000000000007941 */ /* 0x000fea0003800200 */
.L_x_1473:
        /* <DEDUP_REMOVED lines=22> */
.L_x_1476:
[----:B------:R-:W-:Y:S05]  /*32e0*/  BSYNC.RECONVERGENT B0 ;  /* 0x0000000000007941 */ /* 0x000fea0003800200 */
.L_x_1475:
        /* <DEDUP_REMOVED lines=21> */
.L_x_1478:
[----:B------:R-:W-:Y:S05]  /*3440*/  BSYNC.RECONVERGENT B0 ;  /* 0x0000000000007941 */ /* 0x000fea0003800200 */
.L_x_1477:
[----:B------:R-:W5:Y:S01]  /*3450*/  LDCU.64 UR10, c[0x0][0x538] ;  /* 0x0000a700ff0a77ac */ /* 0x000f620008000a00 */
[----:B------:R-:W0:Y:S01]  /*3460*/  LDGDEPBAR ;  /* 0x00000000000079af */ /* 0x000e220000000000 */
[----:B-----5:R-:W-:-:S04]  /*3470*/  UISETP.NE.U32.AND UP1, UPT, UR10, URZ, UPT ;  /* 0x000000ff0a00728c */ /* 0x020fc8000bf25070 */
[----:B------:R-:W-:Y:S01]  /*3480*/  UISETP.NE.AND.EX UP1, UPT, UR11, URZ, UPT, UP1 ;  /* 0x000000ff0b00728c */ /* 0x000fe2000bf25310 */
[C---:B------:R-:W-:Y:S02]  /*3490*/  IMAD.SHL.U32 R106, R22.reuse, 0x2, RZ ;  /* 0x00000002166a7824 */ /* 0x040fe400078e00ff */
[C---:B------:R-:W-:Y:S01]  /*34a0*/  IMAD.SHL.U32 R101, R22.reuse, 0x40, RZ ;  /* 0x0000004016657824 */ /* 0x040fe200078e00ff */
[----:B------:R-:W-:Y:S01]  /*34b0*/  LOP3.LUT P2, RZ, R22, 0x2, RZ, 0xc0, !PT ;  /* 0x0000000216ff7812 */ /* 0x000fe2000784c0ff */
[----:B------:R-:W-:Y:S01]  /*34c0*/  IMAD.MOV.U32 R252, RZ, RZ, 0x20 ;  /* 0x00000020fffc7424 */ /* 0x000fe200078e00ff */
[----:B------:R-:W-:Y:S01]  /*34d0*/  PLOP3.LUT P1, PT, PT, PT, UP1, 0x80, 0x8 ;  /* 0x000000000008781c */ /* 0x000fe20003f2f018 */
[----:B------:R-:W-:-:S04]  /*34e0*/  DEPBAR.LE SB0, 0x0 ;  /* 0x000080000000791a */ /* 0x000fc80000000000 */
        /* <DEDUP_REMOVED lines=8> */
[----:B--234-:R-:W-:-:S04]  /*3570*/  IMAD.U32 R2, RZ, RZ, UR10 ;  /* 0x0000000aff027e24 */ /* 0x01cfc8000f8e00ff */
[----:B------:R-:W-:-:S05]  /*3580*/  IMAD.U32 R3, RZ, RZ, UR11 ;  /* 0x0000000bff037e24 */ /* 0x000fca000f8e00ff */
[----:B------:R2:W3:Y:S01]  /*3590*/  @P1 LDG.E R2, desc[UR30][R2.64] ;  /* 0x0000001e02021981 */ /* 0x0004e2000c1e1900 */
[----:B-----5:R-:W3:Y:S01]  /*35a0*/  @P1 MUFU.RCP R0, UR8 ;  /* 0x0000000800001d08 */ /* 0x020ee20008001000 */
[----:B------:R-:W-:Y:S01]  /*35b0*/  USHF.L.U64.HI UR10, UR6, 0x5, UR7 ;  /* 0x00000005060a7899 */ /* 0x000fe20008010207 */
[C---:B------:R-:W-:Y:S01]  /*35c0*/  LOP3.LUT P4, RZ, R22.reuse, 0x4, RZ, 0xc0, !PT ;  /* 0x0000000416ff7812 */ /* 0x040fe2000788c0ff */
[----:B------:R4:W-:Y:S01]  /*35d0*/  STL [R1+0x24], R106 ;  /* 0x0000246a01007387 */ /* 0x0009e20000100800 */
[----:B------:R-:W-:Y:S01]  /*35e0*/  USHF.L.U32 UR11, UR6, 0x5, URZ ;  /* 0x00000005060b7899 */ /* 0x000fe200080006ff */
[--C-:B------:R-:W-:Y:S01]  /*35f0*/  SHF.R.U32.HI R8, RZ, 0x1, R22.reuse ;  /* 0x00000001ff087819 */ /* 0x100fe20000011616 */
[----:B------:R-:W-:Y:S01]  /*3600*/  UIMAD UR8, UR10, UR4, URZ ;  /* 0x000000040a0872a4 */ /* 0x000fe2000f8e02ff */
[----:B------:R-:W-:Y:S01]  /*3610*/  SHF.R.U32.HI R4, RZ, 0x2, R22 ;  /* 0x00000002ff047819 */ /* 0x000fe20000011616 */
[----:B------:R-:W-:Y:S01]  /*3620*/  UIMAD.WIDE.U32 UR34, UR11, UR4, URZ ;  /* 0x000000040b2272a5 */ /* 0x000fe2000f8e00ff */
[----:B------:R-:W-:Y:S01]  /*3630*/  BSSY.RECONVERGENT B0, `(.L_x_1479) ;  /* 0x0000028000007945 */ /* 0x000fe20003800200 */
[----:B------:R-:W-:Y:S01]  /*3640*/  UMOV UR12, URZ ;  /* 0x000000ff000c7c82 */ /* 0x000fe20008000000 */
[----:B------:R-:W-:Y:S01]  /*3650*/  LOP3.LUT R9, R22, 0x8, RZ, 0xc0, !PT ;  /* 0x0000000816097812 */ /* 0x000fe200078ec0ff */
[----:B------:R-:W-:Y:S01]  /*3660*/  UIADD3 UR8, UPT, UPT, UR35, UR8, URZ ;  /* 0x0000000823087290 */ /* 0x000fe2000fffe0ff */
[----:B------:R-:W-:-:S02]  /*3670*/  LOP3.LUT R99, R4, 0x7, RZ, 0xc0, !PT ;  /* 0x0000000704637812 */ /* 0x000fc400078ec0ff */
[C---:B------:R-:W-:Y:S02]  /*3680*/  LOP3.LUT R10, R101.reuse, 0x200, RZ, 0xc0, !PT ;  /* 0x00000200650a7812 */ /* 0x040fe400078ec0ff */
[----:B------:R-:W-:Y:S02]  /*3690*/  SEL R97, R252, 0xffffffe0, !P4 ;  /* 0xffffffe0fc617807 */ /* 0x000fe40006000000 */
[----:B------:R-:W-:Y:S02]  /*36a0*/  LOP3.LUT R100, R8, 0x1f0, RZ, 0xc0, !PT ;  /* 0x000001f008647812 */ /* 0x000fe400078ec0ff */
[----:B--2---:R-:W-:Y:S01]  /*36b0*/  LOP3.LUT R3, R101, 0x1c0, RZ, 0xc0, !PT ;  /* 0x000001c065037812 */ /* 0x004fe200078ec0ff */
[----:B------:R-:W-:Y:S01]  /*36c0*/  BAR.SYNC.DEFER_BLOCKING 0x0 ;  /* 0x0000000000007b1d */ /* 0x000fe20000010000 */
[----:B---3--:R-:W-:Y:S02]  /*36d0*/  @P1 FMUL.FTZ R0, R2, R0 ;  /* 0x0000000002001220 */ /* 0x008fe40000410000 */
[----:B------:R-:W-:Y:S01]  /*36e0*/  LOP3.LUT R2, R3, 0x38, R14, 0xf8, !PT ;  /* 0x0000003803027812 */ /* 0x000fe200078ef80e */
[----:B------:R-:W-:-:S02]  /*36f0*/  IMAD.MOV.U32 R3, RZ, RZ, 0x10 ;  /* 0x00000010ff037424 */ /* 0x000fc400078e00ff */
[----:B------:R-:W-:Y:S01]  /*3700*/  @P1 R2UR UR9, R0 ;  /* 0x00000000000912ca */ /* 0x000fe200000e0000 */
[----:B------:R-:W-:Y:S02]  /*3710*/  IMAD.SHL.U32 R0, R22, 0x20, RZ ;  /* 0x0000002016007824 */ /* 0x000fe400078e00ff */
[----:B------:R-:W-:-:S03]  /*3720*/  SEL R3, R3, 0xfffffff0, !P2 ;  /* 0xfffffff003037807 */ /* 0x000fc60005000000 */
[----:B------:R-:W-:-:S07]  /*3730*/  LOP3.LUT R11, R0, 0x7c00, RZ, 0xc0, !PT ;  /* 0x00007c00000b7812 */ /* 0x000fce00078ec0ff */
[----:B------:R-:W-:Y:S01]  /*3740*/  @UP1 UMOV UR12, UR9 ;  /* 0x00000009000c1c82 */ /* 0x000fe20008000000 */
[----:B----4-:R-:W-:Y:S05]  /*3750*/  @P0 BRA `(.L_x_1480) ;  /* 0x00000000004c0947 */ /* 0x010fea0003800000 */
[----:B------:R-:W2:Y:S01]  /*3760*/  LDCU UR9, c[0x0][0x440] ;  /* 0x00008800ff0977ac */ /* 0x000ea20008000800 */
[----:B------:R-:W-:Y:S02]  /*3770*/  IMAD.U32 R6, RZ, RZ, UR34 ;  /* 0x00000022ff067e24 */ /* 0x000fe4000f8e00ff */
[----:B------:R-:W-:Y:S02]  /*3780*/  IMAD.U32 R0, RZ, RZ, UR8 ;  /* 0x00000008ff007e24 */ /* 0x000fe4000f8e00ff */
[----:B------:R-:W-:Y:S01]  /*3790*/  IMAD.U32 R7, RZ, RZ, UR35 ;  /* 0x00000023ff077e24 */ /* 0x000fe2000f8e00ff */
        /* <DEDUP_REMOVED lines=15> */
.L_x_1480:
[----:B------:R3:W-:Y:S04]  /*3890*/  STS.128 [R226+0xa000], RZ ;  /* 0x00a000ffe2007388 */ /* 0x0007e80000000c00 */
[----:B------:R3:W-:Y:S02]  /*38a0*/  STS.128 [R226+0xb000], RZ ;  /* 0x00b000ffe2007388 */ /* 0x0007e40000000c00 */
.L_x_1481:
[----:B------:R-:W-:Y:S05]  /*38b0*/  BSYNC.RECONVERGENT B0 ;  /* 0x0000000000007941 */ /* 0x000fea0003800200 */
.L_x_1479:
[----:B------:R-:W-:Y:S01]  /*38c0*/  ISETP.GE.AND P0, PT, R13, UR18, PT ;  /* 0x000000120d007c0c */ /* 0x000fe2000bf06270 */
        /* <DEDUP_REMOVED lines=10> */
[----:B------:R-:W5:Y:S01]  /*3970*/  LDCU UR9, c[0x0][0x440] ;  /* 0x00008800ff0977ac */ /* 0x000f620008000800 */
[----:B------:R-:W-:-:S04]  /*3980*/  ULEA UR18, UP0, UR6, UR34, 0x4 ;  /* 0x0000002206127291 */ /* 0x000fc8000f8020ff */
[----:B------:R-:W-:Y:S02]  /*3990*/  ULEA.HI.X UR13, UR6, UR8, UR7, 0x4, UP0 ;  /* 0x00000008060d7291 */ /* 0x000fe400080f2407 */
[----:B------:R-:W-:-:S04]  /*39a0*/  IMAD.U32 R0, RZ, RZ, UR18 ;  /* 0x00000012ff007e24 */ /* 0x000fc8000f8e00ff */
[----:B------:R-:W-:Y:S01]  /*39b0*/  IMAD.U32 R2, RZ, RZ, UR13 ;  /* 0x0000000dff027e24 */ /* 0x000fe2000f8e00ff */
[----:B--2---:R-:W-:Y:S02]  /*39c0*/  LEA R4, P3, R0, R16, 0x1 ;  /* 0x0000001000047211 */ /* 0x004fe400078608ff */
        /* <DEDUP_REMOVED lines=13> */
.L_x_1483:
[----:B------:R-:W-:Y:S05]  /*3aa0*/  BSYNC.RECONVERGENT B0 ;  /* 0x0000000000007941 */ /* 0x000fea0003800200 */
.L_x_1482:
[----:B------:R-:W-:Y:S01]  /*3ab0*/  LDSM.16.M88.4 R8, [R217] ;  /* 0x00000000d908783b */ /* 0x000fe20000000200 */
[----:B------:R-:W-:Y:S01]  /*3ac0*/  VIADD R224, R218, UR5 ;  /* 0x00000005dae07c36 */ /* 0x000fe20008000000 */
[----:B------:R-:W-:Y:S01]  /*3ad0*/  LOP3.LUT R106, R106, 0x6, RZ, 0xc0, !PT ;  /* 0x000000066a6a7812 */ /* 0x000fe200078ec0ff */
[C-C-:B------:R-:W-:Y:S01]  /*3ae0*/  IMAD R33, R3.reuse, 0x2, R217.reuse ;  /* 0x0000000203217824 */ /* 0x140fe200078e02d9 */
[----:B------:R-:W5:Y:S01]  /*3af0*/  LDSM.16.M88.4 R20, [R218+UR5+0x8000] ;  /* 0x00800005da14783b */ /* 0x000f620008000200 */
[--C-:B------:R-:W-:Y:S01]  /*3b00*/  IMAD R34, R3, 0x2, R224.reuse ;  /* 0x0000000203227824 */ /* 0x100fe200078e02e0 */
[----:B------:R-:W-:Y:S01]  /*3b10*/  UIADD3 UR27, UPT, UPT, UR32, UR27, -UR24 ;  /* 0x0000001b201b7290 */ /* 0x000fe2000fffe818 */
[C---:B------:R-:W-:Y:S01]  /*3b20*/  IMAD R2, R97.reuse, 0x2, R217 ;  /* 0x0000000261027824 */ /* 0x040fe200078e02d9 */
[----:B--2---:R-:W2:Y:S01]  /*3b30*/  LDSM.16.M88.4 R4, [R217+0x2000] ;  /* 0x00200000d904783b */ /* 0x004ea20000000200 */
[----:B------:R-:W-:Y:S01]  /*3b40*/  IMAD R0, R97, 0x2, R224 ;  /* 0x0000000261007824 */ /* 0x000fe200078e02e0 */
[----:B------:R-:W-:Y:S01]  /*3b50*/  UISETP.GT.U32.AND UP0, UPT, UR4, UR21, UPT ;  /* 0x000000150400728c */ /* 0x000fe2000bf04070 */
[C---:B------:R-:W-:Y:S01]  /*3b60*/  IMAD R32, R3.reuse, 0x2, R2 ;  /* 0x0000000203207824 */ /* 0x040fe200078e0202 */
[----:B-1----:R-:W1:Y:S01]  /*3b70*/  LDSM.16.M88.4 R16, [R218+UR5+0x8800] ;  /* 0x00880005da10783b */ /* 0x002e620008000200 */
[----:B------:R-:W-:-:S03]  /*3b80*/  IMAD R96, R3, 0x2, R0 ;  /* 0x0000000203607824 */ /* 0x000fc600078e0200 */
[----:B------:R-:W-:Y:S04]  /*3b90*/  LDSM.16.M88.4 R28, [R34+0x8000] ;  /* 0x00800000221c783b */ /* 0x000fe80000000200 */
[----:B------:R-:W3:Y:S04]  /*3ba0*/  LDSM.16.M88.4 R12, [R33+0x2000] ;  /* 0x00200000210c783b */ /* 0x000ee80000000200 */
[----:B------:R-:W4:Y:S04]  /*3bb0*/  LDSM.16.M88.4 R44, [R34+0x8800] ;  /* 0x00880000222c783b */ /* 0x000f280000000200 */
[----:B------:R-:W4:Y:S04]  /*3bc0*/  LDSM.16.M88.4 R24, [R33] ;  /* 0x000000002118783b */ /* 0x000f280000000200 */
[----:B------:R-:W-:Y:S04]  /*3bd0*/  LDSM.16.M88.4 R36, [R0+0x8000] ;  /* 0x008000000024783b */ /* 0x000fe80000000200 */
[----:B------:R-:W-:Y:S04]  /*3be0*/  LDSM.16.M88.4 R92, [R0+0x9800] ;  /* 0x00980000005c783b */ /* 0x000fe80000000200 */
[----:B------:R-:W0:Y:S01]  /*3bf0*/  LDGDEPBAR ;  /* 0x00000000000079af */ /* 0x000e220000000000 */
[-C--:B-----5:R-:W-:Y:S03]  /*3c00*/  HMMA.16816.F32 R60, R8, R20.reuse, RZ ;  /* 0x00000014083c723c */ /* 0x0a0fe600000018ff */
[----:B------:R-:W-:Y:S05]  /*3c10*/  STL [R1+0x20], R106 ;  /* 0x0000206a01007387 */ /* 0x000fea0000100800 */
[C---:B--2---:R-:W-:Y:S08]  /*3c20*/  HMMA.16816.F32 R40, R4.reuse, R20, RZ ;  /* 0x000000140428723c */ /* 0x044ff000000018ff */
[-C--:B------:R-:W-:Y:S08]  /*3c30*/  HMMA.16816.F32 R52, R4, R22.reuse, RZ ;  /* 0x000000160434723c */ /* 0x080ff000000018ff */
[----:B------:R-:W-:Y:S08]  /*3c40*/  HMMA.16816.F32 R68, R8, R22, RZ ;  /* 0x000000160844723c */ /* 0x000ff000000018ff */
[C---:B-1----:R-:W-:Y:S08]  /*3c50*/  HMMA.16816.F32 R48, R4.reuse, R16, RZ ;  /* 0x000000100430723c */ /* 0x042ff000000018ff */
[----:B------:R-:W-:Y:S01]  /*3c60*/  HMMA.16816.F32 R20, R4, R18, RZ ;  /* 0x000000120414723c */ /* 0x000fe200000018ff */
[----:B------:R-:W-:Y:S07]  /*3c70*/  LDSM.16.M88.4 R4, [R2+0x2000] ;  /* 0x002000000204783b */ /* 0x000fee0000000200 */
[C---:B------:R-:W-:Y:S08]  /*3c80*/  HMMA.16816.F32 R56, R8.reuse, R16, RZ ;  /* 0x000000100838723c */ /* 0x040ff000000018ff */
[----:B------:R-:W-:Y:S01]  /*3c90*/  HMMA.16816.F32 R76, R8, R18, RZ ;  /* 0x00000012084c723c */ /* 0x000fe200000018ff */
[----:B------:R-:W1:Y:S04]  /*3ca0*/  LDSM.16.M88.4 R8, [R2] ;  /* 0x000000000208783b */ /* 0x000e680000000200 */
[----:B------:R-:W-:Y:S03]  /*3cb0*/  LDSM.16.M88.4 R16, [R32+0x2000] ;  /* 0x002000002010783b */ /* 0x000fe60000000200 */
[C---:B---3--:R-:W-:Y:S01]  /*3cc0*/  HMMA.16816.F32 R64, R12.reuse, R28, R40 ;  /* 0x0000001c0c40723c */ /* 0x048fe20000001828 */
[----:B------:R-:W-:Y:S07]  /*3cd0*/  LDSM.16.M88.4 R40, [R96+0x8000] ;  /* 0x008000006028783b */ /* 0x000fee0000000200 */
[C---:B----4-:R-:W-:Y:S01]  /*3ce0*/  HMMA.16816.F32 R88, R12.reuse, R44, R48 ;  /* 0x0000002c0c58723c */ /* 0x050fe20000001830 */
[----:B------:R-:W-:Y:S07]  /*3cf0*/  LDSM.16.M88.4 R48, [R96+0x8800] ;  /* 0x008800006030783b */ /* 0x000fee0000000200 */
[C---:B------:R-:W-:Y:S08]  /*3d00*/  HMMA.16816.F32 R80, R12.reuse, R30, R52 ;  /* 0x0000001e0c50723c */ /* 0x040ff00000001834 */
[----:B------:R-:W-:Y:S01]  /*3d10*/  HMMA.16816.F32 R84, R12, R46, R20 ;  /* 0x0000002e0c54723c */ /* 0x000fe20000001814 */
[----:B------:R-:W2:Y:S04]  /*3d20*/  LDSM.16.M88.4 R12, [R0+0x8800] ;  /* 0x00880000000c783b */ /* 0x000ea80000000200 */
[----:B------:R-:W3:Y:S03]  /*3d30*/  LDSM.16.M88.4 R20, [R32] ;  /* 0x000000002014783b */ /* 0x000ee60000000200 */
[C---:B------:R-:W-:Y:S08]  /*3d40*/  HMMA.16816.F32 R52, R24.reuse, R28, R60 ;  /* 0x0000001c1834723c */ /* 0x040ff0000000183c */
[C---:B------:R-:W-:Y:S01]  /*3d50*/  HMMA.16816.F32 R68, R24.reuse, R30, R68 ;  /* 0x0000001e1844723c */ /* 0x040fe20000001844 */
[----:B------:R-:W-:Y:S07]  /*3d60*/  LDSM.16.M88.4 R28, [R217+0x4000] ;  /* 0x00400000d91c783b */ /* 0x000fee0000000200 */
[C---:B------:R-:W-:Y:S08]  /*3d70*/  HMMA.16816.F32 R72, R24.reuse, R44, R56 ;  /* 0x0000002c1848723c */ /* 0x040ff00000001838 */
[----:B------:R-:W-:Y:S01]  /*3d80*/  HMMA.16816.F32 R60, R24, R46, R76 ;  /* 0x0000002e183c723c */ /* 0x000fe2000000184c */
[----:B------:R-:W4:Y:S04]  /*3d90*/  LDSM.16.M88.4 R44, [R218+UR5+0x9000] ;  /* 0x00900005da2c783b */ /* 0x000f280008000200 */
[----:B------:R-:W5:Y:S03]  /*3da0*/  LDSM.16.M88.4 R24, [R217+0x6000] ;  /* 0x00600000d918783b */ /* 0x000f660000000200 */
[-C--:B-1----:R-:W-:Y:S01]  /*3db0*/  HMMA.16816.F32 R52, R8, R36.reuse, R52 ;  /* 0x000000240834723c */ /* 0x082fe20000001834 */
[----:B------:R-:W1:Y:S07]  /*3dc0*/  LDSM.16.M88.4 R76, [R218+UR5+0x9800] ;  /* 0x00980005da4c783b */ /* 0x000e6e0008000200 */
[C---:B------:R-:W-:Y:S08]  /*3dd0*/  HMMA.16816.F32 R56, R4.reuse, R36, R64 ;  /* 0x000000240438723c */ /* 0x040ff00000001840 */
[C---:B------:R-:W-:Y:S08]  /*3de0*/  HMMA.16816.F32 R64, R4.reuse, R38, R80 ;  /* 0x000000260440723c */ /* 0x040ff00000001850 */
[C---:B--2---:R-:W-:Y:S08]  /*3df0*/  HMMA.16816.F32 R88, R4.reuse, R12, R88 ;  /* 0x0000000c0458723c */ /* 0x044ff00000001858 */
[----:B------:R-:W-:Y:S08]  /*3e00*/  HMMA.16816.F32 R84, R4, R14, R84 ;  /* 0x0000000e0454723c */ /* 0x000ff00000001854 */
[C---:B------:R-:W-:Y:S01]  /*3e10*/  HMMA.16816.F32 R80, R8.reuse, R38, R68 ;  /* 0x000000260850723c */ /* 0x040fe20000001844 */
[----:B------:R-:W-:Y:S07]  /*3e20*/  LDSM.16.M88.4 R36, [R34+0x9000] ;  /* 0x009000002224783b */ /* 0x000fee0000000200 */
[C---:B------:R-:W-:Y:S08]  /*3e30*/  HMMA.16816.F32 R72, R8.reuse, R12, R72 ;  /* 0x0000000c0848723c */ /* 0x040ff00000001848 */
[----:B------:R-:W-:Y:S01]  /*3e40*/  HMMA.16816.F32 R68, R8, R14, R60 ;  /* 0x0000000e0844723c */ /* 0x000fe2000000183c */
[----:B------:R-:W2:Y:S04]  /*3e50*/  LDSM.16.M88.4 R12, [R33+0x4000] ;  /* 0x00400000210c783b */ /* 0x000ea80000000200 */
[----:B------:R-:W2:Y:S03]  /*3e60*/  LDSM.16.M88.4 R8, [R33+0x6000] ;  /* 0x006000002108783b */ /* 0x000ea60000000200 */
[----:B---3--:R-:W-:Y:S01]  /*3e70*/  HMMA.16816.F32 R4, R20, R40, R52 ;  /* 0x000000281404723c */ /* 0x008fe20000001834 */
[----:B------:R-:W3:Y:S07]  /*3e80*/  LDSM.16.M88.4 R60, [R34+0x9800] ;  /* 0x00980000223c783b */ /* 0x000eee0000000200 */
[C---:B------:R-:W-:Y:S08]  /*3e90*/  HMMA.16816.F32 R52, R16.reuse, R42, R64 ;  /* 0x0000002a1034723c */ /* 0x040ff00000001840 */
[C---:B------:R-:W-:Y:S08]  /*3ea0*/  HMMA.16816.F32 R56, R16.reuse, R40, R56 ;  /* 0x000000281038723c */ /* 0x040ff00000001838 */
[C---:B------:R-:W-:Y:S08]  /*3eb0*/  HMMA.16816.F32 R88, R16.reuse, R48, R88 ;  /* 0x000000301058723c */ /* 0x040ff00000001858 */
[----:B------:R-:W-:Y:S01]  /*3ec0*/  HMMA.16816.F32 R64, R16, R50, R84 ;  /* 0x000000321040723c */ /* 0x000fe20000001854 */
[----:B------:R4:W-:Y:S07]  /*3ed0*/  LDSM.16.M88.4 R16, [R0+0x9000] ;  /* 0x009000000010783b */ /* 0x0009ee0000000200 */
[C---:B------:R-:W-:Y:S08]  /*3ee0*/  HMMA.16816.F32 R80, R20.reuse, R42, R80 ;  /* 0x0000002a1450723c */ /* 0x040ff00000001850 */
[C---:B------:R-:W-:Y:S08]  /*3ef0*/  HMMA.16816.F32 R72, R20.reuse, R48, R72 ;  /* 0x000000301448723c */ /* 0x040ff00000001848 */
[----:B------:R-:W-:Y:S01]  /*3f00*/  HMMA.16816.F32 R68, R20, R50, R68 ;  /* 0x000000321444723c */ /* 0x000fe20000001844 */
[----:B------:R-:W3:Y:S01]  /*3f10*/  LDSM.16.M88.4 R48, [R2+0x4000] ;  /* 0x004000000230783b */ /* 0x000ee20000000200 */
[----:B----4-:R-:W-:-:S06]  /*3f20*/  IMAD.U32 R0, RZ, RZ, UR4 ;  /* 0x00000004ff007e24 */ /* 0x010fcc000f8e00ff */
[----:B------:R-:W-:Y:S01]  /*3f30*/  HMMA.16816.F32 R20, R28, R44, R4 ;  /* 0x0000002c1c14723c */ /* 0x000fe20000001804 */
[----:B------:R4:W3:Y:S07]  /*3f40*/  LDSM.16.M88.4 R4, [R2+0x6000] ;  /* 0x006000000204783b */ /* 0x0008ee0000000200 */
[C---:B-----5:R-:W-:Y:S08]  /*3f50*/  HMMA.16816.F32 R40, R24.reuse, R46, R52 ;  /* 0x0000002e1828723c */ /* 0x060ff00000001834 */
[C---:B------:R-:W-:Y:S08]  /*3f60*/  HMMA.16816.F32 R56, R24.reuse, R44, R56 ;  /* 0x0000002c1838723c */ /* 0x040ff00000001838 */
[----:B-1----:R-:W-:Y:S01]  /*3f70*/  HMMA.16816.F32 R52, R24, R76, R88 ;  /* 0x0000004c1834723c */ /* 0x002fe20000001858 */
[----:B----4-:R-:W-:-:S07]  /*3f80*/  IMAD.U32 R2, RZ, RZ, UR32 ;  /* 0x00000020ff027e24 */ /* 0x010fce000f8e00ff */
[----:B------:R-:W-:Y:S01]  /*3f90*/  HMMA.16816.F32 R24, R24, R78, R64 ;  /* 0x0000004e1818723c */ /* 0x000fe20000001840 */
[----:B------:R-:W-:Y:S04]  /*3fa0*/  LDSM.16.M88.4 R64, [R32+0x4000] ;  /* 0x004000002040783b */ /* 0x000fe80000000200 */
[----:B------:R-:W-:Y:S03]  /*3fb0*/  LDSM.16.M88.4 R32, [R32+0x6000] ;  /* 0x006000002020783b */ /* 0x000fe60000000200 */
[C---:B------:R-:W-:Y:S08]  /*3fc0*/  HMMA.16816.F32 R84, R28.reuse, R46, R80 ;  /* 0x0000002e1c54723c */ /* 0x040ff00000001850 */
[----:B------:R-:W-:Y:S01]  /*3fd0*/  HMMA.16816.F32 R80, R28, R76, R72 ;  /* 0x0000004c1c50723c */ /* 0x000fe20000001848 */
[----:B------:R-:W1:Y:S07]  /*3fe0*/  LDSM.16.M88.4 R72, [R96+0x9000] ;  /* 0x009000006048783b */ /* 0x000e6e0000000200 */
[----:B--2---:R-:W-:Y:S08]  /*3ff0*/  HMMA.16816.F32 R20, R12, R36, R20 ;  /* 0x000000240c14723c */ /* 0x004ff00000001814 */
[----:B------:R-:W-:Y:S08]  /*4000*/  HMMA.16816.F32 R68, R28, R78, R68 ;  /* 0x0000004e1c44723c */ /* 0x000ff00000001844 */
[C---:B------:R-:W-:Y:S08]  /*4010*/  HMMA.16816.F32 R56, R8.reuse, R36, R56 ;  /* 0x000000240838723c */ /* 0x040ff00000001838 */
[C---:B------:R-:W-:Y:S08]  /*4020*/  HMMA.16816.F32 R40, R8.reuse, R38, R40 ;  /* 0x000000260828723c */ /* 0x040ff00000001828 */
[C---:B---3--:R-:W-:Y:S08]  /*4030*/  HMMA.16816.F32 R28, R8.reuse, R60, R52 ;  /* 0x0000003c081c723c */ /* 0x048ff00000001834 */
[----:B------:R-:W-:Y:S08]  /*4040*/  HMMA.16816.F32 R44, R8, R62, R24 ;  /* 0x0000003e082c723c */ /* 0x000ff00000001818 */
[----:B------:R-:W-:Y:S08]  /*4050*/  HMMA.16816.F32 R24, R12, R38, R84 ;  /* 0x000000260c18723c */ /* 0x000ff00000001854 */
[----:B------:R-:W-:Y:S01]  /*4060*/  HMMA.16816.F32 R8, R48, R16, R20 ;  /* 0x000000103008723c */ /* 0x000fe20000001814 */
[----:B------:R-:W-:-:S04]  /*4070*/  IMAD R23, R0, 0x20, R106 ;  /* 0x0000002000177824 */ /* 0x000fc800078e026a */
[----:B------:R-:W-:-:S03]  /*4080*/  VIADD R20, R23, 0x18 ;  /* 0x0000001817147836 */ /* 0x000fc60000000000 */
[C---:B------:R-:W-:Y:S08]  /*4090*/  HMMA.16816.F32 R36, R12.reuse, R60, R80 ;  /* 0x0000003c0c24723c */ /* 0x040ff00000001850 */
[----:B------:R-:W-:Y:S01]  /*40a0*/  HMMA.16816.F32 R68, R12, R62, R68 ;  /* 0x0000003e0c44723c */ /* 0x000fe20000001844 */
[----:B------:R-:W-:-:S04]  /*40b0*/  VIADD R12, R20, UR24 ;  /* 0x00000018140c7c36 */ /* 0x000fc80008000000 */
[C---:B------:R-:W-:Y:S02]  /*40c0*/  VIADD R13, R12.reuse, 0xffffffe9 ;  /* 0xffffffe90c0d7836 */ /* 0x040fe40000000000 */
[----:B------:R-:W-:Y:S01]  /*40d0*/  VIADD R15, R12, 0x1 ;  /* 0x000000010c0f7836 */ /* 0x000fe20000000000 */
[C---:B------:R-:W-:Y:S08]  /*40e0*/  HMMA.16816.F32 R52, R4.reuse, R16, R56 ;  /* 0x000000100434723c */ /* 0x040ff00000001838 */
[C---:B------:R-:W-:Y:S08]  /*40f0*/  HMMA.16816.F32 R40, R4.reuse, R18, R40 ;  /* 0x000000120428723c */ /* 0x040ff00000001828 */
[C---:B------:R-:W-:Y:S08]  /*4100*/  HMMA.16816.F32 R56, R4.reuse, R92, R28 ;  /* 0x0000005c0438723c */ /* 0x040ff0000000181c */
[----:B------:R-:W-:Y:S01]  /*4110*/  HMMA.16816.F32 R60, R4, R94, R44 ;  /* 0x0000005e043c723c */ /* 0x000fe2000000182c */
[----:B------:R-:W-:-:S05]  /*4120*/  IADD3 R5, PT, PT, R99, UR29, R100 ;  /* 0x0000001d63057c10 */ /* 0x000fca000fffe064 */
[----:B------:R-:W-:Y:S02]  /*4130*/  VIADD R227, R5, UR32 ;  /* 0x0000002005e37c36 */ /* 0x000fe40008000000 */
[----:B------:R-:W-:Y:S02]  /*4140*/  HMMA.16816.F32 R24, R48, R18, R24 ;  /* 0x000000123018723c */ /* 0x000fe40000001818 */
[C---:B------:R-:W-:Y:S02]  /*4150*/  IMAD.IADD R0, R227.reuse, 0x1, -R13 ;  /* 0x00000001e3007824 */ /* 0x040fe400078e0a0d */
[C---:B------:R-:W-:Y:S02]  /*4160*/  VIADD R138, R227.reuse, 0x8 ;  /* 0x00000008e38a7836 */ /* 0x040fe40000000000 */
[----:B------:R-:W-:Y:S01]  /*4170*/  VIADD R137, R227, 0x40 ;  /* 0x00000040e3897836 */ /* 0x000fe20000000000 */
[----:B------:R-:W-:Y:S01]  /*4180*/  IABS R4, R0 ;  /* 0x0000000000047213 */ /* 0x000fe20000000000 */
[----:B-1----:R-:W-:Y:S01]  /*4190*/  HMMA.16816.F32 R16, R64, R72, R8 ;  /* 0x000000484010723c */ /* 0x002fe20000001808 */
[----:B------:R-:W-:-:S02]  /*41a0*/  VIADD R0, R5, UR27 ;  /* 0x0000001b05007c36 */ /* 0x000fc40008000000 */
[----:B------:R-:W-:Y:S01]  /*41b0*/  I2FP.F32.S32 R4, R4 ;  /* 0x0000000400047245 */ /* 0x000fe20000201400 */
[C---:B------:R-:W-:Y:S02]  /*41c0*/  VIADD R132, R227.reuse, 0x48 ;  /* 0x00000048e3847836 */ /* 0x040fe40000000000 */
[C-C-:B------:R-:W-:Y:S01]  /*41d0*/  VIADDMNMX R234, R0.reuse, 0x1, R2.reuse, PT ;  /* 0x0000000100ea7846 */ /* 0x140fe20003800102 */
[----:B------:R-:W-:Y:S01]  /*41e0*/  VIADD R230, R227, -UR26 ;  /* 0x8000001ae3e67c36 */ /* 0x000fe20008000000 */
[C-C-:B------:R-:W-:Y:S01]  /*41f0*/  VIADDMNMX R235, R0.reuse, 0x9, R2.reuse, PT ;  /* 0x0000000900eb7846 */ /* 0x140fe20003800102 */
[----:B------:R-:W-:Y:S01]  /*4200*/  HMMA.16816.F32 R52, R32, R72, R52 ;  /* 0x000000482034723c */ /* 0x000fe20000001834 */
[--C-:B------:R-:W-:Y:S01]  /*4210*/  VIADDMNMX R232, R0, 0x41, R2.reuse, PT ;  /* 0x0000004100e87846 */ /* 0x100fe20003800102 */
[----:B------:R-:W-:Y:S01]  /*4220*/  VIADD R231, R138, -UR26 ;  /* 0x8000001a8ae77c36 */ /* 0x000fe20008000000 */
[----:B------:R-:W-:Y:S01]  /*4230*/  VIADDMNMX R233, R0, 0x49, R2, PT ;  /* 0x0000004900e97846 */ /* 0x000fe20003800102 */
[C---:B------:R-:W-:Y:S01]  /*4240*/  VIADD R0, R23.reuse, UR24 ;  /* 0x0000001817007c36 */ /* 0x040fe20008000000 */
[-C--:B------:R-:W-:Y:S01]  /*4250*/  ISETP.GT.AND P1, PT, R230, R23.reuse, PT ;  /* 0x00000017e600720c */ /* 0x080fe20003f24270 */
[C---:B------:R-:W-:Y:S01]  /*4260*/  IMAD.IADD R2, R138.reuse, 0x1, -R13 ;  /* 0x000000018a027824 */ /* 0x040fe200078e0a0d */
[----:B------:R-:W-:Y:S01]  /*4270*/  ISETP.GE.AND P5, PT, R23, R234, PT ;  /* 0x000000ea1700720c */ /* 0x000fe20003fa6270 */
[--C-:B------:R-:W-:Y:S01]  /*4280*/  IMAD.IADD R6, R138, 0x1, -R0.reuse ;  /* 0x000000018a067824 */ /* 0x100fe200078e0a00 */
[----:B------:R-:W-:Y:S01]  /*4290*/  ISETP.GT.AND P0, PT, R231, R23, PT ;  /* 0x00000017e700720c */ /* 0x000fe20003f04270 */
[----:B------:R-:W-:-:S02]  /*42a0*/  IMAD.IADD R5, R137, 0x1, -R0 ;  /* 0x0000000189057824 */ /* 0x000fc400078e0a00 */
[----:B------:R-:W-:Y:S01]  /*42b0*/  FFMA.FTZ R9, R4, -UR12, R17 ;  /* 0x8000000c04097c23 */ /* 0x000fe20008010011 */
[--C-:B------:R-:W-:Y:S01]  /*42c0*/  IMAD.IADD R7, R227, 0x1, -R0.reuse ;  /* 0x00000001e3077824 */ /* 0x100fe200078e0a00 */
[----:B------:R-:W-:Y:S01]  /*42d0*/  ISETP.GE.AND P3, PT, R23, R235, PT ;  /* 0x000000eb1700720c */ /* 0x000fe20003f66270 */
[C---:B------:R-:W-:Y:S01]  /*42e0*/  IMAD.IADD R4, R132.reuse, 0x1, -R0 ;  /* 0x0000000184047824 */ /* 0x040fe200078e0a00 */
[----:B------:R-:W-:Y:S01]  /*42f0*/  IABS R0, R2 ;  /* 0x0000000200007213 */ /* 0x000fe20000000000 */
[----:B------:R-:W-:Y:S01]  /*4300*/  VIADD R228, R137, -UR26 ;  /* 0x8000001a89e47c36 */ /* 0x000fe20008000000 */
[----:B------:R-:W-:Y:S01]  /*4310*/  IABS R2, R6 ;  /* 0x0000000600027213 */ /* 0x000fe20000000000 */
[----:B------:R-:W-:Y:S01]  /*4320*/  VIADD R229, R132, -UR26 ;  /* 0x8000001a84e57c36 */ /* 0x000fe20008000000 */
[----:B------:R-:W-:Y:S01]  /*4330*/  IABS R6, R5 ;  /* 0x0000000500067213 */ /* 0x000fe20000000000 */
[-C--:B------:R-:W-:Y:S01]  /*4340*/  HMMA.16816.F32 R28, R64, R74.reuse, R24 ;  /* 0x0000004a401c723c */ /* 0x080fe20000001818 */
[----:B------:R-:W-:Y:S01]  /*4350*/  IABS R7, R7 ;  /* 0x0000000700077213 */ /* 0x000fe20000000000 */
[----:B------:R-:W-:Y:S01]  /*4360*/  IMAD.MOV.U32 R5, RZ, RZ, R2 ;  /* 0x000000ffff057224 */ /* 0x000fe200078e0002 */
[----:B------:R-:W-:Y:S01]  /*4370*/  I2FP.F32.S32 R0, R0 ;  /* 0x0000000000007245 */ /* 0x000fe20000201400 */
[----:B------:R-:W-:Y:S01]  /*4380*/  IMAD.MOV.U32 R2, RZ, RZ, R6 ;  /* 0x000000ffff027224 */ /* 0x000fe200078e0006 */
[----:B------:R-:W-:Y:S01]  /*4390*/  I2FP.F32.S32 R7, R7 ;  /* 0x0000000700077245 */ /* 0x000fe20000201400 */
[----:B------:R-:W-:Y:S01]  /*43a0*/  VIADD R11, R12, 0xfffffff9 ;  /* 0xfffffff90c0b7836 */ /* 0x000fe20000000000 */
[----:B------:R-:W-:Y:S01]  /*43b0*/  I2FP.F32.S32 R5, R5 ;  /* 0x0000000500057245 */ /* 0x000fe20000201400 */
[----:B------:R-:W-:Y:S01]  /*43c0*/  FFMA.FTZ R8, R0, -UR12, R19 ;  /* 0x8000000c00087c23 */ /* 0x000fe20008010013 */
[----:B------:R-:W-:Y:S01]  /*43d0*/  IABS R4, R4 ;  /* 0x0000000400047213 */ /* 0x000fe20000000000 */
[----:B------:R-:W-:Y:S01]  /*43e0*/  FFMA.FTZ R7, R7, -UR12, R16 ;  /* 0x8000000c07077c23 */ /* 0x000fe20008010010 */
[----:B------:R-:W-:Y:S01]  /*43f0*/  I2FP.F32.S32 R0, R2 ;  /* 0x0000000200007245 */ /* 0x000fe20000201400 */
[----:B------:R-:W-:Y:S01]  /*4400*/  FFMA.FTZ R6, R5, -UR12, R18 ;  /* 0x8000000c05067c23 */ /* 0x000fe20008010012 */
[----:B------:R-:W-:Y:S01]  /*4410*/  I2FP.F32.S32 R2, R4 ;  /* 0x0000000400027245 */ /* 0x000fe20000201400 */
[----:B------:R-:W1:Y:S01]  /*4420*/  LDSM.16.M88.4 R16, [R96+0x9800] ;  /* 0x009800006010783b */ /* 0x000e620000000200 */
[----:B------:R-:W-:Y:S01]  /*4430*/  FSEL R4, R7, -INF , !P1 ;  /* 0xff80000007047808 */ /* 0x000fe20004800000 */
[----:B------:R-:W-:Y:S01]  /*4440*/  FFMA.FTZ R5, R0, -UR12, R52 ;  /* 0x8000000c00057c23 */ /* 0x000fe20008010034 */
[----:B------:R-:W-:Y:S01]  /*4450*/  VIADD R0, R23, 0x1 ;  /* 0x0000000117007836 */ /* 0x000fe20000000000 */
[----:B------:R-:W-:Y:S01]  /*4460*/  ISETP.GT.AND P1, PT, R228, R23, PT ;  /* 0x00000017e400720c */ /* 0x000fe20003f24270 */
[----:B------:R-:W-:Y:S01]  /*4470*/  FFMA.FTZ R2, R2, -UR12, R54 ;  /* 0x8000000c02027c23 */ /* 0x000fe20008010036 */
[----:B------:R-:W-:Y:S01]  /*4480*/  FSEL R77, R4, -INF , !P5 ;  /* 0xff800000044d7808 */ /* 0x000fe20006800000 */
[----:B------:R-:W-:Y:S01]  /*4490*/  HMMA.16816.F32 R24, R32, R74, R40 ;  /* 0x0000004a2018723c */ /* 0x000fe20000001828 */
[----:B------:R-:W-:Y:S01]  /*44a0*/  FSEL R6, R6, -INF , !P0 ;  /* 0xff80000006067808 */ /* 0x000fe20004000000 */
[----:B------:R-:W-:-:S04]  /*44b0*/  DEPBAR.LE SB0, 0x0 ;  /* 0x000080000000791a */ /* 0x000fc80000000000 */
[----:B------:R-:W-:Y:S01]  /*44c0*/  BAR.SYNC.DEFER_BLOCKING 0x0 ;  /* 0x0000000000007b1d */ /* 0x000fe20000010000 */
[----:B------:R-:W-:Y:S01]  /*44d0*/  ISETP.GE.AND P5, PT, R23, R232, PT ;  /* 0x000000e81700720c */ /* 0x000fe20003fa6270 */
[C---:B------:R-:W-:Y:S01]  /*44e0*/  HMMA.16816.F32 R44, R48.reuse, R92, R36 ;  /* 0x0000005c302c723c */ /* 0x040fe20000001824 */
[----:B------:R-:W-:Y:S01]  /*44f0*/  FSEL R4, R5, -INF , !P1 ;  /* 0xff80000005047808 */ /* 0x000fe20004800000 */
[----:B------:R-:W-:Y:S01]  /*4500*/  IMAD.IADD R5, R132, 0x1, -R13 ;  /* 0x0000000184057824 */ /* 0x000fe200078e0a0d */
[----:B------:R-:W-:Y:S02]  /*4510*/  ISETP.GT.AND P6, PT, R230, R0, PT ;  /* 0x00000000e600720c */ /* 0x000fe40003fc4270 */
[----:B------:R-:W-:Y:S02]  /*4520*/  ISETP.GT.AND P0, PT, R229, R23, PT ;  /* 0x00000017e500720c */ /* 0x000fe40003f04270 */
[----:B------:R-:W-:Y:S01]  /*4530*/  FSEL R81, R6, -INF , !P3 ;  /* 0xff80000006517808 */ /* 0x000fe20005800000 */
[----:B------:R-:W-:Y:S01]  /*4540*/  HMMA.16816.F32 R48, R48, R94, R68 ;  /* 0x0000005e3030723c */ /* 0x000fe20000001844 */
[----:B------:R-:W-:-:S02]  /*4550*/  FSEL R54, R4, -INF , !P5 ;  /* 0xff80000004367808 */ /* 0x000fc40006800000 */
[----:B------:R-:W-:Y:S02]  /*4560*/  ISETP.GT.AND P1, PT, R231, R0, PT ;  /* 0x00000000e700720c */ /* 0x000fe40003f24270 */
[----:B------:R-:W-:Y:S02]  /*4570*/  ISETP.GE.AND P3, PT, R23, R233, PT ;  /* 0x000000e91700720c */ /* 0x000fe40003f66270 */
[----:B------:R-:W-:Y:S02]  /*4580*/  FSEL R2, R2, -INF , !P0 ;  /* 0xff80000002027808 */ /* 0x000fe40004000000 */
[----:B------:R-:W-:Y:S02]  /*4590*/  ISETP.GE.AND P5, PT, R0, R234, PT ;  /* 0x000000ea0000720c */ /* 0x000fe40003fa6270 */
[----:B------:R-:W-:Y:S02]  /*45a0*/  FSEL R4, R9, -INF , !P6 ;  /* 0xff80000009047808 */ /* 0x000fe40007000000 */
[----:B------:R-:W-:-:S02]  /*45b0*/  FSEL R72, R2, -INF , !P3 ;  /* 0xff80000002487808 */ /* 0x000fc40005800000 */
[----:B------:R-:W-:Y:S02]  /*45c0*/  FSEL R76, R4, -INF , !P5 ;  /* 0xff800000044c7808 */ /* 0x000fe40006800000 */
[----:B------:R-:W-:Y:S01]  /*45d0*/  FSEL R9, R8, -INF , !P1 ;  /* 0xff80000008097808 */ /* 0x000fe20004800000 */
[----:B------:R-:W-:Y:S01]  /*45e0*/  VIADD R8, R12, 0xfffffff0 ;  /* 0xfffffff00c087836 */ /* 0x000fe20000000000 */
[-C--:B------:R-:W-:Y:S01]  /*45f0*/  ISETP.GT.AND P0, PT, R228, R0.reuse, PT ;  /* 0x00000000e400720c */ /* 0x080fe20003f04270 */
[----:B-1----:R-:W-:Y:S01]  /*4600*/  HMMA.16816.F32 R36, R32, R16, R56 ;  /* 0x000000102024723c */ /* 0x002fe20000001838 */
[----:B------:R-:W-:Y:S01]  /*4610*/  ISETP.GT.AND P3, PT, R229, R0, PT ;  /* 0x00000000e500720c */ /* 0x000fe20003f64270 */
[--C-:B------:R-:W-:Y:S01]  /*4620*/  IMAD.IADD R4, R138, 0x1, -R8.reuse ;  /* 0x000000018a047824 */ /* 0x100fe200078e0a08 */
[C---:B------:R-:W-:Y:S01]  /*4630*/  ISETP.GE.AND P6, PT, R0.reuse, R235, PT ;  /* 0x000000eb0000720c */ /* 0x040fe20003fc6270 */
[----:B------:R-:W-:Y:S01]  /*4640*/  IMAD.IADD R2, R227, 0x1, -R8 ;  /* 0x00000001e3027824 */ /* 0x000fe200078e0a08 */
[----:B------:R-:W-:-:S02]  /*4650*/  ISETP.GE.AND P5, PT, R0, R232, PT ;  /* 0x000000e80000720c */ /* 0x000fc40003fa6270 */
[----:B------:R-:W-:Y:S01]  /*4660*/  ISETP.GE.AND P1, PT, R0, R233, PT ;  /* 0x000000e90000720c */ /* 0x000fe20003f26270 */
[----:B------:R-:W-:Y:S01]  /*4670*/  IMAD.IADD R0, R137, 0x1, -R13 ;  /* 0x0000000189007824 */ /* 0x000fe200078e0a0d */
[----:B------:R-:W-:Y:S01]  /*4680*/  IABS R2, R2 ;  /* 0x0000000200027213 */ /* 0x000fe20000000000 */
[----:B------:R-:W-:Y:S01]  /*4690*/  HMMA.16816.F32 R32, R32, R18, R60 ;  /* 0x000000122020723c */ /* 0x000fe2000000183c */
[----:B------:R-:W-:Y:S01]  /*46a0*/  IABS R5, R5 ;  /* 0x0000000500057213 */ /* 0x000fe20000000000 */
[----:B------:R-:W-:Y:S01]  /*46b0*/  VIADD R13, R12, 0xfffffff8 ;  /* 0xfffffff80c0d7836 */ /* 0x000fe20000000000 */
[----:B------:R-:W-:Y:S02]  /*46c0*/  IABS R6, R0 ;  /* 0x0000000000067213 */ /* 0x000fe40000000000 */
[----:B------:R-:W-:Y:S02]  /*46d0*/  IABS R0, R4 ;  /* 0x0000000400007213 */ /* 0x000fe40000000000 */
[----:B------:R-:W-:Y:S01]  /*46e0*/  I2FP.F32.S32 R2, R2 ;  /* 0x0000000200027245 */ /* 0x000fe20000201400 */
[----:B------:R-:W-:Y:S01]  /*46f0*/  IMAD.MOV.U32 R4, RZ, RZ, R6 ;  /* 0x000000ffff047224 */ /* 0x000fe200078e0006 */
[----:B------:R-:W-:Y:S01]  /*4700*/  I2FP.F32.S32 R0, R0 ;  /* 0x0000000000007245 */ /* 0x000fe20000201400 */
[----:B------:R-:W-:Y:S01]  /*4710*/  HMMA.16816.F32 R40, R64, R16, R44 ;  /* 0x000000104028723c */ /* 0x000fe2000000182c */
[----:B------:R-:W-:Y:S01]  /*4720*/  I2FP.F32.S32 R5, R5 ;  /* 0x0000000500057245 */ /* 0x000fe20000201400 */
[----:B------:R-:W-:Y:S01]  /*4730*/  FFMA.FTZ R7, R2, -UR12, R28 ;  /* 0x8000000c02077c23 */ /* 0x000fe2000801001c */
[----:B------:R-:W-:Y:S01]  /*4740*/  I2FP.F32.S32 R4, R4 ;  /* 0x0000000400047245 */ /* 0x000fe20000201400 */
[----:B------:R-:W-:Y:S01]  /*4750*/  FFMA.FTZ R6, R0, -UR12, R30 ;  /* 0x8000000c00067c23 */ /* 0x000fe2000801001e */
[----:B------:R-:W-:-:S02]  /*4760*/  VIADD R0, R23, 0x8 ;  /* 0x0000000817007836 */ /* 0x000fc40000000000 */
[----:B------:R-:W-:Y:S01]  /*4770*/  FFMA.FTZ R2, R5, -UR12, R55 ;  /* 0x8000000c05027c23 */ /* 0x000fe20008010037 */
[----:B------:R-:W-:Y:S01]  /*4780*/  FSEL R80, R9, -INF , !P6 ;  /* 0xff80000009507808 */ /* 0x000fe20007000000 */
[----:B------:R-:W-:Y:S01]  /*4790*/  FFMA.FTZ R4, R4, -UR12, R53 ;  /* 0x8000000c04047c23 */ /* 0x000fe20008010035 */
[----:B------:R-:W-:Y:S01]  /*47a0*/  VIADD R9, R12, 0xfffffff1 ;  /* 0xfffffff10c097836 */ /* 0x000fe20000000000 */
[-C--:B------:R-:W-:Y:S01]  /*47b0*/  ISETP.GT.AND P6, PT, R230, R0.reuse, PT ;  /* 0x00000000e600720c */ /* 0x080fe20003fc4270 */
[----:B------:R-:W-:Y:S02]  /*47c0*/  HMMA.16816.F32 R64, R64, R18, R48 ;  /* 0x000000124040723c */ /* 0x000fe40000001830 */
[----:B------:R-:W-:Y:S02]  /*47d0*/  FSEL R5, R4, -INF , !P0 ;  /* 0xff80000004057808 */ /* 0x000fe40004000000 */
[----:B------:R-:W-:Y:S02]  /*47e0*/  FSEL R4, R2, -INF , !P3 ;  /* 0xff80000002047808 */ /* 0x000fe40005800000 */
[----:B------:R-:W-:Y:S01]  /*47f0*/  FSEL R28, R5, -INF , !P5 ;  /* 0xff800000051c7808 */ /* 0x000fe20006800000 */
[----:B------:R-:W-:Y:S01]  /*4800*/  IMAD.IADD R5, R138, 0x1, -R9 ;  /* 0x000000018a057824 */ /* 0x000fe200078e0a09 */
[----:B------:R-:W-:-:S02]  /*4810*/  ISETP.GT.AND P0, PT, R231, R0, PT ;  /* 0x00000000e700720c */ /* 0x000fc40003f04270 */
[----:B------:R-:W-:Y:S02]  /*4820*/  ISETP.GE.AND P5, PT, R0, R234, PT ;  /* 0x000000ea0000720c */ /* 0x000fe40003fa6270 */
[----:B------:R-:W-:Y:S02]  /*4830*/  FSEL R2, R7, -INF , !P6 ;  /* 0xff80000007027808 */ /* 0x000fe40007000000 */
[----:B------:R-:W-:Y:S01]  /*4840*/  FSEL R30, R4, -INF , !P1 ;  /* 0xff800000041e7808 */ /* 0x000fe20004800000 */
[----:B------:R-:W-:Y:S01]  /*4850*/  IMAD.IADD R4, R227, 0x1, -R9 ;  /* 0x00000001e3047824 */ /* 0x000fe200078e0a09 */
[----:B------:R-:W-:Y:S01]  /*4860*/  FSEL R73, R2, -INF , !P5 ;  /* 0xff80000002497808 */ /* 0x000fe20006800000 */
[----:B------:R-:W-:Y:S01]  /*4870*/  IMAD.IADD R2, R137, 0x1, -R8 ;  /* 0x0000000189027824 */ /* 0x000fe200078e0a08 */
[----:B------:R-:W-:Y:S02]  /*4880*/  FSEL R10, R6, -INF , !P0 ;  /* 0xff800000060a7808 */ /* 0x000fe40004000000 */
[----:B------:R-:W-:-:S02]  /*4890*/  ISETP.GT.AND P3, PT, R228, R0, PT ;  /* 0x00000000e400720c */ /* 0x000fc40003f64270 */
[----:B------:R-:W-:Y:S02]  /*48a0*/  ISETP.GT.AND P1, PT, R229, R0, PT ;  /* 0x00000000e500720c */ /* 0x000fe40003f24270 */
[C---:B------:R-:W-:Y:S02]  /*48b0*/  ISETP.GE.AND P6, PT, R0.reuse, R235, PT ;  /* 0x000000eb0000720c */ /* 0x040fe40003fc6270 */
[C---:B------:R-:W-:Y:S02]  /*48c0*/  ISETP.GE.AND P5, PT, R0.reuse, R232, PT ;  /* 0x000000e80000720c */ /* 0x040fe40003fa6270 */
[----:B------:R-:W-:Y:S01]  /*48d0*/  ISETP.GE.AND P0, PT, R0, R233, PT ;  /* 0x000000e90000720c */ /* 0x000fe20003f06270 */
[----:B------:R-:W-:Y:S01]  /*48e0*/  IMAD.IADD R0, R132, 0x1, -R8 ;  /* 0x0000000184007824 */ /* 0x000fe200078e0a08 */
[----:B------:R-:W-:Y:S02]  /*48f0*/  IABS R7, R2 ;  /* 0x0000000200077213 */ /* 0x000fe40000000000 */
[----:B------:R-:W-:-:S02]  /*4900*/  IABS R2, R4 ;  /* 0x0000000400027213 */ /* 0x000fc40000000000 */
[----:B------:R-:W-:Y:S02]  /*4910*/  IABS R6, R0 ;  /* 0x0000000000067213 */ /* 0x000fe40000000000 */
[----:B------:R-:W-:Y:S02]  /*4920*/  I2FP.F32.S32 R7, R7 ;  /* 0x0000000700077245 */ /* 0x000fe40000201400 */
[----:B------:R-:W-:Y:S01]  /*4930*/  IABS R0, R5 ;  /* 0x0000000500007213 */ /* 0x000fe20000000000 */
[----:B------:R-:W-:Y:S01]  /*4940*/  IMAD.MOV.U32 R4, RZ, RZ, R6 ;  /* 0x000000ffff047224 */ /* 0x000fe200078e0006 */
[----:B------:R-:W-:Y:S01]  /*4950*/  I2FP.F32.S32 R5, R2 ;  /* 0x0000000200057245 */ /* 0x000fe20000201400 */
[----:B------:R-:W-:Y:S01]  /*4960*/  FFMA.FTZ R2, R7, -UR12, R24 ;  /* 0x8000000c07027c23 */ /* 0x000fe20008010018 */
[----:B------:R-:W-:Y:S02]  /*4970*/  FSEL R62, R10, -INF , !P6 ;  /* 0xff8000000a3e7808 */ /* 0x000fe40007000000 */
[----:B------:R-:W-:Y:S01]  /*4980*/  I2FP.F32.S32 R6, R4 ;  /* 0x0000000400067245 */ /* 0x000fe20000201400 */
[----:B------:R-:W-:Y:S01]  /*4990*/  FFMA.FTZ R7, R5, -UR12, R29 ;  /* 0x8000000c05077c23 */ /* 0x000fe2000801001d */
[----:B------:R-:W-:Y:S01]  /*49a0*/  I2FP.F32.S32 R4, R0 ;  /* 0x0000000000047245 */ /* 0x000fe20000201400 */
[----:B------:R-:W-:Y:S01]  /*49b0*/  VIADD R0, R23, 0x9 ;  /* 0x0000000917007836 */ /* 0x000fe20000000000 */
[----:B------:R-:W-:Y:S01]  /*49c0*/  FSEL R2, R2, -INF , !P3 ;  /* 0xff80000002027808 */ /* 0x000fe20005800000 */
[----:B------:R-:W-:-:S02]  /*49d0*/  FFMA.FTZ R6, R6, -UR12, R26 ;  /* 0x8000000c06067c23 */ /* 0x000fc4000801001a */
[----:B------:R-:W-:Y:S01]  /*49e0*/  FFMA.FTZ R5, R4, -UR12, R31 ;  /* 0x8000000c04057c23 */ /* 0x000fe2000801001f */
[-C--:B------:R-:W-:Y:S02]  /*49f0*/  ISETP.GT.AND P6, PT, R230, R0.reuse, PT ;  /* 0x00000000e600720c */ /* 0x080fe40003fc4270 */
[----:B------:R-:W-:Y:S02]  /*4a00*/  FSEL R4, R6, -INF , !P1 ;  /* 0xff80000006047808 */ /* 0x000fe40004800000 */
[----:B------:R-:W-:Y:S02]  /*4a10*/  FSEL R24, R2, -INF , !P5 ;  /* 0xff80000002187808 */ /* 0x000fe40006800000 */
[----:B------:R-:W-:Y:S02]  /*4a20*/  ISETP.GT.AND P3, PT, R231, R0, PT ;  /* 0x00000000e700720c */ /* 0x000fe40003f64270 */
[----:B------:R-:W-:Y:S02]  /*4a30*/  ISETP.GE.AND P1, PT, R0, R234, PT ;  /* 0x000000ea0000720c */ /* 0x000fe40003f26270 */
[----:B------:R-:W-:-:S02]  /*4a40*/  FSEL R2, R7, -INF , !P6 ;  /* 0xff80000007027808 */ /* 0x000fc40007000000 */
[----:B------:R-:W-:Y:S01]  /*4a50*/  FSEL R26, R4, -INF , !P0 ;  /* 0xff800000041a7808 */ /* 0x000fe20004000000 */
[C---:B------:R-:W-:Y:S01]  /*4a60*/  IMAD.IADD R4, R137.reuse, 0x1, -R9 ;  /* 0x0000000189047824 */ /* 0x040fe200078e0a09 */
[----:B------:R-:W-:Y:S01]  /*4a70*/  FSEL R61, R2, -INF , !P1 ;  /* 0xff800000023d7808 */ /* 0x000fe20004800000 */
[--C-:B------:R-:W-:Y:S01]  /*4a80*/  IMAD.IADD R2, R137, 0x1, -R13.reuse ;  /* 0x0000000189027824 */ /* 0x100fe200078e0a0d */
[----:B------:R-:W-:Y:S01]  /*4a90*/  FSEL R31, R5, -INF , !P3 ;  /* 0xff800000051f7808 */ /* 0x000fe20005800000 */
[----:B------:R-:W-:Y:S01]  /*4aa0*/  IMAD.IADD R5, R132, 0x1, -R13 ;  /* 0x0000000184057824 */ /* 0x000fe200078e0a0d */
[-C--:B------:R-:W-:Y:S02]  /*4ab0*/  ISETP.GT.AND P5, PT, R228, R0.reuse, PT ;  /* 0x00000000e400720c */ /* 0x080fe40003fa4270 */
[----:B------:R-:W-:Y:S02]  /*4ac0*/  ISETP.GT.AND P0, PT, R229, R0, PT ;  /* 0x00000000e500720c */ /* 0x000fe40003f04270 */
[----:B------:R-:W-:-:S02]  /*4ad0*/  ISETP.GE.AND P6, PT, R0, R235, PT ;  /* 0x000000eb0000720c */ /* 0x000fc40003fc6270 */
[C---:B------:R-:W-:Y:S02]  /*4ae0*/  ISETP.GE.AND P1, PT, R0.reuse, R232, PT ;  /* 0x000000e80000720c */ /* 0x040fe40003f26270 */
[----:B------:R-:W-:Y:S01]  /*4af0*/  ISETP.GE.AND P3, PT, R0, R233, PT ;  /* 0x000000e90000720c */ /* 0x000fe20003f66270 */
[----:B------:R-:W-:Y:S01]  /*4b00*/  IMAD.IADD R0, R132, 0x1, -R9 ;  /* 0x0000000184007824 */ /* 0x000fe200078e0a09 */
[----:B------:R-:W-:Y:S02]  /*4b10*/  IABS R6, R4 ;  /* 0x0000000400067213 */ /* 0x000fe40000000000 */
[----:B------:R-:W-:Y:S02]  /*4b20*/  IABS R2, R2 ;  /* 0x0000000200027213 */ /* 0x000fe40000000000 */
[----:B------:R-:W-:Y:S02]  /*4b30*/  IABS R4, R0 ;  /* 0x0000000000047213 */ /* 0x000fe40000000000 */
[----:B------:R-:W-:Y:S01]  /*4b40*/  IABS R0, R5 ;  /* 0x0000000500007213 */ /* 0x000fe20000000000 */
[----:B------:R-:W-:Y:S01]  /*4b50*/  IMAD.MOV.U32 R5, RZ, RZ, R6 ;  /* 0x000000ffff057224 */ /* 0x000fe200078e0006 */
[----:B------:R-:W-:-:S02]  /*4b60*/  I2FP.F32.S32 R2, R2 ;  /* 0x0000000200027245 */ /* 0x000fc40000201400 */
[----:B------:R-:W-:Y:S02]  /*4b70*/  I2FP.F32.S32 R0, R0 ;  /* 0x0000000000007245 */ /* 0x000fe40000201400 */
[----:B------:R-:W-:Y:S01]  /*4b80*/  I2FP.F32.S32 R4, R4 ;  /* 0x0000000400047245 */ /* 0x000fe20000201400 */
[----:B------:R-:W-:Y:S01]  /*4b90*/  FFMA.FTZ R18, R2, -UR12, R36 ;  /* 0x8000000c02127c23 */ /* 0x000fe20008010024 */
[----:B------:R-:W-:Y:S02]  /*4ba0*/  IMAD.IADD R2, R132, 0x1, -R12 ;  /* 0x0000000184027824 */ /* 0x000fe400078e0a0c */
[----:B------:R-:W-:Y:S01]  /*4bb0*/  FFMA.FTZ R19, R0, -UR12, R38 ;  /* 0x8000000c00137c23 */ /* 0x000fe20008010026 */
[----:B------:R-:W-:Y:S02]  /*4bc0*/  IMAD.IADD R0, R137, 0x1, -R12 ;  /* 0x0000000189007824 */ /* 0x000fe400078e0a0c */
[----:B------:R-:W-:Y:S01]  /*4bd0*/  FFMA.FTZ R14, R4, -UR12, R27 ;  /* 0x8000000c040e7c23 */ /* 0x000fe2000801001b */
[----:B------:R-:W-:Y:S01]  /*4be0*/  IMAD.IADD R4, R132, 0x1, -R11 ;  /* 0x0000000184047824 */ /* 0x000fe200078e0a0b */
[----:B------:R-:W-:-:S02]  /*4bf0*/  IABS R7, R2 ;  /* 0x0000000200077213 */ /* 0x000fc40000000000 */
[----:B------:R-:W-:Y:S01]  /*4c00*/  IABS R6, R0 ;  /* 0x0000000000067213 */ /* 0x000fe20000000000 */
[----:B------:R-:W-:Y:S01]  /*4c10*/  IMAD.IADD R0, R137, 0x1, -R11 ;  /* 0x0000000189007824 */ /* 0x000fe200078e0a0b */
[----:B------:R-:W-:Y:S02]  /*4c20*/  I2FP.F32.S32 R5, R5 ;  /* 0x0000000500057245 */ /* 0x000fe40000201400 */
[----:B------:R-:W-:Y:S01]  /*4c30*/  FSEL R16, R14, -INF , !P0 ;  /* 0xff8000000e107808 */ /* 0x000fe20004000000 */
[----:B------:R-:W-:Y:S01]  /*4c40*/  IMAD.MOV.U32 R8, RZ, RZ, R6 ;  /* 0x000000ffff087224 */ /* 0x000fe200078e0006 */
[----:B------:R-:W-:Y:S01]  /*4c50*/  IABS R2, R0 ;  /* 0x0000000000027213 */ /* 0x000fe20000000000 */
[----:B------:R-:W-:Y:S01]  /*4c60*/  IMAD.MOV.U32 R6, RZ, RZ, R7 ;  /* 0x000000ffff067224 */ /* 0x000fe200078e0007 */
[----:B------:R-:W-:Y:S01]  /*4c70*/  IABS R0, R4 ;  /* 0x0000000400007213 */ /* 0x000fe20000000000 */
[----:B------:R-:W-:Y:S01]  /*4c80*/  FFMA.FTZ R9, R5, -UR12, R25 ;  /* 0x8000000c05097c23 */ /* 0x000fe20008010019 */
[----:B------:R-:W-:Y:S01]  /*4c90*/  IMAD.IADD R5, R137, 0x1, -R15 ;  /* 0x0000000189057824 */ /* 0x000fe200078e0a0f */
[----:B------:R-:W-:-:S02]  /*4ca0*/  I2FP.F32.S32 R7, R2 ;  /* 0x0000000200077245 */ /* 0x000fc40000201400 */
[----:B------:R-:W-:Y:S02]  /*4cb0*/  I2FP.F32.S32 R2, R0 ;  /* 0x0000000000027245 */ /* 0x000fe40000201400 */
[----:B------:R-:W-:Y:S01]  /*4cc0*/  I2FP.F32.S32 R0, R6 ;  /* 0x0000000600007245 */ /* 0x000fe20000201400 */
[----:B------:R-:W-:Y:S01]  /*4cd0*/  FFMA.FTZ R7, R7, -UR12, R37 ;  /* 0x8000000c07077c23 */ /* 0x000fe20008010025 */
[----:B------:R-:W-:Y:S01]  /*4ce0*/  IABS R4, R5 ;  /* 0x0000000500047213 */ /* 0x000fe20000000000 */
[----:B------:R-:W-:Y:S01]  /*4cf0*/  FFMA.FTZ R21, R2, -UR12, R39 ;  /* 0x8000000c02157c23 */ /* 0x000fe20008010027 */
[----:B------:R-:W-:Y:S01]  /*4d00*/  I2FP.F32.S32 R5, R8 ;  /* 0x0000000800057245 */ /* 0x000fe20000201400 */
[----:B------:R-:W-:Y:S01]  /*4d10*/  FFMA.FTZ R22, R0, -UR12, R34 ;  /* 0x8000000c00167c23 */ /* 0x000fe20008010022 */
[C---:B------:R-:W-:Y:S01]  /*4d20*/  VIADD R0, R23.reuse, 0x10 ;  /* 0x0000001017007836 */ /* 0x040fe20000000000 */
[----:B------:R-:W-:Y:S01]  /*4d30*/  I2FP.F32.S32 R4, R4 ;  /* 0x0000000400047245 */ /* 0x000fe20000201400 */
[----:B------:R-:W-:Y:S01]  /*4d40*/  VIADD R2, R23, 0x11 ;  /* 0x0000001117027836 */ /* 0x000fe20000000000 */
[----:B------:R-:W-:Y:S01]  /*4d50*/  FSEL R6, R9, -INF , !P5 ;  /* 0xff80000009067808 */ /* 0x000fe20006800000 */
[----:B------:R-:W-:Y:S01]  /*4d60*/  FFMA.FTZ R10, R5, -UR12, R32 ;  /* 0x8000000c050a7c23 */ /* 0x000fe20008010020 */
[----:B------:R-:W-:Y:S01]  /*4d70*/  ISETP.GT.AND P5, PT, R228, R0, PT ;  /* 0x00000000e400720c */ /* 0x000fe20003fa4270 */
[----:B------:R-:W-:Y:S01]  /*4d80*/  FFMA.FTZ R17, R4, -UR12, R33 ;  /* 0x8000000c04117c23 */ /* 0x000fe20008010021 */
[----:B------:R-:W-:Y:S01]  /*4d90*/  IMAD.IADD R5, R132, 0x1, -R15 ;  /* 0x0000000184057824 */ /* 0x000fe200078e0a0f */
[----:B------:R-:W-:Y:S01]  /*4da0*/  ISETP.GT.AND P0, PT, R228, R2, PT ;  /* 0x00000002e400720c */ /* 0x000fe20003f04270 */
[----:B------:R-:W-:Y:S01]  /*4db0*/  VIADD R4, R23, 0x19 ;  /* 0x0000001917047836 */ /* 0x000fe20000000000 */
[----:B------:R-:W-:-:S02]  /*4dc0*/  FSEL R23, R6, -INF , !P1 ;  /* 0xff80000006177808 */ /* 0x000fc40004800000 */
[----:B------:R-:W-:Y:S02]  /*4dd0*/  FSEL R6, R18, -INF , !P5 ;  /* 0xff80000012067808 */ /* 0x000fe40006800000 */
[----:B------:R-:W-:Y:S02]  /*4de0*/  ISETP.GE.AND P5, PT, R0, R232, PT ;  /* 0x000000e80000720c */ /* 0x000fe40003fa6270 */
[----:B------:R-:W-:Y:S02]  /*4df0*/  IABS R5, R5 ;  /* 0x0000000500057213 */ /* 0x000fe40000000000 */
[----:B------:R-:W-:Y:S02]  /*4e00*/  ISETP.GT.AND P1, PT, R229, R0, PT ;  /* 0x00000000e500720c */ /* 0x000fe40003f24270 */
[----:B------:R-:W-:Y:S02]  /*4e10*/  FSEL R59, R6, -INF , !P5 ;  /* 0xff800000063b7808 */ /* 0x000fe40006800000 */
[----:B------:R-:W-:-:S02]  /*4e20*/  FSEL R19, R19, -INF , !P1 ;  /* 0xff80000013137808 */ /* 0x000fc40004800000 */
[----:B------:R-:W-:Y:S02]  /*4e30*/  FSEL R7, R7, -INF , !P0 ;  /* 0xff80000007077808 */ /* 0x000fe40004000000 */
[----:B------:R-:W-:Y:S02]  /*4e40*/  ISETP.GT.AND P5, PT, R230, R0, PT ;  /* 0x00000000e600720c */ /* 0x000fe40003fa4270 */
[----:B------:R-:W-:Y:S02]  /*4e50*/  I2FP.F32.S32 R5, R5 ;  /* 0x0000000500057245 */ /* 0x000fe40000201400 */
[----:B------:R-:W-:Y:S02]  /*4e60*/  ISETP.GE.AND P1, PT, R2, R232, PT ;  /* 0x000000e80200720c */ /* 0x000fe40003f26270 */
[----:B------:R-:W-:Y:S01]  /*4e70*/  ISETP.GT.AND P0, PT, R228, R20, PT ;  /* 0x00000014e400720c */ /* 0x000fe20003f04270 */
[----:B------:R-:W-:Y:S01]  /*4e80*/  FFMA.FTZ R18, R5, -UR12, R35 ;  /* 0x8000000c05127c23 */ /* 0x000fe20008010023 */
[----:B------:R-:W-:-:S02]  /*4e90*/  P2R R29, PR, RZ, 0x40 ;  /* 0x00000040ff1d7803 */ /* 0x000fc40000000000 */
[----:B------:R-:W-:Y:S02]  /*4ea0*/  P2R R14, PR, RZ, 0x20 ;  /* 0x00000020ff0e7803 */ /* 0x000fe40000000000 */
[----:B------:R-:W-:Y:S02]  /*4eb0*/  FSEL R58, R7, -INF , !P1 ;  /* 0xff800000073a7808 */ /* 0x000fe40004800000 */
[----:B------:R-:W-:Y:S02]  /*4ec0*/  ISETP.GT.AND P5, PT, R228, R4, PT ;  /* 0x00000004e400720c */ /* 0x000fe40003fa4270 */
[----:B------:R-:W-:Y:S02]  /*4ed0*/  FSEL R10, R10, -INF , !P0 ;  /* 0xff8000000a0a7808 */ /* 0x000fe40004000000 */
[----:B------:R-:W-:Y:S01]  /*4ee0*/  ISETP.GE.AND P6, PT, R20, R232, PT ;  /* 0x000000e81400720c */ /* 0x000fe20003fc6270 */
[----:B------:R-:W-:-:S12]  /*4ef0*/  BRA.U !UP0, `(.L_x_1484) ;  /* 0x00000001089c7547 */ /* 0x000fd8000b800000 */
[----:B------:R-:W-:-:S04]  /*4f00*/  UIADD3 UR8, UPT, UPT, UR25, -0x2, URZ ;  /* 0xfffffffe19087890 */ /* 0x000fc8000fffe0ff */
[----:B------:R-:W-:Y:S02]  /*4f10*/  UIMAD.WIDE.U32 UR26, UR16, UR8, URZ ;  /* 0x00000008101a72a5 */ /* 0x000fe4000f8e00ff */
[----:B------:R-:W-:-:S04]  /*4f20*/  UIMAD UR8, UR15, UR8, URZ ;  /* 0x000000080f0872a4 */ /* 0x000fc8000f8e02ff */
[----:B------:R-:W-:Y:S01]  /*4f30*/  UIADD3 UR8, UPT, UPT, UR27, UR8, URZ ;  /* 0x000000081b087290 */ /* 0x000fe2000fffe0ff */
[----:B------:R-:W-:Y:S01]  /*4f40*/  IMAD.U32 R6, RZ, RZ, UR26 ;  /* 0x0000001aff067e24 */ /* 0x000fe2000f8e00ff */
[----:B------:R-:W-:Y:S01]  /*4f50*/  UIADD3 UR26, UP0, UPT, UR19, UR26, URZ ;  /* 0x0000001a131a7290 */ /* 0x000fe2000ff1e0ff */
[----:B------:R-:W-:-:S03]  /*4f60*/  IMAD.U32 R7, RZ, RZ, UR27 ;  /* 0x0000001bff077e24 */ /* 0x000fc6000f8e00ff */
[----:B------:R-:W-:Y:S01]  /*4f70*/  IMAD.U32 R5, RZ, RZ, UR8 ;  /* 0x00000008ff057e24 */ /* 0x000fe2000f8e00ff */
[----:B------:R-:W-:Y:S01]  /*4f80*/  UIADD3.X UR8, UPT, UPT, UR17, UR8, URZ, UP0, !UPT ;  /* 0x0000000811087290 */ /* 0x000fe200087fe4ff */
[----:B------:R-:W-:-:S04]  /*4f90*/  LEA R8, P0, R6, R105, 0x1 ;  /* 0x0000006906087211 */ /* 0x000fc800078008ff */
[----:B------:R-:W-:Y:S01]  /*4fa0*/  LEA.HI.X R9, R6, R104, R5, 0x1, P0 ;  /* 0x0000006806097211 */ /* 0x000fe200000f0c05 */
[----:B------:R-:W-:Y:S02]  /*4fb0*/  IMAD.U32 R7, RZ, RZ, UR8 ;  /* 0x00000008ff077e24 */ /* 0x000fe4000f8e00ff */
[----:B------:R-:W-:-:S03]  /*4fc0*/  IMAD.U32 R5, RZ, RZ, UR26 ;  /* 0x0000001aff057e24 */ /* 0x000fc6000f8e00ff */
[----:B------:R-:W1:Y:S02]  /*4fd0*/  LDCU UR8, c[0x0][0x440] ;  /* 0x00008800ff0877ac */ /* 0x000e640008000800 */
        /* <DEDUP_REMOVED lines=25> */
.L_x_1484:
[----:B-1----:R-:W-:Y:S01]  /*5170*/  FMNMX3.FTZ R6, R54, R28, R24, !PT ;  /* 0x0000001c36067276 */ /* 0x002fe20007810018 */
[--C-:B------:R-:W-:Y:S01]  /*5180*/  IMAD.IADD R7, R138, 0x1, -R13.reuse ;  /* 0x000000018a077824 */ /* 0x100fe200078e0a0d */
[----:B------:R-:W-:Y:S01]  /*5190*/  FSEL R57, R10, -INF , !P6 ;  /* 0xff8000000a397808 */ /* 0x000fe20007000000 */
[----:B------:R-:W-:Y:S01]  /*51a0*/  IMAD.IADD R8, R227, 0x1, -R13 ;  /* 0x00000001e3087824 */ /* 0x000fe200078e0a0d */
[----:B------:R-:W-:Y:S01]  /*51b0*/  ISETP.GE.AND P0, PT, R4, R232, PT ;  /* 0x000000e80400720c */ /* 0x000fe20003f06270 */
[----:B------:R-:W1:Y:S01]  /*51c0*/  LDCU UR8, c[0x0][0x45c] ;  /* 0x00008b80ff0877ac */ /* 0x000e620008000800 */
[----:B------:R-:W-:Y:S02]  /*51d0*/  FSEL R5, R17, -INF , !P5 ;  /* 0xff80000011057808 */ /* 0x000fe40006800000 */
[----:B------:R-:W-:Y:S01]  /*51e0*/  FMNMX3.FTZ R6, R6, R23, R59, !PT ;  /* 0x0000001706067276 */ /* 0x000fe2000781003b */
[----:B------:R-:W-:Y:S01]  /*51f0*/  UISETP.GT.U32.AND UP0, UPT, UR4, UR21, UPT ;  /* 0x000000150400728c */ /* 0x000fe2000bf04070 */
[----:B------:R-:W-:-:S02]  /*5200*/  FSEL R50, R5, -INF , !P0 ;  /* 0xff80000005327808 */ /* 0x000fc40004000000 */
[----:B------:R-:W-:Y:S02]  /*5210*/  FMNMX3.FTZ R6, R6, R58, R57, !PT ;  /* 0x0000003a06067276 */ /* 0x000fe40007810039 */
[----:B------:R-:W-:Y:S02]  /*5220*/  FSEL R17, R16, -INF , !P3 ;  /* 0xff80000010117808 */ /* 0x000fe40005800000 */
[----:B------:R-:W-:Y:S02]  /*5230*/  FMNMX.FTZ R6, R50, R6, !PT ;  /* 0x0000000632067209 */ /* 0x000fe40007810000 */
[----:B------:R-:W-:Y:S02]  /*5240*/  ISETP.GE.AND P3, PT, R0, R233, PT ;  /* 0x000000e90000720c */ /* 0x000fe40003f66270 */
[----:B------:R-:W-:Y:S01]  /*5250*/  ISETP.GT.AND P0, PT, R229, R2, PT ;  /* 0x00000002e500720c */ /* 0x000fe20003f04270 */
[----:B------:R-:W2:Y:S01]  /*5260*/  SHFL.BFLY PT, R9, R6, 0x2, 0x1f ;  /* 0x0c401f0006097f89 */ /* 0x000ea200000e0000 */
[----:B------:R-:W-:-:S02]  /*5270*/  FSEL R49, R19, -INF , !P3 ;  /* 0xff80000013317808 */ /* 0x000fc40005800000 */
[-C--:B------:R-:W-:Y:S02]  /*5280*/  ISETP.GE.AND P3, PT, R2, R233.reuse, PT ;  /* 0x000000e90200720c */ /* 0x080fe40003f66270 */
[----:B------:R-:W-:Y:S02]  /*5290*/  FSEL R5, R21, -INF , !P0 ;  /* 0xff80000015057808 */ /* 0x000fe40004000000 */
[----:B------:R-:W-:Y:S02]  /*52a0*/  ISETP.GT.AND P0, PT, R229, R20, PT ;  /* 0x00000014e500720c */ /* 0x000fe40003f04270 */
[----:B------:R-:W-:Y:S02]  /*52b0*/  FSEL R48, R5, -INF , !P3 ;  /* 0xff80000005307808 */ /* 0x000fe40005800000 */
[----:B------:R-:W-:Y:S02]  /*52c0*/  ISETP.GE.AND P3, PT, R20, R233, PT ;  /* 0x000000e91400720c */ /* 0x000fe40003f66270 */
[----:B------:R-:W-:-:S02]  /*52d0*/  FSEL R5, R22, -INF , !P0 ;  /* 0xff80000016057808 */ /* 0x000fc40004000000 */
[----:B------:R-:W-:Y:S02]  /*52e0*/  IABS R7, R7 ;  /* 0x0000000700077213 */ /* 0x000fe40000000000 */
[----:B------:R-:W-:Y:S02]  /*52f0*/  ISETP.GT.AND P0, PT, R229, R4, PT ;  /* 0x00000004e500720c */ /* 0x000fe40003f04270 */
[----:B------:R-:W-:Y:S01]  /*5300*/  FSEL R51, R5, -INF , !P3 ;  /* 0xff80000005337808 */ /* 0x000fe20005800000 */
[----:B------:R-:W-:Y:S01]  /*5310*/  IMAD.MOV.U32 R10, RZ, RZ, R7 ;  /* 0x000000ffff0a7224 */ /* 0x000fe200078e0007 */
[----:B------:R-:W-:Y:S02]  /*5320*/  FMNMX3.FTZ R5, R72, R30, R26, !PT ;  /* 0x0000001e48057276 */ /* 0x000fe4000781001a */
[----:B------:R-:W-:Y:S02]  /*5330*/  FSEL R7, R18, -INF , !P0 ;  /* 0xff80000012077808 */ /* 0x000fe40004000000 */
[----:B------:R-:W-:-:S02]  /*5340*/  ISETP.GE.AND P0, PT, R4, R233, PT ;  /* 0x000000e90400720c */ /* 0x000fc40003f06270 */
[----:B------:R-:W-:Y:S02]  /*5350*/  FMNMX3.FTZ R5, R5, R17, R49, !PT ;  /* 0x0000001105057276 */ /* 0x000fe40007810031 */
[----:B------:R-:W-:Y:S01]  /*5360*/  FSEL R56, R7, -INF , !P0 ;  /* 0xff80000007387808 */ /* 0x000fe20004000000 */
[----:B------:R-:W-:Y:S01]  /*5370*/  IMAD.IADD R7, R227, 0x1, -R12 ;  /* 0x00000001e3077824 */ /* 0x000fe200078e0a0c */
[----:B------:R-:W-:Y:S02]  /*5380*/  ISETP.GT.AND P1, PT, R231, R0, PT ;  /* 0x00000000e700720c */ /* 0x000fe40003f24270 */
[C---:B------:R-:W-:Y:S02]  /*5390*/  ISETP.GE.AND P3, PT, R0.reuse, R234, PT ;  /* 0x000000ea0000720c */ /* 0x040fe40003f66270 */
[----:B------:R-:W-:Y:S02]  /*53a0*/  FMNMX3.FTZ R5, R5, R48, R51, !PT ;  /* 0x0000003005057276 */ /* 0x000fe40007810033 */
[----:B------:R-:W-:-:S02]  /*53b0*/  ISETP.GE.AND P0, PT, R0, R235, PT ;  /* 0x000000eb0000720c */ /* 0x000fc40003f06270 */
[----:B--2---:R-:W-:Y:S01]  /*53c0*/  FMNMX.FTZ R0, R6, R9, !PT ;  /* 0x0000000906007209 */ /* 0x004fe20007810000 */
[----:B------:R-:W-:Y:S01]  /*53d0*/  IMAD.IADD R6, R138, 0x1, -R12 ;  /* 0x000000018a067824 */ /* 0x000fe200078e0a0c */
[----:B------:R-:W-:Y:S01]  /*53e0*/  IABS R8, R8 ;  /* 0x0000000800087213 */ /* 0x000fe20000000000 */
[C-C-:B------:R-:W-:Y:S01]  /*53f0*/  IMAD.IADD R9, R227.reuse, 0x1, -R11.reuse ;  /* 0x00000001e3097824 */ /* 0x140fe200078e0a0b */
[----:B------:R-:W-:Y:S01]  /*5400*/  FMNMX.FTZ R5, R56, R5, !PT ;  /* 0x0000000538057209 */ /* 0x000fe20007810000 */
[----:B------:R-:W2:Y:S01]  /*5410*/  SHFL.BFLY PT, R13, R0, 0x1, 0x1f ;  /* 0x0c201f00000d7f89 */ /* 0x000ea200000e0000 */
[----:B------:R-:W-:Y:S02]  /*5420*/  I2FP.F32.S32 R8, R8 ;  /* 0x0000000800087245 */ /* 0x000fe40000201400 */
[----:B------:R-:W-:Y:S01]  /*5430*/  ISETP.NE.AND P6, PT, R14, RZ, PT ;  /* 0x000000ff0e00720c */ /* 0x000fe20003fc5270 */
[----:B------:R-:W3:Y:S01]  /*5440*/  SHFL.BFLY PT, R12, R5, 0x2, 0x1f ;  /* 0x0c401f00050c7f89 */ /* 0x000ee200000e0000 */
[----:B------:R-:W-:Y:S01]  /*5450*/  I2FP.F32.S32 R10, R10 ;  /* 0x0000000a000a7245 */ /* 0x000fe20000201400 */
[----:B------:R-:W-:Y:S01]  /*5460*/  FFMA.FTZ R14, R8, -UR12, R40 ;  /* 0x8000000c080e7c23 */ /* 0x000fe20008010028 */
[----:B------:R-:W-:Y:S01]  /*5470*/  IMAD.IADD R8, R138, 0x1, -R11 ;  /* 0x000000018a087824 */ /* 0x000fe200078e0a0b */
[----:B------:R-:W-:Y:S01]  /*5480*/  IABS R11, R6 ;  /* 0x00000006000b7213 */ /* 0x000fe20000000000 */
[----:B------:R-:W-:-:S02]  /*5490*/  IMAD.IADD R6, R227, 0x1, -R15 ;  /* 0x00000001e3067824 */ /* 0x000fc400078e0a0f */
[----:B------:R-:W-:Y:S01]  /*54a0*/  FFMA.FTZ R16, R10, -UR12, R42 ;  /* 0x8000000c0a107c23 */ /* 0x000fe2000801002a */
[----:B------:R-:W-:Y:S02]  /*54b0*/  IABS R10, R7 ;  /* 0x00000007000a7213 */ /* 0x000fe40000000000 */
[----:B------:R-:W-:Y:S02]  /*54c0*/  IABS R8, R8 ;  /* 0x0000000800087213 */ /* 0x000fe40000000000 */
[----:B------:R-:W-:Y:S02]  /*54d0*/  IABS R6, R6 ;  /* 0x0000000600067213 */ /* 0x000fe40000000000 */
[----:B------:R-:W-:Y:S01]  /*54e0*/  IABS R7, R9 ;  /* 0x0000000900077213 */ /* 0x000fe20000000000 */
[----:B------:R-:W-:Y:S01]  /*54f0*/  IMAD.MOV.U32 R9, RZ, RZ, R10 ;  /* 0x000000ffff097224 */ /* 0x000fe200078e000a */
[----:B------:R-:W-:Y:S01]  /*5500*/  I2FP.F32.S32 R6, R6 ;  /* 0x0000000600067245 */ /* 0x000fe20000201400 */
[----:B------:R-:W-:Y:S01]  /*5510*/  IMAD.MOV.U32 R10, RZ, RZ, R11 ;  /* 0x000000ffff0a7224 */ /* 0x000fe200078e000b */
[----:B------:R-:W-:-:S02]  /*5520*/  I2FP.F32.S32 R8, R8 ;  /* 0x0000000800087245 */ /* 0x000fc40000201400 */
[----:B------:R-:W-:Y:S01]  /*5530*/  I2FP.F32.S32 R7, R7 ;  /* 0x0000000700077245 */ /* 0x000fe20000201400 */
[----:B------:R-:W-:Y:S01]  /*5540*/  FFMA.FTZ R11, R6, -UR12, R65 ;  /* 0x8000000c060b7c23 */ /* 0x000fe20008010041 */
[----:B------:R-:W-:Y:S01]  /*5550*/  I2FP.F32.S32 R9, R9 ;  /* 0x0000000900097245 */ /* 0x000fe20000201400 */
[----:B------:R-:W-:Y:S01]  /*5560*/  FFMA.FTZ R8, R8, -UR12, R43 ;  /* 0x8000000c08087c23 */ /* 0x000fe2000801002b */
[----:B--2---:R-:W-:Y:S01]  /*5570*/  FMNMX.FTZ R135, R0, R13, !PT ;  /* 0x0000000d00877209 */ /* 0x004fe20007810000 */
[----:B------:R-:W-:Y:S01]  /*5580*/  IMAD.IADD R0, R138, 0x1, -R15 ;  /* 0x000000018a007824 */ /* 0x000fe200078e0a0f */
[----:B------:R-:W-:Y:S01]  /*5590*/  FSEL R6, R14, -INF , !P6 ;  /* 0xff8000000e067808 */ /* 0x000fe20007000000 */
[----:B------:R-:W-:Y:S01]  /*55a0*/  FFMA.FTZ R7, R7, -UR12, R41 ;  /* 0x8000000c07077c23 */ /* 0x000fe20008010029 */
[----:B------:R-:W-:Y:S01]  /*55b0*/  FSEL R16, R16, -INF , !P1 ;  /* 0xff80000010107808 */ /* 0x000fe20004800000 */
[----:B------:R-:W-:Y:S01]  /*55c0*/  FFMA.FTZ R9, R9, -UR12, R64 ;  /* 0x8000000c09097c23 */ /* 0x000fe20008010040 */
[----:B---3--:R-:W-:-:S02]  /*55d0*/  FMNMX.FTZ R5, R5, R12, !PT ;  /* 0x0000000c05057209 */ /* 0x008fc40007810000 */
[-C--:B------:R-:W-:Y:S02]  /*55e0*/  ISETP.GT.AND P1, PT, R231, R2.reuse, PT ;  /* 0x00000002e700720c */ /* 0x080fe40003f24270 */
[----:B------:R-:W-:Y:S01]  /*55f0*/  ISETP.GT.AND P5, PT, R230, R2, PT ;  /* 0x00000002e600720c */ /* 0x000fe20003fa4270 */
[----:B------:R-:W2:Y:S01]  /*5600*/  SHFL.BFLY PT, R136, R5, 0x1, 0x1f ;  /* 0x0c201f0005887f89 */ /* 0x000ea200000e0000 */
[----:B------:R-:W-:Y:S02]  /*5610*/  I2FP.F32.S32 R10, R10 ;  /* 0x0000000a000a7245 */ /* 0x000fe40000201400 */
[----:B------:R-:W-:Y:S02]  /*5620*/  FSEL R55, R6, -INF , !P3 ;  /* 0xff80000006377808 */ /* 0x000fe40005800000 */
[----:B------:R-:W-:Y:S01]  /*5630*/  ISETP.GT.AND P3, PT, R230, R20, PT ;  /* 0x00000014e600720c */ /* 0x000fe20003f64270 */
[----:B------:R-:W-:Y:S01]  /*5640*/  FFMA.FTZ R10, R10, -UR12, R66 ;  /* 0x8000000c0a0a7c23 */ /* 0x000fe20008010042 */
[----:B------:R-:W-:-:S02]  /*5650*/  IABS R0, R0 ;  /* 0x0000000000007213 */ /* 0x000fc40000000000 */
[----:B------:R-:W-:Y:S02]  /*5660*/  FSEL R12, R8, -INF , !P1 ;  /* 0xff800000080c7808 */ /* 0x000fe40004800000 */
[----:B------:R-:W-:Y:S02]  /*5670*/  FSEL R6, R7, -INF , !P5 ;  /* 0xff80000007067808 */ /* 0x000fe40006800000 */
[----:B------:R-:W-:Y:S02]  /*5680*/  ISETP.GE.AND P1, PT, R2, R234, PT ;  /* 0x000000ea0200720c */ /* 0x000fe40003f26270 */
[----:B------:R-:W-:Y:S01]  /*5690*/  FSEL R7, R9, -INF , !P3 ;  /* 0xff80000009077808 */ /* 0x000fe20005800000 */
[----:B------:R-:W-:Y:S01]  /*56a0*/  IMAD.MOV.U32 R9, RZ, RZ, R0 ;  /* 0x000000ffff097224 */ /* 0x000fe200078e0000 */
[----:B------:R-:W-:Y:S01]  /*56b0*/  ISETP.GT.AND P5, PT, R231, R20, PT ;  /* 0x00000014e700720c */ /* 0x000fe20003fa4270 */
[----:B-1----:R-:W-:Y:S01]  /*56c0*/  FMUL.FTZ R0, R135, UR8 ;  /* 0x0000000887007c20 */ /* 0x002fe20008410000 */
[----:B------:R-:W-:-:S02]  /*56d0*/  ISETP.GT.AND P3, PT, R230, R4, PT ;  /* 0x00000004e600720c */ /* 0x000fc40003f64270 */
[----:B------:R-:W-:Y:S02]  /*56e0*/  FSEL R53, R6, -INF , !P1 ;  /* 0xff80000006357808 */ /* 0x000fe40004800000 */
[----:B------:R-:W-:Y:S02]  /*56f0*/  FSETP.NEU.FTZ.AND P1, PT, R135, -INF , PT ;  /* 0xff8000008700780b */ /* 0x000fe40003f3d000 */
[----:B------:R-:W-:Y:S02]  /*5700*/  FSEL R10, R10, -INF , !P5 ;  /* 0xff8000000a0a7808 */ /* 0x000fe40006800000 */
[----:B------:R-:W-:Y:S02]  /*5710*/  FSEL R8, R11, -INF , !P3 ;  /* 0xff8000000b087808 */ /* 0x000fe40005800000 */
[----:B------:R-:W-:Y:S02]  /*5720*/  ISETP.GE.AND P5, PT, R20, R234, PT ;  /* 0x000000ea1400720c */ /* 0x000fe40003fa6270 */
[----:B------:R-:W-:-:S02]  /*5730*/  ISETP.GE.AND P3, PT, R2, R235, PT ;  /* 0x000000eb0200720c */ /* 0x000fc40003f66270 */
[----:B------:R-:W-:Y:S02]  /*5740*/  FSEL R2, R0, RZ, P1 ;  /* 0x000000ff00027208 */ /* 0x000fe40000800000 */
[----:B------:R-:W-:Y:S02]  /*5750*/  FMNMX3.FTZ R6, R77, R76, R73, !PT ;  /* 0x0000004c4d067276 */ /* 0x000fe40007810049 */
[----:B------:R-:W-:Y:S01]  /*5760*/  FSEL R52, R7, -INF , !P5 ;  /* 0xff80000007347808 */ /* 0x000fe20006800000 */
[----:B------:R-:W-:Y:S01]  /*5770*/  FFMA.FTZ R0, R54, UR8, -R2 ;  /* 0x0000000836007c23 */ /* 0x000fe20008010802 */
[----:B------:R-:W-:Y:S02]  /*5780*/  ISETP.GE.AND P5, PT, R4, R234, PT ;  /* 0x000000ea0400720c */ /* 0x000fe40003fa6270 */
[----:B------:R-:W-:Y:S01]  /*5790*/  FMNMX3.FTZ R6, R6, R61, R55, !PT ;  /* 0x0000003d06067276 */ /* 0x000fe20007810037 */
[----:B------:R1:W-:Y:S01]  /*57a0*/  MUFU.EX2 R251, R0 ;  /* 0x0000000000fb7308 */ /* 0x0003e20000000800 */
[----:B------:R-:W-:-:S02]  /*57b0*/  I2FP.F32.S32 R9, R9 ;  /* 0x0000000900097245 */ /* 0x000fc40000201400 */
[----:B------:R-:W-:Y:S02]  /*57c0*/  FSEL R15, R8, -INF , !P5 ;  /* 0xff800000080f7808 */ /* 0x000fe40006800000 */
[----:B------:R-:W-:Y:S01]  /*57d0*/  FMNMX3.FTZ R6, R6, R53, R52, !PT ;  /* 0x0000003506067276 */ /* 0x000fe20007810034 */
[----:B------:R-:W-:Y:S01]  /*57e0*/  FFMA.FTZ R7, R9, -UR12, R67 ;  /* 0x8000000c09077c23 */ /* 0x000fe20008010043 */
[----:B------:R-:W-:Y:S02]  /*57f0*/  ISETP.GT.AND P5, PT, R231, R4, PT ;  /* 0x00000004e700720c */ /* 0x000fe40003fa4270 */
[----:B------:R-:W-:Y:S02]  /*5800*/  FMNMX.FTZ R6, R15, R6, !PT ;  /* 0x000000060f067209 */ /* 0x000fe40007810000 */
[----:B--2---:R-:W-:Y:S02]  /*5810*/  FMNMX.FTZ R136, R5, R136, !PT ;  /* 0x0000008805887209 */ /* 0x004fe40007810000 */
[----:B------:R-:W-:-:S02]  /*5820*/  ISETP.NE.AND P6, PT, R29, RZ, PT ;  /* 0x000000ff1d00720c */ /* 0x000fc40003fc5270 */
[----:B------:R-:W-:Y:S01]  /*5830*/  FSEL R5, R7, -INF , !P5 ;  /* 0xff80000007057808 */ /* 0x000fe20006800000 */
[--C-:B-1----:R-:W-:Y:S01]  /*5840*/  FFMA.FTZ R0, R28, UR8, -R2.reuse ;  /* 0x000000081c007c23 */ /* 0x102fe20008010802 */
[----:B------:R-:W1:Y:S01]  /*5850*/  SHFL.BFLY PT, R7, R6, 0x2, 0x1f ;  /* 0x0c401f0006077f89 */ /* 0x000e6200000e0000 */
[-C--:B------:R-:W-:Y:S02]  /*5860*/  ISETP.GE.AND P1, PT, R20, R235.reuse, PT ;  /* 0x000000eb1400720c */ /* 0x080fe40003f26270 */
[----:B------:R2:W-:Y:S01]  /*5870*/  MUFU.EX2 R250, R0 ;  /* 0x0000000000fa7308 */ /* 0x0005e20000000800 */
[----:B------:R-:W-:Y:S02]  /*5880*/  FSEL R11, R31, -INF , !P6 ;  /* 0xff8000001f0b7808 */ /* 0x000fe40007000000 */
[----:B------:R-:W-:Y:S02]  /*5890*/  FSEL R63, R16, -INF , !P0 ;  /* 0xff800000103f7808 */ /* 0x000fe40004000000 */
[----:B------:R-:W-:Y:S01]  /*58a0*/  ISETP.GE.AND P6, PT, R4, R235, PT ;  /* 0x000000eb0400720c */ /* 0x000fe20003fc6270 */
[----:B------:R-:W-:Y:S01]  /*58b0*/  FFMA.FTZ R4, R23, UR8, -R2 ;  /* 0x0000000817047c23 */ /* 0x000fe20008010802 */
[----:B------:R-:W-:Y:S01]  /*58c0*/  FSEL R54, R12, -INF , !P3 ;  /* 0xff8000000c367808 */ /* 0x000fe20005800000 */
[----:B------:R-:W-:Y:S01]  /*58d0*/  FMUL.FTZ R12, R136, UR8 ;  /* 0x00000008880c7c20 */ /* 0x000fe20008410000 */
[----:B------:R-:W-:Y:S01]  /*58e0*/  FSEL R60, R10, -INF , !P1 ;  /* 0xff8000000a3c7808 */ /* 0x000fe20004800000 */
[----:B------:R3:W-:Y:S01]  /*58f0*/  MUFU.EX2 R249, R4 ;  /* 0x0000000400f97308 */ /* 0x0007e20000000800 */
[----:B------:R-:W-:-:S02]  /*5900*/  FSEL R92, R5, -INF , !P6 ;  /* 0xff800000055c7808 */ /* 0x000fc40007000000 */
[----:B------:R-:W-:Y:S01]  /*5910*/  FSETP.NEU.FTZ.AND P0, PT, R136, -INF , PT ;  /* 0xff8000008800780b */ /* 0x000fe20003f1d000 */
[----:B--2---:R-:W-:-:S03]  /*5920*/  FFMA.FTZ R0, R24, UR8, -R2 ;  /* 0x0000000818007c23 */ /* 0x004fc60008010802 */
[----:B------:R-:W-:Y:S01]  /*5930*/  FSEL R12, R12, RZ, P0 ;  /* 0x000000ff0c0c7208 */ /* 0x000fe20000000000 */
[----:B------:R2:W-:Y:S04]  /*5940*/  MUFU.EX2 R248, R0 ;  /* 0x0000000000f87308 */ /* 0x0005e80000000800 */
[----:B---3--:R-:W-:-:S04]  /*5950*/  FFMA.FTZ R4, R72, UR8, -R12 ;  /* 0x0000000848047c23 */ /* 0x008fc8000801080c */
[----:B------:R3:W-:Y:S01]  /*5960*/  MUFU.EX2 R247, R4 ;  /* 0x0000000400f77308 */ /* 0x0007e20000000800 */
[----:B--2---:R-:W-:-:S04]  /*5970*/  FMNMX3.FTZ R0, R81, R80, R62, !PT ;  /* 0x0000005051007276 */ /* 0x004fc8000781003e */
[----:B------:R-:W-:-:S04]  /*5980*/  FMNMX3.FTZ R0, R0, R11, R63, !PT ;  /* 0x0000000b00007276 */ /* 0x000fc8000781003f */
[----:B------:R-:W-:Y:S02]  /*5990*/  FMNMX3.FTZ R5, R0, R54, R60, !PT ;  /* 0x0000003600057276 */ /* 0x000fe4000781003c */
[----:B------:R-:W-:Y:S01]  /*59a0*/  LOP3.LUT R0, R98, 0x200, R101, 0xf8, !PT ;  /* 0x0000020062007812 */ /* 0x000fe200078ef865 */
[--C-:B---3--:R-:W-:Y:S01]  /*59b0*/  FFMA.FTZ R4, R30, UR8, -R12.reuse ;  /* 0x000000081e047c23 */ /* 0x108fe2000801080c */
[----:B------:R-:W-:Y:S02]  /*59c0*/  FMNMX.FTZ R5, R92, R5, !PT ;  /* 0x000000055c057209 */ /* 0x000fe40007810000 */
[----:B------:R-:W-:Y:S01]  /*59d0*/  LEA R216, R0, UR5, 0x1 ;  /* 0x0000000500d87c11 */ /* 0x000fe2000f8e08ff */
[----:B------:R2:W3:Y:S01]  /*59e0*/  MUFU.EX2 R245, R4 ;  /* 0x0000000400f57308 */ /* 0x0004e20000000800 */
[----:B-1----:R-:W-:Y:S01]  /*59f0*/  FMNMX.FTZ R0, R6, R7, !PT ;  /* 0x0000000706007209 */ /* 0x002fe20007810000 */
[----:B------:R-:W1:Y:S01]  /*5a00*/  SHFL.BFLY PT, R9, R5, 0x2, 0x1f ;  /* 0x0c401f0005097f89 */ /* 0x000e6200000e0000 */
[----:B------:R-:W-:Y:S01]  /*5a10*/  FFMA.FTZ R6, R26, UR8, -R12 ;  /* 0x000000081a067c23 */ /* 0x000fe2000801080c */
[----:B------:R-:W-:-:S02]  /*5a20*/  IMAD R8, R97, 0x2, R216 ;  /* 0x0000000261087824 */ /* 0x000fc400078e02d8 */
[----:B------:R-:W4:Y:S01]  /*5a30*/  SHFL.BFLY PT, R134, R0, 0x1, 0x1f ;  /* 0x0c201f0000867f89 */ /* 0x000f2200000e0000 */
[C---:B------:R-:W-:Y:S01]  /*5a40*/  VIADD R82, R216.reuse, 0xa040 ;  /* 0x0000a040d8527836 */ /* 0x040fe20000000000 */
[----:B------:R5:W-:Y:S01]  /*5a50*/  MUFU.EX2 R246, R6 ;  /* 0x0000000600f67308 */ /* 0x000be20000000800 */
[----:B------:R-:W-:Y:S01]  /*5a60*/  IMAD R10, R3, 0x2, R8 ;  /* 0x00000002030a7824 */ /* 0x000fe200078e0208 */
[----:B------:R-:W-:Y:S01]  /*5a70*/  LDSM.16.MT88.4 R32, [R216+0xa000] ;  /* 0x00a00000d820783b */ /* 0x000fe20000004200 */
[----:B------:R-:W-:-:S03]  /*5a80*/  VIADD R219, R216, 0xa000 ;  /* 0x0000a000d8db7836 */ /* 0x000fc60000000000 */
[----:B------:R-:W-:Y:S01]  /*5a90*/  LDSM.16.MT88.4 R20, [R10+0xa000] ;  /* 0x00a000000a14783b */ /* 0x000fe20000004200 */
[----:B--2---:R-:W-:-:S03]  /*5aa0*/  IMAD R4, R3, 0x2, R216 ;  /* 0x0000000203047824 */ /* 0x004fc600078e02d8 */
[----:B------:R-:W-:Y:S04]  /*5ab0*/  LDSM.16.MT88.4 R24, [R8+0xa000] ;  /* 0x00a000000818783b */ /* 0x000fe80000004200 */
[----:B------:R-:W-:Y:S01]  /*5ac0*/  LDSM.16.MT88.4 R28, [R4+0xa000] ;  /* 0x00a00000041c783b */ /* 0x000fe20000004200 */
[----:B-----5:R-:W-:Y:S01]  /*5ad0*/  FFMA.FTZ R6, R17, UR8, -R12 ;  /* 0x0000000811067c23 */ /* 0x020fe2000801080c */
[----:B-1----:R-:W-:Y:S02]  /*5ae0*/  FMNMX.FTZ R9, R5, R9, !PT ;  /* 0x0000000905097209 */ /* 0x002fe40007810000 */
[----:B------:R-:W-:Y:S01]  /*5af0*/  LDSM.16.MT88.4 R16, [R216+0xb000] ;  /* 0x00b00000d810783b */ /* 0x000fe20000004200 */
[----:B---3--:R-:W-:Y:S01]  /*5b00*/  F2FP.F16.F32.PACK_AB R5, R245, R247 ;  /* 0x000000f7f505723e */ /* 0x008fe200000000ff */
[----:B------:R1:W2:Y:S01]  /*5b10*/  MUFU.EX2 R140, R6 ;  /* 0x00000006008c7308 */ /* 0x0002a20000000800 */
[----:B----4-:R-:W-:Y:S01]  /*5b20*/  FMNMX.FTZ R134, R0, R134, !PT ;  /* 0x0000008600867209 */ /* 0x010fe20007810000 */
[----:B------:R-:W3:Y:S03]  /*5b30*/  SHFL.BFLY PT, R14, R9, 0x1, 0x1f ;  /* 0x0c201f00090e7f89 */ /* 0x000ee600000e0000 */
[C---:B------:R-:W-:Y:S01]  /*5b40*/  FSETP.NEU.FTZ.AND P0, PT, R134.reuse, -INF , PT ;  /* 0xff8000008600780b */ /* 0x040fe20003f1d000 */
[----:B------:R-:W-:Y:S01]  /*5b50*/  FMUL.FTZ R13, R134, UR8 ;  /* 0x00000008860d7c20 */ /* 0x000fe20008410000 */
[----:B------:R4:W5:Y:S04]  /*5b60*/  LDSM.16.MT88.4 R36, [R4+0xb000] ;  /* 0x00b000000424783b */ /* 0x0009680000004200 */
[----:B------:R-:W-:Y:S01]  /*5b70*/  FSEL R13, R13, RZ, P0 ;  /* 0x000000ff0d0d7208 */ /* 0x000fe20000000000 */
[----:B------:R4:W5:Y:S04]  /*5b80*/  LDSM.16.MT88.4 R44, [R8+0xb000] ;  /* 0x00b00000082c783b */ /* 0x0009680000004200 */
[----:B------:R-:W-:Y:S01]  /*5b90*/  FFMA.FTZ R0, R77, UR8, -R13 ;  /* 0x000000084d007c23 */ /* 0x000fe2000801080d */
[----:B------:R5:W5:Y:S01]  /*5ba0*/  LDSM.16.MT88.4 R40, [R10+0xb000] ;  /* 0x00b000000a28783b */ /* 0x000b620000004200 */
[----:B-1----:R-:W-:-:S02]  /*5bb0*/  F2FP.F16.F32.PACK_AB R6, R249, R248 ;  /* 0x000000f8f906723e */ /* 0x002fc400000000ff */
[----:B------:R1:W-:Y:S01]  /*5bc0*/  MUFU.EX2 R222, R0 ;  /* 0x0000000000de7308 */ /* 0x0003e20000000800 */
[----:B--2---:R-:W-:Y:S01]  /*5bd0*/  F2FP.F16.F32.PACK_AB R7, R140, R246 ;  /* 0x000000f68c07723e */ /* 0x004fe200000000ff */
[----:B------:R-:W2:Y:S01]  /*5be0*/  LDSM.16.MT88.4 R156, [R216+0xa800] ;  /* 0x00a80000d89c783b */ /* 0x000ea20000004200 */
[----:B---3--:R-:W-:-:S04]  /*5bf0*/  FMNMX.FTZ R133, R9, R14, !PT ;  /* 0x0000000e09857209 */ /* 0x008fc80007810000 */
[----:B------:R-:W-:Y:S02]  /*5c00*/  FSETP.NEU.FTZ.AND P0, PT, R133, -INF , PT ;  /* 0xff8000008500780b */ /* 0x000fe40003f1d000 */
[----:B----4-:R-:W-:Y:S01]  /*5c10*/  F2FP.F16.F32.PACK_AB R4, R250, R251 ;  /* 0x000000fbfa04723e */ /* 0x010fe200000000ff */
[--C-:B------:R-:W-:Y:S01]  /*5c20*/  FFMA.FTZ R8, R73, UR8, -R13.reuse ;  /* 0x0000000849087c23 */ /* 0x100fe2000801080d */
[----:B-1----:R-:W-:-:S03]  /*5c30*/  FFMA.FTZ R0, R76, UR8, -R13 ;  /* 0x000000084c007c23 */ /* 0x002fc6000801080d */
[----:B------:R-:W-:Y:S02]  /*5c40*/  MUFU.EX2 R225, R8 ;  /* 0x0000000800e17308 */ /* 0x000fe40000000800 */
[C---:B------:R-:W-:Y:S06]  /*5c50*/  HMMA.16816.F32 R100, R4.reuse, R22, RZ ;  /* 0x000000160464723c */ /* 0x040fec00000018ff */
[----:B------:R1:W3:Y:S02]  /*5c60*/  MUFU.EX2 R221, R0 ;  /* 0x0000000000dd7308 */ /* 0x0002e40000000800 */
[C---:B------:R-:W-:Y:S08]  /*5c70*/  HMMA.16816.F32 R72, R4.reuse, R20, RZ ;  /* 0x000000140448723c */ /* 0x040ff000000018ff */
[----:B------:R-:W-:Y:S01]  /*5c80*/  HMMA.16816.F32 R108, R4, R18, RZ ;  /* 0x00000012046c723c */ /* 0x000fe200000018ff */
[----:B-1----:R-:W-:Y:S01]  /*5c90*/  FMUL.FTZ R0, R133, UR8 ;  /* 0x0000000885007c20 */ /* 0x002fe20008410000 */
[----:B---3--:R-:W-:-:S06]  /*5ca0*/  F2FP.F16.F32.PACK_AB R8, R221, R222 ;  /* 0x000000dedd08723e */ /* 0x008fcc00000000ff */
[----:B------:R-:W-:Y:S01]  /*5cb0*/  HMMA.16816.F32 R148, R4, R32, RZ ;  /* 0x000000200494723c */ /* 0x000fe200000018ff */
[----:B------:R-:W-:Y:S01]  /*5cc0*/  FSEL R14, R0, RZ, P0 ;  /* 0x000000ff000e7208 */ /* 0x000fe20000000000 */
[----:B------:R-:W-:-:S04]  /*5cd0*/  FFMA.FTZ R0, R61, UR8, -R13 ;  /* 0x000000083d007c23 */ /* 0x000fc8000801080d */
[----:B------:R1:W5:Y:S02]  /*5ce0*/  MUFU.EX2 R244, R0 ;  /* 0x0000000000f47308 */ /* 0x0003640000000800 */
[C---:B------:R-:W-:Y:S08]  /*5cf0*/  HMMA.16816.F32 R164, R4.reuse, R28, RZ ;  /* 0x0000001c04a4723c */ /* 0x040ff000000018ff */
[----:B------:R-:W-:Y:S01]  /*5d00*/  HMMA.16816.F32 R68, R4, R24, RZ ;  /* 0x000000180444723c */ /* 0x000fe200000018ff */
[----:B-1----:R-:W-:Y:S01]  /*5d10*/  FFMA.FTZ R0, R81, UR8, -R14 ;  /* 0x0000000851007c23 */ /* 0x002fe2000801080e */
[----:B-----5:R-:W-:-:S06]  /*5d20*/  F2FP.F16.F32.PACK_AB R10, R244, R225 ;  /* 0x000000e1f40a723e */ /* 0x020fcc00000000ff */
[C---:B------:R-:W-:Y:S01]  /*5d30*/  HMMA.16816.F32 R76, R4.reuse, R16, RZ ;  /* 0x00000010044c723c */ /* 0x040fe200000018ff */
[----:B------:R1:W-:Y:S07]  /*5d40*/  MUFU.EX2 R220, R0 ;  /* 0x0000000000dc7308 */ /* 0x0003ee0000000800 */
[C---:B------:R-:W-:Y:S08]  /*5d50*/  HMMA.16816.F32 R88, R4.reuse, R36, RZ ;  /* 0x000000240458723c */ /* 0x040ff000000018ff */
[----:B------:R-:W-:Y:S01]  /*5d60*/  HMMA.16816.F32 R104, R4, R44, RZ ;  /* 0x0000002c0468723c */ /* 0x000fe200000018ff */
[----:B-1----:R-:W-:-:S04]  /*5d70*/  FFMA.FTZ R0, R80, UR8, -R14 ;  /* 0x0000000850007c23 */ /* 0x002fc8000801080e */
[----:B------:R1:W3:Y:S03]  /*5d80*/  MUFU.EX2 R142, R0 ;  /* 0x00000000008e7308 */ /* 0x0002e60000000800 */
[C---:B------:R-:W-:Y:S08]  /*5d90*/  HMMA.16816.F32 R120, R4.reuse, R40, RZ ;  /* 0x000000280478723c */ /* 0x040ff000000018ff */
[----:B------:R-:W-:Y:S01]  /*5da0*/  HMMA.16816.F32 R152, R4, R34, RZ ;  /* 0x000000220498723c */ /* 0x000fe200000018ff */
[----:B-1----:R-:W-:Y:S01]  /*5db0*/  FFMA.FTZ R0, R62, UR8, -R14 ;  /* 0x000000083e007c23 */ /* 0x002fe2000801080e */
[----:B---3--:R-:W-:-:S06]  /*5dc0*/  F2FP.F16.F32.PACK_AB R9, R142, R220 ;  /* 0x000000dc8e09723e */ /* 0x008fcc00000000ff */
        /* <DEDUP_REMOVED lines=8> */
[----:B------:R-:W-:Y:S01]  /*5e50*/  FFMA.FTZ R4, R48, UR8, -R12 ;  /* 0x0000000830047c23 */ /* 0x000fe2000801080c */
[----:B-1----:R-:W-:Y:S01]  /*5e60*/  FFMA.FTZ R0, R59, UR8, -R2 ;  /* 0x000000083b007c23 */ /* 0x002fe20008010802 */
[----:B---3--:R-:W-:-:S03]  /*5e70*/  F2FP.F16.F32.PACK_AB R11, R139, R143 ;  /* 0x0000008f8b0b723e */ /* 0x008fc600000000ff */
[----:B------:R1:W-:Y:S04]  /*5e80*/  MUFU.EX2 R141, R0 ;  /* 0x00000000008d7308 */ /* 0x0003e80000000800 */
[C---:B------:R-:W-:Y:S08]  /*5e90*/  HMMA.16816.F32 R204, R8.reuse, R22, RZ ;  /* 0x0000001608cc723c */ /* 0x040ff000000018ff */
[----:B------:R-:W-:Y:S01]  /*5ea0*/  HMMA.16816.F32 R176, R8, R20, RZ ;  /* 0x0000001408b0723c */ /* 0x000fe200000018ff */
[----:B-1----:R-:W-:-:S07]  /*5eb0*/  FFMA.FTZ R0, R58, UR8, -R2 ;  /* 0x000000083a007c23 */ /* 0x002fce0008010802 */
[C---:B------:R-:W-:Y:S01]  /*5ec0*/  HMMA.16816.F32 R240, R8.reuse, R18, RZ ;  /* 0x0000001208f0723c */ /* 0x040fe200000018ff */
[----:B------:R1:W3:Y:S07]  /*5ed0*/  MUFU.EX2 R22, R0 ;  /* 0x0000000000167308 */ /* 0x0002ee0000000800 */
[C---:B------:R-:W-:Y:S01]  /*5ee0*/  HMMA.16816.F32 R188, R8.reuse, R32, RZ ;  /* 0x0000002008bc723c */ /* 0x040fe200000018ff */
[----:B------:R4:W-:Y:S07]  /*5ef0*/  MUFU.EX2 R18, R4 ;  /* 0x0000000400127308 */ /* 0x0009ee0000000800 */
[----:B------:R-:W-:Y:S01]  /*5f00*/  HMMA.16816.F32 R236, R8, R34, RZ ;  /* 0x0000002208ec723c */ /* 0x000fe200000018ff */
[--C-:B-1----:R-:W-:Y:S01]  /*5f10*/  FFMA.FTZ R0, R57, UR8, -R2.reuse ;  /* 0x0000000839007c23 */ /* 0x102fe20008010802 */
[----:B------:R-:W-:Y:S01]  /*5f20*/  FFMA.FTZ R2, R50, UR8, -R2 ;  /* 0x0000000832027c23 */ /* 0x000fe20008010802 */
[----:B---3--:R-:W-:-:S02]  /*5f30*/  F2FP.F16.F32.PACK_AB R124, R22, R141 ;  /* 0x0000008d167c723e */ /* 0x008fc400000000ff */
[----:B------:R1:W-:Y:S03]  /*5f40*/  MUFU.EX2 R21, R0 ;  /* 0x0000000000157308 */ /* 0x0003e60000000800 */
[----:B------:R-:W-:Y:S01]  /*5f50*/  HMMA.16816.F32 R184, R8, R28, RZ ;  /* 0x0000001c08b8723c */ /* 0x000fe200000018ff */
[----:B----4-:R-:W-:-:S04]  /*5f60*/  FFMA.FTZ R4, R51, UR8, -R12 ;  /* 0x0000000833047c23 */ /* 0x010fc8000801080c */
[----:B------:R3:W4:Y:S03]  /*5f70*/  MUFU.EX2 R20, R2 ;  /* 0x0000000200147308 */ /* 0x0007260000000800 */
[----:B------:R-:W-:Y:S01]  /*5f80*/  HMMA.16816.F32 R212, R8, R30, RZ ;  /* 0x0000001e08d4723c */ /* 0x000fe200000018ff */
[----:B-1----:R-:W-:-:S07]  /*5f90*/  FFMA.FTZ R0, R49, UR8, -R12 ;  /* 0x0000000831007c23 */ /* 0x002fce000801080c */
[----:B------:R-:W-:Y:S01]  /*5fa0*/  HMMA.16816.F32 R180, R8, R24, RZ ;  /* 0x0000001808b4723c */ /* 0x000fe200000018ff */
[----:B------:R1:W5:Y:S01]  /*5fb0*/  MUFU.EX2 R19, R0 ;  /* 0x0000000000137308 */ /* 0x0003620000000800 */
[----:B---3--:R-:W-:-:S06]  /*5fc0*/  VIADD R2, R216, 0xa020 ;  /* 0x0000a020d8027836 */ /* 0x008fcc0000000000 */
[----:B------:R-:W-:Y:S01]  /*5fd0*/  HMMA.16816.F32 R208, R8, R26, RZ ;  /* 0x0000001a08d0723c */ /* 0x000fe200000018ff */
[----:B------:R-:W-:Y:S01]  /*5fe0*/  @P2 VIADD R2, R219, 0xffffffe0 ;  /* 0xffffffe0db022836 */ /* 0x000fe20000000000 */
[----:B----4-:R-:W-:-:S04]  /*5ff0*/  F2FP.F16.F32.PACK_AB R126, R20, R21 ;  /* 0x00000015147e723e */ /* 0x010fc800000000ff */
[----:B------:R-:W-:Y:S02]  /*6000*/  LDSM.16.MT88.4 R96, [R2+0x1800] ;  /* 0x001800000260783b */ /* 0x000fe40000004200 */
[C---:B------:R-:W-:Y:S01]  /*6010*/  HMMA.16816.F32 R32, R8.reuse, R16, RZ ;  /* 0x000000100820723c */ /* 0x040fe200000018ff */
[----:B------:R3:W-:Y:S01]  /*6020*/  MUFU.EX2 R17, R4 ;  /* 0x0000000400117308 */ /* 0x0007e20000000800 */
[----:B------:R-:W-:Y:S01]  /*6030*/  LDSM.16.MT88.4 R172, [R2+0x800] ;  /* 0x0008000002ac783b */ /* 0x000fe20000004200 */
[----:B-1----:R-:W-:Y:S01]  /*6040*/  IMAD.MOV.U32 R0, RZ, RZ, R82 ;  /* 0x000000ffff007224 */ /* 0x002fe200078e0052 */
[----:B-----5:R-:W-:Y:S01]  /*6050*/  F2FP.F16.F32.PACK_AB R125, R18, R19 ;  /* 0x00000013127d723e */ /* 0x020fe200000000ff */
[----:B------:R-:W-:Y:S01]  /*6060*/  @P4 VIADD R0, R219, 0xffffffc0 ;  /* 0xffffffc0db004836 */ /* 0x000fe20000000000 */
[----:B------:R-:W-:Y:S02]  /*6070*/  LDSM.16.MT88.4 R80, [R216+0xb800] ;  /* 0x00b80000d850783b */ /* 0x000fe40000004200 */
[----:B------:R-:W-:Y:S01]  /*6080*/  HMMA.16816.F32 R28, R8, R36, RZ ;  /* 0x00000024081c723c */ /* 0x000fe200000018ff */
[----:B------:R-:W-:Y:S01]  /*6090*/  IMAD R223, R3, 0x2, R0 ;  /* 0x0000000203df7824 */ /* 0x000fe200078e0200 */
[----:B------:R-:W-:Y:S01]  /*60a0*/  LDSM.16.MT88.4 R48, [R0+0x800] ;  /* 0x000800000030783b */ /* 0x000fe20000004200 */
[----:B------:R-:W-:-:S03]  /*60b0*/  FFMA.FTZ R3, R56, UR8, -R12 ;  /* 0x0000000838037c23 */ /* 0x000fc6000801080c */
[----:B------:R1:W-:Y:S02]  /*60c0*/  LDSM.16.MT88.4 R112, [R0+0x1800] ;  /* 0x001800000070783b */ /* 0x0003e40000004200 */
[C---:B------:R-:W-:Y:S01]  /*60d0*/  HMMA.16816.F32 R200, R8.reuse, R38, RZ ;  /* 0x0000002608c8723c */ /* 0x040fe200000018ff */
[----:B------:R-:W4:Y:S01]  /*60e0*/  MUFU.EX2 R16, R3 ;  /* 0x0000000300107308 */ /* 0x000f220000000800 */
[----:B---3--:R-:W3:Y:S04]  /*60f0*/  LDSM.16.MT88.4 R4, [R223+0x1800] ;  /* 0x00180000df04783b */ /* 0x008ee80000004200 */
[----:B------:R-:W5:Y:S02]  /*6100*/  LDSM.16.MT88.4 R64, [R223+0x800] ;  /* 0x00080000df40783b */ /* 0x000f640000004200 */
[C---:B------:R-:W-:Y:S08]  /*6110*/  HMMA.16816.F32 R24, R8.reuse, R44, RZ ;  /* 0x0000002c0818723c */ /* 0x040ff000000018ff */
[----:B------:R-:W-:Y:S01]  /*6120*/  HMMA.16816.F32 R192, R8, R46, RZ ;  /* 0x0000002e08c0723c */ /* 0x000fe200000018ff */
[----:B----4-:R-:W-:Y:S01]  /*6130*/  F2FP.F16.F32.PACK_AB R127, R16, R17 ;  /* 0x00000011107f723e */ /* 0x010fe200000000ff */
[----:B-1----:R-:W-:-:S06]  /*6140*/  FFMA.FTZ R0, R55, UR8, -R13 ;  /* 0x0000000837007c23 */ /* 0x002fcc000801080d */
[C---:B------:R-:W-:Y:S01]  /*6150*/  HMMA.16816.F32 R116, R8.reuse, R40, RZ ;  /* 0x000000280874723c */ /* 0x040fe200000018ff */
[----:B------:R1:W-:Y:S07]  /*6160*/  MUFU.EX2 R12, R0 ;  /* 0x00000000000c7308 */ /* 0x0003ee0000000800 */
[----:B------:R-:W-:Y:S08]  /*6170*/  HMMA.16816.F32 R196, R8, R42, RZ ;  /* 0x0000002a08c4723c */ /* 0x000ff000000018ff */
[----:B--2---:R-:W-:Y:S01]  /*6180*/  HMMA.16816.F32 R148, R124, R156, R148 ;  /* 0x0000009c7c94723c */ /* 0x004fe20000001894 */
[----:B-1----:R-:W-:-:S04]  /*6190*/  FFMA.FTZ R0, R53, UR8, -R13 ;  /* 0x0000000835007c23 */ /* 0x002fc8000801080d */
[----:B------:R1:W2:Y:S03]  /*61a0*/  MUFU.EX2 R11, R0 ;  /* 0x00000000000b7308 */ /* 0x0002a60000000800 */
[C---:B---3--:R-:W-:Y:S08]  /*61b0*/  HMMA.16816.F32 R120, R124.reuse, R4, R120 ;  /* 0x000000047c78723c */ /* 0x048ff00000001878 */
[----:B-----5:R-:W-:Y:S01]  /*61c0*/  HMMA.16816.F32 R56, R124, R64, R72 ;  /* 0x000000407c38723c */ /* 0x020fe20000001848 */
[----:B-1----:R-:W-:-:S07]  /*61d0*/  FFMA.FTZ R0, R52, UR8, -R13 ;  /* 0x0000000834007c23 */ /* 0x002fce000801080d */
[C---:B------:R-:W-:Y:S01]  /*61e0*/  HMMA.16816.F32 R72, R124.reuse, R80, R76 ;  /* 0x000000507c48723c */ /* 0x040fe2000000184c */
[----:B------:R1:W-:Y:S07]  /*61f0*/  MUFU.EX2 R10, R0 ;  /* 0x00000000000a7308 */ /* 0x0003ee0000000800 */
[C---:B------:R-:W-:Y:S08]  /*6200*/  HMMA.16816.F32 R76, R124.reuse, R82, R108 ;  /* 0x000000527c4c723c */ /* 0x040ff0000000186c */
[----:B------:R-:W-:Y:S01]  /*6210*/  HMMA.16816.F32 R164, R124, R172, R164 ;  /* 0x000000ac7ca4723c */ /* 0x000fe200000018a4 */
[----:B-1----:R-:W-:Y:S01]  /*6220*/  FFMA.FTZ R0, R15, UR8, -R13 ;  /* 0x000000080f007c23 */ /* 0x002fe2000801080d */
[----:B------:R-:W-:-:S03]  /*6230*/  FADD.FTZ R13, R251, R250 ;  /* 0x000000fafb0d7221 */ /* 0x000fc60000010000 */
[----:B------:R1:W-:Y:S03]  /*6240*/  MUFU.EX2 R9, R0 ;  /* 0x0000000000097308 */ /* 0x0003e60000000800 */
[----:B------:R-:W-:Y:S01]  /*6250*/  HMMA.16816.F32 R40, R124, R48, R68 ;  /* 0x000000307c28723c */ /* 0x000fe20000001844 */
[----:B------:R-:W-:-:S07]  /*6260*/  FADD.FTZ R13, R248, R13 ;  /* 0x0000000df80d7221 */ /* 0x000fce0000010000 */
        /* <DEDUP_REMOVED lines=13> */
[----:B-1----:R-:W-:Y:S01]  /*6340*/  FFMA.FTZ R0, R92, UR8, -R14 ;  /* 0x000000085c007c23 */ /* 0x002fe2000801080e */
[----:B------:R-:W-:-:S04]  /*6350*/  FADD.FTZ R14, R247, R245 ;  /* 0x000000f5f70e7221 */ /* 0x000fc80000010000 */
[C---:B------:R-:W-:Y:S01]  /*6360*/  HMMA.16816.F32 R92, R124.reuse, R98, R128 ;  /* 0x000000627c5c723c */ /* 0x040fe20000001880 */
[----:B--2---:R-:W-:Y:S02]  /*6370*/  F2FP.F16.F32.PACK_AB R128, R11, R12 ;  /* 0x0000000c0b80723e */ /* 0x004fe400000000ff */
[----:B---3--:R-:W-:Y:S01]  /*6380*/  F2FP.F16.F32.PACK_AB R129, R3, R8 ;  /* 0x000000080381723e */ /* 0x008fe200000000ff */
[----:B------:R-:W1:Y:S01]  /*6390*/  MUFU.EX2 R0, R0 ;  /* 0x0000000000007308 */ /* 0x000e620000000800 */
[----:B------:R-:W-:Y:S01]  /*63a0*/  F2FP.F16.F32.PACK_AB R130, R9, R10 ;  /* 0x0000000a0982723e */ /* 0x000fe200000000ff */
[----:B------:R-:W-:Y:S02]  /*63b0*/  FADD.FTZ R14, R246, R14 ;  /* 0x0000000ef60e7221 */ /* 0x000fe40000010000 */
[----:B------:R-:W-:Y:S01]  /*63c0*/  HMMA.16816.F32 R124, R124, R6, R144 ;  /* 0x000000067c7c723c */ /* 0x000fe20000001890 */
[----:B-1----:R-:W-:-:S07]  /*63d0*/  F2FP.F16.F32.PACK_AB R131, R0, R2 ;  /* 0x000000020083723e */ /* 0x002fce00000000ff */
        /* <DEDUP_REMOVED lines=45> */
[----:B------:R-:W2:Y:S01]  /*66b0*/  LDL R246, [R1+0xc] ;  /* 0x00000c0001f67983 */ /* 0x000ea20000100800 */
[----:B------:R-:W3:Y:S01]  /*66c0*/  LDCU UR9, c[0x0][0x440] ;  /* 0x00008800ff0977ac */ /* 0x000ee20008000800 */
[----:B------:R-:W-:-:S04]  /*66d0*/  DEPBAR.LE SB0, 0x0 ;  /* 0x000080000000791a */ /* 0x000fc80000000000 */
[----:B------:R-:W4:Y:S04]  /*66e0*/  LDL R247, [R1+0x8] ;  /* 0x0000080001f77983 */ /* 0x000f280000100800 */
[----:B------:R-:W5:Y:S04]  /*66f0*/  LDL R23, [R1+0x20] ;  /* 0x0000200001177983 */ /* 0x000f680000100800 */
[----:B------:R-:W5:Y:S04]  /*6700*/  LDL R15, [R1] ;  /* 0x00000000010f7983 */ /* 0x000f680000100800 */
[----:B------:R-:W5:Y:S01]  /*6710*/  LDL R191, [R1+0x4] ;  /* 0x0000040001bf7983 */ /* 0x000f620000100800 */
[----:B------:R-:W1:Y:S01]  /*6720*/  S2R R190, SR_TID.X ;  /* 0x0000000000be7919 */ /* 0x000e620000002100 */
[----:B------:R-:W-:-:S04]  /*6730*/  UIADD3 UR4, UPT, UPT, UR25, -0x2, URZ ;  /* 0xfffffffe19047890 */ /* 0x000fc8000fffe0ff */
[----:B------:R-:W-:-:S04]  /*6740*/  UIMAD.WIDE.U32 UR28, UR4, UR6, URZ ;  /* 0x00000006041c72a5 */ /* 0x000fc8000f8e00ff */
[----:B------:R-:W-:Y:S02]  /*6750*/  USHF.L.U32 UR26, UR28, 0x5, URZ ;  /* 0x000000051c1a7899 */ /* 0x000fe400080006ff */
[----:B------:R-:W-:Y:S02]  /*6760*/  UIMAD UR18, UR4, UR7, UR29 ;  /* 0x00000007041272a4 */ /* 0x000fe4000f8e021d */
[----:B------:R-:W-:Y:S02]  /*6770*/  ULEA UR26, UP0, UR6, UR26, 0x4 ;  /* 0x0000001a061a7291 */ /* 0x000fe4000f8020ff */
[----:B------:R-:W-:Y:S01]  /*6780*/  USHF.L.U64.HI UR13, UR28, 0x5, UR18 ;  /* 0x000000051c0d7899 */ /* 0x000fe20008010212 */
[----:B------:R-:W-:-:S03]  /*6790*/  IMAD.U32 R4, RZ, RZ, UR28 ;  /* 0x0000001cff047e24 */ /* 0x000fc6000f8e00ff */
[----:B------:R-:W-:Y:S01]  /*67a0*/  ULEA.HI.X UR13, UR6, UR13, UR7, 0x4, UP0 ;  /* 0x0000000d060d7291 */ /* 0x000fe200080f2407 */
[----:B-1----:R-:W-:-:S05]  /*67b0*/  IMAD.SHL.U32 R190, R190, 0x8, RZ ;  /* 0x00000008bebe7824 */ /* 0x002fca00078e00ff */
[----:B------:R-:W-:-:S04]  /*67c0*/  LOP3.LUT R190, R190, 0x38, RZ, 0xc0, !PT ;  /* 0x00000038bebe7812 */ /* 0x000fc800078ec0ff */
[C---:B---3--:R-:W-:Y:S02]  /*67d0*/  ISETP.GE.AND P1, PT, R190.reuse, UR9, PT ;  /* 0x00000009be007c0c */ /* 0x048fe4000bf26270 */
[----:B------:R-:W-:Y:S01]  /*67e0*/  LOP3.LUT R190, R190, 0x40, RZ, 0xfc, !PT ;  /* 0x00000040bebe7812 */ /* 0x000fe200078efcff */
[----:B------:R-:W-:Y:S02]  /*67f0*/  IMAD.U32 R3, RZ, RZ, UR28 ;  /* 0x0000001cff037e24 */ /* 0x000fe4000f8e00ff */
[----:B------:R-:W-:Y:S01]  /*6800*/  IMAD.U32 R2, RZ, RZ, UR26 ;  /* 0x0000001aff027e24 */ /* 0x000fe2000f8e00ff */
[----:B------:R-:W-:Y:S01]  /*6810*/  ISETP.GE.AND P0, PT, R190, UR9, PT ;  /* 0x00000009be007c0c */ /* 0x000fe2000bf06270 */
[----:B------:R-:W-:Y:S02]  /*6820*/  IMAD.U32 R0, RZ, RZ, UR18 ;  /* 0x00000012ff007e24 */ /* 0x000fe4000f8e00ff */
[----:B------:R-:W-:Y:S02]  /*6830*/  IMAD.U32 R7, RZ, RZ, UR26 ;  /* 0x0000001aff077e24 */ /* 0x000fe4000f8e00ff */
[----:B------:R-:W-:Y:S01]  /*6840*/  IMAD.U32 R6, RZ, RZ, UR13 ;  /* 0x0000000dff067e24 */ /* 0x000fe2000f8e00ff */
[----:B------:R-:W-:Y:S01]  /*6850*/  SEL R252, R252, 0xffffffe0, !P2 ;  /* 0xffffffe0fcfc7807 */ /* 0x000fe20005000000 */
[----:B------:R-:W-:Y:S01]  /*6860*/  BAR.SYNC.DEFER_BLOCKING 0x0 ;  /* 0x0000000000007b1d */ /* 0x000fe20000010000 */
[----:B--2---:R-:W-:-:S02]  /*6870*/  LEA R4, P5, R4, R246, 0x6 ;  /* 0x000000f604047211 */ /* 0x004fc400078a30ff */
[----:B------:R-:W-:Y:S02]  /*6880*/  LEA R2, P3, R2, R246, 0x1 ;  /* 0x000000f602027211 */ /* 0x000fe400078608ff */
[-C--:B----4-:R-:W-:Y:S02]  /*6890*/  LEA.HI.X R5, R3, R247.reuse, R0, 0x6, P5 ;  /* 0x000000f703057211 */ /* 0x090fe400028f3400 */
[----:B------:R-:W-:-:S03]  /*68a0*/  LEA.HI.X R3, R7, R247, R6, 0x1, P3 ;  /* 0x000000f707037211 */ /* 0x000fc600018f0c06 */
        /* <DEDUP_REMOVED lines=9> */
[----:B------:R-:W-:Y:S01]  /*6940*/  @P0 STS.128 [R226+0xb000], RZ ;  /* 0x00b000ffe2000388 */ /* 0x000fe20000000c00 */
[----:B-----5:R-:W-:-:S03]  /*6950*/  IMAD.MOV.U32 R236, RZ, RZ, R23 ;  /* 0x000000ffffec7224 */ /* 0x020fc600078e0017 */
        /* <DEDUP_REMOVED lines=10> */
[----:B------:R-:W-:Y:S04]  /*6a00*/  LDSM.16.M88.4 R8, [R217] ;  /* 0x00000000d908783b */ /* 0x000fe80000000200 */
[----:B------:R-:W3:Y:S04]  /*6a10*/  LDSM.16.M88.4 R20, [R218+UR5+0x8000] ;  /* 0x00800005da14783b */ /* 0x000ee80008000200 */
[----:B-1----:R-:W1:Y:S04]  /*6a20*/  LDSM.16.M88.4 R4, [R217+0x2000] ;  /* 0x00200000d904783b */ /* 0x002e680000000200 */
[----:B------:R-:W4:Y:S01]  /*6a30*/  LDSM.16.M88.4 R24, [R218+UR5+0x8800] ;  /* 0x00880005da18783b */ /* 0x000f220008000200 */
[----:B------:R-:W-:-:S02]  /*6a40*/  IMAD.IADD R0, R224, 0x1, R252 ;  /* 0x00000001e0007824 */ /* 0x000fc400078e02fc */
[----:B------:R-:W-:Y:S01]  /*6a50*/  IMAD.MOV.U32 R237, RZ, RZ, R15 ;  /* 0x000000ffffed7224 */ /* 0x000fe200078e000f */
[----:B------:R-:W0:Y:S01]  /*6a60*/  LDGDEPBAR ;  /* 0x00000000000079af */ /* 0x000e220000000000 */
[----:B--2---:R-:W-:-:S03]  /*6a70*/  IMAD.IADD R2, R217, 0x1, R252 ;  /* 0x00000001d9027824 */ /* 0x004fc600078e02fc */
[----:B------:R-:W-:Y:S04]  /*6a80*/  LDSM.16.M88.4 R28, [R0+0x8000] ;  /* 0x00800000001c783b */ /* 0x000fe80000000200 */
[----:B------:R-:W2:Y:S04]  /*6a90*/  LDSM.16.M88.4 R12, [R2+0x2000] ;  /* 0x00200000020c783b */ /* 0x000ea80000000200 */
[----:B------:R-:W5:Y:S04]  /*6aa0*/  LDSM.16.M88.4 R32, [R0+0x8800] ;  /* 0x008800000020783b */ /* 0x000f680000000200 */
[----:B------:R-:W5:Y:S01]  /*6ab0*/  LDSM.16.M88.4 R16, [R2] ;  /* 0x000000000210783b */ /* 0x000f620000000200 */
[----:B------:R-:W-:-:S05]  /*6ac0*/  IMAD.MOV.U32 R3, RZ, RZ, 0x40 ;  /* 0x00000040ff037424 */ /* 0x000fca00078e00ff */
[----:B------:R-:W-:Y:S01]  /*6ad0*/  SEL R3, R3, 0xffffffc0, !P4 ;  /* 0xffffffc003037807 */ /* 0x000fe20006000000 */
[----:B------:R-:W-:-:S04]  /*6ae0*/  IMAD.MOV.U32 R238, RZ, RZ, R191 ;  /* 0x000000ffffee7224 */ /* 0x000fc800078e00bf */
[--C-:B------:R-:W-:Y:S02]  /*6af0*/  IMAD.IADD R248, R217, 0x1, R3.reuse ;  /* 0x00000001d9f87824 */ /* 0x100fe400078e0203 */
[----:B------:R-:W-:Y:S01]  /*6b00*/  IMAD.IADD R225, R224, 0x1, R3 ;  /* 0x00000001e0e17824 */ /* 0x000fe200078e0203 */
[-C--:B---3--:R-:W-:Y:S04]  /*6b10*/  HMMA.16816.F32 R200, R8, R20.reuse, RZ ;  /* 0x0000001408c8723c */ /* 0x088fe800000018ff */
[----:B------:R-:W-:Y:S04]  /*6b20*/  LDSM.16.M88.4 R140, [R225+0x8800] ;  /* 0x00880000e18c783b */ /* 0x000fe80000000200 */
[C---:B-1----:R-:W-:Y:S08]  /*6b30*/  HMMA.16816.F32 R196, R4.reuse, R20, RZ ;  /* 0x0000001404c4723c */ /* 0x042ff000000018ff */
[-C--:B------:R-:W-:Y:S08]  /*6b40*/  HMMA.16816.F32 R192, R4, R22.reuse, RZ ;  /* 0x0000001604c0723c */ /* 0x080ff000000018ff */
[----:B------:R-:W-:Y:S08]  /*6b50*/  HMMA.16816.F32 R188, R8, R22, RZ ;  /* 0x0000001608bc723c */ /* 0x000ff000000018ff */
[C---:B----4-:R-:W-:Y:S08]  /*6b60*/  HMMA.16816.F32 R184, R4.reuse, R24, RZ ;  /* 0x0000001804b8723c */ /* 0x050ff000000018ff */
[----:B------:R-:W-:Y:S01]  /*6b70*/  HMMA.16816.F32 R180, R4, R26, RZ ;  /* 0x0000001a04b4723c */ /* 0x000fe200000018ff */
[----:B------:R-:W1:Y:S01]  /*6b80*/  LDSM.16.M88.4 R4, [R248+0x2000] ;  /* 0x00200000f804783b */ /* 0x000e620000000200 */
[----:B------:R-:W-:-:S02]  /*6b90*/  IMAD.IADD R250, R252, 0x1, R248 ;  /* 0x00000001fcfa7824 */ /* 0x000fc400078e02f8 */
[----:B------:R-:W-:Y:S01]  /*6ba0*/  IMAD.IADD R249, R252, 0x1, R225 ;  /* 0x00000001fcf97824 */ /* 0x000fe200078e02e1 */
[----:B------:R-:W3:Y:S03]  /*6bb0*/  LDSM.16.M88.4 R176, [R225+0x8000] ;  /* 0x00800000e1b0783b */ /* 0x000ee60000000200 */
[C---:B------:R-:W-:Y:S08]  /*6bc0*/  HMMA.16816.F32 R20, R8.reuse, R24, RZ ;  /* 0x000000180814723c */ /* 0x040ff000000018ff */
[----:B------:R-:W-:Y:S01]  /*6bd0*/  HMMA.16816.F32 R24, R8, R26, RZ ;  /* 0x0000001a0818723c */ /* 0x000fe200000018ff */
[----:B------:R-:W4:Y:S07]  /*6be0*/  LDSM.16.M88.4 R8, [R248] ;  /* 0x00000000f808783b */ /* 0x000f2e0000000200 */
[C---:B--2---:R-:W-:Y:S08]  /*6bf0*/  HMMA.16816.F32 R212, R12.reuse, R28, R196 ;  /* 0x0000001c0cd4723c */ /* 0x044ff000000018c4 */
[C---:B------:R-:W-:Y:S08]  /*6c00*/  HMMA.16816.F32 R208, R12.reuse, R30, R192 ;  /* 0x0000001e0cd0723c */ /* 0x040ff000000018c0 */
[C---:B-----5:R-:W-:Y:S08]  /*6c10*/  HMMA.16816.F32 R196, R12.reuse, R32, R184 ;  /* 0x000000200cc4723c */ /* 0x060ff000000018b8 */
[----:B------:R-:W-:Y:S01]  /*6c20*/  HMMA.16816.F32 R192, R12, R34, R180 ;  /* 0x000000220cc0723c */ /* 0x000fe200000018b4 */
[----:B------:R-:W-:Y:S07]  /*6c30*/  LDSM.16.M88.4 R12, [R250+0x2000] ;  /* 0x00200000fa0c783b */ /* 0x000fee0000000200 */
[C---:B------:R-:W-:Y:S01]  /*6c40*/  HMMA.16816.F32 R204, R16.reuse, R32, R20 ;  /* 0x0000002010cc723c */ /* 0x040fe20000001814 */
[----:B------:R-:W2:Y:S07]  /*6c50*/  LDSM.16.M88.4 R20, [R249+0x8800] ;  /* 0x00880000f914783b */ /* 0x000eae0000000200 */
[C---:B------:R-:W-:Y:S01]  /*6c60*/  HMMA.16816.F32 R184, R16.reuse, R34, R24 ;  /* 0x0000002210b8723c */ /* 0x040fe20000001818 */
[----:B------:R-:W5:Y:S07]  /*6c70*/  LDSM.16.M88.4 R24, [R249+0x8000] ;  /* 0x00800000f918783b */ /* 0x000f6e0000000200 */
[C---:B------:R-:W-:Y:S08]  /*6c80*/  HMMA.16816.F32 R200, R16.reuse, R28, R200 ;  /* 0x0000001c10c8723c */ /* 0x040ff000000018c8 */
[----:B------:R-:W-:Y:S01]  /*6c90*/  HMMA.16816.F32 R188, R16, R30, R188 ;  /* 0x0000001e10bc723c */ /* 0x000fe200000018bc */
[----:B------:R-:W5:Y:S07]  /*6ca0*/  LDSM.16.M88.4 R16, [R250] ;  /* 0x00000000fa10783b */ /* 0x000f6e0000000200 */
[C---:B-1----:R-:W-:Y:S08]  /*6cb0*/  HMMA.16816.F32 R28, R4.reuse, R140, R196 ;  /* 0x0000008c041c723c */ /* 0x042ff000000018c4 */
[C---:B---3--:R-:W-:Y:S08]  /*6cc0*/  HMMA.16816.F32 R32, R4.reuse, R178, R208 ;  /* 0x000000b20420723c */ /* 0x048ff000000018d0 */
[C---:B------:R-:W-:Y:S08]  /*6cd0*/  HMMA.16816.F32 R180, R4.reuse, R176, R212 ;  /* 0x000000b004b4723c */ /* 0x040ff000000018d4 */
[----:B------:R-:W-:Y:S01]  /*6ce0*/  HMMA.16816.F32 R192, R4, R142, R192 ;  /* 0x0000008e04c0723c */ /* 0x000fe200000018c0 */
[----:B------:R-:W-:Y:S07]  /*6cf0*/  LDSM.16.M88.4 R4, [R217+0x6000] ;  /* 0x00600000d904783b */ /* 0x000fee0000000200 */
[C---:B----4-:R-:W-:Y:S08]  /*6d00*/  HMMA.16816.F32 R196, R8.reuse, R140, R204 ;  /* 0x0000008c08c4723c */ /* 0x050ff000000018cc */
[C---:B------:R-:W-:Y:S08]  /*6d10*/  HMMA.16816.F32 R200, R8.reuse, R176, R200 ;  /* 0x000000b008c8723c */ /* 0x040ff000000018c8 */
[C---:B------:R-:W-:Y:S01]  /*6d20*/  HMMA.16816.F32 R188, R8.reuse, R178, R188 ;  /* 0x000000b208bc723c */ /* 0x040fe200000018bc */
[----:B------:R-:W-:Y:S07]  /*6d30*/  LDSM.16.M88.4 R176, [R218+UR5+0x9800] ;  /* 0x00980005dab0783b */ /* 0x000fee0008000200 */
[----:B------:R-:W-:Y:S01]  /*6d40*/  HMMA.16816.F32 R140, R8, R142, R184 ;  /* 0x0000008e088c723c */ /* 0x000fe200000018b8 */
[----:B------:R-:W-:Y:S07]  /*6d50*/  LDSM.16.M88.4 R8, [R217+0x4000] ;  /* 0x00400000d908783b */ /* 0x000fee0000000200 */
[C---:B--2---:R-:W-:Y:S01]  /*6d60*/  HMMA.16816.F32 R204, R12.reuse, R20, R28 ;  /* 0x000000140ccc723c */ /* 0x044fe2000000181c */
[----:B------:R-:W1:Y:S07]  /*6d70*/  LDSM.16.M88.4 R28, [R218+UR5+0x9000] ;  /* 0x00900005da1c783b */ /* 0x000e6e0008000200 */
[C---:B-----5:R-:W-:Y:S08]  /*6d80*/  HMMA.16816.F32 R208, R12.reuse, R26, R32 ;  /* 0x0000001a0cd0723c */ /* 0x060ff00000001820 */
[C---:B------:R-:W-:Y:S08]  /*6d90*/  HMMA.16816.F32 R212, R12.reuse, R24, R180 ;  /* 0x000000180cd4723c */ /* 0x040ff000000018b4 */
[----:B------:R-:W-:Y:S08]  /*6da0*/  HMMA.16816.F32 R32, R12, R22, R192 ;  /* 0x000000160c20723c */ /* 0x000ff000000018c0 */
[C---:B------:R-:W-:Y:S08]  /*6db0*/  HMMA.16816.F32 R12, R16.reuse, R24, R200 ;  /* 0x00000018100c723c */ /* 0x040ff000000018c8 */
[C---:B------:R-:W-:Y:S01]  /*6dc0*/  HMMA.16816.F32 R184, R16.reuse, R26, R188 ;  /* 0x0000001a10b8723c */ /* 0x040fe200000018bc */
[----:B------:R-:W-:Y:S07]  /*6dd0*/  LDSM.16.M88.4 R24, [R0+0x9000] ;  /* 0x009000000018783b */ /* 0x000fee0000000200 */
[C---:B------:R-:W-:Y:S08]  /*6de0*/  HMMA.16816.F32 R180, R16.reuse, R20, R196 ;  /* 0x0000001410b4723c */ /* 0x040ff000000018c4 */
[----:B------:R-:W-:Y:S01]  /*6df0*/  HMMA.16816.F32 R192, R16, R22, R140 ;  /* 0x0000001610c0723c */ /* 0x000fe2000000188c */
[----:B------:R-:W2:Y:S04]  /*6e00*/  LDSM.16.M88.4 R16, [R2+0x6000] ;  /* 0x006000000210783b */ /* 0x000ea80000000200 */
[----:B------:R-:W3:Y:S04]  /*6e10*/  LDSM.16.M88.4 R20, [R2+0x4000] ;  /* 0x004000000214783b */ /* 0x000ee80000000200 */
[----:B------:R-:W4:Y:S01]  /*6e20*/  LDSM.16.M88.4 R140, [R0+0x9800] ;  /* 0x00980000008c783b */ /* 0x000f220000000200 */
[C---:B-1----:R-:W-:Y:S08]  /*6e30*/  HMMA.16816.F32 R212, R4.reuse, R28, R212 ;  /* 0x0000001c04d4723c */ /* 0x042ff000000018d4 */
[C---:B------:R-:W-:Y:S08]  /*6e40*/  HMMA.16816.F32 R208, R4.reuse, R30, R208 ;  /* 0x0000001e04d0723c */ /* 0x040ff000000018d0 */
[C---:B------:R-:W-:Y:S08]  /*6e50*/  HMMA.16816.F32 R200, R4.reuse, R176, R204 ;  /* 0x000000b004c8723c */ /* 0x040ff000000018cc */
[----:B------:R-:W-:Y:S01]  /*6e60*/  HMMA.16816.F32 R196, R4, R178, R32 ;  /* 0x000000b204c4723c */ /* 0x000fe20000001820 */
[----:B------:R-:W-:Y:S04]  /*6e70*/  LDSM.16.M88.4 R32, [R225+0x9000] ;  /* 0x00900000e120783b */ /* 0x000fe80000000200 */
[----:B------:R-:W1:Y:S03]  /*6e80*/  LDSM.16.M88.4 R4, [R248+0x4000] ;  /* 0x00400000f804783b */ /* 0x000e660000000200 */
[C---:B------:R-:W-:Y:S01]  /*6e90*/  HMMA.16816.F32 R188, R8.reuse, R28, R12 ;  /* 0x0000001c08bc723c */ /* 0x040fe2000000180c */
[----:B------:R-:W5:Y:S07]  /*6ea0*/  LDSM.16.M88.4 R12, [R248+0x6000] ;  /* 0x00600000f80c783b */ /* 0x000f6e0000000200 */
[C---:B------:R-:W-:Y:S01]  /*6eb0*/  HMMA.16816.F32 R184, R8.reuse, R30, R184 ;  /* 0x0000001e08b8723c */ /* 0x040fe200000018b8 */
[----:B------:R-:W5:Y:S07]  /*6ec0*/  LDSM.16.M88.4 R28, [R225+0x9800] ;  /* 0x00980000e11c783b */ /* 0x000f6e0000000200 */
[C---:B------:R-:W-:Y:S08]  /*6ed0*/  HMMA.16816.F32 R180, R8.reuse, R176, R180 ;  /* 0x000000b008b4723c */ /* 0x040ff000000018b4 */
[----:B------:R-:W-:Y:S01]  /*6ee0*/  HMMA.16816.F32 R176, R8, R178, R192 ;  /* 0x000000b208b0723c */ /* 0x000fe200000018c0 */
[----:B------:R-:W-:Y:S07]  /*6ef0*/  LDSM.16.M88.4 R8, [R250+0x4000] ;  /* 0x00400000fa08783b */ /* 0x000fee0000000200 */
[C---:B--2---:R-:W-:Y:S08]  /*6f00*/  HMMA.16816.F32 R192, R16.reuse, R24, R212 ;  /* 0x0000001810c0723c */ /* 0x044ff000000018d4 */
[----:B------:R-:W-:Y:S08]  /*6f10*/  HMMA.16816.F32 R204, R16, R26, R208 ;  /* 0x0000001a10cc723c */ /* 0x000ff000000018d0 */
[C---:B---3--:R-:W-:Y:S08]  /*6f20*/  HMMA.16816.F32 R188, R20.reuse, R24, R188 ;  /* 0x0000001814bc723c */ /* 0x048ff000000018bc */
[----:B------:R-:W-:Y:S01]  /*6f30*/  HMMA.16816.F32 R184, R20, R26, R184 ;  /* 0x0000001a14b8723c */ /* 0x000fe200000018b8 */
[----:B------:R-:W2:Y:S07]  /*6f40*/  LDSM.16.M88.4 R24, [R249+0x9000] ;  /* 0x00900000f918783b */ /* 0x000eae0000000200 */
[C---:B----4-:R-:W-:Y:S08]  /*6f50*/  HMMA.16816.F32 R200, R16.reuse, R140, R200 ;  /* 0x0000008c10c8723c */ /* 0x050ff000000018c8 */
[----:B------:R-:W-:Y:S08]  /*6f60*/  HMMA.16816.F32 R16, R16, R142, R196 ;  /* 0x0000008e1010723c */ /* 0x000ff000000018c4 */
[C---:B------:R-:W-:Y:S08]  /*6f70*/  HMMA.16816.F32 R180, R20.reuse, R140, R180 ;  /* 0x0000008c14b4723c */ /* 0x040ff000000018b4 */
[----:B------:R-:W-:Y:S01]  /*6f80*/  HMMA.16816.F32 R176, R20, R142, R176 ;  /* 0x0000008e14b0723c */ /* 0x000fe200000018b0 */
[----:B------:R-:W3:Y:S07]  /*6f90*/  LDSM.16.M88.4 R20, [R249+0x9800] ;  /* 0x00980000f914783b */ /* 0x000eee0000000200 */
[----:B-1----:R-:W-:Y:S01]  /*6fa0*/  HMMA.16816.F32 R140, R4, R32, R188 ;  /* 0x00000020048c723c */ /* 0x002fe200000018bc */
[----:B------:R-:W-:-:S07]  /*6fb0*/  IMAD.U32 R0, RZ, RZ, UR25 ;  /* 0x00000019ff007e24 */ /* 0x000fce000f8e00ff */
[----:B-----5:R-:W-:Y:S01]  /*6fc0*/  HMMA.16816.F32 R196, R12, R34, R204 ;  /* 0x000000220cc4723c */ /* 0x020fe200000018cc */
[----:B------:R-:W-:-:S07]  /*6fd0*/  IMAD R0, R0, 0x20, R236 ;  /* 0x0000002000007824 */ /* 0x000fce00078e02ec */
[----:B------:R-:W-:Y:S01]  /*6fe0*/  HMMA.16816.F32 R204, R12, R30, R16 ;  /* 0x0000001e0ccc723c */ /* 0x000fe20000001810 */
[----:B------:R-:W1:Y:S01]  /*6ff0*/  LDSM.16.M88.4 R16, [R250+0x6000] ;  /* 0x00600000fa10783b */ /* 0x000e620000000200 */
[----:B------:R-:W-:Y:S01]  /*7000*/  VIADD R2, R0, UR24 ;  /* 0x0000001800027c36 */ /* 0x000fe20008000000 */
[----:B------:R-:W-:-:S05]  /*7010*/  DEPBAR.LE SB0, 0x0 ;  /* 0x000080000000791a */ /* 0x000fca0000000000 */
[C---:B------:R-:W-:Y:S08]  /*7020*/  HMMA.16816.F32 R192, R12.reuse, R32, R192 ;  /* 0x000000200cc0723c */ /* 0x040ff000000018c0 */
[-C--:B------:R-:W-:Y:S08]  /*7030*/  HMMA.16816.F32 R200, R12, R28.reuse, R200 ;  /* 0x0000001c0cc8723c */ /* 0x080ff000000018c8 */
[C---:B------:R-:W-:Y:S08]  /*7040*/  HMMA.16816.F32 R12, R4.reuse, R28, R180 ;  /* 0x0000001c040c723c */ /* 0x040ff000000018b4 */
[C---:B------:R-:W-:Y:S08]  /*7050*/  HMMA.16816.F32 R32, R4.reuse, R34, R184 ;  /* 0x000000220420723c */ /* 0x040ff000000018b8 */
[----:B------:R-:W-:Y:S01]  /*7060*/  HMMA.16816.F32 R28, R4, R30, R176 ;  /* 0x0000001e041c723c */ /* 0x000fe200000018b0 */
[----:B------:R-:W-:-:S07]  /*7070*/  VIADD R4, R2, 0xffffffc0 ;  /* 0xffffffc002047836 */ /* 0x000fce0000000000 */
[----:B--2---:R-:W-:Y:S01]  /*7080*/  HMMA.16816.F32 R140, R8, R24, R140 ;  /* 0x00000018088c723c */ /* 0x004fe2000000188c */
[--C-:B------:R-:W-:Y:S02]  /*7090*/  IMAD.IADD R3, R227, 0x1, -R4.reuse ;  /* 0x00000001e3037824 */ /* 0x100fe400078e0a04 */
[----:B------:R-:W-:-:S03]  /*70a0*/  IMAD.IADD R5, R138, 0x1, -R4 ;  /* 0x000000018a057824 */ /* 0x000fc600078e0a04 */
[----:B------:R-:W-:Y:S02]  /*70b0*/  IABS R3, R3 ;  /* 0x0000000300037213 */ /* 0x000fe40000000000 */
[----:B------:R-:W-:Y:S02]  /*70c0*/  IABS R5, R5 ;  /* 0x0000000500057213 */ /* 0x000fe40000000000 */
[----:B------:R-:W-:Y:S01]  /*70d0*/  I2FP.F32.S32 R6, R3 ;  /* 0x0000000300067245 */ /* 0x000fe20000201400 */
[----:B------:R-:W-:Y:S01]  /*70e0*/  VIADD R3, R0, 0xffffffc0 ;  /* 0xffffffc000037836 */ /* 0x000fe20000000000 */
[----:B------:R-:W-:-:S04]  /*70f0*/  I2FP.F32.S32 R5, R5 ;  /* 0x0000000500057245 */ /* 0x000fc80000201400 */
[----:B------:R-:W-:-:S03]  /*7100*/  ISETP.GT.AND P3, PT, R230, R3, PT ;  /* 0x00000003e600720c */ /* 0x000fc60003f64270 */
[----:B------:R-:W-:Y:S01]  /*7110*/  FFMA.FTZ R6, R6, -UR12, R140 ;  /* 0x8000000c06067c23 */ /* 0x000fe2000801008c */
[----:B------:R-:W-:Y:S01]  /*7120*/  FFMA.FTZ R5, R5, -UR12, R142 ;  /* 0x8000000c05057c23 */ /* 0x000fe2000801008e */
[----:B------:R-:W-:Y:S02]  /*7130*/  ISETP.GT.AND P2, PT, R231, R3, PT ;  /* 0x00000003e700720c */ /* 0x000fe40003f44270 */
[C---:B------:R-:W-:Y:S02]  /*7140*/  ISETP.GE.AND P6, PT, R3.reuse, R234, PT ;  /* 0x000000ea0300720c */ /* 0x040fe40003fc6270 */
[----:B------:R-:W-:Y:S02]  /*7150*/  FSEL R6, R6, -INF , !P3 ;  /* 0xff80000006067808 */ /* 0x000fe40005800000 */
[----:B------:R-:W-:Y:S02]  /*7160*/  ISETP.GE.AND P3, PT, R3, R235, PT ;  /* 0x000000eb0300720c */ /* 0x000fe40003f66270 */
[----:B------:R-:W-:Y:S01]  /*7170*/  FSEL R5, R5, -INF , !P2 ;  /* 0xff80000005057808 */ /* 0x000fe20005000000 */
[----:B------:R-:W-:Y:S01]  /*7180*/  HMMA.16816.F32 R180, R8, R26, R32 ;  /* 0x0000001a08b4723c */ /* 0x000fe20000001820 */
[----:B------:R-:W-:-:S02]  /*7190*/  ISETP.GT.AND P5, PT, R228, R3, PT ;  /* 0x00000003e400720c */ /* 0x000fc40003fa4270 */
[----:B------:R-:W-:-:S05]  /*71a0*/  ISETP.GT.AND P2, PT, R229, R3, PT ;  /* 0x00000003e500720c */ /* 0x000fca0003f44270 */
[----:B---3--:R-:W-:Y:S01]  /*71b0*/  HMMA.16816.F32 R212, R8, R20, R12 ;  /* 0x0000001408d4723c */ /* 0x008fe2000000180c */
[----:B------:R-:W-:-:S07]  /*71c0*/  VIADD R12, R2, 0xffffffc1 ;  /* 0xffffffc1020c7836 */ /* 0x000fce0000000000 */
[----:B-1----:R-:W-:Y:S01]  /*71d0*/  HMMA.16816.F32 R32, R16, R24, R192 ;  /* 0x000000181020723c */ /* 0x002fe200000018c0 */
[----:B------:R-:W-:Y:S01]  /*71e0*/  FSEL R194, R6, -INF , !P6 ;  /* 0xff80000006c27808 */ /* 0x000fe20007000000 */
[--C-:B------:R-:W-:Y:S01]  /*71f0*/  IMAD.IADD R6, R137, 0x1, -R4.reuse ;  /* 0x0000000189067824 */ /* 0x100fe200078e0a04 */
[----:B------:R-:W-:Y:S02]  /*7200*/  FSEL R195, R5, -INF , !P3 ;  /* 0xff80000005c37808 */ /* 0x000fe40005800000 */
[C---:B------:R-:W-:Y:S02]  /*7210*/  ISETP.GE.AND P6, PT, R3.reuse, R232, PT ;  /* 0x000000e80300720c */ /* 0x040fe40003fc6270 */
[----:B------:R-:W-:Y:S01]  /*7220*/  ISETP.GE.AND P3, PT, R3, R233, PT ;  /* 0x000000e90300720c */ /* 0x000fe20003f66270 */
[----:B------:R-:W-:Y:S01]  /*7230*/  HMMA.16816.F32 R208, R8, R22, R28 ;  /* 0x0000001608d0723c */ /* 0x000fe2000000181c */
[----:B------:R-:W-:Y:S02]  /*7240*/  VIADD R11, R2, 0xffffffc8 ;  /* 0xffffffc8020b7836 */ /* 0x000fe40000000000 */
[----:B------:R-:W-:-:S02]  /*7250*/  IMAD.IADD R3, R132, 0x1, -R4 ;  /* 0x0000000184037824 */ /* 0x000fc400078e0a04 */
[--C-:B------:R-:W-:Y:S02]  /*7260*/  IMAD.IADD R4, R227, 0x1, -R12.reuse ;  /* 0x00000001e3047824 */ /* 0x100fe400078e0a0c */
[----:B------:R-:W-:Y:S01]  /*7270*/  IMAD.IADD R5, R137, 0x1, -R12 ;  /* 0x0000000189057824 */ /* 0x000fe200078e0a0c */
[----:B------:R-:W-:Y:S01]  /*7280*/  IABS R8, R6 ;  /* 0x0000000600087213 */ /* 0x000fe20000000000 */
[----:B------:R-:W-:Y:S01]  /*7290*/  IMAD.IADD R7, R227, 0x1, -R11 ;  /* 0x00000001e3077824 */ /* 0x000fe200078e0a0b */
[----:B------:R-:W-:Y:S02]  /*72a0*/  IABS R6, R3 ;  /* 0x0000000300067213 */ /* 0x000fe40000000000 */
[----:B------:R-:W-:Y:S02]  /*72b0*/  IABS R4, R4 ;  /* 0x0000000400047213 */ /* 0x000fe40000000000 */
[----:B------:R-:W-:Y:S02]  /*72c0*/  IABS R3, R5 ;  /* 0x0000000500037213 */ /* 0x000fe40000000000 */
[----:B------:R-:W-:Y:S01]  /*72d0*/  IABS R5, R7 ;  /* 0x0000000700057213 */ /* 0x000fe20000000000 */
[----:B------:R-:W-:-:S02]  /*72e0*/  IMAD.MOV.U32 R7, RZ, RZ, R8 ;  /* 0x000000ffff077224 */ /* 0x000fc400078e0008 */
[----:B------:R-:W-:Y:S02]  /*72f0*/  IMAD.MOV.U32 R8, RZ, RZ, R6 ;  /* 0x000000ffff087224 */ /* 0x000fe400078e0006 */
[----:B------:R-:W-:Y:S02]  /*7300*/  IMAD.MOV.U32 R6, RZ, RZ, R4 ;  /* 0x000000ffff067224 */ /* 0x000fe400078e0004 */
[----:B------:R-:W-:Y:S01]  /*7310*/  IMAD.MOV.U32 R4, RZ, RZ, R5 ;  /* 0x000000ffff047224 */ /* 0x000fe200078e0005 */
[----:B------:R-:W-:Y:S02]  /*7320*/  I2FP.F32.S32 R8, R8 ;  /* 0x0000000800087245 */ /* 0x000fe40000201400 */
[----:B------:R-:W-:Y:S02]  /*7330*/  I2FP.F32.S32 R5, R3 ;  /* 0x0000000300057245 */ /* 0x000fe40000201400 */
[----:B------:R-:W-:Y:S01]  /*7340*/  I2FP.F32.S32 R3, R4 ;  /* 0x0000000400037245 */ /* 0x000fe20000201400 */
[----:B------:R-:W-:Y:S01]  /*7350*/  FFMA.FTZ R30, R8, -UR12, R34 ;  /* 0x8000000c081e7c23 */ /* 0x000fe20008010022 */
[----:B------:R-:W-:-:S02]  /*7360*/  VIADD R10, R2, 0xffffffc9 ;  /* 0xffffffc9020a7836 */ /* 0x000fc40000000000 */
[C---:B------:R-:W-:Y:S01]  /*7370*/  VIADD R9, R2.reuse, 0xffffffd0 ;  /* 0xffffffd002097836 */ /* 0x040fe20000000000 */
[----:B------:R-:W-:Y:S01]  /*7380*/  HMMA.16816.F32 R200, R16, R20, R200 ;  /* 0x0000001410c8723c */ /* 0x000fe200000018c8 */
[C---:B------:R-:W-:Y:S01]  /*7390*/  VIADD R8, R2.reuse, 0xffffffd1 ;  /* 0xffffffd102087836 */ /* 0x040fe20000000000 */
[----:B------:R-:W-:Y:S01]  /*73a0*/  I2FP.F32.S32 R6, R6 ;  /* 0x0000000600067245 */ /* 0x000fe20000201400 */
[----:B------:R-:W-:Y:S01]  /*73b0*/  FFMA.FTZ R21, R3, -UR12, R180 ;  /* 0x8000000c03157c23 */ /* 0x000fe200080100b4 */
[----:B------:R-:W-:Y:S01]  /*73c0*/  I2FP.F32.S32 R7, R7 ;  /* 0x0000000700077245 */ /* 0x000fe20000201400 */
[C---:B------:R-:W-:Y:S02]  /*73d0*/  VIADD R13, R2.reuse, 0xffffffd8 ;  /* 0xffffffd8020d7836 */ /* 0x040fe40000000000 */
[----:B------:R-:W-:Y:S01]  /*73e0*/  FFMA.FTZ R31, R5, -UR12, R33 ;  /* 0x8000000c051f7c23 */ /* 0x000fe20008010021 */
[----:B------:R-:W-:Y:S02]  /*73f0*/  VIADD R14, R2, 0xffffffd9 ;  /* 0xffffffd9020e7836 */ /* 0x000fe40000000000 */
[----:B------:R-:W-:-:S02]  /*7400*/  IMAD.IADD R3, R227, 0x1, -R10 ;  /* 0x00000001e3037824 */ /* 0x000fc400078e0a0a */
[C---:B------:R-:W-:Y:S02]  /*7410*/  IMAD.IADD R2, R227.reuse, 0x1, -R9 ;  /* 0x00000001e3027824 */ /* 0x040fe400078e0a09 */
[----:B------:R-:W-:Y:S02]  /*7420*/  IMAD.IADD R5, R227, 0x1, -R8 ;  /* 0x00000001e3057824 */ /* 0x000fe400078e0a08 */
[----:B------:R-:W-:Y:S01]  /*7430*/  FFMA.FTZ R29, R6, -UR12, R141 ;  /* 0x8000000c061d7c23 */ /* 0x000fe2000801008d */
[----:B------:R-:W-:Y:S01]  /*7440*/  FFMA.FTZ R20, R7, -UR12, R32 ;  /* 0x8000000c07147c23 */ /* 0x000fe20008010020 */
[C---:B------:R-:W-:Y:S01]  /*7450*/  IMAD.IADD R6, R227.reuse, 0x1, -R13 ;  /* 0x00000001e3067824 */ /* 0x040fe200078e0a0d */
[----:B------:R-:W-:Y:S02]  /*7460*/  IABS R7, R3 ;  /* 0x0000000300077213 */ /* 0x000fe40000000000 */
[----:B------:R-:W-:Y:S02]  /*7470*/  IABS R4, R2 ;  /* 0x0000000200047213 */ /* 0x000fe40000000000 */
[----:B------:R-:W-:Y:S01]  /*7480*/  IABS R3, R5 ;  /* 0x0000000500037213 */ /* 0x000fe20000000000 */
[----:B------:R-:W-:Y:S01]  /*7490*/  IMAD.IADD R15, R227, 0x1, -R14 ;  /* 0x00000001e30f7824 */ /* 0x000fe200078e0a0e */
[----:B------:R-:W-:Y:S01]  /*74a0*/  IABS R2, R6 ;  /* 0x0000000600027213 */ /* 0x000fe20000000000 */
[----:B------:R-:W-:-:S02]  /*74b0*/  IMAD.MOV.U32 R6, RZ, RZ, R4 ;  /* 0x000000ffff067224 */ /* 0x000fc400078e0004 */
[----:B------:R-:W-:Y:S01]  /*74c0*/  IMAD.MOV.U32 R4, RZ, RZ, R3 ;  /* 0x000000ffff047224 */ /* 0x000fe200078e0003 */
[----:B------:R-:W-:Y:S01]  /*74d0*/  IABS R5, R15 ;  /* 0x0000000f00057213 */ /* 0x000fe20000000000 */
[----:B------:R-:W-:Y:S02]  /*74e0*/  IMAD.MOV.U32 R3, RZ, RZ, R2 ;  /* 0x000000ffff037224 */ /* 0x000fe400078e0002 */
[C---:B------:R-:W-:Y:S01]  /*74f0*/  VIADD R15, R0.reuse, 0xffffffc1 ;  /* 0xffffffc1000f7836 */ /* 0x040fe20000000000 */
[----:B------:R-:W-:Y:S01]  /*7500*/  I2FP.F32.S32 R4, R4 ;  /* 0x0000000400047245 */ /* 0x000fe20000201400 */
[----:B------:R-:W-:Y:S01]  /*7510*/  IMAD.MOV.U32 R2, RZ, RZ, R5 ;  /* 0x000000ffff027224 */ /* 0x000fe200078e0005 */
[----:B------:R-:W-:Y:S01]  /*7520*/  I2FP.F32.S32 R3, R3 ;  /* 0x0000000300037245 */ /* 0x000fe20000201400 */
[----:B------:R-:W-:Y:S01]  /*7530*/  VIADD R5, R0, 0xffffffc8 ;  /* 0xffffffc800057836 */ /* 0x000fe20000000000 */
[----:B------:R-:W-:Y:S01]  /*7540*/  I2FP.F32.S32 R7, R7 ;  /* 0x0000000700077245 */ /* 0x000fe20000201400 */
[----:B------:R-:W-:Y:S01]  /*7550*/  FFMA.FTZ R25, R4, -UR12, R213 ;  /* 0x8000000c04197c23 */ /* 0x000fe200080100d5 */
[----:B------:R-:W-:Y:S01]  /*7560*/  FSEL R20, R20, -INF , !P5 ;  /* 0xff80000014147808 */ /* 0x000fe20006800000 */
[----:B------:R-:W-:Y:S01]  /*7570*/  VIADD R4, R0, 0xffffffc9 ;  /* 0xffffffc900047836 */ /* 0x000fe20000000000 */
[----:B------:R-:W-:-:S02]  /*7580*/  ISETP.GT.AND P5, PT, R230, R15, PT ;  /* 0x0000000fe600720c */ /* 0x000fc40003fa4270 */
[----:B------:R-:W-:Y:S01]  /*7590*/  FSEL R30, R30, -INF , !P2 ;  /* 0xff8000001e1e7808 */ /* 0x000fe20005000000 */
[----:B------:R-:W-:Y:S01]  /*75a0*/  HMMA.16816.F32 R196, R16, R26, R196 ;  /* 0x0000001a10c4723c */ /* 0x000fe200000018c4 */
[----:B------:R-:W-:Y:S01]  /*75b0*/  I2FP.F32.S32 R6, R6 ;  /* 0x0000000600067245 */ /* 0x000fe20000201400 */
[----:B------:R-:W-:Y:S01]  /*75c0*/  FFMA.FTZ R24, R3, -UR12, R208 ;  /* 0x8000000c03187c23 */ /* 0x000fe200080100d0 */
[----:B------:R-:W-:Y:S01]  /*75d0*/  FSEL R139, R20, -INF , !P6 ;  /* 0xff800000148b7808 */ /* 0x000fe20007000000 */
[----:B------:R-:W-:Y:S01]  /*75e0*/  FFMA.FTZ R27, R7, -UR12, R181 ;  /* 0x8000000c071b7c23 */ /* 0x000fe200080100b5 */
[----:B------:R-:W-:Y:S01]  /*75f0*/  I2FP.F32.S32 R2, R2 ;  /* 0x0000000200027245 */ /* 0x000fe20000201400 */
[C---:B------:R-:W-:Y:S01]  /*7600*/  VIADD R3, R0.reuse, 0xffffffd0 ;  /* 0xffffffd000037836 */ /* 0x040fe20000000000 */
[----:B------:R-:W-:Y:S01]  /*7610*/  ISETP.GE.AND P6, PT, R15, R234, PT ;  /* 0x000000ea0f00720c */ /* 0x000fe20003fc6270 */
[----:B------:R-:W-:Y:S01]  /*7620*/  VIADD R7, R0, 0xffffffd1 ;  /* 0xffffffd100077836 */ /* 0x000fe20000000000 */
[----:B------:R-:W-:-:S02]  /*7630*/  ISETP.GT.AND P2, PT, R230, R5, PT ;  /* 0x00000005e600720c */ /* 0x000fc40003f44270 */
[----:B------:R-:W-:Y:S02]  /*7640*/  FSEL R20, R29, -INF , !P5 ;  /* 0xff8000001d147808 */ /* 0x000fe40006800000 */
[----:B------:R-:W-:Y:S02]  /*7650*/  FSEL R141, R30, -INF , !P3 ;  /* 0xff8000001e8d7808 */ /* 0x000fe40005800000 */
[----:B------:R-:W-:Y:S01]  /*7660*/  ISETP.GT.AND P3, PT, R230, R4, PT ;  /* 0x00000004e600720c */ /* 0x000fe20003f64270 */
[----:B------:R-:W-:Y:S01]  /*7670*/  FFMA.FTZ R26, R6, -UR12, R212 ;  /* 0x8000000c061a7c23 */ /* 0x000fe200080100d4 */
[-C--:B------:R-:W-:Y:S01]  /*7680*/  ISETP.GE.AND P5, PT, R5, R234.reuse, PT ;  /* 0x000000ea0500720c */ /* 0x080fe20003fa6270 */
[----:B------:R-:W-:Y:S01]  /*7690*/  FFMA.FTZ R28, R2, -UR12, R209 ;  /* 0x8000000c021c7c23 */ /* 0x000fe200080100d1 */
[----:B------:R-:W-:Y:S01]  /*76a0*/  FSEL R21, R21, -INF , !P2 ;  /* 0xff80000015157808 */ /* 0x000fe20005000000 */
[----:B------:R-:W-:Y:S01]  /*76b0*/  VIADD R6, R0, 0xffffffd8 ;  /* 0xffffffd800067836 */ /* 0x000fe20000000000 */
[----:B------:R-:W-:Y:S01]  /*76c0*/  FSEL R184, R20, -INF , !P6 ;  /* 0xff80000014b87808 */ /* 0x000fe20007000000 */
[----:B------:R-:W-:Y:S01]  /*76d0*/  VIADD R2, R0, 0xffffffd9 ;  /* 0xffffffd900027836 */ /* 0x000fe20000000000 */
[----:B------:R-:W-:Y:S01]  /*76e0*/  ISETP.GE.AND P6, PT, R4, R234, PT ;  /* 0x000000ea0400720c */ /* 0x000fe20003fc6270 */
[----:B------:R-:W-:Y:S01]  /*76f0*/  BAR.SYNC.DEFER_BLOCKING 0x0 ;  /* 0x0000000000007b1d */ /* 0x000fe20000010000 */
[----:B------:R-:W-:-:S02]  /*7700*/  ISETP.GT.AND P2, PT, R230, R3, PT ;  /* 0x00000003e600720c */ /* 0x000fc40003f44270 */
[----:B------:R-:W-:Y:S02]  /*7710*/  FSEL R20, R27, -INF , !P3 ;  /* 0xff8000001b147808 */ /* 0x000fe40005800000 */
[----:B------:R-:W-:Y:S02]  /*7720*/  ISETP.GT.AND P3, PT, R230, R7, PT ;  /* 0x00000007e600720c */ /* 0x000fe40003f64270 */
[----:B------:R-:W-:Y:S02]  /*7730*/  FSEL R185, R21, -INF , !P5 ;  /* 0xff80000015b97808 */ /* 0x000fe40006800000 */
[----:B------:R-:W-:Y:S02]  /*7740*/  ISETP.GE.AND P5, PT, R3, R234, PT ;  /* 0x000000ea0300720c */ /* 0x000fe40003fa6270 */
[----:B------:R-:W-:Y:S02]  /*7750*/  FSEL R21, R26, -INF , !P2 ;  /* 0xff8000001a157808 */ /* 0x000fe40005000000 */
[----:B------:R-:W-:-:S02]  /*7760*/  FSEL R186, R20, -INF , !P6 ;  /* 0xff80000014ba7808 */ /* 0x000fc40007000000 */
[----:B------:R-:W-:Y:S02]  /*7770*/  ISETP.GE.AND P2, PT, R7, R234, PT ;  /* 0x000000ea0700720c */ /* 0x000fe40003f46270 */
[C---:B------:R-:W-:Y:S02]  /*7780*/  ISETP.GT.AND P6, PT, R230.reuse, R6, PT ;  /* 0x00000006e600720c */ /* 0x040fe40003fc4270 */
[----:B------:R-:W-:Y:S02]  /*7790*/  FSEL R20, R25, -INF , !P3 ;  /* 0xff80000019147808 */ /* 0x000fe40005800000 */
[----:B------:R-:W-:Y:S02]  /*77a0*/  ISETP.GT.AND P3, PT, R230, R2, PT ;  /* 0x00000002e600720c */ /* 0x000fe40003f64270 */
[----:B------:R-:W-:Y:S02]  /*77b0*/  FSEL R208, R21, -INF , !P5 ;  /* 0xff80000015d07808 */ /* 0x000fe40006800000 */
[----:B------:R-:W-:-:S02]  /*77c0*/  FSEL R212, R20, -INF , !P2 ;  /* 0xff80000014d47808 */ /* 0x000fc40005000000 */
[----:B------:R-:W-:Y:S02]  /*77d0*/  FSEL R21, R24, -INF , !P6 ;  /* 0xff80000018157808 */ /* 0x000fe40007000000 */
[-C--:B------:R-:W-:Y:S02]  /*77e0*/  ISETP.GE.AND P2, PT, R2, R234.reuse, PT ;  /* 0x000000ea0200720c */ /* 0x080fe40003f46270 */
[----:B------:R-:W-:Y:S02]  /*77f0*/  FSEL R24, R28, -INF , !P3 ;  /* 0xff8000001c187808 */ /* 0x000fe40005800000 */
[----:B------:R-:W-:Y:S02]  /*7800*/  ISETP.GE.AND P5, PT, R6, R234, PT ;  /* 0x000000ea0600720c */ /* 0x000fe40003fa6270 */
[----:B------:R-:W-:Y:S02]  /*7810*/  ISETP.GT.AND P3, PT, R228, R15, PT ;  /* 0x0000000fe400720c */ /* 0x000fe40003f64270 */
[----:B------:R-:W-:Y:S01]  /*7820*/  FSEL R213, R24, -INF , !P2 ;  /* 0xff80000018d57808 */ /* 0x000fe20005000000 */
[----:B------:R-:W-:-:S02]  /*7830*/  IMAD.IADD R24, R137, 0x1, -R11 ;  /* 0x0000000189187824 */ /* 0x000fc400078e0a0b */
[C---:B------:R-:W-:Y:S01]  /*7840*/  IMAD.IADD R20, R132.reuse, 0x1, -R12 ;  /* 0x0000000184147824 */ /* 0x040fe200078e0a0c */
[----:B------:R-:W-:Y:S01]  /*7850*/  FSEL R209, R21, -INF , !P5 ;  /* 0xff80000015d17808 */ /* 0x000fe20006800000 */
[----:B------:R-:W-:Y:S01]  /*7860*/  IMAD.IADD R21, R132, 0x1, -R11 ;  /* 0x0000000184157824 */ /* 0x000fe200078e0a0b */
[----:B------:R-:W-:Y:S02]  /*7870*/  ISETP.GE.AND P2, PT, R15, R232, PT ;  /* 0x000000e80f00720c */ /* 0x000fe40003f46270 */
[----:B------:R-:W-:Y:S02]  /*7880*/  FSEL R25, R31, -INF , !P3 ;  /* 0xff8000001f197808 */ /* 0x000fe40005800000 */
[----:B------:R-:W-:Y:S02]  /*7890*/  IABS R24, R24 ;  /* 0x0000001800187213 */ /* 0x000fe40000000000 */
[----:B------:R-:W-:Y:S02]  /*78a0*/  IABS R20, R20 ;  /* 0x0000001400147213 */ /* 0x000fe40000000000 */
[----:B------:R-:W-:Y:S01]  /*78b0*/  FSEL R33, R25, -INF , !P2 ;  /* 0xff80000019217808 */ /* 0x000fe20005000000 */
[----:B------:R-:W-:Y:S01]  /*78c0*/  HMMA.16816.F32 R176, R16, R22, R204 ;  /* 0x0000001610b0723c */ /* 0x000fe200000018cc */
[----:B------:R-:W-:-:S02]  /*78d0*/  ISETP.GT.AND P6, PT, R231, R15, PT ;  /* 0x0000000fe700720c */ /* 0x000fc40003fc4270 */
[----:B------:R-:W-:Y:S02]  /*78e0*/  ISETP.GE.AND P5, PT, R15, R235, PT ;  /* 0x000000eb0f00720c */ /* 0x000fe40003fa6270 */
[----:B------:R-:W-:Y:S02]  /*78f0*/  ISETP.GT.AND P3, PT, R229, R15, PT ;  /* 0x0000000fe500720c */ /* 0x000fe40003f64270 */
[----:B------:R-:W-:Y:S01]  /*7900*/  ISETP.GE.AND P2, PT, R15, R233, PT ;  /* 0x000000e90f00720c */ /* 0x000fe20003f46270 */
[----:B------:R-:W-:Y:S01]  /*7910*/  IMAD.MOV.U32 R16, RZ, RZ, R24 ;  /* 0x000000ffff107224 */ /* 0x000fe200078e0018 */
[----:B------:R-:W-:Y:S02]  /*7920*/  IABS R15, R21 ;  /* 0x00000015000f7213 */ /* 0x000fe40000000000 */
[----:B------:R-:W-:Y:S01]  /*7930*/  I2FP.F32.S32 R20, R20 ;  /* 0x0000001400147245 */ /* 0x000fe20000201400 */
[----:B------:R-:W-:Y:S01]  /*7940*/  IMAD.IADD R18, R137, 0x1, -R10 ;  /* 0x0000000189127824 */ /* 0x000fe200078e0a0a */
[----:B------:R-:W-:Y:S01]  /*7950*/  I2FP.F32.S32 R16, R16 ;  /* 0x0000001000107245 */ /* 0x000fe20000201400 */
[----:B------:R-:W-:-:S02]  /*7960*/  IMAD.MOV.U32 R17, RZ, RZ, R15 ;  /* 0x000000ffff117224 */ /* 0x000fc400078e000f */
[----:B------:R-:W-:Y:S01]  /*7970*/  FFMA.FTZ R24, R20, -UR12, R35 ;  /* 0x8000000c14187c23 */ /* 0x000fe20008010023 */
[----:B------:R-:W-:Y:S02]  /*7980*/  IMAD.IADD R15, R132, 0x1, -R10 ;  /* 0x00000001840f7824 */ /* 0x000fe400078e0a0a */
[----:B------:R-:W-:Y:S01]  /*7990*/  IMAD.IADD R20, R137, 0x1, -R9 ;  /* 0x0000000189147824 */ /* 0x000fe200078e0a09 */
[----:B------:R-:W-:Y:S01]  /*79a0*/  IABS R18, R18 ;  /* 0x0000001200127213 */ /* 0x000fe20000000000 */
[----:B------:R-:W-:Y:S01]  /*79b0*/  FFMA.FTZ R23, R16, -UR12, R196 ;  /* 0x8000000c10177c23 */ /* 0x000fe200080100c4 */
[----:B------:R-:W-:Y:S02]  /*79c0*/  IABS R15, R15 ;  /* 0x0000000f000f7213 */ /* 0x000fe40000000000 */
[----:B------:R-:W-:Y:S02]  /*79d0*/  IABS R16, R20 ;  /* 0x0000001400107213 */ /* 0x000fe40000000000 */
[----:B------:R-:W-:Y:S01]  /*79e0*/  I2FP.F32.S32 R19, R17 ;  /* 0x0000001100137245 */ /* 0x000fe20000201400 */
[----:B------:R-:W-:-:S02]  /*79f0*/  IMAD.MOV.U32 R17, RZ, RZ, R18 ;  /* 0x000000ffff117224 */ /* 0x000fc400078e0012 */
[----:B------:R-:W-:Y:S02]  /*7a00*/  IMAD.MOV.U32 R18, RZ, RZ, R15 ;  /* 0x000000ffff127224 */ /* 0x000fe400078e000f */
[----:B------:R-:W-:Y:S02]  /*7a10*/  IMAD.MOV.U32 R15, RZ, RZ, R16 ;  /* 0x000000ffff0f7224 */ /* 0x000fe400078e0010 */
[----:B------:R-:W-:Y:S02]  /*7a20*/  IMAD.IADD R16, R132, 0x1, -R9 ;  /* 0x0000000184107824 */ /* 0x000fe400078e0a09 */
[----:B------:R-:W-:Y:S01]  /*7a30*/  FFMA.FTZ R21, R19, -UR12, R198 ;  /* 0x8000000c13157c23 */ /* 0x000fe200080100c6 */
[----:B------:R-:W-:Y:S01]  /*7a40*/  IMAD.IADD R20, R137, 0x1, -R8 ;  /* 0x0000000189147824 */ /* 0x000fe200078e0a08 */
[----:B------:R-:W-:Y:S02]  /*7a50*/  I2FP.F32.S32 R19, R18 ;  /* 0x0000001200137245 */ /* 0x000fe40000201400 */
[----:B------:R-:W-:-:S02]  /*7a60*/  I2FP.F32.S32 R17, R17 ;  /* 0x0000001100117245 */ /* 0x000fc40000201400 */
[----:B------:R-:W-:Y:S02]  /*7a70*/  I2FP.F32.S32 R18, R15 ;  /* 0x0000000f00127245 */ /* 0x000fe40000201400 */
[----:B------:R-:W-:Y:S02]  /*7a80*/  IABS R15, R16 ;  /* 0x00000010000f7213 */ /* 0x000fe40000000000 */
[----:B------:R-:W-:Y:S01]  /*7a90*/  IABS R16, R20 ;  /* 0x0000001400107213 */ /* 0x000fe20000000000 */
[----:B------:R-:W-:Y:S02]  /*7aa0*/  FFMA.FTZ R22, R17, -UR12, R197 ;  /* 0x8000000c11167c23 */ /* 0x000fe400080100c5 */
[----:B------:R-:W-:Y:S02]  /*7ab0*/  IMAD.MOV.U32 R17, RZ, RZ, R15 ;  /* 0x000000ffff117224 */ /* 0x000fe400078e000f */
[----:B------:R-:W-:Y:S01]  /*7ac0*/  IMAD.MOV.U32 R15, RZ, RZ, R16 ;  /* 0x000000ffff0f7224 */ /* 0x000fe200078e0010 */
[----:B------:R-:W-:Y:S01]  /*7ad0*/  FSEL R16, R24, -INF , !P3 ;  /* 0xff80000018107808 */ /* 0x000fe20005800000 */
[----:B------:R-:W-:Y:S01]  /*7ae0*/  FFMA.FTZ R25, R18, -UR12, R200 ;  /* 0x8000000c12197c23 */ /* 0x000fe200080100c8 */
[----:B------:R-:W-:-:S02]  /*7af0*/  ISETP.GT.AND P3, PT, R228, R5, PT ;  /* 0x00000005e400720c */ /* 0x000fc40003f64270 */
[----:B------:R-:W-:Y:S02]  /*7b00*/  I2FP.F32.S32 R18, R17 ;  /* 0x0000001100127245 */ /* 0x000fe40000201400 */
[----:B------:R-:W-:Y:S02]  /*7b10*/  I2FP.F32.S32 R17, R15 ;  /* 0x0000000f00117245 */ /* 0x000fe40000201400 */
[----:B------:R-:W-:Y:S02]  /*7b20*/  FSEL R27, R16, -INF , !P2 ;  /* 0xff800000101b7808 */ /* 0x000fe40005000000 */
[----:B------:R-:W-:Y:S02]  /*7b30*/  ISETP.GE.AND P2, PT, R5, R232, PT ;  /* 0x000000e80500720c */ /* 0x000fe40003f46270 */
[----:B------:R-:W-:Y:S01]  /*7b40*/  FSEL R15, R23, -INF , !P3 ;  /* 0xff800000170f7808 */ /* 0x000fe20005800000 */
[----:B------:R-:W-:Y:S01]  /*7b50*/  IMAD.IADD R16, R137, 0x1, -R13 ;  /* 0x0000000189107824 */ /* 0x000fe200078e0a0d */
[----:B------:R-:W-:-:S02]  /*7b60*/  ISETP.GT.AND P3, PT, R229, R5, PT ;  /* 0x00000005e500720c */ /* 0x000fc40003f64270 */
[----:B------:R-:W-:Y:S01]  /*7b70*/  FSEL R29, R15, -INF , !P2 ;  /* 0xff8000000f1d7808 */ /* 0x000fe20005000000 */
[----:B------:R-:W-:Y:S02]  /*7b80*/  IMAD.IADD R15, R132, 0x1, -R8 ;  /* 0x00000001840f7824 */ /* 0x000fe400078e0a08 */
[----:B------:R-:W-:Y:S01]  /*7b90*/  FFMA.FTZ R23, R17, -UR12, R201 ;  /* 0x8000000c11177c23 */ /* 0x000fe200080100c9 */
[----:B------:R-:W-:Y:S02]  /*7ba0*/  ISETP.GE.AND P2, PT, R5, R233, PT ;  /* 0x000000e90500720c */ /* 0x000fe40003f46270 */
[----:B------:R-:W-:Y:S02]  /*7bb0*/  FSEL R17, R21, -INF , !P3 ;  /* 0xff80000015117808 */ /* 0x000fe40005800000 */
[----:B------:R-:W-:Y:S02]  /*7bc0*/  IABS R15, R15 ;  /* 0x0000000f000f7213 */ /* 0x000fe40000000000 */
[----:B------:R-:W-:-:S02]  /*7bd0*/  IABS R16, R16 ;  /* 0x0000001000107213 */ /* 0x000fc40000000000 */
[----:B------:R-:W-:Y:S02]  /*7be0*/  ISETP.GT.AND P3, PT, R228, R4, PT ;  /* 0x00000004e400720c */ /* 0x000fe40003f64270 */
[----:B------:R-:W-:Y:S01]  /*7bf0*/  FSEL R31, R17, -INF , !P2 ;  /* 0xff800000111f7808 */ /* 0x000fe20005000000 */
[----:B------:R-:W-:Y:S02]  /*7c00*/  IMAD.MOV.U32 R17, RZ, RZ, R15 ;  /* 0x000000ffff117224 */ /* 0x000fe400078e000f */
[----:B------:R-:W-:Y:S01]  /*7c10*/  FFMA.FTZ R20, R18, -UR12, R202 ;  /* 0x8000000c12147c23 */ /* 0x000fe200080100ca */
[----:B------:R-:W-:Y:S02]  /*7c20*/  IMAD.MOV.U32 R15, RZ, RZ, R16 ;  /* 0x000000ffff0f7224 */ /* 0x000fe400078e0010 */
[----:B------:R-:W-:Y:S01]  /*7c30*/  FFMA.FTZ R19, R19, -UR12, R199 ;  /* 0x8000000c13137c23 */ /* 0x000fe200080100c7 */
[----:B------:R-:W-:Y:S02]  /*7c40*/  ISETP.GE.AND P2, PT, R4, R232, PT ;  /* 0x000000e80400720c */ /* 0x000fe40003f46270 */
[----:B------:R-:W-:-:S02]  /*7c50*/  FSEL R18, R22, -INF , !P3 ;  /* 0xff80000016127808 */ /* 0x000fc40005800000 */
[----:B------:R-:W-:Y:S02]  /*7c60*/  ISETP.GT.AND P3, PT, R229, R4, PT ;  /* 0x00000004e500720c */ /* 0x000fe40003f64270 */
[----:B------:R-:W-:Y:S02]  /*7c70*/  I2FP.F32.S32 R16, R15 ;  /* 0x0000000f00107245 */ /* 0x000fe40000201400 */
[----:B------:R-:W-:Y:S02]  /*7c80*/  FSEL R28, R18, -INF , !P2 ;  /* 0xff800000121c7808 */ /* 0x000fe40005000000 */
[----:B------:R-:W-:Y:S02]  /*7c90*/  ISETP.GE.AND P2, PT, R4, R233, PT ;  /* 0x000000e90400720c */ /* 0x000fe40003f46270 */
[----:B------:R-:W-:Y:S02]  /*7ca0*/  FSEL R15, R19, -INF , !P3 ;  /* 0xff800000130f7808 */ /* 0x000fe40005800000 */
[----:B------:R-:W-:Y:S01]  /*7cb0*/  ISETP.GT.AND P3, PT, R228, R3, PT ;  /* 0x00000003e400720c */ /* 0x000fe20003f64270 */
[----:B------:R-:W-:Y:S01]  /*7cc0*/  FFMA.FTZ R18, R16, -UR12, R176 ;  /* 0x8000000c10127c23 */ /* 0x000fe200080100b0 */
[----:B------:R-:W-:-:S02]  /*7cd0*/  FSEL R30, R15, -INF , !P2 ;  /* 0xff8000000f1e7808 */ /* 0x000fc40005000000 */
[----:B------:R-:W-:Y:S02]  /*7ce0*/  ISETP.GE.AND P2, PT, R3, R232, PT ;  /* 0x000000e80300720c */ /* 0x000fe40003f46270 */
[----:B------:R-:W-:Y:S02]  /*7cf0*/  FSEL R16, R25, -INF , !P3 ;  /* 0xff80000019107808 */ /* 0x000fe40005800000 */
[----:B------:R-:W-:Y:S01]  /*7d00*/  ISETP.GT.AND P3, PT, R229, R3, PT ;  /* 0x00000003e500720c */ /* 0x000fe20003f64270 */
[----:B------:R-:W-:Y:S01]  /*7d10*/  IMAD.IADD R15, R132, 0x1, -R13 ;  /* 0x00000001840f7824 */ /* 0x000fe200078e0a0d */
[----:B------:R-:W-:Y:S02]  /*7d20*/  FSEL R191, R16, -INF , !P2 ;  /* 0xff80000010bf7808 */ /* 0x000fe40005000000 */
[----:B------:R-:W-:Y:S02]  /*7d30*/  ISETP.GE.AND P2, PT, R3, R233, PT ;  /* 0x000000e90300720c */ /* 0x000fe40003f46270 */
[----:B------:R-:W-:-:S02]  /*7d40*/  FSEL R16, R20, -INF , !P3 ;  /* 0xff80000014107808 */ /* 0x000fc40005800000 */
[----:B------:R-:W-:Y:S01]  /*7d50*/  ISETP.GT.AND P3, PT, R228, R7, PT ;  /* 0x00000007e400720c */ /* 0x000fe20003f64270 */
[----:B------:R-:W-:Y:S01]  /*7d60*/  IMAD.IADD R137, R137, 0x1, -R14 ;  /* 0x0000000189897824 */ /* 0x000fe200078e0a0e */
[----:B------:R-:W-:Y:S02]  /*7d70*/  I2FP.F32.S32 R17, R17 ;  /* 0x0000001100117245 */ /* 0x000fe40000201400 */
[----:B------:R-:W-:Y:S02]  /*7d80*/  IABS R15, R15 ;  /* 0x0000000f000f7213 */ /* 0x000fe40000000000 */
[----:B------:R-:W-:Y:S02]  /*7d90*/  FSEL R196, R16, -INF , !P2 ;  /* 0xff80000010c47808 */ /* 0x000fe40005000000 */
[----:B------:R-:W-:Y:S02]  /*7da0*/  ISETP.GE.AND P2, PT, R7, R232, PT ;  /* 0x000000e80700720c */ /* 0x000fe40003f46270 */
[----:B------:R-:W-:Y:S01]  /*7db0*/  FSEL R16, R23, -INF , !P3 ;  /* 0xff80000017107808 */ /* 0x000fe20005800000 */
[----:B------:R-:W-:Y:S01]  /*7dc0*/  FFMA.FTZ R19, R17, -UR12, R203 ;  /* 0x8000000c11137c23 */ /* 0x000fe200080100cb */
[----:B------:R-:W-:-:S02]  /*7dd0*/  IABS R17, R137 ;  /* 0x0000008900117213 */ /* 0x000fc40000000000 */
[----:B------:R-:W-:Y:S02]  /*7de0*/  I2FP.F32.S32 R15, R15 ;  /* 0x0000000f000f7245 */ /* 0x000fe40000201400 */
[----:B------:R-:W-:Y:S02]  /*7df0*/  ISETP.GT.AND P3, PT, R229, R7, PT ;  /* 0x00000007e500720c */ /* 0x000fe40003f64270 */
[----:B------:R-:W-:Y:S02]  /*7e00*/  FSEL R190, R16, -INF , !P2 ;  /* 0xff80000010be7808 */ /* 0x000fe40005000000 */
[----:B------:R-:W-:Y:S01]  /*7e10*/  ISETP.GT.AND P2, PT, R228, R6, PT ;  /* 0x00000006e400720c */ /* 0x000fe20003f44270 */
[----:B------:R-:W-:Y:S01]  /*7e20*/  FFMA.FTZ R140, R15, -UR12, R178 ;  /* 0x8000000c0f8c7c23 */ /* 0x000fe200080100b2 */
[----:B------:R-:W-:Y:S02]  /*7e30*/  I2FP.F32.S32 R17, R17 ;  /* 0x0000001100117245 */ /* 0x000fe40000201400 */
[----:B------:R-:W-:-:S02]  /*7e40*/  FSEL R137, R19, -INF , !P3 ;  /* 0xff80000013897808 */ /* 0x000fc40005800000 */
[----:B------:R-:W-:Y:S02]  /*7e50*/  ISETP.GE.AND P3, PT, R6, R232, PT ;  /* 0x000000e80600720c */ /* 0x000fe40003f66270 */
[----:B------:R-:W-:Y:S01]  /*7e60*/  FSEL R15, R18, -INF , !P2 ;  /* 0xff800000120f7808 */ /* 0x000fe20005000000 */
[----:B------:R-:W-:Y:S01]  /*7e70*/  UISETP.GT.U32.AND UP0, UPT, UR4, UR21, UPT ;  /* 0x000000150400728c */ /* 0x000fe2000bf04070 */
[----:B------:R-:W-:Y:S01]  /*7e80*/  FFMA.FTZ R17, R17, -UR12, R177 ;  /* 0x8000000c11117c23 */ /* 0x000fe200080100b1 */
[----:B------:R-:W-:Y:S01]  /*7e90*/  IMAD.IADD R132, R132, 0x1, -R14 ;  /* 0x0000000184847824 */ /* 0x000fe200078e0a0e */
[----:B------:R-:W-:Y:S02]  /*7ea0*/  ISETP.GT.AND P2, PT, R228, R2, PT ;  /* 0x00000002e400720c */ /* 0x000fe40003f44270 */
[----:B------:R-:W-:Y:S02]  /*7eb0*/  FSEL R192, R15, -INF , !P3 ;  /* 0xff8000000fc07808 */ /* 0x000fe40005800000 */
[----:B------:R-:W-:-:S02]  /*7ec0*/  FMNMX3.FTZ R15, R135, R139, R33, !PT ;  /* 0x0000008b870f7276 */ /* 0x000fc40007810021 */
[----:B------:R-:W-:Y:S02]  /*7ed0*/  FSEL R16, R17, -INF , !P2 ;  /* 0xff80000011107808 */ /* 0x000fe40005000000 */
[----:B------:R-:W-:Y:S02]  /*7ee0*/  IABS R35, R132 ;  /* 0x0000008400237213 */ /* 0x000fe40000000000 */
[----:B------:R-:W-:Y:S02]  /*7ef0*/  ISETP.GE.AND P2, PT, R2, R232, PT ;  /* 0x000000e80200720c */ /* 0x000fe40003f46270 */
[----:B------:R-:W-:Y:S01]  /*7f00*/  FMNMX3.FTZ R15, R15, R29, R28, !PT ;  /* 0x0000001d0f0f7276 */ /* 0x000fe2000781001c */
[----:B------:R-:W-:Y:S01]  /*7f10*/  IMAD.MOV.U32 R243, RZ, RZ, R237 ;  /* 0x000000fffff37224 */ /* 0x000fe200078e00ed */
[----:B------:R-:W-:Y:S01]  /*7f20*/  ISETP.GE.AND P3, PT, R7, R233, PT ;  /* 0x000000e90700720c */ /* 0x000fe20003f66270 */
[----:B------:R-:W-:Y:S01]  /*7f30*/  IMAD.MOV.U32 R245, RZ, RZ, R238 ;  /* 0x000000fffff57224 */ /* 0x000fe200078e00ee */
[----:B------:R-:W-:-:S02]  /*7f40*/  I2FP.F32.S32 R35, R35 ;  /* 0x0000002300237245 */ /* 0x000fc40000201400 */
[----:B------:R-:W-:Y:S02]  /*7f50*/  FSEL R193, R16, -INF , !P2 ;  /* 0xff80000010c17808 */ /* 0x000fe40005000000 */
[----:B------:R-:W-:Y:S01]  /*7f60*/  FMNMX3.FTZ R34, R15, R191, R190, !PT ;  /* 0x000000bf0f227276 */ /* 0x000fe200078100be */
[----:B------:R-:W-:Y:S06]  /*7f70*/  BRA.U !UP0, `(.L_x_1486) ;  /* 0x0000000108d47547 */ /* 0x000fec000b800000 */
[----:B------:R-:W-:Y:S01]  /*7f80*/  IMAD.U32 R16, RZ, RZ, UR25 ;  /* 0x00000019ff107e24 */ /* 0x000fe2000f8e00ff */
[----:B------:R-:W-:Y:S01]  /*7f90*/  MOV R18, UR25 ;  /* 0x0000001900127c02 */ /* 0x000fe20008000f00 */
[----:B------:R-:W-:Y:S01]  /*7fa0*/  IMAD.U32 R19, RZ, RZ, UR17 ;  /* 0x00000011ff137e24 */ /* 0x000fe2000f8e00ff */
[----:B------:R-:W-:Y:S01]  /*7fb0*/  MOV R23, UR25 ;  /* 0x0000001900177c02 */ /* 0x000fe20008000f00 */
[----:B------:R-:W-:Y:S01]  /*7fc0*/  @!P1 VIADD R16, R16, 0xfffffffd ;  /* 0xfffffffd10109836 */ /* 0x000fe20000000000 */
[----:B------:R-:W-:Y:S01]  /*7fd0*/  MOV R26, UR25 ;  /* 0x00000019001a7c02 */ /* 0x000fe20008000f00 */
[----:B------:R-:W-:Y:S01]  /*7fe0*/  IMAD.U32 R20, RZ, RZ, UR19 ;  /* 0x00000013ff147e24 */ /* 0x000fe2000f8e00ff */
[----:B------:R-:W-:Y:S01]  /*7ff0*/  MOV R21, UR17 ;  /* 0x0000001100157c02 */ /* 0x000fe20008000f00 */
[C---:B------:R-:W-:Y:S02]  /*8000*/  @!P1 IMAD R15, R16.reuse, UR15, RZ ;  /* 0x0000000f100f9c24 */ /* 0x040fe4000f8e02ff */
[----:B------:R-:W-:-:S04]  /*8010*/  @!P1 IMAD.WIDE.U32 R16, R16, UR16, RZ ;  /* 0x0000001010109c25 */ /* 0x000fc8000f8e00ff */
[----:B------:R-:W-:Y:S01]  /*8020*/  @!P1 IMAD.IADD R15, R17, 0x1, R15 ;  /* 0x00000001110f9824 */ /* 0x000fe200078e020f */
[----:B------:R-:W-:Y:S01]  /*8030*/  @!P1 LEA R24, P2, R16, R245, 0x1 ;  /* 0x000000f510189211 */ /* 0x000fe200078408ff */
[----:B------:R-:W-:Y:S01]  /*8040*/  @!P0 VIADD R17, R18, 0xfffffffd ;  /* 0xfffffffd12118836 */ /* 0x000fe20000000000 */
[----:B------:R-:W-:Y:S01]  /*8050*/  MOV R18, UR19 ;  /* 0x0000001300127c02 */ /* 0x000fe20008000f00 */
[----:B------:R-:W-:Y:S01]  /*8060*/  @!P0 VIADD R26, R26, 0xfffffffd ;  /* 0xfffffffd1a1a8836 */ /* 0x000fe20000000000 */
[----:B------:R-:W-:Y:S01]  /*8070*/  @!P1 LEA.HI.X R25, R16, R243, R15, 0x1, P2 ;  /* 0x000000f310199211 */ /* 0x000fe200010f0c0f */
[C---:B------:R-:W-:Y:S02]  /*8080*/  @!P0 IMAD R22, R17.reuse, UR15, RZ ;  /* 0x0000000f11168c24 */ /* 0x040fe4000f8e02ff */
[----:B------:R-:W-:Y:S02]  /*8090*/  @!P0 IMAD.WIDE.U32 R16, R17, UR16, RZ ;  /* 0x0000001011108c25 */ /* 0x000fe4000f8e00ff */
[----:B------:R-:W-:Y:S01]  /*80a0*/  @!PT LDS RZ, [RZ] ;  /* 0x00000000fffff984 */ /* 0x000fe20000000800 */
[----:B------:R-:W-:Y:S01]  /*80b0*/  @!PT LDS RZ, [RZ] ;  /* 0x00000000fffff984 */ /* 0x000fe20000000800 */
[----:B------:R-:W-:Y:S01]  /*80c0*/  @!PT LDS RZ, [RZ] ;  /* 0x00000000fffff984 */ /* 0x000fe20000000800 */
[----:B------:R1:W-:Y:S02]  /*80d0*/  @!P1 LDGSTS.E.BYPASS.LTC128B.128 [R226+0x8000], desc[UR30][R24.64] ;  /* 0x0800000018e29fae */ /* 0x0003e4000b981a1e */
[----:B------:R-:W-:Y:S01]  /*80e0*/  @!P1 VIADD R15, R23, 0xfffffffd ;  /* 0xfffffffd170f9836 */ /* 0x000fe20000000000 */
[----:B------:R-:W-:Y:S01]  /*80f0*/  @!P0 IADD3 R17, PT, PT, R17, R22, RZ ;  /* 0x0000001611118210 */ /* 0x000fe20007ffe0ff */
[----:B------:R1:W-:Y:S01]  /*8100*/  @P1 STS.128 [R226+0x8000], RZ ;  /* 0x008000ffe2001388 */ /* 0x0003e20000000c00 */
[----:B------:R-:W-:Y:S01]  /*8110*/  @!P0 LEA R22, P2, R16, R245, 0x1 ;  /* 0x000000f510168211 */ /* 0x000fe200078408ff */
[----:B------:R-:W-:-:S03]  /*8120*/  @!P1 IMAD.WIDE.U32 R18, R15, UR16, R18 ;  /* 0x000000100f129c25 */ /* 0x000fc6000f8e0012 */
[----:B------:R-:W-:Y:S01]  /*8130*/  @!P0 LEA.HI.X R23, R16, R243, R17, 0x1, P2 ;  /* 0x000000f310178211 */ /* 0x000fe200010f0c11 */
[----:B------:R-:W-:Y:S02]  /*8140*/  @!P1 IMAD R32, R15, UR15, RZ ;  /* 0x0000000f0f209c24 */ /* 0x000fe4000f8e02ff */
[----:B------:R-:W-:Y:S01]  /*8150*/  @!P0 IMAD.WIDE.U32 R16, R26, UR16, R20 ;  /* 0x000000101a108c25 */ /* 0x000fe2000f8e0014 */
[----:B------:R-:W-:Y:S01]  /*8160*/  @!P1 LEA R20, P2, R18, R245, 0x1 ;  /* 0x000000f512149211 */ /* 0x000fe200078408ff */
[----:B------:R-:W-:Y:S01]  /*8170*/  @!PT LDS RZ, [RZ] ;  /* 0x00000000fffff984 */ /* 0x000fe20000000800 */
[----:B------:R-:W-:Y:S01]  /*8180*/  @!PT LDS RZ, [RZ] ;  /* 0x00000000fffff984 */ /* 0x000fe20000000800 */
[----:B------:R-:W-:Y:S01]  /*8190*/  @!PT LDS RZ, [RZ] ;  /* 0x00000000fffff984 */ /* 0x000fe20000000800 */
[----:B------:R1:W-:Y:S01]  /*81a0*/  @!P0 LDGSTS.E.BYPASS.LTC128B.128 [R226+0x9000], desc[UR30][R22.64+0x80] ;  /* 0x0900008016e28fae */ /* 0x0003e2000b981a1e */
[----:B------:R-:W-:Y:S01]  /*81b0*/  @!P1 IADD3 R19, PT, PT, R32, R19, RZ ;  /* 0x0000001320139210 */ /* 0x000fe20007ffe0ff */
[----:B------:R-:W-:Y:S02]  /*81c0*/  @!P0 IMAD R15, R26, UR15, RZ ;  /* 0x0000000f1a0f8c24 */ /* 0x000fe4000f8e02ff */
[----:B------:R1:W-:Y:S01]  /*81d0*/  @P0 STS.128 [R226+0x9000], RZ ;  /* 0x009000ffe2000388 */ /* 0x0003e20000000c00 */
[----:B------:R-:W-:-:S02]  /*81e0*/  @!P1 LEA.HI.X R21, R18, R243, R19, 0x1, P2 ;  /* 0x000000f312159211 */ /* 0x000fc400010f0c13 */
[----:B------:R-:W-:Y:S02]  /*81f0*/  @!P0 IADD3 R15, PT, PT, R15, R17, RZ ;  /* 0x000000110f0f8210 */ /* 0x000fe40007ffe0ff */
[C---:B------:R-:W-:Y:S01]  /*8200*/  @!P0 LEA R18, P2, R16.reuse, R245, 0x1 ;  /* 0x000000f510128211 */ /* 0x040fe200078408ff */
[----:B------:R-:W-:Y:S01]  /*8210*/  @!PT LDS RZ, [RZ] ;  /* 0x00000000fffff984 */ /* 0x000fe20000000800 */
[----:B------:R-:W-:Y:S01]  /*8220*/  @!PT LDS RZ, [RZ] ;  /* 0x00000000fffff984 */ /* 0x000fe20000000800 */
[----:B------:R-:W-:Y:S01]  /*8230*/  @!PT LDS RZ, [RZ] ;  /* 0x00000000fffff984 */ /* 0x000fe20000000800 */
[----:B------:R1:W-:Y:S03]  /*8240*/  @!P1 LDGSTS.E.BYPASS.LTC128B.128 [R226+0x8800], desc[UR30][R20.64] ;  /* 0x0880000014e29fae */ /* 0x0003e6000b981a1e */
[----:B------:R-:W-:Y:S01]  /*8250*/  @!P0 LEA.HI.X R19, R16, R243, R15, 0x1, P2 ;  /* 0x000000f310138211 */ /* 0x000fe200010f0c0f */
[----:B------:R1:W-:Y:S04]  /*8260*/  @P1 STS.128 [R226+0x8800], RZ ;  /* 0x008800ffe2001388 */ /* 0x0003e80000000c00 */
[----:B------:R-:W-:Y:S01]  /*8270*/  @!PT LDS RZ, [RZ] ;  /* 0x00000000fffff984 */ /* 0x000fe20000000800 */
[----:B------:R-:W-:Y:S01]  /*8280*/  @!PT LDS RZ, [RZ] ;  /* 0x00000000fffff984 */ /* 0x000fe20000000800 */
[----:B------:R-:W-:Y:S01]  /*8290*/  @!PT LDS RZ, [RZ] ;  /* 0x00000000fffff984 */ /* 0x000fe20000000800 */
[----:B------:R1:W-:Y:S04]  /*82a0*/  @!P0 LDGSTS.E.BYPASS.LTC128B.128 [R226+0x9800], desc[UR30][R18.64+0x80] ;  /* 0x0980008012e28fae */ /* 0x0003e8000b981a1e */
[----:B------:R1:W-:Y:S04]  /*82b0*/  @P0 STS.128 [R226+0x9800], RZ ;  /* 0x009800ffe2000388 */ /* 0x0003e80000000c00 */
[----:B------:R-:W0:Y:S02]  /*82c0*/  LDGDEPBAR ;  /* 0x00000000000079af */ /* 0x000e240000000000 */
.L_x_1486:
[----:B------:R-:W-:Y:S01]  /*82d0*/  FMNMX3.FTZ R15, R34, R192, R193, !PT ;  /* 0x000000c0220f7276 */ /* 0x000fe200078100c1 */
[----:B------:R-:W-:Y:S01]  /*82e0*/  FFMA.FTZ R16, R35, -UR12, R179 ;  /* 0x8000000c23107c23 */ /* 0x000fe200080100b3 */
[----:B------:R-:W-:Y:S02]  /*82f0*/  ISETP.GT.AND P2, PT, R229, R6, PT ;  /* 0x00000006e500720c */ /* 0x000fe40003f44270 */
[----:B------:R-:W-:Y:S01]  /*8300*/  FSEL R187, R137, -INF , !P3 ;  /* 0xff80000089bb7808 */ /* 0x000fe20005800000 */
[----:B-1----:R-:W1:Y:S01]  /*8310*/  SHFL.BFLY PT, R18, R15, 0x2, 0x1f ;  /* 0x0c401f000f127f89 */ /* 0x002e6200000e0000 */
[----:B------:R-:W-:Y:S02]  /*8320*/  ISETP.GE.AND P3, PT, R6, R233, PT ;  /* 0x000000e90600720c */ /* 0x000fe40003f66270 */
[----:B------:R-:W-:Y:S02]  /*8330*/  FSEL R17, R140, -INF , !P2 ;  /* 0xff8000008c117808 */ /* 0x000fe40005000000 */
[----:B------:R-:W-:-:S02]  /*8340*/  IADD3 R11, PT, PT, R138, -R11, RZ ;  /* 0x8000000b8a0b7210 */ /* 0x000fc40007ffe0ff */
[----:B------:R-:W-:Y:S02]  /*8350*/  IADD3 R12, PT, PT, R138, -R12, RZ ;  /* 0x8000000c8a0c7210 */ /* 0x000fe40007ffe0ff */
[----:B------:R-:W-:Y:S02]  /*8360*/  ISETP.GT.AND P2, PT, R229, R2, PT ;  /* 0x00000002e500720c */ /* 0x000fe40003f44270 */
[----:B------:R-:W-:Y:S02]  /*8370*/  FSEL R189, R17, -INF , !P3 ;  /* 0xff80000011bd7808 */ /* 0x000fe40005800000 */
[----:B------:R-:W-:Y:S02]  /*8380*/  IABS R19, R11 ;  /* 0x0000000b00137213 */ /* 0x000fe40000000000 */
[----:B------:R-:W-:Y:S02]  /*8390*/  IABS R17, R12 ;  /* 0x0000000c00117213 */ /* 0x000fe40000000000 */
[----:B------:R-:W-:-:S02]  /*83a0*/  FMNMX3.FTZ R11, R136, R141, R27, !PT ;  /* 0x0000008d880b7276 */ /* 0x000fc4000781001b */
[----:B------:R-:W-:Y:S02]  /*83b0*/  FSEL R12, R16, -INF , !P2 ;  /* 0xff800000100c7808 */ /* 0x000fe40005000000 */
[----:B------:R-:W-:Y:S02]  /*83c0*/  ISETP.GE.AND P2, PT, R2, R233, PT ;  /* 0x000000e90200720c */ /* 0x000fe40003f46270 */
[----:B------:R-:W-:Y:S02]  /*83d0*/  IADD3 R16, PT, PT, R138, -R10, RZ ;  /* 0x8000000a8a107210 */ /* 0x000fe40007ffe0ff */
[----:B------:R-:W-:Y:S02]  /*83e0*/  FMNMX3.FTZ R10, R11, R31, R30, !PT ;  /* 0x0000001f0b0a7276 */ /* 0x000fe4000781001e */
[----:B------:R-:W-:Y:S02]  /*83f0*/  FSEL R188, R12, -INF , !P2 ;  /* 0xff8000000cbc7808 */ /* 0x000fe40005000000 */
[----:B------:R-:W-:-:S02]  /*8400*/  ISETP.GT.AND P3, PT, R231, R5, PT ;  /* 0x00000005e700720c */ /* 0x000fc40003f64270 */
[----:B------:R-:W-:Y:S02]  /*8410*/  ISETP.GE.AND P2, PT, R5, R235, PT ;  /* 0x000000eb0500720c */ /* 0x000fe40003f46270 */
[----:B------:R-:W-:Y:S02]  /*8420*/  FMNMX3.FTZ R5, R10, R196, R187, !PT ;  /* 0x000000c40a057276 */ /* 0x000fe400078100bb */
[----:B------:R-:W-:Y:S02]  /*8430*/  I2FP.F32.S32 R17, R17 ;  /* 0x0000001100117245 */ /* 0x000fe40000201400 */
[----:B------:R-:W-:Y:S02]  /*8440*/  FMNMX3.FTZ R5, R5, R189, R188, !PT ;  /* 0x000000bd05057276 */ /* 0x000fe400078100bc */
[----:B------:R-:W-:Y:S01]  /*8450*/  I2FP.F32.S32 R11, R19 ;  /* 0x00000013000b7245 */ /* 0x000fe20000201400 */
[----:B------:R-:W-:Y:S01]  /*8460*/  FFMA.FTZ R10, R17, -UR12, R143 ;  /* 0x8000000c110a7c23 */ /* 0x000fe2000801008f */
[----:B-1----:R-:W-:Y:S01]  /*8470*/  FMNMX.FTZ R18, R15, R18, !PT ;  /* 0x000000120f127209 */ /* 0x002fe20007810000 */
[----:B------:R-:W1:Y:S01]  /*8480*/  SHFL.BFLY PT, R12, R5, 0x2, 0x1f ;  /* 0x0c401f00050c7f89 */ /* 0x000e6200000e0000 */
[----:B------:R-:W-:Y:S01]  /*8490*/  IABS R16, R16 ;  /* 0x0000001000107213 */ /* 0x000fe20000000000 */
[----:B------:R-:W-:Y:S01]  /*84a0*/  FFMA.FTZ R11, R11, -UR12, R182 ;  /* 0x8000000c0b0b7c23 */ /* 0x000fe200080100b6 */
[----:B------:R-:W-:Y:S01]  /*84b0*/  FSEL R10, R10, -INF , !P6 ;  /* 0xff8000000a0a7808 */ /* 0x000fe20007000000 */
[----:B------:R-:W2:Y:S01]  /*84c0*/  SHFL.BFLY PT, R15, R18, 0x1, 0x1f ;  /* 0x0c201f00120f7f89 */ /* 0x000ea200000e0000 */
[----:B------:R-:W-:-:S02]  /*84d0*/  IADD3 R9, PT, PT, R138, -R9, RZ ;  /* 0x800000098a097210 */ /* 0x000fc40007ffe0ff */
[----:B------:R-:W-:Y:S02]  /*84e0*/  I2FP.F32.S32 R16, R16 ;  /* 0x0000001000107245 */ /* 0x000fe40000201400 */
[----:B------:R-:W-:Y:S02]  /*84f0*/  FSEL R11, R11, -INF , !P3 ;  /* 0xff8000000b0b7808 */ /* 0x000fe40005800000 */
[----:B------:R-:W-:Y:S02]  /*8500*/  FSEL R20, R10, -INF , !P5 ;  /* 0xff8000000a147808 */ /* 0x000fe40006800000 */
[----:B------:R-:W-:Y:S02]  /*8510*/  IABS R9, R9 ;  /* 0x0000000900097213 */ /* 0x000fe40000000000 */
[----:B------:R-:W-:Y:S02]  /*8520*/  ISETP.GT.AND P6, PT, R231, R4, PT ;  /* 0x00000004e700720c */ /* 0x000fe40003fc4270 */
[----:B------:R-:W-:Y:S01]  /*8530*/  ISETP.GE.AND P5, PT, R4, R235, PT ;  /* 0x000000eb0400720c */ /* 0x000fe20003fa6270 */
[----:B------:R-:W-:Y:S01]  /*8540*/  FFMA.FTZ R4, R16, -UR12, R183 ;  /* 0x8000000c10047c23 */ /* 0x000fe200080100b7 */
[----:B------:R-:W-:-:S02]  /*8550*/  FSEL R21, R11, -INF , !P2 ;  /* 0xff8000000b157808 */ /* 0x000fc40005000000 */
[----:B------:R-:W-:Y:S02]  /*8560*/  ISETP.GT.AND P3, PT, R231, R3, PT ;  /* 0x00000003e700720c */ /* 0x000fe40003f64270 */
[----:B------:R-:W-:Y:S02]  /*8570*/  ISETP.GE.AND P2, PT, R3, R235, PT ;  /* 0x000000eb0300720c */ /* 0x000fe40003f46270 */
[----:B------:R-:W-:Y:S02]  /*8580*/  MOV R3, R9 ;  /* 0x0000000900037202 */ /* 0x000fe40000000f00 */
[----:B------:R-:W-:Y:S02]  /*8590*/  FSEL R4, R4, -INF , !P6 ;  /* 0xff80000004047808 */ /* 0x000fe40007000000 */
[----:B------:R-:W-:Y:S02]  /*85a0*/  I2FP.F32.S32 R3, R3 ;  /* 0x0000000300037245 */ /* 0x000fe40000201400 */
[----:B------:R-:W-:-:S02]  /*85b0*/  IADD3 R8, PT, PT, R138, -R8, RZ ;  /* 0x800000088a087210 */ /* 0x000fc40007ffe0ff */
[----:B------:R-:W-:Y:S01]  /*85c0*/  FSEL R132, R4, -INF , !P5 ;  /* 0xff80000004847808 */ /* 0x000fe20006800000 */
[----:B------:R-:W-:Y:S01]  /*85d0*/  FFMA.FTZ R4, R3, -UR12, R214 ;  /* 0x8000000c03047c23 */ /* 0x000fe200080100d6 */
[----:B------:R-:W-:Y:S02]  /*85e0*/  ISETP.GT.AND P6, PT, R231, R7, PT ;  /* 0x00000007e700720c */ /* 0x000fe40003fc4270 */
[----:B------:R-:W-:Y:S02]  /*85f0*/  ISETP.GE.AND P5, PT, R7, R235, PT ;  /* 0x000000eb0700720c */ /* 0x000fe40003fa6270 */
[----:B------:R-:W-:Y:S02]  /*8600*/  IABS R7, R8 ;  /* 0x0000000800077213 */ /* 0x000fe40000000000 */
[----:B-1----:R-:W-:Y:S02]  /*8610*/  FMNMX.FTZ R3, R5, R12, !PT ;  /* 0x0000000c05037209 */ /* 0x002fe40007810000 */
[----:B--2---:R-:W-:-:S02]  /*8620*/  FMNMX.FTZ R222, R18, R15, !PT ;  /* 0x0000000f12de7209 */ /* 0x004fc40007810000 */
[----:B------:R-:W-:Y:S02]  /*8630*/  I2FP.F32.S32 R5, R7 ;  /* 0x0000000700057245 */ /* 0x000fe40000201400 */
[----:B------:R-:W1:Y:S01]  /*8640*/  SHFL.BFLY PT, R7, R3, 0x1, 0x1f ;  /* 0x0c201f0003077f89 */ /* 0x000e6200000e0000 */
[----:B------:R-:W-:Y:S01]  /*8650*/  IADD3 R13, PT, PT, R138, -R13, RZ ;  /* 0x8000000d8a0d7210 */ /* 0x000fe20007ffe0ff */
[----:B------:R-:W-:Y:S01]  /*8660*/  FMUL.FTZ R9, R222, UR8 ;  /* 0x00000008de097c20 */ /* 0x000fe20008410000 */
[----:B------:R-:W-:Y:S01]  /*8670*/  FSEL R4, R4, -INF , !P3 ;  /* 0xff80000004047808 */ /* 0x000fe20005800000 */
[----:B------:R-:W-:Y:S01]  /*8680*/  FFMA.FTZ R5, R5, -UR12, R215 ;  /* 0x8000000c05057c23 */ /* 0x000fe200080100d7 */
[----:B------:R-:W-:Y:S02]  /*8690*/  IABS R11, R13 ;  /* 0x0000000d000b7213 */ /* 0x000fe40000000000 */
[----:B------:R-:W-:Y:S02]  /*86a0*/  FSETP.NEU.FTZ.AND P3, PT, R222, -INF , PT ;  /* 0xff800000de00780b */ /* 0x000fe40003f7d000 */
[----:B------:R-:W-:-:S02]  /*86b0*/  I2FP.F32.S32 R11, R11 ;  /* 0x0000000b000b7245 */ /* 0x000fc40000201400 */
[----:B------:R-:W-:Y:S02]  /*86c0*/  FSEL R9, R9, RZ, P3 ;  /* 0x000000ff09097208 */ /* 0x000fe40001800000 */
[----:B------:R-:W-:Y:S02]  /*86d0*/  IADD3 R14, PT, PT, R138, -R14, RZ ;  /* 0x8000000e8a0e7210 */ /* 0x000fe40007ffe0ff */
[----:B------:R-:W-:Y:S01]  /*86e0*/  FSEL R204, R4, -INF , !P2 ;  /* 0xff80000004cc7808 */ /* 0x000fe20005000000 */
[--C-:B------:R-:W-:Y:S01]  /*86f0*/  FFMA.FTZ R4, R139, UR8, -R9.reuse ;  /* 0x000000088b047c23 */ /* 0x100fe20008010809 */
[----:B------:R-:W-:Y:S01]  /*8700*/  FSEL R8, R5, -INF , !P6 ;  /* 0xff80000005087808 */ /* 0x000fe20007000000 */
[--C-:B------:R-:W-:Y:S01]  /*8710*/  FFMA.FTZ R29, R29, UR8, -R9.reuse ;  /* 0x000000081d1d7c23 */ /* 0x100fe20008010809 */
[----:B------:R-:W-:Y:S01]  /*8720*/  ISETP.GT.AND P2, PT, R231, R6, PT ;  /* 0x00000006e700720c */ /* 0x000fe20003f44270 */
[----:B------:R2:W-:Y:S01]  /*8730*/  MUFU.EX2 R241, R4 ;  /* 0x0000000400f17308 */ /* 0x0005e20000000800 */
[----:B------:R-:W-:Y:S01]  /*8740*/  ISETP.GE.AND P6, PT, R6, R235, PT ;  /* 0x000000eb0600720c */ /* 0x000fe20003fc6270 */
[----:B------:R-:W-:Y:S01]  /*8750*/  FFMA.FTZ R6, R11, -UR12, R210 ;  /* 0x8000000c0b067c23 */ /* 0x000fe200080100d2 */
[----:B------:R-:W-:Y:S01]  /*8760*/  IABS R10, R14 ;  /* 0x0000000e000a7213 */ /* 0x000fe20000000000 */
[----:B------:R-:W-:Y:S01]  /*8770*/  FFMA.FTZ R28, R28, UR8, -R9 ;  /* 0x000000081c1c7c23 */ /* 0x000fe20008010809 */
[----:B------:R-:W-:-:S02]  /*8780*/  FSEL R199, R8, -INF , !P5 ;  /* 0xff80000008c77808 */ /* 0x000fc40006800000 */
[----:B------:R-:W-:Y:S01]  /*8790*/  I2FP.F32.S32 R10, R10 ;  /* 0x0000000a000a7245 */ /* 0x000fe20000201400 */
[----:B------:R-:W-:Y:S01]  /*87a0*/  MUFU.EX2 R238, R28 ;  /* 0x0000001c00ee7308 */ /* 0x000fe20000000800 */
[----:B------:R-:W-:Y:S02]  /*87b0*/  FSEL R6, R6, -INF , !P2 ;  /* 0xff80000006067808 */ /* 0x000fe40005000000 */
[----:B------:R-:W-:Y:S01]  /*87c0*/  ISETP.GT.AND P5, PT, R231, R2, PT ;  /* 0x00000002e700720c */ /* 0x000fe20003fa4270 */
[----:B------:R-:W-:Y:S01]  /*87d0*/  FFMA.FTZ R5, R10, -UR12, R211 ;  /* 0x8000000c0a057c23 */ /* 0x000fe200080100d3 */
[----:B------:R-:W-:Y:S02]  /*87e0*/  ISETP.GE.AND P2, PT, R2, R235, PT ;  /* 0x000000eb0200720c */ /* 0x000fe40003f46270 */
[----:B------:R-:W-:Y:S01]  /*87f0*/  FMNMX3.FTZ R2, R134, R194, R184, !PT ;  /* 0x000000c286027276 */ /* 0x000fe200078100b8 */
[----:B--2---:R-:W-:Y:S01]  /*8800*/  FFMA.FTZ R4, R33, UR8, -R9 ;  /* 0x0000000821047c23 */ /* 0x004fe20008010809 */
[----:B-1----:R-:W-:Y:S01]  /*8810*/  FMNMX.FTZ R220, R3, R7, !PT ;  /* 0x0000000703dc7209 */ /* 0x002fe20007810000 */
[----:B------:R-:W-:Y:S01]  /*8820*/  LDSM.16.MT88.4 R32, [R216+0xb000] ;  /* 0x00b00000d820783b */ /* 0x000fe20000004200 */
[----:B------:R-:W-:Y:S01]  /*8830*/  FMNMX3.FTZ R3, R2, R185, R186, !PT ;  /* 0x000000b902037276 */ /* 0x000fe200078100ba */
[----:B------:R1:W-:Y:S01]  /*8840*/  MUFU.EX2 R240, R4 ;  /* 0x0000000400f07308 */ /* 0x0003e20000000800 */
[----:B------:R-:W-:Y:S01]  /*8850*/  FSEL R5, R5, -INF , !P5 ;  /* 0xff80000005057808 */ /* 0x000fe20006800000 */
[----:B------:R-:W-:Y:S01]  /*8860*/  FMUL.FTZ R12, R220, UR8 ;  /* 0x00000008dc0c7c20 */ /* 0x000fe20008410000 */
[----:B------:R-:W-:-:S02]  /*8870*/  FMNMX3.FTZ R3, R3, R208, R212, !PT ;  /* 0x000000d003037276 */ /* 0x000fc400078100d4 */
[----:B------:R-:W-:Y:S02]  /*8880*/  FSEL R198, R6, -INF , !P6 ;  /* 0xff80000006c67808 */ /* 0x000fe40007000000 */
[----:B------:R-:W-:Y:S02]  /*8890*/  FSEL R197, R5, -INF , !P2 ;  /* 0xff80000005c57808 */ /* 0x000fe40005000000 */
[----:B------:R-:W-:Y:S02]  /*88a0*/  FMNMX3.FTZ R3, R3, R209, R213, !PT ;  /* 0x000000d103037276 */ /* 0x000fe400078100d5 */
[----:B------:R-:W-:Y:S02]  /*88b0*/  FSETP.NEU.FTZ.AND P2, PT, R220, -INF , PT ;  /* 0xff800000dc00780b */ /* 0x000fe40003f5d000 */
[----:B------:R-:W-:Y:S01]  /*88c0*/  IADD3 R23, PT, PT, R216, 0xa040, RZ ;  /* 0x0000a040d8177810 */ /* 0x000fe20007ffe0ff */
[----:B------:R-:W2:Y:S01]  /*88d0*/  SHFL.BFLY PT, R6, R3, 0x2, 0x1f ;  /* 0x0c401f0003067f89 */ /* 0x000ea200000e0000 */
[----:B------:R-:W-:-:S02]  /*88e0*/  FSEL R12, R12, RZ, P2 ;  /* 0x000000ff0c0c7208 */ /* 0x000fc40001000000 */
[----:B-1----:R-:W-:Y:S02]  /*88f0*/  FMNMX3.FTZ R4, R133, R195, R20, !PT ;  /* 0x000000c385047276 */ /* 0x002fe40007810014 */
[----:B------:R-:W-:Y:S01]  /*8900*/  MOV R15, R23 ;  /* 0x00000017000f7202 */ /* 0x000fe20000000f00 */
[----:B------:R-:W-:Y:S01]  /*8910*/  FFMA.FTZ R30, R30, UR8, -R12 ;  /* 0x000000081e1e7c23 */ /* 0x000fe2000801080c */
[----:B------:R-:W-:Y:S01]  /*8920*/  FMNMX3.FTZ R2, R4, R21, R132, !PT ;  /* 0x0000001504027276 */ /* 0x000fe20007810084 */
[--C-:B------:R-:W-:Y:S01]  /*8930*/  FFMA.FTZ R4, R141, UR8, -R12.reuse ;  /* 0x000000088d047c23 */ /* 0x100fe2000801080c */
[----:B------:R-:W-:Y:S01]  /*8940*/  MOV R23, R221 ;  /* 0x000000dd00177202 */ /* 0x000fe20000000f00 */
[----:B------:R-:W-:Y:S01]  /*8950*/  MUFU.EX2 R236, R30 ;  /* 0x0000001e00ec7308 */ /* 0x000fe20000000800 */
[----:B------:R-:W-:Y:S01]  /*8960*/  FMNMX3.FTZ R2, R2, R204, R199, !PT ;  /* 0x000000cc02027276 */ /* 0x000fe200078100c7 */
[----:B------:R-:W-:Y:S01]  /*8970*/  LDSM.16.MT88.4 R140, [R216+0xa000] ;  /* 0x00a00000d88c783b */ /* 0x000fe20000004200 */
[----:B------:R-:W-:Y:S01]  /*8980*/  @P4 IADD3 R15, PT, PT, R219, -0x40, RZ ;  /* 0xffffffc0db0f4810 */ /* 0x000fe20007ffe0ff */
[----:B------:R-:W-:Y:S01]  /*8990*/  FFMA.FTZ R27, R27, UR8, -R12 ;  /* 0x000000081b1b7c23 */ /* 0x000fe2000801080c */
[----:B------:R-:W-:-:S02]  /*89a0*/  FMNMX3.FTZ R2, R2, R198, R197, !PT ;  /* 0x000000c602027276 */ /* 0x000fc400078100c5 */
[----:B------:R-:W-:Y:S01]  /*89b0*/  FSEL R5, R220, RZ, P2 ;  /* 0x000000ffdc057208 */ /* 0x000fe20001000000 */
[----:B------:R1:W-:Y:S01]  /*89c0*/  MUFU.EX2 R214, R4 ;  /* 0x0000000400d67308 */ /* 0x0003e20000000800 */
[----:B------:R-:W-:Y:S01]  /*89d0*/  MOV R22, R239 ;  /* 0x000000ef00167202 */ /* 0x000fe20000000f00 */
[----:B------:R-:W3:Y:S01]  /*89e0*/  SHFL.BFLY PT, R7, R2, 0x2, 0x1f ;  /* 0x0c401f0002077f89 */ /* 0x000ee200000e0000 */
[----:B------:R-:W-:Y:S02]  /*89f0*/  IADD3 R251, PT, PT, R216, R252, RZ ;  /* 0x000000fcd8fb7210 */ /* 0x000fe40007ffe0ff */
[----:B------:R-:W-:Y:S01]  /*8a00*/  IADD3 R8, PT, PT, R252, R15, RZ ;  /* 0x0000000ffc087210 */ /* 0x000fe20007ffe0ff */
[----:B------:R-:W-:Y:S01]  /*8a10*/  LDSM.16.MT88.4 R176, [R15] ;  /* 0x000000000fb0783b */ /* 0x000fe20000004200 */
[----:B--2---:R-:W-:Y:S01]  /*8a20*/  FMNMX.FTZ R3, R3, R6, !PT ;  /* 0x0000000603037209 */ /* 0x004fe20007810000 */
[----:B------:R2:W4:Y:S02]  /*8a30*/  MUFU.EX2 R239, R29 ;  /* 0x0000001d00ef7308 */ /* 0x0005240000000800 */
[----:B------:R-:W-:Y:S04]  /*8a40*/  LDSM.16.MT88.4 R180, [R8] ;  /* 0x0000000008b4783b */ /* 0x000fe80000004200 */
[----:B------:R-:W5:Y:S02]  /*8a50*/  SHFL.BFLY PT, R14, R3, 0x1, 0x1f ;  /* 0x0c201f00030e7f89 */ /* 0x000f6400000e0000 */
[----:B------:R-:W-:Y:S01]  /*8a60*/  MUFU.EX2 R215, R27 ;  /* 0x0000001b00d77308 */ /* 0x000fe20000000800 */
[----:B-1----:R-:W-:Y:S01]  /*8a70*/  FFMA.FTZ R4, R31, UR8, -R12 ;  /* 0x000000081f047c23 */ /* 0x002fe2000801080c */
[----:B------:R-:W-:Y:S06]  /*8a80*/  LDSM.16.MT88.4 R16, [R251+0xb000] ;  /* 0x00b00000fb10783b */ /* 0x000fec0000004200 */
[----:B------:R1:W1:Y:S01]  /*8a90*/  MUFU.EX2 R237, R4 ;  /* 0x0000000400ed7308 */ /* 0x0002620000000800 */
[----:B--2---:R-:W-:Y:S01]  /*8aa0*/  LDSM.16.MT88.4 R28, [R8+0x1000] ;  /* 0x00100000081c783b */ /* 0x004fe20000004200 */
[----:B---3--:R-:W-:-:S02]  /*8ab0*/  FMNMX.FTZ R2, R2, R7, !PT ;  /* 0x0000000702027209 */ /* 0x008fc40007810000 */
[----:B----4-:R-:W-:-:S03]  /*8ac0*/  F2FP.F16.F32.PACK_AB R6, R238, R239 ;  /* 0x000000efee06723e */ /* 0x010fc600000000ff */
[----:B------:R-:W2:Y:S01]  /*8ad0*/  SHFL.BFLY PT, R13, R2, 0x1, 0x1f ;  /* 0x0c201f00020d7f89 */ /* 0x000ea200000e0000 */
[----:B-----5:R-:W-:Y:S02]  /*8ae0*/  FMNMX.FTZ R221, R3, R14, !PT ;  /* 0x0000000e03dd7209 */ /* 0x020fe40007810000 */
[----:B-1----:R-:W-:Y:S02]  /*8af0*/  FSEL R4, R222, RZ, P3 ;  /* 0x000000ffde047208 */ /* 0x002fe40001800000 */
[----:B------:R-:W-:Y:S02]  /*8b00*/  FSETP.NEU.FTZ.AND P3, PT, R221, -INF , PT ;  /* 0xff800000dd00780b */ /* 0x000fe40003f7d000 */
[----:B------:R-:W-:Y:S01]  /*8b10*/  F2FP.F16.F32.PACK_AB R7, R236, R237 ;  /* 0x000000edec07723e */ /* 0x000fe200000000ff */
[----:B------:R-:W-:Y:S01]  /*8b20*/  FADD.FTZ R4, R135, -R4 ;  /* 0x8000000487047221 */ /* 0x000fe20000010000 */
[----:B------:R-:W-:Y:S02]  /*8b30*/  MOV R135, R22 ;  /* 0x0000001600877202 */ /* 0x000fe40000000f00 */
[----:B------:R-:W-:Y:S01]  /*8b40*/  FSEL R3, R221, RZ, P3 ;  /* 0x000000ffdd037208 */ /* 0x000fe20001800000 */
[----:B------:R-:W-:Y:S01]  /*8b50*/  FMUL.FTZ R11, R4, UR8 ;  /* 0x00000008040b7c20 */ /* 0x000fe20008410000 */
[----:B------:R-:W-:Y:S01]  /*8b60*/  FADD.FTZ R4, R136, -R5 ;  /* 0x8000000588047221 */ /* 0x000fe20000010000 */
[----:B------:R-:W-:Y:S01]  /*8b70*/  F2FP.F16.F32.PACK_AB R5, R215, R214 ;  /* 0x000000d6d705723e */ /* 0x000fe200000000ff */
[----:B------:R-:W1:Y:S01]  /*8b80*/  LDSM.16.MT88.4 R136, [R251+0xa000] ;  /* 0x00a00000fb88783b */ /* 0x000e620000004200 */
[----:B------:R-:W-:Y:S01]  /*8b90*/  FADD.FTZ R25, R134, -R3 ;  /* 0x8000000386197221 */ /* 0x000fe20000010000 */
[----:B--2---:R-:W-:Y:S01]  /*8ba0*/  FMNMX.FTZ R219, R2, R13, !PT ;  /* 0x0000000d02db7209 */ /* 0x004fe20007810000 */
[----:B------:R-:W-:Y:S01]  /*8bb0*/  FMUL.FTZ R2, R221, UR8 ;  /* 0x00000008dd027c20 */ /* 0x000fe20008410000 */
[----:B------:R-:W-:Y:S01]  /*8bc0*/  FMUL.FTZ R4, R4, UR8 ;  /* 0x0000000804047c20 */ /* 0x000fe20008410000 */
[----:B------:R-:W2:Y:S01]  /*8bd0*/  MUFU.EX2 R11, R11 ;  /* 0x0000000b000b7308 */ /* 0x000ea20000000800 */
[----:B------:R-:W-:-:S02]  /*8be0*/  FSETP.NEU.FTZ.AND P2, PT, R219, -INF , PT ;  /* 0xff800000db00780b */ /* 0x000fc40003f5d000 */
[----:B------:R-:W-:Y:S02]  /*8bf0*/  FSEL R14, R2, RZ, P3 ;  /* 0x000000ff020e7208 */ /* 0x000fe40001800000 */
[----:B------:R-:W-:-:S03]  /*8c00*/  FSEL R2, R219, RZ, P2 ;  /* 0x000000ffdb027208 */ /* 0x000fc60001000000 */
[----:B------:R-:W-:Y:S01]  /*8c10*/  FFMA.FTZ R3, R185, UR8, -R14 ;  /* 0x00000008b9037c23 */ /* 0x000fe2000801080e */
[----:B------:R3:W4:Y:S01]  /*8c20*/  MUFU.EX2 R10, R4 ;  /* 0x00000004000a7308 */ /* 0x0007220000000800 */
[----:B------:R-:W-:Y:S01]  /*8c30*/  FADD.FTZ R26, R133, -R2 ;  /* 0x80000002851a7221 */ /* 0x000fe20000010000 */
[----:B------:R-:W-:-:S06]  /*8c40*/  FFMA.FTZ R2, R194, UR8, -R14 ;  /* 0x00000008c2027c23 */ /* 0x000fcc000801080e */
        /* <DEDUP_REMOVED lines=16> */
[----:B------:R-:W-:Y:S01]  /*8d50*/  FMUL.FTZ R169, R169, R11 ;  /* 0x0000000ba9a97220 */ /* 0x000fe20000410000 */
[--C-:B-----5:R-:W-:Y:S01]  /*8d60*/  FFMA.FTZ R2, R184, UR8, -R14.reuse ;  /* 0x00000008b8027c23 */ /* 0x120fe2000801080e */
[----:B------:R-:W-:Y:S01]  /*8d70*/  MOV R184, R23 ;  /* 0x0000001700b87202 */ /* 0x000fe20000000f00 */
        /* <DEDUP_REMOVED lines=27> */
[-C--:B------:R-:W-:Y:S01]  /*8f30*/  FMUL.FTZ R77, R77, R11.reuse ;  /* 0x0000000b4d4d7220 */ /* 0x080fe20000410000 */
[-C--:B------:R-:W-:Y:S01]  /*8f40*/  FMUL.FTZ R78, R78, R10.reuse ;  /* 0x0000000a4e4e7220 */ /* 0x080fe20000410000 */
[----:B------:R2:W-:Y:S01]  /*8f50*/  MUFU.EX2 R206, R2 ;  /* 0x0000000200ce7308 */ /* 0x0005e20000000800 */
[--C-:B------:R-:W-:Y:S01]  /*8f60*/  FFMA.FTZ R24, R21, UR8, -R13.reuse ;  /* 0x0000000815187c23 */ /* 0x100fe2000801080d */
[--C-:B------:R-:W-:Y:S01]  /*8f70*/  FFMA.FTZ R3, R195, UR8, -R13.reuse ;  /* 0x00000008c3037c23 */ /* 0x100fe2000801080d */
        /* <DEDUP_REMOVED lines=14> */
[----:B--2---:R-:W-:Y:S01]  /*9060*/  FFMA.FTZ R2, R20, UR8, -R13 ;  /* 0x0000000814027c23 */ /* 0x004fe2000801080d */
[-C--:B------:R-:W-:Y:S01]  /*9070*/  FMUL.FTZ R108, R108, R11.reuse ;  /* 0x0000000b6c6c7220 */ /* 0x080fe20000410000 */
[----:B------:R-:W2:Y:S01]  /*9080*/  LDSM.16.MT88.4 R20, [R15+0x1000] ;  /* 0x001000000f14783b */ /* 0x000ea20000004200 */
[-C--:B------:R-:W-:Y:S01]  /*9090*/  FMUL.FTZ R109, R109, R11.reuse ;  /* 0x0000000b6d6d7220 */ /* 0x080fe20000410000 */
[----:B------:R4:W-:Y:S01]  /*90a0*/  MUFU.EX2 R27, R2 ;  /* 0x00000002001b7308 */ /* 0x0009e20000000800 */
[-C--:B------:R-:W-:Y:S01]  /*90b0*/  FMUL.FTZ R110, R110, R10.reuse ;  /* 0x0000000a6e6e7220 */ /* 0x080fe20000410000 */
[-C--:B------:R-:W-:Y:S01]  /*90c0*/  FMUL.FTZ R111, R111, R10.reuse ;  /* 0x0000000a6f6f7220 */ /* 0x080fe20000410000 */
[-C--:B------:R-:W-:Y:S01]  /*90d0*/  FMUL.FTZ R120, R120, R11.reuse ;  /* 0x0000000b78787220 */ /* 0x080fe20000410000 */
[----:B---3--:R-:W-:Y:S01]  /*90e0*/  FMUL.FTZ R3, R26, UR8 ;  /* 0x000000081a037c20 */ /* 0x008fe20008410000 */
[-C--:B------:R-:W-:Y:S01]  /*90f0*/  FMUL.FTZ R121, R121, R11.reuse ;  /* 0x0000000b79797220 */ /* 0x080fe20000410000 */
[-C--:B------:R-:W-:Y:S01]  /*9100*/  FMUL.FTZ R122, R122, R10.reuse ;  /* 0x0000000a7a7a7220 */ /* 0x080fe20000410000 */
[-C--:B------:R-:W-:Y:S01]  /*9110*/  FMUL.FTZ R123, R123, R10.reuse ;  /* 0x0000000a7b7b7220 */ /* 0x080fe20000410000 */
[-C--:B------:R-:W-:Y:S01]  /*9120*/  FMUL.FTZ R124, R124, R11.reuse ;  /* 0x0000000b7c7c7220 */ /* 0x080fe20000410000 */
[----:B------:R-:W-:Y:S01]  /*9130*/  FMUL.FTZ R125, R125, R11 ;  /* 0x0000000b7d7d7220 */ /* 0x000fe20000410000 */
[----:B------:R-:W3:Y:S01]  /*9140*/  MUFU.EX2 R3, R3 ;  /* 0x0000000300037308 */ /* 0x000ee20000000800 */
[-C--:B------:R-:W-:Y:S01]  /*9150*/  FMUL.FTZ R126, R126, R10.reuse ;  /* 0x0000000a7e7e7220 */ /* 0x080fe20000410000 */
[----:B------:R-:W-:Y:S01]  /*9160*/  FMUL.FTZ R127, R127, R10 ;  /* 0x0000000a7f7f7220 */ /* 0x000fe20000410000 */
[----:B------:R-:W-:Y:S01]  /*9170*/  HMMA.16816.F32 R148, R4, R140, R148 ;  /* 0x0000008c0494723c */ /* 0x000fe20000001894 */
[----:B----4-:R-:W-:-:S04]  /*9180*/  FMUL.FTZ R2, R25, UR8 ;  /* 0x0000000819027c20 */ /* 0x010fc80008410000 */
[----:B------:R-:W-:Y:S03]  /*9190*/  MUFU.EX2 R25, R24 ;  /* 0x0000001800197308 */ /* 0x000fe60000000800 */
[C---:B------:R-:W-:Y:S05]  /*91a0*/  HMMA.16816.F32 R152, R4.reuse, R142, R152 ;  /* 0x0000008e0498723c */ /* 0x040fea0000001898 */
[----:B------:R4:W5:Y:S01]  /*91b0*/  MUFU.EX2 R8, R2 ;  /* 0x0000000200087308 */ /* 0x0009620000000800 */
[-C--:B---3--:R-:W-:Y:S02]  /*91c0*/  FMUL.FTZ R70, R70, R3.reuse ;  /* 0x0000000346467220 */ /* 0x088fe40000410000 */
[C---:B-1----:R-:W-:Y:S01]  /*91d0*/  HMMA.16816.F32 R164, R4.reuse, R136, R164 ;  /* 0x0000008804a4723c */ /* 0x042fe200000018a4 */
        /* <DEDUP_REMOVED lines=14> */
[----:B----4-:R-:W-:Y:S01]  /*92c0*/  FFMA.FTZ R2, R132, UR8, -R13 ;  /* 0x0000000884027c23 */ /* 0x010fe2000801080d */
[C---:B------:R-:W-:Y:S01]  /*92d0*/  HMMA.16816.F32 R40, R4.reuse, R176, R40 ;  /* 0x000000b00428723c */ /* 0x040fe20000001828 */
[-C--:B-----5:R-:W-:Y:S01]  /*92e0*/  FMUL.FTZ R68, R68, R8.reuse ;  /* 0x0000000844447220 */ /* 0x0a0fe20000410000 */
[-C--:B------:R-:W-:Y:S01]  /*92f0*/  FMUL.FTZ R69, R69, R8.reuse ;  /* 0x0000000845457220 */ /* 0x080fe20000410000 */
[----:B------:R1:W3:Y:S01]  /*9300*/  MUFU.EX2 R24, R2 ;  /* 0x0000000200187308 */ /* 0x0002e20000000800 */
        /* <DEDUP_REMOVED lines=39> */
[-C--:B------:R-:W-:Y:S01]  /*9580*/  FMUL.FTZ R175, R175, R3.reuse ;  /* 0x00000003afaf7220 */ /* 0x080fe20000410000 */
[-C--:B------:R-:W-:Y:S01]  /*9590*/  FMUL.FTZ R48, R48, R8.reuse ;  /* 0x0000000830307220 */ /* 0x080fe20000410000 */
[----:B------:R1:W4:Y:S01]  /*95a0*/  MUFU.EX2 R194, R2 ;  /* 0x0000000200c27308 */ /* 0x0003220000000800 */
        /* <DEDUP_REMOVED lines=14> */
[----:B------:R-:W-:Y:S01]  /*9690*/  FMUL.FTZ R129, R129, R8 ;  /* 0x0000000881817220 */ /* 0x000fe20000410000 */
[----:B------:R-:W-:Y:S01]  /*96a0*/  FMUL.FTZ R130, R130, R3 ;  /* 0x0000000382827220 */ /* 0x000fe20000410000 */
[----:B-1----:R-:W-:Y:S01]  /*96b0*/  FFMA.FTZ R2, R192, UR8, -R9 ;  /* 0x00000008c0027c23 */ /* 0x002fe20008010809 */
[----:B------:R-:W-:Y:S01]  /*96c0*/  MOV R192, R135 ;  /* 0x0000008700c07202 */ /* 0x000fe20000000f00 */
[----:B------:R-:W-:-:S02]  /*96d0*/  FMUL.FTZ R131, R131, R3 ;  /* 0x0000000383837220 */ /* 0x000fc40000410000 */
[----:B------:R1:W-:Y:S01]  /*96e0*/  MUFU.EX2 R191, R2 ;  /* 0x0000000200bf7308 */ /* 0x0003e20000000800 */
[C---:B--2---:R-:W-:Y:S08]  /*96f0*/  HMMA.16816.F32 R104, R4.reuse, R20, R104 ;  /* 0x000000140468723c */ /* 0x044ff00000001868 */
[----:B------:R-:W-:Y:S01]  /*9700*/  HMMA.16816.F32 R108, R4, R22, R108 ;  /* 0x00000016046c723c */ /* 0x000fe2000000186c */
[----:B-1----:R-:W-:-:S07]  /*9710*/  FFMA.FTZ R2, R193, UR8, -R9 ;  /* 0x00000008c1027c23 */ /* 0x002fce0008010809 */
[C---:B------:R-:W-:Y:S01]  /*9720*/  HMMA.16816.F32 R120, R4.reuse, R28, R120 ;  /* 0x0000001c0478723c */ /* 0x040fe20000001878 */
[----:B------:R-:W-:Y:S01]  /*9730*/  MOV R193, R184 ;  /* 0x000000b800c17202 */ /* 0x000fe20000000f00 */
[----:B------:R1:W2:Y:S04]  /*9740*/  MUFU.EX2 R190, R2 ;  /* 0x0000000200be7308 */ /* 0x0002a80000000800 */
[----:B------:R-:W-:Y:S02]  /*9750*/  FFMA.FTZ R8, R193, R8, R211 ;  /* 0x00000008c1087223 */ /* 0x000fe400000100d3 */
[----:B------:R-:W-:Y:S01]  /*9760*/  HMMA.16816.F32 R200, R4, R30, R124 ;  /* 0x0000001e04c8723c */ /* 0x000fe2000000187c */
[----:B------:R-:W-:Y:S02]  /*9770*/  F2FP.F16.F32.PACK_AB R4, R210, R211 ;  /* 0x000000d3d204723e */ /* 0x000fe400000000ff */
[----:B------:R-:W-:-:S02]  /*9780*/  F2FP.F16.F32.PACK_AB R5, R27, R205 ;  /* 0x000000cd1b05723e */ /* 0x000fc400000000ff */
[----:B------:R-:W-:Y:S02]  /*9790*/  F2FP.F16.F32.PACK_AB R6, R206, R207 ;  /* 0x000000cfce06723e */ /* 0x000fe400000000ff */
[----:B---3--:R-:W-:Y:S02]  /*97a0*/  F2FP.F16.F32.PACK_AB R7, R24, R25 ;  /* 0x000000191807723e */ /* 0x008fe400000000ff */
[----:B----4-:R-:W-:Y:S01]  /*97b0*/  F2FP.F16.F32.PACK_AB R124, R194, R195 ;  /* 0x000000c3c27c723e */ /* 0x010fe200000000ff */
[----:B-1----:R-:W-:Y:S01]  /*97c0*/  FFMA.FTZ R2, R196, UR8, -R12 ;  /* 0x00000008c4027c23 */ /* 0x002fe2000801080c */
[----:B--2---:R-:W-:-:S03]  /*97d0*/  F2FP.F16.F32.PACK_AB R126, R190, R191 ;  /* 0x000000bfbe7e723e */ /* 0x004fc600000000ff */
[C---:B------:R-:W-:Y:S01]  /*97e0*/  HMMA.16816.F32 R68, R4.reuse, R32, R68 ;  /* 0x000000200444723c */ /* 0x040fe20000001844 */
[----:B------:R1:W-:Y:S07]  /*97f0*/  MUFU.EX2 R186, R2 ;  /* 0x0000000200ba7308 */ /* 0x0003ee0000000800 */
[C---:B------:R-:W-:Y:S01]  /*9800*/  HMMA.16816.F32 R132, R4.reuse, R34, R80 ;  /* 0x000000220484723c */ /* 0x040fe20000001850 */
[----:B------:R-:W-:Y:S07]  /*9810*/  LDSM.16.MT88.4 R80, [R216+0xb800] ;  /* 0x00b80000d850783b */ /* 0x000fee0000004200 */
[----:B------:R-:W-:Y:S01]  /*9820*/  HMMA.16816.F32 R32, R4, R18, R96 ;  /* 0x000000120420723c */ /* 0x000fe20000001860 */
[----:B------:R-:W-:Y:S01]  /*9830*/  LDSM.16.MT88.4 R96, [R251+0xb800] ;  /* 0x00b80000fb60783b */ /* 0x000fe20000004200 */
[----:B-1----:R-:W-:-:S04]  /*9840*/  FFMA.FTZ R2, R187, UR8, -R12 ;  /* 0x00000008bb027c23 */ /* 0x002fc8000801080c */
[----:B------:R1:W2:Y:S02]  /*9850*/  MUFU.EX2 R18, R2 ;  /* 0x0000000200127308 */ /* 0x0002a40000000800 */
[C---:B------:R-:W-:Y:S08]  /*9860*/  HMMA.16816.F32 R84, R4.reuse, R16, R84 ;  /* 0x000000100454723c */ /* 0x040ff00000001854 */
[----:B------:R-:W-:Y:S01]  /*9870*/  HMMA.16816.F32 R144, R4, R140, R144 ;  /* 0x0000008c0490723c */ /* 0x000fe20000001890 */
[----:B-1----:R-:W-:-:S07]  /*9880*/  FFMA.FTZ R2, R189, UR8, -R12 ;  /* 0x00000008bd027c23 */ /* 0x002fce000801080c */
[C---:B------:R-:W-:Y:S01]  /*9890*/  HMMA.16816.F32 R160, R4.reuse, R136, R160 ;  /* 0x0000008804a0723c */ /* 0x040fe200000018a0 */
[----:B--2---:R-:W-:Y:S01]  /*98a0*/  F2FP.F16.F32.PACK_AB R125, R18, R186 ;  /* 0x000000ba127d723e */ /* 0x004fe200000000ff */
[----:B------:R1:W-:Y:S06]  /*98b0*/  MUFU.EX2 R17, R2 ;  /* 0x0000000200117308 */ /* 0x0003ec0000000800 */
[C---:B------:R-:W-:Y:S08]  /*98c0*/  HMMA.16816.F32 R36, R4.reuse, R176, R36 ;  /* 0x000000b00424723c */ /* 0x040ff00000001824 */
[----:B------:R-:W-:Y:S01]  /*98d0*/  HMMA.16816.F32 R52, R4, R180, R52 ;  /* 0x000000b40434723c */ /* 0x000fe20000001834 */
[----:B-1----:R-:W-:-:S04]  /*98e0*/  FFMA.FTZ R2, R188, UR8, -R12 ;  /* 0x00000008bc027c23 */ /* 0x002fc8000801080c */
[----:B------:R1:W2:Y:S03]  /*98f0*/  MUFU.EX2 R16, R2 ;  /* 0x0000000200107308 */ /* 0x0002a60000000800 */
[C---:B------:R-:W-:Y:S08]  /*9900*/  HMMA.16816.F32 R100, R4.reuse, R20, R100 ;  /* 0x000000140464723c */ /* 0x040ff00000001864 */
[----:B------:R-:W-:Y:S01]  /*9910*/  HMMA.16816.F32 R116, R4, R28, R116 ;  /* 0x0000001c0474723c */ /* 0x000fe20000001874 */
[----:B-1----:R-:W-:-:S07]  /*9920*/  FFMA.FTZ R2, R208, UR8, -R14 ;  /* 0x00000008d0027c23 */ /* 0x002fce000801080e */
[C---:B------:R-:W-:Y:S01]  /*9930*/  HMMA.16816.F32 R140, R4.reuse, R142, R156 ;  /* 0x0000008e048c723c */ /* 0x040fe2000000189c */
[----:B------:R-:W1:Y:S01]  /*9940*/  LDSM.16.MT88.4 R156, [R216+0xa800] ;  /* 0x00a80000d89c783b */ /* 0x000e620000004200 */
[----:B--2---:R-:W-:Y:S01]  /*9950*/  F2FP.F16.F32.PACK_AB R127, R16, R17 ;  /* 0x00000011107f723e */ /* 0x004fe200000000ff */
[----:B------:R2:W-:Y:S05]  /*9960*/  MUFU.EX2 R185, R2 ;  /* 0x0000000200b97308 */ /* 0x0005ea0000000800 */
[C---:B------:R-:W-:Y:S01]  /*9970*/  HMMA.16816.F32 R136, R4.reuse, R138, R172 ;  /* 0x0000008a0488723c */ /* 0x040fe200000018ac */
[----:B------:R-:W3:Y:S07]  /*9980*/  LDSM.16.MT88.4 R172, [R251+0xa800] ;  /* 0x00a80000fbac783b */ /* 0x000eee0000004200 */
[----:B------:R-:W-:Y:S01]  /*9990*/  HMMA.16816.F32 R176, R4, R178, R48 ;  /* 0x000000b204b0723c */ /* 0x000fe20000001830 */
[----:B------:R-:W-:Y:S01]  /*99a0*/  LDSM.16.MT88.4 R48, [R15+0x800] ;  /* 0x000800000f30783b */ /* 0x000fe20000004200 */
[----:B--2---:R-:W-:-:S04]  /*99b0*/  FFMA.FTZ R2, R212, UR8, -R14 ;  /* 0x00000008d4027c23 */ /* 0x004fc8000801080e */
[----:B------:R2:W4:Y:S02]  /*99c0*/  MUFU.EX2 R184, R2 ;  /* 0x0000000200b87308 */ /* 0x0005240000000800 */
[C---:B------:R-:W-:Y:S01]  /*99d0*/  HMMA.16816.F32 R180, R4.reuse, R182, R64 ;  /* 0x000000b604b4723c */ /* 0x040fe20000001840 */
[----:B------:R-:W-:Y:S07]  /*99e0*/  LDSM.16.MT88.4 R64, [R223+0x800] ;  /* 0x00080000df40783b */ /* 0x000fee0000004200 */
[----:B------:R-:W-:Y:S01]  /*99f0*/  HMMA.16816.F32 R20, R4, R22, R112 ;  /* 0x000000160414723c */ /* 0x000fe20000001870 */
[----:B------:R-:W-:Y:S01]  /*9a00*/  LDSM.16.MT88.4 R112, [R15+0x1800] ;  /* 0x001800000f70783b */ /* 0x000fe20000004200 */
[----:B--2---:R-:W-:-:S06]  /*9a10*/  FFMA.FTZ R2, R209, UR8, -R14 ;  /* 0x00000008d1027c23 */ /* 0x004fcc000801080e */
[----:B------:R-:W-:Y:S01]  /*9a20*/  HMMA.16816.F32 R28, R4, R30, R128 ;  /* 0x0000001e041c723c */ /* 0x000fe20000001880 */
[----:B------:R-:W2:Y:S01]  /*9a30*/  LDSM.16.MT88.4 R4, [R223+0x1800] ;  /* 0x00180000df04783b */ /* 0x000ea20000004200 */
[----:B----4-:R-:W-:Y:S01]  /*9a40*/  F2FP.F16.F32.PACK_AB R128, R184, R185 ;  /* 0x000000b9b880723e */ /* 0x010fe200000000ff */
[----:B------:R4:W-:Y:S05]  /*9a50*/  MUFU.EX2 R26, R2 ;  /* 0x00000002001a7308 */ /* 0x0009ea0000000800 */
[C---:B-1----:R-:W-:Y:S08]  /*9a60*/  HMMA.16816.F32 R148, R124.reuse, R156, R148 ;  /* 0x0000009c7c94723c */ /* 0x042ff00000001894 */
[----:B------:R-:W-:Y:S01]  /*9a70*/  HMMA.16816.F32 R152, R124, R158, R152 ;  /* 0x0000009e7c98723c */ /* 0x000fe20000001898 */
[----:B----4-:R-:W-:-:S04]  /*9a80*/  FFMA.FTZ R2, R213, UR8, -R14 ;  /* 0x00000008d5027c23 */ /* 0x010fc8000801080e */
[----:B------:R1:W4:Y:S03]  /*9a90*/  MUFU.EX2 R19, R2 ;  /* 0x0000000200137308 */ /* 0x0003260000000800 */
[C---:B---3--:R-:W-:Y:S08]  /*9aa0*/  HMMA.16816.F32 R164, R124.reuse, R172, R164 ;  /* 0x000000ac7ca4723c */ /* 0x048ff000000018a4 */
[----:B------:R-:W-:Y:S01]  /*9ab0*/  HMMA.16816.F32 R168, R124, R174, R168 ;  /* 0x000000ae7ca8723c */ /* 0x000fe200000018a8 */
[----:B-1----:R-:W-:Y:S01]  /*9ac0*/  FFMA.FTZ R2, R204, UR8, -R13 ;  /* 0x00000008cc027c23 */ /* 0x002fe2000801080d */
[----:B----4-:R-:W-:-:S06]  /*9ad0*/  F2FP.F16.F32.PACK_AB R130, R19, R26 ;  /* 0x0000001a1382723e */ /* 0x010fcc00000000ff */
[C---:B--2---:R-:W-:Y:S01]  /*9ae0*/  HMMA.16816.F32 R120, R124.reuse, R4, R120 ;  /* 0x000000047c78723c */ /* 0x044fe20000001878 */
        /* <DEDUP_REMOVED lines=19> */
[----:B------:R-:W-:Y:S08]  /*9c20*/  HMMA.16816.F32 R124, R124, R6, R200 ;  /* 0x000000067c7c723c */ /* 0x000ff000000018c8 */
[C---:B------:R-:W-:Y:S01]  /*9c30*/  HMMA.16816.F32 R116, R128.reuse, R4, R116 ;  /* 0x000000048074723c */ /* 0x040fe20000001874 */
[----:B------:R-:W-:Y:S01]  /*9c40*/  FFMA.FTZ R5, R192, R3, R205 ;  /* 0x00000003c0057223 */ /* 0x000fe200000100cd */
[----:B------:R-:W-:Y:S01]  /*9c50*/  FFMA.FTZ R4, R244, R11, R241 ;  /* 0x0000000bf4047223 */ /* 0x000fe200000100f1 */
[----:B------:R-:W-:Y:S01]  /*9c60*/  FFMA.FTZ R3, R242, R10, R214 ;  /* 0x0000000af2037223 */ /* 0x000fe200000100d6 */
[----:B------:R-:W-:Y:S01]  /*9c70*/  FADD.FTZ R11, R210, R8 ;  /* 0x00000008d20b7221 */ /* 0x000fe20000010000 */
[----:B------:R-:W-:Y:S01]  /*9c80*/  FADD.FTZ R5, R27, R5 ;  /* 0x000000051b057221 */ /* 0x000fe20000010000 */
[----:B------:R-:W-:Y:S01]  /*9c90*/  FADD.FTZ R10, R240, R4 ;  /* 0x00000004f00a7221 */ /* 0x000fe20000010000 */
[----:B------:R-:W-:Y:S01]  /*9ca0*/  FADD.FTZ R8, R215, R3 ;  /* 0x00000003d7087221 */ /* 0x000fe20000010000 */
        /* <DEDUP_REMOVED lines=24> */
[----:B------:R-:W-:Y:S01]  /*9e30*/  HMMA.16816.F32 R172, R128, R174, R136 ;  /* 0x000000ae80ac723c */ /* 0x000fe20000001888 */
[----:B------:R-:W-:-:S07]  /*9e40*/  MOV R136, R220 ;  /* 0x000000dc00887202 */ /* 0x000fce0000000f00 */
[C---:B------:R-:W-:Y:S08]  /*9e50*/  HMMA.16816.F32 R64, R128.reuse, R66, R180 ;  /* 0x000000428040723c */ /* 0x040ff000000018b4 */
[----:B------:R-:W-:Y:S01]  /*9e60*/  HMMA.16816.F32 R80, R128, R82, R132 ;  /* 0x000000528050723c */ /* 0x000fe20000001884 */
[----:B------:R-:W-:Y:S02]  /*9e70*/  MOV R135, R222 ;  /* 0x000000de00877202 */ /* 0x000fe40000000f00 */
[----:B------:R-:W-:-:S02]  /*9e80*/  MOV R133, R219 ;  /* 0x000000db00857202 */ /* 0x000fc40000000f00 */
[----:B------:R-:W-:-:S03]  /*9e90*/  MOV R134, R221 ;  /* 0x000000dd00867202 */ /* 0x000fc60000000f00 */
[C---:B------:R-:W-:Y:S08]  /*9ea0*/  HMMA.16816.F32 R96, R128.reuse, R98, R32 ;  /* 0x000000628060723c */ /* 0x040ff00000001820 */
[----:B------:R-:W-:Y:S01]  /*9eb0*/  HMMA.16816.F32 R128, R128, R6, R28 ;  /* 0x000000068080723c */ /* 0x000fe2000000181c */
        /* <DEDUP_REMOVED lines=11> */
[----:B------:R-:W-:-:S04]  /*9f70*/  FADD.FTZ R244, R16, R3 ;  /* 0x0000000310f47221 */ /* 0x000fc80000010000 */
[----:B------:R2:W-:Y:S04]  /*9f80*/  STL [R1+0x18], R241 ;  /* 0x000018f101007387 */ /* 0x0005e80000100800 */
[----:B------:R2:W-:Y:S01]  /*9f90*/  STL [R1+0x1c], R244 ;  /* 0x00001cf401007387 */ /* 0x0005e20000100800 */
[----:B------:R-:W-:Y:S05]  /*9fa0*/  BRA.U !UP0, `(.L_x_1485) ;  /* 0x000000a508647547 */ /* 0x000fea000b800000 */
[----:B------:R-:W-:Y:S01]  /*9fb0*/  UIADD3 UR4, UPT, UPT, UR25, -0x3, URZ ;  /* 0xfffffffd19047890 */ /* 0x000fe2000fffe0ff */
[----:B------:R-:W-:-:S04]  /*9fc0*/  DEPBAR.LE SB0, 0x0 ;  /* 0x000080000000791a */ /* 0x000fc80000000000 */
[----:B------:R-:W-:-:S04]  /*9fd0*/  UIMAD.WIDE.U32 UR26, UR4, UR6, URZ ;  /* 0x00000006041a72a5 */ /* 0x000fc8000f8e00ff */
[----:B------:R-:W-:Y:S02]  /*9fe0*/  USHF.L.U32 UR18, UR26, 0x5, URZ ;  /* 0x000000051a127899 */ /* 0x000fe400080006ff */
[----:B------:R-:W-:Y:S01]  /*9ff0*/  UIMAD UR13, UR4, UR7, UR27 ;  /* 0x00000007040d72a4 */ /* 0x000fe2000f8e021b */
[----:B------:R-:W-:Y:S01]  /*a000*/  IMAD.U32 R4, RZ, RZ, UR26 ;  /* 0x0000001aff047e24 */ /* 0x000fe2000f8e00ff */
[----:B------:R-:W-:Y:S01]  /*a010*/  ULEA UR18, UP0, UR6, UR18, 0x4 ;  /* 0x0000001206127291 */ /* 0x000fe2000f8020ff */
[----:B------:R-:W-:Y:S01]  /*a020*/  IMAD.U32 R3, RZ, RZ, UR26 ;  /* 0x0000001aff037e24 */ /* 0x000fe2000f8e00ff */
[----:B------:R-:W-:Y:S02]  /*a030*/  USHF.L.U64.HI UR9, UR26, 0x5, UR13 ;  /* 0x000000051a097899 */ /* 0x000fe4000801020d */
[----:B------:R-:W-:Y:S01]  /*a040*/  IMAD.U32 R2, RZ, RZ, UR13 ;  /* 0x0000000dff027e24 */ /* 0x000fe2000f8e00ff */
[----:B------:R-:W-:Y:S01]  /*a050*/  BAR.SYNC.DEFER_BLOCKING 0x0 ;  /* 0x0000000000007b1d */ /* 0x000fe20000010000 */
[----:B------:R-:W-:Y:S01]  /*a060*/  ULEA.HI.X UR9, UR6, UR9, UR7, 0x4, UP0 ;  /* 0x0000000906097291 */ /* 0x000fe200080f2407 */
[-C--:B------:R-:W-:Y:S01]  /*a070*/  LEA R4, P2, R4, R246.reuse, 0x6 ;  /* 0x000000f604047211 */ /* 0x080fe200078430ff */
[----:B------:R-:W-:Y:S01]  /*a080*/  IMAD.U32 R6, RZ, RZ, UR18 ;  /* 0x00000012ff067e24 */ /* 0x000fe2000f8e00ff */
[----:B------:R-:W-:Y:S01]  /*a090*/  UISETP.GT.U32.AND UP0, UPT, UR4, UR21, UPT ;  /* 0x000000150400728c */ /* 0x000fe2000bf04070 */
[----:B------:R-:W-:Y:S01]  /*a0a0*/  IMAD.U32 R7, RZ, RZ, UR18 ;  /* 0x00000012ff077e24 */ /* 0x000fe2000f8e00ff */
[----:B------:R-:W-:Y:S01]  /*a0b0*/  LEA.HI.X R5, R3, R247, R2, 0x6, P2 ;  /* 0x000000f703057211 */ /* 0x000fe200010f3402 */
[----:B------:R-:W-:Y:S01]  /*a0c0*/  IMAD.U32 R3, RZ, RZ, UR9 ;  /* 0x00000009ff037e24 */ /* 0x000fe2000f8e00ff */
[----:B------:R-:W-:-:S04]  /*a0d0*/  LEA R2, P2, R6, R246, 0x1 ;  /* 0x000000f606027211 */ /* 0x000fc800078408ff */
[----:B------:R-:W-:Y:S01]  /*a0e0*/  LEA.HI.X R3, R7, R247, R3, 0x1, P2 ;  /* 0x000000f707037211 */ /* 0x000fe200010f0c03 */
        /* <DEDUP_REMOVED lines=21> */
[----:B------:R-:W4:Y:S04]  /*a240*/  LDSM.16.M88.4 R8, [R218+UR5+0x8000] ;  /* 0x00800005da08783b */ /* 0x000f280008000200 */
[----:B-1----:R-:W1:Y:S04]  /*a250*/  LDSM.16.M88.4 R4, [R217+0x2000] ;  /* 0x00200000d904783b */ /* 0x002e680000000200 */
[----:B------:R-:W5:Y:S04]  /*a260*/  LDSM.16.M88.4 R24, [R218+UR5+0x8800] ;  /* 0x00880005da18783b */ /* 0x000f680008000200 */
[----:B------:R-:W-:Y:S01]  /*a270*/  LDSM.16.M88.4 R136, [R225+0x8000] ;  /* 0x00800000e188783b */ /* 0x000fe20000000200 */
[----:B---3--:R-:W-:-:S03]  /*a280*/  IMAD.IADD R3, R224, 0x1, R252 ;  /* 0x00000001e0037824 */ /* 0x008fc600078e02fc */
[----:B------:R-:W-:Y:S01]  /*a290*/  LDSM.16.M88.4 R140, [R225+0x8800] ;  /* 0x00880000e18c783b */ /* 0x000fe20000000200 */
[----:B------:R-:W-:-:S03]  /*a2a0*/  IMAD.IADD R2, R217, 0x1, R252 ;  /* 0x00000001d9027824 */ /* 0x000fc600078e02fc */
[----:B------:R-:W-:Y:S04]  /*a2b0*/  LDSM.16.M88.4 R28, [R3+0x8000] ;  /* 0x00800000031c783b */ /* 0x000fe80000000200 */
[----:B------:R-:W3:Y:S04]  /*a2c0*/  LDSM.16.M88.4 R16, [R2+0x2000] ;  /* 0x002000000210783b */ /* 0x000ee80000000200 */
[----:B------:R-:W2:Y:S04]  /*a2d0*/  LDSM.16.M88.4 R132, [R3+0x8800] ;  /* 0x008800000384783b */ /* 0x000ea80000000200 */
[----:B------:R-:W2:Y:S04]  /*a2e0*/  LDSM.16.M88.4 R20, [R2] ;  /* 0x000000000214783b */ /* 0x000ea80000000200 */
[----:B------:R-:W0:Y:S01]  /*a2f0*/  LDGDEPBAR ;  /* 0x00000000000079af */ /* 0x000e220000000000 */
[-C--:B----4-:R-:W-:Y:S08]  /*a300*/  HMMA.16816.F32 R192, R12, R8.reuse, RZ ;  /* 0x000000080cc0723c */ /* 0x090ff000000018ff */
[C---:B-1----:R-:W-:Y:S08]  /*a310*/  HMMA.16816.F32 R188, R4.reuse, R8, RZ ;  /* 0x0000000804bc723c */ /* 0x042ff000000018ff */
[-C--:B------:R-:W-:Y:S08]  /*a320*/  HMMA.16816.F32 R184, R4, R10.reuse, RZ ;  /* 0x0000000a04b8723c */ /* 0x080ff000000018ff */
[----:B------:R-:W-:Y:S01]  /*a330*/  HMMA.16816.F32 R200, R12, R10, RZ ;  /* 0x0000000a0cc8723c */ /* 0x000fe200000018ff */
[----:B------:R-:W1:Y:S07]  /*a340*/  LDSM.16.M88.4 R8, [R248] ;  /* 0x00000000f808783b */ /* 0x000e6e0000000200 */
[C---:B-----5:R-:W-:Y:S08]  /*a350*/  HMMA.16816.F32 R180, R4.reuse, R24, RZ ;  /* 0x0000001804b4723c */ /* 0x060ff000000018ff */
[----:B------:R-:W-:Y:S01]  /*a360*/  HMMA.16816.F32 R176, R4, R26, RZ ;  /* 0x0000001a04b0723c */ /* 0x000fe200000018ff */
[----:B------:R-:W4:Y:S07]  /*a370*/  LDSM.16.M88.4 R4, [R248+0x2000] ;  /* 0x00200000f804783b */ /* 0x000f2e0000000200 */
[C---:B------:R-:W-:Y:S08]  /*a380*/  HMMA.16816.F32 R32, R12.reuse, R24, RZ ;  /* 0x000000180c20723c */ /* 0x040ff000000018ff */
[----:B------:R-:W-:Y:S08]  /*a390*/  HMMA.16816.F32 R196, R12, R26, RZ ;  /* 0x0000001a0cc4723c */ /* 0x000ff000000018ff */
[C---:B---3--:R-:W-:Y:S08]  /*a3a0*/  HMMA.16816.F32 R208, R16.reuse, R28, R188 ;  /* 0x0000001c10d0723c */ /* 0x048ff000000018bc */
[C---:B--2---:R-:W-:Y:S08]  /*a3b0*/  HMMA.16816.F32 R236, R16.reuse, R132, R180 ;  /* 0x0000008410ec723c */ /* 0x044ff000000018b4 */
[C---:B------:R-:W-:Y:S08]  /*a3c0*/  HMMA.16816.F32 R204, R16.reuse, R30, R184 ;  /* 0x0000001e10cc723c */ /* 0x040ff000000018b8 */
[----:B------:R-:W-:Y:S01]  /*a3d0*/  HMMA.16816.F32 R212, R16, R134, R176 ;  /* 0x0000008610d4723c */ /* 0x000fe200000018b0 */
[----:B------:R-:W-:Y:S07]  /*a3e0*/  LDSM.16.M88.4 R16, [R250] ;  /* 0x00000000fa10783b */ /* 0x000fee0000000200 */
[C---:B------:R-:W-:Y:S01]  /*a3f0*/  HMMA.16816.F32 R24, R20.reuse, R132, R32 ;  /* 0x000000841418723c */ /* 0x040fe20000001820 */
[----:B------:R-:W2:Y:S07]  /*a400*/  LDSM.16.M88.4 R32, [R249+0x8000] ;  /* 0x00800000f920783b */ /* 0x000eae0000000200 */
[C---:B------:R-:W-:Y:S08]  /*a410*/  HMMA.16816.F32 R176, R20.reuse, R28, R192 ;  /* 0x0000001c14b0723c */ /* 0x040ff000000018c0 */
[C---:B------:R-:W-:Y:S01]  /*a420*/  HMMA.16816.F32 R12, R20.reuse, R30, R200 ;  /* 0x0000001e140c723c */ /* 0x040fe200000018c8 */
[----:B------:R-:W3:Y:S07]  /*a430*/  LDSM.16.M88.4 R28, [R249+0x8800] ;  /* 0x00880000f91c783b */ /* 0x000eee0000000200 */
[----:B------:R-:W-:Y:S01]  /*a440*/  HMMA.16816.F32 R132, R20, R134, R196 ;  /* 0x000000861484723c */ /* 0x000fe200000018c4 */
[----:B------:R-:W5:Y:S07]  /*a450*/  LDSM.16.M88.4 R20, [R250+0x2000] ;  /* 0x00200000fa14783b */ /* 0x000f6e0000000200 */
[C---:B-1----:R-:W-:Y:S08]  /*a460*/  HMMA.16816.F32 R196, R8.reuse, R136, R176 ;  /* 0x0000008808c4723c */ /* 0x042ff000000018b0 */
[C---:B------:R-:W-:Y:S01]  /*a470*/  HMMA.16816.F32 R192, R8.reuse, R140, R24 ;  /* 0x0000008c08c0723c */ /* 0x040fe20000001818 */
[----:B------:R-:W-:Y:S07]  /*a480*/  LDSM.16.M88.4 R24, [R218+UR5+0x9000] ;  /* 0x00900005da18783b */ /* 0x000fee0008000200 */
[C---:B------:R-:W-:Y:S01]  /*a490*/  HMMA.16816.F32 R188, R8.reuse, R138, R12 ;  /* 0x0000008a08bc723c */ /* 0x040fe2000000180c */
[----:B------:R-:W1:Y:S07]  /*a4a0*/  LDSM.16.M88.4 R12, [R217+0x4000] ;  /* 0x00400000d90c783b */ /* 0x000e6e0000000200 */
[----:B------:R-:W-:Y:S01]  /*a4b0*/  HMMA.16816.F32 R184, R8, R142, R132 ;  /* 0x0000008e08b8723c */ /* 0x000fe20000001884 */
[----:B------:R-:W-:Y:S07]  /*a4c0*/  LDSM.16.M88.4 R8, [R217+0x6000] ;  /* 0x00600000d908783b */ /* 0x000fee0000000200 */
[C---:B----4-:R-:W-:Y:S08]  /*a4d0*/  HMMA.16816.F32 R180, R4.reuse, R136, R208 ;  /* 0x0000008804b4723c */ /* 0x050ff000000018d0 */
[----:B------:R-:W-:Y:S01]  /*a4e0*/  HMMA.16816.F32 R176, R4, R138, R204 ;  /* 0x0000008a04b0723c */ /* 0x000fe200000018cc */
[----:B------:R-:W4:Y:S07]  /*a4f0*/  LDSM.16.M88.4 R136, [R218+UR5+0x9800] ;  /* 0x00980005da88783b */ /* 0x000f2e0008000200 */
[----:B--2---:R-:W-:Y:S08]  /*a500*/  HMMA.16816.F32 R208, R16, R32, R196 ;  /* 0x0000002010d0723c */ /* 0x004ff000000018c4 */
[C---:B------:R-:W-:Y:S08]  /*a510*/  HMMA.16816.F32 R132, R4.reuse, R140, R236 ;  /* 0x0000008c0484723c */ /* 0x040ff000000018ec */
[----:B------:R-:W-:Y:S01]  /*a520*/  HMMA.16816.F32 R212, R4, R142, R212 ;  /* 0x0000008e04d4723c */ /* 0x000fe200000018d4 */
[----:B------:R-:W-:Y:S04]  /*a530*/  LDSM.16.M88.4 R140, [R3+0x9000] ;  /* 0x00900000038c783b */ /* 0x000fe80000000200 */
[----:B------:R-:W2:Y:S03]  /*a540*/  LDSM.16.M88.4 R4, [R2+0x4000] ;  /* 0x004000000204783b */ /* 0x000ea60000000200 */
[C---:B---3--:R-:W-:Y:S08]  /*a550*/  HMMA.16816.F32 R196, R16.reuse, R30, R184 ;  /* 0x0000001e10c4723c */ /* 0x048ff000000018b8 */
[-C--:B------:R-:W-:Y:S08]  /*a560*/  HMMA.16816.F32 R204, R16, R34.reuse, R188 ;  /* 0x0000002210cc723c */ /* 0x080ff000000018bc */
[----:B-----5:R-:W-:Y:S01]  /*a570*/  HMMA.16816.F32 R184, R20, R34, R176 ;  /* 0x0000002214b8723c */ /* 0x020fe200000018b0 */
[----:B------:R-:W3:Y:S07]  /*a580*/  LDSM.16.M88.4 R176, [R3+0x9800] ;  /* 0x0098000003b0783b */ /* 0x000eee0000000200 */
[----:B------:R-:W-:Y:S08]  /*a590*/  HMMA.16816.F32 R200, R16, R28, R192 ;  /* 0x0000001c10c8723c */ /* 0x000ff000000018c0 */
[C---:B------:R-:W-:Y:S08]  /*a5a0*/  HMMA.16816.F32 R192, R20.reuse, R32, R180 ;  /* 0x0000002014c0723c */ /* 0x040ff000000018b4 */
[----:B------:R-:W-:Y:S01]  /*a5b0*/  HMMA.16816.F32 R188, R20, R28, R132 ;  /* 0x0000001c14bc723c */ /* 0x000fe20000001884 */
[----:B------:R-:W-:Y:S07]  /*a5c0*/  LDSM.16.M88.4 R132, [R225+0x9000] ;  /* 0x00900000e184783b */ /* 0x000fee0000000200 */
[C---:B-1----:R-:W-:Y:S08]  /*a5d0*/  HMMA.16816.F32 R180, R12.reuse, R26, R204 ;  /* 0x0000001a0cb4723c */ /* 0x042ff000000018cc */
[C---:B------:R-:W-:Y:S08]  /*a5e0*/  HMMA.16816.F32 R16, R12.reuse, R24, R208 ;  /* 0x000000180c10723c */ /* 0x040ff000000018d0 */
[----:B----4-:R-:W-:Y:S08]  /*a5f0*/  HMMA.16816.F32 R32, R12, R136, R200 ;  /* 0x000000880c20723c */ /* 0x010ff000000018c8 */
[----:B------:R-:W-:Y:S01]  /*a600*/  HMMA.16816.F32 R28, R20, R30, R212 ;  /* 0x0000001e141c723c */ /* 0x000fe200000018d4 */
[----:B------:R1:W4:Y:S07]  /*a610*/  LDSM.16.M88.4 R20, [R2+0x6000] ;  /* 0x006000000214783b */ /* 0x00032e0000000200 */
[----:B------:R-:W-:Y:S08]  /*a620*/  HMMA.16816.F32 R12, R12, R138, R196 ;  /* 0x0000008a0c0c723c */ /* 0x000ff000000018c4 */
[C---:B------:R-:W-:Y:S08]  /*a630*/  HMMA.16816.F32 R204, R8.reuse, R24, R192 ;  /* 0x0000001808cc723c */ /* 0x040ff000000018c0 */
[----:B------:R-:W-:Y:S01]  /*a640*/  HMMA.16816.F32 R200, R8, R26, R184 ;  /* 0x0000001a08c8723c */ /* 0x000fe200000018b8 */
[----:B------:R-:W5:Y:S01]  /*a650*/  LDSM.16.M88.4 R24, [R248+0x4000] ;  /* 0x00400000f818783b */ /* 0x000f620000000200 */
[----:B-1----:R-:W-:-:S06]  /*a660*/  VIADD R2, R0, UR24 ;  /* 0x0000001800027c36 */ /* 0x002fcc0008000000 */
[----:B------:R-:W-:Y:S08]  /*a670*/  HMMA.16816.F32 R196, R8, R136, R188 ;  /* 0x0000008808c4723c */ /* 0x000ff000000018bc */
[C---:B--2---:R-:W-:Y:S08]  /*a680*/  HMMA.16816.F32 R188, R4.reuse, R142, R180 ;  /* 0x0000008e04bc723c */ /* 0x044ff000000018b4 */
[----:B---3--:R-:W-:Y:S01]  /*a690*/  HMMA.16816.F32 R180, R4, R176, R32 ;  /* 0x000000b004b4723c */ /* 0x008fe20000001820 */
[----:B------:R-:W1:Y:S07]  /*a6a0*/  LDSM.16.M88.4 R32, [R225+0x9800] ;  /* 0x00980000e120783b */ /* 0x000e6e0000000200 */
[----:B------:R-:W-:Y:S01]  /*a6b0*/  HMMA.16816.F32 R192, R8, R138, R28 ;  /* 0x0000008a08c0723c */ /* 0x000fe2000000181c */
[----:B------:R-:W-:Y:S07]  /*a6c0*/  LDSM.16.M88.4 R28, [R249+0x9000] ;  /* 0x00900000f91c783b */ /* 0x000fee0000000200 */
[C---:B------:R-:W-:Y:S01]  /*a6d0*/  HMMA.16816.F32 R184, R4.reuse, R178, R12 ;  /* 0x000000b204b8723c */ /* 0x040fe2000000180c */
[----:B------:R-:W2:Y:S07]  /*a6e0*/  LDSM.16.M88.4 R12, [R250+0x4000] ;  /* 0x00400000fa0c783b */ /* 0x000eae0000000200 */
[-C--:B------:R-:W-:Y:S01]  /*a6f0*/  HMMA.16816.F32 R8, R4, R140.reuse, R16 ;  /* 0x0000008c0408723c */ /* 0x080fe20000001810 */
[----:B------:R-:W3:Y:S07]  /*a700*/  LDSM.16.M88.4 R16, [R248+0x6000] ;  /* 0x00600000f810783b */ /* 0x000eee0000000200 */
[C---:B----4-:R-:W-:Y:S08]  /*a710*/  HMMA.16816.F32 R136, R20.reuse, R140, R204 ;  /* 0x0000008c1488723c */ /* 0x050ff000000018cc */
[----:B------:R-:W-:Y:S08]  /*a720*/  HMMA.16816.F32 R196, R20, R176, R196 ;  /* 0x000000b014c4723c */ /* 0x000ff000000018c4 */
[----:B-----5:R-:W-:Y:S01]  /*a730*/  HMMA.16816.F32 R4, R24, R132, R8 ;  /* 0x000000841804723c */ /* 0x020fe20000001808 */
[----:B------:R-:W4:Y:S07]  /*a740*/  LDSM.16.M88.4 R8, [R250+0x6000] ;  /* 0x00600000fa08783b */ /* 0x000f2e0000000200 */
[----:B------:R-:W-:Y:S08]  /*a750*/  HMMA.16816.F32 R176, R20, R178, R192 ;  /* 0x000000b214b0723c */ /* 0x000ff000000018c0 */
[----:B-1----:R-:W-:Y:S08]  /*a760*/  HMMA.16816.F32 R192, R24, R32, R180 ;  /* 0x0000002018c0723c */ /* 0x002ff000000018b4 */
[----:B------:R-:W-:Y:S01]  /*a770*/  HMMA.16816.F32 R200, R20, R142, R200 ;  /* 0x0000008e14c8723c */ /* 0x000fe200000018c8 */
[----:B------:R-:W1:Y:S01]  /*a780*/  LDSM.16.M88.4 R20, [R249+0x9800] ;  /* 0x00980000f914783b */ /* 0x000e620000000200 */
[----:B------:R-:W-:-:S06]  /*a790*/  DEPBAR.LE SB0, 0x0 ;  /* 0x000080000000791a */ /* 0x000fcc0000000000 */
[----:B--2---:R-:W-:Y:S01]  /*a7a0*/  HMMA.16816.F32 R180, R12, R28, R4 ;  /* 0x0000001c0cb4723c */ /* 0x004fe20000001804 */
[----:B------:R-:W-:Y:S02]  /*a7b0*/  VIADD R5, R2, 0xffffffa0 ;  /* 0xffffffa002057836 */ /* 0x000fe40000000000 */
[C---:B------:R-:W-:Y:S02]  /*a7c0*/  VIADD R6, R227.reuse, 0x8 ;  /* 0x00000008e3067836 */ /* 0x040fe40000000000 */
[--C-:B------:R-:W-:Y:S02]  /*a7d0*/  IMAD.IADD R3, R227, 0x1, -R5.reuse ;  /* 0x00000001e3037824 */ /* 0x100fe400078e0a05 */
[----:B------:R-:W-:Y:S01]  /*a7e0*/  IMAD.IADD R7, R6, 0x1, -R5 ;  /* 0x0000000106077824 */ /* 0x000fe200078e0a05 */
[----:B---3--:R-:W-:Y:S02]  /*a7f0*/  HMMA.16816.F32 R136, R16, R132, R136 ;  /* 0x000000841088723c */ /* 0x008fe40000001888 */
[----:B------:R-:W-:-:S02]  /*a800*/  IABS R3, R3 ;  /* 0x0000000300037213 */ /* 0x000fc40000000000 */
[----:B------:R-:W-:-:S03]  /*a810*/  IABS R7, R7 ;  /* 0x0000000700077213 */ /* 0x000fc60000000000 */
[----:B------:R-:W-:Y:S01]  /*a820*/  IMAD.MOV.U32 R4, RZ, RZ, R3 ;  /* 0x000000ffff047224 */ /* 0x000fe200078e0003 */
[----:B------:R-:W-:Y:S01]  /*a830*/  HMMA.16816.F32 R188, R24, R134, R188 ;  /* 0x0000008618bc723c */ /* 0x000fe200000018bc */
[----:B------:R-:W-:-:S03]  /*a840*/  IMAD.MOV.U32 R3, RZ, RZ, R7 ;  /* 0x000000ffff037224 */ /* 0x000fc600078e0007 */
[----:B------:R-:W-:Y:S02]  /*a850*/  I2FP.F32.S32 R7, R4 ;  /* 0x0000000400077245 */ /* 0x000fe40000201400 */
[----:B------:R-:W-:Y:S01]  /*a860*/  I2FP.F32.S32 R4, R3 ;  /* 0x0000000300047245 */ /* 0x000fe20000201400 */
[----:B------:R-:W-:Y:S01]  /*a870*/  VIADD R3, R0, 0xffffffa0 ;  /* 0xffffffa000037836 */ /* 0x000fe20000000000 */
[----:B------:R-:W-:Y:S01]  /*a880*/  HMMA.16816.F32 R24, R24, R34, R184 ;  /* 0x000000221818723c */ /* 0x000fe200000018b8 */
[----:B------:R-:W-:Y:S01]  /*a890*/  FFMA.FTZ R7, R7, -UR12, R180 ;  /* 0x8000000c07077c23 */ /* 0x000fe200080100b4 */
[----:B------:R-:W-:Y:S02]  /*a8a0*/  VIADD R180, R227, 0x48 ;  /* 0x00000048e3b47836 */ /* 0x000fe40000000000 */
[----:B------:R-:W-:Y:S01]  /*a8b0*/  FFMA.FTZ R4, R4, -UR12, R182 ;  /* 0x8000000c04047c23 */ /* 0x000fe200080100b6 */
[-C--:B------:R-:W-:Y:S02]  /*a8c0*/  ISETP.GT.AND P3, PT, R230, R3.reuse, PT ;  /* 0x00000003e600720c */ /* 0x080fe40003f64270 */
[----:B------:R-:W-:-:S02]  /*a8d0*/  ISETP.GT.AND P2, PT, R231, R3, PT ;  /* 0x00000003e700720c */ /* 0x000fc40003f44270 */
[----:B------:R-:W-:Y:S01]  /*a8e0*/  FSEL R7, R7, -INF , !P3 ;  /* 0xff80000007077808 */ /* 0x000fe20005800000 */
[----:B------:R-:W-:Y:S01]  /*a8f0*/  HMMA.16816.F32 R176, R16, R34, R176 ;  /* 0x0000002210b0723c */ /* 0x000fe200000018b0 */
[C---:B------:R-:W-:Y:S02]  /*a900*/  ISETP.GE.AND P3, PT, R3.reuse, R235, PT ;  /* 0x000000eb0300720c */ /* 0x040fe40003f66270 */
[----:B------:R-:W-:Y:S02]  /*a910*/  FSEL R4, R4, -INF , !P2 ;  /* 0xff80000004047808 */ /* 0x000fe40005000000 */
[----:B------:R-:W-:Y:S02]  /*a920*/  ISETP.GE.AND P6, PT, R3, R234, PT ;  /* 0x000000ea0300720c */ /* 0x000fe40003fc6270 */
[----:B------:R-:W-:Y:S01]  /*a930*/  FSEL R209, R4, -INF , !P3 ;  /* 0xff80000004d17808 */ /* 0x000fe20005800000 */
[----:B----4-:R-:W-:Y:S01]  /*a940*/  HMMA.16816.F32 R140, R8, R28, R136 ;  /* 0x0000001c088c723c */ /* 0x010fe20000001888 */
[----:B------:R-:W-:Y:S01]  /*a950*/  VIADD R29, R227, 0x40 ;  /* 0x00000040e31d7836 */ /* 0x000fe20000000000 */
[----:B------:R-:W-:Y:S01]  /*a960*/  FSEL R208, R7, -INF , !P6 ;  /* 0xff80000007d07808 */ /* 0x000fe20007000000 */
[----:B------:R-:W-:Y:S01]  /*a970*/  VIADD R4, R2, 0xffffffb8 ;  /* 0xffffffb802047836 */ /* 0x000fe20000000000 */
[-C--:B------:R-:W-:Y:S01]  /*a980*/  ISETP.GT.AND P5, PT, R228, R3.reuse, PT ;  /* 0x00000003e400720c */ /* 0x080fe20003fa4270 */
[--C-:B------:R-:W-:Y:S01]  /*a990*/  IMAD.IADD R7, R29, 0x1, -R5.reuse ;  /* 0x000000011d077824 */ /* 0x100fe200078e0a05 */
[----:B------:R-:W-:Y:S01]  /*a9a0*/  ISETP.GE.AND P6, PT, R3, R232, PT ;  /* 0x000000e80300720c */ /* 0x000fe20003fc6270 */
[----:B------:R-:W-:Y:S01]  /*a9b0*/  IMAD.IADD R28, R180, 0x1, -R5 ;  /* 0x00000001b41c7824 */ /* 0x000fe200078e0a05 */
[----:B-1----:R-:W-:Y:S01]  /*a9c0*/  HMMA.16816.F32 R204, R12, R22, R24 ;  /* 0x000000160ccc723c */ /* 0x002fe20000001818 */
[--C-:B------:R-:W-:Y:S01]  /*a9d0*/  IMAD.IADD R5, R227, 0x1, -R4.reuse ;  /* 0x00000001e3057824 */ /* 0x100fe200078e0a04 */
[----:B------:R-:W-:Y:S01]  /*a9e0*/  ISETP.GT.AND P2, PT, R229, R3, PT ;  /* 0x00000003e500720c */ /* 0x000fe20003f44270 */
[----:B------:R-:W-:Y:S01]  /*a9f0*/  BAR.SYNC.DEFER_BLOCKING 0x0 ;  /* 0x0000000000007b1d */ /* 0x000fe20000010000 */
[----:B------:R-:W-:Y:S01]  /*aa00*/  ISETP.GE.AND P3, PT, R3, R233, PT ;  /* 0x000000e90300720c */ /* 0x000fe20003f66270 */
[----:B------:R-:W-:Y:S01]  /*aa10*/  IMAD.IADD R3, R6, 0x1, -R4 ;  /* 0x0000000106037824 */ /* 0x000fe200078e0a04 */
[----:B------:R-:W-:-:S02]  /*aa20*/  IABS R5, R5 ;  /* 0x0000000500057213 */ /* 0x000fc40000000000 */
[----:B------:R-:W-:Y:S01]  /*aa30*/  IABS R7, R7 ;  /* 0x0000000700077213 */ /* 0x000fe20000000000 */
[----:B------:R-:W-:Y:S01]  /*aa40*/  HMMA.16816.F32 R184, R8, R22, R176 ;  /* 0x0000001608b8723c */ /* 0x000fe200000018b0 */
[----:B------:R-:W-:Y:S01]  /*aa50*/  IABS R26, R28 ;  /* 0x0000001c001a7213 */ /* 0x000fe20000000000 */
[----:B------:R-:W-:Y:S01]  /*aa60*/  IMAD.MOV.U32 R24, RZ, RZ, R5 ;  /* 0x000000ffff187224 */ /* 0x000fe200078e0005 */
[----:B------:R-:W-:Y:S02]  /*aa70*/  IABS R3, R3 ;  /* 0x0000000300037213 */ /* 0x000fe40000000000 */
[----:B------:R-:W-:Y:S02]  /*aa80*/  I2FP.F32.S32 R25, R7 ;  /* 0x0000000700197245 */ /* 0x000fe40000201400 */
        /* <DEDUP_REMOVED lines=10> */
[----:B------:R-:W-:Y:S01]  /*ab30*/  FSEL R22, R23, -INF , !P2 ;  /* 0xff80000017167808 */ /* 0x000fe20005000000 */
[----:B------:R-:W-:Y:S01]  /*ab40*/  HMMA.16816.F32 R136, R16, R32, R196 ;  /* 0x000000201088723c */ /* 0x000fe200000018c4 */
[-C--:B------:R-:W-:Y:S02]  /*ab50*/  ISETP.GT.AND P2, PT, R231, R3.reuse, PT ;  /* 0x00000003e700720c */ /* 0x080fe40003f44270 */
[----:B------:R-:W-:Y:S02]  /*ab60*/  ISETP.GT.AND P5, PT, R230, R3, PT ;  /* 0x00000003e600720c */ /* 0x000fe40003fa4270 */
[----:B------:R-:W-:Y:S02]  /*ab70*/  FSEL R140, R5, -INF , !P6 ;  /* 0xff800000058c7808 */ /* 0x000fe40007000000 */
[----:B------:R-:W-:Y:S01]  /*ab80*/  FSEL R142, R22, -INF , !P3 ;  /* 0xff800000168e7808 */ /* 0x000fe20005800000 */
[----:B------:R-:W-:Y:S01]  /*ab90*/  IMAD.IADD R22, R180, 0x1, -R4 ;  /* 0x00000001b4167824 */ /* 0x000fe200078e0a04 */
[----:B------:R-:W-:Y:S01]  /*aba0*/  ISETP.GE.AND P3, PT, R3, R235, PT ;  /* 0x000000eb0300720c */ /* 0x000fe20003f66270 */
[----:B------:R-:W-:Y:S01]  /*abb0*/  HMMA.16816.F32 R176, R12, R30, R188 ;  /* 0x0000001e0cb0723c */ /* 0x000fe200000018bc */
[----:B------:R-:W-:-:S02]  /*abc0*/  FSEL R5, R24, -INF , !P2 ;  /* 0xff80000018057808 */ /* 0x000fc40005000000 */
[----:B------:R-:W-:Y:S02]  /*abd0*/  ISETP.GE.AND P6, PT, R3, R234, PT ;  /* 0x000000ea0300720c */ /* 0x000fe40003fc6270 */
[----:B------:R-:W-:Y:S02]  /*abe0*/  FSEL R7, R7, -INF , !P5 ;  /* 0xff80000007077808 */ /* 0x000fe40006800000 */
[----:B------:R-:W-:Y:S01]  /*abf0*/  FSEL R236, R5, -INF , !P3 ;  /* 0xff80000005ec7808 */ /* 0x000fe20005800000 */
[----:B------:R-:W-:Y:S01]  /*ac00*/  VIADD R5, R2, 0xffffffa1 ;  /* 0xffffffa102057836 */ /* 0x000fe20000000000 */
[----:B------:R-:W-:Y:S01]  /*ac10*/  FSEL R215, R7, -INF , !P6 ;  /* 0xff80000007d77808 */ /* 0x000fe20007000000 */
[----:B------:R-:W-:Y:S01]  /*ac20*/  IMAD.IADD R7, R29, 0x1, -R4 ;  /* 0x000000011d077824 */ /* 0x000fe200078e0a04 */
[----:B------:R-:W-:Y:S01]  /*ac30*/  IABS R22, R22 ;  /* 0x0000001600167213 */ /* 0x000fe20000000000 */
[--C-:B------:R-:W-:Y:S01]  /*ac40*/  IMAD.IADD R4, R6, 0x1, -R5.reuse ;  /* 0x0000000106047824 */ /* 0x100fe200078e0a05 */
[-C--:B------:R-:W-:Y:S01]  /*ac50*/  ISETP.GT.AND P5, PT, R228, R3.reuse, PT ;  /* 0x00000003e400720c */ /* 0x080fe20003fa4270 */
[----:B------:R-:W-:Y:S01]  /*ac60*/  HMMA.16816.F32 R200, R12, R20, R192 ;  /* 0x000000140cc8723c */ /* 0x000fe200000018c0 */
[----:B------:R-:W-:Y:S01]  /*ac70*/  ISETP.GE.AND P6, PT, R3, R232, PT ;  /* 0x000000e80300720c */ /* 0x000fe20003fc6270 */
[----:B------:R-:W-:Y:S01]  /*ac80*/  IMAD.MOV.U32 R24, RZ, RZ, R22 ;  /* 0x000000ffff187224 */ /* 0x000fe200078e0016 */
[----:B------:R-:W-:Y:S01]  /*ac90*/  ISETP.GT.AND P2, PT, R229, R3, PT ;  /* 0x00000003e500720c */ /* 0x000fe20003f44270 */
[--C-:B------:R-:W-:Y:S01]  /*aca0*/  IMAD.IADD R14, R29, 0x1, -R5.reuse ;  /* 0x000000011d0e7824 */ /* 0x100fe200078e0a05 */
[----:B------:R-:W-:Y:S01]  /*acb0*/  ISETP.GE.AND P3, PT, R3, R233, PT ;  /* 0x000000e90300720c */ /* 0x000fe20003f66270 */
[--C-:B------:R-:W-:Y:S01]  /*acc0*/  IMAD.IADD R3, R227, 0x1, -R5.reuse ;  /* 0x00000001e3037824 */ /* 0x100fe200078e0a05 */
[----:B------:R-:W-:Y:S01]  /*acd0*/  IABS R7, R7 ;  /* 0x0000000700077213 */ /* 0x000fe20000000000 */
[----:B------:R-:W-:Y:S01]  /*ace0*/  IMAD.IADD R12, R180, 0x1, -R5 ;  /* 0x00000001b40c7824 */ /* 0x000fe200078e0a05 */
[----:B------:R-:W-:Y:S01]  /*acf0*/  IABS R4, R4 ;  /* 0x0000000400047213 */ /* 0x000fe20000000000 */
[----:B------:R-:W-:Y:S01]  /*ad00*/  HMMA.16816.F32 R32, R8, R30, R132 ;  /* 0x0000001e0820723c */ /* 0x000fe20000001884 */
[----:B------:R-:W-:-:S02]  /*ad10*/  IABS R3, R3 ;  /* 0x0000000300037213 */ /* 0x000fc40000000000 */
[----:B------:R-:W-:Y:S01]  /*ad20*/  I2FP.F32.S32 R23, R7 ;  /* 0x0000000700177245 */ /* 0x000fe20000201400 */
[----:B------:R-:W-:Y:S01]  /*ad30*/  IMAD.MOV.U32 R22, RZ, RZ, R4 ;  /* 0x000000ffff167224 */ /* 0x000fe200078e0004 */
[----:B------:R-:W-:Y:S02]  /*ad40*/  I2FP.F32.S32 R24, R24 ;  /* 0x0000001800187245 */ /* 0x000fe40000201400 */
[----:B------:R-:W-:Y:S01]  /*ad50*/  I2FP.F32.S32 R7, R3 ;  /* 0x0000000300077245 */ /* 0x000fe20000201400 */
[----:B------:R-:W-:Y:S01]  /*ad60*/  FFMA.FTZ R4, R23, -UR12, R184 ;  /* 0x8000000c17047c23 */ /* 0x000fe200080100b8 */
[----:B------:R-:W-:Y:S02]  /*ad70*/  VIADD R3, R0, 0xffffffa1 ;  /* 0xffffffa100037836 */ /* 0x000fe40000000000 */
[----:B------:R-:W-:Y:S01]  /*ad80*/  FFMA.FTZ R17, R24, -UR12, R186 ;  /* 0x8000000c18117c23 */ /* 0x000fe200080100ba */
[----:B------:R-:W-:Y:S01]  /*ad90*/  I2FP.F32.S32 R16, R22 ;  /* 0x0000001600107245 */ /* 0x000fe20000201400 */
[----:B------:R-:W-:Y:S01]  /*ada0*/  FFMA.FTZ R18, R7, -UR12, R181 ;  /* 0x8000000c07127c23 */ /* 0x000fe200080100b5 */
[----:B------:R-:W-:Y:S01]  /*adb0*/  FSEL R7, R4, -INF , !P5 ;  /* 0xff80000004077808 */ /* 0x000fe20006800000 */
[----:B------:R-:W-:Y:S01]  /*adc0*/  HMMA.16816.F32 R20, R8, R20, R136 ;  /* 0x000000140814723c */ /* 0x000fe20000001888 */
[----:B------:R-:W-:Y:S01]  /*add0*/  FSEL R4, R17, -INF , !P2 ;  /* 0xff80000011047808 */ /* 0x000fe20005000000 */
[----:B------:R-:W-:Y:S01]  /*ade0*/  FFMA.FTZ R16, R16, -UR12, R183 ;  /* 0x8000000c10107c23 */ /* 0x000fe200080100b7 */
[----:B------:R-:W-:Y:S01]  /*adf0*/  ISETP.GT.AND P5, PT, R230, R3, PT ;  /* 0x00000003e600720c */ /* 0x000fe20003fa4270 */
[----:B------:R-:W-:Y:S01]  /*ae00*/  VIADD R8, R2, 0xffffffb0 ;  /* 0xffffffb002087836 */ /* 0x000fe20000000000 */
[----:B------:R-:W-:-:S02]  /*ae10*/  FSEL R199, R7, -INF , !P6 ;  /* 0xff80000007c77808 */ /* 0x000fc40007000000 */
[----:B------:R-:W-:Y:S01]  /*ae20*/  ISETP.GT.AND P2, PT, R231, R3, PT ;  /* 0x00000003e700720c */ /* 0x000fe20003f44270 */
[----:B------:R-:W-:Y:S01]  /*ae30*/  IMAD.IADD R10, R29, 0x1, -R8 ;  /* 0x000000011d0a7824 */ /* 0x000fe200078e0a08 */
[----:B------:R-:W-:Y:S02]  /*ae40*/  FSEL R210, R4, -INF , !P3 ;  /* 0xff80000004d27808 */ /* 0x000fe40005800000 */
[C---:B------:R-:W-:Y:S02]  /*ae50*/  ISETP.GE.AND P6, PT, R3.reuse, R234, PT ;  /* 0x000000ea0300720c */ /* 0x040fe40003fc6270 */
[----:B------:R-:W-:Y:S02]  /*ae60*/  FSEL R4, R18, -INF , !P5 ;  /* 0xff80000012047808 */ /* 0x000fe40006800000 */
[----:B------:R-:W-:Y:S02]  /*ae70*/  ISETP.GE.AND P3, PT, R3, R235, PT ;  /* 0x000000eb0300720c */ /* 0x000fe40003f66270 */
[----:B------:R-:W-:-:S02]  /*ae80*/  FSEL R7, R16, -INF , !P2 ;  /* 0xff80000010077808 */ /* 0x000fc40005000000 */
[----:B------:R-:W-:Y:S01]  /*ae90*/  FSEL R196, R4, -INF , !P6 ;  /* 0xff80000004c47808 */ /* 0x000fe20007000000 */
[----:B------:R-:W-:Y:S01]  /*aea0*/  VIADD R4, R2, 0xffffffa8 ;  /* 0xffffffa802047836 */ /* 0x000fe20000000000 */
[----:B------:R-:W-:Y:S02]  /*aeb0*/  FSEL R197, R7, -INF , !P3 ;  /* 0xff80000007c57808 */ /* 0x000fe40005800000 */
[-C--:B------:R-:W-:Y:S01]  /*aec0*/  ISETP.GT.AND P5, PT, R228, R3.reuse, PT ;  /* 0x00000003e400720c */ /* 0x080fe20003fa4270 */
[--C-:B------:R-:W-:Y:S01]  /*aed0*/  IMAD.IADD R7, R6, 0x1, -R4.reuse ;  /* 0x0000000106077824 */ /* 0x100fe200078e0a04 */
[----:B------:R-:W-:Y:S01]  /*aee0*/  ISETP.GE.AND P6, PT, R3, R232, PT ;  /* 0x000000e80300720c */ /* 0x000fe20003fc6270 */
[--C-:B------:R-:W-:Y:S01]  /*aef0*/  IMAD.IADD R15, R29, 0x1, -R4.reuse ;  /* 0x000000011d0f7824 */ /* 0x100fe200078e0a04 */
[----:B------:R-:W-:Y:S02]  /*af00*/  ISETP.GT.AND P2, PT, R229, R3, PT ;  /* 0x00000003e500720c */ /* 0x000fe40003f44270 */
[----:B------:R-:W-:Y:S01]  /*af10*/  ISETP.GE.AND P3, PT, R3, R233, PT ;  /* 0x000000e90300720c */ /* 0x000fe20003f66270 */
[----:B------:R-:W-:Y:S01]  /*af20*/  IMAD.IADD R3, R227, 0x1, -R4 ;  /* 0x00000001e3037824 */ /* 0x000fe200078e0a04 */
[----:B------:R-:W-:-:S02]  /*af30*/  IABS R14, R14 ;  /* 0x0000000e000e7213 */ /* 0x000fc40000000000 */
[----:B------:R-:W-:Y:S02]  /*af40*/  IABS R10, R10 ;  /* 0x0000000a000a7213 */ /* 0x000fe40000000000 */
[----:B------:R-:W-:Y:S02]  /*af50*/  IABS R5, R3 ;  /* 0x0000000300057213 */ /* 0x000fe40000000000 */
[----:B------:R-:W-:Y:S02]  /*af60*/  IABS R3, R7 ;  /* 0x0000000700037213 */ /* 0x000fe40000000000 */
[----:B------:R-:W-:Y:S02]  /*af70*/  IABS R7, R12 ;  /* 0x0000000c00077213 */ /* 0x000fe40000000000 */
[----:B------:R-:W-:Y:S02]  /*af80*/  I2FP.F32.S32 R14, R14 ;  /* 0x0000000e000e7245 */ /* 0x000fe40000201400 */
[----:B------:R-:W-:-:S02]  /*af90*/  I2FP.F32.S32 R12, R5 ;  /* 0x00000005000c7245 */ /* 0x000fc40000201400 */
[----:B------:R-:W-:Y:S01]  /*afa0*/  I2FP.F32.S32 R13, R7 ;  /* 0x00000007000d7245 */ /* 0x000fe20000201400 */
[----:B------:R-:W-:Y:S01]  /*afb0*/  FFMA.FTZ R5, R14, -UR12, R141 ;  /* 0x8000000c0e057c23 */ /* 0x000fe2000801008d */
[----:B------:R-:W-:Y:S01]  /*afc0*/  I2FP.F32.S32 R7, R3 ;  /* 0x0000000300077245 */ /* 0x000fe20000201400 */
[----:B------:R-:W-:Y:S02]  /*afd0*/  VIADD R3, R0, 0xffffffa8 ;  /* 0xffffffa800037836 */ /* 0x000fe40000000000 */
[----:B------:R-:W-:Y:S01]  /*afe0*/  FFMA.FTZ R14, R12, -UR12, R176 ;  /* 0x8000000c0c0e7c23 */ /* 0x000fe200080100b0 */
[----:B------:R-:W-:Y:S01]  /*aff0*/  FFMA.FTZ R12, R13, -UR12, R143 ;  /* 0x8000000c0d0c7c23 */ /* 0x000fe2000801008f */
[----:B------:R-:W-:Y:S01]  /*b000*/  FFMA.FTZ R13, R7, -UR12, R178 ;  /* 0x8000000c070d7c23 */ /* 0x000fe200080100b2 */
[----:B------:R-:W-:Y:S02]  /*b010*/  FSEL R7, R5, -INF , !P5 ;  /* 0xff80000005077808 */ /* 0x000fe40006800000 */
[----:B------:R-:W-:-:S02]  /*b020*/  ISETP.GT.AND P5, PT, R230, R3, PT ;  /* 0x00000003e600720c */ /* 0x000fc40003fa4270 */
[----:B------:R-:W-:Y:S02]  /*b030*/  FSEL R5, R12, -INF , !P2 ;  /* 0xff8000000c057808 */ /* 0x000fe40005000000 */
[----:B------:R-:W-:Y:S02]  /*b040*/  FSEL R26, R7, -INF , !P6 ;  /* 0xff800000071a7808 */ /* 0x000fe40007000000 */
[----:B------:R-:W-:Y:S02]  /*b050*/  ISETP.GT.AND P2, PT, R231, R3, PT ;  /* 0x00000003e700720c */ /* 0x000fe40003f44270 */
[----:B------:R-:W-:Y:S02]  /*b060*/  ISETP.GE.AND P6, PT, R3, R234, PT ;  /* 0x000000ea0300720c */ /* 0x000fe40003fc6270 */
[----:B------:R-:W-:Y:S02]  /*b070*/  FSEL R7, R14, -INF , !P5 ;  /* 0xff8000000e077808 */ /* 0x000fe40006800000 */
[----:B------:R-:W-:-:S02]  /*b080*/  FSEL R28, R5, -INF , !P3 ;  /* 0xff800000051c7808 */ /* 0x000fc40005800000 */
[----:B------:R-:W-:Y:S02]  /*b090*/  ISETP.GE.AND P3, PT, R3, R235, PT ;  /* 0x000000eb0300720c */ /* 0x000fe40003f66270 */
[----:B------:R-:W-:Y:S02]  /*b0a0*/  FSEL R5, R13, -INF , !P2 ;  /* 0xff8000000d057808 */ /* 0x000fe40005000000 */
[----:B------:R-:W-:Y:S01]  /*b0b0*/  FSEL R132, R7, -INF , !P6 ;  /* 0xff80000007847808 */ /* 0x000fe20007000000 */
[----:B------:R-:W-:Y:S01]  /*b0c0*/  VIADD R7, R2, 0xffffffa9 ;  /* 0xffffffa902077836 */ /* 0x000fe20000000000 */
[----:B------:R-:W-:Y:S01]  /*b0d0*/  FSEL R189, R5, -INF , !P3 ;  /* 0xff80000005bd7808 */ /* 0x000fe20005800000 */
[----:B------:R-:W-:Y:S01]  /*b0e0*/  IMAD.IADD R5, R180, 0x1, -R4 ;  /* 0x00000001b4057824 */ /* 0x000fe200078e0a04 */
[-C--:B------:R-:W-:Y:S01]  /*b0f0*/  ISETP.GT.AND P5, PT, R228, R3.reuse, PT ;  /* 0x00000003e400720c */ /* 0x080fe20003fa4270 */
[--C-:B------:R-:W-:Y:S01]  /*b100*/  IMAD.IADD R4, R227, 0x1, -R7.reuse ;  /* 0x00000001e3047824 */ /* 0x100fe200078e0a07 */
[----:B------:R-:W-:Y:S01]  /*b110*/  ISETP.GE.AND P6, PT, R3, R232, PT ;  /* 0x000000e80300720c */ /* 0x000fe20003fc6270 */
[----:B------:R-:W-:Y:S01]  /*b120*/  IMAD.IADD R9, R180, 0x1, -R7 ;  /* 0x00000001b4097824 */ /* 0x000fe200078e0a07 */
[----:B------:R-:W-:-:S02]  /*b130*/  ISETP.GT.AND P2, PT, R229, R3, PT ;  /* 0x00000003e500720c */ /* 0x000fc40003f44270 */
[----:B------:R-:W-:Y:S01]  /*b140*/  ISETP.GE.AND P3, PT, R3, R233, PT ;  /* 0x000000e90300720c */ /* 0x000fe20003f66270 */
[----:B------:R-:W-:Y:S01]  /*b150*/  IMAD.IADD R3, R29, 0x1, -R7 ;  /* 0x000000011d037824 */ /* 0x000fe200078e0a07 */
[----:B------:R-:W-:Y:S02]  /*b160*/  IABS R11, R5 ;  /* 0x00000005000b7213 */ /* 0x000fe40000000000 */
        /* <DEDUP_REMOVED lines=12> */
[----:B------:R-:W-:Y:S01]  /*b230*/  I2FP.F32.S32 R5, R5 ;  /* 0x0000000500057245 */ /* 0x000fe20000201400 */
[----:B------:R-:W-:Y:S01]  /*b240*/  FFMA.FTZ R17, R12, -UR12, R32 ;  /* 0x8000000c0c117c23 */ /* 0x000fe20008010020 */
[----:B------:R-:W-:Y:S01]  /*b250*/  I2FP.F32.S32 R4, R4 ;  /* 0x0000000400047245 */ /* 0x000fe20000201400 */
[----:B------:R-:W-:Y:S01]  /*b260*/  FFMA.FTZ R34, R9, -UR12, R177 ;  /* 0x8000000c09227c23 */ /* 0x000fe200080100b1 */
[----:B------:R-:W-:-:S02]  /*b270*/  VIADD R9, R2, 0xffffffb1 ;  /* 0xffffffb102097836 */ /* 0x000fc40000000000 */
[----:B------:R-:W-:Y:S01]  /*b280*/  FFMA.FTZ R12, R5, -UR12, R33 ;  /* 0x8000000c050c7c23 */ /* 0x000fe20008010021 */
[C---:B------:R-:W-:Y:S01]  /*b290*/  IMAD.IADD R5, R29.reuse, 0x1, -R10 ;  /* 0x000000011d057824 */ /* 0x040fe200078e0a0a */
[----:B------:R-:W-:Y:S01]  /*b2a0*/  I2FP.F32.S32 R3, R3 ;  /* 0x0000000300037245 */ /* 0x000fe20000201400 */
[----:B------:R-:W-:Y:S02]  /*b2b0*/  IMAD.IADD R11, R29, 0x1, -R9 ;  /* 0x000000011d0b7824 */ /* 0x000fe400078e0a09 */
[----:B------:R-:W-:Y:S01]  /*b2c0*/  FFMA.FTZ R15, R4, -UR12, R20 ;  /* 0x8000000c040f7c23 */ /* 0x000fe20008010014 */
[C---:B------:R-:W-:Y:S01]  /*b2d0*/  IMAD.IADD R2, R180.reuse, 0x1, -R10 ;  /* 0x00000001b4027824 */ /* 0x040fe200078e0a0a */
[----:B------:R-:W-:Y:S01]  /*b2e0*/  IABS R5, R5 ;  /* 0x0000000500057213 */ /* 0x000fe20000000000 */
[----:B------:R-:W-:Y:S01]  /*b2f0*/  FFMA.FTZ R35, R3, -UR12, R35 ;  /* 0x8000000c03237c23 */ /* 0x000fe20008010023 */
[C---:B------:R-:W-:Y:S01]  /*b300*/  IMAD.IADD R4, R180.reuse, 0x1, -R8 ;  /* 0x00000001b4047824 */ /* 0x040fe200078e0a08 */
[----:B------:R-:W-:Y:S01]  /*b310*/  IABS R14, R11 ;  /* 0x0000000b000e7213 */ /* 0x000fe20000000000 */
[----:B------:R-:W-:Y:S01]  /*b320*/  IMAD.IADD R3, R180, 0x1, -R9 ;  /* 0x00000001b4037824 */ /* 0x000fe200078e0a09 */
[----:B------:R-:W-:-:S02]  /*b330*/  IABS R11, R2 ;  /* 0x00000002000b7213 */ /* 0x000fc40000000000 */
[----:B------:R-:W-:Y:S02]  /*b340*/  I2FP.F32.S32 R5, R5 ;  /* 0x0000000500057245 */ /* 0x000fe40000201400 */
[----:B------:R-:W-:Y:S02]  /*b350*/  IABS R13, R4 ;  /* 0x00000004000d7213 */ /* 0x000fe40000000000 */
[----:B------:R-:W-:Y:S01]  /*b360*/  IABS R4, R3 ;  /* 0x0000000300047213 */ /* 0x000fe20000000000 */
[----:B------:R-:W-:Y:S01]  /*b370*/  IMAD.MOV.U32 R3, RZ, RZ, R14 ;  /* 0x000000ffff037224 */ /* 0x000fe200078e000e */
[----:B------:R-:W-:Y:S01]  /*b380*/  I2FP.F32.S32 R11, R11 ;  /* 0x0000000b000b7245 */ /* 0x000fe20000201400 */
[----:B------:R-:W-:Y:S01]  /*b390*/  FFMA.FTZ R14, R5, -UR12, R185 ;  /* 0x8000000c050e7c23 */ /* 0x000fe200080100b9 */
[----:B------:R-:W-:Y:S01]  /*b3a0*/  VIADD R5, R0, 0xffffffa9 ;  /* 0xffffffa900057836 */ /* 0x000fe20000000000 */
[----:B------:R-:W-:Y:S01]  /*b3b0*/  I2FP.F32.S32 R4, R4 ;  /* 0x0000000400047245 */ /* 0x000fe20000201400 */
[----:B------:R-:W-:Y:S01]  /*b3c0*/  IMAD.MOV.U32 R2, RZ, RZ, R13 ;  /* 0x000000ffff027224 */ /* 0x000fe200078e000d */
[----:B------:R-:W-:Y:S01]  /*b3d0*/  I2FP.F32.S32 R3, R3 ;  /* 0x0000000300037245 */ /* 0x000fe20000201400 */
[----:B------:R-:W-:Y:S01]  /*b3e0*/  FFMA.FTZ R32, R11, -UR12, R187 ;  /* 0x8000000c0b207c23 */ /* 0x000fe200080100bb */
[----:B------:R-:W-:Y:S01]  /*b3f0*/  FSEL R11, R17, -INF , !P5 ;  /* 0xff800000110b7808 */ /* 0x000fe20006800000 */
[----:B------:R-:W-:Y:S01]  /*b400*/  FFMA.FTZ R30, R4, -UR12, R23 ;  /* 0x8000000c041e7c23 */ /* 0x000fe20008010017 */
[----:B------:R-:W-:Y:S01]  /*b410*/  ISETP.GT.AND P5, PT, R228, R5, PT ;  /* 0x00000005e400720c */ /* 0x000fe20003fa4270 */
[----:B------:R-:W-:Y:S01]  /*b420*/  FFMA.FTZ R13, R3, -UR12, R21 ;  /* 0x8000000c030d7c23 */ /* 0x000fe20008010015 */
[----:B------:R-:W-:Y:S01]  /*b430*/  VIADD R4, R0, 0xffffffb0 ;  /* 0xffffffb000047836 */ /* 0x000fe20000000000 */
[----:B------:R-:W-:Y:S01]  /*b440*/  FSEL R29, R16, -INF , !P2 ;  /* 0xff800000101d7808 */ /* 0x000fe20005000000 */
[----:B------:R-:W-:Y:S01]  /*b450*/  VIADD R3, R0, 0xffffffb1 ;  /* 0xffffffb100037836 */ /* 0x000fe20000000000 */
[----:B------:R-:W-:-:S02]  /*b460*/  ISETP.GE.AND P2, PT, R5, R232, PT ;  /* 0x000000e80500720c */ /* 0x000fc40003f46270 */
[----:B------:R-:W-:Y:S02]  /*b470*/  FSEL R12, R12, -INF , !P5 ;  /* 0xff8000000c0c7808 */ /* 0x000fe40006800000 */
[----:B------:R-:W-:Y:S02]  /*b480*/  I2FP.F32.S32 R2, R2 ;  /* 0x0000000200027245 */ /* 0x000fe40000201400 */
[----:B------:R-:W-:Y:S02]  /*b490*/  ISETP.GT.AND P5, PT, R228, R4, PT ;  /* 0x00000004e400720c */ /* 0x000fe40003fa4270 */
[----:B------:R-:W-:Y:S01]  /*b4a0*/  FSEL R23, R12, -INF , !P2 ;  /* 0xff8000000c177808 */ /* 0x000fe20005000000 */
[----:B------:R-:W-:Y:S01]  /*b4b0*/  FFMA.FTZ R31, R2, -UR12, R22 ;  /* 0x8000000c021f7c23 */ /* 0x000fe20008010016 */
[----:B------:R-:W-:Y:S01]  /*b4c0*/  ISETP.GT.AND P2, PT, R228, R3, PT ;  /* 0x00000003e400720c */ /* 0x000fe20003f44270 */
[----:B------:R-:W-:Y:S01]  /*b4d0*/  VIADD R2, R0, 0xffffffb9 ;  /* 0xffffffb900027836 */ /* 0x000fe20000000000 */
[----:B------:R-:W-:-:S02]  /*b4e0*/  FSEL R24, R11, -INF , !P6 ;  /* 0xff8000000b187808 */ /* 0x000fc40007000000 */
[----:B------:R-:W-:Y:S02]  /*b4f0*/  FSEL R12, R15, -INF , !P5 ;  /* 0xff8000000f0c7808 */ /* 0x000fe40006800000 */
[-C--:B------:R-:W-:Y:S02]  /*b500*/  ISETP.GE.AND P5, PT, R3, R232.reuse, PT ;  /* 0x000000e80300720c */ /* 0x080fe40003fa6270 */
[----:B------:R-:W-:Y:S02]  /*b510*/  FSEL R11, R13, -INF , !P2 ;  /* 0xff8000000d0b7808 */ /* 0x000fe40005000000 */
[----:B------:R-:W-:Y:S02]  /*b520*/  ISETP.GE.AND P6, PT, R4, R232, PT ;  /* 0x000000e80400720c */ /* 0x000fe40003fc6270 */
[----:B------:R-:W-:Y:S02]  /*b530*/  ISETP.GT.AND P2, PT, R228, R2, PT ;  /* 0x00000002e400720c */ /* 0x000fe40003f44270 */
[----:B------:R-:W-:-:S02]  /*b540*/  FSEL R194, R11, -INF , !P5 ;  /* 0xff8000000bc27808 */ /* 0x000fc40006800000 */
[----:B------:R-:W-:Y:S02]  /*b550*/  FMNMX3.FTZ R11, R222, R140, R26, !PT ;  /* 0x0000008cde0b7276 */ /* 0x000fe4000781001a */
        /* <DEDUP_REMOVED lines=9> */
[----:B------:R-:W-:Y:S01]  /*b5f0*/  IMAD.U32 R11, RZ, RZ, UR25 ;  /* 0x00000019ff0b7e24 */ /* 0x000fe2000f8e00ff */
[----:B------:R-:W-:Y:S01]  /*b600*/  MOV R22, UR25 ;  /* 0x0000001900167c02 */ /* 0x000fe20008000f00 */
[----:B------:R-:W-:Y:S01]  /*b610*/  IMAD.U32 R15, RZ, RZ, UR17 ;  /* 0x00000011ff0f7e24 */ /* 0x000fe2000f8e00ff */
[----:B------:R-:W-:Y:S01]  /*b620*/  MOV R19, UR25 ;  /* 0x0000001900137c02 */ /* 0x000fe20008000f00 */
[----:B------:R-:W-:Y:S01]  /*b630*/  @!P1 VIADD R11, R11, 0xfffffffc ;  /* 0xfffffffc0b0b9836 */ /* 0x000fe20000000000 */
[----:B------:R-:W-:Y:S01]  /*b640*/  MOV R17, UR17 ;  /* 0x0000001100117c02 */ /* 0x000fe20008000f00 */
[----:B------:R-:W-:Y:S02]  /*b650*/  IMAD.U32 R16, RZ, RZ, UR19 ;  /* 0x00000013ff107e24 */ /* 0x000fe4000f8e00ff */
[C---:B------:R-:W-:Y:S02]  /*b660*/  @!P1 IMAD R14, R11.reuse, UR15, RZ ;  /* 0x0000000f0b0e9c24 */ /* 0x040fe4000f8e02ff */
[----:B------:R-:W-:Y:S01]  /*b670*/  @!P1 IMAD.WIDE.U32 R12, R11, UR16, RZ ;  /* 0x000000100b0c9c25 */ /* 0x000fe2000f8e00ff */
[----:B------:R-:W-:-:S03]  /*b680*/  MOV R11, UR25 ;  /* 0x00000019000b7c02 */ /* 0x000fc60008000f00 */
[----:B------:R-:W-:Y:S01]  /*b690*/  @!P1 IMAD.IADD R14, R13, 0x1, R14 ;  /* 0x000000010d0e9824 */ /* 0x000fe200078e020e */
[----:B------:R-:W-:Y:S01]  /*b6a0*/  @!P1 LEA R20, P2, R12, R245, 0x1 ;  /* 0x000000f50c149211 */ /* 0x000fe200078408ff */
[----:B------:R-:W-:-:S03]  /*b6b0*/  @!P0 VIADD R11, R11, 0xfffffffc ;  /* 0xfffffffc0b0b8836 */ /* 0x000fc60000000000 */
[----:B------:R-:W-:Y:S01]  /*b6c0*/  @!P1 LEA.HI.X R21, R12, R243, R14, 0x1, P2 ;  /* 0x000000f30c159211 */ /* 0x000fe200010f0c0e */
[C---:B------:R-:W-:Y:S01]  /*b6d0*/  @!P0 IMAD R18, R11.reuse, UR15, RZ ;  /* 0x0000000f0b128c24 */ /* 0x040fe2000f8e02ff */
[----:B------:R-:W-:Y:S01]  /*b6e0*/  MOV R14, UR19 ;  /* 0x00000013000e7c02 */ /* 0x000fe20008000f00 */
[----:B------:R-:W-:Y:S02]  /*b6f0*/  @!P0 IMAD.WIDE.U32 R12, R11, UR16, RZ ;  /* 0x000000100b0c8c25 */ /* 0x000fe4000f8e00ff */
[----:B------:R-:W-:Y:S01]  /*b700*/  @!PT LDS RZ, [RZ] ;  /* 0x00000000fffff984 */ /* 0x000fe20000000800 */
[----:B------:R-:W-:Y:S01]  /*b710*/  @!PT LDS RZ, [RZ] ;  /* 0x00000000fffff984 */ /* 0x000fe20000000800 */
[----:B------:R-:W-:Y:S01]  /*b720*/  @!PT LDS RZ, [RZ] ;  /* 0x00000000fffff984 */ /* 0x000fe20000000800 */
[----:B------:R1:W-:Y:S02]  /*b730*/  @!P1 LDGSTS.E.BYPASS.LTC128B.128 [R226+0x8000], desc[UR30][R20.64] ;  /* 0x0800000014e29fae */ /* 0x0003e4000b981a1e */
[----:B------:R-:W-:Y:S01]  /*b740*/  @!P1 VIADD R11, R22, 0xfffffffc ;  /* 0xfffffffc160b9836 */ /* 0x000fe20000000000 */
[----:B------:R-:W-:Y:S01]  /*b750*/  @!P0 IADD3 R13, PT, PT, R13, R18, RZ ;  /* 0x000000120d0d8210 */ /* 0x000fe20007ffe0ff */
[----:B------:R-:W-:Y:S01]  /*b760*/  @!P0 VIADD R22, R19, 0xfffffffc ;  /* 0xfffffffc13168836 */ /* 0x000fe20000000000 */
[C---:B------:R-:W-:Y:S01]  /*b770*/  @!P0 LEA R18, P2, R12.reuse, R245, 0x1 ;  /* 0x000000f50c128211 */ /* 0x040fe200078408ff */
[C---:B------:R-:W-:Y:S01]  /*b780*/  @!P1 IMAD.WIDE.U32 R14, R11.reuse, UR16, R14 ;  /* 0x000000100b0e9c25 */ /* 0x040fe2000f8e000e */
[----:B------:R1:W-:Y:S02]  /*b790*/  @P1 STS.128 [R226+0x8000], RZ ;  /* 0x008000ffe2001388 */ /* 0x0003e40000000c00 */
[----:B------:R-:W-:Y:S01]  /*b7a0*/  @!P0 LEA.HI.X R19, R12, R243, R13, 0x1, P2 ;  /* 0x000000f30c138211 */ /* 0x000fe200010f0c0d */
[----:B------:R-:W-:-:S02]  /*b7b0*/  @!P1 IMAD R25, R11, UR15, RZ ;  /* 0x0000000f0b199c24 */ /* 0x000fc4000f8e02ff */
        /* <DEDUP_REMOVED lines=9> */
[----:B------:R-:W-:Y:S02]  /*b850*/  @!P1 LEA.HI.X R17, R14, R243, R15, 0x1, P2 ;  /* 0x000000f30e119211 */ /* 0x000fe400010f0c0f */
        /* <DEDUP_REMOVED lines=14> */
.L_x_1487:
[----:B------:R-:W-:Y:S02]  /*b940*/  FMNMX3.FTZ R11, R27, R199, R198, !PT ;  /* 0x000000c71b0b7276 */ /* 0x000fe400078100c6 */
[C---:B------:R-:W-:Y:S02]  /*b950*/  ISETP.GT.AND P2, PT, R229.reuse, R5, PT ;  /* 0x00000005e500720c */ /* 0x040fe40003f44270 */
[----:B-1----:R-:W-:Y:S01]  /*b960*/  FSEL R17, R34, -INF , !P6 ;  /* 0xff80000022117808 */ /* 0x002fe20007000000 */
[----:B------:R-:W1:Y:S01]  /*b970*/  SHFL.BFLY PT, R16, R11, 0x2, 0x1f ;  /* 0x0c401f000b107f89 */ /* 0x000e6200000e0000 */
[----:B------:R-:W-:Y:S02]  /*b980*/  ISETP.GT.AND P6, PT, R229, R4, PT ;  /* 0x00000004e500720c */ /* 0x000fe40003fc4270 */
[----:B------:R-:W-:Y:S02]  /*b990*/  FSEL R12, R29, -INF , !P3 ;  /* 0xff8000001d0c7808 */ /* 0x000fe40005800000 */
[----:B------:R-:W-:-:S02]  /*b9a0*/  FSEL R14, R35, -INF , !P2 ;  /* 0xff800000230e7808 */ /* 0x000fc40005000000 */
[-C--:B------:R-:W-:Y:S02]  /*b9b0*/  ISETP.GE.AND P3, PT, R5, R233.reuse, PT ;  /* 0x000000e90500720c */ /* 0x080fe40003f66270 */
[----:B------:R-:W-:Y:S02]  /*b9c0*/  ISETP.GE.AND P2, PT, R4, R233, PT ;  /* 0x000000e90400720c */ /* 0x000fe40003f46270 */
[----:B------:R-:W-:Y:S02]  /*b9d0*/  FSEL R13, R31, -INF , !P6 ;  /* 0xff8000001f0d7808 */ /* 0x000fe40007000000 */
[----:B------:R-:W-:Y:S02]  /*b9e0*/  IADD3 R15, PT, PT, R6, -R7, RZ ;  /* 0x80000007060f7210 */ /* 0x000fe40007ffe0ff */
[----:B------:R-:W-:Y:S02]  /*b9f0*/  ISETP.GT.AND P6, PT, R229, R3, PT ;  /* 0x00000003e500720c */ /* 0x000fe40003fc4270 */
[----:B------:R-:W-:-:S02]  /*ba00*/  FSEL R7, R14, -INF , !P3 ;  /* 0xff8000000e077808 */ /* 0x000fc40005800000 */
[----:B------:R-:W-:Y:S02]  /*ba10*/  FSEL R137, R13, -INF , !P2 ;  /* 0xff8000000d897808 */ /* 0x000fe40005000000 */
[----:B------:R-:W-:Y:S02]  /*ba20*/  IABS R15, R15 ;  /* 0x0000000f000f7213 */ /* 0x000fe40000000000 */
[----:B------:R-:W-:Y:S02]  /*ba30*/  ISETP.GE.AND P3, PT, R3, R233, PT ;  /* 0x000000e90300720c */ /* 0x000fe40003f66270 */
[----:B------:R-:W-:Y:S02]  /*ba40*/  FSEL R14, R30, -INF , !P6 ;  /* 0xff8000001e0e7808 */ /* 0x000fe40007000000 */
[----:B------:R-:W-:Y:S02]  /*ba50*/  FMNMX3.FTZ R13, R220, R142, R28, !PT ;  /* 0x0000008edc0d7276 */ /* 0x000fe4000781001c */
[----:B------:R-:W-:-:S02]  /*ba60*/  ISETP.GT.AND P2, PT, R229, R2, PT ;  /* 0x00000002e500720c */ /* 0x000fc40003f44270 */
[----:B------:R-:W-:Y:S02]  /*ba70*/  I2FP.F32.S32 R18, R15 ;  /* 0x0000000f00127245 */ /* 0x000fe40000201400 */
[----:B------:R-:W-:Y:S02]  /*ba80*/  FSEL R138, R14, -INF , !P3 ;  /* 0xff8000000e8a7808 */ /* 0x000fe40005800000 */
[----:B------:R-:W-:Y:S02]  /*ba90*/  FMNMX3.FTZ R13, R13, R12, R7, !PT ;  /* 0x0000000c0d0d7276 */ /* 0x000fe40007810007 */
[----:B------:R-:W-:Y:S02]  /*baa0*/  FSEL R15, R32, -INF , !P2 ;  /* 0xff800000200f7808 */ /* 0x000fe40005000000 */
[----:B------:R-:W-:Y:S01]  /*bab0*/  ISETP.GT.AND P3, PT, R231, R5, PT ;  /* 0x00000005e700720c */ /* 0x000fe20003f64270 */
[----:B------:R-:W-:Y:S01]  /*bac0*/  LDSM.16.MT88.4 R32, [R216+0xb000] ;  /* 0x00b00000d820783b */ /* 0x000fe20000004200 */
[----:B------:R-:W-:-:S02]  /*bad0*/  ISETP.GE.AND P2, PT, R5, R235, PT ;  /* 0x000000eb0500720c */ /* 0x000fc40003f46270 */
[----:B------:R-:W-:Y:S01]  /*bae0*/  FMNMX3.FTZ R5, R13, R137, R138, !PT ;  /* 0x000000890d057276 */ /* 0x000fe2000781008a */
[----:B------:R-:W-:Y:S01]  /*baf0*/  FFMA.FTZ R13, R18, -UR12, R179 ;  /* 0x8000000c120d7c23 */ /* 0x000fe200080100b3 */
[----:B------:R-:W-:Y:S01]  /*bb00*/  ISETP.GE.AND P6, PT, R2, R233, PT ;  /* 0x000000e90200720c */ /* 0x000fe20003fc6270 */
[----:B------:R-:W-:Y:S01]  /*bb10*/  LDSM.16.MT88.4 R176, [R216+0xa000] ;  /* 0x00a00000d8b0783b */ /* 0x000fe20000004200 */
[----:B-1----:R-:W-:Y:S02]  /*bb20*/  FMNMX.FTZ R18, R11, R16, !PT ;  /* 0x000000100b127209 */ /* 0x002fe40007810000 */
[----:B------:R-:W-:Y:S02]  /*bb30*/  FSEL R16, R17, -INF , !P5 ;  /* 0xff80000011107808 */ /* 0x000fe40006800000 */
[----:B------:R-:W-:Y:S02]  /*bb40*/  FSEL R17, R13, -INF , !P3 ;  /* 0xff8000000d117808 */ /* 0x000fe40005800000 */
[----:B------:R-:W-:-:S02]  /*bb50*/  FSEL R195, R15, -INF , !P6 ;  /* 0xff8000000fc37808 */ /* 0x000fc40007000000 */
[-C--:B------:R-:W-:Y:S01]  /*bb60*/  IADD3 R13, PT, PT, R227, -R8.reuse, RZ ;  /* 0x80000008e30d7210 */ /* 0x080fe20007ffe0ff */
[----:B------:R-:W1:Y:S01]  /*bb70*/  SHFL.BFLY PT, R15, R18, 0x1, 0x1f ;  /* 0x0c201f00120f7f89 */ /* 0x000e6200000e0000 */
[----:B------:R-:W-:Y:S02]  /*bb80*/  IADD3 R8, PT, PT, R6, -R8, RZ ;  /* 0x8000000806087210 */ /* 0x000fe40007ffe0ff */
[----:B------:R-:W-:Y:S02]  /*bb90*/  FMNMX3.FTZ R5, R5, R210, R195, !PT ;  /* 0x000000d205057276 */ /* 0x000fe400078100c3 */
[----:B------:R-:W-:Y:S02]  /*bba0*/  IABS R20, R13 ;  /* 0x0000000d00147213 */ /* 0x000fe40000000000 */
[----:B------:R-:W-:Y:S01]  /*bbb0*/  IADD3 R11, PT, PT, R227, -R9, RZ ;  /* 0x80000009e30b7210 */ /* 0x000fe20007ffe0ff */
[----:B------:R-:W2:Y:S01]  /*bbc0*/  SHFL.BFLY PT, R14, R5, 0x2, 0x1f ;  /* 0x0c401f00050e7f89 */ /* 0x000ea200000e0000 */
[----:B------:R-:W-:-:S02]  /*bbd0*/  IABS R19, R8 ;  /* 0x0000000800137213 */ /* 0x000fc40000000000 */
[----:B------:R-:W-:Y:S02]  /*bbe0*/  IADD3 R9, PT, PT, R6, -R9, RZ ;  /* 0x8000000906097210 */ /* 0x000fe40007ffe0ff */
[----:B------:R-:W-:Y:S02]  /*bbf0*/  MOV R8, R20 ;  /* 0x0000001400087202 */ /* 0x000fe40000000f00 */
[----:B------:R-:W-:Y:S02]  /*bc00*/  IABS R13, R9 ;  /* 0x00000009000d7213 */ /* 0x000fe40000000000 */
[----:B------:R-:W-:Y:S02]  /*bc10*/  I2FP.F32.S32 R8, R8 ;  /* 0x0000000800087245 */ /* 0x000fe40000201400 */
[----:B------:R-:W-:Y:S02]  /*bc20*/  MOV R9, R19 ;  /* 0x0000001300097202 */ /* 0x000fe40000000f00 */
[----:B------:R-:W-:-:S02]  /*bc30*/  FSEL R190, R17, -INF , !P2 ;  /* 0xff80000011be7808 */ /* 0x000fc40005000000 */
[----:B------:R-:W-:Y:S02]  /*bc40*/  ISETP.GT.AND P6, PT, R230, R4, PT ;  /* 0x00000004e600720c */ /* 0x000fe40003fc4270 */
[C---:B------:R-:W-:Y:S02]  /*bc50*/  ISETP.GE.AND P5, PT, R4.reuse, R234, PT ;  /* 0x000000ea0400720c */ /* 0x040fe40003fa6270 */
[----:B------:R-:W-:Y:S02]  /*bc60*/  ISETP.GT.AND P3, PT, R231, R4, PT ;  /* 0x00000004e700720c */ /* 0x000fe40003f64270 */
[----:B------:R-:W-:Y:S01]  /*bc70*/  ISETP.GE.AND P2, PT, R4, R235, PT ;  /* 0x000000eb0400720c */ /* 0x000fe20003f46270 */
[----:B------:R-:W-:Y:S01]  /*bc80*/  FFMA.FTZ R4, R8, -UR12, R200 ;  /* 0x8000000c08047c23 */ /* 0x000fe200080100c8 */
[----:B------:R-:W-:Y:S02]  /*bc90*/  I2FP.F32.S32 R9, R9 ;  /* 0x0000000900097245 */ /* 0x000fe40000201400 */
[----:B------:R-:W-:-:S02]  /*bca0*/  IABS R11, R11 ;  /* 0x0000000b000b7213 */ /* 0x000fc40000000000 */
[----:B------:R-:W-:Y:S01]  /*bcb0*/  FSEL R4, R4, -INF , !P6 ;  /* 0xff80000004047808 */ /* 0x000fe20007000000 */
[----:B------:R-:W-:Y:S01]  /*bcc0*/  FFMA.FTZ R8, R9, -UR12, R202 ;  /* 0x8000000c09087c23 */ /* 0x000fe200080100ca */
[----:B------:R-:W-:Y:S02]  /*bcd0*/  I2FP.F32.S32 R11, R11 ;  /* 0x0000000b000b7245 */ /* 0x000fe40000201400 */
[----:B-1----:R-:W-:Y:S02]  /*bce0*/  FMNMX.FTZ R135, R18, R15, !PT ;  /* 0x0000000f12877209 */ /* 0x002fe40007810000 */
[----:B------:R-:W-:Y:S01]  /*bcf0*/  FSEL R211, R4, -INF , !P5 ;  /* 0xff80000004d37808 */ /* 0x000fe20006800000 */
[----:B------:R-:W-:Y:S01]  /*bd00*/  FFMA.FTZ R9, R11, -UR12, R201 ;  /* 0x8000000c0b097c23 */ /* 0x000fe200080100c9 */
[----:B------:R-:W-:Y:S01]  /*bd10*/  FSEL R4, R8, -INF , !P3 ;  /* 0xff80000008047808 */ /* 0x000fe20005800000 */
[----:B------:R-:W-:Y:S01]  /*bd20*/  FMUL.FTZ R11, R135, UR8 ;  /* 0x00000008870b7c20 */ /* 0x000fe20008410000 */
[----:B------:R-:W-:-:S02]  /*bd30*/  IADD3 R6, PT, PT, R6, -R10, RZ ;  /* 0x8000000a06067210 */ /* 0x000fc40007ffe0ff */
[----:B------:R-:W-:Y:S02]  /*bd40*/  IADD3 R10, PT, PT, R227, -R10, RZ ;  /* 0x8000000ae30a7210 */ /* 0x000fe40007ffe0ff */
[----:B------:R-:W-:Y:S02]  /*bd50*/  FSEL R214, R4, -INF , !P2 ;  /* 0xff80000004d67808 */ /* 0x000fe40005000000 */
[----:B------:R-:W-:Y:S02]  /*bd60*/  FSETP.NEU.FTZ.AND P2, PT, R135, -INF , PT ;  /* 0xff8000008700780b */ /* 0x000fe40003f5d000 */
[----:B--2---:R-:W-:Y:S02]  /*bd70*/  FMNMX.FTZ R136, R5, R14, !PT ;  /* 0x0000000e05887209 */ /* 0x004fe40007810000 */
[----:B------:R-:W-:Y:S02]  /*bd80*/  IABS R5, R10 ;  /* 0x0000000a00057213 */ /* 0x000fe40000000000 */
[----:B------:R-:W-:Y:S01]  /*bd90*/  ISETP.GT.AND P6, PT, R230, R3, PT ;  /* 0x00000003e600720c */ /* 0x000fe20003fc4270 */
[----:B------:R-:W1:Y:S01]  /*bda0*/  SHFL.BFLY PT, R8, R136, 0x1, 0x1f ;  /* 0x0c201f0088087f89 */ /* 0x000e6200000e0000 */
[----:B------:R-:W-:-:S02]  /*bdb0*/  FSEL R11, R11, RZ, P2 ;  /* 0x000000ff0b0b7208 */ /* 0x000fc40001000000 */
[----:B------:R-:W-:Y:S02]  /*bdc0*/  I2FP.F32.S32 R13, R13 ;  /* 0x0000000d000d7245 */ /* 0x000fe40000201400 */
[----:B------:R-:W-:Y:S01]  /*bdd0*/  I2FP.F32.S32 R4, R5 ;  /* 0x0000000500047245 */ /* 0x000fe20000201400 */
[----:B------:R-:W-:Y:S01]  /*bde0*/  FFMA.FTZ R24, R24, UR8, -R11 ;  /* 0x0000000818187c23 */ /* 0x000fe2000801080b */
[----:B------:R-:W-:Y:S01]  /*bdf0*/  FSEL R5, R9, -INF , !P6 ;  /* 0xff80000009057808 */ /* 0x000fe20007000000 */
[----:B------:R-:W-:Y:S01]  /*be00*/  FFMA.FTZ R13, R13, -UR12, R203 ;  /* 0x8000000c0d0d7c23 */ /* 0x000fe200080100cb */
[----:B------:R-:W-:Y:S01]  /*be10*/  ISETP.GE.AND P5, PT, R3, R234, PT ;  /* 0x000000ea0300720c */ /* 0x000fe20003fa6270 */
[----:B------:R-:W-:Y:S01]  /*be20*/  FFMA.FTZ R4, R4, -UR12, R205 ;  /* 0x8000000c04047c23 */ /* 0x000fe200080100cd */
[----:B------:R-:W-:Y:S01]  /*be30*/  ISETP.GT.AND P3, PT, R231, R3, PT ;  /* 0x00000003e700720c */ /* 0x000fe20003f64270 */
[--C-:B------:R-:W-:Y:S01]  /*be40*/  FFMA.FTZ R23, R23, UR8, -R11.reuse ;  /* 0x0000000817177c23 */ /* 0x100fe2000801080b */
[----:B------:R-:W-:Y:S01]  /*be50*/  ISETP.GE.AND P6, PT, R3, R235, PT ;  /* 0x000000eb0300720c */ /* 0x000fe20003fc6270 */
[----:B------:R-:W-:Y:S01]  /*be60*/  FFMA.FTZ R3, R140, UR8, -R11 ;  /* 0x000000088c037c23 */ /* 0x000fe2000801080b */
[----:B------:R-:W-:Y:S01]  /*be70*/  MOV R21, R242 ;  /* 0x000000f200157202 */ /* 0x000fe20000000f00 */
[----:B------:R-:W-:Y:S01]  /*be80*/  MUFU.EX2 R239, R23 ;  /* 0x0000001700ef7308 */ /* 0x000fe20000000800 */
[----:B------:R-:W-:-:S02]  /*be90*/  IABS R6, R6 ;  /* 0x0000000600067213 */ /* 0x000fc40000000000 */
[----:B------:R-:W-:Y:S02]  /*bea0*/  FSEL R188, R5, -INF , !P5 ;  /* 0xff80000005bc7808 */ /* 0x000fe40006800000 */
[----:B------:R-:W-:Y:S02]  /*beb0*/  ISETP.GT.AND P5, PT, R230, R2, PT ;  /* 0x00000002e600720c */ /* 0x000fe40003fa4270 */
[----:B------:R-:W-:Y:S01]  /*bec0*/  I2FP.F32.S32 R6, R6 ;  /* 0x0000000600067245 */ /* 0x000fe20000201400 */
[----:B------:R2:W-:Y:S01]  /*bed0*/  MUFU.EX2 R242, R3 ;  /* 0x0000000300f27308 */ /* 0x0005e20000000800 */
[----:B------:R-:W-:Y:S02]  /*bee0*/  FSEL R13, R13, -INF , !P3 ;  /* 0xff8000000d0d7808 */ /* 0x000fe40005800000 */
[----:B------:R-:W-:Y:S01]  /*bef0*/  MOV R25, R241 ;  /* 0x000000f100197202 */ /* 0x000fe20000000f00 */
[----:B------:R-:W-:Y:S01]  /*bf00*/  FFMA.FTZ R6, R6, -UR12, R207 ;  /* 0x8000000c06067c23 */ /* 0x000fe200080100cf */
[----:B------:R-:W-:-:S02]  /*bf10*/  ISETP.GE.AND P3, PT, R2, R234, PT ;  /* 0x000000ea0200720c */ /* 0x000fc40003f66270 */
[----:B------:R-:W-:Y:S02]  /*bf20*/  FSEL R4, R4, -INF , !P5 ;  /* 0xff80000004047808 */ /* 0x000fe40006800000 */
[----:B------:R-:W-:Y:S02]  /*bf30*/  FSEL R213, R13, -INF , !P6 ;  /* 0xff8000000dd57808 */ /* 0x000fe40007000000 */
[----:B------:R-:W-:Y:S02]  /*bf40*/  ISETP.GT.AND P6, PT, R231, R2, PT ;  /* 0x00000002e700720c */ /* 0x000fe40003fc4270 */
[----:B------:R-:W-:Y:S02]  /*bf50*/  ISETP.GE.AND P5, PT, R2, R235, PT ;  /* 0x000000eb0200720c */ /* 0x000fe40003fa6270 */
[----:B------:R-:W-:Y:S01]  /*bf60*/  FSEL R139, R4, -INF , !P3 ;  /* 0xff800000048b7808 */ /* 0x000fe20005800000 */
[----:B--2---:R-:W-:Y:S01]  /*bf70*/  FFMA.FTZ R3, R26, UR8, -R11 ;  /* 0x000000081a037c23 */ /* 0x004fe2000801080b */
[----:B------:R-:W-:-:S02]  /*bf80*/  FMNMX3.FTZ R2, R219, R209, R197, !PT ;  /* 0x000000d1db027276 */ /* 0x000fc400078100c5 */
[----:B------:R-:W-:Y:S01]  /*bf90*/  FSEL R6, R6, -INF , !P6 ;  /* 0xff80000006067808 */ /* 0x000fe20007000000 */
[----:B------:R2:W3:Y:S01]  /*bfa0*/  MUFU.EX2 R241, R3 ;  /* 0x0000000300f17308 */ /* 0x0004e20000000800 */
[----:B-1----:R-:W-:Y:S02]  /*bfb0*/  FMNMX.FTZ R136, R136, R8, !PT ;  /* 0x0000000888887209 */ /* 0x002fe40007810000 */
[----:B------:R-:W-:Y:S02]  /*bfc0*/  FSEL R212, R6, -INF , !P5 ;  /* 0xff80000006d47808 */ /* 0x000fe40006800000 */
[----:B------:R-:W-:Y:S02]  /*bfd0*/  FSETP.NEU.FTZ.AND P3, PT, R136, -INF , PT ;  /* 0xff8000008800780b */ /* 0x000fe40003f7d000 */
[----:B------:R-:W-:Y:S02]  /*bfe0*/  IADD3 R14, PT, PT, R216, 0xa040, RZ ;  /* 0x0000a040d80e7810 */ /* 0x000fe40007ffe0ff */
[----:B------:R-:W-:-:S02]  /*bff0*/  MOV R22, R240 ;  /* 0x000000f000167202 */ /* 0x000fc40000000f00 */
[----:B------:R-:W-:Y:S01]  /*c000*/  MUFU.EX2 R240, R24 ;  /* 0x0000001800f07308 */ /* 0x000fe20000000800 */
[----:B--2---:R-:W-:-:S04]  /*c010*/  FMNMX3.FTZ R3, R221, R208, R196, !PT ;  /* 0x000000d0dd037276 */ /* 0x004fc800078100c4 */
[----:B------:R-:W-:Y:S02]  /*c020*/  FMNMX3.FTZ R4, R3, R132, R16, !PT ;  /* 0x0000008403047276 */ /* 0x000fe40007810010 */
[----:B------:R-:W-:Y:S01]  /*c030*/  FMNMX3.FTZ R3, R2, R189, R190, !PT ;  /* 0x000000bd02037276 */ /* 0x000fe200078100be */
[----:B------:R-:W-:Y:S01]  /*c040*/  FMUL.FTZ R2, R136, UR8 ;  /* 0x0000000888027c20 */ /* 0x000fe20008410000 */
[----:B------:R-:W-:Y:S02]  /*c050*/  FMNMX3.FTZ R4, R4, R211, R188, !PT ;  /* 0x000000d304047276 */ /* 0x000fe400078100bc */
[----:B------:R-:W-:Y:S02]  /*c060*/  FMNMX3.FTZ R3, R3, R214, R213, !PT ;  /* 0x000000d603037276 */ /* 0x000fe400078100d5 */
[----:B------:R-:W-:Y:S02]  /*c070*/  FMNMX3.FTZ R4, R4, R215, R139, !PT ;  /* 0x000000d704047276 */ /* 0x000fe4000781008b */
[----:B------:R-:W-:-:S02]  /*c080*/  FMNMX3.FTZ R3, R3, R236, R212, !PT ;  /* 0x000000ec03037276 */ /* 0x000fc400078100d4 */
[----:B------:R-:W-:Y:S01]  /*c090*/  FSEL R2, R2, RZ, P3 ;  /* 0x000000ff02027208 */ /* 0x000fe20001800000 */
[----:B------:R-:W1:Y:S04]  /*c0a0*/  SHFL.BFLY PT, R10, R4, 0x2, 0x1f ;  /* 0x0c401f00040a7f89 */ /* 0x000e6800000e0000 */
[----:B------:R-:W2:Y:S01]  /*c0b0*/  SHFL.BFLY PT, R9, R3, 0x2, 0x1f ;  /* 0x0c401f0003097f89 */ /* 0x000ea200000e0000 */
[--C-:B------:R-:W-:Y:S01]  /*c0c0*/  FFMA.FTZ R12, R12, UR8, -R2.reuse ;  /* 0x000000080c0c7c23 */ /* 0x100fe20008010802 */
[--C-:B------:R-:W-:Y:S01]  /*c0d0*/  FFMA.FTZ R5, R142, UR8, -R2.reuse ;  /* 0x000000088e057c23 */ /* 0x100fe20008010802 */
[----:B------:R-:W-:Y:S01]  /*c0e0*/  FFMA.FTZ R7, R7, UR8, -R2 ;  /* 0x0000000807077c23 */ /* 0x000fe20008010802 */
[----:B------:R-:W-:Y:S01]  /*c0f0*/  LDSM.16.MT88.4 R140, [R251+0xa000] ;  /* 0x00a00000fb8c783b */ /* 0x000fe20000004200 */
[----:B------:R4:W-:Y:S08]  /*c100*/  MUFU.EX2 R192, R12 ;  /* 0x0000000c00c07308 */ /* 0x0009f00000000800 */
[----:B------:R5:W-:Y:S01]  /*c110*/  MUFU.EX2 R237, R5 ;  /* 0x0000000500ed7308 */ /* 0x000be20000000800 */
[----:B-1----:R-:W-:-:S07]  /*c120*/  FMNMX.FTZ R10, R4, R10, !PT ;  /* 0x0000000a040a7209 */ /* 0x002fce0007810000 */
[----:B------:R-:W1:Y:S01]  /*c130*/  MUFU.EX2 R193, R7 ;  /* 0x0000000700c17308 */ /* 0x000e620000000800 */
[----:B------:R-:W-:Y:S02]  /*c140*/  IADD3 R4, PT, PT, R216, 0xa000, RZ ;  /* 0x0000a000d8047810 */ /* 0x000fe40007ffe0ff */
[----:B--2---:R-:W-:Y:S01]  /*c150*/  FMNMX.FTZ R9, R3, R9, !PT ;  /* 0x0000000903097209 */ /* 0x004fe20007810000 */
[----:B----4-:R-:W2:Y:S01]  /*c160*/  SHFL.BFLY PT, R12, R10, 0x1, 0x1f ;  /* 0x0c201f000a0c7f89 */ /* 0x010ea200000e0000 */
[----:B------:R-:W-:Y:S02]  /*c170*/  @P4 IADD3 R14, PT, PT, R4, -0x40, RZ ;  /* 0xffffffc0040e4810 */ /* 0x000fe40007ffe0ff */
[----:B---3--:R-:W-:Y:S01]  /*c180*/  F2FP.F16.F32.PACK_AB R4, R241, R242 ;  /* 0x000000f2f104723e */ /* 0x008fe200000000ff */
[----:B------:R-:W3:Y:S01]  /*c190*/  SHFL.BFLY PT, R13, R9, 0x1, 0x1f ;  /* 0x0c201f00090d7f89 */ /* 0x000ee200000e0000 */
[----:B-----5:R-:W-:Y:S01]  /*c1a0*/  FFMA.FTZ R5, R28, UR8, -R2 ;  /* 0x000000081c057c23 */ /* 0x020fe20008010802 */
[----:B------:R-:W-:-:S02]  /*c1b0*/  IADD3 R15, PT, PT, R252, R14, RZ ;  /* 0x0000000efc0f7210 */ /* 0x000fc40007ffe0ff */
[----:B------:R-:W4:Y:S01]  /*c1c0*/  LDSM.16.MT88.4 R180, [R14] ;  /* 0x000000000eb4783b */ /* 0x000f220000004200 */
[----:B------:R5:W4:Y:S03]  /*c1d0*/  MUFU.EX2 R238, R5 ;  /* 0x0000000500ee7308 */ /* 0x000b260000000800 */
[----:B------:R-:W4:Y:S01]  /*c1e0*/  LDSM.16.MT88.4 R184, [R15] ;  /* 0x000000000fb8783b */ /* 0x000f220000004200 */
[----:B-1----:R-:W-:-:S03]  /*c1f0*/  F2FP.F16.F32.PACK_AB R7, R193, R192 ;  /* 0x000000c0c107723e */ /* 0x002fc600000000ff */
[----:B------:R1:W-:Y:S01]  /*c200*/  LDSM.16.MT88.4 R28, [R15+0x1000] ;  /* 0x001000000f1c783b */ /* 0x0003e20000004200 */
[----:B--2---:R-:W-:Y:S02]  /*c210*/  FMNMX.FTZ R134, R10, R12, !PT ;  /* 0x0000000c0a867209 */ /* 0x004fe40007810000 */
[----:B-----5:R-:W-:Y:S02]  /*c220*/  FSEL R5, R135, RZ, P2 ;  /* 0x000000ff87057208 */ /* 0x020fe40001000000 */
[----:B---3--:R-:W-:Y:S01]  /*c230*/  FMNMX.FTZ R133, R9, R13, !PT ;  /* 0x0000000d09857209 */ /* 0x008fe20007810000 */
[----:B------:R-:W-:Y:S02]  /*c240*/  FMUL.FTZ R9, R134, UR8 ;  /* 0x0000000886097c20 */ /* 0x000fe40008410000 */
[----:B------:R-:W-:Y:S01]  /*c250*/  FADD.FTZ R6, R222, -R5 ;  /* 0x80000005de067221 */ /* 0x000fe20000010000 */
[----:B------:R-:W-:Y:S02]  /*c260*/  FSEL R5, R136, RZ, P3 ;  /* 0x000000ff88057208 */ /* 0x000fe40001800000 */
[----:B------:R-:W-:Y:S01]  /*c270*/  FSETP.NEU.FTZ.AND P3, PT, R134, -INF , PT ;  /* 0xff8000008600780b */ /* 0x000fe20003f7d000 */
[----:B------:R-:W-:Y:S01]  /*c280*/  FMUL.FTZ R6, R6, UR8 ;  /* 0x0000000806067c20 */ /* 0x000fe20008410000 */
[----:B------:R-:W-:Y:S01]  /*c290*/  FSETP.NEU.FTZ.AND P2, PT, R133, -INF , PT ;  /* 0xff8000008500780b */ /* 0x000fe20003f5d000 */
[----:B------:R-:W-:Y:S01]  /*c2a0*/  FADD.FTZ R3, R220, -R5 ;  /* 0x80000005dc037221 */ /* 0x000fe20000010000 */
[----:B------:R-:W-:Y:S01]  /*c2b0*/  FSEL R13, R9, RZ, P3 ;  /* 0x000000ff090d7208 */ /* 0x000fe20001800000 */
[----:B------:R2:W3:Y:S01]  /*c2c0*/  MUFU.EX2 R8, R6 ;  /* 0x0000000600087308 */ /* 0x0004e20000000800 */
[----:B------:R-:W-:Y:S01]  /*c2d0*/  FSEL R9, R133, RZ, P2 ;  /* 0x000000ff85097208 */ /* 0x000fe20001000000 */
[----:B------:R-:W-:Y:S01]  /*c2e0*/  FMUL.FTZ R3, R3, UR8 ;  /* 0x0000000803037c20 */ /* 0x000fe20008410000 */
[----:B------:R-:W-:-:S02]  /*c2f0*/  FSEL R10, R134, RZ, P3 ;  /* 0x000000ff860a7208 */ /* 0x000fc40001800000 */
[----:B------:R-:W-:Y:S01]  /*c300*/  MOV R222, R25 ;  /* 0x0000001900de7202 */ /* 0x000fe20000000f00 */
[----:B------:R-:W-:Y:S01]  /*c310*/  FADD.FTZ R26, R219, -R9 ;  /* 0x80000009db1a7221 */ /* 0x000fe20000010000 */
[--C-:B------:R-:W-:Y:S01]  /*c320*/  FFMA.FTZ R9, R208, UR8, -R13.reuse ;  /* 0x00000008d0097c23 */ /* 0x100fe2000801080d */
[----:B------:R-:W-:Y:S01]  /*c330*/  FADD.FTZ R25, R221, -R10 ;  /* 0x8000000add197221 */ /* 0x000fe20000010000 */
[----:B------:R-:W-:Y:S01]  /*c340*/  FFMA.FTZ R10, R132, UR8, -R13 ;  /* 0x00000008840a7c23 */ /* 0x000fe2000801080d */
[----:B------:R-:W-:Y:S01]  /*c350*/  MOV R132, R22 ;  /* 0x0000001600847202 */ /* 0x000fe20000000f00 */
[----:B------:R5:W-:Y:S01]  /*c360*/  MUFU.EX2 R221, R9 ;  /* 0x0000000900dd7308 */ /* 0x000be20000000800 */
[----:B----4-:R-:W-:Y:S02]  /*c370*/  F2FP.F16.F32.PACK_AB R5, R238, R237 ;  /* 0x000000edee05723e */ /* 0x010fe400000000ff */
[----:B--2---:R-:W-:Y:S01]  /*c380*/  F2FP.F16.F32.PACK_AB R6, R239, R240 ;  /* 0x000000f0ef06723e */ /* 0x004fe200000000ff */
[----:B---3--:R-:W-:-:S04]  /*c390*/  FMUL.FTZ R148, R148, R8 ;  /* 0x0000000894947220 */ /* 0x008fc80000410000 */
[----:B------:R-:W-:Y:S01]  /*c3a0*/  MUFU.EX2 R219, R10 ;  /* 0x0000000a00db7308 */ /* 0x000fe20000000800 */
[-C--:B------:R-:W-:Y:S01]  /*c3b0*/  FMUL.FTZ R149, R149, R8.reuse ;  /* 0x0000000895957220 */ /* 0x080fe20000410000 */
[-C--:B------:R-:W-:Y:S01]  /*c3c0*/  FMUL.FTZ R152, R152, R8.reuse ;  /* 0x0000000898987220 */ /* 0x080fe20000410000 */
[-C--:B------:R-:W-:Y:S01]  /*c3d0*/  FMUL.FTZ R153, R153, R8.reuse ;  /* 0x0000000899997220 */ /* 0x080fe20000410000 */
[-C--:B------:R-:W-:Y:S01]  /*c3e0*/  FMUL.FTZ R164, R164, R8.reuse ;  /* 0x00000008a4a47220 */ /* 0x080fe20000410000 */
[-C--:B------:R-:W-:Y:S01]  /*c3f0*/  FMUL.FTZ R165, R165, R8.reuse ;  /* 0x00000008a5a57220 */ /* 0x080fe20000410000 */
[-C--:B------:R-:W-:Y:S01]  /*c400*/  FMUL.FTZ R168, R168, R8.reuse ;  /* 0x00000008a8a87220 */ /* 0x080fe20000410000 */
[-C--:B------:R-:W-:Y:S01]  /*c410*/  FMUL.FTZ R169, R169, R8.reuse ;  /* 0x00000008a9a97220 */ /* 0x080fe20000410000 */
[----:B------:R-:W2:Y:S01]  /*c420*/  MUFU.EX2 R3, R3 ;  /* 0x0000000300037308 */ /* 0x000ea20000000800 */
[--C-:B-----5:R-:W-:Y:S01]  /*c430*/  FFMA.FTZ R9, R196, UR8, -R13.reuse ;  /* 0x00000008c4097c23 */ /* 0x120fe2000801080d */
        /* <DEDUP_REMOVED lines=32> */
[----:B------:R-:W-:Y:S01]  /*c640*/  FMUL.FTZ R59, R59, R3 ;  /* 0x000000033b3b7220 */ /* 0x000fe20000410000 */
[--C-:B------:R-:W-:Y:S01]  /*c650*/  FFMA.FTZ R24, R189, UR8, -R12.reuse ;  /* 0x00000008bd187c23 */ /* 0x100fe2000801080c */
[----:B------:R-:W-:Y:S01]  /*c660*/  MOV R189, R21 ;  /* 0x0000001500bd7202 */ /* 0x000fe20000000f00 */
[----:B------:R3:W-:Y:S01]  /*c670*/  MUFU.EX2 R27, R9 ;  /* 0x00000009001b7308 */ /* 0x0007e20000000800 */
[----:B------:R-:W4:Y:S01]  /*c680*/  LDSM.16.MT88.4 R20, [R14+0x1000] ;  /* 0x001000000e14783b */ /* 0x000f220000004200 */
[--C-:B------:R-:W-:Y:S01]  /*c690*/  FFMA.FTZ R10, R209, UR8, -R12.reuse ;  /* 0x00000008d10a7c23 */ /* 0x100fe2000801080c */
[--C-:B-1----:R-:W-:Y:S01]  /*c6a0*/  FFMA.FTZ R15, R190, UR8, -R12.reuse ;  /* 0x00000008be0f7c23 */ /* 0x102fe2000801080c */
        /* <DEDUP_REMOVED lines=15> */
[----:B------:R-:W-:Y:S01]  /*c7a0*/  MUFU.EX2 R197, R24 ;  /* 0x0000001800c57308 */ /* 0x000fe20000000800 */
[-C--:B------:R-:W-:Y:S01]  /*c7b0*/  FMUL.FTZ R105, R105, R8.reuse ;  /* 0x0000000869697220 */ /* 0x080fe20000410000 */
[-C--:B------:R-:W-:Y:S01]  /*c7c0*/  FMUL.FTZ R106, R106, R3.reuse ;  /* 0x000000036a6a7220 */ /* 0x080fe20000410000 */
[-C--:B------:R-:W-:Y:S01]  /*c7d0*/  FMUL.FTZ R107, R107, R3.reuse ;  /* 0x000000036b6b7220 */ /* 0x080fe20000410000 */
[-C--:B------:R-:W-:Y:S01]  /*c7e0*/  FMUL.FTZ R108, R108, R8.reuse ;  /* 0x000000086c6c7220 */ /* 0x080fe20000410000 */
[-C--:B------:R-:W-:Y:S01]  /*c7f0*/  FMUL.FTZ R109, R109, R8.reuse ;  /* 0x000000086d6d7220 */ /* 0x080fe20000410000 */
[----:B-1----:R-:W-:Y:S01]  /*c800*/  FMUL.FTZ R10, R25, UR8 ;  /* 0x00000008190a7c20 */ /* 0x002fe20008410000 */
        /* <DEDUP_REMOVED lines=8> */
[----:B------:R-:W-:Y:S01]  /*c890*/  FMUL.FTZ R125, R125, R8 ;  /* 0x000000087d7d7220 */ /* 0x000fe20000410000 */
[----:B------:R-:W3:Y:S01]  /*c8a0*/  MUFU.EX2 R10, R10 ;  /* 0x0000000a000a7308 */ /* 0x000ee20000000800 */
[-C--:B------:R-:W-:Y:S01]  /*c8b0*/  FMUL.FTZ R126, R126, R3.reuse ;  /* 0x000000037e7e7220 */ /* 0x080fe20000410000 */
[-C--:B------:R-:W-:Y:S01]  /*c8c0*/  FMUL.FTZ R127, R127, R3.reuse ;  /* 0x000000037f7f7220 */ /* 0x080fe20000410000 */
[----:B------:R-:W-:Y:S01]  /*c8d0*/  HMMA.16816.F32 R148, R4, R176, R148 ;  /* 0x000000b00494723c */ /* 0x000fe20000001894 */
[----:B------:R-:W-:-:S04]  /*c8e0*/  FFMA.FTZ R3, R244, R3, R237 ;  /* 0x00000003f4037223 */ /* 0x000fc800000100ed */
[----:B------:R5:W-:Y:S01]  /*c8f0*/  MUFU.EX2 R25, R15 ;  /* 0x0000000f00197308 */ /* 0x000be20000000800 */
[----:B-1----:R-:W-:Y:S01]  /*c900*/  FMUL.FTZ R9, R26, UR8 ;  /* 0x000000081a097c20 */ /* 0x002fe20008410000 */
[----:B------:R-:W-:Y:S01]  /*c910*/  FADD.FTZ R3, R238, R3 ;  /* 0x00000003ee037221 */ /* 0x000fe20000010000 */
[C---:B------:R-:W-:Y:S03]  /*c920*/  HMMA.16816.F32 R152, R4.reuse, R178, R152 ;  /* 0x000000b20498723c */ /* 0x040fe60000001898 */
[----:B------:R-:W-:Y:S02]  /*c930*/  FADD.FTZ R3, R192, R3 ;  /* 0x00000003c0037221 */ /* 0x000fe40000010000 */
[----:B------:R-:W1:Y:S01]  /*c940*/  MUFU.EX2 R9, R9 ;  /* 0x0000000900097308 */ /* 0x000e620000000800 */
[-C--:B---3--:R-:W-:Y:S01]  /*c950*/  FMUL.FTZ R144, R144, R10.reuse ;  /* 0x0000000a90907220 */ /* 0x088fe20000410000 */
[-C--:B------:R-:W-:Y:S01]  /*c960*/  FMUL.FTZ R145, R145, R10.reuse ;  /* 0x0000000a91917220 */ /* 0x080fe20000410000 */
[C---:B------:R-:W-:Y:S01]  /*c970*/  HMMA.16816.F32 R164, R4.reuse, R140, R164 ;  /* 0x0000008c04a4723c */ /* 0x040fe200000018a4 */
[-C--:B------:R-:W-:Y:S01]  /*c980*/  FMUL.FTZ R156, R156, R10.reuse ;  /* 0x0000000a9c9c7220 */ /* 0x080fe20000410000 */
[-C--:B------:R-:W-:Y:S01]  /*c990*/  FMUL.FTZ R157, R157, R10.reuse ;  /* 0x0000000a9d9d7220 */ /* 0x080fe20000410000 */
[-C--:B------:R-:W-:Y:S01]  /*c9a0*/  FMUL.FTZ R160, R160, R10.reuse ;  /* 0x0000000aa0a07220 */ /* 0x080fe20000410000 */
[-C--:B------:R-:W-:Y:S01]  /*c9b0*/  FMUL.FTZ R161, R161, R10.reuse ;  /* 0x0000000aa1a17220 */ /* 0x080fe20000410000 */
[-C--:B------:R-:W-:Y:S01]  /*c9c0*/  FMUL.FTZ R172, R172, R10.reuse ;  /* 0x0000000aacac7220 */ /* 0x080fe20000410000 */
[--C-:B-----5:R-:W-:Y:S01]  /*c9d0*/  FFMA.FTZ R15, R191, UR8, -R11.reuse ;  /* 0x00000008bf0f7c23 */ /* 0x120fe2000801080b */
[-C--:B------:R-:W-:Y:S01]  /*c9e0*/  FMUL.FTZ R173, R173, R10.reuse ;  /* 0x0000000aadad7220 */ /* 0x080fe20000410000 */
[C---:B------:R-:W-:Y:S01]  /*c9f0*/  HMMA.16816.F32 R168, R4.reuse, R142, R168 ;  /* 0x0000008e04a8723c */ /* 0x040fe200000018a8 */
[-C--:B------:R-:W-:Y:S01]  /*ca00*/  FMUL.FTZ R68, R68, R10.reuse ;  /* 0x0000000a44447220 */ /* 0x080fe20000410000 */
[----:B------:R3:W-:Y:S01]  /*ca10*/  MUFU.EX2 R196, R15 ;  /* 0x0000000f00c47308 */ /* 0x0007e20000000800 */
[-C--:B------:R-:W-:Y:S01]  /*ca20*/  FMUL.FTZ R69, R69, R10.reuse ;  /* 0x0000000a45457220 */ /* 0x080fe20000410000 */
[-C--:B------:R-:W-:Y:S01]  /*ca30*/  FMUL.FTZ R80, R80, R10.reuse ;  /* 0x0000000a50507220 */ /* 0x080fe20000410000 */
[-C--:B------:R-:W-:Y:S01]  /*ca40*/  FMUL.FTZ R81, R81, R10.reuse ;  /* 0x0000000a51517220 */ /* 0x080fe20000410000 */
[-C--:B-1----:R-:W-:Y:S01]  /*ca50*/  FMUL.FTZ R146, R146, R9.reuse ;  /* 0x0000000992927220 */ /* 0x082fe20000410000 */
        /* <DEDUP_REMOVED lines=11> */
[----:B------:R-:W-:Y:S01]  /*cb10*/  FMUL.FTZ R82, R82, R9 ;  /* 0x0000000952527220 */ /* 0x000fe20000410000 */
[--C-:B---3--:R-:W-:Y:S01]  /*cb20*/  FFMA.FTZ R15, R194, UR8, -R11.reuse ;  /* 0x00000008c20f7c23 */ /* 0x108fe2000801080b */
[----:B------:R-:W-:Y:S01]  /*cb30*/  MOV R194, R189 ;  /* 0x000000bd00c27202 */ /* 0x000fe20000000f00 */
        /* <DEDUP_REMOVED lines=46> */
[----:B------:R1:W2:Y:S01]  /*ce20*/  MUFU.EX2 R24, R11 ;  /* 0x0000000b00187308 */ /* 0x0002a20000000800 */
[-C--:B------:R-:W-:Y:S01]  /*ce30*/  FMUL.FTZ R114, R114, R9.reuse ;  /* 0x0000000972727220 */ /* 0x080fe20000410000 */
[-C--:B------:R-:W-:Y:S01]  /*ce40*/  FMUL.FTZ R115, R115, R9.reuse ;  /* 0x0000000973737220 */ /* 0x080fe20000410000 */
[-C--:B------:R-:W-:Y:S01]  /*ce50*/  FMUL.FTZ R128, R128, R10.reuse ;  /* 0x0000000a80807220 */ /* 0x080fe20000410000 */
[----:B------:R-:W-:Y:S01]  /*ce60*/  FMUL.FTZ R129, R129, R10 ;  /* 0x0000000a81817220 */ /* 0x000fe20000410000 */
[-C--:B------:R-:W-:Y:S01]  /*ce70*/  FMUL.FTZ R130, R130, R9.reuse ;  /* 0x0000000982827220 */ /* 0x080fe20000410000 */
[----:B------:R-:W-:Y:S01]  /*ce80*/  FMUL.FTZ R131, R131, R9 ;  /* 0x0000000983837220 */ /* 0x000fe20000410000 */
[----:B----4-:R-:W-:Y:S01]  /*ce90*/  HMMA.16816.F32 R104, R4, R20, R104 ;  /* 0x000000140468723c */ /* 0x010fe20000001868 */
[----:B------:R-:W3:Y:S01]  /*cea0*/  MUFU.EX2 R190, R15 ;  /* 0x0000000f00be7308 */ /* 0x000ee20000000800 */
[----:B------:R-:W-:Y:S01]  /*ceb0*/  MOV R199, R132 ;  /* 0x0000008400c77202 */ /* 0x000fe20000000f00 */
[----:B------:R-:W-:-:S04]  /*cec0*/  FADD.FTZ R3, R193, R3 ;  /* 0x00000003c1037221 */ /* 0x000fc80000010000 */
[----:B------:R-:W-:Y:S01]  /*ced0*/  FFMA.FTZ R10, R199, R10, R221 ;  /* 0x0000000ac70a7223 */ /* 0x000fe200000100dd */
[----:B------:R-:W-:Y:S01]  /*cee0*/  HMMA.16816.F32 R108, R4, R22, R108 ;  /* 0x00000016046c723c */ /* 0x000fe2000000186c */
[----:B-1----:R-:W-:Y:S02]  /*cef0*/  FFMA.FTZ R11, R138, UR8, -R2 ;  /* 0x000000088a0b7c23 */ /* 0x002fe40008010802 */
[----:B------:R-:W-:Y:S01]  /*cf00*/  FADD.FTZ R10, R220, R10 ;  /* 0x0000000adc0a7221 */ /* 0x000fe20000010000 */
[----:B--2---:R-:W-:-:S04]  /*cf10*/  FADD.FTZ R3, R24, R3 ;  /* 0x0000000318037221 */ /* 0x004fc80000010000 */
[C---:B------:R-:W-:Y:S08]  /*cf20*/  HMMA.16816.F32 R120, R4.reuse, R28, R120 ;  /* 0x0000001c0478723c */ /* 0x040ff00000001878 */
[----:B------:R-:W-:Y:S01]  /*cf30*/  HMMA.16816.F32 R204, R4, R30, R124 ;  /* 0x0000001e04cc723c */ /* 0x000fe2000000187c */
[----:B------:R-:W-:Y:S02]  /*cf40*/  F2FP.F16.F32.PACK_AB R4, R220, R221 ;  /* 0x000000dddc04723e */ /* 0x000fe400000000ff */
[----:B------:R-:W-:-:S02]  /*cf50*/  F2FP.F16.F32.PACK_AB R5, R208, R209 ;  /* 0x000000d1d005723e */ /* 0x000fc400000000ff */
[----:B------:R-:W-:Y:S02]  /*cf60*/  F2FP.F16.F32.PACK_AB R6, R27, R219 ;  /* 0x000000db1b06723e */ /* 0x000fe400000000ff */
[----:B------:R-:W-:Y:S02]  /*cf70*/  F2FP.F16.F32.PACK_AB R7, R25, R197 ;  /* 0x000000c51907723e */ /* 0x000fe400000000ff */
[----:B------:R-:W-:Y:S02]  /*cf80*/  F2FP.F16.F32.PACK_AB R124, R191, R196 ;  /* 0x000000c4bf7c723e */ /* 0x000fe400000000ff */
[----:B---3--:R-:W-:-:S03]  /*cf90*/  F2FP.F16.F32.PACK_AB R126, R189, R190 ;  /* 0x000000bebd7e723e */ /* 0x008fc600000000ff */
[C---:B------:R-:W-:Y:S08]  /*cfa0*/  HMMA.16816.F32 R144, R4.reuse, R176, R144 ;  /* 0x000000b00490723c */ /* 0x040ff00000001890 */
[C---:B------:R-:W-:Y:S01]  /*cfb0*/  HMMA.16816.F32 R200, R4.reuse, R178, R156 ;  /* 0x000000b204c8723c */ /* 0x040fe2000000189c */
[----:B------:R-:W1:Y:S07]  /*cfc0*/  LDSM.16.MT88.4 R156, [R216+0xa800] ;  /* 0x00a80000d89c783b */ /* 0x000e6e0000004200 */
[C---:B------:R-:W-:Y:S08]  /*cfd0*/  HMMA.16816.F32 R160, R4.reuse, R140, R160 ;  /* 0x0000008c04a0723c */ /* 0x040ff000000018a0 */
[C---:B------:R-:W-:Y:S01]  /*cfe0*/  HMMA.16816.F32 R176, R4.reuse, R142, R172 ;  /* 0x0000008e04b0723c */ /* 0x040fe200000018ac */
[----:B------:R-:W2:Y:S07]  /*cff0*/  LDSM.16.MT88.4 R172, [R251+0xa800] ;  /* 0x00a80000fbac783b */ /* 0x000eae0000004200 */
[C---:B------:R-:W-:Y:S08]  /*d000*/  HMMA.16816.F32 R68, R4.reuse, R32, R68 ;  /* 0x000000200444723c */ /* 0x040ff00000001844 */
[C---:B------:R-:W-:Y:S01]  /*d010*/  HMMA.16816.F32 R140, R4.reuse, R34, R80 ;  /* 0x00000022048c723c */ /* 0x040fe20000001850 */
[----:B------:R-:W-:Y:S07]  /*d020*/  LDSM.16.MT88.4 R80, [R216+0xb800] ;  /* 0x00b80000d850783b */ /* 0x000fee0000004200 */
[C---:B------:R-:W-:Y:S01]  /*d030*/  HMMA.16816.F32 R32, R4.reuse, R18, R96 ;  /* 0x000000120420723c */ /* 0x040fe20000001860 */
[----:B------:R3:W4:Y:S01]  /*d040*/  MUFU.EX2 R19, R11 ;  /* 0x0000000b00137308 */ /* 0x0007220000000800 */
[----:B------:R-:W-:Y:S06]  /*d050*/  LDSM.16.MT88.4 R96, [R251+0xb800] ;  /* 0x00b80000fb60783b */ /* 0x000fec0000004200 */
[C---:B------:R-:W-:Y:S08]  /*d060*/  HMMA.16816.F32 R84, R4.reuse, R16, R84 ;  /* 0x000000100454723c */ /* 0x040ff00000001854 */
[C---:B------:R-:W-:Y:S01]  /*d070*/  HMMA.16816.F32 R36, R4.reuse, R180, R36 ;  /* 0x000000b40424723c */ /* 0x040fe20000001824 */
[--C-:B---3--:R-:W-:Y:S01]  /*d080*/  FFMA.FTZ R11, R210, UR8, -R2.reuse ;  /* 0x00000008d20b7c23 */ /* 0x108fe20008010802 */
[----:B------:R-:W-:Y:S01]  /*d090*/  FFMA.FTZ R2, R195, UR8, -R2 ;  /* 0x00000008c3027c23 */ /* 0x000fe20008010802 */
[C---:B----4-:R-:W-:Y:S01]  /*d0a0*/  F2FP.F16.F32.PACK_AB R125, R19.reuse, R24 ;  /* 0x00000018137d723e */ /* 0x050fe200000000ff */
[----:B------:R-:W-:Y:S01]  /*d0b0*/  FADD.FTZ R3, R19, R3 ;  /* 0x0000000313037221 */ /* 0x000fe20000010000 */
[----:B------:R-:W3:Y:S03]  /*d0c0*/  MUFU.EX2 R132, R11 ;  /* 0x0000000b00847308 */ /* 0x000ee60000000800 */
[C---:B------:R-:W-:Y:S05]  /*d0d0*/  HMMA.16816.F32 R52, R4.reuse, R184, R52 ;  /* 0x000000b80434723c */ /* 0x040fea0000001834 */
[----:B------:R4:W5:Y:S03]  /*d0e0*/  MUFU.EX2 R18, R2 ;  /* 0x0000000200127308 */ /* 0x0009660000000800 */
[----:B------:R-:W-:Y:S01]  /*d0f0*/  HMMA.16816.F32 R100, R4, R20, R100 ;  /* 0x000000140464723c */ /* 0x000fe20000001864 */
[----:B---3--:R-:W-:-:S07]  /*d100*/  FADD.FTZ R3, R132, R3 ;  /* 0x0000000384037221 */ /* 0x008fce0000010000 */
[----:B------:R-:W-:Y:S01]  /*d110*/  HMMA.16816.F32 R116, R4, R28, R116 ;  /* 0x0000001c0474723c */ /* 0x000fe20000001874 */
[----:B----4-:R-:W-:-:S07]  /*d120*/  FFMA.FTZ R2, R211, UR8, -R13 ;  /* 0x00000008d3027c23 */ /* 0x010fce000801080d */
[C---:B------:R-:W-:Y:S01]  /*d130*/  HMMA.16816.F32 R180, R4.reuse, R182, R48 ;  /* 0x000000b604b4723c */ /* 0x040fe20000001830 */
[----:B------:R-:W-:Y:S01]  /*d140*/  LDSM.16.MT88.4 R48, [R14+0x800] ;  /* 0x000800000e30783b */ /* 0x000fe20000004200 */
[----:B-----5:R-:W-:Y:S01]  /*d150*/  F2FP.F16.F32.PACK_AB R127, R18, R132 ;  /* 0x00000084127f723e */ /* 0x020fe200000000ff */
[----:B------:R3:W-:Y:S05]  /*d160*/  MUFU.EX2 R17, R2 ;  /* 0x0000000200117308 */ /* 0x0007ea0000000800 */
[C---:B------:R-:W-:Y:S01]  /*d170*/  HMMA.16816.F32 R184, R4.reuse, R186, R64 ;  /* 0x000000ba04b8723c */ /* 0x040fe20000001840 */
[----:B------:R-:W-:Y:S07]  /*d180*/  LDSM.16.MT88.4 R64, [R223+0x800] ;  /* 0x00080000df40783b */ /* 0x000fee0000004200 */
[----:B------:R-:W-:Y:S01]  /*d190*/  HMMA.16816.F32 R20, R4, R22, R112 ;  /* 0x000000160414723c */ /* 0x000fe20000001870 */
[----:B------:R-:W-:Y:S01]  /*d1a0*/  LDSM.16.MT88.4 R112, [R14+0x1800] ;  /* 0x001800000e70783b */ /* 0x000fe20000004200 */
[----:B---3--:R-:W-:-:S04]  /*d1b0*/  FFMA.FTZ R2, R188, UR8, -R13 ;  /* 0x00000008bc027c23 */ /* 0x008fc8000801080d */
[----:B------:R3:W4:Y:S02]  /*d1c0*/  MUFU.EX2 R16, R2 ;  /* 0x0000000200107308 */ /* 0x0007240000000800 */
[----:B------:R-:W-:Y:S01]  /*d1d0*/  HMMA.16816.F32 R28, R4, R30, R128 ;  /* 0x0000001e041c723c */ /* 0x000fe20000001880 */
[----:B------:R-:W5:Y:S07]  /*d1e0*/  LDSM.16.MT88.4 R4, [R223+0x1800] ;  /* 0x00180000df04783b */ /* 0x000f6e0000004200 */
[----:B-1----:R-:W-:Y:S01]  /*d1f0*/  HMMA.16816.F32 R148, R124, R156, R148 ;  /* 0x0000009c7c94723c */ /* 0x002fe20000001894 */
[----:B---3--:R-:W-:Y:S01]  /*d200*/  FFMA.FTZ R2, R215, UR8, -R13 ;  /* 0x00000008d7027c23 */ /* 0x008fe2000801080d */
[----:B----4-:R-:W-:-:S06]  /*d210*/  F2FP.F16.F32.PACK_AB R128, R16, R17 ;  /* 0x000000111080723e */ /* 0x010fcc00000000ff */
[C---:B------:R-:W-:Y:S01]  /*d220*/  HMMA.16816.F32 R152, R124.reuse, R158, R152 ;  /* 0x0000009e7c98723c */ /* 0x040fe20000001898 */
[----:B------:R1:W-:Y:S07]  /*d230*/  MUFU.EX2 R26, R2 ;  /* 0x00000002001a7308 */ /* 0x0003ee0000000800 */
[C---:B--2---:R-:W-:Y:S08]  /*d240*/  HMMA.16816.F32 R164, R124.reuse, R172, R164 ;  /* 0x000000ac7ca4723c */ /* 0x044ff000000018a4 */
[----:B------:R-:W-:Y:S01]  /*d250*/  HMMA.16816.F32 R168, R124, R174, R168 ;  /* 0x000000ae7ca8723c */ /* 0x000fe200000018a8 */
[----:B-1----:R-:W-:-:S04]  /*d260*/  FFMA.FTZ R2, R139, UR8, -R13 ;  /* 0x000000088b027c23 */ /* 0x002fc8000801080d */
[----:B------:R1:W2:Y:S03]  /*d270*/  MUFU.EX2 R15, R2 ;  /* 0x00000002000f7308 */ /* 0x0002a60000000800 */
[C---:B-----5:R-:W-:Y:S08]  /*d280*/  HMMA.16816.F32 R120, R124.reuse, R4, R120 ;  /* 0x000000047c78723c */ /* 0x060ff00000001878 */
        /* <DEDUP_REMOVED lines=20> */
[----:B------:R-:W-:Y:S01]  /*d3d0*/  HMMA.16816.F32 R124, R124, R6, R204 ;  /* 0x000000067c7c723c */ /* 0x000fe200000018cc */
[----:B-1----:R-:W-:-:S07]  /*d3e0*/  F2FP.F16.F32.PACK_AB R131, R2, R14 ;  /* 0x0000000e0283723e */ /* 0x002fce00000000ff */
[----:B------:R-:W-:Y:S01]  /*d3f0*/  HMMA.16816.F32 R116, R128, R4, R116 ;  /* 0x000000048074723c */ /* 0x000fe20000001874 */
[----:B------:R-:W-:Y:S01]  /*d400*/  FFMA.FTZ R5, R194, R9, R209 ;  /* 0x00000009c2057223 */ /* 0x000fe200000100d1 */
[----:B------:R-:W-:-:S03]  /*d410*/  FFMA.FTZ R4, R222, R8, R242 ;  /* 0x00000008de047223 */ /* 0x000fc600000100f2 */
[----:B------:R-:W-:Y:S01]  /*d420*/  FADD.FTZ R5, R208, R5 ;  /* 0x00000005d0057221 */ /* 0x000fe20000010000 */
[----:B------:R-:W-:Y:S01]  /*d430*/  FADD.FTZ R8, R241, R4 ;  /* 0x00000004f1087221 */ /* 0x000fe20000010000 */
[----:B------:R-:W-:Y:S01]  /*d440*/  FADD.FTZ R4, R219, R10 ;  /* 0x0000000adb047221 */ /* 0x000fe20000010000 */
[C---:B------:R-:W-:Y:S01]  /*d450*/  HMMA.16816.F32 R36, R128.reuse, R48, R36 ;  /* 0x000000308024723c */ /* 0x040fe20000001824 */
[----:B------:R-:W-:Y:S02]  /*d460*/  FADD.FTZ R5, R197, R5 ;  /* 0x00000005c5057221 */ /* 0x000fe40000010000 */
[----:B------:R-:W-:Y:S02]  /*d470*/  FADD.FTZ R4, R27, R4 ;  /* 0x000000041b047221 */ /* 0x000fe40000010000 */
[----:B------:R-:W-:Y:S02]  /*d480*/  FADD.FTZ R5, R25, R5 ;  /* 0x0000000519057221 */ /* 0x000fe40000010000 */
[----:B------:R-:W-:Y:S01]  /*d490*/  FADD.FTZ R17, R17, R4 ;  /* 0x0000000411117221 */ /* 0x000fe20000010000 */
[----:B------:R-:W-:Y:S01]  /*d4a0*/  HMMA.16816.F32 R100, R128, R112, R100 ;  /* 0x000000708064723c */ /* 0x000fe20000001864 */
[----:B------:R-:W-:-:S02]  /*d4b0*/  FADD.FTZ R13, R13, R5 ;  /* 0x000000050d0d7221 */ /* 0x000fc40000010000 */
[----:B------:R-:W-:Y:S02]  /*d4c0*/  FADD.FTZ R17, R16, R17 ;  /* 0x0000001110117221 */ /* 0x000fe40000010000 */
[----:B------:R-:W-:Y:S02]  /*d4d0*/  FADD.FTZ R11, R11, R13 ;  /* 0x0000000d0b0b7221 */ /* 0x000fe40000010000 */
[----:B------:R-:W-:Y:S01]  /*d4e0*/  FADD.FTZ R17, R26, R17 ;  /* 0x000000111a117221 */ /* 0x000fe20000010000 */
[----:B------:R-:W-:Y:S01]  /*d4f0*/  HMMA.16816.F32 R144, R128, R156, R144 ;  /* 0x0000009c8090723c */ /* 0x000fe20000001890 */
[----:B------:R-:W-:-:S04]  /*d500*/  FADD.FTZ R11, R14, R11 ;  /* 0x0000000b0e0b7221 */ /* 0x000fc80000010000 */
        /* <DEDUP_REMOVED lines=17> */
[----:B------:R-:W-:-:S03]  /*d620*/  FADD.FTZ R6, R15, R17 ;  /* 0x000000110f067221 */ /* 0x000fc60000010000 */
[----:B------:R-:W-:Y:S02]  /*d630*/  FADD.FTZ R4, R191, R4 ;  /* 0x00000004bf047221 */ /* 0x000fe40000010000 */
[----:B------:R3:W-:Y:S02]  /*d640*/  STL [R1+0x10], R6 ;  /* 0x0000100601007387 */ /* 0x0007e40000100800 */
[----:B------:R-:W-:Y:S02]  /*d650*/  FADD.FTZ R4, R190, R4 ;  /* 0x00000004be047221 */ /* 0x000fe40000010000 */
[----:B------:R3:W-:Y:S02]  /*d660*/  STL [R1+0x14], R5 ;  /* 0x0000140501007387 */ /* 0x0007e40000100800 */
[----:B------:R-:W-:-:S05]  /*d670*/  FADD.FTZ R4, R189, R4 ;  /* 0x00000004bd047221 */ /* 0x000fca0000010000 */
[----:B------:R3:W-:Y:S04]  /*d680*/  STL [R1+0x18], R4 ;  /* 0x0000180401007387 */ /* 0x0007e80000100800 */
[----:B------:R3:W-:Y:S01]  /*d690*/  STL [R1+0x1c], R2 ;  /* 0x00001c0201007387 */ /* 0x0007e20000100800 */
[----:B------:R-:W-:Y:S05]  /*d6a0*/  BRA.U !UP0, `(.L_x_1485) ;  /* 0x0000006d08a47547 */ /* 0x000fea000b800000 */
[----:B------:R-:W-:Y:S01]  /*d6b0*/  UIADD3 UR4, UPT, UPT, UR25, -0x4, URZ ;  /* 0xfffffffc19047890 */ /* 0x000fe2000fffe0ff */
[----:B------:R-:W-:-:S04]  /*d6c0*/  DEPBAR.LE SB0, 0x0 ;  /* 0x000080000000791a */ /* 0x000fc80000000000 */
[----:B------:R-:W-:Y:S01]  /*d6d0*/  UIMAD.WIDE.U32 UR26, UR4, UR6, URZ ;  /* 0x00000006041a72a5 */ /* 0x000fe2000f8e00ff */
[----:B------:R-:W-:Y:S02]  /*d6e0*/  IMAD.MOV.U32 R222, RZ, RZ, R245 ;  /* 0x000000ffffde7224 */ /* 0x000fe400078e00f5 */
[----:B------:R-:W-:Y:S01]  /*d6f0*/  IMAD.MOV.U32 R137, RZ, RZ, R243 ;  /* 0x000000ffff897224 */ /* 0x000fe200078e00f3 */
[----:B------:R-:W-:Y:S01]  /*d700*/  USHF.L.U32 UR18, UR26, 0x5, URZ ;  /* 0x000000051a127899 */ /* 0x000fe200080006ff */
[----:B------:R-:W-:Y:S01]  /*d710*/  VIADD R132, R227, 0x40 ;  /* 0x00000040e3847836 */ /* 0x000fe20000000000 */
[----:B------:R-:W-:Y:S01]  /*d720*/  UIMAD UR13, UR4, UR7, UR27 ;  /* 0x00000007040d72a4 */ /* 0x000fe2000f8e021b */
[----:B---3--:R-:W-:Y:S01]  /*d730*/  IMAD.U32 R4, RZ, RZ, UR26 ;  /* 0x0000001aff047e24 */ /* 0x008fe2000f8e00ff */
[----:B------:R-:W-:Y:S01]  /*d740*/  ULEA UR18, UP0, UR6, UR18, 0x4 ;  /* 0x0000001206127291 */ /* 0x000fe2000f8020ff */
[----:B------:R-:W-:Y:S01]  /*d750*/  IMAD.U32 R3, RZ, RZ, UR26 ;  /* 0x0000001aff037e24 */ /* 0x000fe2000f8e00ff */
[----:B------:R-:W-:-:S02]  /*d760*/  USHF.L.U64.HI UR9, UR26, 0x5, UR13 ;  /* 0x000000051a097899 */ /* 0x000fc4000801020d */
        /* <DEDUP_REMOVED lines=34> */
[----:B------:R-:W4:Y:S04]  /*d990*/  LDSM.16.M88.4 R24, [R218+UR5+0x8800] ;  /* 0x00880005da18783b */ /* 0x000f280008000200 */
[----:B------:R-:W-:Y:S01]  /*d9a0*/  LDSM.16.M88.4 R176, [R225+0x8000] ;  /* 0x00800000e1b0783b */ /* 0x000fe20000000200 */
[----:B--2---:R-:W-:-:S03]  /*d9b0*/  IMAD.IADD R3, R224, 0x1, R252 ;  /* 0x00000001e0037824 */ /* 0x004fc600078e02fc */
[----:B------:R-:W-:Y:S01]  /*d9c0*/  LDSM.16.M88.4 R180, [R225+0x8800] ;  /* 0x00880000e1b4783b */ /* 0x000fe20000000200 */
[----:B------:R-:W-:-:S03]  /*d9d0*/  IMAD.IADD R2, R217, 0x1, R252 ;  /* 0x00000001d9027824 */ /* 0x000fc600078e02fc */
[----:B------:R-:W-:Y:S04]  /*d9e0*/  LDSM.16.M88.4 R28, [R3+0x8000] ;  /* 0x00800000031c783b */ /* 0x000fe80000000200 */
[----:B------:R-:W2:Y:S04]  /*d9f0*/  LDSM.16.M88.4 R16, [R2+0x2000] ;  /* 0x002000000210783b */ /* 0x000ea80000000200 */
[----:B------:R-:W5:Y:S04]  /*da00*/  LDSM.16.M88.4 R140, [R3+0x8800] ;  /* 0x00880000038c783b */ /* 0x000f680000000200 */
[----:B------:R-:W5:Y:S04]  /*da10*/  LDSM.16.M88.4 R20, [R2] ;  /* 0x000000000214783b */ /* 0x000f680000000200 */
[----:B------:R-:W0:Y:S01]  /*da20*/  LDGDEPBAR ;  /* 0x00000000000079af */ /* 0x000e220000000000 */
[-C--:B---3--:R-:W-:Y:S08]  /*da30*/  HMMA.16816.F32 R200, R12, R8.reuse, RZ ;  /* 0x000000080cc8723c */ /* 0x088ff000000018ff */
[C---:B-1----:R-:W-:Y:S08]  /*da40*/  HMMA.16816.F32 R196, R4.reuse, R8, RZ ;  /* 0x0000000804c4723c */ /* 0x042ff000000018ff */
[-C--:B------:R-:W-:Y:S08]  /*da50*/  HMMA.16816.F32 R192, R4, R10.reuse, RZ ;  /* 0x0000000a04c0723c */ /* 0x080ff000000018ff */
[----:B------:R-:W-:Y:S01]  /*da60*/  HMMA.16816.F32 R208, R12, R10, RZ ;  /* 0x0000000a0cd0723c */ /* 0x000fe200000018ff */
[----:B------:R-:W1:Y:S07]  /*da70*/  LDSM.16.M88.4 R8, [R248] ;  /* 0x00000000f808783b */ /* 0x000e6e0000000200 */
[C---:B----4-:R-:W-:Y:S08]  /*da80*/  HMMA.16816.F32 R188, R4.reuse, R24, RZ ;  /* 0x0000001804bc723c */ /* 0x050ff000000018ff */
[----:B------:R-:W-:Y:S01]  /*da90*/  HMMA.16816.F32 R184, R4, R26, RZ ;  /* 0x0000001a04b8723c */ /* 0x000fe200000018ff */
[----:B------:R-:W3:Y:S07]  /*daa0*/  LDSM.16.M88.4 R4, [R248+0x2000] ;  /* 0x00200000f804783b */ /* 0x000eee0000000200 */
[C---:B------:R-:W-:Y:S08]  /*dab0*/  HMMA.16816.F32 R32, R12.reuse, R24, RZ ;  /* 0x000000180c20723c */ /* 0x040ff000000018ff */
[----:B------:R-:W-:Y:S08]  /*dac0*/  HMMA.16816.F32 R204, R12, R26, RZ ;  /* 0x0000001a0ccc723c */ /* 0x000ff000000018ff */
[C---:B--2---:R-:W-:Y:S08]  /*dad0*/  HMMA.16816.F32 R236, R16.reuse, R28, R196 ;  /* 0x0000001c10ec723c */ /* 0x044ff000000018c4 */
[C---:B-----5:R-:W-:Y:S08]  /*dae0*/  HMMA.16816.F32 R244, R16.reuse, R140, R188 ;  /* 0x0000008c10f4723c */ /* 0x060ff000000018bc */
[C---:B------:R-:W-:Y:S08]  /*daf0*/  HMMA.16816.F32 R212, R16.reuse, R30, R192 ;  /* 0x0000001e10d4723c */ /* 0x040ff000000018c0 */
[----:B------:R-:W-:Y:S01]  /*db00*/  HMMA.16816.F32 R240, R16, R142, R184 ;  /* 0x0000008e10f0723c */ /* 0x000fe200000018b8 */
[----:B------:R-:W-:Y:S07]  /*db10*/  LDSM.16.M88.4 R16, [R250] ;  /* 0x00000000fa10783b */ /* 0x000fee0000000200 */
[C---:B------:R-:W-:Y:S01]  /*db20*/  HMMA.16816.F32 R24, R20.reuse, R140, R32 ;  /* 0x0000008c1418723c */ /* 0x040fe20000001820 */
[----:B------:R-:W2:Y:S07]  /*db30*/  LDSM.16.M88.4 R32, [R249+0x8000] ;  /* 0x00800000f920783b */ /* 0x000eae0000000200 */
[C---:B------:R-:W-:Y:S08]  /*db40*/  HMMA.16816.F32 R184, R20.reuse, R28, R200 ;  /* 0x0000001c14b8723c */ /* 0x040ff000000018c8 */
[C---:B------:R-:W-:Y:S01]  /*db50*/  HMMA.16816.F32 R12, R20.reuse, R30, R208 ;  /* 0x0000001e140c723c */ /* 0x040fe200000018d0 */
[----:B------:R-:W4:Y:S07]  /*db60*/  LDSM.16.M88.4 R28, [R249+0x8800] ;  /* 0x00880000f91c783b */ /* 0x000f2e0000000200 */
        /* <DEDUP_REMOVED lines=9> */
[C---:B---3--:R-:W-:Y:S08]  /*dc00*/  HMMA.16816.F32 R188, R4.reuse, R176, R236 ;  /* 0x000000b004bc723c */ /* 0x048ff000000018ec */
[----:B------:R-:W-:Y:S01]  /*dc10*/  HMMA.16816.F32 R184, R4, R178, R212 ;  /* 0x000000b204b8723c */ /* 0x000fe200000018d4 */
[----:B------:R-:W3:Y:S07]  /*dc20*/  LDSM.16.M88.4 R176, [R218+UR5+0x9800] ;  /* 0x00980005dab0783b */ /* 0x000eee0008000200 */
[C---:B--2---:R-:W-:Y:S08]  /*dc30*/  HMMA.16816.F32 R236, R16.reuse, R32, R204 ;  /* 0x0000002010ec723c */ /* 0x044ff000000018cc */
[----:B----4-:R-:W-:Y:S08]  /*dc40*/  HMMA.16816.F32 R204, R16, R30, R192 ;  /* 0x0000001e10cc723c */ /* 0x010ff000000018c0 */
[----:B------:R-:W-:Y:S01]  /*dc50*/  HMMA.16816.F32 R140, R4, R180, R244 ;  /* 0x000000b4048c723c */ /* 0x000fe200000018f4 */
[----:B------:R-:W-:-:S02]  /*dc60*/  IMAD.MOV.U32 R247, RZ, RZ, R137 ;  /* 0x000000fffff77224 */ /* 0x000fc400078e0089 */
[----:B------:R-:W-:Y:S02]  /*dc70*/  VIADD R137, R227, 0x48 ;  /* 0x00000048e3897836 */ /* 0x000fe40000000000 */
[----:B------:R-:W-:-:S03]  /*dc80*/  IMAD.MOV.U32 R246, RZ, RZ, R222 ;  /* 0x000000fffff67224 */ /* 0x000fc600078e00de */
[----:B------:R-:W-:Y:S01]  /*dc90*/  HMMA.16816.F32 R240, R4, R182, R240 ;  /* 0x000000b604f0723c */ /* 0x000fe200000018f0 */
[----:B------:R-:W-:Y:S04]  /*dca0*/  LDSM.16.M88.4 R4, [R2+0x4000] ;  /* 0x004000000204783b */ /* 0x000fe80000000200 */
[----:B------:R-:W-:Y:S03]  /*dcb0*/  LDSM.16.M88.4 R180, [R3+0x9000] ;  /* 0x0090000003b4783b */ /* 0x000fe60000000200 */
[C---:B------:R-:W-:Y:S08]  /*dcc0*/  HMMA.16816.F32 R212, R16.reuse, R34, R196 ;  /* 0x0000002210d4723c */ /* 0x040ff000000018c4 */
[----:B------:R-:W-:Y:S08]  /*dcd0*/  HMMA.16816.F32 R208, R16, R28, R200 ;  /* 0x0000001c10d0723c */ /* 0x000ff000000018c8 */
[C---:B-----5:R-:W-:Y:S01]  /*dce0*/  HMMA.16816.F32 R192, R20.reuse, R34, R184 ;  /* 0x0000002214c0723c */ /* 0x060fe200000018b8 */
[----:B------:R-:W2:Y:S07]  /*dcf0*/  LDSM.16.M88.4 R184, [R3+0x9800] ;  /* 0x0098000003b8783b */ /* 0x000eae0000000200 */
[C---:B------:R-:W-:Y:S08]  /*dd00*/  HMMA.16816.F32 R200, R20.reuse, R32, R188 ;  /* 0x0000002014c8723c */ /* 0x040ff000000018bc */
[----:B------:R-:W-:Y:S01]  /*dd10*/  HMMA.16816.F32 R196, R20, R28, R140 ;  /* 0x0000001c14c4723c */ /* 0x000fe2000000188c */
[----:B------:R-:W-:Y:S07]  /*dd20*/  LDSM.16.M88.4 R140, [R225+0x9000] ;  /* 0x00900000e18c783b */ /* 0x000fee0000000200 */
[C---:B-1----:R-:W-:Y:S08]  /*dd30*/  HMMA.16816.F32 R16, R12.reuse, R24, R236 ;  /* 0x000000180c10723c */ /* 0x042ff000000018ec */
[C---:B------:R-:W-:Y:S08]  /*dd40*/  HMMA.16816.F32 R188, R12.reuse, R26, R212 ;  /* 0x0000001a0cbc723c */ /* 0x040ff000000018d4 */
[----:B---3--:R-:W-:Y:S08]  /*dd50*/  HMMA.16816.F32 R32, R12, R176, R208 ;  /* 0x000000b00c20723c */ /* 0x008ff000000018d0 */
[----:B------:R-:W-:Y:S01]  /*dd60*/  HMMA.16816.F32 R28, R20, R30, R240 ;  /* 0x0000001e141c723c */ /* 0x000fe200000018f0 */
[----:B------:R1:W-:Y:S07]  /*dd70*/  LDSM.16.M88.4 R20, [R2+0x6000] ;  /* 0x006000000214783b */ /* 0x0003ee0000000200 */
[----:B------:R-:W-:Y:S08]  /*dd80*/  HMMA.16816.F32 R12, R12, R178, R204 ;  /* 0x000000b20c0c723c */ /* 0x000ff000000018cc */
[C---:B------:R-:W-:Y:S08]  /*dd90*/  HMMA.16816.F32 R212, R8.reuse, R24, R200 ;  /* 0x0000001808d4723c */ /* 0x040ff000000018c8 */
[----:B------:R-:W-:Y:S01]  /*dda0*/  HMMA.16816.F32 R208, R8, R26, R192 ;  /* 0x0000001a08d0723c */ /* 0x000fe200000018c0 */
[----:B------:R-:W3:Y:S01]  /*ddb0*/  LDSM.16.M88.4 R24, [R248+0x4000] ;  /* 0x00400000f818783b */ /* 0x000ee20000000200 */
[----:B-1----:R-:W-:-:S06]  /*ddc0*/  VIADD R2, R0, UR24 ;  /* 0x0000001800027c36 */ /* 0x002fcc0008000000 */
[C---:B------:R-:W-:Y:S08]  /*ddd0*/  HMMA.16816.F32 R204, R8.reuse, R176, R196 ;  /* 0x000000b008cc723c */ /* 0x040ff000000018c4 */
[----:B------:R-:W-:Y:S01]  /*dde0*/  HMMA.16816.F32 R200, R8, R178, R28 ;  /* 0x000000b208c8723c */ /* 0x000fe2000000181c */
[----:B------:R-:W-:Y:S07]  /*ddf0*/  LDSM.16.M88.4 R28, [R249+0x9000] ;  /* 0x00900000f91c783b */ /* 0x000fee0000000200 */
[C---:B--2---:R-:W-:Y:S01]  /*de00*/  HMMA.16816.F32 R192, R4.reuse, R186, R12 ;  /* 0x000000ba04c0723c */ /* 0x044fe2000000180c */
[----:B------:R-:W1:Y:S07]  /*de10*/  LDSM.16.M88.4 R12, [R250+0x4000] ;  /* 0x00400000fa0c783b */ /* 0x000e6e0000000200 */
[C---:B------:R-:W-:Y:S01]  /*de20*/  HMMA.16816.F32 R8, R4.reuse, R180, R16 ;  /* 0x000000b40408723c */ /* 0x040fe20000001810 */
[----:B------:R-:W2:Y:S07]  /*de30*/  LDSM.16.M88.4 R16, [R248+0x6000] ;  /* 0x00600000f810783b */ /* 0x000eae0000000200 */
[C---:B------:R-:W-:Y:S08]  /*de40*/  HMMA.16816.F32 R196, R4.reuse, R182, R188 ;  /* 0x000000b604c4723c */ /* 0x040ff000000018bc */
[----:B------:R-:W-:Y:S01]  /*de50*/  HMMA.16816.F32 R188, R4, R184, R32 ;  /* 0x000000b804bc723c */ /* 0x000fe20000001820 */
[----:B------:R-:W4:Y:S07]  /*de60*/  LDSM.16.M88.4 R32, [R225+0x9800] ;  /* 0x00980000e120783b */ /* 0x000f2e0000000200 */
[----:B---3--:R-:W-:Y:S01]  /*de70*/  HMMA.16816.F32 R4, R24, R140, R8 ;  /* 0x0000008c1804723c */ /* 0x008fe20000001808 */
[----:B------:R-:W3:Y:S07]  /*de80*/  LDSM.16.M88.4 R8, [R250+0x6000] ;  /* 0x00600000fa08783b */ /* 0x000eee0000000200 */
[C---:B------:R-:W-:Y:S08]  /*de90*/  HMMA.16816.F32 R176, R20.reuse, R180, R212 ;  /* 0x000000b414b0723c */ /* 0x040ff000000018d4 */
[C---:B------:R-:W-:Y:S08]  /*dea0*/  HMMA.16816.F32 R208, R20.reuse, R182, R208 ;  /* 0x000000b614d0723c */ /* 0x040ff000000018d0 */
[C---:B------:R-:W-:Y:S08]  /*deb0*/  HMMA.16816.F32 R204, R20.reuse, R184, R204 ;  /* 0x000000b814cc723c */ /* 0x040ff000000018cc */
[----:B------:R-:W-:Y:S01]  /*dec0*/  HMMA.16816.F32 R184, R20, R186, R200 ;  /* 0x000000ba14b8723c */ /* 0x000fe200000018c8 */
[----:B------:R-:W5:Y:S01]  /*ded0*/  LDSM.16.M88.4 R20, [R249+0x9800] ;  /* 0x00980000f914783b */ /* 0x000f620000000200 */
[----:B------:R-:W-:-:S06]  /*dee0*/  DEPBAR.LE SB0, 0x0 ;  /* 0x000080000000791a */ /* 0x000fcc0000000000 */
[----:B-1----:R-:W-:Y:S01]  /*def0*/  HMMA.16816.F32 R180, R12, R28, R4 ;  /* 0x0000001c0cb4723c */ /* 0x002fe20000001804 */
[----:B------:R-:W-:Y:S02]  /*df00*/  VIADD R6, R2, 0xffffff80 ;  /* 0xffffff8002067836 */ /* 0x000fe40000000000 */
[C---:B------:R-:W-:Y:S02]  /*df10*/  VIADD R4, R227.reuse, 0x8 ;  /* 0x00000008e3047836 */ /* 0x040fe40000000000 */
[--C-:B------:R-:W-:Y:S02]  /*df20*/  IMAD.IADD R3, R227, 0x1, -R6.reuse ;  /* 0x00000001e3037824 */ /* 0x100fe400078e0a06 */
[----:B------:R-:W-:Y:S01]  /*df30*/  IMAD.IADD R7, R4, 0x1, -R6 ;  /* 0x0000000104077824 */ /* 0x000fe200078e0a06 */
[----:B--2---:R-:W-:Y:S02]  /*df40*/  HMMA.16816.F32 R176, R16, R140, R176 ;  /* 0x0000008c10b0723c */ /* 0x004fe400000018b0 */
        /* <DEDUP_REMOVED lines=8> */
[----:B----4-:R-:W-:Y:S01]  /*dfd0*/  HMMA.16816.F32 R188, R24, R32, R188 ;  /* 0x0000002018bc723c */ /* 0x010fe200000018bc */
[----:B------:R-:W-:Y:S02]  /*dfe0*/  FFMA.FTZ R7, R7, -UR12, R180 ;  /* 0x8000000c07077c23 */ /* 0x000fe400080100b4 */
[----:B------:R-:W-:Y:S01]  /*dff0*/  FFMA.FTZ R5, R5, -UR12, R182 ;  /* 0x8000000c05057c23 */ /* 0x000fe200080100b6 */
[-C--:B------:R-:W-:Y:S02]  /*e000*/  ISETP.GT.AND P3, PT, R230, R3.reuse, PT ;  /* 0x00000003e600720c */ /* 0x080fe40003f64270 */
[----:B------:R-:W-:-:S02]  /*e010*/  ISETP.GT.AND P2, PT, R231, R3, PT ;  /* 0x00000003e700720c */ /* 0x000fc40003f44270 */
[-C--:B------:R-:W-:Y:S01]  /*e020*/  HMMA.16816.F32 R24, R24, R34.reuse, R192 ;  /* 0x000000221818723c */ /* 0x080fe200000018c0 */
[----:B------:R-:W-:Y:S02]  /*e030*/  FSEL R7, R7, -INF , !P3 ;  /* 0xff80000007077808 */ /* 0x000fe40005800000 */
[----:B------:R-:W-:Y:S02]  /*e040*/  ISETP.GE.AND P3, PT, R3, R235, PT ;  /* 0x000000eb0300720c */ /* 0x000fe40003f66270 */
[----:B------:R-:W-:Y:S02]  /*e050*/  FSEL R5, R5, -INF , !P2 ;  /* 0xff80000005057808 */ /* 0x000fe40005000000 */
[----:B------:R-:W-:Y:S01]  /*e060*/  ISETP.GE.AND P6, PT, R3, R234, PT ;  /* 0x000000ea0300720c */ /* 0x000fe20003fc6270 */
[----:B------:R-:W-:Y:S01]  /*e070*/  HMMA.16816.F32 R184, R16, R34, R184 ;  /* 0x0000002210b8723c */ /* 0x000fe200000018b8 */
[----:B------:R-:W-:Y:S01]  /*e080*/  FSEL R220, R5, -INF , !P3 ;  /* 0xff80000005dc7808 */ /* 0x000fe20005800000 */
[----:B------:R-:W-:Y:S01]  /*e090*/  VIADD R5, R2, 0xffffff98 ;  /* 0xffffff9802057836 */ /* 0x000fe20000000000 */
[----:B------:R-:W-:Y:S01]  /*e0a0*/  FSEL R219, R7, -INF , !P6 ;  /* 0xff80000007db7808 */ /* 0x000fe20007000000 */
[----:B------:R-:W-:Y:S01]  /*e0b0*/  IMAD.IADD R7, R132, 0x1, -R6 ;  /* 0x0000000184077824 */ /* 0x000fe200078e0a06 */
[----:B------:R-:W-:-:S02]  /*e0c0*/  ISETP.GT.AND P5, PT, R228, R3, PT ;  /* 0x00000003e400720c */ /* 0x000fc40003fa4270 */
[----:B------:R-:W-:Y:S01]  /*e0d0*/  ISETP.GE.AND P6, PT, R3, R232, PT ;  /* 0x000000e80300720c */ /* 0x000fe20003fc6270 */
[----:B---3--:R-:W-:Y:S01]  /*e0e0*/  HMMA.16816.F32 R176, R8, R28, R176 ;  /* 0x0000001c08b0723c */ /* 0x008fe200000018b0 */
[----:B------:R-:W-:Y:S01]  /*e0f0*/  IMAD.IADD R28, R137, 0x1, -R6 ;  /* 0x00000001891c7824 */ /* 0x000fe200078e0a06 */
[----:B------:R-:W-:Y:S01]  /*e100*/  ISETP.GT.AND P2, PT, R229, R3, PT ;  /* 0x00000003e500720c */ /* 0x000fe20003f44270 */
[--C-:B------:R-:W-:Y:S01]  /*e110*/  IMAD.IADD R6, R227, 0x1, -R5.reuse ;  /* 0x00000001e3067824 */ /* 0x100fe200078e0a05 */
[----:B------:R-:W-:Y:S01]  /*e120*/  BAR.SYNC.DEFER_BLOCKING 0x0 ;  /* 0x0000000000007b1d */ /* 0x000fe20000010000 */
[----:B------:R-:W-:Y:S01]  /*e130*/  ISETP.GE.AND P3, PT, R3, R233, PT ;  /* 0x000000e90300720c */ /* 0x000fe20003f66270 */
[----:B------:R-:W-:Y:S01]  /*e140*/  IMAD.IADD R3, R4, 0x1, -R5 ;  /* 0x0000000104037824 */ /* 0x000fe200078e0a05 */
[----:B------:R-:W-:Y:S01]  /*e150*/  IABS R7, R7 ;  /* 0x0000000700077213 */ /* 0x000fe20000000000 */
[----:B-----5:R-:W-:Y:S01]  /*e160*/  HMMA.16816.F32 R200, R12, R22, R24 ;  /* 0x000000160cc8723c */ /* 0x020fe20000001818 */
[----:B------:R-:W-:-:S02]  /*e170*/  IABS R6, R6 ;  /* 0x0000000600067213 */ /* 0x000fc40000000000 */
[----:B------:R-:W-:Y:S02]  /*e180*/  IABS R26, R28 ;  /* 0x0000001c001a7213 */ /* 0x000fe40000000000 */
[----:B------:R-:W-:Y:S01]  /*e190*/  IABS R3, R3 ;  /* 0x0000000300037213 */ /* 0x000fe20000000000 */
[----:B------:R-:W-:Y:S01]  /*e1a0*/  IMAD.MOV.U32 R24, RZ, RZ, R6 ;  /* 0x000000ffff187224 */ /* 0x000fe200078e0006 */
[----:B------:R-:W-:Y:S01]  /*e1b0*/  I2FP.F32.S32 R25, R7 ;  /* 0x0000000700197245 */ /* 0x000fe20000201400 */
[----:B------:R-:W-:Y:S01]  /*e1c0*/  HMMA.16816.F32 R184, R8, R22, R184 ;  /* 0x0000001608b8723c */ /* 0x000fe200000018b8 */
[----:B------:R-:W-:Y:S02]  /*e1d0*/  I2FP.F32.S32 R26, R26 ;  /* 0x0000001a001a7245 */ /* 0x000fe40000201400 */
[----:B------:R-:W-:Y:S01]  /*e1e0*/  I2FP.F32.S32 R7, R3 ;  /* 0x0000000300077245 */ /* 0x000fe20000201400 */
[----:B------:R-:W-:Y:S01]  /*e1f0*/  FFMA.FTZ R6, R25, -UR12, R176 ;  /* 0x8000000c19067c23 */ /* 0x000fe200080100b0 */
[----:B------:R-:W-:Y:S01]  /*e200*/  I2FP.F32.S32 R22, R24 ;  /* 0x0000001800167245 */ /* 0x000fe20000201400 */
[----:B------:R-:W-:Y:S01]  /*e210*/  FFMA.FTZ R23, R26, -UR12, R178 ;  /* 0x8000000c1a177c23 */ /* 0x000fe200080100b2 */
[----:B------:R-:W-:Y:S01]  /*e220*/  VIADD R3, R0, 0xffffff98 ;  /* 0xffffff9800037836 */ /* 0x000fe20000000000 */
[----:B------:R-:W-:Y:S01]  /*e230*/  HMMA.16816.F32 R140, R16, R142, R208 ;  /* 0x0000008e108c723c */ /* 0x000fe200000018d0 */
[----:B------:R-:W-:-:S02]  /*e240*/  FSEL R6, R6, -INF , !P5 ;  /* 0xff80000006067808 */ /* 0x000fc40006800000 */
[----:B------:R-:W-:Y:S01]  /*e250*/  FFMA.FTZ R24, R7, -UR12, R202 ;  /* 0x8000000c07187c23 */ /* 0x000fe200080100ca */
[----:B------:R-:W-:Y:S01]  /*e260*/  FFMA.FTZ R7, R22, -UR12, R200 ;  /* 0x8000000c16077c23 */ /* 0x000fe200080100c8 */
[----:B------:R-:W-:Y:S02]  /*e270*/  FSEL R22, R23, -INF , !P2 ;  /* 0xff80000017167808 */ /* 0x000fe40005000000 */
[-C--:B------:R-:W-:Y:S01]  /*e280*/  ISETP.GT.AND P2, PT, R231, R3.reuse, PT ;  /* 0x00000003e700720c */ /* 0x080fe20003f44270 */
[----:B------:R-:W-:Y:S01]  /*e290*/  HMMA.16816.F32 R32, R16, R32, R204 ;  /* 0x000000201020723c */ /* 0x000fe200000018cc */
        /* <DEDUP_REMOVED lines=14> */
[----:B------:R-:W-:Y:S01]  /*e380*/  IMAD.IADD R5, R4, 0x1, -R6 ;  /* 0x0000000104057824 */ /* 0x000fe200078e0a06 */
[----:B------:R-:W-:-:S02]  /*e390*/  ISETP.GT.AND P5, PT, R228, R3, PT ;  /* 0x00000003e400720c */ /* 0x000fc40003fa4270 */
[----:B------:R-:W-:Y:S01]  /*e3a0*/  ISETP.GE.AND P6, PT, R3, R232, PT ;  /* 0x000000e80300720c */ /* 0x000fe20003fc6270 */
[----:B------:R-:W-:Y:S01]  /*e3b0*/  IMAD.MOV.U32 R24, RZ, RZ, R22 ;  /* 0x000000ffff187224 */ /* 0x000fe200078e0016 */
[----:B------:R-:W-:Y:S02]  /*e3c0*/  ISETP.GT.AND P2, PT, R229, R3, PT ;  /* 0x00000003e500720c */ /* 0x000fe40003f44270 */
[----:B------:R-:W-:Y:S01]  /*e3d0*/  ISETP.GE.AND P3, PT, R3, R233, PT ;  /* 0x000000e90300720c */ /* 0x000fe20003f66270 */
[----:B------:R-:W-:Y:S01]  /*e3e0*/  IMAD.IADD R3, R227, 0x1, -R6 ;  /* 0x00000001e3037824 */ /* 0x000fe200078e0a06 */
[----:B------:R-:W-:Y:S02]  /*e3f0*/  IABS R7, R7 ;  /* 0x0000000700077213 */ /* 0x000fe40000000000 */
[----:B------:R-:W-:Y:S02]  /*e400*/  IABS R5, R5 ;  /* 0x0000000500057213 */ /* 0x000fe40000000000 */
[----:B------:R-:W-:-:S02]  /*e410*/  IABS R3, R3 ;  /* 0x0000000300037213 */ /* 0x000fc40000000000 */
[----:B------:R-:W-:Y:S01]  /*e420*/  I2FP.F32.S32 R23, R7 ;  /* 0x0000000700177245 */ /* 0x000fe20000201400 */
[----:B------:R-:W-:Y:S01]  /*e430*/  IMAD.MOV.U32 R22, RZ, RZ, R5 ;  /* 0x000000ffff167224 */ /* 0x000fe200078e0005 */
[----:B------:R-:W-:Y:S02]  /*e440*/  I2FP.F32.S32 R24, R24 ;  /* 0x0000001800187245 */ /* 0x000fe40000201400 */
[----:B------:R-:W-:Y:S01]  /*e450*/  I2FP.F32.S32 R7, R3 ;  /* 0x0000000300077245 */ /* 0x000fe20000201400 */
[----:B------:R-:W-:Y:S01]  /*e460*/  FFMA.FTZ R5, R23, -UR12, R184 ;  /* 0x8000000c17057c23 */ /* 0x000fe200080100b8 */
[----:B------:R-:W-:Y:S01]  /*e470*/  I2FP.F32.S32 R16, R22 ;  /* 0x0000001600107245 */ /* 0x000fe20000201400 */
[----:B------:R-:W-:Y:S01]  /*e480*/  FFMA.FTZ R17, R24, -UR12, R186 ;  /* 0x8000000c18117c23 */ /* 0x000fe200080100ba */
[----:B------:R-:W-:Y:S02]  /*e490*/  VIADD R3, R0, 0xffffff81 ;  /* 0xffffff8100037836 */ /* 0x000fe40000000000 */
[----:B------:R-:W-:Y:S01]  /*e4a0*/  FFMA.FTZ R18, R7, -UR12, R181 ;  /* 0x8000000c07127c23 */ /* 0x000fe200080100b5 */
[----:B------:R-:W-:Y:S01]  /*e4b0*/  FSEL R7, R5, -INF , !P5 ;  /* 0xff80000005077808 */ /* 0x000fe20006800000 */
[----:B------:R-:W-:Y:S01]  /*e4c0*/  FFMA.FTZ R16, R16, -UR12, R183 ;  /* 0x8000000c10107c23 */ /* 0x000fe200080100b7 */
[----:B------:R-:W-:Y:S01]  /*e4d0*/  FSEL R5, R17, -INF , !P2 ;  /* 0xff80000011057808 */ /* 0x000fe20005000000 */
[----:B------:R-:W-:Y:S01]  /*e4e0*/  HMMA.16816.F32 R180, R12, R30, R196 ;  /* 0x0000001e0cb4723c */ /* 0x000fe200000018c4 */
[-C--:B------:R-:W-:Y:S01]  /*e4f0*/  ISETP.GT.AND P2, PT, R231, R3.reuse, PT ;  /* 0x00000003e700720c */ /* 0x080fe20003f44270 */
[--C-:B------:R-:W-:Y:S01]  /*e500*/  IMAD.IADD R12, R132, 0x1, -R6.reuse ;  /* 0x00000001840c7824 */ /* 0x100fe200078e0a06 */
[----:B------:R-:W-:Y:S01]  /*e510*/  ISETP.GT.AND P5, PT, R230, R3, PT ;  /* 0x00000003e600720c */ /* 0x000fe20003fa4270 */
[----:B------:R-:W-:Y:S01]  /*e520*/  IMAD.IADD R6, R137, 0x1, -R6 ;  /* 0x0000000189067824 */ /* 0x000fe200078e0a06 */
[----:B------:R-:W-:-:S02]  /*e530*/  FSEL R209, R5, -INF , !P3 ;  /* 0xff80000005d17808 */ /* 0x000fc40005800000 */
[----:B------:R-:W-:Y:S01]  /*e540*/  ISETP.GE.AND P3, PT, R3, R235, PT ;  /* 0x000000eb0300720c */ /* 0x000fe20003f66270 */
[C---:B------:R-:W-:Y:S01]  /*e550*/  HMMA.16816.F32 R28, R8.reuse, R30, R140 ;  /* 0x0000001e081c723c */ /* 0x040fe2000000188c */
[----:B------:R-:W-:Y:S02]  /*e560*/  FSEL R5, R16, -INF , !P2 ;  /* 0xff80000010057808 */ /* 0x000fe40005000000 */
[----:B------:R-:W-:Y:S02]  /*e570*/  FSEL R208, R7, -INF , !P6 ;  /* 0xff80000007d07808 */ /* 0x000fe40007000000 */
[----:B------:R-:W-:Y:S02]  /*e580*/  ISETP.GE.AND P6, PT, R3, R234, PT ;  /* 0x000000ea0300720c */ /* 0x000fe40003fc6270 */
[----:B------:R-:W-:Y:S01]  /*e590*/  FSEL R7, R18, -INF , !P5 ;  /* 0xff80000012077808 */ /* 0x000fe20006800000 */
[----:B------:R-:W-:Y:S01]  /*e5a0*/  HMMA.16816.F32 R20, R8, R20, R32 ;  /* 0x000000140814723c */ /* 0x000fe20000001820 */
[----:B------:R-:W-:Y:S01]  /*e5b0*/  FSEL R196, R5, -INF , !P3 ;  /* 0xff80000005c47808 */ /* 0x000fe20005800000 */
[C---:B------:R-:W-:Y:S01]  /*e5c0*/  VIADD R5, R2.reuse, 0xffffff88 ;  /* 0xffffff8802057836 */ /* 0x040fe20000000000 */
[----:B------:R-:W-:Y:S01]  /*e5d0*/  FSEL R192, R7, -INF , !P6 ;  /* 0xff80000007c07808 */ /* 0x000fe20007000000 */
[----:B------:R-:W-:Y:S01]  /*e5e0*/  VIADD R8, R2, 0xffffff90 ;  /* 0xffffff9002087836 */ /* 0x000fe20000000000 */
[-C--:B------:R-:W-:Y:S01]  /*e5f0*/  ISETP.GT.AND P5, PT, R228, R3.reuse, PT ;  /* 0x00000003e400720c */ /* 0x080fe20003fa4270 */
[--C-:B------:R-:W-:Y:S01]  /*e600*/  IMAD.IADD R7, R4, 0x1, -R5.reuse ;  /* 0x0000000104077824 */ /* 0x100fe200078e0a05 */
[----:B------:R-:W-:Y:S01]  /*e610*/  ISETP.GE.AND P6, PT, R3, R232, PT ;  /* 0x000000e80300720c */ /* 0x000fe20003fc6270 */
[C-C-:B------:R-:W-:Y:S01]  /*e620*/  IMAD.IADD R15, R132.reuse, 0x1, -R5.reuse ;  /* 0x00000001840f7824 */ /* 0x140fe200078e0a05 */
[----:B------:R-:W-:Y:S01]  /*e630*/  ISETP.GT.AND P2, PT, R229, R3, PT ;  /* 0x00000003e500720c */ /* 0x000fe20003f44270 */
[----:B------:R-:W-:Y:S01]  /*e640*/  IMAD.IADD R10, R132, 0x1, -R8 ;  /* 0x00000001840a7824 */ /* 0x000fe200078e0a08 */
[----:B------:R-:W-:Y:S01]  /*e650*/  ISETP.GE.AND P3, PT, R3, R233, PT ;  /* 0x000000e90300720c */ /* 0x000fe20003f66270 */
[----:B------:R-:W-:Y:S01]  /*e660*/  IMAD.IADD R3, R227, 0x1, -R5 ;  /* 0x00000001e3037824 */ /* 0x000fe200078e0a05 */
[----:B------:R-:W-:-:S02]  /*e670*/  IABS R12, R12 ;  /* 0x0000000c000c7213 */ /* 0x000fc40000000000 */
[----:B------:R-:W-:Y:S02]  /*e680*/  IABS R14, R6 ;  /* 0x00000006000e7213 */ /* 0x000fe40000000000 */
[----:B------:R-:W-:Y:S02]  /*e690*/  IABS R6, R3 ;  /* 0x0000000300067213 */ /* 0x000fe40000000000 */
[----:B------:R-:W-:Y:S01]  /*e6a0*/  IABS R3, R7 ;  /* 0x0000000700037213 */ /* 0x000fe20000000000 */
[----:B------:R-:W-:Y:S01]  /*e6b0*/  IMAD.MOV.U32 R7, RZ, RZ, R12 ;  /* 0x000000ffff077224 */ /* 0x000fe200078e000c */
[----:B------:R-:W-:Y:S02]  /*e6c0*/  I2FP.F32.S32 R14, R14 ;  /* 0x0000000e000e7245 */ /* 0x000fe40000201400 */
[----:B------:R-:W-:Y:S02]  /*e6d0*/  I2FP.F32.S32 R13, R6 ;  /* 0x00000006000d7245 */ /* 0x000fe40000201400 */
[----:B------:R-:W-:-:S02]  /*e6e0*/  I2FP.F32.S32 R12, R7 ;  /* 0x00000007000c7245 */ /* 0x000fc40000201400 */
[----:B------:R-:W-:Y:S01]  /*e6f0*/  I2FP.F32.S32 R7, R3 ;  /* 0x0000000300077245 */ /* 0x000fe20000201400 */
[----:B------:R-:W-:Y:S01]  /*e700*/  VIADD R3, R0, 0xffffff88 ;  /* 0xffffff8800037836 */ /* 0x000fe20000000000 */
[----:B------:R-:W-:Y:S01]  /*e710*/  IABS R10, R10 ;  /* 0x0000000a000a7213 */ /* 0x000fe20000000000 */
[----:B------:R-:W-:Y:S01]  /*e720*/  FFMA.FTZ R6, R12, -UR12, R177 ;  /* 0x8000000c0c067c23 */ /* 0x000fe200080100b1 */
[----:B------:R-:W-:Y:S01]  /*e730*/  FFMA.FTZ R12, R14, -UR12, R179 ;  /* 0x8000000c0e0c7c23 */ /* 0x000fe200080100b3 */
[----:B------:R-:W-:Y:S01]  /*e740*/  FFMA.FTZ R14, R13, -UR12, R180 ;  /* 0x8000000c0d0e7c23 */ /* 0x000fe200080100b4 */
[----:B------:R-:W-:Y:S02]  /*e750*/  FFMA.FTZ R13, R7, -UR12, R182 ;  /* 0x8000000c070d7c23 */ /* 0x000fe400080100b6 */
        /* <DEDUP_REMOVED lines=31> */
[C---:B------:R-:W-:Y:S01]  /*e950*/  VIADD R10, R2.reuse, 0xffffff91 ;  /* 0xffffff91020a7836 */ /* 0x040fe20000000000 */
[----:B------:R-:W-:Y:S01]  /*e960*/  I2FP.F32.S32 R12, R12 ;  /* 0x0000000c000c7245 */ /* 0x000fe20000201400 */
[----:B------:R-:W-:Y:S01]  /*e970*/  FFMA.FTZ R16, R11, -UR12, R30 ;  /* 0x8000000c0b107c23 */ /* 0x000fe2000801001e */
[----:B------:R-:W-:Y:S01]  /*e980*/  I2FP.F32.S32 R6, R6 ;  /* 0x0000000600067245 */ /* 0x000fe20000201400 */
[----:B------:R-:W-:Y:S01]  /*e990*/  FFMA.FTZ R34, R9, -UR12, R181 ;  /* 0x8000000c09227c23 */ /* 0x000fe200080100b5 */
[----:B------:R-:W-:-:S02]  /*e9a0*/  VIADD R9, R2, 0xffffff99 ;  /* 0xffffff9902097836 */ /* 0x000fc40000000000 */
[----:B------:R-:W-:Y:S01]  /*e9b0*/  FFMA.FTZ R17, R12, -UR12, R28 ;  /* 0x8000000c0c117c23 */ /* 0x000fe2000801001c */
[----:B------:R-:W-:Y:S01]  /*e9c0*/  I2FP.F32.S32 R5, R5 ;  /* 0x0000000500057245 */ /* 0x000fe20000201400 */
[----:B------:R-:W-:Y:S01]  /*e9d0*/  FFMA.FTZ R12, R6, -UR12, R29 ;  /* 0x8000000c060c7c23 */ /* 0x000fe2000801001d */
[C-C-:B------:R-:W-:Y:S01]  /*e9e0*/  IMAD.IADD R6, R132.reuse, 0x1, -R9.reuse ;  /* 0x0000000184067824 */ /* 0x140fe200078e0a09 */
[----:B------:R-:W-:Y:S01]  /*e9f0*/  I2FP.F32.S32 R3, R3 ;  /* 0x0000000300037245 */ /* 0x000fe20000201400 */
[----:B------:R-:W-:Y:S02]  /*ea00*/  IMAD.IADD R11, R132, 0x1, -R10 ;  /* 0x00000001840b7824 */ /* 0x000fe400078e0a0a */
[----:B------:R-:W-:Y:S01]  /*ea10*/  FFMA.FTZ R15, R5, -UR12, R20 ;  /* 0x8000000c050f7c23 */ /* 0x000fe20008010014 */
[----:B------:R-:W-:Y:S01]  /*ea20*/  IMAD.IADD R2, R137, 0x1, -R9 ;  /* 0x0000000189027824 */ /* 0x000fe200078e0a09 */
        /* <DEDUP_REMOVED lines=62> */
[-C--:B------:R-:W-:Y:S01]  /*ee10*/  @!P1 LEA.HI.X R21, R12, R247.reuse, R14, 0x1, P2 ;  /* 0x000000f70c159211 */ /* 0x080fe200010f0c0e */
        /* <DEDUP_REMOVED lines=16> */
[-C--:B------:R-:W-:Y:S01]  /*ef20*/  @!P1 LEA R16, P2, R14, R246.reuse, 0x1 ;  /* 0x000000f60e109211 */ /* 0x080fe200078408ff */
        /* <DEDUP_REMOVED lines=22> */
.L_x_1488:
[----:B------:R-:W2:Y:S04]  /*f090*/  LDL.LU R243, [R1+0x1c] ;  /* 0x00001c0001f37983 */ /* 0x000ea80000300800 */
[----:B------:R-:W3:Y:S04]  /*f0a0*/  LDL.LU R244, [R1+0x18] ;  /* 0x0000180001f47983 */ /* 0x000ee80000300800 */
[----:B------:R-:W4:Y:S04]  /*f0b0*/  LDL.LU R245, [R1+0x14] ;  /* 0x0000140001f57983 */ /* 0x000f280000300800 */
[----:B-1----:R-:W5:Y:S01]  /*f0c0*/  LDL.LU R21, [R1+0x10] ;  /* 0x0000100001157983 */ /* 0x002f620000300800 */
[----:B------:R-:W-:-:S02]  /*f0d0*/  FMNMX3.FTZ R11, R28, R208, R197, !PT ;  /* 0x000000d01c0b7276 */ /* 0x000fc400078100c5 */
[C---:B------:R-:W-:Y:S01]  /*f0e0*/  ISETP.GT.AND P2, PT, R229.reuse, R6, PT ;  /* 0x00000006e500720c */ /* 0x040fe20003f44270 */
[----:B------:R-:W-:Y:S01]  /*f0f0*/  LDSM.16.MT88.4 R140, [R216+0xa000] ;  /* 0x00a00000d88c783b */ /* 0x000fe20000004200 */
[----:B------:R-:W-:Y:S02]  /*f100*/  FSEL R17, R34, -INF , !P6 ;  /* 0xff80000022117808 */ /* 0x000fe40007000000 */
[----:B------:R-:W-:Y:S01]  /*f110*/  ISETP.GT.AND P6, PT, R229, R5, PT ;  /* 0x00000005e500720c */ /* 0x000fe20003fc4270 */
[----:B------:R-:W1:Y:S01]  /*f120*/  SHFL.BFLY PT, R16, R11, 0x2, 0x1f ;  /* 0x0c401f000b107f89 */ /* 0x000e6200000e0000 */
[----:B------:R-:W-:Y:S02]  /*f130*/  FSEL R13, R29, -INF , !P3 ;  /* 0xff8000001d0d7808 */ /* 0x000fe40005800000 */
[----:B------:R-:W-:Y:S02]  /*f140*/  FSEL R14, R33, -INF , !P2 ;  /* 0xff800000210e7808 */ /* 0x000fe40005000000 */
[----:B------:R-:W-:-:S02]  /*f150*/  ISETP.GE.AND P3, PT, R6, R233, PT ;  /* 0x000000e90600720c */ /* 0x000fc40003f66270 */
[----:B------:R-:W-:Y:S02]  /*f160*/  ISETP.GE.AND P2, PT, R5, R233, PT ;  /* 0x000000e90500720c */ /* 0x000fe40003f46270 */
[----:B------:R-:W-:Y:S02]  /*f170*/  IADD3 R15, PT, PT, R4, -R7, RZ ;  /* 0x80000007040f7210 */ /* 0x000fe40007ffe0ff */
[----:B------:R-:W-:Y:S02]  /*f180*/  FSEL R12, R31, -INF , !P6 ;  /* 0xff8000001f0c7808 */ /* 0x000fe40007000000 */
[----:B------:R-:W-:Y:S02]  /*f190*/  ISETP.GT.AND P6, PT, R229, R3, PT ;  /* 0x00000003e500720c */ /* 0x000fe40003fc4270 */
[----:B------:R-:W-:Y:S02]  /*f1a0*/  FSEL R7, R14, -INF , !P3 ;  /* 0xff8000000e077808 */ /* 0x000fe40005800000 */
[----:B------:R-:W-:-:S02]  /*f1b0*/  IABS R15, R15 ;  /* 0x0000000f000f7213 */ /* 0x000fc40000000000 */
[----:B------:R-:W-:Y:S02]  /*f1c0*/  FSEL R185, R12, -INF , !P2 ;  /* 0xff8000000cb97808 */ /* 0x000fe40005000000 */
[----:B------:R-:W-:Y:S02]  /*f1d0*/  ISETP.GE.AND P3, PT, R3, R233, PT ;  /* 0x000000e90300720c */ /* 0x000fe40003f66270 */
[----:B------:R-:W-:Y:S02]  /*f1e0*/  ISETP.GT.AND P2, PT, R229, R2, PT ;  /* 0x00000002e500720c */ /* 0x000fe40003f44270 */
[----:B------:R-:W-:Y:S02]  /*f1f0*/  FSEL R14, R30, -INF , !P6 ;  /* 0xff8000001e0e7808 */ /* 0x000fe40007000000 */
[----:B------:R-:W-:Y:S02]  /*f200*/  FMNMX3.FTZ R12, R136, R139, R27, !PT ;  /* 0x0000008b880c7276 */ /* 0x000fe4000781001b */
[----:B------:R-:W-:-:S02]  /*f210*/  I2FP.F32.S32 R18, R15 ;  /* 0x0000000f00127245 */ /* 0x000fc40000201400 */
[----:B------:R-:W-:Y:S02]  /*f220*/  ISETP.GE.AND P6, PT, R2, R233, PT ;  /* 0x000000e90200720c */ /* 0x000fe40003fc6270 */
[----:B------:R-:W-:Y:S02]  /*f230*/  FSEL R15, R32, -INF , !P2 ;  /* 0xff800000200f7808 */ /* 0x000fe40005000000 */
[----:B------:R-:W-:Y:S01]  /*f240*/  FSEL R186, R14, -INF , !P3 ;  /* 0xff8000000eba7808 */ /* 0x000fe20005800000 */
[----:B------:R-:W-:Y:S01]  /*f250*/  LDSM.16.MT88.4 R32, [R216+0xb000] ;  /* 0x00b00000d820783b */ /* 0x000fe20000004200 */
[----:B------:R-:W-:Y:S02]  /*f260*/  FMNMX3.FTZ R12, R12, R13, R7, !PT ;  /* 0x0000000d0c0c7276 */ /* 0x000fe40007810007 */
[----:B------:R-:W-:Y:S02]  /*f270*/  ISETP.GT.AND P3, PT, R231, R6, PT ;  /* 0x00000006e700720c */ /* 0x000fe40003f64270 */
[----:B------:R-:W-:-:S02]  /*f280*/  ISETP.GE.AND P2, PT, R6, R235, PT ;  /* 0x000000eb0600720c */ /* 0x000fc40003f46270 */
[----:B------:R-:W-:Y:S02]  /*f290*/  FSEL R195, R15, -INF , !P6 ;  /* 0xff8000000fc37808 */ /* 0x000fe40007000000 */
[----:B------:R-:W-:Y:S01]  /*f2a0*/  FMNMX3.FTZ R6, R12, R185, R186, !PT ;  /* 0x000000b90c067276 */ /* 0x000fe200078100ba */
[----:B------:R-:W-:Y:S01]  /*f2b0*/  FFMA.FTZ R12, R18, -UR12, R183 ;  /* 0x8000000c120c7c23 */ /* 0x000fe200080100b7 */
[----:B-1----:R-:W-:Y:S02]  /*f2c0*/  FMNMX.FTZ R18, R11, R16, !PT ;  /* 0x000000100b127209 */ /* 0x002fe40007810000 */
[----:B------:R-:W-:Y:S02]  /*f2d0*/  FMNMX3.FTZ R6, R6, R209, R195, !PT ;  /* 0x000000d106067276 */ /* 0x000fe400078100c3 */
[----:B------:R-:W-:Y:S01]  /*f2e0*/  FSEL R16, R17, -INF , !P5 ;  /* 0xff80000011107808 */ /* 0x000fe20006800000 */
[----:B------:R-:W-:Y:S01]  /*f2f0*/  SHFL.BFLY PT, R15, R18, 0x1, 0x1f ;  /* 0x0c201f00120f7f89 */ /* 0x000fe200000e0000 */
[----:B------:R-:W-:-:S02]  /*f300*/  FSEL R17, R12, -INF , !P3 ;  /* 0xff8000000c117808 */ /* 0x000fc40005800000 */
[CC--:B------:R-:W-:Y:S01]  /*f310*/  IADD3 R12, PT, PT, R227.reuse, -R8.reuse, RZ ;  /* 0x80000008e30c7210 */ /* 0x0c0fe20007ffe0ff */
[----:B------:R-:W1:Y:S01]  /*f320*/  SHFL.BFLY PT, R14, R6, 0x2, 0x1f ;  /* 0x0c401f00060e7f89 */ /* 0x000e6200000e0000 */
[C---:B------:R-:W-:Y:S02]  /*f330*/  IADD3 R8, PT, PT, R4.reuse, -R8, RZ ;  /* 0x8000000804087210 */ /* 0x040fe40007ffe0ff */
[----:B------:R-:W-:Y:S02]  /*f340*/  IADD3 R11, PT, PT, R227, -R10, RZ ;  /* 0x8000000ae30b7210 */ /* 0x000fe40007ffe0ff */
[----:B------:R-:W-:Y:S02]  /*f350*/  IABS R20, R12 ;  /* 0x0000000c00147213 */ /* 0x000fe40000000000 */
[----:B------:R-:W-:Y:S02]  /*f360*/  IADD3 R10, PT, PT, R4, -R10, RZ ;  /* 0x8000000a040a7210 */ /* 0x000fe40007ffe0ff */
[----:B------:R-:W-:-:S02]  /*f370*/  IABS R19, R8 ;  /* 0x0000000800137213 */ /* 0x000fc40000000000 */
[----:B------:R-:W-:Y:S02]  /*f380*/  MOV R8, R20 ;  /* 0x0000001400087202 */ /* 0x000fe40000000f00 */
[----:B------:R-:W-:Y:S02]  /*f390*/  IABS R12, R10 ;  /* 0x0000000a000c7213 */ /* 0x000fe40000000000 */
[----:B------:R-:W-:Y:S02]  /*f3a0*/  MOV R10, R19 ;  /* 0x00000013000a7202 */ /* 0x000fe40000000f00 */
[----:B------:R-:W-:Y:S02]  /*f3b0*/  I2FP.F32.S32 R8, R8 ;  /* 0x0000000800087245 */ /* 0x000fe40000201400 */
[----:B------:R-:W-:Y:S02]  /*f3c0*/  I2FP.F32.S32 R10, R10 ;  /* 0x0000000a000a7245 */ /* 0x000fe40000201400 */
[----:B------:R-:W-:Y:S01]  /*f3d0*/  ISETP.GT.AND P6, PT, R230, R5, PT ;  /* 0x00000005e600720c */ /* 0x000fe20003fc4270 */
[----:B------:R-:W-:Y:S01]  /*f3e0*/  FFMA.FTZ R8, R8, -UR12, R204 ;  /* 0x8000000c08087c23 */ /* 0x000fe200080100cc */
[----:B------:R-:W-:Y:S01]  /*f3f0*/  IABS R11, R11 ;  /* 0x0000000b000b7213 */ /* 0x000fe20000000000 */
[----:B------:R-:W-:Y:S01]  /*f400*/  FFMA.FTZ R10, R10, -UR12, R206 ;  /* 0x8000000c0a0a7c23 */ /* 0x000fe200080100ce */
[----:B------:R-:W-:-:S02]  /*f410*/  IADD3 R4, PT, PT, R4, -R9, RZ ;  /* 0x8000000904047210 */ /* 0x000fc40007ffe0ff */
[----:B------:R-:W-:Y:S02]  /*f420*/  ISETP.GT.AND P3, PT, R231, R5, PT ;  /* 0x00000005e700720c */ /* 0x000fe40003f64270 */
[----:B------:R-:W-:Y:S02]  /*f430*/  FSEL R190, R17, -INF , !P2 ;  /* 0xff80000011be7808 */ /* 0x000fe40005000000 */
[C---:B------:R-:W-:Y:S02]  /*f440*/  ISETP.GE.AND P5, PT, R5.reuse, R234, PT ;  /* 0x000000ea0500720c */ /* 0x040fe40003fa6270 */
[----:B------:R-:W-:Y:S02]  /*f450*/  ISETP.GE.AND P2, PT, R5, R235, PT ;  /* 0x000000eb0500720c */ /* 0x000fe40003f46270 */
[----:B------:R-:W-:Y:S02]  /*f460*/  I2FP.F32.S32 R11, R11 ;  /* 0x0000000b000b7245 */ /* 0x000fe40000201400 */
[----:B-1----:R-:W-:-:S02]  /*f470*/  FMNMX.FTZ R5, R6, R14, !PT ;  /* 0x0000000e06057209 */ /* 0x002fc40007810000 */
[----:B------:R-:W-:Y:S01]  /*f480*/  FSEL R8, R8, -INF , !P6 ;  /* 0xff80000008087808 */ /* 0x000fe20007000000 */
[----:B------:R-:W-:Y:S01]  /*f490*/  FFMA.FTZ R11, R11, -UR12, R205 ;  /* 0x8000000c0b0b7c23 */ /* 0x000fe200080100cd */
[----:B------:R-:W-:Y:S02]  /*f4a0*/  FMNMX.FTZ R215, R18, R15, !PT ;  /* 0x0000000f12d77209 */ /* 0x000fe40007810000 */
[----:B------:R-:W-:Y:S02]  /*f4b0*/  IADD3 R9, PT, PT, R227, -R9, RZ ;  /* 0x80000009e3097210 */ /* 0x000fe40007ffe0ff */
[----:B------:R-:W-:Y:S02]  /*f4c0*/  IABS R6, R4 ;  /* 0x0000000400067213 */ /* 0x000fe40000000000 */
[----:B------:R-:W-:Y:S02]  /*f4d0*/  FSEL R4, R10, -INF , !P3 ;  /* 0xff8000000a047808 */ /* 0x000fe40005800000 */
[----:B------:R-:W-:Y:S01]  /*f4e0*/  FSEL R198, R8, -INF , !P5 ;  /* 0xff80000008c67808 */ /* 0x000fe20006800000 */
[----:B------:R-:W1:Y:S01]  /*f4f0*/  SHFL.BFLY PT, R10, R5, 0x1, 0x1f ;  /* 0x0c201f00050a7f89 */ /* 0x000e6200000e0000 */
[----:B------:R-:W-:Y:S01]  /*f500*/  IABS R8, R9 ;  /* 0x0000000900087213 */ /* 0x000fe20000000000 */
[----:B------:R-:W-:Y:S01]  /*f510*/  FMUL.FTZ R9, R215, UR8 ;  /* 0x00000008d7097c20 */ /* 0x000fe20008410000 */
[----:B------:R-:W-:-:S02]  /*f520*/  FSEL R205, R4, -INF , !P2 ;  /* 0xff80000004cd7808 */ /* 0x000fc40005000000 */
[----:B------:R-:W-:Y:S02]  /*f530*/  FSETP.NEU.FTZ.AND P2, PT, R215, -INF , PT ;  /* 0xff800000d700780b */ /* 0x000fe40003f5d000 */
[-C--:B------:R-:W-:Y:S02]  /*f540*/  ISETP.GT.AND P6, PT, R230, R3.reuse, PT ;  /* 0x00000003e600720c */ /* 0x080fe40003fc4270 */
[----:B------:R-:W-:Y:S02]  /*f550*/  FSEL R9, R9, RZ, P2 ;  /* 0x000000ff09097208 */ /* 0x000fe40001000000 */
        /* <DEDUP_REMOVED lines=8> */
[----:B------:R-:W-:Y:S01]  /*f5e0*/  MUFU.EX2 R239, R23 ;  /* 0x0000001700ef7308 */ /* 0x000fe20000000800 */
[----:B------:R-:W-:Y:S01]  /*f5f0*/  ISETP.GE.AND P6, PT, R3, R235, PT ;  /* 0x000000eb0300720c */ /* 0x000fe20003fc6270 */
[--C-:B------:R-:W-:Y:S01]  /*f600*/  FFMA.FTZ R3, R138, UR8, -R9.reuse ;  /* 0x000000088a037c23 */ /* 0x100fe20008010809 */
[----:B------:R-:W-:Y:S01]  /*f610*/  FSEL R189, R8, -INF , !P5 ;  /* 0xff80000008bd7808 */ /* 0x000fe20006800000 */
[----:B------:R-:W-:Y:S01]  /*f620*/  FFMA.FTZ R24, R24, UR8, -R9 ;  /* 0x0000000818187c23 */ /* 0x000fe20008010809 */
[----:B------:R-:W-:-:S02]  /*f630*/  I2FP.F32.S32 R6, R6 ;  /* 0x0000000600067245 */ /* 0x000fc40000201400 */
[----:B------:R-:W-:Y:S01]  /*f640*/  FSEL R12, R12, -INF , !P3 ;  /* 0xff8000000c0c7808 */ /* 0x000fe20005800000 */
[----:B------:R1:W-:Y:S01]  /*f650*/  MUFU.EX2 R242, R3 ;  /* 0x0000000300f27308 */ /* 0x0003e20000000800 */
[----:B------:R-:W-:Y:S01]  /*f660*/  ISETP.GT.AND P5, PT, R230, R2, PT ;  /* 0x00000002e600720c */ /* 0x000fe20003fa4270 */
[----:B------:R-:W-:Y:S01]  /*f670*/  FFMA.FTZ R6, R6, -UR12, R203 ;  /* 0x8000000c06067c23 */ /* 0x000fe200080100cb */
[----:B------:R-:W-:Y:S02]  /*f680*/  FSEL R204, R12, -INF , !P6 ;  /* 0xff8000000ccc7808 */ /* 0x000fe40007000000 */
[----:B------:R-:W-:Y:S02]  /*f690*/  FSEL R4, R4, -INF , !P5 ;  /* 0xff80000004047808 */ /* 0x000fe40006800000 */
[----:B------:R-:W-:Y:S01]  /*f6a0*/  ISETP.GE.AND P3, PT, R2, R234, PT ;  /* 0x000000ea0200720c */ /* 0x000fe20003f66270 */
[----:B------:R-:W1:Y:S01]  /*f6b0*/  MUFU.EX2 R240, R24 ;  /* 0x0000001800f07308 */ /* 0x000e620000000800 */
[----:B------:R-:W-:-:S02]  /*f6c0*/  ISETP.GT.AND P6, PT, R231, R2, PT ;  /* 0x00000002e700720c */ /* 0x000fc40003fc4270 */
[----:B------:R-:W-:Y:S02]  /*f6d0*/  ISETP.GE.AND P5, PT, R2, R235, PT ;  /* 0x000000eb0200720c */ /* 0x000fe40003fa6270 */
[----:B------:R-:W-:Y:S02]  /*f6e0*/  FMNMX3.FTZ R2, R133, R220, R196, !PT ;  /* 0x000000dc85027276 */ /* 0x000fe400078100c4 */
[----:B------:R-:W-:Y:S01]  /*f6f0*/  FSEL R6, R6, -INF , !P6 ;  /* 0xff80000006067808 */ /* 0x000fe20007000000 */
[----:B-1----:R-:W-:Y:S01]  /*f700*/  FFMA.FTZ R3, R26, UR8, -R9 ;  /* 0x000000081a037c23 */ /* 0x002fe20008010809 */
[----:B------:R-:W-:Y:S02]  /*f710*/  FMNMX3.FTZ R2, R2, R188, R190, !PT ;  /* 0x000000bc02027276 */ /* 0x000fe400078100be */
[----:B------:R-:W-:Y:S01]  /*f720*/  FSEL R187, R4, -INF , !P3 ;  /* 0xff80000004bb7808 */ /* 0x000fe20005800000 */
[----:B------:R1:W-:Y:S01]  /*f730*/  MUFU.EX2 R241, R3 ;  /* 0x0000000300f17308 */ /* 0x0003e20000000800 */
[----:B------:R-:W-:-:S02]  /*f740*/  FSEL R199, R6, -INF , !P5 ;  /* 0xff80000006c77808 */ /* 0x000fc40006800000 */
[----:B------:R-:W-:Y:S02]  /*f750*/  FMNMX3.FTZ R2, R2, R205, R204, !PT ;  /* 0x000000cd02027276 */ /* 0x000fe400078100cc */
[----:B------:R-:W-:Y:S02]  /*f760*/  FMNMX.FTZ R214, R5, R10, !PT ;  /* 0x0000000a05d67209 */ /* 0x000fe40007810000 */
[----:B------:R-:W-:Y:S02]  /*f770*/  FMNMX3.FTZ R2, R2, R222, R199, !PT ;  /* 0x000000de02027276 */ /* 0x000fe400078100c7 */
[C---:B------:R-:W-:Y:S01]  /*f780*/  FSETP.NEU.FTZ.AND P3, PT, R214.reuse, -INF , PT ;  /* 0xff800000d600780b */ /* 0x040fe20003f7d000 */
[----:B------:R-:W-:Y:S01]  /*f790*/  FMUL.FTZ R12, R214, UR8 ;  /* 0x00000008d60c7c20 */ /* 0x000fe20008410000 */
[----:B------:R-:W-:Y:S01]  /*f7a0*/  FSEL R5, R215, RZ, P2 ;  /* 0x000000ffd7057208 */ /* 0x000fe20001000000 */
[----:B------:R-:W1:Y:S01]  /*f7b0*/  SHFL.BFLY PT, R6, R2, 0x2, 0x1f ;  /* 0x0c401f0002067f89 */ /* 0x000e6200000e0000 */
[----:B------:R-:W-:-:S02]  /*f7c0*/  IADD3 R15, PT, PT, R216, 0xa040, RZ ;  /* 0x0000a040d80f7810 */ /* 0x000fc40007ffe0ff */
[----:B------:R-:W-:Y:S01]  /*f7d0*/  FSEL R12, R12, RZ, P3 ;  /* 0x000000ff0c0c7208 */ /* 0x000fe20001800000 */
[----:B------:R-:W-:Y:S01]  /*f7e0*/  FADD.FTZ R5, R135, -R5 ;  /* 0x8000000587057221 */ /* 0x000fe20000010000 */
[----:B-1----:R-:W-:-:S03]  /*f7f0*/  FMNMX3.FTZ R3, R134, R219, R192, !PT ;  /* 0x000000db86037276 */ /* 0x002fc600078100c0 */
[----:B------:R-:W-:Y:S01]  /*f800*/  FFMA.FTZ R13, R13, UR8, -R12 ;  /* 0x000000080d0d7c23 */ /* 0x000fe2000801080c */
[----:B------:R-:W-:Y:S01]  /*f810*/  FMNMX3.FTZ R3, R3, R184, R16, !PT ;  /* 0x000000b803037276 */ /* 0x000fe20007810010 */
[--C-:B------:R-:W-:Y:S01]  /*f820*/  FFMA.FTZ R4, R139, UR8, -R12.reuse ;  /* 0x000000088b047c23 */ /* 0x100fe2000801080c */
[----:B------:R-:W-:Y:S01]  /*f830*/  FFMA.FTZ R7, R7, UR8, -R12 ;  /* 0x0000000807077c23 */ /* 0x000fe2000801080c */
[----:B------:R1:W-:Y:S01]  /*f840*/  MUFU.EX2 R193, R13 ;  /* 0x0000000d00c17308 */ /* 0x0003e20000000800 */
[----:B------:R-:W-:Y:S01]  /*f850*/  FMNMX3.FTZ R3, R3, R198, R189, !PT ;  /* 0x000000c603037276 */ /* 0x000fe200078100bd */
[----:B------:R-:W-:-:S03]  /*f860*/  FMUL.FTZ R5, R5, UR8 ;  /* 0x0000000805057c20 */ /* 0x000fc60008410000 */
[----:B------:R-:W-:-:S03]  /*f870*/  FMNMX3.FTZ R3, R3, R221, R187, !PT ;  /* 0x000000dd03037276 */ /* 0x000fc600078100bb */
[----:B------:R1:W-:Y:S02]  /*f880*/  MUFU.EX2 R237, R4 ;  /* 0x0000000400ed7308 */ /* 0x0003e40000000800 */
[----:B------:R-:W1:Y:S01]  /*f890*/  SHFL.BFLY PT, R8, R3, 0x2, 0x1f ;  /* 0x0c401f0003087f89 */ /* 0x000e6200000e0000 */
[----:B------:R-:W-:Y:S02]  /*f8a0*/  FMNMX.FTZ R2, R2, R6, !PT ;  /* 0x0000000602027209 */ /* 0x000fe40007810000 */
[----:B------:R-:W-:-:S03]  /*f8b0*/  F2FP.F16.F32.PACK_AB R6, R239, R240 ;  /* 0x000000f0ef06723e */ /* 0x000fc600000000ff */
[----:B------:R-:W1:Y:S02]  /*f8c0*/  MUFU.EX2 R191, R7 ;  /* 0x0000000700bf7308 */ /* 0x000e640000000800 */
[----:B-1----:R-:W1:Y:S06]  /*f8d0*/  SHFL.BFLY PT, R13, R2, 0x1, 0x1f ;  /* 0x0c201f00020d7f89 */ /* 0x002e6c00000e0000 */
[----:B------:R-:W1:Y:S01]  /*f8e0*/  MUFU.EX2 R11, R5 ;  /* 0x00000005000b7308 */ /* 0x000e620000000800 */
[----:B------:R-:W-:-:S07]  /*f8f0*/  FFMA.FTZ R4, R27, UR8, -R12 ;  /* 0x000000081b047c23 */ /* 0x000fce000801080c */
[----:B------:R1:W1:Y:S01]  /*f900*/  MUFU.EX2 R238, R4 ;  /* 0x0000000400ee7308 */ /* 0x0002620000000800 */
[----:B------:R-:W-:Y:S02]  /*f910*/  F2FP.F16.F32.PACK_AB R7, R191, R193 ;  /* 0x000000c1bf07723e */ /* 0x000fe400000000ff */
[----:B------:R-:W-:-:S05]  /*f920*/  FMNMX.FTZ R3, R3, R8, !PT ;  /* 0x0000000803037209 */ /* 0x000fca0007810000 */
[----:B------:R-:W1:Y:S02]  /*f930*/  SHFL.BFLY PT, R14, R3, 0x1, 0x1f ;  /* 0x0c201f00030e7f89 */ /* 0x000e6400000e0000 */
[----:B-1----:R-:W-:Y:S01]  /*f940*/  FMNMX.FTZ R213, R2, R13, !PT ;  /* 0x0000000d02d57209 */ /* 0x002fe20007810000 */
[-C--:B------:R-:W-:Y:S01]  /*f950*/  FMUL.FTZ R148, R148, R11.reuse ;  /* 0x0000000b94947220 */ /* 0x080fe20000410000 */
[-C--:B------:R-:W-:Y:S01]  /*f960*/  FMUL.FTZ R149, R149, R11.reuse ;  /* 0x0000000b95957220 */ /* 0x080fe20000410000 */
[-C--:B------:R-:W-:Y:S01]  /*f970*/  FMUL.FTZ R152, R152, R11.reuse ;  /* 0x0000000b98987220 */ /* 0x080fe20000410000 */
[----:B------:R-:W-:Y:S01]  /*f980*/  FSETP.NEU.FTZ.AND P2, PT, R213, -INF , PT ;  /* 0xff800000d500780b */ /* 0x000fe20003f5d000 */
[-C--:B------:R-:W-:Y:S01]  /*f990*/  FMUL.FTZ R153, R153, R11.reuse ;  /* 0x0000000b99997220 */ /* 0x080fe20000410000 */
[-C--:B------:R-:W-:Y:S01]  /*f9a0*/  FMUL.FTZ R164, R164, R11.reuse ;  /* 0x0000000ba4a47220 */ /* 0x080fe20000410000 */
[-C--:B------:R-:W-:Y:S01]  /*f9b0*/  FMUL.FTZ R165, R165, R11.reuse ;  /* 0x0000000ba5a57220 */ /* 0x080fe20000410000 */
[----:B------:R-:W-:Y:S01]  /*f9c0*/  FSEL R4, R214, RZ, P3 ;  /* 0x000000ffd6047208 */ /* 0x000fe20001800000 */
[----:B------:R-:W-:Y:S01]  /*f9d0*/  FMUL.FTZ R168, R168, R11 ;  /* 0x0000000ba8a87220 */ /* 0x000fe20000410000 */
[----:B------:R-:W-:Y:S01]  /*f9e0*/  F2FP.F16.F32.PACK_AB R5, R238, R237 ;  /* 0x000000edee05723e */ /* 0x000fe200000000ff */
[-C--:B------:R-:W-:Y:S01]  /*f9f0*/  FMUL.FTZ R169, R169, R11.reuse ;  /* 0x0000000ba9a97220 */ /* 0x080fe20000410000 */
[-C--:B------:R-:W-:Y:S01]  /*fa00*/  FMUL.FTZ R40, R40, R11.reuse ;  /* 0x0000000b28287220 */ /* 0x080fe20000410000 */
[----:B------:R-:W-:Y:S01]  /*fa10*/  FADD.FTZ R4, R136, -R4 ;  /* 0x8000000488047221 */ /* 0x000fe20000010000 */
[-C--:B------:R-:W-:Y:S01]  /*fa20*/  FMUL.FTZ R41, R41, R11.reuse ;  /* 0x0000000b29297220 */ /* 0x080fe20000410000 */
[----:B------:R-:W1:Y:S01]  /*fa30*/  LDSM.16.MT88.4 R136, [R251+0xa000] ;  /* 0x00a00000fb88783b */ /* 0x000e620000004200 */
[-C--:B------:R-:W-:Y:S01]  /*fa40*/  FMUL.FTZ R44, R44, R11.reuse ;  /* 0x0000000b2c2c7220 */ /* 0x080fe20000410000 */
[----:B------:R-:W-:Y:S01]  /*fa50*/  FMUL.FTZ R10, R4, UR8 ;  /* 0x00000008040a7c20 */ /* 0x000fe20008410000 */
[----:B------:R-:W-:Y:S01]  /*fa60*/  IADD3 R4, PT, PT, R216, 0xa000, RZ ;  /* 0x0000a000d8047810 */ /* 0x000fe20007ffe0ff */
[-C--:B------:R-:W-:Y:S01]  /*fa70*/  FMUL.FTZ R45, R45, R11.reuse ;  /* 0x0000000b2d2d7220 */ /* 0x080fe20000410000 */
[-C--:B------:R-:W-:Y:S01]  /*fa80*/  FMUL.FTZ R56, R56, R11.reuse ;  /* 0x0000000b38387220 */ /* 0x080fe20000410000 */
[-C--:B------:R-:W-:Y:S01]  /*fa90*/  FMUL.FTZ R57, R57, R11.reuse ;  /* 0x0000000b39397220 */ /* 0x080fe20000410000 */
[----:B------:R-:W-:Y:S01]  /*faa0*/  @P4 IADD3 R15, PT, PT, R4, -0x40, RZ ;  /* 0xffffffc0040f4810 */ /* 0x000fe20007ffe0ff */
[----:B------:R-:W1:Y:S01]  /*fab0*/  MUFU.EX2 R10, R10 ;  /* 0x0000000a000a7308 */ /* 0x000e620000000800 */
[----:B------:R-:W-:Y:S01]  /*fac0*/  FMNMX.FTZ R212, R3, R14, !PT ;  /* 0x0000000e03d47209 */ /* 0x000fe20007810000 */
[----:B------:R-:W-:Y:S01]  /*fad0*/  FMUL.FTZ R60, R60, R11 ;  /* 0x0000000b3c3c7220 */ /* 0x000fe20000410000 */
[----:B------:R-:W-:Y:S01]  /*fae0*/  IADD3 R8, PT, PT, R252, R15, RZ ;  /* 0x0000000ffc087210 */ /* 0x000fe20007ffe0ff */
[----:B------:R-:W2:Y:S01]  /*faf0*/  LDSM.16.MT88.4 R176, [R15] ;  /* 0x000000000fb0783b */ /* 0x000ea20000004200 */
[C---:B------:R-:W-:Y:S01]  /*fb00*/  FSETP.NEU.FTZ.AND P3, PT, R212.reuse, -INF , PT ;  /* 0xff800000d400780b */ /* 0x040fe20003f7d000 */
[C---:B------:R-:W-:Y:S01]  /*fb10*/  FMUL.FTZ R2, R212.reuse, UR8 ;  /* 0x00000008d4027c20 */ /* 0x040fe20008410000 */
[----:B------:R-:W-:Y:S01]  /*fb20*/  F2FP.F16.F32.PACK_AB R4, R241, R242 ;  /* 0x000000f2f104723e */ /* 0x000fe200000000ff */
[----:B------:R-:W3:Y:S01]  /*fb30*/  LDSM.16.MT88.4 R180, [R8] ;  /* 0x0000000008b4783b */ /* 0x000ee20000004200 */
[----:B------:R-:W-:Y:S01]  /*fb40*/  FSEL R3, R212, RZ, P3 ;  /* 0x000000ffd4037208 */ /* 0x000fe20001800000 */
[-C--:B------:R-:W-:Y:S01]  /*fb50*/  FMUL.FTZ R61, R61, R11.reuse ;  /* 0x0000000b3d3d7220 */ /* 0x080fe20000410000 */
[----:B------:R-:W-:Y:S01]  /*fb60*/  FSEL R14, R2, RZ, P3 ;  /* 0x000000ff020e7208 */ /* 0x000fe20001800000 */
[----:B------:R3:W-:Y:S01]  /*fb70*/  LDSM.16.MT88.4 R28, [R8+0x1000] ;  /* 0x00100000081c783b */ /* 0x0007e20000004200 */
[----:B------:R-:W-:Y:S01]  /*fb80*/  FSEL R2, R213, RZ, P2 ;  /* 0x000000ffd5027208 */ /* 0x000fe20001000000 */
[----:B------:R-:W-:Y:S01]  /*fb90*/  FADD.FTZ R25, R134, -R3 ;  /* 0x8000000386197221 */ /* 0x000fe20000010000 */
[-C--:B------:R-:W-:Y:S01]  /*fba0*/  FMUL.FTZ R72, R72, R11.reuse ;  /* 0x0000000b48487220 */ /* 0x080fe20000410000 */
[----:B------:R-:W-:Y:S01]  /*fbb0*/  FFMA.FTZ R3, R184, UR8, -R14 ;  /* 0x00000008b8037c23 */ /* 0x000fe2000801080e */
[-C--:B-1----:R-:W-:Y:S01]  /*fbc0*/  FMUL.FTZ R150, R150, R10.reuse ;  /* 0x0000000a96967220 */ /* 0x082fe20000410000 */
[----:B------:R-:W-:Y:S01]  /*fbd0*/  FADD.FTZ R26, R133, -R2 ;  /* 0x80000002851a7221 */ /* 0x000fe20000010000 */
[--C-:B------:R-:W-:Y:S01]  /*fbe0*/  FFMA.FTZ R2, R219, UR8, -R14.reuse ;  /* 0x00000008db027c23 */ /* 0x100fe2000801080e */
        /* <DEDUP_REMOVED lines=47> */
[-C--:B------:R-:W-:Y:S01]  /*fee0*/  FMUL.FTZ R124, R124, R11.reuse ;  /* 0x0000000b7c7c7220 */ /* 0x080fe20000410000 */
[----:B------:R-:W-:Y:S01]  /*fef0*/  FMUL.FTZ R125, R125, R11 ;  /* 0x0000000b7d7d7220 */ /* 0x000fe20000410000 */
[-C--:B------:R-:W-:Y:S01]  /*ff00*/  FMUL.FTZ R126, R126, R10.reuse ;  /* 0x0000000a7e7e7220 */ /* 0x080fe20000410000 */
[----:B------:R-:W-:Y:S01]  /*ff10*/  FMUL.FTZ R127, R127, R10 ;  /* 0x0000000a7f7f7220 */ /* 0x000fe20000410000 */
[----:B------:R-:W-:Y:S01]  /*ff20*/  FSEL R13, R2, RZ, P2 ;  /* 0x000000ff020d7208 */ /* 0x000fe20001000000 */
[----:B------:R-:W-:Y:S01]  /*ff30*/  FFMA.FTZ R2, R16, UR8, -R14 ;  /* 0x0000000810027c23 */ /* 0x000fe2000801080e */
[C---:B------:R-:W-:Y:S01]  /*ff40*/  HMMA.16816.F32 R148, R4.reuse, R140, R148 ;  /* 0x0000008c0494723c */ /* 0x040fe20000001894 */
[----:B------:R-:W1:Y:S02]  /*ff50*/  LDSM.16.MT88.4 R16, [R251+0xb000] ;  /* 0x00b00000fb10783b */ /* 0x000e640000004200 */
[--C-:B------:R-:W-:Y:S01]  /*ff60*/  FFMA.FTZ R3, R220, UR8, -R13.reuse ;  /* 0x00000008dc037c23 */ /* 0x100fe2000801080d */
[----:B-----5:R-:W-:Y:S01]  /*ff70*/  MOV R220, R21 ;  /* 0x0000001500dc7202 */ /* 0x020fe20000000f00 */
[----:B------:R5:W-:Y:S01]  /*ff80*/  MUFU.EX2 R27, R2 ;  /* 0x00000002001b7308 */ /* 0x000be20000000800 */
[----:B------:R-:W4:Y:S01]  /*ff90*/  LDSM.16.MT88.4 R20, [R15+0x1000] ;  /* 0x001000000f14783b */ /* 0x000f220000004200 */
[--C-:B------:R-:W-:Y:S01]  /*ffa0*/  FFMA.FTZ R24, R188, UR8, -R13.reuse ;  /* 0x00000008bc187c23 */ /* 0x100fe2000801080d */
[C---:B------:R-:W-:Y:S05]  /*ffb0*/  HMMA.16816.F32 R152, R4.reuse, R142, R152 ;  /* 0x0000008e0498723c */ /* 0x040fea0000001898 */
[----:B------:R2:W-:Y:S03]  /*ffc0*/  MUFU.EX2 R210, R3 ;  /* 0x0000000300d27308 */ /* 0x0005e60000000800 */
[----:B------:R-:W-:Y:S05]  /*ffd0*/  HMMA.16816.F32 R164, R4, R136, R164 ;  /* 0x0000008804a4723c */ /* 0x000fea00000018a4 */
[----:B------:R-:W-:Y:S01]  /*ffe0*/  MUFU.EX2 R206, R24 ;  /* 0x0000001800ce7308 */ /* 0x000fe20000000800 */
[----:B-----5:R-:W-:-:S02]  /*fff0*/  FFMA.FTZ R2, R196, UR8, -R13 ;  /* 0x00000008c4027c23 */ /* 0x020fc4000801080d */
[C---:B------:R-:W-:Y:S05]  /*10000*/  HMMA.16816.F32 R168, R4.reuse, R138, R168 ;  /* 0x0000008a04a8723c */ /* 0x040fea00000018a8 */
[----:B------:R5:W-:Y:S01]  /*10010*/  MUFU.EX2 R207, R2 ;  /* 0x0000000200cf7308 */ /* 0x000be20000000800 */
[----:B--2---:R-:W-:Y:S02]  /*10020*/  FMUL.FTZ R3, R26, UR8 ;  /* 0x000000081a037c20 */ /* 0x004fe40008410000 */
[C---:B------:R-:W-:Y:S05]  /*10030*/  HMMA.16816.F32 R40, R4.reuse, R176, R40 ;  /* 0x000000b00428723c */ /* 0x040fea0000001828 */
[----:B------:R-:W2:Y:S03]  /*10040*/  MUFU.EX2 R3, R3 ;  /* 0x0000000300037308 */ /* 0x000ea60000000800 */
[----:B------:R-:W-:Y:S01]  /*10050*/  HMMA.16816.F32 R44, R4, R178, R44 ;  /* 0x000000b2042c723c */ /* 0x000fe2000000182c */
[----:B-----5:R-:W-:-:S07]  /*10060*/  FMUL.FTZ R2, R25, UR8 ;  /* 0x0000000819027c20 */ /* 0x020fce0008410000 */
[----:B---3--:R-:W-:Y:S01]  /*10070*/  HMMA.16816.F32 R56, R4, R180, R56 ;  /* 0x000000b40438723c */ /* 0x008fe20000001838 */
[----:B------:R3:W5:Y:S01]  /*10080*/  MUFU.EX2 R8, R2 ;  /* 0x0000000200087308 */ /* 0x0007620000000800 */
[-C--:B--2---:R-:W-:Y:S01]  /*10090*/  FMUL.FTZ R70, R70, R3.reuse ;  /* 0x0000000346467220 */ /* 0x084fe20000410000 */
        /* <DEDUP_REMOVED lines=12> */
[----:B---3--:R-:W-:Y:S01]  /*10160*/  FFMA.FTZ R2, R190, UR8, -R13 ;  /* 0x00000008be027c23 */ /* 0x008fe2000801080d */
[-C--:B-----5:R-:W-:Y:S01]  /*10170*/  FMUL.FTZ R68, R68, R8.reuse ;  /* 0x0000000844447220 */ /* 0x0a0fe20000410000 */
[-C--:B------:R-:W-:Y:S01]  /*10180*/  FMUL.FTZ R69, R69, R8.reuse ;  /* 0x0000000845457220 */ /* 0x080fe20000410000 */
[-C--:B------:R-:W-:Y:S01]  /*10190*/  FMUL.FTZ R80, R80, R8.reuse ;  /* 0x0000000850507220 */ /* 0x080fe20000410000 */
[----:B------:R2:W3:Y:S01]  /*101a0*/  MUFU.EX2 R25, R2 ;  /* 0x0000000200197308 */ /* 0x0004e20000000800 */
        /* <DEDUP_REMOVED lines=16> */
[--C-:B--2---:R-:W-:Y:S01]  /*102b0*/  FFMA.FTZ R2, R132, UR8, -R9.reuse ;  /* 0x0000000884027c23 */ /* 0x104fe20008010809 */
        /* <DEDUP_REMOVED lines=8> */
[C---:B----4-:R-:W-:Y:S01]  /*10340*/  HMMA.16816.F32 R104, R4.reuse, R20, R104 ;  /* 0x000000140468723c */ /* 0x050fe20000001868 */
        /* <DEDUP_REMOVED lines=15> */
[----:B------:R1:W2:Y:S01]  /*10440*/  MUFU.EX2 R192, R2 ;  /* 0x0000000200c07308 */ /* 0x0002a20000000800 */
        /* <DEDUP_REMOVED lines=8> */
[----:B------:R-:W-:Y:S01]  /*104d0*/  HMMA.16816.F32 R200, R4, R30, R124 ;  /* 0x0000001e04c8723c */ /* 0x000fe2000000187c */
[----:B------:R-:W-:Y:S01]  /*104e0*/  F2FP.F16.F32.PACK_AB R4, R219, R236 ;  /* 0x000000ecdb04723e */ /* 0x000fe200000000ff */
[-C--:B------:R-:W-:Y:S01]  /*104f0*/  FMUL.FTZ R66, R66, R3.reuse ;  /* 0x0000000342427220 */ /* 0x080fe20000410000 */
[----:B------:R-:W-:Y:S01]  /*10500*/  F2FP.F16.F32.PACK_AB R5, R207, R210 ;  /* 0x000000d2cf05723e */ /* 0x000fe200000000ff */
[----:B------:R-:W-:Y:S01]  /*10510*/  FMUL.FTZ R67, R67, R3 ;  /* 0x0000000343437220 */ /* 0x000fe20000410000 */
[----:B------:R-:W-:Y:S01]  /*10520*/  F2FP.F16.F32.PACK_AB R6, R27, R211 ;  /* 0x000000d31b06723e */ /* 0x000fe200000000ff */
[----:B------:R-:W-:Y:S01]  /*10530*/  FMUL.FTZ R112, R112, R8 ;  /* 0x0000000870707220 */ /* 0x000fe20000410000 */
[----:B---3--:R-:W-:Y:S01]  /*10540*/  F2FP.F16.F32.PACK_AB R7, R25, R206 ;  /* 0x000000ce1907723e */ /* 0x008fe200000000ff */
[----:B-1----:R-:W-:Y:S01]  /*10550*/  FFMA.FTZ R2, R208, UR8, -R9 ;  /* 0x00000008d0027c23 */ /* 0x002fe20008010809 */
[-C--:B------:R-:W-:Y:S01]  /*10560*/  FMUL.FTZ R113, R113, R8.reuse ;  /* 0x0000000871717220 */ /* 0x080fe20000410000 */
[-C--:B------:R-:W-:Y:S01]  /*10570*/  FMUL.FTZ R114, R114, R3.reuse ;  /* 0x0000000372727220 */ /* 0x080fe20000410000 */
[-C--:B------:R-:W-:Y:S01]  /*10580*/  FMUL.FTZ R115, R115, R3.reuse ;  /* 0x0000000373737220 */ /* 0x080fe20000410000 */
[----:B------:R1:W-:Y:S01]  /*10590*/  MUFU.EX2 R190, R2 ;  /* 0x0000000200be7308 */ /* 0x0003e20000000800 */
[-C--:B------:R-:W-:Y:S01]  /*105a0*/  FMUL.FTZ R128, R128, R8.reuse ;  /* 0x0000000880807220 */ /* 0x080fe20000410000 */
[----:B------:R-:W-:Y:S01]  /*105b0*/  HMMA.16816.F32 R68, R4, R32, R68 ;  /* 0x000000200444723c */ /* 0x000fe20000001844 */
[----:B------:R-:W-:Y:S01]  /*105c0*/  FMUL.FTZ R129, R129, R8 ;  /* 0x0000000881817220 */ /* 0x000fe20000410000 */
[-C--:B------:R-:W-:Y:S01]  /*105d0*/  FMUL.FTZ R130, R130, R3.reuse ;  /* 0x0000000382827220 */ /* 0x080fe20000410000 */
[----:B------:R-:W-:Y:S01]  /*105e0*/  FMUL.FTZ R131, R131, R3 ;  /* 0x0000000383837220 */ /* 0x000fe20000410000 */
[----:B--2---:R-:W-:Y:S01]  /*105f0*/  F2FP.F16.F32.PACK_AB R124, R192, R196 ;  /* 0x000000c4c07c723e */ /* 0x004fe200000000ff */
[----:B------:R-:W-:-:S03]  /*10600*/  FFMA.FTZ R8, R220, R8, R236 ;  /* 0x00000008dc087223 */ /* 0x000fc600000100ec */
[----:B------:R-:W-:Y:S01]  /*10610*/  HMMA.16816.F32 R132, R4, R34, R80 ;  /* 0x000000220484723c */ /* 0x000fe20000001850 */
[----:B------:R-:W-:Y:S01]  /*10620*/  LDSM.16.MT88.4 R80, [R216+0xb800] ;  /* 0x00b80000d850783b */ /* 0x000fe20000004200 */
[----:B-1----:R-:W-:-:S06]  /*10630*/  FFMA.FTZ R2, R197, UR8, -R9 ;  /* 0x00000008c5027c23 */ /* 0x002fcc0008010809 */
[C---:B------:R-:W-:Y:S01]  /*10640*/  HMMA.16816.F32 R32, R4.reuse, R18, R96 ;  /* 0x000000120420723c */ /* 0x040fe20000001860 */
[----:B------:R-:W-:Y:S01]  /*10650*/  LDSM.16.MT88.4 R96, [R251+0xb800] ;  /* 0x00b80000fb60783b */ /* 0x000fe20000004200 */
[----:B------:R1:W2:Y:S06]  /*10660*/  MUFU.EX2 R188, R2 ;  /* 0x0000000200bc7308 */ /* 0x0002ac0000000800 */
        /* <DEDUP_REMOVED lines=15> */
[C---:B------:R-:W-:Y:S01]  /*10760*/  HMMA.16816.F32 R140, R4.reuse, R142, R156 ;  /* 0x0000008e048c723c */ /* 0x040fe2000000189c */
[----:B------:R-:W2:Y:S07]  /*10770*/  LDSM.16.MT88.4 R156, [R216+0xa800] ;  /* 0x00a80000d89c783b */ /* 0x000eae0000004200 */
[----:B------:R-:W-:Y:S01]  /*10780*/  HMMA.16816.F32 R136, R4, R138, R172 ;  /* 0x0000008a0488723c */ /* 0x000fe200000018ac */
[----:B------:R-:W3:Y:S01]  /*10790*/  LDSM.16.MT88.4 R172, [R251+0xa800] ;  /* 0x00a80000fbac783b */ /* 0x000ee20000004200 */
[----:B-1----:R-:W-:-:S06]  /*107a0*/  FFMA.FTZ R2, R195, UR8, -R12 ;  /* 0x00000008c3027c23 */ /* 0x002fcc000801080c */
[C---:B------:R-:W-:Y:S01]  /*107b0*/  HMMA.16816.F32 R176, R4.reuse, R178, R48 ;  /* 0x000000b204b0723c */ /* 0x040fe20000001830 */
[----:B------:R-:W-:Y:S01]  /*107c0*/  LDSM.16.MT88.4 R48, [R15+0x800] ;  /* 0x000800000f30783b */ /* 0x000fe20000004200 */
[----:B------:R1:W4:Y:S06]  /*107d0*/  MUFU.EX2 R18, R2 ;  /* 0x0000000200127308 */ /* 0x00032c0000000800 */
[C---:B------:R-:W-:Y:S01]  /*107e0*/  HMMA.16816.F32 R180, R4.reuse, R182, R64 ;  /* 0x000000b604b4723c */ /* 0x040fe20000001840 */
[----:B------:R-:W-:Y:S07]  /*107f0*/  LDSM.16.MT88.4 R64, [R223+0x800] ;  /* 0x00080000df40783b */ /* 0x000fee0000004200 */
[----:B------:R-:W-:Y:S01]  /*10800*/  HMMA.16816.F32 R20, R4, R22, R112 ;  /* 0x000000160414723c */ /* 0x000fe20000001870 */
[----:B------:R-:W-:Y:S01]  /*10810*/  LDSM.16.MT88.4 R112, [R15+0x1800] ;  /* 0x001800000f70783b */ /* 0x000fe20000004200 */
[----:B-1----:R-:W-:Y:S01]  /*10820*/  FFMA.FTZ R2, R198, UR8, -R14 ;  /* 0x00000008c6027c23 */ /* 0x002fe2000801080e */
[----:B----4-:R-:W-:-:S03]  /*10830*/  F2FP.F16.F32.PACK_AB R127, R18, R184 ;  /* 0x000000b8127f723e */ /* 0x010fc600000000ff */
[----:B------:R1:W-:Y:S02]  /*10840*/  MUFU.EX2 R17, R2 ;  /* 0x0000000200117308 */ /* 0x0003e40000000800 */
[----:B------:R-:W-:Y:S01]  /*10850*/  HMMA.16816.F32 R28, R4, R30, R128 ;  /* 0x0000001e041c723c */ /* 0x000fe20000001880 */
[----:B------:R-:W4:Y:S07]  /*10860*/  LDSM.16.MT88.4 R4, [R223+0x1800] ;  /* 0x00180000df04783b */ /* 0x000f2e0000004200 */
        /* <DEDUP_REMOVED lines=9> */
[C---:B----4-:R-:W-:Y:S08]  /*10900*/  HMMA.16816.F32 R120, R124.reuse, R4, R120 ;  /* 0x000000047c78723c */ /* 0x050ff00000001878 */
        /* <DEDUP_REMOVED lines=34> */
[----:B------:R-:W-:Y:S01]  /*10b30*/  FADD.FTZ R5, R206, R5 ;  /* 0x00000005ce057221 */ /* 0x000fe20000010000 */
[----:B------:R-:W-:-:S02]  /*10b40*/  FADD.FTZ R3, R193, R3 ;  /* 0x00000003c1037221 */ /* 0x000fc40000010000 */
[----:B------:R-:W-:Y:S01]  /*10b50*/  FADD.FTZ R4, R27, R4 ;  /* 0x000000041b047221 */ /* 0x000fe20000010000 */
[----:B------:R-:W-:Y:S01]  /*10b60*/  FADD.FTZ R5, R25, R5 ;  /* 0x0000000519057221 */ /* 0x000fe20000010000 */
[----:B------:R-:W-:Y:S01]  /*10b70*/  FADD.FTZ R3, R191, R3 ;  /* 0x00000003bf037221 */ /* 0x000fe20000010000 */
[C---:B------:R-:W-:Y:S01]  /*10b80*/  HMMA.16816.F32 R100, R128.reuse, R112, R100 ;  /* 0x000000708064723c */ /* 0x040fe20000001864 */
[----:B------:R-:W-:Y:S01]  /*10b90*/  FADD.FTZ R17, R17, R4 ;  /* 0x0000000411117221 */ /* 0x000fe20000010000 */
[----:B------:R-:W-:Y:S01]  /*10ba0*/  FADD.FTZ R12, R12, R5 ;  /* 0x000000050c0c7221 */ /* 0x000fe20000010000 */
[----:B------:R-:W-:Y:S02]  /*10bb0*/  FADD.FTZ R3, R24, R3 ;  /* 0x0000000318037221 */ /* 0x000fe40000010000 */
        /* <DEDUP_REMOVED lines=35> */
[----:B------:R4:W-:Y:S01]  /*10df0*/  STL [R1+0x1c], R221 ;  /* 0x00001cdd01007387 */ /* 0x0009e20000100800 */
[----:B------:R-:W-:Y:S05]  /*10e00*/  BRA.U !UP0, `(.L_x_1485) ;  /* 0x0000003508cc7547 */ /* 0x000fea000b800000 */
[----:B------:R-:W2:Y:S04]  /*10e10*/  LDL R245, [R1+0xc] ;  /* 0x00000c0001f57983 */ /* 0x000ea80000100800 */
[----:B------:R-:W3:Y:S01]  /*10e20*/  LDL R244, [R1+0x8] ;  /* 0x0000080001f47983 */ /* 0x000ee20000100800 */
        /* <DEDUP_REMOVED lines=9> */
[----:B------:R-:W-:Y:S02]  /*10ec0*/  IMAD.U32 R2, RZ, RZ, UR9 ;  /* 0x00000009ff027e24 */ /* 0x000fe4000f8e00ff */
[----:B------:R-:W-:Y:S01]  /*10ed0*/  ULEA.HI.X UR4, UR6, UR4, UR7, 0x4, UP0 ;  /* 0x0000000406047291 */ /* 0x000fe200080f2407 */
[----:B------:R-:W-:Y:S01]  /*10ee0*/  MOV R6, UR13 ;  /* 0x0000000d00067c02 */ /* 0x000fe20008000f00 */
[----:B------:R-:W-:Y:S01]  /*10ef0*/  IMAD.U32 R7, RZ, RZ, UR13 ;  /* 0x0000000dff077e24 */ /* 0x000fe2000f8e00ff */
[----:B------:R-:W-:Y:S01]  /*10f00*/  BAR.SYNC.DEFER_BLOCKING 0x0 ;  /* 0x0000000000007b1d */ /* 0x000fe20000010000 */
[----:B--2---:R-:W-:-:S04]  /*10f10*/  LEA R4, P2, R4, R245, 0x6 ;  /* 0x000000f504047211 */ /* 0x004fc800078430ff */
[-C--:B---3--:R-:W-:Y:S01]  /*10f20*/  LEA.HI.X R5, R3, R244.reuse, R2, 0x6, P2 ;  /* 0x000000f403057211 */ /* 0x088fe200010f3402 */
[----:B------:R-:W-:Y:S01]  /*10f30*/  IMAD.U32 R3, RZ, RZ, UR4 ;  /* 0x00000004ff037e24 */ /* 0x000fe2000f8e00ff */
[----:B------:R-:W-:Y:S01]  /*10f40*/  LEA R2, P2, R6, R245, 0x1 ;  /* 0x000000f506027211 */ /* 0x000fe200078408ff */
[----:B------:R-:W-:Y:S02]  /*10f50*/  UIADD3 UR4, UPT, UPT, UR25, -0x5, URZ ;  /* 0xfffffffb19047890 */ /* 0x000fe4000fffe0ff */
[----:B------:R-:W-:Y:S01]  /*10f60*/  @!PT LDS RZ, [RZ] ;  /* 0x00000000fffff984 */ /* 0x000fe20000000800 */
[----:B------:R-:W-:Y:S01]  /*10f70*/  @!PT LDS RZ, [RZ] ;  /* 0x00000000fffff984 */ /* 0x000fe20000000800 */
[----:B------:R-:W-:Y:S01]  /*10f80*/  @!PT LDS RZ, [RZ] ;  /* 0x00000000fffff984 */ /* 0x000fe20000000800 */
[----:B------:R-:W-:Y:S01]  /*10f90*/  @!P1 LDGSTS.E.BYPASS.LTC128B.128 [R226+0xa000], desc[UR30][R4.64] ;  /* 0x0a00000004e29fae */ /* 0x000fe2000b981a1e */
[----:B------:R-:W-:Y:S01]  /*10fa0*/  LEA.HI.X R3, R7, R244, R3, 0x1, P2 ;  /* 0x000000f407037211 */ /* 0x000fe200010f0c03 */
[----:B------:R-:W-:Y:S02]  /*10fb0*/  UISETP.GT.U32.AND UP0, UPT, UR4, UR21, UPT ;  /* 0x000000150400728c */ /* 0x000fe4000bf04070 */
        /* <DEDUP_REMOVED lines=17> */
[----:B-1----:R-:W1:Y:S04]  /*110d0*/  LDSM.16.M88.4 R4, [R217+0x2000] ;  /* 0x00200000d904783b */ /* 0x002e680000000200 */
[----:B------:R-:W3:Y:S04]  /*110e0*/  LDSM.16.M88.4 R8, [R217] ;  /* 0x00000000d908783b */ /* 0x000ee80000000200 */
[----:B------:R-:W5:Y:S04]  /*110f0*/  LDSM.16.M88.4 R24, [R218+UR5+0x8800] ;  /* 0x00880005da18783b */ /* 0x000f680008000200 */
[----:B------:R-:W-:Y:S01]  /*11100*/  LDSM.16.M88.4 R136, [R225+0x8000] ;  /* 0x00800000e188783b */ /* 0x000fe20000000200 */
[----:B--2---:R-:W-:Y:S01]  /*11110*/  IMAD.IADD R3, R224, 0x1, R252 ;  /* 0x00000001e0037824 */ /* 0x004fe200078e02fc */
[----:B------:R-:W-:-:S02]  /*11120*/  IADD3 R2, PT, PT, R217, R252, RZ ;  /* 0x000000fcd9027210 */ /* 0x000fc40007ffe0ff */
[----:B------:R-:W-:Y:S04]  /*11130*/  LDSM.16.M88.4 R140, [R225+0x8800] ;  /* 0x00880000e18c783b */ /* 0x000fe80000000200 */
[----:B------:R-:W-:Y:S04]  /*11140*/  LDSM.16.M88.4 R28, [R3+0x8000] ;  /* 0x00800000031c783b */ /* 0x000fe80000000200 */
[----:B------:R-:W2:Y:S04]  /*11150*/  LDSM.16.M88.4 R12, [R2+0x2000] ;  /* 0x00200000020c783b */ /* 0x000ea80000000200 */
[----:B------:R-:W4:Y:S04]  /*11160*/  LDSM.16.M88.4 R32, [R3+0x8800] ;  /* 0x008800000320783b */ /* 0x000f280000000200 */
[----:B------:R-:W4:Y:S04]  /*11170*/  LDSM.16.M88.4 R20, [R2] ;  /* 0x000000000214783b */ /* 0x000f280000000200 */
[----:B------:R-:W0:Y:S01]  /*11180*/  LDGDEPBAR ;  /* 0x00000000000079af */ /* 0x000e220000000000 */
[----:B-1----:R-:W-:Y:S08]  /*11190*/  HMMA.16816.F32 R180, R4, R18, RZ ;  /* 0x0000001204b4723c */ /* 0x002ff000000018ff */
[-C--:B---3--:R-:W-:Y:S08]  /*111a0*/  HMMA.16816.F32 R188, R8, R16.reuse, RZ ;  /* 0x0000001008bc723c */ /* 0x088ff000000018ff */
[----:B------:R-:W-:Y:S08]  /*111b0*/  HMMA.16816.F32 R184, R4, R16, RZ ;  /* 0x0000001004b8723c */ /* 0x000ff000000018ff */
[----:B------:R-:W-:Y:S08]  /*111c0*/  HMMA.16816.F32 R200, R8, R18, RZ ;  /* 0x0000001208c8723c */ /* 0x000ff000000018ff */
[C---:B-----5:R-:W-:Y:S08]  /*111d0*/  HMMA.16816.F32 R176, R4.reuse, R24, RZ ;  /* 0x0000001804b0723c */ /* 0x060ff000000018ff */
[----:B------:R-:W-:Y:S01]  /*111e0*/  HMMA.16816.F32 R132, R4, R26, RZ ;  /* 0x0000001a0484723c */ /* 0x000fe200000018ff */
[----:B------:R-:W1:Y:S07]  /*111f0*/  LDSM.16.M88.4 R4, [R248+0x2000] ;  /* 0x00200000f804783b */ /* 0x000e6e0000000200 */
[C---:B------:R-:W-:Y:S08]  /*11200*/  HMMA.16816.F32 R16, R8.reuse, R24, RZ ;  /* 0x000000180810723c */ /* 0x040ff000000018ff */
[----:B------:R-:W-:Y:S01]  /*11210*/  HMMA.16816.F32 R196, R8, R26, RZ ;  /* 0x0000001a08c4723c */ /* 0x000fe200000018ff */
[----:B------:R-:W3:Y:S07]  /*11220*/  LDSM.16.M88.4 R8, [R248] ;  /* 0x00000000f808783b */ /* 0x000eee0000000200 */
[C---:B--2---:R-:W-:Y:S08]  /*11230*/  HMMA.16816.F32 R192, R12.reuse, R30, R180 ;  /* 0x0000001e0cc0723c */ /* 0x044ff000000018b4 */
[C---:B------:R-:W-:Y:S08]  /*11240*/  HMMA.16816.F32 R208, R12.reuse, R28, R184 ;  /* 0x0000001c0cd0723c */ /* 0x040ff000000018b8 */
[C---:B----4-:R-:W-:Y:S08]  /*11250*/  HMMA.16816.F32 R204, R12.reuse, R32, R176 ;  /* 0x000000200ccc723c */ /* 0x050ff000000018b0 */
[----:B------:R-:W-:Y:S01]  /*11260*/  HMMA.16816.F32 R180, R12, R34, R132 ;  /* 0x000000220cb4723c */ /* 0x000fe20000001884 */
[----:B------:R-:W-:Y:S07]  /*11270*/  LDSM.16.M88.4 R132, [R249+0x8000] ;  /* 0x00800000f984783b */ /* 0x000fee0000000200 */
[C---:B------:R-:W-:Y:S08]  /*11280*/  HMMA.16816.F32 R176, R20.reuse, R28, R188 ;  /* 0x0000001c14b0723c */ /* 0x040ff000000018bc */
[C---:B------:R-:W-:Y:S01]  /*11290*/  HMMA.16816.F32 R24, R20.reuse, R32, R16 ;  /* 0x000000201418723c */ /* 0x040fe20000001810 */
[----:B------:R-:W2:Y:S07]  /*112a0*/  LDSM.16.M88.4 R16, [R250+0x2000] ;  /* 0x00200000fa10783b */ /* 0x000eae0000000200 */
[C---:B------:R-:W-:Y:S01]  /*112b0*/  HMMA.16816.F32 R12, R20.reuse, R30, R200 ;  /* 0x0000001e140c723c */ /* 0x040fe200000018c8 */
[----:B------:R-:W4:Y:S07]  /*112c0*/  LDSM.16.M88.4 R28, [R249+0x8800] ;  /* 0x00880000f91c783b */ /* 0x000f2e0000000200 */
[----:B------:R-:W-:Y:S01]  /*112d0*/  HMMA.16816.F32 R184, R20, R34, R196 ;  /* 0x0000002214b8723c */ /* 0x000fe200000018c4 */
[----:B------:R-:W5:Y:S04]  /*112e0*/  LDSM.16.M88.4 R20, [R250] ;  /* 0x00000000fa14783b */ /* 0x000f680000000200 */
[----:B------:R-:W-:Y:S03]  /*112f0*/  LDSM.16.M88.4 R32, [R218+UR5+0x9000] ;  /* 0x00900005da20783b */ /* 0x000fe60008000200 */
[C---:B-1----:R-:W-:Y:S08]  /*11300*/  HMMA.16816.F32 R188, R4.reuse, R136, R208 ;  /* 0x0000008804bc723c */ /* 0x042ff000000018d0 */
[C---:B------:R-:W-:Y:S08]  /*11310*/  HMMA.16816.F32 R204, R4.reuse, R140, R204 ;  /* 0x0000008c04cc723c */ /* 0x040ff000000018cc */
[C---:B------:R-:W-:Y:S08]  /*11320*/  HMMA.16816.F32 R192, R4.reuse, R138, R192 ;  /* 0x0000008a04c0723c */ /* 0x040ff000000018c0 */
[----:B------:R-:W-:Y:S08]  /*11330*/  HMMA.16816.F32 R180, R4, R142, R180 ;  /* 0x0000008e04b4723c */ /* 0x000ff000000018b4 */
[C---:B---3--:R-:W-:Y:S08]  /*11340*/  HMMA.16816.F32 R176, R8.reuse, R136, R176 ;  /* 0x0000008808b0723c */ /* 0x048ff000000018b0 */
[C---:B------:R-:W-:Y:S01]  /*11350*/  HMMA.16816.F32 R4, R8.reuse, R140, R24 ;  /* 0x0000008c0804723c */ /* 0x040fe20000001818 */
[----:B------:R-:W-:Y:S07]  /*11360*/  LDSM.16.M88.4 R24, [R218+UR5+0x9800] ;  /* 0x00980005da18783b */ /* 0x000fee0008000200 */
[C---:B------:R-:W-:Y:S01]  /*11370*/  HMMA.16816.F32 R136, R8.reuse, R138, R12 ;  /* 0x0000008a0888723c */ /* 0x040fe2000000180c */
[----:B------:R-:W1:Y:S07]  /*11380*/  LDSM.16.M88.4 R12, [R217+0x6000] ;  /* 0x00600000d90c783b */ /* 0x000e6e0000000200 */
[----:B------:R-:W-:Y:S01]  /*11390*/  HMMA.16816.F32 R140, R8, R142, R184 ;  /* 0x0000008e088c723c */ /* 0x000fe200000018b8 */
[----:B------:R-:W3:Y:S07]  /*113a0*/  LDSM.16.M88.4 R8, [R217+0x4000] ;  /* 0x00400000d908783b */ /* 0x000eee0000000200 */
[C---:B--2---:R-:W-:Y:S08]  /*113b0*/  HMMA.16816.F32 R188, R16.reuse, R132, R188 ;  /* 0x0000008410bc723c */ /* 0x044ff000000018bc */
[C---:B------:R-:W-:Y:S08]  /*113c0*/  HMMA.16816.F32 R192, R16.reuse, R134, R192 ;  /* 0x0000008610c0723c */ /* 0x040ff000000018c0 */
[C---:B----4-:R-:W-:Y:S08]  /*113d0*/  HMMA.16816.F32 R208, R16.reuse, R28, R204 ;  /* 0x0000001c10d0723c */ /* 0x050ff000000018cc */
[----:B------:R-:W-:Y:S08]  /*113e0*/  HMMA.16816.F32 R180, R16, R30, R180 ;  /* 0x0000001e10b4723c */ /* 0x000ff000000018b4 */
[C---:B-----5:R-:W-:Y:S08]  /*113f0*/  HMMA.16816.F32 R184, R20.reuse, R132, R176 ;  /* 0x0000008414b8723c */ /* 0x060ff000000018b0 */
[C---:B------:R-:W-:Y:S01]  /*11400*/  HMMA.16816.F32 R16, R20.reuse, R28, R4 ;  /* 0x0000001c1410723c */ /* 0x040fe20000001804 */
[----:B------:R-:W-:Y:S07]  /*11410*/  LDSM.16.M88.4 R4, [R2+0x6000] ;  /* 0x006000000204783b */ /* 0x000fee0000000200 */
[C---:B------:R-:W-:Y:S01]  /*11420*/  HMMA.16816.F32 R132, R20.reuse, R134, R136 ;  /* 0x000000861484723c */ /* 0x040fe20000001888 */
[----:B------:R-:W2:Y:S07]  /*11430*/  LDSM.16.M88.4 R136, [R3+0x9000] ;  /* 0x009000000388783b */ /* 0x000eae0000000200 */
[----:B------:R-:W-:Y:S01]  /*11440*/  HMMA.16816.F32 R28, R20, R30, R140 ;  /* 0x0000001e141c723c */ /* 0x000fe2000000188c */
[----:B------:R-:W4:Y:S04]  /*11450*/  LDSM.16.M88.4 R140, [R3+0x9800] ;  /* 0x00980000038c783b */ /* 0x000f280000000200 */
[----:B------:R5:W4:Y:S03]  /*11460*/  LDSM.16.M88.4 R20, [R2+0x4000] ;  /* 0x004000000214783b */ /* 0x000b260000000200 */
[----:B-1----:R-:W-:Y:S08]  /*11470*/  HMMA.16816.F32 R176, R12, R32, R188 ;  /* 0x000000200cb0723c */ /* 0x002ff000000018bc */
[C---:B---3--:R-:W-:Y:S01]  /*11480*/  HMMA.16816.F32 R196, R8.reuse, R34, R132 ;  /* 0x0000002208c4723c */ /* 0x048fe20000001884 */
[----:B------:R-:W-:Y:S07]  /*11490*/  LDSM.16.M88.4 R132, [R225+0x9000] ;  /* 0x00900000e184783b */ /* 0x000fee0000000200 */
[----:B------:R-:W-:Y:S01]  /*114a0*/  HMMA.16816.F32 R204, R8, R24, R16 ;  /* 0x0000001808cc723c */ /* 0x000fe20000001810 */
[----:B------:R-:W1:Y:S01]  /*114b0*/  LDSM.16.M88.4 R16, [R248+0x6000] ;  /* 0x00600000f810783b */ /* 0x000e620000000200 */
[----:B-----5:R-:W-:-:S06]  /*114c0*/  VIADD R2, R0, UR24 ;  /* 0x0000001800027c36 */ /* 0x020fcc0008000000 */
[C---:B------:R-:W-:Y:S08]  /*114d0*/  HMMA.16816.F32 R200, R12.reuse, R34, R192 ;  /* 0x000000220cc8723c */ /* 0x040ff000000018c0 */
[C---:B------:R-:W-:Y:S08]  /*114e0*/  HMMA.16816.F32 R208, R12.reuse, R24, R208 ;  /* 0x000000180cd0723c */ /* 0x040ff000000018d0 */
[----:B------:R-:W-:Y:S01]  /*114f0*/  HMMA.16816.F32 R188, R12, R26, R180 ;  /* 0x0000001a0cbc723c */ /* 0x000fe200000018b4 */
[----:B------:R-:W-:Y:S07]  /*11500*/  LDSM.16.M88.4 R12, [R248+0x4000] ;  /* 0x00400000f80c783b */ /* 0x000fee0000000200 */
[C---:B------:R-:W-:Y:S01]  /*11510*/  HMMA.16816.F32 R184, R8.reuse, R32, R184 ;  /* 0x0000002008b8723c */ /* 0x040fe200000018b8 */
[----:B------:R-:W3:Y:S07]  /*11520*/  LDSM.16.M88.4 R32, [R225+0x9800] ;  /* 0x00980000e120783b */ /* 0x000eee0000000200 */
[----:B------:R-:W-:Y:S01]  /*11530*/  HMMA.16816.F32 R180, R8, R26, R28 ;  /* 0x0000001a08b4723c */ /* 0x000fe2000000181c */
[----:B------:R-:W-:Y:S04]  /*11540*/  LDSM.16.M88.4 R24, [R249+0x9000] ;  /* 0x00900000f918783b */ /* 0x000fe80000000200 */
[----:B------:R-:W-:Y:S03]  /*11550*/  LDSM.16.M88.4 R28, [R249+0x9800] ;  /* 0x00980000f91c783b */ /* 0x000fe60000000200 */
[C---:B--2---:R-:W-:Y:S01]  /*11560*/  HMMA.16816.F32 R176, R4.reuse, R136, R176 ;  /* 0x0000008804b0723c */ /* 0x044fe200000018b0 */
[----:B------:R-:W-:Y:S07]  /*11570*/  LDSM.16.M88.4 R8, [R250+0x4000] ;  /* 0x00400000fa08783b */ /* 0x000fee0000000200 */
[C---:B------:R-:W-:Y:S08]  /*11580*/  HMMA.16816.F32 R200, R4.reuse, R138, R200 ;  /* 0x0000008a04c8723c */ /* 0x040ff000000018c8 */
[C---:B----4-:R-:W-:Y:S08]  /*11590*/  HMMA.16816.F32 R208, R4.reuse, R140, R208 ;  /* 0x0000008c04d0723c */ /* 0x050ff000000018d0 */
[----:B------:R-:W-:Y:S01]  /*115a0*/  HMMA.16816.F32 R192, R4, R142, R188 ;  /* 0x0000008e04c0723c */ /* 0x000fe200000018bc */
[----:B------:R-:W2:Y:S01]  /*115b0*/  LDSM.16.M88.4 R4, [R250+0x6000] ;  /* 0x00600000fa04783b */ /* 0x000ea20000000200 */
[----:B------:R-:W-:-:S06]  /*115c0*/  DEPBAR.LE SB0, 0x0 ;  /* 0x000080000000791a */ /* 0x000fcc0000000000 */
[C---:B------:R-:W-:Y:S08]  /*115d0*/  HMMA.16816.F32 R188, R20.reuse, R136, R184 ;  /* 0x0000008814bc723c */ /* 0x040ff000000018b8 */
[C---:B------:R-:W-:Y:S08]  /*115e0*/  HMMA.16816.F32 R196, R20.reuse, R138, R196 ;  /* 0x0000008a14c4723c */ /* 0x040ff000000018c4 */
[C---:B------:R-:W-:Y:S08]  /*115f0*/  HMMA.16816.F32 R204, R20.reuse, R140, R204 ;  /* 0x0000008c14cc723c */ /* 0x040ff000000018cc */
        /* <DEDUP_REMOVED lines=8> */
[----:B------:R-:W-:Y:S08]  /*11680*/  HMMA.16816.F32 R12, R12, R34, R184 ;  /* 0x000000220c0c723c */ /* 0x000ff000000018b8 */
[C---:B--2---:R-:W-:Y:S08]  /*11690*/  HMMA.16816.F32 R180, R4.reuse, R24, R180 ;  /* 0x0000001804b4723c */ /* 0x044ff000000018b4 */
[C---:B------:R-:W-:Y:S08]  /*116a0*/  HMMA.16816.F32 R176, R4.reuse, R26, R176 ;  /* 0x0000001a04b0723c */ /* 0x040ff000000018b0 */
[C---:B------:R-:W-:Y:S08]  /*116b0*/  HMMA.16816.F32 R140, R4.reuse, R28, R140 ;  /* 0x0000001c048c723c */ /* 0x040ff0000000188c */
[----:B------:R-:W-:Y:S01]  /*116c0*/  HMMA.16816.F32 R32, R4, R30, R136 ;  /* 0x0000001e0420723c */ /* 0x000fe20000001888 */
[----:B------:R-:W-:Y:S01]  /*116d0*/  VIADD R7, R2, 0xffffff60 ;  /* 0xffffff6002077836 */ /* 0x000fe20000000000 */
[----:B------:R-:W-:Y:S01]  /*116e0*/  IADD3 R5, PT, PT, R227, 0x40, RZ ;  /* 0x00000040e3057810 */ /* 0x000fe20007ffe0ff */
[----:B------:R-:W-:-:S02]  /*116f0*/  VIADD R6, R0, 0xffffff60 ;  /* 0xffffff6000067836 */ /* 0x000fc40000000000 */
[C---:B------:R-:W-:Y:S01]  /*11700*/  VIADD R4, R227.reuse, 0x8 ;  /* 0x00000008e3047836 */ /* 0x040fe20000000000 */
[----:B------:R-:W-:Y:S02]  /*11710*/  IADD3 R3, PT, PT, R227, -R7, RZ ;  /* 0x80000007e3037210 */ /* 0x000fe40007ffe0ff */
[C---:B------:R-:W-:Y:S01]  /*11720*/  HMMA.16816.F32 R20, R8.reuse, R24, R20 ;  /* 0x000000180814723c */ /* 0x040fe20000001814 */
[----:B------:R-:W-:Y:S01]  /*11730*/  BAR.SYNC.DEFER_BLOCKING 0x0 ;  /* 0x0000000000007b1d */ /* 0x000fe20000010000 */
[----:B------:R-:W-:Y:S02]  /*11740*/  IABS R3, R3 ;  /* 0x0000000300037213 */ /* 0x000fe40000000000 */
[----:B------:R-:W-:Y:S02]  /*11750*/  ISETP.GE.AND P2, PT, R6, R234, PT ;  /* 0x000000ea0600720c */ /* 0x000fe40003f46270 */
[----:B------:R-:W-:Y:S02]  /*11760*/  I2FP.F32.S32 R3, R3 ;  /* 0x0000000300037245 */ /* 0x000fe40000201400 */
[----:B------:R-:W-:Y:S01]  /*11770*/  HMMA.16816.F32 R192, R8, R28, R16 ;  /* 0x0000001c08c0723c */ /* 0x000fe20000001810 */
[----:B------:R-:W-:-:S02]  /*11780*/  ISETP.GT.AND P6, PT, R230, R6, PT ;  /* 0x00000006e600720c */ /* 0x000fc40003fc4270 */
[----:B------:R-:W-:Y:S02]  /*11790*/  ISETP.GT.AND P3, PT, R231, R6, PT ;  /* 0x00000006e700720c */ /* 0x000fe40003f64270 */
[----:B------:R-:W-:Y:S02]  /*117a0*/  ISETP.GE.AND P5, PT, R6, R235, PT ;  /* 0x000000eb0600720c */ /* 0x000fe40003fa6270 */
[----:B------:R-:W-:Y:S01]  /*117b0*/  P2R R19, PR, RZ, 0x4 ;  /* 0x00000004ff137803 */ /* 0x000fe20000000000 */
[----:B------:R-:W-:Y:S03]  /*117c0*/  HMMA.16816.F32 R132, R8, R26, R132 ;  /* 0x0000001a0884723c */ /* 0x000fe60000001884 */
[----:B------:R-:W-:Y:S01]  /*117d0*/  FFMA.FTZ R18, R3, -UR12, R20 ;  /* 0x8000000c03127c23 */ /* 0x000fe20008010014 */
[----:B------:R-:W-:-:S04]  /*117e0*/  VIADD R3, R227, 0x48 ;  /* 0x00000048e3037836 */ /* 0x000fc80000000000 */
[----:B------:R-:W-:Y:S01]  /*117f0*/  HMMA.16816.F32 R28, R8, R30, R12 ;  /* 0x0000001e081c723c */ /* 0x000fe2000000180c */
[----:B------:R-:W-:-:S04]  /*11800*/  NOP ;  /* 0x0000000000007918 */ /* 0x000fc80000000000 */
[----:B------:R-:W-:-:S15]  /*11810*/  BRA.U !UP0, `(.L_x_1489) ;  /* 0x0000000108d47547 */ /* 0x000fde000b800000 */
[----:B------:R-:W-:-:S04]  /*11820*/  IMAD.U32 R8, RZ, RZ, UR25 ;  /* 0x00000019ff087e24 */ /* 0x000fc8000f8e00ff */
[----:B------:R-:W-:-:S04]  /*11830*/  @!P1 VIADD R8, R8, 0xfffffffa ;  /* 0xfffffffa08089836 */ /* 0x000fc80000000000 */
[C---:B------:R-:W-:Y:S02]  /*11840*/  @!P1 IMAD R10, R8.reuse, UR15, RZ ;  /* 0x0000000f080a9c24 */ /* 0x040fe4000f8e02ff */
[----:B------:R-:W-:-:S05]  /*11850*/  @!P1 IMAD.WIDE.U32 R8, R8, UR16, RZ ;  /* 0x0000001008089c25 */ /* 0x000fca000f8e00ff */
[----:B------:R-:W-:Y:S02]  /*11860*/  @!P1 IADD3 R10, PT, PT, R9, R10, RZ ;  /* 0x0000000a090a9210 */ /* 0x000fe40007ffe0ff */
[----:B------:R-:W-:-:S04]  /*11870*/  @!P1 LEA R16, P2, R8, R246, 0x1 ;  /* 0x000000f608109211 */ /* 0x000fc800078408ff */
[----:B------:R-:W-:Y:S01]  /*11880*/  @!P1 LEA.HI.X R17, R8, R247, R10, 0x1, P2 ;  /* 0x000000f708119211 */ /* 0x000fe200010f0c0a */
[----:B------:R-:W-:-:S04]  /*11890*/  IMAD.U32 R8, RZ, RZ, UR25 ;  /* 0x00000019ff087e24 */ /* 0x000fc8000f8e00ff */
[----:B------:R-:W-:Y:S01]  /*118a0*/  @!PT LDS RZ, [RZ] ;  /* 0x00000000fffff984 */ /* 0x000fe20000000800 */
[----:B------:R-:W-:Y:S01]  /*118b0*/  @!PT LDS RZ, [RZ] ;  /* 0x00000000fffff984 */ /* 0x000fe20000000800 */
[----:B------:R-:W-:Y:S01]  /*118c0*/  @!PT LDS RZ, [RZ] ;  /* 0x00000000fffff984 */ /* 0x000fe20000000800 */
[----:B------:R1:W-:Y:S01]  /*118d0*/  @!P1 LDGSTS.E.BYPASS.LTC128B.128 [R226+0x8000], desc[UR30][R16.64] ;  /* 0x0800000010e29fae */ /* 0x0003e2000b981a1e */
[----:B------:R-:W-:-:S03]  /*118e0*/  @!P0 IADD3 R8, PT, PT, R8, -0x6, RZ ;  /* 0xfffffffa08088810 */ /* 0x000fc60007ffe0ff */
[----:B------:R1:W-:Y:S02]  /*118f0*/  @P1 STS.128 [R226+0x8000], RZ ;  /* 0x008000ffe2001388 */ /* 0x0003e40000000c00 */
[C---:B------:R-:W-:Y:S02]  /*11900*/  @!P0 IMAD R10, R8.reuse, UR15, RZ ;  /* 0x0000000f080a8c24 */ /* 0x040fe4000f8e02ff */
[----:B------:R-:W-:-:S04]  /*11910*/  @!P0 IMAD.WIDE.U32 R8, R8, UR16, RZ ;  /* 0x0000001008088c25 */ /* 0x000fc8000f8e00ff */
[----:B------:R-:W-:Y:S01]  /*11920*/  @!P0 IMAD.IADD R10, R9, 0x1, R10 ;  /* 0x00000001090a8824 */ /* 0x000fe200078e020a */
[C---:B------:R-:W-:Y:S02]  /*11930*/  @!P0 LEA R14, P2, R8.reuse, R246, 0x1 ;  /* 0x000000f6080e8211 */ /* 0x040fe400078408ff */
[----:B------:R-:W-:Y:S02]  /*11940*/  MOV R9, UR17 ;  /* 0x0000001100097c02 */ /* 0x000fe40008000f00 */
[----:B------:R-:W-:Y:S01]  /*11950*/  @!P0 LEA.HI.X R15, R8, R247, R10, 0x1, P2 ;  /* 0x000000f7080f8211 */ /* 0x000fe200010f0c0a */
[----:B------:R-:W-:Y:S01]  /*11960*/  IMAD.U32 R8, RZ, RZ, UR19 ;  /* 0x00000013ff087e24 */ /* 0x000fe2000f8e00ff */
[----:B------:R-:W-:-:S03]  /*11970*/  MOV R10, UR25 ;  /* 0x00000019000a7c02 */ /* 0x000fc60008000f00 */
[----:B------:R-:W-:Y:S01]  /*11980*/  @!PT LDS RZ, [RZ] ;  /* 0x00000000fffff984 */ /* 0x000fe20000000800 */
[----:B------:R-:W-:Y:S01]  /*11990*/  @!PT LDS RZ, [RZ] ;  /* 0x00000000fffff984 */ /* 0x000fe20000000800 */
[----:B------:R-:W-:Y:S01]  /*119a0*/  @!PT LDS RZ, [RZ] ;  /* 0x00000000fffff984 */ /* 0x000fe20000000800 */
[----:B------:R1:W-:Y:S02]  /*119b0*/  @!P0 LDGSTS.E.BYPASS.LTC128B.128 [R226+0x9000], desc[UR30][R14.64+0x80] ;  /* 0x090000800ee28fae */ /* 0x0003e4000b981a1e */
[----:B------:R-:W-:Y:S02]  /*119c0*/  @!P1 VIADD R10, R10, 0xfffffffa ;  /* 0xfffffffa0a0a9836 */ /* 0x000fe40000000000 */
[----:B------:R1:W-:Y:S02]  /*119d0*/  @P0 STS.128 [R226+0x9000], RZ ;  /* 0x009000ffe2000388 */ /* 0x0003e40000000c00 */
[----:B------:R-:W-:-:S04]  /*119e0*/  @!P1 IMAD.WIDE.U32 R8, R10, UR16, R8 ;  /* 0x000000100a089c25 */ /* 0x000fc8000f8e0008 */
[----:B------:R-:W-:Y:S01]  /*119f0*/  @!P1 IMAD R10, R10, UR15, RZ ;  /* 0x0000000f0a0a9c24 */ /* 0x000fe2000f8e02ff */
[----:B------:R-:W-:-:S04]  /*11a00*/  @!P1 LEA R12, P2, R8, R246, 0x1 ;  /* 0x000000f6080c9211 */ /* 0x000fc800078408ff */
[----:B------:R-:W-:Y:S01]  /*11a10*/  @!P1 IADD3 R10, PT, PT, R10, R9, RZ ;  /* 0x000000090a0a9210 */ /* 0x000fe20007ffe0ff */
[----:B------:R-:W-:-:S03]  /*11a20*/  IMAD.U32 R9, RZ, RZ, UR17 ;  /* 0x00000011ff097e24 */ /* 0x000fc6000f8e00ff */
[----:B------:R-:W-:Y:S01]  /*11a30*/  @!P1 LEA.HI.X R13, R8, R247, R10, 0x1, P2 ;  /* 0x000000f7080d9211 */ /* 0x000fe200010f0c0a */
[----:B------:R-:W-:Y:S01]  /*11a40*/  IMAD.U32 R10, RZ, RZ, UR25 ;  /* 0x00000019ff0a7e24 */ /* 0x000fe2000f8e00ff */
[----:B------:R-:W-:-:S03]  /*11a50*/  MOV R8, UR19 ;  /* 0x0000001300087c02 */ /* 0x000fc60008000f00 */
[----:B------:R-:W-:Y:S01]  /*11a60*/  @!PT LDS RZ, [RZ] ;  /* 0x00000000fffff984 */ /* 0x000fe20000000800 */
[----:B------:R-:W-:Y:S01]  /*11a70*/  @!PT LDS RZ, [RZ] ;  /* 0x00000000fffff984 */ /* 0x000fe20000000800 */
[----:B------:R-:W-:Y:S01]  /*11a80*/  @!PT LDS RZ, [RZ] ;  /* 0x00000000fffff984 */ /* 0x000fe20000000800 */
[----:B------:R1:W-:Y:S01]  /*11a90*/  @!P1 LDGSTS.E.BYPASS.LTC128B.128 [R226+0x8800], desc[UR30][R12.64] ;  /* 0x088000000ce29fae */ /* 0x0003e2000b981a1e */
[----:B------:R-:W-:-:S03]  /*11aa0*/  @!P0 IADD3 R10, PT, PT, R10, -0x6, RZ ;  /* 0xfffffffa0a0a8810 */ /* 0x000fc60007ffe0ff */
[----:B------:R1:W-:Y:S02]  /*11ab0*/  @P1 STS.128 [R226+0x8800], RZ ;  /* 0x008800ffe2001388 */ /* 0x0003e40000000c00 */
[----:B------:R-:W-:-:S04]  /*11ac0*/  @!P0 IMAD.WIDE.U32 R8, R10, UR16, R8 ;  /* 0x000000100a088c25 */ /* 0x000fc8000f8e0008 */
[----:B------:R-:W-:-:S05]  /*11ad0*/  @!P0 IMAD R10, R10, UR15, RZ ;  /* 0x0000000f0a0a8c24 */ /* 0x000fca000f8e02ff */
        /* <DEDUP_REMOVED lines=9> */
.L_x_1489:
[----:B-1----:R-:W-:Y:S01]  /*11b70*/  IMAD.IADD R11, R4, 0x1, -R7 ;  /* 0x00000001040b7824 */ /* 0x002fe200078e0a07 */
[----:B------:R-:W-:Y:S01]  /*11b80*/  IADD3 R8, PT, PT, R2, -0x88, RZ ;  /* 0xffffff7802087810 */ /* 0x000fe20007ffe0ff */
[----:B------:R-:W-:Y:S01]  /*11b90*/  IMAD.MOV.U32 R249, RZ, RZ, R221 ;  /* 0x000000fffff97224 */ /* 0x000fe200078e00dd */
[----:B------:R-:W-:Y:S01]  /*11ba0*/  IADD3 R10, PT, PT, R5, -R7, RZ ;  /* 0x80000007050a7210 */ /* 0x000fe20007ffe0ff */
[----:B------:R-:W-:Y:S01]  /*11bb0*/  IMAD.IADD R7, R3, 0x1, -R7 ;  /* 0x0000000103077824 */ /* 0x000fe200078e0a07 */
[----:B------:R-:W-:Y:S01]  /*11bc0*/  IADD3 R9, PT, PT, R227, -R8, RZ ;  /* 0x80000008e3097210 */ /* 0x000fe20007ffe0ff */
[----:B------:R-:W-:Y:S01]  /*11bd0*/  IMAD.MOV.U32 R250, RZ, RZ, R220 ;  /* 0x000000fffffa7224 */ /* 0x000fe200078e00dc */
[----:B------:R-:W-:Y:S01]  /*11be0*/  IABS R13, R11 ;  /* 0x0000000b000d7213 */ /* 0x000fe20000000000 */
[----:B------:R-:W-:Y:S01]  /*11bf0*/  @UP0 UIADD3 UR25, UPT, UPT, UR25, -0x6, URZ ;  /* 0xfffffffa19190890 */ /* 0x000fe2000fffe0ff */
[----:B------:R-:W-:Y:S02]  /*11c00*/  IABS R11, R7 ;  /* 0x00000007000b7213 */ /* 0x000fe40000000000 */
[----:B------:R-:W-:Y:S01]  /*11c10*/  IABS R7, R9 ;  /* 0x0000000900077213 */ /* 0x000fe20000000000 */
[----:B------:R-:W-:Y:S01]  /*11c20*/  IMAD.MOV.U32 R9, RZ, RZ, R13 ;  /* 0x000000ffff097224 */ /* 0x000fe200078e000d */
[----:B------:R-:W-:-:S02]  /*11c30*/  IABS R10, R10 ;  /* 0x0000000a000a7213 */ /* 0x000fc40000000000 */
[----:B------:R-:W-:Y:S02]  /*11c40*/  FSEL R12, R18, -INF , !P6 ;  /* 0xff800000120c7808 */ /* 0x000fe40007000000 */
[----:B------:R-:W-:Y:S02]  /*11c50*/  I2FP.F32.S32 R9, R9 ;  /* 0x0000000900097245 */ /* 0x000fe40000201400 */
[----:B------:R-:W-:Y:S02]  /*11c60*/  ISETP.NE.AND P6, PT, R19, RZ, PT ;  /* 0x000000ff1300720c */ /* 0x000fe40003fc5270 */
[----:B------:R-:W-:Y:S01]  /*11c70*/  I2FP.F32.S32 R13, R10 ;  /* 0x0000000a000d7245 */ /* 0x000fe20000201400 */
[----:B------:R-:W-:Y:S01]  /*11c80*/  FFMA.FTZ R9, R9, -UR12, R22 ;  /* 0x8000000c09097c23 */ /* 0x000fe20008010016 */
[----:B------:R-:W-:Y:S02]  /*11c90*/  I2FP.F32.S32 R11, R11 ;  /* 0x0000000b000b7245 */ /* 0x000fe40000201400 */
[----:B------:R-:W-:Y:S01]  /*11ca0*/  FSEL R184, R12, -INF , !P6 ;  /* 0xff8000000cb87808 */ /* 0x000fe20007000000 */
[----:B------:R-:W-:Y:S01]  /*11cb0*/  FFMA.FTZ R12, R13, -UR12, R180 ;  /* 0x8000000c0d0c7c23 */ /* 0x000fe200080100b4 */
[----:B------:R-:W-:Y:S01]  /*11cc0*/  I2FP.F32.S32 R10, R7 ;  /* 0x00000007000a7245 */ /* 0x000fe20000201400 */
[----:B------:R-:W-:Y:S01]  /*11cd0*/  FFMA.FTZ R11, R11, -UR12, R182 ;  /* 0x8000000c0b0b7c23 */ /* 0x000fe200080100b6 */
[----:B------:R-:W-:-:S02]  /*11ce0*/  ISETP.GT.AND P0, PT, R228, R6, PT ;  /* 0x00000006e400720c */ /* 0x000fc40003f04270 */
[C---:B------:R-:W-:Y:S02]  /*11cf0*/  ISETP.GE.AND P1, PT, R6.reuse, R232, PT ;  /* 0x000000e80600720c */ /* 0x040fe40003f26270 */
[----:B------:R-:W-:Y:S02]  /*11d00*/  ISETP.GE.AND P2, PT, R6, R233, PT ;  /* 0x000000e90600720c */ /* 0x000fe40003f46270 */
[----:B------:R-:W-:Y:S02]  /*11d10*/  ISETP.GT.AND P6, PT, R229, R6, PT ;  /* 0x00000006e500720c */ /* 0x000fe40003fc4270 */
[----:B------:R-:W-:Y:S01]  /*11d20*/  FSEL R7, R9, -INF , !P3 ;  /* 0xff80000009077808 */ /* 0x000fe20005800000 */
[----:B------:R-:W-:Y:S01]  /*11d30*/  FFMA.FTZ R9, R10, -UR12, R28 ;  /* 0x8000000c0a097c23 */ /* 0x000fe2000801001c */
[----:B------:R-:W-:Y:S02]  /*11d40*/  IADD3 R6, PT, PT, R0, -0x88, RZ ;  /* 0xffffff7800067810 */ /* 0x000fe40007ffe0ff */
[----:B------:R-:W-:-:S02]  /*11d50*/  FSEL R10, R12, -INF , !P0 ;  /* 0xff8000000c0a7808 */ /* 0x000fc40004000000 */
[----:B------:R-:W-:Y:S02]  /*11d60*/  FSEL R180, R7, -INF , !P5 ;  /* 0xff80000007b47808 */ /* 0x000fe40006800000 */
[----:B------:R-:W-:Y:S02]  /*11d70*/  ISETP.GT.AND P3, PT, R230, R6, PT ;  /* 0x00000006e600720c */ /* 0x000fe40003f64270 */
[----:B------:R-:W-:Y:S02]  /*11d80*/  FSEL R7, R11, -INF , !P6 ;  /* 0xff8000000b077808 */ /* 0x000fe40007000000 */
[----:B------:R-:W-:Y:S02]  /*11d90*/  IADD3 R11, PT, PT, R4, -R8, RZ ;  /* 0x80000008040b7210 */ /* 0x000fe40007ffe0ff */
[----:B------:R-:W-:Y:S01]  /*11da0*/  FSEL R25, R10, -INF , !P1 ;  /* 0xff8000000a197808 */ /* 0x000fe20004800000 */
[--C-:B------:R-:W-:Y:S01]  /*11db0*/  IMAD.IADD R10, R5, 0x1, -R8.reuse ;  /* 0x00000001050a7824 */ /* 0x100fe200078e0a08 */
[----:B------:R-:W-:Y:S01]  /*11dc0*/  FSEL R26, R7, -INF , !P2 ;  /* 0xff800000071a7808 */ /* 0x000fe20005000000 */
[----:B------:R-:W-:Y:S01]  /*11dd0*/  VIADD R7, R2, 0xffffff61 ;  /* 0xffffff6102077836 */ /* 0x000fe20000000000 */
[----:B------:R-:W-:Y:S01]  /*11de0*/  FSEL R13, R9, -INF , !P3 ;  /* 0xff800000090d7808 */ /* 0x000fe20005800000 */
[----:B------:R-:W-:Y:S01]  /*11df0*/  IMAD.IADD R9, R3, 0x1, -R8 ;  /* 0x0000000103097824 */ /* 0x000fe200078e0a08 */
[----:B------:R-:W-:-:S02]  /*11e00*/  IABS R14, R11 ;  /* 0x0000000b000e7213 */ /* 0x000fc40000000000 */
[----:B------:R-:W-:Y:S02]  /*11e10*/  IABS R11, R10 ;  /* 0x0000000a000b7213 */ /* 0x000fe40000000000 */
[----:B------:R-:W-:Y:S02]  /*11e20*/  IADD3 R12, PT, PT, R227, -R7, RZ ;  /* 0x80000007e30c7210 */ /* 0x000fe40007ffe0ff */
[----:B------:R-:W-:Y:S02]  /*11e30*/  IABS R9, R9 ;  /* 0x0000000900097213 */ /* 0x000fe40000000000 */
[----:B------:R-:W-:Y:S02]  /*11e40*/  MOV R10, R14 ;  /* 0x0000000e000a7202 */ /* 0x000fe40000000f00 */
[----:B------:R-:W-:Y:S01]  /*11e50*/  IABS R8, R12 ;  /* 0x0000000c00087213 */ /* 0x000fe20000000000 */
[----:B------:R-:W-:Y:S01]  /*11e60*/  IMAD.MOV.U32 R12, RZ, RZ, R9 ;  /* 0x000000ffff0c7224 */ /* 0x000fe200078e0009 */
[----:B------:R-:W-:-:S02]  /*11e70*/  I2FP.F32.S32 R10, R10 ;  /* 0x0000000a000a7245 */ /* 0x000fc40000201400 */
[----:B------:R-:W-:Y:S02]  /*11e80*/  I2FP.F32.S32 R11, R11 ;  /* 0x0000000b000b7245 */ /* 0x000fe40000201400 */
[----:B------:R-:W-:Y:S01]  /*11e90*/  I2FP.F32.S32 R9, R8 ;  /* 0x0000000800097245 */ /* 0x000fe20000201400 */
[----:B------:R-:W-:Y:S01]  /*11ea0*/  FFMA.FTZ R8, R10, -UR12, R30 ;  /* 0x8000000c0a087c23 */ /* 0x000fe2000801001e */
[----:B------:R-:W-:Y:S01]  /*11eb0*/  ISETP.GT.AND P0, PT, R231, R6, PT ;  /* 0x00000006e700720c */ /* 0x000fe20003f04270 */
[----:B------:R-:W-:Y:S01]  /*11ec0*/  FFMA.FTZ R10, R11, -UR12, R32 ;  /* 0x8000000c0b0a7c23 */ /* 0x000fe20008010020 */
[----:B------:R-:W-:Y:S01]  /*11ed0*/  I2FP.F32.S32 R12, R12 ;  /* 0x0000000c000c7245 */ /* 0x000fe20000201400 */
[----:B------:R-:W-:Y:S01]  /*11ee0*/  FFMA.FTZ R9, R9, -UR12, R21 ;  /* 0x8000000c09097c23 */ /* 0x000fe20008010015 */
[----:B------:R-:W-:Y:S02]  /*11ef0*/  ISETP.GE.AND P5, PT, R6, R234, PT ;  /* 0x000000ea0600720c */ /* 0x000fe40003fa6270 */
[----:B------:R-:W-:Y:S01]  /*11f00*/  FSEL R11, R8, -INF , !P0 ;  /* 0xff800000080b7808 */ /* 0x000fe20004000000 */
[----:B------:R-:W-:Y:S01]  /*11f10*/  FFMA.FTZ R8, R12, -UR12, R34 ;  /* 0x8000000c0c087c23 */ /* 0x000fe20008010022 */
[----:B------:R-:W-:-:S02]  /*11f20*/  FSEL R221, R13, -INF , !P5 ;  /* 0xff8000000ddd7808 */ /* 0x000fc40006800000 */
[-C--:B------:R-:W-:Y:S02]  /*11f30*/  ISETP.GT.AND P1, PT, R228, R6.reuse, PT ;  /* 0x00000006e400720c */ /* 0x080fe40003f24270 */
[----:B------:R-:W-:Y:S02]  /*11f40*/  ISETP.GT.AND P5, PT, R229, R6, PT ;  /* 0x00000006e500720c */ /* 0x000fe40003fa4270 */
[C---:B------:R-:W-:Y:S02]  /*11f50*/  ISETP.GE.AND P6, PT, R6.reuse, R235, PT ;  /* 0x000000eb0600720c */ /* 0x040fe40003fc6270 */
[C---:B------:R-:W-:Y:S02]  /*11f60*/  ISETP.GE.AND P2, PT, R6.reuse, R232, PT ;  /* 0x000000e80600720c */ /* 0x040fe40003f46270 */
[----:B------:R-:W-:Y:S02]  /*11f70*/  ISETP.GE.AND P3, PT, R6, R233, PT ;  /* 0x000000e90600720c */ /* 0x000fe40003f66270 */
[----:B------:R-:W-:-:S02]  /*11f80*/  IADD3 R6, PT, PT, R0, -0x9f, RZ ;  /* 0xffffff6100067810 */ /* 0x000fc40007ffe0ff */
[----:B------:R-:W-:Y:S02]  /*11f90*/  FSEL R10, R10, -INF , !P1 ;  /* 0xff8000000a0a7808 */ /* 0x000fe40004800000 */
[----:B------:R-:W-:Y:S02]  /*11fa0*/  FSEL R8, R8, -INF , !P5 ;  /* 0xff80000008087808 */ /* 0x000fe40006800000 */
[----:B------:R-:W-:Y:S02]  /*11fb0*/  ISETP.GT.AND P0, PT, R230, R6, PT ;  /* 0x00000006e600720c */ /* 0x000fe40003f04270 */
[----:B------:R-:W-:Y:S02]  /*11fc0*/  FSEL R248, R11, -INF , !P6 ;  /* 0xff8000000bf87808 */ /* 0x000fe40007000000 */
[----:B------:R-:W-:Y:S01]  /*11fd0*/  FSEL R222, R10, -INF , !P2 ;  /* 0xff8000000ade7808 */ /* 0x000fe20005000000 */
[----:B------:R-:W-:Y:S01]  /*11fe0*/  IMAD.IADD R10, R5, 0x1, -R7 ;  /* 0x00000001050a7824 */ /* 0x000fe200078e0a07 */
[----:B------:R-:W-:Y:S01]  /*11ff0*/  FSEL R225, R8, -INF , !P3 ;  /* 0xff80000008e17808 */ /* 0x000fe20005800000 */
[----:B------:R-:W-:Y:S01]  /*12000*/  VIADD R8, R2, 0xffffff68 ;  /* 0xffffff6802087836 */ /* 0x000fe20000000000 */
[----:B------:R-:W-:-:S02]  /*12010*/  IADD3 R11, PT, PT, R4, -R7, RZ ;  /* 0x80000007040b7210 */ /* 0x000fc40007ffe0ff */
[----:B------:R-:W-:Y:S01]  /*12020*/  FSEL R12, R9, -INF , !P0 ;  /* 0xff800000090c7808 */ /* 0x000fe20004000000 */
[----:B------:R-:W-:Y:S01]  /*12030*/  IMAD.IADD R9, R227, 0x1, -R8 ;  /* 0x00000001e3097824 */ /* 0x000fe200078e0a08 */
[----:B------:R-:W-:Y:S02]  /*12040*/  IADD3 R7, PT, PT, R3, -R7, RZ ;  /* 0x8000000703077210 */ /* 0x000fe40007ffe0ff */
[----:B------:R-:W-:Y:S02]  /*12050*/  IABS R14, R11 ;  /* 0x0000000b000e7213 */ /* 0x000fe40000000000 */
[----:B------:R-:W-:Y:S02]  /*12060*/  IABS R13, R10 ;  /* 0x0000000a000d7213 */ /* 0x000fe40000000000 */
[----:B------:R-:W-:Y:S02]  /*12070*/  IABS R11, R7 ;  /* 0x00000007000b7213 */ /* 0x000fe40000000000 */
[----:B------:R-:W-:-:S02]  /*12080*/  MOV R10, R14 ;  /* 0x0000000e000a7202 */ /* 0x000fc40000000f00 */
[----:B------:R-:W-:Y:S01]  /*12090*/  IABS R7, R9 ;  /* 0x0000000900077213 */ /* 0x000fe20000000000 */
[----:B------:R-:W-:Y:S01]  /*120a0*/  IMAD.MOV.U32 R9, RZ, RZ, R13 ;  /* 0x000000ffff097224 */ /* 0x000fe200078e000d */
[----:B------:R-:W-:Y:S02]  /*120b0*/  I2FP.F32.S32 R10, R10 ;  /* 0x0000000a000a7245 */ /* 0x000fe40000201400 */
[----:B------:R-:W-:Y:S02]  /*120c0*/  ISETP.GE.AND P6, PT, R6, R234, PT ;  /* 0x000000ea0600720c */ /* 0x000fe40003fc6270 */
[----:B------:R-:W-:Y:S02]  /*120d0*/  I2FP.F32.S32 R13, R9 ;  /* 0x00000009000d7245 */ /* 0x000fe40000201400 */
[----:B------:R-:W-:Y:S01]  /*120e0*/  I2FP.F32.S32 R9, R7 ;  /* 0x0000000700097245 */ /* 0x000fe20000201400 */
[----:B------:R-:W-:Y:S01]  /*120f0*/  FFMA.FTZ R7, R10, -UR12, R23 ;  /* 0x8000000c0a077c23 */ /* 0x000fe20008010017 */
[----:B------:R-:W-:Y:S01]  /*12100*/  ISETP.GT.AND P1, PT, R231, R6, PT ;  /* 0x00000006e700720c */ /* 0x000fe20003f24270 */
[----:B------:R-:W-:Y:S01]  /*12110*/  FFMA.FTZ R10, R13, -UR12, R181 ;  /* 0x8000000c0d0a7c23 */ /* 0x000fe200080100b5 */
[----:B------:R-:W-:Y:S01]  /*12120*/  FSEL R137, R12, -INF , !P6 ;  /* 0xff8000000c897808 */ /* 0x000fe20007000000 */
[----:B------:R-:W-:Y:S01]  /*12130*/  FFMA.FTZ R9, R9, -UR12, R132 ;  /* 0x8000000c09097c23 */ /* 0x000fe20008010084 */
[----:B------:R-:W-:-:S02]  /*12140*/  I2FP.F32.S32 R11, R11 ;  /* 0x0000000b000b7245 */ /* 0x000fc40000201400 */
[----:B------:R-:W-:Y:S02]  /*12150*/  ISETP.GE.AND P5, PT, R6, R235, PT ;  /* 0x000000eb0600720c */ /* 0x000fe40003fa6270 */
[----:B------:R-:W-:Y:S01]  /*12160*/  ISETP.GT.AND P2, PT, R228, R6, PT ;  /* 0x00000006e400720c */ /* 0x000fe20003f44270 */
[----:B------:R-:W-:Y:S01]  /*12170*/  FFMA.FTZ R11, R11, -UR12, R183 ;  /* 0x8000000c0b0b7c23 */ /* 0x000fe200080100b7 */
[C---:B------:R-:W-:Y:S02]  /*12180*/  ISETP.GE.AND P3, PT, R6.reuse, R232, PT ;  /* 0x000000e80600720c */ /* 0x040fe40003f66270 */
[----:B------:R-:W-:Y:S02]  /*12190*/  ISETP.GE.AND P0, PT, R6, R233, PT ;  /* 0x000000e90600720c */ /* 0x000fe40003f06270 */
[----:B------:R-:W-:Y:S02]  /*121a0*/  ISETP.GT.AND P6, PT, R229, R6, PT ;  /* 0x00000006e500720c */ /* 0x000fe40003fc4270 */
[----:B------:R-:W-:-:S02]  /*121b0*/  IADD3 R6, PT, PT, R0, -0x98, RZ ;  /* 0xffffff6800067810 */ /* 0x000fc40007ffe0ff */
[----:B------:R-:W-:Y:S01]  /*121c0*/  FSEL R12, R7, -INF , !P1 ;  /* 0xff800000070c7808 */ /* 0x000fe20004800000 */
[----:B------:R-:W-:Y:S01]  /*121d0*/  IMAD.IADD R7, R4, 0x1, -R8 ;  /* 0x0000000104077824 */ /* 0x000fe200078e0a08 */
[----:B------:R-:W-:Y:S02]  /*121e0*/  ISETP.GT.AND P1, PT, R230, R6, PT ;  /* 0x00000006e600720c */ /* 0x000fe40003f24270 */
[----:B------:R-:W-:Y:S02]  /*121f0*/  FSEL R181, R12, -INF , !P5 ;  /* 0xff8000000cb57808 */ /* 0x000fe40006800000 */
[----:B------:R-:W-:Y:S02]  /*12200*/  FSEL R10, R10, -INF , !P2 ;  /* 0xff8000000a0a7808 */ /* 0x000fe40005000000 */
[----:B------:R-:W-:Y:S02]  /*12210*/  ISETP.GE.AND P5, PT, R6, R234, PT ;  /* 0x000000ea0600720c */ /* 0x000fe40003fa6270 */
[----:B------:R-:W-:-:S02]  /*12220*/  IABS R7, R7 ;  /* 0x0000000700077213 */ /* 0x000fc40000000000 */
[----:B------:R-:W-:Y:S02]  /*12230*/  FSEL R11, R11, -INF , !P6 ;  /* 0xff8000000b0b7808 */ /* 0x000fe40007000000 */
[----:B------:R-:W-:Y:S02]  /*12240*/  FSEL R9, R9, -INF , !P1 ;  /* 0xff80000009097808 */ /* 0x000fe40004800000 */
[----:B------:R-:W-:Y:S02]  /*12250*/  FSEL R19, R10, -INF , !P3 ;  /* 0xff8000000a137808 */ /* 0x000fe40005800000 */
[----:B------:R-:W-:Y:S02]  /*12260*/  FSEL R20, R11, -INF , !P0 ;  /* 0xff8000000b147808 */ /* 0x000fe40004000000 */
[----:B------:R-:W-:Y:S02]  /*12270*/  I2FP.F32.S32 R7, R7 ;  /* 0x0000000700077245 */ /* 0x000fe40000201400 */
[----:B------:R-:W-:Y:S01]  /*12280*/  FSEL R23, R9, -INF , !P5 ;  /* 0xff80000009177808 */ /* 0x000fe20006800000 */
[----:B------:R-:W-:Y:S01]  /*12290*/  IMAD.IADD R9, R5, 0x1, -R8 ;  /* 0x0000000105097824 */ /* 0x000fe200078e0a08 */
[----:B------:R-:W-:Y:S01]  /*122a0*/  ISETP.GT.AND P2, PT, R231, R6, PT ;  /* 0x00000006e700720c */ /* 0x000fe20003f44270 */
[----:B------:R-:W-:Y:S01]  /*122b0*/  FFMA.FTZ R14, R7, -UR12, R134 ;  /* 0x8000000c070e7c23 */ /* 0x000fe20008010086 */
[----:B------:R-:W-:-:S02]  /*122c0*/  ISETP.GE.AND P3, PT, R6, R235, PT ;  /* 0x000000eb0600720c */ /* 0x000fc40003f66270 */
[----:B------:R-:W-:Y:S02]  /*122d0*/  ISETP.GT.AND P6, PT, R228, R6, PT ;  /* 0x00000006e400720c */ /* 0x000fe40003fc4270 */
[C---:B------:R-:W-:Y:S02]  /*122e0*/  ISETP.GE.AND P1, PT, R6.reuse, R232, PT ;  /* 0x000000e80600720c */ /* 0x040fe40003f26270 */
[----:B------:R-:W-:Y:S02]  /*122f0*/  ISETP.GE.AND P0, PT, R6, R233, PT ;  /* 0x000000e90600720c */ /* 0x000fe40003f06270 */
[----:B------:R-:W-:Y:S02]  /*12300*/  ISETP.GT.AND P5, PT, R229, R6, PT ;  /* 0x00000006e500720c */ /* 0x000fe40003fa4270 */
[----:B------:R-:W-:Y:S02]  /*12310*/  IADD3 R6, PT, PT, R2, -0x97, RZ ;  /* 0xffffff6902067810 */ /* 0x000fe40007ffe0ff */
[----:B------:R-:W-:-:S02]  /*12320*/  IADD3 R7, PT, PT, R3, -R8, RZ ;  /* 0x8000000803077210 */ /* 0x000fc40007ffe0ff */
[----:B------:R-:W-:Y:S01]  /*12330*/  IADD3 R10, PT, PT, R4, -R6, RZ ;  /* 0x80000006040a7210 */ /* 0x000fe20007ffe0ff */
[--C-:B------:R-:W-:Y:S01]  /*12340*/  IMAD.IADD R8, R227, 0x1, -R6.reuse ;  /* 0x00000001e3087824 */ /* 0x100fe200078e0a06 */
[----:B------:R-:W-:Y:S01]  /*12350*/  IABS R9, R9 ;  /* 0x0000000900097213 */ /* 0x000fe20000000000 */
[--C-:B------:R-:W-:Y:S01]  /*12360*/  IMAD.IADD R11, R5, 0x1, -R6.reuse ;  /* 0x00000001050b7824 */ /* 0x100fe200078e0a06 */
[----:B------:R-:W-:Y:S01]  /*12370*/  IABS R13, R7 ;  /* 0x00000007000d7213 */ /* 0x000fe20000000000 */
[----:B------:R-:W-:Y:S01]  /*12380*/  IMAD.IADD R6, R3, 0x1, -R6 ;  /* 0x0000000103067824 */ /* 0x000fe200078e0a06 */
[----:B------:R-:W-:Y:S02]  /*12390*/  IABS R8, R8 ;  /* 0x0000000800087213 */ /* 0x000fe40000000000 */
[----:B------:R-:W-:Y:S02]  /*123a0*/  IABS R7, R10 ;  /* 0x0000000a00077213 */ /* 0x000fe40000000000 */
[----:B------:R-:W-:Y:S01]  /*123b0*/  MOV R12, R9 ;  /* 0x00000009000c7202 */ /* 0x000fe20000000f00 */
[----:B------:R-:W-:Y:S01]  /*123c0*/  IMAD.MOV.U32 R10, RZ, RZ, R8 ;  /* 0x000000ffff0a7224 */ /* 0x000fe200078e0008 */
[----:B------:R-:W-:-:S02]  /*123d0*/  IABS R9, R11 ;  /* 0x0000000b00097213 */ /* 0x000fc40000000000 */
[----:B------:R-:W-:Y:S02]  /*123e0*/  MOV R8, R7 ;  /* 0x0000000700087202 */ /* 0x000fe40000000f00 */
[----:B------:R-:W-:Y:S01]  /*123f0*/  I2FP.F32.S32 R11, R12 ;  /* 0x0000000c000b7245 */ /* 0x000fe20000201400 */
[----:B------:R-:W-:Y:S01]  /*12400*/  IMAD.MOV.U32 R7, RZ, RZ, R9 ;  /* 0x000000ffff077224 */ /* 0x000fe200078e0009 */
[----:B------:R-:W-:Y:S02]  /*12410*/  I2FP.F32.S32 R10, R10 ;  /* 0x0000000a000a7245 */ /* 0x000fe40000201400 */
[----:B------:R-:W-:Y:S02]  /*12420*/  I2FP.F32.S32 R9, R8 ;  /* 0x0000000800097245 */ /* 0x000fe40000201400 */
[----:B------:R-:W-:Y:S01]  /*12430*/  I2FP.F32.S32 R12, R13 ;  /* 0x0000000d000c7245 */ /* 0x000fe20000201400 */
[----:B------:R-:W-:Y:S01]  /*12440*/  FFMA.FTZ R13, R11, -UR12, R176 ;  /* 0x8000000c0b0d7c23 */ /* 0x000fe200080100b0 */
[----:B------:R-:W-:Y:S01]  /*12450*/  FFMA.FTZ R11, R10, -UR12, R133 ;  /* 0x8000000c0a0b7c23 */ /* 0x000fe20008010085 */
[----:B------:R-:W-:Y:S01]  /*12460*/  FFMA.FTZ R10, R9, -UR12, R135 ;  /* 0x8000000c090a7c23 */ /* 0x000fe20008010087 */
[----:B------:R-:W-:Y:S01]  /*12470*/  FSEL R9, R14, -INF , !P2 ;  /* 0xff8000000e097808 */ /* 0x000fe20005000000 */
[----:B------:R-:W-:Y:S01]  /*12480*/  FFMA.FTZ R12, R12, -UR12, R178 ;  /* 0x8000000c0c0c7c23 */ /* 0x000fe200080100b2 */
[----:B------:R-:W-:-:S02]  /*12490*/  IABS R6, R6 ;  /* 0x0000000600067213 */ /* 0x000fc40000000000 */
[----:B------:R-:W-:Y:S02]  /*124a0*/  I2FP.F32.S32 R8, R7 ;  /* 0x0000000700087245 */ /* 0x000fe40000201400 */
[----:B------:R-:W-:Y:S02]  /*124b0*/  IADD3 R7, PT, PT, R0, -0x97, RZ ;  /* 0xffffff6900077810 */ /* 0x000fe40007ffe0ff */
[----:B------:R-:W-:Y:S01]  /*124c0*/  FSEL R22, R9, -INF , !P3 ;  /* 0xff80000009167808 */ /* 0x000fe20005800000 */
[----:B------:R-:W-:Y:S01]  /*124d0*/  FFMA.FTZ R8, R8, -UR12, R177 ;  /* 0x8000000c08087c23 */ /* 0x000fe200080100b1 */
[----:B------:R-:W-:Y:S02]  /*124e0*/  I2FP.F32.S32 R9, R6 ;  /* 0x0000000600097245 */ /* 0x000fe40000201400 */
[----:B------:R-:W-:Y:S02]  /*124f0*/  FSEL R24, R12, -INF , !P5 ;  /* 0xff8000000c187808 */ /* 0x000fe40006800000 */
[-C--:B------:R-:W-:Y:S01]  /*12500*/  ISETP.GT.AND P2, PT, R230, R7.reuse, PT ;  /* 0x00000007e600720c */ /* 0x080fe20003f44270 */
[----:B------:R-:W-:Y:S01]  /*12510*/  FFMA.FTZ R14, R9, -UR12, R179 ;  /* 0x8000000c090e7c23 */ /* 0x000fe200080100b3 */
[----:B------:R-:W-:Y:S01]  /*12520*/  FSEL R13, R13, -INF , !P6 ;  /* 0xff8000000d0d7808 */ /* 0x000fe20007000000 */
[----:B------:R-:W-:Y:S01]  /*12530*/  VIADD R9, R2, 0xffffff71 ;  /* 0xffffff7102097836 */ /* 0x000fe20000000000 */
[----:B------:R-:W-:-:S02]  /*12540*/  ISETP.GT.AND P3, PT, R231, R7, PT ;  /* 0x00000007e700720c */ /* 0x000fc40003f64270 */
[----:B------:R-:W-:Y:S01]  /*12550*/  ISETP.GT.AND P5, PT, R228, R7, PT ;  /* 0x00000007e400720c */ /* 0x000fe20003fa4270 */
[----:B------:R-:W-:Y:S01]  /*12560*/  IMAD.IADD R12, R5, 0x1, -R9 ;  /* 0x00000001050c7824 */ /* 0x000fe200078e0a09 */
        /* <DEDUP_REMOVED lines=8> */
[----:B------:R-:W-:Y:S02]  /*125f0*/  ISETP.GT.AND P5, PT, R229, R7, PT ;  /* 0x00000007e500720c */ /* 0x000fe40003fa4270 */
[C---:B------:R-:W-:Y:S02]  /*12600*/  IADD3 R6, PT, PT, R2.reuse, -0x90, RZ ;  /* 0xffffff7002067810 */ /* 0x040fe40007ffe0ff */
[----:B------:R-:W-:Y:S01]  /*12610*/  IADD3 R7, PT, PT, R2, -0x87, RZ ;  /* 0xffffff7902077810 */ /* 0x000fe20007ffe0ff */
[C---:B------:R-:W-:Y:S01]  /*12620*/  IMAD.IADD R2, R3.reuse, 0x1, -R9 ;  /* 0x0000000103027824 */ /* 0x040fe200078e0a09 */
[----:B------:R-:W-:Y:S01]  /*12630*/  IADD3 R8, PT, PT, R3, -R6, RZ ;  /* 0x8000000603087210 */ /* 0x000fe20007ffe0ff */
[C---:B------:R-:W-:Y:S01]  /*12640*/  IMAD.IADD R10, R5.reuse, 0x1, -R6 ;  /* 0x00000001050a7824 */ /* 0x040fe200078e0a06 */
[----:B------:R-:W-:-:S02]  /*12650*/  IADD3 R11, PT, PT, R5, -R7, RZ ;  /* 0x80000007050b7210 */ /* 0x000fc40007ffe0ff */
[----:B------:R-:W-:Y:S02]  /*12660*/  IABS R2, R2 ;  /* 0x0000000200027213 */ /* 0x000fe40000000000 */
[----:B------:R-:W-:Y:S02]  /*12670*/  IABS R5, R8 ;  /* 0x0000000800057213 */ /* 0x000fe40000000000 */
[----:B------:R-:W-:Y:S02]  /*12680*/  IABS R8, R12 ;  /* 0x0000000c00087213 */ /* 0x000fe40000000000 */
[----:B------:R-:W-:Y:S02]  /*12690*/  I2FP.F32.S32 R2, R2 ;  /* 0x0000000200027245 */ /* 0x000fe40000201400 */
[----:B------:R-:W-:Y:S02]  /*126a0*/  IABS R10, R10 ;  /* 0x0000000a000a7213 */ /* 0x000fe40000000000 */
[----:B------:R-:W-:Y:S01]  /*126b0*/  I2FP.F32.S32 R8, R8 ;  /* 0x0000000800087245 */ /* 0x000fe20000201400 */
[----:B------:R-:W-:Y:S01]  /*126c0*/  FFMA.FTZ R17, R2, -UR12, R143 ;  /* 0x8000000c02117c23 */ /* 0x000fe2000801008f */
[----:B------:R-:W-:Y:S01]  /*126d0*/  I2FP.F32.S32 R10, R10 ;  /* 0x0000000a000a7245 */ /* 0x000fe20000201400 */
[----:B------:R-:W-:Y:S01]  /*126e0*/  VIADD R2, R0, 0xffffff70 ;  /* 0xffffff7000027836 */ /* 0x000fe20000000000 */
[----:B------:R-:W-:Y:S01]  /*126f0*/  IADD3 R3, PT, PT, R3, -R7, RZ ;  /* 0x8000000703037210 */ /* 0x000fe20007ffe0ff */
[----:B------:R-:W-:Y:S01]  /*12700*/  FFMA.FTZ R12, R8, -UR12, R141 ;  /* 0x8000000c080c7c23 */ /* 0x000fe2000801008d */
[----:B------:R-:W-:Y:S01]  /*12710*/  I2FP.F32.S32 R5, R5 ;  /* 0x0000000500057245 */ /* 0x000fe20000201400 */
[----:B------:R-:W-:Y:S01]  /*12720*/  FFMA.FTZ R10, R10, -UR12, R140 ;  /* 0x8000000c0a0a7c23 */ /* 0x000fe2000801008c */
[----:B------:R-:W-:-:S02]  /*12730*/  IABS R8, R3 ;  /* 0x0000000300087213 */ /* 0x000fc40000000000 */
[----:B------:R-:W-:Y:S01]  /*12740*/  FSEL R3, R15, -INF , !P2 ;  /* 0xff8000000f037808 */ /* 0x000fe20005000000 */
[----:B------:R-:W-:Y:S01]  /*12750*/  FFMA.FTZ R13, R5, -UR12, R142 ;  /* 0x8000000c050d7c23 */ /* 0x000fe2000801008e */
[----:B------:R-:W-:Y:S01]  /*12760*/  IABS R11, R11 ;  /* 0x0000000b000b7213 */ /* 0x000fe20000000000 */
[----:B------:R-:W-:Y:S01]  /*12770*/  LDSM.16.MT88.4 R140, [R216+0xb000] ;  /* 0x00b00000d88c783b */ /* 0x000fe20000004200 */
[----:B------:R-:W-:Y:S02]  /*12780*/  ISETP.GT.AND P2, PT, R228, R2, PT ;  /* 0x00000002e400720c */ /* 0x000fe40003f44270 */
[----:B------:R-:W-:Y:S02]  /*12790*/  IADD3 R5, PT, PT, R0, -0x8f, RZ ;  /* 0xffffff7100057810 */ /* 0x000fe40007ffe0ff */
[----:B------:R-:W-:Y:S02]  /*127a0*/  FSEL R14, R14, -INF , !P5 ;  /* 0xff8000000e0e7808 */ /* 0x000fe40006800000 */
[----:B------:R-:W-:-:S02]  /*127b0*/  I2FP.F32.S32 R11, R11 ;  /* 0x0000000b000b7245 */ /* 0x000fc40000201400 */
[----:B------:R-:W-:Y:S02]  /*127c0*/  ISETP.GE.AND P5, PT, R2, R232, PT ;  /* 0x000000e80200720c */ /* 0x000fe40003fa6270 */
[----:B------:R-:W-:Y:S01]  /*127d0*/  FSEL R10, R10, -INF , !P2 ;  /* 0xff8000000a0a7808 */ /* 0x000fe20005000000 */
[----:B------:R-:W-:Y:S01]  /*127e0*/  FFMA.FTZ R11, R11, -UR12, R33 ;  /* 0x8000000c0b0b7c23 */ /* 0x000fe20008010021 */
[----:B------:R-:W-:Y:S01]  /*127f0*/  I2FP.F32.S32 R15, R8 ;  /* 0x00000008000f7245 */ /* 0x000fe20000201400 */
[----:B------:R-:W-:Y:S01]  /*12800*/  VIADD R8, R0, 0xffffff79 ;  /* 0xffffff7900087836 */ /* 0x000fe20000000000 */
[----:B------:R-:W-:Y:S02]  /*12810*/  ISETP.GT.AND P2, PT, R228, R5, PT ;  /* 0x00000005e400720c */ /* 0x000fe40003f44270 */
[----:B------:R-:W-:Y:S01]  /*12820*/  FSEL R182, R10, -INF , !P5 ;  /* 0xff8000000ab67808 */ /* 0x000fe20006800000 */
[----:B------:R-:W-:Y:S01]  /*12830*/  FFMA.FTZ R15, R15, -UR12, R35 ;  /* 0x8000000c0f0f7c23 */ /* 0x000fe20008010023 */
[----:B------:R-:W-:Y:S01]  /*12840*/  ISETP.GE.AND P5, PT, R5, R232, PT ;  /* 0x000000e80500720c */ /* 0x000fe20003fa6270 */
[----:B------:R-:W-:Y:S01]  /*12850*/  LDSM.16.MT88.4 R32, [R251+0xa000] ;  /* 0x00a00000fb20783b */ /* 0x000fe20000004200 */
[----:B------:R-:W-:-:S02]  /*12860*/  FSEL R10, R12, -INF , !P2 ;  /* 0xff8000000c0a7808 */ /* 0x000fc40005000000 */
[----:B------:R-:W-:Y:S02]  /*12870*/  ISETP.GT.AND P2, PT, R228, R8, PT ;  /* 0x00000008e400720c */ /* 0x000fe40003f44270 */
[----:B------:R-:W-:Y:S02]  /*12880*/  FMNMX3.FTZ R0, R215, R25, R19, !PT ;  /* 0x00000019d7007276 */ /* 0x000fe40007810013 */
[----:B------:R-:W-:Y:S02]  /*12890*/  FSEL R183, R10, -INF , !P5 ;  /* 0xff8000000ab77808 */ /* 0x000fe40006800000 */
[----:B------:R-:W-:Y:S02]  /*128a0*/  ISETP.GE.AND P5, PT, R8, R232, PT ;  /* 0x000000e80800720c */ /* 0x000fe40003fa6270 */
[----:B------:R-:W-:Y:S02]  /*128b0*/  FSEL R10, R11, -INF , !P2 ;  /* 0xff8000000b0a7808 */ /* 0x000fe40005000000 */
[----:B------:R-:W-:-:S02]  /*128c0*/  FMNMX3.FTZ R0, R0, R18, R3, !PT ;  /* 0x0000001200007276 */ /* 0x000fc40007810003 */
[----:B------:R-:W-:Y:S02]  /*128d0*/  FSEL R186, R10, -INF , !P5 ;  /* 0xff8000000aba7808 */ /* 0x000fe40006800000 */
[----:B------:R-:W-:Y:S02]  /*128e0*/  FMNMX3.FTZ R0, R0, R182, R183, !PT ;  /* 0x000000b600007276 */ /* 0x000fe400078100b7 */
[----:B------:R-:W-:Y:S02]  /*128f0*/  ISETP.GT.AND P5, PT, R229, R2, PT ;  /* 0x00000002e500720c */ /* 0x000fe40003fa4270 */
[----:B------:R-:W-:Y:S02]  /*12900*/  FMNMX3.FTZ R0, R0, R222, R186, !PT ;  /* 0x000000de00007276 */ /* 0x000fe400078100ba */
[----:B------:R-:W-:Y:S02]  /*12910*/  FSEL R12, R14, -INF , !P3 ;  /* 0xff8000000e0c7808 */ /* 0x000fe40005800000 */
[----:B------:R-:W-:Y:S01]  /*12920*/  FSEL R10, R13, -INF , !P5 ;  /* 0xff8000000d0a7808 */ /* 0x000fe20006800000 */
[----:B------:R-:W1:Y:S01]  /*12930*/  SHFL.BFLY PT, R14, R0, 0x2, 0x1f ;  /* 0x0c401f00000e7f89 */ /* 0x000e6200000e0000 */
[----:B------:R-:W-:-:S02]  /*12940*/  ISETP.GE.AND P3, PT, R2, R233, PT ;  /* 0x000000e90200720c */ /* 0x000fc40003f66270 */
[----:B------:R-:W-:Y:S01]  /*12950*/  IADD3 R13, PT, PT, R227, -R6, RZ ;  /* 0x80000006e30d7210 */ /* 0x000fe20007ffe0ff */
[----:B------:R-:W-:Y:S01]  /*12960*/  IMAD.IADD R6, R4, 0x1, -R6 ;  /* 0x0000000104067824 */ /* 0x000fe200078e0a06 */
[----:B------:R-:W-:Y:S02]  /*12970*/  ISETP.GT.AND P5, PT, R229, R5, PT ;  /* 0x00000005e500720c */ /* 0x000fe40003fa4270 */
[----:B------:R-:W-:Y:S02]  /*12980*/  FSEL R189, R10, -INF , !P3 ;  /* 0xff8000000abd7808 */ /* 0x000fe40005800000 */
[----:B------:R-:W-:Y:S02]  /*12990*/  IABS R10, R13 ;  /* 0x0000000d000a7213 */ /* 0x000fe40000000000 */
[----:B------:R-:W-:Y:S02]  /*129a0*/  IABS R13, R6 ;  /* 0x00000006000d7213 */ /* 0x000fe40000000000 */
[----:B------:R-:W-:-:S02]  /*129b0*/  ISETP.GE.AND P3, PT, R5, R233, PT ;  /* 0x000000e90500720c */ /* 0x000fc40003f66270 */
[----:B------:R-:W-:Y:S02]  /*129c0*/  FSEL R6, R17, -INF , !P5 ;  /* 0xff80000011067808 */ /* 0x000fe40006800000 */
[----:B------:R-:W-:Y:S02]  /*129d0*/  FSEL R11, R24, -INF , !P0 ;  /* 0xff800000180b7808 */ /* 0x000fe40004000000 */
[----:B------:R-:W-:Y:S02]  /*129e0*/  FSEL R190, R6, -INF , !P3 ;  /* 0xff80000006be7808 */ /* 0x000fe40005800000 */
[----:B------:R-:W-:Y:S02]  /*129f0*/  ISETP.GT.AND P3, PT, R229, R8, PT ;  /* 0x00000008e500720c */ /* 0x000fe40003f64270 */
[----:B------:R-:W-:Y:S02]  /*12a00*/  FMNMX3.FTZ R6, R214, R26, R20, !PT ;  /* 0x0000001ad6067276 */ /* 0x000fe40007810014 */
[----:B------:R-:W-:-:S02]  /*12a10*/  MOV R17, R13 ;  /* 0x0000000d00117202 */ /* 0x000fc40000000f00 */
[----:B------:R-:W-:Y:S02]  /*12a20*/  I2FP.F32.S32 R13, R10 ;  /* 0x0000000a000d7245 */ /* 0x000fe40000201400 */
[----:B------:R-:W-:Y:S02]  /*12a30*/  ISETP.GE.AND P5, PT, R8, R233, PT ;  /* 0x000000e90800720c */ /* 0x000fe40003fa6270 */
[----:B------:R-:W-:Y:S01]  /*12a40*/  FSEL R10, R15, -INF , !P3 ;  /* 0xff8000000f0a7808 */ /* 0x000fe20005800000 */
[----:B------:R-:W-:Y:S01]  /*12a50*/  FFMA.FTZ R13, R13, -UR12, R192 ;  /* 0x8000000c0d0d7c23 */ /* 0x000fe200080100c0 */
[----:B------:R-:W-:Y:S02]  /*12a60*/  FMNMX3.FTZ R6, R6, R11, R12, !PT ;  /* 0x0000000b06067276 */ /* 0x000fe4000781000c */
[----:B------:R-:W-:Y:S02]  /*12a70*/  FSEL R16, R16, -INF , !P6 ;  /* 0xff80000010107808 */ /* 0x000fe40007000000 */
[----:B------:R-:W-:-:S02]  /*12a80*/  ISETP.GT.AND P0, PT, R230, R2, PT ;  /* 0x00000002e600720c */ /* 0x000fc40003f04270 */
[C---:B------:R-:W-:Y:S02]  /*12a90*/  ISETP.GE.AND P2, PT, R2.reuse, R234, PT ;  /* 0x000000ea0200720c */ /* 0x040fe40003f46270 */
[----:B------:R-:W-:Y:S02]  /*12aa0*/  ISETP.GT.AND P6, PT, R231, R2, PT ;  /* 0x00000002e700720c */ /* 0x000fe40003fc4270 */
[----:B------:R-:W-:Y:S02]  /*12ab0*/  ISETP.GE.AND P3, PT, R2, R235, PT ;  /* 0x000000eb0200720c */ /* 0x000fe40003f66270 */
[----:B------:R-:W-:Y:S02]  /*12ac0*/  FSEL R191, R10, -INF , !P5 ;  /* 0xff8000000abf7808 */ /* 0x000fe40006800000 */
[----:B------:R-:W-:Y:S02]  /*12ad0*/  FMNMX3.FTZ R2, R6, R189, R190, !PT ;  /* 0x000000bd06027276 */ /* 0x000fe400078100be */
[----:B-1----:R-:W-:-:S02]  /*12ae0*/  FMNMX.FTZ R135, R0, R14, !PT ;  /* 0x0000000e00877209 */ /* 0x002fc40007810000 */
[----:B------:R-:W-:Y:S01]  /*12af0*/  FMNMX3.FTZ R0, R2, R225, R191, !PT ;  /* 0x000000e102007276 */ /* 0x000fe200078100bf */
[----:B------:R-:W-:Y:S01]  /*12b00*/  IMAD.IADD R2, R227, 0x1, -R9 ;  /* 0x00000001e3027824 */ /* 0x000fe200078e0a09 */
[----:B------:R-:W-:Y:S02]  /*12b10*/  FSEL R14, R13, -INF , !P0 ;  /* 0xff8000000d0e7808 */ /* 0x000fe40004000000 */
[----:B------:R-:W1:Y:S01]  /*12b20*/  SHFL.BFLY PT, R13, R135, 0x1, 0x1f ;  /* 0x0c201f00870d7f89 */ /* 0x000e6200000e0000 */
[----:B------:R-:W-:Y:S02]  /*12b30*/  I2FP.F32.S32 R17, R17 ;  /* 0x0000001100117245 */ /* 0x000fe40000201400 */
[C---:B------:R-:W-:Y:S01]  /*12b40*/  IADD3 R9, PT, PT, R4.reuse, -R9, RZ ;  /* 0x8000000904097210 */ /* 0x040fe20007ffe0ff */
[----:B------:R-:W2:Y:S01]  /*12b50*/  SHFL.BFLY PT, R10, R0, 0x2, 0x1f ;  /* 0x0c401f00000a7f89 */ /* 0x000ea200000e0000 */
[----:B------:R-:W-:Y:S02]  /*12b60*/  IMAD.IADD R4, R4, 0x1, -R7 ;  /* 0x0000000104047824 */ /* 0x000fe400078e0a07 */
[----:B------:R-:W-:Y:S01]  /*12b70*/  FFMA.FTZ R6, R17, -UR12, R194 ;  /* 0x8000000c11067c23 */ /* 0x000fe200080100c2 */
[----:B------:R-:W-:-:S02]  /*12b80*/  IABS R17, R2 ;  /* 0x0000000200117213 */ /* 0x000fc40000000000 */
[----:B------:R-:W-:Y:S02]  /*12b90*/  IABS R2, R9 ;  /* 0x0000000900027213 */ /* 0x000fe40000000000 */
[----:B------:R-:W-:Y:S01]  /*12ba0*/  IABS R9, R4 ;  /* 0x0000000400097213 */ /* 0x000fe20000000000 */
[----:B------:R-:W-:Y:S01]  /*12bb0*/  IMAD.MOV.U32 R4, RZ, RZ, R17 ;  /* 0x000000ffff047224 */ /* 0x000fe200078e0011 */
[----:B------:R-:W-:Y:S02]  /*12bc0*/  IADD3 R7, PT, PT, R227, -R7, RZ ;  /* 0x80000007e3077210 */ /* 0x000fe40007ffe0ff */
[----:B------:R-:W-:Y:S02]  /*12bd0*/  I2FP.F32.S32 R2, R2 ;  /* 0x0000000200027245 */ /* 0x000fe40000201400 */
[----:B------:R-:W-:Y:S02]  /*12be0*/  IABS R15, R7 ;  /* 0x00000007000f7213 */ /* 0x000fe40000000000 */
[----:B------:R-:W-:Y:S01]  /*12bf0*/  I2FP.F32.S32 R4, R4 ;  /* 0x0000000400047245 */ /* 0x000fe20000201400 */
[----:B------:R-:W-:Y:S01]  /*12c00*/  FFMA.FTZ R2, R2, -UR12, R195 ;  /* 0x8000000c02027c23 */ /* 0x000fe200080100c3 */
[----:B------:R-:W-:-:S02]  /*12c10*/  MOV R7, R9 ;  /* 0x0000000900077202 */ /* 0x000fc40000000f00 */
[----:B------:R-:W-:Y:S01]  /*12c20*/  ISETP.GT.AND P5, PT, R230, R5, PT ;  /* 0x00000005e600720c */ /* 0x000fe20003fa4270 */
[----:B------:R-:W-:Y:S01]  /*12c30*/  FFMA.FTZ R4, R4, -UR12, R193 ;  /* 0x8000000c04047c23 */ /* 0x000fe200080100c1 */
[----:B------:R-:W-:Y:S02]  /*12c40*/  I2FP.F32.S32 R7, R7 ;  /* 0x0000000700077245 */ /* 0x000fe40000201400 */
[----:B------:R-:W-:Y:S02]  /*12c50*/  I2FP.F32.S32 R15, R15 ;  /* 0x0000000f000f7245 */ /* 0x000fe40000201400 */
[----:B-1----:R-:W-:Y:S01]  /*12c60*/  FMNMX.FTZ R135, R135, R13, !PT ;  /* 0x0000000d87877209 */ /* 0x002fe20007810000 */
[----:B------:R-:W-:Y:S01]  /*12c70*/  VIADD R13, R216, 0xa040 ;  /* 0x0000a040d80d7836 */ /* 0x000fe20000000000 */
[----:B------:R-:W-:Y:S02]  /*12c80*/  ISETP.GT.AND P0, PT, R231, R5, PT ;  /* 0x00000005e700720c */ /* 0x000fe40003f04270 */
[----:B------:R-:W-:-:S02]  /*12c90*/  FSEL R132, R21, -INF , !P1 ;  /* 0xff80000015847808 */ /* 0x000fc40004800000 */
[----:B------:R-:W-:Y:S01]  /*12ca0*/  FSEL R9, R6, -INF , !P6 ;  /* 0xff80000006097808 */ /* 0x000fe20007000000 */
[----:B------:R-:W-:Y:S01]  /*12cb0*/  FFMA.FTZ R6, R7, -UR12, R31 ;  /* 0x8000000c07067c23 */ /* 0x000fe2000801001f */
[C---:B------:R-:W-:Y:S02]  /*12cc0*/  ISETP.GE.AND P1, PT, R5.reuse, R234, PT ;  /* 0x000000ea0500720c */ /* 0x040fe40003f26270 */
[----:B------:R-:W-:Y:S01]  /*12cd0*/  ISETP.GE.AND P6, PT, R5, R235, PT ;  /* 0x000000eb0500720c */ /* 0x000fe20003fc6270 */
[----:B------:R-:W-:Y:S01]  /*12ce0*/  FFMA.FTZ R5, R15, -UR12, R29 ;  /* 0x8000000c0f057c23 */ /* 0x000fe2000801001d */
[----:B--2---:R-:W-:Y:S01]  /*12cf0*/  FMNMX.FTZ R0, R0, R10, !PT ;  /* 0x0000000a00007209 */ /* 0x004fe20007810000 */
[----:B------:R-:W-:Y:S01]  /*12d00*/  FMUL.FTZ R10, R135, UR8 ;  /* 0x00000008870a7c20 */ /* 0x000fe20008410000 */
[----:B------:R-:W-:Y:S02]  /*12d10*/  FSEL R4, R4, -INF , !P5 ;  /* 0xff80000004047808 */ /* 0x000fe40006800000 */
[----:B------:R-:W-:Y:S01]  /*12d20*/  FSEL R205, R14, -INF , !P2 ;  /* 0xff8000000ecd7808 */ /* 0x000fe20005000000 */
[----:B------:R-:W1:Y:S01]  /*12d30*/  SHFL.BFLY PT, R136, R0, 0x1, 0x1f ;  /* 0x0c201f0000887f89 */ /* 0x000e6200000e0000 */
[----:B------:R-:W-:-:S02]  /*12d40*/  FSEL R7, R2, -INF , !P0 ;  /* 0xff80000002077808 */ /* 0x000fc40004000000 */
[----:B------:R-:W-:Y:S02]  /*12d50*/  ISETP.GT.AND P2, PT, R230, R8, PT ;  /* 0x00000008e600720c */ /* 0x000fe40003f44270 */
[----:B------:R-:W-:Y:S02]  /*12d60*/  FSETP.NEU.FTZ.AND P0, PT, R135, -INF , PT ;  /* 0xff8000008700780b */ /* 0x000fe40003f1d000 */
[----:B------:R-:W-:Y:S02]  /*12d70*/  FSEL R206, R4, -INF , !P1 ;  /* 0xff80000004ce7808 */ /* 0x000fe40004800000 */
[----:B------:R-:W-:Y:S02]  /*12d80*/  FMNMX3.FTZ R4, R212, R184, R137, !PT ;  /* 0x000000b8d4047276 */ /* 0x000fe40007810089 */
[----:B------:R-:W-:Y:S02]  /*12d90*/  ISETP.GE.AND P5, PT, R8, R234, PT ;  /* 0x000000ea0800720c */ /* 0x000fe40003fa6270 */
[----:B------:R-:W-:-:S02]  /*12da0*/  FSEL R2, R5, -INF , !P2 ;  /* 0xff80000005027808 */ /* 0x000fc40005000000 */
[----:B------:R-:W-:Y:S02]  /*12db0*/  FSEL R10, R10, RZ, P0 ;  /* 0x000000ff0a0a7208 */ /* 0x000fe40000000000 */
[----:B------:R-:W-:Y:S02]  /*12dc0*/  ISETP.GT.AND P1, PT, R231, R8, PT ;  /* 0x00000008e700720c */ /* 0x000fe40003f24270 */
[----:B------:R-:W-:Y:S01]  /*12dd0*/  FMNMX3.FTZ R4, R4, R23, R16, !PT ;  /* 0x0000001704047276 */ /* 0x000fe20007810010 */
[--C-:B------:R-:W-:Y:S01]  /*12de0*/  FFMA.FTZ R3, R3, UR8, -R10.reuse ;  /* 0x0000000803037c23 */ /* 0x100fe2000801080a */
[----:B------:R-:W-:Y:S02]  /*12df0*/  FMNMX3.FTZ R5, R213, R180, R181, !PT ;  /* 0x000000b4d5057276 */ /* 0x000fe400078100b5 */
[----:B------:R-:W-:Y:S01]  /*12e00*/  FSEL R200, R2, -INF , !P5 ;  /* 0xff80000002c87808 */ /* 0x000fe20006800000 */
[----:B------:R-:W-:Y:S01]  /*12e10*/  FFMA.FTZ R2, R25, UR8, -R10 ;  /* 0x0000000819027c23 */ /* 0x000fe2000801080a */
[----:B------:R-:W-:Y:S01]  /*12e20*/  ISETP.GE.AND P2, PT, R8, R235, PT ;  /* 0x000000eb0800720c */ /* 0x000fe20003f46270 */
[----:B------:R-:W-:Y:S01]  /*12e30*/  MUFU.EX2 R202, R3 ;  /* 0x0000000300ca7308 */ /* 0x000fe20000000800 */
[----:B------:R-:W-:-:S02]  /*12e40*/  FSEL R6, R6, -INF , !P1 ;  /* 0xff80000006067808 */ /* 0x000fc40004800000 */
[----:B------:R-:W-:Y:S02]  /*12e50*/  FMNMX3.FTZ R4, R4, R205, R206, !PT ;  /* 0x000000cd04047276 */ /* 0x000fe400078100ce */
[----:B------:R-:W-:Y:S02]  /*12e60*/  FSEL R220, R9, -INF , !P3 ;  /* 0xff80000009dc7808 */ /* 0x000fe40005800000 */
[----:B------:R-:W-:Y:S01]  /*12e70*/  FSEL R207, R7, -INF , !P6 ;  /* 0xff80000007cf7808 */ /* 0x000fe20007000000 */
[----:B------:R2:W-:Y:S01]  /*12e80*/  MUFU.EX2 R204, R2 ;  /* 0x0000000200cc7308 */ /* 0x0005e20000000800 */
[----:B------:R-:W-:Y:S02]  /*12e90*/  FMNMX3.FTZ R5, R5, R22, R132, !PT ;  /* 0x0000001605057276 */ /* 0x000fe40007810084 */
[----:B------:R-:W-:Y:S02]  /*12ea0*/  FMNMX3.FTZ R4, R4, R221, R200, !PT ;  /* 0x000000dd04047276 */ /* 0x000fe400078100c8 */
[----:B------:R-:W-:-:S02]  /*12eb0*/  FSEL R219, R6, -INF , !P2 ;  /* 0xff80000006db7808 */ /* 0x000fc40005000000 */
[----:B------:R-:W-:Y:S01]  /*12ec0*/  FMNMX3.FTZ R5, R5, R220, R207, !PT ;  /* 0x000000dc05057276 */ /* 0x000fe200078100cf */
[----:B------:R-:W3:Y:S01]  /*12ed0*/  SHFL.BFLY PT, R6, R4, 0x2, 0x1f ;  /* 0x0c401f0004067f89 */ /* 0x000ee200000e0000 */
[----:B-1----:R-:W-:-:S04]  /*12ee0*/  FMNMX.FTZ R136, R0, R136, !PT ;  /* 0x0000008800887209 */ /* 0x002fc80007810000 */
[C---:B------:R-:W-:Y:S01]  /*12ef0*/  FSETP.NEU.FTZ.AND P1, PT, R136.reuse, -INF , PT ;  /* 0xff8000008800780b */ /* 0x040fe20003f3d000 */
[----:B------:R-:W-:Y:S01]  /*12f00*/  FMUL.FTZ R0, R136, UR8 ;  /* 0x0000000888007c20 */ /* 0x000fe20008410000 */
[----:B--2---:R-:W-:-:S04]  /*12f10*/  FFMA.FTZ R2, R19, UR8, -R10 ;  /* 0x0000000813027c23 */ /* 0x004fc8000801080a */
[----:B------:R-:W-:Y:S01]  /*12f20*/  FSEL R0, R0, RZ, P1 ;  /* 0x000000ff00007208 */ /* 0x000fe20000800000 */
[----:B------:R1:W2:Y:S04]  /*12f30*/  MUFU.EX2 R203, R2 ;  /* 0x0000000200cb7308 */ /* 0x0002a80000000800 */
[--C-:B------:R-:W-:Y:S01]  /*12f40*/  FFMA.FTZ R3, R26, UR8, -R0.reuse ;  /* 0x000000081a037c23 */ /* 0x100fe20008010800 */
[----:B------:R-:W-:Y:S01]  /*12f50*/  FFMA.FTZ R11, R11, UR8, -R0 ;  /* 0x000000080b0b7c23 */ /* 0x000fe20008010800 */
[----:B------:R-:W-:Y:S02]  /*12f60*/  LDSM.16.MT88.4 R24, [R216+0xa000] ;  /* 0x00a00000d818783b */ /* 0x000fe40000004200 */
[----:B------:R4:W-:Y:S01]  /*12f70*/  MUFU.EX2 R198, R3 ;  /* 0x0000000300c67308 */ /* 0x0009e20000000800 */
[----:B---3--:R-:W-:-:S05]  /*12f80*/  FMNMX.FTZ R4, R4, R6, !PT ;  /* 0x0000000604047209 */ /* 0x008fca0007810000 */
[----:B------:R-:W3:Y:S01]  /*12f90*/  SHFL.BFLY PT, R6, R4, 0x1, 0x1f ;  /* 0x0c201f0004067f89 */ /* 0x000ee200000e0000 */
[----:B-1----:R-:W-:Y:S01]  /*12fa0*/  FMNMX3.FTZ R2, R5, R248, R219, !PT ;  /* 0x000000f805027276 */ /* 0x002fe200078100db */
[----:B------:R-:W-:Y:S01]  /*12fb0*/  FFMA.FTZ R5, R18, UR8, -R10 ;  /* 0x0000000812057c23 */ /* 0x000fe2000801080a */
[----:B------:R-:W-:Y:S01]  /*12fc0*/  MUFU.EX2 R196, R11 ;  /* 0x0000000b00c47308 */ /* 0x000fe20000000800 */
[----:B----4-:R-:W-:-:S07]  /*12fd0*/  FFMA.FTZ R3, R20, UR8, -R0 ;  /* 0x0000000814037c23 */ /* 0x010fce0008010800 */
[----:B------:R1:W-:Y:S08]  /*12fe0*/  MUFU.EX2 R201, R5 ;  /* 0x0000000500c97308 */ /* 0x0003f00000000800 */
[----:B------:R4:W-:Y:S01]  /*12ff0*/  MUFU.EX2 R197, R3 ;  /* 0x0000000300c57308 */ /* 0x0009e20000000800 */
[----:B---3--:R-:W-:Y:S02]  /*13000*/  FMNMX.FTZ R134, R4, R6, !PT ;  /* 0x0000000604867209 */ /* 0x008fe40007810000 */
[----:B------:R-:W-:Y:S01]  /*13010*/  IADD3 R4, PT, PT, R216, 0xa000, RZ ;  /* 0x0000a000d8047810 */ /* 0x000fe20007ffe0ff */
[----:B-1----:R-:W1:Y:S02]  /*13020*/  SHFL.BFLY PT, R5, R2, 0x2, 0x1f ;  /* 0x0c401f0002057f89 */ /* 0x002e6400000e0000 */
[----:B------:R-:W-:-:S02]  /*13030*/  FMUL.FTZ R9, R134, UR8 ;  /* 0x0000000886097c20 */ /* 0x000fc40008410000 */
[----:B------:R-:W-:Y:S01]  /*13040*/  @P4 VIADD R13, R4, 0xffffffc0 ;  /* 0xffffffc0040d4836 */ /* 0x000fe20000000000 */
[----:B--2---:R-:W-:Y:S02]  /*13050*/  F2FP.F16.F32.PACK_AB R4, R203, R204 ;  /* 0x000000cccb04723e */ /* 0x004fe400000000ff */
[----:B----4-:R-:W-:Y:S02]  /*13060*/  FSEL R3, R135, RZ, P0 ;  /* 0x000000ff87037208 */ /* 0x010fe40000000000 */
[----:B------:R-:W-:Y:S01]  /*13070*/  LDSM.16.MT88.4 R176, [R13] ;  /* 0x000000000db0783b */ /* 0x000fe20000004200 */
[----:B------:R-:W-:Y:S01]  /*13080*/  IADD3 R8, PT, PT, R252, R13, RZ ;  /* 0x0000000dfc087210 */ /* 0x000fe20007ffe0ff */
[----:B------:R-:W-:Y:S02]  /*13090*/  IMAD.MOV.U32 R252, RZ, RZ, R243 ;  /* 0x000000fffffc7224 */ /* 0x000fe400078e00f3 */
[----:B------:R-:W-:Y:S02]  /*130a0*/  FADD.FTZ R3, R215, -R3 ;  /* 0x80000003d7037221 */ /* 0x000fe40000010000 */
[----:B------:R-:W-:Y:S02]  /*130b0*/  LDSM.16.MT88.4 R28, [R8] ;  /* 0x00000000081c783b */ /* 0x000fe40000004200 */
[----:B------:R-:W-:-:S06]  /*130c0*/  FMUL.FTZ R3, R3, UR8 ;  /* 0x0000000803037c20 */ /* 0x000fcc0008410000 */
[----:B------:R-:W2:Y:S01]  /*130d0*/  MUFU.EX2 R3, R3 ;  /* 0x0000000300037308 */ /* 0x000ea20000000800 */
[----:B-1----:R-:W-:Y:S01]  /*130e0*/  FMNMX.FTZ R5, R2, R5, !PT ;  /* 0x0000000502057209 */ /* 0x002fe20007810000 */
[----:B------:R-:W-:-:S04]  /*130f0*/  FFMA.FTZ R2, R12, UR8, -R0 ;  /* 0x000000080c027c23 */ /* 0x000fc80008010800 */
[----:B------:R-:W1:Y:S02]  /*13100*/  SHFL.BFLY PT, R7, R5, 0x1, 0x1f ;  /* 0x0c201f0005077f89 */ /* 0x000e6400000e0000 */
[----:B------:R3:W4:Y:S01]  /*13110*/  MUFU.EX2 R199, R2 ;  /* 0x0000000200c77308 */ /* 0x0007220000000800 */
        /* <DEDUP_REMOVED lines=8> */
[----:B---3--:R-:W-:Y:S01]  /*131a0*/  FSEL R2, R136, RZ, P1 ;  /* 0x000000ff88027208 */ /* 0x008fe20000800000 */
[-C--:B------:R-:W-:Y:S01]  /*131b0*/  FMUL.FTZ R40, R40, R3.reuse ;  /* 0x0000000328287220 */ /* 0x080fe20000410000 */
[----:B------:R-:W-:Y:S01]  /*131c0*/  FSETP.NEU.FTZ.AND P1, PT, R134, -INF , PT ;  /* 0xff8000008600780b */ /* 0x000fe20003f3d000 */
[-C--:B------:R-:W-:Y:S01]  /*131d0*/  FMUL.FTZ R41, R41, R3.reuse ;  /* 0x0000000329297220 */ /* 0x080fe20000410000 */
[----:B------:R-:W-:Y:S01]  /*131e0*/  FMUL.FTZ R44, R44, R3 ;  /* 0x000000032c2c7220 */ /* 0x000fe20000410000 */
[----:B------:R-:W-:Y:S01]  /*131f0*/  FADD.FTZ R2, R214, -R2 ;  /* 0x80000002d6027221 */ /* 0x000fe20000010000 */
[----:B-1----:R-:W-:Y:S01]  /*13200*/  FMNMX.FTZ R133, R5, R7, !PT ;  /* 0x0000000705857209 */ /* 0x002fe20007810000 */
[-C--:B------:R-:W-:Y:S01]  /*13210*/  FMUL.FTZ R45, R45, R3.reuse ;  /* 0x000000032d2d7220 */ /* 0x080fe20000410000 */
[----:B------:R-:W-:Y:S01]  /*13220*/  FSEL R12, R9, RZ, P1 ;  /* 0x000000ff090c7208 */ /* 0x000fe20000800000 */
[----:B------:R-:W-:Y:S01]  /*13230*/  FMUL.FTZ R2, R2, UR8 ;  /* 0x0000000802027c20 */ /* 0x000fe20008410000 */
[C---:B------:R-:W-:Y:S01]  /*13240*/  FSETP.NEU.FTZ.AND P0, PT, R133.reuse, -INF , PT ;  /* 0xff8000008500780b */ /* 0x040fe20003f1d000 */
[----:B------:R-:W-:Y:S01]  /*13250*/  FMUL.FTZ R56, R56, R3 ;  /* 0x0000000338387220 */ /* 0x000fe20000410000 */
[----:B------:R-:W-:Y:S01]  /*13260*/  FSEL R6, R134, RZ, P1 ;  /* 0x000000ff86067208 */ /* 0x000fe20000800000 */
[----:B------:R-:W-:Y:S01]  /*13270*/  FFMA.FTZ R9, R184, UR8, -R12 ;  /* 0x00000008b8097c23 */ /* 0x000fe2000801080c */
[----:B------:R-:W-:Y:S01]  /*13280*/  FSEL R11, R133, RZ, P0 ;  /* 0x000000ff850b7208 */ /* 0x000fe20000000000 */
[----:B------:R-:W1:Y:S01]  /*13290*/  MUFU.EX2 R2, R2 ;  /* 0x0000000200027308 */ /* 0x000e620000000800 */
[----:B------:R-:W-:Y:S01]  /*132a0*/  F2FP.F16.F32.PACK_AB R5, R197, R198 ;  /* 0x000000c6c505723e */ /* 0x000fe200000000ff */
[----:B------:R-:W-:Y:S01]  /*132b0*/  FADD.FTZ R139, R212, -R6 ;  /* 0x80000006d48b7221 */ /* 0x000fe20000010000 */
[----:B------:R-:W-:Y:S01]  /*132c0*/  F2FP.F16.F32.PACK_AB R6, R202, R201 ;  /* 0x000000c9ca06723e */ /* 0x000fe200000000ff */
[----:B------:R-:W-:Y:S01]  /*132d0*/  FADD.FTZ R138, R213, -R11 ;  /* 0x8000000bd58a7221 */ /* 0x000fe20000010000 */
[----:B------:R-:W-:Y:S01]  /*132e0*/  FMUL.FTZ R11, R133, UR8 ;  /* 0x00000008850b7c20 */ /* 0x000fe20008410000 */
[----:B----4-:R-:W-:Y:S01]  /*132f0*/  F2FP.F16.F32.PACK_AB R7, R199, R196 ;  /* 0x000000c4c707723e */ /* 0x010fe200000000ff */
[-C--:B------:R-:W-:Y:S01]  /*13300*/  FMUL.FTZ R57, R57, R3.reuse ;  /* 0x0000000339397220 */ /* 0x080fe20000410000 */
[----:B------:R2:W-:Y:S01]  /*13310*/  MUFU.EX2 R188, R9 ;  /* 0x0000000900bc7308 */ /* 0x0005e20000000800 */
[-C--:B------:R-:W-:Y:S01]  /*13320*/  FMUL.FTZ R60, R60, R3.reuse ;  /* 0x000000033c3c7220 */ /* 0x080fe20000410000 */
[----:B------:R-:W-:Y:S01]  /*13330*/  FSEL R11, R11, RZ, P0 ;  /* 0x000000ff0b0b7208 */ /* 0x000fe20000000000 */
[-C--:B------:R-:W-:Y:S01]  /*13340*/  FMUL.FTZ R61, R61, R3.reuse ;  /* 0x000000033d3d7220 */ /* 0x080fe20000410000 */
[-C--:B------:R-:W-:Y:S01]  /*13350*/  FMUL.FTZ R72, R72, R3.reuse ;  /* 0x0000000348487220 */ /* 0x080fe20000410000 */
[-C--:B------:R-:W-:Y:S01]  /*13360*/  FMUL.FTZ R73, R73, R3.reuse ;  /* 0x0000000349497220 */ /* 0x080fe20000410000 */
[-C--:B------:R-:W-:Y:S01]  /*13370*/  FMUL.FTZ R76, R76, R3.reuse ;  /* 0x000000034c4c7220 */ /* 0x080fe20000410000 */
[--C-:B------:R-:W-:Y:S01]  /*13380*/  FFMA.FTZ R15, R22, UR8, -R11.reuse ;  /* 0x00000008160f7c23 */ /* 0x100fe2000801080b */
[----:B------:R-:W-:Y:S01]  /*13390*/  FFMA.FTZ R14, R180, UR8, -R11 ;  /* 0x00000008b40e7c23 */ /* 0x000fe2000801080b */
        /* <DEDUP_REMOVED lines=10> */
[----:B------:R-:W1:Y:S01]  /*13440*/  LDSM.16.MT88.4 R148, [R251+0xb000] ;  /* 0x00b00000fb94783b */ /* 0x000e620000004200 */
        /* <DEDUP_REMOVED lines=27> */
[----:B------:R2:W-:Y:S01]  /*13600*/  LDSM.16.MT88.4 R20, [R8+0x1000] ;  /* 0x001000000814783b */ /* 0x0005e20000004200 */
        /* <DEDUP_REMOVED lines=15> */
[----:B------:R-:W-:Y:S01]  /*13700*/  FFMA.FTZ R3, R250, R3, R204 ;  /* 0x00000003fa037223 */ /* 0x000fe200000100cc */
[----:B------:R-:W-:Y:S01]  /*13710*/  FFMA.FTZ R2, R249, R2, R198 ;  /* 0x00000002f9027223 */ /* 0x000fe200000100c6 */
[----:B---3--:R-:W-:-:S02]  /*13720*/  FFMA.FTZ R9, R16, UR8, -R12 ;  /* 0x0000000810097c23 */ /* 0x008fc4000801080c */
[----:B------:R-:W3:Y:S02]  /*13730*/  LDSM.16.MT88.4 R16, [R13+0x1000] ;  /* 0x001000000d10783b */ /* 0x000ee40000004200 */
[----:B------:R4:W-:Y:S01]  /*13740*/  MUFU.EX2 R184, R9 ;  /* 0x0000000900b87308 */ /* 0x0009e20000000800 */
[----:B--2---:R-:W-:Y:S01]  /*13750*/  FMUL.FTZ R8, R138, UR8 ;  /* 0x000000088a087c20 */ /* 0x004fe20008410000 */
[C---:B------:R-:W-:Y:S06]  /*13760*/  HMMA.16816.F32 R164, R4.reuse, R32, R164 ;  /* 0x0000002004a4723c */ /* 0x040fec00000018a4 */
[----:B------:R-:W2:Y:S02]  /*13770*/  MUFU.EX2 R8, R8 ;  /* 0x0000000800087308 */ /* 0x000ea40000000800 */
[----:B------:R-:W-:Y:S01]  /*13780*/  HMMA.16816.F32 R168, R4, R34, R168 ;  /* 0x0000002204a8723c */ /* 0x000fe200000018a8 */
[----:B----4-:R-:W-:-:S07]  /*13790*/  FFMA.FTZ R9, R181, UR8, -R11 ;  /* 0x00000008b5097c23 */ /* 0x010fce000801080b */
[----:B------:R-:W-:Y:S01]  /*137a0*/  HMMA.16816.F32 R40, R4, R176, R40 ;  /* 0x000000b00428723c */ /* 0x000fe20000001828 */
[----:B------:R4:W-:Y:S01]  /*137b0*/  MUFU.EX2 R181, R14 ;  /* 0x0000000e00b57308 */ /* 0x0009e20000000800 */
[----:B--2---:R-:W-:-:S06]  /*137c0*/  FMUL.FTZ R54, R54, R8 ;  /* 0x0000000836367220 */ /* 0x004fcc0000410000 */
[C---:B------:R-:W-:Y:S01]  /*137d0*/  HMMA.16816.F32 R44, R4.reuse, R178, R44 ;  /* 0x000000b2042c723c */ /* 0x040fe2000000182c */
[----:B------:R2:W-:Y:S01]  /*137e0*/  MUFU.EX2 R180, R9 ;  /* 0x0000000900b47308 */ /* 0x0005e20000000800 */
        /* <DEDUP_REMOVED lines=8> */
[----:B----4-:R-:W-:Y:S01]  /*13870*/  FFMA.FTZ R14, R132, UR8, -R11 ;  /* 0x00000008840e7c23 */ /* 0x010fe2000801080b */
[-C--:B------:R-:W-:Y:S01]  /*13880*/  FMUL.FTZ R50, R50, R8.reuse ;  /* 0x0000000832327220 */ /* 0x080fe20000410000 */
[-C--:B------:R-:W-:Y:S01]  /*13890*/  FMUL.FTZ R51, R51, R8.reuse ;  /* 0x0000000833337220 */ /* 0x080fe20000410000 */
[-C--:B------:R-:W-:Y:S01]  /*138a0*/  FMUL.FTZ R70, R70, R8.reuse ;  /* 0x0000000846467220 */ /* 0x080fe20000410000 */
[----:B------:R4:W-:Y:S01]  /*138b0*/  MUFU.EX2 R132, R14 ;  /* 0x0000000e00847308 */ /* 0x0009e20000000800 */
[-C--:B------:R-:W-:Y:S01]  /*138c0*/  FMUL.FTZ R71, R71, R8.reuse ;  /* 0x0000000847477220 */ /* 0x080fe20000410000 */
[C---:B------:R-:W-:Y:S01]  /*138d0*/  HMMA.16816.F32 R60, R4.reuse, R30, R60 ;  /* 0x0000001e043c723c */ /* 0x040fe2000000183c */
[----:B------:R-:W-:Y:S01]  /*138e0*/  FMUL.FTZ R82, R82, R8 ;  /* 0x0000000852527220 */ /* 0x000fe20000410000 */
[----:B--2---:R-:W-:Y:S01]  /*138f0*/  FMUL.FTZ R9, R139, UR8 ;  /* 0x000000088b097c20 */ /* 0x004fe20008410000 */
[----:B------:R-:W-:Y:S01]  /*13900*/  MOV R139, R236 ;  /* 0x000000ec008b7202 */ /* 0x000fe20000000f00 */
[-C--:B------:R-:W-:Y:S01]  /*13910*/  FMUL.FTZ R83, R83, R8.reuse ;  /* 0x0000000853537220 */ /* 0x080fe20000410000 */
[-C--:B------:R-:W-:Y:S01]  /*13920*/  FMUL.FTZ R114, R114, R8.reuse ;  /* 0x0000000872727220 */ /* 0x080fe20000410000 */
[-C--:B------:R-:W-:Y:S01]  /*13930*/  FMUL.FTZ R115, R115, R8.reuse ;  /* 0x0000000873737220 */ /* 0x080fe20000410000 */
[-C--:B------:R-:W-:Y:S01]  /*13940*/  FMUL.FTZ R102, R102, R8.reuse ;  /* 0x0000000866667220 */ /* 0x080fe20000410000 */
[----:B------:R-:W2:Y:S01]  /*13950*/  MUFU.EX2 R9, R9 ;  /* 0x0000000900097308 */ /* 0x000ea20000000800 */
[C---:B------:R-:W-:Y:S01]  /*13960*/  HMMA.16816.F32 R72, R4.reuse, R140, R72 ;  /* 0x0000008c0448723c */ /* 0x040fe20000001848 */
[-C--:B------:R-:W-:Y:S01]  /*13970*/  FMUL.FTZ R103, R103, R8.reuse ;  /* 0x0000000867677220 */ /* 0x080fe20000410000 */
[-C--:B------:R-:W-:Y:S01]  /*13980*/  FMUL.FTZ R162, R162, R8.reuse ;  /* 0x00000008a2a27220 */ /* 0x080fe20000410000 */
[-C--:B------:R-:W-:Y:S01]  /*13990*/  FMUL.FTZ R163, R163, R8.reuse ;  /* 0x00000008a3a37220 */ /* 0x080fe20000410000 */
[-C--:B------:R-:W-:Y:S01]  /*139a0*/  FMUL.FTZ R174, R174, R8.reuse ;  /* 0x00000008aeae7220 */ /* 0x080fe20000410000 */
[-C--:B------:R-:W-:Y:S01]  /*139b0*/  FMUL.FTZ R175, R175, R8.reuse ;  /* 0x00000008afaf7220 */ /* 0x080fe20000410000 */
[----:B----4-:R-:W-:Y:S01]  /*139c0*/  FFMA.FTZ R14, R182, UR8, -R10 ;  /* 0x00000008b60e7c23 */ /* 0x010fe2000801080a */
        /* <DEDUP_REMOVED lines=10> */
[-C--:B--2---:R-:W-:Y:S01]  /*13a70*/  FMUL.FTZ R52, R52, R9.reuse ;  /* 0x0000000934347220 */ /* 0x084fe20000410000 */
        /* <DEDUP_REMOVED lines=34> */
[----:B------:R-:W-:Y:S01]  /*13ca0*/  FMUL.FTZ R129, R129, R9 ;  /* 0x0000000981817220 */ /* 0x000fe20000410000 */
[-C--:B------:R-:W-:Y:S01]  /*13cb0*/  FMUL.FTZ R130, R130, R8.reuse ;  /* 0x0000000882827220 */ /* 0x080fe20000410000 */
[----:B------:R-:W-:-:S02]  /*13cc0*/  FMUL.FTZ R131, R131, R8 ;  /* 0x0000000883837220 */ /* 0x000fc40000410000 */
[----:B------:R-:W-:Y:S01]  /*13cd0*/  HMMA.16816.F32 R240, R4, R22, R124 ;  /* 0x0000001604f0723c */ /* 0x000fe2000000187c */
[----:B------:R-:W-:Y:S02]  /*13ce0*/  F2FP.F16.F32.PACK_AB R4, R187, R188 ;  /* 0x000000bcbb04723e */ /* 0x000fe400000000ff */
[----:B------:R-:W-:Y:S02]  /*13cf0*/  F2FP.F16.F32.PACK_AB R5, R180, R181 ;  /* 0x000000b5b405723e */ /* 0x000fe400000000ff */
[----:B------:R-:W-:Y:S02]  /*13d00*/  F2FP.F16.F32.PACK_AB R6, R184, R185 ;  /* 0x000000b9b806723e */ /* 0x000fe400000000ff */
[----:B------:R-:W-:-:S07]  /*13d10*/  F2FP.F16.F32.PACK_AB R7, R132, R137 ;  /* 0x000000898407723e */ /* 0x000fce00000000ff */
[C---:B------:R-:W-:Y:S01]  /*13d20*/  HMMA.16816.F32 R52, R4.reuse, R28, R52 ;  /* 0x0000001c0434723c */ /* 0x040fe20000001834 */
[----:B------:R1:W-:Y:S07]  /*13d30*/  MUFU.EX2 R29, R14 ;  /* 0x0000000e001d7308 */ /* 0x0003ee0000000800 */
[C---:B------:R-:W-:Y:S01]  /*13d40*/  HMMA.16816.F32 R212, R4.reuse, R26, R156 ;  /* 0x0000001a04d4723c */ /* 0x040fe2000000189c */
[----:B------:R-:W-:Y:S07]  /*13d50*/  LDSM.16.MT88.4 R156, [R216+0xa800] ;  /* 0x00a80000d89c783b */ /* 0x000fee0000004200 */
[----:B------:R-:W-:Y:S01]  /*13d60*/  HMMA.16816.F32 R236, R4, R24, R144 ;  /* 0x0000001804ec723c */ /* 0x000fe20000001890 */
[----:B-1----:R-:W-:-:S04]  /*13d70*/  FFMA.FTZ R14, R183, UR8, -R10 ;  /* 0x00000008b70e7c23 */ /* 0x002fc8000801080a */
[----:B------:R1:W2:Y:S03]  /*13d80*/  MUFU.EX2 R28, R14 ;  /* 0x0000000e001c7308 */ /* 0x0002a60000000800 */
[C---:B------:R-:W-:Y:S08]  /*13d90*/  HMMA.16816.F32 R36, R4.reuse, R176, R36 ;  /* 0x000000b00424723c */ /* 0x040ff00000001824 */
[----:B------:R-:W-:Y:S01]  /*13da0*/  HMMA.16816.F32 R208, R4, R178, R48 ;  /* 0x000000b204d0723c */ /* 0x000fe20000001830 */
[----:B------:R-:W-:Y:S01]  /*13db0*/  LDSM.16.MT88.4 R48, [R13+0x800] ;  /* 0x000800000d30783b */ /* 0x000fe20000004200 */
[--C-:B-1----:R-:W-:Y:S01]  /*13dc0*/  FFMA.FTZ R14, R222, UR8, -R10.reuse ;  /* 0x00000008de0e7c23 */ /* 0x102fe2000801080a */
[----:B------:R-:W-:-:S05]  /*13dd0*/  FFMA.FTZ R10, R186, UR8, -R10 ;  /* 0x00000008ba0a7c23 */ /* 0x000fca000801080a */
[C---:B------:R-:W-:Y:S01]  /*13de0*/  HMMA.16816.F32 R68, R4.reuse, R140, R68 ;  /* 0x0000008c0444723c */ /* 0x040fe20000001844 */
[----:B--2---:R-:W-:Y:S01]  /*13df0*/  F2FP.F16.F32.PACK_AB R124, R28, R29 ;  /* 0x0000001d1c7c723e */ /* 0x004fe200000000ff */
[----:B------:R-:W-:Y:S06]  /*13e00*/  MUFU.EX2 R27, R14 ;  /* 0x0000000e001b7308 */ /* 0x000fec0000000800 */
[C---:B------:R-:W-:Y:S01]  /*13e10*/  HMMA.16816.F32 R176, R4.reuse, R142, R80 ;  /* 0x0000008e04b0723c */ /* 0x040fe20000001850 */
[----:B------:R-:W-:Y:S01]  /*13e20*/  LDSM.16.MT88.4 R80, [R216+0xb800] ;  /* 0x00b80000d850783b */ /* 0x000fe20000004200 */
[----:B------:R1:W2:Y:S06]  /*13e30*/  MUFU.EX2 R26, R10 ;  /* 0x0000000a001a7308 */ /* 0x0002ac0000000800 */
[C---:B------:R-:W-:Y:S01]  /*13e40*/  HMMA.16816.F32 R140, R4.reuse, R18, R112 ;  /* 0x00000012048c723c */ /* 0x040fe20000001870 */
[----:B------:R-:W-:Y:S07]  /*13e50*/  LDSM.16.MT88.4 R112, [R13+0x1800] ;  /* 0x001800000d70783b */ /* 0x000fee0000004200 */
[----:B------:R-:W-:Y:S01]  /*13e60*/  HMMA.16816.F32 R100, R4, R16, R100 ;  /* 0x000000100464723c */ /* 0x000fe20000001864 */
[----:B-1----:R-:W-:Y:S01]  /*13e70*/  FFMA.FTZ R10, R189, UR8, -R0 ;  /* 0x00000008bd0a7c23 */ /* 0x002fe20008010800 */
[----:B--2---:R-:W-:-:S03]  /*13e80*/  F2FP.F16.F32.PACK_AB R126, R26, R27 ;  /* 0x0000001b1a7e723e */ /* 0x004fc600000000ff */
[----:B------:R1:W-:Y:S03]  /*13e90*/  MUFU.EX2 R25, R10 ;  /* 0x0000000a00197308 */ /* 0x0003e60000000800 */
[C---:B------:R-:W-:Y:S08]  /*13ea0*/  HMMA.16816.F32 R160, R4.reuse, R32, R160 ;  /* 0x0000002004a0723c */ /* 0x040ff000000018a0 */
[----:B------:R-:W-:Y:S01]  /*13eb0*/  HMMA.16816.F32 R144, R4, R34, R172 ;  /* 0x000000220490723c */ /* 0x000fe200000018ac */
[----:B------:R-:W2:Y:S01]  /*13ec0*/  LDSM.16.MT88.4 R172, [R251+0xa800] ;  /* 0x00a80000fbac783b */ /* 0x000ea20000004200 */
[----:B-1----:R-:W-:-:S06]  /*13ed0*/  FFMA.FTZ R10, R190, UR8, -R0 ;  /* 0x00000008be0a7c23 */ /* 0x002fcc0008010800 */
[C---:B------:R-:W-:Y:S01]  /*13ee0*/  HMMA.16816.F32 R116, R4.reuse, R20, R116 ;  /* 0x000000140474723c */ /* 0x040fe20000001874 */
[----:B------:R1:W3:Y:S07]  /*13ef0*/  MUFU.EX2 R24, R10 ;  /* 0x0000000a00187308 */ /* 0x0002ee0000000800 */
[C---:B------:R-:W-:Y:S01]  /*13f00*/  HMMA.16816.F32 R192, R4.reuse, R30, R64 ;  /* 0x0000001e04c0723c */ /* 0x040fe20000001840 */
[----:B------:R-:W-:Y:S07]  /*13f10*/  LDSM.16.MT88.4 R64, [R223+0x800] ;  /* 0x00080000df40783b */ /* 0x000fee0000004200 */
[----:B------:R-:W-:Y:S01]  /*13f20*/  HMMA.16816.F32 R84, R4, R148, R84 ;  /* 0x000000940454723c */ /* 0x000fe20000001854 */
[--C-:B-1----:R-:W-:Y:S01]  /*13f30*/  FFMA.FTZ R10, R225, UR8, -R0.reuse ;  /* 0x00000008e10a7c23 */ /* 0x102fe20008010800 */
[----:B------:R-:W-:Y:S01]  /*13f40*/  FFMA.FTZ R0, R191, UR8, -R0 ;  /* 0x00000008bf007c23 */ /* 0x000fe20008010800 */
[----:B---3--:R-:W-:-:S05]  /*13f50*/  F2FP.F16.F32.PACK_AB R125, R24, R25 ;  /* 0x00000019187d723e */ /* 0x008fca00000000ff */
        /* <DEDUP_REMOVED lines=54> */
[----:B------:R-:W-:Y:S02]  /*142c0*/  FADD.FTZ R5, R196, R5 ;  /* 0x00000005c4057221 */ /* 0x000fe40000010000 */
[----:B------:R-:W-:Y:S01]  /*142d0*/  FADD.FTZ R2, R132, R2 ;  /* 0x0000000284027221 */ /* 0x000fe20000010000 */
[----:B------:R-:W-:Y:S03]  /*142e0*/  HMMA.16816.F32 R172, R128, R174, R144 ;  /* 0x000000ae80ac723c */ /* 0x000fe60000001890 */
[----:B------:R-:W-:-:S04]  /*142f0*/  FADD.FTZ R13, R13, R2 ;  /* 0x000000020d0d7221 */ /* 0x000fc80000010000 */
[----:B------:R-:W-:Y:S01]  /*14300*/  FADD.FTZ R12, R12, R13 ;  /* 0x0000000d0c0c7221 */ /* 0x000fe20000010000 */
[----:B------:R-:W-:Y:S03]  /*14310*/  HMMA.16816.F32 R84, R128, R96, R84 ;  /* 0x000000608054723c */ /* 0x000fe60000001854 */
        /* <DEDUP_REMOVED lines=32> */
[----:B------:R1:W-:Y:S01]  /*14520*/  STL [R1+0x1c], R0 ;  /* 0x00001c0001007387 */ /* 0x0003e20000100800 */
[----:B------:R-:W-:Y:S05]  /*14530*/  BRA.U UP0, `(.L_x_1490) ;  /* 0x0000000100047547 */ /* 0x000fea000b800000 */
.L_x_1485:
[----:B------:R-:W-:-:S12]  /*14540*/  UIADD3 UR25, UPT, UPT, UR4, -0x1, URZ ;  /* 0xffffffff04197890 */ /* 0x000fd8000fffe0ff */
.L_x_1490:
[----:B------:R-:W-:-:S09]  /*14550*/  UISETP.GE.AND UP0, UPT, UR25, UR21, UPT ;  /* 0x000000151900728c */ /* 0x000fd2000bf06270 */
[----:B------:R-:W-:Y:S05]  /*14560*/  BRA.U !UP0, `(.L_x_1491) ;  /* 0x0000003908ac7547 */ /* 0x000fea000b800000 */
[----:B-1-3--:R-:W1:Y:S01]  /*14570*/  S2R R2, SR_TID.X ;  /* 0x0000000000027919 */ /* 0x00ae620000002100 */
[----:B------:R-:W-:Y:S01]  /*14580*/  USHF.L.U64.HI UR13, UR6, 0x4, UR7 ;  /* 0x00000004060d7899 */ /* 0x000fe20008010207 */
[----:B------:R-:W-:Y:S01]  /*14590*/  IMAD.MOV.U32 R222, RZ, RZ, 0x20 ;  /* 0x00000020ffde7424 */ /* 0x000fe200078e00ff */
[----:B------:R-:W3:Y:S01]  /*145a0*/  LDCU UR7, c[0x0][0x440] ;  /* 0x00008800ff0777ac */ /* 0x000ee20008000800 */
[----:B------:R-:W-:Y:S01]  /*145b0*/  IMAD.MOV.U32 R139, RZ, RZ, R136 ;  /* 0x000000ffff8b7224 */ /* 0x000fe200078e0088 */
[----:B------:R-:W-:Y:S01]  /*145c0*/  MOV R138, R133 ;  /* 0x00000085008a7202 */ /* 0x000fe20000000f00 */
[----:B------:R-:W-:Y:S01]  /*145d0*/  IMAD.MOV.U32 R3, RZ, RZ, R135 ;  /* 0x000000ffff037224 */ /* 0x000fe200078e0087 */
[----:B------:R-:W5:Y:S01]  /*145e0*/  LDCU.64 UR8, c[0x0][0x3b8] ;  /* 0x00007700ff0877ac */ /* 0x000f620008000a00 */
[----:B------:R-:W-:Y:S01]  /*145f0*/  IMAD.MOV.U32 R132, RZ, RZ, R134 ;  /* 0x000000ffff847224 */ /* 0x000fe200078e0086 */
[----:B------:R-:W-:Y:S01]  /*14600*/  MOV R225, 0x40 ;  /* 0x0000004000e17802 */ /* 0x000fe20000000f00 */
[C---:B------:R-:W-:Y:S01]  /*14610*/  VIADD R238, R227.reuse, 0x8 ;  /* 0x00000008e3ee7836 */ /* 0x040fe20000000000 */
[C---:B----4-:R-:W-:Y:S01]  /*14620*/  IADD3 R236, PT, PT, R227.reuse, 0x40, RZ ;  /* 0x00000040e3ec7810 */ /* 0x050fe20007ffe0ff */
[----:B------:R-:W-:Y:S01]  /*14630*/  VIADD R237, R227, 0x48 ;  /* 0x00000048e3ed7836 */ /* 0x000fe20000000000 */
[----:B------:R-:W-:Y:S01]  /*14640*/  USHF.L.U32 UR16, UR6, 0x4, URZ ;  /* 0x0000000406107899 */ /* 0x000fe200080006ff */
[----:B------:R-:W4:Y:S01]  /*14650*/  LDCU UR17, c[0x0][0x440] ;  /* 0x00008800ff1177ac */ /* 0x000f220008000800 */
[----:B------:R-:W2:Y:S01]  /*14660*/  LDCU UR4, c[0x0][0x45c] ;  /* 0x00008b80ff0477ac */ /* 0x000ea20008000800 */
[----:B-----5:R-:W-:-:S02]  /*14670*/  USHF.L.U64.HI UR15, UR8, 0x5, UR9 ;  /* 0x00000005080f7899 */ /* 0x020fc40008010209 */
[----:B------:R-:W-:Y:S02]  /*14680*/  USHF.L.U32 UR6, UR8, 0x5, URZ ;  /* 0x0000000508067899 */ /* 0x000fe400080006ff */
[----:B------:R-:W-:Y:S02]  /*14690*/  USHF.L.U64.HI UR9, UR8, 0x4, UR9 ;  /* 0x0000000408097899 */ /* 0x000fe40008010209 */
[----:B------:R-:W-:Y:S01]  /*146a0*/  USHF.L.U32 UR8, UR8, 0x4, URZ ;  /* 0x0000000408087899 */ /* 0x000fe200080006ff */
[C---:B-1----:R-:W-:Y:S01]  /*146b0*/  IMAD.SHL.U32 R0, R2.reuse, 0x8, RZ ;  /* 0x0000000802007824 */ /* 0x042fe200078e00ff */
[----:B------:R-:W-:Y:S02]  /*146c0*/  LOP3.LUT P0, RZ, R2, 0x2, RZ, 0xc0, !PT ;  /* 0x0000000202ff7812 */ /* 0x000fe4000780c0ff */
[----:B------:R-:W-:Y:S02]  /*146d0*/  IADD3 R2, PT, PT, R216, 0xa000, RZ ;  /* 0x0000a000d8027810 */ /* 0x000fe40007ffe0ff */
[----:B------:R-:W-:-:S02]  /*146e0*/  SEL R222, R222, 0xffffffe0, !P0 ;  /* 0xffffffe0dede7807 */ /* 0x000fc40004000000 */
[----:B------:R-:W-:Y:S02]  /*146f0*/  LOP3.LUT R0, R0, 0x38, RZ, 0xc0, !PT ;  /* 0x0000003800007812 */ /* 0x000fe400078ec0ff */
[-C--:B------:R-:W-:Y:S01]  /*14700*/  IADD3 R221, PT, PT, R224, R222.reuse, RZ ;  /* 0x000000dee0dd7210 */ /* 0x080fe20007ffe0ff */
[----:B------:R-:W-:Y:S01]  /*14710*/  IMAD.IADD R220, R217, 0x1, R222 ;  /* 0x00000001d9dc7824 */ /* 0x000fe200078e02de */
[----:B---3--:R-:W-:Y:S02]  /*14720*/  ISETP.GE.AND P5, PT, R0, UR7, PT ;  /* 0x0000000700007c0c */ /* 0x008fe4000bfa6270 */
[----:B------:R-:W-:Y:S01]  /*14730*/  IADD3 R219, PT, PT, R216, R222, RZ ;  /* 0x000000ded8db7210 */ /* 0x000fe20007ffe0ff */
[----:B--2-4-:R-:W-:Y:S10]  /*14740*/  BRA `(.L_x_1492) ;  /* 0x0000000000f07947 */ /* 0x014ff40003800000 */
.L_x_1494:
[----:B------:R-:W2:Y:S01]  /*14750*/  LDL R181, [R1+0x4] ;  /* 0x0000040001b57983 */ /* 0x000ea20000100800 */
[----:B------:R-:W-:Y:S01]  /*14760*/  MOV R143, UR6 ;  /* 0x00000006008f7c02 */ /* 0x000fe20008000f00 */
[----:B------:R-:W-:Y:S01]  /*14770*/  IMAD.SHL.U32 R177, R239, 0x8, RZ ;  /* 0x00000008efb17824 */ /* 0x000fe200078e00ff */
[----:B------:R-:W-:Y:S01]  /*14780*/  UIADD3 UR19, UPT, UPT, UR25, -0x1, URZ ;  /* 0xffffffff19137890 */ /* 0x000fe2000fffe0ff */
[----:B------:R-:W3:Y:S01]  /*14790*/  LDL R180, [R1] ;  /* 0x0000000001b47983 */ /* 0x000ee20000100800 */
[----:B------:R-:W-:Y:S01]  /*147a0*/  IMAD.U32 R140, RZ, RZ, UR8 ;  /* 0x00000008ff8c7e24 */ /* 0x000fe2000f8e00ff */
[----:B------:R-:W-:Y:S01]  /*147b0*/  VOTEU.ALL UP0, P1 ;  /* 0x0000000000ff7886 */ /* 0x000fe20000800000 */
[----:B------:R-:W-:Y:S01]  /*147c0*/  LOP3.LUT R177, R177, 0x38, RZ, 0xc0, !PT ;  /* 0x00000038b1b17812 */ /* 0x000fe200078ec0ff */
[----:B------:R-:W-:Y:S01]  /*147d0*/  IMAD.U32 R141, RZ, RZ, UR9 ;  /* 0x00000009ff8d7e24 */ /* 0x000fe2000f8e00ff */
[----:B------:R-:W-:Y:S01]  /*147e0*/  UIMAD UR18, UR15, UR19, URZ ;  /* 0x000000130f1272a4 */ /* 0x000fe2000f8e02ff */
[----:B------:R-:W-:Y:S01]  /*147f0*/  MOV R137, UR9 ;  /* 0x0000000900897c02 */ /* 0x000fe20008000f00 */
[----:B------:R-:W-:Y:S01]  /*14800*/  UIMAD.WIDE.U32 UR26, UR6, UR19, URZ ;  /* 0x00000013061a72a5 */ /* 0x000fe2000f8e00ff */
[----:B------:R-:W-:Y:S01]  /*14810*/  ISETP.GE.AND P5, PT, R177, UR17, PT ;  /* 0x00000011b1007c0c */ /* 0x000fe2000bfa6270 */
[----:B------:R-:W-:Y:S02]  /*14820*/  IMAD.U32 R136, RZ, RZ, UR8 ;  /* 0x00000008ff887e24 */ /* 0x000fe4000f8e00ff */
[----:B------:R-:W-:Y:S02]  /*14830*/  UIADD3 UR7, UPT, UPT, UR27, UR18, URZ ;  /* 0x000000121b077290 */ /* 0x000fe4000fffe0ff */
[----:B------:R-:W-:Y:S02]  /*14840*/  IMAD.U32 R177, RZ, RZ, UR26 ;  /* 0x0000001affb17e24 */ /* 0x000fe4000f8e00ff */
[----:B------:R-:W-:Y:S02]  /*14850*/  IMAD.U32 R176, RZ, RZ, UR26 ;  /* 0x0000001affb07e24 */ /* 0x000fe4000f8e00ff */
[----:B------:R-:W-:Y:S02]  /*14860*/  IMAD.U32 R142, RZ, RZ, UR26 ;  /* 0x0000001aff8e7e24 */ /* 0x000fe4000f8e00ff */
[C---:B------:R-:W-:Y:S04]  /*14870*/  @!P1 IMAD.WIDE.U32 R136, R143.reuse, UR19, R136 ;  /* 0x000000138f889c25 */ /* 0x040fe8000f8e0088 */
[----:B------:R-:W-:Y:S04]  /*14880*/  @!P5 IMAD.WIDE.U32 R140, R143, UR19, R140 ;  /* 0x000000138f8cdc25 */ /* 0x000fe8000f8e008c */
[----:B------:R-:W-:Y:S02]  /*14890*/  @!P5 VIADD R141, R141, UR18 ;  /* 0x000000128d8ddc36 */ /* 0x000fe40008000000 */
[----:B------:R-:W-:Y:S01]  /*148a0*/  @!P1 VIADD R137, R137, UR18 ;  /* 0x0000001289899c36 */ /* 0x000fe20008000000 */
[CC--:B--2---:R-:W-:Y:S04]  /*148b0*/  @!P5 LEA R179, P0, R140.reuse, R181.reuse, 0x1 ;  /* 0x000000b58cb3d211 */ /* 0x0c4fe800078008ff */
[-C--:B---3--:R-:W-:Y:S01]  /*148c0*/  @!P5 LEA.HI.X R178, R140, R180.reuse, R141, 0x1, P0 ;  /* 0x000000b48cb2d211 */ /* 0x088fe200000f0c8d */
[----:B------:R-:W-:Y:S01]  /*148d0*/  IMAD.U32 R141, RZ, RZ, UR26 ;  /* 0x0000001aff8d7e24 */ /* 0x000fe2000f8e00ff */
[----:B------:R-:W-:Y:S01]  /*148e0*/  MOV R140, UR7 ;  /* 0x00000007008c7c02 */ /* 0x000fe20008000f00 */
[----:B------:R-:W-:Y:S01]  /*148f0*/  @!UP0 UIADD3 UR7, UPT, UPT, UR18, UR27, URZ ;  /* 0x0000001b12078290 */ /* 0x000fe2000fffe0ff */
[-C--:B------:R-:W-:Y:S04]  /*14900*/  @!P5 LEA R177, P0, R177, R181.reuse, 0x1 ;  /* 0x000000b5b1b1d211 */ /* 0x080fe800078008ff */
[-C--:B------:R-:W-:Y:S02]  /*14910*/  @!P5 LEA.HI.X R176, R176, R180.reuse, R140, 0x1, P0 ;  /* 0x000000b4b0b0d211 */ /* 0x080fe400000f0c8c */
[-C--:B------:R-:W-:Y:S02]  /*14920*/  @!P1 LEA R142, P0, R142, R181.reuse, 0x1 ;  /* 0x000000b58e8e9211 */ /* 0x080fe400078008ff */
[----:B------:R-:W-:Y:S04]  /*14930*/  MOV R140, UR7 ;  /* 0x00000007008c7c02 */ /* 0x000fe80008000f00 */
[-C--:B------:R-:W-:Y:S02]  /*14940*/  @!P1 LEA.HI.X R143, R141, R180.reuse, R140, 0x1, P0 ;  /* 0x000000b48d8f9211 */ /* 0x080fe400000f0c8c */
[C---:B------:R-:W-:Y:S04]  /*14950*/  @!P1 LEA R140, P0, R136.reuse, R181, 0x1 ;  /* 0x000000b5888c9211 */ /* 0x040fe800078008ff */
[----:B------:R-:W-:Y:S01]  /*14960*/  @!P1 LEA.HI.X R141, R136, R180, R137, 0x1, P0 ;  /* 0x000000b4888d9211 */ /* 0x000fe200000f0c89 */
[----:B------:R-:W-:Y:S01]  /*14970*/  @!P5 IMAD.MOV.U32 R136, RZ, RZ, R177 ;  /* 0x000000ffff88d224 */ /* 0x000fe200078e00b1 */
        /* <DEDUP_REMOVED lines=25> */
.L_x_1492:
[----:B--2---:R-:W2:Y:S01]  /*14b10*/  LDL R10, [R1+0xc] ;  /* 0x00000c00010a7983 */ /* 0x004ea20000100800 */
[----:B------:R-:W-:Y:S04]  /*14b20*/  DEPBAR.LE SB0, 0x0 ;  /* 0x000080000000791a */ /* 0x000fe80000000000 */
[----:B------:R-:W3:Y:S01]  /*14b30*/  LDL R15, [R1+0x8] ;  /* 0x00000800010f7983 */ /* 0x000ee20000100800 */
[----:B------:R-:W-:Y:S01]  /*14b40*/  UIMAD.WIDE.U32 UR26, UR11, UR25, URZ ;  /* 0x000000190b1a72a5 */ /* 0x000fe2000f8e00ff */
[----:B------:R-:W-:Y:S01]  /*14b50*/  IMAD.U32 R8, RZ, RZ, UR16 ;  /* 0x00000010ff087e24 */ /* 0x000fe2000f8e00ff */
[----:B------:R-:W-:Y:S01]  /*14b60*/  MOV R6, UR16 ;  /* 0x0000001000067c02 */ /* 0x000fe20008000f00 */
[----:B------:R-:W1:Y:S01]  /*14b70*/  S2R R0, SR_TID.X ;  /* 0x0000000000007919 */ /* 0x000e620000002100 */
[----:B------:R-:W-:Y:S01]  /*14b80*/  IMAD.U32 R9, RZ, RZ, UR13 ;  /* 0x0000000dff097e24 */ /* 0x000fe2000f8e00ff */
[----:B------:R-:W-:Y:S01]  /*14b90*/  UIMAD UR18, UR10, UR25, URZ ;  /* 0x000000190a1272a4 */ /* 0x000fe2000f8e02ff */
[----:B------:R-:W-:Y:S01]  /*14ba0*/  IMAD.U32 R7, RZ, RZ, UR13 ;  /* 0x0000000dff077e24 */ /* 0x000fe2000f8e00ff */
[----:B------:R-:W-:Y:S01]  /*14bb0*/  BAR.SYNC.DEFER_BLOCKING 0x0 ;  /* 0x0000000000007b1d */ /* 0x000fe20000010000 */
[----:B------:R-:W-:Y:S01]  /*14bc0*/  IMAD.U32 R2, RZ, RZ, UR25 ;  /* 0x00000019ff027e24 */ /* 0x000fe2000f8e00ff */
[----:B------:R-:W-:Y:S01]  /*14bd0*/  UIADD3 UR7, UPT, UPT, UR27, UR18, URZ ;  /* 0x000000121b077290 */ /* 0x000fe2000fffe0ff */
[----:B------:R-:W-:Y:S01]  /*14be0*/  IMAD.U32 R4, RZ, RZ, UR26 ;  /* 0x0000001aff047e24 */ /* 0x000fe2000f8e00ff */
[----:B------:R-:W-:Y:S01]  /*14bf0*/  UISETP.GT.AND UP0, UPT, UR25, UR21, UPT ;  /* 0x000000151900728c */ /* 0x000fe2000bf04270 */
[----:B------:R-:W-:Y:S01]  /*14c00*/  IMAD.U32 R5, RZ, RZ, UR27 ;  /* 0x0000001bff057e24 */ /* 0x000fe2000f8e00ff */
[----:B------:R-:W4:Y:S01]  /*14c10*/  S2R R239, SR_TID.X ;  /* 0x0000000000ef7919 */ /* 0x000f220000002100 */
[----:B-1----:R-:W-:Y:S05]  /*14c20*/  IMAD.SHL.U32 R0, R0, 0x8, RZ ;  /* 0x0000000800007824 */ /* 0x002fea00078e00ff */
[----:B------:R-:W-:Y:S04]  /*14c30*/  LOP3.LUT R0, R0, 0x38, RZ, 0xc0, !PT ;  /* 0x0000003800007812 */ /* 0x000fe800078ec0ff */
[----:B------:R-:W-:Y:S02]  /*14c40*/  LOP3.LUT R0, R0, 0x40, RZ, 0xfc, !PT ;  /* 0x0000004000007812 */ /* 0x000fe400078efcff */
[----:B----4-:R-:W-:Y:S02]  /*14c50*/  SHF.L.U32 R135, R239, 0x1, RZ ;  /* 0x00000001ef877819 */ /* 0x010fe400000006ff */
[----:B------:R-:W-:Y:S01]  /*14c60*/  ISETP.GE.AND P1, PT, R0, UR17, PT ;  /* 0x0000001100007c0c */ /* 0x000fe2000bf26270 */
[----:B------:R-:W-:Y:S02]  /*14c70*/  IMAD.U32 R0, RZ, RZ, UR25 ;  /* 0x00000019ff007e24 */ /* 0x000fe4000f8e00ff */
[----:B------:R-:W-:Y:S02]  /*14c80*/  STL [R1+0x24], R135 ;  /* 0x0000248701007387 */ /* 0x000fe40000100800 */
[----:B------:R-:W-:Y:S01]  /*14c90*/  @!P5 IMAD.WIDE.U32 R8, R0, UR11, R8 ;  /* 0x0000000b0008dc25 */ /* 0x000fe2000f8e0008 */
[----:B------:R-:W-:Y:S03]  /*14ca0*/  MOV R0, UR7 ;  /* 0x0000000700007c02 */ /* 0x000fe60008000f00 */
[----:B------:R-:W-:Y:S04]  /*14cb0*/  @!P5 VIADD R5, R9, UR18 ;  /* 0x000000120905dc36 */ /* 0x000fe80008000000 */
[----:B------:R-:W-:Y:S04]  /*14cc0*/  @!P1 IMAD.WIDE.U32 R6, R2, UR11, R6 ;  /* 0x0000000b02069c25 */ /* 0x000fe8000f8e0006 */
[----:B------:R-:W-:Y:S01]  /*14cd0*/  @!P1 VIADD R2, R7, UR18 ;  /* 0x0000001207029c36 */ /* 0x000fe20008000000 */
[CC--:B--2---:R-:W-:Y:S02]  /*14ce0*/  @!P1 LEA R12, P2, R4.reuse, R10.reuse, 0x1 ;  /* 0x0000000a040c9211 */ /* 0x0c4fe400078408ff */
[-C--:B------:R-:W-:Y:S02]  /*14cf0*/  @!P5 LEA R14, P4, R4, R10.reuse, 0x1 ;  /* 0x0000000a040ed211 */ /* 0x080fe400078808ff */
[-C--:B------:R-:W-:Y:S02]  /*14d00*/  @!P5 LEA R9, P3, R8, R10.reuse, 0x1 ;  /* 0x0000000a0809d211 */ /* 0x080fe400078608ff */
[----:B------:R-:W-:Y:S02]  /*14d10*/  @!P1 LEA R10, P0, R6, R10, 0x1 ;  /* 0x0000000a060a9211 */ /* 0x000fe400078008ff */
[-C--:B---3--:R-:W-:Y:S02]  /*14d20*/  @!P5 LEA.HI.X R7, R4, R15.reuse, R0, 0x1, P4 ;  /* 0x0000000f0407d211 */ /* 0x088fe400020f0c00 */
[-C--:B------:R-:W-:Y:S01]  /*14d30*/  @!P1 LEA.HI.X R11, R6, R15.reuse, R2, 0x1, P0 ;  /* 0x0000000f060b9211 */ /* 0x080fe200000f0c02 */
[----:B------:R-:W-:Y:S01]  /*14d40*/  @!P5 IMAD.MOV.U32 R6, RZ, RZ, R14 ;  /* 0x000000ffff06d224 */ /* 0x000fe200078e000e */
[-C--:B------:R-:W-:Y:S01]  /*14d50*/  @!P1 LEA.HI.X R13, R4, R15.reuse, R0, 0x1, P2 ;  /* 0x0000000f040d9211 */ /* 0x080fe200010f0c00 */
[----:B------:R-:W-:Y:S01]  /*14d60*/  @!P5 IMAD.MOV.U32 R4, RZ, RZ, R9 ;  /* 0x000000ffff04d224 */ /* 0x000fe200078e0009 */
[----:B------:R-:W-:Y:S02]  /*14d70*/  @!P5 LEA.HI.X R5, R8, R15, R5, 0x1, P3 ;  /* 0x0000000f0805d211 */ /* 0x000fe400018f0c05 */
[----:B------:R-:W-:Y:S01]  /*14d80*/  @!PT LDS RZ, [RZ] ;  /* 0x00000000fffff984 */ /* 0x000fe20000000800 */
[----:B------:R-:W-:Y:S01]  /*14d90*/  @!PT LDS RZ, [RZ] ;  /* 0x00000000fffff984 */ /* 0x000fe20000000800 */
[----:B------:R-:W-:Y:S01]  /*14da0*/  @!PT LDS RZ, [RZ] ;  /* 0x00000000fffff984 */ /* 0x000fe20000000800 */
[----:B------:R-:W-:Y:S01]  /*14db0*/  @!P5 LDGSTS.E.BYPASS.LTC128B.128 [R226+0xa000], desc[UR30][R6.64] ;  /* 0x0a00000006e2dfae */ /* 0x000fe2000b981a1e */
[----:B------:R-:W-:Y:S04]  /*14dc0*/  LOP3.LUT P4, RZ, R239, 0x4, RZ, 0xc0, !PT ;  /* 0x00000004efff7812 */ /* 0x000fe8000788c0ff */
[----:B------:R-:W-:Y:S01]  /*14dd0*/  @P5 STS.128 [R226+0xa000], RZ ;  /* 0x00a000ffe2005388 */ /* 0x000fe20000000c00 */
[----:B------:R-:W-:Y:S04]  /*14de0*/  SEL R0, R225, 0xffffffc0, !P4 ;  /* 0xffffffc0e1007807 */ /* 0x000fe80006000000 */
[----:B------:R-:W-:Y:S01]  /*14df0*/  @!PT LDS RZ, [RZ] ;  /* 0x00000000fffff984 */ /* 0x000fe20000000800 */
[----:B------:R-:W-:Y:S01]  /*14e00*/  @!PT LDS RZ, [RZ] ;  /* 0x00000000fffff984 */ /* 0x000fe20000000800 */
[----:B------:R-:W-:Y:S01]  /*14e10*/  @!PT LDS RZ, [RZ] ;  /* 0x00000000fffff984 */ /* 0x000fe20000000800 */
[----:B------:R-:W-:Y:S01]  /*14e20*/  @!P1 LDGSTS.E.BYPASS.LTC128B.128 [R226+0xb000], desc[UR30][R12.64+0x80] ;  /* 0x0b0000800ce29fae */ /* 0x000fe2000b981a1e */
[----:B------:R-:W-:Y:S01]  /*14e30*/  IADD3 R2, PT, PT, R217, R0, RZ ;  /* 0x00000000d9027210 */ /* 0x000fe20007ffe0ff */
[----:B------:R-:W-:Y:S03]  /*14e40*/  IMAD.IADD R0, R224, 0x1, R0 ;  /* 0x00000001e0007824 */ /* 0x000fe600078e0200 */
[----:B------:R-:W-:Y:S01]  /*14e50*/  @P1 STS.128 [R226+0xb000], RZ ;  /* 0x00b000ffe2001388 */ /* 0x000fe20000000c00 */
[C---:B------:R-:W-:Y:S04]  /*14e60*/  IMAD.IADD R133, R222.reuse, 0x1, R2 ;  /* 0x00000001de857824 */ /* 0x040fe800078e0202 */
[----:B------:R-:W-:Y:S01]  /*14e70*/  @!PT LDS RZ, [RZ] ;  /* 0x00000000fffff984 */ /* 0x000fe20000000800 */
[----:B------:R-:W-:Y:S01]  /*14e80*/  @!PT LDS RZ, [RZ] ;  /* 0x00000000fffff984 */ /* 0x000fe20000000800 */
[----:B------:R-:W-:Y:S01]  /*14e90*/  @!PT LDS RZ, [RZ] ;  /* 0x00000000fffff984 */ /* 0x000fe20000000800 */
[----:B------:R1:W-:Y:S01]  /*14ea0*/  @!P5 LDGSTS.E.BYPASS.LTC128B.128 [R226+0xa800], desc[UR30][R4.64] ;  /* 0x0a80000004e2dfae */ /* 0x0003e2000b981a1e */
[----:B------:R-:W-:Y:S04]  /*14eb0*/  IMAD.IADD R134, R222, 0x1, R0 ;  /* 0x00000001de867824 */ /* 0x000fe800078e0200 */
        /* <DEDUP_REMOVED lines=20> */
[----:B------:R-:W-:Y:S02]  /*15000*/  LDSM.16.M88.4 R204, [R133] ;  /* 0x0000000085cc783b */ /* 0x000fe40000000200 */
[-C--:B------:R-:W-:Y:S03]  /*15010*/  HMMA.16816.F32 R12, R28, R18.reuse, RZ ;  /* 0x000000121c0c723c */ /* 0x080fe600000018ff */
[----:B------:R-:W-:Y:S05]  /*15020*/  LDSM.16.M88.4 R208, [R134+0x8000] ;  /* 0x0080000086d0783b */ /* 0x000fea0000000200 */
[C---:B------:R-:W-:Y:S01]  /*15030*/  HMMA.16816.F32 R16, R32.reuse, R18, RZ ;  /* 0x000000122010723c */ /* 0x040fe200000018ff */
[----:B------:R-:W-:Y:S07]  /*15040*/  LDSM.16.M88.4 R212, [R133+0x2000] ;  /* 0x0020000085d4783b */ /* 0x000fee0000000200 */
        /* <DEDUP_REMOVED lines=9> */
[----:B------:R-:W-:Y:S07]  /*150e0*/  LDSM.16.M88.4 R180, [R218+UR5+0x9000] ;  /* 0x00900005dab4783b */ /* 0x000fee0008000200 */
[-C--:B------:R-:W-:Y:S08]  /*150f0*/  HMMA.16816.F32 R20, R176, R188.reuse, R20 ;  /* 0x000000bcb014723c */ /* 0x080ff00000001814 */
[C---:B------:R-:W-:Y:S08]  /*15100*/  HMMA.16816.F32 R24, R184.reuse, R188, R24 ;  /* 0x000000bcb818723c */ /* 0x040ff00000001818 */
[-C--:B------:R-:W-:Y:S01]  /*15110*/  HMMA.16816.F32 R28, R184, R190.reuse, R28 ;  /* 0x000000beb81c723c */ /* 0x080fe2000000181c */
[----:B------:R-:W-:Y:S07]  /*15120*/  LDSM.16.M88.4 R184, [R217+0x6000] ;  /* 0x00600000d9b8783b */ /* 0x000fee0000000200 */
[----:B------:R-:W-:Y:S01]  /*15130*/  HMMA.16816.F32 R32, R176, R190, R32 ;  /* 0x000000beb020723c */ /* 0x000fe20000001820 */
[----:B------:R-:W4:Y:S05]  /*15140*/  LDSM.16.M88.4 R176, [R134+0x8800] ;  /* 0x0088000086b0783b */ /* 0x000f2a0000000200 */
[----:B------:R-:W-:Y:S02]  /*15150*/  LDSM.16.M88.4 R188, [R218+UR5+0x9800] ;  /* 0x00980005dabc783b */ /* 0x000fe40008000200 */
        /* <DEDUP_REMOVED lines=10> */
[----:B------:R-:W1:Y:S05]  /*15200*/  LDSM.16.M88.4 R140, [R217+0x4000] ;  /* 0x00400000d98c783b */ /* 0x000e6a0000000200 */
[----:B------:R-:W2:Y:S02]  /*15210*/  LDSM.16.M88.4 R192, [R220+0x4000] ;  /* 0x00400000dcc0783b */ /* 0x000ea40000000200 */
        /* <DEDUP_REMOVED lines=8> */
[----:B------:R-:W3:Y:S05]  /*152a0*/  LDSM.16.M88.4 R176, [R221+0x9800] ;  /* 0x00980000ddb0783b */ /* 0x000eea0000000200 */
[----:B------:R-:W-:Y:S02]  /*152b0*/  LDSM.16.M88.4 R204, [R134+0x9000] ;  /* 0x0090000086cc783b */ /* 0x000fe40000000200 */
        /* <DEDUP_REMOVED lines=10> */
[----:B------:R1:W4:Y:S05]  /*15360*/  LDSM.16.M88.4 R140, [R2+0x4000] ;  /* 0x00400000028c783b */ /* 0x00032a0000000200 */
[----:B------:R5:W4:Y:S02]  /*15370*/  LDSM.16.M88.4 R188, [R0+0x9800] ;  /* 0x0098000000bc783b */ /* 0x000b240000000200 */
[-C--:B--2---:R-:W-:Y:S08]  /*15380*/  HMMA.16816.F32 R4, R192, R196.reuse, R4 ;  /* 0x000000c4c004723c */ /* 0x084ff00000001804 */
[C---:B------:R-:W-:Y:S08]  /*15390*/  HMMA.16816.F32 R8, R200.reuse, R196, R8 ;  /* 0x000000c4c808723c */ /* 0x040ff00000001808 */
[-C--:B------:R-:W-:Y:S03]  /*153a0*/  HMMA.16816.F32 R12, R200, R198.reuse, R12 ;  /* 0x000000c6c80c723c */ /* 0x080fe6000000180c */
[----:B-1----:R-:W-:Y:S01]  /*153b0*/  LOP3.LUT R2, R135, 0x6, RZ, 0xc0, !PT ;  /* 0x0000000687027812 */ /* 0x002fe200078ec0ff */
[----:B-----5:R-:W-:Y:S04]  /*153c0*/  IMAD.U32 R0, RZ, RZ, UR25 ;  /* 0x00000019ff007e24 */ /* 0x020fe8000f8e00ff */
[C---:B------:R-:W-:Y:S01]  /*153d0*/  HMMA.16816.F32 R16, R192.reuse, R198, R16 ;  /* 0x000000c6c010723c */ /* 0x040fe20000001810 */
[----:B------:R-:W1:Y:S03]  /*153e0*/  LDSM.16.M88.4 R196, [R133+0x4000] ;  /* 0x0040000085c4783b */ /* 0x000e660000000200 */
[----:B------:R-:W-:Y:S02]  /*153f0*/  IMAD R0, R0, 0x20, R2 ;  /* 0x0000002000007824 */ /* 0x000fe400078e0202 */
[----:B------:R-:W-:Y:S02]  /*15400*/  STL [R1+0x20], R2 ;  /* 0x0000200201007387 */ /* 0x000fe40000100800 */
[-C--:B---3--:R-:W-:Y:S03]  /*15410*/  HMMA.16816.F32 R20, R192, R176.reuse, R20 ;  /* 0x000000b0c014723c */ /* 0x088fe60000001814 */
[-C--:B------:R-:W-:Y:S02]  /*15420*/  ISETP.GT.AND P6, PT, R230, R0.reuse, PT ;  /* 0x00000000e600720c */ /* 0x080fe40003fc4270 */
[-C--:B------:R-:W-:Y:S02]  /*15430*/  ISETP.GT.AND P3, PT, R231, R0.reuse, PT ;  /* 0x00000000e700720c */ /* 0x080fe40003f64270 */
[----:B------:R-:W-:Y:S01]  /*15440*/  ISETP.GT.AND P2, PT, R228, R0, PT ;  /* 0x00000000e400720c */ /* 0x000fe20003f44270 */
[C---:B------:R-:W-:Y:S08]  /*15450*/  HMMA.16816.F32 R24, R200.reuse, R176, R24 ;  /* 0x000000b0c818723c */ /* 0x040ff00000001818 */
[-C--:B------:R-:W-:Y:S01]  /*15460*/  HMMA.16816.F32 R28, R200, R178.reuse, R28 ;  /* 0x000000b2c81c723c */ /* 0x080fe2000000181c */
[----:B------:R2:W3:Y:S07]  /*15470*/  LDSM.16.M88.4 R200, [R133+0x6000] ;  /* 0x0060000085c8783b */ /* 0x0004ee0000000200 */
[----:B------:R-:W-:Y:S08]  /*15480*/  HMMA.16816.F32 R32, R192, R178, R32 ;  /* 0x000000b2c020723c */ /* 0x000ff00000001820 */
[-C--:B----4-:R-:W-:Y:S08]  /*15490*/  HMMA.16816.F32 R4, R140, R180.reuse, R4 ;  /* 0x000000b48c04723c */ /* 0x090ff00000001804 */
[C---:B------:R-:W-:Y:S04]  /*154a0*/  HMMA.16816.F32 R8, R184.reuse, R180, R8 ;  /* 0x000000b4b808723c */ /* 0x040fe80000001808 */
[C---:B--2---:R-:W-:Y:S04]  /*154b0*/  VIADD R133, R0.reuse, UR24 ;  /* 0x0000001800857c36 */ /* 0x044fe80008000000 */
[-C--:B------:R-:W-:Y:S03]  /*154c0*/  HMMA.16816.F32 R12, R184, R182.reuse, R12 ;  /* 0x000000b6b80c723c */ /* 0x080fe6000000180c */
[C-C-:B------:R-:W-:Y:S05]  /*154d0*/  IMAD.IADD R136, R227.reuse, 0x1, -R133.reuse ;  /* 0x00000001e3887824 */ /* 0x140fea00078e0a85 */
[C---:B------:R-:W-:Y:S04]  /*154e0*/  HMMA.16816.F32 R16, R140.reuse, R182, R16 ;  /* 0x000000b68c10723c */ /* 0x040fe80000001810 */
[----:B------:R-:W-:Y:S04]  /*154f0*/  IABS R136, R136 ;  /* 0x0000008800887213 */ /* 0x000fe80000000000 */
[-C--:B------:R-:W-:Y:S03]  /*15500*/  HMMA.16816.F32 R20, R140, R188.reuse, R20 ;  /* 0x000000bc8c14723c */ /* 0x080fe60000001814 */
[----:B------:R-:W-:Y:S05]  /*15510*/  I2FP.F32.S32 R136, R136 ;  /* 0x0000008800887245 */ /* 0x000fea0000201400 */
        /* <DEDUP_REMOVED lines=9> */
[----:B--2---:R-:W-:Y:S02]  /*155b0*/  VIADD R134, R0, 0x18 ;  /* 0x0000001800867836 */ /* 0x004fe40000000000 */
[----:B------:R-:W-:Y:S01]  /*155c0*/  FFMA.FTZ R4, R136, -UR12, R4 ;  /* 0x8000000c88047c23 */ /* 0x000fe20008010004 */
[----:B------:R-:W-:Y:S02]  /*155d0*/  IMAD.IADD R136, R236, 0x1, -R133 ;  /* 0x00000001ec887824 */ /* 0x000fe400078e0a85 */
[C---:B------:R-:W-:Y:S04]  /*155e0*/  HMMA.16816.F32 R16, R196.reuse, R206, R16 ;  /* 0x000000cec410723c */ /* 0x040fe80000001810 */
[----:B------:R-:W-:Y:S04]  /*155f0*/  IADD3 R2, PT, PT, R134, UR24, RZ ;  /* 0x0000001886027c10 */ /* 0x000fe8000fffe0ff */
[-C--:B----4-:R-:W-:Y:S03]  /*15600*/  HMMA.16816.F32 R20, R196, R140.reuse, R20 ;  /* 0x0000008cc414723c */ /* 0x090fe60000001814 */
[----:B------:R-:W-:Y:S05]  /*15610*/  VIADD R135, R2, 0xffffffe9 ;  /* 0xffffffe902877836 */ /* 0x000fea0000000000 */
[----:B------:R-:W-:Y:S01]  /*15620*/  IADD3 R137, PT, PT, R227, -R135, RZ ;  /* 0x80000087e3897210 */ /* 0x000fe20007ffe0ff */
[C---:B------:R-:W-:Y:S04]  /*15630*/  HMMA.16816.F32 R24, R200.reuse, R140, R24 ;  /* 0x0000008cc818723c */ /* 0x040fe80000001818 */
[----:B------:R-:W-:Y:S02]  /*15640*/  IABS R137, R137 ;  /* 0x0000008900897213 */ /* 0x000fe40000000000 */
[----:B------:R-:W-:Y:S02]  /*15650*/  IABS R140, R136 ;  /* 0x00000088008c7213 */ /* 0x000fe40000000000 */
[----:B------:R-:W-:Y:S01]  /*15660*/  I2FP.F32.S32 R137, R137 ;  /* 0x0000008900897245 */ /* 0x000fe20000201400 */
[-C--:B------:R-:W-:Y:S03]  /*15670*/  HMMA.16816.F32 R28, R200, R142.reuse, R28 ;  /* 0x0000008ec81c723c */ /* 0x080fe6000000181c */
[C---:B------:R-:W-:Y:S01]  /*15680*/  IADD3 R136, PT, PT, R238.reuse, -R135, RZ ;  /* 0x80000087ee887210 */ /* 0x040fe20007ffe0ff */
[----:B------:R-:W-:Y:S01]  /*15690*/  FFMA.FTZ R5, R137, -UR12, R5 ;  /* 0x8000000c89057c23 */ /* 0x000fe20008010005 */
[----:B------:R-:W-:Y:S01]  /*156a0*/  I2FP.F32.S32 R140, R140 ;  /* 0x0000008c008c7245 */ /* 0x000fe20000201400 */
[--C-:B------:R-:W-:Y:S01]  /*156b0*/  IMAD.IADD R137, R238, 0x1, -R133.reuse ;  /* 0x00000001ee897824 */ /* 0x100fe200078e0a85 */
[----:B------:R-:W-:Y:S01]  /*156c0*/  IABS R136, R136 ;  /* 0x0000008800887213 */ /* 0x000fe20000000000 */
[----:B------:R-:W-:Y:S04]  /*156d0*/  HMMA.16816.F32 R32, R196, R142, R32 ;  /* 0x0000008ec420723c */ /* 0x000fe80000001820 */
[----:B------:R-:W-:Y:S01]  /*156e0*/  IABS R141, R137 ;  /* 0x00000089008d7213 */ /* 0x000fe20000000000 */
[----:B------:R-:W-:Y:S01]  /*156f0*/  IMAD.IADD R133, R237, 0x1, -R133 ;  /* 0x00000001ed857824 */ /* 0x000fe200078e0a85 */
[----:B------:R-:W-:Y:S01]  /*15700*/  I2FP.F32.S32 R136, R136 ;  /* 0x0000008800887245 */ /* 0x000fe20000201400 */
[----:B------:R-:W-:Y:S02]  /*15710*/  IMAD.IADD R137, R236, 0x1, -R135 ;  /* 0x00000001ec897824 */ /* 0x000fe400078e0a87 */
[----:B------:R-:W-:Y:S01]  /*15720*/  FFMA.FTZ R8, R140, -UR12, R8 ;  /* 0x8000000c8c087c23 */ /* 0x000fe20008010008 */
[----:B------:R-:W-:Y:S01]  /*15730*/  IABS R176, R133 ;  /* 0x0000008500b07213 */ /* 0x000fe20000000000 */
[----:B------:R-:W-:Y:S01]  /*15740*/  FFMA.FTZ R7, R136, -UR12, R7 ;  /* 0x8000000c88077c23 */ /* 0x000fe20008010007 */
[----:B------:R-:W-:Y:S02]  /*15750*/  IABS R133, R137 ;  /* 0x0000008900857213 */ /* 0x000fe40000000000 */
[----:B------:R-:W-:Y:S02]  /*15760*/  I2FP.F32.S32 R137, R141 ;  /* 0x0000008d00897245 */ /* 0x000fe40000201400 */
[----:B------:R-:W-:Y:S02]  /*15770*/  I2FP.F32.S32 R133, R133 ;  /* 0x0000008500857245 */ /* 0x000fe40000201400 */
[----:B------:R-:W-:Y:S01]  /*15780*/  I2FP.F32.S32 R141, R176 ;  /* 0x000000b0008d7245 */ /* 0x000fe20000201400 */
[----:B------:R-:W-:Y:S02]  /*15790*/  FFMA.FTZ R6, R137, -UR12, R6 ;  /* 0x8000000c89067c23 */ /* 0x000fe40008010006 */
[----:B------:R-:W-:Y:S01]  /*157a0*/  FFMA.FTZ R9, R133, -UR12, R9 ;  /* 0x8000000c85097c23 */ /* 0x000fe20008010009 */
[----:B------:R-:W-:Y:S02]  /*157b0*/  VIADD R133, R0, 0x1 ;  /* 0x0000000100857836 */ /* 0x000fe40000000000 */
[----:B------:R-:W-:Y:S01]  /*157c0*/  FFMA.FTZ R10, R141, -UR12, R10 ;  /* 0x8000000c8d0a7c23 */ /* 0x000fe2000801000a */
[----:B------:R-:W-:Y:S06]  /*157d0*/  BRA.U.ANY UP0, `(.L_x_1494) ;  /* 0xffffffed00dc7547 */ /* 0x000fec000b93ffff */
.L_x_1493:
[-C--:B------:R-:W-:Y:S01]  /*157e0*/  ISETP.GT.AND P1, PT, R230, R133.reuse, PT ;  /* 0x00000085e600720c */ /* 0x080fe20003f24270 */
[----:B------:R-:W-:Y:S01]  /*157f0*/  LDSM.16.MT88.4 R184, [R219+0xa000] ;  /* 0x00a00000dbb8783b */ /* 0x000fe20000004200 */
[----:B--2---:R-:W-:Y:S01]  /*15800*/  FSEL R136, R4, -INF , !P6 ;  /* 0xff80000004887808 */ /* 0x004fe20007000000 */
[----:B------:R-:W-:Y:S01]  /*15810*/  VIADD R4, R2, 0xfffffff1 ;  /* 0xfffffff102047836 */ /* 0x000fe20000000000 */
[----:B------:R-:W-:Y:S01]  /*15820*/  FSEL R141, R5, -INF , !P1 ;  /* 0xff800000058d7808 */ /* 0x000fe20004800000 */
[----:B------:R-:W-:Y:S01]  /*15830*/  VIADD R207, R216, 0xa000 ;  /* 0x0000a000d8cf7836 */ /* 0x000fe20000000000 */
[----:B------:R-:W-:Y:S01]  /*15840*/  ISETP.GT.AND P6, PT, R231, R133, PT ;  /* 0x00000085e700720c */ /* 0x000fe20003fc4270 */
[----:B------:R-:W-:Y:S01]  /*15850*/  UISETP.GT.AND UP0, UPT, UR25, UR21, UPT ;  /* 0x000000151900728c */ /* 0x000fe2000bf04270 */
[----:B------:R-:W-:Y:S01]  /*15860*/  IADD3 R5, PT, PT, R2, -0x10, RZ ;  /* 0xfffffff002057810 */ /* 0x000fe20007ffe0ff */
[----:B------:R-:W-:Y:S01]  /*15870*/  UIADD3 UR25, UPT, UPT, UR25, -0x1, URZ ;  /* 0xffffffff19197890 */ /* 0x000fe2000fffe0ff */
[----:B------:R-:W-:Y:S02]  /*15880*/  FSEL R137, R7, -INF , !P6 ;  /* 0xff80000007897808 */ /* 0x000fe40007000000 */
[----:B------:R-:W-:Y:S01]  /*15890*/  FSEL R142, R8, -INF , !P2 ;  /* 0xff800000088e7808 */ /* 0x000fe20005000000 */
[C-C-:B------:R-:W-:Y:S01]  /*158a0*/  IMAD.IADD R7, R237.reuse, 0x1, -R5.reuse ;  /* 0x00000001ed077824 */ /* 0x140fe200078e0a05 */
[----:B------:R-:W-:Y:S01]  /*158b0*/  FSEL R140, R6, -INF , !P3 ;  /* 0xff800000068c7808 */ /* 0x000fe20005800000 */
[C-C-:B------:R-:W-:Y:S01]  /*158c0*/  IMAD.IADD R8, R236.reuse, 0x1, -R5.reuse ;  /* 0x00000001ec087824 */ /* 0x140fe200078e0a05 */
[----:B------:R-:W-:Y:S02]  /*158d0*/  IADD3 R6, PT, PT, R236, -R4, RZ ;  /* 0x80000004ec067210 */ /* 0x000fe40007ffe0ff */
[----:B------:R-:W-:Y:S02]  /*158e0*/  IABS R7, R7 ;  /* 0x0000000700077213 */ /* 0x000fe40000000000 */
[----:B------:R-:W-:Y:S02]  /*158f0*/  IABS R8, R8 ;  /* 0x0000000800087213 */ /* 0x000fe40000000000 */
[----:B------:R-:W-:Y:S02]  /*15900*/  I2FP.F32.S32 R7, R7 ;  /* 0x0000000700077245 */ /* 0x000fe40000201400 */
[----:B------:R-:W-:Y:S02]  /*15910*/  IADD3 R135, PT, PT, R237, -R135, RZ ;  /* 0x80000087ed877210 */ /* 0x000fe40007ffe0ff */
[----:B------:R-:W-:Y:S01]  /*15920*/  IABS R6, R6 ;  /* 0x0000000600067213 */ /* 0x000fe20000000000 */
[----:B------:R-:W-:Y:S01]  /*15930*/  FFMA.FTZ R14, R7, -UR12, R14 ;  /* 0x8000000c070e7c23 */ /* 0x000fe2000801000e */
[----:B------:R-:W-:Y:S02]  /*15940*/  I2FP.F32.S32 R8, R8 ;  /* 0x0000000800087245 */ /* 0x000fe40000201400 */
[----:B------:R-:W-:Y:S02]  /*15950*/  ISETP.GT.AND P0, PT, R229, R0, PT ;  /* 0x00000000e500720c */ /* 0x000fe40003f04270 */
[----:B------:R-:W-:Y:S01]  /*15960*/  ISETP.GT.AND P1, PT, R228, R133, PT ;  /* 0x00000085e400720c */ /* 0x000fe20003f24270 */
[----:B------:R-:W-:Y:S01]  /*15970*/  FFMA.FTZ R12, R8, -UR12, R12 ;  /* 0x8000000c080c7c23 */ /* 0x000fe2000801000c */
[----:B------:R-:W-:Y:S01]  /*15980*/  IABS R135, R135 ;  /* 0x0000008700877213 */ /* 0x000fe20000000000 */
[----:B------:R-:W-:Y:S01]  /*15990*/  IMAD.IADD R8, R227, 0x1, -R5 ;  /* 0x00000001e3087824 */ /* 0x000fe200078e0a05 */
[----:B------:R-:W-:Y:S02]  /*159a0*/  I2FP.F32.S32 R6, R6 ;  /* 0x0000000600067245 */ /* 0x000fe40000201400 */
[----:B------:R-:W-:Y:S02]  /*159b0*/  IADD3 R7, PT, PT, R237, -R4, RZ ;  /* 0x80000004ed077210 */ /* 0x000fe40007ffe0ff */
[----:B------:R-:W-:Y:S01]  /*159c0*/  FSEL R10, R10, -INF , !P0 ;  /* 0xff8000000a0a7808 */ /* 0x000fe20004000000 */
[----:B------:R-:W-:Y:S01]  /*159d0*/  FFMA.FTZ R13, R6, -UR12, R13 ;  /* 0x8000000c060d7c23 */ /* 0x000fe2000801000d */
[----:B------:R-:W-:Y:S01]  /*159e0*/  FSEL R9, R9, -INF , !P1 ;  /* 0xff80000009097808 */ /* 0x000fe20004800000 */
[----:B------:R-:W-:Y:S01]  /*159f0*/  IMAD.IADD R6, R227, 0x1, -R4 ;  /* 0x00000001e3067824 */ /* 0x000fe200078e0a04 */
[----:B------:R-:W-:Y:S02]  /*15a00*/  I2FP.F32.S32 R135, R135 ;  /* 0x0000008700877245 */ /* 0x000fe40000201400 */
[----:B------:R-:W-:Y:S02]  /*15a10*/  ISETP.GE.AND P0, PT, R133, R233, PT ;  /* 0x000000e98500720c */ /* 0x000fe40003f06270 */
[----:B------:R-:W-:Y:S01]  /*15a20*/  ISETP.GT.AND P3, PT, R229, R133, PT ;  /* 0x00000085e500720c */ /* 0x000fe20003f64270 */
[----:B------:R-:W-:Y:S01]  /*15a30*/  FFMA.FTZ R11, R135, -UR12, R11 ;  /* 0x8000000c870b7c23 */ /* 0x000fe2000801000b */
[C---:B------:R-:W-:Y:S02]  /*15a40*/  ISETP.GE.AND P6, PT, R133.reuse, R234, PT ;  /* 0x000000ea8500720c */ /* 0x040fe40003fc6270 */
[C---:B------:R-:W-:Y:S02]  /*15a50*/  ISETP.GE.AND P2, PT, R133.reuse, R235, PT ;  /* 0x000000eb8500720c */ /* 0x040fe40003f46270 */
[----:B------:R-:W-:Y:S02]  /*15a60*/  ISETP.GE.AND P1, PT, R133, R232, PT ;  /* 0x000000e88500720c */ /* 0x000fe40003f26270 */
[----:B------:R-:W-:Y:S02]  /*15a70*/  IABS R133, R7 ;  /* 0x0000000700857213 */ /* 0x000fe40000000000 */
[C---:B------:R-:W-:Y:S02]  /*15a80*/  IADD3 R5, PT, PT, R238.reuse, -R5, RZ ;  /* 0x80000005ee057210 */ /* 0x040fe40007ffe0ff */
[----:B------:R-:W-:Y:S02]  /*15a90*/  IABS R8, R8 ;  /* 0x0000000800087213 */ /* 0x000fe40000000000 */
[----:B------:R-:W-:Y:S01]  /*15aa0*/  IABS R135, R5 ;  /* 0x0000000500877213 */ /* 0x000fe20000000000 */
[----:B------:R-:W-:Y:S01]  /*15ab0*/  IMAD.MOV.U32 R5, RZ, RZ, R133 ;  /* 0x000000ffff057224 */ /* 0x000fe200078e0085 */
[----:B------:R-:W-:Y:S02]  /*15ac0*/  IADD3 R4, PT, PT, R238, -R4, RZ ;  /* 0x80000004ee047210 */ /* 0x000fe40007ffe0ff */
[----:B------:R-:W-:Y:S02]  /*15ad0*/  IABS R7, R6 ;  /* 0x0000000600077213 */ /* 0x000fe40000000000 */
[----:B------:R-:W-:Y:S02]  /*15ae0*/  MOV R6, R8 ;  /* 0x0000000800067202 */ /* 0x000fe40000000f00 */
[----:B------:R-:W-:Y:S02]  /*15af0*/  IABS R8, R4 ;  /* 0x0000000400087213 */ /* 0x000fe40000000000 */
[----:B------:R-:W-:Y:S02]  /*15b00*/  I2FP.F32.S32 R4, R5 ;  /* 0x0000000500047245 */ /* 0x000fe40000201400 */
[----:B------:R-:W-:Y:S01]  /*15b10*/  I2FP.F32.S32 R5, R6 ;  /* 0x0000000600057245 */ /* 0x000fe20000201400 */
[----:B------:R-:W-:Y:S01]  /*15b20*/  IMAD.MOV.U32 R6, RZ, RZ, R135 ;  /* 0x000000ffff067224 */ /* 0x000fe200078e0087 */
[----:B------:R-:W-:Y:S01]  /*15b30*/  FSEL R179, R141, -INF , !P6 ;  /* 0xff8000008db37808 */ /* 0x000fe20007000000 */
[----:B------:R-:W-:Y:S01]  /*15b40*/  FFMA.FTZ R15, R4, -UR12, R15 ;  /* 0x8000000c040f7c23 */ /* 0x000fe2000801000f */
[----:B------:R-:W-:Y:S01]  /*15b50*/  FSEL R4, R11, -INF , !P3 ;  /* 0xff8000000b047808 */ /* 0x000fe20005800000 */
[----:B------:R-:W-:Y:S01]  /*15b60*/  FFMA.FTZ R16, R5, -UR12, R16 ;  /* 0x8000000c05107c23 */ /* 0x000fe20008010010 */
[----:B------:R-:W-:Y:S02]  /*15b70*/  I2FP.F32.S32 R5, R6 ;  /* 0x0000000600057245 */ /* 0x000fe40000201400 */
[----:B------:R-:W-:Y:S02]  /*15b80*/  ISETP.GE.AND P3, PT, R0, R234, PT ;  /* 0x000000ea0000720c */ /* 0x000fe40003f66270 */
[----:B------:R-:W-:Y:S01]  /*15b90*/  I2FP.F32.S32 R6, R8 ;  /* 0x0000000800067245 */ /* 0x000fe20000201400 */
[----:B------:R-:W-:Y:S01]  /*15ba0*/  FFMA.FTZ R18, R5, -UR12, R18 ;  /* 0x8000000c05127c23 */ /* 0x000fe20008010012 */
[----:B------:R-:W-:Y:S01]  /*15bb0*/  FSEL R176, R136, -INF , !P3 ;  /* 0xff80000088b07808 */ /* 0x000fe20005800000 */
[C---:B------:R-:W-:Y:S01]  /*15bc0*/  VIADD R5, R0.reuse, 0x9 ;  /* 0x0000000900057836 */ /* 0x040fe20000000000 */
[----:B------:R-:W-:Y:S01]  /*15bd0*/  ISETP.GE.AND P3, PT, R0, R235, PT ;  /* 0x000000eb0000720c */ /* 0x000fe20003f66270 */
[----:B------:R-:W-:Y:S01]  /*15be0*/  FFMA.FTZ R19, R6, -UR12, R19 ;  /* 0x8000000c06137c23 */ /* 0x000fe20008010013 */
[----:B------:R-:W-:Y:S02]  /*15bf0*/  IADD3 R6, PT, PT, R0, 0x8, RZ ;  /* 0x0000000800067810 */ /* 0x000fe40007ffe0ff */
[----:B------:R-:W-:Y:S02]  /*15c00*/  FSEL R178, R140, -INF , !P3 ;  /* 0xff8000008cb27808 */ /* 0x000fe40005800000 */
[C---:B------:R-:W-:Y:S02]  /*15c10*/  ISETP.GT.AND P3, PT, R228.reuse, R5, PT ;  /* 0x00000005e400720c */ /* 0x040fe40003f64270 */
[----:B------:R-:W-:Y:S02]  /*15c20*/  ISETP.GT.AND P6, PT, R228, R6, PT ;  /* 0x00000006e400720c */ /* 0x000fe40003fc4270 */
[----:B------:R-:W-:Y:S02]  /*15c30*/  FSEL R180, R4, -INF , !P0 ;  /* 0xff80000004b47808 */ /* 0x000fe40004000000 */
[----:B------:R-:W-:Y:S02]  /*15c40*/  I2FP.F32.S32 R7, R7 ;  /* 0x0000000700077245 */ /* 0x000fe40000201400 */
[----:B------:R-:W-:Y:S02]  /*15c50*/  IADD3 R4, PT, PT, R2, -0x8, RZ ;  /* 0xfffffff802047810 */ /* 0x000fe40007ffe0ff */
[----:B------:R-:W-:Y:S01]  /*15c60*/  FSEL R13, R13, -INF , !P3 ;  /* 0xff8000000d0d7808 */ /* 0x000fe20005800000 */
[----:B------:R-:W-:Y:S01]  /*15c70*/  FFMA.FTZ R17, R7, -UR12, R17 ;  /* 0x8000000c07117c23 */ /* 0x000fe20008010011 */
[----:B------:R-:W-:Y:S01]  /*15c80*/  FSEL R12, R12, -INF , !P6 ;  /* 0xff8000000c0c7808 */ /* 0x000fe20007000000 */
[----:B------:R-:W-:Y:S01]  /*15c90*/  VIADD R7, R2, 0xfffffff9 ;  /* 0xfffffff902077836 */ /* 0x000fe20000000000 */
[----:B------:R-:W-:Y:S02]  /*15ca0*/  ISETP.GE.AND P3, PT, R0, R232, PT ;  /* 0x000000e80000720c */ /* 0x000fe40003f66270 */
[-C--:B------:R-:W-:Y:S02]  /*15cb0*/  ISETP.GT.AND P6, PT, R229, R5.reuse, PT ;  /* 0x00000005e500720c */ /* 0x080fe40003fc4270 */
[----:B------:R-:W-:Y:S02]  /*15cc0*/  IADD3 R8, PT, PT, R227, -R4, RZ ;  /* 0x80000004e3087210 */ /* 0x000fe40007ffe0ff */
[----:B------:R-:W-:Y:S02]  /*15cd0*/  FSEL R177, R137, -INF , !P2 ;  /* 0xff80000089b17808 */ /* 0x000fe40005000000 */
[----:B------:R-:W-:Y:S02]  /*15ce0*/  FSEL R136, R142, -INF , !P3 ;  /* 0xff8000008e887808 */ /* 0x000fe40005800000 */
[-C--:B------:R-:W-:Y:S02]  /*15cf0*/  ISETP.GT.AND P2, PT, R229, R6.reuse, PT ;  /* 0x00000006e500720c */ /* 0x080fe40003f44270 */
[----:B------:R-:W-:Y:S02]  /*15d00*/  FSEL R11, R15, -INF , !P6 ;  /* 0xff8000000f0b7808 */ /* 0x000fe40007000000 */
[----:B------:R-:W-:Y:S01]  /*15d10*/  FSEL R142, R9, -INF , !P1 ;  /* 0xff800000098e7808 */ /* 0x000fe20004800000 */
[----:B------:R-:W-:Y:S01]  /*15d20*/  IMAD.IADD R9, R227, 0x1, -R7 ;  /* 0x00000001e3097824 */ /* 0x000fe200078e0a07 */
[C---:B------:R-:W-:Y:S02]  /*15d30*/  ISETP.GT.AND P3, PT, R230.reuse, R5, PT ;  /* 0x00000005e600720c */ /* 0x040fe40003f64270 */
[-C--:B------:R-:W-:Y:S02]  /*15d40*/  ISETP.GT.AND P1, PT, R231, R6.reuse, PT ;  /* 0x00000006e700720c */ /* 0x080fe40003f24270 */
[----:B------:R-:W-:Y:S02]  /*15d50*/  ISETP.GT.AND P6, PT, R230, R6, PT ;  /* 0x00000006e600720c */ /* 0x000fe40003fc4270 */
[----:B------:R-:W-:Y:S02]  /*15d60*/  IABS R8, R8 ;  /* 0x0000000800087213 */ /* 0x000fe40000000000 */
[----:B------:R-:W-:Y:S02]  /*15d70*/  FSEL R14, R14, -INF , !P2 ;  /* 0xff8000000e0e7808 */ /* 0x000fe40005000000 */
[-C--:B------:R-:W-:Y:S02]  /*15d80*/  ISETP.GE.AND P2, PT, R0, R233.reuse, PT ;  /* 0x000000e90000720c */ /* 0x080fe40003f46270 */
[----:B------:R-:W-:Y:S02]  /*15d90*/  FSEL R133, R17, -INF , !P3 ;  /* 0xff80000011857808 */ /* 0x000fe40005800000 */
[----:B------:R-:W-:Y:S02]  /*15da0*/  FSEL R18, R18, -INF , !P1 ;  /* 0xff80000012127808 */ /* 0x000fe40004800000 */
[----:B------:R-:W-:Y:S02]  /*15db0*/  FSEL R135, R16, -INF , !P6 ;  /* 0xff80000010877808 */ /* 0x000fe40007000000 */
[----:B------:R-:W-:Y:S02]  /*15dc0*/  I2FP.F32.S32 R8, R8 ;  /* 0x0000000800087245 */ /* 0x000fe40000201400 */
[C---:B------:R-:W-:Y:S02]  /*15dd0*/  ISETP.GE.AND P6, PT, R6.reuse, R233, PT ;  /* 0x000000e90600720c */ /* 0x040fe40003fc6270 */
[----:B------:R-:W-:Y:S01]  /*15de0*/  ISETP.GE.AND P1, PT, R6, R235, PT ;  /* 0x000000eb0600720c */ /* 0x000fe20003f26270 */
[----:B------:R-:W-:Y:S01]  /*15df0*/  FFMA.FTZ R20, R8, -UR12, R20 ;  /* 0x8000000c08147c23 */ /* 0x000fe20008010014 */
[C---:B------:R-:W-:Y:S01]  /*15e00*/  ISETP.GE.AND P0, PT, R6.reuse, R232, PT ;  /* 0x000000e80600720c */ /* 0x040fe20003f06270 */
[----:B------:R-:W-:Y:S01]  /*15e10*/  IMAD.IADD R8, R237, 0x1, -R4 ;  /* 0x00000001ed087824 */ /* 0x000fe200078e0a04 */
[----:B------:R-:W-:Y:S02]  /*15e20*/  ISETP.GE.AND P3, PT, R6, R234, PT ;  /* 0x000000ea0600720c */ /* 0x000fe40003f66270 */
[----:B------:R-:W-:Y:S02]  /*15e30*/  IABS R6, R9 ;  /* 0x0000000900067213 */ /* 0x000fe40000000000 */
[----:B------:R-:W-:Y:S02]  /*15e40*/  FSEL R143, R10, -INF , !P2 ;  /* 0xff8000000a8f7808 */ /* 0x000fe40005000000 */
[----:B------:R-:W-:Y:S02]  /*15e50*/  IADD3 R9, PT, PT, R236, -R4, RZ ;  /* 0x80000004ec097210 */ /* 0x000fe40007ffe0ff */
[----:B------:R-:W-:Y:S02]  /*15e60*/  ISETP.GT.AND P2, PT, R231, R5, PT ;  /* 0x00000005e700720c */ /* 0x000fe40003f44270 */
[----:B------:R-:W-:Y:S02]  /*15e70*/  IABS R10, R9 ;  /* 0x00000009000a7213 */ /* 0x000fe40000000000 */
[----:B------:R-:W-:Y:S02]  /*15e80*/  FSEL R19, R19, -INF , !P2 ;  /* 0xff80000013137808 */ /* 0x000fe40005000000 */
[----:B------:R-:W-:Y:S02]  /*15e90*/  ISETP.GE.AND P2, PT, R5, R232, PT ;  /* 0x000000e80500720c */ /* 0x000fe40003f46270 */
[----:B------:R-:W-:Y:S02]  /*15ea0*/  I2FP.F32.S32 R6, R6 ;  /* 0x0000000600067245 */ /* 0x000fe40000201400 */
[----:B------:R-:W-:Y:S01]  /*15eb0*/  IABS R9, R8 ;  /* 0x0000000800097213 */ /* 0x000fe20000000000 */
[----:B------:R-:W-:Y:S01]  /*15ec0*/  IMAD.MOV.U32 R8, RZ, RZ, R10 ;  /* 0x000000ffff087224 */ /* 0x000fe200078e000a */
[----:B------:R-:W-:Y:S01]  /*15ed0*/  FSEL R16, R13, -INF , !P2 ;  /* 0xff8000000d107808 */ /* 0x000fe20005000000 */
[----:B------:R-:W-:Y:S01]  /*15ee0*/  FFMA.FTZ R21, R6, -UR12, R21 ;  /* 0x8000000c06157c23 */ /* 0x000fe20008010015 */
[----:B------:R-:W-:Y:S02]  /*15ef0*/  FSEL R17, R14, -INF , !P6 ;  /* 0xff8000000e117808 */ /* 0x000fe40007000000 */
[----:B------:R-:W-:Y:S01]  /*15f00*/  FSEL R15, R12, -INF , !P0 ;  /* 0xff8000000c0f7808 */ /* 0x000fe20004000000 */
[----:B------:R-:W-:Y:S01]  /*15f10*/  VIADD R12, R2, 0x1 ;  /* 0x00000001020c7836 */ /* 0x000fe20000000000 */
[C---:B------:R-:W-:Y:S02]  /*15f20*/  ISETP.GE.AND P0, PT, R5.reuse, R233, PT ;  /* 0x000000e90500720c */ /* 0x040fe40003f06270 */
[C---:B------:R-:W-:Y:S02]  /*15f30*/  ISETP.GE.AND P2, PT, R5.reuse, R234, PT ;  /* 0x000000ea0500720c */ /* 0x040fe40003f46270 */
[----:B------:R-:W-:Y:S01]  /*15f40*/  ISETP.GE.AND P6, PT, R5, R235, PT ;  /* 0x000000eb0500720c */ /* 0x000fe20003fc6270 */
[C---:B------:R-:W-:Y:S01]  /*15f50*/  IMAD.IADD R5, R238.reuse, 0x1, -R7 ;  /* 0x00000001ee057824 */ /* 0x040fe200078e0a07 */
[----:B------:R-:W-:Y:S02]  /*15f60*/  IADD3 R6, PT, PT, R238, -R4, RZ ;  /* 0x80000004ee067210 */ /* 0x000fe40007ffe0ff */
[----:B------:R-:W-:Y:S02]  /*15f70*/  IADD3 R4, PT, PT, R236, -R7, RZ ;  /* 0x80000007ec047210 */ /* 0x000fe40007ffe0ff */
[----:B------:R-:W-:Y:S02]  /*15f80*/  I2FP.F32.S32 R8, R8 ;  /* 0x0000000800087245 */ /* 0x000fe40000201400 */
[----:B------:R-:W-:Y:S02]  /*15f90*/  I2FP.F32.S32 R9, R9 ;  /* 0x0000000900097245 */ /* 0x000fe40000201400 */
[----:B------:R-:W-:Y:S01]  /*15fa0*/  IADD3 R10, PT, PT, R0, 0x10, RZ ;  /* 0x00000010000a7810 */ /* 0x000fe20007ffe0ff */
[----:B------:R-:W-:Y:S01]  /*15fb0*/  FFMA.FTZ R24, R8, -UR12, R24 ;  /* 0x8000000c08187c23 */ /* 0x000fe20008010018 */
[----:B------:R-:W-:Y:S01]  /*15fc0*/  IABS R5, R5 ;  /* 0x0000000500057213 */ /* 0x000fe20000000000 */
[----:B------:R-:W-:Y:S01]  /*15fd0*/  FFMA.FTZ R26, R9, -UR12, R26 ;  /* 0x8000000c091a7c23 */ /* 0x000fe2000801001a */
[----:B------:R-:W-:Y:S01]  /*15fe0*/  IABS R4, R4 ;  /* 0x0000000400047213 */ /* 0x000fe20000000000 */
[----:B------:R-:W-:Y:S01]  /*15ff0*/  VIADD R9, R0, 0x11 ;  /* 0x0000001100097836 */ /* 0x000fe20000000000 */
[----:B------:R-:W-:Y:S02]  /*16000*/  FSEL R8, R11, -INF , !P0 ;  /* 0xff8000000b087808 */ /* 0x000fe40004000000 */
[----:B------:R-:W-:Y:S02]  /*16010*/  ISETP.GT.AND P0, PT, R230, R10, PT ;  /* 0x0000000ae600720c */ /* 0x000fe40003f04270 */
[----:B------:R-:W-:Y:S02]  /*16020*/  I2FP.F32.S32 R5, R5 ;  /* 0x0000000500057245 */ /* 0x000fe40000201400 */
[----:B------:R-:W-:Y:S02]  /*16030*/  IABS R6, R6 ;  /* 0x0000000600067213 */ /* 0x000fe40000000000 */
[----:B------:R-:W-:Y:S01]  /*16040*/  I2FP.F32.S32 R4, R4 ;  /* 0x0000000400047245 */ /* 0x000fe20000201400 */
[----:B------:R-:W-:Y:S01]  /*16050*/  FFMA.FTZ R23, R5, -UR12, R23 ;  /* 0x8000000c05177c23 */ /* 0x000fe20008010017 */
[----:B------:R-:W-:Y:S02]  /*16060*/  FSEL R20, R20, -INF , !P0 ;  /* 0xff80000014147808 */ /* 0x000fe40004000000 */
[----:B------:R-:W-:Y:S01]  /*16070*/  I2FP.F32.S32 R6, R6 ;  /* 0x0000000600067245 */ /* 0x000fe20000201400 */
[----:B------:R-:W-:Y:S01]  /*16080*/  FFMA.FTZ R25, R4, -UR12, R25 ;  /* 0x8000000c04197c23 */ /* 0x000fe20008010019 */
[----:B------:R-:W-:Y:S01]  /*16090*/  ISETP.GT.AND P0, PT, R230, R9, PT ;  /* 0x00000009e600720c */ /* 0x000fe20003f04270 */
[----:B------:R-:W-:Y:S01]  /*160a0*/  IMAD.IADD R4, R236, 0x1, -R12 ;  /* 0x00000001ec047824 */ /* 0x000fe200078e0a0c */
[----:B------:R-:W-:Y:S01]  /*160b0*/  IADD3 R7, PT, PT, R237, -R7, RZ ;  /* 0x80000007ed077210 */ /* 0x000fe20007ffe0ff */
[----:B------:R-:W-:Y:S01]  /*160c0*/  FFMA.FTZ R22, R6, -UR12, R22 ;  /* 0x8000000c06167c23 */ /* 0x000fe20008010016 */
[----:B------:R-:W-:Y:S02]  /*160d0*/  IADD3 R5, PT, PT, R236, -R2, RZ ;  /* 0x80000002ec057210 */ /* 0x000fe40007ffe0ff */
[----:B------:R-:W-:Y:S02]  /*160e0*/  FSEL R21, R21, -INF , !P0 ;  /* 0xff80000015157808 */ /* 0x000fe40004000000 */
[C---:B------:R-:W-:Y:S02]  /*160f0*/  ISETP.GT.AND P0, PT, R231.reuse, R10, PT ;  /* 0x0000000ae700720c */ /* 0x040fe40003f04270 */
[----:B------:R-:W-:Y:S02]  /*16100*/  IABS R6, R7 ;  /* 0x0000000700067213 */ /* 0x000fe40000000000 */
[----:B------:R-:W-:Y:S02]  /*16110*/  IABS R5, R5 ;  /* 0x0000000500057213 */ /* 0x000fe40000000000 */
[----:B------:R-:W-:Y:S02]  /*16120*/  IABS R4, R4 ;  /* 0x0000000400047213 */ /* 0x000fe40000000000 */
[----:B------:R-:W-:Y:S02]  /*16130*/  FSEL R22, R22, -INF , !P0 ;  /* 0xff80000016167808 */ /* 0x000fe40004000000 */
[----:B------:R-:W-:Y:S02]  /*16140*/  I2FP.F32.S32 R5, R5 ;  /* 0x0000000500057245 */ /* 0x000fe40000201400 */
[----:B------:R-:W-:Y:S02]  /*16150*/  I2FP.F32.S32 R6, R6 ;  /* 0x0000000600067245 */ /* 0x000fe40000201400 */
[-C--:B------:R-:W-:Y:S01]  /*16160*/  ISETP.GT.AND P0, PT, R231, R9.reuse, PT ;  /* 0x00000009e700720c */ /* 0x080fe20003f04270 */
[----:B------:R-:W-:Y:S01]  /*16170*/  FFMA.FTZ R28, R5, -UR12, R28 ;  /* 0x8000000c051c7c23 */ /* 0x000fe2000801001c */
[----:B------:R-:W-:Y:S01]  /*16180*/  I2FP.F32.S32 R4, R4 ;  /* 0x0000000400047245 */ /* 0x000fe20000201400 */
[----:B------:R-:W-:Y:S01]  /*16190*/  FFMA.FTZ R27, R6, -UR12, R27 ;  /* 0x8000000c061b7c23 */ /* 0x000fe2000801001b */
[----:B------:R-:W-:Y:S02]  /*161a0*/  FSEL R23, R23, -INF , !P0 ;  /* 0xff80000017177808 */ /* 0x000fe40004000000 */
[----:B------:R-:W-:Y:S01]  /*161b0*/  FSEL R5, R133, -INF , !P2 ;  /* 0xff80000085057808 */ /* 0x000fe20005000000 */
[----:B------:R-:W-:Y:S01]  /*161c0*/  FFMA.FTZ R29, R4, -UR12, R29 ;  /* 0x8000000c041d7c23 */ /* 0x000fe2000801001d */
[-C--:B------:R-:W-:Y:S02]  /*161d0*/  ISETP.GT.AND P0, PT, R228, R10.reuse, PT ;  /* 0x0000000ae400720c */ /* 0x080fe40003f04270 */
[----:B------:R-:W-:Y:S02]  /*161e0*/  FSEL R6, R135, -INF , !P3 ;  /* 0xff80000087067808 */ /* 0x000fe40005800000 */
[----:B------:R-:W-:Y:S02]  /*161f0*/  FSEL R4, R18, -INF , !P1 ;  /* 0xff80000012047808 */ /* 0x000fe40004800000 */
[----:B------:R-:W-:Y:S02]  /*16200*/  FSEL R7, R19, -INF , !P6 ;  /* 0xff80000013077808 */ /* 0x000fe40007000000 */
[-C--:B------:R-:W-:Y:S02]  /*16210*/  ISETP.GT.AND P3, PT, R228, R9.reuse, PT ;  /* 0x00000009e400720c */ /* 0x080fe40003f64270 */
[----:B------:R-:W-:Y:S02]  /*16220*/  ISETP.GT.AND P2, PT, R229, R10, PT ;  /* 0x0000000ae500720c */ /* 0x000fe40003f44270 */
[----:B------:R-:W-:Y:S02]  /*16230*/  ISETP.GE.AND P6, PT, R10, R234, PT ;  /* 0x000000ea0a00720c */ /* 0x000fe40003fc6270 */
[----:B------:R-:W-:Y:S01]  /*16240*/  IADD3 R11, PT, PT, R0, 0x19, RZ ;  /* 0x00000019000b7810 */ /* 0x000fe20007ffe0ff */
[----:B------:R-:W-:Y:S01]  /*16250*/  IMAD.IADD R0, R237, 0x1, -R2 ;  /* 0x00000001ed007824 */ /* 0x000fe200078e0a02 */
[----:B------:R-:W-:Y:S02]  /*16260*/  ISETP.GT.AND P1, PT, R229, R9, PT ;  /* 0x00000009e500720c */ /* 0x000fe40003f24270 */
[----:B------:R-:W-:Y:S02]  /*16270*/  FSEL R24, R24, -INF , !P0 ;  /* 0xff80000018187808 */ /* 0x000fe40004000000 */
[----:B------:R-:W-:Y:S02]  /*16280*/  FSEL R25, R25, -INF , !P3 ;  /* 0xff80000019197808 */ /* 0x000fe40005800000 */
[----:B------:R-:W-:Y:S02]  /*16290*/  FSEL R26, R26, -INF , !P2 ;  /* 0xff8000001a1a7808 */ /* 0x000fe40005000000 */
[----:B------:R-:W-:Y:S02]  /*162a0*/  ISETP.GT.AND P0, PT, R228, R134, PT ;  /* 0x00000086e400720c */ /* 0x000fe40003f04270 */
[----:B------:R-:W-:Y:S02]  /*162b0*/  IADD3 R13, PT, PT, R237, -R12, RZ ;  /* 0x8000000ced0d7210 */ /* 0x000fe40007ffe0ff */
[----:B------:R-:W-:Y:S02]  /*162c0*/  FSEL R200, R20, -INF , !P6 ;  /* 0xff80000014c87808 */ /* 0x000fe40007000000 */
[----:B------:R-:W-:Y:S02]  /*162d0*/  ISETP.GE.AND P2, PT, R10, R232, PT ;  /* 0x000000e80a00720c */ /* 0x000fe40003f46270 */
[----:B------:R-:W-:Y:S02]  /*162e0*/  FSEL R27, R27, -INF , !P1 ;  /* 0xff8000001b1b7808 */ /* 0x000fe40004800000 */
[----:B------:R-:W-:Y:S02]  /*162f0*/  ISETP.GT.AND P3, PT, R228, R11, PT ;  /* 0x0000000be400720c */ /* 0x000fe40003f64270 */
[C---:B------:R-:W-:Y:S02]  /*16300*/  ISETP.GE.AND P1, PT, R10.reuse, R235, PT ;  /* 0x000000eb0a00720c */ /* 0x040fe40003f26270 */
[----:B------:R-:W-:Y:S02]  /*16310*/  ISETP.GE.AND P6, PT, R10, R233, PT ;  /* 0x000000e90a00720c */ /* 0x000fe40003fc6270 */
[----:B------:R-:W-:Y:S02]  /*16320*/  IABS R10, R0 ;  /* 0x00000000000a7213 */ /* 0x000fe40000000000 */
[----:B------:R-:W-:Y:S02]  /*16330*/  FSEL R28, R28, -INF , !P0 ;  /* 0xff8000001c1c7808 */ /* 0x000fe40004000000 */
[----:B------:R-:W-:Y:S02]  /*16340*/  IABS R0, R13 ;  /* 0x0000000d00007213 */ /* 0x000fe40000000000 */
[----:B------:R-:W-:Y:S02]  /*16350*/  FSEL R189, R24, -INF , !P2 ;  /* 0xff80000018bd7808 */ /* 0x000fe40005000000 */
[----:B------:R-:W-:Y:S02]  /*16360*/  ISETP.GE.AND P0, PT, R9, R232, PT ;  /* 0x000000e80900720c */ /* 0x000fe40003f06270 */
[----:B------:R-:W-:Y:S02]  /*16370*/  FSEL R29, R29, -INF , !P3 ;  /* 0xff8000001d1d7808 */ /* 0x000fe40005800000 */
[----:B------:R-:W-:Y:S02]  /*16380*/  FMNMX3.FTZ R13, R3, R136, R142, !PT ;  /* 0x00000088030d7276 */ /* 0x000fe4000781008e */
[-C--:B------:R-:W-:Y:S02]  /*16390*/  ISETP.GE.AND P3, PT, R134, R232.reuse, PT ;  /* 0x000000e88600720c */ /* 0x080fe40003f66270 */
[----:B------:R-:W-:Y:S02]  /*163a0*/  ISETP.GE.AND P2, PT, R11, R232, PT ;  /* 0x000000e80b00720c */ /* 0x000fe40003f46270 */
[----:B------:R-:W-:Y:S02]  /*163b0*/  I2FP.F32.S32 R14, R10 ;  /* 0x0000000a000e7245 */ /* 0x000fe40000201400 */
[----:B------:R-:W-:Y:S02]  /*163c0*/  FSEL R190, R25, -INF , !P0 ;  /* 0xff80000019be7808 */ /* 0x000fe40004000000 */
[----:B------:R-:W-:Y:S01]  /*163d0*/  FMNMX3.FTZ R10, R13, R15, R16, !PT ;  /* 0x0000000f0d0a7276 */ /* 0x000fe20007810010 */
[----:B------:R-:W-:Y:S01]  /*163e0*/  FFMA.FTZ R30, R14, -UR12, R30 ;  /* 0x8000000c0e1e7c23 */ /* 0x000fe2000801001e */
[----:B------:R-:W-:Y:S02]  /*163f0*/  FSEL R192, R28, -INF , !P3 ;  /* 0xff8000001cc07808 */ /* 0x000fe40005800000 */
[----:B------:R-:W-:Y:S02]  /*16400*/  FSEL R191, R29, -INF , !P2 ;  /* 0xff8000001dbf7808 */ /* 0x000fe40005000000 */
[C---:B------:R-:W-:Y:S02]  /*16410*/  ISETP.GE.AND P0, PT, R9.reuse, R234, PT ;  /* 0x000000ea0900720c */ /* 0x040fe40003f06270 */
[C---:B------:R-:W-:Y:S02]  /*16420*/  ISETP.GE.AND P3, PT, R9.reuse, R233, PT ;  /* 0x000000e90900720c */ /* 0x040fe40003f66270 */
[----:B------:R-:W-:Y:S02]  /*16430*/  ISETP.GE.AND P2, PT, R9, R235, PT ;  /* 0x000000eb0900720c */ /* 0x000fe40003f46270 */
[----:B------:R-:W-:Y:S02]  /*16440*/  I2FP.F32.S32 R9, R0 ;  /* 0x0000000000097245 */ /* 0x000fe40000201400 */
[----:B------:R-:W-:Y:S02]  /*16450*/  FMNMX3.FTZ R0, R10, R189, R190, !PT ;  /* 0x000000bd0a007276 */ /* 0x000fe400078100be */
[----:B------:R-:W-:Y:S01]  /*16460*/  IADD3 R13, PT, PT, R227, -R12, RZ ;  /* 0x8000000ce30d7210 */ /* 0x000fe20007ffe0ff */
[----:B------:R-:W-:Y:S01]  /*16470*/  FFMA.FTZ R31, R9, -UR12, R31 ;  /* 0x8000000c091f7c23 */ /* 0x000fe2000801001f */
[----:B------:R-:W-:Y:S01]  /*16480*/  FMNMX3.FTZ R0, R0, R192, R191, !PT ;  /* 0x000000c000007276 */ /* 0x000fe200078100bf */
[--C-:B------:R-:W-:Y:S01]  /*16490*/  IMAD.IADD R9, R227, 0x1, -R2.reuse ;  /* 0x00000001e3097824 */ /* 0x100fe200078e0a02 */
[----:B------:R-:W-:Y:S01]  /*164a0*/  FSEL R199, R21, -INF , !P0 ;  /* 0xff80000015c77808 */ /* 0x000fe20004000000 */
[----:B------:R-:W-:Y:S01]  /*164b0*/  IMAD.IADD R2, R238, 0x1, -R2 ;  /* 0x00000001ee027824 */ /* 0x000fe200078e0a02 */
[----:B------:R-:W-:Y:S01]  /*164c0*/  FSEL R201, R22, -INF , !P1 ;  /* 0xff80000016c97808 */ /* 0x000fe20004800000 */
[----:B------:R-:W1:Y:S01]  /*164d0*/  SHFL.BFLY PT, R135, R0, 0x2, 0x1f ;  /* 0x0c401f0000877f89 */ /* 0x000e6200000e0000 */
[----:B------:R-:W-:Y:S02]  /*164e0*/  IABS R10, R9 ;  /* 0x00000009000a7213 */ /* 0x000fe40000000000 */
[----:B------:R-:W-:Y:S02]  /*164f0*/  IABS R9, R13 ;  /* 0x0000000d00097213 */ /* 0x000fe40000000000 */
[----:B------:R-:W-:Y:S02]  /*16500*/  I2FP.F32.S32 R13, R10 ;  /* 0x0000000a000d7245 */ /* 0x000fe40000201400 */
[----:B------:R-:W-:Y:S02]  /*16510*/  ISETP.GT.AND P1, PT, R229, R11, PT ;  /* 0x0000000be500720c */ /* 0x000fe40003f24270 */
[----:B------:R-:W-:Y:S01]  /*16520*/  I2FP.F32.S32 R10, R9 ;  /* 0x00000009000a7245 */ /* 0x000fe20000201400 */
[----:B------:R-:W-:Y:S01]  /*16530*/  FFMA.FTZ R32, R13, -UR12, R32 ;  /* 0x8000000c0d207c23 */ /* 0x000fe20008010020 */
[----:B------:R-:W-:Y:S02]  /*16540*/  ISETP.GT.AND P0, PT, R229, R134, PT ;  /* 0x00000086e500720c */ /* 0x000fe40003f04270 */
[----:B------:R-:W-:Y:S01]  /*16550*/  FMNMX3.FTZ R9, R139, R143, R180, !PT ;  /* 0x0000008f8b097276 */ /* 0x000fe200078100b4 */
[----:B------:R-:W-:Y:S01]  /*16560*/  FFMA.FTZ R33, R10, -UR12, R33 ;  /* 0x8000000c0a217c23 */ /* 0x000fe20008010021 */
[----:B------:R-:W-:Y:S02]  /*16570*/  FSEL R30, R30, -INF , !P0 ;  /* 0xff8000001e1e7808 */ /* 0x000fe40004000000 */
[----:B------:R-:W-:Y:S02]  /*16580*/  FSEL R31, R31, -INF , !P1 ;  /* 0xff8000001f1f7808 */ /* 0x000fe40004800000 */
[----:B------:R-:W-:Y:S02]  /*16590*/  FSEL R193, R26, -INF , !P6 ;  /* 0xff8000001ac17808 */ /* 0x000fe40007000000 */
[----:B------:R-:W-:Y:S02]  /*165a0*/  FSEL R194, R27, -INF , !P3 ;  /* 0xff8000001bc27808 */ /* 0x000fe40005800000 */
[----:B------:R-:W-:Y:S02]  /*165b0*/  FMNMX3.FTZ R9, R9, R17, R8, !PT ;  /* 0x0000001109097276 */ /* 0x000fe40007810008 */
[-C--:B------:R-:W-:Y:S02]  /*165c0*/  ISETP.GE.AND P0, PT, R134, R233.reuse, PT ;  /* 0x000000e98600720c */ /* 0x080fe40003f06270 */
[----:B------:R-:W-:Y:S02]  /*165d0*/  ISETP.GE.AND P1, PT, R11, R233, PT ;  /* 0x000000e90b00720c */ /* 0x000fe40003f26270 */
[----:B-1----:R-:W-:Y:S02]  /*165e0*/  FMNMX.FTZ R135, R0, R135, !PT ;  /* 0x0000008700877209 */ /* 0x002fe40007810000 */
[----:B------:R-:W-:Y:S02]  /*165f0*/  FMNMX3.FTZ R0, R9, R193, R194, !PT ;  /* 0x000000c109007276 */ /* 0x000fe400078100c2 */
[----:B------:R-:W-:Y:S02]  /*16600*/  FSEL R137, R30, -INF , !P0 ;  /* 0xff8000001e897808 */ /* 0x000fe40004000000 */
[----:B------:R-:W-:Y:S02]  /*16610*/  FSEL R140, R31, -INF , !P1 ;  /* 0xff8000001f8c7808 */ /* 0x000fe40004800000 */
[----:B------:R-:W-:Y:S02]  /*16620*/  IABS R9, R2 ;  /* 0x0000000200097213 */ /* 0x000fe40000000000 */
[----:B------:R-:W-:Y:S02]  /*16630*/  FMNMX3.FTZ R0, R0, R137, R140, !PT ;  /* 0x0000008900007276 */ /* 0x000fe4000781008c */
[----:B------:R-:W-:Y:S02]  /*16640*/  IADD3 R12, PT, PT, R238, -R12, RZ ;  /* 0x8000000cee0c7210 */ /* 0x000fe40007ffe0ff */
[----:B------:R-:W-:Y:S01]  /*16650*/  I2FP.F32.S32 R9, R9 ;  /* 0x0000000900097245 */ /* 0x000fe20000201400 */
[----:B------:R-:W1:Y:S01]  /*16660*/  SHFL.BFLY PT, R2, R0, 0x2, 0x1f ;  /* 0x0c401f0000027f89 */ /* 0x000e6200000e0000 */
[----:B------:R-:W-:Y:S02]  /*16670*/  IABS R10, R12 ;  /* 0x0000000c000a7213 */ /* 0x000fe40000000000 */
[----:B------:R-:W-:Y:S05]  /*16680*/  FSEL R197, R23, -INF , !P2 ;  /* 0xff80000017c57808 */ /* 0x000fea0005000000 */
[----:B------:R-:W2:Y:S01]  /*16690*/  SHFL.BFLY PT, R12, R135, 0x1, 0x1f ;  /* 0x0c201f00870c7f89 */ /* 0x000ea200000e0000 */
[----:B------:R-:W-:Y:S01]  /*166a0*/  I2FP.F32.S32 R10, R10 ;  /* 0x0000000a000a7245 */ /* 0x000fe20000201400 */
[----:B------:R-:W-:Y:S01]  /*166b0*/  FFMA.FTZ R34, R9, -UR12, R34 ;  /* 0x8000000c09227c23 */ /* 0x000fe20008010022 */
[-C--:B------:R-:W-:Y:S05]  /*166c0*/  ISETP.GT.AND P6, PT, R230, R134.reuse, PT ;  /* 0x00000086e600720c */ /* 0x080fea0003fc4270 */
[----:B------:R-:W-:Y:S01]  /*166d0*/  LDSM.16.MT88.4 R20, [R216+0xa000] ;  /* 0x00a00000d814783b */ /* 0x000fe20000004200 */
[----:B------:R-:W-:Y:S01]  /*166e0*/  ISETP.GT.AND P0, PT, R231, R134, PT ;  /* 0x00000086e700720c */ /* 0x000fe20003f04270 */
[----:B------:R-:W-:Y:S01]  /*166f0*/  FFMA.FTZ R35, R10, -UR12, R35 ;  /* 0x8000000c0a237c23 */ /* 0x000fe20008010023 */
[----:B------:R-:W-:Y:S02]  /*16700*/  ISETP.GT.AND P2, PT, R230, R11, PT ;  /* 0x0000000be600720c */ /* 0x000fe40003f44270 */
[C---:B------:R-:W-:Y:S02]  /*16710*/  ISETP.GE.AND P3, PT, R134.reuse, R234, PT ;  /* 0x000000ea8600720c */ /* 0x040fe40003f66270 */
[----:B------:R-:W-:Y:S02]  /*16720*/  ISETP.GE.AND P1, PT, R134, R235, PT ;  /* 0x000000eb8600720c */ /* 0x000fe40003f26270 */
[----:B------:R-:W-:Y:S02]  /*16730*/  FSEL R32, R32, -INF , !P6 ;  /* 0xff80000020207808 */ /* 0x000fe40007000000 */
[----:B------:R-:W-:Y:S02]  /*16740*/  FSEL R33, R33, -INF , !P2 ;  /* 0xff80000021217808 */ /* 0x000fe40005000000 */
[----:B------:R-:W-:Y:S02]  /*16750*/  FSEL R34, R34, -INF , !P0 ;  /* 0xff80000022227808 */ /* 0x000fe40004000000 */
[----:B------:R-:W-:Y:S02]  /*16760*/  FMNMX3.FTZ R9, R138, R178, R177, !PT ;  /* 0x000000b28a097276 */ /* 0x000fe400078100b1 */
[----:B-1----:R-:W-:Y:S02]  /*16770*/  FMNMX.FTZ R0, R0, R2, !PT ;  /* 0x0000000200007209 */ /* 0x002fe40007810000 */
[----:B------:R-:W-:Y:S02]  /*16780*/  ISETP.GT.AND P2, PT, R231, R11, PT ;  /* 0x0000000be700720c */ /* 0x000fe40003f44270 */
[----:B--2---:R-:W-:Y:S01]  /*16790*/  FMNMX.FTZ R135, R135, R12, !PT ;  /* 0x0000000c87877209 */ /* 0x004fe20007810000 */
[----:B------:R-:W1:Y:S01]  /*167a0*/  SHFL.BFLY PT, R2, R0, 0x1, 0x1f ;  /* 0x0c201f0000027f89 */ /* 0x000e6200000e0000 */
[----:B------:R-:W-:Y:S02]  /*167b0*/  FSEL R195, R32, -INF , !P3 ;  /* 0xff80000020c37808 */ /* 0x000fe40005800000 */
[----:B------:R-:W-:Y:S01]  /*167c0*/  FSEL R203, R34, -INF , !P1 ;  /* 0xff80000022cb7808 */ /* 0x000fe20004800000 */
[----:B------:R-:W-:Y:S01]  /*167d0*/  FMUL.FTZ R141, R135, UR4 ;  /* 0x00000004878d7c20 */ /* 0x000fe20008410000 */
[----:B------:R-:W-:Y:S02]  /*167e0*/  ISETP.GE.AND P3, PT, R11, R235, PT ;  /* 0x000000eb0b00720c */ /* 0x000fe40003f66270 */
[----:B------:R-:W-:Y:S02]  /*167f0*/  FMNMX3.FTZ R9, R9, R4, R7, !PT ;  /* 0x0000000409097276 */ /* 0x000fe40007810007 */
[----:B------:R-:W-:Y:S02]  /*16800*/  FSEL R35, R35, -INF , !P2 ;  /* 0xff80000023237808 */ /* 0x000fe40005000000 */
[----:B------:R-:W-:Y:S02]  /*16810*/  FSETP.NEU.FTZ.AND P1, PT, R135, -INF , PT ;  /* 0xff8000008700780b */ /* 0x000fe40003f3d000 */
[----:B------:R-:W-:Y:S02]  /*16820*/  FMNMX3.FTZ R9, R9, R201, R197, !PT ;  /* 0x000000c909097276 */ /* 0x000fe400078100c5 */
[----:B------:R-:W-:Y:S02]  /*16830*/  FSEL R202, R35, -INF , !P3 ;  /* 0xff80000023ca7808 */ /* 0x000fe40005800000 */
[----:B------:R-:W-:Y:S02]  /*16840*/  FSEL R141, R141, RZ, P1 ;  /* 0x000000ff8d8d7208 */ /* 0x000fe40000800000 */
[----:B------:R-:W-:Y:S02]  /*16850*/  FMNMX3.FTZ R133, R9, R203, R202, !PT ;  /* 0x000000cb09857276 */ /* 0x000fe400078100ca */
[----:B------:R-:W-:Y:S01]  /*16860*/  FMNMX3.FTZ R134, R132, R176, R179, !PT ;  /* 0x000000b084867276 */ /* 0x000fe200078100b3 */
[--C-:B------:R-:W-:Y:S01]  /*16870*/  FFMA.FTZ R9, R136, UR4, -R141.reuse ;  /* 0x0000000488097c23 */ /* 0x100fe2000801088d */
[----:B------:R-:W-:Y:S02]  /*16880*/  ISETP.GE.AND P6, PT, R11, R234, PT ;  /* 0x000000ea0b00720c */ /* 0x000fe40003fc6270 */
[----:B-1----:R-:W-:Y:S01]  /*16890*/  FMNMX.FTZ R136, R0, R2, !PT ;  /* 0x0000000200887209 */ /* 0x002fe20007810000 */
[----:B------:R-:W-:Y:S01]  /*168a0*/  FFMA.FTZ R0, R15, UR4, -R141 ;  /* 0x000000040f007c23 */ /* 0x000fe2000801088d */
[----:B------:R-:W-:Y:S01]  /*168b0*/  FMNMX3.FTZ R134, R134, R6, R5, !PT ;  /* 0x0000000686867276 */ /* 0x000fe20007810005 */
[----:B------:R1:W-:Y:S01]  /*168c0*/  MUFU.EX2 R206, R9 ;  /* 0x0000000900ce7308 */ /* 0x0003e20000000800 */
[----:B------:R-:W-:Y:S01]  /*168d0*/  FSEL R198, R33, -INF , !P6 ;  /* 0xff80000021c67808 */ /* 0x000fe20007000000 */
[----:B------:R-:W-:Y:S01]  /*168e0*/  FMUL.FTZ R188, R136, UR4 ;  /* 0x0000000488bc7c20 */ /* 0x000fe20008410000 */
[----:B------:R-:W-:Y:S01]  /*168f0*/  FMNMX3.FTZ R134, R134, R200, R199, !PT ;  /* 0x000000c886867276 */ /* 0x000fe200078100c7 */
[----:B------:R-:W2:Y:S01]  /*16900*/  SHFL.BFLY PT, R11, R133, 0x2, 0x1f ;  /* 0x0c401f00850b7f89 */ /* 0x000ea200000e0000 */
[----:B------:R-:W-:Y:S02]  /*16910*/  FSETP.NEU.FTZ.AND P0, PT, R136, -INF , PT ;  /* 0xff8000008800780b */ /* 0x000fe40003f1d000 */
[----:B------:R-:W-:Y:S03]  /*16920*/  FMNMX3.FTZ R134, R134, R195, R198, !PT ;  /* 0x000000c386867276 */ /* 0x000fe600078100c6 */
[----:B------:R3:W-:Y:S01]  /*16930*/  MUFU.EX2 R252, R0 ;  /* 0x0000000000fc7308 */ /* 0x0007e20000000800 */
[----:B------:R-:W-:Y:S02]  /*16940*/  FSEL R188, R188, RZ, P0 ;  /* 0x000000ffbcbc7208 */ /* 0x000fe40000000000 */
[----:B------:R-:W-:Y:S01]  /*16950*/  IADD3 R196, PT, PT, R216, 0xa040, RZ ;  /* 0x0000a040d8c47810 */ /* 0x000fe20007ffe0ff */
[----:B------:R-:W4:Y:S01]  /*16960*/  SHFL.BFLY PT, R10, R134, 0x2, 0x1f ;  /* 0x0c401f00860a7f89 */ /* 0x000f2200000e0000 */
[----:B------:R-:W-:Y:S02]  /*16970*/  @P4 VIADD R196, R207, 0xffffffc0 ;  /* 0xffffffc0cfc44836 */ /* 0x000fe40000000000 */
[--C-:B------:R-:W-:Y:S01]  /*16980*/  FFMA.FTZ R8, R8, UR4, -R188.reuse ;  /* 0x0000000408087c23 */ /* 0x100fe200080108bc */
[--C-:B------:R-:W-:Y:S01]  /*16990*/  FFMA.FTZ R137, R137, UR4, -R188.reuse ;  /* 0x0000000489897c23 */ /* 0x100fe200080108bc */
[--C-:B------:R-:W-:Y:S01]  /*169a0*/  FFMA.FTZ R140, R140, UR4, -R188.reuse ;  /* 0x000000048c8c7c23 */ /* 0x100fe200080108bc */
[--C-:B-1----:R-:W-:Y:S01]  /*169b0*/  FFMA.FTZ R9, R142, UR4, -R141.reuse ;  /* 0x000000048e097c23 */ /* 0x102fe2000801088d */
[----:B------:R-:W-:Y:S01]  /*169c0*/  MUFU.EX2 R249, R8 ;  /* 0x0000000800f97308 */ /* 0x000fe20000000800 */
[----:B---3--:R-:W-:Y:S09]  /*169d0*/  FFMA.FTZ R0, R16, UR4, -R141 ;  /* 0x0000000410007c23 */ /* 0x008ff2000801088d */
[----:B------:R1:W-:Y:S01]  /*169e0*/  MUFU.EX2 R205, R9 ;  /* 0x0000000900cd7308 */ /* 0x0003e20000000800 */
[----:B--2---:R-:W-:Y:S05]  /*169f0*/  FMNMX.FTZ R133, R133, R11, !PT ;  /* 0x0000000b85857209 */ /* 0x004fea0007810000 */
[----:B------:R-:W2:Y:S04]  /*16a00*/  SHFL.BFLY PT, R2, R133, 0x1, 0x1f ;  /* 0x0c201f0085027f89 */ /* 0x000ea800000e0000 */
[----:B------:R3:W5:Y:S01]  /*16a10*/  MUFU.EX2 R204, R0 ;  /* 0x0000000000cc7308 */ /* 0x0007620000000800 */
[----:B----4-:R-:W-:Y:S09]  /*16a20*/  FMNMX.FTZ R134, R134, R10, !PT ;  /* 0x0000000a86867209 */ /* 0x010ff20007810000 */
[----:B------:R-:W-:Y:S01]  /*16a30*/  MUFU.EX2 R210, R137 ;  /* 0x0000008900d27308 */ /* 0x000fe20000000800 */
[----:B-1----:R-:W1:Y:S01]  /*16a40*/  SHFL.BFLY PT, R9, R134, 0x1, 0x1f ;  /* 0x0c201f0086097f89 */ /* 0x002e6200000e0000 */
[--C-:B---3--:R-:W-:Y:S01]  /*16a50*/  FFMA.FTZ R0, R143, UR4, -R188.reuse ;  /* 0x000000048f007c23 */ /* 0x108fe200080108bc */
[----:B-----5:R-:W-:Y:S07]  /*16a60*/  F2FP.F16.F32.PACK_AB R182, R204, R252 ;  /* 0x000000fcccb6723e */ /* 0x020fee00000000ff */
[----:B------:R3:W-:Y:S01]  /*16a70*/  MUFU.EX2 R248, R0 ;  /* 0x0000000000f87308 */ /* 0x0007e20000000800 */
[----:B--2---:R-:W-:Y:S04]  /*16a80*/  FMNMX.FTZ R133, R133, R2, !PT ;  /* 0x0000000285857209 */ /* 0x004fe80007810000 */
[C---:B------:R-:W-:Y:S01]  /*16a90*/  FSETP.NEU.FTZ.AND P2, PT, R133.reuse, -INF , PT ;  /* 0xff8000008500780b */ /* 0x040fe20003f5d000 */
[----:B------:R-:W-:Y:S01]  /*16aa0*/  FMUL.FTZ R143, R133, UR4 ;  /* 0x00000004858f7c20 */ /* 0x000fe20008410000 */
[----:B-1----:R-:W-:Y:S04]  /*16ab0*/  FMNMX.FTZ R134, R134, R9, !PT ;  /* 0x0000000986867209 */ /* 0x002fe80007810000 */
[----:B------:R-:W-:Y:S02]  /*16ac0*/  FSEL R143, R143, RZ, P2 ;  /* 0x000000ff8f8f7208 */ /* 0x000fe40001000000 */
[----:B------:R-:W-:Y:S01]  /*16ad0*/  FSETP.NEU.FTZ.AND P3, PT, R134, -INF , PT ;  /* 0xff8000008600780b */ /* 0x000fe20003f7d000 */
[----:B---3--:R-:W-:Y:S01]  /*16ae0*/  FFMA.FTZ R0, R180, UR4, -R188 ;  /* 0x00000004b4007c23 */ /* 0x008fe200080108bc */
[----:B------:R-:W-:Y:S01]  /*16af0*/  FMUL.FTZ R142, R134, UR4 ;  /* 0x00000004868e7c20 */ /* 0x000fe20008410000 */
[--C-:B------:R-:W-:Y:S01]  /*16b00*/  FFMA.FTZ R4, R4, UR4, -R143.reuse ;  /* 0x0000000404047c23 */ /* 0x100fe2000801088f */
[--C-:B------:R-:W-:Y:S01]  /*16b10*/  FFMA.FTZ R7, R7, UR4, -R143.reuse ;  /* 0x0000000407077c23 */ /* 0x100fe2000801088f */
[----:B------:R1:W2:Y:S01]  /*16b20*/  MUFU.EX2 R251, R0 ;  /* 0x0000000000fb7308 */ /* 0x0002a20000000800 */
[----:B------:R-:W-:Y:S02]  /*16b30*/  F2FP.F16.F32.PACK_AB R180, R205, R206 ;  /* 0x000000cecdb4723e */ /* 0x000fe400000000ff */
[----:B------:R-:W-:Y:S05]  /*16b40*/  FSEL R142, R142, RZ, P3 ;  /* 0x000000ff8e8e7208 */ /* 0x000fea0001800000 */
[--C-:B------:R-:W-:Y:S01]  /*16b50*/  FFMA.FTZ R6, R6, UR4, -R142.reuse ;  /* 0x0000000406067c23 */ /* 0x100fe2000801088e */
[--C-:B------:R-:W-:Y:S01]  /*16b60*/  FFMA.FTZ R5, R5, UR4, -R142.reuse ;  /* 0x0000000405057c23 */ /* 0x100fe2000801088e */
[----:B------:R-:W-:Y:S01]  /*16b70*/  MUFU.EX2 R241, R4 ;  /* 0x0000000400f17308 */ /* 0x000fe20000000800 */
[----:B------:R-:W-:Y:S01]  /*16b80*/  FFMA.FTZ R137, R200, UR4, -R142 ;  /* 0x00000004c8897c23 */ /* 0x000fe2000801088e */
[----:B-1----:R-:W-:Y:S08]  /*16b90*/  FFMA.FTZ R0, R17, UR4, -R188 ;  /* 0x0000000411007c23 */ /* 0x002ff000080108bc */
[----:B------:R-:W-:Y:S01]  /*16ba0*/  MUFU.EX2 R244, R6 ;  /* 0x0000000600f47308 */ /* 0x000fe20000000800 */
[----:B--2---:R-:W-:Y:S09]  /*16bb0*/  F2FP.F16.F32.PACK_AB R181, R251, R248 ;  /* 0x000000f8fbb5723e */ /* 0x004ff200000000ff */
[----:B------:R1:W2:Y:S10]  /*16bc0*/  MUFU.EX2 R250, R0 ;  /* 0x0000000000fa7308 */ /* 0x0002b40000000800 */
[----:B------:R-:W-:Y:S10]  /*16bd0*/  MUFU.EX2 R246, R5 ;  /* 0x0000000500f67308 */ /* 0x000ff40000000800 */
[----:B------:R-:W3:Y:S01]  /*16be0*/  MUFU.EX2 R240, R7 ;  /* 0x0000000700f07308 */ /* 0x000ee20000000800 */
[--C-:B-1----:R-:W-:Y:S01]  /*16bf0*/  FFMA.FTZ R0, R176, UR4, -R142.reuse ;  /* 0x00000004b0007c23 */ /* 0x102fe2000801088e */
[----:B--2---:R-:W-:Y:S08]  /*16c00*/  F2FP.F16.F32.PACK_AB R183, R249, R250 ;  /* 0x000000faf9b7723e */ /* 0x004ff000000000ff */
[----:B------:R1:W-:Y:S10]  /*16c10*/  MUFU.EX2 R245, R0 ;  /* 0x0000000000f57308 */ /* 0x0003f40000000800 */
[----:B------:R2:W-:Y:S01]  /*16c20*/  MUFU.EX2 R209, R137 ;  /* 0x0000008900d17308 */ /* 0x0005e20000000800 */
[--C-:B-1----:R-:W-:Y:S01]  /*16c30*/  FFMA.FTZ R0, R179, UR4, -R142.reuse ;  /* 0x00000004b3007c23 */ /* 0x102fe2000801088e */
[----:B---3--:R-:W-:Y:S08]  /*16c40*/  F2FP.F16.F32.PACK_AB R179, R240, R241 ;  /* 0x000000f1f0b3723e */ /* 0x008ff000000000ff */
[----:B------:R1:W3:Y:S01]  /*16c50*/  MUFU.EX2 R247, R0 ;  /* 0x0000000000f77308 */ /* 0x0002e20000000800 */
[----:B--2---:R-:W-:Y:S09]  /*16c60*/  FFMA.FTZ R137, R199, UR4, -R142 ;  /* 0x00000004c7897c23 */ /* 0x004ff2000801088e */
[----:B------:R2:W-:Y:S01]  /*16c70*/  MUFU.EX2 R208, R137 ;  /* 0x0000008900d07308 */ /* 0x0005e20000000800 */
[--C-:B-1----:R-:W-:Y:S01]  /*16c80*/  FFMA.FTZ R0, R178, UR4, -R143.reuse ;  /* 0x00000004b2007c23 */ /* 0x102fe2000801088f */
[----:B---3--:R-:W-:Y:S02]  /*16c90*/  F2FP.F16.F32.PACK_AB R176, R247, R245 ;  /* 0x000000f5f7b0723e */ /* 0x008fe400000000ff */
[----:B------:R-:W-:Y:S06]  /*16ca0*/  F2FP.F16.F32.PACK_AB R178, R246, R244 ;  /* 0x000000f4f6b2723e */ /* 0x000fec00000000ff */
[----:B------:R1:W-:Y:S01]  /*16cb0*/  MUFU.EX2 R242, R0 ;  /* 0x0000000000f27308 */ /* 0x0003e20000000800 */
[--C-:B--2---:R-:W-:Y:S09]  /*16cc0*/  FFMA.FTZ R137, R201, UR4, -R143.reuse ;  /* 0x00000004c9897c23 */ /* 0x104ff2000801088f */
[----:B------:R2:W-:Y:S01]  /*16cd0*/  MUFU.EX2 R207, R137 ;  /* 0x0000008900cf7308 */ /* 0x0005e20000000800 */
[--C-:B-1----:R-:W-:Y:S09]  /*16ce0*/  FFMA.FTZ R0, R177, UR4, -R143.reuse ;  /* 0x00000004b1007c23 */ /* 0x102ff2000801088f */
[----:B------:R1:W3:Y:S01]  /*16cf0*/  MUFU.EX2 R243, R0 ;  /* 0x0000000000f37308 */ /* 0x0002e20000000800 */
[----:B--2---:R-:W-:Y:S01]  /*16d00*/  FFMA.FTZ R137, R197, UR4, -R143 ;  /* 0x00000004c5897c23 */ /* 0x004fe2000801088f */
[----:B-1----:R-:W-:Y:S02]  /*16d10*/  FSEL R0, R135, RZ, P1 ;  /* 0x000000ff87007208 */ /* 0x002fe40000800000 */
[----:B---3--:R-:W-:Y:S03]  /*16d20*/  F2FP.F16.F32.PACK_AB R177, R243, R242 ;  /* 0x000000f2f3b1723e */ /* 0x008fe600000000ff */
[----:B------:R-:W-:Y:S01]  /*16d30*/  FADD.FTZ R0, -R0, R3 ;  /* 0x0000000300007221 */ /* 0x000fe20000010100 */
[----:B------:R-:W-:Y:S03]  /*16d40*/  FSEL R3, R134, RZ, P3 ;  /* 0x000000ff86037208 */ /* 0x000fe60001800000 */
[----:B------:R-:W-:Y:S02]  /*16d50*/  FMUL.FTZ R0, R0, UR4 ;  /* 0x0000000400007c20 */ /* 0x000fe40008410000 */
[----:B------:R-:W-:Y:S02]  /*16d60*/  FADD.FTZ R3, -R3, R132 ;  /* 0x0000008403037221 */ /* 0x000fe40000010100 */
[----:B------:R1:W2:Y:S02]  /*16d70*/  MUFU.EX2 R132, R0 ;  /* 0x0000000000847308 */ /* 0x0002a40000000800 */
[----:B------:R-:W-:Y:S08]  /*16d80*/  FMUL.FTZ R3, R3, UR4 ;  /* 0x0000000403037c20 */ /* 0x000ff00008410000 */
[----:B------:R-:W3:Y:S01]  /*16d90*/  MUFU.EX2 R3, R3 ;  /* 0x0000000300037308 */ /* 0x000ee20000000800 */
        /* <DEDUP_REMOVED lines=8> */
[C---:B---3--:R-:W-:Y:S01]  /*16e20*/  FMUL.FTZ R4, R3.reuse, R144 ;  /* 0x0000009003047220 */ /* 0x048fe20000410000 */
[----:B------:R-:W-:Y:S01]  /*16e30*/  FMUL.FTZ R2, R2, UR4 ;  /* 0x0000000402027c20 */ /* 0x000fe20008410000 */
[C---:B------:R-:W-:Y:S01]  /*16e40*/  FMUL.FTZ R5, R3.reuse, R145 ;  /* 0x0000009103057220 */ /* 0x040fe20000410000 */
[----:B------:R-:W-:Y:S01]  /*16e50*/  FADD.FTZ R0, -R0, R139 ;  /* 0x0000008b00007221 */ /* 0x000fe20000010100 */
[C---:B------:R-:W-:Y:S01]  /*16e60*/  FMUL.FTZ R16, R3.reuse, R156 ;  /* 0x0000009c03107220 */ /* 0x040fe20000410000 */
[C---:B------:R-:W-:Y:S01]  /*16e70*/  FMUL.FTZ R17, R3.reuse, R157 ;  /* 0x0000009d03117220 */ /* 0x040fe20000410000 */
[----:B------:R-:W-:Y:S01]  /*16e80*/  FMUL.FTZ R25, R132, R165 ;  /* 0x000000a584197220 */ /* 0x000fe20000410000 */
[----:B------:R-:W1:Y:S01]  /*16e90*/  MUFU.EX2 R2, R2 ;  /* 0x0000000200027308 */ /* 0x000e620000000800 */
[----:B------:R-:W-:Y:S01]  /*16ea0*/  FMUL.FTZ R0, R0, UR4 ;  /* 0x0000000400007c20 */ /* 0x000fe20008410000 */
[C---:B------:R-:W-:Y:S01]  /*16eb0*/  FMUL.FTZ R28, R132.reuse, R168 ;  /* 0x000000a8841c7220 */ /* 0x040fe20000410000 */
[----:B------:R-:W-:Y:S01]  /*16ec0*/  FMUL.FTZ R29, R132, R169 ;  /* 0x000000a9841d7220 */ /* 0x000fe20000410000 */
[C---:B------:R-:W-:Y:S01]  /*16ed0*/  FMUL.FTZ R32, R3.reuse, R172 ;  /* 0x000000ac03207220 */ /* 0x040fe20000410000 */
[C---:B------:R-:W-:Y:S01]  /*16ee0*/  FMUL.FTZ R33, R3.reuse, R173 ;  /* 0x000000ad03217220 */ /* 0x040fe20000410000 */
[----:B------:R-:W-:Y:S02]  /*16ef0*/  IMAD.IADD R138, R222, 0x1, R196 ;  /* 0x00000001de8a7824 */ /* 0x000fe400078e02c4 */
[C---:B------:R-:W-:Y:S02]  /*16f00*/  FMUL.FTZ R36, R3.reuse, R36 ;  /* 0x0000002403247220 */ /* 0x040fe40000410000 */
[----:B------:R-:W2:Y:S01]  /*16f10*/  MUFU.EX2 R0, R0 ;  /* 0x0000000000007308 */ /* 0x000ea20000000800 */
        /* <DEDUP_REMOVED lines=8> */
[C---:B-1----:R-:W-:Y:S01]  /*16fa0*/  FMUL.FTZ R6, R2.reuse, R146 ;  /* 0x0000009202067220 */ /* 0x042fe20000410000 */
[C---:B------:R-:W-:Y:S01]  /*16fb0*/  FMUL.FTZ R7, R2.reuse, R147 ;  /* 0x0000009302077220 */ /* 0x040fe20000410000 */
[C---:B------:R-:W-:Y:S01]  /*16fc0*/  FMUL.FTZ R18, R2.reuse, R158 ;  /* 0x0000009e02127220 */ /* 0x040fe20000410000 */
[----:B------:R-:W1:Y:S01]  /*16fd0*/  LDSM.16.MT88.4 R144, [R196] ;  /* 0x00000000c490783b */ /* 0x000e620000004200 */
[C---:B------:R-:W-:Y:S01]  /*16fe0*/  FMUL.FTZ R19, R2.reuse, R159 ;  /* 0x0000009f02137220 */ /* 0x040fe20000410000 */
[C---:B------:R-:W-:Y:S01]  /*16ff0*/  FMUL.FTZ R34, R2.reuse, R174 ;  /* 0x000000ae02227220 */ /* 0x040fe20000410000 */
[----:B------:R-:W-:Y:S01]  /*17000*/  FMUL.FTZ R35, R2, R175 ;  /* 0x000000af02237220 */ /* 0x000fe20000410000 */
[--C-:B------:R-:W-:Y:S01]  /*17010*/  FFMA.FTZ R139, R189, UR4, -R141.reuse ;  /* 0x00000004bd8b7c23 */ /* 0x100fe2000801088d */
[-C--:B------:R-:W-:Y:S03]  /*17020*/  HMMA.16816.F32 R4, R176, R20.reuse, R4 ;  /* 0x00000014b004723c */ /* 0x080fe60000001804 */
[----:B------:R-:W-:Y:S01]  /*17030*/  LDSM.16.MT88.4 R156, [R216+0xa800] ;  /* 0x00a80000d89c783b */ /* 0x000fe20000004200 */
[----:B------:R3:W-:Y:S01]  /*17040*/  MUFU.EX2 R239, R139 ;  /* 0x0000008b00ef7308 */ /* 0x0007e20000000800 */
[C---:B--2---:R-:W-:Y:S01]  /*17050*/  FMUL.FTZ R10, R0.reuse, R150 ;  /* 0x00000096000a7220 */ /* 0x044fe20000410000 */
[C---:B------:R-:W-:Y:S01]  /*17060*/  FMUL.FTZ R11, R0.reuse, R151 ;  /* 0x00000097000b7220 */ /* 0x040fe20000410000 */
[C---:B------:R-:W-:Y:S01]  /*17070*/  FMUL.FTZ R14, R0.reuse, R154 ;  /* 0x0000009a000e7220 */ /* 0x040fe20000410000 */
[C---:B------:R-:W-:Y:S01]  /*17080*/  FMUL.FTZ R15, R0.reuse, R155 ;  /* 0x0000009b000f7220 */ /* 0x040fe20000410000 */
[C---:B------:R-:W-:Y:S01]  /*17090*/  FMUL.FTZ R26, R0.reuse, R166 ;  /* 0x000000a6001a7220 */ /* 0x040fe20000410000 */
[C---:B------:R-:W-:Y:S01]  /*170a0*/  FMUL.FTZ R27, R0.reuse, R167 ;  /* 0x000000a7001b7220 */ /* 0x040fe20000410000 */
[----:B------:R-:W2:Y:S01]  /*170b0*/  LDSM.16.MT88.4 R148, [R138] ;  /* 0x000000008a94783b */ /* 0x000ea20000004200 */
[C---:B------:R-:W-:Y:S01]  /*170c0*/  FMUL.FTZ R30, R0.reuse, R170 ;  /* 0x000000aa001e7220 */ /* 0x040fe20000410000 */
[C---:B------:R-:W-:Y:S04]  /*170d0*/  HMMA.16816.F32 R8, R180.reuse, R20, R8 ;  /* 0x00000014b408723c */ /* 0x040fe80000001808 */
[C---:B------:R-:W-:Y:S01]  /*170e0*/  FMUL.FTZ R20, R3.reuse, R160 ;  /* 0x000000a003147220 */ /* 0x040fe20000410000 */
[C---:B------:R-:W-:Y:S01]  /*170f0*/  FMUL.FTZ R21, R3.reuse, R161 ;  /* 0x000000a103157220 */ /* 0x040fe20000410000 */
[----:B------:R-:W-:Y:S01]  /*17100*/  LDSM.16.MT88.4 R172, [R219+0xa800] ;  /* 0x00a80000dbac783b */ /* 0x000fe20000004200 */
[----:B------:R-:W-:Y:S01]  /*17110*/  FMUL.FTZ R31, R0, R171 ;  /* 0x000000ab001f7220 */ /* 0x000fe20000410000 */
[-C--:B------:R-:W-:Y:S03]  /*17120*/  HMMA.16816.F32 R12, R180, R22.reuse, R12 ;  /* 0x00000016b40c723c */ /* 0x080fe6000000180c */
[--C-:B---3--:R-:W-:Y:S01]  /*17130*/  FFMA.FTZ R139, R190, UR4, -R141.reuse ;  /* 0x00000004be8b7c23 */ /* 0x108fe2000801088d */
[C---:B------:R-:W-:Y:S01]  /*17140*/  FMUL.FTZ R38, R2.reuse, R38 ;  /* 0x0000002602267220 */ /* 0x040fe20000410000 */
[----:B------:R-:W-:Y:S01]  /*17150*/  FMUL.FTZ R39, R2, R39 ;  /* 0x0000002702277220 */ /* 0x000fe20000410000 */
[C---:B------:R-:W-:Y:S01]  /*17160*/  FMUL.FTZ R42, R0.reuse, R42 ;  /* 0x0000002a002a7220 */ /* 0x040fe20000410000 */
[----:B------:R-:W-:Y:S01]  /*17170*/  FMUL.FTZ R43, R0, R43 ;  /* 0x0000002b002b7220 */ /* 0x000fe20000410000 */
[C---:B------:R-:W-:Y:S01]  /*17180*/  HMMA.16816.F32 R16, R176.reuse, R22, R16 ;  /* 0x00000016b010723c */ /* 0x040fe20000001810 */
[----:B------:R3:W-:Y:S03]  /*17190*/  MUFU.EX2 R215, R139 ;  /* 0x0000008b00d77308 */ /* 0x0007e60000000800 */
[C---:B------:R-:W-:Y:S01]  /*171a0*/  FMUL.FTZ R22, R2.reuse, R162 ;  /* 0x000000a202167220 */ /* 0x040fe20000410000 */
[----:B------:R-:W-:Y:S01]  /*171b0*/  FMUL.FTZ R23, R2, R163 ;  /* 0x000000a302177220 */ /* 0x000fe20000410000 */
[C---:B------:R-:W-:Y:S01]  /*171c0*/  FMUL.FTZ R46, R0.reuse, R46 ;  /* 0x0000002e002e7220 */ /* 0x040fe20000410000 */
[----:B------:R-:W-:Y:S01]  /*171d0*/  FMUL.FTZ R47, R0, R47 ;  /* 0x0000002f002f7220 */ /* 0x000fe20000410000 */
[C---:B------:R-:W-:Y:S01]  /*171e0*/  FMUL.FTZ R50, R2.reuse, R50 ;  /* 0x0000003202327220 */ /* 0x040fe20000410000 */
[C---:B------:R-:W-:Y:S01]  /*171f0*/  FMUL.FTZ R51, R2.reuse, R51 ;  /* 0x0000003302337220 */ /* 0x040fe20000410000 */
[----:B------:R-:W-:Y:S01]  /*17200*/  FMUL.FTZ R53, R3, R53 ;  /* 0x0000003503357220 */ /* 0x000fe20000410000 */
[C---:B------:R-:W-:Y:S01]  /*17210*/  FMUL.FTZ R54, R2.reuse, R54 ;  /* 0x0000003602367220 */ /* 0x040fe20000410000 */
[-C--:B------:R-:W-:Y:S03]  /*17220*/  HMMA.16816.F32 R20, R176, R184.reuse, R20 ;  /* 0x000000b8b014723c */ /* 0x080fe60000001814 */
[----:B------:R-:W-:Y:S01]  /*17230*/  FMUL.FTZ R55, R2, R55 ;  /* 0x0000003702377220 */ /* 0x000fe20000410000 */
[C---:B------:R-:W-:Y:S01]  /*17240*/  FMUL.FTZ R56, R132.reuse, R56 ;  /* 0x0000003884387220 */ /* 0x040fe20000410000 */
[----:B------:R-:W-:Y:S01]  /*17250*/  FMUL.FTZ R57, R132, R57 ;  /* 0x0000003984397220 */ /* 0x000fe20000410000 */
[--C-:B---3--:R-:W-:Y:S01]  /*17260*/  FFMA.FTZ R139, R192, UR4, -R141.reuse ;  /* 0x00000004c08b7c23 */ /* 0x108fe2000801088d */
[----:B------:R-:W-:Y:S01]  /*17270*/  FFMA.FTZ R141, R191, UR4, -R141 ;  /* 0x00000004bf8d7c23 */ /* 0x000fe2000801088d */
[C---:B------:R-:W-:Y:S02]  /*17280*/  HMMA.16816.F32 R24, R180.reuse, R184, R24 ;  /* 0x000000b8b418723c */ /* 0x040fe40000001818 */
[----:B------:R3:W-:Y:S02]  /*17290*/  MUFU.EX2 R214, R139 ;  /* 0x0000008b00d67308 */ /* 0x0007e40000000800 */
[C---:B------:R-:W-:Y:S01]  /*172a0*/  FMUL.FTZ R58, R0.reuse, R58 ;  /* 0x0000003a003a7220 */ /* 0x040fe20000410000 */
[----:B------:R-:W-:Y:S01]  /*172b0*/  FMUL.FTZ R59, R0, R59 ;  /* 0x0000003b003b7220 */ /* 0x000fe20000410000 */
[C---:B------:R-:W-:Y:S01]  /*172c0*/  FMUL.FTZ R60, R132.reuse, R60 ;  /* 0x0000003c843c7220 */ /* 0x040fe20000410000 */
        /* <DEDUP_REMOVED lines=8> */
[C---:B------:R-:W-:Y:S01]  /*17350*/  HMMA.16816.F32 R32, R176.reuse, R186, R32 ;  /* 0x000000bab020723c */ /* 0x040fe20000001820 */
[----:B------:R-:W-:Y:S03]  /*17360*/  LDSM.16.MT88.4 R184, [R223+0x800] ;  /* 0x00080000dfb8783b */ /* 0x000fe60000004200 */
[--C-:B---3--:R-:W-:Y:S01]  /*17370*/  FFMA.FTZ R139, R193, UR4, -R188.reuse ;  /* 0x00000004c18b7c23 */ /* 0x108fe200080108bc */
[C---:B------:R-:W-:Y:S01]  /*17380*/  FMUL.FTZ R67, R2.reuse, R67 ;  /* 0x0000004302437220 */ /* 0x040fe20000410000 */
[C---:B------:R-:W-:Y:S01]  /*17390*/  FMUL.FTZ R68, R3.reuse, R68 ;  /* 0x0000004403447220 */ /* 0x040fe20000410000 */
[C---:B------:R-:W-:Y:S01]  /*173a0*/  FMUL.FTZ R69, R3.reuse, R69 ;  /* 0x0000004503457220 */ /* 0x040fe20000410000 */
[-C--:B-1----:R-:W-:Y:S01]  /*173b0*/  HMMA.16816.F32 R36, R176, R144.reuse, R36 ;  /* 0x00000090b024723c */ /* 0x082fe20000001824 */
[----:B------:R1:W-:Y:S02]  /*173c0*/  MUFU.EX2 R211, R139 ;  /* 0x0000008b00d37308 */ /* 0x0003e40000000800 */
        /* <DEDUP_REMOVED lines=9> */
[----:B------:R-:W-:Y:S01]  /*17460*/  FMUL.FTZ R78, R0, R78 ;  /* 0x0000004e004e7220 */ /* 0x000fe20000410000 */
[-C--:B------:R-:W-:Y:S03]  /*17470*/  HMMA.16816.F32 R44, R180, R146.reuse, R44 ;  /* 0x00000092b42c723c */ /* 0x080fe6000000182c */
[----:B-1----:R-:W-:Y:S01]  /*17480*/  FFMA.FTZ R139, R194, UR4, -R188 ;  /* 0x00000004c28b7c23 */ /* 0x002fe200080108bc */
[----:B------:R-:W-:Y:S01]  /*17490*/  FMUL.FTZ R79, R0, R79 ;  /* 0x0000004f004f7220 */ /* 0x000fe20000410000 */
[----:B------:R-:W-:Y:S01]  /*174a0*/  LDSM.16.MT88.4 R188, [R216+0xb800] ;  /* 0x00b80000d8bc783b */ /* 0x000fe20000004200 */
[C---:B------:R-:W-:Y:S01]  /*174b0*/  FMUL.FTZ R80, R3.reuse, R80 ;  /* 0x0000005003507220 */ /* 0x040fe20000410000 */
[C---:B------:R-:W-:Y:S01]  /*174c0*/  FMUL.FTZ R81, R3.reuse, R81 ;  /* 0x0000005103517220 */ /* 0x040fe20000410000 */
[C---:B------:R-:W-:Y:S01]  /*174d0*/  HMMA.16816.F32 R48, R176.reuse, R146, R48 ;  /* 0x00000092b030723c */ /* 0x040fe20000001830 */
[----:B------:R-:W-:Y:S03]  /*174e0*/  MUFU.EX2 R212, R139 ;  /* 0x0000008b00d47308 */ /* 0x000fe60000000800 */
[C---:B------:R-:W-:Y:S01]  /*174f0*/  FMUL.FTZ R82, R2.reuse, R82 ;  /* 0x0000005202527220 */ /* 0x040fe20000410000 */
[----:B------:R-:W1:Y:S01]  /*17500*/  LDSM.16.MT88.4 R144, [R216+0xb000] ;  /* 0x00b00000d890783b */ /* 0x000e620000004200 */
[C---:B------:R-:W-:Y:S01]  /*17510*/  FMUL.FTZ R83, R2.reuse, R83 ;  /* 0x0000005302537220 */ /* 0x040fe20000410000 */
[C---:B------:R-:W-:Y:S01]  /*17520*/  FMUL.FTZ R84, R3.reuse, R84 ;  /* 0x0000005403547220 */ /* 0x040fe20000410000 */
[-C--:B--2---:R-:W-:Y:S03]  /*17530*/  HMMA.16816.F32 R52, R176, R148.reuse, R52 ;  /* 0x00000094b034723c */ /* 0x084fe60000001834 */
[C---:B------:R-:W-:Y:S01]  /*17540*/  FMUL.FTZ R85, R3.reuse, R85 ;  /* 0x0000005503557220 */ /* 0x040fe20000410000 */
[C---:B------:R-:W-:Y:S01]  /*17550*/  FMUL.FTZ R86, R2.reuse, R86 ;  /* 0x0000005602567220 */ /* 0x040fe20000410000 */
        /* <DEDUP_REMOVED lines=11> */
[C---:B------:R-:W-:Y:S01]  /*17610*/  FMUL.FTZ R96, R3.reuse, R96 ;  /* 0x0000006003607220 */ /* 0x040fe20000410000 */
[C---:B------:R-:W-:Y:S01]  /*17620*/  FMUL.FTZ R97, R3.reuse, R97 ;  /* 0x0000006103617220 */ /* 0x040fe20000410000 */
[C---:B------:R-:W-:Y:S01]  /*17630*/  FMUL.FTZ R98, R2.reuse, R98 ;  /* 0x0000006202627220 */ /* 0x040fe20000410000 */
[C---:B------:R-:W-:Y:S01]  /*17640*/  HMMA.16816.F32 R64, R176.reuse, R150, R64 ;  /* 0x00000096b040723c */ /* 0x040fe20000001840 */
[----:B------:R-:W2:Y:S03]  /*17650*/  LDSM.16.MT88.4 R148, [R219+0xb000] ;  /* 0x00b00000db94783b */ /* 0x000ea60000004200 */
        /* <DEDUP_REMOVED lines=19> */
[----:B------:R-:W-:Y:S01]  /*17790*/  MOV R154, R204 ;  /* 0x000000cc009a7202 */ /* 0x000fe20000000f00 */
[-C--:B------:R-:W-:Y:S03]  /*177a0*/  HMMA.16816.F32 R76, R180, R146.reuse, R76 ;  /* 0x00000092b44c723c */ /* 0x080fe6000000184c */
[----:B------:R-:W-:Y:S01]  /*177b0*/  MOV R152, R206 ;  /* 0x000000ce00987202 */ /* 0x000fe20000000f00 */
[C---:B------:R-:W-:Y:S01]  /*177c0*/  FMUL.FTZ R128, R3.reuse, R128 ;  /* 0x0000008003807220 */ /* 0x040fe20000410000 */
[C---:B------:R-:W-:Y:S01]  /*177d0*/  FMUL.FTZ R100, R3.reuse, R100 ;  /* 0x0000006403647220 */ /* 0x040fe20000410000 */
[C---:B------:R-:W-:Y:S01]  /*177e0*/  FMUL.FTZ R129, R3.reuse, R129 ;  /* 0x0000008103817220 */ /* 0x040fe20000410000 */
[C---:B------:R-:W-:Y:S01]  /*177f0*/  FMUL.FTZ R101, R3.reuse, R101 ;  /* 0x0000006503657220 */ /* 0x040fe20000410000 */
[C---:B------:R-:W-:Y:S01]  /*17800*/  HMMA.16816.F32 R80, R176.reuse, R146, R80 ;  /* 0x00000092b050723c */ /* 0x040fe20000001850 */
[----:B------:R-:W1:Y:S03]  /*17810*/  LDSM.16.MT88.4 R144, [R196+0x1000] ;  /* 0x00100000c490783b */ /* 0x000e660000004200 */
[C---:B------:R-:W-:Y:S01]  /*17820*/  FMUL.FTZ R130, R2.reuse, R130 ;  /* 0x0000008202827220 */ /* 0x040fe20000410000 */
[C---:B------:R-:W-:Y:S01]  /*17830*/  FMUL.FTZ R102, R2.reuse, R102 ;  /* 0x0000006602667220 */ /* 0x040fe20000410000 */
[C---:B------:R-:W-:Y:S01]  /*17840*/  FMUL.FTZ R131, R2.reuse, R131 ;  /* 0x0000008302837220 */ /* 0x040fe20000410000 */
[C---:B------:R-:W-:Y:S01]  /*17850*/  FMUL.FTZ R103, R2.reuse, R103 ;  /* 0x0000006702677220 */ /* 0x040fe20000410000 */
[-C--:B--2---:R-:W-:Y:S03]  /*17860*/  HMMA.16816.F32 R84, R176, R148.reuse, R84 ;  /* 0x00000094b054723c */ /* 0x084fe60000001854 */
[----:B------:R-:W-:Y:S02]  /*17870*/  IMAD.MOV.U32 R153, RZ, RZ, R205 ;  /* 0x000000ffff997224 */ /* 0x000fe400078e00cd */
[C---:B------:R-:W-:Y:S01]  /*17880*/  FMUL.FTZ R112, R3.reuse, R112 ;  /* 0x0000007003707220 */ /* 0x040fe20000410000 */
[----:B------:R2:W3:Y:S01]  /*17890*/  MUFU.EX2 R205, R137 ;  /* 0x0000008900cd7308 */ /* 0x0004e20000000800 */
[C---:B------:R-:W-:Y:S01]  /*178a0*/  FMUL.FTZ R113, R3.reuse, R113 ;  /* 0x0000007103717220 */ /* 0x040fe20000410000 */
[C---:B------:R-:W-:Y:S01]  /*178b0*/  FMUL.FTZ R114, R2.reuse, R114 ;  /* 0x0000007202727220 */ /* 0x040fe20000410000 */
[C---:B------:R-:W-:Y:S04]  /*178c0*/  HMMA.16816.F32 R88, R180.reuse, R148, R88 ;  /* 0x00000094b458723c */ /* 0x040fe80000001858 */
[C---:B------:R-:W-:Y:S01]  /*178d0*/  FMUL.FTZ R115, R2.reuse, R115 ;  /* 0x0000007302737220 */ /* 0x040fe20000410000 */
[C---:B------:R-:W-:Y:S01]  /*178e0*/  FMUL.FTZ R116, R3.reuse, R116 ;  /* 0x0000007403747220 */ /* 0x040fe20000410000 */
[----:B------:R-:W-:Y:S01]  /*178f0*/  FMUL.FTZ R117, R3, R117 ;  /* 0x0000007503757220 */ /* 0x000fe20000410000 */
[C---:B------:R-:W-:Y:S01]  /*17900*/  FMUL.FTZ R118, R2.reuse, R118 ;  /* 0x0000007602767220 */ /* 0x040fe20000410000 */
[-C--:B------:R-:W-:Y:S03]  /*17910*/  HMMA.16816.F32 R92, R180, R150.reuse, R92 ;  /* 0x00000096b45c723c */ /* 0x080fe6000000185c */
[----:B------:R-:W-:Y:S01]  /*17920*/  FMUL.FTZ R119, R2, R119 ;  /* 0x0000007702777220 */ /* 0x000fe20000410000 */
[--C-:B--2---:R-:W-:Y:S01]  /*17930*/  FFMA.FTZ R137, R195, UR4, -R142.reuse ;  /* 0x00000004c3897c23 */ /* 0x104fe2000801088e */
[----:B------:R-:W-:Y:S03]  /*17940*/  FFMA.FTZ R142, R198, UR4, -R142 ;  /* 0x00000004c68e7c23 */ /* 0x000fe6000801088e */
[C---:B------:R-:W-:Y:S01]  /*17950*/  HMMA.16816.F32 R96, R176.reuse, R150, R96 ;  /* 0x00000096b060723c */ /* 0x040fe20000001860 */
[----:B------:R2:W4:Y:S01]  /*17960*/  LDSM.16.MT88.4 R148, [R138+0x1000] ;  /* 0x001000008a94783b */ /* 0x0005220000004200 */
[----:B------:R5:W-:Y:S02]  /*17970*/  MUFU.EX2 R206, R137 ;  /* 0x0000008900ce7308 */ /* 0x000be40000000800 */
[----:B---3--:R-:W-:Y:S04]  /*17980*/  F2FP.F16.F32.PACK_AB R141, R205, R207 ;  /* 0x000000cfcd8d723e */ /* 0x008fe800000000ff */
[-C--:B-1----:R-:W-:Y:S01]  /*17990*/  HMMA.16816.F32 R100, R176, R144.reuse, R100 ;  /* 0x00000090b064723c */ /* 0x082fe20000001864 */
[----:B------:R-:W-:Y:S03]  /*179a0*/  LDSM.16.MT88.4 R192, [R219+0xb800] ;  /* 0x00b80000dbc0783b */ /* 0x000fe60000004200 */
[----:B------:R-:W1:Y:S04]  /*179b0*/  MUFU.EX2 R204, R142 ;  /* 0x0000008e00cc7308 */ /* 0x000e680000000800 */
[C---:B------:R-:W-:Y:S04]  /*179c0*/  HMMA.16816.F32 R104, R180.reuse, R144, R104 ;  /* 0x00000090b468723c */ /* 0x040fe80000001868 */
[--C-:B-----5:R-:W-:Y:S01]  /*179d0*/  FFMA.FTZ R137, R203, UR4, -R143.reuse ;  /* 0x00000004cb897c23 */ /* 0x120fe2000801088f */
[----:B------:R-:W-:Y:S02]  /*179e0*/  FFMA.FTZ R143, R202, UR4, -R143 ;  /* 0x00000004ca8f7c23 */ /* 0x000fe4000801088f */
[----:B------:R-:W-:Y:S01]  /*179f0*/  LDSM.16.MT88.4 R200, [R223+0x1800] ;  /* 0x00180000dfc8783b */ /* 0x000fe20000004200 */
[-C--:B------:R-:W-:Y:S01]  /*17a00*/  HMMA.16816.F32 R108, R180, R146.reuse, R108 ;  /* 0x00000092b46c723c */ /* 0x080fe2000000186c */
[----:B--2---:R-:W-:Y:S02]  /*17a10*/  MUFU.EX2 R138, R143 ;  /* 0x0000008f008a7308 */ /* 0x004fe40000000800 */
[----:B-1----:R-:W-:Y:S05]  /*17a20*/  F2FP.F16.F32.PACK_AB R142, R204, R206 ;  /* 0x000000cecc8e723e */ /* 0x002fea00000000ff */
[C---:B------:R-:W-:Y:S03]  /*17a30*/  HMMA.16816.F32 R112, R176.reuse, R146, R112 ;  /* 0x00000092b070723c */ /* 0x040fe60000001870 */
[----:B------:R-:W1:Y:S05]  /*17a40*/  MUFU.EX2 R139, R137 ;  /* 0x00000089008b7308 */ /* 0x000e6a0000000800 */
[-C--:B----4-:R-:W-:Y:S05]  /*17a50*/  HMMA.16816.F32 R116, R176, R148.reuse, R116 ;  /* 0x00000094b074723c */ /* 0x090fea0000001874 */
[----:B------:R2:W3:Y:S03]  /*17a60*/  MUFU.EX2 R137, R140 ;  /* 0x0000008c00897308 */ /* 0x0004e60000000800 */
[C---:B------:R-:W-:Y:S04]  /*17a70*/  HMMA.16816.F32 R120, R180.reuse, R148, R120 ;  /* 0x00000094b478723c */ /* 0x040fe80000001878 */
[----:B-1----:R-:W-:Y:S04]  /*17a80*/  F2FP.F16.F32.PACK_AB R143, R138, R139 ;  /* 0x0000008b8a8f723e */ /* 0x002fe800000000ff */
[-C--:B------:R-:W-:Y:S01]  /*17a90*/  HMMA.16816.F32 R124, R180, R150.reuse, R124 ;  /* 0x00000096b47c723c */ /* 0x080fe2000000187c */
[----:B------:R-:W1:Y:S02]  /*17aa0*/  LDSM.16.MT88.4 R180, [R196+0x800] ;  /* 0x00080000c4b4783b */ /* 0x000e640000004200 */
[----:B--2---:R-:W-:Y:S05]  /*17ab0*/  F2FP.F16.F32.PACK_AB R140, R208, R209 ;  /* 0x000000d1d08c723e */ /* 0x004fea00000000ff */
[----:B------:R-:W-:Y:S01]  /*17ac0*/  HMMA.16816.F32 R128, R176, R150, R128 ;  /* 0x00000096b080723c */ /* 0x000fe20000001880 */
[----:B------:R-:W2:Y:S03]  /*17ad0*/  LDSM.16.MT88.4 R196, [R196+0x1800] ;  /* 0x00180000c4c4783b */ /* 0x000ea60000004200 */
[----:B------:R-:W-:Y:S02]  /*17ae0*/  F2FP.F16.F32.PACK_AB R176, R215, R239 ;  /* 0x000000efd7b0723e */ /* 0x000fe400000000ff */
[----:B------:R-:W-:Y:S02]  /*17af0*/  F2FP.F16.F32.PACK_AB R178, R213, R214 ;  /* 0x000000d6d5b2723e */ /* 0x000fe400000000ff */
[-C--:B------:R-:W-:Y:S01]  /*17b00*/  HMMA.16816.F32 R144, R140, R156.reuse, R4 ;  /* 0x0000009c8c90723c */ /* 0x080fe20000001804 */
[----:B------:R-:W4:Y:S04]  /*17b10*/  LDL.LU R5, [R1+0x10] ;  /* 0x0000100001057983 */ /* 0x000f280000300800 */
[----:B------:R-:W-:Y:S01]  /*17b20*/  F2FP.F16.F32.PACK_AB R177, R212, R211 ;  /* 0x000000d3d4b1723e */ /* 0x000fe200000000ff */
[----:B------:R-:W5:Y:S01]  /*17b30*/  LDL.LU R4, [R1+0x14] ;  /* 0x0000140001047983 */ /* 0x000f620000300800 */
[----:B---3--:R-:W-:Y:S01]  /*17b40*/  F2FP.F16.F32.PACK_AB R179, R137, R210 ;  /* 0x000000d289b3723e */ /* 0x008fe200000000ff */
[----:B------:R-:W-:Y:S01]  /*17b50*/  IMAD.MOV.U32 R6, RZ, RZ, R153 ;  /* 0x000000ffff067224 */ /* 0x000fe200078e0099 */
[----:B------:R-:W-:Y:S05]  /*17b60*/  MOV R7, R154 ;  /* 0x0000009a00077202 */ /* 0x000fea0000000f00 */
[C---:B------:R-:W-:Y:S01]  /*17b70*/  HMMA.16816.F32 R148, R176.reuse, R156, R8 ;  /* 0x0000009cb094723c */ /* 0x040fe20000001808 */
[----:B------:R-:W3:Y:S03]  /*17b80*/  LDL.LU R10, [R1+0x18] ;  /* 0x00001800010a7983 */ /* 0x000ee60000300800 */
[----:B------:R-:W-:Y:S01]  /*17b90*/  MOV R9, R152 ;  /* 0x0000009800097202 */ /* 0x000fe20000000f00 */
[----:B------:R-:W3:Y:S03]  /*17ba0*/  LDL.LU R11, [R1+0x1c] ;  /* 0x00001c00010b7983 */ /* 0x000ee60000300800 */
        /* <DEDUP_REMOVED lines=29> */
[----:B------:R-:W-:Y:S04]  /*17d80*/  HMMA.16816.F32 R128, R140, R202, R128 ;  /* 0x000000ca8c80723c */ /* 0x000fe80000001880 */
[----:B----4-:R-:W-:Y:S04]  /*17d90*/  FFMA.FTZ R3, R3, R5, R245 ;  /* 0x0000000503037223 */ /* 0x010fe800000100f5 */
[----:B------:R-:W-:Y:S01]  /*17da0*/  FADD.FTZ R3, R247, R3 ;  /* 0x00000003f7037221 */ /* 0x000fe20000010000 */
[----:B-----5:R-:W-:Y:S03]  /*17db0*/  FFMA.FTZ R2, R2, R4, R242 ;  /* 0x0000000402027223 */ /* 0x020fe600000100f2 */
[----:B------:R-:W-:Y:S01]  /*17dc0*/  FADD.FTZ R3, R244, R3 ;  /* 0x00000003f4037221 */ /* 0x000fe20000010000 */
[----:B------:R-:W-:Y:S03]  /*17dd0*/  FADD.FTZ R2, R243, R2 ;  /* 0x00000002f3027221 */ /* 0x000fe60000010000 */
[----:B------:R-:W-:Y:S01]  /*17de0*/  FADD.FTZ R3, R246, R3 ;  /* 0x00000003f6037221 */ /* 0x000fe20000010000 */
[----:B------:R-:W-:Y:S01]  /*17df0*/  FADD.FTZ R5, R241, R2 ;  /* 0x00000002f1057221 */ /* 0x000fe20000010000 */
[----:B---3--:R-:W-:Y:S04]  /*17e00*/  FFMA.FTZ R132, R132, R10, R9 ;  /* 0x0000000a84847223 */ /* 0x008fe80000010009 */
[----:B------:R-:W-:Y:S01]  /*17e10*/  FADD.FTZ R4, R6, R132 ;  /* 0x0000008406047221 */ /* 0x000fe20000010000 */
[----:B------:R-:W-:Y:S01]  /*17e20*/  FADD.FTZ R6, R209, R3 ;  /* 0x00000003d1067221 */ /* 0x000fe20000010000 */
[----:B------:R-:W-:Y:S01]  /*17e30*/  FFMA.FTZ R0, R0, R11, R248 ;  /* 0x0000000b00007223 */ /* 0x000fe200000100f8 */
[----:B------:R-:W-:Y:S01]  /*17e40*/  MOV R132, R134 ;  /* 0x0000008600847202 */ /* 0x000fe20000000f00 */
        /* <DEDUP_REMOVED lines=19> */
[----:B------:R-:W-:Y:S01]  /*17f80*/  MOV R139, R136 ;  /* 0x00000088008b7202 */ /* 0x000fe20000000f00 */
[----:B------:R-:W-:Y:S01]  /*17f90*/  STL [R1+0x18], R4 ;  /* 0x0000180401007387 */ /* 0x000fe20000100800 */
[----:B------:R-:W-:Y:S01]  /*17fa0*/  FADD.FTZ R3, R137, R3 ;  /* 0x0000000389037221 */ /* 0x000fe20000010000 */
[----:B------:R-:W-:Y:S01]  /*17fb0*/  FADD.FTZ R0, R138, R0 ;  /* 0x000000008a007221 */ /* 0x000fe20000010000 */
[----:B------:R-:W-:Y:S03]  /*17fc0*/  MOV R138, R133 ;  /* 0x00000085008a7202 */ /* 0x000fe60000000f00 */
[----:B------:R1:W-:Y:S04]  /*17fd0*/  STL [R1+0x1c], R3 ;  /* 0x00001c0301007387 */ /* 0x0003e80000100800 */
[----:B------:R2:W-:Y:S04]  /*17fe0*/  STL [R1+0x10], R2 ;  /* 0x0000100201007387 */ /* 0x0005e80000100800 */
[----:B------:R2:W-:Y:S01]  /*17ff0*/  STL [R1+0x14], R0 ;  /* 0x0000140001007387 */ /* 0x0005e20000100800 */
[----:B-1----:R-:W-:Y:S01]  /*18000*/  IMAD.MOV.U32 R3, RZ, RZ, R135 ;  /* 0x000000ffff037224 */ /* 0x002fe200078e0087 */
[----:B------:R-:W-:Y:S06]  /*18010*/  BRA.U UP0, `(.L_x_1492) ;  /* 0xffffffc900bc7547 */ /* 0x000fec000b83ffff */
.L_x_1491:
[----:B-1-3--:R-:W2:Y:S04]  /*18020*/  LDL.LU R4, [R1+0x10] ;  /* 0x0000100001047983 */ /* 0x00aea80000300800 */
[----:B------:R-:W3:Y:S04]  /*18030*/  LDL.LU R7, [R1+0x14] ;  /* 0x0000140001077983 */ /* 0x000ee80000300800 */
[----:B------:R-:W5:Y:S04]  /*18040*/  LDL.LU R6, [R1+0x18] ;  /* 0x0000180001067983 */ /* 0x000f680000300800 */
[----:B------:R-:W4:Y:S04]  /*18050*/  LDL.LU R5, [R1+0x1c] ;  /* 0x00001c0001057983 */ /* 0x000f280000300800 */
[----:B------:R-:W5:Y:S04]  /*18060*/  LDL.LU R9, [R1+0x20] ;  /* 0x0000200001097983 */ /* 0x000f680000300800 */
[----:B------:R-:W5:Y:S01]  /*18070*/  LDL.LU R8, [R1+0x24] ;  /* 0x0000240001087983 */ /* 0x000f620000300800 */
[----:B------:R-:W1:Y:S01]  /*18080*/  S2UR UR4, SR_CgaCtaId ;  /* 0x00000000000479c3 */ /* 0x000e620000008800 */
[----:B------:R-:W-:Y:S01]  /*18090*/  UMOV UR5, 0x400 ;  /* 0x0000040000057882 */ /* 0x000fe20000000000 */
[----:B------:R-:W-:Y:S01]  /*180a0*/  UISETP.NE.AND UP3, UPT, UR22, -0x1, UPT ;  /* 0xffffffff1600788c */ /* 0x000fe2000bf65270 */
[----:B------:R-:W1:Y:S01]  /*180b0*/  S2R R177, SR_TID.X ;  /* 0x0000000000b17919 */ /* 0x000e620000002100 */
[----:B------:R-:W1:Y:S01]  /*180c0*/  LDCU.U8 UR9, c[0x0][0x549] ;  /* 0x0000a920ff0977ac */ /* 0x000e620008000000 */
[----:B------:R-:W-:-:S08]  /*180d0*/  UISETP.NE.AND UP2, UPT, UR22, -0x1, UPT ;  /* 0xffffffff1600788c */ /* 0x000fd0000bf45270 */
[----:B------:R-:W1:Y:S02]  /*180e0*/  @!UP3 LDCU.64 UR6, c[0x0][0x400] ;  /* 0x00008000ff06b7ac */ /* 0x000e640008000a00 */
[----:B-1----:R-:W-:Y:S02]  /*180f0*/  UISETP.NE.AND UP1, UPT, UR9, URZ, UPT ;  /* 0x000000ff0900728c */ /* 0x002fe4000bf25270 */
[----:B------:R-:W-:Y:S01]  /*18100*/  ULEA UR4, UR4, UR5, 0x18 ;  /* 0x0000000504047291 */ /* 0x000fe2000f8ec0ff */
[----:B------:R-:W1:Y:S01]  /*18110*/  LDCU UR9, c[0x0][0x434] ;  /* 0x00008680ff0977ac */ /* 0x000e620008000800 */
[----:B------:R-:W-:Y:S01]  /*18120*/  @!UP3 UIMAD.WIDE.U32 UR10, UR23, UR6, URZ ;  /* 0x00000006170ab2a5 */ /* 0x000fe2000f8e00ff */
[----:B------:R-:W1:Y:S01]  /*18130*/  LDCU UR6, c[0x0][0x434] ;  /* 0x00008680ff0677ac */ /* 0x000e620008000800 */
[----:B------:R-:W-:Y:S02]  /*18140*/  LOP3.LUT P2, RZ, R177, 0x8, RZ, 0xc0, !PT ;  /* 0x00000008b1ff7812 */ /* 0x000fe4000784c0ff */
[----:B------:R-:W-:Y:S01]  /*18150*/  @!UP3 UIMAD UR8, UR23, UR7, UR11 ;  /* 0x000000071708b2a4 */ /* 0x000fe2000f8e020b */
[----:B------:R-:W1:Y:S06]  /*18160*/  LDCU.U8 UR7, c[0x0][0x548] ;  /* 0x0000a900ff0777ac */ /* 0x000e6c0008000000 */
[----:B------:R-:W2:Y:S01]  /*18170*/  @UP1 LDCU UR11, c[0x0][0x430] ;  /* 0x00008600ff0b17ac */ /* 0x000ea20008000800 */
[----:B-1----:R-:W-:Y:S01]  /*18180*/  UISETP.NE.AND UP0, UPT, UR7, URZ, !UP1 ;  /* 0x000000ff0700728c */ /* 0x002fe2000cf05270 */
[----:B--2---:R-:W1:Y:S04]  /*18190*/  SHFL.BFLY PT, R2, R4, 0x2, 0x1f ;  /* 0x0c401f0004027f89 */ /* 0x004e6800000e0000 */
[----:B---3--:R-:W2:Y:S04]  /*181a0*/  SHFL.BFLY PT, R0, R7, 0x2, 0x1f ;  /* 0x0c401f0007007f89 */ /* 0x008ea800000e0000 */
[----:B----4-:R-:W3:Y:S01]  /*181b0*/  SHFL.BFLY PT, R3, R5, 0x2, 0x1f ;  /* 0x0c401f0005037f89 */ /* 0x010ee200000e0000 */
[----:B-1----:R-:W-:-:S03]  /*181c0*/  FADD.FTZ R2, R2, R4 ;  /* 0x0000000402027221 */ /* 0x002fc60000010000 */
[----:B-----5:R-:W1:Y:S01]  /*181d0*/  SHFL.BFLY PT, R4, R6, 0x2, 0x1f ;  /* 0x0c401f0006047f89 */ /* 0x020e6200000e0000 */
[----:B--2---:R-:W-:-:S03]  /*181e0*/  FADD.FTZ R0, R0, R7 ;  /* 0x0000000700007221 */ /* 0x004fc60000010000 */
[----:B------:R-:W2:Y:S04]  /*181f0*/  SHFL.BFLY PT, R137, R2, 0x1, 0x1f ;  /* 0x0c201f0002897f89 */ /* 0x000ea800000e0000 */
[----:B------:R-:W4:Y:S01]  /*18200*/  SHFL.BFLY PT, R139, R0, 0x1, 0x1f ;  /* 0x0c201f00008b7f89 */ /* 0x000f2200000e0000 */
[----:B---3--:R-:W-:Y:S01]  /*18210*/  FADD.FTZ R3, R3, R5 ;  /* 0x0000000503037221 */ /* 0x008fe20000010000 */
[----:B------:R-:W-:-:S04]  /*18220*/  SHF.L.U32 R5, R177, 0x4, RZ ;  /* 0x00000004b1057819 */ /* 0x000fc800000006ff */
[----:B------:R-:W3:Y:S01]  /*18230*/  SHFL.BFLY PT, R138, R3, 0x1, 0x1f ;  /* 0x0c201f00038a7f89 */ /* 0x000ee200000e0000 */
[----:B------:R-:W-:-:S04]  /*18240*/  LOP3.LUT R5, R5, 0x1c0, RZ, 0xc0, !PT ;  /* 0x000001c005057812 */ /* 0x000fc800078ec0ff */
[----:B------:R-:W-:Y:S01]  /*18250*/  LOP3.LUT R5, R5, 0x38, R8, 0xf8, !PT ;  /* 0x0000003805057812 */ /* 0x000fe200078ef808 */
[----:B-1----:R-:W-:Y:S01]  /*18260*/  FADD.FTZ R4, R4, R6 ;  /* 0x0000000604047221 */ /* 0x002fe20000010000 */
[----:B------:R-:W-:Y:S01]  /*18270*/  SHF.L.U32 R6, R177, 0x5, RZ ;  /* 0x00000005b1067819 */ /* 0x000fe200000006ff */
[----:B--2---:R-:W-:-:S03]  /*18280*/  FADD.FTZ R137, R2, R137 ;  /* 0x0000008902897221 */ /* 0x004fc60000010000 */
[----:B------:R-:W1:Y:S01]  /*18290*/  SHFL.BFLY PT, R132, R4, 0x1, 0x1f ;  /* 0x0c201f0004847f89 */ /* 0x000e6200000e0000 */
[----:B------:R-:W-:Y:S01]  /*182a0*/  LOP3.LUT R6, R9, 0x7c00, R6, 0xf8, !PT ;  /* 0x00007c0009067812 */ /* 0x000fe200078ef806 */
[----:B------:R-:W2:Y:S01]  /*182b0*/  MUFU.RCP R2, R137 ;  /* 0x0000008900027308 */ /* 0x000ea20000001000 */
[----:B------:R-:W-:Y:S01]  /*182c0*/  FSETP.NE.FTZ.AND P1, PT, R137, RZ, PT ;  /* 0x000000ff8900720b */ /* 0x000fe20003f35000 */
[----:B----4-:R-:W-:Y:S01]  /*182d0*/  FADD.FTZ R139, R0, R139 ;  /* 0x0000008b008b7221 */ /* 0x010fe20000010000 */
[----:B------:R-:W-:Y:S01]  /*182e0*/  LOP3.LUT R176, R6, R5, RZ, 0xfc, !PT ;  /* 0x0000000506b07212 */ /* 0x000fe200078efcff */
[----:B---3--:R-:W-:-:S04]  /*182f0*/  FADD.FTZ R138, R3, R138 ;  /* 0x0000008a038a7221 */ /* 0x008fc80000010000 */
[----:B------:R-:W3:Y:S01]  /*18300*/  MUFU.RCP R7, R139 ;  /* 0x0000008b00077308 */ /* 0x000ee20000001000 */
[----:B------:R-:W-:Y:S02]  /*18310*/  FSETP.NE.FTZ.AND P0, PT, R139, RZ, PT ;  /* 0x000000ff8b00720b */ /* 0x000fe40003f15000 */
[----:B------:R-:W-:Y:S02]  /*18320*/  FSETP.NE.FTZ.AND P5, PT, R138, RZ, PT ;  /* 0x000000ff8a00720b */ /* 0x000fe40003fb5000 */
[----:B--2---:R-:W-:Y:S01]  /*18330*/  FSEL R0, R2, 1, P1 ;  /* 0x3f80000002007808 */ /* 0x004fe20000800000 */
[----:B-1----:R-:W-:-:S04]  /*18340*/  FADD.FTZ R132, R4, R132 ;  /* 0x0000008404847221 */ /* 0x002fc80000010000 */
        /* <DEDUP_REMOVED lines=34> */
[----:B---3--:R-:W-:Y:S02]  /*18570*/  FSEL R3, R7, 1, P0 ;  /* 0x3f80000007037808 */ /* 0x008fe40000000000 */
[----:B------:R-:W-:Y:S02]  /*18580*/  F2FP.F16.F32.PACK_AB R6, R6, R144 ;  /* 0x000000900606723e */ /* 0x000fe400000000ff */
[----:B------:R-:W-:Y:S01]  /*18590*/  F2FP.F16.F32.PACK_AB R15, R15, R160 ;  /* 0x000000a00f0f723e */ /* 0x000fe200000000ff */
        /* <DEDUP_REMOVED lines=18> */
[----:B------:R-:W-:Y:S01]  /*186c0*/  FMUL.FTZ R26, R2, R56 ;  /* 0x00000038021a7220 */ /* 0x000fe20000410000 */
[----:B------:R-:W-:Y:S01]  /*186d0*/  FMUL.FTZ R38, R3, R38 ;  /* 0x0000002603267220 */ /* 0x000fe20000410000 */
[----:B------:R-:W-:Y:S01]  /*186e0*/  F2FP.F16.F32.PACK_AB R23, R23, R5 ;  /* 0x000000051717723e */ /* 0x000fe200000000ff */
[----:B------:R-:W-:Y:S01]  /*186f0*/  FMUL.FTZ R18, R3, R39 ;  /* 0x0000002703127220 */ /* 0x000fe20000410000 */
[C---:B------:R-:W-:Y:S01]  /*18700*/  FMUL.FTZ R58, R0.reuse, R58 ;  /* 0x0000003a003a7220 */ /* 0x040fe20000410000 */
[C---:B------:R-:W-:Y:S01]  /*18710*/  FMUL.FTZ R60, R0.reuse, R59 ;  /* 0x0000003b003c7220 */ /* 0x040fe20000410000 */
[C---:B------:R-:W-:Y:S01]  /*18720*/  FMUL.FTZ R4, R0.reuse, R62 ;  /* 0x0000003e00047220 */ /* 0x040fe20000410000 */
[----:B------:R-:W-:Y:S01]  /*18730*/  F2FP.F16.F32.PACK_AB R62, R55, R54 ;  /* 0x00000036373e723e */ /* 0x000fe200000000ff */
[----:B------:R-:W-:Y:S01]  /*18740*/  FMUL.FTZ R56, R0, R63 ;  /* 0x0000003f00387220 */ /* 0x000fe20000410000 */
[----:B------:R-:W-:Y:S01]  /*18750*/  LEA R5, R176, UR4, 0x1 ;  /* 0x00000004b0057c11 */ /* 0x000fe2000f8e08ff */
[C---:B------:R-:W-:Y:S01]  /*18760*/  FMUL.FTZ R50, R3.reuse, R50 ;  /* 0x0000003203327220 */ /* 0x040fe20000410000 */
[----:B------:R-:W-:Y:S01]  /*18770*/  F2FP.F16.F32.PACK_AB R60, R60, R58 ;  /* 0x0000003a3c3c723e */ /* 0x000fe200000000ff */
[----:B------:R-:W-:Y:S01]  /*18780*/  FMUL.FTZ R16, R3, R51 ;  /* 0x0000003303107220 */ /* 0x000fe20000410000 */
[----:B------:R-:W-:Y:S01]  /*18790*/  F2FP.F16.F32.PACK_AB R58, R30, R66 ;  /* 0x000000421e3a723e */ /* 0x000fe200000000ff */
[----:B------:R1:W-:Y:S01]  /*187a0*/  STS [R5], R6 ;  /* 0x0000000605007388 */ /* 0x0003e20000000800 */
[----:B------:R-:W-:Y:S01]  /*187b0*/  F2FP.F16.F32.PACK_AB R55, R69, R68 ;  /* 0x000000444537723e */ /* 0x000fe200000000ff */
[C---:B------:R-:W-:Y:S01]  /*187c0*/  FMUL.FTZ R70, R3.reuse, R70 ;  /* 0x0000004603467220 */ /* 0x040fe20000410000 */
[----:B------:R-:W-:Y:S01]  /*187d0*/  MOV R66, 0x10 ;  /* 0x0000001000427802 */ /* 0x000fe20000000f00 */
[C---:B------:R-:W-:Y:S01]  /*187e0*/  FMUL.FTZ R71, R3.reuse, R71 ;  /* 0x0000004703477220 */ /* 0x040fe20000410000 */
[----:B------:R-:W-:Y:S01]  /*187f0*/  MOV R68, 0x20 ;  /* 0x0000002000447802 */ /* 0x000fe20000000f00 */
        /* <DEDUP_REMOVED lines=19> */
[----:B-1----:R-:W-:Y:S01]  /*18930*/  SEL R6, R68, 0xffffffe0, !P2 ;  /* 0xffffffe044067807 */ /* 0x002fe20005000000 */
[C---:B------:R-:W-:Y:S01]  /*18940*/  FMUL.FTZ R7, R2.reuse, R153 ;  /* 0x0000009902077220 */ /* 0x040fe20000410000 */
[----:B------:R-:W-:Y:S01]  /*18950*/  LOP3.LUT P2, RZ, R177, 0x10, RZ, 0xc0, !PT ;  /* 0x00000010b1ff7812 */ /* 0x000fe2000784c0ff */
        /* <DEDUP_REMOVED lines=28> */
[C---:B------:R-:W-:Y:S01]  /*18b20*/  FMUL.FTZ R154, R0.reuse, R154 ;  /* 0x0000009a009a7220 */ /* 0x040fe20000410000 */
        /* <DEDUP_REMOVED lines=27> */
[----:B------:R-:W-:Y:S01]  /*18ce0*/  STS [R5+0x400], R3 ;  /* 0x0004000305007388 */ /* 0x000fe20000000800 */
[----:B------:R-:W-:Y:S01]  /*18cf0*/  F2FP.F16.F32.PACK_AB R67, R67, R148 ;  /* 0x000000944343723e */ /* 0x000fe200000000ff */
[----:B------:R-:W1:Y:S01]  /*18d00*/  @UP3 LDCU.64 UR4, c[0x0][0x408] ;  /* 0x00008100ff0437ac */ /* 0x000e620008000a00 */
[----:B------:R-:W-:Y:S01]  /*18d10*/  F2FP.F16.F32.PACK_AB R8, R8, R150 ;  /* 0x000000960808723e */ /* 0x000fe200000000ff */
[----:B------:R2:W-:Y:S01]  /*18d20*/  STS [R4], R2 ;  /* 0x0000000204007388 */ /* 0x0005e20000000800 */
        /* <DEDUP_REMOVED lines=8> */
[----:B------:R4:W-:Y:S01]  /*18db0*/  STS [R5+0x2400], R8 ;  /* 0x0024000805007388 */ /* 0x0009e20000000800 */
[----:B------:R-:W-:-:S02]  /*18dc0*/  F2FP.F16.F32.PACK_AB R12, R12, R166 ;  /* 0x000000a60c0c723e */ /* 0x000fc400000000ff */
[----:B------:R-:W-:Y:S01]  /*18dd0*/  F2FP.F16.F32.PACK_AB R21, R21, R168 ;  /* 0x000000a81515723e */ /* 0x000fe200000000ff */
[----:B------:R5:W-:Y:S01]  /*18de0*/  STS [R4+0x2000], R7 ;  /* 0x0020000704007388 */ /* 0x000be20000000800 */
[----:B------:R-:W-:Y:S01]  /*18df0*/  F2FP.F16.F32.PACK_AB R20, R20, R170 ;  /* 0x000000aa1414723e */ /* 0x000fe200000000ff */
[----:B-1----:R-:W-:Y:S01]  /*18e00*/  @UP3 UIMAD.WIDE.U32 UR12, UR22, UR4, URZ ;  /* 0x00000004160c32a5 */ /* 0x002fe2000f8e00ff */
[----:B------:R-:W-:Y:S01]  /*18e10*/  F2FP.F16.F32.PACK_AB R19, R19, R17 ;  /* 0x000000111313723e */ /* 0x000fe200000000ff */
[----:B------:R-:W-:Y:S01]  /*18e20*/  STS [R4+0x2400], R9 ;  /* 0x0024000904007388 */ /* 0x000fe20000000800 */
[----:B------:R-:W-:Y:S01]  /*18e30*/  F2FP.F16.F32.PACK_AB R18, R18, R38 ;  /* 0x000000261212723e */ /* 0x000fe200000000ff */
[----:B------:R-:W-:Y:S01]  /*18e40*/  @UP3 UIMAD UR8, UR22, UR5, UR13 ;  /* 0x00000005160832a4 */ /* 0x000fe2000f8e020d */
[----:B------:R-:W-:Y:S01]  /*18e50*/  F2FP.F16.F32.PACK_AB R17, R31, R35 ;  /* 0x000000231f11723e */ /* 0x000fe200000000ff */
[----:B------:R-:W1:Y:S01]  /*18e60*/  @UP1 LDCU UR4, c[0x0][0x430] ;  /* 0x00008600ff0417ac */ /* 0x000e620008000800 */
[----:B--2---:R-:W-:-:S02]  /*18e70*/  IADD3 R2, PT, PT, R5, R6, RZ ;  /* 0x0000000605027210 */ /* 0x004fc40007ffe0ff */
[----:B------:R-:W-:Y:S01]  /*18e80*/  F2FP.F16.F32.PACK_AB R16, R16, R50 ;  /* 0x000000321010723e */ /* 0x000fe200000000ff */
[----:B------:R-:W-:Y:S01]  /*18e90*/  @!UP3 UMOV UR13, UR10 ;  /* 0x0000000a000dbc82 */ /* 0x000fe20008000000 */
[C---:B---3--:R-:W-:Y:S01]  /*18ea0*/  IADD3 R0, PT, PT, R5.reuse, 0x40, RZ ;  /* 0x0000004005007810 */ /* 0x048fe20007ffe0ff */
[----:B------:R-:W-:Y:S01]  /*18eb0*/  STS [R2], R15 ;  /* 0x0000000f02007388 */ /* 0x000fe20000000800 */
[----:B------:R-:W-:Y:S01]  /*18ec0*/  IADD3 R3, PT, PT, R66, R2, RZ ;  /* 0x0000000242037210 */ /* 0x000fe20007ffe0ff */
[----:B------:R-:W2:Y:S01]  /*18ed0*/  S2UR UR10, SR_CTAID.Z ;  /* 0x00000000000a79c3 */ /* 0x000ea20000002700 */
[----:B------:R-:W-:Y:S01]  /*18ee0*/  @P2 IADD3 R0, PT, PT, R5, -0x40, RZ ;  /* 0xffffffc005002810 */ /* 0x000fe20007ffe0ff */
[----:B------:R-:W-:Y:S01]  /*18ef0*/  STS [R2+0x400], R14 ;  /* 0x0004000e02007388 */ /* 0x000fe20000000800 */
[----:B------:R-:W-:Y:S01]  /*18f00*/  F2FP.F16.F32.PACK_AB R22, R22, R42 ;  /* 0x0000002a1616723e */ /* 0x000fe200000000ff */
[----:B------:R-:W-:Y:S01]  /*18f10*/  @!UP2 UIMAD UR22, UR23, UR6, URZ ;  /* 0x000000061716a2a4 */ /* 0x000fe2000f8e02ff */
[-C--:B----4-:R-:W-:Y:S01]  /*18f20*/  IADD3 R8, PT, PT, R6, R0.reuse, RZ ;  /* 0x0000000006087210 */ /* 0x090fe20007ffe0ff */
[----:B------:R-:W-:Y:S01]  /*18f30*/  STS [R3], R11 ;  /* 0x0000000b03007388 */ /* 0x000fe20000000800 */
[----:B------:R-:W-:Y:S01]  /*18f40*/  F2FP.F16.F32.PACK_AB R65, R65, R25 ;  /* 0x000000194141723e */ /* 0x000fe200000000ff */
[----:B------:R-:W-:Y:S01]  /*18f50*/  @UP1 UMOV UR5, 0x1 ;  /* 0x0000000100051882 */ /* 0x000fe20000000000 */
[----:B-----5:R-:W-:Y:S01]  /*18f60*/  IADD3 R7, PT, PT, R66, R0, RZ ;  /* 0x0000000042077210 */ /* 0x020fe20007ffe0ff */
[----:B------:R-:W-:Y:S01]  /*18f70*/  STS [R3+0x400], R10 ;  /* 0x0004000a03007388 */ /* 0x000fe20000000800 */
[----:B------:R-:W-:Y:S01]  /*18f80*/  F2FP.F16.F32.PACK_AB R64, R64, R46 ;  /* 0x0000002e4040723e */ /* 0x000fe200000000ff */
[----:B-1----:R-:W-:Y:S01]  /*18f90*/  @UP1 UIMAD UR9, UR4, UR6, URZ ;  /* 0x00000006040912a4 */ /* 0x002fe2000f8e02ff */
[----:B------:R-:W-:Y:S01]  /*18fa0*/  F2FP.F16.F32.PACK_AB R63, R140, R141 ;  /* 0x0000008d8c3f723e */ /* 0x000fe200000000ff */
[----:B------:R-:W-:Y:S01]  /*18fb0*/  STS [R2+0x2000], R13 ;  /* 0x0020000d02007388 */ /* 0x000fe20000000800 */
[----:B------:R-:W-:Y:S01]  /*18fc0*/  F2FP.F16.F32.PACK_AB R59, R142, R143 ;  /* 0x0000008f8e3b723e */ /* 0x000fe200000000ff */
[----:B------:R-:W-:Y:S01]  /*18fd0*/  @UP3 UMOV UR13, UR12 ;  /* 0x0000000c000d3c82 */ /* 0x000fe20008000000 */
[----:B------:R-:W-:Y:S01]  /*18fe0*/  IADD3 R6, PT, PT, R66, R8, RZ ;  /* 0x0000000842067210 */ /* 0x000fe20007ffe0ff */
[----:B------:R-:W-:Y:S01]  /*18ff0*/  STS [R2+0x2400], R12 ;  /* 0x0024000c02007388 */ /* 0x000fe20000000800 */
[----:B------:R-:W-:Y:S01]  /*19000*/  F2FP.F16.F32.PACK_AB R61, R57, R26 ;  /* 0x0000001a393d723e */ /* 0x000fe200000000ff */
[----:B------:R-:W-:Y:S01]  /*19010*/  USHF.R.S32.HI UR4, URZ, 0x1f, UR22 ;  /* 0x0000001fff047899 */ /* 0x000fe20008011416 */
[----:B------:R-:W-:Y:S01]  /*19020*/  F2FP.F16.F32.PACK_AB R57, R27, R29 ;  /* 0x0000001d1b39723e */ /* 0x000fe200000000ff */
        /* <DEDUP_REMOVED lines=47> */
[----:B-1----:R-:W-:Y:S01]  /*19320*/  SHF.R.U32.HI R21, RZ, 0x3, R177 ;  /* 0x00000003ff157819 */ /* 0x002fe200000116b1 */
[----:B------:R-:W-:Y:S01]  /*19330*/  STS [R6+0x2000], R57 ;  /* 0x0020003906007388 */ /* 0x000fe20000000800 */
[----:B---3--:R-:W-:-:S03]  /*19340*/  MOV R18, 0x7f800000 ;  /* 0x7f80000000127802 */ /* 0x008fc60000000f00 */
        /* <DEDUP_REMOVED lines=13> */
[----:B-1----:R-:W-:-:S03]  /*19420*/  IADD3 R5, PT, PT, R21, 0x20, RZ ;  /* 0x0000002015057810 */ /* 0x002fc60007ffe0ff */
[----:B------:R-:W-:Y:S01]  /*19430*/  STS [R2+0x6000], R45 ;  /* 0x0060002d02007388 */ /* 0x000fe20000000800 */
[----:B------:R-:W-:-:S03]  /*19440*/  ISETP.GE.AND P3, PT, R5, UR20, PT ;  /* 0x0000001405007c0c */ /* 0x000fc6000bf66270 */
[----:B------:R1:W-:Y:S01]  /*19450*/  STS [R2+0x6400], R44 ;  /* 0x0064002c02007388 */ /* 0x0003e20000000800 */
[----:B---3--:R-:W3:Y:S03]  /*19460*/  @P1 LDC R4, c[0x0][0x458] ;  /* 0x00011600ff041b82 */ /* 0x008ee60000000800 */
[----:B------:R-:W-:Y:S04]  /*19470*/  STS [R3+0x6000], R41 ;  /* 0x0060002903007388 */ /* 0x000fe80000000800 */
[----:B------:R4:W-:Y:S04]  /*19480*/  STS [R3+0x6400], R40 ;  /* 0x0064002803007388 */ /* 0x0009e80000000800 */
[----:B------:R-:W-:Y:S04]  /*19490*/  STS [R0+0x4000], R39 ;  /* 0x0040002700007388 */ /* 0x000fe80000000800 */
[----:B------:R-:W-:Y:S04]  /*194a0*/  STS [R0+0x4400], R38 ;  /* 0x0044002600007388 */ /* 0x000fe80000000800 */
[----:B------:R-:W-:Y:S04]  /*194b0*/  STS [R7+0x4000], R35 ;  /* 0x0040002307007388 */ /* 0x000fe80000000800 */
[----:B------:R-:W-:Y:S01]  /*194c0*/  STS [R7+0x4400], R34 ;  /* 0x0044002207007388 */ /* 0x000fe20000000800 */
[----:B-1----:R1:W1:Y:S03]  /*194d0*/  @P1 MUFU.LG2 R2, R137 ;  /* 0x0000008900021308 */ /* 0x0022660000000c00 */
[----:B------:R-:W-:Y:S04]  /*194e0*/  STS [R0+0x6000], R37 ;  /* 0x0060002500007388 */ /* 0x000fe80000000800 */
        /* <DEDUP_REMOVED lines=8> */
[----:B-----5:R1:W1:Y:S03]  /*19570*/  @P0 MUFU.LG2 R0, R139 ;  /* 0x0000008b00000308 */ /* 0x0202660000000c00 */
[----:B------:R-:W-:Y:S04]  /*19580*/  STS [R8+0x6000], R29 ;  /* 0x0060001d08007388 */ /* 0x000fe80000000800 */
[----:B------:R-:W-:Y:S01]  /*19590*/  STS [R8+0x6400], R28 ;  /* 0x0064001c08007388 */ /* 0x000fe20000000800 */
[----:B--2---:R-:W2:Y:S03]  /*195a0*/  @P6 LDC R7, c[0x0][0x458] ;  /* 0x00011600ff076b82 */ /* 0x004ea60000000800 */
[----:B------:R-:W-:Y:S04]  /*195b0*/  STS [R6+0x6000], R25 ;  /* 0x0060001906007388 */ /* 0x000fe80000000800 */
[----:B------:R5:W-:Y:S02]  /*195c0*/  STS [R6+0x6400], R24 ;  /* 0x0064001806007388 */ /* 0x000be40000000800 */
[----:B-----5:R-:W-:-:S04]  /*195d0*/  IADD3 R6, PT, PT, R21, 0x10, RZ ;  /* 0x0000001015067810 */ /* 0x020fc80007ffe0ff */
[----:B------:R-:W-:Y:S01]  /*195e0*/  ISETP.GE.AND P4, PT, R6, UR20, PT ;  /* 0x0000001406007c0c */ /* 0x000fe2000bf86270 */
[----:B-1-34-:R-:W-:-:S12]  /*195f0*/  BRA.U UP1, `(.L_x_1495) ;  /* 0x0000000101207547 */ /* 0x01afd8000b800000 */
[----:B------:R-:W-:Y:S01]  /*19600*/  UISETP.NE.AND UP1, UPT, UR7, URZ, UPT ;  /* 0x000000ff0700728c */ /* 0x000fe2000bf25270 */
[----:B------:R-:W1:Y:S10]  /*19610*/  LDCU UR7, c[0x0][0x3e0] ;  /* 0x00007c00ff0777ac */ /* 0x000e740008000800 */
[----:B------:R-:W1:Y:S01]  /*19620*/  @UP1 LDCU UR5, c[0x0][0x454] ;  /* 0x00008a80ff0517ac */ /* 0x000e620008000800 */
[----:B------:R-:W-:Y:S01]  /*19630*/  @UP1 UMOV UR11, 0x1 ;  /* 0x00000001000b1882 */ /* 0x000fe20000000000 */
[----:B------:R-:W3:Y:S01]  /*19640*/  @UP1 LDCU UR9, c[0x0][0x454] ;  /* 0x00008a80ff0917ac */ /* 0x000ee20008000800 */
[----:B------:R-:W-:Y:S01]  /*19650*/  @!UP1 UMOV UR11, 0x1 ;  /* 0x00000001000b9882 */ /* 0x000fe20000000000 */
[----:B-1----:R-:W-:-:S02]  /*19660*/  @UP1 UIMAD UR5, UR5, UR7, URZ ;  /* 0x00000007050512a4 */ /* 0x002fc4000f8e02ff */
[----:B---3--:R-:W-:-:S12]  /*19670*/  @!UP1 UIMAD UR5, UR6, UR7, URZ ;  /* 0x00000007060592a4 */ /* 0x008fd8000f8e02ff */
.L_x_1495:
[----:B------:R-:W-:Y:S01]  /*19680*/  BAR.SYNC.DEFER_BLOCKING 0x0 ;  /* 0x0000000000007b1d */ /* 0x000fe20000010000 */
[----:B------:R-:W-:Y:S01]  /*19690*/  @P0 FMUL.FTZ R0, R0, 0.69314718246459960938 ;  /* 0x3f31721800000820 */ /* 0x000fe20000410000 */
[----:B------:R-:W-:Y:S01]  /*196a0*/  MOV R17, 0x7f800000 ;  /* 0x7f80000000117802 */ /* 0x000fe20000000f00 */
[----:B------:R-:W-:Y:S01]  /*196b0*/  IMAD.MOV.U32 R16, RZ, RZ, 0x7f800000 ;  /* 0x7f800000ff107424 */ /* 0x000fe200078e00ff */
[----:B------:R-:W-:Y:S01]  /*196c0*/  UIMAD UR9, UR10, UR9, URZ ;  /* 0x000000090a0972a4 */ /* 0x000fe2000f8e02ff */
[----:B------:R-:W-:-:S03]  /*196d0*/  @P0 FFMA.FTZ R17, R133, R3, R0 ;  /* 0x0000000385110223 */ /* 0x000fc60000010000 */
[----:B------:R-:W1:Y:S01]  /*196e0*/  S2UR UR6, SR_CTAID.X ;  /* 0x00000000000679c3 */ /* 0x000e620000002500 */
[----:B------:R-:W3:Y:S01]  /*196f0*/  @P6 MUFU.LG2 R6, R132 ;  /* 0x0000008400066308 */ /* 0x000ee20000000c00 */
[----:B------:R-:W-:Y:S01]  /*19700*/  SHF.L.U32 R28, R177, 0x3, RZ ;  /* 0x00000003b11c7819 */ /* 0x000fe200000006ff */
[----:B------:R-:W-:Y:S01]  /*19710*/  USEL UR22, UR22, URZ, UP0 ;  /* 0x000000ff16167287 */ /* 0x000fe20008000000 */
[----:B------:R-:W-:Y:S01]  /*19720*/  @P1 FMUL.FTZ R2, R2, 0.69314718246459960938 ;  /* 0x3f31721802021820 */ /* 0x000fe20000410000 */
[----:B------:R-:W-:Y:S01]  /*19730*/  @!UP0 UIMAD UR9, UR23, UR5, UR9 ;  /* 0x00000005170982a4 */ /* 0x000fe2000f8e0209 */
[----:B------:R-:W-:Y:S01]  /*19740*/  LOP3.LUT R28, R28, 0x38, RZ, 0xc0, !PT ;  /* 0x000000381c1c7812 */ /* 0x000fe200078ec0ff */
[----:B------:R-:W-:Y:S01]  /*19750*/  USEL UR4, UR4, URZ, UP0 ;  /* 0x000000ff04047287 */ /* 0x000fe20008000000 */
[----:B------:R-:W4:Y:S01]  /*19760*/  @P5 LDC R8, c[0x0][0x458] ;  /* 0x00011600ff085b82 */ /* 0x000f220000000800 */
[----:B------:R-:W5:Y:S01]  /*19770*/  @P5 MUFU.LG2 R5, R138 ;  /* 0x0000008a00055308 */ /* 0x000f620000000c00 */
[----:B------:R-:W-:-:S02]  /*19780*/  IMAD.MOV.U32 R14, RZ, RZ, 0x7f800000 ;  /* 0x7f800000ff0e7424 */ /* 0x000fc400078e00ff */
[----:B------:R-:W-:Y:S01]  /*19790*/  @P1 FFMA.FTZ R18, R134, R4, R2 ;  /* 0x0000000486121223 */ /* 0x000fe20000010002 */
[C---:B------:R-:W-:Y:S01]  /*197a0*/  VIADD R10, R21.reuse, 0x30 ;  /* 0x00000030150a7836 */ /* 0x040fe20000000000 */
[C---:B------:R-:W-:Y:S01]  /*197b0*/  IADD3 R9, PT, PT, R21.reuse, 0x40, RZ ;  /* 0x0000004015097810 */ /* 0x040fe20007ffe0ff */
[----:B------:R-:W-:Y:S01]  /*197c0*/  BSSY.RECONVERGENT B0, `(.L_x_1496) ;  /* 0x0000041000007945 */ /* 0x000fe20003800200 */
[----:B------:R-:W-:Y:S01]  /*197d0*/  IADD3 R2, PT, PT, R21, 0x50, RZ ;  /* 0x0000005015027810 */ /* 0x000fe20007ffe0ff */
[----:B------:R-:W4:Y:S01]  /*197e0*/  LDC.64 R22, c[0x0][0x410] ;  /* 0x00010400ff167b82 */ /* 0x000f220000000a00 */
[----:B------:R-:W-:Y:S01]  /*197f0*/  ISETP.GE.AND P2, PT, R10, UR20, PT ;  /* 0x000000140a007c0c */ /* 0x000fe2000bf46270 */
[----:B------:R4:W4:Y:S01]  /*19800*/  LDS.128 R24, [R226+0x3800] ;  /* 0x00380000e2187984 */ /* 0x0009220000000c00 */
[----:B---3--:R-:W-:Y:S01]  /*19810*/  @P6 FMUL.FTZ R0, R6, 0.69314718246459960938 ;  /* 0x3f31721806006820 */ /* 0x008fe20000410000 */
[----:B------:R-:W-:Y:S02]  /*19820*/  ISETP.GE.AND P1, PT, R9, UR20, PT ;  /* 0x0000001409007c0c */ /* 0x000fe4000bf26270 */
[----:B------:R-:W-:Y:S01]  /*19830*/  ISETP.GE.AND P0, PT, R2, UR20, PT ;  /* 0x0000001402007c0c */ /* 0x000fe2000bf06270 */
[----:B--2---:R-:W-:Y:S01]  /*19840*/  @P6 FFMA.FTZ R16, R135, R7, R0 ;  /* 0x0000000787106223 */ /* 0x004fe20000010000 */
[----:B-1----:R-:W-:Y:S01]  /*19850*/  UIMAD UR6, UR6, UR11, URZ ;  /* 0x0000000b060672a4 */ /* 0x002fe2000f8e02ff */
[----:B------:R-:W-:Y:S01]  /*19860*/  LOP3.LUT P6, RZ, R177, 0x3, RZ, 0xc0, !PT ;  /* 0x00000003b1ff7812 */ /* 0x000fe200078cc0ff */
[----:B-----5:R-:W-:-:S02]  /*19870*/  @P5 FMUL.FTZ R0, R5, 0.69314718246459960938 ;  /* 0x3f31721805005820 */ /* 0x020fc40000410000 */
[----:B------:R-:W-:Y:S02]  /*19880*/  USHF.L.U32 UR7, UR6, 0x7, URZ ;  /* 0x0000000706077899 */ /* 0x000fe400080006ff */
[----:B------:R-:W-:Y:S02]  /*19890*/  USHF.R.S32.HI UR6, URZ, 0x1f, UR9 ;  /* 0x0000001fff067899 */ /* 0x000fe40008011409 */
[----:B------:R-:W-:Y:S01]  /*198a0*/  USHF.R.S32.HI UR5, URZ, 0x1f, UR7 ;  /* 0x0000001fff057899 */ /* 0x000fe20008011407 */
[----:B----4-:R-:W-:Y:S01]  /*198b0*/  @P5 FFMA.FTZ R14, R136, R8, R0 ;  /* 0x00000008880e5223 */ /* 0x010fe20000010000 */
[----:B------:R-:W-:Y:S01]  /*198c0*/  UIADD3 UR22, UP1, UP0, UR7, UR22, UR9 ;  /* 0x0000001607167290 */ /* 0x000fe2000f83e009 */
[----:B------:R-:W-:-:S03]  /*198d0*/  IADD3 R12, P5, PT, R28, UR13, RZ ;  /* 0x0000000d1c0c7c10 */ /* 0x000fc6000ffbe0ff */
[----:B------:R-:W-:Y:S01]  /*198e0*/  UIADD3.X UR4, UPT, UPT, UR5, UR4, UR6, UP1, UP0 ;  /* 0x0000000405047290 */ /* 0x000fe20008fe0406 */
[----:B------:R-:W-:Y:S01]  /*198f0*/  IADD3.X R13, PT, PT, RZ, UR8, RZ, P5, !PT ;  /* 0x00000008ff0d7c10 */ /* 0x000fe2000affe4ff */
[----:B------:R-:W-:Y:S10]  /*19900*/  @P6 BRA `(.L_x_1497) ;  /* 0x0000000000b06947 */ /* 0x000ff40003800000 */
[--C-:B------:R-:W-:Y:S02]  /*19910*/  SHF.R.U32.HI R0, RZ, 0x1, R177.reuse ;  /* 0x00000001ff007819 */ /* 0x100fe400000116b1 */
[----:B------:R-:W-:Y:S02]  /*19920*/  SHF.R.U32.HI R2, RZ, 0x2, R177 ;  /* 0x00000002ff027819 */ /* 0x000fe400000116b1 */
[----:B------:R-:W-:Y:S02]  /*19930*/  LOP3.LUT R0, R0, 0x30, RZ, 0xc0, !PT ;  /* 0x0000003000007812 */ /* 0x000fe400078ec0ff */
[----:B------:R-:W-:Y:S02]  /*19940*/  P2R R20, PR, RZ, 0x2 ;  /* 0x00000002ff147803 */ /* 0x000fe40000000000 */
[----:B------:R-:W-:Y:S02]  /*19950*/  LOP3.LUT R0, R0, 0x7, R2, 0xf8, !PT ;  /* 0x0000000700007812 */ /* 0x000fe400078ef802 */
[----:B------:R-:W-:-:S02]  /*19960*/  P2R R19, PR, RZ, 0x1 ;  /* 0x00000001ff137803 */ /* 0x000fc40000000000 */
[C---:B------:R-:W-:Y:S02]  /*19970*/  ISETP.GE.AND P1, PT, R0.reuse, UR20, PT ;  /* 0x0000001400007c0c */ /* 0x040fe4000bf26270 */
[----:B------:R-:W-:-:S04]  /*19980*/  LOP3.LUT R15, R0, 0x40, RZ, 0xfc, !PT ;  /* 0x00000040000f7812 */ /* 0x000fc800078efcff */
[----:B------:R-:W-:-:S07]  /*19990*/  ISETP.GE.AND P6, PT, R15, UR20, PT ;  /* 0x000000140f007c0c */ /* 0x000fce000bfc6270 */
[----:B------:R-:W1:Y:S01]  /*199a0*/  @!P1 LDC.64 R4, c[0x0][0x420] ;  /* 0x00010800ff049b82 */ /* 0x000e620000000a00 */
[----:B------:R-:W-:-:S05]  /*199b0*/  @!P1 IMAD R3, R0, UR11, RZ ;  /* 0x0000000b00039c24 */ /* 0x000fca000f8e02ff */
[----:B------:R-:W-:-:S04]  /*199c0*/  @!P1 IADD3 R2, P5, PT, R3, UR22, RZ ;  /* 0x0000001603029c10 */ /* 0x000fc8000ffbe0ff */
[----:B------:R-:W-:Y:S02]  /*199d0*/  @!P1 LEA.HI.X.SX32 R3, R3, UR4, 0x1, P5 ;  /* 0x0000000403039c11 */ /* 0x000fe4000a8f0eff */
[----:B-1----:R-:W-:Y:S01]  /*199e0*/  @!P1 LEA R10, P5, R2, R4, 0x2 ;  /* 0x00000004020a9211 */ /* 0x002fe200078a10ff */
[C---:B------:R-:W-:Y:S02]  /*199f0*/  VIADD R4, R0.reuse, 0x8 ;  /* 0x0000000800047836 */ /* 0x040fe40000000000 */
[----:B------:R-:W-:Y:S01]  /*19a00*/  VIADD R0, R0, 0x48 ;  /* 0x0000004800007836 */ /* 0x000fe20000000000 */
[----:B------:R-:W-:Y:S02]  /*19a10*/  @!P1 LEA.HI.X R11, R2, R5, R3, 0x2, P5 ;  /* 0x00000005020b9211 */ /* 0x000fe400028f1403 */
[----:B------:R-:W-:-:S03]  /*19a20*/  ISETP.GE.AND P0, PT, R4, UR20, PT ;  /* 0x0000001404007c0c */ /* 0x000fc6000bf06270 */
[----:B------:R1:W-:Y:S01]  /*19a30*/  @!P1 STG.E desc[UR30][R10.64], R18 ;  /* 0x000000120a009986 */ /* 0x0003e2000c10191e */
[----:B------:R-:W-:-:S09]  /*19a40*/  ISETP.NE.AND P1, PT, R20, RZ, PT ;  /* 0x000000ff1400720c */ /* 0x000fd20003f25270 */
[----:B------:R-:W-:-:S05]  /*19a50*/  @!P0 IMAD R2, R4, UR11, RZ ;  /* 0x0000000b04028c24 */ /* 0x000fca000f8e02ff */
[----:B------:R-:W-:-:S04]  /*19a60*/  @!P0 IADD3 R4, P5, PT, R2, UR22, RZ ;  /* 0x0000001602048c10 */ /* 0x000fc8000ffbe0ff */
[----:B------:R-:W-:Y:S01]  /*19a70*/  @!P0 LEA.HI.X.SX32 R5, R2, UR4, 0x1, P5 ;  /* 0x0000000402058c11 */ /* 0x000fe2000a8f0eff */
[----:B------:R-:W-:-:S05]  /*19a80*/  @!P6 IMAD R2, R15, UR11, RZ ;  /* 0x0000000b0f02ec24 */ /* 0x000fca000f8e02ff */
[----:B------:R-:W-:-:S04]  /*19a90*/  @!P6 IADD3 R6, P5, PT, R2, UR22, RZ ;  /* 0x000000160206ec10 */ /* 0x000fc8000ffbe0ff */
[----:B------:R-:W-:Y:S02]  /*19aa0*/  @!P6 LEA.HI.X.SX32 R7, R2, UR4, 0x1, P5 ;  /* 0x000000040207ec11 */ /* 0x000fe4000a8f0eff */
[----:B------:R-:W2:Y:S02]  /*19ab0*/  @!P0 LDC.64 R2, c[0x0][0x420] ;  /* 0x00010800ff028b82 */ /* 0x000ea40000000a00 */
[----:B--2---:R-:W-:-:S04]  /*19ac0*/  @!P0 LEA R8, P5, R4, R2, 0x2 ;  /* 0x0000000204088211 */ /* 0x004fc800078a10ff */
[----:B------:R-:W-:Y:S02]  /*19ad0*/  @!P0 LEA.HI.X R9, R4, R3, R5, 0x2, P5 ;  /* 0x0000000304098211 */ /* 0x000fe400028f1405 */
[----:B------:R-:W2:Y:S03]  /*19ae0*/  @!P6 LDC.64 R2, c[0x0][0x420] ;  /* 0x00010800ff02eb82 */ /* 0x000ea60000000a00 */
[----:B------:R1:W-:Y:S01]  /*19af0*/  @!P0 STG.E desc[UR30][R8.64], R17 ;  /* 0x0000001108008986 */ /* 0x0003e2000c10191e */
[----:B------:R-:W-:Y:S02]  /*19b00*/  ISETP.NE.AND P0, PT, R19, RZ, PT ;  /* 0x000000ff1300720c */ /* 0x000fe40003f05270 */
[----:B--2---:R-:W-:-:S04]  /*19b10*/  @!P6 LEA R4, P5, R6, R2, 0x2 ;  /* 0x000000020604e211 */ /* 0x004fc800078a10ff */
[----:B------:R-:W-:Y:S02]  /*19b20*/  @!P6 LEA.HI.X R5, R6, R3, R7, 0x2, P5 ;  /* 0x000000030605e211 */ /* 0x000fe400028f1407 */
[----:B------:R-:W-:-:S13]  /*19b30*/  ISETP.GE.AND P6, PT, R0, UR20, PT ;  /* 0x0000001400007c0c */ /* 0x000fda000bfc6270 */
[----:B------:R-:W2:Y:S01]  /*19b40*/  @!P6 LDC.64 R6, c[0x0][0x420] ;  /* 0x00010800ff06eb82 */ /* 0x000ea20000000a00 */
[----:B------:R-:W-:-:S05]  /*19b50*/  @!P6 IMAD R0, R0, UR11, RZ ;  /* 0x0000000b0000ec24 */ /* 0x000fca000f8e02ff */
[----:B------:R-:W-:-:S04]  /*19b60*/  @!P6 IADD3 R3, P5, PT, R0, UR22, RZ ;  /* 0x000000160003ec10 */ /* 0x000fc8000ffbe0ff */
[----:B------:R-:W-:Y:S02]  /*19b70*/  @!P6 LEA.HI.X.SX32 R0, R0, UR4, 0x1, P5 ;  /* 0x000000040000ec11 */ /* 0x000fe4000a8f0eff */
[----:B--2---:R-:W-:-:S04]  /*19b80*/  @!P6 LEA R2, P5, R3, R6, 0x2 ;  /* 0x000000060302e211 */ /* 0x004fc800078a10ff */
[----:B------:R-:W-:Y:S02]  /*19b90*/  @!P6 LEA.HI.X R3, R3, R7, R0, 0x2, P5 ;  /* 0x000000070303e211 */ /* 0x000fe400028f1400 */
[----:B------:R-:W-:-:S13]  /*19ba0*/  ISETP.GE.AND P5, PT, R15, UR20, PT ;  /* 0x000000140f007c0c */ /* 0x000fda000bfa6270 */
[----:B------:R1:W-:Y:S04]  /*19bb0*/  @!P5 STG.E desc[UR30][R4.64], R16 ;  /* 0x000000100400d986 */ /* 0x0003e8000c10191e */
[----:B------:R1:W-:Y:S02]  /*19bc0*/  @!P6 STG.E desc[UR30][R2.64], R14 ;  /* 0x0000000e0200e986 */ /* 0x0003e4000c10191e */
.L_x_1497:
[----:B------:R-:W-:Y:S05]  /*19bd0*/  BSYNC.RECONVERGENT B0 ;  /* 0x0000000000007941 */ /* 0x000fea0003800200 */
.L_x_1496:
[----:B-1----:R-:W-:Y:S01]  /*19be0*/  IMAD.WIDE.U32 R16, R22, UR10, R12 ;  /* 0x0000000a16107c25 */ /* 0x002fe2000f8e000c */
[----:B------:R1:W2:Y:S01]  /*19bf0*/  LDS.128 R8, [R226+0x4000] ;  /* 0x00400000e2087984 */ /* 0x0002a20000000c00 */
[----:B------:R-:W3:Y:S01]  /*19c00*/  S2UR UR11, SR_CTAID.X ;  /* 0x00000000000b79c3 */ /* 0x000ee20000002500 */
[----:B------:R-:W-:Y:S01]  /*19c10*/  ISETP.GE.AND P5, PT, R21, UR20, PT ;  /* 0x0000001415007c0c */ /* 0x000fe2000bfa6270 */
        /* <DEDUP_REMOVED lines=23> */
.L_x_1499:
[----:B------:R-:W-:Y:S05]  /*19d90*/  BSYNC.RECONVERGENT B0 ;  /* 0x0000000000007941 */ /* 0x000fea0003800200 */
.L_x_1498:
[----:B-1--4-:R1:W3:Y:S01]  /*19da0*/  LDS.128 R12, [R226+0x800] ;  /* 0x00080000e20c7984 */ /* 0x0122e20000000c00 */
[----:B------:R-:W-:Y:S01]  /*19db0*/  BSSY.RECONVERGENT B0, `(.L_x_1500) ;  /* 0x0000016000007945 */ /* 0x000fe20003800200 */
[----:B------:R-:W-:Y:S02]  /*19dc0*/  ISETP.GE.AND P5, PT, R18, UR20, PT ;  /* 0x0000001412007c0c */ /* 0x000fe4000bfa6270 */
        /* <DEDUP_REMOVED lines=20> */
.L_x_1501:
[----:B------:R-:W-:Y:S05]  /*19f10*/  BSYNC.RECONVERGENT B0 ;  /* 0x0000000000007941 */ /* 0x000fea0003800200 */
.L_x_1500:
[----:B---34-:R3:W4:Y:S01]  /*19f20*/  LDS.128 R12, [R226+0x1000] ;  /* 0x00100000e20c7984 */ /* 0x0187220000000c00 */
[----:B------:R-:W-:Y:S01]  /*19f30*/  BSSY.RECONVERGENT B0, `(.L_x_1502) ;  /* 0x0000015000007945 */ /* 0x000fe20003800200 */
[----:B------:R-:W-:Y:S02]  /*19f40*/  ISETP.GE.AND P4, PT, R21, UR20, PT ;  /* 0x0000001415007c0c */ /* 0x000fe4000bf86270 */
        /* <DEDUP_REMOVED lines=19> */
.L_x_1503:
[----:B------:R-:W-:Y:S05]  /*1a080*/  BSYNC.RECONVERGENT B0 ;  /* 0x0000000000007941 */ /* 0x000fea0003800200 */
.L_x_1502:
        /* <DEDUP_REMOVED lines=21> */
.L_x_1505:
[----:B------:R-:W-:Y:S05]  /*1a1e0*/  BSYNC.RECONVERGENT B0 ;  /* 0x0000000000007941 */ /* 0x000fea0003800200 */
.L_x_1504:
        /* <DEDUP_REMOVED lines=21> */
.L_x_1507:
[----:B------:R-:W-:Y:S05]  /*1a340*/  BSYNC.RECONVERGENT B0 ;  /* 0x0000000000007941 */ /* 0x000fea0003800200 */
.L_x_1506:
        /* <DEDUP_REMOVED lines=21> */
.L_x_1509:
[----:B------:R-:W-:Y:S05]  /*1a4a0*/  BSYNC.RECONVERGENT B0 ;  /* 0x0000000000007941 */ /* 0x000fea0003800200 */
.L_x_1508:
        /* <DEDUP_REMOVED lines=21> */
.L_x_1511:
[----:B------:R-:W-:Y:S05]  /*1a600*/  BSYNC.RECONVERGENT B0 ;  /* 0x0000000000007941 */ /* 0x000fea0003800200 */
.L_x_1510:
        /* <DEDUP_REMOVED lines=21> */
.L_x_1512:
        /* <DEDUP_REMOVED lines=10> */
.L_x_2859:


//--------------------- .text._ZN5flash16flash_fwd_kernelI23Flash_fwd_kernel_traitsILi128ELi128ELi32ELi4ELb0ELb0EN7cutlass6half_tE19Flash_kernel_traitsILi128ELi128ELi32ELi4ES3_EELb1ELb0ELb0ELb0ELb0ELb1ELb0ELb0EEEvNS_16Flash_fwd_paramsE --------------------------
	.section	.text._ZN5flash16flash_fwd_kernelI23Flash_fwd_kernel_traitsILi128ELi128ELi32ELi4ELb0ELb0EN7cutlass6half_tE19Flash_kernel_traitsILi128ELi128ELi32ELi4ES3_EELb1ELb0ELb0ELb0ELb0ELb1ELb0ELb0EEEvNS_16Flash_fwd_paramsE,"ax",@progbits
	.align	128
        .global         _ZN5flash16flash_fwd_kernelI23Flash_fwd_kernel_traitsILi128ELi128ELi32ELi4ELb0ELb0EN7cutlass6half_tE19Flash_kernel_traitsILi128ELi128ELi32ELi4ES3_EELb1ELb0ELb0ELb0ELb0ELb1ELb0ELb0EEEvNS_16Flash_fwd_paramsE
        .type           _ZN5flash16flash_fwd_kernelI23Flash_fwd_kernel_traitsILi128ELi128ELi32ELi4ELb0ELb0EN7cutlass6half_tE19Flash_kernel_traitsILi128ELi128ELi32ELi4ES3_EELb1ELb0ELb0ELb0ELb0ELb1ELb0ELb0EEEvNS_16Flash_fwd_paramsE,@function
        .size           _ZN5flash16flash_fwd_kernelI23Flash_fwd_kernel_traitsILi128ELi128ELi32ELi4ELb0ELb0EN7cutlass6half_tE19Flash_kernel_traitsILi128ELi128ELi32ELi4ES3_EELb1ELb0ELb0ELb0ELb0ELb1ELb0ELb0EEEvNS_16Flash_fwd_paramsE,(.L_x_2860 - _ZN5flash16flash_fwd_kernelI23Flash_fwd_kernel_traitsILi128ELi128ELi32ELi4ELb0ELb0EN7cutlass6half_tE19Flash_kernel_traitsILi128ELi128ELi32ELi4ES3_EELb1ELb0ELb0ELb0ELb0ELb1ELb0ELb0EEEvNS_16Flash_fwd_paramsE)
        .other          _ZN5flash16flash_fwd_kernelI23Flash_fwd_kernel_traitsILi128ELi128ELi32ELi4ELb0ELb0EN7cutlass6half_tE19Flash_kernel_traitsILi128ELi128ELi32ELi4ES3_EELb1ELb0ELb0ELb0ELb0ELb1ELb0ELb0EEEvNS_16Flash_fwd_paramsE,@"STO_CUDA_ENTRY STV_DEFAULT"
_ZN5flash16flash_fwd_kernelI23Flash_fwd_kernel_traitsILi128ELi128ELi32ELi4ELb0ELb0EN7cutlass6half_tE19Flash_kernel_traitsILi128ELi128ELi32ELi4ES3_EELb1ELb0ELb0ELb0ELb0ELb1ELb0ELb0EEEvNS_16Flash_fwd_paramsE:
.text._ZN5flash16flash_fwd_kernelI23Flash_fwd_kernel_traitsILi128ELi128ELi32ELi4ELb0ELb0EN7cutlass6half_tE19Flash_kernel_traitsILi128ELi128ELi32ELi4ES3_EELb1ELb0ELb0ELb0ELb0ELb1ELb0ELb0EEEvNS_16Flash_fwd_paramsE:
[----:B------:R-:W1:Y:S01]  /*0000*/  LDC R1, c[0x0][0x37c] ;  /* 0x0000df00ff017b82 */ /* 0x000e620000000800 */
[----:B------:R-:W2:Y:S07]  /*0010*/  LDCU.U8 UR4, c[0x0][0x524] ;  /* 0x0000a480ff0477ac */ /* 0x000eae0008000000 */
[----:B------:R-:W3:Y:S01]  /*0020*/  LDC R88, c[0x0][0x518] ;  /* 0x00014600ff587b82 */ /* 0x000ee20000000800 */
[----:B-1----:R-:W-:Y:S01]  /*0030*/  VIADD R1, R1, 0xffffffe8 ;  /* 0xffffffe801017836 */ /* 0x002fe20000000000 */
[----:B------:R-:W1:Y:S01]  /*0040*/  LDCU.64 UR28, c[0x0][0x510] ;  /* 0x0000a200ff1c77ac */ /* 0x000e620008000a00 */
[----:B------:R-:W4:Y:S05]  /*0050*/  LDCU.64 UR24, c[0x0][0x358] ;  /* 0x00006b00ff1877ac */ /* 0x000f2a0008000a00 */
[----:B------:R-:W5:Y:S01]  /*0060*/  LDC R89, c[0x0][0x51c] ;  /* 0x00014700ff597b82 */ /* 0x000f620000000800 */
[----:B------:R-:W5:Y:S01]  /*0070*/  S2R R94, SR_TID.X ;  /* 0x00000000005e7919 */ /* 0x000f620000002100 */
[----:B------:R-:W5:Y:S01]  /*0080*/  LDCU.64 UR10, c[0x0][0x460] ;  /* 0x00008c00ff0a77ac */ /* 0x000f620008000a00 */
[----:B------:R-:W5:Y:S01]  /*0090*/  LDCU.64 UR8, c[0x0][0x470] ;  /* 0x00008e00ff0877ac */ /* 0x000f620008000a00 */
[----:B--2---:R-:W-:-:S04]  /*00a0*/  ISETP.NE.AND P2, PT, RZ, UR4, PT ;  /* 0x00000004ff007c0c */ /* 0x004fc8000bf45270 */
[----:B------:R-:W-:Y:S01]  /*00b0*/  S2UR UR20, SR_CTAID.X ;  /* 0x00000000001479c3 */ /* 0x000fe20000002500 */
[----:B------:R-:W2:Y:S01]  /*00c0*/  LDCU.64 UR6, c[0x0][0x478] ;  /* 0x00008f00ff0677ac */ /* 0x000ea20008000a00 */
[----:B-1----:R-:W-:Y:S02]  /*00d0*/  IMAD.U32 R2, RZ, RZ, UR28 ;  /* 0x0000001cff027e24 */ /* 0x002fe4000f8e00ff */
[----:B------:R-:W-:Y:S01]  /*00e0*/  IMAD.U32 R3, RZ, RZ, UR29 ;  /* 0x0000001dff037e24 */ /* 0x000fe2000f8e00ff */
[----:B------:R-:W1:Y:S04]  /*00f0*/  LDCU.64 UR14, c[0x0][0x460] ;  /* 0x00008c00ff0e77ac */ /* 0x000e680008000a00 */
[----:B----4-:R3:W4:Y:S01]  /*0100*/  @P2 LDG.E.64 R4, desc[UR24][R2.64] ;  /* 0x0000001802042981 */ /* 0x010722000c1e1b00 */
[----:B------:R-:W-:Y:S08]  /*0110*/  S2UR UR23, SR_CTAID.Y ;  /* 0x00000000001779c3 */ /* 0x000ff00000002600 */
[----:B------:R-:W2:Y:S08]  /*0120*/  S2UR UR22, SR_CTAID.Z ;  /* 0x00000000001679c3 */ /* 0x000eb00000002700 */
[----:B------:R-:W4:Y:S01]  /*0130*/  @P2 LDC R0, c[0x0][0x520] ;  /* 0x00014800ff002b82 */ /* 0x000f220000000800 */
[----:B---3--:R-:W-:-:S02]  /*0140*/  @P2 IMAD.MOV.U32 R2, RZ, RZ, R88 ;  /* 0x000000ffff022224 */ /* 0x008fc400078e0058 */
[----:B-----5:R-:W-:-:S06]  /*0150*/  @P2 IMAD.MOV.U32 R3, RZ, RZ, R89 ;  /* 0x000000ffff032224 */ /* 0x020fcc00078e0059 */
[----:B------:R-:W3:Y:S01]  /*0160*/  @P2 LDG.E.64 R2, desc[UR24][R2.64] ;  /* 0x0000001802022981 */ /* 0x000ee2000c1e1b00 */
[----:B--2---:R-:W-:Y:S01]  /*0170*/  ULOP3.LUT UR4, UR22, UR20, UR23, 0xfe, !UPT ;  /* 0x0000001416047292 */ /* 0x004fe2000f8efe17 */
[----:B------:R-:W-:Y:S01]  /*0180*/  ISETP.NE.U32.AND P4, PT, RZ, UR10, PT ;  /* 0x0000000aff007c0c */ /* 0x000fe2000bf85070 */
[----:B------:R-:W-:Y:S02]  /*0190*/  UISETP.NE.U32.AND UP0, UPT, UR10, URZ, UPT ;  /* 0x000000ff0a00728c */ /* 0x000fe4000bf05070 */
[----:B------:R-:W-:Y:S01]  /*01a0*/  UISETP.NE.U32.AND UP4, UPT, UR8, URZ, UPT ;  /* 0x000000ff0800728c */ /* 0x000fe2000bf85070 */
[----:B------:R-:W-:Y:S01]  /*01b0*/  ISETP.NE.AND.EX P4, PT, RZ, UR11, PT, P4 ;  /* 0x0000000bff007c0c */ /* 0x000fe2000bf85340 */
[----:B------:R-:W2:Y:S01]  /*01c0*/  LDCU.U8 UR12, c[0x0][0x532] ;  /* 0x0000a640ff0c77ac */ /* 0x000ea20008000000 */
[----:B------:R-:W-:Y:S01]  /*01d0*/  LOP3.LUT P0, RZ, R94, UR4, RZ, 0xfc, !PT ;  /* 0x000000045eff7c12 */ /* 0x000fe2000f80fcff */
[----:B------:R-:W-:-:S03]  /*01e0*/  UISETP.NE.AND.EX UP0, UPT, UR11, URZ, UPT, UP0 ;  /* 0x000000ff0b00728c */ /* 0x000fc6000bf05300 */
[----:B------:R-:W5:Y:S01]  /*01f0*/  LDCU.64 UR4, c[0x0][0x468] ;  /* 0x00008d00ff0477ac */ /* 0x000f620008000a00 */
[----:B------:R-:W-:Y:S02]  /*0200*/  UISETP.NE.AND.EX UP4, UPT, UR9, URZ, UPT, UP4 ;  /* 0x000000ff0900728c */ /* 0x000fe4000bf85340 */
[----:B------:R-:W-:-:S06]  /*0210*/  UISETP.NE.U32.AND UP3, UPT, UR6, URZ, UPT ;  /* 0x000000ff0600728c */ /* 0x000fcc000bf65070 */
[----:B------:R-:W2:Y:S01]  /*0220*/  @!P0 LDC.64 R6, c[0x0][0x528] ;  /* 0x00014a00ff068b82 */ /* 0x000ea20000000a00 */
[----:B------:R-:W-:Y:S02]  /*0230*/  USHF.L.U32 UR11, UR23, 0x2, URZ ;  /* 0x00000002170b7899 */ /* 0x000fe400080006ff */
[----:B------:R-:W-:Y:S02]  /*0240*/  UISETP.NE.AND.EX UP3, UPT, UR7, URZ, UPT, UP3 ;  /* 0x000000ff0700728c */ /* 0x000fe4000bf65330 */
[----:B-1----:R-:W-:Y:S02]  /*0250*/  UIMAD.WIDE.U32 UR14, UR23, 0x4, UR14 ;  /* 0x00000004170e78a5 */ /* 0x002fe4000f8e000e */
[----:B------:R-:W-:Y:S02]  /*0260*/  USHF.R.U32.HI UR10, URZ, 0x1e, UR23 ;  /* 0x0000001eff0a7899 */ /* 0x000fe40008011617 */
[----:B------:R-:W-:-:S04]  /*0270*/  @UP4 UIADD3 UR8, UP2, UPT, UR11, UR8, URZ ;  /* 0x000000080b084290 */ /* 0x000fc8000ff5e0ff */
[----:B------:R-:W-:Y:S02]  /*0280*/  @UP4 UIADD3.X UR9, UPT, UPT, UR10, UR9, URZ, UP2, !UPT ;  /* 0x000000090a094290 */ /* 0x000fe400097fe4ff */
[----:B-----5:R-:W-:Y:S02]  /*0290*/  UISETP.EQ.U32.AND UP2, UPT, UR4, URZ, UPT ;  /* 0x000000ff0400728c */ /* 0x020fe4000bf42070 */
[----:B------:R-:W-:-:S04]  /*02a0*/  @UP3 UIADD3 UR6, UP1, UPT, UR11, UR6, URZ ;  /* 0x000000060b063290 */ /* 0x000fc8000ff3e0ff */
[----:B------:R-:W-:Y:S02]  /*02b0*/  @UP3 UIADD3.X UR7, UPT, UPT, UR10, UR7, URZ, UP1, !UPT ;  /* 0x000000070a073290 */ /* 0x000fe40008ffe4ff */
[----:B------:R-:W-:-:S04]  /*02c0*/  UIADD3 UR11, UP1, UPT, UR11, UR4, URZ ;  /* 0x000000040b0b7290 */ /* 0x000fc8000ff3e0ff */
[----:B------:R-:W-:Y:S01]  /*02d0*/  UIADD3.X UR10, UPT, UPT, UR10, UR5, URZ, UP1, !UPT ;  /* 0x000000050a0a7290 */ /* 0x000fe20008ffe4ff */
[----:B----4-:R-:W-:Y:S02]  /*02e0*/  @P2 R2UR UR28, R4 ;  /* 0x00000000041c22ca */ /* 0x010fe400000e0000 */
[----:B------:R-:W-:Y:S02]  /*02f0*/  @P2 R2UR UR29, R5 ;  /* 0x00000000051d22ca */ /* 0x000fe400000e0000 */
[----:B---3--:R-:W-:-:S09]  /*0300*/  @P2 IADD3 R88, P1, PT, R2, R0, RZ ;  /* 0x0000000002582210 */ /* 0x008fd20007f3e0ff */
[----:B------:R-:W-:Y:S02]  /*0310*/  IMAD.U32 R2, RZ, RZ, UR28 ;  /* 0x0000001cff027e24 */ /* 0x000fe4000f8e00ff */
[----:B------:R-:W-:Y:S01]  /*0320*/  @P2 IMAD.X R89, RZ, RZ, R3, P1 ;  /* 0x000000ffff592224 */ /* 0x000fe200008e0603 */
[----:B------:R-:W-:Y:S01]  /*0330*/  PLOP3.LUT P2, PT, PT, PT, UP0, 0x80, 0x8 ;  /* 0x000000000008781c */ /* 0x000fe20003f4f008 */
[----:B------:R-:W-:Y:S01]  /*0340*/  IMAD.U32 R3, RZ, RZ, UR29 ;  /* 0x0000001dff037e24 */ /* 0x000fe2000f8e00ff */
[----:B------:R-:W-:-:S04]  /*0350*/  PLOP3.LUT P1, PT, PT, PT, UP4, 0x80, 0x8 ;  /* 0x000000000008781c */ /* 0x000fc80003f2f048 */
[----:B--2---:R1:W-:Y:S01]  /*0360*/  @!P0 STG.E.64 desc[UR24][R6.64], R2 ;  /* 0x0000000206008986 */ /* 0x0043e2000c101b18 */
[----:B------:R-:W-:-:S04]  /*0370*/  UISETP.NE.AND UP4, UPT, UR12, URZ, UPT ;  /* 0x000000ff0c00728c */ /* 0x000fc8000bf85270 */
[----:B------:R-:W-:-:S06]  /*0380*/  UISETP.EQ.OR.EX UP2, UPT, UR5, URZ, !UP4, UP2 ;  /* 0x000000ff0500728c */ /* 0x000fcc000e742720 */
[----:B------:R-:W-:Y:S01]  /*0390*/  PLOP3.LUT P3, PT, PT, PT, UP2, 0x80, 0x8 ;  /* 0x000000000008781c */ /* 0x000fe20003f6f028 */
[----:B-1----:R-:W-:Y:S01]  /*03a0*/  @!P0 IMAD.MOV.U32 R2, RZ, RZ, R88 ;  /* 0x000000ffff028224 */ /* 0x002fe200078e0058 */
[----:B------:R-:W-:-:S05]  /*03b0*/  @!P0 MOV R3, R89 ;  /* 0x0000005900038202 */ /* 0x000fca0000000f00 */
[----:B------:R1:W-:Y:S01]  /*03c0*/  @!P0 STG.E.64 desc[UR24][R6.64+0x8], R2 ;  /* 0x0000080206008986 */ /* 0x0003e2000c101b18 */
[----:B------:R-:W-:Y:S01]  /*03d0*/  PLOP3.LUT P0, PT, PT, PT, UP3, 0x80, 0x8 ;  /* 0x000000000008781c */ /* 0x000fe20003f0f038 */
[----:B------:R-:W-:Y:S02]  /*03e0*/  IMAD.U32 R5, RZ, RZ, UR9 ;  /* 0x00000009ff057e24 */ /* 0x000fe4000f8e00ff */
[----:B------:R-:W-:-:S05]  /*03f0*/  IMAD.U32 R4, RZ, RZ, UR8 ;  /* 0x00000008ff047e24 */ /* 0x000fca000f8e00ff */
[----:B------:R-:W2:Y:S01]  /*0400*/  @P1 LDG.E R5, desc[UR24][R4.64] ;  /* 0x0000001804051981 */ /* 0x000ea2000c1e1900 */
[----:B-1----:R-:W-:Y:S02]  /*0410*/  IMAD.U32 R2, RZ, RZ, UR14 ;  /* 0x0000000eff027e24 */ /* 0x002fe4000f8e00ff */
[----:B------:R-:W-:-:S05]  /*0420*/  IMAD.U32 R3, RZ, RZ, UR15 ;  /* 0x0000000fff037e24 */ /* 0x000fca000f8e00ff */
[----:B------:R-:W3:Y:S04]  /*0430*/  @P4 LDG.E R7, desc[UR24][R2.64] ;  /* 0x0000001802074981 */ /* 0x000ee8000c1e1900 */
[----:B------:R1:W4:Y:S02]  /*0440*/  @P2 LDG.E R6, desc[UR24][R2.64+0x4] ;  /* 0x0000041802062981 */ /* 0x000324000c1e1900 */
[----:B-1----:R-:W-:Y:S01]  /*0450*/  MOV R2, UR6 ;  /* 0x0000000600027c02 */ /* 0x002fe20008000f00 */
[----:B------:R-:W-:Y:S01]  /*0460*/  IMAD.U32 R3, RZ, RZ, UR7 ;  /* 0x00000007ff037e24 */ /* 0x000fe2000f8e00ff */
[----:B------:R-:W-:Y:S01]  /*0470*/  UMOV UR19, 0xffffffff ;  /* 0xffffffff00137882 */ /* 0x000fe20000000000 */
[----:B------:R-:W1:Y:S03]  /*0480*/  @!UP0 LDCU UR9, c[0x0][0x434] ;  /* 0x00008680ff0987ac */ /* 0x000e660008000800 */
[----:B------:R5:W4:Y:S01]  /*0490*/  @P0 LDG.E R0, desc[UR24][R2.64] ;  /* 0x0000001802000981 */ /* 0x000b22000c1e1900 */
[----:B------:R-:W1:Y:S01]  /*04a0*/  @!UP3 LDCU.64 UR6, c[0x0][0x488] ;  /* 0x00009100ff06b7ac */ /* 0x000e620008000a00 */
[----:B-----5:R-:W-:-:S02]  /*04b0*/  IMAD.U32 R2, RZ, RZ, UR11 ;  /* 0x0000000bff027e24 */ /* 0x020fc4000f8e00ff */
[----:B------:R-:W-:Y:S01]  /*04c0*/  IMAD.U32 R3, RZ, RZ, UR10 ;  /* 0x0000000aff037e24 */ /* 0x000fe2000f8e00ff */
[----:B------:R-:W5:Y:S04]  /*04d0*/  @!UP3 LDCU UR10, c[0x0][0x43c] ;  /* 0x00008780ff0ab7ac */ /* 0x000f680008000800 */
[----:B------:R-:W4:Y:S01]  /*04e0*/  @!P3 LDG.E R4, desc[UR24][R2.64] ;  /* 0x000000180204b981 */ /* 0x000f22000c1e1900 */
[----:B------:R-:W-:Y:S01]  /*04f0*/  UMOV UR8, URZ ;  /* 0x000000ff00087c82 */ /* 0x000fe20008000000 */
[----:B------:R-:W-:Y:S01]  /*0500*/  USHF.L.U32 UR18, UR20, 0x7, URZ ;  /* 0x0000000714127899 */ /* 0x000fe200080006ff */
[----:B------:R-:W-:Y:S01]  /*0510*/  UMOV UR15, 0xffffffff ;  /* 0xffffffff000f7882 */ /* 0x000fe20000000000 */
[----:B-1----:R-:W-:-:S04]  /*0520*/  @!UP3 UISETP.NE.U32.AND UP2, UPT, UR6, URZ, UPT ;  /* 0x000000ff0600b28c */ /* 0x002fc8000bf45070 */
[----:B------:R-:W-:-:S04]  /*0530*/  @!UP3 UISETP.NE.AND.EX UP2, UPT, UR7, URZ, UPT, UP2 ;  /* 0x000000ff0700b28c */ /* 0x000fc8000bf45320 */
[----:B-----5:R-:W-:Y:S01]  /*0540*/  @!UP3 USEL UR10, UR10, URZ, UP2 ;  /* 0x000000ff0a0ab287 */ /* 0x020fe20009000000 */
[----:B--2---:R-:W-:Y:S02]  /*0550*/  @P1 R2UR UR8, R5 ;  /* 0x00000000050812ca */ /* 0x004fe400000e0000 */
[----:B---3--:R-:W-:Y:S02]  /*0560*/  @P4 R2UR UR19, R7 ;  /* 0x00000000071342ca */ /* 0x008fe400000e0000 */
[----:B----4-:R-:W-:-:S13]  /*0570*/  @P2 R2UR UR11, R6 ;  /* 0x00000000060b22ca */ /* 0x010fda00000e0000 */
[----:B------:R-:W-:Y:S02]  /*0580*/  @UP0 UIADD3 UR9, UPT, UPT, UR11, -UR19, URZ ;  /* 0x800000130b090290 */ /* 0x000fe4000fffe0ff */
[----:B------:R-:W-:-:S04]  /*0590*/  UISETP.NE.U32.AND UP0, UPT, UR4, URZ, UPT ;  /* 0x000000ff0400728c */ /* 0x000fc8000bf05070 */
[----:B------:R-:W-:Y:S02]  /*05a0*/  UISETP.NE.AND.EX UP0, UPT, UR5, URZ, UPT, UP0 ;  /* 0x000000ff0500728c */ /* 0x000fe4000bf05300 */
[----:B------:R-:W-:Y:S01]  /*05b0*/  UISETP.GT.AND UP1, UPT, UR9, UR18, UPT ;  /* 0x000000120900728c */ /* 0x000fe2000bf24270 */
[----:B------:R-:W-:-:S05]  /*05c0*/  @P0 R2UR UR26, R0 ;  /* 0x00000000001a02ca */ /* 0x000fca00000e0000 */
[----:B------:R-:W-:-:S03]  /*05d0*/  PLOP3.LUT P0, PT, PT, PT, UP1, 0x80, 0x8 ;  /* 0x000000000008781c */ /* 0x000fc60003f0f018 */
[----:B------:R-:W1:Y:S05]  /*05e0*/  @!UP0 LDCU UR4, c[0x0][0x438] ;  /* 0x00008700ff0487ac */ /* 0x000e6a0008000800 */
[----:B------:R-:W-:Y:S01]  /*05f0*/  @UP3 UIADD3 UR26, UPT, UPT, UR26, -UR8, URZ ;  /* 0x800000081a1a3290 */ /* 0x000fe2000fffe0ff */
[----:B------:R-:W-:Y:S01]  /*0600*/  @!P3 R2UR UR15, R4 ;  /* 0x00000000040fb2ca */ /* 0x000fe200000e0000 */
[----:B-1----:R-:W-:-:S14]  /*0610*/  BRA.U !UP0, `(.L_x_1513) ;  /* 0x0000000108187547 */ /* 0x002fdc000b800000 */
[----:B------:R-:W-:-:S13]  /*0620*/  PLOP3.LUT P1, PT, PT, PT, UP4, 0x80, 0x8 ;  /* 0x000000000008781c */ /* 0x000fda0003f2f048 */
[----:B------:R-:W2:Y:S04]  /*0630*/  @P1 LDG.E R0, desc[UR24][R2.64+0x4] ;  /* 0x0000041802001981 */ /* 0x000ea8000c1e1900 */
[----:B------:R-:W3:Y:S01]  /*0640*/  @!P1 LDG.E R2, desc[UR24][R2.64] ;  /* 0x0000001802029981 */ /* 0x000ee2000c1e1900 */
[----:B--2---:R-:W-:-:S13]  /*0650*/  @P1 R2UR UR4, R0 ;  /* 0x00000000000412ca */ /* 0x004fda00000e0000 */
[----:B------:R-:W-:-:S07]  /*0660*/  @UP4 UIADD3 UR4, UPT, UPT, UR4, -UR15, URZ ;  /* 0x8000000f04044290 */ /* 0x000fce000fffe0ff */
[----:B---3--:R-:W-:-:S15]  /*0670*/  @!P1 R2UR UR4, R2 ;  /* 0x00000000020492ca */ /* 0x008fde00000e0000 */
.L_x_1513:
[----:B------:R-:W-:Y:S01]  /*0680*/  @!UP3 UIADD3 UR26, UPT, UPT, UR10, UR4, -UR8 ;  /* 0x000000040a1ab290 */ /* 0x000fe2000fffe808 */
[----:B------:R-:W-:Y:S11]  /*0690*/  @!P0 EXIT ;  /* 0x000000000000894d */ /* 0x000ff60003800000 */
        /* <DEDUP_REMOVED lines=12> */
[----:B---3--:R-:W-:-:S04]  /*0760*/  @!UP0 UIMAD.WIDE.U32 UR16, UR23, UR10, URZ ;  /* 0x0000000a171082a5 */ /* 0x008fc8000f8e00ff */
[----:B------:R-:W-:Y:S02]  /*0770*/  @!UP0 UIMAD UR11, UR23, UR11, UR17 ;  /* 0x0000000b170b82a4 */ /* 0x000fe4000f8e0211 */
[----:B-1----:R-:W-:Y:S01]  /*0780*/  @UP0 UIMAD.WIDE.U32 UR14, UR19, UR6, URZ ;  /* 0x00000006130e02a5 */ /* 0x002fe2000f8e00ff */
[----:B------:R-:W-:Y:S01]  /*0790*/  @!UP0 UMOV UR10, UR16 ;  /* 0x00000010000a8c82 */ /* 0x000fe20008000000 */
[----:B------:R-:W1:Y:S02]  /*07a0*/  @UP1 LDCU UR6, c[0x0][0x430] ;  /* 0x00008600ff0617ac */ /* 0x000e640008000800 */
[----:B------:R-:W-:Y:S02]  /*07b0*/  @UP0 UIMAD UR11, UR19, UR7, UR15 ;  /* 0x00000007130b02a4 */ /* 0x000fe4000f8e020f */
[----:B----4-:R-:W-:Y:S01]  /*07c0*/  @UP1 UIMAD UR12, UR4, UR5, URZ ;  /* 0x00000005040c12a4 */ /* 0x010fe2000f8e02ff */
        /* <DEDUP_REMOVED lines=13> */
.L_x_1515:
        /* <DEDUP_REMOVED lines=9> */
[----:B----4-:R-:W-:Y:S01]  /*0930*/  UIMAD UR12, UR22, UR12, URZ ;  /* 0x0000000c160c72a4 */ /* 0x010fe2000f8e02ff */
[----:B------:R-:W-:Y:S01]  /*0940*/  IADD3 R2, P1, PT, R2, UR10, RZ ;  /* 0x0000000a02027c10 */ /* 0x000fe2000ff3e0ff */
[----:B------:R-:W-:Y:S01]  /*0950*/  UISETP.NE.AND UP0, UPT, UR19, -0x1, UPT ;  /* 0xffffffff1300788c */ /* 0x000fe2000bf05270 */
        /* <DEDUP_REMOVED lines=10> */
[----:B------:R-:W-:Y:S01]  /*0a00*/  @!UP1 UIMAD UR12, UR23, UR7, UR12 ;  /* 0x00000007170c92a4 */ /* 0x000fe2000f8e020c */
[C---:B------:R-:W-:Y:S01]  /*0a10*/  LOP3.LUT R12, R11.reuse, UR20, RZ, 0xfc, !PT ;  /* 0x000000140b0c7c12 */ /* 0x040fe2000f8efcff */
[----:B---3--:R-:W-:Y:S01]  /*0a20*/  UIMAD UR7, UR23, UR13, URZ ;  /* 0x0000000d170772a4 */ /* 0x008fe2000f8e02ff */
[C---:B------:R-:W-:Y:S01]  /*0a30*/  VIADD R18, R11.reuse, 0x60 ;  /* 0x000000600b127836 */ /* 0x040fe20000000000 */
[----:B------:R-:W-:Y:S01]  /*0a40*/  ISETP.GE.AND P0, PT, R11, UR18, PT ;  /* 0x000000120b007c0c */ /* 0x000fe2000bf06270 */
[----:B------:R-:W-:Y:S01]  /*0a50*/  USHF.R.S32.HI UR10, URZ, 0x1f, UR4 ;  /* 0x0000001fff0a7899 */ /* 0x000fe20008011404 */
[----:B------:R-:W-:Y:S01]  /*0a60*/  ISETP.GE.AND P2, PT, R13, UR18, PT ;  /* 0x000000120d007c0c */ /* 0x000fe2000bf46270 */
[----:B------:R-:W-:Y:S01]  /*0a70*/  USEL UR7, UR7, UR19, !UP0 ;  /* 0x0000001307077287 */ /* 0x000fe2000c000000 */
[----:B------:R-:W-:Y:S01]  /*0a80*/  IMAD R7, R0, UR22, R9 ;  /* 0x0000001600077c24 */ /* 0x000fe2000f8e0209 */
[----:B------:R-:W-:Y:S01]  /*0a90*/  USHF.R.S32.HI UR8, URZ, 0x1f, UR12 ;  /* 0x0000001fff087899 */ /* 0x000fe2000801140c */
[----:B------:R-:W-:Y:S01]  /*0aa0*/  P2R R10, PR, RZ, 0x4 ;  /* 0x00000004ff0a7803 */ /* 0x000fe20000000000 */
[----:B------:R-:W-:Y:S01]  /*0ab0*/  USHF.R.S32.HI UR5, URZ, 0x1f, UR7 ;  /* 0x0000001fff057899 */ /* 0x000fe20008011407 */
[----:B------:R-:W-:Y:S01]  /*0ac0*/  ISETP.GE.AND P6, PT, R14, UR18, PT ;  /* 0x000000120e007c0c */ /* 0x000fe2000bfc6270 */
[----:B------:R-:W-:Y:S01]  /*0ad0*/  USEL UR7, UR7, URZ, UP1 ;  /* 0x000000ff07077287 */ /* 0x000fe20008800000 */
[----:B------:R-:W-:Y:S01]  /*0ae0*/  ISETP.GE.AND P5, PT, R15, UR18, PT ;  /* 0x000000120f007c0c */ /* 0x000fe2000bfa6270 */
[----:B------:R-:W-:Y:S01]  /*0af0*/  USEL UR5, UR5, URZ, UP1 ;  /* 0x000000ff05057287 */ /* 0x000fe20008800000 */
[----:B------:R-:W-:Y:S01]  /*0b00*/  ISETP.GE.AND P4, PT, R16, UR18, PT ;  /* 0x0000001210007c0c */ /* 0x000fe2000bf86270 */
[----:B------:R-:W-:Y:S01]  /*0b10*/  UIADD3 UR7, UP1, UP0, UR4, UR7, UR12 ;  /* 0x0000000704077290 */ /* 0x000fe2000f83e00c */
[----:B------:R-:W-:Y:S01]  /*0b20*/  ISETP.GE.AND P3, PT, R17, UR18, PT ;  /* 0x0000001211007c0c */ /* 0x000fe2000bf66270 */
[----:B------:R-:W-:Y:S01]  /*0b30*/  VIADD R19, R11, 0x70 ;  /* 0x000000700b137836 */ /* 0x000fe20000000000 */
[----:B------:R-:W-:Y:S01]  /*0b40*/  ISETP.GE.AND P2, PT, R18, UR18, PT ;  /* 0x0000001212007c0c */ /* 0x000fe2000bf46270 */
[----:B------:R-:W-:Y:S01]  /*0b50*/  UIADD3.X UR10, UPT, UPT, UR10, UR5, UR8, UP1, UP0 ;  /* 0x000000050a0a7290 */ /* 0x000fe20008fe0408 */
[----:B------:R-:W-:Y:S11]  /*0b60*/  @P0 BRA `(.L_x_1517) ;  /* 0x0000000000300947 */ /* 0x000ff60003800000 */
[----:B------:R-:W1:Y:S01]  /*0b70*/  LDCU.64 UR4, c[0x0][0x408] ;  /* 0x00008100ff0477ac */ /* 0x000e620008000a00 */
[----:B------:R-:W-:Y:S01]  /*0b80*/  MOV R6, R8 ;  /* 0x0000000800067202 */ /* 0x000fe20000000f00 */
[----:B------:R-:W2:Y:S01]  /*0b90*/  LDCU.64 UR8, c[0x0][0x3f0] ;  /* 0x00007e00ff0877ac */ /* 0x000ea20008000a00 */
[----:B-1----:R-:W-:-:S03]  /*0ba0*/  UIMAD UR11, UR21, UR4, URZ ;  /* 0x00000004150b72a4 */ /* 0x002fc6000f8e02ff */
[----:B------:R-:W-:-:S03]  /*0bb0*/  IMAD.WIDE.U32 R4, R12, UR4, R6 ;  /* 0x000000040c047c25 */ /* 0x000fc6000f8e0006 */
[----:B------:R-:W-:Y:S02]  /*0bc0*/  MOV R0, UR11 ;  /* 0x0000000b00007c02 */ /* 0x000fe40008000f00 */
[----:B--2---:R-:W-:-:S03]  /*0bd0*/  LEA R2, P0, R4, UR8, 0x1 ;  /* 0x0000000804027c11 */ /* 0x004fc6000f8008ff */
[----:B------:R-:W-:-:S05]  /*0be0*/  IMAD R0, R12, UR5, R0 ;  /* 0x000000050c007c24 */ /* 0x000fca000f8e0200 */
[----:B------:R-:W-:-:S04]  /*0bf0*/  IADD3 R0, PT, PT, R5, R0, RZ ;  /* 0x0000000005007210 */ /* 0x000fc80007ffe0ff */
[----:B------:R-:W-:-:S05]  /*0c00*/  LEA.HI.X R3, R4, UR9, R0, 0x1, P0 ;  /* 0x0000000904037c11 */ /* 0x000fca00080f0c00 */
[----:B------:R1:W-:Y:S04]  /*0c10*/  STG.E.128 desc[UR24][R2.64], RZ ;  /* 0x000000ff02007986 */ /* 0x0003e8000c101d18 */
[----:B------:R1:W-:Y:S02]  /*0c20*/  STG.E.128 desc[UR24][R2.64+0x80], RZ ;  /* 0x000080ff02007986 */ /* 0x0003e4000c101d18 */
.L_x_1517:
[----:B------:R-:W-:Y:S05]  /*0c30*/  BSYNC.RECONVERGENT B0 ;  /* 0x0000000000007941 */ /* 0x000fea0003800200 */
.L_x_1516:
        /* <DEDUP_REMOVED lines=17> */
.L_x_1519:
[----:B------:R-:W-:Y:S05]  /*0d50*/  BSYNC.RECONVERGENT B0 ;  /* 0x0000000000007941 */ /* 0x000fea0003800200 */
.L_x_1518:
        /* <DEDUP_REMOVED lines=16> */
.L_x_1521:
[----:B------:R-:W-:Y:S05]  /*0e60*/  BSYNC.RECONVERGENT B0 ;  /* 0x0000000000007941 */ /* 0x000fea0003800200 */
.L_x_1520:
        /* <DEDUP_REMOVED lines=16> */
.L_x_1523:
[----:B------:R-:W-:Y:S05]  /*0f70*/  BSYNC.RECONVERGENT B0 ;  /* 0x0000000000007941 */ /* 0x000fea0003800200 */
.L_x_1522:
        /* <DEDUP_REMOVED lines=16> */
.L_x_1525:
[----:B------:R-:W-:Y:S05]  /*1080*/  BSYNC.RECONVERGENT B0 ;  /* 0x0000000000007941 */ /* 0x000fea0003800200 */
.L_x_1524:
        /* <DEDUP_REMOVED lines=16> */
.L_x_1527:
[----:B------:R-:W-:Y:S05]  /*1190*/  BSYNC.RECONVERGENT B0 ;  /* 0x0000000000007941 */ /* 0x000fea0003800200 */
.L_x_1526:
        /* <DEDUP_REMOVED lines=16> */
.L_x_1529:
[----:B------:R-:W-:Y:S05]  /*12a0*/  BSYNC.RECONVERGENT B0 ;  /* 0x0000000000007941 */ /* 0x000fea0003800200 */
.L_x_1528:
        /* <DEDUP_REMOVED lines=17> */
.L_x_1531:
[----:B------:R-:W-:Y:S05]  /*13c0*/  BSYNC.RECONVERGENT B0 ;  /* 0x0000000000007941 */ /* 0x000fea0003800200 */
.L_x_1530:
        /* <DEDUP_REMOVED lines=23> */
.L_x_1533:
[----:B------:R-:W-:Y:S05]  /*1540*/  BSYNC.RECONVERGENT B0 ;  /* 0x0000000000007941 */ /* 0x000fea0003800200 */
.L_x_1532:
        /* <DEDUP_REMOVED lines=11> */
.L_x_1535:
[----:B------:R-:W-:Y:S05]  /*1600*/  BSYNC.RECONVERGENT B0 ;  /* 0x0000000000007941 */ /* 0x000fea0003800200 */
.L_x_1534:
        /* <DEDUP_REMOVED lines=10> */
.L_x_1537:
[----:B------:R-:W-:Y:S05]  /*16b0*/  BSYNC.RECONVERGENT B0 ;  /* 0x0000000000007941 */ /* 0x000fea0003800200 */
.L_x_1536:
        /* <DEDUP_REMOVED lines=10> */
.L_x_1539:
[----:B------:R-:W-:Y:S05]  /*1760*/  BSYNC.RECONVERGENT B0 ;  /* 0x0000000000007941 */ /* 0x000fea0003800200 */
.L_x_1538:
        /* <DEDUP_REMOVED lines=10> */
.L_x_1541:
[----:B------:R-:W-:Y:S05]  /*1810*/  BSYNC.RECONVERGENT B0 ;  /* 0x0000000000007941 */ /* 0x000fea0003800200 */
.L_x_1540:
        /* <DEDUP_REMOVED lines=10> */
.L_x_1543:
[----:B------:R-:W-:Y:S05]  /*18c0*/  BSYNC.RECONVERGENT B0 ;  /* 0x0000000000007941 */ /* 0x000fea0003800200 */
.L_x_1542:
        /* <DEDUP_REMOVED lines=10> */
.L_x_1545:
[----:B------:R-:W-:Y:S05]  /*1970*/  BSYNC.RECONVERGENT B0 ;  /* 0x0000000000007941 */ /* 0x000fea0003800200 */
.L_x_1544:
        /* <DEDUP_REMOVED lines=10> */
.L_x_1514:
        /* <DEDUP_REMOVED lines=21> */
.L_x_1546:
[----:B------:R-:W1:Y:S01]  /*1b70*/  LDCU.64 UR12, c[0x0][0x3b8] ;  /* 0x00007700ff0c77ac */ /* 0x000e620008000a00 */
[----:B------:R-:W-:-:S04]  /*1b80*/  UIADD3 UR11, UPT, UPT, UR8, UR15, URZ ;  /* 0x0000000f080b7290 */ /* 0x000fc8000fffe0ff */
[----:B-1----:R-:W-:Y:S02]  /*1b90*/  UIMAD.WIDE.U32 UR16, UR11, UR12, URZ ;  /* 0x0000000c0b1072a5 */ /* 0x002fe4000f8e00ff */
[----:B------:R-:W-:-:S04]  /*1ba0*/  UIMAD UR11, UR11, UR13, URZ ;  /* 0x0000000d0b0b72a4 */ /* 0x000fc8000f8e02ff */
[----:B------:R-:W-:Y:S02]  /*1bb0*/  UIADD3 UR11, UPT, UPT, UR17, UR11, URZ ;  /* 0x0000000b110b7290 */ /* 0x000fe4000fffe0ff */
.L_x_1547:
        /* <DEDUP_REMOVED lines=39> */
.L_x_1548:
[----:B------:R-:W1:Y:S01]  /*1e30*/  LDCU.64 UR6, c[0x0][0x3c0] ;  /* 0x00007800ff0677ac */ /* 0x000e620008000a00 */
[----:B------:R-:W-:-:S04]  /*1e40*/  UIADD3 UR8, UPT, UPT, UR8, UR15, URZ ;  /* 0x0000000f08087290 */ /* 0x000fc8000fffe0ff */
[----:B-1----:R-:W-:Y:S02]  /*1e50*/  UIMAD.WIDE.U32 UR4, UR8, UR6, URZ ;  /* 0x00000006080472a5 */ /* 0x002fe4000f8e00ff */
[----:B------:R-:W-:-:S04]  /*1e60*/  UIMAD UR8, UR8, UR7, URZ ;  /* 0x00000007080872a4 */ /* 0x000fc8000f8e02ff */
[----:B------:R-:W-:-:S03]  /*1e70*/  UIADD3 UR15, UPT, UPT, UR5, UR8, URZ ;  /* 0x00000008050f7290 */ /* 0x000fc6000fffe0ff */
[----:B------:R-:W-:-:S09]  /*1e80*/  UMOV UR8, UR4 ;  /* 0x0000000400087c82 */ /* 0x000fd20008000000 */
.L_x_1549:
[----:B------:R-:W-:Y:S01]  /*1e90*/  UIADD3 UR18, UPT, UPT, -UR18, UR9, URZ ;  /* 0x0000000912127290 */ /* 0x000fe2000fffe1ff */
[--C-:B------:R-:W-:Y:S01]  /*1ea0*/  SHF.R.U32.HI R92, RZ, 0x3, R94.reuse ;  /* 0x00000003ff5c7819 */ /* 0x100fe2000001165e */
[C---:B------:R-:W-:Y:S01]  /*1eb0*/  IMAD.SHL.U32 R28, R94.reuse, 0x8, RZ ;  /* 0x000000085e1c7824 */ /* 0x040fe200078e00ff */
[----:B------:R-:W1:Y:S01]  /*1ec0*/  LDCU.64 UR4, c[0x0][0x3c8] ;  /* 0x00007900ff0477ac */ /* 0x000e620008000a00 */
[----:B------:R-:W-:Y:S01]  /*1ed0*/  IMAD.SHL.U32 R218, R94, 0x40, RZ ;  /* 0x000000405eda7824 */ /* 0x000fe200078e00ff */
[----:B------:R-:W-:Y:S01]  /*1ee0*/  SHF.R.U32.HI R90, RZ, 0x1, R94 ;  /* 0x00000001ff5a7819 */ /* 0x000fe2000001165e */
[C---:B------:R-:W-:Y:S01]  /*1ef0*/  VIADD R2, R92.reuse, 0x30 ;  /* 0x000000305c027836 */ /* 0x040fe20000000000 */
[C---:B------:R-:W-:Y:S01]  /*1f00*/  ISETP.GE.AND P6, PT, R92.reuse, UR18, PT ;  /* 0x000000125c007c0c */ /* 0x040fe2000bfc6270 */
[----:B------:R-:W-:Y:S01]  /*1f10*/  VIADD R5, R92, 0x40 ;  /* 0x000000405c057836 */ /* 0x000fe20000000000 */
[----:B------:R-:W-:Y:S01]  /*1f20*/  LOP3.LUT R8, R28, 0x38, RZ, 0xc0, !PT ;  /* 0x000000381c087812 */ /* 0x000fe200078ec0ff */
[----:B------:R-:W-:Y:S01]  /*1f30*/  VIADD R3, R92, 0x20 ;  /* 0x000000205c037836 */ /* 0x000fe20000000000 */
[----:B------:R-:W-:Y:S01]  /*1f40*/  ISETP.GE.AND P3, PT, R2, UR18, PT ;  /* 0x0000001202007c0c */ /* 0x000fe2000bf66270 */
[----:B------:R-:W-:Y:S01]  /*1f50*/  VIADD R27, R92, 0x10 ;  /* 0x000000105c1b7836 */ /* 0x000fe20000000000 */
[C---:B------:R-:W-:Y:S01]  /*1f60*/  IADD3 R4, P5, PT, R8.reuse, UR16, RZ ;  /* 0x0000001008047c10 */ /* 0x040fe2000ffbe0ff */
[----:B------:R-:W2:Y:S01]  /*1f70*/  LDCU.64 UR16, c[0x0][0x388] ;  /* 0x00007100ff1077ac */ /* 0x000ea20008000a00 */
[----:B------:R-:W-:Y:S01]  /*1f80*/  ISETP.GE.AND P2, PT, R5, UR18, PT ;  /* 0x0000001205007c0c */ /* 0x000fe2000bf46270 */
[----:B------:R-:W-:Y:S01]  /*1f90*/  IMAD.MOV.U32 R91, RZ, RZ, 0x20 ;  /* 0x00000020ff5b7424 */ /* 0x000fe200078e00ff */
[C---:B------:R-:W-:Y:S01]  /*1fa0*/  IADD3 R2, P1, PT, R8.reuse, UR8, RZ ;  /* 0x0000000808027c10 */ /* 0x040fe2000ff3e0ff */
[----:B------:R-:W-:Y:S01]  /*1fb0*/  IMAD.X R5, RZ, RZ, UR11, P5 ;  /* 0x0000000bff057e24 */ /* 0x000fe2000a8e06ff */
[----:B------:R-:W-:Y:S01]  /*1fc0*/  IADD3 R8, P0, PT, R8, UR10, RZ ;  /* 0x0000000a08087c10 */ /* 0x000fe2000ff1e0ff */
[----:B------:R-:W3:Y:S01]  /*1fd0*/  LDCU.128 UR8, c[0x0][0x3d0] ;  /* 0x00007a00ff0877ac */ /* 0x000ee20008000c00 */
[----:B------:R-:W4:Y:S01]  /*1fe0*/  @!P6 LDC.64 R16, c[0x0][0x3b0] ;  /* 0x0000ec00ff10eb82 */ /* 0x000f220000000a00 */
[----:B-1----:R-:W-:Y:S01]  /*1ff0*/  IMAD.U32 R6, RZ, RZ, UR4 ;  /* 0x00000004ff067e24 */ /* 0x002fe2000f8e00ff */
[----:B------:R-:W-:Y:S01]  /*2000*/  ISETP.GE.AND P4, PT, R3, UR18, PT ;  /* 0x0000001203007c0c */ /* 0x000fe2000bf86270 */
[----:B------:R-:W-:Y:S01]  /*2010*/  IMAD.X R9, RZ, RZ, UR14, P0 ;  /* 0x0000000eff097e24 */ /* 0x000fe200080e06ff */
[----:B------:R-:W-:Y:S01]  /*2020*/  ISETP.GE.AND P5, PT, R27, UR18, PT ;  /* 0x000000121b007c0c */ /* 0x000fe2000bfa6270 */
[----:B------:R-:W-:Y:S01]  /*2030*/  IMAD.X R3, RZ, RZ, UR15, P1 ;  /* 0x0000000fff037e24 */ /* 0x000fe200088e06ff */
[----:B------:R-:W1:Y:S01]  /*2040*/  LDCU.64 UR14, c[0x0][0x390] ;  /* 0x00007200ff0e77ac */ /* 0x000e620008000a00 */
[----:B------:R-:W-:Y:S01]  /*2050*/  IMAD.WIDE.U32 R8, R6, UR22, R8 ;  /* 0x0000001606087c25 */ /* 0x000fe2000f8e0008 */
[----:B------:R-:W5:Y:S01]  /*2060*/  @!P6 LDC.64 R18, c[0x0][0x380] ;  /* 0x0000e000ff12eb82 */ /* 0x000f620000000a00 */
[----:B------:R-:W-:Y:S01]  /*2070*/  SHF.R.S32.HI R6, RZ, 0x1f, R0 ;  /* 0x0000001fff067819 */ /* 0x000fe20000011400 */
[----:B------:R-:W-:Y:S01]  /*2080*/  UIMAD.WIDE.U32 UR30, UR20, 0x80, URZ ;  /* 0x00000080141e78a5 */ /* 0x000fe2000f8e00ff */
[----:B------:R-:W-:Y:S01]  /*2090*/  IMAD.U32 R7, RZ, RZ, UR5 ;  /* 0x00000005ff077e24 */ /* 0x000fe2000f8e00ff */
[----:B------:R-:W-:Y:S01]  /*20a0*/  UMOV UR4, 0x400 ;  /* 0x0000040000047882 */ /* 0x000fe20000000000 */
[----:B------:R-:W-:-:S03]  /*20b0*/  IMAD.WIDE.U32 R4, R92, UR12, R4 ;  /* 0x0000000c5c047c25 */ /* 0x000fc6000f8e0004 */
[----:B------:R-:W1:Y:S01]  /*20c0*/  S2UR UR5, SR_CgaCtaId ;  /* 0x00000000000579c3 */ /* 0x000e620000008800 */
[C---:B------:R-:W-:Y:S01]  /*20d0*/  IMAD.WIDE.U32 R2, R92.reuse, UR6, R2 ;  /* 0x000000065c027c25 */ /* 0x040fe2000f8e0002 */
[----:B------:R-:W-:-:S03]  /*20e0*/  LOP3.LUT R26, R92, UR30, RZ, 0xfc, !PT ;  /* 0x0000001e5c1a7c12 */ /* 0x000fc6000f8efcff */
[C---:B---3--:R-:W-:Y:S02]  /*20f0*/  IMAD R10, R6.reuse, UR8, RZ ;  /* 0x00000008060a7c24 */ /* 0x048fe4000f8e02ff */
[----:B------:R-:W-:Y:S01]  /*2100*/  IMAD R6, R6, UR10, RZ ;  /* 0x0000000a06067c24 */ /* 0x000fe2000f8e02ff */
[----:B------:R-:W3:Y:S01]  /*2110*/  @!P5 LDC.64 R14, c[0x0][0x3b0] ;  /* 0x0000ec00ff0edb82 */ /* 0x000ee20000000a00 */
[C---:B------:R-:W-:Y:S02]  /*2120*/  IMAD R5, R92.reuse, UR13, R5 ;  /* 0x0000000d5c057c24 */ /* 0x040fe4000f8e0205 */
[----:B------:R-:W-:Y:S02]  /*2130*/  IMAD R3, R92, UR7, R3 ;  /* 0x000000075c037c24 */ /* 0x000fe4000f8e0203 */
[C---:B------:R-:W-:Y:S01]  /*2140*/  IMAD R11, R0.reuse, UR11, R6 ;  /* 0x0000000b000b7c24 */ /* 0x040fe2000f8e0206 */
[----:B------:R-:W-:Y:S01]  /*2150*/  USHF.L.U64.HI UR11, UR12, 0x5, UR13 ;  /* 0x000000050c0b7899 */ /* 0x000fe2000801020d */
[----:B------:R-:W-:Y:S01]  /*2160*/  IMAD R9, R7, UR22, R9 ;  /* 0x0000001607097c24 */ /* 0x000fe2000f8e0209 */
[----:B------:R-:W3:Y:S01]  /*2170*/  @!P4 LDC.64 R20, c[0x0][0x3b0] ;  /* 0x0000ec00ff14cb82 */ /* 0x000ee20000000a00 */
[C---:B------:R-:W-:Y:S01]  /*2180*/  IMAD R12, R0.reuse, UR9, R10 ;  /* 0x00000009000c7c24 */ /* 0x040fe2000f8e020a */
[----:B------:R-:W-:Y:S01]  /*2190*/  USHF.L.U64.HI UR13, UR12, 0x4, UR13 ;  /* 0x000000040c0d7899 */ /* 0x000fe2000801020d */
[----:B------:R-:W-:-:S04]  /*21a0*/  IMAD.WIDE.U32 R6, R0, UR8, R4 ;  /* 0x0000000800067c25 */ /* 0x000fc8000f8e0004 */
[----:B------:R-:W-:Y:S01]  /*21b0*/  IMAD.WIDE.U32 R2, R0, UR10, R2 ;  /* 0x0000000a00027c25 */ /* 0x000fe2000f8e0002 */
[----:B------:R-:W-:Y:S01]  /*21c0*/  IADD3 R0, PT, PT, R7, R12, RZ ;  /* 0x0000000c07007210 */ /* 0x000fe20007ffe0ff */
[----:B------:R-:W3:Y:S01]  /*21d0*/  @!P5 LDC.64 R22, c[0x0][0x380] ;  /* 0x0000e000ff16db82 */ /* 0x000ee20000000a00 */
[----:B--2---:R-:W-:Y:S01]  /*21e0*/  LEA R242, P1, R6, UR16, 0x1 ;  /* 0x0000001006f27c11 */ /* 0x004fe2000f8208ff */
[----:B----4-:R-:W-:Y:S01]  /*21f0*/  @!P6 IMAD R10, R16, UR31, RZ ;  /* 0x0000001f100aec24 */ /* 0x010fe2000f8e02ff */
[----:B-1----:R-:W-:Y:S01]  /*2200*/  LEA R244, P0, R2, UR14, 0x1 ;  /* 0x0000000e02f47c11 */ /* 0x002fe2000f8008ff */
[----:B------:R-:W-:Y:S01]  /*2210*/  IMAD.IADD R3, R3, 0x1, R11 ;  /* 0x0000000103037824 */ /* 0x000fe200078e020b */
[----:B------:R-:W-:Y:S01]  /*2220*/  LOP3.LUT R7, R28, 0x1f8, RZ, 0xc0, !PT ;  /* 0x000001f81c077812 */ /* 0x000fe200078ec0ff */
[----:B------:R-:W-:Y:S01]  /*2230*/  @!P6 IMAD R10, R26, R17, R10 ;  /* 0x000000111a0ae224 */ /* 0x000fe200078e020a */
[----:B------:R-:W-:Y:S01]  /*2240*/  LEA.HI.X R241, R6, UR17, R0, 0x1, P1 ;  /* 0x0000001106f17c11 */ /* 0x000fe200088f0c00 */
[----:B------:R-:W-:Y:S01]  /*2250*/  @!P6 IMAD.WIDE.U32 R4, R26, R16, R8 ;  /* 0x000000101a04e225 */ /* 0x000fe200078e0008 */
[----:B------:R-:W-:Y:S01]  /*2260*/  LEA.HI.X R243, R2, UR15, R3, 0x1, P0 ;  /* 0x0000000f02f37c11 */ /* 0x000fe200080f0c03 */
[----:B------:R-:W-:Y:S01]  /*2270*/  ULEA UR5, UR5, UR4, 0x18 ;  /* 0x0000000405057291 */ /* 0x000fe2000f8ec0ff */
[----:B------:R-:W-:Y:S01]  /*2280*/  LOP3.LUT R6, R7, 0x38, R94, 0x78, !PT ;  /* 0x0000003807067812 */ /* 0x000fe200078e785e */
[----:B------:R-:W-:Y:S01]  /*2290*/  @!P6 IMAD.IADD R0, R5, 0x1, R10 ;  /* 0x000000010500e824 */ /* 0x000fe200078e020a */
[----:B-----5:R-:W-:Y:S01]  /*22a0*/  @!P6 LEA R2, P0, R4, R18, 0x1 ;  /* 0x000000120402e211 */ /* 0x020fe200078008ff */
[----:B------:R-:W1:Y:S01]  /*22b0*/  @!P4 LDC.64 R24, c[0x0][0x380] ;  /* 0x0000e000ff18cb82 */ /* 0x000e620000000a00 */
[----:B------:R-:W-:Y:S01]  /*22c0*/  @!P5 IADD3 R7, P1, PT, R26, 0x10, RZ ;  /* 0x000000101a07d810 */ /* 0x000fe20007f3e0ff */
[----:B------:R-:W-:Y:S01]  /*22d0*/  ULEA.HI.SX32 UR4, UR21, 0xffffffff, 0x1b ;  /* 0xffffffff15047891 */ /* 0x000fe2000f8fdaff */
[----:B------:R-:W-:Y:S01]  /*22e0*/  @!P6 LEA.HI.X R3, R4, R19, R0, 0x1, P0 ;  /* 0x000000130403e211 */ /* 0x000fe200000f0c00 */
[----:B------:R-:W-:Y:S01]  /*22f0*/  USHF.L.U32 UR14, UR12, 0x5, URZ ;  /* 0x000000050c0e7899 */ /* 0x000fe200080006ff */
[----:B------:R-:W-:Y:S01]  /*2300*/  LOP3.LUT R0, R6, 0x1e00, R28, 0xf8, !PT ;  /* 0x00001e0006007812 */ /* 0x000fe200078ef81c */
[----:B------:R-:W-:Y:S01]  /*2310*/  @!P5 IMAD.X R5, RZ, RZ, UR31, P1 ;  /* 0x0000001fff05de24 */ /* 0x000fe200088e06ff */
[----:B------:R-:W-:Y:S01]  /*2320*/  @!P4 IADD3 R11, P0, PT, R26, 0x20, RZ ;  /* 0x000000201a0bc810 */ /* 0x000fe20007f1e0ff */
[----:B------:R-:W2:Y:S01]  /*2330*/  @!P3 LDC.64 R16, c[0x0][0x3b0] ;  /* 0x0000ec00ff10bb82 */ /* 0x000ea20000000a00 */
[----:B------:R-:W-:Y:S01]  /*2340*/  LEA R228, R0, UR5, 0x1 ;  /* 0x0000000500e47c11 */ /* 0x000fe2000f8e08ff */
[----:B---3--:R-:W-:Y:S01]  /*2350*/  @!P5 IMAD R0, R5, R14, RZ ;  /* 0x0000000e0500d224 */ /* 0x008fe200078e02ff */
[----:B------:R-:W-:Y:S01]  /*2360*/  UIMAD UR8, UR4, -0x20, UR26 ;  /* 0xffffffe0040878a4 */ /* 0x000fe2000f8e021a */
[----:B------:R-:W-:Y:S01]  /*2370*/  @!P4 IMAD.X R4, RZ, RZ, UR31, P0 ;  /* 0x0000001fff04ce24 */ /* 0x000fe200080e06ff */
[----:B------:R-:W-:Y:S01]  /*2380*/  @!P3 IADD3 R12, P0, PT, R26, 0x30, RZ ;  /* 0x000000301a0cb810 */ /* 0x000fe20007f1e0ff */
[----:B------:R-:W-:Y:S01]  /*2390*/  @!PT LDS RZ, [RZ] ;  /* 0x00000000fffff984 */ /* 0x000fe20000000800 */
[----:B------:R-:W-:Y:S01]  /*23a0*/  @!PT LDS RZ, [RZ] ;  /* 0x00000000fffff984 */ /* 0x000fe20000000800 */
[----:B------:R-:W-:Y:S01]  /*23b0*/  @!PT LDS RZ, [RZ] ;  /* 0x00000000fffff984 */ /* 0x000fe20000000800 */
[----:B------:R-:W-:Y:S01]  /*23c0*/  @!P6 LDGSTS.E.BYPASS.LTC128B.128 [R228], desc[UR24][R2.64] ;  /* 0x0000000002e4efae */ /* 0x000fe2000b981a18 */
[----:B------:R-:W-:Y:S01]  /*23d0*/  @!P5 IMAD R0, R7, R15, R0 ;  /* 0x0000000f0700d224 */ /* 0x000fe200078e0200 */
[----:B------:R-:W3:Y:S01]  /*23e0*/  @!P3 LDC.64 R18, c[0x0][0x380] ;  /* 0x0000e000ff12bb82 */ /* 0x000ee20000000a00 */
[----:B------:R-:W-:Y:S01]  /*23f0*/  @!P4 IMAD R6, R4, R20, RZ ;  /* 0x000000140406c224 */ /* 0x000fe200078e02ff */
[----:B------:R4:W-:Y:S01]  /*2400*/  @!P6 LDGSTS.E.BYPASS.LTC128B.128 [R228+0x4000], desc[UR24][R2.64+0x80] ;  /* 0x0400008002e4efae */ /* 0x0009e2000b981a18 */
[----:B------:R-:W-:-:S02]  /*2410*/  USHF.R.S32.HI UR10, URZ, 0x1f, UR4 ;  /* 0x0000001fff0a7899 */ /* 0x000fc40008011404 */
[----:B------:R-:W-:Y:S01]  /*2420*/  @!P4 IMAD R6, R11, R21, R6 ;  /* 0x000000150b06c224 */ /* 0x000fe200078e0206 */
[----:B------:R-:W-:Y:S02]  /*2430*/  UIMAD UR9, UR11, UR4, URZ ;  /* 0x000000040b0972a4 */ /* 0x000fe4000f8e02ff */
[----:B------:R-:W-:Y:S02]  /*2440*/  UIMAD.WIDE.U32 UR16, UR14, UR4, URZ ;  /* 0x000000040e1072a5 */ /* 0x000fe4000f8e00ff */
[----:B------:R-:W-:Y:S02]  /*2450*/  UIMAD UR9, UR10, UR14, UR9 ;  /* 0x0000000e0a0972a4 */ /* 0x000fe4000f8e0209 */
[----:B------:R-:W-:Y:S02]  /*2460*/  USHF.L.U32 UR12, UR12, 0x4, URZ ;  /* 0x000000040c0c7899 */ /* 0x000fe400080006ff */
[----:B------:R-:W-:Y:S01]  /*2470*/  UIADD3 UR9, UPT, UPT, UR17, UR9, URZ ;  /* 0x0000000911097290 */ /* 0x000fe2000fffe0ff */
[----:B----4-:R-:W-:-:S02]  /*2480*/  @!P5 IMAD.MOV.U32 R2, RZ, RZ, R8 ;  /* 0x000000ffff02d224 */ /* 0x010fc400078e0008 */
[----:B------:R-:W-:Y:S02]  /*2490*/  @!P5 IMAD.MOV.U32 R3, RZ, RZ, R9 ;  /* 0x000000ffff03d224 */ /* 0x000fe400078e0009 */
[----:B------:R-:W-:Y:S01]  /*24a0*/  @!P5 IMAD.WIDE.U32 R4, R7, R14, R2 ;  /* 0x0000000e0704d225 */ /* 0x000fe200078e0002 */
[----:B------:R-:W-:Y:S01]  /*24b0*/  @!P4 MOV R3, R9 ;  /* 0x000000090003c202 */ /* 0x000fe20000000f00 */
[----:B------:R-:W4:Y:S02]  /*24c0*/  @!P2 LDC.64 R14, c[0x0][0x3b0] ;  /* 0x0000ec00ff0eab82 */ /* 0x000f240000000a00 */
[----:B------:R-:W-:Y:S01]  /*24d0*/  @!P4 IMAD.MOV.U32 R2, RZ, RZ, R8 ;  /* 0x000000ffff02c224 */ /* 0x000fe200078e0008 */
[----:B------:R-:W-:Y:S01]  /*24e0*/  @!P5 LEA R10, P1, R4, R22, 0x1 ;  /* 0x00000016040ad211 */ /* 0x000fe200078208ff */
[----:B------:R-:W-:Y:S02]  /*24f0*/  @!P5 IMAD.IADD R0, R5, 0x1, R0 ;  /* 0x000000010500d824 */ /* 0x000fe400078e0200 */
[----:B------:R-:W-:-:S03]  /*2500*/  @!P4 IMAD.WIDE.U32 R2, R11, R20, R2 ;  /* 0x000000140b02c225 */ /* 0x000fc600078e0002 */
[----:B------:R-:W-:Y:S01]  /*2510*/  @!P5 LEA.HI.X R11, R4, R23, R0, 0x1, P1 ;  /* 0x00000017040bd211 */ /* 0x000fe200008f0c00 */
[----:B------:R-:W-:Y:S02]  /*2520*/  VIADD R7, R92, 0x50 ;  /* 0x000000505c077836 */ /* 0x000fe40000000000 */
[----:B------:R-:W-:Y:S02]  /*2530*/  @!P3 IMAD.X R0, RZ, RZ, UR31, P0 ;  /* 0x0000001fff00be24 */ /* 0x000fe400080e06ff */
[----:B------:R-:W-:Y:S01]  /*2540*/  @!P4 IMAD.IADD R3, R3, 0x1, R6 ;  /* 0x000000010303c824 */ /* 0x000fe200078e0206 */
[----:B-1----:R-:W-:Y:S01]  /*2550*/  @!P4 LEA R6, P0, R2, R24, 0x1 ;  /* 0x000000180206c211 */ /* 0x002fe200078008ff */
[-C--:B--2---:R-:W-:Y:S01]  /*2560*/  @!P3 IMAD R0, R0, R16.reuse, RZ ;  /* 0x000000100000b224 */ /* 0x084fe200078e02ff */
[----:B------:R-:W-:Y:S01]  /*2570*/  ISETP.GE.AND P6, PT, R7, UR18, PT ;  /* 0x0000001207007c0c */ /* 0x000fe2000bfc6270 */
[----:B------:R-:W-:Y:S01]  /*2580*/  VIADD R4, R92, 0x60 ;  /* 0x000000605c047836 */ /* 0x000fe20000000000 */
[----:B------:R-:W-:Y:S01]  /*2590*/  @!P4 LEA.HI.X R7, R2, R25, R3, 0x1, P0 ;  /* 0x000000190207c211 */ /* 0x000fe200000f0c03 */
[----:B------:R-:W-:Y:S01]  /*25a0*/  @!P3 IMAD.MOV.U32 R2, RZ, RZ, R8 ;  /* 0x000000ffff02b224 */ /* 0x000fe200078e0008 */
[----:B------:R-:W-:Y:S01]  /*25b0*/  @!P5 LDGSTS.E.BYPASS.LTC128B.128 [R228+0x800], desc[UR24][R10.64] ;  /* 0x008000000ae4dfae */ /* 0x000fe2000b981a18 */
[----:B------:R-:W-:Y:S01]  /*25c0*/  @!P3 IMAD.MOV.U32 R3, RZ, RZ, R9 ;  /* 0x000000ffff03b224 */ /* 0x000fe200078e0009 */
[----:B------:R-:W-:Y:S01]  /*25d0*/  ISETP.GE.AND P1, PT, R4, UR18, PT ;  /* 0x0000001204007c0c */ /* 0x000fe2000bf26270 */
[C---:B------:R-:W-:Y:S01]  /*25e0*/  @!P3 IMAD R0, R12.reuse, R17, R0 ;  /* 0x000000110c00b224 */ /* 0x040fe200078e0200 */
[----:B------:R1:W-:Y:S01]  /*25f0*/  @!P5 LDGSTS.E.BYPASS.LTC128B.128 [R228+0x4800], desc[UR24][R10.64+0x80] ;  /* 0x048000800ae4dfae */ /* 0x0003e2000b981a18 */
[----:B------:R-:W-:Y:S01]  /*2600*/  @!P3 IMAD.WIDE.U32 R2, R12, R16, R2 ;  /* 0x000000100c02b225 */ /* 0x000fe200078e0002 */
[----:B------:R-:W-:Y:S01]  /*2610*/  ISETP.GE.AND P5, PT, R27, UR8, PT ;  /* 0x000000081b007c0c */ /* 0x000fe2000bfa6270 */
[----:B------:R-:W2:Y:S01]  /*2620*/  @!P2 LDC.64 R16, c[0x0][0x380] ;  /* 0x0000e000ff10ab82 */ /* 0x000ea20000000a00 */
[----:B------:R-:W-:Y:S01]  /*2630*/  @!P4 LDGSTS.E.BYPASS.LTC128B.128 [R228+0x1000], desc[UR24][R6.64] ;  /* 0x0100000006e4cfae */ /* 0x000fe2000b981a18 */
[----:B------:R-:W-:Y:S01]  /*2640*/  @!P3 IMAD.IADD R0, R3, 0x1, R0 ;  /* 0x000000010300b824 */ /* 0x000fe200078e0200 */
[----:B---3--:R-:W-:Y:S01]  /*2650*/  @!P3 LEA R4, P0, R2, R18, 0x1 ;  /* 0x000000120204b211 */ /* 0x008fe200078008ff */
[----:B------:R-:W-:Y:S01]  /*2660*/  VIADD R3, R92, 0x70 ;  /* 0x000000705c037836 */ /* 0x000fe20000000000 */
[----:B------:R3:W-:Y:S02]  /*2670*/  @!P4 LDGSTS.E.BYPASS.LTC128B.128 [R228+0x5000], desc[UR24][R6.64+0x80] ;  /* 0x0500008006e4cfae */ /* 0x0007e4000b981a18 */
[----:B------:R-:W-:Y:S01]  /*2680*/  @!P3 LEA.HI.X R5, R2, R19, R0, 0x1, P0 ;  /* 0x000000130205b211 */ /* 0x000fe200000f0c00 */
[----:B------:R-:W5:Y:S01]  /*2690*/  @!P6 LDC.64 R12, c[0x0][0x3b0] ;  /* 0x0000ec00ff0ceb82 */ /* 0x000f620000000a00 */
[----:B------:R-:W-:-:S03]  /*26a0*/  @!P2 IADD3 R0, P0, PT, R26, 0x40, RZ ;  /* 0x000000401a00a810 */ /* 0x000fc60007f1e0ff */
[----:B------:R-:W-:Y:S01]  /*26b0*/  @!P3 LDGSTS.E.BYPASS.LTC128B.128 [R228+0x1800], desc[UR24][R4.64] ;  /* 0x0180000004e4bfae */ /* 0x000fe2000b981a18 */
[----:B------:R-:W-:Y:S01]  /*26c0*/  VOTEU.ALL UP0, P5 ;  /* 0x0000000000ff7886 */ /* 0x000fe20002800000 */
[----:B------:R-:W-:Y:S01]  /*26d0*/  @!P2 IMAD.X R2, RZ, RZ, UR31, P0 ;  /* 0x0000001fff02ae24 */ /* 0x000fe200080e06ff */
[----:B------:R-:W-:Y:S01]  /*26e0*/  ISETP.GE.AND P0, PT, R3, UR18, PT ;  /* 0x0000001203007c0c */ /* 0x000fe2000bf06270 */
[----:B------:R-:W2:Y:S01]  /*26f0*/  @!P6 LDC.64 R20, c[0x0][0x380] ;  /* 0x0000e000ff14eb82 */ /* 0x000ea20000000a00 */
[----:B------:R-:W-:Y:S01]  /*2700*/  @!P2 IMAD.MOV.U32 R3, RZ, RZ, R9 ;  /* 0x000000ffff03a224 */ /* 0x000fe200078e0009 */
[----:B------:R5:W-:Y:S01]  /*2710*/  @!P3 LDGSTS.E.BYPASS.LTC128B.128 [R228+0x5800], desc[UR24][R4.64+0x80] ;  /* 0x0580008004e4bfae */ /* 0x000be2000b981a18 */
[----:B----4-:R-:W-:Y:S01]  /*2720*/  @!P2 IMAD R2, R2, R14, RZ ;  /* 0x0000000e0202a224 */ /* 0x010fe200078e02ff */
[----:B-1----:R-:W-:-:S04]  /*2730*/  @!P6 IADD3 R10, P4, PT, R26, 0x50, RZ ;  /* 0x000000501a0ae810 */ /* 0x002fc80007f9e0ff */
[----:B------:R-:W1:Y:S01]  /*2740*/  @!P1 LDC.64 R18, c[0x0][0x3b0] ;  /* 0x0000ec00ff129b82 */ /* 0x000e620000000a00 */
[----:B---3--:R-:W-:Y:S01]  /*2750*/  @!P2 IMAD R7, R0, R15, R2 ;  /* 0x0000000f0007a224 */ /* 0x008fe200078e0202 */
[----:B------:R-:W-:Y:S01]  /*2760*/  @!P2 MOV R2, R8 ;  /* 0x000000080002a202 */ /* 0x000fe20000000f00 */
[----:B------:R-:W-:-:S05]  /*2770*/  @!P6 IMAD.X R6, RZ, RZ, UR31, P4 ;  /* 0x0000001fff06ee24 */ /* 0x000fca000a0e06ff */
[----:B------:R-:W3:Y:S01]  /*2780*/  @!P0 LDC.64 R22, c[0x0][0x380] ;  /* 0x0000e000ff168b82 */ /* 0x000ee20000000a00 */
[----:B-----5:R-:W-:Y:S02]  /*2790*/  @!P6 IMAD R6, R6, R12, RZ ;  /* 0x0000000c0606e224 */ /* 0x020fe400078e02ff */
[----:B------:R-:W-:-:S04]  /*27a0*/  @!P2 IMAD.WIDE.U32 R4, R0, R14, R2 ;  /* 0x0000000e0004a225 */ /* 0x000fc800078e0002 */
[----:B------:R-:W-:Y:S02]  /*27b0*/  @!P6 IMAD.MOV.U32 R2, RZ, RZ, R8 ;  /* 0x000000ffff02e224 */ /* 0x000fe400078e0008 */
[----:B------:R-:W-:Y:S02]  /*27c0*/  @!P6 IMAD.MOV.U32 R3, RZ, RZ, R9 ;  /* 0x000000ffff03e224 */ /* 0x000fe400078e0009 */
[----:B------:R-:W-:Y:S01]  /*27d0*/  @!P6 IMAD R0, R10, R13, R6 ;  /* 0x0000000d0a00e224 */ /* 0x000fe200078e0206 */
[----:B--2---:R-:W-:Y:S01]  /*27e0*/  @!P2 LEA R6, P3, R4, R16, 0x1 ;  /* 0x000000100406a211 */ /* 0x004fe200078608ff */
[----:B------:R-:W-:Y:S02]  /*27f0*/  @!P2 IMAD.IADD R7, R5, 0x1, R7 ;  /* 0x000000010507a824 */ /* 0x000fe400078e0207 */
[----:B------:R-:W-:-:S03]  /*2800*/  @!P6 IMAD.WIDE.U32 R2, R10, R12, R2 ;  /* 0x0000000c0a02e225 */ /* 0x000fc600078e0002 */
[----:B------:R-:W-:Y:S01]  /*2810*/  @!P2 LEA.HI.X R7, R4, R17, R7, 0x1, P3 ;  /* 0x000000110407a211 */ /* 0x000fe200018f0c07 */
[----:B------:R-:W-:Y:S01]  /*2820*/  @!P6 IMAD.IADD R0, R3, 0x1, R0 ;  /* 0x000000010300e824 */ /* 0x000fe200078e0200 */
[----:B------:R-:W2:Y:S01]  /*2830*/  @!P0 LDC.64 R16, c[0x0][0x3b0] ;  /* 0x0000ec00ff108b82 */ /* 0x000ea20000000a00 */
[----:B------:R-:W-:Y:S01]  /*2840*/  @!P6 LEA R10, P4, R2, R20, 0x1 ;  /* 0x00000014020ae211 */ /* 0x000fe200078808ff */
[----:B------:R-:W-:Y:S01]  /*2850*/  IMAD.U32 R3, RZ, RZ, UR17 ;  /* 0x00000011ff037e24 */ /* 0x000fe2000f8e00ff */
[----:B------:R-:W-:Y:S01]  /*2860*/  ISETP.GE.AND P3, PT, R92, UR8, PT ;  /* 0x000000085c007c0c */ /* 0x000fe2000bf66270 */
[----:B------:R-:W-:Y:S01]  /*2870*/  @!P2 LDGSTS.E.BYPASS.LTC128B.128 [R228+0x2000], desc[UR24][R6.64] ;  /* 0x0200000006e4afae */ /* 0x000fe2000b981a18 */
[----:B------:R-:W-:Y:S01]  /*2880*/  @!P6 LEA.HI.X R11, R2, R21, R0, 0x1, P4 ;  /* 0x00000015020be211 */ /* 0x000fe200020f0c00 */
[----:B------:R-:W-:Y:S01]  /*2890*/  IMAD.U32 R2, RZ, RZ, UR16 ;  /* 0x00000010ff027e24 */ /* 0x000fe2000f8e00ff */
[----:B------:R-:W-:Y:S01]  /*28a0*/  @!P1 MOV R4, R8 ;  /* 0x0000000800049202 */ /* 0x000fe20000000f00 */
[----:B------:R-:W4:Y:S01]  /*28b0*/  @!P1 LDC.64 R20, c[0x0][0x380] ;  /* 0x0000e000ff149b82 */ /* 0x000f220000000a00 */
[----:B------:R5:W-:Y:S01]  /*28c0*/  @!P2 LDGSTS.E.BYPASS.LTC128B.128 [R228+0x6000], desc[UR24][R6.64+0x80] ;  /* 0x0600008006e4afae */ /* 0x000be2000b981a18 */
[----:B------:R-:W-:Y:S01]  /*28d0*/  @!P1 IADD3 R0, P2, PT, R26, 0x60, RZ ;  /* 0x000000601a009810 */ /* 0x000fe20007f5e0ff */
[----:B------:R-:W-:Y:S01]  /*28e0*/  @!P1 IMAD.MOV.U32 R5, RZ, RZ, R9 ;  /* 0x000000ffff059224 */ /* 0x000fe200078e0009 */
[----:B------:R-:W-:Y:S01]  /*28f0*/  @!UP0 UIADD3 UR16, UP1, UPT, UR12, UR16, URZ ;  /* 0x000000100c108290 */ /* 0x000fe2000ff3e0ff */
[----:B------:R-:W-:Y:S02]  /*2900*/  @!P6 LDGSTS.E.BYPASS.LTC128B.128 [R228+0x2800], desc[UR24][R10.64] ;  /* 0x028000000ae4efae */ /* 0x000fe4000b981a18 */
[----:B------:R-:W-:Y:S01]  /*2910*/  @!P1 IMAD.X R3, RZ, RZ, UR31, P2 ;  /* 0x0000001fff039e24 */ /* 0x000fe200090e06ff */
[----:B------:R-:W-:Y:S01]  /*2920*/  @!P3 LEA R12, P4, R2, R242, 0x1 ;  /* 0x000000f2020cb211 */ /* 0x000fe200078808ff */
[----:B------:R3:W-:Y:S01]  /*2930*/  @!P6 LDGSTS.E.BYPASS.LTC128B.128 [R228+0x6800], desc[UR24][R10.64+0x80] ;  /* 0x068000800ae4efae */ /* 0x0007e2000b981a18 */
[----:B------:R-:W-:Y:S01]  /*2940*/  ISETP.GE.AND P6, PT, R27, UR8, PT ;  /* 0x000000081b007c0c */ /* 0x000fe2000bfc6270 */
[----:B-1----:R-:W-:Y:S01]  /*2950*/  @!P1 IMAD R3, R3, R18, RZ ;  /* 0x0000001203039224 */ /* 0x002fe200078e02ff */
[----:B------:R-:W-:-:S04]  /*2960*/  USHF.L.U64.HI UR8, UR6, 0x5, UR7 ;  /* 0x0000000506087899 */ /* 0x000fc80008010207 */
[----:B------:R-:W-:Y:S01]  /*2970*/  UIMAD UR8, UR8, UR4, URZ ;  /* 0x00000004080872a4 */ /* 0x000fe2000f8e02ff */
[----:B-----5:R-:W-:Y:S01]  /*2980*/  @!P0 IADD3 R7, P2, PT, R26, 0x70, RZ ;  /* 0x000000701a078810 */ /* 0x020fe20007f5e0ff */
[----:B------:R-:W-:Y:S01]  /*2990*/  IMAD.U32 R6, RZ, RZ, UR9 ;  /* 0x00000009ff067e24 */ /* 0x000fe2000f8e00ff */
[----:B------:R-:W-:Y:S02]  /*29a0*/  @!UP0 UIADD3.X UR9, UPT, UPT, UR13, UR9, URZ, UP1, !UPT ;  /* 0x000000090d098290 */ /* 0x000fe40008ffe4ff */
[----:B------:R-:W-:Y:S01]  /*29b0*/  UISETP.GE.U32.AND UP1, UPT, UR26, 0x21, UPT ;  /* 0x000000211a00788c */ /* 0x000fe2000bf26070 */
[----:B------:R-:W-:Y:S01]  /*29c0*/  @!P0 IMAD.X R14, RZ, RZ, UR31, P2 ;  /* 0x0000001fff0e8e24 */ /* 0x000fe200090e06ff */
[----:B------:R-:W-:Y:S01]  /*29d0*/  @!P3 LEA.HI.X R13, R2, R241, R6, 0x1, P4 ;  /* 0x000000f1020db211 */ /* 0x000fe200020f0c06 */
[----:B------:R-:W-:Y:S01]  /*29e0*/  @!P1 IMAD R6, R0, R19, R3 ;  /* 0x0000001300069224 */ /* 0x000fe200078e0203 */
[----:B---3--:R-:W-:Y:S01]  /*29f0*/  LOP3.LUT R10, R218, 0x1c0, RZ, 0xc0, !PT ;  /* 0x000001c0da0a7812 */ /* 0x008fe200078ec0ff */
[----:B------:R-:W-:-:S04]  /*2a00*/  @!P1 IMAD.WIDE.U32 R2, R0, R18, R4 ;  /* 0x0000001200029225 */ /* 0x000fc800078e0004 */
[-C--:B--2---:R-:W-:Y:S02]  /*2a10*/  @!P0 IMAD R0, R14, R16.reuse, RZ ;  /* 0x000000100e008224 */ /* 0x084fe400078e02ff */
[----:B------:R-:W-:-:S04]  /*2a20*/  @!P0 IMAD.WIDE.U32 R8, R7, R16, R8 ;  /* 0x0000001007088225 */ /* 0x000fc800078e0008 */
[----:B------:R-:W-:Y:S01]  /*2a30*/  @!P0 IMAD R5, R7, R17, R0 ;  /* 0x0000001107058224 */ /* 0x000fe200078e0200 */
[----:B------:R-:W-:Y:S01]  /*2a40*/  @!P0 LEA R4, P4, R8, R22, 0x1 ;  /* 0x0000001608048211 */ /* 0x000fe200078808ff */
[----:B------:R-:W-:Y:S01]  /*2a50*/  @!P1 IMAD.IADD R0, R3, 0x1, R6 ;  /* 0x0000000103009824 */ /* 0x000fe200078e0206 */
[C---:B----4-:R-:W-:Y:S01]  /*2a60*/  @!P1 LEA R6, P2, R2.reuse, R20, 0x1 ;  /* 0x0000001402069211 */ /* 0x050fe200078408ff */
[----:B------:R-:W-:Y:S02]  /*2a70*/  IMAD.U32 R3, RZ, RZ, UR16 ;  /* 0x00000010ff037e24 */ /* 0x000fe4000f8e00ff */
[----:B------:R-:W-:Y:S01]  /*2a80*/  @!P0 IMAD.IADD R5, R9, 0x1, R5 ;  /* 0x0000000109058824 */ /* 0x000fe200078e0205 */
[----:B------:R-:W-:Y:S01]  /*2a90*/  @!P1 LEA.HI.X R7, R2, R21, R0, 0x1, P2 ;  /* 0x0000001502079211 */ /* 0x000fe200010f0c00 */
[----:B------:R-:W-:Y:S01]  /*2aa0*/  IMAD.U32 R0, RZ, RZ, UR9 ;  /* 0x00000009ff007e24 */ /* 0x000fe2000f8e00ff */
[C---:B------:R-:W-:Y:S01]  /*2ab0*/  @!P5 LEA R2, P2, R3.reuse, R242, 0x1 ;  /* 0x000000f20302d211 */ /* 0x040fe200078408ff */
[----:B------:R-:W-:Y:S01]  /*2ac0*/  USHF.L.U32 UR9, UR6, 0x5, URZ ;  /* 0x0000000506097899 */ /* 0x000fe200080006ff */
[----:B------:R-:W-:Y:S01]  /*2ad0*/  @!P0 LEA.HI.X R5, R8, R23, R5, 0x1, P4 ;  /* 0x0000001708058211 */ /* 0x000fe200020f0c05 */
[----:B------:R-:W-:Y:S01]  /*2ae0*/  @!P1 LDGSTS.E.BYPASS.LTC128B.128 [R228+0x3000], desc[UR24][R6.64] ;  /* 0x0300000006e49fae */ /* 0x000fe2000b981a18 */
[----:B------:R-:W-:Y:S01]  /*2af0*/  @!P5 LEA.HI.X R3, R3, R241, R0, 0x1, P2 ;  /* 0x000000f10303d211 */ /* 0x000fe200010f0c00 */
[----:B------:R-:W-:Y:S01]  /*2b00*/  UIMAD.WIDE.U32 UR16, UR9, UR4, URZ ;  /* 0x00000004091072a5 */ /* 0x000fe2000f8e00ff */
[----:B------:R-:W-:Y:S01]  /*2b10*/  IMAD.U32 R0, RZ, RZ, UR6 ;  /* 0x00000006ff007e24 */ /* 0x000fe2000f8e00ff */
[----:B------:R1:W-:Y:S01]  /*2b20*/  @!P1 LDGSTS.E.BYPASS.LTC128B.128 [R228+0x7000], desc[UR24][R6.64+0x80] ;  /* 0x0700008006e49fae */ /* 0x0003e2000b981a18 */
[----:B------:R-:W-:Y:S01]  /*2b30*/  UIMAD UR8, UR10, UR9, UR8 ;  /* 0x000000090a0872a4 */ /* 0x000fe2000f8e0208 */
[----:B------:R-:W-:Y:S01]  /*2b40*/  LOP3.LUT R9, R10, 0x38, R28, 0xf8, !PT ;  /* 0x000000380a097812 */ /* 0x000fe200078ef81c */
[C---:B------:R-:W-:Y:S01]  /*2b50*/  IMAD.SHL.U32 R10, R94.reuse, 0x20, RZ ;  /* 0x000000205e0a7824 */ /* 0x040fe200078e00ff */
[----:B------:R-:W-:Y:S01]  /*2b60*/  @!P0 LDGSTS.E.BYPASS.LTC128B.128 [R228+0x3800], desc[UR24][R4.64] ;  /* 0x0380000004e48fae */ /* 0x000fe2000b981a18 */
[----:B------:R-:W-:Y:S01]  /*2b70*/  UIADD3 UR8, UPT, UPT, UR17, UR8, URZ ;  /* 0x0000000811087290 */ /* 0x000fe2000fffe0ff */
[----:B------:R-:W-:-:S02]  /*2b80*/  LOP3.LUT R8, R94, 0x8, RZ, 0xc0, !PT ;  /* 0x000000085e087812 */ /* 0x000fc400078ec0ff */
[----:B------:R2:W-:Y:S01]  /*2b90*/  @!P0 LDGSTS.E.BYPASS.LTC128B.128 [R228+0x7800], desc[UR24][R4.64+0x80] ;  /* 0x0780008004e48fae */ /* 0x0005e2000b981a18 */
[----:B------:R-:W-:Y:S02]  /*2ba0*/  LOP3.LUT R90, R9, 0x8, R90, 0x78, !PT ;  /* 0x00000008095a7812 */ /* 0x000fe400078e785a */
[----:B------:R-:W-:Y:S01]  /*2bb0*/  LOP3.LUT P2, RZ, R94, 0x2, RZ, 0xc0, !PT ;  /* 0x000000025eff7812 */ /* 0x000fe2000784c0ff */
[----:B------:R-:W-:Y:S04]  /*2bc0*/  @!P3 LDGSTS.E.BYPASS.LTC128B.128 [R228+0x8000], desc[UR24][R12.64] ;  /* 0x080000000ce4bfae */ /* 0x000fe8000b981a18 */
[----:B------:R-:W-:Y:S04]  /*2bd0*/  @!P3 LDGSTS.E.BYPASS.LTC128B.128 [R228+0x9000], desc[UR24][R12.64+0x80] ;  /* 0x090000800ce4bfae */ /* 0x000fe8000b981a18 */
[----:B------:R-:W-:Y:S04]  /*2be0*/  @!P5 LDGSTS.E.BYPASS.LTC128B.128 [R228+0x8800], desc[UR24][R2.64] ;  /* 0x0880000002e4dfae */ /* 0x000fe8000b981a18 */
[----:B------:R3:W-:Y:S01]  /*2bf0*/  @!P5 LDGSTS.E.BYPASS.LTC128B.128 [R228+0x9800], desc[UR24][R2.64+0x80] ;  /* 0x0980008002e4dfae */ /* 0x0007e2000b981a18 */
[----:B-1----:R-:W-:-:S03]  /*2c00*/  MOV R7, UR6 ;  /* 0x0000000600077c02 */ /* 0x002fc60008000f00 */
[----:B------:R-:W0:Y:S01]  /*2c10*/  LDGDEPBAR ;  /* 0x00000000000079af */ /* 0x000e220000000000 */
[----:B--2---:R-:W-:Y:S01]  /*2c20*/  IMAD.U32 R4, RZ, RZ, UR7 ;  /* 0x00000007ff047e24 */ /* 0x004fe2000f8e00ff */
[----:B------:R-:W-:Y:S02]  /*2c30*/  @!P6 LEA R5, P0, R0, UR16, 0x4 ;  /* 0x000000100005ec11 */ /* 0x000fe4000f8020ff */
[----:B------:R-:W-:Y:S02]  /*2c40*/  LOP3.LUT R0, R9, R8, RZ, 0x3c, !PT ;  /* 0x0000000809007212 */ /* 0x000fe400078e3cff */
[----:B------:R-:W-:Y:S02]  /*2c50*/  @!P6 LEA.HI.X R8, R7, UR8, R4, 0x4, P0 ;  /* 0x000000080708ec11 */ /* 0x000fe400080f2404 */
[----:B------:R-:W-:-:S04]  /*2c60*/  @!P6 LEA R4, P0, R5, R244, 0x1 ;  /* 0x000000f40504e211 */ /* 0x000fc800078008ff */
[----:B------:R-:W-:Y:S01]  /*2c70*/  @!P6 LEA.HI.X R5, R5, R243, R8, 0x1, P0 ;  /* 0x000000f30505e211 */ /* 0x000fe200000f0c08 */
[----:B---3--:R-:W-:Y:S01]  /*2c80*/  IMAD.U32 R2, RZ, RZ, UR16 ;  /* 0x00000010ff027e24 */ /* 0x008fe2000f8e00ff */
[----:B------:R-:W-:-:S04]  /*2c90*/  DEPBAR.LE SB0, 0x0 ;  /* 0x000080000000791a */ /* 0x000fc80000000000 */
[----:B------:R-:W-:Y:S01]  /*2ca0*/  IMAD.U32 R3, RZ, RZ, UR17 ;  /* 0x00000011ff037e24 */ /* 0x000fe2000f8e00ff */
[----:B------:R-:W-:Y:S01]  /*2cb0*/  BAR.SYNC.DEFER_BLOCKING 0x0 ;  /* 0x0000000000007b1d */ /* 0x000fe20000010000 */
[----:B------:R-:W-:Y:S01]  /*2cc0*/  IMAD.U32 R3, RZ, RZ, UR8 ;  /* 0x00000008ff037e24 */ /* 0x000fe2000f8e00ff */
[----:B------:R-:W-:-:S04]  /*2cd0*/  @!P3 LEA R6, P1, R2, R244, 0x1 ;  /* 0x000000f40206b211 */ /* 0x000fc800078208ff */
[----:B------:R-:W-:Y:S01]  /*2ce0*/  @!P3 LEA.HI.X R7, R2, R243, R3, 0x1, P1 ;  /* 0x000000f30207b211 */ /* 0x000fe200008f0c03 */
[----:B------:R-:W1:Y:S01]  /*2cf0*/  LDCU UR8, c[0x0][0x3e0] ;  /* 0x00007c00ff0877ac */ /* 0x000e620008000800 */
[----:B------:R-:W-:Y:S02]  /*2d00*/  LOP3.LUT R3, R10, 0x7c00, RZ, 0xc0, !PT ;  /* 0x00007c000a037812 */ /* 0x000fe400078ec0ff */
[C---:B------:R-:W-:Y:S02]  /*2d10*/  LOP3.LUT R2, R218.reuse, 0x200, RZ, 0xc0, !PT ;  /* 0x00000200da027812 */ /* 0x040fe400078ec0ff */
[----:B------:R-:W-:Y:S02]  /*2d20*/  LOP3.LUT R218, R218, 0x400, RZ, 0xc0, !PT ;  /* 0x00000400dada7812 */ /* 0x000fe400078ec0ff */
[----:B------:R-:W-:-:S03]  /*2d30*/  IADD3 R2, PT, PT, R90, R2, R3 ;  /* 0x000000025a027210 */ /* 0x000fc60007ffe003 */
[----:B------:R-:W-:Y:S01]  /*2d40*/  IMAD R218, R0, 0x2, R218 ;  /* 0x0000000200da7824 */ /* 0x000fe200078e02da */
[----:B------:R-:W-:Y:S01]  /*2d50*/  LEA R217, R2, UR5, 0x1 ;  /* 0x0000000502d97c11 */ /* 0x000fe2000f8e08ff */
[----:B------:R-:W-:Y:S01]  /*2d60*/  @!PT LDS RZ, [RZ] ;  /* 0x00000000fffff984 */ /* 0x000fe20000000800 */
[----:B------:R-:W-:Y:S01]  /*2d70*/  @!PT LDS RZ, [RZ] ;  /* 0x00000000fffff984 */ /* 0x000fe20000000800 */
[----:B------:R-:W-:Y:S01]  /*2d80*/  @!PT LDS RZ, [RZ] ;  /* 0x00000000fffff984 */ /* 0x000fe20000000800 */
[----:B------:R-:W-:Y:S01]  /*2d90*/  @!P3 LDGSTS.E.BYPASS.LTC128B.128 [R228+0xa000], desc[UR24][R6.64] ;  /* 0x0a00000006e4bfae */ /* 0x000fe2000b981a18 */
[----:B-1----:R-:W-:-:S03]  /*2da0*/  UIMAD UR8, UR23, UR8, UR22 ;  /* 0x00000008170872a4 */ /* 0x002fc6000f8e0216 */
[----:B------:R1:W-:Y:S01]  /*2db0*/  @!P3 LDGSTS.E.BYPASS.LTC128B.128 [R228+0xb000], desc[UR24][R6.64+0x80] ;  /* 0x0b00008006e4bfae */ /* 0x0003e2000b981a18 */
[----:B------:R-:W-:-:S03]  /*2dc0*/  USHF.L.U32 UR8, UR8, 0x5, URZ ;  /* 0x0000000508087899 */ /* 0x000fc600080006ff */
        /* <DEDUP_REMOVED lines=9> */
[----:B------:R-:W-:Y:S01]  /*2e60*/  LOP3.LUT P6, RZ, R94, 0x4, RZ, 0xc0, !PT ;  /* 0x000000045eff7812 */ /* 0x000fe200078cc0ff */
[----:B-1----:R-:W-:-:S02]  /*2e70*/  IMAD.MOV.U32 R6, RZ, RZ, 0x10 ;  /* 0x00000010ff067424 */ /* 0x002fc400078e00ff */
[----:B------:R-:W-:Y:S01]  /*2e80*/  LDSM.16.M88.4 R20, [R218+UR5+0x8000] ;  /* 0x00800005da14783b */ /* 0x000fe20008000200 */
[----:B------:R-:W-:-:S03]  /*2e90*/  SEL R0, R91, 0xffffffe0, !P6 ;  /* 0xffffffe05b007807 */ /* 0x000fc60007000000 */
[----:B------:R-:W1:Y:S01]  /*2ea0*/  LDSM.16.M88.4 R12, [R217+0x2000] ;  /* 0x00200000d90c783b */ /* 0x000e620000000200 */
[----:B------:R-:W-:Y:S01]  /*2eb0*/  SEL R6, R6, 0xfffffff0, !P2 ;  /* 0xfffffff006067807 */ /* 0x000fe20005000000 */
[----:B------:R-:W-:Y:S02]  /*2ec0*/  IMAD R2, R0, 0x2, R217 ;  /* 0x0000000200027824 */ /* 0x000fe400078e02d9 */
[----:B------:R-:W3:Y:S02]  /*2ed0*/  LDSM.16.M88.4 R24, [R218+UR5+0x8800] ;  /* 0x00880005da18783b */ /* 0x000ee40008000200 */
[----:B------:R-:W-:Y:S02]  /*2ee0*/  IMAD R7, R6, 0x2, R2 ;  /* 0x0000000206077824 */ /* 0x000fe400078e0202 */
[----:B------:R-:W4:Y:S04]  /*2ef0*/  LDSM.16.M88.4 R16, [R217] ;  /* 0x00000000d910783b */ /* 0x000f280000000200 */
[----:B------:R-:W0:Y:S01]  /*2f00*/  LDGDEPBAR ;  /* 0x00000000000079af */ /* 0x000e220000000000 */
[----:B--2---:R-:W-:-:S02]  /*2f10*/  VIADD R4, R218, UR5 ;  /* 0x00000005da047c36 */ /* 0x004fc40008000000 */
[----:B------:R-:W-:Y:S02]  /*2f20*/  IMAD R5, R6, 0x2, R217 ;  /* 0x0000000206057824 */ /* 0x000fe400078e02d9 */
[----:B------:R-:W-:Y:S01]  /*2f30*/  IMAD R0, R0, 0x2, R4 ;  /* 0x0000000200007824 */ /* 0x000fe200078e0204 */
[C---:B------:R-:W-:Y:S02]  /*2f40*/  LEA R3, R6.reuse, R4, 0x1 ;  /* 0x0000000406037211 */ /* 0x040fe400078e08ff */
[----:B------:R-:W-:Y:S01]  /*2f50*/  LDSM.16.M88.4 R8, [R5+0x2000] ;  /* 0x002000000508783b */ /* 0x000fe20000000200 */
[----:B------:R-:W-:-:S03]  /*2f60*/  IMAD R6, R6, 0x2, R0 ;  /* 0x0000000206067824 */ /* 0x000fc600078e0200 */
[----:B------:R-:W2:Y:S04]  /*2f70*/  LDSM.16.M88.4 R36, [R3+0x8000] ;  /* 0x008000000324783b */ /* 0x000ea80000000200 */
[----:B------:R-:W5:Y:S04]  /*2f80*/  LDSM.16.M88.4 R44, [R3+0x8800] ;  /* 0x00880000032c783b */ /* 0x000f680000000200 */
[----:B------:R-:W5:Y:S01]  /*2f90*/  LDSM.16.M88.4 R28, [R5] ;  /* 0x00000000051c783b */ /* 0x000f620000000200 */
[C---:B-1----:R-:W-:Y:S03]  /*2fa0*/  HMMA.16816.F32 R52, R12.reuse, R20, RZ ;  /* 0x000000140c34723c */ /* 0x042fe600000018ff */
[----:B------:R-:W-:Y:S04]  /*2fb0*/  LDSM.16.M88.4 R32, [R0+0x8000] ;  /* 0x008000000020783b */ /* 0x000fe80000000200 */
[----:B------:R-:W-:Y:S01]  /*2fc0*/  LDSM.16.M88.4 R60, [R0+0x8800] ;  /* 0x00880000003c783b */ /* 0x000fe20000000200 */
[C---:B------:R-:W-:Y:S08]  /*2fd0*/  HMMA.16816.F32 R48, R12.reuse, R22, RZ ;  /* 0x000000160c30723c */ /* 0x040ff000000018ff */
[----:B---3--:R-:W-:Y:S08]  /*2fe0*/  HMMA.16816.F32 R40, R12, R24, RZ ;  /* 0x000000180c28723c */ /* 0x008ff000000018ff */
[C---:B----4-:R-:W-:Y:S08]  /*2ff0*/  HMMA.16816.F32 R64, R16.reuse, R20, RZ ;  /* 0x000000141040723c */ /* 0x050ff000000018ff */
[----:B------:R-:W-:Y:S01]  /*3000*/  HMMA.16816.F32 R72, R16, R22, RZ ;  /* 0x000000161048723c */ /* 0x000fe200000018ff */
[----:B------:R-:W1:Y:S07]  /*3010*/  LDSM.16.M88.4 R20, [R2+0x2000] ;  /* 0x002000000214783b */ /* 0x000e6e0000000200 */
[----:B------:R-:W-:Y:S08]  /*3020*/  HMMA.16816.F32 R12, R12, R26, RZ ;  /* 0x0000001a0c0c723c */ /* 0x000ff000000018ff */
[C---:B------:R-:W-:Y:S08]  /*3030*/  HMMA.16816.F32 R84, R16.reuse, R24, RZ ;  /* 0x000000181054723c */ /* 0x040ff000000018ff */
[----:B------:R-:W-:Y:S01]  /*3040*/  HMMA.16816.F32 R80, R16, R26, RZ ;  /* 0x0000001a1050723c */ /* 0x000fe200000018ff */
[----:B------:R-:W3:Y:S04]  /*3050*/  LDSM.16.M88.4 R24, [R2] ;  /* 0x000000000218783b */ /* 0x000ee80000000200 */
[----:B------:R-:W-:Y:S03]  /*3060*/  LDSM.16.M88.4 R16, [R7] ;  /* 0x000000000710783b */ /* 0x000fe60000000200 */
[C---:B--2---:R-:W-:Y:S08]  /*3070*/  HMMA.16816.F32 R56, R8.reuse, R38, R48 ;  /* 0x000000260838723c */ /* 0x044ff00000001830 */
[C---:B------:R-:W-:Y:S01]  /*3080*/  HMMA.16816.F32 R76, R8.reuse, R36, R52 ;  /* 0x00000024084c723c */ /* 0x040fe20000001834 */
[----:B------:R-:W-:Y:S07]  /*3090*/  LDSM.16.M88.4 R52, [R6+0x8800] ;  /* 0x008800000634783b */ /* 0x000fee0000000200 */
[C---:B-----5:R-:W-:Y:S08]  /*30a0*/  HMMA.16816.F32 R68, R8.reuse, R44, R40 ;  /* 0x0000002c0844723c */ /* 0x060ff00000001828 */
[----:B------:R-:W-:Y:S01]  /*30b0*/  HMMA.16816.F32 R48, R8, R46, R12 ;  /* 0x0000002e0830723c */ /* 0x000fe2000000180c */
[----:B------:R-:W-:Y:S07]  /*30c0*/  LDSM.16.M88.4 R12, [R7+0x2000] ;  /* 0x00200000070c783b */ /* 0x000fee0000000200 */
[C---:B------:R-:W-:Y:S08]  /*30d0*/  HMMA.16816.F32 R40, R28.reuse, R36, R64 ;  /* 0x000000241c28723c */ /* 0x040ff00000001840 */
[C---:B------:R-:W-:Y:S01]  /*30e0*/  HMMA.16816.F32 R8, R28.reuse, R38, R72 ;  /* 0x000000261c08723c */ /* 0x040fe20000001848 */
[----:B------:R-:W2:Y:S07]  /*30f0*/  LDSM.16.M88.4 R36, [R6+0x8000] ;  /* 0x008000000624783b */ /* 0x000eae0000000200 */
[C---:B------:R-:W-:Y:S08]  /*3100*/  HMMA.16816.F32 R84, R28.reuse, R44, R84 ;  /* 0x0000002c1c54723c */ /* 0x040ff00000001854 */
[----:B------:R-:W-:Y:S01]  /*3110*/  HMMA.16816.F32 R72, R28, R46, R80 ;  /* 0x0000002e1c48723c */ /* 0x000fe20000001850 */
[----:B------:R-:W-:Y:S07]  /*3120*/  LDSM.16.M88.4 R28, [R217+0x4000] ;  /* 0x00400000d91c783b */ /* 0x000fee0000000200 */
[C---:B-1----:R-:W-:Y:S08]  /*3130*/  HMMA.16816.F32 R76, R20.reuse, R32, R76 ;  /* 0x00000020144c723c */ /* 0x042ff0000000184c */
[C---:B------:R-:W-:Y:S08]  /*3140*/  HMMA.16816.F32 R68, R20.reuse, R60, R68 ;  /* 0x0000003c1444723c */ /* 0x040ff00000001844 */
[C---:B------:R-:W-:Y:S08]  /*3150*/  HMMA.16816.F32 R64, R20.reuse, R34, R56 ;  /* 0x000000221440723c */ /* 0x040ff00000001838 */
[----:B------:R-:W-:Y:S08]  /*3160*/  HMMA.16816.F32 R48, R20, R62, R48 ;  /* 0x0000003e1430723c */ /* 0x000ff00000001830 */
[C---:B---3--:R-:W-:Y:S01]  /*3170*/  HMMA.16816.F32 R44, R24.reuse, R32, R40 ;  /* 0x00000020182c723c */ /* 0x048fe20000001828 */
[----:B------:R-:W-:Y:S07]  /*3180*/  LDSM.16.M88.4 R40, [R218+UR5+0x9800] ;  /* 0x00980005da28783b */ /* 0x000fee0008000200 */
[C---:B------:R-:W-:Y:S01]  /*3190*/  HMMA.16816.F32 R20, R24.reuse, R34, R8 ;  /* 0x000000221814723c */ /* 0x040fe20000001808 */
[----:B------:R-:W-:Y:S04]  /*31a0*/  LDSM.16.M88.4 R8, [R217+0x6000] ;  /* 0x00600000d908783b */ /* 0x000fe80000000200 */
[----:B------:R-:W1:Y:S03]  /*31b0*/  LDSM.16.M88.4 R32, [R218+UR5+0x9000] ;  /* 0x00900005da20783b */ /* 0x000e660008000200 */
[C---:B------:R-:W-:Y:S08]  /*31c0*/  HMMA.16816.F32 R56, R24.reuse, R60, R84 ;  /* 0x0000003c1838723c */ /* 0x040ff00000001854 */
[----:B------:R-:W-:Y:S08]  /*31d0*/  HMMA.16816.F32 R24, R24, R62, R72 ;  /* 0x0000003e1818723c */ /* 0x000ff00000001848 */
[C---:B--2---:R-:W-:Y:S08]  /*31e0*/  HMMA.16816.F32 R72, R12.reuse, R38, R64 ;  /* 0x000000260c48723c */ /* 0x044ff00000001840 */
[C---:B------:R-:W-:Y:S08]  /*31f0*/  HMMA.16816.F32 R76, R12.reuse, R36, R76 ;  /* 0x000000240c4c723c */ /* 0x040ff0000000184c */
[C---:B------:R-:W-:Y:S08]  /*3200*/  HMMA.16816.F32 R80, R12.reuse, R52, R68 ;  /* 0x000000340c50723c */ /* 0x040ff00000001844 */
[----:B------:R-:W-:Y:S01]  /*3210*/  HMMA.16816.F32 R60, R12, R54, R48 ;  /* 0x000000360c3c723c */ /* 0x000fe20000001830 */
[----:B------:R-:W-:Y:S07]  /*3220*/  LDSM.16.M88.4 R48, [R3+0x9800] ;  /* 0x009800000330783b */ /* 0x000fee0000000200 */
[C---:B------:R-:W-:Y:S01]  /*3230*/  HMMA.16816.F32 R64, R16.reuse, R36, R44 ;  /* 0x000000241040723c */ /* 0x040fe2000000182c */
[----:B------:R-:W-:Y:S07]  /*3240*/  LDSM.16.M88.4 R44, [R3+0x9000] ;  /* 0x00900000032c783b */ /* 0x000fee0000000200 */
[C---:B------:R-:W-:Y:S01]  /*3250*/  HMMA.16816.F32 R36, R16.reuse, R38, R20 ;  /* 0x000000261024723c */ /* 0x040fe20000001814 */
[----:B------:R-:W2:Y:S07]  /*3260*/  LDSM.16.M88.4 R20, [R5+0x6000] ;  /* 0x006000000514783b */ /* 0x000eae0000000200 */
[C---:B------:R-:W-:Y:S01]  /*3270*/  HMMA.16816.F32 R12, R16.reuse, R52, R56 ;  /* 0x00000034100c723c */ /* 0x040fe20000001838 */
[----:B------:R-:W-:Y:S07]  /*3280*/  LDSM.16.M88.4 R56, [R6+0x9800] ;  /* 0x009800000638783b */ /* 0x000fee0000000200 */
[----:B------:R-:W-:Y:S01]  /*3290*/  HMMA.16816.F32 R16, R16, R54, R24 ;  /* 0x000000361010723c */ /* 0x000fe20000001818 */
[----:B------:R-:W3:Y:S07]  /*32a0*/  LDSM.16.M88.4 R24, [R5+0x4000] ;  /* 0x004000000518783b */ /* 0x000eee0000000200 */
[----:B-1----:R-:W-:Y:S08]  /*32b0*/  HMMA.16816.F32 R52, R8, R32, R76 ;  /* 0x000000200834723c */ /* 0x002ff0000000184c */
[C---:B------:R-:W-:Y:S01]  /*32c0*/  HMMA.16816.F32 R68, R28.reuse, R34, R36 ;  /* 0x000000221c44723c */ /* 0x040fe20000001824 */
[----:B------:R-:W-:Y:S07]  /*32d0*/  LDSM.16.M88.4 R36, [R0+0x9000] ;  /* 0x009000000024783b */ /* 0x000fee0000000200 */
[----:B------:R-:W-:Y:S01]  /*32e0*/  HMMA.16816.F32 R76, R28, R40, R12 ;  /* 0x000000281c4c723c */ /* 0x000fe2000000180c */
[----:B------:R-:W1:Y:S07]  /*32f0*/  LDSM.16.M88.4 R12, [R2+0x6000] ;  /* 0x00600000020c783b */ /* 0x000e6e0000000200 */
[C---:B------:R-:W-:Y:S08]  /*3300*/  HMMA.16816.F32 R72, R8.reuse, R34, R72 ;  /* 0x000000220848723c */ /* 0x040ff00000001848 */
[C---:B------:R-:W-:Y:S08]  /*3310*/  HMMA.16816.F32 R80, R8.reuse, R40, R80 ;  /* 0x000000280850723c */ /* 0x040ff00000001850 */
[----:B------:R-:W-:Y:S01]  /*3320*/  HMMA.16816.F32 R60, R8, R42, R60 ;  /* 0x0000002a083c723c */ /* 0x000fe2000000183c */
[----:B------:R-:W-:Y:S07]  /*3330*/  LDSM.16.M88.4 R8, [R7+0x6000] ;  /* 0x006000000708783b */ /* 0x000fee0000000200 */
[C---:B------:R-:W-:Y:S01]  /*3340*/  HMMA.16816.F32 R64, R28.reuse, R32, R64 ;  /* 0x000000201c40723c */ /* 0x040fe20000001840 */
[----:B------:R4:W5:Y:S07]  /*3350*/  LDSM.16.M88.4 R32, [R0+0x9800] ;  /* 0x009800000020783b */ /* 0x00096e0000000200 */
[----:B------:R-:W-:Y:S01]  /*3360*/  HMMA.16816.F32 R40, R28, R42, R16 ;  /* 0x0000002a1c28723c */ /* 0x000fe20000001810 */
[----:B------:R3:W5:Y:S04]  /*3370*/  LDSM.16.M88.4 R16, [R2+0x4000] ;  /* 0x004000000210783b */ /* 0x0007680000000200 */
[----:B------:R-:W5:Y:S03]  /*3380*/  LDSM.16.M88.4 R28, [R6+0x9000] ;  /* 0x00900000061c783b */ /* 0x000f660000000200 */
[C---:B--2---:R-:W-:Y:S08]  /*3390*/  HMMA.16816.F32 R72, R20.reuse, R46, R72 ;  /* 0x0000002e1448723c */ /* 0x044ff00000001848 */
[----:B------:R-:W-:Y:S01]  /*33a0*/  HMMA.16816.F32 R52, R20, R44, R52 ;  /* 0x0000002c1434723c */ /* 0x000fe20000001834 */
[----:B----4-:R-:W-:-:S07]  /*33b0*/  IMAD.U32 R0, RZ, RZ, UR4 ;  /* 0x00000004ff007e24 */ /* 0x010fce000f8e00ff */
[----:B------:R-:W-:Y:S01]  /*33c0*/  HMMA.16816.F32 R80, R20, R48, R80 ;  /* 0x000000301450723c */ /* 0x000fe20000001850 */
[----:B---3--:R-:W-:-:S05]  /*33d0*/  IMAD.SHL.U32 R2, R94, 0x2, RZ ;  /* 0x000000025e027824 */ /* 0x008fca00078e00ff */
[----:B------:R-:W-:Y:S02]  /*33e0*/  LOP3.LUT R2, R2, 0x6, RZ, 0xc0, !PT ;  /* 0x0000000602027812 */ /* 0x000fe400078ec0ff */
[----:B------:R-:W-:Y:S01]  /*33f0*/  HMMA.16816.F32 R60, R20, R50, R60 ;  /* 0x00000032143c723c */ /* 0x000fe2000000183c */
[----:B------:R-:W2:Y:S01]  /*3400*/  LDSM.16.M88.4 R20, [R7+0x4000] ;  /* 0x004000000714783b */ /* 0x000ea20000000200 */
[----:B------:R-:W-:Y:S01]  /*3410*/  LEA R0, R0, R2, 0x5 ;  /* 0x0000000200007211 */ /* 0x000fe200078e28ff */
[----:B------:R-:W-:-:S04]  /*3420*/  DEPBAR.LE SB0, 0x0 ;  /* 0x000080000000791a */ /* 0x000fc80000000000 */
[C---:B------:R-:W-:Y:S01]  /*3430*/  VIADD R2, R0.reuse, 0x1 ;  /* 0x0000000100027836 */ /* 0x040fe20000000000 */
[C---:B------:R-:W-:Y:S01]  /*3440*/  HMMA.16816.F32 R64, R24.reuse, R44, R64 ;  /* 0x0000002c1840723c */ /* 0x040fe20000001840 */
[C---:B------:R-:W-:Y:S02]  /*3450*/  VIADD R3, R0.reuse, 0x9 ;  /* 0x0000000900037836 */ /* 0x040fe40000000000 */
[----:B------:R-:W-:Y:S01]  /*3460*/  VIADD R5, R0, 0x19 ;  /* 0x0000001900057836 */ /* 0x000fe20000000000 */
[----:B------:R-:W-:Y:S01]  /*3470*/  BAR.SYNC.DEFER_BLOCKING 0x0 ;  /* 0x0000000000007b1d */ /* 0x000fe20000010000 */
[----:B------:R-:W-:Y:S01]  /*3480*/  ISETP.GE.AND P1, PT, R2, UR26, PT ;  /* 0x0000001a02007c0c */ /* 0x000fe2000bf26270 */
[----:B------:R-:W-:Y:S01]  /*3490*/  VIADD R2, R0, 0x8 ;  /* 0x0000000800027836 */ /* 0x000fe20000000000 */
[----:B------:R-:W-:Y:S01]  /*34a0*/  ISETP.GE.AND P5, PT, R3, UR26, PT ;  /* 0x0000001a03007c0c */ /* 0x000fe2000bfa6270 */
[----:B------:R-:W-:Y:S03]  /*34b0*/  HMMA.16816.F32 R68, R24, R46, R68 ;  /* 0x0000002e1844723c */ /* 0x000fe60000001844 */
[----:B------:R-:W-:Y:S01]  /*34c0*/  ISETP.GE.AND P0, PT, R2, UR26, PT ;  /* 0x0000001a02007c0c */ /* 0x000fe2000bf06270 */
[----:B------:R-:W-:-:S04]  /*34d0*/  VIADD R2, R0, 0x10 ;  /* 0x0000001000027836 */ /* 0x000fc80000000000 */
[----:B------:R-:W-:Y:S01]  /*34e0*/  HMMA.16816.F32 R76, R24, R48, R76 ;  /* 0x00000030184c723c */ /* 0x000fe2000000184c */
[----:B------:R-:W-:Y:S01]  /*34f0*/  ISETP.GE.AND P4, PT, R2, UR26, PT ;  /* 0x0000001a02007c0c */ /* 0x000fe2000bf86270 */
[----:B------:R-:W-:-:S06]  /*3500*/  VIADD R2, R0, 0x11 ;  /* 0x0000001100027836 */ /* 0x000fcc0000000000 */
[----:B------:R-:W-:Y:S08]  /*3510*/  HMMA.16816.F32 R24, R24, R50, R40 ;  /* 0x000000321818723c */ /* 0x000ff00000001828 */
[C---:B-1----:R-:W-:Y:S08]  /*3520*/  HMMA.16816.F32 R48, R12.reuse, R38, R72 ;  /* 0x000000260c30723c */ /* 0x042ff00000001848 */
[C---:B------:R-:W-:Y:S08]  /*3530*/  HMMA.16816.F32 R40, R12.reuse, R36, R52 ;  /* 0x000000240c28723c */ /* 0x040ff00000001834 */
[C---:B-----5:R-:W-:Y:S08]  /*3540*/  HMMA.16816.F32 R72, R12.reuse, R32, R80 ;  /* 0x000000200c48723c */ /* 0x060ff00000001850 */
[----:B------:R-:W-:Y:S08]  /*3550*/  HMMA.16816.F32 R44, R12, R34, R60 ;  /* 0x000000220c2c723c */ /* 0x000ff0000000183c */
[C---:B------:R-:W-:Y:S08]  /*3560*/  HMMA.16816.F32 R52, R16.reuse, R36, R64 ;  /* 0x000000241034723c */ /* 0x040ff00000001840 */
[C---:B------:R-:W-:Y:S08]  /*3570*/  HMMA.16816.F32 R60, R16.reuse, R38, R68 ;  /* 0x00000026103c723c */ /* 0x040ff00000001844 */
[C---:B------:R-:W-:Y:S08]  /*3580*/  HMMA.16816.F32 R36, R16.reuse, R32, R76 ;  /* 0x000000201024723c */ /* 0x040ff0000000184c */
[----:B------:R-:W-:Y:S08]  /*3590*/  HMMA.16816.F32 R16, R16, R34, R24 ;  /* 0x000000221010723c */ /* 0x000ff00000001818 */
[----:B------:R-:W-:Y:S01]  /*35a0*/  HMMA.16816.F32 R12, R8, R28, R40 ;  /* 0x0000001c080c723c */ /* 0x000fe20000001828 */
[----:B------:R-:W-:-:S04]  /*35b0*/  LOP3.LUT R40, R94, 0x1f, RZ, 0xc0, !PT ;  /* 0x0000001f5e287812 */ /* 0x000fc800078ec0ff */
[----:B------:R-:W-:Y:S01]  /*35c0*/  IADD3 R40, P3, P2, R88, UR8, R40 ;  /* 0x0000000858287c10 */ /* 0x000fe2000fa7e028 */
[----:B------:R-:W-:Y:S02]  /*35d0*/  USHF.R.S32.HI UR8, URZ, 0x1f, UR8 ;  /* 0x0000001fff087899 */ /* 0x000fe40008011408 */
[C---:B------:R-:W-:Y:S08]  /*35e0*/  HMMA.16816.F32 R24, R8.reuse, R30, R48 ;  /* 0x0000001e0818723c */ /* 0x040ff00000001830 */
[----:B------:R-:W-:Y:S03]  /*35f0*/  HMMA.16816.F32 R32, R8, R56, R72 ;  /* 0x000000380820723c */ /* 0x000fe60000001848 */
[----:B------:R-:W-:-:S05]  /*3600*/  FSEL R13, R13, -INF , !P1 ;  /* 0xff8000000d0d7808 */ /* 0x000fca0004800000 */
[----:B------:R-:W-:Y:S08]  /*3610*/  HMMA.16816.F32 R44, R8, R58, R44 ;  /* 0x0000003a082c723c */ /* 0x000ff0000000182c */
[----:B--2---:R-:W-:Y:S01]  /*3620*/  HMMA.16816.F32 R8, R20, R28, R52 ;  /* 0x0000001c1408723c */ /* 0x004fe20000001834 */
[----:B------:R-:W-:Y:S02]  /*3630*/  IADD3.X R52, PT, PT, R89, UR8, RZ, P3, P2 ;  /* 0x0000000859347c10 */ /* 0x000fe40009fe44ff */
[----:B------:R-:W-:Y:S01]  /*3640*/  ISETP.GE.AND P3, PT, R2, UR26, PT ;  /* 0x0000001a02007c0c */ /* 0x000fe2000bf66270 */
[C---:B------:R-:W-:Y:S01]  /*3650*/  VIADD R2, R0.reuse, 0x18 ;  /* 0x0000001800027836 */ /* 0x040fe20000000000 */
[----:B------:R-:W-:-:S02]  /*3660*/  ISETP.GE.AND P2, PT, R0, UR26, PT ;  /* 0x0000001a00007c0c */ /* 0x000fc4000bf46270 */
[----:B------:R-:W-:Y:S01]  /*3670*/  FSEL R29, R15, -INF , !P1 ;  /* 0xff8000000f1d7808 */ /* 0x000fe20004800000 */
[----:B------:R-:W-:Y:S01]  /*3680*/  HMMA.16816.F32 R60, R20, R30, R60 ;  /* 0x0000001e143c723c */ /* 0x000fe2000000183c */
[----:B------:R-:W-:Y:S02]  /*3690*/  FSEL R28, R14, -INF , !P2 ;  /* 0xff8000000e1c7808 */ /* 0x000fe40005000000 */
[----:B------:R-:W-:Y:S02]  /*36a0*/  FSEL R12, R12, -INF , !P2 ;  /* 0xff8000000c0c7808 */ /* 0x000fe40005000000 */
[----:B------:R-:W-:-:S03]  /*36b0*/  FSEL R76, R32, -INF , !P4 ;  /* 0xff800000204c7808 */ /* 0x000fc60006000000 */
[C---:B------:R-:W-:Y:S03]  /*36c0*/  HMMA.16816.F32 R48, R20.reuse, R56, R36 ;  /* 0x000000381430723c */ /* 0x040fe60000001824 */
[----:B------:R-:W-:Y:S02]  /*36d0*/  FSEL R68, R10, -INF , !P2 ;  /* 0xff8000000a447808 */ /* 0x000fe40005000000 */
[----:B------:R-:W-:Y:S02]  /*36e0*/  FSEL R56, R8, -INF , !P2 ;  /* 0xff80000008387808 */ /* 0x000fe40005000000 */
[----:B------:R-:W-:Y:S01]  /*36f0*/  FSEL R72, R11, -INF , !P1 ;  /* 0xff8000000b487808 */ /* 0x000fe20004800000 */
[----:B------:R-:W-:Y:S01]  /*3700*/  HMMA.16816.F32 R36, R20, R58, R16 ;  /* 0x0000003a1424723c */ /* 0x000fe20000001810 */
[----:B------:R-:W-:Y:S02]  /*3710*/  FSEL R66, R9, -INF , !P1 ;  /* 0xff80000009427808 */ /* 0x000fe40004800000 */
[----:B------:R-:W-:-:S02]  /*3720*/  ISETP.GE.AND P2, PT, R2, UR26, PT ;  /* 0x0000001a02007c0c */ /* 0x000fc4000bf46270 */
[----:B------:R-:W-:Y:S02]  /*3730*/  FSEL R16, R26, -INF , !P0 ;  /* 0xff8000001a107808 */ /* 0x000fe40004000000 */
[----:B------:R-:W-:Y:S02]  /*3740*/  FSEL R10, R24, -INF , !P0 ;  /* 0xff800000180a7808 */ /* 0x000fe40004000000 */
[----:B------:R-:W-:Y:S02]  /*3750*/  FSEL R11, R25, -INF , !P5 ;  /* 0xff800000190b7808 */ /* 0x000fe40006800000 */
[----:B------:R-:W-:Y:S02]  /*3760*/  FSEL R67, R62, -INF , !P0 ;  /* 0xff8000003e437808 */ /* 0x000fe40004000000 */
[----:B------:R-:W-:Y:S01]  /*3770*/  FSEL R23, R60, -INF , !P0 ;  /* 0xff8000003c177808 */ /* 0x000fe20004000000 */
[----:B------:R-:W-:Y:S06]  /*3780*/  BRA.U !UP1, `(.L_x_1550) ;  /* 0x00000001095c7547 */ /* 0x000fec000b800000 */
[----:B------:R-:W-:-:S04]  /*3790*/  ULEA.HI.SX32 UR8, UR21, 0xfffffffe, 0x1b ;  /* 0xfffffffe15087891 */ /* 0x000fc8000f8fdaff */
[----:B------:R-:W-:Y:S02]  /*37a0*/  UIMAD.WIDE.U32 UR14, UR14, UR8, URZ ;  /* 0x000000080e0e72a5 */ /* 0x000fe4000f8e00ff */
[----:B------:R-:W-:Y:S02]  /*37b0*/  UIMAD UR8, UR11, UR8, URZ ;  /* 0x000000080b0872a4 */ /* 0x000fe4000f8e02ff */
[----:B------:R-:W-:Y:S02]  /*37c0*/  UIADD3 UR12, UP0, UPT, UR12, UR14, URZ ;  /* 0x0000000e0c0c7290 */ /* 0x000fe4000ff1e0ff */
[----:B------:R-:W-:Y:S01]  /*37d0*/  UIADD3 UR8, UPT, UPT, UR15, UR8, URZ ;  /* 0x000000080f087290 */ /* 0x000fe2000fffe0ff */
[----:B------:R-:W-:Y:S02]  /*37e0*/  IMAD.U32 R2, RZ, RZ, UR14 ;  /* 0x0000000eff027e24 */ /* 0x000fe4000f8e00ff */
[----:B------:R-:W-:Y:S01]  /*37f0*/  IMAD.U32 R3, RZ, RZ, UR15 ;  /* 0x0000000fff037e24 */ /* 0x000fe2000f8e00ff */
[----:B------:R-:W-:Y:S01]  /*3800*/  UIADD3.X UR13, UPT, UPT, UR13, UR8, URZ, UP0, !UPT ;  /* 0x000000080d0d7290 */ /* 0x000fe200087fe4ff */
[----:B------:R-:W-:Y:S01]  /*3810*/  IMAD.U32 R3, RZ, RZ, UR12 ;  /* 0x0000000cff037e24 */ /* 0x000fe2000f8e00ff */
[----:B------:R-:W-:-:S02]  /*3820*/  MOV R0, UR8 ;  /* 0x0000000800007c02 */ /* 0x000fc40008000f00 */
[----:B------:R-:W-:-:S04]  /*3830*/  LEA R6, P0, R2, R242, 0x1 ;  /* 0x000000f202067211 */ /* 0x000fc800078008ff */
[-C--:B------:R-:W-:Y:S02]  /*3840*/  LEA.HI.X R7, R2, R241.reuse, R0, 0x1, P0 ;  /* 0x000000f102077211 */ /* 0x080fe400000f0c00 */
[C---:B------:R-:W-:Y:S02]  /*3850*/  LEA R2, P0, R3.reuse, R242, 0x1 ;  /* 0x000000f203027211 */ /* 0x040fe400078008ff */
[----:B------:R-:W-:Y:S01]  /*3860*/  MOV R0, UR13 ;  /* 0x0000000d00007c02 */ /* 0x000fe20008000f00 */
        /* <DEDUP_REMOVED lines=8> */
[----:B------:R-:W0:Y:S02]  /*38f0*/  LDGDEPBAR ;  /* 0x00000000000079af */ /* 0x000e240000000000 */
.L_x_1550:
[----:B------:R-:W-:Y:S01]  /*3900*/  FMNMX3.FTZ R0, R12, R13, R10, !PT ;  /* 0x0000000d0c007276 */ /* 0x000fe2000781000a */
[----:B------:R-:W2:Y:S01]  /*3910*/  LDCU UR23, c[0x0][0x45c] ;  /* 0x00008b80ff1777ac */ /* 0x000ea20008000800 */
[----:B------:R-:W-:Y:S01]  /*3920*/  ISETP.GE.AND P1, PT, R5, UR26, PT ;  /* 0x0000001a05007c0c */ /* 0x000fe2000bf26270 */
[----:B------:R-:W-:Y:S01]  /*3930*/  IMAD.WIDE.U32 R132, R40, -0x2daee0ad, RZ ;  /* 0xd2511f5328847825 */ /* 0x000fe200078e00ff */
[----:B------:R-:W-:Y:S01]  /*3940*/  FSEL R70, R33, -INF , !P3 ;  /* 0xff80000021467808 */ /* 0x000fe20005800000 */
[----:B------:R-:W-:Y:S01]  /*3950*/  UIADD3 UR8, UPT, UPT, UR29, -0x4498517b, URZ ;  /* 0xbb67ae851d087890 */ /* 0x000fe2000fffe0ff */
[----:B------:R-:W-:Y:S01]  /*3960*/  FSEL R73, R44, -INF , !P2 ;  /* 0xff8000002c497808 */ /* 0x000fe20005000000 */
[----:B------:R-:W-:Y:S01]  /*3970*/  UIADD3 UR22, UPT, UPT, UR28, 0x3c6ef372, URZ ;  /* 0x3c6ef3721c167890 */ /* 0x000fe2000fffe0ff */
[----:B------:R-:W-:Y:S01]  /*3980*/  FMNMX3.FTZ R0, R0, R11, R76, !PT ;  /* 0x0000000b00007276 */ /* 0x000fe2000781004c */
[----:B------:R-:W-:Y:S01]  /*3990*/  UIADD3 UR16, UPT, UPT, UR29, 0x76cf5d0a, URZ ;  /* 0x76cf5d0a1d107890 */ /* 0x000fe2000fffe0ff */
[----:B------:R-:W-:Y:S01]  /*39a0*/  FSEL R77, R45, -INF , !P1 ;  /* 0xff8000002d4d7808 */ /* 0x000fe20004800000 */
[----:B------:R-:W-:Y:S01]  /*39b0*/  UIADD3 UR14, UPT, UPT, UR29, 0x32370b8f, URZ ;  /* 0x32370b8f1d0e7890 */ /* 0x000fe2000fffe0ff */
[----:B------:R-:W-:Y:S01]  /*39c0*/  FMNMX3.FTZ R0, R0, R70, R73, !PT ;  /* 0x0000004600007276 */ /* 0x000fe20007810049 */
[----:B------:R-:W-:Y:S01]  /*39d0*/  UIADD3 UR15, UPT, UPT, UR28, -0x255992d5, URZ ;  /* 0xdaa66d2b1c0f7890 */ /* 0x000fe2000fffe0ff */
[----:B------:R-:W-:Y:S01]  /*39e0*/  FSEL R15, R27, -INF , !P5 ;  /* 0xff8000001b0f7808 */ /* 0x000fe20006800000 */
[----:B------:R-:W-:Y:S01]  /*39f0*/  UIADD3 UR13, UPT, UPT, UR28, 0x78dde6e4, URZ ;  /* 0x78dde6e41c0d7890 */ /* 0x000fe2000fffe0ff */
[----:B------:R-:W-:Y:S01]  /*3a00*/  FMNMX.FTZ R0, R77, R0, !PT ;  /* 0x000000004d007209 */ /* 0x000fe20007810000 */
[----:B------:R-:W-:Y:S01]  /*3a10*/  UIADD3 UR12, UPT, UPT, UR29, -0x126145ec, URZ ;  /* 0xed9eba141d0c7890 */ /* 0x000fe2000fffe0ff */
[----:B------:R-:W-:Y:S01]  /*3a20*/  FSEL R69, R34, -INF , !P4 ;  /* 0xff80000022457808 */ /* 0x000fe20006000000 */
[----:B------:R-:W-:Y:S01]  /*3a30*/  UIADD3 UR10, UPT, UPT, UR29, -0x56f99767, URZ ;  /* 0xa90668991d0a7890 */ /* 0x000fe2000fffe0ff */
[----:B------:R-:W-:Y:S01]  /*3a40*/  FSEL R71, R35, -INF , !P3 ;  /* 0xff80000023477808 */ /* 0x000fe20005800000 */
[----:B-1----:R-:W1:Y:S01]  /*3a50*/  SHFL.BFLY PT, R2, R0, 0x2, 0x1f ;  /* 0x0c401f0000027f89 */ /* 0x002e6200000e0000 */
[----:B------:R-:W-:Y:S01]  /*3a60*/  FSEL R78, R46, -INF , !P2 ;  /* 0xff8000002e4e7808 */ /* 0x000fe20005000000 */
[----:B------:R-:W-:Y:S01]  /*3a70*/  UIADD3 UR9, UPT, UPT, UR28, -0x4ab325aa, URZ ;  /* 0xb54cda561c097890 */ /* 0x000fe2000fffe0ff */
[----:B------:R-:W-:Y:S01]  /*3a80*/  FSEL R79, R47, -INF , !P1 ;  /* 0xff8000002f4f7808 */ /* 0x000fe20004800000 */
[----:B------:R-:W3:Y:S01]  /*3a90*/  LDCU UR17, c[0x0][0x4f8] ;  /* 0x00009f00ff1177ac */ /* 0x000ee20008000800 */
[----:B------:R-:W-:-:S02]  /*3aa0*/  SHF.R.U32.HI R18, RZ, 0x5, R94 ;  /* 0x00000005ff127819 */ /* 0x000fc4000001165e */
[----:B------:R-:W-:Y:S01]  /*3ab0*/  FSEL R19, R61, -INF , !P5 ;  /* 0xff8000003d137808 */ /* 0x000fe20006800000 */
[----:B------:R-:W-:Y:S01]  /*3ac0*/  UIADD3 UR11, UPT, UPT, UR28, 0x1715609d, URZ ;  /* 0x1715609d1c0b7890 */ /* 0x000fe2000fffe0ff */
[----:B------:R-:W-:Y:S02]  /*3ad0*/  FSEL R84, R48, -INF , !P4 ;  /* 0xff80000030547808 */ /* 0x000fe40006000000 */
[----:B------:R-:W-:Y:S02]  /*3ae0*/  FSEL R86, R49, -INF , !P3 ;  /* 0xff80000031567808 */ /* 0x000fe40005800000 */
[----:B------:R-:W-:Y:S02]  /*3af0*/  FSEL R93, R37, -INF , !P1 ;  /* 0xff800000255d7808 */ /* 0x000fe40004800000 */
[----:B------:R-:W-:Y:S02]  /*3b00*/  FSEL R17, R63, -INF , !P5 ;  /* 0xff8000003f117808 */ /* 0x000fe40006800000 */
[----:B------:R-:W-:-:S02]  /*3b10*/  FSEL R85, R50, -INF , !P4 ;  /* 0xff80000032557808 */ /* 0x000fc40006000000 */
[----:B------:R-:W-:Y:S02]  /*3b20*/  FSEL R95, R51, -INF , !P3 ;  /* 0xff800000335f7808 */ /* 0x000fe40005800000 */
[----:B------:R-:W-:Y:S01]  /*3b30*/  FSEL R87, R38, -INF , !P2 ;  /* 0xff80000026577808 */ /* 0x000fe20005000000 */
[----:B---3--:R-:W-:Y:S01]  /*3b40*/  ULOP3.LUT UR17, UR17, 0xff, URZ, 0xc0, !UPT ;  /* 0x000000ff11117892 */ /* 0x008fe2000f8ec0ff */
[----:B-1----:R-:W-:-:S05]  /*3b50*/  FMNMX.FTZ R0, R0, R2, !PT ;  /* 0x0000000200007209 */ /* 0x002fca0007810000 */
[----:B------:R-:W1:Y:S02]  /*3b60*/  SHFL.BFLY PT, R2, R0, 0x1, 0x1f ;  /* 0x0c201f0000027f89 */ /* 0x000e6400000e0000 */
[----:B-1----:R-:W-:Y:S02]  /*3b70*/  FMNMX.FTZ R134, R0, R2, !PT ;  /* 0x0000000200867209 */ /* 0x002fe40007810000 */
[----:B------:R-:W-:Y:S02]  /*3b80*/  FMNMX3.FTZ R2, R28, R29, R16, !PT ;  /* 0x0000001d1c027276 */ /* 0x000fe40007810010 */
[C---:B------:R-:W-:Y:S01]  /*3b90*/  FSETP.NEU.FTZ.AND P0, PT, R134.reuse, -INF , PT ;  /* 0xff8000008600780b */ /* 0x040fe20003f1d000 */
[----:B--2---:R-:W-:Y:S01]  /*3ba0*/  FMUL.FTZ R0, R134, UR23 ;  /* 0x0000001786007c20 */ /* 0x004fe20008410000 */
[----:B------:R-:W-:-:S04]  /*3bb0*/  FMNMX3.FTZ R2, R2, R15, R69, !PT ;  /* 0x0000000f02027276 */ /* 0x000fc80007810045 */
[----:B------:R-:W-:Y:S02]  /*3bc0*/  FMNMX3.FTZ R2, R2, R71, R78, !PT ;  /* 0x0000004702027276 */ /* 0x000fe4000781004e */
[----:B------:R-:W-:Y:S02]  /*3bd0*/  FSEL R21, R0, RZ, P0 ;  /* 0x000000ff00157208 */ /* 0x000fe40000000000 */
[----:B------:R-:W-:-:S05]  /*3be0*/  FMNMX.FTZ R2, R79, R2, !PT ;  /* 0x000000024f027209 */ /* 0x000fca0007810000 */
[----:B------:R-:W1:Y:S02]  /*3bf0*/  SHFL.BFLY PT, R0, R2, 0x2, 0x1f ;  /* 0x0c401f0002007f89 */ /* 0x000e6400000e0000 */
[----:B-1----:R-:W-:-:S05]  /*3c00*/  FMNMX.FTZ R2, R2, R0, !PT ;  /* 0x0000000002027209 */ /* 0x002fca0007810000 */
[----:B------:R-:W1:Y:S02]  /*3c10*/  SHFL.BFLY PT, R0, R2, 0x1, 0x1f ;  /* 0x0c201f0002007f89 */ /* 0x000e6400000e0000 */
[----:B-1----:R-:W-:-:S04]  /*3c20*/  FMNMX.FTZ R2, R2, R0, !PT ;  /* 0x0000000002027209 */ /* 0x002fc80007810000 */
[C---:B------:R-:W-:Y:S01]  /*3c30*/  FSETP.NEU.FTZ.AND P0, PT, R2.reuse, -INF , PT ;  /* 0xff8000000200780b */ /* 0x040fe20003f1d000 */
[----:B------:R-:W-:-:S05]  /*3c40*/  FMUL.FTZ R0, R2, UR23 ;  /* 0x0000001702007c20 */ /* 0x000fca0008410000 */
[----:B------:R-:W-:Y:S01]  /*3c50*/  FSEL R20, R0, RZ, P0 ;  /* 0x000000ff00147208 */ /* 0x000fe20000000000 */
[----:B------:R-:W-:Y:S01]  /*3c60*/  IMAD.U32 R0, RZ, RZ, UR20 ;  /* 0x00000014ff007e24 */ /* 0x000fe2000f8e00ff */
[----:B------:R-:W-:Y:S02]  /*3c70*/  LOP3.LUT P0, RZ, R94, 0x2, RZ, 0xc0, !PT ;  /* 0x000000025eff7812 */ /* 0x000fe4000780c0ff */
[----:B------:R-:W-:Y:S01]  /*3c80*/  FSEL R94, R39, -INF , !P1 ;  /* 0xff800000275e7808 */ /* 0x000fe20004800000 */
[----:B------:R-:W-:-:S04]  /*3c90*/  IMAD R18, R0, 0x8, R18 ;  /* 0x0000000800127824 */ /* 0x000fc800078e0212 */
[C---:B------:R-:W-:Y:S02]  /*3ca0*/  VIADD R0, R18.reuse, 0x4 ;  /* 0x0000000412007836 */ /* 0x040fe40000000000 */
[----:B------:R-:W-:-:S04]  /*3cb0*/  IMAD.WIDE.U32 R138, R18, -0x326172a9, RZ ;  /* 0xcd9e8d57128a7825 */ /* 0x000fc800078e00ff */
[----:B------:R-:W-:-:S04]  /*3cc0*/  IMAD.WIDE.U32 R172, R0, -0x326172a9, RZ ;  /* 0xcd9e8d5700ac7825 */ /* 0x000fc800078e00ff */
[----:B------:R-:W-:Y:S01]  /*3cd0*/  IMAD.U32 R0, RZ, RZ, UR4 ;  /* 0x00000004ff007e24 */ /* 0x000fe2000f8e00ff */
[----:B------:R-:W-:Y:S01]  /*3ce0*/  LOP3.LUT R3, R52, UR28, R173, 0x96, !PT ;  /* 0x0000001c34037c12 */ /* 0x000fe2000f8e96ad */
[----:B------:R-:W-:-:S04]  /*3cf0*/  UIADD3 UR4, UPT, UPT, UR28, -0x61c88647, URZ ;  /* 0x9e3779b91c047890 */ /* 0x000fc8000fffe0ff */
[----:B------:R-:W-:Y:S01]  /*3d00*/  IMAD.WIDE.U32 R30, R3, -0x2daee0ad, RZ ;  /* 0xd2511f53031e7825 */ /* 0x000fe200078e00ff */
[----:B------:R-:W-:-:S04]  /*3d10*/  LOP3.LUT R3, R0, UR29, R133, 0x96, !PT ;  /* 0x0000001d00037c12 */ /* 0x000fc8000f8e9685 */
[----:B------:R-:W-:Y:S01]  /*3d20*/  LOP3.LUT R0, R132, UR8, R31, 0x96, !PT ;  /* 0x0000000884007c12 */ /* 0x000fe2000f8e961f */
[----:B------:R-:W-:Y:S01]  /*3d30*/  IMAD.WIDE.U32 R74, R3, -0x326172a9, RZ ;  /* 0xcd9e8d57034a7825 */ /* 0x000fe200078e00ff */
[----:B------:R-:W-:Y:S03]  /*3d40*/  STL.64 [R1+0x10], R30 ;  /* 0x0000101e01007387 */ /* 0x000fe60000100a00 */
[----:B------:R-:W-:Y:S01]  /*3d50*/  IMAD.WIDE.U32 R24, R0, -0x326172a9, RZ ;  /* 0xcd9e8d5700187825 */ /* 0x000fe200078e00ff */
[----:B------:R-:W-:-:S04]  /*3d60*/  LOP3.LUT R0, R172, UR4, R75, 0x96, !PT ;  /* 0x00000004ac007c12 */ /* 0x000fc8000f8e964b */
[----:B------:R-:W-:Y:S01]  /*3d70*/  LOP3.LUT R3, R74, UR22, R25, 0x96, !PT ;  /* 0x000000164a037c12 */ /* 0x000fe2000f8e9619 */
[----:B------:R-:W-:Y:S01]  /*3d80*/  IMAD.WIDE.U32 R6, R0, -0x2daee0ad, RZ ;  /* 0xd2511f5300067825 */ /* 0x000fe200078e00ff */
[----:B------:R-:W-:Y:S03]  /*3d90*/  STL.64 [R1], R24 ;  /* 0x0000001801007387 */ /* 0x000fe60000100a00 */
[----:B------:R-:W-:Y:S01]  /*3da0*/  IMAD.WIDE.U32 R8, R3, -0x2daee0ad, RZ ;  /* 0xd2511f5303087825 */ /* 0x000fe200078e00ff */
[----:B------:R-:W-:-:S04]  /*3db0*/  LOP3.LUT R3, R30, UR16, R7, 0x96, !PT ;  /* 0x000000101e037c12 */ /* 0x000fc8000f8e9607 */
[----:B------:R-:W-:Y:S01]  /*3dc0*/  LOP3.LUT R0, R6, UR14, R9, 0x96, !PT ;  /* 0x0000000e06007c12 */ /* 0x000fe2000f8e9609 */
[----:B------:R-:W-:-:S04]  /*3dd0*/  IMAD.WIDE.U32 R6, R3, -0x326172a9, RZ ;  /* 0xcd9e8d5703067825 */ /* 0x000fc800078e00ff */
[----:B------:R-:W-:Y:S01]  /*3de0*/  IMAD.WIDE.U32 R64, R0, -0x326172a9, RZ ;  /* 0xcd9e8d5700407825 */ /* 0x000fe200078e00ff */
[----:B------:R-:W-:-:S03]  /*3df0*/  LOP3.LUT R5, R24, UR15, R7, 0x96, !PT ;  /* 0x0000000f18057c12 */ /* 0x000fc6000f8e9607 */
[----:B------:R-:W-:Y:S01]  /*3e00*/  IMAD.SHL.U32 R0, R92, 0x200, RZ ;  /* 0x000002005c007824 */ /* 0x000fe200078e00ff */
[----:B------:R-:W-:Y:S01]  /*3e10*/  LOP3.LUT R3, R6, UR13, R65, 0x96, !PT ;  /* 0x0000000d06037c12 */ /* 0x000fe2000f8e9641 */
[----:B------:R-:W-:Y:S01]  /*3e20*/  IMAD.WIDE.U32 R6, R5, -0x2daee0ad, RZ ;  /* 0xd2511f5305067825 */ /* 0x000fe200078e00ff */
[----:B------:R-:W-:Y:S02]  /*3e30*/  FSEL R92, R36, -INF , !P2 ;  /* 0xff800000245c7808 */ /* 0x000fe40005000000 */
[----:B------:R-:W-:Y:S01]  /*3e40*/  LOP3.LUT R0, R90, 0x200, R0, 0xf8, !PT ;  /* 0x000002005a007812 */ /* 0x000fe200078ef800 */
[----:B------:R-:W-:Y:S01]  /*3e50*/  IMAD.WIDE.U32 R80, R3, -0x2daee0ad, RZ ;  /* 0xd2511f5303507825 */ /* 0x000fe200078e00ff */
[----:B------:R-:W-:Y:S02]  /*3e60*/  LOP3.LUT R5, R8, UR12, R7, 0x96, !PT ;  /* 0x0000000c08057c12 */ /* 0x000fe4000f8e9607 */
[----:B------:R-:W-:Y:S02]  /*3e70*/  LEA R216, R0, UR5, 0x1 ;  /* 0x0000000500d87c11 */ /* 0x000fe4000f8e08ff */
[----:B------:R-:W-:Y:S01]  /*3e80*/  LOP3.LUT R3, R6, UR10, R81, 0x96, !PT ;  /* 0x0000000a06037c12 */ /* 0x000fe2000f8e9651 */
[----:B------:R-:W-:-:S04]  /*3e90*/  IMAD.WIDE.U32 R58, R5, -0x326172a9, RZ ;  /* 0xcd9e8d57053a7825 */ /* 0x000fc800078e00ff */
[----:B------:R-:W-:Y:S01]  /*3ea0*/  FFMA.FTZ R5, R12, UR23, -R21 ;  /* 0x000000170c057c23 */ /* 0x000fe20008010815 */
[----:B------:R-:W-:Y:S01]  /*3eb0*/  LDSM.16.MT88.4 R44, [R216+0xa000] ;  /* 0x00a00000d82c783b */ /* 0x000fe20000004200 */
[----:B------:R-:W-:Y:S02]  /*3ec0*/  IMAD.WIDE.U32 R6, R3, -0x326172a9, RZ ;  /* 0xcd9e8d5703067825 */ /* 0x000fe400078e00ff */
[----:B------:R1:W-:Y:S01]  /*3ed0*/  MUFU.EX2 R83, R5 ;  /* 0x0000000500537308 */ /* 0x0003e20000000800 */
[----:B------:R-:W-:Y:S01]  /*3ee0*/  LDSM.16.MT88.4 R152, [R216+0xa800] ;  /* 0x00a80000d898783b */ /* 0x000fe20000004200 */
[----:B------:R-:W-:Y:S01]  /*3ef0*/  VIADD R8, R216, 0xa000 ;  /* 0x0000a000d8087836 */ /* 0x000fe20000000000 */
[----:B------:R-:W-:Y:S01]  /*3f00*/  LOP3.LUT R3, R58, UR9, R7, 0x96, !PT ;  /* 0x000000093a037c12 */ /* 0x000fe2000f8e9607 */
[----:B------:R-:W-:Y:S01]  /*3f10*/  VIADD R0, R216, 0xa040 ;  /* 0x0000a040d8007836 */ /* 0x000fe20000000000 */
[----:B------:R-:W-:Y:S01]  /*3f20*/  PRMT R7, R6, 0x7772, RZ ;  /* 0x0000777206077816 */ /* 0x000fe200000000ff */
[----:B------:R-:W-:Y:S01]  /*3f30*/  @P6 VIADD R0, R8, 0xffffffc0 ;  /* 0xffffffc008006836 */ /* 0x000fe20000000000 */
[C---:B------:R-:W-:Y:S01]  /*3f40*/  PRMT R8, R6.reuse, 0x7773, RZ ;  /* 0x0000777306087816 */ /* 0x040fe200000000ff */
[----:B------:R-:W-:Y:S01]  /*3f50*/  IMAD.MOV.U32 R9, RZ, RZ, R6 ;  /* 0x000000ffff097224 */ /* 0x000fe200078e0006 */
[----:B------:R-:W-:Y:S01]  /*3f60*/  PRMT R14, R6, 0x7771, RZ ;  /* 0x00007771060e7816 */ /* 0x000fe200000000ff */
[----:B------:R-:W-:Y:S01]  /*3f70*/  FFMA.FTZ R6, R11, UR23, -R21 ;  /* 0x000000170b067c23 */ /* 0x000fe20008010815 */
[----:B------:R-:W-:Y:S01]  /*3f80*/  LOP3.LUT R11, R3, 0xff, RZ, 0xc0, !PT ;  /* 0x000000ff030b7812 */ /* 0x000fe200078ec0ff */
[----:B------:R-:W-:Y:S01]  /*3f90*/  LDSM.16.MT88.4 R36, [R0] ;  /* 0x000000000024783b */ /* 0x000fe20000004200 */
[----:B------:R-:W-:Y:S01]  /*3fa0*/  LOP3.LUT R12, R9, 0xff, RZ, 0xc0, !PT ;  /* 0x000000ff090c7812 */ /* 0x000fe200078ec0ff */
[----:B------:R-:W-:Y:S01]  /*3fb0*/  MUFU.EX2 R97, R6 ;  /* 0x0000000600617308 */ /* 0x000fe20000000800 */
[----:B------:R-:W-:Y:S01]  /*3fc0*/  SHF.R.U32.HI R9, RZ, 0x18, R3 ;  /* 0x00000018ff097819 */ /* 0x000fe20000011603 */
[----:B-1----:R-:W-:Y:S01]  /*3fd0*/  FFMA.FTZ R5, R13, UR23, -R21 ;  /* 0x000000170d057c23 */ /* 0x002fe20008010815 */
[----:B------:R-:W-:Y:S01]  /*3fe0*/  PRMT R13, R7, 0x5410, R8 ;  /* 0x00005410070d7816 */ /* 0x000fe20000000008 */
[----:B------:R-:W-:Y:S01]  /*3ff0*/  FFMA.FTZ R8, R28, UR23, -R20 ;  /* 0x000000171c087c23 */ /* 0x000fe20008010814 */
[C---:B------:R-:W-:Y:S01]  /*4000*/  PRMT R7, R3.reuse, 0x7632, R7 ;  /* 0x0000763203077816 */ /* 0x040fe20000000007 */
[----:B------:R-:W-:Y:S01]  /*4010*/  LDSM.16.MT88.4 R48, [R0+0x1000] ;  /* 0x001000000030783b */ /* 0x000fe20000004200 */
[----:B------:R-:W-:Y:S01]  /*4020*/  PRMT R12, R12, 0x5410, R14 ;  /* 0x000054100c0c7816 */ /* 0x000fe2000000000e */
[----:B------:R1:W-:Y:S02]  /*4030*/  MUFU.EX2 R82, R5 ;  /* 0x0000000500527308 */ /* 0x0003e40000000800 */
[----:B------:R-:W-:Y:S06]  /*4040*/  LDSM.16.MT88.4 R120, [R0+0x1800] ;  /* 0x001800000078783b */ /* 0x000fec0000004200 */
[----:B------:R2:W-:Y:S01]  /*4050*/  MUFU.EX2 R252, R8 ;  /* 0x0000000800fc7308 */ /* 0x0005e20000000800 */
[----:B-1----:R-:W-:Y:S01]  /*4060*/  FFMA.FTZ R5, R10, UR23, -R21 ;  /* 0x000000170a057c23 */ /* 0x002fe20008010815 */
[----:B------:R-:W-:-:S06]  /*4070*/  LOP3.LUT R10, R3, 0xffff, RZ, 0xc0, !PT ;  /* 0x0000ffff030a7812 */ /* 0x000fcc00078ec0ff */
[----:B------:R1:W3:Y:S01]  /*4080*/  MUFU.EX2 R96, R5 ;  /* 0x0000000500607308 */ /* 0x0002e20000000800 */
[----:B------:R-:W-:Y:S02]  /*4090*/  SHF.R.U32.HI R6, RZ, 0x8, R10 ;  /* 0x00000008ff067819 */ /* 0x000fe4000001160a */
[----:B--2---:R-:W-:Y:S02]  /*40a0*/  LOP3.LUT R8, R13, 0xff00ff, RZ, 0xc0, !PT ;  /* 0x00ff00ff0d087812 */ /* 0x004fe400078ec0ff */
[----:B------:R-:W-:Y:S01]  /*40b0*/  PRMT R11, R11, 0x5410, R6 ;  /* 0x000054100b0b7816 */ /* 0x000fe20000000006 */
[----:B------:R-:W-:-:S04]  /*40c0*/  FFMA.FTZ R6, R15, UR23, -R20 ;  /* 0x000000170f067c23 */ /* 0x000fc80008010814 */
[----:B------:R2:W-:Y:S01]  /*40d0*/  MUFU.EX2 R175, R6 ;  /* 0x0000000600af7308 */ /* 0x0005e20000000800 */
[----:B-1----:R-:W-:-:S04]  /*40e0*/  FMNMX3.FTZ R5, R56, R66, R23, !PT ;  /* 0x0000004238057276 */ /* 0x002fc80007810017 */
[----:B------:R-:W-:-:S04]  /*40f0*/  FMNMX3.FTZ R5, R5, R19, R84, !PT ;  /* 0x0000001305057276 */ /* 0x000fc80007810054 */
[----:B------:R-:W-:Y:S01]  /*4100*/  FMNMX3.FTZ R5, R5, R86, R92, !PT ;  /* 0x0000005605057276 */ /* 0x000fe2000781005c */
[----:B--2---:R-:W-:-:S03]  /*4110*/  FFMA.FTZ R6, R29, UR23, -R20 ;  /* 0x000000171d067c23 */ /* 0x004fc60008010814 */
[----:B------:R-:W-:Y:S01]  /*4120*/  FMNMX.FTZ R3, R93, R5, !PT ;  /* 0x000000055d037209 */ /* 0x000fe20007810000 */
[----:B------:R-:W-:Y:S01]  /*4130*/  LDSM.16.MT88.4 R28, [R216+0xb000] ;  /* 0x00b00000d81c783b */ /* 0x000fe20000004200 */
[----:B------:R-:W-:Y:S01]  /*4140*/  LOP3.LUT R5, R7, 0xff, RZ, 0xc0, !PT ;  /* 0x000000ff07057812 */ /* 0x000fe200078ec0ff */
[----:B------:R-:W-:Y:S01]  /*4150*/  FFMA.FTZ R7, R16, UR23, -R20 ;  /* 0x0000001710077c23 */ /* 0x000fe20008010814 */
[----:B------:R-:W-:Y:S01]  /*4160*/  MUFU.EX2 R240, R6 ;  /* 0x0000000600f07308 */ /* 0x000fe20000000800 */
[----:B------:R-:W1:Y:S01]  /*4170*/  SHFL.BFLY PT, R10, R3, 0x2, 0x1f ;  /* 0x0c401f00030a7f89 */ /* 0x000e6200000e0000 */
[----:B------:R-:W-:Y:S02]  /*4180*/  PRMT R9, R5, 0x5410, R9 ;  /* 0x0000541005097816 */ /* 0x000fe40000000009 */
[----:B------:R-:W-:-:S04]  /*4190*/  SEL R5, R91, 0xffffffe0, !P0 ;  /* 0xffffffe05b057807 */ /* 0x000fc80004000000 */
[----:B------:R2:W4:Y:S01]  /*41a0*/  MUFU.EX2 R245, R7 ;  /* 0x0000000700f57308 */ /* 0x0005220000000800 */
[----:B------:R-:W-:Y:S02]  /*41b0*/  IMAD.IADD R22, R216, 0x1, R5 ;  /* 0x00000001d8167824 */ /* 0x000fe400078e0205 */
[----:B------:R-:W-:-:S03]  /*41c0*/  IMAD.IADD R226, R5, 0x1, R0 ;  /* 0x0000000105e27824 */ /* 0x000fc600078e0200 */
[----:B------:R-:W-:Y:S04]  /*41d0*/  LDSM.16.MT88.4 R40, [R22+0xa000] ;  /* 0x00a000001628783b */ /* 0x000fe80000004200 */
[----:B------:R-:W-:Y:S04]  /*41e0*/  LDSM.16.MT88.4 R32, [R226] ;  /* 0x00000000e220783b */ /* 0x000fe80000004200 */
[----:B------:R-:W-:Y:S01]  /*41f0*/  LDSM.16.MT88.4 R24, [R22+0xb000] ;  /* 0x00b000001618783b */ /* 0x000fe20000004200 */
[----:B--2---:R-:W-:Y:S01]  /*4200*/  IMAD.U32 R7, RZ, RZ, UR17 ;  /* 0x00000011ff077e24 */ /* 0x004fe2000f8e00ff */
[----:B-1----:R-:W-:-:S04]  /*4210*/  FMNMX.FTZ R15, R3, R10, !PT ;  /* 0x0000000a030f7209 */ /* 0x002fc80007810000 */
[----:B------:R-:W-:Y:S02]  /*4220*/  LEA R16, R7, UR17, 0x10 ;  /* 0x0000001107107c11 */ /* 0x000fe4000f8e80ff */
[----:B------:R-:W-:-:S03]  /*4230*/  FMNMX3.FTZ R7, R68, R72, R67, !PT ;  /* 0x0000004844077276 */ /* 0x000fc60007810043 */
[--C-:B------:R-:W-:Y:S02]  /*4240*/  HSET2.LE.AND R3, R12, R16.reuse, PT ;  /* 0x000000100c037233 */ /* 0x100fe40003803000 */
[----:B------:R-:W-:Y:S02]  /*4250*/  FMNMX3.FTZ R6, R7, R17, R85, !PT ;  /* 0x0000001107067276 */ /* 0x000fe40007810055 */
[--C-:B------:R-:W-:Y:S02]  /*4260*/  HSET2.LE.AND R7, R8, R16.reuse, PT ;  /* 0x0000001008077233 */ /* 0x100fe40003803000 */
[----:B------:R-:W-:Y:S02]  /*4270*/  FMNMX3.FTZ R6, R6, R95, R87, !PT ;  /* 0x0000005f06067276 */ /* 0x000fe40007810057 */
[----:B------:R-:W-:Y:S02]  /*4280*/  HSET2.LE.AND R8, R11, R16, PT ;  /* 0x000000100b087233 */ /* 0x000fe40003803000 */
[----:B------:R-:W-:-:S02]  /*4290*/  FMNMX.FTZ R14, R94, R6, !PT ;  /* 0x000000065e0e7209 */ /* 0x000fc40007810000 */
[----:B---3--:R-:W-:Y:S02]  /*42a0*/  F2FP.F16.F32.PACK_AB R6, R97, R96 ;  /* 0x000000606106723e */ /* 0x008fe400000000ff */
[----:B----4-:R-:W-:Y:S02]  /*42b0*/  F2FP.F16.F32.PACK_AB R11, R175, R245 ;  /* 0x000000f5af0b723e */ /* 0x010fe400000000ff */
[----:B------:R-:W-:Y:S02]  /*42c0*/  LOP3.LUT R10, R6, R3, RZ, 0xc0, !PT ;  /* 0x00000003060a7212 */ /* 0x000fe400078ec0ff */
[----:B------:R-:W1:Y:S01]  /*42d0*/  SHFL.BFLY PT, R6, R14, 0x2, 0x1f ;  /* 0x0c401f000e067f89 */ /* 0x000e6200000e0000 */
[----:B------:R-:W-:Y:S02]  /*42e0*/  LOP3.LUT R11, R11, R7, RZ, 0xc0, !PT ;  /* 0x000000070b0b7212 */ /* 0x000fe400078ec0ff */
[----:B------:R-:W-:Y:S01]  /*42f0*/  LOP3.LUT R3, R52, UR28, R139, 0x96, !PT ;  /* 0x0000001c34037c12 */ /* 0x000fe2000f8e968b */
[----:B------:R-:W2:Y:S01]  /*4300*/  SHFL.BFLY PT, R7, R15, 0x1, 0x1f ;  /* 0x0c201f000f077f89 */ /* 0x000ea200000e0000 */
[----:B------:R-:W-:-:S02]  /*4310*/  HSET2.LE.AND R13, R9, R16, PT ;  /* 0x00000010090d7233 */ /* 0x000fc40003803000 */
[----:B------:R-:W-:Y:S01]  /*4320*/  F2FP.F16.F32.PACK_AB R9, R82, R83 ;  /* 0x000000535209723e */ /* 0x000fe200000000ff */
[----:B------:R-:W-:Y:S01]  /*4330*/  IMAD.WIDE.U32 R60, R3, -0x2daee0ad, RZ ;  /* 0xd2511f53033c7825 */ /* 0x000fe200078e00ff */
[----:B------:R-:W-:Y:S01]  /*4340*/  F2FP.F16.F32.PACK_AB R12, R240, R252 ;  /* 0x000000fcf00c723e */ /* 0x000fe200000000ff */
[----:B------:R-:W-:Y:S01]  /*4350*/  LDSM.16.MT88.4 R52, [R226+0x1000] ;  /* 0x00100000e234783b */ /* 0x000fe20000004200 */
[----:B------:R-:W-:Y:S02]  /*4360*/  LOP3.LUT R8, R9, R8, RZ, 0xc0, !PT ;  /* 0x0000000809087212 */ /* 0x000fe400078ec0ff */
[----:B------:R-:W-:Y:S01]  /*4370*/  LOP3.LUT R9, R12, R13, RZ, 0xc0, !PT ;  /* 0x0000000d0c097212 */ /* 0x000fe200078ec0ff */
[----:B------:R-:W-:Y:S06]  /*4380*/  STL.64 [R1+0x8], R60 ;  /* 0x0000083c01007387 */ /* 0x000fec0000100a00 */
[----:B------:R-:W-:Y:S01]  /*4390*/  HMMA.16816.F32 R144, R8, R44, RZ ;  /* 0x0000002c0890723c */ /* 0x000fe200000018ff */
[----:B-1----:R-:W-:-:S02]  /*43a0*/  FMNMX.FTZ R3, R14, R6, !PT ;  /* 0x000000060e037209 */ /* 0x002fc40007810000 */
[----:B------:R-:W-:Y:S01]  /*43b0*/  LOP3.LUT R6, R132, UR8, R61, 0x96, !PT ;  /* 0x0000000884067c12 */ /* 0x000fe2000f8e963d */
[----:B------:R-:W-:Y:S01]  /*43c0*/  UIADD3 UR8, UPT, UPT, UR29, 0x646e171e, URZ ;  /* 0x646e171e1d087890 */ /* 0x000fe2000fffe0ff */
[----:B--2---:R-:W-:Y:S01]  /*43d0*/  FMNMX.FTZ R136, R15, R7, !PT ;  /* 0x000000070f887209 */ /* 0x004fe20007810000 */
[----:B------:R-:W1:Y:S01]  /*43e0*/  SHFL.BFLY PT, R13, R3, 0x1, 0x1f ;  /* 0x0c201f00030d7f89 */ /* 0x000e6200000e0000 */
[----:B------:R-:W-:Y:S01]  /*43f0*/  LOP3.LUT R7, R138, UR4, R75, 0x96, !PT ;  /* 0x000000048a077c12 */ /* 0x000fe2000f8e964b */
[----:B------:R-:W-:Y:S01]  /*4400*/  IMAD.WIDE.U32 R246, R6, -0x326172a9, RZ ;  /* 0xcd9e8d5706f67825 */ /* 0x000fe200078e00ff */
[----:B------:R-:W-:-:S03]  /*4410*/  FSETP.NEU.FTZ.AND P0, PT, R136, -INF , PT ;  /* 0xff8000008800780b */ /* 0x000fc60003f1d000 */
[----:B------:R-:W-:Y:S01]  /*4420*/  FMUL.FTZ R6, R136, UR23 ;  /* 0x0000001788067c20 */ /* 0x000fe20008410000 */
[----:B------:R-:W-:Y:S01]  /*4430*/  HMMA.16816.F32 R88, R8, R40, RZ ;  /* 0x000000280858723c */ /* 0x000fe200000018ff */
[----:B------:R-:W-:-:S03]  /*4440*/  LOP3.LUT R12, R74, UR22, R247, 0x96, !PT ;  /* 0x000000164a0c7c12 */ /* 0x000fc6000f8e96f7 */
[----:B------:R-:W-:Y:S01]  /*4450*/  FSEL R18, R6, RZ, P0 ;  /* 0x000000ff06127208 */ /* 0x000fe20000000000 */
[----:B------:R-:W-:-:S03]  /*4460*/  IMAD.WIDE.U32 R6, R7, -0x2daee0ad, RZ ;  /* 0xd2511f5307067825 */ /* 0x000fc600078e00ff */
[----:B------:R-:W-:Y:S01]  /*4470*/  HMMA.16816.F32 R100, R8, R36, RZ ;  /* 0x000000240864723c */ /* 0x000fe200000018ff */
[----:B------:R-:W-:Y:S01]  /*4480*/  IMAD.WIDE.U32 R14, R12, -0x2daee0ad, RZ ;  /* 0xd2511f530c0e7825 */ /* 0x000fe200078e00ff */
[----:B------:R-:W-:-:S03]  /*4490*/  LOP3.LUT R7, R60, UR16, R7, 0x96, !PT ;  /* 0x000000103c077c12 */ /* 0x000fc6000f8e9607 */
[--C-:B------:R-:W-:Y:S01]  /*44a0*/  FFMA.FTZ R12, R56, UR23, -R18.reuse ;  /* 0x00000017380c7c23 */ /* 0x100fe20008010812 */
[----:B------:R-:W-:Y:S01]  /*44b0*/  LOP3.LUT R6, R6, UR14, R15, 0x96, !PT ;  /* 0x0000000e06067c12 */ /* 0x000fe2000f8e960f */
[----:B------:R-:W-:Y:S02]  /*44c0*/  IMAD.WIDE.U32 R56, R7, -0x326172a9, RZ ;  /* 0xcd9e8d5707387825 */ /* 0x000fe400078e00ff */
[----:B------:R2:W-:Y:S02]  /*44d0*/  MUFU.EX2 R231, R12 ;  /* 0x0000000c00e77308 */ /* 0x0005e40000000800 */
[----:B------:R-:W-:Y:S01]  /*44e0*/  FFMA.FTZ R7, R66, UR23, -R18 ;  /* 0x0000001742077c23 */ /* 0x000fe20008010812 */
[----:B------:R-:W-:Y:S01]  /*44f0*/  HMMA.16816.F32 R104, R8, R32, RZ ;  /* 0x000000200868723c */ /* 0x000fe200000018ff */
[----:B------:R-:W-:Y:S01]  /*4500*/  IMAD.WIDE.U32 R62, R6, -0x326172a9, RZ ;  /* 0xcd9e8d57063e7825 */ /* 0x000fe200078e00ff */
[----:B------:R-:W-:Y:S02]  /*4510*/  LOP3.LUT R6, R246, UR15, R57, 0x96, !PT ;  /* 0x0000000ff6067c12 */ /* 0x000fe4000f8e9639 */
[----:B-1----:R-:W-:-:S02]  /*4520*/  FMNMX.FTZ R135, R3, R13, !PT ;  /* 0x0000000d03877209 */ /* 0x002fc40007810000 */
[----:B------:R-:W-:Y:S01]  /*4530*/  LOP3.LUT R3, R56, UR13, R63, 0x96, !PT ;  /* 0x0000000d38037c12 */ /* 0x000fe2000f8e963f */
[----:B------:R1:W-:Y:S01]  /*4540*/  MUFU.EX2 R230, R7 ;  /* 0x0000000700e67308 */ /* 0x0003e20000000800 */
[----:B------:R-:W-:Y:S01]  /*4550*/  FSETP.NEU.FTZ.AND P0, PT, R135, -INF , PT ;  /* 0xff8000008700780b */ /* 0x000fe20003f1d000 */
[----:B------:R-:W-:Y:S02]  /*4560*/  HMMA.16816.F32 R116, R8, R28, RZ ;  /* 0x0000001c0874723c */ /* 0x000fe400000018ff */
[----:B------:R-:W-:-:S04]  /*4570*/  IMAD.WIDE.U32 R224, R3, -0x2daee0ad, RZ ;  /* 0xd2511f5303e07825 */ /* 0x000fc800078e00ff */
[----:B------:R-:W-:Y:S01]  /*4580*/  FFMA.FTZ R3, R19, UR23, -R18 ;  /* 0x0000001713037c23 */ /* 0x000fe20008010812 */
[----:B--2---:R-:W-:-:S04]  /*4590*/  IMAD.WIDE.U32 R12, R6, -0x2daee0ad, RZ ;  /* 0xd2511f53060c7825 */ /* 0x004fc800078e00ff */
[----:B------:R-:W-:Y:S01]  /*45a0*/  FMUL.FTZ R6, R135, UR23 ;  /* 0x0000001787067c20 */ /* 0x000fe20008410000 */
[----:B------:R2:W-:Y:S01]  /*45b0*/  MUFU.EX2 R174, R3 ;  /* 0x0000000300ae7308 */ /* 0x0005e20000000800 */
[----:B------:R-:W-:Y:S03]  /*45c0*/  HMMA.16816.F32 R108, R8, R24, RZ ;  /* 0x00000018086c723c */ /* 0x000fe600000018ff */
[----:B------:R-:W-:Y:S01]  /*45d0*/  FSEL R19, R6, RZ, P0 ;  /* 0x000000ff06137208 */ /* 0x000fe20000000000 */
[----:B-1----:R-:W-:-:S04]  /*45e0*/  FFMA.FTZ R7, R23, UR23, -R18 ;  /* 0x0000001717077c23 */ /* 0x002fc80008010812 */
[----:B------:R-:W-:Y:S01]  /*45f0*/  FFMA.FTZ R6, R68, UR23, -R19 ;  /* 0x0000001744067c23 */ /* 0x000fe20008010813 */
[----:B------:R-:W-:Y:S01]  /*4600*/  HMMA.16816.F32 R124, R8, R48, RZ ;  /* 0x00000030087c723c */ /* 0x000fe200000018ff */
[----:B------:R-:W1:Y:S01]  /*4610*/  MUFU.EX2 R229, R7 ;  /* 0x0000000700e57308 */ /* 0x000e620000000800 */
[----:B--2---:R-:W-:-:S06]  /*4620*/  LOP3.LUT R3, R12, UR10, R225, 0x96, !PT ;  /* 0x0000000a0c037c12 */ /* 0x004fcc000f8e96e1 */
[C---:B------:R-:W-:Y:S01]  /*4630*/  HMMA.16816.F32 R140, R8.reuse, R52, RZ ;  /* 0x00000034088c723c */ /* 0x040fe200000018ff */
[----:B------:R-:W-:Y:S01]  /*4640*/  LOP3.LUT R12, R14, UR12, R13, 0x96, !PT ;  /* 0x0000000c0e0c7c12 */ /* 0x000fe2000f8e960d */
[----:B------:R2:W-:Y:S04]  /*4650*/  MUFU.EX2 R225, R6 ;  /* 0x0000000600e17308 */ /* 0x0005e80000000800 */
[----:B------:R-:W-:Y:S02]  /*4660*/  IMAD.WIDE.U32 R60, R12, -0x326172a9, RZ ;  /* 0xcd9e8d570c3c7825 */ /* 0x000fe400078e00ff */
[C---:B------:R-:W-:Y:S08]  /*4670*/  HMMA.16816.F32 R148, R8.reuse, R46, RZ ;  /* 0x0000002e0894723c */ /* 0x040ff000000018ff */
[----:B------:R-:W-:Y:S01]  /*4680*/  HMMA.16816.F32 R168, R8, R42, RZ ;  /* 0x0000002a08a8723c */ /* 0x000fe200000018ff */
[----:B--2---:R-:W-:-:S04]  /*4690*/  IMAD.WIDE.U32 R6, R3, -0x326172a9, RZ ;  /* 0xcd9e8d5703067825 */ /* 0x004fc800078e00ff */
[--C-:B------:R-:W-:Y:S01]  /*46a0*/  FFMA.FTZ R3, R67, UR23, -R19.reuse ;  /* 0x0000001743037c23 */ /* 0x100fe20008010813 */
[----:B------:R-:W-:Y:S01]  /*46b0*/  IMAD.MOV.U32 R12, RZ, RZ, R6 ;  /* 0x000000ffff0c7224 */ /* 0x000fe200078e0006 */
[C---:B------:R-:W-:Y:S02]  /*46c0*/  PRMT R23, R6.reuse, 0x7771, RZ ;  /* 0x0000777106177816 */ /* 0x040fe400000000ff */
[----:B------:R2:W-:Y:S01]  /*46d0*/  MUFU.EX2 R227, R3 ;  /* 0x0000000300e37308 */ /* 0x0005e20000000800 */
[C---:B------:R-:W-:Y:S01]  /*46e0*/  PRMT R14, R6.reuse, 0x7773, RZ ;  /* 0x00007773060e7816 */ /* 0x040fe200000000ff */
[C---:B------:R-:W-:Y:S01]  /*46f0*/  HMMA.16816.F32 R160, R8.reuse, R38, RZ ;  /* 0x0000002608a0723c */ /* 0x040fe200000018ff */
[----:B------:R-:W-:Y:S01]  /*4700*/  PRMT R13, R6, 0x7772, RZ ;  /* 0x00007772060d7816 */ /* 0x000fe200000000ff */
[--C-:B------:R-:W-:Y:S01]  /*4710*/  FFMA.FTZ R6, R17, UR23, -R19.reuse ;  /* 0x0000001711067c23 */ /* 0x100fe20008010813 */
[----:B------:R-:W-:Y:S01]  /*4720*/  LOP3.LUT R15, R12, 0xff, RZ, 0xc0, !PT ;  /* 0x000000ff0c0f7812 */ /* 0x000fe200078ec0ff */
[----:B------:R-:W-:Y:S01]  /*4730*/  FFMA.FTZ R12, R72, UR23, -R19 ;  /* 0x00000017480c7c23 */ /* 0x000fe20008010813 */
[----:B------:R-:W-:Y:S01]  /*4740*/  PRMT R17, R13, 0x5410, R14 ;  /* 0x000054100d117816 */ /* 0x000fe2000000000e */
[----:B------:R3:W4:Y:S01]  /*4750*/  MUFU.EX2 R137, R6 ;  /* 0x0000000600897308 */ /* 0x0007220000000800 */
[----:B------:R-:W-:Y:S01]  /*4760*/  PRMT R15, R15, 0x5410, R23 ;  /* 0x000054100f0f7816 */ /* 0x000fe20000000017 */
[----:B------:R-:W-:Y:S01]  /*4770*/  HMMA.16816.F32 R180, R8, R34, RZ ;  /* 0x0000002208b4723c */ /* 0x000fe200000018ff */
[----:B------:R-:W-:-:S05]  /*4780*/  LOP3.LUT R17, R17, 0xff00ff, RZ, 0xc0, !PT ;  /* 0x00ff00ff11117812 */ /* 0x000fca00078ec0ff */
[----:B------:R5:W4:Y:S01]  /*4790*/  MUFU.EX2 R219, R12 ;  /* 0x0000000c00db7308 */ /* 0x000b220000000800 */
[--C-:B--2---:R-:W-:Y:S01]  /*47a0*/  LOP3.LUT R3, R60, UR9, R7.reuse, 0x96, !PT ;  /* 0x000000093c037c12 */ /* 0x104fe2000f8e9607 */
[C---:B------:R-:W-:Y:S03]  /*47b0*/  HMMA.16816.F32 R184, R8.reuse, R30, RZ ;  /* 0x0000001e08b8723c */ /* 0x040fe600000018ff */
[C---:B------:R-:W-:Y:S02]  /*47c0*/  PRMT R7, R3.reuse, 0x7632, R7 ;  /* 0x0000763203077816 */ /* 0x040fe40000000007 */
[C---:B------:R-:W-:Y:S02]  /*47d0*/  LOP3.LUT R14, R3.reuse, 0xff, RZ, 0xc0, !PT ;  /* 0x000000ff030e7812 */ /* 0x040fe400078ec0ff */
[----:B---3--:R-:W-:Y:S01]  /*47e0*/  LOP3.LUT R6, R3, 0xffff, RZ, 0xc0, !PT ;  /* 0x0000ffff03067812 */ /* 0x008fe200078ec0ff */
[----:B------:R-:W-:Y:S01]  /*47f0*/  HMMA.16816.F32 R192, R8, R26, RZ ;  /* 0x0000001a08c0723c */ /* 0x000fe200000018ff */
[----:B------:R-:W-:-:S02]  /*4800*/  SHF.R.U32.HI R13, RZ, 0x18, R3 ;  /* 0x00000018ff0d7819 */ /* 0x000fc40000011603 */
[----:B------:R-:W-:Y:S02]  /*4810*/  LOP3.LUT R7, R7, 0xff, RZ, 0xc0, !PT ;  /* 0x000000ff07077812 */ /* 0x000fe400078ec0ff */
[----:B------:R-:W-:Y:S02]  /*4820*/  HSET2.LE.AND R3, R15, R16, PT ;  /* 0x000000100f037233 */ /* 0x000fe40003803000 */
[----:B-----5:R-:W-:Y:S01]  /*4830*/  SHF.R.U32.HI R12, RZ, 0x8, R6 ;  /* 0x00000008ff0c7819 */ /* 0x020fe20000011606 */
[----:B------:R-:W-:Y:S01]  /*4840*/  HMMA.16816.F32 R196, R8, R50, RZ ;  /* 0x0000003208c4723c */ /* 0x000fe200000018ff */
[----:B-1----:R-:W-:Y:S02]  /*4850*/  F2FP.F16.F32.PACK_AB R6, R174, R229 ;  /* 0x000000e5ae06723e */ /* 0x002fe400000000ff */
[----:B------:R-:W-:Y:S02]  /*4860*/  PRMT R12, R14, 0x5410, R12 ;  /* 0x000054100e0c7816 */ /* 0x000fe4000000000c */
[----:B------:R-:W-:-:S02]  /*4870*/  PRMT R13, R7, 0x5410, R13 ;  /* 0x00005410070d7816 */ /* 0x000fc4000000000d */
[----:B------:R-:W-:Y:S01]  /*4880*/  LOP3.LUT R14, R6, R3, RZ, 0xc0, !PT ;  /* 0x00000003060e7212 */ /* 0x000fe200078ec0ff */
[----:B------:R-:W-:Y:S01]  /*4890*/  HMMA.16816.F32 R204, R8, R54, RZ ;  /* 0x0000003608cc723c */ /* 0x000fe200000018ff */
[--C-:B------:R-:W-:Y:S02]  /*48a0*/  HSET2.LE.AND R3, R17, R16.reuse, PT ;  /* 0x0000001011037233 */ /* 0x100fe40003803000 */
[--C-:B------:R-:W-:Y:S02]  /*48b0*/  HSET2.LE.AND R7, R12, R16.reuse, PT ;  /* 0x000000100c077233 */ /* 0x100fe40003803000 */
[----:B------:R-:W-:Y:S02]  /*48c0*/  HSET2.LE.AND R13, R13, R16, PT ;  /* 0x000000100d0d7233 */ /* 0x000fe40003803000 */
[----:B----4-:R-:W-:Y:S02]  /*48d0*/  F2FP.F16.F32.PACK_AB R6, R137, R227 ;  /* 0x000000e38906723e */ /* 0x010fe400000000ff */
[----:B------:R-:W-:-:S02]  /*48e0*/  F2FP.F16.F32.PACK_AB R12, R230, R231 ;  /* 0x000000e7e60c723e */ /* 0x000fc400000000ff */
[----:B------:R-:W-:Y:S02]  /*48f0*/  F2FP.F16.F32.PACK_AB R17, R219, R225 ;  /* 0x000000e1db11723e */ /* 0x000fe400000000ff */
[----:B------:R-:W-:Y:S01]  /*4900*/  LOP3.LUT R15, R6, R3, RZ, 0xc0, !PT ;  /* 0x00000003060f7212 */ /* 0x000fe200078ec0ff */
[--C-:B------:R-:W-:Y:S01]  /*4910*/  FFMA.FTZ R3, R76, UR23, -R21.reuse ;  /* 0x000000174c037c23 */ /* 0x100fe20008010815 */
[----:B------:R-:W-:Y:S01]  /*4920*/  LOP3.LUT R12, R12, R7, RZ, 0xc0, !PT ;  /* 0x000000070c0c7212 */ /* 0x000fe200078ec0ff */
[----:B------:R-:W-:Y:S01]  /*4930*/  FFMA.FTZ R6, R70, UR23, -R21 ;  /* 0x0000001746067c23 */ /* 0x000fe20008010815 */
[----:B------:R-:W-:Y:S01]  /*4940*/  LOP3.LUT R13, R17, R13, RZ, 0xc0, !PT ;  /* 0x0000000d110d7212 */ /* 0x000fe200078ec0ff */
[----:B------:R-:W-:-:S06]  /*4950*/  IMAD.MOV.U32 R70, RZ, RZ, R82 ;  /* 0x000000ffff467224 */ /* 0x000fcc00078e0052 */
[C---:B------:R-:W-:Y:S08]  /*4960*/  HMMA.16816.F32 R8, R12.reuse, R42, RZ ;  /* 0x0000002a0c08723c */ /* 0x040ff000000018ff */
[C---:B------:R-:W-:Y:S08]  /*4970*/  HMMA.16816.F32 R112, R12.reuse, R46, RZ ;  /* 0x0000002e0c70723c */ /* 0x040ff000000018ff */
[----:B------:R-:W-:Y:S03]  /*4980*/  HMMA.16816.F32 R212, R12, R36, RZ ;  /* 0x000000240cd4723c */ /* 0x000fe600000018ff */
[----:B------:R-:W-:-:S02]  /*4990*/  IMAD.MOV.U32 R75, RZ, RZ, R10 ;  /* 0x000000ffff4b7224 */ /* 0x000fc400078e000a */
[----:B------:R-:W-:Y:S02]  /*49a0*/  IMAD.MOV.U32 R74, RZ, RZ, R11 ;  /* 0x000000ffff4a7224 */ /* 0x000fe400078e000b */
[----:B------:R-:W-:Y:S01]  /*49b0*/  IMAD.MOV.U32 R72, RZ, RZ, R8 ;  /* 0x000000ffff487224 */ /* 0x000fe200078e0008 */
[----:B------:R-:W-:Y:S01]  /*49c0*/  HMMA.16816.F32 R208, R12, R32, RZ ;  /* 0x000000200cd0723c */ /* 0x000fe200000018ff */
[----:B------:R-:W-:Y:S01]  /*49d0*/  IMAD.MOV.U32 R47, RZ, RZ, R9 ;  /* 0x000000ffff2f7224 */ /* 0x000fe200078e0009 */
[----:B------:R1:W-:Y:S01]  /*49e0*/  MUFU.EX2 R33, R3 ;  /* 0x0000000300217308 */ /* 0x0003e20000000800 */
[----:B------:R-:W-:Y:S02]  /*49f0*/  IMAD.MOV.U32 R46, RZ, RZ, R114 ;  /* 0x000000ffff2e7224 */ /* 0x000fe400078e0072 */
[----:B------:R-:W-:-:S03]  /*4a00*/  IMAD.MOV.U32 R68, RZ, RZ, R115 ;  /* 0x000000ffff447224 */ /* 0x000fc600078e0073 */
[C---:B------:R-:W-:Y:S02]  /*4a10*/  HMMA.16816.F32 R8, R12.reuse, R38, RZ ;  /* 0x000000260c08723c */ /* 0x040fe400000018ff */
[----:B------:R2:W3:Y:S06]  /*4a20*/  MUFU.EX2 R32, R6 ;  /* 0x0000000600207308 */ /* 0x0004ec0000000800 */
[C---:B------:R-:W-:Y:S01]  /*4a30*/  HMMA.16816.F32 R36, R12.reuse, R34, RZ ;  /* 0x000000220c24723c */ /* 0x040fe200000018ff */
[----:B------:R-:W-:Y:S01]  /*4a40*/  IMAD.MOV.U32 R35, RZ, RZ, R97 ;  /* 0x000000ffff237224 */ /* 0x000fe200078e0061 */
[----:B-1----:R-:W-:Y:S01]  /*4a50*/  LOP3.LUT R3, R64, UR11, R59, 0x96, !PT ;  /* 0x0000000b40037c12 */ /* 0x002fe2000f8e963b */
[----:B------:R-:W-:Y:S01]  /*4a60*/  IMAD.MOV.U32 R34, RZ, RZ, R96 ;  /* 0x000000ffff227224 */ /* 0x000fe200078e0060 */
[----:B------:R1:W4:Y:S04]  /*4a70*/  LDSM.16.MT88.4 R64, [R0+0x800] ;  /* 0x000800000040783b */ /* 0x0003280000004200 */
[----:B------:R-:W-:Y:S01]  /*4a80*/  HMMA.16816.F32 R96, R12, R30, RZ ;  /* 0x0000001e0c60723c */ /* 0x000fe200000018ff */
[----:B--2---:R-:W-:-:S04]  /*4a90*/  IMAD.WIDE.U32 R6, R3, -0x2daee0ad, RZ ;  /* 0xd2511f5303067825 */ /* 0x004fc800078e00ff */
[----:B------:R-:W-:Y:S02]  /*4aa0*/  IMAD.MOV.U32 R42, RZ, RZ, R8 ;  /* 0x000000ffff2a7224 */ /* 0x000fe400078e0008 */
[----:B------:R-:W-:Y:S01]  /*4ab0*/  FFMA.FTZ R8, R73, UR23, -R21 ;  /* 0x0000001749087c23 */ /* 0x000fe20008010815 */
[----:B------:R-:W-:Y:S01]  /*4ac0*/  IMAD.MOV.U32 R56, RZ, RZ, R10 ;  /* 0x000000ffff387224 */ /* 0x000fe200078e000a */
[----:B------:R-:W-:Y:S02]  /*4ad0*/  LOP3.LUT R3, R80, UR8, R7, 0x96, !PT ;  /* 0x0000000850037c12 */ /* 0x000fe4000f8e9607 */
[----:B------:R-:W-:Y:S01]  /*4ae0*/  IMAD.MOV.U32 R10, RZ, RZ, R36 ;  /* 0x000000ffff0a7224 */ /* 0x000fe200078e0024 */
[C---:B------:R-:W-:Y:S01]  /*4af0*/  HMMA.16816.F32 R220, R12.reuse, R40, RZ ;  /* 0x000000280cdc723c */ /* 0x040fe200000018ff */
[----:B------:R2:W-:Y:S01]  /*4b00*/  MUFU.EX2 R31, R8 ;  /* 0x00000008001f7308 */ /* 0x0005e20000000800 */
[----:B------:R-:W-:Y:S01]  /*4b10*/  IMAD.MOV.U32 R41, RZ, RZ, R9 ;  /* 0x000000ffff297224 */ /* 0x000fe200078e0009 */
[C---:B------:R-:W-:Y:S01]  /*4b20*/  PRMT R17, R6.reuse, 0x7771, RZ ;  /* 0x0000777106117816 */ /* 0x040fe200000000ff */
[----:B------:R-:W-:Y:S01]  /*4b30*/  IMAD.MOV.U32 R73, RZ, RZ, R10 ;  /* 0x000000ffff497224 */ /* 0x000fe200078e000a */
[C---:B------:R-:W-:Y:S01]  /*4b40*/  PRMT R10, R6.reuse, 0x7773, RZ ;  /* 0x00007773060a7816 */ /* 0x040fe200000000ff */
[----:B------:R-:W-:Y:S01]  /*4b50*/  IMAD.MOV.U32 R9, RZ, RZ, R37 ;  /* 0x000000ffff097224 */ /* 0x000fe200078e0025 */
[----:B------:R-:W-:Y:S01]  /*4b60*/  PRMT R7, R6, 0x7772, RZ ;  /* 0x0000777206077816 */ /* 0x000fe200000000ff */
[----:B------:R-:W-:Y:S01]  /*4b70*/  IMAD.MOV.U32 R43, RZ, RZ, R11 ;  /* 0x000000ffff2b7224 */ /* 0x000fe200078e000b */
[----:B------:R-:W-:Y:S01]  /*4b80*/  HMMA.16816.F32 R176, R12, R24, RZ ;  /* 0x000000180cb0723c */ /* 0x000fe200000018ff */
[----:B------:R-:W-:Y:S01]  /*4b90*/  IMAD.MOV.U32 R25, RZ, RZ, R9 ;  /* 0x000000ffff197224 */ /* 0x000fe200078e0009 */
[----:B------:R-:W-:Y:S01]  /*4ba0*/  PRMT R10, R7, 0x5410, R10 ;  /* 0x00005410070a7816 */ /* 0x000fe2000000000a */
[--C-:B------:R-:W-:Y:S01]  /*4bb0*/  FFMA.FTZ R9, R69, UR23, -R20.reuse ;  /* 0x0000001745097c23 */ /* 0x100fe20008010814 */
[----:B------:R-:W-:Y:S01]  /*4bc0*/  FFMA.FTZ R7, R71, UR23, -R20 ;  /* 0x0000001747077c23 */ /* 0x000fe20008010814 */
[----:B------:R-:W-:-:S02]  /*4bd0*/  IMAD.MOV.U32 R23, RZ, RZ, R38 ;  /* 0x000000ffff177224 */ /* 0x000fc400078e0026 */
[----:B------:R5:W-:Y:S01]  /*4be0*/  MUFU.EX2 R30, R9 ;  /* 0x00000009001e7308 */ /* 0x000be20000000800 */
[C---:B------:R-:W-:Y:S01]  /*4bf0*/  HMMA.16816.F32 R200, R12.reuse, R28, RZ ;  /* 0x0000001c0cc8723c */ /* 0x040fe200000018ff */
[----:B--2---:R-:W-:Y:S01]  /*4c00*/  IMAD.MOV.U32 R8, RZ, RZ, R6 ;  /* 0x000000ffff087224 */ /* 0x004fe200078e0006 */
[C---:B------:R-:W-:Y:S01]  /*4c10*/  LOP3.LUT R6, R3.reuse, 0xffff, RZ, 0xc0, !PT ;  /* 0x0000ffff03067812 */ /* 0x040fe200078ec0ff */
[----:B------:R-:W-:Y:S02]  /*4c20*/  IMAD.MOV.U32 R38, RZ, RZ, R83 ;  /* 0x000000ffff267224 */ /* 0x000fe400078e0053 */
[----:B------:R-:W-:Y:S01]  /*4c30*/  LDSM.16.MT88.4 R80, [R226+0x800] ;  /* 0x00080000e250783b */ /* 0x000fe20000004200 */
[----:B------:R-:W-:Y:S01]  /*4c40*/  LOP3.LUT R11, R8, 0xff, RZ, 0xc0, !PT ;  /* 0x000000ff080b7812 */ /* 0x000fe200078ec0ff */
[----:B------:R2:W4:Y:S01]  /*4c50*/  MUFU.EX2 R29, R7 ;  /* 0x00000007001d7308 */ /* 0x0005220000000800 */
[----:B------:R-:W-:Y:S01]  /*4c60*/  LOP3.LUT R8, R3, 0xff, RZ, 0xc0, !PT ;  /* 0x000000ff03087812 */ /* 0x000fe200078ec0ff */
[C---:B------:R-:W-:Y:S01]  /*4c70*/  HMMA.16816.F32 R248, R12.reuse, R26, RZ ;  /* 0x0000001a0cf8723c */ /* 0x040fe200000018ff */
[----:B------:R-:W-:Y:S01]  /*4c80*/  SHF.R.U32.HI R6, RZ, 0x8, R6 ;  /* 0x00000008ff067819 */ /* 0x000fe20000011606 */
[----:B------:R-:W-:Y:S01]  /*4c90*/  IMAD.MOV.U32 R40, RZ, RZ, R39 ;  /* 0x000000ffff287224 */ /* 0x000fe200078e0027 */
[----:B------:R-:W-:Y:S01]  /*4ca0*/  PRMT R11, R11, 0x5410, R17 ;  /* 0x000054100b0b7816 */ /* 0x000fe20000000011 */
[----:B------:R-:W-:Y:S01]  /*4cb0*/  IMAD.MOV.U32 R39, RZ, RZ, R96 ;  /* 0x000000ffff277224 */ /* 0x000fe200078e0060 */
[----:B------:R-:W-:Y:S01]  /*4cc0*/  PRMT R6, R8, 0x5410, R6 ;  /* 0x0000541008067816 */ /* 0x000fe20000000006 */
[----:B------:R-:W-:Y:S01]  /*4cd0*/  FFMA.FTZ R8, R77, UR23, -R21 ;  /* 0x000000174d087c23 */ /* 0x000fe20008010815 */
[----:B-----5:R-:W-:Y:S01]  /*4ce0*/  SHF.R.U32.HI R9, RZ, 0x18, R3 ;  /* 0x00000018ff097819 */ /* 0x020fe20000011603 */
[C---:B------:R-:W-:Y:S01]  /*4cf0*/  HMMA.16816.F32 R232, R12.reuse, R44, RZ ;  /* 0x0000002c0ce8723c */ /* 0x040fe200000018ff */
[----:B------:R-:W-:Y:S01]  /*4d00*/  IMAD.MOV.U32 R45, RZ, RZ, R112 ;  /* 0x000000ffff2d7224 */ /* 0x000fe200078e0070 */
[----:B------:R5:W4:Y:S01]  /*4d10*/  MUFU.EX2 R28, R8 ;  /* 0x00000008001c7308 */ /* 0x000b220000000800 */
[----:B------:R-:W-:Y:S01]  /*4d20*/  IMAD.MOV.U32 R44, RZ, RZ, R113 ;  /* 0x000000ffff2c7224 */ /* 0x000fe200078e0071 */
[--C-:B-1----:R-:W-:Y:S01]  /*4d30*/  HSET2.LE.AND R0, R11, R16.reuse, PT ;  /* 0x000000100b007233 */ /* 0x102fe20003803000 */
[----:B------:R-:W-:Y:S01]  /*4d40*/  LDSM.16.MT88.4 R112, [R22+0xb800] ;  /* 0x00b800001670783b */ /* 0x000fe20000004200 */
[----:B------:R-:W-:Y:S01]  /*4d50*/  IMAD.MOV.U32 R37, RZ, RZ, R97 ;  /* 0x000000ffff257224 */ /* 0x000fe200078e0061 */
[----:B--2---:R-:W-:Y:S01]  /*4d60*/  PRMT R7, R3, 0x7632, R7 ;  /* 0x0000763203077816 */ /* 0x004fe20000000007 */
[----:B------:R-:W-:Y:S01]  /*4d70*/  IMAD.MOV.U32 R36, RZ, RZ, R98 ;  /* 0x000000ffff247224 */ /* 0x000fe200078e0062 */
[----:B------:R-:W-:Y:S01]  /*4d80*/  HSET2.LE.AND R3, R6, R16, PT ;  /* 0x0000001006037233 */ /* 0x000fe20003803000 */
[----:B------:R-:W-:Y:S01]  /*4d90*/  FFMA.FTZ R6, R78, UR23, -R20 ;  /* 0x000000174e067c23 */ /* 0x000fe20008010814 */
[----:B------:R-:W-:Y:S01]  /*4da0*/  LOP3.LUT R7, R7, 0xff, RZ, 0xc0, !PT ;  /* 0x000000ff07077812 */ /* 0x000fe200078ec0ff */
[----:B------:R-:W-:Y:S01]  /*4db0*/  IMAD.MOV.U32 R76, RZ, RZ, R99 ;  /* 0x000000ffff4c7224 */ /* 0x000fe200078e0063 */
[----:B------:R-:W-:Y:S01]  /*4dc0*/  HMMA.16816.F32 R156, R12, R48, RZ ;  /* 0x000000300c9c723c */ /* 0x000fe200000018ff */
[----:B------:R3:W-:Y:S01]  /*4dd0*/  MUFU.EX2 R27, R6 ;  /* 0x00000006001b7308 */ /* 0x0007e20000000800 */
[----:B------:R-:W-:Y:S01]  /*4de0*/  PRMT R7, R7, 0x5410, R9 ;  /* 0x0000541007077816 */ /* 0x000fe20000000009 */
[----:B------:R-:W-:Y:S01]  /*4df0*/  LDSM.16.MT88.4 R96, [R216+0xb800] ;  /* 0x00b80000d860783b */ /* 0x000fe20000004200 */
[----:B------:R-:W-:-:S02]  /*4e00*/  IMAD.MOV.U32 R11, RZ, RZ, R23 ;  /* 0x000000ffff0b7224 */ /* 0x000fc400078e0017 */
[----:B-----5:R-:W-:Y:S01]  /*4e10*/  FFMA.FTZ R8, R79, UR23, -R20 ;  /* 0x000000174f087c23 */ /* 0x020fe20008010814 */
[----:B------:R-:W-:Y:S01]  /*4e20*/  IMAD.MOV.U32 R79, RZ, RZ, R38 ;  /* 0x000000ffff4f7224 */ /* 0x000fe200078e0026 */
[C---:B------:R-:W-:Y:S01]  /*4e30*/  HMMA.16816.F32 R236, R12.reuse, R50, RZ ;  /* 0x000000320cec723c */ /* 0x040fe200000018ff */
[----:B------:R-:W1:Y:S01]  /*4e40*/  LDSM.16.MT88.4 R48, [R22+0xa800] ;  /* 0x00a800001630783b */ /* 0x000e620000004200 */
[----:B------:R-:W2:Y:S01]  /*4e50*/  MUFU.EX2 R26, R8 ;  /* 0x00000008001a7308 */ /* 0x000ea20000000800 */
[----:B------:R-:W-:Y:S02]  /*4e60*/  IMAD.MOV.U32 R9, RZ, RZ, R39 ;  /* 0x000000ffff097224 */ /* 0x000fe400078e0027 */
[----:B------:R-:W5:Y:S01]  /*4e70*/  LDSM.16.MT88.4 R20, [R226+0x1800] ;  /* 0x00180000e214783b */ /* 0x000f620000004200 */
[----:B------:R-:W-:Y:S02]  /*4e80*/  IMAD.MOV.U32 R38, RZ, RZ, R74 ;  /* 0x000000ffff267224 */ /* 0x000fe400078e004a */
[----:B------:R-:W-:Y:S01]  /*4e90*/  HMMA.16816.F32 R164, R12, R52, RZ ;  /* 0x000000340ca4723c */ /* 0x000fe200000018ff */
[----:B------:R-:W-:Y:S01]  /*4ea0*/  IMAD.MOV.U32 R52, RZ, RZ, R56 ;  /* 0x000000ffff347224 */ /* 0x000fe200078e0038 */
[----:B---3--:R-:W-:Y:S01]  /*4eb0*/  F2FP.F16.F32.PACK_AB R6, R32, R33 ;  /* 0x000000212006723e */ /* 0x008fe200000000ff */
[----:B------:R-:W-:-:S02]  /*4ec0*/  IMAD.MOV.U32 R71, RZ, RZ, R72 ;  /* 0x000000ffff477224 */ /* 0x000fc400078e0048 */
[----:B------:R-:W-:Y:S01]  /*4ed0*/  IMAD.MOV.U32 R78, RZ, RZ, R37 ;  /* 0x000000ffff4e7224 */ /* 0x000fe200078e0025 */
[----:B------:R-:W-:Y:S01]  /*4ee0*/  LOP3.LUT R128, R6, R3, RZ, 0xc0, !PT ;  /* 0x0000000306807212 */ /* 0x000fe200078ec0ff */
[----:B------:R-:W-:Y:S01]  /*4ef0*/  IMAD.MOV.U32 R77, RZ, RZ, R36 ;  /* 0x000000ffff4d7224 */ /* 0x000fe200078e0024 */
[----:B------:R-:W-:Y:S01]  /*4f00*/  HSET2.LE.AND R3, R7, R16, PT ;  /* 0x0000001007037233 */ /* 0x000fe20003803000 */
[----:B------:R-:W-:Y:S01]  /*4f10*/  HMMA.16816.F32 R188, R12, R54, RZ ;  /* 0x000000360cbc723c */ /* 0x000fe200000018ff */
[----:B----4-:R-:W-:Y:S01]  /*4f20*/  F2FP.F16.F32.PACK_AB R6, R29, R30 ;  /* 0x0000001e1d06723e */ /* 0x010fe200000000ff */
[----:B------:R-:W-:Y:S02]  /*4f30*/  IMAD.MOV.U32 R13, RZ, RZ, R40 ;  /* 0x000000ffff0d7224 */ /* 0x000fe400078e0028 */
[----:B------:R-:W-:Y:S01]  /*4f40*/  IMAD.MOV.U32 R12, RZ, RZ, R76 ;  /* 0x000000ffff0c7224 */ /* 0x000fe200078e004c */
[----:B------:R-:W-:Y:S01]  /*4f50*/  LOP3.LUT R129, R6, R3, RZ, 0xc0, !PT ;  /* 0x0000000306817212 */ /* 0x000fe200078ec0ff */
[----:B------:R-:W-:Y:S01]  /*4f60*/  IMAD.MOV.U32 R69, RZ, RZ, R47 ;  /* 0x000000ffff457224 */ /* 0x000fe200078e002f */
[----:B------:R-:W-:Y:S01]  /*4f70*/  LOP3.LUT R6, R10, 0xff00ff, RZ, 0xc0, !PT ;  /* 0x00ff00ff0a067812 */ /* 0x000fe200078ec0ff */
[----:B------:R-:W-:Y:S01]  /*4f80*/  IMAD.MOV.U32 R37, RZ, RZ, R46 ;  /* 0x000000ffff257224 */ /* 0x000fe200078e002e */
[----:B------:R-:W-:Y:S01]  /*4f90*/  F2FP.F16.F32.PACK_AB R3, R28, R31 ;  /* 0x0000001f1c03723e */ /* 0x000fe200000000ff */
[----:B------:R-:W-:-:S02]  /*4fa0*/  IMAD.MOV.U32 R39, RZ, RZ, R45 ;  /* 0x000000ffff277224 */ /* 0x000fc400078e002d */
[----:B------:R-:W-:Y:S01]  /*4fb0*/  IMAD.MOV.U32 R36, RZ, RZ, R44 ;  /* 0x000000ffff247224 */ /* 0x000fe200078e002c */
[----:B------:R-:W-:Y:S01]  /*4fc0*/  LOP3.LUT R130, R3, R0, RZ, 0xc0, !PT ;  /* 0x0000000003827212 */ /* 0x000fe200078ec0ff */
[----:B------:R-:W-:Y:S01]  /*4fd0*/  IMAD.MOV.U32 R53, RZ, RZ, R43 ;  /* 0x000000ffff357224 */ /* 0x000fe200078e002b */
[----:B------:R-:W-:Y:S01]  /*4fe0*/  HSET2.LE.AND R0, R6, R16, PT ;  /* 0x0000001006007233 */ /* 0x000fe20003803000 */
[----:B------:R-:W-:Y:S01]  /*4ff0*/  IMAD.MOV.U32 R54, RZ, RZ, R42 ;  /* 0x000000ffff367224 */ /* 0x000fe200078e002a */
[----:B--2---:R-:W-:Y:S01]  /*5000*/  F2FP.F16.F32.PACK_AB R3, R26, R27 ;  /* 0x0000001b1a03723e */ /* 0x004fe200000000ff */
[----:B------:R-:W-:-:S03]  /*5010*/  IMAD.MOV.U32 R55, RZ, RZ, R41 ;  /* 0x000000ffff377224 */ /* 0x000fc600078e0029 */
[----:B------:R-:W-:Y:S01]  /*5020*/  LOP3.LUT R131, R3, R0, RZ, 0xc0, !PT ;  /* 0x0000000003837212 */ /* 0x000fe200078ec0ff */
[----:B------:R-:W-:Y:S01]  /*5030*/  FFMA.FTZ R0, R84, UR23, -R18 ;  /* 0x0000001754007c23 */ /* 0x000fe20008010812 */
[----:B------:R-:W-:Y:S01]  /*5040*/  LOP3.LUT R3, R62, UR11, R61, 0x96, !PT ;  /* 0x0000000b3e037c12 */ /* 0x000fe2000f8e963d */
[----:B------:R-:W-:Y:S02]  /*5050*/  IMAD.MOV.U32 R84, RZ, RZ, R77 ;  /* 0x000000ffff547224 */ /* 0x000fe400078e004d */
[----:B------:R2:W-:Y:S02]  /*5060*/  MUFU.EX2 R17, R0 ;  /* 0x0000000000117308 */ /* 0x0005e40000000800 */
[----:B------:R-:W-:Y:S01]  /*5070*/  HMMA.16816.F32 R56, R128, R64, R100 ;  /* 0x000000408038723c */ /* 0x000fe20000001864 */
[----:B------:R-:W-:Y:S02]  /*5080*/  IMAD.MOV.U32 R103, RZ, RZ, R25 ;  /* 0x000000ffff677224 */ /* 0x000fe400078e0019 */
[----:B------:R-:W-:-:S04]  /*5090*/  IMAD.WIDE.U32 R6, R3, -0x2daee0ad, RZ ;  /* 0xd2511f5303067825 */ /* 0x000fc800078e00ff */
[----:B------:R-:W-:Y:S01]  /*50a0*/  IMAD.MOV.U32 R101, RZ, RZ, R70 ;  /* 0x000000ffff657224 */ /* 0x000fe200078e0046 */
[C---:B------:R-:W-:Y:S01]  /*50b0*/  PRMT R10, R6.reuse, 0x7771, RZ ;  /* 0x00007771060a7816 */ /* 0x040fe200000000ff */
[----:B------:R-:W-:Y:S01]  /*50c0*/  IMAD.MOV.U32 R102, RZ, RZ, R73 ;  /* 0x000000ffff667224 */ /* 0x000fe200078e0049 */
[----:B------:R-:W-:Y:S01]  /*50d0*/  PRMT R8, R6, 0x7772, RZ ;  /* 0x0000777206087816 */ /* 0x000fe200000000ff */
[----:B------:R-:W-:Y:S01]  /*50e0*/  IMAD.MOV.U32 R70, RZ, RZ, R75 ;  /* 0x000000ffff467224 */ /* 0x000fe200078e004b */
[C---:B-1----:R-:W-:Y:S01]  /*50f0*/  HMMA.16816.F32 R44, R128.reuse, R50, R168 ;  /* 0x00000032802c723c */ /* 0x042fe200000018a8 */
[----:B------:R-:W-:Y:S02]  /*5100*/  IMAD.MOV.U32 R3, RZ, RZ, R6 ;  /* 0x000000ffff037224 */ /* 0x000fe400078e0006 */
[----:B--2---:R-:W-:Y:S01]  /*5110*/  FFMA.FTZ R0, R86, UR23, -R18 ;  /* 0x0000001756007c23 */ /* 0x004fe20008010812 */
[----:B------:R-:W-:Y:S02]  /*5120*/  IMAD.MOV.U32 R100, RZ, RZ, R102 ;  /* 0x000000ffff647224 */ /* 0x000fe400078e0066 */
[----:B------:R-:W-:Y:S01]  /*5130*/  LOP3.LUT R3, R3, 0xff, RZ, 0xc0, !PT ;  /* 0x000000ff03037812 */ /* 0x000fe200078ec0ff */
[----:B------:R1:W-:Y:S01]  /*5140*/  MUFU.EX2 R24, R0 ;  /* 0x0000000000187308 */ /* 0x0003e20000000800 */
[----:B------:R-:W-:Y:S01]  /*5150*/  HMMA.16816.F32 R72, R128, R80, R104 ;  /* 0x000000508048723c */ /* 0x000fe20000001868 */
[----:B------:R-:W-:Y:S01]  /*5160*/  IMAD.MOV.U32 R102, RZ, RZ, R11 ;  /* 0x000000ffff667224 */ /* 0x000fe200078e000b */
[----:B------:R-:W-:-:S06]  /*5170*/  PRMT R11, R3, 0x5410, R10 ;  /* 0x00005410030b7816 */ /* 0x000fcc000000000a */
[C---:B------:R-:W-:Y:S01]  /*5180*/  HMMA.16816.F32 R104, R128.reuse, R112, R108 ;  /* 0x000000708068723c */ /* 0x040fe2000000186c */
[----:B------:R-:W-:Y:S01]  /*5190*/  IMAD.MOV.U32 R110, RZ, RZ, R9 ;  /* 0x000000ffff6e7224 */ /* 0x000fe200078e0009 */
[----:B------:R-:W-:Y:S01]  /*51a0*/  PRMT R9, R6, 0x7773, RZ ;  /* 0x0000777306097816 */ /* 0x000fe200000000ff */
[----:B------:R-:W-:Y:S02]  /*51b0*/  IMAD.MOV.U32 R111, RZ, RZ, R78 ;  /* 0x000000ffff6f7224 */ /* 0x000fe400078e004e */
[----:B------:R-:W-:Y:S01]  /*51c0*/  FFMA.FTZ R6, R94, UR23, -R19 ;  /* 0x000000175e067c23 */ /* 0x000fe20008010813 */
[----:B------:R-:W-:Y:S01]  /*51d0*/  PRMT R8, R8, 0x5410, R9 ;  /* 0x0000541008087816 */ /* 0x000fe20000000009 */
[--C-:B-1----:R-:W-:Y:S01]  /*51e0*/  FFMA.FTZ R0, R92, UR23, -R18.reuse ;  /* 0x000000175c007c23 */ /* 0x102fe20008010812 */
[C---:B------:R-:W-:Y:S03]  /*51f0*/  HMMA.16816.F32 R40, R128.reuse, R48, R88 ;  /* 0x000000308028723c */ /* 0x040fe60000001858 */
[----:B------:R1:W-:Y:S05]  /*5200*/  MUFU.EX2 R25, R0 ;  /* 0x0000000000197308 */ /* 0x0003ea0000000800 */
[C---:B------:R-:W-:Y:S08]  /*5210*/  HMMA.16816.F32 R88, R128.reuse, R96, R116 ;  /* 0x000000608058723c */ /* 0x040ff00000001874 */
[----:B------:R-:W-:Y:S01]  /*5220*/  HMMA.16816.F32 R116, R128, R120, R124 ;  /* 0x000000788074723c */ /* 0x000fe2000000187c */
[----:B-1----:R-:W-:-:S04]  /*5230*/  FFMA.FTZ R0, R93, UR23, -R18 ;  /* 0x000000175d007c23 */ /* 0x002fc80008010812 */
[----:B------:R1:W2:Y:S03]  /*5240*/  MUFU.EX2 R18, R0 ;  /* 0x0000000000127308 */ /* 0x0002a60000000800 */
[C---:B------:R-:W-:Y:S08]  /*5250*/  HMMA.16816.F32 R60, R128.reuse, R66, R160 ;  /* 0x00000042803c723c */ /* 0x040ff000000018a0 */
[----:B------:R-:W-:Y:S01]  /*5260*/  HMMA.16816.F32 R144, R128, R152, R144 ;  /* 0x000000988090723c */ /* 0x000fe20000001890 */
[----:B-1----:R-:W-:-:S07]  /*5270*/  FFMA.FTZ R0, R85, UR23, -R19 ;  /* 0x0000001755007c23 */ /* 0x002fce0008010813 */
[C---:B-----5:R-:W-:Y:S01]  /*5280*/  HMMA.16816.F32 R124, R128.reuse, R20, R140 ;  /* 0x00000014807c723c */ /* 0x060fe2000000188c */
[----:B------:R1:W-:Y:S07]  /*5290*/  MUFU.EX2 R15, R0 ;  /* 0x00000000000f7308 */ /* 0x0003ee0000000800 */
[C---:B------:R-:W-:Y:S08]  /*52a0*/  HMMA.16816.F32 R148, R128.reuse, R154, R148 ;  /* 0x0000009a8094723c */ /* 0x040ff00000001894 */
[----:B------:R-:W-:Y:S01]  /*52b0*/  HMMA.16816.F32 R160, R128, R122, R196 ;  /* 0x0000007a80a0723c */ /* 0x000fe200000018c4 */
[----:B------:R-:W-:-:S02]  /*52c0*/  IMAD.MOV.U32 R196, RZ, RZ, R54 ;  /* 0x000000ffffc47224 */ /* 0x000fc400078e0036 */
[----:B------:R-:W-:Y:S01]  /*52d0*/  IMAD.MOV.U32 R197, RZ, RZ, R55 ;  /* 0x000000ffffc57224 */ /* 0x000fe200078e0037 */
[----:B-1----:R-:W-:Y:S01]  /*52e0*/  LOP3.LUT R0, R224, UR8, R7, 0x96, !PT ;  /* 0x00000008e0007c12 */ /* 0x002fe2000f8e9607 */
[----:B------:R-:W-:Y:S01]  /*52f0*/  FFMA.FTZ R7, R87, UR23, -R19 ;  /* 0x0000001757077c23 */ /* 0x000fe20008010813 */
[----:B------:R-:W-:Y:S02]  /*5300*/  IMAD.MOV.U32 R224, RZ, RZ, R79 ;  /* 0x000000ffffe07224 */ /* 0x000fe400078e004f */
[----:B------:R-:W-:Y:S01]  /*5310*/  HMMA.16816.F32 R76, R128, R82, R180 ;  /* 0x00000052804c723c */ /* 0x000fe200000018b4 */
[----:B------:R1:W-:Y:S01]  /*5320*/  MUFU.EX2 R14, R7 ;  /* 0x00000007000e7308 */ /* 0x0003e20000000800 */
[----:B------:R-:W-:Y:S01]  /*5330*/  IMAD.MOV.U32 R183, RZ, RZ, R101 ;  /* 0x000000ffffb77224 */ /* 0x000fe200078e0065 */
[C---:B------:R-:W-:Y:S01]  /*5340*/  LOP3.LUT R3, R0.reuse, 0xffff, RZ, 0xc0, !PT ;  /* 0x0000ffff00037812 */ /* 0x040fe200078ec0ff */
[----:B------:R-:W-:Y:S01]  /*5350*/  IMAD.MOV.U32 R101, RZ, RZ, R103 ;  /* 0x000000ffff657224 */ /* 0x000fe200078e0067 */
[----:B------:R-:W-:Y:S01]  /*5360*/  LOP3.LUT R10, R0, 0xff, RZ, 0xc0, !PT ;  /* 0x000000ff000a7812 */ /* 0x000fe200078ec0ff */
[----:B------:R-:W-:Y:S01]  /*5370*/  IMAD.MOV.U32 R103, RZ, RZ, R13 ;  /* 0x000000ffff677224 */ /* 0x000fe200078e000d */
[----:B------:R-:W-:Y:S01]  /*5380*/  SHF.R.U32.HI R9, RZ, 0x18, R0 ;  /* 0x00000018ff097819 */ /* 0x000fe20000011600 */
[----:B------:R-:W-:Y:S01]  /*5390*/  IMAD.MOV.U32 R198, RZ, RZ, R52 ;  /* 0x000000ffffc67224 */ /* 0x000fe200078e0034 */
[----:B------:R3:W4:Y:S01]  /*53a0*/  MUFU.EX2 R13, R6 ;  /* 0x00000006000d7308 */ /* 0x0007220000000800 */
[----:B------:R-:W-:Y:S01]  /*53b0*/  SHF.R.U32.HI R3, RZ, 0x8, R3 ;  /* 0x00000008ff037819 */ /* 0x000fe20000011603 */
[----:B------:R-:W-:-:S03]  /*53c0*/  IMAD.MOV.U32 R199, RZ, RZ, R53 ;  /* 0x000000ffffc77224 */ /* 0x000fc600078e0035 */
[----:B------:R-:W-:Y:S01]  /*53d0*/  PRMT R3, R10, 0x5410, R3 ;  /* 0x000054100a037816 */ /* 0x000fe20000000003 */
[----:B-1----:R-:W-:Y:S02]  /*53e0*/  FFMA.FTZ R7, R95, UR23, -R19 ;  /* 0x000000175f077c23 */ /* 0x002fe40008010813 */
[C---:B------:R-:W-:Y:S01]  /*53f0*/  HMMA.16816.F32 R92, R128.reuse, R98, R184 ;  /* 0x00000062805c723c */ /* 0x040fe200000018b8 */
[----:B------:R-:W-:Y:S02]  /*5400*/  IMAD.MOV.U32 R187, RZ, RZ, R12 ;  /* 0x000000ffffbb7224 */ /* 0x000fe400078e000c */
[----:B------:R1:W5:Y:S01]  /*5410*/  MUFU.EX2 R12, R7 ;  /* 0x00000007000c7308 */ /* 0x0003620000000800 */
[----:B------:R-:W-:Y:S01]  /*5420*/  IMAD.MOV.U32 R184, RZ, RZ, R110 ;  /* 0x000000ffffb87224 */ /* 0x000fe200078e006e */
[----:B---3--:R-:W-:Y:S01]  /*5430*/  PRMT R6, R0, 0x7632, R6 ;  /* 0x0000763200067816 */ /* 0x008fe20000000006 */
[----:B------:R-:W-:Y:S02]  /*5440*/  IMAD.MOV.U32 R185, RZ, RZ, R111 ;  /* 0x000000ffffb97224 */ /* 0x000fe400078e006f */
[C---:B------:R-:W-:Y:S01]  /*5450*/  HMMA.16816.F32 R108, R128.reuse, R114, R192 ;  /* 0x00000072806c723c */ /* 0x040fe200000018c0 */
[----:B------:R-:W-:Y:S01]  /*5460*/  LOP3.LUT R0, R6, 0xff, RZ, 0xc0, !PT ;  /* 0x000000ff06007812 */ /* 0x000fe200078ec0ff */
[----:B------:R-:W-:Y:S01]  /*5470*/  IMAD.MOV.U32 R186, RZ, RZ, R84 ;  /* 0x000000ffffba7224 */ /* 0x000fe200078e0054 */
[----:B--2---:R-:W-:Y:S01]  /*5480*/  F2FP.F16.F32.PACK_AB R6, R18, R25 ;  /* 0x000000191206723e */ /* 0x004fe200000000ff */
[----:B------:R-:W-:Y:S01]  /*5490*/  IMAD.MOV.U32 R192, RZ, RZ, R100 ;  /* 0x000000ffffc07224 */ /* 0x000fe200078e0064 */
[----:B------:R-:W-:Y:S01]  /*54a0*/  PRMT R10, R0, 0x5410, R9 ;  /* 0x00005410000a7816 */ /* 0x000fe20000000009 */
[----:B------:R-:W-:Y:S01]  /*54b0*/  IMAD.MOV.U32 R193, RZ, RZ, R101 ;  /* 0x000000ffffc17224 */ /* 0x000fe200078e0065 */
[--C-:B------:R-:W-:Y:S01]  /*54c0*/  HSET2.LE.AND R0, R11, R16.reuse, PT ;  /* 0x000000100b007233 */ /* 0x100fe20003803000 */
[----:B------:R-:W-:Y:S01]  /*54d0*/  HMMA.16816.F32 R128, R128, R22, R204 ;  /* 0x000000168080723c */ /* 0x000fe200000018cc */
[--C-:B------:R-:W-:Y:S01]  /*54e0*/  HSET2.LE.AND R9, R3, R16.reuse, PT ;  /* 0x0000001003097233 */ /* 0x100fe20003803000 */
[----:B------:R-:W-:Y:S01]  /*54f0*/  IMAD.MOV.U32 R194, RZ, RZ, R102 ;  /* 0x000000ffffc27224 */ /* 0x000fe200078e0066 */
[----:B-1----:R-:W-:Y:S01]  /*5500*/  LOP3.LUT R7, R8, 0xff00ff, RZ, 0xc0, !PT ;  /* 0x00ff00ff08077812 */ /* 0x002fe200078ec0ff */
[----:B------:R-:W-:Y:S01]  /*5510*/  IMAD.MOV.U32 R195, RZ, RZ, R103 ;  /* 0x000000ffffc37224 */ /* 0x000fe200078e0067 */
[--C-:B------:R-:W-:Y:S01]  /*5520*/  HSET2.LE.AND R10, R10, R16.reuse, PT ;  /* 0x000000100a0a7233 */ /* 0x100fe20003803000 */
[----:B------:R-:W-:Y:S01]  /*5530*/  IMAD.MOV.U32 R204, RZ, RZ, R71 ;  /* 0x000000ffffcc7224 */ /* 0x000fe200078e0047 */
[----:B------:R-:W-:Y:S01]  /*5540*/  LOP3.LUT R170, R6, R0, RZ, 0xc0, !PT ;  /* 0x0000000006aa7212 */ /* 0x000fe200078ec0ff */
[----:B------:R-:W-:Y:S01]  /*5550*/  IMAD.MOV.U32 R205, RZ, RZ, R69 ;  /* 0x000000ffffcd7224 */ /* 0x000fe200078e0045 */
[----:B------:R-:W-:Y:S01]  /*5560*/  HSET2.LE.AND R7, R7, R16, PT ;  /* 0x0000001007077233 */ /* 0x000fe20003803000 */
[----:B------:R-:W-:Y:S01]  /*5570*/  IMAD.MOV.U32 R206, RZ, RZ, R70 ;  /* 0x000000ffffce7224 */ /* 0x000fe200078e0046 */
[----:B----4-:R-:W-:Y:S01]  /*5580*/  F2FP.F16.F32.PACK_AB R3, R13, R14 ;  /* 0x0000000e0d03723e */ /* 0x010fe200000000ff */
[----:B------:R-:W-:Y:S01]  /*5590*/  IMAD.MOV.U32 R207, RZ, RZ, R38 ;  /* 0x000000ffffcf7224 */ /* 0x000fe200078e0026 */
[----:B------:R-:W-:Y:S01]  /*55a0*/  F2FP.F16.F32.PACK_AB R8, R24, R17 ;  /* 0x000000111808723e */ /* 0x000fe200000000ff */
[----:B------:R-:W-:Y:S01]  /*55b0*/  IMAD.MOV.U32 R11, RZ, RZ, R68 ;  /* 0x000000ffff0b7224 */ /* 0x000fe200078e0044 */
[----:B-----5:R-:W-:Y:S01]  /*55c0*/  F2FP.F16.F32.PACK_AB R0, R12, R15 ;  /* 0x0000000f0c00723e */ /* 0x020fe200000000ff */
[----:B------:R-:W-:Y:S01]  /*55d0*/  FADD.FTZ R6, R252, R240 ;  /* 0x000000f0fc067221 */ /* 0x000fe20000010000 */
[----:B------:R-:W-:Y:S01]  /*55e0*/  LOP3.LUT R171, R3, R7, RZ, 0xc0, !PT ;  /* 0x0000000703ab7212 */ /* 0x000fe200078ec0ff */
[----:B------:R-:W-:Y:S01]  /*55f0*/  FADD.FTZ R3, R225, R219 ;  /* 0x000000dbe1037221 */ /* 0x000fe20000010000 */
[----:B------:R-:W-:Y:S01]  /*5600*/  LOP3.LUT R168, R8, R9, RZ, 0xc0, !PT ;  /* 0x0000000908a87212 */ /* 0x000fe200078ec0ff */
[----:B------:R-:W-:Y:S01]  /*5610*/  IMAD.MOV.U32 R8, RZ, RZ, R39 ;  /* 0x000000ffff087224 */ /* 0x000fe200078e0027 */
[----:B------:R-:W-:Y:S01]  /*5620*/  LOP3.LUT R169, R0, R10, RZ, 0xc0, !PT ;  /* 0x0000000a00a97212 */ /* 0x000fe200078ec0ff */
[----:B------:R-:W-:-:S02]  /*5630*/  IMAD.MOV.U32 R9, RZ, RZ, R36 ;  /* 0x000000ffff097224 */ /* 0x000fc400078e0024 */
[----:B------:R-:W-:Y:S01]  /*5640*/  FADD.FTZ R0, R231, R230 ;  /* 0x000000e6e7007221 */ /* 0x000fe20000010000 */
[----:B------:R-:W-:Y:S02]  /*5650*/  IMAD.MOV.U32 R10, RZ, RZ, R37 ;  /* 0x000000ffff0a7224 */ /* 0x000fe400078e0025 */
        /* <DEDUP_REMOVED lines=42> */
[----:B------:R-:W-:-:S15]  /*5900*/  BRA.U !UP1, `(.L_x_1551) ;  /* 0x0000002d09107547 */ /* 0x000fde000b800000 */
[----:B------:R-:W2:Y:S01]  /*5910*/  LDL.64 R34, [R1] ;  /* 0x0000000001227983 */ /* 0x000ea20000100a00 */
[----:B------:R-:W-:Y:S01]  /*5920*/  IMAD.MOV.U32 R220, RZ, RZ, 0x40 ;  /* 0x00000040ffdc7424 */ /* 0x000fe200078e00ff */
[----:B------:R-:W-:Y:S01]  /*5930*/  LOP3.LUT R252, R133, UR29, RZ, 0x3c, !PT ;  /* 0x0000001d85fc7c12 */ /* 0x000fe2000f8e3cff */
[----:B------:R-:W-:Y:S01]  /*5940*/  IMAD.MOV.U32 R227, RZ, RZ, 0x20 ;  /* 0x00000020ffe37424 */ /* 0x000fe200078e00ff */
[----:B------:R-:W1:Y:S01]  /*5950*/  S2R R6, SR_TID.X ;  /* 0x0000000000067919 */ /* 0x000e620000002100 */
[----:B------:R-:W-:Y:S01]  /*5960*/  IMAD.MOV.U32 R137, RZ, RZ, R2 ;  /* 0x000000ffff897224 */ /* 0x000fe200078e0002 */
[----:B------:R-:W-:Y:S01]  /*5970*/  SEL R220, R220, 0xffffffc0, !P6 ;  /* 0xffffffc0dcdc7807 */ /* 0x000fe20007000000 */
[----:B------:R-:W-:Y:S01]  /*5980*/  IMAD.MOV.U32 R132, RZ, RZ, R134 ;  /* 0x000000ffff847224 */ /* 0x000fe200078e0086 */
[----:B------:R-:W-:Y:S01]  /*5990*/  MOV R0, R136 ;  /* 0x0000008800007202 */ /* 0x000fe20000000f00 */
[----:B------:R-:W-:Y:S01]  /*59a0*/  IMAD.MOV.U32 R3, RZ, RZ, R135 ;  /* 0x000000ffff037224 */ /* 0x000fe200078e0087 */
[C---:B------:R-:W-:Y:S01]  /*59b0*/  IADD3 R219, PT, PT, R4.reuse, R220, RZ ;  /* 0x000000dc04db7210 */ /* 0x040fe20007ffe0ff */
[C---:B------:R-:W-:Y:S01]  /*59c0*/  IMAD.IADD R220, R217.reuse, 0x1, R220 ;  /* 0x00000001d9dc7824 */ /* 0x040fe200078e02dc */
[----:B------:R-:W-:Y:S01]  /*59d0*/  IADD3 R224, PT, PT, R217, R5, RZ ;  /* 0x00000005d9e07210 */ /* 0x000fe20007ffe0ff */
[----:B------:R-:W-:Y:S01]  /*59e0*/  IMAD.IADD R223, R4, 0x1, R5 ;  /* 0x0000000104df7824 */ /* 0x000fe200078e0205 */
[----:B------:R-:W-:Y:S01]  /*59f0*/  LOP3.LUT R250, R247, UR22, RZ, 0x3c, !PT ;  /* 0x00000016f7fa7c12 */ /* 0x000fe2000f8e3cff */
[----:B------:R-:W-:Y:S01]  /*5a00*/  VIADD R245, R216, 0xa000 ;  /* 0x0000a000d8f57836 */ /* 0x000fe20000000000 */
[C---:B------:R-:W-:Y:S01]  /*5a10*/  IADD3 R225, PT, PT, R5.reuse, R220, RZ ;  /* 0x000000dc05e17210 */ /* 0x040fe20007ffe0ff */
[----:B------:R-:W-:Y:S01]  /*5a20*/  IMAD.IADD R222, R5, 0x1, R219 ;  /* 0x0000000105de7824 */ /* 0x000fe200078e02db */
[----:B------:R-:W-:Y:S01]  /*5a30*/  USHF.L.U64.HI UR23, UR6, 0x4, UR7 ;  /* 0x0000000406177899 */ /* 0x000fe20008010207 */
[----:B------:R-:W-:Y:S01]  /*5a40*/  LOP3.LUT R251, R138, UR4, RZ, 0x3c, !PT ;  /* 0x000000048afb7c12 */ /* 0x000fe2000f8e3cff */
[----:B------:R-:W-:Y:S01]  /*5a50*/  USHF.L.U32 UR26, UR6, 0x4, URZ ;  /* 0x00000004061a7899 */ /* 0x000fe200080006ff */
[----:B------:R-:W-:Y:S01]  /*5a60*/  LOP3.LUT R249, R172, UR4, RZ, 0x3c, !PT ;  /* 0x00000004acf97c12 */ /* 0x000fe2000f8e3cff */
[----:B------:R-:W-:Y:S01]  /*5a70*/  ULEA.HI.SX32 UR21, UR21, 0xfffffffe, 0x1b ;  /* 0xfffffffe15157891 */ /* 0x000fe2000f8fdaff */
[----:B------:R-:W3:Y:S01]  /*5a80*/  LDCU UR4, c[0x0][0x45c] ;  /* 0x00008b80ff0477ac */ /* 0x000ee20008000800 */
[----:B------:R-:W4:Y:S01]  /*5a90*/  LDCU.64 UR6, c[0x0][0x3c0] ;  /* 0x00007800ff0677ac */ /* 0x000f220008000a00 */
[----:B-1----:R-:W-:-:S04]  /*5aa0*/  LOP3.LUT P0, RZ, R6, 0x2, RZ, 0xc0, !PT ;  /* 0x0000000206ff7812 */ /* 0x002fc8000780c0ff */
[----:B------:R-:W-:-:S05]  /*5ab0*/  SEL R227, R227, 0xffffffe0, !P0 ;  /* 0xffffffe0e3e37807 */ /* 0x000fca0004000000 */
[----:B------:R-:W-:Y:S01]  /*5ac0*/  IMAD.IADD R221, R216, 0x1, R227 ;  /* 0x00000001d8dd7824 */ /* 0x000fe200078e02e3 */
[----:B--2---:R-:W-:Y:S01]  /*5ad0*/  LOP3.LUT R248, R35, UR22, RZ, 0x3c, !PT ;  /* 0x0000001623f87c12 */ /* 0x004fe2000f8e3cff */
[----:B---34-:R-:W-:Y:S06]  /*5ae0*/  BRA `(.L_x_1552) ;  /* 0x0000000000547947 */ /* 0x018fec0003800000 */
.L_x_1554:
[----:B------:R-:W1:Y:S01]  /*5af0*/  LDC.64 R138, c[0x0][0x3b8] ;  /* 0x0000ee00ff8a7b82 */ /* 0x000e620000000a00 */
[----:B------:R-:W-:Y:S06]  /*5b00*/  UIADD3 UR22, UPT, UPT, UR21, -0x1, URZ ;  /* 0xffffffff15167890 */ /* 0x000fec000fffe0ff */
[----:B-1----:R-:W-:Y:S04]  /*5b10*/  IMAD.WIDE.U32 R134, R138, UR22, RZ ;  /* 0x000000168a867c25 */ /* 0x002fe8000f8e00ff */
[----:B------:R-:W-:Y:S01]  /*5b20*/  IMAD R135, R139, UR22, R135 ;  /* 0x000000168b877c24 */ /* 0x000fe2000f8e0287 */
        /* <DEDUP_REMOVED lines=17> */
.L_x_1552:
[----:B------:R-:W-:Y:S04]  /*5c40*/  DEPBAR.LE SB0, 0x0 ;  /* 0x000080000000791a */ /* 0x000fe80000000000 */
[----:B------:R-:W-:Y:S01]  /*5c50*/  BAR.SYNC.DEFER_BLOCKING 0x0 ;  /* 0x0000000000007b1d */ /* 0x000fe20000010000 */
[----:B------:R-:W-:Y:S04]  /*5c60*/  UIMAD.WIDE.U32 UR30, UR21, UR6, URZ ;  /* 0x00000006151e72a5 */ /* 0x000fe8000f8e00ff */
[----:B------:R-:W-:Y:S02]  /*5c70*/  UIMAD UR22, UR21, UR7, UR31 ;  /* 0x00000007151672a4 */ /* 0x000fe4000f8e021f */
[----:B------:R-:W-:Y:S01]  /*5c80*/  IMAD.U32 R8, RZ, RZ, UR30 ;  /* 0x0000001eff087e24 */ /* 0x000fe2000f8e00ff */
[----:B------:R-:W-:Y:S01]  /*5c90*/  ULEA UR28, UP0, UR30, UR26, 0x5 ;  /* 0x0000001a1e1c7291 */ /* 0x000fe2000f8028ff */
[----:B------:R-:W-:Y:S02]  /*5ca0*/  IMAD.U32 R9, RZ, RZ, UR31 ;  /* 0x0000001fff097e24 */ /* 0x000fe4000f8e00ff */
[----:B------:R-:W-:Y:S01]  /*5cb0*/  IMAD.U32 R2, RZ, RZ, UR22 ;  /* 0x00000016ff027e24 */ /* 0x000fe2000f8e00ff */
[CC--:B------:R-:W-:Y:S01]  /*5cc0*/  LEA R6, P1, R8.reuse, R244.reuse, 0x6 ;  /* 0x000000f408067211 */ /* 0x0c0fe200078230ff */
[----:B------:R-:W-:Y:S01]  /*5cd0*/  ULEA.HI.X UR27, UR30, UR23, UR22, 0x5, UP0 ;  /* 0x000000171e1b7291 */ /* 0x000fe200080f2c16 */
[----:B------:R-:W-:Y:S01]  /*5ce0*/  IMAD.U32 R9, RZ, RZ, UR28 ;  /* 0x0000001cff097e24 */ /* 0x000fe2000f8e00ff */
[----:B------:R-:W-:Y:S01]  /*5cf0*/  UISETP.NE.AND UP0, UPT, UR21, URZ, UPT ;  /* 0x000000ff1500728c */ /* 0x000fe2000bf05270 */
[-C--:B------:R-:W-:Y:S03]  /*5d00*/  LEA.HI.X R7, R8, R243.reuse, R2, 0x6, P1 ;  /* 0x000000f308077211 */ /* 0x080fe600008f3402 */
[----:B------:R-:W-:Y:S01]  /*5d10*/  IMAD.U32 R5, RZ, RZ, UR27 ;  /* 0x0000001bff057e24 */ /* 0x000fe2000f8e00ff */
[C---:B------:R-:W-:Y:S01]  /*5d20*/  LEA R4, P0, R9.reuse, R244, 0x1 ;  /* 0x000000f409047211 */ /* 0x040fe200078008ff */
[----:B------:R-:W-:Y:S01]  /*5d30*/  @!PT LDS RZ, [RZ] ;  /* 0x00000000fffff984 */ /* 0x000fe20000000800 */
[----:B------:R-:W-:Y:S01]  /*5d40*/  @!PT LDS RZ, [RZ] ;  /* 0x00000000fffff984 */ /* 0x000fe20000000800 */
[----:B------:R-:W-:Y:S01]  /*5d50*/  @!PT LDS RZ, [RZ] ;  /* 0x00000000fffff984 */ /* 0x000fe20000000800 */
[----:B------:R-:W-:Y:S03]  /*5d60*/  LDGSTS.E.BYPASS.LTC128B.128 [R228+0xa000], desc[UR24][R6.64] ;  /* 0x0a00000006e47fae */ /* 0x000fe6000b981a18 */
[----:B------:R-:W-:Y:S02]  /*5d70*/  LEA.HI.X R5, R9, R243, R5, 0x1, P0 ;  /* 0x000000f309057211 */ /* 0x000fe400000f0c05 */
[----:B------:R-:W-:Y:S05]  /*5d80*/  LDGSTS.E.BYPASS.LTC128B.128 [R228+0xb000], desc[UR24][R6.64+0x80] ;  /* 0x0b00008006e47fae */ /* 0x000fea000b981a18 */
[----:B------:R-:W-:Y:S05]  /*5d90*/  LDGSTS.E.BYPASS.LTC128B.128 [R228+0xa800], desc[UR24][R4.64] ;  /* 0x0a80000004e47fae */ /* 0x000fea000b981a18 */
[----:B------:R1:W-:Y:S05]  /*5da0*/  LDGSTS.E.BYPASS.LTC128B.128 [R228+0xb800], desc[UR24][R4.64+0x80] ;  /* 0x0b80008004e47fae */ /* 0x0003ea000b981a18 */
        /* <DEDUP_REMOVED lines=14> */
[----:B------:R-:W2:Y:S02]  /*5e90*/  LDSM.16.M88.4 R204, [R219+0x8800] ;  /* 0x00880000dbcc783b */ /* 0x000ea40000000200 */
        /* <DEDUP_REMOVED lines=8> */
[----:B------:R-:W-:Y:S07]  /*5f20*/  LDSM.16.M88.4 R172, [R225] ;  /* 0x00000000e1ac783b */ /* 0x000fee0000000200 */
[-C--:B----4-:R-:W-:Y:S08]  /*5f30*/  HMMA.16816.F32 R4, R176, R180.reuse, R4 ;  /* 0x000000b4b004723c */ /* 0x090ff00000001804 */
[C---:B-----5:R-:W-:Y:S08]  /*5f40*/  HMMA.16816.F32 R8, R184.reuse, R180, R8 ;  /* 0x000000b4b808723c */ /* 0x060ff00000001808 */
[-C--:B------:R-:W-:Y:S08]  /*5f50*/  HMMA.16816.F32 R12, R184, R182.reuse, R12 ;  /* 0x000000b6b80c723c */ /* 0x080ff0000000180c */
[C---:B------:R-:W-:Y:S01]  /*5f60*/  HMMA.16816.F32 R16, R176.reuse, R182, R16 ;  /* 0x000000b6b010723c */ /* 0x040fe20000001810 */
[----:B------:R-:W3:Y:S07]  /*5f70*/  LDSM.16.M88.4 R180, [R222+0x8000] ;  /* 0x00800000deb4783b */ /* 0x000eee0000000200 */
[-C--:B------:R-:W-:Y:S08]  /*5f80*/  HMMA.16816.F32 R20, R176, R188.reuse, R20 ;  /* 0x000000bcb014723c */ /* 0x080ff00000001814 */
[C---:B------:R-:W-:Y:S08]  /*5f90*/  HMMA.16816.F32 R24, R184.reuse, R188, R24 ;  /* 0x000000bcb818723c */ /* 0x040ff00000001818 */
[-C--:B------:R-:W-:Y:S01]  /*5fa0*/  HMMA.16816.F32 R28, R184, R190.reuse, R28 ;  /* 0x000000beb81c723c */ /* 0x080fe2000000181c */
[----:B------:R-:W-:Y:S07]  /*5fb0*/  LDSM.16.M88.4 R184, [R218+UR5+0x9000] ;  /* 0x00900005dab8783b */ /* 0x000fee0008000200 */
[----:B------:R-:W-:Y:S01]  /*5fc0*/  HMMA.16816.F32 R32, R176, R190, R32 ;  /* 0x000000beb020723c */ /* 0x000fe20000001820 */
[----:B------:R-:W4:Y:S05]  /*5fd0*/  LDSM.16.M88.4 R176, [R217+0x4000] ;  /* 0x00400000d9b0783b */ /* 0x000f2a0000000200 */
[----:B------:R-:W5:Y:S02]  /*5fe0*/  LDSM.16.M88.4 R188, [R217+0x6000] ;  /* 0x00600000d9bc783b */ /* 0x000f640000000200 */
[-C--:B-1----:R-:W-:Y:S08]  /*5ff0*/  HMMA.16816.F32 R4, R192, R196.reuse, R4 ;  /* 0x000000c4c004723c */ /* 0x082ff00000001804 */
[C---:B--2---:R-:W-:Y:S08]  /*6000*/  HMMA.16816.F32 R8, R200.reuse, R196, R8 ;  /* 0x000000c4c808723c */ /* 0x044ff00000001808 */
[-C--:B------:R-:W-:Y:S08]  /*6010*/  HMMA.16816.F32 R12, R200, R198.reuse, R12 ;  /* 0x000000c6c80c723c */ /* 0x080ff0000000180c */
[C---:B------:R-:W-:Y:S01]  /*6020*/  HMMA.16816.F32 R16, R192.reuse, R198, R16 ;  /* 0x000000c6c010723c */ /* 0x040fe20000001810 */
[----:B------:R-:W1:Y:S07]  /*6030*/  LDSM.16.M88.4 R196, [R218+UR5+0x9800] ;  /* 0x00980005dac4783b */ /* 0x000e6e0008000200 */
[-C--:B------:R-:W-:Y:S08]  /*6040*/  HMMA.16816.F32 R20, R192, R204.reuse, R20 ;  /* 0x000000ccc014723c */ /* 0x080ff00000001814 */
[C---:B------:R-:W-:Y:S08]  /*6050*/  HMMA.16816.F32 R24, R200.reuse, R204, R24 ;  /* 0x000000ccc818723c */ /* 0x040ff00000001818 */
[-C--:B------:R-:W-:Y:S01]  /*6060*/  HMMA.16816.F32 R28, R200, R206.reuse, R28 ;  /* 0x000000cec81c723c */ /* 0x080fe2000000181c */
[----:B------:R-:W-:Y:S07]  /*6070*/  LDSM.16.M88.4 R200, [R224+0x6000] ;  /* 0x00600000e0c8783b */ /* 0x000fee0000000200 */
[----:B------:R-:W-:Y:S01]  /*6080*/  HMMA.16816.F32 R32, R192, R206, R32 ;  /* 0x000000cec020723c */ /* 0x000fe20000001820 */
[----:B------:R-:W-:Y:S05]  /*6090*/  LDSM.16.M88.4 R192, [R223+0x9000] ;  /* 0x00900000dfc0783b */ /* 0x000fea0000000200 */
[----:B------:R-:W-:Y:S02]  /*60a0*/  LDSM.16.M88.4 R204, [R223+0x9800] ;  /* 0x00980000dfcc783b */ /* 0x000fe40000000200 */
[-C--:B---3--:R-:W-:Y:S08]  /*60b0*/  HMMA.16816.F32 R4, R172, R180.reuse, R4 ;  /* 0x000000b4ac04723c */ /* 0x088ff00000001804 */
        /* <DEDUP_REMOVED lines=30> */
[-C--:B------:R-:W-:Y:S08]  /*62a0*/  HMMA.16816.F32 R20, R180, R204.reuse, R20 ;  /* 0x000000ccb414723c */ /* 0x080ff00000001814 */
[C---:B------:R-:W-:Y:S08]  /*62b0*/  HMMA.16816.F32 R24, R200.reuse, R204, R24 ;  /* 0x000000ccc818723c */ /* 0x040ff00000001818 */
[-C--:B------:R-:W-:Y:S08]  /*62c0*/  HMMA.16816.F32 R28, R200, R206.reuse, R28 ;  /* 0x000000cec81c723c */ /* 0x080ff0000000181c */
[----:B------:R-:W-:Y:S08]  /*62d0*/  HMMA.16816.F32 R32, R180, R206, R32 ;  /* 0x000000ceb420723c */ /* 0x000ff00000001820 */
[-C--:B---3--:R-:W-:Y:S08]  /*62e0*/  HMMA.16816.F32 R4, R172, R184.reuse, R4 ;  /* 0x000000b8ac04723c */ /* 0x088ff00000001804 */
[C---:B------:R-:W-:Y:S08]  /*62f0*/  HMMA.16816.F32 R8, R208.reuse, R184, R8 ;  /* 0x000000b8d008723c */ /* 0x040ff00000001808 */
[-C--:B------:R-:W-:Y:S08]  /*6300*/  HMMA.16816.F32 R12, R208, R186.reuse, R12 ;  /* 0x000000bad00c723c */ /* 0x080ff0000000180c */
[C---:B------:R-:W-:Y:S08]  /*6310*/  HMMA.16816.F32 R16, R172.reuse, R186, R16 ;  /* 0x000000baac10723c */ /* 0x040ff00000001810 */
[-C--:B-1----:R-:W-:Y:S08]  /*6320*/  HMMA.16816.F32 R20, R172, R188.reuse, R20 ;  /* 0x000000bcac14723c */ /* 0x082ff00000001814 */
        /* <DEDUP_REMOVED lines=20> */
[----:B------:R-:W-:Y:S06]  /*6470*/  BRA.U.ANY UP0, `(.L_x_1554) ;  /* 0xfffffff5009c7547 */ /* 0x000fec000b93ffff */
.L_x_1553:
[----:B------:R-:W2:Y:S01]  /*6480*/  LDL.64 R184, [R1+0x8] ;  /* 0x0000080001b87983 */ /* 0x000ea20000100a00 */
[----:B------:R-:W-:Y:S01]  /*6490*/  FMNMX3.FTZ R133, R175, R34, R35, !PT ;  /* 0x00000022af857276 */ /* 0x000fe20007810023 */
[----:B------:R-:W-:Y:S01]  /*64a0*/  UISETP.GT.AND UP0, UPT, UR21, URZ, UPT ;  /* 0x000000ff1500728c */ /* 0x000fe2000bf04270 */
[----:B------:R-:W-:Y:S01]  /*64b0*/  FMNMX3.FTZ R2, R174, R12, R13, !PT ;  /* 0x0000000cae027276 */ /* 0x000fe2000781000d */
[----:B------:R-:W-:Y:S02]  /*64c0*/  UIADD3 UR22, UPT, UPT, UR21, -0x1, URZ ;  /* 0xffffffff15167890 */ /* 0x000fe4000fffe0ff */
[----:B------:R-:W3:Y:S01]  /*64d0*/  LDL.64 R182, [R1+0x10] ;  /* 0x0000100001b67983 */ /* 0x000ee20000100a00 */
[----:B------:R-:W-:Y:S04]  /*64e0*/  FMNMX3.FTZ R2, R2, R24, R25, !PT ;  /* 0x0000001802027276 */ /* 0x000fe80007810019 */
[----:B------:R-:W-:Y:S01]  /*64f0*/  FMNMX3.FTZ R2, R2, R28, R29, !PT ;  /* 0x0000001c02027276 */ /* 0x000fe2000781001d */
[----:B------:R-:W4:Y:S06]  /*6500*/  LDL.64 R180, [R1] ;  /* 0x0000000001b47983 */ /* 0x000f2c0000100a00 */
[----:B------:R-:W5:Y:S08]  /*6510*/  SHFL.BFLY PT, R135, R136, 0x2, 0x1f ;  /* 0x0c401f0088877f89 */ /* 0x000f7000000e0000 */
[----:B-1----:R-:W1:Y:S08]  /*6520*/  SHFL.BFLY PT, R138, R133, 0x2, 0x1f ;  /* 0x0c401f00858a7f89 */ /* 0x002e7000000e0000 */
[----:B------:R-:W1:Y:S01]  /*6530*/  SHFL.BFLY PT, R134, R2, 0x2, 0x1f ;  /* 0x0c401f0002867f89 */ /* 0x000e6200000e0000 */
[----:B-----5:R-:W-:Y:S02]  /*6540*/  FMNMX.FTZ R136, R136, R135, !PT ;  /* 0x0000008788887209 */ /* 0x020fe40007810000 */
[----:B-1----:R-:W-:Y:S05]  /*6550*/  FMNMX.FTZ R139, R133, R138, !PT ;  /* 0x0000008a858b7209 */ /* 0x002fea0007810000 */
[----:B------:R-:W1:Y:S01]  /*6560*/  SHFL.BFLY PT, R135, R136, 0x1, 0x1f ;  /* 0x0c201f0088877f89 */ /* 0x000e6200000e0000 */
[----:B------:R-:W-:Y:S07]  /*6570*/  FMNMX.FTZ R134, R2, R134, !PT ;  /* 0x0000008602867209 */ /* 0x000fee0007810000 */
[----:B------:R-:W5:Y:S08]  /*6580*/  SHFL.BFLY PT, R133, R139, 0x1, 0x1f ;  /* 0x0c201f008b857f89 */ /* 0x000f7000000e0000 */
[----:B------:R-:W5:Y:S01]  /*6590*/  SHFL.BFLY PT, R138, R134, 0x1, 0x1f ;  /* 0x0c201f00868a7f89 */ /* 0x000f6200000e0000 */
[----:B-1----:R-:W-:Y:S02]  /*65a0*/  FMNMX.FTZ R136, R136, R135, !PT ;  /* 0x0000008788887209 */ /* 0x002fe40007810000 */
[----:B-----5:R-:W-:Y:S03]  /*65b0*/  FMNMX.FTZ R135, R139, R133, !PT ;  /* 0x000000858b877209 */ /* 0x020fe60007810000 */
[C---:B------:R-:W-:Y:S01]  /*65c0*/  FADD.FTZ R0, -R136.reuse, R0 ;  /* 0x0000000088007221 */ /* 0x040fe20000010100 */
[C---:B------:R-:W-:Y:S01]  /*65d0*/  FMUL.FTZ R187, R136.reuse, UR4 ;  /* 0x0000000488bb7c20 */ /* 0x040fe20008410000 */
[----:B------:R-:W-:Y:S02]  /*65e0*/  FSETP.NEU.FTZ.AND P0, PT, R136, -INF , PT ;  /* 0xff8000008800780b */ /* 0x000fe40003f1d000 */
[----:B------:R-:W-:Y:S01]  /*65f0*/  FMUL.FTZ R2, R0, UR4 ;  /* 0x0000000400027c20 */ /* 0x000fe20008410000 */
[C---:B------:R-:W-:Y:S01]  /*6600*/  FADD.FTZ R0, -R135.reuse, R3 ;  /* 0x0000000387007221 */ /* 0x040fe20000010100 */
[----:B------:R-:W-:Y:S01]  /*6610*/  FMNMX.FTZ R134, R134, R138, !PT ;  /* 0x0000008a86867209 */ /* 0x000fe20007810000 */
[----:B------:R-:W-:Y:S01]  /*6620*/  FMUL.FTZ R186, R135, UR4 ;  /* 0x0000000487ba7c20 */ /* 0x000fe20008410000 */
[----:B------:R1:W5:Y:S01]  /*6630*/  MUFU.EX2 R133, R2 ;  /* 0x0000000200857308 */ /* 0x0003620000000800 */
[----:B------:R-:W-:Y:S02]  /*6640*/  FSEL R187, R187, RZ, P0 ;  /* 0x000000ffbbbb7208 */ /* 0x000fe40000000000 */
[----:B------:R-:W-:Y:S01]  /*6650*/  FSETP.NEU.FTZ.AND P0, PT, R135, -INF , PT ;  /* 0xff8000008700780b */ /* 0x000fe20003f1d000 */
[----:B------:R-:W-:Y:S01]  /*6660*/  FMUL.FTZ R188, R134, UR4 ;  /* 0x0000000486bc7c20 */ /* 0x000fe20008410000 */
[----:B------:R-:W-:Y:S01]  /*6670*/  LOP3.LUT R138, R252, UR21, RZ, 0x3c, !PT ;  /* 0x00000015fc8a7c12 */ /* 0x000fe2000f8e3cff */
[--C-:B------:R-:W-:Y:S01]  /*6680*/  FFMA.FTZ R16, R16, UR4, -R187.reuse ;  /* 0x0000000410107c23 */ /* 0x100fe200080108bb */
[--C-:B------:R-:W-:Y:S01]  /*6690*/  FFMA.FTZ R17, R17, UR4, -R187.reuse ;  /* 0x0000000411117c23 */ /* 0x100fe200080108bb */
[----:B------:R-:W-:Y:S01]  /*66a0*/  FSEL R186, R186, RZ, P0 ;  /* 0x000000ffbaba7208 */ /* 0x000fe20000000000 */
[--C-:B------:R-:W-:Y:S01]  /*66b0*/  FFMA.FTZ R4, R4, UR4, -R187.reuse ;  /* 0x0000000404047c23 */ /* 0x100fe200080108bb */
[----:B------:R5:W-:Y:S01]  /*66c0*/  MUFU.EX2 R240, R16 ;  /* 0x0000001000f07308 */ /* 0x000be20000000800 */
[----:B------:R-:W-:Y:S04]  /*66d0*/  IMAD.WIDE.U32 R172, R138, -0x326172a9, RZ ;  /* 0xcd9e8d578aac7825 */ /* 0x000fe800078e00ff */
[----:B------:R-:W-:Y:S01]  /*66e0*/  FFMA.FTZ R5, R5, UR4, -R187 ;  /* 0x0000000405057c23 */ /* 0x000fe200080108bb */
[----:B------:R-:W-:Y:S01]  /*66f0*/  FSETP.NEU.FTZ.AND P0, PT, R134, -INF , PT ;  /* 0xff8000008600780b */ /* 0x000fe20003f1d000 */
[--C-:B------:R-:W-:Y:S01]  /*6700*/  FFMA.FTZ R18, R18, UR4, -R186.reuse ;  /* 0x0000000412127c23 */ /* 0x100fe200080108ba */
[----:B------:R-:W-:Y:S01]  /*6710*/  FFMA.FTZ R19, R19, UR4, -R186 ;  /* 0x0000000413137c23 */ /* 0x000fe200080108ba */
[----:B------:R-:W-:Y:S01]  /*6720*/  LOP3.LUT R139, R173, R251, RZ, 0x3c, !PT ;  /* 0x000000fbad8b7212 */ /* 0x000fe200078e3cff */
[----:B-1----:R-:W-:Y:S01]  /*6730*/  FMUL.FTZ R2, R0, UR4 ;  /* 0x0000000400027c20 */ /* 0x002fe20008410000 */
[----:B------:R-:W-:Y:S01]  /*6740*/  FADD.FTZ R0, -R134, R132 ;  /* 0x0000008486007221 */ /* 0x000fe20000010100 */
[----:B------:R1:W-:Y:S01]  /*6750*/  MUFU.EX2 R239, R17 ;  /* 0x0000001100ef7308 */ /* 0x0003e20000000800 */
[----:B------:R-:W-:Y:S01]  /*6760*/  LOP3.LUT R138, R172, R250, RZ, 0x3c, !PT ;  /* 0x000000faac8a7212 */ /* 0x000fe200078e3cff */
[----:B------:R-:W-:Y:S04]  /*6770*/  IMAD.WIDE.U32 R174, R139, -0x2daee0ad, RZ ;  /* 0xd2511f538bae7825 */ /* 0x000fe800078e00ff */
[----:B------:R-:W-:Y:S01]  /*6780*/  FMUL.FTZ R0, R0, UR4 ;  /* 0x0000000400007c20 */ /* 0x000fe20008410000 */
[----:B------:R-:W-:Y:S01]  /*6790*/  UMOV UR21, UR22 ;  /* 0x0000001600157c82 */ /* 0x000fe20008000000 */
[----:B------:R-:W-:Y:S01]  /*67a0*/  FSEL R188, R188, RZ, P0 ;  /* 0x000000ffbcbc7208 */ /* 0x000fe20000000000 */
[----:B------:R-:W-:Y:S04]  /*67b0*/  IMAD.WIDE.U32 R178, R138, -0x2daee0ad, RZ ;  /* 0xd2511f538ab27825 */ /* 0x000fe800078e00ff */
[----:B-----5:R-:W-:Y:S01]  /*67c0*/  FMUL.FTZ R36, R133, R36 ;  /* 0x0000002485247220 */ /* 0x020fe20000410000 */
[----:B------:R5:W5:Y:S01]  /*67d0*/  MUFU.EX2 R132, R2 ;  /* 0x0000000200847308 */ /* 0x000b620000000800 */
[----:B------:R-:W-:Y:S01]  /*67e0*/  LOP3.LUT R16, R172, R248, RZ, 0x3c, !PT ;  /* 0x000000f8ac107212 */ /* 0x000fe200078e3cff */
[--C-:B------:R-:W-:Y:S01]  /*67f0*/  FFMA.FTZ R12, R12, UR4, -R188.reuse ;  /* 0x000000040c0c7c23 */ /* 0x100fe200080108bc */
[--C-:B------:R-:W-:Y:S01]  /*6800*/  FFMA.FTZ R13, R13, UR4, -R188.reuse ;  /* 0x000000040d0d7c23 */ /* 0x100fe200080108bc */
[--C-:B------:R-:W-:Y:S01]  /*6810*/  FFMA.FTZ R8, R8, UR4, -R188.reuse ;  /* 0x0000000408087c23 */ /* 0x100fe200080108bc */
[----:B------:R-:W-:Y:S01]  /*6820*/  FFMA.FTZ R9, R9, UR4, -R188 ;  /* 0x0000000409097c23 */ /* 0x000fe200080108bc */
[----:B------:R-:W-:Y:S04]  /*6830*/  IMAD.WIDE.U32 R176, R16, -0x2daee0ad, RZ ;  /* 0xd2511f5310b07825 */ /* 0x000fe800078e00ff */
[----:B------:R-:W-:Y:S01]  /*6840*/  FMUL.FTZ R37, R133, R37 ;  /* 0x0000002585257220 */ /* 0x000fe20000410000 */
[----:B------:R5:W5:Y:S01]  /*6850*/  MUFU.EX2 R3, R0 ;  /* 0x0000000000037308 */ /* 0x000b620000000800 */
[----:B-1----:R-:W-:Y:S01]  /*6860*/  LOP3.LUT R17, R173, R249, RZ, 0x3c, !PT ;  /* 0x000000f9ad117212 */ /* 0x002fe200078e3cff */
[C---:B------:R-:W-:Y:S01]  /*6870*/  FMUL.FTZ R48, R133.reuse, R48 ;  /* 0x0000003085307220 */ /* 0x040fe20000410000 */
[C---:B------:R-:W-:Y:S01]  /*6880*/  FMUL.FTZ R49, R133.reuse, R49 ;  /* 0x0000003185317220 */ /* 0x040fe20000410000 */
[C---:B------:R-:W-:Y:S01]  /*6890*/  FMUL.FTZ R52, R133.reuse, R52 ;  /* 0x0000003485347220 */ /* 0x040fe20000410000 */
[----:B------:R-:W-:Y:S01]  /*68a0*/  FMUL.FTZ R53, R133, R53 ;  /* 0x0000003585357220 */ /* 0x000fe20000410000 */
[----:B------:R-:W-:Y:S04]  /*68b0*/  IMAD.WIDE.U32 R172, R17, -0x2daee0ad, RZ ;  /* 0xd2511f5311ac7825 */ /* 0x000fe800078e00ff */
[----:B------:R-:W-:Y:S01]  /*68c0*/  FMUL.FTZ R64, R133, R64 ;  /* 0x0000004085407220 */ /* 0x000fe20000410000 */
[----:B------:R1:W-:Y:S01]  /*68d0*/  MUFU.EX2 R238, R18 ;  /* 0x0000001200ee7308 */ /* 0x0003e20000000800 */
[----:B-----5:R-:W-:Y:S01]  /*68e0*/  FMNMX3.FTZ R2, R137, R10, R11, !PT ;  /* 0x0000000a89027276 */ /* 0x020fe2000781000b */
[----:B------:R-:W-:Y:S01]  /*68f0*/  FMUL.FTZ R38, R132, R38 ;  /* 0x0000002684267220 */ /* 0x000fe20000410000 */
[----:B------:R-:W-:Y:S01]  /*6900*/  LOP3.LUT R16, R172, UR14, R177, 0x96, !PT ;  /* 0x0000000eac107c12 */ /* 0x000fe2000f8e96b1 */
[C---:B------:R-:W-:Y:S01]  /*6910*/  FMUL.FTZ R39, R132.reuse, R39 ;  /* 0x0000002784277220 */ /* 0x040fe20000410000 */
[C---:B------:R-:W-:Y:S01]  /*6920*/  FMUL.FTZ R50, R132.reuse, R50 ;  /* 0x0000003284327220 */ /* 0x040fe20000410000 */
[C---:B------:R-:W-:Y:S01]  /*6930*/  FMUL.FTZ R51, R132.reuse, R51 ;  /* 0x0000003384337220 */ /* 0x040fe20000410000 */
[----:B------:R-:W-:Y:S03]  /*6940*/  FMUL.FTZ R54, R132, R54 ;  /* 0x0000003684367220 */ /* 0x000fe60000410000 */
[----:B------:R-:W-:Y:S01]  /*6950*/  MUFU.EX2 R236, R4 ;  /* 0x0000000400ec7308 */ /* 0x000fe20000000800 */
[----:B------:R-:W-:Y:S01]  /*6960*/  FMNMX3.FTZ R0, R2, R14, R15, !PT ;  /* 0x0000000e02007276 */ /* 0x000fe2000781000f */
[----:B------:R-:W-:Y:S04]  /*6970*/  IMAD.WIDE.U32 R192, R16, -0x326172a9, RZ ;  /* 0xcd9e8d5710c07825 */ /* 0x000fe800078e00ff */
[C---:B------:R-:W-:Y:S01]  /*6980*/  FMUL.FTZ R40, R3.reuse, R40 ;  /* 0x0000002803287220 */ /* 0x040fe20000410000 */
[----:B------:R-:W-:Y:S01]  /*6990*/  FMNMX3.FTZ R0, R0, R26, R27, !PT ;  /* 0x0000001a00007276 */ /* 0x000fe2000781001b */
[C---:B------:R-:W-:Y:S01]  /*69a0*/  FMUL.FTZ R41, R3.reuse, R41 ;  /* 0x0000002903297220 */ /* 0x040fe20000410000 */
[C---:B------:R-:W-:Y:S01]  /*69b0*/  FMUL.FTZ R44, R3.reuse, R44 ;  /* 0x0000002c032c7220 */ /* 0x040fe20000410000 */
[----:B------:R5:W-:Y:S01]  /*69c0*/  MUFU.EX2 R235, R5 ;  /* 0x0000000500eb7308 */ /* 0x000be20000000800 */
[----:B------:R-:W-:Y:S01]  /*69d0*/  FMNMX3.FTZ R0, R0, R30, R31, !PT ;  /* 0x0000001e00007276 */ /* 0x000fe2000781001f */
[C---:B------:R-:W-:Y:S01]  /*69e0*/  FMUL.FTZ R45, R3.reuse, R45 ;  /* 0x0000002d032d7220 */ /* 0x040fe20000410000 */
[----:B-1----:R-:W-:Y:S01]  /*69f0*/  LOP3.LUT R18, R174, UR14, R179, 0x96, !PT ;  /* 0x0000000eae127c12 */ /* 0x002fe2000f8e96b3 */
[----:B------:R-:W-:Y:S01]  /*6a00*/  FMUL.FTZ R55, R132, R55 ;  /* 0x0000003784377220 */ /* 0x000fe20000410000 */
[C---:B------:R-:W-:Y:S01]  /*6a10*/  FMUL.FTZ R56, R3.reuse, R56 ;  /* 0x0000003803387220 */ /* 0x040fe20000410000 */
[----:B------:R-:W1:Y:S01]  /*6a20*/  SHFL.BFLY PT, R2, R0, 0x2, 0x1f ;  /* 0x0c401f0000027f89 */ /* 0x000e6200000e0000 */
[C---:B------:R-:W-:Y:S03]  /*6a30*/  FMUL.FTZ R57, R3.reuse, R57 ;  /* 0x0000003903397220 */ /* 0x040fe60000410000 */
[----:B------:R-:W-:Y:S01]  /*6a40*/  MUFU.EX2 R237, R19 ;  /* 0x0000001300ed7308 */ /* 0x000fe20000000800 */
[----:B------:R-:W-:Y:S04]  /*6a50*/  IMAD.WIDE.U32 R194, R18, -0x326172a9, RZ ;  /* 0xcd9e8d5712c27825 */ /* 0x000fe800078e00ff */
[C---:B------:R-:W-:Y:S01]  /*6a60*/  FMUL.FTZ R60, R3.reuse, R60 ;  /* 0x0000003c033c7220 */ /* 0x040fe20000410000 */
[----:B------:R-:W-:Y:S01]  /*6a70*/  FMUL.FTZ R61, R3, R61 ;  /* 0x0000003d033d7220 */ /* 0x000fe20000410000 */
[C---:B------:R-:W-:Y:S01]  /*6a80*/  FMUL.FTZ R65, R133.reuse, R65 ;  /* 0x0000004185417220 */ /* 0x040fe20000410000 */
[C---:B------:R-:W-:Y:S01]  /*6a90*/  FMUL.FTZ R66, R132.reuse, R66 ;  /* 0x0000004284427220 */ /* 0x040fe20000410000 */
[----:B------:R-:W-:Y:S01]  /*6aa0*/  FMUL.FTZ R67, R132, R67 ;  /* 0x0000004384437220 */ /* 0x000fe20000410000 */
[----:B------:R-:W-:Y:S01]  /*6ab0*/  MUFU.EX2 R214, R12 ;  /* 0x0000000c00d67308 */ /* 0x000fe20000000800 */
[--C-:B-----5:R-:W-:Y:S01]  /*6ac0*/  FFMA.FTZ R5, R6, UR4, -R186.reuse ;  /* 0x0000000406057c23 */ /* 0x120fe200080108ba */
        /* <DEDUP_REMOVED lines=10> */
[C---:B------:R-:W-:Y:S01]  /*6b70*/  FMUL.FTZ R81, R133.reuse, R81 ;  /* 0x0000005185517220 */ /* 0x040fe20000410000 */
[----:B------:R-:W-:Y:S01]  /*6b80*/  FMUL.FTZ R82, R132, R82 ;  /* 0x0000005284527220 */ /* 0x000fe20000410000 */
[----:B-1----:R-:W-:Y:S01]  /*6b90*/  FMNMX.FTZ R0, R0, R2, !PT ;  /* 0x0000000200007209 */ /* 0x002fe20007810000 */
[C---:B------:R-:W-:Y:S03]  /*6ba0*/  FMUL.FTZ R83, R132.reuse, R83 ;  /* 0x0000005384537220 */ /* 0x040fe60000410000 */
[----:B------:R-:W1:Y:S01]  /*6bb0*/  MUFU.EX2 R215, R13 ;  /* 0x0000000d00d77308 */ /* 0x000e620000000800 */
[C---:B------:R-:W-:Y:S01]  /*6bc0*/  FMUL.FTZ R84, R133.reuse, R84 ;  /* 0x0000005485547220 */ /* 0x040fe20000410000 */
[----:B------:R-:W-:Y:S01]  /*6bd0*/  FMUL.FTZ R85, R133, R85 ;  /* 0x0000005585557220 */ /* 0x000fe20000410000 */
[----:B------:R-:W5:Y:S01]  /*6be0*/  SHFL.BFLY PT, R2, R0, 0x1, 0x1f ;  /* 0x0c201f0000027f89 */ /* 0x000f6200000e0000 */
        /* <DEDUP_REMOVED lines=11> */
[--C-:B------:R-:W-:Y:S03]  /*6ca0*/  FFMA.FTZ R32, R32, UR4, -R187.reuse ;  /* 0x0000000420207c23 */ /* 0x100fe600080108bb */
[----:B------:R-:W-:Y:S01]  /*6cb0*/  MUFU.EX2 R210, R9 ;  /* 0x0000000900d27308 */ /* 0x000fe20000000800 */
[C---:B------:R-:W-:Y:S01]  /*6cc0*/  FMUL.FTZ R104, R3.reuse, R104 ;  /* 0x0000006803687220 */ /* 0x040fe20000410000 */
[C---:B------:R-:W-:Y:S01]  /*6cd0*/  FMUL.FTZ R105, R3.reuse, R105 ;  /* 0x0000006903697220 */ /* 0x040fe20000410000 */
[C---:B------:R-:W-:Y:S01]  /*6ce0*/  FMUL.FTZ R108, R3.reuse, R108 ;  /* 0x0000006c036c7220 */ /* 0x040fe20000410000 */
[----:B------:R-:W-:Y:S01]  /*6cf0*/  FMUL.FTZ R109, R3, R109 ;  /* 0x0000006d036d7220 */ /* 0x000fe20000410000 */
[--C-:B------:R-:W-:Y:S01]  /*6d00*/  FFMA.FTZ R33, R33, UR4, -R187.reuse ;  /* 0x0000000421217c23 */ /* 0x100fe200080108bb */
[--C-:B------:R-:W-:Y:S01]  /*6d10*/  FFMA.FTZ R34, R34, UR4, -R186.reuse ;  /* 0x0000000422227c23 */ /* 0x100fe200080108ba */
[--C-:B------:R-:W-:Y:S01]  /*6d20*/  FFMA.FTZ R35, R35, UR4, -R186.reuse ;  /* 0x0000000423237c23 */ /* 0x100fe200080108ba */
[C---:B------:R-:W-:Y:S02]  /*6d30*/  FMUL.FTZ R112, R133.reuse, R112 ;  /* 0x0000007085707220 */ /* 0x040fe40000410000 */
[----:B------:R1:W-:Y:S01]  /*6d40*/  MUFU.EX2 R207, R33 ;  /* 0x0000002100cf7308 */ /* 0x0003e20000000800 */
[----:B------:R-:W-:Y:S01]  /*6d50*/  FMUL.FTZ R113, R133, R113 ;  /* 0x0000007185717220 */ /* 0x000fe20000410000 */
[----:B-----5:R-:W-:Y:S01]  /*6d60*/  FMNMX.FTZ R2, R0, R2, !PT ;  /* 0x0000000200027209 */ /* 0x020fe20007810000 */
[C---:B------:R-:W-:Y:S01]  /*6d70*/  FMUL.FTZ R114, R132.reuse, R114 ;  /* 0x0000007284727220 */ /* 0x040fe20000410000 */
[----:B------:R-:W-:Y:S01]  /*6d80*/  FMUL.FTZ R115, R132, R115 ;  /* 0x0000007384737220 */ /* 0x000fe20000410000 */
[--C-:B------:R-:W-:Y:S01]  /*6d90*/  FFMA.FTZ R20, R20, UR4, -R187.reuse ;  /* 0x0000000414147c23 */ /* 0x100fe200080108bb */
[C---:B------:R-:W-:Y:S01]  /*6da0*/  FSETP.NEU.FTZ.AND P0, PT, R2.reuse, -INF , PT ;  /* 0xff8000000200780b */ /* 0x040fe20003f1d000 */
[----:B------:R-:W-:Y:S01]  /*6db0*/  FMUL.FTZ R189, R2, UR4 ;  /* 0x0000000402bd7c20 */ /* 0x000fe20008410000 */
[----:B------:R-:W-:Y:S01]  /*6dc0*/  FFMA.FTZ R187, R21, UR4, -R187 ;  /* 0x0000000415bb7c23 */ /* 0x000fe200080108bb */
[----:B------:R-:W-:Y:S01]  /*6dd0*/  FMUL.FTZ R21, R3, R161 ;  /* 0x000000a103157220 */ /* 0x000fe20000410000 */
[----:B------:R5:W-:Y:S01]  /*6de0*/  MUFU.EX2 R205, R34 ;  /* 0x0000002200cd7308 */ /* 0x000be20000000800 */
[----:B------:R-:W-:Y:S01]  /*6df0*/  FFMA.FTZ R22, R22, UR4, -R186 ;  /* 0x0000000416167c23 */ /* 0x000fe200080108ba */
[----:B------:R-:W-:Y:S01]  /*6e00*/  FSEL R189, R189, RZ, P0 ;  /* 0x000000ffbdbd7208 */ /* 0x000fe20000000000 */
[C---:B------:R-:W-:Y:S01]  /*6e10*/  FMUL.FTZ R116, R3.reuse, R116 ;  /* 0x0000007403747220 */ /* 0x040fe20000410000 */
[----:B------:R-:W-:Y:S01]  /*6e20*/  FMUL.FTZ R117, R3, R117 ;  /* 0x0000007503757220 */ /* 0x000fe20000410000 */
[--C-:B------:R-:W-:Y:S01]  /*6e30*/  FFMA.FTZ R24, R24, UR4, -R188.reuse ;  /* 0x0000000418187c23 */ /* 0x100fe200080108bc */
[--C-:B------:R-:W-:Y:S01]  /*6e40*/  FFMA.FTZ R25, R25, UR4, -R188.reuse ;  /* 0x0000000419197c23 */ /* 0x100fe200080108bc */
[--C-:B------:R-:W-:Y:S01]  /*6e50*/  FFMA.FTZ R14, R14, UR4, -R189.reuse ;  /* 0x000000040e0e7c23 */ /* 0x100fe200080108bd */
[--C-:B------:R-:W-:Y:S01]  /*6e60*/  FFMA.FTZ R15, R15, UR4, -R189.reuse ;  /* 0x000000040f0f7c23 */ /* 0x100fe200080108bd */
[--C-:B------:R-:W-:Y:S01]  /*6e70*/  FFMA.FTZ R10, R10, UR4, -R189.reuse ;  /* 0x000000040a0a7c23 */ /* 0x100fe200080108bd */
[--C-:B------:R-:W-:Y:S01]  /*6e80*/  FFMA.FTZ R11, R11, UR4, -R189.reuse ;  /* 0x000000040b0b7c23 */ /* 0x100fe200080108bd */
[----:B------:R-:W-:Y:S01]  /*6e90*/  MUFU.EX2 R213, R14 ;  /* 0x0000000e00d57308 */ /* 0x000fe20000000800 */
[----:B-1----:R-:W-:Y:S01]  /*6ea0*/  FMUL.FTZ R33, R133, R157 ;  /* 0x0000009d85217220 */ /* 0x002fe20000410000 */
[--C-:B------:R-:W-:Y:S01]  /*6eb0*/  FFMA.FTZ R28, R28, UR4, -R188.reuse ;  /* 0x000000041c1c7c23 */ /* 0x100fe200080108bc */
[----:B------:R-:W-:Y:S01]  /*6ec0*/  FFMA.FTZ R188, R29, UR4, -R188 ;  /* 0x000000041dbc7c23 */ /* 0x000fe200080108bc */
[----:B------:R-:W-:Y:S01]  /*6ed0*/  FFMA.FTZ R30, R30, UR4, -R189 ;  /* 0x000000041e1e7c23 */ /* 0x000fe200080108bd */
[C---:B------:R-:W-:Y:S01]  /*6ee0*/  FMUL.FTZ R124, R3.reuse, R124 ;  /* 0x0000007c037c7220 */ /* 0x040fe20000410000 */
[C---:B-----5:R-:W-:Y:S01]  /*6ef0*/  FMUL.FTZ R34, R132.reuse, R158 ;  /* 0x0000009e84227220 */ /* 0x060fe20000410000 */
[C---:B------:R-:W-:Y:S03]  /*6f00*/  FMUL.FTZ R125, R3.reuse, R125 ;  /* 0x0000007d037d7220 */ /* 0x040fe60000410000 */
[----:B------:R-:W1:Y:S01]  /*6f10*/  MUFU.EX2 R212, R15 ;  /* 0x0000000f00d47308 */ /* 0x000e620000000800 */
[C---:B------:R-:W-:Y:S01]  /*6f20*/  FMUL.FTZ R128, R3.reuse, R128 ;  /* 0x0000008003807220 */ /* 0x040fe20000410000 */
[----:B------:R-:W-:Y:S01]  /*6f30*/  FMUL.FTZ R129, R3, R129 ;  /* 0x0000008103817220 */ /* 0x000fe20000410000 */
[C---:B------:R-:W-:Y:S01]  /*6f40*/  FMUL.FTZ R100, R133.reuse, R100 ;  /* 0x0000006485647220 */ /* 0x040fe20000410000 */
[C---:B------:R-:W-:Y:S01]  /*6f50*/  FMUL.FTZ R101, R133.reuse, R101 ;  /* 0x0000006585657220 */ /* 0x040fe20000410000 */
[C---:B------:R-:W-:Y:S01]  /*6f60*/  FMUL.FTZ R102, R132.reuse, R102 ;  /* 0x0000006684667220 */ /* 0x040fe20000410000 */
[C---:B------:R-:W-:Y:S01]  /*6f70*/  FMUL.FTZ R103, R132.reuse, R103 ;  /* 0x0000006784677220 */ /* 0x040fe20000410000 */
[C---:B------:R-:W-:Y:S03]  /*6f80*/  FMUL.FTZ R120, R133.reuse, R120 ;  /* 0x0000007885787220 */ /* 0x040fe60000410000 */
[----:B------:R-:W-:Y:S01]  /*6f90*/  MUFU.EX2 R209, R10 ;  /* 0x0000000a00d17308 */ /* 0x000fe20000000800 */
[C---:B------:R-:W-:Y:S01]  /*6fa0*/  FMUL.FTZ R121, R133.reuse, R121 ;  /* 0x0000007985797220 */ /* 0x040fe20000410000 */
[C---:B------:R-:W-:Y:S01]  /*6fb0*/  FMUL.FTZ R122, R132.reuse, R122 ;  /* 0x0000007a847a7220 */ /* 0x040fe20000410000 */
[C---:B------:R-:W-:Y:S01]  /*6fc0*/  FMUL.FTZ R123, R132.reuse, R123 ;  /* 0x0000007b847b7220 */ /* 0x040fe20000410000 */
[----:B------:R-:W-:Y:S06]  /*6fd0*/  FMUL.FTZ R29, R133, R169 ;  /* 0x000000a9851d7220 */ /* 0x000fec0000410000 */
[----:B------:R-:W5:Y:S10]  /*6fe0*/  MUFU.EX2 R208, R11 ;  /* 0x0000000b00d07308 */ /* 0x000f740000000800 */
[----:B------:R-:W-:Y:S10]  /*6ff0*/  MUFU.EX2 R202, R187 ;  /* 0x000000bb00ca7308 */ /* 0x000ff40000000800 */
[----:B------:R1:W-:Y:S10]  /*7000*/  MUFU.EX2 R204, R35 ;  /* 0x0000002300cc7308 */ /* 0x0003f40000000800 */
[----:B------:R-:W-:Y:S10]  /*7010*/  MUFU.EX2 R201, R22 ;  /* 0x0000001600c97308 */ /* 0x000ff40000000800 */
[----:B------:R-:W-:Y:S01]  /*7020*/  MUFU.EX2 R206, R32 ;  /* 0x0000002000ce7308 */ /* 0x000fe20000000800 */
[----:B-1----:R-:W-:Y:S09]  /*7030*/  FMUL.FTZ R35, R132, R159 ;  /* 0x0000009f84237220 */ /* 0x002ff20000410000 */
[----:B------:R-:W-:Y:S01]  /*7040*/  MUFU.EX2 R203, R20 ;  /* 0x0000001400cb7308 */ /* 0x000fe20000000800 */
[----:B--2---:R-:W-:Y:S02]  /*7050*/  LOP3.LUT R138, R184, UR16, R175, 0x96, !PT ;  /* 0x00000010b88a7c12 */ /* 0x004fe4000f8e96af */
[----:B------:R-:W-:Y:S01]  /*7060*/  MOV R185, UR17 ;  /* 0x0000001100b97c02 */ /* 0x000fe20008000f00 */
[----:B------:R-:W1:Y:S01]  /*7070*/  S2R R184, SR_TID.X ;  /* 0x0000000000b87919 */ /* 0x000e620000002100 */
[----:B---3--:R-:W-:Y:S01]  /*7080*/  LOP3.LUT R17, R182, UR16, R173, 0x96, !PT ;  /* 0x00000010b6117c12 */ /* 0x008fe2000f8e96ad */
[----:B------:R-:W-:Y:S01]  /*7090*/  IMAD.WIDE.U32 R172, R138, -0x326172a9, RZ ;  /* 0xcd9e8d578aac7825 */ /* 0x000fe200078e00ff */
[----:B------:R-:W-:Y:S02]  /*70a0*/  LEA R185, R185, UR17, 0x10 ;  /* 0x00000011b9b97c11 */ /* 0x000fe4000f8e80ff */
[----:B------:R-:W-:Y:S01]  /*70b0*/  F2FP.F16.F32.PACK_AB R182, R215, R214 ;  /* 0x000000d6d7b6723e */ /* 0x000fe200000000ff */
[----:B------:R-:W-:Y:S01]  /*70c0*/  IMAD.WIDE.U32 R138, R17, -0x326172a9, RZ ;  /* 0xcd9e8d57118a7825 */ /* 0x000fe200078e00ff */
[----:B------:R-:W-:Y:S02]  /*70d0*/  LOP3.LUT R18, R246, UR15, R173, 0x96, !PT ;  /* 0x0000000ff6127c12 */ /* 0x000fe4000f8e96ad */
[----:B------:R-:W-:Y:S02]  /*70e0*/  LOP3.LUT R17, R172, UR13, R195, 0x96, !PT ;  /* 0x0000000dac117c12 */ /* 0x000fe4000f8e96c3 */
[----:B----4-:R-:W-:Y:S01]  /*70f0*/  LOP3.LUT R16, R180, UR15, R139, 0x96, !PT ;  /* 0x0000000fb4107c12 */ /* 0x010fe2000f8e968b */
[----:B------:R2:W-:Y:S01]  /*7100*/  MUFU.EX2 R195, R28 ;  /* 0x0000001c00c37308 */ /* 0x0005e20000000800 */
[----:B------:R-:W-:Y:S01]  /*7110*/  LOP3.LUT R4, R138, UR13, R193, 0x96, !PT ;  /* 0x0000000d8a047c12 */ /* 0x000fe2000f8e96c1 */
[----:B------:R-:W-:Y:S01]  /*7120*/  IMAD.WIDE.U32 R138, R18, -0x2daee0ad, RZ ;  /* 0xd2511f53128a7825 */ /* 0x000fe200078e00ff */
[----:B------:R-:W-:Y:S02]  /*7130*/  F2FP.F16.F32.PACK_AB R183, R212, R213 ;  /* 0x000000d5d4b7723e */ /* 0x000fe400000000ff */
[----:B------:R-:W-:Y:S01]  /*7140*/  F2FP.F16.F32.PACK_AB R180, R210, R211 ;  /* 0x000000d3d2b4723e */ /* 0x000fe200000000ff */
[----:B------:R-:W-:Y:S01]  /*7150*/  IMAD.WIDE.U32 R18, R16, -0x2daee0ad, RZ ;  /* 0xd2511f5310127825 */ /* 0x000fe200078e00ff */
[----:B-----5:R-:W-:Y:S03]  /*7160*/  F2FP.F16.F32.PACK_AB R181, R208, R209 ;  /* 0x000000d1d0b5723e */ /* 0x020fe600000000ff */
[----:B------:R3:W-:Y:S01]  /*7170*/  MUFU.EX2 R193, R30 ;  /* 0x0000001e00c17308 */ /* 0x0007e20000000800 */
[----:B------:R-:W-:Y:S01]  /*7180*/  IMAD.WIDE.U32 R198, R4, -0x2daee0ad, RZ ;  /* 0xd2511f5304c67825 */ /* 0x000fe200078e00ff */
[----:B------:R-:W-:Y:S03]  /*7190*/  LOP3.LUT R19, R176, UR12, R19, 0x96, !PT ;  /* 0x0000000cb0137c12 */ /* 0x000fe6000f8e9613 */
[----:B------:R-:W-:Y:S01]  /*71a0*/  IMAD.WIDE.U32 R196, R17, -0x2daee0ad, RZ ;  /* 0xd2511f5311c47825 */ /* 0x000fe200078e00ff */
[----:B------:R-:W-:Y:S03]  /*71b0*/  LOP3.LUT R16, R18, UR10, R199, 0x96, !PT ;  /* 0x0000000a12107c12 */ /* 0x000fe6000f8e96c7 */
[--C-:B------:R-:W-:Y:S01]  /*71c0*/  FFMA.FTZ R18, R7, UR4, -R186.reuse ;  /* 0x0000000407127c23 */ /* 0x100fe200080108ba */
[----:B------:R-:W-:Y:S01]  /*71d0*/  LOP3.LUT R17, R178, UR12, R139, 0x96, !PT ;  /* 0x0000000cb2117c12 */ /* 0x000fe2000f8e968b */
[----:B------:R-:W-:Y:S01]  /*71e0*/  IMAD.WIDE.U32 R190, R19, -0x326172a9, RZ ;  /* 0xcd9e8d5713be7825 */ /* 0x000fe200078e00ff */
[----:B------:R-:W-:Y:S01]  /*71f0*/  LOP3.LUT R4, R138, UR10, R197, 0x96, !PT ;  /* 0x0000000a8a047c12 */ /* 0x000fe2000f8e96c5 */
[----:B------:R-:W-:Y:S01]  /*7200*/  MUFU.EX2 R233, R18 ;  /* 0x0000001200e97308 */ /* 0x000fe20000000800 */
[----:B------:R-:W4:Y:S01]  /*7210*/  LDSM.16.MT88.4 R176, [R216+0xa000] ;  /* 0x00a00000d8b0783b */ /* 0x000f220000004200 */
[----:B------:R-:W-:Y:S01]  /*7220*/  IMAD.WIDE.U32 R138, R17, -0x326172a9, RZ ;  /* 0xcd9e8d57118a7825 */ /* 0x000fe200078e00ff */
[----:B-1----:R-:W-:Y:S02]  /*7230*/  LOP3.LUT P6, RZ, R184, 0x4, RZ, 0xc0, !PT ;  /* 0x00000004b8ff7812 */ /* 0x002fe400078cc0ff */
[----:B------:R-:W-:Y:S01]  /*7240*/  IADD3 R184, PT, PT, R216, 0xa040, RZ ;  /* 0x0000a040d8b87810 */ /* 0x000fe20007ffe0ff */
[----:B------:R-:W-:Y:S04]  /*7250*/  IMAD.WIDE.U32 R6, R4, -0x326172a9, RZ ;  /* 0xcd9e8d5704067825 */ /* 0x000fe800078e00ff */
[----:B------:R-:W-:Y:S01]  /*7260*/  FFMA.FTZ R186, R23, UR4, -R186 ;  /* 0x0000000417ba7c23 */ /* 0x000fe200080108ba */
[----:B------:R1:W-:Y:S01]  /*7270*/  MUFU.EX2 R199, R24 ;  /* 0x0000001800c77308 */ /* 0x0003e20000000800 */
[----:B--2---:R-:W-:Y:S01]  /*7280*/  FMUL.FTZ R28, R133, R168 ;  /* 0x000000a8851c7220 */ /* 0x004fe20000410000 */
[----:B------:R-:W-:Y:S01]  /*7290*/  IMAD.WIDE.U32 R16, R16, -0x326172a9, RZ ;  /* 0xcd9e8d5710107825 */ /* 0x000fe200078e00ff */
[C---:B------:R-:W-:Y:S02]  /*72a0*/  PRMT R5, R6.reuse, 0x7773, RZ ;  /* 0x0000777306057816 */ /* 0x040fe400000000ff */
[----:B------:R-:W-:Y:S01]  /*72b0*/  PRMT R175, R6, 0x7772, RZ ;  /* 0x0000777206af7816 */ /* 0x000fe200000000ff */
[----:B---3--:R-:W-:Y:S01]  /*72c0*/  FMUL.FTZ R30, R132, R170 ;  /* 0x000000aa841e7220 */ /* 0x008fe20000410000 */
[----:B------:R-:W-:Y:S03]  /*72d0*/  LOP3.LUT R4, R138, UR9, R7, 0x96, !PT ;  /* 0x000000098a047c12 */ /* 0x000fe6000f8e9607 */
[----:B------:R-:W-:Y:S01]  /*72e0*/  MUFU.EX2 R200, R186 ;  /* 0x000000ba00c87308 */ /* 0x000fe20000000800 */
[----:B------:R-:W-:Y:S02]  /*72f0*/  MOV R7, R16 ;  /* 0x0000001000077202 */ /* 0x000fe40000000f00 */
[----:B------:R-:W-:Y:S02]  /*7300*/  PRMT R175, R175, 0x5410, R5 ;  /* 0x00005410afaf7816 */ /* 0x000fe40000000005 */
[----:B------:R-:W-:Y:S02]  /*7310*/  LOP3.LUT R5, R4, 0xffff, RZ, 0xc0, !PT ;  /* 0x0000ffff04057812 */ /* 0x000fe400078ec0ff */
[----:B------:R-:W-:Y:S02]  /*7320*/  PRMT R19, R16, 0x7771, RZ ;  /* 0x0000777110137816 */ /* 0x000fe400000000ff */
[----:B------:R-:W-:Y:S01]  /*7330*/  LOP3.LUT R7, R7, 0xff, RZ, 0xc0, !PT ;  /* 0x000000ff07077812 */ /* 0x000fe200078ec0ff */
[C---:B-1----:R-:W-:Y:S01]  /*7340*/  FMUL.FTZ R24, R133.reuse, R164 ;  /* 0x000000a485187220 */ /* 0x042fe20000410000 */
[----:B------:R-:W-:Y:S02]  /*7350*/  MOV R174, R6 ;  /* 0x0000000600ae7202 */ /* 0x000fe40000000f00 */
[----:B------:R-:W-:Y:S01]  /*7360*/  LOP3.LUT R0, R190, UR9, R17, 0x96, !PT ;  /* 0x00000009be007c12 */ /* 0x000fe2000f8e9611 */
[----:B------:R-:W-:Y:S01]  /*7370*/  FMUL.FTZ R17, R133, R153 ;  /* 0x0000009985117220 */ /* 0x000fe20000410000 */
[----:B------:R-:W-:Y:S02]  /*7380*/  PRMT R138, R6, 0x7771, RZ ;  /* 0x00007771068a7816 */ /* 0x000fe400000000ff */
[----:B------:R-:W-:Y:S02]  /*7390*/  LOP3.LUT R6, R4, 0xff, RZ, 0xc0, !PT ;  /* 0x000000ff04067812 */ /* 0x000fe400078ec0ff */
[----:B------:R-:W-:Y:S02]  /*73a0*/  SHF.R.U32.HI R5, RZ, 0x8, R5 ;  /* 0x00000008ff057819 */ /* 0x000fe40000011605 */
[C---:B------:R-:W-:Y:S02]  /*73b0*/  PRMT R18, R16.reuse, 0x7773, RZ ;  /* 0x0000777310127816 */ /* 0x040fe400000000ff */
[----:B------:R-:W-:Y:S02]  /*73c0*/  PRMT R12, R16, 0x7772, RZ ;  /* 0x00007772100c7816 */ /* 0x000fe400000000ff */
[----:B------:R-:W-:Y:S01]  /*73d0*/  PRMT R14, R7, 0x5410, R19 ;  /* 0x00005410070e7816 */ /* 0x000fe20000000013 */
[----:B------:R-:W-:Y:S01]  /*73e0*/  FMUL.FTZ R19, R132, R155 ;  /* 0x0000009b84137220 */ /* 0x000fe20000410000 */
[----:B------:R-:W-:Y:S02]  /*73f0*/  LOP3.LUT R174, R174, 0xff, RZ, 0xc0, !PT ;  /* 0x000000ffaeae7812 */ /* 0x000fe400078ec0ff */
[----:B------:R-:W-:Y:S02]  /*7400*/  PRMT R7, R0, 0x7632, R7 ;  /* 0x0000763200077816 */ /* 0x000fe40000000007 */
[----:B------:R-:W-:Y:S02]  /*7410*/  PRMT R172, R6, 0x5410, R5 ;  /* 0x0000541006ac7816 */ /* 0x000fe40000000005 */
[----:B------:R-:W-:Y:S01]  /*7420*/  PRMT R16, R12, 0x5410, R18 ;  /* 0x000054100c107816 */ /* 0x000fe20000000012 */
[----:B------:R-:W-:Y:S01]  /*7430*/  FMUL.FTZ R18, R132, R154 ;  /* 0x0000009a84127220 */ /* 0x000fe20000410000 */
[----:B------:R-:W-:Y:S02]  /*7440*/  SHF.R.U32.HI R13, RZ, 0x18, R4 ;  /* 0x00000018ff0d7819 */ /* 0x000fe40000011604 */
[----:B------:R-:W-:Y:S02]  /*7450*/  PRMT R6, R4, 0x7632, R6 ;  /* 0x0000763204067816 */ /* 0x000fe40000000006 */
[----:B------:R-:W-:Y:S02]  /*7460*/  PRMT R174, R174, 0x5410, R138 ;  /* 0x00005410aeae7816 */ /* 0x000fe4000000008a */
[C---:B------:R-:W-:Y:S02]  /*7470*/  LOP3.LUT R12, R0.reuse, 0xff, RZ, 0xc0, !PT ;  /* 0x000000ff000c7812 */ /* 0x040fe400078ec0ff */
[----:B------:R-:W-:Y:S02]  /*7480*/  SHF.R.U32.HI R5, RZ, 0x18, R0 ;  /* 0x00000018ff057819 */ /* 0x000fe40000011600 */
[----:B------:R-:W-:Y:S02]  /*7490*/  LOP3.LUT R4, R0, 0xffff, RZ, 0xc0, !PT ;  /* 0x0000ffff00047812 */ /* 0x000fe400078ec0ff */
[----:B------:R-:W-:Y:S02]  /*74a0*/  LOP3.LUT R0, R7, 0xff, RZ, 0xc0, !PT ;  /* 0x000000ff07007812 */ /* 0x000fe400078ec0ff */
[--C-:B------:R-:W-:Y:S02]  /*74b0*/  HSET2.LE.AND R174, R174, R185.reuse, PT ;  /* 0x000000b9aeae7233 */ /* 0x100fe40003803000 */
[----:B------:R-:W-:Y:S02]  /*74c0*/  PRMT R7, R0, 0x5410, R5 ;  /* 0x0000541000077816 */ /* 0x000fe40000000005 */
[----:B------:R-:W-:Y:S02]  /*74d0*/  F2FP.F16.F32.PACK_AB R0, R239, R240 ;  /* 0x000000f0ef00723e */ /* 0x000fe400000000ff */
[----:B------:R-:W-:Y:S02]  /*74e0*/  LOP3.LUT R175, R175, 0xff00ff, RZ, 0xc0, !PT ;  /* 0x00ff00ffafaf7812 */ /* 0x000fe400078ec0ff */
[----:B------:R-:W-:Y:S01]  /*74f0*/  LOP3.LUT R174, R0, R174, RZ, 0xc0, !PT ;  /* 0x000000ae00ae7212 */ /* 0x000fe200078ec0ff */
[----:B------:R-:W-:Y:S01]  /*7500*/  FADD.FTZ R0, -R2, R137 ;  /* 0x0000008902007221 */ /* 0x000fe20000010100 */
[----:B------:R-:W-:Y:S02]  /*7510*/  LOP3.LUT R6, R6, 0xff, RZ, 0xc0, !PT ;  /* 0x000000ff06067812 */ /* 0x000fe400078ec0ff */
[----:B------:R-:W-:Y:S01]  /*7520*/  SHF.R.U32.HI R4, RZ, 0x8, R4 ;  /* 0x00000008ff047819 */ /* 0x000fe20000011604 */
[----:B------:R-:W-:Y:S01]  /*7530*/  FMUL.FTZ R0, R0, UR4 ;  /* 0x0000000400007c20 */ /* 0x000fe20008410000 */
[--C-:B------:R-:W-:Y:S02]  /*7540*/  HSET2.LE.AND R175, R175, R185.reuse, PT ;  /* 0x000000b9afaf7233 */ /* 0x100fe40003803000 */
[--C-:B------:R-:W-:Y:S02]  /*7550*/  HSET2.LE.AND R172, R172, R185.reuse, PT ;  /* 0x000000b9acac7233 */ /* 0x100fe40003803000 */
[----:B------:R-:W-:Y:S01]  /*7560*/  PRMT R13, R6, 0x5410, R13 ;  /* 0x00005410060d7816 */ /* 0x000fe2000000000d */
[----:B------:R-:W1:Y:S01]  /*7570*/  MUFU.EX2 R0, R0 ;  /* 0x0000000000007308 */ /* 0x000e620000000800 */
[----:B------:R-:W-:Y:S01]  /*7580*/  PRMT R8, R12, 0x5410, R4 ;  /* 0x000054100c087816 */ /* 0x000fe20000000004 */
[----:B------:R-:W-:Y:S01]  /*7590*/  FMUL.FTZ R12, R3, R148 ;  /* 0x00000094030c7220 */ /* 0x000fe20000410000 */
[----:B------:R-:W-:Y:S02]  /*75a0*/  F2FP.F16.F32.PACK_AB R4, R237, R238 ;  /* 0x000000eeed04723e */ /* 0x000fe400000000ff */
[----:B------:R-:W-:Y:S02]  /*75b0*/  F2FP.F16.F32.PACK_AB R5, R235, R236 ;  /* 0x000000eceb05723e */ /* 0x000fe400000000ff */
[----:B------:R-:W-:Y:S01]  /*75c0*/  LOP3.LUT R6, R16, 0xff00ff, RZ, 0xc0, !PT ;  /* 0x00ff00ff10067812 */ /* 0x000fe200078ec0ff */
[----:B------:R-:W-:Y:S01]  /*75d0*/  FMUL.FTZ R16, R133, R152 ;  /* 0x0000009885107220 */ /* 0x000fe20000410000 */
[----:B------:R-:W-:Y:S02]  /*75e0*/  LOP3.LUT R175, R4, R175, RZ, 0xc0, !PT ;  /* 0x000000af04af7212 */ /* 0x000fe400078ec0ff */
[----:B------:R-:W-:Y:S02]  /*75f0*/  LOP3.LUT R172, R5, R172, RZ, 0xc0, !PT ;  /* 0x000000ac05ac7212 */ /* 0x000fe400078ec0ff */
[--C-:B------:R-:W-:Y:S02]  /*7600*/  HSET2.LE.AND R5, R14, R185.reuse, PT ;  /* 0x000000b90e057233 */ /* 0x100fe40003803000 */
[--C-:B------:R-:W-:Y:S02]  /*7610*/  HSET2.LE.AND R6, R6, R185.reuse, PT ;  /* 0x000000b906067233 */ /* 0x100fe40003803000 */
[--C-:B------:R-:W-:Y:S01]  /*7620*/  HSET2.LE.AND R4, R13, R185.reuse, PT ;  /* 0x000000b90d047233 */ /* 0x100fe20003803000 */
[C---:B-1----:R-:W-:Y:S01]  /*7630*/  FMUL.FTZ R10, R0.reuse, R146 ;  /* 0x00000092000a7220 */ /* 0x042fe20000410000 */
[----:B------:R-:W-:Y:S01]  /*7640*/  F2FP.F16.F32.PACK_AB R173, R233, R234 ;  /* 0x000000eae9ad723e */ /* 0x000fe200000000ff */
[----:B------:R-:W-:Y:S01]  /*7650*/  FMUL.FTZ R11, R0, R147 ;  /* 0x00000093000b7220 */ /* 0x000fe20000410000 */
[----:B------:R-:W-:Y:S01]  /*7660*/  LOP3.LUT R182, R182, R5, RZ, 0xc0, !PT ;  /* 0x00000005b6b67212 */ /* 0x000fe200078ec0ff */
[----:B------:R-:W-:Y:S01]  /*7670*/  FMUL.FTZ R5, R133, R141 ;  /* 0x0000008d85057220 */ /* 0x000fe20000410000 */
[----:B------:R-:W-:Y:S01]  /*7680*/  LOP3.LUT R183, R183, R6, RZ, 0xc0, !PT ;  /* 0x00000006b7b77212 */ /* 0x000fe200078ec0ff */
[C---:B------:R-:W-:Y:S01]  /*7690*/  FMUL.FTZ R6, R132.reuse, R142 ;  /* 0x0000008e84067220 */ /* 0x040fe20000410000 */
[--C-:B------:R-:W-:Y:S01]  /*76a0*/  HSET2.LE.AND R9, R7, R185.reuse, PT ;  /* 0x000000b907097233 */ /* 0x100fe20003803000 */
[----:B------:R-:W-:Y:S01]  /*76b0*/  FMUL.FTZ R7, R132, R143 ;  /* 0x0000008f84077220 */ /* 0x000fe20000410000 */
[----:B------:R-:W-:Y:S01]  /*76c0*/  LOP3.LUT R173, R173, R4, RZ, 0xc0, !PT ;  /* 0x00000004adad7212 */ /* 0x000fe200078ec0ff */
[----:B------:R-:W-:Y:S01]  /*76d0*/  FMUL.FTZ R4, R133, R140 ;  /* 0x0000008c85047220 */ /* 0x000fe20000410000 */
[--C-:B------:R-:W-:Y:S01]  /*76e0*/  HSET2.LE.AND R8, R8, R185.reuse, PT ;  /* 0x000000b908087233 */ /* 0x100fe20003803000 */
[----:B------:R-:W1:Y:S01]  /*76f0*/  LDSM.16.MT88.4 R140, [R221+0xa000] ;  /* 0x00a00000dd8c783b */ /* 0x000e620000004200 */
[----:B------:R-:W-:Y:S01]  /*7700*/  LOP3.LUT R181, R181, R9, RZ, 0xc0, !PT ;  /* 0x00000009b5b57212 */ /* 0x000fe200078ec0ff */
[----:B------:R-:W-:Y:S01]  /*7710*/  FMUL.FTZ R9, R3, R145 ;  /* 0x0000009103097220 */ /* 0x000fe20000410000 */
[----:B------:R-:W-:Y:S01]  /*7720*/  @P6 IADD3 R184, PT, PT, R245, -0x40, RZ ;  /* 0xffffffc0f5b86810 */ /* 0x000fe20007ffe0ff */
[----:B------:R-:W-:Y:S01]  /*7730*/  FMUL.FTZ R22, R0, R162 ;  /* 0x000000a200167220 */ /* 0x000fe20000410000 */
[-C--:B----4-:R-:W-:Y:S05]  /*7740*/  HMMA.16816.F32 R4, R172, R176.reuse, R4 ;  /* 0x000000b0ac04723c */ /* 0x090fea0000001804 */
[----:B------:R-:W-:Y:S01]  /*7750*/  LOP3.LUT R180, R180, R8, RZ, 0xc0, !PT ;  /* 0x00000008b4b47212 */ /* 0x000fe200078ec0ff */
[----:B------:R-:W-:Y:S01]  /*7760*/  FMUL.FTZ R8, R3, R144 ;  /* 0x0000009003087220 */ /* 0x000fe20000410000 */
[----:B------:R-:W-:Y:S01]  /*7770*/  IADD3 R137, PT, PT, R227, R184, RZ ;  /* 0x000000b8e3897210 */ /* 0x000fe20007ffe0ff */
[----:B------:R-:W2:Y:S01]  /*7780*/  LDSM.16.MT88.4 R144, [R184] ;  /* 0x00000000b890783b */ /* 0x000ea20000004200 */
[C---:B------:R-:W-:Y:S01]  /*7790*/  FMUL.FTZ R23, R0.reuse, R163 ;  /* 0x000000a300177220 */ /* 0x040fe20000410000 */
[----:B------:R-:W-:Y:S01]  /*77a0*/  FMUL.FTZ R13, R3, R149 ;  /* 0x00000095030d7220 */ /* 0x000fe20000410000 */
[----:B------:R-:W-:Y:S01]  /*77b0*/  FMUL.FTZ R14, R0, R150 ;  /* 0x00000096000e7220 */ /* 0x000fe20000410000 */
[----:B------:R-:W-:Y:S01]  /*77c0*/  LOP3.LUT R150, R192, UR11, R191, 0x96, !PT ;  /* 0x0000000bc0967c12 */ /* 0x000fe2000f8e96bf */
[C---:B------:R-:W-:Y:S04]  /*77d0*/  HMMA.16816.F32 R8, R180.reuse, R176, R8 ;  /* 0x000000b0b408723c */ /* 0x040fe80000001808 */
[C---:B------:R-:W-:Y:S01]  /*77e0*/  FMUL.FTZ R15, R0.reuse, R151 ;  /* 0x00000097000f7220 */ /* 0x040fe20000410000 */
[C---:B------:R-:W-:Y:S01]  /*77f0*/  FMUL.FTZ R42, R0.reuse, R42 ;  /* 0x0000002a002a7220 */ /* 0x040fe20000410000 */
[C---:B------:R-:W-:Y:S01]  /*7800*/  FMUL.FTZ R43, R0.reuse, R43 ;  /* 0x0000002b002b7220 */ /* 0x040fe20000410000 */
[C---:B------:R-:W-:Y:S01]  /*7810*/  FMUL.FTZ R46, R0.reuse, R46 ;  /* 0x0000002e002e7220 */ /* 0x040fe20000410000 */
[C---:B------:R-:W-:Y:S01]  /*7820*/  FMUL.FTZ R47, R0.reuse, R47 ;  /* 0x0000002f002f7220 */ /* 0x040fe20000410000 */
[C---:B------:R-:W-:Y:S01]  /*7830*/  FMUL.FTZ R58, R0.reuse, R58 ;  /* 0x0000003a003a7220 */ /* 0x040fe20000410000 */
[C---:B------:R-:W-:Y:S01]  /*7840*/  FMUL.FTZ R59, R0.reuse, R59 ;  /* 0x0000003b003b7220 */ /* 0x040fe20000410000 */
[-C--:B------:R-:W-:Y:S03]  /*7850*/  HMMA.16816.F32 R12, R180, R178.reuse, R12 ;  /* 0x000000b2b40c723c */ /* 0x080fe6000000180c */
[C---:B------:R-:W-:Y:S01]  /*7860*/  FMUL.FTZ R62, R0.reuse, R62 ;  /* 0x0000003e003e7220 */ /* 0x040fe20000410000 */
[C---:B------:R-:W-:Y:S01]  /*7870*/  FMUL.FTZ R63, R0.reuse, R63 ;  /* 0x0000003f003f7220 */ /* 0x040fe20000410000 */
[C---:B------:R-:W-:Y:S01]  /*7880*/  FMUL.FTZ R74, R0.reuse, R74 ;  /* 0x0000004a004a7220 */ /* 0x040fe20000410000 */
[C---:B------:R-:W-:Y:S01]  /*7890*/  FMUL.FTZ R75, R0.reuse, R75 ;  /* 0x0000004b004b7220 */ /* 0x040fe20000410000 */
[C---:B------:R-:W-:Y:S01]  /*78a0*/  FMUL.FTZ R78, R0.reuse, R78 ;  /* 0x0000004e004e7220 */ /* 0x040fe20000410000 */
[C---:B------:R-:W-:Y:S01]  /*78b0*/  HMMA.16816.F32 R16, R172.reuse, R178, R16 ;  /* 0x000000b2ac10723c */ /* 0x040fe20000001810 */
[----:B------:R-:W-:Y:S03]  /*78c0*/  LDSM.16.MT88.4 R176, [R216+0xb800] ;  /* 0x00b80000d8b0783b */ /* 0x000fe60000004200 */
[C---:B------:R-:W-:Y:S01]  /*78d0*/  FMUL.FTZ R79, R0.reuse, R79 ;  /* 0x0000004f004f7220 */ /* 0x040fe20000410000 */
[C---:B------:R-:W-:Y:S01]  /*78e0*/  FMUL.FTZ R90, R0.reuse, R90 ;  /* 0x0000005a005a7220 */ /* 0x040fe20000410000 */
[C---:B------:R-:W-:Y:S01]  /*78f0*/  FMUL.FTZ R91, R0.reuse, R91 ;  /* 0x0000005b005b7220 */ /* 0x040fe20000410000 */
[C---:B------:R-:W-:Y:S01]  /*7900*/  FMUL.FTZ R94, R0.reuse, R94 ;  /* 0x0000005e005e7220 */ /* 0x040fe20000410000 */
[-C--:B-1----:R-:W-:Y:S03]  /*7910*/  HMMA.16816.F32 R36, R172, R140.reuse, R36 ;  /* 0x0000008cac24723c */ /* 0x082fe60000001824 */
[C---:B------:R-:W-:Y:S01]  /*7920*/  FMUL.FTZ R95, R0.reuse, R95 ;  /* 0x0000005f005f7220 */ /* 0x040fe20000410000 */
[C---:B------:R-:W-:Y:S01]  /*7930*/  FMUL.FTZ R106, R0.reuse, R106 ;  /* 0x0000006a006a7220 */ /* 0x040fe20000410000 */
[----:B------:R-:W-:Y:S01]  /*7940*/  FMUL.FTZ R107, R0, R107 ;  /* 0x0000006b006b7220 */ /* 0x000fe20000410000 */
[----:B------:R-:W-:Y:S01]  /*7950*/  LOP3.LUT R148, R194, UR11, R139, 0x96, !PT ;  /* 0x0000000bc2947c12 */ /* 0x000fe2000f8e968b */
[C---:B------:R-:W-:Y:S01]  /*7960*/  FMUL.FTZ R110, R0.reuse, R110 ;  /* 0x0000006e006e7220 */ /* 0x040fe20000410000 */
[C---:B------:R-:W-:Y:S01]  /*7970*/  HMMA.16816.F32 R40, R180.reuse, R140, R40 ;  /* 0x0000008cb428723c */ /* 0x040fe20000001828 */
[----:B------:R-:W-:Y:S03]  /*7980*/  MUFU.EX2 R194, R188 ;  /* 0x000000bc00c27308 */ /* 0x000fe60000000800 */
[C---:B------:R-:W-:Y:S01]  /*7990*/  FMUL.FTZ R111, R0.reuse, R111 ;  /* 0x0000006f006f7220 */ /* 0x040fe20000410000 */
[C---:B------:R-:W-:Y:S01]  /*79a0*/  FMUL.FTZ R118, R0.reuse, R118 ;  /* 0x0000007600767220 */ /* 0x040fe20000410000 */
[C---:B------:R-:W-:Y:S01]  /*79b0*/  FMUL.FTZ R119, R0.reuse, R119 ;  /* 0x0000007700777220 */ /* 0x040fe20000410000 */
[C---:B------:R-:W-:Y:S01]  /*79c0*/  FMUL.FTZ R126, R0.reuse, R126 ;  /* 0x0000007e007e7220 */ /* 0x040fe20000410000 */
[-C--:B------:R-:W-:Y:S03]  /*79d0*/  HMMA.16816.F32 R44, R180, R142.reuse, R44 ;  /* 0x0000008eb42c723c */ /* 0x080fe6000000182c */
[C---:B------:R-:W-:Y:S01]  /*79e0*/  FMUL.FTZ R127, R0.reuse, R127 ;  /* 0x0000007f007f7220 */ /* 0x040fe20000410000 */
[C---:B------:R-:W-:Y:S01]  /*79f0*/  FMUL.FTZ R130, R0.reuse, R130 ;  /* 0x0000008200827220 */ /* 0x040fe20000410000 */
[----:B------:R-:W-:Y:S01]  /*7a00*/  FMUL.FTZ R131, R0, R131 ;  /* 0x0000008300837220 */ /* 0x000fe20000410000 */
[----:B------:R-:W-:Y:S01]  /*7a10*/  IMAD.WIDE.U32 R148, R148, -0x2daee0ad, RZ ;  /* 0xd2511f5394947825 */ /* 0x000fe200078e00ff */
[----:B------:R-:W-:Y:S01]  /*7a20*/  F2FP.F16.F32.PACK_AB R170, R207, R206 ;  /* 0x000000cecfaa723e */ /* 0x000fe200000000ff */
[C---:B------:R-:W-:Y:S01]  /*7a30*/  HMMA.16816.F32 R48, R172.reuse, R142, R48 ;  /* 0x0000008eac30723c */ /* 0x040fe20000001830 */
[----:B------:R-:W1:Y:S03]  /*7a40*/  LDSM.16.MT88.4 R140, [R137] ;  /* 0x00000000898c783b */ /* 0x000e660000004200 */
[----:B------:R-:W-:Y:S01]  /*7a50*/  PRMT R152, R148, 0x7773, RZ ;  /* 0x0000777394987816 */ /* 0x000fe200000000ff */
[----:B------:R-:W-:Y:S01]  /*7a60*/  IMAD.WIDE.U32 R150, R150, -0x2daee0ad, RZ ;  /* 0xd2511f5396967825 */ /* 0x000fe200078e00ff */
[----:B------:R-:W-:Y:S02]  /*7a70*/  PRMT R154, R148, 0x7772, RZ ;  /* 0x00007772949a7816 */ /* 0x000fe400000000ff */
[-C--:B--2---:R-:W-:Y:S03]  /*7a80*/  HMMA.16816.F32 R52, R172, R144.reuse, R52 ;  /* 0x00000090ac34723c */ /* 0x084fe60000001834 */
[----:B------:R-:W-:Y:S01]  /*7a90*/  PRMT R154, R154, 0x5410, R152 ;  /* 0x000054109a9a7816 */ /* 0x000fe20000000098 */
[----:B------:R-:W-:Y:S01]  /*7aa0*/  FFMA.FTZ R0, R0, R229, R209 ;  /* 0x000000e500007223 */ /* 0x000fe200000100d1 */
[C---:B------:R-:W-:Y:S02]  /*7ab0*/  PRMT R32, R150.reuse, 0x7772, RZ ;  /* 0x0000777296207816 */ /* 0x040fe400000000ff */
[----:B------:R-:W-:Y:S01]  /*7ac0*/  PRMT R153, R150, 0x7771, RZ ;  /* 0x0000777196997816 */ /* 0x000fe200000000ff */
[C---:B------:R-:W-:Y:S04]  /*7ad0*/  HMMA.16816.F32 R56, R180.reuse, R144, R56 ;  /* 0x00000090b438723c */ /* 0x040fe80000001838 */
[----:B------:R-:W-:Y:S01]  /*7ae0*/  LOP3.LUT R138, R196, UR8, R149, 0x96, !PT ;  /* 0x00000008c48a7c12 */ /* 0x000fe2000f8e9695 */
[----:B------:R-:W-:Y:S01]  /*7af0*/  FADD.FTZ R0, R208, R0 ;  /* 0x00000000d0007221 */ /* 0x000fe20000010000 */
[----:B------:R-:W-:Y:S02]  /*7b00*/  MOV R149, R148 ;  /* 0x0000009400957202 */ /* 0x000fe40000000f00 */
[-C--:B------:R-:W-:Y:S03]  /*7b10*/  HMMA.16816.F32 R60, R180, R146.reuse, R60 ;  /* 0x00000092b43c723c */ /* 0x080fe6000000183c */
[----:B------:R-:W-:Y:S01]  /*7b20*/  PRMT R148, R148, 0x7771, RZ ;  /* 0x0000777194947816 */ /* 0x000fe200000000ff */
[----:B------:R-:W-:Y:S01]  /*7b30*/  FADD.FTZ R0, R213, R0 ;  /* 0x00000000d5007221 */ /* 0x000fe20000010000 */
[----:B------:R-:W-:Y:S02]  /*7b40*/  LOP3.LUT R20, R138, 0xffff, RZ, 0xc0, !PT ;  /* 0x0000ffff8a147812 */ /* 0x000fe400078ec0ff */
[----:B------:R-:W-:Y:S01]  /*7b50*/  LOP3.LUT R139, R198, UR8, R151, 0x96, !PT ;  /* 0x00000008c68b7c12 */ /* 0x000fe2000f8e9697 */
[C---:B------:R-:W-:Y:S01]  /*7b60*/  HMMA.16816.F32 R64, R172.reuse, R146, R64 ;  /* 0x00000092ac40723c */ /* 0x040fe20000001840 */
[----:B------:R-:W2:Y:S01]  /*7b70*/  LDSM.16.MT88.4 R144, [R216+0xb000] ;  /* 0x00b00000d890783b */ /* 0x000ea20000004200 */
[----:B------:R3:W-:Y:S02]  /*7b80*/  MUFU.EX2 R198, R25 ;  /* 0x0000001900c67308 */ /* 0x0007e40000000800 */
[----:B------:R-:W-:Y:S01]  /*7b90*/  F2FP.F16.F32.PACK_AB R168, R202, R203 ;  /* 0x000000cbcaa8723e */ /* 0x000fe200000000ff */
[----:B------:R-:W-:Y:S01]  /*7ba0*/  FADD.FTZ R0, R212, R0 ;  /* 0x00000000d4007221 */ /* 0x000fe20000010000 */
[----:B------:R-:W-:Y:S02]  /*7bb0*/  F2FP.F16.F32.PACK_AB R169, R200, R201 ;  /* 0x000000c9c8a9723e */ /* 0x000fe400000000ff */
[-C--:B-1----:R-:W-:Y:S08]  /*7bc0*/  HMMA.16816.F32 R68, R172, R140.reuse, R68 ;  /* 0x0000008cac44723c */ /* 0x082ff00000001844 */
[C---:B------:R-:W-:Y:S04]  /*7bd0*/  HMMA.16816.F32 R72, R180.reuse, R140, R72 ;  /* 0x0000008cb448723c */ /* 0x040fe80000001848 */
[C---:B---3--:R-:W-:Y:S04]  /*7be0*/  FMUL.FTZ R25, R133.reuse, R165 ;  /* 0x000000a585197220 */ /* 0x048fe80000410000 */
        /* <DEDUP_REMOVED lines=9> */
[C---:B------:R-:W-:Y:S04]  /*7c80*/  HMMA.16816.F32 R104, R180.reuse, R140, R104 ;  /* 0x0000008cb468723c */ /* 0x040fe80000001868 */
[----:B------:R-:W-:Y:S02]  /*7c90*/  PRMT R141, R150, 0x7773, RZ ;  /* 0x00007773968d7816 */ /* 0x000fe400000000ff */
[----:B------:R-:W-:Y:S02]  /*7ca0*/  MOV R140, R150 ;  /* 0x00000096008c7202 */ /* 0x000fe40000000f00 */
[-C--:B------:R-:W-:Y:S03]  /*7cb0*/  HMMA.16816.F32 R108, R180, R142.reuse, R108 ;  /* 0x0000008eb46c723c */ /* 0x080fe6000000186c */
[----:B------:R-:W-:Y:S01]  /*7cc0*/  PRMT R155, R32, 0x5410, R141 ;  /* 0x00005410209b7816 */ /* 0x000fe2000000008d */
[----:B------:R-:W-:Y:S01]  /*7cd0*/  FMUL.FTZ R32, R133, R156 ;  /* 0x0000009c85207220 */ /* 0x000fe20000410000 */
[----:B------:R-:W-:Y:S01]  /*7ce0*/  LOP3.LUT R141, R149, 0xff, RZ, 0xc0, !PT ;  /* 0x000000ff958d7812 */ /* 0x000fe200078ec0ff */
[----:B------:R-:W-:Y:S01]  /*7cf0*/  LDSM.16.MT88.4 R156, [R221+0xa800] ;  /* 0x00a80000dd9c783b */ /* 0x000fe20000004200 */
[----:B------:R-:W-:Y:S01]  /*7d00*/  LOP3.LUT R140, R140, 0xff, RZ, 0xc0, !PT ;  /* 0x000000ff8c8c7812 */ /* 0x000fe200078ec0ff */
[C---:B------:R-:W-:Y:S04]  /*7d10*/  HMMA.16816.F32 R112, R172.reuse, R142, R112 ;  /* 0x0000008eac70723c */ /* 0x040fe80000001870 */
[----:B------:R-:W-:Y:S01]  /*7d20*/  PRMT R152, R141, 0x5410, R148 ;  /* 0x000054108d987816 */ /* 0x000fe20000000094 */
[----:B------:R-:W-:Y:S01]  /*7d30*/  FFMA.FTZ R149, R27, UR4, -R189 ;  /* 0x000000041b957c23 */ /* 0x000fe200080108bd */
[----:B------:R-:W-:Y:S01]  /*7d40*/  PRMT R153, R140, 0x5410, R153 ;  /* 0x000054108c997816 */ /* 0x000fe20000000099 */
[----:B------:R-:W-:Y:S01]  /*7d50*/  FMUL.FTZ R27, R132, R167 ;  /* 0x000000a7841b7220 */ /* 0x000fe20000410000 */
[-C--:B--2---:R-:W-:Y:S01]  /*7d60*/  HMMA.16816.F32 R32, R172, R144.reuse, R32 ;  /* 0x00000090ac20723c */ /* 0x084fe20000001820 */
[----:B------:R1:W2:Y:S01]  /*7d70*/  LDSM.16.MT88.4 R140, [R137+0x1000] ;  /* 0x00100000898c783b */ /* 0x0002a20000004200 */
[----:B------:R-:W-:Y:S01]  /*7d80*/  MUFU.EX2 R196, R149 ;  /* 0x0000009500c47308 */ /* 0x000fe20000000800 */
[----:B------:R-:W-:Y:S05]  /*7d90*/  FFMA.FTZ R133, R133, R232, R236 ;  /* 0x000000e885857223 */ /* 0x000fea00000100ec */
[C---:B------:R-:W-:Y:S04]  /*7da0*/  HMMA.16816.F32 R116, R180.reuse, R144, R116 ;  /* 0x00000090b474723c */ /* 0x040fe80000001874 */
[C---:B------:R-:W-:Y:S02]  /*7db0*/  LOP3.LUT R145, R138.reuse, 0xff, RZ, 0xc0, !PT ;  /* 0x000000ff8a917812 */ /* 0x040fe400078ec0ff */
[----:B------:R-:W-:Y:S02]  /*7dc0*/  SHF.R.U32.HI R144, RZ, 0x18, R138 ;  /* 0x00000018ff907819 */ /* 0x000fe4000001168a */
[----:B-1----:R-:W-:Y:S02]  /*7dd0*/  PRMT R137, R138, 0x7632, R137 ;  /* 0x000076328a897816 */ /* 0x002fe40000000089 */
[----:B------:R-:W-:Y:S01]  /*7de0*/  SHF.R.U32.HI R138, RZ, 0x8, R20 ;  /* 0x00000008ff8a7819 */ /* 0x000fe20000011614 */
[----:B------:R-:W-:Y:S01]  /*7df0*/  FMUL.FTZ R20, R3, R160 ;  /* 0x000000a003147220 */ /* 0x000fe20000410000 */
[----:B------:R-:W-:Y:S01]  /*7e00*/  LOP3.LUT R137, R137, 0xff, RZ, 0xc0, !PT ;  /* 0x000000ff89897812 */ /* 0x000fe200078ec0ff */
[----:B------:R-:W-:Y:S01]  /*7e10*/  LDSM.16.MT88.4 R160, [R184+0x800] ;  /* 0x00080000b8a0783b */ /* 0x000fe20000004200 */
[----:B------:R-:W-:Y:S01]  /*7e20*/  PRMT R151, R145, 0x5410, R138 ;  /* 0x0000541091977816 */ /* 0x000fe2000000008a */
[----:B------:R-:W-:Y:S01]  /*7e30*/  FFMA.FTZ R3, R3, R230, R211 ;  /* 0x000000e603037223 */ /* 0x000fe200000100d3 */
[----:B------:R-:W-:Y:S01]  /*7e40*/  PRMT R150, R137, 0x5410, R144 ;  /* 0x0000541089967816 */ /* 0x000fe20000000090 */
[----:B------:R-:W-:Y:S01]  /*7e50*/  FFMA.FTZ R144, R26, UR4, -R189 ;  /* 0x000000041a907c23 */ /* 0x000fe200080108bd */
[-C--:B------:R-:W-:Y:S03]  /*7e60*/  HMMA.16816.F32 R20, R180, R146.reuse, R20 ;  /* 0x00000092b414723c */ /* 0x080fe60000001814 */
[C---:B------:R-:W-:Y:S01]  /*7e70*/  LOP3.LUT R137, R139.reuse, 0xffff, RZ, 0xc0, !PT ;  /* 0x0000ffff8b897812 */ /* 0x040fe200078ec0ff */
[C---:B------:R-:W-:Y:S01]  /*7e80*/  FMUL.FTZ R26, R132.reuse, R166 ;  /* 0x000000a6841a7220 */ /* 0x040fe20000410000 */
[C---:B------:R-:W-:Y:S01]  /*7e90*/  PRMT R138, R139.reuse, 0x7632, R138 ;  /* 0x000076328b8a7816 */ /* 0x040fe2000000008a */
[----:B------:R-:W-:Y:S01]  /*7ea0*/  LDSM.16.MT88.4 R164, [R226+0x800] ;  /* 0x00080000e2a4783b */ /* 0x000fe20000004200 */
[----:B------:R-:W-:Y:S01]  /*7eb0*/  LOP3.LUT R145, R139, 0xff, RZ, 0xc0, !PT ;  /* 0x000000ff8b917812 */ /* 0x000fe200078ec0ff */
[C---:B------:R-:W-:Y:S01]  /*7ec0*/  HMMA.16816.F32 R120, R172.reuse, R146, R120 ;  /* 0x00000092ac78723c */ /* 0x040fe20000001878 */
[----:B------:R-:W1:Y:S03]  /*7ed0*/  MUFU.EX2 R197, R144 ;  /* 0x0000009000c57308 */ /* 0x000e660000000800 */
[----:B------:R-:W-:Y:S01]  /*7ee0*/  SHF.R.U32.HI R139, RZ, 0x18, R139 ;  /* 0x00000018ff8b7819 */ /* 0x000fe2000001168b */
[----:B------:R-:W-:Y:S01]  /*7ef0*/  FFMA.FTZ R189, R31, UR4, -R189 ;  /* 0x000000041fbd7c23 */ /* 0x000fe200080108bd */
[----:B------:R-:W-:Y:S01]  /*7f00*/  SHF.R.U32.HI R137, RZ, 0x8, R137 ;  /* 0x00000008ff897819 */ /* 0x000fe20000011689 */
[----:B------:R-:W-:Y:S01]  /*7f10*/  FMUL.FTZ R31, R132, R171 ;  /* 0x000000ab841f7220 */ /* 0x000fe20000410000 */
[-C--:B--2---:R-:W-:Y:S03]  /*7f20*/  HMMA.16816.F32 R24, R172, R140.reuse, R24 ;  /* 0x0000008cac18723c */ /* 0x084fe60000001818 */
[----:B------:R2:W3:Y:S01]  /*7f30*/  MUFU.EX2 R192, R189 ;  /* 0x000000bd00c07308 */ /* 0x0004e20000000800 */
[----:B------:R-:W-:Y:S01]  /*7f40*/  LOP3.LUT R138, R138, 0xff, RZ, 0xc0, !PT ;  /* 0x000000ff8a8a7812 */ /* 0x000fe200078ec0ff */
[----:B------:R-:W-:Y:S01]  /*7f50*/  FFMA.FTZ R132, R132, R231, R234 ;  /* 0x000000e784847223 */ /* 0x000fe200000100ea */
[----:B------:R-:W-:Y:S02]  /*7f60*/  PRMT R148, R145, 0x5410, R137 ;  /* 0x0000541091947816 */ /* 0x000fe40000000089 */
[----:B------:R-:W-:Y:S01]  /*7f70*/  PRMT R147, R138, 0x5410, R139 ;  /* 0x000054108a937816 */ /* 0x000fe2000000008b */
[C---:B------:R-:W-:Y:S04]  /*7f80*/  HMMA.16816.F32 R124, R180.reuse, R140, R124 ;  /* 0x0000008cb47c723c */ /* 0x040fe8000000187c */
[----:B------:R-:W-:Y:S01]  /*7f90*/  LOP3.LUT R138, R154, 0xff00ff, RZ, 0xc0, !PT ;  /* 0x00ff00ff9a8a7812 */ /* 0x000fe200078ec0ff */
[----:B------:R-:W-:Y:S01]  /*7fa0*/  FADD.FTZ R132, R233, R132 ;  /* 0x00000084e9847221 */ /* 0x000fe20000010000 */
[----:B------:R-:W-:Y:S01]  /*7fb0*/  LOP3.LUT R146, R155, 0xff00ff, RZ, 0xc0, !PT ;  /* 0x00ff00ff9b927812 */ /* 0x000fe200078ec0ff */
[----:B-1----:R-:W-:Y:S01]  /*7fc0*/  FADD.FTZ R0, R197, R0 ;  /* 0x00000000c5007221 */ /* 0x002fe20000010000 */
[-C--:B------:R-:W-:Y:S01]  /*7fd0*/  HMMA.16816.F32 R128, R180, R142.reuse, R128 ;  /* 0x0000008eb480723c */ /* 0x080fe20000001880 */
[----:B------:R-:W-:Y:S02]  /*7fe0*/  LDSM.16.MT88.4 R180, [R221+0xb800] ;  /* 0x00b80000ddb4783b */ /* 0x000fe40000004200 */
[--C-:B------:R-:W-:Y:S01]  /*7ff0*/  HSET2.LE.AND R137, R152, R185.reuse, PT ;  /* 0x000000b998897233 */ /* 0x100fe20003803000 */
[----:B------:R-:W-:Y:S01]  /*8000*/  FADD.FTZ R0, R196, R0 ;  /* 0x00000000c4007221 */ /* 0x000fe20000010000 */
[--C-:B------:R-:W-:Y:S02]  /*8010*/  HSET2.LE.AND R145, R153, R185.reuse, PT ;  /* 0x000000b999917233 */ /* 0x100fe40003803000 */
[--C-:B------:R-:W-:Y:S01]  /*8020*/  HSET2.LE.AND R138, R138, R185.reuse, PT ;  /* 0x000000b98a8a7233 */ /* 0x100fe20003803000 */
[----:B------:R-:W-:Y:S01]  /*8030*/  HMMA.16816.F32 R28, R172, R142, R28 ;  /* 0x0000008eac1c723c */ /* 0x000fe2000000181c */
[----:B------:R-:W1:Y:S03]  /*8040*/  LDSM.16.MT88.4 R152, [R216+0xa800] ;  /* 0x00a80000d898783b */ /* 0x000e660000004200 */
[--C-:B------:R-:W-:Y:S01]  /*8050*/  HSET2.LE.AND R139, R151, R185.reuse, PT ;  /* 0x000000b9978b7233 */ /* 0x100fe20003803000 */
[----:B------:R-:W-:Y:S01]  /*8060*/  FADD.FTZ R0, R193, R0 ;  /* 0x00000000c1007221 */ /* 0x000fe20000010000 */
[--C-:B------:R-:W-:Y:S02]  /*8070*/  HSET2.LE.AND R144, R150, R185.reuse, PT ;  /* 0x000000b996907233 */ /* 0x100fe40003803000 */
[----:B------:R-:W-:Y:S01]  /*8080*/  F2FP.F16.F32.PACK_AB R171, R204, R205 ;  /* 0x000000cdccab723e */ /* 0x000fe200000000ff */
[----:B--2---:R-:W-:Y:S01]  /*8090*/  LDSM.16.MT88.4 R188, [R226+0x1800] ;  /* 0x00180000e2bc783b */ /* 0x004fe20000004200 */
[--C-:B------:R-:W-:Y:S01]  /*80a0*/  HSET2.LE.AND R141, R148, R185.reuse, PT ;  /* 0x000000b9948d7233 */ /* 0x100fe20003803000 */
[----:B---3--:R-:W-:Y:S01]  /*80b0*/  FADD.FTZ R229, R192, R0 ;  /* 0x00000000c0e57221 */ /* 0x008fe20000010000 */
[--C-:B------:R-:W-:Y:S02]  /*80c0*/  HSET2.LE.AND R140, R147, R185.reuse, PT ;  /* 0x000000b9938c7233 */ /* 0x100fe40003803000 */
[----:B------:R-:W-:Y:S02]  /*80d0*/  LOP3.LUT R170, R170, R137, RZ, 0xc0, !PT ;  /* 0x00000089aaaa7212 */ /* 0x000fe400078ec0ff */
[----:B------:R-:W-:Y:S02]  /*80e0*/  LOP3.LUT R171, R171, R138, RZ, 0xc0, !PT ;  /* 0x0000008aabab7212 */ /* 0x000fe400078ec0ff */
[----:B------:R-:W-:Y:S02]  /*80f0*/  LOP3.LUT R168, R168, R139, RZ, 0xc0, !PT ;  /* 0x0000008ba8a87212 */ /* 0x000fe400078ec0ff */
[----:B------:R-:W-:Y:S02]  /*8100*/  LOP3.LUT R169, R169, R144, RZ, 0xc0, !PT ;  /* 0x00000090a9a97212 */ /* 0x000fe400078ec0ff */
[----:B------:R-:W-:Y:S02]  /*8110*/  F2FP.F16.F32.PACK_AB R172, R198, R199 ;  /* 0x000000c7c6ac723e */ /* 0x000fe400000000ff */
[----:B------:R-:W-:Y:S02]  /*8120*/  F2FP.F16.F32.PACK_AB R173, R196, R197 ;  /* 0x000000c5c4ad723e */ /* 0x000fe400000000ff */
[----:B------:R-:W-:Y:S02]  /*8130*/  HSET2.LE.AND R146, R146, R185, PT ;  /* 0x000000b992927233 */ /* 0x000fe40003803000 */
[----:B------:R-:W-:Y:S01]  /*8140*/  F2FP.F16.F32.PACK_AB R174, R194, R195 ;  /* 0x000000c3c2ae723e */ /* 0x000fe200000000ff */
[----:B------:R-:W2:Y:S01]  /*8150*/  LDSM.16.MT88.4 R184, [R184+0x1800] ;  /* 0x00180000b8b8783b */ /* 0x000ea20000004200 */
[----:B------:R-:W-:Y:S02]  /*8160*/  F2FP.F16.F32.PACK_AB R175, R192, R193 ;  /* 0x000000c1c0af723e */ /* 0x000fe400000000ff */
[----:B------:R-:W-:Y:S02]  /*8170*/  LOP3.LUT R172, R172, R141, RZ, 0xc0, !PT ;  /* 0x0000008dacac7212 */ /* 0x000fe400078ec0ff */
[----:B------:R-:W-:Y:S02]  /*8180*/  LOP3.LUT R173, R173, R140, RZ, 0xc0, !PT ;  /* 0x0000008cadad7212 */ /* 0x000fe400078ec0ff */
[----:B------:R-:W-:Y:S02]  /*8190*/  LOP3.LUT R174, R174, R145, RZ, 0xc0, !PT ;  /* 0x00000091aeae7212 */ /* 0x000fe400078ec0ff */
[----:B------:R-:W-:Y:S02]  /*81a0*/  LOP3.LUT R175, R175, R146, RZ, 0xc0, !PT ;  /* 0x00000092afaf7212 */ /* 0x000fe400078ec0ff */
[----:B------:R-:W-:Y:S01]  /*81b0*/  MOV R137, R2 ;  /* 0x0000000200897202 */ /* 0x000fe20000000f00 */
[-C--:B-1----:R-:W-:Y:S05]  /*81c0*/  HMMA.16816.F32 R140, R168, R152.reuse, R4 ;  /* 0x00000098a88c723c */ /* 0x082fea0000001804 */
[----:B------:R-:W-:Y:S01]  /*81d0*/  FADD.FTZ R4, R235, R133 ;  /* 0x00000085eb047221 */ /* 0x000fe20000010000 */
[----:B------:R-:W-:Y:S01]  /*81e0*/  FADD.FTZ R5, R210, R3 ;  /* 0x00000003d2057221 */ /* 0x000fe20000010000 */
        /* <DEDUP_REMOVED lines=25> */
[----:B------:R-:W-:Y:S01]  /*8380*/  MOV R3, R135 ;  /* 0x0000008700037202 */ /* 0x000fe20000000f00 */
        /* <DEDUP_REMOVED lines=25> */
[----:B------:R-:W-:Y:S01]  /*8520*/  HMMA.16816.F32 R168, R168, R190, R28 ;  /* 0x000000bea8a8723c */ /* 0x000fe2000000181c */
[----:B------:R-:W-:Y:S08]  /*8530*/  @!UPT UIADD3 URZ, UPT, UPT, URZ, URZ, URZ ;  /* 0x000000fffffff290 */ /* 0x000ff0000fffe0ff */
[----:B------:R-:W-:Y:S11]  /*8540*/  BRA.U UP0, `(.L_x_1552) ;  /* 0xffffffd500bc7547 */ /* 0x000ff6000b83ffff */
.L_x_1551:
[----:B------:R-:W1:Y:S01]  /*8550*/  SHFL.BFLY PT, R0, R232, 0x2, 0x1f ;  /* 0x0c401f00e8007f89 */ /* 0x000e6200000e0000 */
[----:B------:R-:W2:Y:S01]  /*8560*/  LDCU UR4, c[0x0][0x4fc] ;  /* 0x00009f80ff0477ac */ /* 0x000ea20008000800 */
[----:B------:R-:W-:Y:S02]  /*8570*/  S2UR UR7, SR_CTAID.Y ;  /* 0x00000000000779c3 */ /* 0x000fe40000002600 */
[----:B------:R-:W3:Y:S01]  /*8580*/  SHFL.BFLY PT, R3, R231, 0x2, 0x1f ;  /* 0x0c401f00e7037f89 */ /* 0x000ee200000e0000 */
[----:B------:R-:W-:Y:S01]  /*8590*/  UMOV UR5, 0x400 ;  /* 0x0000040000057882 */ /* 0x000fe20000000000 */
[----:B------:R-:W4:Y:S01]  /*85a0*/  LDCU.U8 UR6, c[0x0][0x549] ;  /* 0x0000a920ff0677ac */ /* 0x000f220008000000 */
[----:B------:R-:W5:Y:S01]  /*85b0*/  S2R R138, SR_TID.X ;  /* 0x00000000008a7919 */ /* 0x000f620000002100 */
[----:B------:R-:W-:Y:S01]  /*85c0*/  UISETP.NE.AND UP3, UPT, UR19, -0x1, UPT ;  /* 0xffffffff1300788c */ /* 0x000fe2000bf65270 */
[----:B------:R-:W2:Y:S01]  /*85d0*/  LDCU UR9, c[0x0][0x434] ;  /* 0x00008680ff0977ac */ /* 0x000ea20008000800 */
[----:B------:R-:W2:Y:S01]  /*85e0*/  LDCU UR11, c[0x0][0x434] ;  /* 0x00008680ff0b77ac */ /* 0x000ea20008000800 */
[----:B------:R-:W2:Y:S01]  /*85f0*/  LDCU.U8 UR10, c[0x0][0x548] ;  /* 0x0000a900ff0a77ac */ /* 0x000ea20008000000 */
[----:B-1----:R-:W-:Y:S01]  /*8600*/  FADD.FTZ R232, R0, R232 ;  /* 0x000000e800e87221 */ /* 0x002fe20000010000 */
[----:B----4-:R-:W-:Y:S01]  /*8610*/  UISETP.NE.AND UP1, UPT, UR6, URZ, UPT ;  /* 0x000000ff0600728c */ /* 0x010fe2000bf25270 */
[----:B------:R-:W1:Y:S01]  /*8620*/  SHFL.BFLY PT, R0, R230, 0x2, 0x1f ;  /* 0x0c401f00e6007f89 */ /* 0x000e6200000e0000 */
[----:B------:R-:W-:Y:S01]  /*8630*/  UISETP.NE.AND UP2, UPT, UR19, -0x1, UPT ;  /* 0xffffffff1300788c */ /* 0x000fe2000bf45270 */
[----:B---3--:R-:W-:-:S02]  /*8640*/  FADD.FTZ R231, R3, R231 ;  /* 0x000000e703e77221 */ /* 0x008fc40000010000 */
[----:B------:R-:W3:Y:S04]  /*8650*/  SHFL.BFLY PT, R3, R229, 0x2, 0x1f ;  /* 0x0c401f00e5037f89 */ /* 0x000ee800000e0000 */
[----:B------:R-:W4:Y:S02]  /*8660*/  SHFL.BFLY PT, R4, R232, 0x1, 0x1f ;  /* 0x0c201f00e8047f89 */ /* 0x000f2400000e0000 */
[----:B------:R-:W3:Y:S02]  /*8670*/  @UP1 LDCU UR6, c[0x0][0x430] ;  /* 0x00008600ff0617ac */ /* 0x000ee40008000800 */
[----:B------:R-:W4:Y:S01]  /*8680*/  SHFL.BFLY PT, R5, R231, 0x1, 0x1f ;  /* 0x0c201f00e7057f89 */ /* 0x000f2200000e0000 */
[C---:B-----5:R-:W-:Y:S01]  /*8690*/  SHF.L.U32 R7, R138.reuse, 0x5, RZ ;  /* 0x000000058a077819 */ /* 0x060fe200000006ff */
[----:B--2---:R-:W-:Y:S01]  /*86a0*/  UISETP.NE.AND UP0, UPT, UR10, URZ, !UP1 ;  /* 0x000000ff0a00728c */ /* 0x004fe2000cf05270 */
[----:B------:R-:W-:Y:S01]  /*86b0*/  LOP3.LUT P4, RZ, R138, 0x8, RZ, 0xc0, !PT ;  /* 0x000000088aff7812 */ /* 0x000fe2000788c0ff */
[----:B-1----:R-:W-:Y:S01]  /*86c0*/  FADD.FTZ R230, R0, R230 ;  /* 0x000000e600e67221 */ /* 0x002fe20000010000 */
[----:B---3--:R-:W-:-:S04]  /*86d0*/  FADD.FTZ R229, R3, R229 ;  /* 0x000000e503e57221 */ /* 0x008fc80000010000 */
[----:B------:R-:W1:Y:S01]  /*86e0*/  SHFL.BFLY PT, R132, R230, 0x1, 0x1f ;  /* 0x0c201f00e6847f89 */ /* 0x000e6200000e0000 */
[----:B------:R-:W-:Y:S01]  /*86f0*/  @UP1 UIMAD UR11, UR6, UR9, URZ ;  /* 0x00000009060b12a4 */ /* 0x000fe2000f8e02ff */
[----:B------:R-:W-:Y:S01]  /*8700*/  S2UR UR6, SR_CTAID.Z ;  /* 0x00000000000679c3 */ /* 0x000fe20000002700 */
[----:B----4-:R-:W-:Y:S01]  /*8710*/  FADD.FTZ R232, R232, R4 ;  /* 0x00000004e8e87221 */ /* 0x010fe20000010000 */
[----:B------:R-:W2:Y:S01]  /*8720*/  SHFL.BFLY PT, R133, R229, 0x1, 0x1f ;  /* 0x0c201f00e5857f89 */ /* 0x000ea200000e0000 */
[----:B------:R-:W-:Y:S02]  /*8730*/  SHF.L.U32 R4, R138, 0x4, RZ ;  /* 0x000000048a047819 */ /* 0x000fe400000006ff */
[----:B------:R-:W3:Y:S01]  /*8740*/  MUFU.RCP R3, R232 ;  /* 0x000000e800037308 */ /* 0x000ee20000001000 */
[----:B------:R-:W-:Y:S01]  /*8750*/  FADD.FTZ R231, R231, R5 ;  /* 0x00000005e7e77221 */ /* 0x000fe20000010000 */
[----:B------:R-:W-:Y:S02]  /*8760*/  FSETP.NE.FTZ.AND P3, PT, R232, RZ, PT ;  /* 0x000000ffe800720b */ /* 0x000fe40003f75000 */
[----:B------:R-:W-:-:S02]  /*8770*/  SHF.L.U32 R5, R138, 0x1, RZ ;  /* 0x000000018a057819 */ /* 0x000fc400000006ff */
[----:B------:R-:W-:Y:S02]  /*8780*/  LOP3.LUT R4, R4, 0x1c0, RZ, 0xc0, !PT ;  /* 0x000001c004047812 */ /* 0x000fe400078ec0ff */
[----:B------:R-:W4:Y:S01]  /*8790*/  MUFU.RCP R0, R231 ;  /* 0x000000e700007308 */ /* 0x000f220000001000 */
[----:B------:R-:W-:Y:S02]  /*87a0*/  FSETP.NE.FTZ.AND P2, PT, R231, RZ, PT ;  /* 0x000000ffe700720b */ /* 0x000fe40003f55000 */
[----:B------:R-:W-:Y:S02]  /*87b0*/  LOP3.LUT R6, R5, 0x6, RZ, 0xc0, !PT ;  /* 0x0000000605067812 */ /* 0x000fe400078ec0ff */
[----:B------:R-:W-:Y:S02]  /*87c0*/  LOP3.LUT R5, R4, 0x38, R5, 0xf8, !PT ;  /* 0x0000003804057812 */ /* 0x000fe400078ef805 */
[----:B------:R-:W-:Y:S02]  /*87d0*/  LOP3.LUT R6, R6, 0x7c00, R7, 0xf8, !PT ;  /* 0x00007c0006067812 */ /* 0x000fe400078ef807 */
[----:B---3--:R-:W-:Y:S01]  /*87e0*/  FSEL R3, R3, 1, P3 ;  /* 0x3f80000003037808 */ /* 0x008fe20001800000 */
[----:B-1----:R-:W-:Y:S01]  /*87f0*/  FADD.FTZ R132, R230, R132 ;  /* 0x00000084e6847221 */ /* 0x002fe20000010000 */
[----:B------:R-:W-:Y:S01]  /*8800*/  LOP3.LUT R137, R6, R5, RZ, 0xfc, !PT ;  /* 0x0000000506897212 */ /* 0x000fe200078efcff */
[----:B--2---:R-:W-:-:S03]  /*8810*/  FADD.FTZ R133, R229, R133 ;  /* 0x00000085e5857221 */ /* 0x004fc60000010000 */
[----:B------:R-:W-:Y:S02]  /*8820*/  FSETP.NE.FTZ.AND P1, PT, R132, RZ, PT ;  /* 0x000000ff8400720b */ /* 0x000fe40003f35000 */
[----:B----4-:R-:W-:Y:S01]  /*8830*/  FSEL R4, R0, 1, P2 ;  /* 0x3f80000000047808 */ /* 0x010fe20001000000 */
[----:B------:R-:W-:Y:S01]  /*8840*/  FMUL.FTZ R0, R3, UR4 ;  /* 0x0000000403007c20 */ /* 0x000fe20008410000 */
[----:B------:R-:W-:-:S03]  /*8850*/  FSETP.NE.FTZ.AND P0, PT, R133, RZ, PT ;  /* 0x000000ff8500720b */ /* 0x000fc60003f15000 */
[----:B------:R-:W-:Y:S01]  /*8860*/  FMUL.FTZ R3, R4, UR4 ;  /* 0x0000000404037c20 */ /* 0x000fe20008410000 */
        /* <DEDUP_REMOVED lines=44> */
[----:B------:R-:W-:Y:S01]  /*8b30*/  FMUL.FTZ R155, R3, R155 ;  /* 0x0000009b039b7220 */ /* 0x000fe20000410000 */
[----:B------:R-:W-:Y:S01]  /*8b40*/  F2FP.F16.F32.PACK_AB R64, R141, R140 ;  /* 0x0000008c8d40723e */ /* 0x000fe200000000ff */
[C---:B------:R-:W-:Y:S01]  /*8b50*/  FMUL.FTZ R20, R3.reuse, R54 ;  /* 0x0000003603147220 */ /* 0x040fe20000410000 */
[----:B------:R-:W-:Y:S01]  /*8b60*/  F2FP.F16.F32.PACK_AB R10, R10, R142 ;  /* 0x0000008e0a0a723e */ /* 0x000fe200000000ff */
[----:B------:R-:W-:Y:S01]  /*8b70*/  FMUL.FTZ R70, R3, R70 ;  /* 0x0000004603467220 */ /* 0x000fe20000410000 */
[----:B-1----:R-:W-:Y:S01]  /*8b80*/  FSEL R37, R37, 1, P0 ;  /* 0x3f80000025257808 */ /* 0x002fe20000000000 */
[C---:B------:R-:W-:Y:S01]  /*8b90*/  FMUL.FTZ R71, R3.reuse, R71 ;  /* 0x0000004703477220 */ /* 0x040fe20000410000 */
[----:B------:R-:W-:Y:S01]  /*8ba0*/  F2FP.F16.F32.PACK_AB R4, R4, R152 ;  /* 0x000000980404723e */ /* 0x000fe200000000ff */
[C---:B------:R-:W-:Y:S01]  /*8bb0*/  FMUL.FTZ R82, R3.reuse, R82 ;  /* 0x0000005203527220 */ /* 0x040fe20000410000 */
[----:B------:R-:W-:Y:S01]  /*8bc0*/  FMUL.FTZ R52, R3, R83 ;  /* 0x0000005303347220 */ /* 0x000fe20000410000 */
[----:B------:R-:W-:Y:S01]  /*8bd0*/  FMUL.FTZ R37, R37, UR4 ;  /* 0x0000000425257c20 */ /* 0x000fe20008410000 */
[C---:B------:R-:W-:Y:S01]  /*8be0*/  FMUL.FTZ R86, R3.reuse, R86 ;  /* 0x0000005603567220 */ /* 0x040fe20000410000 */
[----:B------:R-:W-:Y:S01]  /*8bf0*/  FMUL.FTZ R48, R3, R87 ;  /* 0x0000005703307220 */ /* 0x000fe20000410000 */
[----:B--2---:R-:W-:Y:S01]  /*8c00*/  FSEL R0, R0, 1, P1 ;  /* 0x3f80000000007808 */ /* 0x004fe20000800000 */
[C---:B------:R-:W-:Y:S01]  /*8c10*/  FMUL.FTZ R58, R37.reuse, R58 ;  /* 0x0000003a253a7220 */ /* 0x040fe20000410000 */
[C---:B------:R-:W-:Y:S01]  /*8c20*/  FMUL.FTZ R16, R37.reuse, R59 ;  /* 0x0000003b25107220 */ /* 0x040fe20000410000 */
[----:B------:R-:W-:Y:S01]  /*8c30*/  FMUL.FTZ R7, R37, R62 ;  /* 0x0000003e25077220 */ /* 0x000fe20000410000 */
[----:B------:R-:W-:Y:S01]  /*8c40*/  F2FP.F16.F32.PACK_AB R62, R5, R8 ;  /* 0x00000008053e723e */ /* 0x000fe200000000ff */
[----:B------:R-:W-:Y:S01]  /*8c50*/  FMUL.FTZ R0, R0, UR4 ;  /* 0x0000000400007c20 */ /* 0x000fe20008410000 */
[----:B------:R-:W1:Y:S01]  /*8c60*/  S2UR UR4, SR_CgaCtaId ;  /* 0x00000000000479c3 */ /* 0x000e620000008800 */
        /* <DEDUP_REMOVED lines=35> */
[----:B-1----:R-:W-:Y:S01]  /*8ea0*/  ULEA UR4, UR4, UR5, 0x18 ;  /* 0x0000000504047291 */ /* 0x002fe2000f8ec0ff */
[----:B------:R-:W-:Y:S01]  /*8eb0*/  F2FP.F16.F32.PACK_AB R16, R16, R58 ;  /* 0x0000003a1010723e */ /* 0x000fe200000000ff */
[----:B------:R-:W-:Y:S01]  /*8ec0*/  FMUL.FTZ R147, R37, R147 ;  /* 0x0000009325937220 */ /* 0x000fe20000410000 */
[----:B------:R-:W-:Y:S01]  /*8ed0*/  F2FP.F16.F32.PACK_AB R12, R65, R32 ;  /* 0x00000020410c723e */ /* 0x000fe200000000ff */
[C---:B------:R-:W-:Y:S01]  /*8ee0*/  FMUL.FTZ R98, R3.reuse, R98 ;  /* 0x0000006203627220 */ /* 0x040fe20000410000 */
[----:B------:R-:W-:Y:S01]  /*8ef0*/  F2FP.F16.F32.PACK_AB R58, R0, R7 ;  /* 0x00000007003a723e */ /* 0x000fe200000000ff */
[C---:B------:R-:W-:Y:S01]  /*8f00*/  FMUL.FTZ R99, R3.reuse, R99 ;  /* 0x0000006303637220 */ /* 0x040fe20000410000 */
[----:B------:R-:W-:Y:S01]  /*8f10*/  MOV R65, 0x10 ;  /* 0x0000001000417802 */ /* 0x000fe20000000f00 */
[----:B------:R-:W-:Y:S01]  /*8f20*/  FMUL.FTZ R102, R3, R102 ;  /* 0x0000006603667220 */ /* 0x000fe20000410000 */
[----:B------:R-:W-:Y:S01]  /*8f30*/  LEA R0, R137, UR4, 0x1 ;  /* 0x0000000489007c11 */ /* 0x000fe2000f8e08ff */
[----:B------:R-:W-:Y:S01]  /*8f40*/  FMUL.FTZ R103, R3, R103 ;  /* 0x0000006703677220 */ /* 0x000fe20000410000 */
[----:B------:R-:W-:Y:S01]  /*8f50*/  F2FP.F16.F32.PACK_AB R11, R67, R23 ;  /* 0x00000017430b723e */ /* 0x000fe200000000ff */
[----:B------:R-:W-:Y:S01]  /*8f60*/  FMUL.FTZ R114, R3, R114 ;  /* 0x0000007203727220 */ /* 0x000fe20000410000 */
[----:B------:R-:W-:Y:S01]  /*8f70*/  MOV R67, 0x20 ;  /* 0x0000002000437802 */ /* 0x000fe20000000f00 */
[----:B------:R1:W-:Y:S01]  /*8f80*/  STS [R0+0x400], R10 ;  /* 0x0004000a00007388 */ /* 0x0003e20000000800 */
[----:B------:R-:W-:Y:S01]  /*8f90*/  SEL R65, R65, 0xfffffff0, !P6 ;  /* 0xfffffff041417807 */ /* 0x000fe20007000000 */
[C---:B------:R-:W-:Y:S01]  /*8fa0*/  FMUL.FTZ R35, R3.reuse, R115 ;  /* 0x0000007303237220 */ /* 0x040fe20000410000 */
[C---:B------:R-:W-:Y:S01]  /*8fb0*/  FMUL.FTZ R158, R3.reuse, R158 ;  /* 0x0000009e039e7220 */ /* 0x040fe20000410000 */
[C---:B------:R-:W-:Y:S01]  /*8fc0*/  FMUL.FTZ R31, R3.reuse, R159 ;  /* 0x0000009f031f7220 */ /* 0x040fe20000410000 */
[----:B------:R-:W-:Y:S01]  /*8fd0*/  IADD3 R7, PT, PT, R0, R65, RZ ;  /* 0x0000004100077210 */ /* 0x000fe20007ffe0ff */
        /* <DEDUP_REMOVED lines=8> */
[----:B------:R-:W-:Y:S01]  /*9060*/  FMUL.FTZ R151, R37, R151 ;  /* 0x0000009725977220 */ /* 0x000fe20000410000 */
[----:B------:R-:W-:Y:S01]  /*9070*/  F2FP.F16.F32.PACK_AB R66, R66, R144 ;  /* 0x000000904242723e */ /* 0x000fe200000000ff */
[----:B------:R-:W-:Y:S01]  /*9080*/  STS [R0], R64 ;  /* 0x0000004000007388 */ /* 0x000fe20000000800 */
[----:B------:R-:W-:Y:S01]  /*9090*/  F2FP.F16.F32.PACK_AB R146, R147, R146 ;  /* 0x000000929392723e */ /* 0x000fe200000000ff */
[C---:B------:R-:W-:Y:S01]  /*90a0*/  FMUL.FTZ R42, R37.reuse, R42 ;  /* 0x0000002a252a7220 */ /* 0x040fe20000410000 */
[----:B------:R-:W-:Y:S01]  /*90b0*/  F2FP.F16.F32.PACK_AB R6, R6, R148 ;  /* 0x000000940606723e */ /* 0x000fe200000000ff */
[----:B------:R2:W-:Y:S01]  /*90c0*/  STS [R7], R4 ;  /* 0x0000000407007388 */ /* 0x0005e20000000800 */
[----:B------:R-:W-:Y:S01]  /*90d0*/  FMUL.FTZ R9, R37, R43 ;  /* 0x0000002b25097220 */ /* 0x000fe20000410000 */
[----:B------:R-:W-:Y:S01]  /*90e0*/  F2FP.F16.F32.PACK_AB R150, R151, R150 ;  /* 0x000000969796723e */ /* 0x000fe200000000ff */
[----:B------:R-:W-:Y:S01]  /*90f0*/  FMUL.FTZ R46, R37, R46 ;  /* 0x0000002e252e7220 */ /* 0x000fe20000410000 */
[----:B------:R3:W-:Y:S01]  /*9100*/  STS [R7+0x400], R3 ;  /* 0x0004000307007388 */ /* 0x0007e20000000800 */
[----:B-1----:R-:W-:Y:S01]  /*9110*/  SEL R10, R67, 0xffffffe0, !P4 ;  /* 0xffffffe0430a7807 */ /* 0x002fe20006000000 */
[C---:B------:R-:W-:Y:S01]  /*9120*/  FMUL.FTZ R15, R37.reuse, R47 ;  /* 0x0000002f250f7220 */ /* 0x040fe20000410000 */
[----:B------:R-:W-:Y:S01]  /*9130*/  LOP3.LUT P4, RZ, R138, 0x10, RZ, 0xc0, !PT ;  /* 0x000000108aff7812 */ /* 0x000fe2000788c0ff */
        /* <DEDUP_REMOVED lines=8> */
[----:B------:R1:W-:Y:S01]  /*91c0*/  STS [R7+0x2000], R6 ;  /* 0x0020000607007388 */ /* 0x0003e20000000800 */
[----:B------:R-:W-:Y:S01]  /*91d0*/  F2FP.F16.F32.PACK_AB R60, R45, R44 ;  /* 0x0000002c2d3c723e */ /* 0x000fe200000000ff */
[----:B------:R-:W4:Y:S01]  /*91e0*/  @!UP3 LDCU.64 UR4, c[0x0][0x400] ;  /* 0x00008000ff04b7ac */ /* 0x000f220008000a00 */
[----:B------:R-:W-:Y:S01]  /*91f0*/  F2FP.F16.F32.PACK_AB R15, R15, R46 ;  /* 0x0000002e0f0f723e */ /* 0x000fe200000000ff */
[----:B------:R-:W-:Y:S01]  /*9200*/  STS [R7+0x2400], R150 ;  /* 0x0024009607007388 */ /* 0x000fe20000000800 */
[----:B------:R-:W-:Y:S01]  /*9210*/  F2FP.F16.F32.PACK_AB R14, R53, R28 ;  /* 0x0000001c350e723e */ /* 0x000fe200000000ff */
[----:B------:R-:W-:Y:S01]  /*9220*/  FMUL.FTZ R78, R37, R78 ;  /* 0x0000004e254e7220 */ /* 0x000fe20000410000 */
[----:B------:R-:W-:Y:S01]  /*9230*/  F2FP.F16.F32.PACK_AB R13, R13, R20 ;  /* 0x000000140d0d723e */ /* 0x000fe200000000ff */
[C---:B------:R-:W-:Y:S01]  /*9240*/  FMUL.FTZ R50, R37.reuse, R79 ;  /* 0x0000004f25327220 */ /* 0x040fe20000410000 */
[C---:B--2---:R-:W-:Y:S01]  /*9250*/  IADD3 R4, PT, PT, R0.reuse, R10, RZ ;  /* 0x0000000a00047210 */ /* 0x044fe20007ffe0ff */
[----:B------:R-:W-:Y:S01]  /*9260*/  FMUL.FTZ R90, R37, R90 ;  /* 0x0000005a255a7220 */ /* 0x000fe20000410000 */
[----:B------:R-:W-:Y:S01]  /*9270*/  F2FP.F16.F32.PACK_AB R17, R17, R56 ;  /* 0x000000381111723e */ /* 0x000fe200000000ff */
[C---:B------:R-:W-:Y:S01]  /*9280*/  FMUL.FTZ R91, R37.reuse, R91 ;  /* 0x0000005b255b7220 */ /* 0x040fe20000410000 */
[C---:B---3--:R-:W-:Y:S01]  /*9290*/  IADD3 R3, PT, PT, R0.reuse, 0x40, RZ ;  /* 0x0000004000037810 */ /* 0x048fe20007ffe0ff */
[----:B------:R-:W-:Y:S01]  /*92a0*/  STS [R4], R63 ;  /* 0x0000003f04007388 */ /* 0x000fe20000000800 */
[----:B------:R-:W-:Y:S01]  /*92b0*/  @P4 IADD3 R3, PT, PT, R0, -0x40, RZ ;  /* 0xffffffc000034810 */ /* 0x000fe20007ffe0ff */
[----:B------:R-:W-:Y:S01]  /*92c0*/  FMUL.FTZ R94, R37, R94 ;  /* 0x0000005e255e7220 */ /* 0x000fe20000410000 */
[----:B------:R-:W-:Y:S01]  /*92d0*/  F2FP.F16.F32.PACK_AB R59, R18, R19 ;  /* 0x00000013123b723e */ /* 0x000fe200000000ff */
[----:B------:R-:W-:Y:S01]  /*92e0*/  STS [R4+0x400], R62 ;  /* 0x0004003e04007388 */ /* 0x000fe20000000800 */
[----:B------:R-:W-:Y:S01]  /*92f0*/  F2FP.F16.F32.PACK_AB R57, R69, R68 ;  /* 0x000000444539723e */ /* 0x000fe200000000ff */
[----:B------:R-:W-:Y:S01]  /*9300*/  FMUL.FTZ R95, R37, R95 ;  /* 0x0000005f255f7220 */ /* 0x000fe20000410000 */
[----:B------:R-:W-:Y:S01]  /*9310*/  F2FP.F16.F32.PACK_AB R56, R71, R70 ;  /* 0x000000464738723e */ /* 0x000fe200000000ff */
[----:B------:R-:W-:Y:S01]  /*9320*/  FMUL.FTZ R106, R37, R106 ;  /* 0x0000006a256a7220 */ /* 0x000fe20000410000 */
[----:B------:R-:W-:Y:S01]  /*9330*/  F2FP.F16.F32.PACK_AB R53, R81, R80 ;  /* 0x000000505135723e */ /* 0x000fe200000000ff */
[----:B------:R-:W-:Y:S01]  /*9340*/  FMUL.FTZ R38, R37, R107 ;  /* 0x0000006b25267220 */ /* 0x000fe20000410000 */
[----:B-1----:R-:W-:Y:S01]  /*9350*/  IADD3 R6, PT, PT, R65, R4, RZ ;  /* 0x0000000441067210 */ /* 0x002fe20007ffe0ff */
[C---:B------:R-:W-:Y:S01]  /*9360*/  FMUL.FTZ R110, R37.reuse, R110 ;  /* 0x0000006e256e7220 */ /* 0x040fe20000410000 */
[----:B------:R-:W-:Y:S01]  /*9370*/  F2FP.F16.F32.PACK_AB R52, R52, R82 ;  /* 0x000000523434723e */ /* 0x000fe200000000ff */
[----:B------:R-:W-:Y:S01]  /*9380*/  FMUL.FTZ R33, R37, R111 ;  /* 0x0000006f25217220 */ /* 0x000fe20000410000 */
[----:B------:R-:W-:Y:S01]  /*9390*/  F2FP.F16.F32.PACK_AB R55, R55, R72 ;  /* 0x000000483737723e */ /* 0x000fe200000000ff */
[----:B------:R1:W-:Y:S01]  /*93a0*/  STS [R6], R8 ;  /* 0x0000000806007388 */ /* 0x0003e20000000800 */
        /* <DEDUP_REMOVED lines=24> */
[-C--:B-1----:R-:W-:Y:S01]  /*9530*/  IADD3 R8, PT, PT, R65, R3.reuse, RZ ;  /* 0x0000000341087210 */ /* 0x082fe20007ffe0ff */
[----:B----4-:R-:W-:Y:S01]  /*9540*/  @!UP3 UIMAD.WIDE.U32 UR12, UR7, UR4, URZ ;  /* 0x00000004070cb2a5 */ /* 0x010fe2000f8e00ff */
[----:B------:R-:W-:Y:S01]  /*9550*/  F2FP.F16.F32.PACK_AB R40, R103, R102 ;  /* 0x000000666728723e */ /* 0x000fe200000000ff */
[----:B------:R-:W-:Y:S01]  /*9560*/  STS [R3+0x400], R13 ;  /* 0x0004000d03007388 */ /* 0x000fe20000000800 */
[----:B------:R-:W-:Y:S01]  /*9570*/  F2FP.F16.F32.PACK_AB R36, R113, R112 ;  /* 0x000000707124723e */ /* 0x000fe200000000ff */
[----:B------:R-:W-:Y:S01]  /*9580*/  @!UP3 UIMAD UR8, UR7, UR5, UR13 ;  /* 0x000000050708b2a4 */ /* 0x000fe2000f8e020d */
[----:B------:R-:W-:Y:S01]  /*9590*/  F2FP.F16.F32.PACK_AB R35, R35, R114 ;  /* 0x000000722323723e */ /* 0x000fe200000000ff */
[----:B------:R-:W-:Y:S01]  /*95a0*/  STS [R8], R12 ;  /* 0x0000000c08007388 */ /* 0x000fe20000000800 */
[----:B--2---:R-:W-:Y:S01]  /*95b0*/  IADD3 R9, PT, PT, R10, R3, RZ ;  /* 0x000000030a097210 */ /* 0x004fe20007ffe0ff */
[----:B------:R-:W1:Y:S01]  /*95c0*/  @UP3 LDCU.64 UR4, c[0x0][0x408] ;  /* 0x00008100ff0437ac */ /* 0x000e620008000a00 */
[----:B------:R-:W-:Y:S01]  /*95d0*/  F2FP.F16.F32.PACK_AB R39, R39, R104 ;  /* 0x000000682727723e */ /* 0x000fe200000000ff */
[----:B------:R-:W-:Y:S01]  /*95e0*/  STS [R8+0x400], R11 ;  /* 0x0004000b08007388 */ /* 0x000fe20000000800 */
[----:B------:R-:W-:Y:S01]  /*95f0*/  IADD3 R5, PT, PT, R65, R9, RZ ;  /* 0x0000000941057210 */ /* 0x000fe20007ffe0ff */
        /* <DEDUP_REMOVED lines=13> */
[----:B-1----:R-:W-:Y:S01]  /*96d0*/  @UP3 UIMAD.WIDE.U32 UR14, UR19, UR4, URZ ;  /* 0x00000004130e32a5 */ /* 0x002fe2000f8e00ff */
[----:B------:R-:W-:Y:S01]  /*96e0*/  F2FP.F16.F32.PACK_AB R29, R29, R118 ;  /* 0x000000761d1d723e */ /* 0x000fe200000000ff */
[----:B------:R-:W-:Y:S01]  /*96f0*/  STS [R9], R57 ;  /* 0x0000003909007388 */ /* 0x000fe20000000800 */
[----:B------:R-:W-:Y:S01]  /*9700*/  F2FP.F16.F32.PACK_AB R26, R26, R160 ;  /* 0x000000a01a1a723e */ /* 0x000fe200000000ff */
[----:B------:R-:W-:Y:S01]  /*9710*/  @UP3 UIMAD UR8, UR19, UR5, UR15 ;  /* 0x00000005130832a4 */ /* 0x000fe2000f8e020f */
[----:B------:R-:W-:Y:S01]  /*9720*/  F2FP.F16.F32.PACK_AB R25, R25, R162 ;  /* 0x000000a21919723e */ /* 0x000fe200000000ff */
[----:B------:R-:W-:Y:S01]  /*9730*/  STS [R9+0x400], R56 ;  /* 0x0004003809007388 */ /* 0x000fe20000000800 */
[----:B------:R-:W-:Y:S01]  /*9740*/  F2FP.F16.F32.PACK_AB R24, R165, R164 ;  /* 0x000000a4a518723e */ /* 0x000fe200000000ff */
[----:B------:R-:W-:Y:S01]  /*9750*/  @!UP2 UIMAD UR19, UR7, UR9, URZ ;  /* 0x000000090713a2a4 */ /* 0x000fe2000f8e02ff */
[----:B------:R-:W-:Y:S01]  /*9760*/  F2FP.F16.F32.PACK_AB R23, R167, R166 ;  /* 0x000000a6a717723e */ /* 0x000fe200000000ff */
[----:B------:R-:W-:Y:S01]  /*9770*/  STS [R5], R53 ;  /* 0x0000003505007388 */ /* 0x000fe20000000800 */
[----:B------:R-:W-:Y:S01]  /*9780*/  F2FP.F16.F32.PACK_AB R20, R169, R168 ;  /* 0x000000a8a914723e */ /* 0x000fe200000000ff */
[----:B------:R-:W1:Y:S01]  /*9790*/  @UP1 LDCU UR5, c[0x0][0x430] ;  /* 0x00008600ff0517ac */ /* 0x000e620008000800 */
[----:B------:R-:W-:Y:S01]  /*97a0*/  F2FP.F16.F32.PACK_AB R19, R171, R170 ;  /* 0x000000aaab13723e */ /* 0x000fe200000000ff */
[----:B------:R-:W-:Y:S01]  /*97b0*/  STS [R5+0x400], R52 ;  /* 0x0004003405007388 */ /* 0x000fe20000000800 */
[----:B------:R-:W-:Y:S01]  /*97c0*/  F2FP.F16.F32.PACK_AB R22, R22, R124 ;  /* 0x0000007c1616723e */ /* 0x000fe200000000ff */
[----:B------:R-:W-:Y:S01]  /*97d0*/  @UP1 UMOV UR4, 0x1 ;  /* 0x0000000100041882 */ /* 0x000fe20000000000 */
[----:B------:R-:W-:Y:S01]  /*97e0*/  F2FP.F16.F32.PACK_AB R21, R21, R126 ;  /* 0x0000007e1515723e */ /* 0x000fe200000000ff */
[----:B------:R-:W-:Y:S01]  /*97f0*/  STS [R9+0x2000], R55 ;  /* 0x0020003709007388 */ /* 0x000fe20000000800 */
[----:B------:R-:W-:Y:S01]  /*9800*/  F2FP.F16.F32.PACK_AB R18, R129, R128 ;  /* 0x000000808112723e */ /* 0x000fe200000000ff */
[----:B------:R-:W-:Y:S01]  /*9810*/  @UP3 UMOV UR12, UR14 ;  /* 0x0000000e000c3c82 */ /* 0x000fe20008000000 */
[----:B------:R-:W-:Y:S01]  /*9820*/  USHF.R.S32.HI UR13, URZ, 0x1f, UR19 ;  /* 0x0000001fff0d7899 */ /* 0x000fe20008011413 */
        /* <DEDUP_REMOVED lines=15> */
[----:B--2---:R-:W-:-:S03]  /*9920*/  FMUL.FTZ R0, R37, R131 ;  /* 0x0000008325007220 */ /* 0x004fc60000410000 */
[----:B------:R-:W-:Y:S02]  /*9930*/  STS [R4+0x6000], R39 ;  /* 0x0060002704007388 */ /* 0x000fe40000000800 */
[----:B------:R-:W-:Y:S02]  /*9940*/  F2FP.F16.F32.PACK_AB R0, R0, R130 ;  /* 0x000000820000723e */ /* 0x000fe400000000ff */
[----:B------:R2:W-:Y:S04]  /*9950*/  STS [R4+0x6400], R38 ;  /* 0x0064002604007388 */ /* 0x0005e80000000800 */
[----:B------:R-:W-:Y:S04]  /*9960*/  STS [R6+0x6000], R34 ;  /* 0x0060002206007388 */ /* 0x000fe80000000800 */
[----:B------:R-:W-:Y:S04]  /*9970*/  STS [R6+0x6400], R33 ;  /* 0x0064002106007388 */ /* 0x000fe80000000800 */
[----:B------:R-:W-:Y:S04]  /*9980*/  STS [R3+0x4000], R32 ;  /* 0x0040002003007388 */ /* 0x000fe80000000800 */
[----:B------:R-:W-:Y:S04]  /*9990*/  STS [R3+0x4400], R31 ;  /* 0x0044001f03007388 */ /* 0x000fe80000000800 */
[----:B------:R-:W-:Y:S04]  /*99a0*/  STS [R8+0x4000], R28 ;  /* 0x0040001c08007388 */ /* 0x000fe80000000800 */
[----:B------:R-:W-:Y:S01]  /*99b0*/  STS [R8+0x4400], R27 ;  /* 0x0044001b08007388 */ /* 0x000fe20000000800 */
[----:B--2---:R-:W2:Y:S03]  /*99c0*/  @P3 LDC R4, c[0x0][0x458] ;  /* 0x00011600ff043b82 */ /* 0x004ea60000000800 */
[----:B------:R-:W-:Y:S04]  /*99d0*/  STS [R3+0x6000], R30 ;  /* 0x0060001e03007388 */ /* 0x000fe80000000800 */
[----:B------:R3:W-:Y:S04]  /*99e0*/  STS [R3+0x6400], R29 ;  /* 0x0064001d03007388 */ /* 0x0007e80000000800 */
[----:B------:R4:W-:Y:S04]  /*99f0*/  STS [R8+0x6000], R26 ;  /* 0x0060001a08007388 */ /* 0x0009e80000000800 */
[----:B------:R4:W-:Y:S04]  /*9a00*/  STS [R8+0x6400], R25 ;  /* 0x0064001908007388 */ /* 0x0009e80000000800 */
[----:B------:R4:W-:Y:S04]  /*9a10*/  STS [R9+0x4000], R24 ;  /* 0x0040001809007388 */ /* 0x0009e80000000800 */
[----:B------:R4:W-:Y:S04]  /*9a20*/  STS [R9+0x4400], R23 ;  /* 0x0044001709007388 */ /* 0x0009e80000000800 */
[----:B------:R4:W-:Y:S04]  /*9a30*/  STS [R5+0x4000], R20 ;  /* 0x0040001405007388 */ /* 0x0009e80000000800 */
[----:B------:R4:W-:Y:S01]  /*9a40*/  STS [R5+0x4400], R19 ;  /* 0x0044001305007388 */ /* 0x0009e20000000800 */
[----:B---3--:R4:W3:Y:S03]  /*9a50*/  @P3 MUFU.LG2 R3, R232 ;  /* 0x000000e800033308 */ /* 0x0088e60000000c00 */
[----:B------:R4:W-:Y:S04]  /*9a60*/  STS [R9+0x6000], R22 ;  /* 0x0060001609007388 */ /* 0x0009e80000000800 */
[----:B------:R4:W-:Y:S04]  /*9a70*/  STS [R9+0x6400], R21 ;  /* 0x0064001509007388 */ /* 0x0009e80000000800 */
[----:B------:R4:W-:Y:S01]  /*9a80*/  STS [R5+0x6000], R18 ;  /* 0x0060001205007388 */ /* 0x0009e20000000800 */
[----:B-1----:R-:W-:Y:S05]  /*9a90*/  BRA.U UP1, `(.L_x_1555) ;  /* 0x0000000101207547 */ /* 0x002fea000b800000 */
[----:B------:R-:W-:Y:S01]  /*9aa0*/  UISETP.NE.AND UP1, UPT, UR10, URZ, UPT ;  /* 0x000000ff0a00728c */ /* 0x000fe2000bf25270 */
[----:B------:R-:W1:Y:S10]  /*9ab0*/  LDCU UR5, c[0x0][0x3e0] ;  /* 0x00007c00ff0577ac */ /* 0x000e740008000800 */
[----:B------:R-:W1:Y:S01]  /*9ac0*/  @UP1 LDCU UR4, c[0x0][0x454] ;  /* 0x00008a80ff0417ac */ /* 0x000e620008000800 */
[----:B------:R-:W2:Y:S01]  /*9ad0*/  @UP1 LDCU UR11, c[0x0][0x454] ;  /* 0x00008a80ff0b17ac */ /* 0x000ea20008000800 */
[----:B-1----:R-:W-:-:S02]  /*9ae0*/  @UP1 UIMAD UR4, UR4, UR5, URZ ;  /* 0x00000005040412a4 */ /* 0x002fc4000f8e02ff */
[----:B------:R-:W-:-:S03]  /*9af0*/  @!UP1 UIMAD UR4, UR9, UR5, URZ ;  /* 0x00000005090492a4 */ /* 0x000fc6000f8e02ff */
[----:B------:R-:W-:Y:S01]  /*9b00*/  @UP1 UMOV UR5, 0x1 ;  /* 0x0000000100051882 */ /* 0x000fe20000000000 */
[----:B--2---:R-:W-:-:S08]  /*9b10*/  @!UP1 UMOV UR5, 0x1 ;  /* 0x0000000100059882 */ /* 0x004fd00000000000 */
.L_x_1555:
[----:B------:R1:W-:Y:S01]  /*9b20*/  STS [R5+0x6400], R0 ;  /* 0x0064000005007388 */ /* 0x0003e20000000800 */
[----:B------:R-:W5:Y:S01]  /*9b30*/  S2UR UR9, SR_CTAID.X ;  /* 0x00000000000979c3 */ /* 0x000f620000002500 */
[----:B------:R-:W-:Y:S01]  /*9b40*/  @P0 MUFU.LG2 R6, R133 ;  /* 0x0000008500060308 */ /* 0x000fe20000000c00 */
[----:B---3--:R-:W-:-:S06]  /*9b50*/  @P3 FMUL.FTZ R3, R3, 0.69314718246459960938 ;  /* 0x3f31721803033820 */ /* 0x008fcc0000410000 */
[----:B------:R-:W-:Y:S01]  /*9b60*/  BAR.SYNC.DEFER_BLOCKING 0x0 ;  /* 0x0000000000007b1d */ /* 0x000fe20000010000 */
[----:B------:R-:W-:Y:S01]  /*9b70*/  MOV R15, 0x7f800000 ;  /* 0x7f800000000f7802 */ /* 0x000fe20000000f00 */
[----:B------:R-:W-:Y:S01]  /*9b80*/  UIMAD UR11, UR6, UR11, URZ ;  /* 0x0000000b060b72a4 */ /* 0x000fe2000f8e02ff */
[----:B--2---:R-:W-:Y:S01]  /*9b90*/  @P3 FFMA.FTZ R15, R136, R4, R3 ;  /* 0x00000004880f3223 */ /* 0x004fe20000010003 */
[----:B------:R-:W-:Y:S01]  /*9ba0*/  LOP3.LUT P3, RZ, R138, 0x3, RZ, 0xc0, !PT ;  /* 0x000000038aff7812 */ /* 0x000fe2000786c0ff */
[----:B------:R-:W-:-:S03]  /*9bb0*/  USEL UR19, UR19, URZ, UP0 ;  /* 0x000000ff13137287 */ /* 0x000fc60008000000 */
[----:B----4-:R-:W2:Y:S01]  /*9bc0*/  @P2 LDC R9, c[0x0][0x458] ;  /* 0x00011600ff092b82 */ /* 0x010ea20000000800 */
[----:B------:R-:W-:Y:S01]  /*9bd0*/  @!UP0 UIMAD UR11, UR7, UR4, UR11 ;  /* 0x00000004070b82a4 */ /* 0x000fe2000f8e020b */
[----:B------:R-:W-:Y:S01]  /*9be0*/  BSSY.RECONVERGENT B0, `(.L_x_1556) ;  /* 0x000003e000007945 */ /* 0x000fe20003800200 */
[----:B------:R-:W-:Y:S01]  /*9bf0*/  USEL UR13, UR13, URZ, UP0 ;  /* 0x000000ff0d0d7287 */ /* 0x000fe20008000000 */
[----:B------:R-:W-:Y:S01]  /*9c00*/  MOV R14, 0x7f800000 ;  /* 0x7f800000000e7802 */ /* 0x000fe20000000f00 */
[----:B------:R-:W-:Y:S01]  /*9c10*/  USHF.R.S32.HI UR7, URZ, 0x1f, UR11 ;  /* 0x0000001fff077899 */ /* 0x000fe2000801140b */
[----:B------:R-:W-:Y:S02]  /*9c20*/  MOV R13, 0x7f800000 ;  /* 0x7f800000000d7802 */ /* 0x000fe40000000f00 */
[----:B------:R-:W3:Y:S01]  /*9c30*/  @P1 LDC R8, c[0x0][0x458] ;  /* 0x00011600ff081b82 */ /* 0x000ee20000000800 */
[----:B------:R-:W-:Y:S01]  /*9c40*/  MOV R12, 0x7f800000 ;  /* 0x7f800000000c7802 */ /* 0x000fe20000000f00 */
[----:B-1----:R-:W1:Y:S06]  /*9c50*/  @P2 MUFU.LG2 R0, R231 ;  /* 0x000000e700002308 */ /* 0x002e6c0000000c00 */
[----:B------:R-:W4:Y:S01]  /*9c60*/  @P0 LDC R7, c[0x0][0x458] ;  /* 0x00011600ff070b82 */ /* 0x000f220000000800 */
[----:B-----5:R-:W-:Y:S01]  /*9c70*/  UIMAD UR9, UR9, UR5, URZ ;  /* 0x00000005090972a4 */ /* 0x020fe2000f8e02ff */
[----:B------:R2:W3:Y:S03]  /*9c80*/  LDS.128 R20, [R228+0x3800] ;  /* 0x00380000e4147984 */ /* 0x0004e60000000c00 */
[----:B------:R-:W-:Y:S01]  /*9c90*/  USHF.L.U32 UR9, UR9, 0x7, URZ ;  /* 0x0000000709097899 */ /* 0x000fe200080006ff */
[----:B------:R-:W5:Y:S03]  /*9ca0*/  @P1 MUFU.LG2 R5, R132 ;  /* 0x0000008400051308 */ /* 0x000f660000000c00 */
[----:B------:R-:W-:-:S02]  /*9cb0*/  USHF.R.S32.HI UR4, URZ, 0x1f, UR9 ;  /* 0x0000001fff047899 */ /* 0x000fc40008011409 */
[----:B------:R-:W-:-:S04]  /*9cc0*/  UIADD3 UR19, UP1, UP0, UR9, UR19, UR11 ;  /* 0x0000001309137290 */ /* 0x000fc8000f83e00b */
[----:B------:R-:W-:Y:S01]  /*9cd0*/  UIADD3.X UR4, UPT, UPT, UR4, UR13, UR7, UP1, UP0 ;  /* 0x0000000d04047290 */ /* 0x000fe20008fe0407 */
[----:B-1----:R-:W-:Y:S01]  /*9ce0*/  @P2 FMUL.FTZ R4, R0, 0.69314718246459960938 ;  /* 0x3f31721800042820 */ /* 0x002fe20000410000 */
[----:B------:R-:W-:-:S03]  /*9cf0*/  @P0 FMUL.FTZ R0, R6, 0.69314718246459960938 ;  /* 0x3f31721806000820 */ /* 0x000fc60000410000 */
[----:B--2---:R-:W-:Y:S01]  /*9d00*/  @P2 FFMA.FTZ R14, R135, R9, R4 ;  /* 0x00000009870e2223 */ /* 0x004fe20000010004 */
[----:B-----5:R-:W-:Y:S01]  /*9d10*/  @P1 FMUL.FTZ R3, R5, 0.69314718246459960938 ;  /* 0x3f31721805031820 */ /* 0x020fe20000410000 */
[----:B----4-:R-:W-:-:S03]  /*9d20*/  @P0 FFMA.FTZ R12, R2, R7, R0 ;  /* 0x00000007020c0223 */ /* 0x010fc60000010000 */
[----:B---3--:R-:W-:Y:S01]  /*9d30*/  @P1 FFMA.FTZ R13, R134, R8, R3 ;  /* 0x00000008860d1223 */ /* 0x008fe20000010003 */
[----:B------:R-:W-:Y:S06]  /*9d40*/  @P3 BRA `(.L_x_1557) ;  /* 0x00000000009c3947 */ /* 0x000fec0003800000 */
        /* <DEDUP_REMOVED lines=21> */
[----:B------:R-:W4:Y:S01]  /*9ea0*/  @!P3 LDC.64 R18, c[0x0][0x420] ;  /* 0x00010800ff12bb82 */ /* 0x000f220000000a00 */
        /* <DEDUP_REMOVED lines=12> */
[----:B----4-:R-:W-:Y:S02]  /*9f70*/  @!P3 LEA R2, P0, R10, R18, 0x2 ;  /* 0x000000120a02b211 */ /* 0x010fe400078010ff */
[----:B------:R-:W-:Y:S02]  /*9f80*/  @!P4 LEA.HI.X R5, R0, R17, R5, 0x2, P1 ;  /* 0x000000110005c211 */ /* 0x000fe400008f1405 */
[----:B------:R-:W-:-:S03]  /*9f90*/  @!P3 LEA.HI.X R3, R10, R19, R3, 0x2, P0 ;  /* 0x000000130a03b211 */ /* 0x000fc600000f1403 */
[----:B------:R1:W-:Y:S04]  /*9fa0*/  @!P4 STG.E desc[UR24][R4.64], R13 ;  /* 0x0000000d0400c986 */ /* 0x0003e8000c101918 */
[----:B------:R1:W-:Y:S02]  /*9fb0*/  @!P3 STG.E desc[UR24][R2.64], R12 ;  /* 0x0000000c0200b986 */ /* 0x0003e4000c101918 */
.L_x_1557:
[----:B------:R-:W-:Y:S05]  /*9fc0*/  BSYNC.RECONVERGENT B0 ;  /* 0x0000000000007941 */ /* 0x000fea0003800200 */
.L_x_1556:
[----:B-1----:R1:W2:Y:S01]  /*9fd0*/  LDS.128 R12, [R228] ;  /* 0x00000000e40c7984 */ /* 0x0022a20000000c00 */
[C---:B------:R-:W-:Y:S01]  /*9fe0*/  IMAD.SHL.U32 R2, R138.reuse, 0x8, RZ ;  /* 0x000000088a027824 */ /* 0x040fe200078e00ff */
[----:B------:R-:W3:Y:S01]  /*9ff0*/  LDCU.64 UR4, c[0x0][0x410] ;  /* 0x00008200ff0477ac */ /* 0x000ee20008000a00 */
[C---:B------:R-:W-:Y:S01]  /*a000*/  LEA.HI R3, R138.reuse, 0x20, RZ, 0x1d ;  /* 0x000000208a037811 */ /* 0x040fe200078fe8ff */
[----:B------:R1:W4:Y:S01]  /*a010*/  LDS.128 R8, [R228+0x4000] ;  /* 0x00400000e4087984 */ /* 0x0003220000000c00 */
[----:B------:R-:W-:Y:S01]  /*a020*/  LEA.HI R0, R138, 0x10, RZ, 0x1d ;  /* 0x000000108a007811 */ /* 0x000fe200078fe8ff */
[----:B------:R-:W-:Y:S01]  /*a030*/  UIMAD.WIDE.U32 UR20, UR20, 0x80, URZ ;  /* 0x00000080141478a5 */ /* 0x000fe2000f8e00ff */
[----:B------:R-:W-:Y:S01]  /*a040*/  LOP3.LUT R2, R2, 0x38, RZ, 0xc0, !PT ;  /* 0x0000003802027812 */ /* 0x000fe200078ec0ff */
[----:B------:R-:W-:Y:S01]  /*a050*/  BSSY.RECONVERGENT B0, `(.L_x_1558) ;  /* 0x0000022000007945 */ /* 0x000fe20003800200 */
[----:B------:R-:W-:Y:S02]  /*a060*/  ISETP.GE.AND P6, PT, R3, UR18, PT ;  /* 0x0000001203007c0c */ /* 0x000fe4000bfc6270 */
[----:B------:R-:W-:-:S02]  /*a070*/  LEA.HI R3, R138, 0x40, RZ, 0x1d ;  /* 0x000000408a037811 */ /* 0x000fc400078fe8ff */
[----:B------:R-:W-:Y:S02]  /*a080*/  IADD3 R2, P1, PT, R2, UR12, RZ ;  /* 0x0000000c02027c10 */ /* 0x000fe4000ff3e0ff */
[----:B------:R-:W-:Y:S02]  /*a090*/  ISETP.GE.AND P0, PT, R0, UR18, PT ;  /* 0x0000001200007c0c */ /* 0x000fe4000bf06270 */
[----:B------:R-:W-:Y:S02]  /*a0a0*/  LEA.HI R0, R138, 0x30, RZ, 0x1d ;  /* 0x000000308a007811 */ /* 0x000fe400078fe8ff */
[----:B------:R-:W-:Y:S02]  /*a0b0*/  SHF.R.U32.HI R5, RZ, 0x3, R138 ;  /* 0x00000003ff057819 */ /* 0x000fe4000001168a */
[----:B------:R-:W-:Y:S01]  /*a0c0*/  ISETP.GE.AND P4, PT, R3, UR18, PT ;  /* 0x0000001203007c0c */ /* 0x000fe2000bf86270 */
[----:B------:R-:W-:Y:S01]  /*a0d0*/  IMAD.X R3, RZ, RZ, UR8, P1 ;  /* 0x00000008ff037e24 */ /* 0x000fe200088e06ff */
[----:B------:R-:W-:-:S02]  /*a0e0*/  ISETP.GE.AND P5, PT, R0, UR18, PT ;  /* 0x0000001200007c0c */ /* 0x000fc4000bfa6270 */
[C---:B------:R-:W-:Y:S02]  /*a0f0*/  ISETP.GE.AND P1, PT, R5.reuse, UR18, PT ;  /* 0x0000001205007c0c */ /* 0x040fe4000bf26270 */
[C---:B------:R-:W-:Y:S02]  /*a100*/  LEA.HI R0, R138.reuse, 0x50, RZ, 0x1d ;  /* 0x000000508a007811 */ /* 0x040fe400078fe8ff */
[----:B------:R-:W-:Y:S02]  /*a110*/  LEA.HI R4, R138, 0x60, RZ, 0x1d ;  /* 0x000000608a047811 */ /* 0x000fe400078fe8ff */
[----:B------:R-:W-:Y:S01]  /*a120*/  ISETP.GE.AND P3, PT, R0, UR18, PT ;  /* 0x0000001200007c0c */ /* 0x000fe2000bf66270 */
[----:B---3--:R-:W-:Y:S01]  /*a130*/  IMAD.U32 R0, RZ, RZ, UR4 ;  /* 0x00000004ff007e24 */ /* 0x008fe2000f8e00ff */
[----:B------:R-:W-:Y:S02]  /*a140*/  ISETP.GE.AND P2, PT, R4, UR18, PT ;  /* 0x0000001204007c0c */ /* 0x000fe4000bf46270 */
[----:B------:R-:W-:Y:S01]  /*a150*/  LEA.HI R19, R138, 0x70, RZ, 0x1d ;  /* 0x000000708a137811 */ /* 0x000fe200078fe8ff */
[----:B------:R-:W-:Y:S01]  /*a160*/  IMAD.WIDE.U32 R16, R0, UR6, R2 ;  /* 0x0000000600107c25 */ /* 0x000fe2000f8e0002 */
[----:B------:R-:W-:-:S03]  /*a170*/  LOP3.LUT R18, R5, UR20, RZ, 0xfc, !PT ;  /* 0x0000001405127c12 */ /* 0x000fc6000f8efcff */
[----:B------:R-:W-:-:S04]  /*a180*/  IMAD.U32 R0, RZ, RZ, UR5 ;  /* 0x00000005ff007e24 */ /* 0x000fc8000f8e00ff */
[----:B------:R-:W-:Y:S01]  /*a190*/  IMAD R7, R0, UR6, R17 ;  /* 0x0000000600077c24 */ /* 0x000fe2000f8e0211 */
[----:B-12-4-:R-:W-:Y:S06]  /*a1a0*/  @P1 BRA `(.L_x_1559) ;  /* 0x0000000000301947 */ /* 0x016fec0003800000 */
        /* <DEDUP_REMOVED lines=10> */
[----:B------:R1:W-:Y:S04]  /*a250*/  STG.E.128 desc[UR24][R2.64], R12 ;  /* 0x0000000c02007986 */ /* 0x0003e8000c101d18 */
[----:B------:R1:W-:Y:S02]  /*a260*/  STG.E.128 desc[UR24][R2.64+0x80], R8 ;  /* 0x0000800802007986 */ /* 0x0003e4000c101d18 */
.L_x_1559:
[----:B------:R-:W-:Y:S05]  /*a270*/  BSYNC.RECONVERGENT B0 ;  /* 0x0000000000007941 */ /* 0x000fea0003800200 */
.L_x_1558:
[----:B-1----:R1:W2:Y:S01]  /*a280*/  LDS.128 R12, [R228+0x800] ;  /* 0x00080000e40c7984 */ /* 0x0022a20000000c00 */
[----:B------:R-:W-:Y:S01]  /*a290*/  BSSY.RECONVERGENT B0, `(.L_x_1560) ;  /* 0x0000012000007945 */ /* 0x000fe20003800200 */
[----:B------:R-:W-:Y:S02]  /*a2a0*/  ISETP.GE.AND P1, PT, R19, UR18, PT ;  /* 0x0000001213007c0c */ /* 0x000fe4000bf26270 */
[----:B------:R1:W3:Y:S01]  /*a2b0*/  LDS.128 R8, [R228+0x4800] ;  /* 0x00480000e4087984 */ /* 0x0002e20000000c00 */
        /* <DEDUP_REMOVED lines=13> */
[----:B--2---:R4:W-:Y:S04]  /*a390*/  STG.E.128 desc[UR24][R4.64], R12 ;  /* 0x0000000c04007986 */ /* 0x0049e8000c101d18 */
[----:B---3--:R4:W-:Y:S02]  /*a3a0*/  STG.E.128 desc[UR24][R4.64+0x80], R8 ;  /* 0x0000800804007986 */ /* 0x0089e4000c101d18 */
.L_x_1561:
[----:B------:R-:W-:Y:S05]  /*a3b0*/  BSYNC.RECONVERGENT B0 ;  /* 0x0000000000007941 */ /* 0x000fea0003800200 */
.L_x_1560:
[----:B--2-4-:R2:W4:Y:S01]  /*a3c0*/  LDS.128 R12, [R228+0x1000] ;  /* 0x00100000e40c7984 */ /* 0x0145220000000c00 */
[----:B------:R-:W-:Y:S03]  /*a3d0*/  BSSY.RECONVERGENT B0, `(.L_x_1562) ;  /* 0x0000011000007945 */ /* 0x000fe60003800200 */
[----:B---3--:R2:W3:Y:S01]  /*a3e0*/  LDS.128 R8, [R228+0x5000] ;  /* 0x00500000e4087984 */ /* 0x0084e20000000c00 */
        /* <DEDUP_REMOVED lines=14> */
[----:B---3--:R1:W-:Y:S02]  /*a4d0*/  STG.E.128 desc[UR24][R4.64+0x80], R8 ;  /* 0x0000800804007986 */ /* 0x0083e4000c101d18 */
.L_x_1563:
[----:B------:R-:W-:Y:S05]  /*a4e0*/  BSYNC.RECONVERGENT B0 ;  /* 0x0000000000007941 */ /* 0x000fea0003800200 */
.L_x_1562:
[----:B-1--4-:R1:W4:Y:S01]  /*a4f0*/  LDS.128 R12, [R228+0x1800] ;  /* 0x00180000e40c7984 */ /* 0x0123220000000c00 */
[----:B------:R-:W-:Y:S03]  /*a500*/  BSSY.RECONVERGENT B0, `(.L_x_1564) ;  /* 0x0000011000007945 */ /* 0x000fe60003800200 */
[----:B---3--:R1:W3:Y:S01]  /*a510*/  LDS.128 R8, [R228+0x5800] ;  /* 0x00580000e4087984 */ /* 0x0082e20000000c00 */
[----:B------:R-:W-:Y:S05]  /*a520*/  @P5 BRA `(.L_x_1565) ;  /* 0x0000000000385947 */ /* 0x000fea0003800000 */
[----:B------:R-:W5:Y:S01]  /*a530*/  LDCU.64 UR6, c[0x0][0x408] ;  /* 0x00008100ff0677ac */ /* 0x000f620008000a00 */
[----:B------:R-:W-:Y:S02]  /*a540*/  IADD3 R0, P0, PT, R18, 0x30, RZ ;  /* 0x0000003012007810 */ /* 0x000fe40007f1e0ff */
[----:B------:R-:W-:Y:S01]  /*a550*/  MOV R3, R7 ;  /* 0x0000000700037202 */ /* 0x000fe20000000f00 */
[----:B------:R-:W2:Y:S02]  /*a560*/  LDCU.64 UR4, c[0x0][0x3f0] ;  /* 0x00007e00ff0477ac */ /* 0x000ea40008000a00 */
[----:B------:R-:W-:-:S04]  /*a570*/  IMAD.X R2, RZ, RZ, UR21, P0 ;  /* 0x00000015ff027e24 */ /* 0x000fc800080e06ff */
[----:B-----5:R-:W-:Y:S02]  /*a580*/  IMAD R4, R2, UR6, RZ ;  /* 0x0000000602047c24 */ /* 0x020fe4000f8e02ff */
[----:B------:R-:W-:-:S04]  /*a590*/  IMAD.MOV.U32 R2, RZ, RZ, R16 ;  /* 0x000000ffff027224 */ /* 0x000fc800078e0010 */
[----:B------:R-:W-:-:S04]  /*a5a0*/  IMAD.WIDE.U32 R2, R0, UR6, R2 ;  /* 0x0000000600027c25 */ /* 0x000fc8000f8e0002 */
[----:B------:R-:W-:Y:S01]  /*a5b0*/  IMAD R0, R0, UR7, R4 ;  /* 0x0000000700007c24 */ /* 0x000fe2000f8e0204 */
[----:B--2---:R-:W-:-:S04]  /*a5c0*/  LEA R4, P0, R2, UR4, 0x1 ;  /* 0x0000000402047c11 */ /* 0x004fc8000f8008ff */
[----:B------:R-:W-:-:S04]  /*a5d0*/  IADD3 R0, PT, PT, R0, R3, RZ ;  /* 0x0000000300007210 */ /* 0x000fc80007ffe0ff */
[----:B------:R-:W-:-:S05]  /*a5e0*/  LEA.HI.X R5, R2, UR5, R0, 0x1, P0 ;  /* 0x0000000502057c11 */ /* 0x000fca00080f0c00 */
[----:B----4-:R2:W-:Y:S04]  /*a5f0*/  STG.E.128 desc[UR24][R4.64], R12 ;  /* 0x0000000c04007986 */ /* 0x0105e8000c101d18 */
[----:B---3--:R2:W-:Y:S02]  /*a600*/  STG.E.128 desc[UR24][R4.64+0x80], R8 ;  /* 0x0000800804007986 */ /* 0x0085e4000c101d18 */
.L_x_1565:
[----:B------:R-:W-:Y:S05]  /*a610*/  BSYNC.RECONVERGENT B0 ;  /* 0x0000000000007941 */ /* 0x000fea0003800200 */
.L_x_1564:
        /* <DEDUP_REMOVED lines=18> */
.L_x_1567:
[----:B------:R-:W-:Y:S05]  /*a740*/  BSYNC.RECONVERGENT B0 ;  /* 0x0000000000007941 */ /* 0x000fea0003800200 */
.L_x_1566:
        /* <DEDUP_REMOVED lines=18> */
.L_x_1569:
[----:B------:R-:W-:Y:S05]  /*a870*/  BSYNC.RECONVERGENT B0 ;  /* 0x0000000000007941 */ /* 0x000fea0003800200 */
.L_x_1568:
        /* <DEDUP_REMOVED lines=18> */
.L_x_1571:
[----:B------:R-:W-:Y:S05]  /*a9a0*/  BSYNC.RECONVERGENT B0 ;  /* 0x0000000000007941 */ /* 0x000fea0003800200 */
.L_x_1570:
[----:B-1-3--:R1:W3:Y:S01]  /*a9b0*/  LDS.128 R8, [R228+0x7800] ;  /* 0x00780000e4087984 */ /* 0x00a2e20000000c00 */
        /* <DEDUP_REMOVED lines=14> */
[----:B---3--:R-:W-:Y:S01]  /*aaa0*/  STG.E.128 desc[UR24][R2.64+0x80], R8 ;  /* 0x0000800802007986 */ /* 0x008fe2000c101d18 */
[----:B------:R-:W-:Y:S05]  /*aab0*/  EXIT ;  /* 0x000000000000794d */ /* 0x000fea0003800000 */
.L_x_1572:
        /* <DEDUP_REMOVED lines=12> */
.L_x_2860:


//--------------------- .text._ZN5flash16flash_fwd_kernelI23Flash_fwd_kernel_traitsILi128ELi128ELi32ELi4ELb0ELb0EN7cutlass6half_tE19Flash_kernel_traitsILi128ELi128ELi32ELi4ES3_EELb0ELb0ELb0ELb0ELb0ELb1ELb1ELb0EEEvNS_16Flash_fwd_paramsE --------------------------
	.section	.text._ZN5flash16flash_fwd_kernelI23Flash_fwd_kernel_traitsILi128ELi128ELi32ELi4ELb0ELb0EN7cutlass6half_tE19Flash_kernel_traitsILi128ELi128ELi32ELi4ES3_EELb0ELb0ELb0ELb0ELb0ELb1ELb1ELb0EEEvNS_16Flash_fwd_paramsE,"ax",@progbits
	.align	128
        .global         _ZN5flash16flash_fwd_kernelI23Flash_fwd_kernel_traitsILi128ELi128ELi32ELi4ELb0ELb0EN7cutlass6half_tE19Flash_kernel_traitsILi128ELi128ELi32ELi4ES3_EELb0ELb0ELb0ELb0ELb0ELb1ELb1ELb0EEEvNS_16Flash_fwd_paramsE
        .type           _ZN5flash16flash_fwd_kernelI23Flash_fwd_kernel_traitsILi128ELi128ELi32ELi4ELb0ELb0EN7cutlass6half_tE19Flash_kernel_traitsILi128ELi128ELi32ELi4ES3_EELb0ELb0ELb0ELb0ELb0ELb1ELb1ELb0EEEvNS_16Flash_fwd_paramsE,@function
        .size           _ZN5flash16flash_fwd_kernelI23Flash_fwd_kernel_traitsILi128ELi128ELi32ELi4ELb0ELb0EN7cutlass6half_tE19Flash_kernel_traitsILi128ELi128ELi32ELi4ES3_EELb0ELb0ELb0ELb0ELb0ELb1ELb1ELb0EEEvNS_16Flash_fwd_paramsE,(.L_x_2861 - _ZN5flash16flash_fwd_kernelI23Flash_fwd_kernel_traitsILi128ELi128ELi32ELi4ELb0ELb0EN7cutlass6half_tE19Flash_kernel_traitsILi128ELi128ELi32ELi4ES3_EELb0ELb0ELb0ELb0ELb0ELb1ELb1ELb0EEEvNS_16Flash_fwd_paramsE)
        .other          _ZN5flash16flash_fwd_kernelI23Flash_fwd_kernel_traitsILi128ELi128ELi32ELi4ELb0ELb0EN7cutlass6half_tE19Flash_kernel_traitsILi128ELi128ELi32ELi4ES3_EELb0ELb0ELb0ELb0ELb0ELb1ELb1ELb0EEEvNS_16Flash_fwd_paramsE,@"STO_CUDA_ENTRY STV_DEFAULT"
_ZN5flash16flash_fwd_kernelI23Flash_fwd_kernel_traitsILi128ELi128ELi32ELi4ELb0ELb0EN7cutlass6half_tE19Flash_kernel_traitsILi128ELi128ELi32ELi4ES3_EELb0ELb0ELb0ELb0ELb0ELb1ELb1ELb0EEEvNS_16Flash_fwd_paramsE:
.text._ZN5flash16flash_fwd_kernelI23Flash_fwd_kernel_traitsILi128ELi128ELi32ELi4ELb0ELb0EN7cutlass6half_tE19Flash_kernel_traitsILi128ELi128ELi32ELi4ES3_EELb0ELb0ELb0ELb0ELb0ELb1ELb1ELb0EEEvNS_16Flash_fwd_paramsE:
        /* <DEDUP_REMOVED lines=33> */
[----:B------:R-:W1:Y:S01]  /*0210*/  @!P4 LDC R14, c[0x0][0x434] ;  /* 0x00010d00ff0ecb82 */ /* 0x000e620000000800 */
[----:B------:R-:W-:Y:S01]  /*0220*/  IMAD.X R3, R11, 0x1, R7, P0 ;  /* 0x000000010b037824 */ /* 0x000fe200000e0607 */
[----:B------:R-:W-:-:S04]  /*0230*/  ISETP.NE.U32.AND P0, PT, R6, RZ, PT ;  /* 0x000000ff0600720c */ /* 0x000fc80003f05070 */
[C---:B------:R-:W-:Y:S02]  /*0240*/  ISETP.NE.AND.EX P0, PT, R7.reuse, RZ, PT, P0 ;  /* 0x000000ff0700720c */ /* 0x040fe40003f05300 */
[----:B------:R-:W1:Y:S01]  /*0250*/  @!P2 LDC.64 R4, c[0x0][0x488] ;  /* 0x00012200ff04ab82 */ /* 0x000e620000000a00 */
[----:B----4-:R-:W-:Y:S02]  /*0260*/  ISETP.NE.AND P1, PT, RZ, UR4, PT ;  /* 0x00000004ff007c0c */ /* 0x010fe4000bf25270 */
[----:B------:R-:W-:Y:S01]  /*0270*/  ISETP.EQ.U32.AND P3, PT, R6, RZ, PT ;  /* 0x000000ff0600720c */ /* 0x000fe20003f62070 */
[----:B------:R-:W4:Y:S04]  /*0280*/  S2R R22, SR_CTAID.Z ;  /* 0x0000000000167919 */ /* 0x000f280000002700 */
[----:B------:R-:W4:Y:S01]  /*0290*/  @!P2 LDC R9, c[0x0][0x43c] ;  /* 0x00010f00ff09ab82 */ /* 0x000f220000000800 */
[----:B------:R-:W-:Y:S01]  /*02a0*/  ISETP.EQ.OR.EX P3, PT, R7, RZ, !P1, P3 ;  /* 0x000000ff0700720c */ /* 0x000fe20004f62730 */
[----:B------:R-:W1:Y:S01]  /*02b0*/  S2R R124, SR_TID.X ;  /* 0x00000000007c7919 */ /* 0x000e620000002100 */
[----:B------:R-:W-:Y:S01]  /*02c0*/  IMAD.MOV.U32 R11, RZ, RZ, -0x1 ;  /* 0xffffffffff0b7424 */ /* 0x000fe200078e00ff */
[----:B------:R-:W-:-:S10]  /*02d0*/  USHF.L.U32 UR15, UR14, 0x7, URZ ;  /* 0x000000070e0f7899 */ /* 0x000fd400080006ff */
[----:B------:R1:W5:Y:S02]  /*02e0*/  @!P3 LDG.E R11, desc[UR16][R2.64] ;  /* 0x00000010020bb981 */ /* 0x000364000c1e1900 */
        /* <DEDUP_REMOVED lines=12> */
.L_x_1573:
        /* <DEDUP_REMOVED lines=8> */
[----:B------:R-:W-:-:S07]  /*0430*/  ISETP.NE.AND P0, PT, R25, -0x1, PT ;  /* 0xffffffff1900780c */ /* 0x000fce0003f05270 */
[----:B------:R-:W2:Y:S08]  /*0440*/  LDC.U8 R8, c[0x0][0x548] ;  /* 0x00015200ff087b82 */ /* 0x000eb00000000000 */
[----:B------:R-:W3:Y:S01]  /*0450*/  LDC R5, c[0x0][0x434] ;  /* 0x00010d00ff057b82 */ /* 0x000ee20000000800 */
[----:B-1----:R-:W-:-:S07]  /*0460*/  ISETP.NE.AND P1, PT, R0, RZ, PT ;  /* 0x000000ff0000720c */ /* 0x002fce0003f25270 */
[----:B------:R-:W1:Y:S01]  /*0470*/  @!P0 LDC.64 R6, c[0x0][0x400] ;  /* 0x00010000ff068b82 */ /* 0x000e620000000a00 */
[----:B--2---:R-:W-:-:S07]  /*0480*/  ISETP.NE.AND P2, PT, R8, RZ, !P1 ;  /* 0x000000ff0800720c */ /* 0x004fce0004f45270 */
[----:B------:R-:W2:Y:S01]  /*0490*/  @P0 LDC.64 R10, c[0x0][0x408] ;  /* 0x00010200ff0a0b82 */ /* 0x000ea20000000a00 */
[----:B------:R-:W-:-:S07]  /*04a0*/  @P1 IMAD.MOV.U32 R0, RZ, RZ, 0x1 ;  /* 0x00000001ff001424 */ /* 0x000fce00078e00ff */
[----:B------:R-:W4:Y:S08]  /*04b0*/  @P1 LDC.64 R2, c[0x0][0x430] ;  /* 0x00010c00ff021b82 */ /* 0x000f300000000a00 */
[----:B------:R-:W1:Y:S01]  /*04c0*/  @P1 LDC R12, c[0x0][0x430] ;  /* 0x00010c00ff0c1b82 */ /* 0x000e620000000800 */
[----:B----4-:R-:W-:Y:S01]  /*04d0*/  @P1 IMAD R4, R2, R3, RZ ;  /* 0x0000000302041224 */ /* 0x010fe200078e02ff */
[----:B--23--:R-:W-:Y:S06]  /*04e0*/  @P1 BRA `(.L_x_1575) ;  /* 0x0000000000281947 */ /* 0x00cfec0003800000 */
        /* <DEDUP_REMOVED lines=10> */
.L_x_1575:
[C---:B-1----:R-:W-:Y:S01]  /*0590*/  @!P0 IMAD.WIDE.U32 R2, R24.reuse, R6, RZ ;  /* 0x0000000618028225 */ /* 0x042fe200078e00ff */
[----:B------:R-:W1:Y:S01]  /*05a0*/  LDCU.64 UR4, c[0x0][0x410] ;  /* 0x00008200ff0477ac */ /* 0x000e620008000a00 */
[----:B------:R-:W-:Y:S01]  /*05b0*/  ISETP.NE.AND P1, PT, R25, -0x1, PT ;  /* 0xffffffff1900780c */ /* 0x000fe20003f25270 */
[----:B------:R-:W-:Y:S01]  /*05c0*/  BSSY.RECONVERGENT B0, `(.L_x_1576) ;  /* 0x0000037000007945 */ /* 0x000fe20003800200 */
[C---:B------:R-:W-:Y:S01]  /*05d0*/  IMAD R6, R24.reuse, R5, RZ ;  /* 0x0000000518067224 */ /* 0x040fe200078e02ff */
[----:B------:R-:W-:Y:S01]  /*05e0*/  SHF.R.U32.HI R15, RZ, 0x3, R124 ;  /* 0x00000003ff0f7819 */ /* 0x000fe2000001167c */
[----:B------:R-:W-:Y:S02]  /*05f0*/  @!P0 IMAD R8, R24, R7, R3 ;  /* 0x0000000718088224 */ /* 0x000fe400078e0203 */
        /* <DEDUP_REMOVED lines=14> */
[C---:B------:R-:W-:Y:S01]  /*06e0*/  IADD3 R23, PT, PT, R15.reuse, 0x60, RZ ;  /* 0x000000600f177810 */ /* 0x040fe20007ffe0ff */
[----:B------:R-:W-:Y:S02]  /*06f0*/  @!P2 IMAD R4, R24, R0, R4 ;  /* 0x000000001804a224 */ /* 0x000fe400078e0204 */
[----:B------:R-:W-:Y:S01]  /*0700*/  IMAD.X R3, RZ, RZ, R8, P0 ;  /* 0x000000ffff037224 */ /* 0x000fe200000e0608 */
[CC--:B------:R-:W-:Y:S01]  /*0710*/  ISETP.GE.AND P0, PT, R15.reuse, R10.reuse, PT ;  /* 0x0000000a0f00720c */ /* 0x0c0fe20003f06270 */
[----:B------:R-:W-:Y:S01]  /*0720*/  IMAD R0, R12, UR15, RZ ;  /* 0x0000000f0c007c24 */ /* 0x000fe2000f8e02ff */
[----:B------:R-:W-:Y:S01]  /*0730*/  UIMAD.WIDE.U32 UR14, UR14, 0x80, URZ ;  /* 0x000000800e0e78a5 */ /* 0x000fe2000f8e00ff */
[----:B------:R-:W-:Y:S01]  /*0740*/  VIADD R17, R15, 0x10 ;  /* 0x000000100f117836 */ /* 0x000fe20000000000 */
[----:B------:R-:W-:Y:S01]  /*0750*/  ISETP.GE.AND P4, PT, R20, R10, PT ;  /* 0x0000000a1400720c */ /* 0x000fe20003f86270 */
[----:B-1----:R-:W-:Y:S01]  /*0760*/  IMAD.WIDE.U32 R8, R22, UR4, R2 ;  /* 0x0000000416087c25 */ /* 0x002fe2000f8e0002 */
[----:B------:R-:W-:-:S02]  /*0770*/  IADD3 R13, P2, P1, R0, R6, R4 ;  /* 0x00000006000d7210 */ /* 0x000fc4000795e004 */
[----:B------:R-:W-:Y:S01]  /*0780*/  SHF.R.S32.HI R0, RZ, 0x1f, R0 ;  /* 0x0000001fff007819 */ /* 0x000fe20000011400 */
[C---:B------:R-:W-:Y:S01]  /*0790*/  VIADD R18, R15.reuse, 0x20 ;  /* 0x000000200f127836 */ /* 0x040fe20000000000 */
[----:B------:R-:W-:Y:S01]  /*07a0*/  SHF.R.S32.HI R4, RZ, 0x1f, R4 ;  /* 0x0000001fff047819 */ /* 0x000fe20000011404 */
[C---:B------:R-:W-:Y:S01]  /*07b0*/  VIADD R19, R15.reuse, 0x30 ;  /* 0x000000300f137836 */ /* 0x040fe20000000000 */
[C---:B------:R-:W-:Y:S01]  /*07c0*/  LOP3.LUT R16, R15.reuse, UR14, RZ, 0xfc, !PT ;  /* 0x0000000e0f107c12 */ /* 0x040fe2000f8efcff */
        /* <DEDUP_REMOVED lines=22> */
.L_x_1577:
[----:B------:R-:W-:Y:S05]  /*0930*/  BSYNC.RECONVERGENT B0 ;  /* 0x0000000000007941 */ /* 0x000fea0003800200 */
.L_x_1576:
        /* <DEDUP_REMOVED lines=16> */
.L_x_1579:
[----:B------:R-:W-:Y:S05]  /*0a40*/  BSYNC.RECONVERGENT B0 ;  /* 0x0000000000007941 */ /* 0x000fea0003800200 */
.L_x_1578:
        /* <DEDUP_REMOVED lines=16> */
.L_x_1581:
[----:B------:R-:W-:Y:S05]  /*0b50*/  BSYNC.RECONVERGENT B0 ;  /* 0x0000000000007941 */ /* 0x000fea0003800200 */
.L_x_1580:
        /* <DEDUP_REMOVED lines=16> */
.L_x_1583:
[----:B------:R-:W-:Y:S05]  /*0c60*/  BSYNC.RECONVERGENT B0 ;  /* 0x0000000000007941 */ /* 0x000fea0003800200 */
.L_x_1582:
        /* <DEDUP_REMOVED lines=16> */
.L_x_1585:
[----:B------:R-:W-:Y:S05]  /*0d70*/  BSYNC.RECONVERGENT B0 ;  /* 0x0000000000007941 */ /* 0x000fea0003800200 */
.L_x_1584:
        /* <DEDUP_REMOVED lines=16> */
.L_x_1587:
[----:B------:R-:W-:Y:S05]  /*0e80*/  BSYNC.RECONVERGENT B0 ;  /* 0x0000000000007941 */ /* 0x000fea0003800200 */
.L_x_1586:
        /* <DEDUP_REMOVED lines=16> */
.L_x_1589:
[----:B------:R-:W-:Y:S05]  /*0f90*/  BSYNC.RECONVERGENT B0 ;  /* 0x0000000000007941 */ /* 0x000fea0003800200 */
.L_x_1588:
        /* <DEDUP_REMOVED lines=17> */
.L_x_1591:
[----:B------:R-:W-:Y:S05]  /*10b0*/  BSYNC.RECONVERGENT B0 ;  /* 0x0000000000007941 */ /* 0x000fea0003800200 */
.L_x_1590:
        /* <DEDUP_REMOVED lines=23> */
.L_x_1593:
[----:B------:R-:W-:Y:S05]  /*1230*/  BSYNC.RECONVERGENT B0 ;  /* 0x0000000000007941 */ /* 0x000fea0003800200 */
.L_x_1592:
        /* <DEDUP_REMOVED lines=11> */
.L_x_1595:
[----:B------:R-:W-:Y:S05]  /*12f0*/  BSYNC.RECONVERGENT B0 ;  /* 0x0000000000007941 */ /* 0x000fea0003800200 */
.L_x_1594:
        /* <DEDUP_REMOVED lines=10> */
.L_x_1597:
[----:B------:R-:W-:Y:S05]  /*13a0*/  BSYNC.RECONVERGENT B0 ;  /* 0x0000000000007941 */ /* 0x000fea0003800200 */
.L_x_1596:
        /* <DEDUP_REMOVED lines=10> */
.L_x_1599:
[----:B------:R-:W-:Y:S05]  /*1450*/  BSYNC.RECONVERGENT B0 ;  /* 0x0000000000007941 */ /* 0x000fea0003800200 */
.L_x_1598:
        /* <DEDUP_REMOVED lines=10> */
.L_x_1601:
[----:B------:R-:W-:Y:S05]  /*1500*/  BSYNC.RECONVERGENT B0 ;  /* 0x0000000000007941 */ /* 0x000fea0003800200 */
.L_x_1600:
        /* <DEDUP_REMOVED lines=10> */
.L_x_1603:
[----:B------:R-:W-:Y:S05]  /*15b0*/  BSYNC.RECONVERGENT B0 ;  /* 0x0000000000007941 */ /* 0x000fea0003800200 */
.L_x_1602:
        /* <DEDUP_REMOVED lines=10> */
.L_x_1605:
[----:B------:R-:W-:Y:S05]  /*1660*/  BSYNC.RECONVERGENT B0 ;  /* 0x0000000000007941 */ /* 0x000fea0003800200 */
.L_x_1604:
        /* <DEDUP_REMOVED lines=10> */
.L_x_1574:
[----:B------:R-:W-:Y:S02]  /*1710*/  ISETP.NE.AND P0, PT, R25, -0x1, PT ;  /* 0xffffffff1900780c */ /* 0x000fe40003f05270 */
[----:B------:R-:W-:-:S11]  /*1720*/  ISETP.NE.AND P2, PT, R11, -0x1, PT ;  /* 0xffffffff0b00780c */ /* 0x000fd60003f45270 */
[----:B------:R-:W1:Y:S08]  /*1730*/  @!P0 LDC.64 R6, c[0x0][0x398] ;  /* 0x0000e600ff068b82 */ /* 0x000e700000000a00 */
[----:B------:R-:W2:Y:S01]  /*1740*/  @P0 LDC.64 R8, c[0x0][0x3b0] ;  /* 0x0000ec00ff080b82 */ /* 0x000ea20000000a00 */
[----:B-1----:R-:W-:-:S04]  /*1750*/  @!P0 IMAD.WIDE.U32 R4, R24, R6, RZ ;  /* 0x0000000618048225 */ /* 0x002fc800078e00ff */
[----:B--2---:R-:W-:-:S04]  /*1760*/  @P0 IMAD.WIDE.U32 R2, R25, R8, RZ ;  /* 0x0000000819020225 */ /* 0x004fc800078e00ff */
[----:B------:R-:W-:Y:S01]  /*1770*/  @!P0 IMAD R8, R24, R7, R5 ;  /* 0x0000000718088224 */ /* 0x000fe200078e0205 */
[----:B------:R-:W-:Y:S01]  /*1780*/  @!P0 MOV R7, R4 ;  /* 0x0000000400078202 */ /* 0x000fe20000000f00 */
        /* <DEDUP_REMOVED lines=14> */
.L_x_1606:
[----:B------:R-:W1:Y:S01]  /*1870*/  LDCU.64 UR6, c[0x0][0x3b8] ;  /* 0x00007700ff0677ac */ /* 0x000e620008000a00 */
[----:B------:R-:W-:-:S05]  /*1880*/  IADD3 R2, PT, PT, R10, R11, RZ ;  /* 0x0000000b0a027210 */ /* 0x000fca0007ffe0ff */
[C---:B-1----:R-:W-:Y:S02]  /*1890*/  IMAD R0, R2.reuse, UR7, RZ ;  /* 0x0000000702007c24 */ /* 0x042fe4000f8e02ff */
[----:B------:R-:W-:-:S05]  /*18a0*/  IMAD.WIDE.U32 R2, R2, UR6, RZ ;  /* 0x0000000602027c25 */ /* 0x000fca000f8e00ff */
[----:B------:R-:W-:Y:S02]  /*18b0*/  IADD3 R6, PT, PT, R3, R0, RZ ;  /* 0x0000000003067210 */ /* 0x000fe40007ffe0ff */
[----:B------:R-:W-:-:S07]  /*18c0*/  MOV R5, R2 ;  /* 0x0000000200057202 */ /* 0x000fce0000000f00 */
.L_x_1607:
        /* <DEDUP_REMOVED lines=40> */
.L_x_1608:
[----:B------:R-:W1:Y:S01]  /*1b50*/  LDC.64 R138, c[0x0][0x3c0] ;  /* 0x0000f000ff8a7b82 */ /* 0x000e620000000a00 */
[----:B------:R-:W-:-:S05]  /*1b60*/  IADD3 R0, PT, PT, R10, R11, RZ ;  /* 0x0000000b0a007210 */ /* 0x000fca0007ffe0ff */
[C---:B-1----:R-:W-:Y:S02]  /*1b70*/  IMAD R4, R0.reuse, R139, RZ ;  /* 0x0000008b00047224 */ /* 0x042fe400078e02ff */
[----:B------:R-:W-:-:S05]  /*1b80*/  IMAD.WIDE.U32 R2, R0, R138, RZ ;  /* 0x0000008a00027225 */ /* 0x000fca00078e00ff */
[----:B------:R-:W-:Y:S02]  /*1b90*/  IADD3 R28, PT, PT, R3, R4, RZ ;  /* 0x00000004031c7210 */ /* 0x000fe40007ffe0ff */
[----:B------:R-:W-:-:S07]  /*1ba0*/  MOV R21, R2 ;  /* 0x0000000200157202 */ /* 0x000fce0000000f00 */
.L_x_1609:
[----:B------:R-:W-:Y:S01]  /*1bb0*/  SHF.R.U32.HI R123, RZ, 0x3, R124 ;  /* 0x00000003ff7b7819 */ /* 0x000fe2000001167c */
[----:B------:R-:W-:Y:S01]  /*1bc0*/  VIADD R26, R14, -UR15 ;  /* 0x8000000f0e1a7c36 */ /* 0x000fe20008000000 */
[----:B------:R-:W1:Y:S01]  /*1bd0*/  LDCU.64 UR4, c[0x0][0x3c8] ;  /* 0x00007900ff0477ac */ /* 0x000e620008000a00 */
[----:B------:R-:W-:Y:S01]  /*1be0*/  IMAD.SHL.U32 R32, R124, 0x8, RZ ;  /* 0x000000087c207824 */ /* 0x000fe200078e00ff */
[----:B------:R-:W-:Y:S01]  /*1bf0*/  SHF.R.S32.HI R29, RZ, 0x1f, R20 ;  /* 0x0000001fff1d7819 */ /* 0x000fe20000011414 */
[C---:B------:R-:W-:Y:S01]  /*1c00*/  VIADD R31, R123.reuse, 0x10 ;  /* 0x000000107b1f7836 */ /* 0x040fe20000000000 */
[CC--:B------:R-:W-:Y:S01]  /*1c10*/  ISETP.GE.AND P5, PT, R123.reuse, R26.reuse, PT ;  /* 0x0000001a7b00720c */ /* 0x0c0fe20003fa6270 */
[----:B------:R-:W-:Y:S01]  /*1c20*/  VIADD R2, R123, 0x20 ;  /* 0x000000207b027836 */ /* 0x000fe20000000000 */
[----:B------:R-:W-:Y:S01]  /*1c30*/  LOP3.LUT R30, R32, 0x38, RZ, 0xc0, !PT ;  /* 0x00000038201e7812 */ /* 0x000fe200078ec0ff */
[----:B------:R-:W2:Y:S01]  /*1c40*/  LDCU.128 UR8, c[0x0][0x3d0] ;  /* 0x00007a00ff0877ac */ /* 0x000ea20008000c00 */
[-C--:B------:R-:W-:Y:S01]  /*1c50*/  ISETP.GE.AND P4, PT, R31, R26.reuse, PT ;  /* 0x0000001a1f00720c */ /* 0x080fe20003f86270 */
[C---:B------:R-:W-:Y:S01]  /*1c60*/  VIADD R0, R123.reuse, 0x30 ;  /* 0x000000307b007836 */ /* 0x040fe20000000000 */
[-C--:B------:R-:W-:Y:S01]  /*1c70*/  ISETP.GE.AND P0, PT, R2, R26.reuse, PT ;  /* 0x0000001a0200720c */ /* 0x080fe20003f06270 */
[----:B------:R-:W-:Y:S01]  /*1c80*/  USHF.L.U32 UR18, UR14, 0x7, URZ ;  /* 0x000000070e127899 */ /* 0x000fe200080006ff */
[----:B------:R-:W-:Y:S01]  /*1c90*/  IADD3 R2, P1, PT, R30, R5, RZ ;  /* 0x000000051e027210 */ /* 0x000fe20007f3e0ff */
[----:B------:R-:W3:Y:S01]  /*1ca0*/  LDCU.64 UR12, c[0x0][0x388] ;  /* 0x00007100ff0c77ac */ /* 0x000ee20008000a00 */
[----:B------:R-:W-:Y:S01]  /*1cb0*/  ISETP.GE.AND P3, PT, R0, R26, PT ;  /* 0x0000001a0000720c */ /* 0x000fe20003f66270 */
[C---:B------:R-:W-:Y:S01]  /*1cc0*/  VIADD R0, R123.reuse, 0x40 ;  /* 0x000000407b007836 */ /* 0x040fe20000000000 */
[----:B------:R-:W-:Y:S01]  /*1cd0*/  IADD3.X R3, PT, PT, RZ, R6, RZ, P1, !PT ;  /* 0x00000006ff037210 */ /* 0x000fe20000ffe4ff */
[----:B------:R-:W4:Y:S01]  /*1ce0*/  @!P5 LDC.64 R10, c[0x0][0x3b0] ;  /* 0x0000ec00ff0adb82 */ /* 0x000f220000000a00 */
[----:B------:R-:W-:Y:S01]  /*1cf0*/  IADD3 R6, P1, PT, R30, R7, RZ ;  /* 0x000000071e067210 */ /* 0x000fe20007f3e0ff */
[----:B------:R-:W-:Y:S01]  /*1d00*/  USHF.R.U32.HI UR14, URZ, 0x19, UR14 ;  /* 0x00000019ff0e7899 */ /* 0x000fe2000801160e */
[C---:B------:R-:W-:Y:S01]  /*1d10*/  LOP3.LUT R33, R123.reuse, UR18, RZ, 0xfc, !PT ;  /* 0x000000127b217c12 */ /* 0x040fe2000f8efcff */
[----:B------:R-:W-:Y:S01]  /*1d20*/  IMAD.WIDE.U32 R4, R123, UR6, R2 ;  /* 0x000000067b047c25 */ /* 0x000fe2000f8e0002 */
[----:B------:R-:W-:Y:S01]  /*1d30*/  ISETP.GE.AND P2, PT, R0, R26, PT ;  /* 0x0000001a0000720c */ /* 0x000fe20003f46270 */
[----:B------:R5:W-:Y:S01]  /*1d40*/  STL [R1+0xc], R26 ;  /* 0x00000c1a01007387 */ /* 0x000be20000100800 */
[----:B------:R-:W-:Y:S01]  /*1d50*/  LEA.HI.SX32 R122, R227, 0xffffffff, 0x1b ;  /* 0xffffffffe37a7811 */ /* 0x000fe200078fdaff */
[----:B------:R-:W5:Y:S01]  /*1d60*/  @!P4 LDC.64 R12, c[0x0][0x3b0] ;  /* 0x0000ec00ff0ccb82 */ /* 0x000f620000000a00 */
[----:B------:R-:W-:Y:S01]  /*1d70*/  IMAD.X R7, RZ, RZ, R8, P1 ;  /* 0x000000ffff077224 */ /* 0x000fe200008e0608 */
[----:B------:R-:W-:Y:S01]  /*1d80*/  @!P4 IADD3 R8, P1, PT, R33, 0x10, RZ ;  /* 0x000000102108c810 */ /* 0x000fe20007f3e0ff */
[----:B------:R-:W-:Y:S01]  /*1d90*/  IMAD R5, R123, UR7, R5 ;  /* 0x000000077b057c24 */ /* 0x000fe2000f8e0205 */
[----:B------:R-:W-:Y:S01]  /*1da0*/  SHF.L.U32 R214, R124, 0x6, RZ ;  /* 0x000000067cd67819 */ /* 0x000fe200000006ff */
[C---:B-1----:R-:W-:Y:S01]  /*1db0*/  IMAD.WIDE.U32 R2, R22.reuse, UR4, R6 ;  /* 0x0000000416027c25 */ /* 0x042fe2000f8e0006 */
[----:B------:R-:W-:Y:S01]  /*1dc0*/  UMOV UR4, 0x400 ;  /* 0x0000040000047882 */ /* 0x000fe20000000000 */
[----:B------:R-:W-:Y:S01]  /*1dd0*/  SHF.R.U32.HI R121, RZ, 0x1, R124 ;  /* 0x00000001ff797819 */ /* 0x000fe2000001167c */
[----:B------:R-:W1:Y:S01]  /*1de0*/  @!P5 LDC.64 R16, c[0x0][0x380] ;  /* 0x0000e000ff10db82 */ /* 0x000e620000000a00 */
[----:B------:R-:W-:-:S02]  /*1df0*/  IMAD R3, R22, UR5, R3 ;  /* 0x0000000516037c24 */ /* 0x000fc4000f8e0203 */
[----:B--2---:R-:W-:Y:S02]  /*1e00*/  IMAD R0, R29, UR8, RZ ;  /* 0x000000081d007c24 */ /* 0x004fe4000f8e02ff */
[----:B------:R-:W-:Y:S02]  /*1e10*/  @!P4 IMAD.X R6, RZ, RZ, UR14, P1 ;  /* 0x0000000eff06ce24 */ /* 0x000fe400088e06ff */
[C---:B------:R-:W-:Y:S01]  /*1e20*/  IMAD R0, R20.reuse, UR9, R0 ;  /* 0x0000000914007c24 */ /* 0x040fe2000f8e0200 */
[----:B------:R-:W2:Y:S01]  /*1e30*/  @!P4 LDC.64 R18, c[0x0][0x380] ;  /* 0x0000e000ff12cb82 */ /* 0x000ea20000000a00 */
[----:B------:R-:W-:Y:S01]  /*1e40*/  IMAD.WIDE.U32 R4, R20, UR8, R4 ;  /* 0x0000000814047c25 */ /* 0x000fe2000f8e0004 */
[----:B------:R-:W-:Y:S02]  /*1e50*/  USHF.L.U32 UR8, UR6, 0x5, URZ ;  /* 0x0000000506087899 */ /* 0x000fe400080006ff */
[----:B------:R-:W-:Y:S01]  /*1e60*/  USHF.L.U32 UR9, UR6, 0x4, URZ ;  /* 0x0000000406097899 */ /* 0x000fe200080006ff */
[----:B----4-:R-:W-:Y:S01]  /*1e70*/  @!P5 IMAD R14, R10, UR14, RZ ;  /* 0x0000000e0a0edc24 */ /* 0x010fe2000f8e02ff */
[----:B---3--:R-:W-:Y:S01]  /*1e80*/  LEA R125, P1, R4, UR12, 0x1 ;  /* 0x0000000c047d7c11 */ /* 0x008fe2000f8208ff */
[----:B------:R-:W-:Y:S01]  /*1e90*/  IMAD.IADD R0, R5, 0x1, R0 ;  /* 0x0000000105007824 */ /* 0x000fe200078e0200 */
[----:B------:R-:W3:Y:S01]  /*1ea0*/  S2UR UR5, SR_CgaCtaId ;  /* 0x00000000000579c3 */ /* 0x000ee20000008800 */
[----:B-----5:R-:W-:Y:S01]  /*1eb0*/  @!P4 IMAD R6, R6, R12, RZ ;  /* 0x0000000c0606c224 */ /* 0x020fe200078e02ff */
[----:B------:R-:W-:Y:S01]  /*1ec0*/  USHF.L.U64.HI UR12, UR6, 0x4, UR7 ;  /* 0x00000004060c7899 */ /* 0x000fe20008010207 */
[C---:B------:R-:W-:Y:S01]  /*1ed0*/  @!P5 IMAD R14, R33.reuse, R11, R14 ;  /* 0x0000000b210ed224 */ /* 0x040fe200078e020e */
[----:B------:R-:W-:Y:S01]  /*1ee0*/  LEA.HI.X R252, R4, UR13, R0, 0x1, P1 ;  /* 0x0000000d04fc7c11 */ /* 0x000fe200088f0c00 */
[C---:B------:R-:W-:Y:S01]  /*1ef0*/  @!P4 IMAD R7, R8.reuse, R13, R6 ;  /* 0x0000000d0807c224 */ /* 0x040fe200078e0206 */
[----:B------:R-:W-:Y:S01]  /*1f00*/  STL [R1], R125 ;  /* 0x0000007d01007387 */ /* 0x000fe20000100800 */
[--C-:B------:R-:W-:Y:S01]  /*1f10*/  @!P5 IMAD.WIDE.U32 R10, R33, R10, R2.reuse ;  /* 0x0000000a210ad225 */ /* 0x100fe200078e0002 */
[----:B------:R-:W4:Y:S03]  /*1f20*/  @!P2 LDC.64 R24, c[0x0][0x380] ;  /* 0x0000e000ff18ab82 */ /* 0x000f260000000a00 */
[----:B------:R-:W-:Y:S01]  /*1f30*/  @!P4 IMAD.WIDE.U32 R8, R8, R12, R2 ;  /* 0x0000000c0808c225 */ /* 0x000fe200078e0002 */
[----:B-1----:R-:W-:-:S03]  /*1f40*/  @!P5 LEA R6, P6, R10, R16, 0x1 ;  /* 0x000000100a06d211 */ /* 0x002fc600078c08ff */
[----:B------:R-:W-:Y:S01]  /*1f50*/  @!P5 IMAD.IADD R0, R11, 0x1, R14 ;  /* 0x000000010b00d824 */ /* 0x000fe200078e020e */
[----:B------:R-:W1:Y:S01]  /*1f60*/  @!P0 LDC.64 R12, c[0x0][0x3b0] ;  /* 0x0000ec00ff0c8b82 */ /* 0x000e620000000a00 */
[----:B------:R-:W-:Y:S01]  /*1f70*/  LOP3.LUT R11, R32, 0x1f8, RZ, 0xc0, !PT ;  /* 0x000001f8200b7812 */ /* 0x000fe200078ec0ff */
[----:B------:R-:W-:Y:S01]  /*1f80*/  @!P4 IMAD.IADD R5, R9, 0x1, R7 ;  /* 0x000000010905c824 */ /* 0x000fe200078e0207 */
[----:B--2---:R-:W-:Y:S01]  /*1f90*/  @!P4 LEA R4, P1, R8, R18, 0x1 ;  /* 0x000000120804c211 */ /* 0x004fe200078208ff */
[----:B------:R-:W-:Y:S01]  /*1fa0*/  VIADD R9, R123, 0x50 ;  /* 0x000000507b097836 */ /* 0x000fe20000000000 */
[----:B------:R-:W-:Y:S01]  /*1fb0*/  @!P5 LEA.HI.X R7, R10, R17, R0, 0x1, P6 ;  /* 0x000000110a07d211 */ /* 0x000fe200030f0c00 */
[----:B------:R-:W-:Y:S01]  /*1fc0*/  IMAD.MOV.U32 R245, RZ, RZ, 0x20 ;  /* 0x00000020fff57424 */ /* 0x000fe200078e00ff */
[----:B------:R-:W-:Y:S01]  /*1fd0*/  LOP3.LUT R0, R11, 0x38, R124, 0x78, !PT ;  /* 0x000000380b007812 */ /* 0x000fe200078e787c */
[----:B------:R-:W2:Y:S01]  /*1fe0*/  @!P0 LDC.64 R16, c[0x0][0x380] ;  /* 0x0000e000ff108b82 */ /* 0x000ea20000000a00 */
[----:B---3--:R-:W-:Y:S01]  /*1ff0*/  ULEA UR5, UR5, UR4, 0x18 ;  /* 0x0000000405057291 */ /* 0x008fe2000f8ec0ff */
[----:B------:R-:W-:Y:S01]  /*2000*/  @!P4 LEA.HI.X R5, R8, R19, R5, 0x1, P1 ;  /* 0x000000130805c211 */ /* 0x000fe200008f0c05 */
[----:B------:R-:W-:Y:S01]  /*2010*/  VIADD R11, R123, 0x60 ;  /* 0x000000607b0b7836 */ /* 0x000fe20000000000 */
[----:B------:R-:W-:Y:S01]  /*2020*/  LOP3.LUT R0, R0, 0x1e00, R32, 0xf8, !PT ;  /* 0x00001e0000007812 */ /* 0x000fe200078ef820 */
[----:B------:R-:W-:Y:S01]  /*2030*/  USHF.L.U64.HI UR4, UR6, 0x5, UR7 ;  /* 0x0000000506047899 */ /* 0x000fe20008010207 */
[----:B------:R-:W-:Y:S01]  /*2040*/  @!P0 IADD3 R8, P1, PT, R33, 0x20, RZ ;  /* 0x0000002021088810 */ /* 0x000fe20007f3e0ff */
[----:B------:R-:W3:Y:S01]  /*2050*/  LDCU.64 UR6, c[0x0][0x390] ;  /* 0x00007200ff0677ac */ /* 0x000ee20008000a00 */
[----:B------:R-:W5:Y:S01]  /*2060*/  @!P3 LDC.64 R14, c[0x0][0x3b0] ;  /* 0x0000ec00ff0ebb82 */ /* 0x000f620000000a00 */
[----:B------:R-:W-:-:S02]  /*2070*/  LEA R226, R0, UR5, 0x1 ;  /* 0x0000000500e27c11 */ /* 0x000fc4000f8e08ff */
[----:B------:R-:W-:Y:S02]  /*2080*/  @!P0 IADD3.X R0, PT, PT, RZ, UR14, RZ, P1, !PT ;  /* 0x0000000eff008c10 */ /* 0x000fe40008ffe4ff */
[----:B------:R-:W-:Y:S01]  /*2090*/  ISETP.GE.AND P6, PT, R9, R26, PT ;  /* 0x0000001a0900720c */ /* 0x000fe20003fc6270 */
[----:B------:R-:W-:Y:S01]  /*20a0*/  @!PT LDS RZ, [RZ] ;  /* 0x00000000fffff984 */ /* 0x000fe20000000800 */
[----:B------:R-:W-:Y:S01]  /*20b0*/  @!PT LDS RZ, [RZ] ;  /* 0x00000000fffff984 */ /* 0x000fe20000000800 */
[----:B------:R-:W-:Y:S01]  /*20c0*/  @!PT LDS RZ, [RZ] ;  /* 0x00000000fffff984 */ /* 0x000fe20000000800 */
[----:B------:R-:W-:Y:S01]  /*20d0*/  @!P5 LDGSTS.E.BYPASS.LTC128B.128 [R226], desc[UR16][R6.64] ;  /* 0x0000000006e2dfae */ /* 0x000fe2000b981a10 */
[----:B------:R-:W-:Y:S01]  /*20e0*/  @!P3 IADD3 R10, P1, PT, R33, 0x30, RZ ;  /* 0x00000030210ab810 */ /* 0x000fe20007f3e0ff */
[----:B------:R-:W3:Y:S01]  /*20f0*/  @!P2 LDC.64 R18, c[0x0][0x3b0] ;  /* 0x0000ec00ff12ab82 */ /* 0x000ee20000000a00 */
[----:B-1----:R-:W-:Y:S01]  /*2100*/  @!P0 IMAD R0, R0, R12, RZ ;  /* 0x0000000c00008224 */ /* 0x002fe200078e02ff */
[----:B------:R1:W-:Y:S01]  /*2110*/  @!P5 LDGSTS.E.BYPASS.LTC128B.128 [R226+0x4000], desc[UR16][R6.64+0x80] ;  /* 0x0400008006e2dfae */ /* 0x0003e2000b981a10 */
[----:B------:R-:W-:Y:S02]  /*2120*/  ISETP.GE.AND P5, PT, R11, R26, PT ;  /* 0x0000001a0b00720c */ /* 0x000fe40003fa6270 */
[----:B------:R-:W-:Y:S01]  /*2130*/  @!P0 IMAD R0, R8, R13, R0 ;  /* 0x0000000d08008224 */ /* 0x000fe200078e0200 */
[----:B------:R-:W-:Y:S02]  /*2140*/  @!P4 LDGSTS.E.BYPASS.LTC128B.128 [R226+0x800], desc[UR16][R4.64] ;  /* 0x0080000004e2cfae */ /* 0x000fe4000b981a10 */
[----:B------:R-:W4:Y:S02]  /*2150*/  @!P3 LDC.64 R22, c[0x0][0x380] ;  /* 0x0000e000ff16bb82 */ /* 0x000f240000000a00 */
[----:B------:R2:W-:Y:S01]  /*2160*/  @!P4 LDGSTS.E.BYPASS.LTC128B.128 [R226+0x4800], desc[UR16][R4.64+0x80] ;  /* 0x0480008004e2cfae */ /* 0x0005e2000b981a10 */
[----:B-1----:R-:W-:-:S02]  /*2170*/  @!P3 IMAD.X R7, RZ, RZ, UR14, P1 ;  /* 0x0000000eff07be24 */ /* 0x002fc400088e06ff */
[----:B--2---:R-:W-:Y:S01]  /*2180*/  @!P0 IMAD.WIDE.U32 R4, R8, R12, R2 ;  /* 0x0000000c08048225 */ /* 0x004fe200078e0002 */
[----:B------:R-:W-:-:S03]  /*2190*/  @!P2 IADD3 R8, P4, PT, R33, 0x40, RZ ;  /* 0x000000402108a810 */ /* 0x000fc60007f9e0ff */
[----:B------:R-:W-:Y:S01]  /*21a0*/  VIADD R12, R123, 0x70 ;  /* 0x000000707b0c7836 */ /* 0x000fe20000000000 */
[----:B------:R-:W-:Y:S01]  /*21b0*/  @!P0 LEA R6, P1, R4, R16, 0x1 ;  /* 0x0000001004068211 */ /* 0x000fe200078208ff */
[----:B------:R-:W-:Y:S02]  /*21c0*/  @!P0 IMAD.IADD R5, R5, 0x1, R0 ;  /* 0x0000000105058824 */ /* 0x000fe400078e0200 */
[----:B------:R-:W-:Y:S01]  /*21d0*/  @!P2 IMAD.X R9, RZ, RZ, UR14, P4 ;  /* 0x0000000eff09ae24 */ /* 0x000fe2000a0e06ff */
[----:B------:R-:W-:Y:S01]  /*21e0*/  ISETP.GE.AND P4, PT, R12, R26, PT ;  /* 0x0000001a0c00720c */ /* 0x000fe20003f86270 */
[----:B-----5:R-:W-:Y:S01]  /*21f0*/  @!P3 IMAD R0, R7, R14, RZ ;  /* 0x0000000e0700b224 */ /* 0x020fe200078e02ff */
[----:B------:R-:W-:Y:S01]  /*2200*/  @!P0 LEA.HI.X R7, R4, R17, R5, 0x1, P1 ;  /* 0x0000001104078211 */ /* 0x000fe200008f0c05 */
[----:B---3--:R-:W-:Y:S01]  /*2210*/  @!P2 IMAD R4, R9, R18, RZ ;  /* 0x000000120904a224 */ /* 0x008fe200078e02ff */
[----:B------:R-:W1:Y:S01]  /*2220*/  @!P6 LDC.64 R12, c[0x0][0x3b0] ;  /* 0x0000ec00ff0ceb82 */ /* 0x000e620000000a00 */
[----:B------:R-:W-:-:S02]  /*2230*/  @!P3 IMAD R0, R10, R15, R0 ;  /* 0x0000000f0a00b224 */ /* 0x000fc400078e0200 */
[----:B------:R-:W-:Y:S01]  /*2240*/  @!P3 IMAD.WIDE.U32 R10, R10, R14, R2 ;  /* 0x0000000e0a0ab225 */ /* 0x000fe200078e0002 */
[----:B------:R-:W-:Y:S03]  /*2250*/  @!P0 LDGSTS.E.BYPASS.LTC128B.128 [R226+0x1000], desc[UR16][R6.64] ;  /* 0x0100000006e28fae */ /* 0x000fe6000b981a10 */
[C---:B------:R-:W-:Y:S01]  /*2260*/  @!P2 IMAD R9, R8.reuse, R19, R4 ;  /* 0x000000130809a224 */ /* 0x040fe200078e0204 */
[----:B------:R-:W2:Y:S01]  /*2270*/  @!P5 LDC.64 R14, c[0x0][0x3b0] ;  /* 0x0000ec00ff0edb82 */ /* 0x000ea20000000a00 */
[----:B------:R-:W-:Y:S01]  /*2280*/  @!P2 IMAD.WIDE.U32 R4, R8, R18, R2 ;  /* 0x000000120804a225 */ /* 0x000fe200078e0002 */
[----:B------:R3:W-:Y:S01]  /*2290*/  @!P0 LDGSTS.E.BYPASS.LTC128B.128 [R226+0x5000], desc[UR16][R6.64+0x80] ;  /* 0x0500008006e28fae */ /* 0x0007e2000b981a10 */
[----:B------:R-:W-:Y:S02]  /*22a0*/  @!P3 IADD3 R0, PT, PT, R11, R0, RZ ;  /* 0x000000000b00b210 */ /* 0x000fe40007ffe0ff */
[----:B------:R-:W-:Y:S01]  /*22b0*/  @!P2 IMAD.IADD R5, R5, 0x1, R9 ;  /* 0x000000010505a824 */ /* 0x000fe200078e0209 */
[----:B----4-:R-:W-:-:S02]  /*22c0*/  @!P3 LEA R8, P1, R10, R22, 0x1 ;  /* 0x000000160a08b211 */ /* 0x010fc400078208ff */
[----:B------:R-:W4:Y:S02]  /*22d0*/  @!P5 LDC.64 R26, c[0x0][0x380] ;  /* 0x0000e000ff1adb82 */ /* 0x000f240000000a00 */
[----:B------:R-:W-:Y:S02]  /*22e0*/  @!P3 LEA.HI.X R9, R10, R23, R0, 0x1, P1 ;  /* 0x000000170a09b211 */ /* 0x000fe400008f0c00 */
[----:B------:R-:W-:-:S03]  /*22f0*/  @!P5 IADD3 R10, P1, PT, R33, 0x60, RZ ;  /* 0x00000060210ad810 */ /* 0x000fc60007f3e0ff */
[----:B------:R-:W-:Y:S01]  /*2300*/  @!P3 LDGSTS.E.BYPASS.LTC128B.128 [R226+0x1800], desc[UR16][R8.64] ;  /* 0x0180000008e2bfae */ /* 0x000fe2000b981a10 */
[----:B------:R-:W5:Y:S03]  /*2310*/  @!P4 LDC.64 R16, c[0x0][0x3b0] ;  /* 0x0000ec00ff10cb82 */ /* 0x000f660000000a00 */
[----:B------:R1:W-:Y:S05]  /*2320*/  @!P3 LDGSTS.E.BYPASS.LTC128B.128 [R226+0x5800], desc[UR16][R8.64+0x80] ;  /* 0x0580008008e2bfae */ /* 0x0003ea000b981a10 */
[----:B------:R-:W5:Y:S01]  /*2330*/  @!P4 LDC.64 R22, c[0x0][0x380] ;  /* 0x0000e000ff16cb82 */ /* 0x000f620000000a00 */
[----:B---3--:R-:W-:-:S04]  /*2340*/  @!P2 LEA R6, P0, R4, R24, 0x1 ;  /* 0x000000180406a211 */ /* 0x008fc800078008ff */
[----:B------:R-:W-:Y:S01]  /*2350*/  @!P2 LEA.HI.X R7, R4, R25, R5, 0x1, P0 ;  /* 0x000000190407a211 */ /* 0x000fe200000f0c05 */
[----:B------:R-:W-:Y:S01]  /*2360*/  @!P5 IMAD.X R5, RZ, RZ, UR14, P1 ;  /* 0x0000000eff05de24 */ /* 0x000fe200088e06ff */
[C---:B------:R-:W-:Y:S01]  /*2370*/  @!P6 IADD3 R4, P0, PT, R33.reuse, 0x50, RZ ;  /* 0x000000502104e810 */ /* 0x040fe20007f1e0ff */
[----:B------:R-:W3:Y:S02]  /*2380*/  @!P6 LDC.64 R24, c[0x0][0x380] ;  /* 0x0000e000ff18eb82 */ /* 0x000ee40000000a00 */
[----:B------:R-:W-:Y:S02]  /*2390*/  @!P2 LDGSTS.E.BYPASS.LTC128B.128 [R226+0x2000], desc[UR16][R6.64] ;  /* 0x0200000006e2afae */ /* 0x000fe4000b981a10 */
[----:B------:R-:W-:Y:S01]  /*23a0*/  @!P6 IMAD.X R0, RZ, RZ, UR14, P0 ;  /* 0x0000000eff00ee24 */ /* 0x000fe200080e06ff */
[----:B------:R-:W-:Y:S01]  /*23b0*/  IADD3 R18, P0, PT, R30, R21, RZ ;  /* 0x000000151e127210 */ /* 0x000fe20007f1e0ff */
[----:B------:R4:W-:Y:S02]  /*23c0*/  @!P2 LDGSTS.E.BYPASS.LTC128B.128 [R226+0x6000], desc[UR16][R6.64+0x80] ;  /* 0x0600008006e2afae */ /* 0x0009e4000b981a10 */
[----:B-1----:R-:W-:Y:S01]  /*23d0*/  @!P6 IMAD R0, R0, R12, RZ ;  /* 0x0000000c0000e224 */ /* 0x002fe200078e02ff */
[----:B------:R-:W-:Y:S01]  /*23e0*/  @!P4 IADD3 R8, P1, PT, R33, 0x70, RZ ;  /* 0x000000702108c810 */ /* 0x000fe20007f3e0ff */
[----:B------:R-:W-:-:S02]  /*23f0*/  IMAD.X R19, RZ, RZ, R28, P0 ;  /* 0x000000ffff137224 */ /* 0x000fc400000e061c */
[----:B------:R-:W-:Y:S02]  /*2400*/  @!P6 IMAD R9, R4, R13, R0 ;  /* 0x0000000d0409e224 */ /* 0x000fe400078e0200 */
[----:B--2---:R-:W-:-:S04]  /*2410*/  @!P5 IMAD R0, R5, R14, RZ ;  /* 0x0000000e0500d224 */ /* 0x004fc800078e02ff */
[----:B------:R-:W-:Y:S02]  /*2420*/  @!P5 IMAD R0, R10, R15, R0 ;  /* 0x0000000f0a00d224 */ /* 0x000fe400078e0200 */
[----:B----4-:R-:W-:-:S04]  /*2430*/  @!P6 IMAD.WIDE.U32 R6, R4, R12, R2 ;  /* 0x0000000c0406e225 */ /* 0x010fc800078e0002 */
[----:B------:R-:W-:Y:S01]  /*2440*/  @!P5 IMAD.WIDE.U32 R4, R10, R14, R2 ;  /* 0x0000000e0a04d225 */ /* 0x000fe200078e0002 */
[----:B---3--:R-:W-:-:S03]  /*2450*/  @!P6 LEA R14, P2, R6, R24, 0x1 ;  /* 0x00000018060ee211 */ /* 0x008fc600078408ff */
[----:B------:R-:W-:Y:S01]  /*2460*/  @!P4 IMAD.X R10, RZ, RZ, UR14, P1 ;  /* 0x0000000eff0ace24 */ /* 0x000fe200088e06ff */
[----:B------:R-:W-:Y:S01]  /*2470*/  @!P5 IADD3 R0, PT, PT, R5, R0, RZ ;  /* 0x000000000500d210 */ /* 0x000fe20007ffe0ff */
[----:B------:R-:W-:Y:S01]  /*2480*/  @!P6 IMAD.IADD R9, R7, 0x1, R9 ;  /* 0x000000010709e824 */ /* 0x000fe200078e0209 */
[----:B------:R-:W-:Y:S01]  /*2490*/  @!P5 LEA R12, P1, R4, R26, 0x1 ;  /* 0x0000001a040cd211 */ /* 0x000fe200078208ff */
[-C--:B-----5:R-:W-:Y:S02]  /*24a0*/  @!P4 IMAD R5, R10, R16.reuse, RZ ;  /* 0x000000100a05c224 */ /* 0x0a0fe400078e02ff */
[----:B------:R-:W-:Y:S01]  /*24b0*/  @!P4 IMAD.WIDE.U32 R2, R8, R16, R2 ;  /* 0x000000100802c225 */ /* 0x000fe200078e0002 */
[----:B------:R-:W-:Y:S02]  /*24c0*/  @!P5 LEA.HI.X R13, R4, R27, R0, 0x1, P1 ;  /* 0x0000001b040dd211 */ /* 0x000fe400008f0c00 */
[----:B------:R-:W-:Y:S01]  /*24d0*/  @!P6 LEA.HI.X R15, R6, R25, R9, 0x1, P2 ;  /* 0x00000019060fe211 */ /* 0x000fe200010f0c09 */
[----:B------:R-:W-:Y:S01]  /*24e0*/  IMAD R0, R122, -0x20, R68 ;  /* 0xffffffe07a007824 */ /* 0x000fe200078e0244 */
[----:B------:R-:W-:Y:S01]  /*24f0*/  @!P4 LEA R10, P0, R2, R22, 0x1 ;  /* 0x00000016020ac211 */ /* 0x000fe200078008ff */
[----:B------:R-:W-:Y:S01]  /*2500*/  @!P4 IMAD R4, R8, R17, R5 ;  /* 0x000000110804c224 */ /* 0x000fe200078e0205 */
[----:B------:R-:W-:Y:S01]  /*2510*/  SHF.R.S32.HI R17, RZ, 0x1f, R122 ;  /* 0x0000001fff117819 */ /* 0x000fe2000001147a */
[----:B------:R-:W-:Y:S01]  /*2520*/  IMAD.SHL.U32 R16, R138, 0x20, RZ ;  /* 0x000000208a107824 */ /* 0x000fe200078e00ff */
[-C--:B------:R-:W-:Y:S01]  /*2530*/  ISETP.GE.AND P3, PT, R123, R0.reuse, PT ;  /* 0x000000007b00720c */ /* 0x080fe20003f66270 */
[----:B------:R-:W-:Y:S01]  /*2540*/  @!P4 IMAD.IADD R4, R3, 0x1, R4 ;  /* 0x000000010304c824 */ /* 0x000fe200078e0204 */
[CC--:B------:R-:W-:Y:S01]  /*2550*/  ISETP.GE.AND P2, PT, R31.reuse, R0.reuse, PT ;  /* 0x000000001f00720c */ /* 0x0c0fe20003f46270 */
[----:B------:R-:W-:Y:S01]  /*2560*/  @!P6 LDGSTS.E.BYPASS.LTC128B.128 [R226+0x2800], desc[UR16][R14.64] ;  /* 0x028000000ee2efae */ /* 0x000fe2000b981a10 */
[----:B------:R-:W-:Y:S01]  /*2570*/  ISETP.GE.AND P1, PT, R31, R0, PT ;  /* 0x000000001f00720c */ /* 0x000fe20003f26270 */
[----:B------:R-:W-:Y:S01]  /*2580*/  IMAD R0, R122, UR4, RZ ;  /* 0x000000047a007c24 */ /* 0x000fe2000f8e02ff */
[----:B------:R-:W-:Y:S01]  /*2590*/  @!P4 LEA.HI.X R11, R2, R23, R4, 0x1, P0 ;  /* 0x00000017020bc211 */ /* 0x000fe200000f0c04 */
[----:B------:R-:W-:Y:S01]  /*25a0*/  IMAD.WIDE.U32 R2, R122, UR8, RZ ;  /* 0x000000087a027c25 */ /* 0x000fe2000f8e00ff */
[----:B------:R-:W-:Y:S01]  /*25b0*/  SHF.L.U64.HI R6, R138, 0x5, R139 ;  /* 0x000000058a067819 */ /* 0x000fe2000001028b */
[----:B------:R-:W-:Y:S01]  /*25c0*/  @!P6 LDGSTS.E.BYPASS.LTC128B.128 [R226+0x6800], desc[UR16][R14.64+0x80] ;  /* 0x068000800ee2efae */ /* 0x000fe2000b981a10 */
[----:B------:R-:W-:Y:S01]  /*25d0*/  LOP3.LUT P6, RZ, R124, 0x2, RZ, 0xc0, !PT ;  /* 0x000000027cff7812 */ /* 0x000fe200078cc0ff */
[----:B------:R-:W-:-:S02]  /*25e0*/  IMAD R0, R17, UR8, R0 ;  /* 0x0000000811007c24 */ /* 0x000fc4000f8e0200 */
[----:B------:R-:W-:Y:S01]  /*25f0*/  @!P3 LEA R8, P0, R2, R125, 0x1 ;  /* 0x0000007d0208b211 */ /* 0x000fe200078008ff */
[----:B------:R-:W-:Y:S01]  /*2600*/  IMAD R6, R6, R122, RZ ;  /* 0x0000007a06067224 */ /* 0x000fe200078e02ff */
[----:B------:R-:W-:Y:S01]  /*2610*/  @!P5 LDGSTS.E.BYPASS.LTC128B.128 [R226+0x3000], desc[UR16][R12.64] ;  /* 0x030000000ce2dfae */ /* 0x000fe2000b981a10 */
[----:B------:R-:W-:Y:S02]  /*2620*/  IMAD.IADD R0, R3, 0x1, R0 ;  /* 0x0000000103007824 */ /* 0x000fe400078e0200 */
[----:B------:R-:W-:Y:S01]  /*2630*/  IMAD.WIDE.U32 R4, R123, R138, R18 ;  /* 0x0000008a7b047225 */ /* 0x000fe200078e0012 */
[----:B------:R-:W-:Y:S02]  /*2640*/  @!P5 LDGSTS.E.BYPASS.LTC128B.128 [R226+0x7000], desc[UR16][R12.64+0x80] ;  /* 0x070000800ce2dfae */ /* 0x000fe4000b981a10 */
[C---:B------:R-:W-:Y:S01]  /*2650*/  @!P3 LEA.HI.X R9, R2.reuse, R252, R0, 0x1, P0 ;  /* 0x000000fc0209b211 */ /* 0x040fe200000f0c00 */
[----:B------:R-:W-:Y:S01]  /*2660*/  IMAD R18, R17, R16, R6 ;  /* 0x0000001011127224 */ /* 0x000fe200078e0206 */
[----:B------:R-:W-:Y:S01]  /*2670*/  @!P2 IADD3 R7, P0, PT, R2, UR9, RZ ;  /* 0x000000090207ac10 */ /* 0x000fe2000ff1e0ff */
[----:B------:R-:W-:Y:S01]  /*2680*/  @!P4 LDGSTS.E.BYPASS.LTC128B.128 [R226+0x3800], desc[UR16][R10.64] ;  /* 0x038000000ae2cfae */ /* 0x000fe2000b981a10 */
[----:B------:R-:W-:-:S02]  /*2690*/  IMAD.MOV.U32 R2, RZ, RZ, R4 ;  /* 0x000000ffff027224 */ /* 0x000fc400078e0004 */
[----:B------:R-:W-:Y:S01]  /*26a0*/  @!P2 IADD3.X R0, PT, PT, R0, UR12, RZ, P0, !PT ;  /* 0x0000000c0000ac10 */ /* 0x000fe200087fe4ff */
[----:B------:R-:W-:Y:S01]  /*26b0*/  @!P4 LDGSTS.E.BYPASS.LTC128B.128 [R226+0x7800], desc[UR16][R10.64+0x80] ;  /* 0x078000800ae2cfae */ /* 0x000fe2000b981a10 */
[----:B------:R-:W-:Y:S01]  /*26c0*/  @!P2 LEA R6, P0, R7, R125, 0x1 ;  /* 0x0000007d0706a211 */ /* 0x000fe200078008ff */
[----:B------:R-:W-:Y:S02]  /*26d0*/  IMAD R4, R29, UR10, RZ ;  /* 0x0000000a1d047c24 */ /* 0x000fe4000f8e02ff */
[----:B------:R-:W-:Y:S01]  /*26e0*/  @!P3 LDGSTS.E.BYPASS.LTC128B.128 [R226+0x8000], desc[UR16][R8.64] ;  /* 0x0800000008e2bfae */ /* 0x000fe2000b981a10 */
[----:B------:R-:W-:Y:S01]  /*26f0*/  @!P2 LEA.HI.X R7, R7, R252, R0, 0x1, P0 ;  /* 0x000000fc0707a211 */ /* 0x000fe200000f0c00 */
[----:B------:R-:W-:Y:S02]  /*2700*/  IMAD R3, R123, R139, R5 ;  /* 0x0000008b7b037224 */ /* 0x000fe400078e0205 */
[----:B------:R1:W-:Y:S01]  /*2710*/  @!P3 LDGSTS.E.BYPASS.LTC128B.128 [R226+0x9000], desc[UR16][R8.64+0x80] ;  /* 0x0900008008e2bfae */ /* 0x0003e2000b981a10 */
[----:B------:R-:W-:-:S02]  /*2720*/  IMAD R17, R20, UR11, R4 ;  /* 0x0000000b14117c24 */ /* 0x000fc4000f8e0204 */
[----:B------:R-:W-:Y:S01]  /*2730*/  IMAD.WIDE.U32 R4, R20, UR10, R2 ;  /* 0x0000000a14047c25 */ /* 0x000fe2000f8e0002 */
[----:B------:R-:W-:Y:S03]  /*2740*/  @!P2 LDGSTS.E.BYPASS.LTC128B.128 [R226+0x8800], desc[UR16][R6.64] ;  /* 0x0880000006e2afae */ /* 0x000fe6000b981a10 */
[----:B------:R-:W-:Y:S01]  /*2750*/  IMAD.WIDE.U32 R2, R16, R122, RZ ;  /* 0x0000007a10027225 */ /* 0x000fe200078e00ff */
[----:B------:R2:W-:Y:S01]  /*2760*/  @!P2 LDGSTS.E.BYPASS.LTC128B.128 [R226+0x9800], desc[UR16][R6.64+0x80] ;  /* 0x0980008006e2afae */ /* 0x0005e2000b981a10 */
[----:B------:R-:W-:Y:S01]  /*2770*/  LEA R251, P0, R4, UR6, 0x1 ;  /* 0x0000000604fb7c11 */ /* 0x000fe2000f8008ff */
[----:B------:R-:W3:Y:S01]  /*2780*/  LDCU UR6, c[0x0][0x50c] ;  /* 0x0000a180ff0677ac */ /* 0x000ee20008000800 */
[----:B------:R-:W-:Y:S01]  /*2790*/  IMAD.IADD R0, R5, 0x1, R17 ;  /* 0x0000000105007824 */ /* 0x000fe200078e0211 */
[----:B------:R-:W0:Y:S01]  /*27a0*/  LDGDEPBAR ;  /* 0x00000000000079af */ /* 0x000e220000000000 */
[----:B------:R-:W-:Y:S01]  /*27b0*/  LOP3.LUT R5, R214, 0x1c0, RZ, 0xc0, !PT ;  /* 0x000001c0d6057812 */ /* 0x000fe200078ec0ff */
[----:B------:R-:W-:-:S02]  /*27c0*/  IMAD.IADD R3, R3, 0x1, R18 ;  /* 0x0000000103037824 */ /* 0x000fc400078e0212 */
[----:B------:R-:W-:Y:S02]  /*27d0*/  LEA.HI.X R250, R4, UR7, R0, 0x1, P0 ;  /* 0x0000000704fa7c11 */ /* 0x000fe400080f0c00 */
[----:B------:R-:W-:Y:S02]  /*27e0*/  LOP3.LUT R0, R5, 0x38, R32, 0xf8, !PT ;  /* 0x0000003805007812 */ /* 0x000fe400078ef820 */
[----:B------:R-:W-:Y:S02]  /*27f0*/  @!P1 LEA R5, P0, R138, R2, 0x4 ;  /* 0x000000028a059211 */ /* 0x000fe400078020ff */
[C---:B------:R-:W-:Y:S02]  /*2800*/  LOP3.LUT R121, R0.reuse, 0x8, R121, 0x78, !PT ;  /* 0x0000000800797812 */ /* 0x040fe400078e7879 */
[----:B------:R-:W-:Y:S01]  /*2810*/  LOP3.LUT R0, R0, 0x8, R124, 0x78, !PT ;  /* 0x0000000800007812 */ /* 0x000fe200078e787c */
[----:B-1----:R-:W-:-:S05]  /*2820*/  IMAD.SHL.U32 R8, R124, 0x20, RZ ;  /* 0x000000207c087824 */ /* 0x002fca00078e00ff */
[----:B------:R-:W-:Y:S02]  /*2830*/  LOP3.LUT R8, R8, 0x7c00, RZ, 0xc0, !PT ;  /* 0x00007c0008087812 */ /* 0x000fe400078ec0ff */
[----:B--2---:R-:W-:Y:S01]  /*2840*/  @!P3 LEA R6, P2, R2, R251, 0x1 ;  /* 0x000000fb0206b211 */ /* 0x004fe200078408ff */
[----:B------:R-:W-:-:S04]  /*2850*/  DEPBAR.LE SB0, 0x0 ;  /* 0x000080000000791a */ /* 0x000fc80000000000 */
[----:B------:R-:W-:Y:S01]  /*2860*/  @!P3 LEA.HI.X R7, R2, R250, R3, 0x1, P2 ;  /* 0x000000fa0207b211 */ /* 0x000fe200010f0c03 */
[----:B------:R-:W-:Y:S01]  /*2870*/  BAR.SYNC.DEFER_BLOCKING 0x0 ;  /* 0x0000000000007b1d */ /* 0x000fe20000010000 */
[----:B------:R-:W-:Y:S02]  /*2880*/  LOP3.LUT R2, R214, 0x200, RZ, 0xc0, !PT ;  /* 0x00000200d6027812 */ /* 0x000fe400078ec0ff */
[----:B------:R-:W-:Y:S02]  /*2890*/  @!P1 LEA.HI.X R3, R138, R3, R139, 0x4, P0 ;  /* 0x000000038a039211 */ /* 0x000fe400000f248b */
[----:B------:R-:W-:Y:S02]  /*28a0*/  @!P1 LEA R4, P0, R5, R251, 0x1 ;  /* 0x000000fb05049211 */ /* 0x000fe400078008ff */
[----:B------:R-:W-:Y:S02]  /*28b0*/  LOP3.LUT R214, R214, 0x400, RZ, 0xc0, !PT ;  /* 0x00000400d6d67812 */ /* 0x000fe400078ec0ff */
[----:B------:R-:W-:-:S02]  /*28c0*/  IADD3 R2, PT, PT, R121, R2, R8 ;  /* 0x0000000279027210 */ /* 0x000fc40007ffe008 */
[----:B------:R-:W-:Y:S01]  /*28d0*/  @!P1 LEA.HI.X R5, R5, R250, R3, 0x1, P0 ;  /* 0x000000fa05059211 */ /* 0x000fe200000f0c03 */
[----:B------:R-:W-:Y:S01]  /*28e0*/  IMAD R214, R0, 0x2, R214 ;  /* 0x0000000200d67824 */ /* 0x000fe200078e02d6 */
[----:B------:R-:W-:Y:S01]  /*28f0*/  LEA R213, R2, UR5, 0x1 ;  /* 0x0000000502d57c11 */ /* 0x000fe2000f8e08ff */
[----:B------:R-:W-:-:S05]  /*2900*/  IMAD.MOV.U32 R3, RZ, RZ, 0x10 ;  /* 0x00000010ff037424 */ /* 0x000fca00078e00ff */
[----:B------:R-:W-:Y:S02]  /*2910*/  SEL R3, R3, 0xfffffff0, !P6 ;  /* 0xfffffff003037807 */ /* 0x000fe40007000000 */
[----:B------:R-:W-:Y:S01]  /*2920*/  LOP3.LUT P6, RZ, R124, 0x4, RZ, 0xc0, !PT ;  /* 0x000000047cff7812 */ /* 0x000fe200078cc0ff */
[----:B------:R-:W-:Y:S01]  /*2930*/  @!PT LDS RZ, [RZ] ;  /* 0x00000000fffff984 */ /* 0x000fe20000000800 */
[----:B------:R-:W-:Y:S01]  /*2940*/  @!PT LDS RZ, [RZ] ;  /* 0x00000000fffff984 */ /* 0x000fe20000000800 */
[----:B------:R-:W-:Y:S01]  /*2950*/  @!PT LDS RZ, [RZ] ;  /* 0x00000000fffff984 */ /* 0x000fe20000000800 */
[----:B------:R-:W-:Y:S03]  /*2960*/  @!P3 LDGSTS.E.BYPASS.LTC128B.128 [R226+0xa000], desc[UR16][R6.64] ;  /* 0x0a00000006e2bfae */ /* 0x000fe6000b981a10 */
[----:B------:R-:W-:Y:S01]  /*2970*/  SEL R120, R245, 0xffffffe0, !P6 ;  /* 0xffffffe0f5787807 */ /* 0x000fe20007000000 */
[----:B------:R-:W-:Y:S04]  /*2980*/  @!P3 LDGSTS.E.BYPASS.LTC128B.128 [R226+0xb000], desc[UR16][R6.64+0x80] ;  /* 0x0b00008006e2bfae */ /* 0x000fe8000b981a10 */
[--C-:B------:R-:W-:Y:S01]  /*2990*/  IMAD R2, R120, 0x2, R213.reuse ;  /* 0x0000000278027824 */ /* 0x100fe200078e02d5 */
[----:B------:R-:W-:Y:S03]  /*29a0*/  @P3 STS.128 [R226+0xa000], RZ ;  /* 0x00a000ffe2003388 */ /* 0x000fe60000000c00 */
[C---:B------:R-:W-:Y:S01]  /*29b0*/  IMAD R216, R3.reuse, 0x2, R2 ;  /* 0x0000000203d87824 */ /* 0x040fe200078e0202 */
        /* <DEDUP_REMOVED lines=10> */
[----:B------:R-:W4:Y:S04]  /*2a60*/  LDSM.16.M88.4 R12, [R213+0x2000] ;  /* 0x00200000d50c783b */ /* 0x000f280000000200 */
[----:B------:R-:W5:Y:S04]  /*2a70*/  LDSM.16.M88.4 R40, [R214+UR5+0x8800] ;  /* 0x00880005d628783b */ /* 0x000f680008000200 */
[----:B------:R-:W-:Y:S04]  /*2a80*/  LDSM.16.M88.4 R28, [R2] ;  /* 0x00000000021c783b */ /* 0x000fe80000000200 */
[----:B------:R-:W-:Y:S01]  /*2a90*/  LDSM.16.M88.4 R36, [R216] ;  /* 0x00000000d824783b */ /* 0x000fe20000000200 */
[----:B-1----:R-:W-:Y:S01]  /*2aa0*/  IADD3 R4, PT, PT, R214, UR5, RZ ;  /* 0x00000005d6047c10 */ /* 0x002fe2000fffe0ff */
[----:B------:R-:W-:-:S02]  /*2ab0*/  IMAD R5, R3, 0x2, R213 ;  /* 0x0000000203057824 */ /* 0x000fc400078e02d5 */
[----:B------:R-:W-:Y:S02]  /*2ac0*/  LDSM.16.M88.4 R116, [R214+UR5+0x9000] ;  /* 0x00900005d674783b */ /* 0x000fe40008000200 */
[--C-:B------:R-:W-:Y:S02]  /*2ad0*/  IMAD R6, R3, 0x2, R4.reuse ;  /* 0x0000000203067824 */ /* 0x100fe400078e0204 */
[----:B------:R-:W-:Y:S01]  /*2ae0*/  LDSM.16.M88.4 R24, [R5] ;  /* 0x000000000518783b */ /* 0x000fe20000000200 */
[----:B------:R-:W-:-:S03]  /*2af0*/  IMAD R0, R120, 0x2, R4 ;  /* 0x0000000278007824 */ /* 0x000fc600078e0204 */
[----:B------:R-:W1:Y:S02]  /*2b00*/  LDSM.16.M88.4 R48, [R6+0x8000] ;  /* 0x008000000630783b */ /* 0x000e640000000200 */
[----:B------:R-:W-:Y:S02]  /*2b10*/  LEA R215, R3, R0, 0x1 ;  /* 0x0000000003d77211 */ /* 0x000fe400078e08ff */
[----:B------:R-:W3:Y:S04]  /*2b20*/  LDSM.16.M88.4 R64, [R0+0x8000] ;  /* 0x008000000040783b */ /* 0x000ee80000000200 */
[----:B------:R-:W3:Y:S01]  /*2b30*/  LDSM.16.M88.4 R8, [R5+0x2000] ;  /* 0x002000000508783b */ /* 0x000ee20000000200 */
[-C--:B--2---:R-:W-:Y:S03]  /*2b40*/  HMMA.16816.F32 R20, R16, R44.reuse, RZ ;  /* 0x0000002c1014723c */ /* 0x084fe600000018ff */
[----:B------:R-:W2:Y:S04]  /*2b50*/  LDSM.16.M88.4 R52, [R6+0x8800] ;  /* 0x008800000634783b */ /* 0x000ea80000000200 */
[----:B------:R-:W2:Y:S01]  /*2b60*/  LDSM.16.M88.4 R104, [R215+0x8000] ;  /* 0x00800000d768783b */ /* 0x000ea20000000200 */
[C---:B----4-:R-:W-:Y:S03]  /*2b70*/  HMMA.16816.F32 R72, R12.reuse, R44, RZ ;  /* 0x0000002c0c48723c */ /* 0x050fe600000018ff */
[----:B------:R-:W-:Y:S04]  /*2b80*/  LDSM.16.M88.4 R56, [R0+0x8800] ;  /* 0x008800000038783b */ /* 0x000fe80000000200 */
[----:B------:R-:W-:Y:S01]  /*2b90*/  LDSM.16.M88.4 R112, [R6+0x9000] ;  /* 0x009000000670783b */ /* 0x000fe20000000200 */
[C---:B-----5:R-:W-:Y:S03]  /*2ba0*/  HMMA.16816.F32 R80, R12.reuse, R40, RZ ;  /* 0x000000280c50723c */ /* 0x060fe600000018ff */
[----:B------:R-:W0:Y:S05]  /*2bb0*/  LDGDEPBAR ;  /* 0x00000000000079af */ /* 0x000e2a0000000000 */
[----:B------:R-:W-:Y:S08]  /*2bc0*/  HMMA.16816.F32 R88, R12, R46, RZ ;  /* 0x0000002e0c58723c */ /* 0x000ff000000018ff */
[----:B-1----:R-:W-:Y:S01]  /*2bd0*/  HMMA.16816.F32 R32, R24, R48, R20 ;  /* 0x000000301820723c */ /* 0x002fe20000001814 */
[----:B------:R-:W1:Y:S07]  /*2be0*/  LDSM.16.M88.4 R20, [R2+0x2000] ;  /* 0x002000000214783b */ /* 0x000e6e0000000200 */
[----:B------:R-:W-:Y:S01]  /*2bf0*/  HMMA.16816.F32 R76, R12, R42, RZ ;  /* 0x0000002a0c4c723c */ /* 0x000fe200000018ff */
[----:B------:R-:W-:Y:S07]  /*2c00*/  LDSM.16.M88.4 R12, [R216+0x2000] ;  /* 0x00200000d80c783b */ /* 0x000fee0000000200 */
[----:B------:R-:W-:Y:S08]  /*2c10*/  HMMA.16816.F32 R84, R16, R40, RZ ;  /* 0x000000281054723c */ /* 0x000ff000000018ff */
[----:B---3--:R-:W-:Y:S01]  /*2c20*/  HMMA.16816.F32 R60, R28, R64, R32 ;  /* 0x000000401c3c723c */ /* 0x008fe20000001820 */
[----:B------:R-:W3:Y:S07]  /*2c30*/  LDSM.16.M88.4 R32, [R213+0x4000] ;  /* 0x00400000d520783b */ /* 0x000eee0000000200 */
[----:B------:R-:W-:Y:S08]  /*2c40*/  HMMA.16816.F32 R92, R8, R48, R72 ;  /* 0x00000030085c723c */ /* 0x000ff00000001848 */
[C---:B------:R-:W-:Y:S08]  /*2c50*/  HMMA.16816.F32 R100, R16.reuse, R46, RZ ;  /* 0x0000002e1064723c */ /* 0x040ff000000018ff */
[----:B------:R-:W-:Y:S01]  /*2c60*/  HMMA.16816.F32 R96, R16, R42, RZ ;  /* 0x0000002a1060723c */ /* 0x000fe200000018ff */
[----:B------:R-:W4:Y:S07]  /*2c70*/  LDSM.16.M88.4 R40, [R215+0x8800] ;  /* 0x00880000d728783b */ /* 0x000f2e0000000200 */
[C---:B--2---:R-:W-:Y:S08]  /*2c80*/  HMMA.16816.F32 R44, R8.reuse, R52, R80 ;  /* 0x00000034082c723c */ /* 0x044ff00000001850 */
[C---:B------:R-:W-:Y:S08]  /*2c90*/  HMMA.16816.F32 R88, R8.reuse, R50, R88 ;  /* 0x000000320858723c */ /* 0x040ff00000001858 */
[----:B------:R-:W-:Y:S01]  /*2ca0*/  HMMA.16816.F32 R72, R8, R54, R76 ;  /* 0x000000360848723c */ /* 0x000fe2000000184c */
[----:B------:R-:W2:Y:S07]  /*2cb0*/  LDSM.16.M88.4 R8, [R213+0x6000] ;  /* 0x00600000d508783b */ /* 0x000eae0000000200 */
[----:B------:R-:W-:Y:S08]  /*2cc0*/  HMMA.16816.F32 R108, R24, R52, R84 ;  /* 0x00000034186c723c */ /* 0x000ff00000001854 */
[----:B------:R-:W-:Y:S01]  /*2cd0*/  HMMA.16816.F32 R16, R36, R104, R60 ;  /* 0x000000682410723c */ /* 0x000fe2000000183c */
[----:B------:R-:W5:Y:S07]  /*2ce0*/  LDSM.16.M88.4 R60, [R5+0x4000] ;  /* 0x00400000053c783b */ /* 0x000f6e0000000200 */
[----:B-1----:R-:W-:Y:S01]  /*2cf0*/  HMMA.16816.F32 R76, R20, R64, R92 ;  /* 0x00000040144c723c */ /* 0x002fe2000000185c */
[----:B------:R-:W-:Y:S07]  /*2d00*/  LDSM.16.M88.4 R92, [R0+0x9000] ;  /* 0x00900000005c783b */ /* 0x000fee0000000200 */
[C---:B------:R-:W-:Y:S08]  /*2d10*/  HMMA.16816.F32 R84, R24.reuse, R50, R100 ;  /* 0x000000321854723c */ /* 0x040ff00000001864 */
[----:B------:R-:W-:Y:S08]  /*2d20*/  HMMA.16816.F32 R80, R24, R54, R96 ;  /* 0x000000361850723c */ /* 0x000ff00000001860 */
[C---:B------:R-:W-:Y:S01]  /*2d30*/  HMMA.16816.F32 R48, R20.reuse, R56, R44 ;  /* 0x000000381430723c */ /* 0x040fe2000000182c */
[----:B------:R-:W1:Y:S07]  /*2d40*/  LDSM.16.M88.4 R44, [R214+UR5+0x9800] ;  /* 0x00980005d62c783b */ /* 0x000e6e0008000200 */
[C---:B------:R-:W-:Y:S08]  /*2d50*/  HMMA.16816.F32 R52, R20.reuse, R66, R88 ;  /* 0x000000421434723c */ /* 0x040ff00000001858 */
[----:B------:R-:W-:Y:S01]  /*2d60*/  HMMA.16816.F32 R24, R20, R58, R72 ;  /* 0x0000003a1418723c */ /* 0x000fe20000001848 */
[----:B------:R-:W-:Y:S07]  /*2d70*/  LDSM.16.M88.4 R72, [R2+0x4000] ;  /* 0x004000000248783b */ /* 0x000fee0000000200 */
[----:B---3--:R-:W-:Y:S01]  /*2d80*/  HMMA.16816.F32 R20, R32, R116, R16 ;  /* 0x000000742014723c */ /* 0x008fe20000001810 */
[----:B------:R-:W3:Y:S07]  /*2d90*/  LDSM.16.M88.4 R16, [R5+0x6000] ;  /* 0x006000000510783b */ /* 0x000eee0000000200 */
[----:B------:R-:W-:Y:S08]  /*2da0*/  HMMA.16816.F32 R76, R12, R104, R76 ;  /* 0x000000680c4c723c */ /* 0x000ff0000000184c */
[C---:B------:R-:W-:Y:S08]  /*2db0*/  HMMA.16816.F32 R64, R28.reuse, R66, R84 ;  /* 0x000000421c40723c */ /* 0x040ff00000001854 */
[C---:B------:R-:W-:Y:S08]  /*2dc0*/  HMMA.16816.F32 R96, R28.reuse, R56, R108 ;  /* 0x000000381c60723c */ /* 0x040ff0000000186c */
[----:B------:R-:W-:Y:S01]  /*2dd0*/  HMMA.16816.F32 R88, R28, R58, R80 ;  /* 0x0000003a1c58723c */ /* 0x000fe20000001850 */
[----:B------:R-:W-:Y:S07]  /*2de0*/  LDSM.16.M88.4 R56, [R215+0x9000] ;  /* 0x00900000d738783b */ /* 0x000fee0000000200 */
[C---:B------:R-:W-:Y:S01]  /*2df0*/  HMMA.16816.F32 R84, R12.reuse, R106, R52 ;  /* 0x0000006a0c54723c */ /* 0x040fe20000001834 */
[----:B------:R-:W-:Y:S07]  /*2e00*/  LDSM.16.M88.4 R52, [R216+0x4000] ;  /* 0x00400000d834783b */ /* 0x000fee0000000200 */
[C---:B----4-:R-:W-:Y:S08]  /*2e10*/  HMMA.16816.F32 R80, R12.reuse, R40, R48 ;  /* 0x000000280c50723c */ /* 0x050ff00000001830 */
[----:B------:R-:W-:Y:S01]  /*2e20*/  HMMA.16816.F32 R28, R12, R42, R24 ;  /* 0x0000002a0c1c723c */ /* 0x000fe20000001818 */
[----:B------:R-:W4:Y:S07]  /*2e30*/  LDSM.16.M88.4 R12, [R2+0x6000] ;  /* 0x00600000020c783b */ /* 0x000f2e0000000200 */
[----:B--2---:R-:W-:Y:S08]  /*2e40*/  HMMA.16816.F32 R24, R8, R116, R76 ;  /* 0x000000740818723c */ /* 0x004ff0000000184c */
[----:B------:R-:W-:Y:S08]  /*2e50*/  HMMA.16816.F32 R48, R36, R106, R64 ;  /* 0x0000006a2430723c */ /* 0x000ff00000001840 */
[----:B-----5:R-:W-:Y:S08]  /*2e60*/  HMMA.16816.F32 R20, R60, R112, R20 ;  /* 0x000000703c14723c */ /* 0x020ff00000001814 */
[C---:B------:R-:W-:Y:S08]  /*2e70*/  HMMA.16816.F32 R64, R36.reuse, R40, R96 ;  /* 0x000000282440723c */ /* 0x040ff00000001860 */
[----:B------:R-:W-:Y:S08]  /*2e80*/  HMMA.16816.F32 R36, R36, R42, R88 ;  /* 0x0000002a2424723c */ /* 0x000ff00000001858 */
[C---:B------:R-:W-:Y:S08]  /*2e90*/  HMMA.16816.F32 R84, R8.reuse, R118, R84 ;  /* 0x000000760854723c */ /* 0x040ff00000001854 */
[C---:B-1----:R-:W-:Y:S08]  /*2ea0*/  HMMA.16816.F32 R80, R8.reuse, R44, R80 ;  /* 0x0000002c0850723c */ /* 0x042ff00000001850 */
[----:B------:R-:W-:Y:S01]  /*2eb0*/  HMMA.16816.F32 R88, R8, R46, R28 ;  /* 0x0000002e0858723c */ /* 0x000fe2000000181c */
[----:B------:R-:W1:Y:S07]  /*2ec0*/  LDSM.16.M88.4 R8, [R216+0x6000] ;  /* 0x00600000d808783b */ /* 0x000e6e0000000200 */
[----:B---3--:R-:W-:Y:S08]  /*2ed0*/  HMMA.16816.F32 R24, R16, R112, R24 ;  /* 0x000000701018723c */ /* 0x008ff00000001818 */
[----:B------:R-:W-:Y:S08]  /*2ee0*/  HMMA.16816.F32 R28, R32, R118, R48 ;  /* 0x00000076201c723c */ /* 0x000ff00000001830 */
[-C--:B------:R-:W-:Y:S08]  /*2ef0*/  HMMA.16816.F32 R20, R72, R92.reuse, R20 ;  /* 0x0000005c4814723c */ /* 0x080ff00000001814 */
[----:B----4-:R-:W-:Y:S08]  /*2f00*/  HMMA.16816.F32 R24, R12, R92, R24 ;  /* 0x0000005c0c18723c */ /* 0x010ff00000001818 */
[----:B------:R-:W-:Y:S08]  /*2f10*/  HMMA.16816.F32 R28, R60, R114, R28 ;  /* 0x000000723c1c723c */ /* 0x000ff0000000181c */
[----:B------:R-:W-:Y:S08]  /*2f20*/  HMMA.16816.F32 R76, R32, R46, R36 ;  /* 0x0000002e204c723c */ /* 0x000ff00000001824 */
[----:B------:R-:W-:Y:S01]  /*2f30*/  HMMA.16816.F32 R36, R52, R56, R20 ;  /* 0x000000383424723c */ /* 0x000fe20000001814 */
[----:B------:R-:W2:Y:S07]  /*2f40*/  LDSM.16.M88.4 R20, [R6+0x9800] ;  /* 0x009800000614783b */ /* 0x000eae0000000200 */
[----:B------:R-:W-:Y:S08]  /*2f50*/  HMMA.16816.F32 R64, R32, R44, R64 ;  /* 0x0000002c2040723c */ /* 0x000ff00000001840 */
[----:B------:R-:W-:Y:S03]  /*2f60*/  HMMA.16816.F32 R32, R16, R114, R84 ;  /* 0x000000721020723c */ /* 0x000fe60000001854 */
[----:B------:R-:W-:-:S04]  /*2f70*/  FMUL.FTZ R2, R36, UR6 ;  /* 0x0000000624027c20 */ /* 0x000fc80008410000 */
[----:B------:R3:W-:Y:S01]  /*2f80*/  MUFU.TANH R86, R2 ;  /* 0x0000000200567308 */ /* 0x0007e20000002400 */
[----:B-1----:R-:W-:Y:S01]  /*2f90*/  HMMA.16816.F32 R40, R8, R56, R24 ;  /* 0x000000380828723c */ /* 0x002fe20000001818 */
[----:B------:R1:W4:Y:S07]  /*2fa0*/  LDSM.16.M88.4 R24, [R0+0x9800] ;  /* 0x009800000018783b */ /* 0x00032e0000000200 */
[----:B------:R-:W-:Y:S01]  /*2fb0*/  HMMA.16816.F32 R28, R72, R94, R28 ;  /* 0x0000005e481c723c */ /* 0x000fe2000000181c */
[----:B---3--:R-:W-:-:S07]  /*2fc0*/  FMUL.FTZ R2, R37, UR6 ;  /* 0x0000000625027c20 */ /* 0x008fce0008410000 */
[----:B------:R-:W-:Y:S01]  /*2fd0*/  HMMA.16816.F32 R44, R12, R94, R32 ;  /* 0x0000005e0c2c723c */ /* 0x000fe20000001820 */
[----:B------:R3:W-:Y:S02]  /*2fe0*/  MUFU.TANH R87, R2 ;  /* 0x0000000200577308 */ /* 0x0007e40000002400 */
[----:B-1----:R-:W-:-:S05]  /*2ff0*/  FMUL.FTZ R0, R40, UR6 ;  /* 0x0000000628007c20 */ /* 0x002fca0008410000 */
[----:B--2---:R-:W-:Y:S01]  /*3000*/  HMMA.16816.F32 R48, R16, R20, R80 ;  /* 0x000000141030723c */ /* 0x004fe20000001850 */
[----:B------:R1:W2:Y:S07]  /*3010*/  MUFU.TANH R71, R0 ;  /* 0x0000000000477308 */ /* 0x0002ae0000002400 */
[----:B------:R-:W-:Y:S01]  /*3020*/  HMMA.16816.F32 R32, R52, R58, R28 ;  /* 0x0000003a3420723c */ /* 0x000fe2000000181c */
[----:B---3--:R-:W-:-:S04]  /*3030*/  FMUL.FTZ R2, R38, UR6 ;  /* 0x0000000626027c20 */ /* 0x008fc80008410000 */
[----:B------:R3:W-:Y:S03]  /*3040*/  MUFU.TANH R84, R2 ;  /* 0x0000000200547308 */ /* 0x0007e60000002400 */
[----:B------:R-:W-:Y:S01]  /*3050*/  HMMA.16816.F32 R16, R16, R22, R88 ;  /* 0x000000161010723c */ /* 0x000fe20000001858 */
[----:B-1----:R-:W-:-:S04]  /*3060*/  FMUL.FTZ R0, R41, UR6 ;  /* 0x0000000629007c20 */ /* 0x002fc80008410000 */
[----:B------:R1:W-:Y:S03]  /*3070*/  MUFU.TANH R80, R0 ;  /* 0x0000000000507308 */ /* 0x0003e60000002400 */
[----:B------:R-:W-:Y:S03]  /*3080*/  HMMA.16816.F32 R44, R8, R58, R44 ;  /* 0x0000003a082c723c */ /* 0x000fe6000000182c */
[----:B------:R-:W-:Y:S01]  /*3090*/  FMUL.FTZ R35, R35, UR6 ;  /* 0x0000000623237c20 */ /* 0x000fe20008410000 */
[----:B---3--:R-:W-:-:S04]  /*30a0*/  FMUL.FTZ R2, R39, UR6 ;  /* 0x0000000627027c20 */ /* 0x008fc80008410000 */
[----:B----4-:R-:W-:Y:S01]  /*30b0*/  HMMA.16816.F32 R28, R12, R24, R48 ;  /* 0x000000180c1c723c */ /* 0x010fe20000001830 */
[----:B------:R-:W3:Y:S01]  /*30c0*/  LDSM.16.M88.4 R36, [R215+0x9800] ;  /* 0x00980000d724783b */ /* 0x000ee20000000200 */
[----:B------:R-:W-:-:S04]  /*30d0*/  DEPBAR.LE SB0, 0x0 ;  /* 0x000080000000791a */ /* 0x000fc80000000000 */
[----:B------:R4:W-:Y:S01]  /*30e0*/  MUFU.TANH R85, R2 ;  /* 0x0000000200557308 */ /* 0x0009e20000002400 */
[----:B-1----:R-:W-:Y:S01]  /*30f0*/  FMUL.FTZ R0, R42, UR6 ;  /* 0x000000062a007c20 */ /* 0x002fe20008410000 */
[----:B------:R-:W-:Y:S03]  /*3100*/  HMMA.16816.F32 R12, R12, R26, R16 ;  /* 0x0000001a0c0c723c */ /* 0x000fe60000001810 */
[----:B------:R-:W-:Y:S01]  /*3110*/  FMUL.FTZ R44, R44, UR6 ;  /* 0x000000062c2c7c20 */ /* 0x000fe20008410000 */
[----:B------:R-:W-:Y:S01]  /*3120*/  FMUL.FTZ R5, R46, UR6 ;  /* 0x000000062e057c20 */ /* 0x000fe20008410000 */
[----:B------:R-:W-:Y:S01]  /*3130*/  FMUL.FTZ R7, R47, UR6 ;  /* 0x000000062f077c20 */ /* 0x000fe20008410000 */
[----:B------:R1:W5:Y:S02]  /*3140*/  MUFU.TANH R69, R0 ;  /* 0x0000000000457308 */ /* 0x0003640000002400 */
[----:B------:R-:W-:Y:S06]  /*3150*/  HMMA.16816.F32 R48, R60, R22, R76 ;  /* 0x000000163c30723c */ /* 0x000fec000000184c */
[----:B------:R-:W-:Y:S01]  /*3160*/  MUFU.TANH R56, R44 ;  /* 0x0000002c00387308 */ /* 0x000fe20000002400 */
[----:B----4-:R-:W-:-:S05]  /*3170*/  IMAD.SHL.U32 R2, R124, 0x2, RZ ;  /* 0x000000027c027824 */ /* 0x010fca00078e00ff */
[----:B------:R-:W-:Y:S02]  /*3180*/  LOP3.LUT R2, R2, 0x6, RZ, 0xc0, !PT ;  /* 0x0000000602027812 */ /* 0x000fe400078ec0ff */
[----:B------:R-:W-:Y:S01]  /*3190*/  MUFU.TANH R7, R7 ;  /* 0x0000000700077308 */ /* 0x000fe20000002400 */
[----:B-1----:R-:W-:Y:S02]  /*31a0*/  FMUL.FTZ R0, R43, UR6 ;  /* 0x000000062b007c20 */ /* 0x002fe40008410000 */
[----:B------:R-:W-:Y:S05]  /*31b0*/  HMMA.16816.F32 R40, R60, R20, R64 ;  /* 0x000000143c28723c */ /* 0x000fea0000001840 */
[----:B------:R1:W-:Y:S03]  /*31c0*/  MUFU.TANH R70, R0 ;  /* 0x0000000000467308 */ /* 0x0003e60000002400 */
[----:B---3--:R-:W-:Y:S05]  /*31d0*/  HMMA.16816.F32 R20, R8, R38, R12 ;  /* 0x000000260814723c */ /* 0x008fea000000180c */
[----:B------:R-:W-:Y:S07]  /*31e0*/  MUFU.TANH R62, R35 ;  /* 0x00000023003e7308 */ /* 0x000fee0000002400 */
[----:B------:R-:W-:Y:S01]  /*31f0*/  HMMA.16816.F32 R16, R72, R24, R40 ;  /* 0x000000184810723c */ /* 0x000fe20000001828 */
[----:B------:R-:W3:Y:S01]  /*3200*/  MUFU.TANH R40, R5 ;  /* 0x0000000500287308 */ /* 0x000ee20000002400 */
[----:B-1----:R-:W-:-:S07]  /*3210*/  FMUL.FTZ R0, R32, UR6 ;  /* 0x0000000620007c20 */ /* 0x002fce0008410000 */
[----:B------:R1:W-:Y:S02]  /*3220*/  MUFU.TANH R65, R0 ;  /* 0x0000000000417308 */ /* 0x0003e40000002400 */
[----:B-1----:R-:W-:-:S06]  /*3230*/  FMUL.FTZ R0, R33, UR6 ;  /* 0x0000000621007c20 */ /* 0x002fcc0008410000 */
[----:B------:R1:W-:Y:S02]  /*3240*/  MUFU.TANH R58, R0 ;  /* 0x00000000003a7308 */ /* 0x0003e40000002400 */
[----:B-1----:R-:W-:Y:S02]  /*3250*/  FMUL.FTZ R0, R34, UR6 ;  /* 0x0000000622007c20 */ /* 0x002fe40008410000 */
[----:B------:R-:W-:Y:S04]  /*3260*/  HMMA.16816.F32 R32, R8, R36, R28 ;  /* 0x000000240820723c */ /* 0x000fe8000000181c */
[----:B------:R1:W4:Y:S04]  /*3270*/  MUFU.TANH R57, R0 ;  /* 0x0000000000397308 */ /* 0x0003280000002400 */
[----:B------:R-:W-:Y:S08]  /*3280*/  HMMA.16816.F32 R8, R72, R26, R48 ;  /* 0x0000001a4808723c */ /* 0x000ff00000001830 */
[----:B------:R-:W-:Y:S01]  /*3290*/  HMMA.16816.F32 R28, R52, R36, R16 ;  /* 0x00000024341c723c */ /* 0x000fe20000001810 */
[----:B-1----:R-:W-:-:S04]  /*32a0*/  FMUL.FTZ R0, R45, UR6 ;  /* 0x000000062d007c20 */ /* 0x002fc80008410000 */
[----:B------:R1:W4:Y:S07]  /*32b0*/  MUFU.TANH R44, R0 ;  /* 0x00000000002c7308 */ /* 0x00032e0000002400 */
[----:B------:R-:W-:Y:S01]  /*32c0*/  HMMA.16816.F32 R36, R52, R38, R8 ;  /* 0x000000263424723c */ /* 0x000fe20000001808 */
[----:B-1----:R-:W-:-:S04]  /*32d0*/  IMAD R0, R122, 0x20, R2 ;  /* 0x000000207a007824 */ /* 0x002fc800078e0202 */
[C---:B------:R-:W-:Y:S01]  /*32e0*/  VIADD R2, R0.reuse, 0x1 ;  /* 0x0000000100027836 */ /* 0x040fe20000000000 */
[C---:B------:R-:W-:Y:S01]  /*32f0*/  IADD3 R5, PT, PT, R0.reuse, 0x9, RZ ;  /* 0x0000000900057810 */ /* 0x040fe20007ffe0ff */
[C---:B------:R-:W-:Y:S01]  /*3300*/  VIADD R6, R0.reuse, 0x8 ;  /* 0x0000000800067836 */ /* 0x040fe20000000000 */
[----:B------:R-:W-:Y:S01]  /*3310*/  BAR.SYNC.DEFER_BLOCKING 0x0 ;  /* 0x0000000000007b1d */ /* 0x000fe20000010000 */
[-C--:B------:R-:W-:Y:S02]  /*3320*/  ISETP.GE.AND P3, PT, R0, R68.reuse, PT ;  /* 0x000000440000720c */ /* 0x080fe40003f66270 */
[-C--:B------:R-:W-:Y:S01]  /*3330*/  ISETP.GE.AND P2, PT, R2, R68.reuse, PT ;  /* 0x000000440200720c */ /* 0x080fe20003f46270 */
[----:B------:R-:W-:Y:S01]  /*3340*/  VIADD R2, R0, 0x10 ;  /* 0x0000001000027836 */ /* 0x000fe20000000000 */
[-C--:B------:R-:W-:Y:S01]  /*3350*/  ISETP.GE.AND P0, PT, R5, R68.reuse, PT ;  /* 0x000000440500720c */ /* 0x080fe20003f06270 */
[----:B------:R-:W-:Y:S01]  /*3360*/  FMUL.FTZ R5, R32, UR6 ;  /* 0x0000000620057c20 */ /* 0x000fe20008410000 */
[----:B------:R-:W-:-:S02]  /*3370*/  ISETP.GE.AND P1, PT, R6, R68, PT ;  /* 0x000000440600720c */ /* 0x000fc40003f26270 */
[-C--:B------:R-:W-:Y:S01]  /*3380*/  ISETP.GE.AND P5, PT, R2, R68.reuse, PT ;  /* 0x000000440200720c */ /* 0x080fe20003fa6270 */
[----:B------:R-:W-:Y:S01]  /*3390*/  VIADD R2, R0, 0x11 ;  /* 0x0000001100027836 */ /* 0x000fe20000000000 */
[----:B--2---:R-:W-:Y:S01]  /*33a0*/  FSEL R24, R71, -INF , !P3 ;  /* 0xff80000047187808 */ /* 0x004fe20005800000 */
[----:B------:R1:W2:Y:S01]  /*33b0*/  MUFU.TANH R6, R5 ;  /* 0x0000000500067308 */ /* 0x0002a20000002400 */
[----:B-----5:R-:W-:Y:S02]  /*33c0*/  FSEL R25, R69, -INF , !P3 ;  /* 0xff80000045197808 */ /* 0x020fe40005800000 */
[----:B------:R-:W-:Y:S01]  /*33d0*/  ISETP.GE.AND P4, PT, R2, R68, PT ;  /* 0x000000440200720c */ /* 0x000fe20003f86270 */
[----:B------:R-:W-:Y:S01]  /*33e0*/  VIADD R2, R0, 0x18 ;  /* 0x0000001800027836 */ /* 0x000fe20000000000 */
[----:B------:R-:W-:Y:S02]  /*33f0*/  FSEL R71, R84, -INF , !P3 ;  /* 0xff80000054477808 */ /* 0x000fe40005800000 */
[----:B------:R-:W-:-:S02]  /*3400*/  FSEL R67, R86, -INF , !P3 ;  /* 0xff80000056437808 */ /* 0x000fc40005800000 */
[----:B------:R-:W-:Y:S01]  /*3410*/  ISETP.GE.AND P3, PT, R2, R68, PT ;  /* 0x000000440200720c */ /* 0x000fe20003f66270 */
[----:B------:R-:W-:Y:S01]  /*3420*/  FMUL.FTZ R2, R21, UR6 ;  /* 0x0000000615027c20 */ /* 0x000fe20008410000 */
[----:B---3--:R-:W-:Y:S02]  /*3430*/  FSEL R16, R40, -INF , !P1 ;  /* 0xff80000028107808 */ /* 0x008fe40004800000 */
[----:B------:R-:W-:Y:S01]  /*3440*/  FSEL R11, R56, -INF , !P1 ;  /* 0xff800000380b7808 */ /* 0x000fe20004800000 */
[----:B------:R-:W3:Y:S01]  /*3450*/  MUFU.TANH R10, R2 ;  /* 0x00000002000a7308 */ /* 0x000ee20000002400 */
[----:B----4-:R-:W-:Y:S02]  /*3460*/  FSEL R61, R57, -INF , !P1 ;  /* 0xff800000393d7808 */ /* 0x010fe40004800000 */
[----:B------:R-:W-:Y:S01]  /*3470*/  FSEL R59, R65, -INF , !P1 ;  /* 0xff800000413b7808 */ /* 0x000fe20004800000 */
[----:B-1----:R-:W-:Y:S01]  /*3480*/  FMUL.FTZ R5, R33, UR6 ;  /* 0x0000000621057c20 */ /* 0x002fe20008410000 */
[----:B------:R-:W-:-:S02]  /*3490*/  ISETP.GE.U32.AND P1, PT, R68, 0x21, PT ;  /* 0x000000214400780c */ /* 0x000fc40003f26070 */
[----:B------:R-:W-:Y:S01]  /*34a0*/  FSEL R17, R70, -INF , !P2 ;  /* 0xff80000046117808 */ /* 0x000fe20005000000 */
[----:B------:R1:W4:Y:S01]  /*34b0*/  MUFU.TANH R13, R5 ;  /* 0x00000005000d7308 */ /* 0x0003220000002400 */
[----:B------:R-:W-:Y:S02]  /*34c0*/  FSEL R15, R80, -INF , !P2 ;  /* 0xff800000500f7808 */ /* 0x000fe40005000000 */
[----:B------:R-:W-:Y:S02]  /*34d0*/  FSEL R66, R85, -INF , !P2 ;  /* 0xff80000055427808 */ /* 0x000fe40005000000 */
[----:B------:R-:W-:Y:S02]  /*34e0*/  FSEL R64, R87, -INF , !P2 ;  /* 0xff80000057407808 */ /* 0x000fe40005000000 */
[----:B------:R-:W-:Y:S02]  /*34f0*/  FSEL R18, R7, -INF , !P0 ;  /* 0xff80000007127808 */ /* 0x000fe40004000000 */
[----:B------:R-:W-:-:S02]  /*3500*/  FSEL R14, R44, -INF , !P0 ;  /* 0xff8000002c0e7808 */ /* 0x000fc40004000000 */
[----:B------:R-:W-:Y:S02]  /*3510*/  FSEL R62, R62, -INF , !P0 ;  /* 0xff8000003e3e7808 */ /* 0x000fe40004000000 */
[----:B------:R-:W-:Y:S02]  /*3520*/  FSEL R60, R58, -INF , !P0 ;  /* 0xff8000003a3c7808 */ /* 0x000fe40004000000 */
[----:B--2---:R-:W-:Y:S01]  /*3530*/  FSEL R65, R6, -INF , !P5 ;  /* 0xff80000006417808 */ /* 0x004fe20006800000 */
[----:B-1----:R-:W-:-:S04]  /*3540*/  FMUL.FTZ R5, R20, UR6 ;  /* 0x0000000614057c20 */ /* 0x002fc80008410000 */
[----:B------:R1:W2:Y:S02]  /*3550*/  MUFU.TANH R12, R5 ;  /* 0x00000005000c7308 */ /* 0x0002a40000002400 */
[----:B-1----:R-:W-:Y:S01]  /*3560*/  VIADD R5, R0, 0x19 ;  /* 0x0000001900057836 */ /* 0x002fe20000000000 */
[----:B--234-:R-:W-:Y:S06]  /*3570*/  @!P1 BRA `(.L_x_1610) ;  /* 0x0000000000489947 */ /* 0x01cfec0003800000 */
        /* <DEDUP_REMOVED lines=18> */
.L_x_1610:
[----:B------:R-:W-:Y:S01]  /*36a0*/  FMNMX3.FTZ R0, R24, R15, R11, !PT ;  /* 0x0000000f18007276 */ /* 0x000fe2000781000b */
[----:B------:R-:W2:Y:S01]  /*36b0*/  LDCU UR4, c[0x0][0x45c] ;  /* 0x00008b80ff0477ac */ /* 0x000ea20008000800 */
[----:B------:R-:W-:Y:S02]  /*36c0*/  ISETP.GE.AND P2, PT, R5, R68, PT ;  /* 0x000000440500720c */ /* 0x000fe40003f46270 */
[----:B------:R-:W-:Y:S02]  /*36d0*/  FSEL R58, R13, -INF , !P4 ;  /* 0xff8000000d3a7808 */ /* 0x000fe40006000000 */
[----:B------:R-:W-:Y:S02]  /*36e0*/  FSEL R57, R12, -INF , !P3 ;  /* 0xff8000000c397808 */ /* 0x000fe40005800000 */
[----:B------:R-:W-:Y:S02]  /*36f0*/  FMNMX3.FTZ R0, R0, R14, R65, !PT ;  /* 0x0000000e00007276 */ /* 0x000fe40007810041 */
[----:B------:R-:W-:-:S02]  /*3700*/  FSEL R56, R10, -INF , !P2 ;  /* 0xff8000000a387808 */ /* 0x000fc40005000000 */
[----:B------:R-:W-:Y:S02]  /*3710*/  FMNMX3.FTZ R0, R0, R58, R57, !PT ;  /* 0x0000003a00007276 */ /* 0x000fe40007810039 */
[----:B------:R-:W-:Y:S02]  /*3720*/  SHF.L.U32 R123, R123, 0x9, RZ ;  /* 0x000000097b7b7819 */ /* 0x000fe400000006ff */
[----:B------:R-:W-:-:S05]  /*3730*/  FMNMX.FTZ R0, R56, R0, !PT ;  /* 0x0000000038007209 */ /* 0x000fca0007810000 */
[----:B------:R-:W3:Y:S02]  /*3740*/  SHFL.BFLY PT, R2, R0, 0x2, 0x1f ;  /* 0x0c401f0000027f89 */ /* 0x000ee400000e0000 */
[----:B---3--:R-:W-:-:S05]  /*3750*/  FMNMX.FTZ R0, R0, R2, !PT ;  /* 0x0000000200007209 */ /* 0x008fca0007810000 */
[----:B------:R-:W3:Y:S02]  /*3760*/  SHFL.BFLY PT, R2, R0, 0x1, 0x1f ;  /* 0x0c201f0000027f89 */ /* 0x000ee400000e0000 */
[----:B---3--:R-:W-:-:S04]  /*3770*/  FMNMX.FTZ R134, R0, R2, !PT ;  /* 0x0000000200867209 */ /* 0x008fc80007810000 */
[C---:B------:R-:W-:Y:S01]  /*3780*/  FSETP.NEU.FTZ.AND P0, PT, R134.reuse, -INF , PT ;  /* 0xff8000008600780b */ /* 0x040fe20003f1d000 */
[----:B--2---:R-:W-:-:S05]  /*3790*/  FMUL.FTZ R0, R134, UR4 ;  /* 0x0000000486007c20 */ /* 0x004fca0008410000 */
[----:B-1----:R-:W-:Y:S01]  /*37a0*/  FSEL R7, R0, RZ, P0 ;  /* 0x000000ff00077208 */ /* 0x002fe20000000000 */
[----:B------:R-:W-:-:S04]  /*37b0*/  FMUL.FTZ R0, R34, UR6 ;  /* 0x0000000622007c20 */ /* 0x000fc80008410000 */
[----:B------:R1:W2:Y:S02]  /*37c0*/  MUFU.TANH R2, R0 ;  /* 0x0000000000027308 */ /* 0x0002a40000002400 */
[----:B-1----:R-:W-:Y:S01]  /*37d0*/  FMUL.FTZ R0, R35, UR6 ;  /* 0x0000000623007c20 */ /* 0x002fe20008410000 */
[----:B--2---:R-:W-:Y:S01]  /*37e0*/  FSEL R53, R2, -INF , !P5 ;  /* 0xff80000002357808 */ /* 0x004fe20006800000 */
[----:B------:R-:W-:-:S04]  /*37f0*/  FMUL.FTZ R2, R28, UR6 ;  /* 0x000000061c027c20 */ /* 0x000fc80008410000 */
[----:B------:R1:W2:Y:S08]  /*3800*/  MUFU.TANH R8, R0 ;  /* 0x0000000000087308 */ /* 0x0002b00000002400 */
[----:B------:R3:W4:Y:S01]  /*3810*/  MUFU.TANH R12, R2 ;  /* 0x00000002000c7308 */ /* 0x0007220000002400 */
[----:B-1----:R-:W-:Y:S01]  /*3820*/  FMUL.FTZ R0, R22, UR6 ;  /* 0x0000000616007c20 */ /* 0x002fe20008410000 */
[----:B--2---:R-:W-:-:S06]  /*3830*/  FSEL R54, R8, -INF , !P4 ;  /* 0xff80000008367808 */ /* 0x004fcc0006000000 */
[----:B------:R1:W2:Y:S01]  /*3840*/  MUFU.TANH R6, R0 ;  /* 0x0000000000067308 */ /* 0x0002a20000002400 */
[----:B---3--:R-:W-:Y:S01]  /*3850*/  FMUL.FTZ R2, R29, UR6 ;  /* 0x000000061d027c20 */ /* 0x008fe20008410000 */
[----:B----4-:R-:W-:-:S06]  /*3860*/  FSEL R52, R12, -INF , !P5 ;  /* 0xff8000000c347808 */ /* 0x010fcc0006800000 */
[----:B------:R3:W4:Y:S01]  /*3870*/  MUFU.TANH R9, R2 ;  /* 0x0000000200097308 */ /* 0x0007220000002400 */
[----:B-1----:R-:W-:Y:S01]  /*3880*/  FMUL.FTZ R0, R23, UR6 ;  /* 0x0000000617007c20 */ /* 0x002fe20008410000 */
[----:B--2---:R-:W-:-:S06]  /*3890*/  FSEL R55, R6, -INF , !P3 ;  /* 0xff80000006377808 */ /* 0x004fcc0005800000 */
[----:B------:R1:W2:Y:S01]  /*38a0*/  MUFU.TANH R5, R0 ;  /* 0x0000000000057308 */ /* 0x0002a20000002400 */
[----:B---3--:R-:W-:Y:S01]  /*38b0*/  FMUL.FTZ R2, R30, UR6 ;  /* 0x000000061e027c20 */ /* 0x008fe20008410000 */
[----:B----4-:R-:W-:-:S06]  /*38c0*/  FSEL R63, R9, -INF , !P4 ;  /* 0xff800000093f7808 */ /* 0x010fcc0006000000 */
[----:B------:R3:W4:Y:S01]  /*38d0*/  MUFU.TANH R20, R2 ;  /* 0x0000000200147308 */ /* 0x0007220000002400 */
[----:B-1----:R-:W-:Y:S02]  /*38e0*/  FMNMX3.FTZ R0, R25, R17, R16, !PT ;  /* 0x0000001119007276 */ /* 0x002fe40007810010 */
[----:B--2---:R-:W-:Y:S02]  /*38f0*/  FSEL R80, R5, -INF , !P2 ;  /* 0xff80000005507808 */ /* 0x004fe40005000000 */
[----:B------:R-:W-:-:S04]  /*3900*/  FMNMX3.FTZ R0, R0, R18, R53, !PT ;  /* 0x0000001200007276 */ /* 0x000fc80007810035 */
[----:B------:R-:W-:Y:S01]  /*3910*/  FMNMX3.FTZ R0, R0, R54, R55, !PT ;  /* 0x0000003600007276 */ /* 0x000fe20007810037 */
[----:B---3--:R-:W-:Y:S01]  /*3920*/  FMUL.FTZ R2, R31, UR6 ;  /* 0x000000061f027c20 */ /* 0x008fe20008410000 */
[----:B----4-:R-:W-:Y:S02]  /*3930*/  FSEL R68, R20, -INF , !P5 ;  /* 0xff80000014447808 */ /* 0x010fe40006800000 */
[----:B------:R-:W-:Y:S01]  /*3940*/  FMNMX.FTZ R0, R80, R0, !PT ;  /* 0x0000000050007209 */ /* 0x000fe20007810000 */
[----:B------:R1:W2:Y:S01]  /*3950*/  MUFU.TANH R19, R2 ;  /* 0x0000000200137308 */ /* 0x0002a20000002400 */
[----:B------:R-:W-:-:S03]  /*3960*/  LOP3.LUT P5, RZ, R124, 0x2, RZ, 0xc0, !PT ;  /* 0x000000027cff7812 */ /* 0x000fc600078ac0ff */
[----:B------:R-:W3:Y:S01]  /*3970*/  SHFL.BFLY PT, R5, R0, 0x2, 0x1f ;  /* 0x0c401f0000057f89 */ /* 0x000ee200000e0000 */
[----:B-1----:R-:W-:Y:S01]  /*3980*/  FMUL.FTZ R2, R36, UR6 ;  /* 0x0000000624027c20 */ /* 0x002fe20008410000 */
[----:B--2---:R-:W-:-:S03]  /*3990*/  FSEL R19, R19, -INF , !P4 ;  /* 0xff80000013137808 */ /* 0x004fc60006000000 */
[----:B------:R1:W2:Y:S01]  /*39a0*/  MUFU.TANH R8, R2 ;  /* 0x0000000200087308 */ /* 0x0002a20000002400 */
[----:B---3--:R-:W-:Y:S01]  /*39b0*/  FMNMX.FTZ R133, R0, R5, !PT ;  /* 0x0000000500857209 */ /* 0x008fe20007810000 */
[----:B------:R-:W-:-:S06]  /*39c0*/  FMUL.FTZ R0, R38, UR6 ;  /* 0x0000000626007c20 */ /* 0x000fcc0008410000 */
[----:B------:R3:W4:Y:S01]  /*39d0*/  MUFU.TANH R10, R0 ;  /* 0x00000000000a7308 */ /* 0x0007220000002400 */
[----:B------:R-:W5:Y:S01]  /*39e0*/  SHFL.BFLY PT, R5, R133, 0x1, 0x1f ;  /* 0x0c201f0085057f89 */ /* 0x000f6200000e0000 */
[----:B-1----:R-:W-:Y:S01]  /*39f0*/  FMUL.FTZ R2, R37, UR6 ;  /* 0x0000000625027c20 */ /* 0x002fe20008410000 */
[----:B--2---:R-:W-:-:S05]  /*3a00*/  FSEL R69, R8, -INF , !P3 ;  /* 0xff80000008457808 */ /* 0x004fca0005800000 */
[----:B------:R1:W2:Y:S01]  /*3a10*/  MUFU.TANH R6, R2 ;  /* 0x0000000200067308 */ /* 0x0002a20000002400 */
[----:B---3--:R-:W-:Y:S01]  /*3a20*/  FMUL.FTZ R0, R39, UR6 ;  /* 0x0000000627007c20 */ /* 0x008fe20008410000 */
[----:B----4-:R-:W-:-:S06]  /*3a30*/  FSEL R70, R10, -INF , !P3 ;  /* 0xff8000000a467808 */ /* 0x010fcc0005800000 */
[----:B------:R3:W4:Y:S01]  /*3a40*/  MUFU.TANH R13, R0 ;  /* 0x00000000000d7308 */ /* 0x0007220000002400 */
[----:B-----5:R-:W-:Y:S01]  /*3a50*/  FMNMX.FTZ R133, R133, R5, !PT ;  /* 0x0000000585857209 */ /* 0x020fe20007810000 */
[----:B-1----:R-:W-:Y:S01]  /*3a60*/  FFMA.FTZ R2, R24, UR4, -R7 ;  /* 0x0000000418027c23 */ /* 0x002fe20008010807 */
[----:B--2---:R-:W-:Y:S02]  /*3a70*/  FSEL R132, R6, -INF , !P2 ;  /* 0xff80000006847808 */ /* 0x004fe40005000000 */
[----:B------:R-:W-:-:S03]  /*3a80*/  FSETP.NEU.FTZ.AND P0, PT, R133, -INF , PT ;  /* 0xff8000008500780b */ /* 0x000fc60003f1d000 */
[----:B------:R1:W-:Y:S01]  /*3a90*/  MUFU.EX2 R244, R2 ;  /* 0x0000000200f47308 */ /* 0x0003e20000000800 */
[----:B------:R-:W-:-:S05]  /*3aa0*/  FMUL.FTZ R5, R133, UR4 ;  /* 0x0000000485057c20 */ /* 0x000fca0008410000 */
[----:B------:R-:W-:Y:S02]  /*3ab0*/  FSEL R5, R5, RZ, P0 ;  /* 0x000000ff05057208 */ /* 0x000fe40000000000 */
[----:B---3--:R-:W-:Y:S02]  /*3ac0*/  FMNMX3.FTZ R0, R67, R64, R59, !PT ;  /* 0x0000004043007276 */ /* 0x008fe4000781003b */
[----:B----4-:R-:W-:Y:S02]  /*3ad0*/  FSEL R137, R13, -INF , !P2 ;  /* 0xff8000000d897808 */ /* 0x010fe40005000000 */
[----:B------:R-:W-:-:S04]  /*3ae0*/  FMNMX3.FTZ R0, R0, R60, R52, !PT ;  /* 0x0000003c00007276 */ /* 0x000fc80007810034 */
[----:B-1----:R-:W-:Y:S01]  /*3af0*/  FMNMX3.FTZ R2, R0, R63, R69, !PT ;  /* 0x0000003f00027276 */ /* 0x002fe20007810045 */
[----:B------:R-:W-:-:S03]  /*3b00*/  FFMA.FTZ R0, R15, UR4, -R7 ;  /* 0x000000040f007c23 */ /* 0x000fc60008010807 */
[----:B------:R-:W-:Y:S01]  /*3b10*/  FMNMX.FTZ R8, R132, R2, !PT ;  /* 0x0000000284087209 */ /* 0x000fe20007810000 */
[----:B------:R1:W-:Y:S01]  /*3b20*/  MUFU.EX2 R243, R0 ;  /* 0x0000000000f37308 */ /* 0x0003e20000000800 */
[----:B------:R-:W-:-:S03]  /*3b30*/  FFMA.FTZ R2, R14, UR4, -R7 ;  /* 0x000000040e027c23 */ /* 0x000fc60008010807 */
[----:B------:R-:W2:Y:S04]  /*3b40*/  SHFL.BFLY PT, R9, R8, 0x2, 0x1f ;  /* 0x0c401f0008097f89 */ /* 0x000ea800000e0000 */
[----:B------:R3:W-:Y:S01]  /*3b50*/  MUFU.EX2 R247, R2 ;  /* 0x0000000200f77308 */ /* 0x0007e20000000800 */
[----:B-1----:R-:W-:-:S07]  /*3b60*/  FFMA.FTZ R0, R11, UR4, -R7 ;  /* 0x000000040b007c23 */ /* 0x002fce0008010807 */
[----:B------:R1:W4:Y:S01]  /*3b70*/  MUFU.EX2 R242, R0 ;  /* 0x0000000000f27308 */ /* 0x0003220000000800 */
[----:B---3--:R-:W-:-:S07]  /*3b80*/  FFMA.FTZ R2, R25, UR4, -R5 ;  /* 0x0000000419027c23 */ /* 0x008fce0008010805 */
[----:B------:R2:W-:Y:S01]  /*3b90*/  MUFU.EX2 R241, R2 ;  /* 0x0000000200f17308 */ /* 0x0005e20000000800 */
[----:B-1----:R-:W-:Y:S02]  /*3ba0*/  FMNMX3.FTZ R0, R71, R66, R61, !PT ;  /* 0x0000004247007276 */ /* 0x002fe4000781003d */
[----:B----4-:R-:W-:Y:S02]  /*3bb0*/  F2FP.F16.F32.PACK_AB R10, R247, R242 ;  /* 0x000000f2f70a723e */ /* 0x010fe400000000ff */
[----:B------:R-:W-:-:S04]  /*3bc0*/  FMNMX3.FTZ R0, R0, R62, R68, !PT ;  /* 0x0000003e00007276 */ /* 0x000fc80007810044 */
[----:B------:R-:W-:Y:S02]  /*3bd0*/  FMNMX3.FTZ R6, R0, R19, R70, !PT ;  /* 0x0000001300067276 */ /* 0x000fe40007810046 */
[----:B--2---:R-:W-:Y:S01]  /*3be0*/  FMNMX.FTZ R2, R8, R9, !PT ;  /* 0x0000000908027209 */ /* 0x004fe20007810000 */
[----:B------:R-:W-:Y:S01]  /*3bf0*/  FFMA.FTZ R8, R18, UR4, -R5 ;  /* 0x0000000412087c23 */ /* 0x000fe20008010805 */
[----:B------:R-:W-:Y:S02]  /*3c00*/  FMNMX.FTZ R6, R137, R6, !PT ;  /* 0x0000000689067209 */ /* 0x000fe40007810000 */
[----:B------:R-:W-:Y:S01]  /*3c10*/  LOP3.LUT R0, R121, 0x200, R123, 0xf8, !PT ;  /* 0x0000020079007812 */ /* 0x000fe200078ef87b */
[----:B------:R-:W1:Y:S01]  /*3c20*/  SHFL.BFLY PT, R136, R2, 0x1, 0x1f ;  /* 0x0c201f0002887f89 */ /* 0x000e6200000e0000 */
[----:B------:R2:W-:Y:S02]  /*3c30*/  MUFU.EX2 R246, R8 ;  /* 0x0000000800f67308 */ /* 0x0005e40000000800 */
[----:B------:R-:W-:Y:S01]  /*3c40*/  LEA R212, R0, UR5, 0x1 ;  /* 0x0000000500d47c11 */ /* 0x000fe2000f8e08ff */
[----:B------:R-:W3:Y:S01]  /*3c50*/  SHFL.BFLY PT, R12, R6, 0x2, 0x1f ;  /* 0x0c401f00060c7f89 */ /* 0x000ee200000e0000 */
[----:B------:R-:W-:-:S02]  /*3c60*/  FFMA.FTZ R0, R17, UR4, -R5 ;  /* 0x0000000411007c23 */ /* 0x000fc40008010805 */
[----:B------:R-:W-:Y:S01]  /*3c70*/  LEA R223, R3, R212, 0x1 ;  /* 0x000000d403df7211 */ /* 0x000fe200078e08ff */
[----:B------:R-:W-:Y:S01]  /*3c80*/  LDSM.16.MT88.4 R36, [R212+0xa000] ;  /* 0x00a00000d424783b */ /* 0x000fe20000004200 */
[----:B------:R4:W5:Y:S03]  /*3c90*/  MUFU.EX2 R239, R0 ;  /* 0x0000000000ef7308 */ /* 0x0009660000000800 */
[----:B------:R-:W-:Y:S04]  /*3ca0*/  LDSM.16.MT88.4 R32, [R223+0xa000] ;  /* 0x00a00000df20783b */ /* 0x000fe80000004200 */
[----:B------:R-:W-:Y:S01]  /*3cb0*/  LDSM.16.MT88.4 R20, [R212+0xb000] ;  /* 0x00b00000d414783b */ /* 0x000fe20000004200 */
[----:B--2---:R-:W-:-:S03]  /*3cc0*/  F2FP.F16.F32.PACK_AB R8, R243, R244 ;  /* 0x000000f4f308723e */ /* 0x004fc600000000ff */
[----:B------:R-:W-:Y:S01]  /*3cd0*/  LDSM.16.MT88.4 R40, [R223+0xb000] ;  /* 0x00b00000df28783b */ /* 0x000fe20000004200 */
[----:B-1----:R-:W-:-:S03]  /*3ce0*/  FMNMX.FTZ R136, R2, R136, !PT ;  /* 0x0000008802887209 */ /* 0x002fc60007810000 */
[----:B------:R-:W-:Y:S01]  /*3cf0*/  LDSM.16.MT88.4 R156, [R212+0xa800] ;  /* 0x00a80000d49c783b */ /* 0x000fe20000004200 */
[----:B----4-:R-:W-:Y:S01]  /*3d00*/  FFMA.FTZ R0, R16, UR4, -R5 ;  /* 0x0000000410007c23 */ /* 0x010fe20008010805 */
[----:B-----5:R-:W-:Y:S02]  /*3d10*/  F2FP.F16.F32.PACK_AB R9, R239, R241 ;  /* 0x000000f1ef09723e */ /* 0x020fe400000000ff */
[----:B---3--:R-:W-:Y:S01]  /*3d20*/  FMNMX.FTZ R12, R6, R12, !PT ;  /* 0x0000000c060c7209 */ /* 0x008fe20007810000 */
[C---:B------:R-:W-:Y:S01]  /*3d30*/  FMUL.FTZ R6, R136.reuse, UR4 ;  /* 0x0000000488067c20 */ /* 0x040fe20008410000 */
[----:B------:R-:W-:Y:S01]  /*3d40*/  FSETP.NEU.FTZ.AND P0, PT, R136, -INF , PT ;  /* 0xff8000008800780b */ /* 0x000fe20003f1d000 */
[----:B------:R1:W2:Y:S02]  /*3d50*/  MUFU.EX2 R240, R0 ;  /* 0x0000000000f07308 */ /* 0x0002a40000000800 */
[----:B------:R-:W3:Y:S01]  /*3d60*/  SHFL.BFLY PT, R13, R12, 0x1, 0x1f ;  /* 0x0c201f000c0d7f89 */ /* 0x000ee200000e0000 */
[----:B------:R-:W-:-:S05]  /*3d70*/  FSEL R6, R6, RZ, P0 ;  /* 0x000000ff06067208 */ /* 0x000fca0000000000 */
[----:B------:R-:W-:-:S04]  /*3d80*/  FFMA.FTZ R2, R59, UR4, -R6 ;  /* 0x000000043b027c23 */ /* 0x000fc80008010806 */
[----:B------:R4:W-:Y:S01]  /*3d90*/  MUFU.EX2 R237, R2 ;  /* 0x0000000200ed7308 */ /* 0x0009e20000000800 */
[----:B-1----:R-:W-:Y:S02]  /*3da0*/  LEA R0, R120, R212, 0x1 ;  /* 0x000000d478007211 */ /* 0x002fe400078e08ff */
[----:B--2---:R-:W-:Y:S02]  /*3db0*/  F2FP.F16.F32.PACK_AB R11, R246, R240 ;  /* 0x000000f0f60b723e */ /* 0x004fe400000000ff */
[----:B------:R-:W-:Y:S01]  /*3dc0*/  LEA R222, R3, R0, 0x1 ;  /* 0x0000000003de7211 */ /* 0x000fe200078e08ff */
[----:B------:R-:W1:Y:S04]  /*3dd0*/  LDSM.16.MT88.4 R28, [R0+0xa000] ;  /* 0x00a00000001c783b */ /* 0x000e680000004200 */
[----:B------:R2:W-:Y:S01]  /*3de0*/  LDSM.16.MT88.4 R44, [R0+0xb000] ;  /* 0x00b00000002c783b */ /* 0x0005e20000004200 */
[----:B---3--:R-:W-:Y:S01]  /*3df0*/  FMNMX.FTZ R135, R12, R13, !PT ;  /* 0x0000000d0c877209 */ /* 0x008fe20007810000 */
[----:B------:R-:W-:Y:S01]  /*3e00*/  HMMA.16816.F32 R144, R8, R36, RZ ;  /* 0x000000240890723c */ /* 0x000fe200000018ff */
[----:B----4-:R-:W-:Y:S01]  /*3e10*/  IADD3 R2, PT, PT, R212, 0xa020, RZ ;  /* 0x0000a020d4027810 */ /* 0x010fe20007ffe0ff */
[----:B------:R-:W3:Y:S01]  /*3e20*/  LDSM.16.MT88.4 R24, [R222+0xa000] ;  /* 0x00a00000de18783b */ /* 0x000ee20000004200 */
[----:B------:R-:W-:-:S03]  /*3e30*/  FSETP.NEU.FTZ.AND P0, PT, R135, -INF , PT ;  /* 0xff8000008700780b */ /* 0x000fc60003f1d000 */
[----:B------:R-:W4:Y:S02]  /*3e40*/  LDSM.16.MT88.4 R48, [R222+0xb000] ;  /* 0x00b00000de30783b */ /* 0x000f240000004200 */
[C---:B------:R-:W-:Y:S08]  /*3e50*/  HMMA.16816.F32 R164, R8.reuse, R32, RZ ;  /* 0x0000002008a4723c */ /* 0x040ff000000018ff */
[----:B------:R-:W-:Y:S01]  /*3e60*/  HMMA.16816.F32 R84, R8, R20, RZ ;  /* 0x000000140854723c */ /* 0x000fe200000018ff */
[----:B--2---:R-:W-:-:S07]  /*3e70*/  FFMA.FTZ R0, R67, UR4, -R6 ;  /* 0x0000000443007c23 */ /* 0x004fce0008010806 */
[C---:B------:R-:W-:Y:S01]  /*3e80*/  HMMA.16816.F32 R88, R8.reuse, R40, RZ ;  /* 0x000000280858723c */ /* 0x040fe200000018ff */
[----:B------:R2:W-:Y:S07]  /*3e90*/  MUFU.EX2 R236, R0 ;  /* 0x0000000000ec7308 */ /* 0x0005ee0000000800 */
[C---:B------:R-:W-:Y:S08]  /*3ea0*/  HMMA.16816.F32 R152, R8.reuse, R38, RZ ;  /* 0x000000260898723c */ /* 0x040ff000000018ff */
[----:B-1----:R-:W-:Y:S01]  /*3eb0*/  HMMA.16816.F32 R72, R8, R28, RZ ;  /* 0x0000001c0848723c */ /* 0x002fe200000018ff */
[----:B--2---:R-:W-:-:S04]  /*3ec0*/  FFMA.FTZ R0, R64, UR4, -R6 ;  /* 0x0000000440007c23 */ /* 0x004fc80008010806 */
[----:B------:R1:W2:Y:S03]  /*3ed0*/  MUFU.EX2 R224, R0 ;  /* 0x0000000000e07308 */ /* 0x0002a60000000800 */
[C---:B---3--:R-:W-:Y:S08]  /*3ee0*/  HMMA.16816.F32 R100, R8.reuse, R26, RZ ;  /* 0x0000001a0864723c */ /* 0x048ff000000018ff */
[----:B------:R-:W-:Y:S01]  /*3ef0*/  HMMA.16816.F32 R76, R8, R24, RZ ;  /* 0x00000018084c723c */ /* 0x000fe200000018ff */
[----:B-1----:R-:W-:Y:S01]  /*3f00*/  FMUL.FTZ R0, R135, UR4 ;  /* 0x0000000487007c20 */ /* 0x002fe20008410000 */
[----:B--2---:R-:W-:-:S06]  /*3f10*/  F2FP.F16.F32.PACK_AB R12, R224, R236 ;  /* 0x000000ece00c723e */ /* 0x004fcc00000000ff */
[----:B------:R-:W-:Y:S01]  /*3f20*/  HMMA.16816.F32 R104, R8, R44, RZ ;  /* 0x0000002c0868723c */ /* 0x000fe200000018ff */
[----:B------:R-:W-:Y:S01]  /*3f30*/  FSEL R16, R0, RZ, P0 ;  /* 0x000000ff00107208 */ /* 0x000fe20000000000 */
[----:B------:R-:W-:-:S04]  /*3f40*/  FFMA.FTZ R0, R60, UR4, -R6 ;  /* 0x000000043c007c23 */ /* 0x000fc80008010806 */
[----:B------:R1:W2:Y:S02]  /*3f50*/  MUFU.EX2 R238, R0 ;  /* 0x0000000000ee7308 */ /* 0x0002a40000000800 */
[C---:B----4-:R-:W-:Y:S08]  /*3f60*/  HMMA.16816.F32 R120, R8.reuse, R48, RZ ;  /* 0x000000300878723c */ /* 0x050ff000000018ff */
        /* <DEDUP_REMOVED lines=11> */
[----:B------:R-:W-:Y:S01]  /*4020*/  FFMA.FTZ R8, R54, UR4, -R5 ;  /* 0x0000000436087c23 */ /* 0x000fe20008010805 */
        /* <DEDUP_REMOVED lines=11> */
[C---:B------:R-:W-:Y:S01]  /*40e0*/  HMMA.16816.F32 R200, R12.reuse, R22, RZ ;  /* 0x000000160cc8723c */ /* 0x040fe200000018ff */
[----:B------:R1:W2:Y:S07]  /*40f0*/  MUFU.EX2 R27, R0 ;  /* 0x00000000001b7308 */ /* 0x0002ae0000000800 */
[C---:B------:R-:W-:Y:S01]  /*4100*/  HMMA.16816.F32 R176, R12.reuse, R20, RZ ;  /* 0x000000140cb0723c */ /* 0x040fe200000018ff */
[----:B------:R-:W-:Y:S07]  /*4110*/  MUFU.EX2 R23, R8 ;  /* 0x0000000800177308 */ /* 0x000fee0000000800 */
[----:B------:R-:W-:Y:S01]  /*4120*/  HMMA.16816.F32 R184, R12, R36, RZ ;  /* 0x000000240cb8723c */ /* 0x000fe200000018ff */
[----:B-1----:R-:W-:Y:S01]  /*4130*/  FFMA.FTZ R0, R57, UR4, -R7 ;  /* 0x0000000439007c23 */ /* 0x002fe20008010807 */
[----:B--2---:R-:W-:-:S03]  /*4140*/  F2FP.F16.F32.PACK_AB R124, R27, R217 ;  /* 0x000000d91b7c723e */ /* 0x004fc600000000ff */
[----:B------:R1:W-:Y:S03]  /*4150*/  MUFU.EX2 R26, R0 ;  /* 0x00000000001a7308 */ /* 0x0003e60000000800 */
[C---:B------:R-:W-:Y:S08]  /*4160*/  HMMA.16816.F32 R232, R12.reuse, R38, RZ ;  /* 0x000000260ce8723c */ /* 0x040ff000000018ff */
[----:B------:R-:W-:Y:S01]  /*4170*/  HMMA.16816.F32 R160, R12, R32, RZ ;  /* 0x000000200ca0723c */ /* 0x000fe200000018ff */
[----:B-1----:R-:W-:Y:S01]  /*4180*/  FFMA.FTZ R0, R56, UR4, -R7 ;  /* 0x0000000438007c23 */ /* 0x002fe20008010807 */
[----:B------:R-:W-:-:S06]  /*4190*/  IADD3 R7, PT, PT, R212, 0xa000, RZ ;  /* 0x0000a000d4077810 */ /* 0x000fcc0007ffe0ff */
[----:B------:R-:W-:Y:S01]  /*41a0*/  HMMA.16816.F32 R228, R12, R34, RZ ;  /* 0x000000220ce4723c */ /* 0x000fe200000018ff */
[----:B------:R1:W2:Y:S01]  /*41b0*/  MUFU.EX2 R25, R0 ;  /* 0x0000000000197308 */ /* 0x0002a20000000800 */
[----:B------:R-:W-:-:S05]  /*41c0*/  @P5 IADD3 R2, PT, PT, R7, -0x20, RZ ;  /* 0xffffffe007025810 */ /* 0x000fca0007ffe0ff */
[----:B------:R-:W-:Y:S01]  /*41d0*/  LDSM.16.MT88.4 R96, [R2+0x1800] ;  /* 0x001800000260783b */ /* 0x000fe20000004200 */
[C---:B------:R-:W-:Y:S03]  /*41e0*/  HMMA.16816.F32 R36, R12.reuse, R28, RZ ;  /* 0x0000001c0c24723c */ /* 0x040fe600000018ff */
[----:B------:R-:W-:Y:S05]  /*41f0*/  LDSM.16.MT88.4 R172, [R2+0x800] ;  /* 0x0008000002ac783b */ /* 0x000fea0000004200 */
[----:B------:R-:W-:Y:S01]  /*4200*/  HMMA.16816.F32 R208, R12, R30, RZ ;  /* 0x0000001e0cd0723c */ /* 0x000fe200000018ff */
[----:B-1----:R-:W-:Y:S01]  /*4210*/  FFMA.FTZ R0, R53, UR4, -R5 ;  /* 0x0000000435007c23 */ /* 0x002fe20008010805 */
[----:B--2---:R-:W-:-:S03]  /*4220*/  F2FP.F16.F32.PACK_AB R126, R25, R26 ;  /* 0x0000001a197e723e */ /* 0x004fc600000000ff */
[----:B------:R1:W2:Y:S03]  /*4230*/  MUFU.EX2 R24, R0 ;  /* 0x0000000000187308 */ /* 0x0002a60000000800 */
[C---:B------:R-:W-:Y:S08]  /*4240*/  HMMA.16816.F32 R32, R12.reuse, R40, RZ ;  /* 0x000000280c20723c */ /* 0x040ff000000018ff */
[----:B------:R-:W-:Y:S01]  /*4250*/  HMMA.16816.F32 R196, R12, R42, RZ ;  /* 0x0000002a0cc4723c */ /* 0x000fe200000018ff */
[----:B-1----:R-:W-:-:S07]  /*4260*/  IADD3 R0, PT, PT, R212, 0xa040, RZ ;  /* 0x0000a040d4007810 */ /* 0x002fce0007ffe0ff */
[C---:B------:R-:W-:Y:S01]  /*4270*/  HMMA.16816.F32 R28, R12.reuse, R44, RZ ;  /* 0x0000002c0c1c723c */ /* 0x040fe200000018ff */
[----:B------:R-:W-:Y:S01]  /*4280*/  @P6 IADD3 R0, PT, PT, R7, -0x40, RZ ;  /* 0xffffffc007006810 */ /* 0x000fe20007ffe0ff */
[--C-:B------:R-:W-:Y:S01]  /*4290*/  FFMA.FTZ R7, R55, UR4, -R5.reuse ;  /* 0x0000000437077c23 */ /* 0x100fe20008010805 */
[----:B--2---:R-:W-:Y:S02]  /*42a0*/  F2FP.F16.F32.PACK_AB R125, R23, R24 ;  /* 0x00000018177d723e */ /* 0x004fe400000000ff */
[----:B------:R-:W-:Y:S01]  /*42b0*/  LEA R221, R3, R0, 0x1 ;  /* 0x0000000003dd7211 */ /* 0x000fe200078e08ff */
[----:B------:R-:W1:Y:S01]  /*42c0*/  LDSM.16.MT88.4 R8, [R0+0x800] ;  /* 0x000800000008783b */ /* 0x000e620000004200 */
[----:B------:R-:W-:Y:S01]  /*42d0*/  MUFU.EX2 R22, R7 ;  /* 0x0000000700167308 */ /* 0x000fe20000000800 */
[----:B------:R-:W-:Y:S01]  /*42e0*/  FFMA.FTZ R3, R80, UR4, -R5 ;  /* 0x0000000450037c23 */ /* 0x000fe20008010805 */
[C---:B------:R-:W-:Y:S01]  /*42f0*/  HMMA.16816.F32 R188, R12.reuse, R46, RZ ;  /* 0x0000002e0cbc723c */ /* 0x040fe200000018ff */
[----:B------:R2:W-:Y:S04]  /*4300*/  LDSM.16.MT88.4 R112, [R0+0x1800] ;  /* 0x001800000070783b */ /* 0x0005e80000004200 */
[----:B------:R-:W3:Y:S01]  /*4310*/  LDSM.16.MT88.4 R64, [R221+0x800] ;  /* 0x00080000dd40783b */ /* 0x000ee20000004200 */
[----:B------:R-:W4:Y:S02]  /*4320*/  MUFU.EX2 R21, R3 ;  /* 0x0000000300157308 */ /* 0x000f240000000800 */
[C---:B------:R-:W-:Y:S01]  /*4330*/  HMMA.16816.F32 R116, R12.reuse, R48, RZ ;  /* 0x000000300c74723c */ /* 0x040fe200000018ff */
[----:B------:R-:W5:Y:S07]  /*4340*/  LDSM.16.MT88.4 R80, [R212+0xb800] ;  /* 0x00b80000d450783b */ /* 0x000f6e0000004200 */
[----:B------:R-:W-:Y:S01]  /*4350*/  HMMA.16816.F32 R192, R12, R50, RZ ;  /* 0x000000320cc0723c */ /* 0x000fe200000018ff */
[----:B------:R-:W5:Y:S01]  /*4360*/  LDSM.16.MT88.4 R12, [R221+0x1800] ;  /* 0x00180000dd0c783b */ /* 0x000f620000004200 */
[----:B----4-:R-:W-:Y:S01]  /*4370*/  F2FP.F16.F32.PACK_AB R127, R21, R22 ;  /* 0x00000016157f723e */ /* 0x010fe200000000ff */
[----:B--2---:R-:W-:-:S04]  /*4380*/  FFMA.FTZ R0, R52, UR4, -R6 ;  /* 0x0000000434007c23 */ /* 0x004fc80008010806 */
[----:B------:R2:W-:Y:S02]  /*4390*/  MUFU.EX2 R20, R0 ;  /* 0x0000000000147308 */ /* 0x0005e40000000800 */
[C---:B------:R-:W-:Y:S08]  /*43a0*/  HMMA.16816.F32 R144, R124.reuse, R156, R144 ;  /* 0x0000009c7c90723c */ /* 0x040ff00000001890 */
[----:B-1----:R-:W-:Y:S01]  /*43b0*/  HMMA.16816.F32 R44, R124, R10, R92 ;  /* 0x0000000a7c2c723c */ /* 0x002fe2000000185c */
[----:B--2---:R-:W-:-:S07]  /*43c0*/  FFMA.FTZ R0, R63, UR4, -R6 ;  /* 0x000000043f007c23 */ /* 0x004fce0008010806 */
[C---:B------:R-:W-:Y:S01]  /*43d0*/  HMMA.16816.F32 R92, R124.reuse, R98, R128 ;  /* 0x000000627c5c723c */ /* 0x040fe20000001880 */
[----:B------:R1:W2:Y:S07]  /*43e0*/  MUFU.EX2 R18, R0 ;  /* 0x0000000000127308 */ /* 0x0002ae0000000800 */
[C---:B------:R-:W-:Y:S08]  /*43f0*/  HMMA.16816.F32 R40, R124.reuse, R8, R72 ;  /* 0x000000087c28723c */ /* 0x040ff00000001848 */
[----:B---3--:R-:W-:Y:S01]  /*4400*/  HMMA.16816.F32 R56, R124, R64, R76 ;  /* 0x000000407c38723c */ /* 0x008fe2000000184c */
[----:B-1----:R-:W-:Y:S01]  /*4410*/  FFMA.FTZ R0, R69, UR4, -R6 ;  /* 0x0000000445007c23 */ /* 0x002fe20008010806 */
[----:B--2---:R-:W-:-:S03]  /*4420*/  F2FP.F16.F32.PACK_AB R128, R18, R20 ;  /* 0x000000141280723e */ /* 0x004fc600000000ff */
[----:B------:R1:W-:Y:S03]  /*4430*/  MUFU.EX2 R17, R0 ;  /* 0x0000000000117308 */ /* 0x0003e60000000800 */
[C---:B-----5:R-:W-:Y:S08]  /*4440*/  HMMA.16816.F32 R76, R124.reuse, R82, R108 ;  /* 0x000000527c4c723c */ /* 0x060ff0000000186c */
        /* <DEDUP_REMOVED lines=19> */
[----:B------:R-:W-:Y:S01]  /*4580*/  HMMA.16816.F32 R124, R124, R14, R140 ;  /* 0x0000000e7c7c723c */ /* 0x000fe2000000188c */
[----:B-1----:R-:W-:-:S06]  /*4590*/  FFMA.FTZ R0, R137, UR4, -R16 ;  /* 0x0000000489007c23 */ /* 0x002fcc0008010810 */
[----:B------:R-:W1:Y:S02]  /*45a0*/  MUFU.EX2 R0, R0 ;  /* 0x0000000000007308 */ /* 0x000e640000000800 */
[----:B-1----:R-:W-:-:S07]  /*45b0*/  F2FP.F16.F32.PACK_AB R131, R0, R3 ;  /* 0x000000030083723e */ /* 0x002fce00000000ff */
[----:B------:R-:W-:Y:S01]  /*45c0*/  HMMA.16816.F32 R36, R128, R8, R36 ;  /* 0x000000088024723c */ /* 0x000fe20000001824 */
[----:B------:R-:W-:Y:S01]  /*45d0*/  FADD.FTZ R8, R236, R224 ;  /* 0x000000e0ec087221 */ /* 0x000fe20000010000 */
[----:B------:R-:W-:-:S03]  /*45e0*/  FADD.FTZ R9, R220, R218 ;  /* 0x000000dadc097221 */ /* 0x000fc60000010000 */
[----:B------:R-:W-:Y:S01]  /*45f0*/  FADD.FTZ R8, R237, R8 ;  /* 0x00000008ed087221 */ /* 0x000fe20000010000 */
[----:B------:R-:W-:Y:S02]  /*4600*/  FADD.FTZ R9, R219, R9 ;  /* 0x00000009db097221 */ /* 0x000fe40000010000 */
        /* <DEDUP_REMOVED lines=42> */
[C---:B------:R-:W-:Y:S01]  /*48b0*/  IMAD.SHL.U32 R0, R138.reuse, 0x10, RZ ;  /* 0x000000108a007824 */ /* 0x040fe200078e00ff */
[----:B------:R-:W-:Y:S01]  /*48c0*/  SHF.L.U64.HI R3, R138, 0x4, R139 ;  /* 0x000000048a037819 */ /* 0x000fe2000001028b */
[----:B------:R-:W-:Y:S01]  /*48d0*/  VIADD R225, R2, 0x800 ;  /* 0x0000080002e17836 */ /* 0x000fe20000000000 */
[----:B------:R-:W-:Y:S01]  /*48e0*/  SEL R219, R245, 0xffffffe0, !P5 ;  /* 0xffffffe0f5db7807 */ /* 0x000fe20006800000 */
[----:B------:R-:W-:Y:S01]  /*48f0*/  IMAD.MOV.U32 R137, RZ, RZ, R133 ;  /* 0x000000ffff897224 */ /* 0x000fe200078e0085 */
[----:B------:R-:W-:Y:S01]  /*4900*/  SEL R220, R220, 0xffffffc0, !P6 ;  /* 0xffffffc0dcdc7807 */ /* 0x000fe20007000000 */
[----:B------:R1:W-:Y:S01]  /*4910*/  STL [R1+0x4], R3 ;  /* 0x0000040301007387 */ /* 0x0003e20000100800 */
[----:B------:R-:W-:Y:S01]  /*4920*/  IADD3 R224, PT, PT, R2, 0x1800, RZ ;  /* 0x0000180002e07810 */ /* 0x000fe20007ffe0ff */
[C---:B------:R-:W-:Y:S01]  /*4930*/  IMAD.IADD R218, R4.reuse, 0x1, R219 ;  /* 0x0000000104da7824 */ /* 0x040fe200078e02db */
[----:B------:R-:W-:Y:S01]  /*4940*/  LEA.HI.SX32 R227, R227, 0xfffffffe, 0x1b ;  /* 0xfffffffee3e37811 */ /* 0x000fe200078fdaff */
[----:B------:R2:W-:Y:S01]  /*4950*/  STL [R1+0x8], R0 ;  /* 0x0000080001007387 */ /* 0x0005e20000100800 */
[----:B------:R-:W-:Y:S01]  /*4960*/  IMAD.IADD R217, R4, 0x1, R220 ;  /* 0x0000000104d97824 */ /* 0x000fe200078e02dc */
[----:B------:R-:W-:Y:S01]  /*4970*/  MOV R138, R134 ;  /* 0x00000086008a7202 */ /* 0x000fe20000000f00 */
[----:B------:R-:W-:Y:S01]  /*4980*/  IMAD.MOV.U32 R132, RZ, RZ, R135 ;  /* 0x000000ffff847224 */ /* 0x000fe200078e0087 */
[C---:B------:R-:W-:Y:S01]  /*4990*/  IADD3 R219, PT, PT, R213.reuse, R219, RZ ;  /* 0x000000dbd5db7210 */ /* 0x040fe20007ffe0ff */
[C---:B------:R-:W-:Y:S01]  /*49a0*/  VIADD R2, R212.reuse, 0xa040 ;  /* 0x0000a040d4027836 */ /* 0x040fe20000000000 */
[----:B------:R-:W-:Y:S01]  /*49b0*/  IADD3 R220, PT, PT, R213, R220, RZ ;  /* 0x000000dcd5dc7210 */ /* 0x000fe20007ffe0ff */
[----:B------:R-:W3:Y:S01]  /*49c0*/  LDCU UR8, c[0x0][0x50c] ;  /* 0x0000a180ff0877ac */ /* 0x000ee20008000800 */
[----:B------:R-:W4:Y:S01]  /*49d0*/  LDCU UR4, c[0x0][0x45c] ;  /* 0x00008b80ff0477ac */ /* 0x000f220008000800 */
[----:B------:R-:W3:Y:S01]  /*49e0*/  LDCU.64 UR6, c[0x0][0x3c0] ;  /* 0x00007800ff0677ac */ /* 0x000ee20008000a00 */
[----:B-1----:R-:W-:Y:S01]  /*49f0*/  IMAD.MOV.U32 R3, RZ, RZ, R136 ;  /* 0x000000ffff037224 */ /* 0x002fe200078e0088 */
[----:B--2---:R-:W-:Y:S01]  /*4a00*/  IADD3 R0, PT, PT, R212, 0xa000, RZ ;  /* 0x0000a000d4007810 */ /* 0x004fe20007ffe0ff */
[----:B----4-:R-:W-:Y:S06]  /*4a10*/  BRA `(.L_x_1612) ;  /* 0x0000000000587947 */ /* 0x010fec0003800000 */
.L_x_1614:
[----:B------:R-:W5:Y:S01]  /*4a20*/  LDL R133, [R1] ;  /* 0x0000000001857983 */ /* 0x000f620000100800 */
[----:B------:R-:W1:Y:S01]  /*4a30*/  LDC.64 R6, c[0x0][0x3b8] ;  /* 0x0000ee00ff067b82 */ /* 0x000e620000000a00 */
[----:B------:R-:W-:Y:S04]  /*4a40*/  VIADD R0, R227, 0xffffffff ;  /* 0xffffffffe3007836 */ /* 0x000fe80000000000 */
[C---:B-1----:R-:W-:Y:S04]  /*4a50*/  IMAD.WIDE.U32 R4, R0.reuse, R6, RZ ;  /* 0x0000000600047225 */ /* 0x042fe800078e00ff */
[----:B------:R-:W-:Y:S02]  /*4a60*/  IMAD R5, R0, R7, R5 ;  /* 0x0000000700057224 */ /* 0x000fe400078e0205 */
[C---:B------:R-:W-:Y:S03]  /*4a70*/  IMAD.SHL.U32 R0, R4.reuse, 0x20, RZ ;  /* 0x0000002004007824 */ /* 0x040fe600078e00ff */
[----:B------:R-:W-:Y:S02]  /*4a80*/  SHF.L.U64.HI R2, R4, 0x5, R5 ;  /* 0x0000000504027819 */ /* 0x000fe40000010205 */
[C---:B------:R-:W-:Y:S04]  /*4a90*/  LEA R0, P0, R6.reuse, R0, 0x4 ;  /* 0x0000000006007211 */ /* 0x040fe800078020ff */
[----:B------:R-:W-:Y:S02]  /*4aa0*/  LEA.HI.X R2, R6, R2, R7, 0x4, P0 ;  /* 0x0000000206027211 */ /* 0x000fe400000f2407 */
[-C--:B-----5:R-:W-:Y:S02]  /*4ab0*/  LEA R8, P1, R4, R133.reuse, 0x6 ;  /* 0x0000008504087211 */ /* 0x0a0fe400078230ff */
[----:B------:R-:W-:Y:S02]  /*4ac0*/  LEA R6, P0, R0, R133, 0x1 ;  /* 0x0000008500067211 */ /* 0x000fe400078008ff */
[-C--:B------:R-:W-:Y:S02]  /*4ad0*/  LEA.HI.X R9, R4, R252.reuse, R5, 0x6, P1 ;  /* 0x000000fc04097211 */ /* 0x080fe400008f3405 */
[----:B------:R-:W-:Y:S03]  /*4ae0*/  LEA.HI.X R7, R0, R252, R2, 0x1, P0 ;  /* 0x000000fc00077211 */ /* 0x000fe600000f0c02 */
[----:B------:R-:W-:Y:S01]  /*4af0*/  @!PT LDS RZ, [RZ] ;  /* 0x00000000fffff984 */ /* 0x000fe20000000800 */
[----:B------:R-:W-:Y:S01]  /*4b00*/  @!PT LDS RZ, [RZ] ;  /* 0x00000000fffff984 */ /* 0x000fe20000000800 */
[----:B------:R-:W-:Y:S01]  /*4b10*/  @!PT LDS RZ, [RZ] ;  /* 0x00000000fffff984 */ /* 0x000fe20000000800 */
[----:B------:R1:W-:Y:S04]  /*4b20*/  LDGSTS.E.BYPASS.LTC128B.128 [R226+0x8000], desc[UR16][R8.64] ;  /* 0x0800000008e27fae */ /* 0x0003e8000b981a10 */
[----:B------:R1:W-:Y:S04]  /*4b30*/  LDGSTS.E.BYPASS.LTC128B.128 [R226+0x9000], desc[UR16][R8.64+0x80] ;  /* 0x0900008008e27fae */ /* 0x0003e8000b981a10 */
[----:B------:R1:W-:Y:S04]  /*4b40*/  LDGSTS.E.BYPASS.LTC128B.128 [R226+0x8800], desc[UR16][R6.64] ;  /* 0x0880000006e27fae */ /* 0x0003e8000b981a10 */
[----:B------:R1:W-:Y:S04]  /*4b50*/  LDGSTS.E.BYPASS.LTC128B.128 [R226+0x9800], desc[UR16][R6.64+0x80] ;  /* 0x0980008006e27fae */ /* 0x0003e8000b981a10 */
[----:B------:R-:W0:Y:S01]  /*4b60*/  LDGDEPBAR ;  /* 0x00000000000079af */ /* 0x000e220000000000 */
[----:B------:R-:W-:Y:S05]  /*4b70*/  BRA `(.L_x_1613) ;  /* 0x0000000c00007947 */ /* 0x000fea0003800000 */
.L_x_1612:
[----:B------:R-:W2:Y:S01]  /*4b80*/  LDL R2, [R1+0x8] ;  /* 0x0000080001027983 */ /* 0x000ea20000100800 */
[----:B------:R-:W-:Y:S04]  /*4b90*/  DEPBAR.LE SB0, 0x0 ;  /* 0x000080000000791a */ /* 0x000fe80000000000 */
[----:B------:R-:W4:Y:S01]  /*4ba0*/  LDL R4, [R1+0x4] ;  /* 0x0000040001047983 */ /* 0x000f220000100800 */
[C---:B---3--:R-:W-:Y:S01]  /*4bb0*/  IMAD.WIDE.U32 R8, R227.reuse, UR6, RZ ;  /* 0x00000006e3087c25 */ /* 0x048fe2000f8e00ff */
[----:B------:R-:W-:Y:S03]  /*4bc0*/  BAR.SYNC.DEFER_BLOCKING 0x0 ;  /* 0x0000000000007b1d */ /* 0x000fe60000010000 */
[C---:B------:R-:W-:Y:S01]  /*4bd0*/  IMAD R0, R227.reuse, UR7, R9 ;  /* 0x00000007e3007c24 */ /* 0x040fe2000f8e0209 */
[CC--:B------:R-:W-:Y:S04]  /*4be0*/  LEA R6, P1, R8.reuse, R251.reuse, 0x6 ;  /* 0x000000fb08067211 */ /* 0x0c0fe800078230ff */
[C-C-:B------:R-:W-:Y:S05]  /*4bf0*/  LEA.HI.X R7, R8.reuse, R250, R0.reuse, 0x6, P1 ;  /* 0x000000fa08077211 */ /* 0x140fea00008f3400 */
[----:B------:R-:W-:Y:S01]  /*4c00*/  @!PT LDS RZ, [RZ] ;  /* 0x00000000fffff984 */ /* 0x000fe20000000800 */
[----:B------:R-:W-:Y:S01]  /*4c10*/  @!PT LDS RZ, [RZ] ;  /* 0x00000000fffff984 */ /* 0x000fe20000000800 */
[----:B------:R-:W-:Y:S01]  /*4c20*/  @!PT LDS RZ, [RZ] ;  /* 0x00000000fffff984 */ /* 0x000fe20000000800 */
[----:B------:R-:W-:Y:S08]  /*4c30*/  LDGSTS.E.BYPASS.LTC128B.128 [R226+0xa000], desc[UR16][R6.64] ;  /* 0x0a00000006e27fae */ /* 0x000ff0000b981a10 */
[----:B------:R-:W-:Y:S01]  /*4c40*/  LDGSTS.E.BYPASS.LTC128B.128 [R226+0xb000], desc[UR16][R6.64+0x80] ;  /* 0x0b00008006e27fae */ /* 0x000fe2000b981a10 */
[C---:B--2---:R-:W-:Y:S04]  /*4c50*/  LEA R2, P0, R8.reuse, R2, 0x5 ;  /* 0x0000000208027211 */ /* 0x044fe800078028ff */
[----:B----4-:R-:W-:Y:S02]  /*4c60*/  LEA.HI.X R5, R8, R4, R0, 0x5, P0 ;  /* 0x0000000408057211 */ /* 0x010fe400000f2c00 */
[C---:B------:R-:W-:Y:S04]  /*4c70*/  LEA R4, P0, R2.reuse, R251, 0x1 ;  /* 0x000000fb02047211 */ /* 0x040fe800078008ff */
[----:B------:R-:W-:Y:S02]  /*4c80*/  LEA.HI.X R5, R2, R250, R5, 0x1, P0 ;  /* 0x000000fa02057211 */ /* 0x000fe400000f0c05 */
[----:B------:R-:W-:Y:S03]  /*4c90*/  ISETP.NE.AND P0, PT, R227, RZ, PT ;  /* 0x000000ffe300720c */ /* 0x000fe60003f05270 */
[----:B------:R-:W-:Y:S08]  /*4ca0*/  LDGSTS.E.BYPASS.LTC128B.128 [R226+0xa800], desc[UR16][R4.64] ;  /* 0x0a80000004e27fae */ /* 0x000ff0000b981a10 */
[----:B------:R1:W-:Y:S08]  /*4cb0*/  LDGSTS.E.BYPASS.LTC128B.128 [R226+0xb800], desc[UR16][R4.64+0x80] ;  /* 0x0b80008004e27fae */ /* 0x0003f0000b981a10 */
[----:B------:R-:W-:Y:S08]  /*4cc0*/  LDSM.16.M88.4 R32, [R213] ;  /* 0x00000000d520783b */ /* 0x000ff00000000200 */
[----:B------:R-:W1:Y:S08]  /*4cd0*/  LDSM.16.M88.4 R16, [R214+UR5+0x8000] ;  /* 0x00800005d610783b */ /* 0x000e700008000200 */
[----:B------:R-:W2:Y:S08]  /*4ce0*/  LDSM.16.M88.4 R28, [R213+0x2000] ;  /* 0x00200000d51c783b */ /* 0x000eb00000000200 */
[----:B------:R-:W3:Y:S08]  /*4cf0*/  LDSM.16.M88.4 R140, [R214+UR5+0x8800] ;  /* 0x00880005d68c783b */ /* 0x000ef00008000200 */
[----:B------:R-:W0:Y:S08]  /*4d00*/  LDGDEPBAR ;  /* 0x00000000000079af */ /* 0x000e300000000000 */
[----:B------:R-:W-:Y:S08]  /*4d10*/  LDSM.16.M88.4 R176, [R219] ;  /* 0x00000000dbb0783b */ /* 0x000ff00000000200 */
[----:B------:R-:W4:Y:S01]  /*4d20*/  LDSM.16.M88.4 R180, [R218+0x8000] ;  /* 0x00800000dab4783b */ /* 0x000f220000000200 */
[-C--:B-1----:R-:W-:Y:S07]  /*4d30*/  HMMA.16816.F32 R4, R32, R16.reuse, RZ ;  /* 0x000000102004723c */ /* 0x082fee00000018ff */
[----:B------:R-:W1:Y:S01]  /*4d40*/  LDSM.16.M88.4 R184, [R219+0x2000] ;  /* 0x00200000dbb8783b */ /* 0x000e620000000200 */
[C---:B--2---:R-:W-:Y:S07]  /*4d50*/  HMMA.16816.F32 R8, R28.reuse, R16, RZ ;  /* 0x000000101c08723c */ /* 0x044fee00000018ff */
[----:B------:R-:W2:Y:S01]  /*4d60*/  LDSM.16.M88.4 R188, [R218+0x8800] ;  /* 0x00880000dabc783b */ /* 0x000ea20000000200 */
[-C--:B------:R-:W-:Y:S07]  /*4d70*/  HMMA.16816.F32 R12, R28, R18.reuse, RZ ;  /* 0x000000121c0c723c */ /* 0x080fee00000018ff */
[----:B------:R-:W-:Y:S01]  /*4d80*/  LDSM.16.M88.4 R192, [R220] ;  /* 0x00000000dcc0783b */ /* 0x000fe20000000200 */
[C---:B------:R-:W-:Y:S07]  /*4d90*/  HMMA.16816.F32 R16, R32.reuse, R18, RZ ;  /* 0x000000122010723c */ /* 0x040fee00000018ff */
[----:B------:R-:W5:Y:S01]  /*4da0*/  LDSM.16.M88.4 R196, [R217+0x8000] ;  /* 0x00800000d9c4783b */ /* 0x000f620000000200 */
[-C--:B---3--:R-:W-:Y:S07]  /*4db0*/  HMMA.16816.F32 R20, R32, R140.reuse, RZ ;  /* 0x0000008c2014723c */ /* 0x088fee00000018ff */
[----:B------:R-:W3:Y:S01]  /*4dc0*/  LDSM.16.M88.4 R200, [R220+0x2000] ;  /* 0x00200000dcc8783b */ /* 0x000ee20000000200 */
[C---:B------:R-:W-:Y:S07]  /*4dd0*/  HMMA.16816.F32 R24, R28.reuse, R140, RZ ;  /* 0x0000008c1c18723c */ /* 0x040fee00000018ff */
[----:B------:R-:W3:Y:S01]  /*4de0*/  LDSM.16.M88.4 R204, [R217+0x8800] ;  /* 0x00880000d9cc783b */ /* 0x000ee20000000200 */
[-C--:B------:R-:W-:Y:S07]  /*4df0*/  HMMA.16816.F32 R28, R28, R142.reuse, RZ ;  /* 0x0000008e1c1c723c */ /* 0x080fee00000018ff */
[----:B------:R-:W-:Y:S01]  /*4e00*/  LDSM.16.M88.4 R208, [R216+0x2000] ;  /* 0x00200000d8d0783b */ /* 0x000fe20000000200 */
[----:B------:R-:W-:Y:S07]  /*4e10*/  HMMA.16816.F32 R32, R32, R142, RZ ;  /* 0x0000008e2020723c */ /* 0x000fee00000018ff */
[----:B------:R-:W-:Y:S01]  /*4e20*/  LDSM.16.M88.4 R140, [R216] ;  /* 0x00000000d88c783b */ /* 0x000fe20000000200 */
[-C--:B----4-:R-:W-:Y:S08]  /*4e30*/  HMMA.16816.F32 R4, R176, R180.reuse, R4 ;  /* 0x000000b4b004723c */ /* 0x090ff00000001804 */
        /* <DEDUP_REMOVED lines=9> */
[----:B------:R-:W2:Y:S07]  /*4ed0*/  LDSM.16.M88.4 R176, [R215+0x8800] ;  /* 0x00880000d7b0783b */ /* 0x000eae0000000200 */
[-C--:B-----5:R-:W-:Y:S01]  /*4ee0*/  HMMA.16816.F32 R4, R192, R196.reuse, R4 ;  /* 0x000000c4c004723c */ /* 0x0a0fe20000001804 */
[----:B------:R-:W4:Y:S07]  /*4ef0*/  LDSM.16.M88.4 R188, [R214+UR5+0x9000] ;  /* 0x00900005d6bc783b */ /* 0x000f2e0008000200 */
[C---:B---3--:R-:W-:Y:S08]  /*4f00*/  HMMA.16816.F32 R8, R200.reuse, R196, R8 ;  /* 0x000000c4c808723c */ /* 0x048ff00000001808 */
[-C--:B------:R-:W-:Y:S08]  /*4f10*/  HMMA.16816.F32 R12, R200, R198.reuse, R12 ;  /* 0x000000c6c80c723c */ /* 0x080ff0000000180c */
[C---:B------:R-:W-:Y:S01]  /*4f20*/  HMMA.16816.F32 R16, R192.reuse, R198, R16 ;  /* 0x000000c6c010723c */ /* 0x040fe20000001810 */
[----:B------:R-:W3:Y:S07]  /*4f30*/  LDSM.16.M88.4 R196, [R213+0x6000] ;  /* 0x00600000d5c4783b */ /* 0x000eee0000000200 */
[-C--:B------:R-:W-:Y:S08]  /*4f40*/  HMMA.16816.F32 R20, R192, R204.reuse, R20 ;  /* 0x000000ccc014723c */ /* 0x080ff00000001814 */
[C---:B------:R-:W-:Y:S08]  /*4f50*/  HMMA.16816.F32 R24, R200.reuse, R204, R24 ;  /* 0x000000ccc818723c */ /* 0x040ff00000001818 */
[-C--:B------:R-:W-:Y:S01]  /*4f60*/  HMMA.16816.F32 R28, R200, R206.reuse, R28 ;  /* 0x000000cec81c723c */ /* 0x080fe2000000181c */
[----:B------:R-:W-:Y:S07]  /*4f70*/  LDSM.16.M88.4 R200, [R218+0x9000] ;  /* 0x00900000dac8783b */ /* 0x000fee0000000200 */
[----:B------:R-:W-:Y:S01]  /*4f80*/  HMMA.16816.F32 R32, R192, R206, R32 ;  /* 0x000000cec020723c */ /* 0x000fe20000001820 */
[----:B------:R-:W5:Y:S07]  /*4f90*/  LDSM.16.M88.4 R192, [R214+UR5+0x9800] ;  /* 0x00980005d6c0783b */ /* 0x000f6e0008000200 */
        /* <DEDUP_REMOVED lines=12> */
[-C--:B----4-:R-:W-:Y:S01]  /*5060*/  HMMA.16816.F32 R4, R184, R188.reuse, R4 ;  /* 0x000000bcb804723c */ /* 0x090fe20000001804 */
[----:B------:R-:W4:Y:S07]  /*5070*/  LDSM.16.M88.4 R176, [R218+0x9800] ;  /* 0x00980000dab0783b */ /* 0x000f2e0000000200 */
[C---:B---3--:R-:W-:Y:S08]  /*5080*/  HMMA.16816.F32 R8, R196.reuse, R188, R8 ;  /* 0x000000bcc408723c */ /* 0x048ff00000001808 */
[-C--:B------:R-:W-:Y:S08]  /*5090*/  HMMA.16816.F32 R12, R196, R190.reuse, R12 ;  /* 0x000000bec40c723c */ /* 0x080ff0000000180c */
[C---:B------:R-:W-:Y:S01]  /*50a0*/  HMMA.16816.F32 R16, R184.reuse, R190, R16 ;  /* 0x000000beb810723c */ /* 0x040fe20000001810 */
[----:B------:R-:W-:Y:S07]  /*50b0*/  LDSM.16.M88.4 R188, [R217+0x9800] ;  /* 0x00980000d9bc783b */ /* 0x000fee0000000200 */
[-C--:B-----5:R-:W-:Y:S08]  /*50c0*/  HMMA.16816.F32 R20, R184, R192.reuse, R20 ;  /* 0x000000c0b814723c */ /* 0x0a0ff00000001814 */
        /* <DEDUP_REMOVED lines=9> */
[C---:B------:R-:W-:Y:S08]  /*5160*/  HMMA.16816.F32 R16, R180.reuse, R202, R16 ;  /* 0x000000cab410723c */ /* 0x040ff00000001810 */
[-C--:B----4-:R-:W-:Y:S08]  /*5170*/  HMMA.16816.F32 R20, R180, R176.reuse, R20 ;  /* 0x000000b0b414723c */ /* 0x090ff00000001814 */
[C---:B------:R-:W-:Y:S08]  /*5180*/  HMMA.16816.F32 R24, R140.reuse, R176, R24 ;  /* 0x000000b08c18723c */ /* 0x040ff00000001818 */
[-C--:B------:R-:W-:Y:S01]  /*5190*/  HMMA.16816.F32 R28, R140, R178.reuse, R28 ;  /* 0x000000b28c1c723c */ /* 0x080fe2000000181c */
[----:B------:R-:W2:Y:S07]  /*51a0*/  LDSM.16.M88.4 R140, [R216+0x6000] ;  /* 0x00600000d88c783b */ /* 0x000eae0000000200 */
[----:B------:R-:W-:Y:S08]  /*51b0*/  HMMA.16816.F32 R32, R180, R178, R32 ;  /* 0x000000b2b420723c */ /* 0x000ff00000001820 */
[-C--:B------:R-:W-:Y:S08]  /*51c0*/  HMMA.16816.F32 R4, R204, R208.reuse, R4 ;  /* 0x000000d0cc04723c */ /* 0x080ff00000001804 */
[C---:B---3--:R-:W-:Y:S08]  /*51d0*/  HMMA.16816.F32 R8, R184.reuse, R208, R8 ;  /* 0x000000d0b808723c */ /* 0x048ff00000001808 */
[-C--:B------:R-:W-:Y:S08]  /*51e0*/  HMMA.16816.F32 R12, R184, R210.reuse, R12 ;  /* 0x000000d2b80c723c */ /* 0x080ff0000000180c */
[C---:B------:R-:W-:Y:S08]  /*51f0*/  HMMA.16816.F32 R16, R204.reuse, R210, R16 ;  /* 0x000000d2cc10723c */ /* 0x040ff00000001810 */
[-C--:B------:R-:W-:Y:S08]  /*5200*/  HMMA.16816.F32 R20, R204, R188.reuse, R20 ;  /* 0x000000bccc14723c */ /* 0x080ff00000001814 */
[C---:B------:R-:W-:Y:S08]  /*5210*/  HMMA.16816.F32 R24, R184.reuse, R188, R24 ;  /* 0x000000bcb818723c */ /* 0x040ff00000001818 */
[-C--:B------:R-:W-:Y:S08]  /*5220*/  HMMA.16816.F32 R28, R184, R190.reuse, R28 ;  /* 0x000000beb81c723c */ /* 0x080ff0000000181c */
[----:B------:R-:W-:Y:S08]  /*5230*/  HMMA.16816.F32 R32, R204, R190, R32 ;  /* 0x000000becc20723c */ /* 0x000ff00000001820 */
        /* <DEDUP_REMOVED lines=18> */
[----:B------:R-:W-:Y:S10]  /*5360*/  MUFU.TANH R177, R6 ;  /* 0x0000000600b17308 */ /* 0x000ff40000002400 */
[----:B------:R2:W-:Y:S01]  /*5370*/  MUFU.TANH R176, R7 ;  /* 0x0000000700b07308 */ /* 0x0005e20000002400 */
[----:B-1----:R-:W-:Y:S09]  /*5380*/  FMNMX3.FTZ R136, R3, R180, R178, !PT ;  /* 0x000000b403887276 */ /* 0x002ff200078100b2 */
[----:B------:R1:W-:Y:S10]  /*5390*/  MUFU.TANH R185, R13 ;  /* 0x0000000d00b97308 */ /* 0x0003f40000002400 */
[----:B------:R3:W-:Y:S01]  /*53a0*/  MUFU.TANH R184, R14 ;  /* 0x0000000e00b87308 */ /* 0x0007e20000002400 */
[----:B--2---:R-:W2:Y:S01]  /*53b0*/  LDSM.16.M88.4 R4, [R215+0x9800] ;  /* 0x00980000d704783b */ /* 0x004ea20000000200 */
[----:B------:R-:W-:Y:S08]  /*53c0*/  DEPBAR.LE SB0, 0x0 ;  /* 0x000080000000791a */ /* 0x000ff00000000000 */
[----:B------:R4:W-:Y:S01]  /*53d0*/  MUFU.TANH R186, R12 ;  /* 0x0000000c00ba7308 */ /* 0x0009e20000002400 */
[----:B------:R-:W-:Y:S01]  /*53e0*/  BAR.SYNC.DEFER_BLOCKING 0x0 ;  /* 0x0000000000007b1d */ /* 0x000fe20000010000 */
[----:B-1----:R-:W-:Y:S08]  /*53f0*/  FMUL.FTZ R13, R17, UR8 ;  /* 0x00000008110d7c20 */ /* 0x002ff00008410000 */
[----:B------:R1:W-:Y:S01]  /*5400*/  MUFU.TANH R183, R15 ;  /* 0x0000000f00b77308 */ /* 0x0003e20000002400 */
[----:B---3--:R-:W-:Y:S09]  /*5410*/  FMUL.FTZ R14, R16, UR8 ;  /* 0x00000008100e7c20 */ /* 0x008ff20008410000 */
[----:B------:R-:W-:Y:S01]  /*5420*/  MUFU.TANH R14, R14 ;  /* 0x0000000e000e7308 */ /* 0x000fe20000002400 */
[----:B----4-:R-:W-:Y:S09]  /*5430*/  FMUL.FTZ R12, R18, UR8 ;  /* 0x00000008120c7c20 */ /* 0x010ff20008410000 */
[----:B------:R-:W3:Y:S01]  /*5440*/  MUFU.TANH R13, R13 ;  /* 0x0000000d000d7308 */ /* 0x000ee20000002400 */
[----:B-1----:R-:W-:Y:S09]  /*5450*/  FMUL.FTZ R15, R19, UR8 ;  /* 0x00000008130f7c20 */ /* 0x002ff20008410000 */
[----:B------:R-:W-:Y:S01]  /*5460*/  MUFU.TANH R12, R12 ;  /* 0x0000000c000c7308 */ /* 0x000fe20000002400 */
[-C--:B--2---:R-:W-:Y:S09]  /*5470*/  HMMA.16816.F32 R20, R192, R4.reuse, R20 ;  /* 0x00000004c014723c */ /* 0x084ff20000001814 */
[----:B------:R-:W-:Y:S01]  /*5480*/  MUFU.TANH R15, R15 ;  /* 0x0000000f000f7308 */ /* 0x000fe20000002400 */
[C---:B------:R-:W-:Y:S04]  /*5490*/  HMMA.16816.F32 R24, R140.reuse, R4, R24 ;  /* 0x000000048c18723c */ /* 0x040fe80000001818 */
[----:B---3--:R-:W-:Y:S05]  /*54a0*/  FMNMX3.FTZ R136, R136, R14, R13, !PT ;  /* 0x0000000e88887276 */ /* 0x008fea000781000d */
[----:B------:R-:W-:Y:S01]  /*54b0*/  MUFU.TANH R187, R8 ;  /* 0x0000000800bb7308 */ /* 0x000fe20000002400 */
[-C--:B------:R-:W-:Y:S03]  /*54c0*/  HMMA.16816.F32 R28, R140, R6.reuse, R28 ;  /* 0x000000068c1c723c */ /* 0x080fe6000000181c */
[----:B------:R-:W-:Y:S01]  /*54d0*/  FMUL.FTZ R20, R20, UR8 ;  /* 0x0000000814147c20 */ /* 0x000fe20008410000 */
[----:B------:R-:W-:Y:S01]  /*54e0*/  FMUL.FTZ R21, R21, UR8 ;  /* 0x0000000815157c20 */ /* 0x000fe20008410000 */
[----:B------:R-:W-:Y:S01]  /*54f0*/  FMUL.FTZ R22, R22, UR8 ;  /* 0x0000000816167c20 */ /* 0x000fe20008410000 */
[----:B------:R-:W-:Y:S03]  /*5500*/  FMUL.FTZ R23, R23, UR8 ;  /* 0x0000000817177c20 */ /* 0x000fe60008410000 */
[----:B------:R-:W-:Y:S01]  /*5510*/  MUFU.TANH R196, R20 ;  /* 0x0000001400c47308 */ /* 0x000fe20000002400 */
[----:B------:R-:W-:Y:S04]  /*5520*/  HMMA.16816.F32 R32, R192, R6, R32 ;  /* 0x00000006c020723c */ /* 0x000fe80000001820 */
[----:B------:R-:W-:Y:S01]  /*5530*/  FMUL.FTZ R24, R24, UR8 ;  /* 0x0000000818187c20 */ /* 0x000fe20008410000 */
[----:B------:R-:W-:Y:S01]  /*5540*/  FMUL.FTZ R25, R25, UR8 ;  /* 0x0000000819197c20 */ /* 0x000fe20008410000 */
[----:B------:R-:W-:Y:S03]  /*5550*/  FMUL.FTZ R26, R26, UR8 ;  /* 0x000000081a1a7c20 */ /* 0x000fe60008410000 */
[----:B------:R-:W1:Y:S01]  /*5560*/  MUFU.TANH R197, R21 ;  /* 0x0000001500c57308 */ /* 0x000e620000002400 */
[----:B------:R-:W-:Y:S01]  /*5570*/  FMUL.FTZ R27, R27, UR8 ;  /* 0x000000081b1b7c20 */ /* 0x000fe20008410000 */
[----:B------:R-:W-:Y:S01]  /*5580*/  FMUL.FTZ R0, R30, UR8 ;  /* 0x000000081e007c20 */ /* 0x000fe20008410000 */
[----:B------:R-:W-:Y:S01]  /*5590*/  FMUL.FTZ R28, R28, UR8 ;  /* 0x000000081c1c7c20 */ /* 0x000fe20008410000 */
[----:B------:R-:W-:Y:S06]  /*55a0*/  FMUL.FTZ R29, R29, UR8 ;  /* 0x000000081d1d7c20 */ /* 0x000fec0008410000 */
[----:B------:R2:W-:Y:S01]  /*55b0*/  MUFU.TANH R142, R0 ;  /* 0x00000000008e7308 */ /* 0x0005e20000002400 */
[----:B------:R-:W-:Y:S01]  /*55c0*/  FMUL.FTZ R32, R32, UR8 ;  /* 0x0000000820207c20 */ /* 0x000fe20008410000 */
[----:B------:R-:W-:Y:S01]  /*55d0*/  FMUL.FTZ R33, R33, UR8 ;  /* 0x0000000821217c20 */ /* 0x000fe20008410000 */
[----:B------:R-:W-:Y:S01]  /*55e0*/  FMUL.FTZ R34, R34, UR8 ;  /* 0x0000000822227c20 */ /* 0x000fe20008410000 */
[----:B------:R-:W-:Y:S06]  /*55f0*/  FMUL.FTZ R35, R35, UR8 ;  /* 0x0000000823237c20 */ /* 0x000fec0008410000 */
[----:B------:R-:W3:Y:S01]  /*5600*/  MUFU.TANH R188, R9 ;  /* 0x0000000900bc7308 */ /* 0x000ee20000002400 */
[----:B-1----:R-:W-:Y:S09]  /*5610*/  FMNMX3.FTZ R136, R136, R196, R197, !PT ;  /* 0x000000c488887276 */ /* 0x002ff200078100c5 */
[----:B------:R3:W-:Y:S01]  /*5620*/  MUFU.TANH R179, R10 ;  /* 0x0000000a00b37308 */ /* 0x0007e20000002400 */
[----:B--2---:R-:W-:Y:S09]  /*5630*/  FMUL.FTZ R0, R31, UR8 ;  /* 0x000000081f007c20 */ /* 0x004ff20008410000 */
[----:B------:R1:W-:Y:S10]  /*5640*/  MUFU.TANH R141, R0 ;  /* 0x00000000008d7308 */ /* 0x0003f40000002400 */
[----:B------:R-:W-:Y:S01]  /*5650*/  MUFU.TANH R182, R11 ;  /* 0x0000000b00b67308 */ /* 0x000fe20000002400 */
[----:B---3--:R-:W-:Y:S09]  /*5660*/  FMNMX3.FTZ R10, R138, R187, R188, !PT ;  /* 0x000000bb8a0a7276 */ /* 0x008ff200078100bc */
[----:B------:R-:W-:Y:S01]  /*5670*/  MUFU.TANH R198, R22 ;  /* 0x0000001600c67308 */ /* 0x000fe20000002400 */
[----:B-1----:R-:W-:Y:S04]  /*5680*/  FMNMX3.FTZ R0, R132, R177, R176, !PT ;  /* 0x000000b184007276 */ /* 0x002fe800078100b0 */
[----:B------:R-:W-:Y:S05]  /*5690*/  FMNMX3.FTZ R0, R0, R12, R15, !PT ;  /* 0x0000000c00007276 */ /* 0x000fea000781000f */
[----:B------:R-:W1:Y:S10]  /*56a0*/  MUFU.TANH R199, R23 ;  /* 0x0000001700c77308 */ /* 0x000e740000002400 */
[----:B------:R-:W-:Y:S10]  /*56b0*/  MUFU.TANH R200, R24 ;  /* 0x0000001800c87308 */ /* 0x000ff40000002400 */
[----:B------:R-:W-:Y:S01]  /*56c0*/  MUFU.TANH R201, R25 ;  /* 0x0000001900c97308 */ /* 0x000fe20000002400 */
[----:B-1----:R-:W-:Y:S09]  /*56d0*/  FMNMX3.FTZ R11, R0, R198, R199, !PT ;  /* 0x000000c6000b7276 */ /* 0x002ff200078100c7 */
[----:B------:R-:W-:Y:S10]  /*56e0*/  MUFU.TANH R139, R26 ;  /* 0x0000001a008b7308 */ /* 0x000ff40000002400 */
[----:B------:R-:W-:Y:S10]  /*56f0*/  MUFU.TANH R140, R27 ;  /* 0x0000001b008c7308 */ /* 0x000ff40000002400 */
[----:B------:R-:W-:Y:S10]  /*5700*/  MUFU.TANH R193, R28 ;  /* 0x0000001c00c17308 */ /* 0x000ff40000002400 */
[----:B------:R-:W-:Y:S10]  /*5710*/  MUFU.TANH R194, R29 ;  /* 0x0000001d00c27308 */ /* 0x000ff40000002400 */
[----:B------:R-:W-:Y:S10]  /*5720*/  MUFU.TANH R190, R32 ;  /* 0x0000002000be7308 */ /* 0x000ff40000002400 */
[----:B------:R-:W1:Y:S10]  /*5730*/  MUFU.TANH R189, R33 ;  /* 0x0000002100bd7308 */ /* 0x000e740000002400 */
[----:B------:R2:W3:Y:S10]  /*5740*/  MUFU.TANH R191, R34 ;  /* 0x0000002200bf7308 */ /* 0x0004f40000002400 */
[----:B------:R2:W4:Y:S01]  /*5750*/  MUFU.TANH R192, R35 ;  /* 0x0000002300c07308 */ /* 0x0005220000002400 */
[----:B-1----:R-:W-:Y:S01]  /*5760*/  FMNMX3.FTZ R136, R136, R190, R189, !PT ;  /* 0x000000be88887276 */ /* 0x002fe200078100bd */
[----:B------:R-:W-:Y:S06]  /*5770*/  @P0 BRA `(.L_x_1614) ;  /* 0xfffffff000a80947 */ /* 0x000fec000383ffff */
.L_x_1613:
[----:B-1----:R-:W-:Y:S01]  /*5780*/  SHFL.BFLY PT, R6, R136, 0x2, 0x1f ;  /* 0x0c401f0088067f89 */ /* 0x002fe200000e0000 */
[----:B---34-:R-:W-:Y:S02]  /*5790*/  FMNMX3.FTZ R5, R11, R191, R192, !PT ;  /* 0x000000bf0b057276 */ /* 0x018fe400078100c0 */
[----:B------:R-:W-:Y:S05]  /*57a0*/  FMNMX3.FTZ R2, R10, R186, R185, !PT ;  /* 0x000000ba0a027276 */ /* 0x000fea00078100b9 */
[----:B------:R-:W-:Y:S01]  /*57b0*/  LDSM.16.MT88.4 R20, [R212+0xa000] ;  /* 0x00a00000d414783b */ /* 0x000fe20000004200 */
[----:B------:R-:W-:Y:S02]  /*57c0*/  FMNMX3.FTZ R0, R137, R179, R182, !PT ;  /* 0x000000b389007276 */ /* 0x000fe400078100b6 */
[----:B------:R-:W-:Y:S02]  /*57d0*/  FMNMX3.FTZ R2, R2, R200, R201, !PT ;  /* 0x000000c802027276 */ /* 0x000fe400078100c9 */
[----:B------:R-:W-:Y:S02]  /*57e0*/  FMNMX3.FTZ R0, R0, R184, R183, !PT ;  /* 0x000000b800007276 */ /* 0x000fe400078100b7 */
[----:B------:R-:W-:Y:S01]  /*57f0*/  FMNMX3.FTZ R4, R2, R193, R194, !PT ;  /* 0x000000c102047276 */ /* 0x000fe200078100c2 */
[----:B------:R-:W-:Y:S01]  /*5800*/  SHFL.BFLY PT, R7, R5, 0x2, 0x1f ;  /* 0x0c401f0005077f89 */ /* 0x000fe200000e0000 */
[----:B------:R-:W-:Y:S02]  /*5810*/  FMNMX3.FTZ R0, R0, R139, R140, !PT ;  /* 0x0000008b00007276 */ /* 0x000fe4000781008c */
[----:B------:R-:W-:Y:S05]  /*5820*/  IADD3 R25, PT, PT, R212, 0xa040, RZ ;  /* 0x0000a040d4197810 */ /* 0x000fea0007ffe0ff */
[----:B------:R-:W-:Y:S01]  /*5830*/  SHFL.BFLY PT, R134, R4, 0x2, 0x1f ;  /* 0x0c401f0004867f89 */ /* 0x000fe200000e0000 */
[----:B------:R-:W-:Y:S02]  /*5840*/  FMNMX3.FTZ R0, R0, R142, R141, !PT ;  /* 0x0000008e00007276 */ /* 0x000fe4000781008d */
[----:B------:R-:W-:Y:S05]  /*5850*/  IADD3 R24, PT, PT, R212, 0xa000, RZ ;  /* 0x0000a000d4187810 */ /* 0x000fea0007ffe0ff */
[----:B------:R-:W1:Y:S02]  /*5860*/  SHFL.BFLY PT, R2, R0, 0x2, 0x1f ;  /* 0x0c401f0000027f89 */ /* 0x000e6400000e0000 */
[----:B-1----:R-:W-:Y:S02]  /*5870*/  FMNMX.FTZ R2, R0, R2, !PT ;  /* 0x0000000200027209 */ /* 0x002fe40007810000 */
[----:B------:R-:W-:Y:S02]  /*5880*/  FMNMX.FTZ R136, R136, R6, !PT ;  /* 0x0000000688887209 */ /* 0x000fe40007810000 */
[----:B------:R-:W-:Y:S02]  /*5890*/  FMNMX.FTZ R7, R5, R7, !PT ;  /* 0x0000000705077209 */ /* 0x000fe40007810000 */
[----:B------:R-:W-:Y:S01]  /*58a0*/  FMNMX.FTZ R134, R4, R134, !PT ;  /* 0x0000008604867209 */ /* 0x000fe20007810000 */
[----:B------:R-:W1:Y:S08]  /*58b0*/  SHFL.BFLY PT, R6, R136, 0x1, 0x1f ;  /* 0x0c201f0088067f89 */ /* 0x000e7000000e0000 */
[----:B------:R-:W3:Y:S08]  /*58c0*/  SHFL.BFLY PT, R135, R7, 0x1, 0x1f ;  /* 0x0c201f0007877f89 */ /* 0x000ef000000e0000 */
[----:B------:R-:W4:Y:S08]  /*58d0*/  SHFL.BFLY PT, R5, R134, 0x1, 0x1f ;  /* 0x0c201f0086057f89 */ /* 0x000f3000000e0000 */
[----:B------:R-:W5:Y:S01]  /*58e0*/  SHFL.BFLY PT, R4, R2, 0x1, 0x1f ;  /* 0x0c201f0002047f89 */ /* 0x000f6200000e0000 */
[----:B-1----:R-:W-:Y:S02]  /*58f0*/  FMNMX.FTZ R136, R136, R6, !PT ;  /* 0x0000000688887209 */ /* 0x002fe40007810000 */
[----:B---3--:R-:W-:Y:S03]  /*5900*/  FMNMX.FTZ R135, R7, R135, !PT ;  /* 0x0000008707877209 */ /* 0x008fe60007810000 */
[C---:B------:R-:W-:Y:S01]  /*5910*/  FADD.FTZ R0, -R136.reuse, R3 ;  /* 0x0000000388007221 */ /* 0x040fe20000010100 */
[----:B------:R-:W-:Y:S02]  /*5920*/  FSETP.NEU.FTZ.AND P0, PT, R136, -INF , PT ;  /* 0xff8000008800780b */ /* 0x000fe40003f1d000 */
[----:B----4-:R-:W-:Y:S01]  /*5930*/  FMNMX.FTZ R134, R134, R5, !PT ;  /* 0x0000000586867209 */ /* 0x010fe20007810000 */
[----:B------:R-:W-:Y:S01]  /*5940*/  FMUL.FTZ R3, R0, UR4 ;  /* 0x0000000400037c20 */ /* 0x000fe20008410000 */
[C---:B------:R-:W-:Y:S01]  /*5950*/  FADD.FTZ R0, -R135.reuse, R132 ;  /* 0x0000008487007221 */ /* 0x040fe20000010100 */
[----:B------:R-:W-:Y:S01]  /*5960*/  FMUL.FTZ R143, R135, UR4 ;  /* 0x00000004878f7c20 */ /* 0x000fe20008410000 */
[----:B-----5:R-:W-:Y:S01]  /*5970*/  FMNMX.FTZ R133, R2, R4, !PT ;  /* 0x0000000402857209 */ /* 0x020fe20007810000 */
[----:B------:R1:W3:Y:S04]  /*5980*/  MUFU.EX2 R132, R3 ;  /* 0x0000000300847308 */ /* 0x0002e80000000800 */
[C---:B------:R-:W-:Y:S01]  /*5990*/  FMUL.FTZ R181, R133.reuse, UR4 ;  /* 0x0000000485b57c20 */ /* 0x040fe20008410000 */
[----:B-1----:R-:W-:Y:S01]  /*59a0*/  FMUL.FTZ R3, R0, UR4 ;  /* 0x0000000400037c20 */ /* 0x002fe20008410000 */
[----:B------:R-:W-:Y:S01]  /*59b0*/  FADD.FTZ R0, -R134, R138 ;  /* 0x0000008a86007221 */ /* 0x000fe20000010100 */
[----:B------:R-:W-:Y:S01]  /*59c0*/  FMUL.FTZ R138, R136, UR4 ;  /* 0x00000004888a7c20 */ /* 0x000fe20008410000 */
[C---:B---3--:R-:W-:Y:S01]  /*59d0*/  FMUL.FTZ R16, R132.reuse, R156 ;  /* 0x0000009c84107220 */ /* 0x048fe20000410000 */
[----:B------:R-:W-:Y:S01]  /*59e0*/  FMUL.FTZ R17, R132, R157 ;  /* 0x0000009d84117220 */ /* 0x000fe20000410000 */
[----:B------:R-:W-:Y:S01]  /*59f0*/  FMUL.FTZ R2, R0, UR4 ;  /* 0x0000000400027c20 */ /* 0x000fe20008410000 */
[----:B------:R-:W-:Y:S01]  /*5a00*/  FADD.FTZ R0, -R133, R137 ;  /* 0x0000008985007221 */ /* 0x000fe20000010100 */
[----:B------:R-:W-:Y:S01]  /*5a10*/  FSEL R138, R138, RZ, P0 ;  /* 0x000000ff8a8a7208 */ /* 0x000fe20000000000 */
[----:B------:R-:W1:Y:S01]  /*5a20*/  MUFU.EX2 R3, R3 ;  /* 0x0000000300037308 */ /* 0x000e620000000800 */
[----:B------:R-:W-:Y:S01]  /*5a30*/  FSETP.NEU.FTZ.AND P0, PT, R135, -INF , PT ;  /* 0xff8000008700780b */ /* 0x000fe20003f1d000 */
[----:B------:R-:W-:Y:S01]  /*5a40*/  FMUL.FTZ R0, R0, UR4 ;  /* 0x0000000400007c20 */ /* 0x000fe20008410000 */
[----:B------:R-:W-:Y:S01]  /*5a50*/  MOV R137, R25 ;  /* 0x0000001900897202 */ /* 0x000fe20000000f00 */
[----:B------:R-:W-:Y:S01]  /*5a60*/  FFMA.FTZ R4, R180, UR4, -R138 ;  /* 0x00000004b4047c23 */ /* 0x000fe2000801088a */
[----:B------:R-:W-:Y:S01]  /*5a70*/  FSEL R143, R143, RZ, P0 ;  /* 0x000000ff8f8f7208 */ /* 0x000fe20000000000 */
[C---:B------:R-:W-:Y:S01]  /*5a80*/  FMUL.FTZ R180, R134.reuse, UR4 ;  /* 0x0000000486b47c20 */ /* 0x040fe20008410000 */
[----:B------:R-:W-:Y:S03]  /*5a90*/  FSETP.NEU.FTZ.AND P0, PT, R134, -INF , PT ;  /* 0xff8000008600780b */ /* 0x000fe60003f1d000 */
[----:B------:R3:W-:Y:S01]  /*5aa0*/  MUFU.EX2 R243, R4 ;  /* 0x0000000400f37308 */ /* 0x0007e20000000800 */
[----:B------:R-:W-:Y:S01]  /*5ab0*/  @P6 IADD3 R137, PT, PT, R24, -0x40, RZ ;  /* 0xffffffc018896810 */ /* 0x000fe20007ffe0ff */
[----:B------:R-:W-:Y:S01]  /*5ac0*/  FFMA.FTZ R5, R15, UR4, -R143 ;  /* 0x000000040f057c23 */ /* 0x000fe2000801088f */
[----:B------:R-:W-:Y:S01]  /*5ad0*/  FSEL R180, R180, RZ, P0 ;  /* 0x000000ffb4b47208 */ /* 0x000fe20000000000 */
[C---:B------:R-:W-:Y:S01]  /*5ae0*/  FMUL.FTZ R32, R132.reuse, R172 ;  /* 0x000000ac84207220 */ /* 0x040fe20000410000 */
[----:B------:R-:W-:Y:S01]  /*5af0*/  FSETP.NEU.FTZ.AND P0, PT, R133, -INF , PT ;  /* 0xff8000008500780b */ /* 0x000fe20003f1d000 */
[C---:B------:R-:W-:Y:S01]  /*5b00*/  FMUL.FTZ R33, R132.reuse, R173 ;  /* 0x000000ad84217220 */ /* 0x040fe20000410000 */
[----:B------:R-:W-:Y:S01]  /*5b10*/  FMUL.FTZ R36, R132, R36 ;  /* 0x0000002484247220 */ /* 0x000fe20000410000 */
[----:B------:R-:W-:Y:S01]  /*5b20*/  FFMA.FTZ R7, R186, UR4, -R180 ;  /* 0x00000004ba077c23 */ /* 0x000fe200080108b4 */
[----:B------:R-:W-:Y:S01]  /*5b30*/  FSEL R181, R181, RZ, P0 ;  /* 0x000000ffb5b57208 */ /* 0x000fe20000000000 */
[----:B------:R4:W-:Y:S01]  /*5b40*/  MUFU.EX2 R240, R5 ;  /* 0x0000000500f07308 */ /* 0x0009e20000000800 */
[C---:B-1----:R-:W-:Y:S01]  /*5b50*/  FMUL.FTZ R6, R3.reuse, R150 ;  /* 0x0000009603067220 */ /* 0x042fe20000410000 */
[C---:B------:R-:W-:Y:S01]  /*5b60*/  FMUL.FTZ R18, R3.reuse, R158 ;  /* 0x0000009e03127220 */ /* 0x040fe20000410000 */
[C---:B------:R-:W-:Y:S01]  /*5b70*/  FMUL.FTZ R19, R3.reuse, R159 ;  /* 0x0000009f03137220 */ /* 0x040fe20000410000 */
[C---:B--2---:R-:W-:Y:S01]  /*5b80*/  FMUL.FTZ R34, R3.reuse, R174 ;  /* 0x000000ae03227220 */ /* 0x044fe20000410000 */
[----:B------:R-:W-:Y:S01]  /*5b90*/  LDSM.16.MT88.4 R156, [R222+0xa000] ;  /* 0x00a00000de9c783b */ /* 0x000fe20000004200 */
[----:B------:R-:W-:Y:S01]  /*5ba0*/  FMUL.FTZ R35, R3, R175 ;  /* 0x000000af03237220 */ /* 0x000fe20000410000 */
[--C-:B---3--:R-:W-:Y:S03]  /*5bb0*/  FFMA.FTZ R4, R178, UR4, -R138.reuse ;  /* 0x00000004b2047c23 */ /* 0x108fe6000801088a */
[----:B------:R1:W-:Y:S01]  /*5bc0*/  MUFU.EX2 R234, R7 ;  /* 0x0000000700ea7308 */ /* 0x0003e20000000800 */
[--C-:B------:R-:W-:Y:S01]  /*5bd0*/  FFMA.FTZ R139, R139, UR4, -R181.reuse ;  /* 0x000000048b8b7c23 */ /* 0x100fe200080108b5 */
[--C-:B------:R-:W-:Y:S01]  /*5be0*/  FFMA.FTZ R140, R140, UR4, -R181.reuse ;  /* 0x000000048c8c7c23 */ /* 0x100fe200080108b5 */
[--C-:B------:R-:W-:Y:S01]  /*5bf0*/  FFMA.FTZ R142, R142, UR4, -R181.reuse ;  /* 0x000000048e8e7c23 */ /* 0x100fe200080108b5 */
[----:B------:R-:W-:Y:S01]  /*5c00*/  FFMA.FTZ R141, R141, UR4, -R181 ;  /* 0x000000048d8d7c23 */ /* 0x000fe200080108b5 */
[----:B------:R-:W-:Y:S01]  /*5c10*/  LDSM.16.MT88.4 R172, [R225] ;  /* 0x00000000e1ac783b */ /* 0x000fe20000004200 */
        /* <DEDUP_REMOVED lines=19> */
[--C-:B--2---:R-:W-:Y:S01]  /*5d50*/  FFMA.FTZ R4, R177, UR4, -R143.reuse ;  /* 0x00000004b1047c23 */ /* 0x104fe2000801088f */
[C---:B------:R-:W-:Y:S01]  /*5d60*/  FMUL.FTZ R67, R3.reuse, R67 ;  /* 0x0000004303437220 */ /* 0x040fe20000410000 */
[C---:B------:R-:W-:Y:S01]  /*5d70*/  FMUL.FTZ R68, R132.reuse, R68 ;  /* 0x0000004484447220 */ /* 0x040fe20000410000 */
[C---:B------:R-:W-:Y:S01]  /*5d80*/  FMUL.FTZ R69, R132.reuse, R69 ;  /* 0x0000004584457220 */ /* 0x040fe20000410000 */
[C---:B------:R-:W-:Y:S01]  /*5d90*/  FMUL.FTZ R70, R3.reuse, R70 ;  /* 0x0000004603467220 */ /* 0x040fe20000410000 */
[----:B------:R-:W-:Y:S01]  /*5da0*/  FMUL.FTZ R71, R3, R71 ;  /* 0x0000004703477220 */ /* 0x000fe20000410000 */
        /* <DEDUP_REMOVED lines=18> */
[--C-:B--2---:R-:W-:Y:S01]  /*5ed0*/  FFMA.FTZ R4, R176, UR4, -R143.reuse ;  /* 0x00000004b0047c23 */ /* 0x104fe2000801088f */
[----:B------:R-:W-:Y:S01]  /*5ee0*/  FMUL.FTZ R43, R0, R43 ;  /* 0x0000002b002b7220 */ /* 0x000fe20000410000 */
[C---:B------:R-:W-:Y:S01]  /*5ef0*/  FMUL.FTZ R44, R2.reuse, R44 ;  /* 0x0000002c022c7220 */ /* 0x040fe20000410000 */
[----:B------:R-:W-:Y:S01]  /*5f00*/  FMUL.FTZ R45, R2, R45 ;  /* 0x0000002d022d7220 */ /* 0x000fe20000410000 */
[----:B------:R1:W2:Y:S01]  /*5f10*/  MUFU.EX2 R241, R4 ;  /* 0x0000000400f17308 */ /* 0x0002a20000000800 */
        /* <DEDUP_REMOVED lines=17> */
[----:B--2---:R-:W-:Y:S01]  /*6030*/  F2FP.F16.F32.PACK_AB R149, R241, R239 ;  /* 0x000000eff195723e */ /* 0x004fe200000000ff */
[C---:B------:R-:W-:Y:S01]  /*6040*/  FMUL.FTZ R14, R0.reuse, R154 ;  /* 0x0000009a000e7220 */ /* 0x040fe20000410000 */
[C---:B------:R-:W-:Y:S01]  /*6050*/  FMUL.FTZ R78, R0.reuse, R78 ;  /* 0x0000004e004e7220 */ /* 0x040fe20000410000 */
[----:B------:R1:W-:Y:S01]  /*6060*/  MUFU.EX2 R242, R4 ;  /* 0x0000000400f27308 */ /* 0x0003e20000000800 */
        /* <DEDUP_REMOVED lines=16> */
[----:B-1----:R-:W-:Y:S01]  /*6170*/  FFMA.FTZ R4, R13, UR4, -R138 ;  /* 0x000000040d047c23 */ /* 0x002fe2000801088a */
[C---:B------:R-:W-:Y:S01]  /*6180*/  FMUL.FTZ R13, R2.reuse, R153 ;  /* 0x00000099020d7220 */ /* 0x040fe20000410000 */
[C---:B------:R-:W-:Y:S01]  /*6190*/  FMUL.FTZ R88, R2.reuse, R88 ;  /* 0x0000005802587220 */ /* 0x040fe20000410000 */
[----:B------:R-:W-:Y:S01]  /*61a0*/  FMUL.FTZ R89, R2, R89 ;  /* 0x0000005902597220 */ /* 0x000fe20000410000 */
[----:B------:R1:W2:Y:S01]  /*61b0*/  MUFU.EX2 R244, R4 ;  /* 0x0000000400f47308 */ /* 0x0002a20000000800 */
        /* <DEDUP_REMOVED lines=14> */
[----:B------:R-:W-:Y:S01]  /*62a0*/  MUFU.EX2 R203, R140 ;  /* 0x0000008c00cb7308 */ /* 0x000fe20000000800 */
[----:B------:R-:W-:Y:S01]  /*62b0*/  FMUL.FTZ R128, R132, R128 ;  /* 0x0000008084807220 */ /* 0x000fe20000410000 */
[----:B-1----:R-:W-:Y:S01]  /*62c0*/  FFMA.FTZ R4, R12, UR4, -R143 ;  /* 0x000000040c047c23 */ /* 0x002fe2000801088f */
[----:B--2---:R-:W-:Y:S01]  /*62d0*/  F2FP.F16.F32.PACK_AB R150, R244, R242 ;  /* 0x000000f2f496723e */ /* 0x004fe200000000ff */
[----:B------:R-:W-:Y:S01]  /*62e0*/  FMUL.FTZ R12, R2, R152 ;  /* 0x00000098020c7220 */ /* 0x000fe20000410000 */
[----:B------:R-:W-:Y:S01]  /*62f0*/  FMUL.FTZ R129, R132, R129 ;  /* 0x0000008184817220 */ /* 0x000fe20000410000 */
[----:B------:R-:W-:Y:S01]  /*6300*/  LDSM.16.MT88.4 R152, [R137] ;  /* 0x000000008998783b */ /* 0x000fe20000004200 */
[C---:B------:R-:W-:Y:S03]  /*6310*/  FMUL.FTZ R130, R3.reuse, R130 ;  /* 0x0000008203827220 */ /* 0x040fe60000410000 */
[----:B------:R1:W2:Y:S01]  /*6320*/  MUFU.EX2 R238, R4 ;  /* 0x0000000400ee7308 */ /* 0x0002a20000000800 */
[----:B------:R-:W-:Y:S01]  /*6330*/  FMUL.FTZ R131, R3, R131 ;  /* 0x0000008303837220 */ /* 0x000fe20000410000 */
[C---:B------:R-:W-:Y:S01]  /*6340*/  FMUL.FTZ R108, R2.reuse, R108 ;  /* 0x0000006c026c7220 */ /* 0x040fe20000410000 */
[----:B------:R-:W-:Y:S01]  /*6350*/  FMUL.FTZ R109, R2, R109 ;  /* 0x0000006d026d7220 */ /* 0x000fe20000410000 */
[C---:B------:R-:W-:Y:S01]  /*6360*/  FMUL.FTZ R110, R0.reuse, R110 ;  /* 0x0000006e006e7220 */ /* 0x040fe20000410000 */
[----:B------:R-:W-:Y:S01]  /*6370*/  FMUL.FTZ R111, R0, R111 ;  /* 0x0000006f006f7220 */ /* 0x000fe20000410000 */
[C---:B------:R-:W-:Y:S01]  /*6380*/  FMUL.FTZ R124, R2.reuse, R124 ;  /* 0x0000007c027c7220 */ /* 0x040fe20000410000 */
[----:B------:R-:W-:Y:S03]  /*6390*/  FMUL.FTZ R125, R2, R125 ;  /* 0x0000007d027d7220 */ /* 0x000fe60000410000 */
[----:B------:R-:W-:Y:S01]  /*63a0*/  MUFU.EX2 R202, R139 ;  /* 0x0000008b00ca7308 */ /* 0x000fe20000000800 */
[C---:B------:R-:W-:Y:S01]  /*63b0*/  FMUL.FTZ R126, R0.reuse, R126 ;  /* 0x0000007e007e7220 */ /* 0x040fe20000410000 */
[----:B------:R-:W-:Y:S01]  /*63c0*/  FMUL.FTZ R127, R0, R127 ;  /* 0x0000007f007f7220 */ /* 0x000fe20000410000 */
[C---:B------:R-:W-:Y:S01]  /*63d0*/  FMUL.FTZ R104, R2.reuse, R104 ;  /* 0x0000006802687220 */ /* 0x040fe20000410000 */
[----:B------:R-:W-:Y:S01]  /*63e0*/  FMUL.FTZ R105, R2, R105 ;  /* 0x0000006902697220 */ /* 0x000fe20000410000 */
[C---:B------:R-:W-:Y:S01]  /*63f0*/  FMUL.FTZ R106, R0.reuse, R106 ;  /* 0x0000006a006a7220 */ /* 0x040fe20000410000 */
[----:B------:R-:W-:Y:S01]  /*6400*/  FMUL.FTZ R107, R0, R107 ;  /* 0x0000006b006b7220 */ /* 0x000fe20000410000 */
[----:B------:R-:W-:Y:S03]  /*6410*/  FMUL.FTZ R120, R2, R120 ;  /* 0x0000007802787220 */ /* 0x000fe60000410000 */
[----:B------:R-:W-:Y:S01]  /*6420*/  MUFU.EX2 R139, R141 ;  /* 0x0000008d008b7308 */ /* 0x000fe20000000800 */
[--C-:B-1----:R-:W-:Y:S01]  /*6430*/  FFMA.FTZ R4, R187, UR4, -R180.reuse ;  /* 0x00000004bb047c23 */ /* 0x102fe200080108b4 */
[----:B--2---:R-:W-:Y:S01]  /*6440*/  F2FP.F16.F32.PACK_AB R151, R240, R238 ;  /* 0x000000eef097723e */ /* 0x004fe200000000ff */
[----:B------:R-:W-:Y:S01]  /*6450*/  FMUL.FTZ R121, R2, R121 ;  /* 0x0000007902797220 */ /* 0x000fe20000410000 */
[C---:B------:R-:W-:Y:S01]  /*6460*/  FMUL.FTZ R122, R0.reuse, R122 ;  /* 0x0000007a007a7220 */ /* 0x040fe20000410000 */
[----:B------:R-:W-:Y:S01]  /*6470*/  FMUL.FTZ R123, R0, R123 ;  /* 0x0000007b007b7220 */ /* 0x000fe20000410000 */
[----:B------:R-:W-:Y:S04]  /*6480*/  ISETP.GT.AND P0, PT, R227, RZ, PT ;  /* 0x000000ffe300720c */ /* 0x000fe80003f04270 */
[----:B------:R1:W2:Y:S02]  /*6490*/  MUFU.EX2 R235, R4 ;  /* 0x0000000400eb7308 */ /* 0x0002a40000000800 */
[--C-:B-1----:R-:W-:Y:S01]  /*64a0*/  FFMA.FTZ R4, R188, UR4, -R180.reuse ;  /* 0x00000004bc047c23 */ /* 0x102fe200080108b4 */
[----:B--2---:R-:W-:Y:S07]  /*64b0*/  FFMA.FTZ R2, R2, R247, R235 ;  /* 0x000000f702027223 */ /* 0x004fee00000100eb */
[----:B------:R1:W2:Y:S02]  /*64c0*/  MUFU.EX2 R237, R4 ;  /* 0x0000000400ed7308 */ /* 0x0002a40000000800 */
[--C-:B-1----:R-:W-:Y:S01]  /*64d0*/  FFMA.FTZ R4, R179, UR4, -R181.reuse ;  /* 0x00000004b3047c23 */ /* 0x102fe200080108b5 */
[----:B--2---:R-:W-:Y:S01]  /*64e0*/  F2FP.F16.F32.PACK_AB R144, R237, R235 ;  /* 0x000000ebed90723e */ /* 0x004fe200000000ff */
[----:B------:R-:W1:Y:S06]  /*64f0*/  LDSM.16.MT88.4 R176, [R223+0xa000] ;  /* 0x00a00000dfb0783b */ /* 0x000e6c0000004200 */
[----:B------:R2:W3:Y:S02]  /*6500*/  MUFU.EX2 R231, R4 ;  /* 0x0000000400e77308 */ /* 0x0004e40000000800 */
[----:B--2---:R-:W-:Y:S01]  /*6510*/  FFMA.FTZ R4, R182, UR4, -R181 ;  /* 0x00000004b6047c23 */ /* 0x004fe200080108b5 */
[----:B---3--:R-:W-:Y:S07]  /*6520*/  FFMA.FTZ R0, R0, R246, R231 ;  /* 0x000000f600007223 */ /* 0x008fee00000100e7 */
[----:B------:R2:W3:Y:S02]  /*6530*/  MUFU.EX2 R233, R4 ;  /* 0x0000000400e97308 */ /* 0x0004e40000000800 */
[----:B--2---:R-:W-:Y:S01]  /*6540*/  FFMA.FTZ R4, R185, UR4, -R180 ;  /* 0x00000004b9047c23 */ /* 0x004fe200080108b4 */
[C---:B---3--:R-:W-:Y:S01]  /*6550*/  F2FP.F16.F32.PACK_AB R145, R233.reuse, R231 ;  /* 0x000000e7e991723e */ /* 0x048fe200000000ff */
[----:B------:R-:W-:Y:S06]  /*6560*/  FADD.FTZ R0, R233, R0 ;  /* 0x00000000e9007221 */ /* 0x000fec0000010000 */
[----:B------:R2:W3:Y:S02]  /*6570*/  MUFU.EX2 R236, R4 ;  /* 0x0000000400ec7308 */ /* 0x0004e40000000800 */
[--C-:B--2---:R-:W-:Y:S01]  /*6580*/  FFMA.FTZ R4, R184, UR4, -R181.reuse ;  /* 0x00000004b8047c23 */ /* 0x104fe200080108b5 */
[----:B---3--:R-:W-:Y:S01]  /*6590*/  F2FP.F16.F32.PACK_AB R146, R236, R234 ;  /* 0x000000eaec92723e */ /* 0x008fe200000000ff */
[----:B------:R-:W-:Y:S06]  /*65a0*/  LDSM.16.MT88.4 R184, [R221+0x800] ;  /* 0x00080000ddb8783b */ /* 0x000fec0000004200 */
[----:B------:R2:W3:Y:S02]  /*65b0*/  MUFU.EX2 R230, R4 ;  /* 0x0000000400e67308 */ /* 0x0004e40000000800 */
[----:B--2---:R-:W-:Y:S01]  /*65c0*/  FFMA.FTZ R4, R183, UR4, -R181 ;  /* 0x00000004b7047c23 */ /* 0x004fe200080108b5 */
[----:B---3--:R-:W-:Y:S07]  /*65d0*/  FADD.FTZ R0, R230, R0 ;  /* 0x00000000e6007221 */ /* 0x008fee0000010000 */
[----:B------:R2:W3:Y:S02]  /*65e0*/  MUFU.EX2 R232, R4 ;  /* 0x0000000400e87308 */ /* 0x0004e40000000800 */
[----:B--2---:R-:W-:Y:S01]  /*65f0*/  FMUL.FTZ R4, R132, R148 ;  /* 0x0000009484047220 */ /* 0x004fe20000410000 */
[C---:B------:R-:W-:Y:S01]  /*6600*/  F2FP.F16.F32.PACK_AB R148, R245.reuse, R243 ;  /* 0x000000f3f594723e */ /* 0x040fe200000000ff */
[C---:B---3--:R-:W-:Y:S01]  /*6610*/  FADD.FTZ R0, R232.reuse, R0 ;  /* 0x00000000e8007221 */ /* 0x048fe20000010000 */
[----:B------:R-:W-:Y:S05]  /*6620*/  F2FP.F16.F32.PACK_AB R147, R232, R230 ;  /* 0x000000e6e893723e */ /* 0x000fea00000000ff */
[-C--:B------:R-:W-:Y:S08]  /*6630*/  HMMA.16816.F32 R4, R148, R20.reuse, R4 ;  /* 0x000000149404723c */ /* 0x080ff00000001804 */
[C---:B------:R-:W-:Y:S04]  /*6640*/  HMMA.16816.F32 R8, R144.reuse, R20, R8 ;  /* 0x000000149008723c */ /* 0x040fe80000001808 */
[C---:B------:R-:W-:Y:S01]  /*6650*/  FMUL.FTZ R21, R132.reuse, R161 ;  /* 0x000000a184157220 */ /* 0x040fe20000410000 */
[----:B------:R-:W-:Y:S01]  /*6660*/  FMUL.FTZ R20, R132, R160 ;  /* 0x000000a084147220 */ /* 0x000fe20000410000 */
[----:B------:R-:W-:Y:S01]  /*6670*/  FFMA.FTZ R160, R196, UR4, -R138 ;  /* 0x00000004c4a07c23 */ /* 0x000fe2000801088a */
[----:B------:R-:W-:Y:S01]  /*6680*/  FFMA.FTZ R132, R132, R249, R243 ;  /* 0x000000f984847223 */ /* 0x000fe200000100f3 */
[-C--:B------:R-:W-:Y:S02]  /*6690*/  HMMA.16816.F32 R12, R144, R22.reuse, R12 ;  /* 0x00000016900c723c */ /* 0x080fe4000000180c */
[----:B------:R2:W-:Y:S01]  /*66a0*/  MUFU.EX2 R229, R160 ;  /* 0x000000a000e57308 */ /* 0x0005e20000000800 */
[----:B------:R-:W-:Y:S05]  /*66b0*/  FADD.FTZ R132, R245, R132 ;  /* 0x00000084f5847221 */ /* 0x000fea0000010000 */
[C---:B------:R-:W-:Y:S04]  /*66c0*/  HMMA.16816.F32 R16, R148.reuse, R22, R16 ;  /* 0x000000169410723c */ /* 0x040fe80000001810 */
[C---:B------:R-:W-:Y:S01]  /*66d0*/  FMUL.FTZ R22, R3.reuse, R162 ;  /* 0x000000a203167220 */ /* 0x040fe20000410000 */
[C---:B------:R-:W-:Y:S01]  /*66e0*/  FMUL.FTZ R23, R3.reuse, R163 ;  /* 0x000000a303177220 */ /* 0x040fe20000410000 */
[----:B------:R-:W-:Y:S01]  /*66f0*/  FFMA.FTZ R3, R3, R248, R239 ;  /* 0x000000f803037223 */ /* 0x000fe200000100ef */
[--C-:B--2---:R-:W-:Y:S05]  /*6700*/  FFMA.FTZ R160, R197, UR4, -R138.reuse ;  /* 0x00000004c5a07c23 */ /* 0x104fea000801088a */
[-C--:B-1----:R-:W-:Y:S01]  /*6710*/  HMMA.16816.F32 R20, R148, R176.reuse, R20 ;  /* 0x000000b09414723c */ /* 0x082fe20000001814 */
[----:B------:R1:W2:Y:S07]  /*6720*/  MUFU.EX2 R228, R160 ;  /* 0x000000a000e47308 */ /* 0x0002ae0000000800 */
[C---:B------:R-:W-:Y:S04]  /*6730*/  HMMA.16816.F32 R24, R144.reuse, R176, R24 ;  /* 0x000000b09018723c */ /* 0x040fe80000001818 */
[----:B------:R-:W-:Y:S04]  /*6740*/  F2FP.F16.F32.PACK_AB R177, R203, R202 ;  /* 0x000000cacbb1723e */ /* 0x000fe800000000ff */
[-C--:B------:R-:W-:Y:S03]  /*6750*/  HMMA.16816.F32 R28, R144, R178.reuse, R28 ;  /* 0x000000b2901c723c */ /* 0x080fe6000000181c */
[--C-:B-1----:R-:W-:Y:S01]  /*6760*/  FFMA.FTZ R160, R191, UR4, -R143.reuse ;  /* 0x00000004bfa07c23 */ /* 0x102fe2000801088f */
[----:B--2---:R-:W-:Y:S04]  /*6770*/  F2FP.F16.F32.PACK_AB R140, R228, R229 ;  /* 0x000000e5e48c723e */ /* 0x004fe800000000ff */
[C---:B------:R-:W-:Y:S01]  /*6780*/  HMMA.16816.F32 R32, R148.reuse, R178, R32 ;  /* 0x000000b29420723c */ /* 0x040fe20000001820 */
[----:B------:R1:W-:Y:S07]  /*6790*/  MUFU.EX2 R207, R160 ;  /* 0x000000a000cf7308 */ /* 0x0003ee0000000800 */
[-C--:B------:R-:W-:Y:S08]  /*67a0*/  HMMA.16816.F32 R36, R148, R152.reuse, R36 ;  /* 0x000000989424723c */ /* 0x080ff00000001824 */
[C---:B------:R-:W-:Y:S01]  /*67b0*/  HMMA.16816.F32 R40, R144.reuse, R152, R40 ;  /* 0x000000989028723c */ /* 0x040fe20000001828 */
[----:B-1----:R-:W-:Y:S07]  /*67c0*/  LDSM.16.MT88.4 R160, [R212+0xa800] ;  /* 0x00a80000d4a0783b */ /* 0x002fee0000004200 */
        /* <DEDUP_REMOVED lines=15> */
[--C-:B------:R-:W-:Y:S01]  /*68c0*/  FFMA.FTZ R156, R198, UR4, -R143.reuse ;  /* 0x00000004c69c7c23 */ /* 0x100fe2000801088f */
[--C-:B------:R-:W-:Y:S01]  /*68d0*/  FFMA.FTZ R157, R199, UR4, -R143.reuse ;  /* 0x00000004c79d7c23 */ /* 0x100fe2000801088f */
[----:B------:R-:W-:Y:S01]  /*68e0*/  FFMA.FTZ R143, R192, UR4, -R143 ;  /* 0x00000004c08f7c23 */ /* 0x000fe2000801088f */
[----:B------:R-:W-:Y:S01]  /*68f0*/  LDSM.16.MT88.4 R196, [R137+0x1800] ;  /* 0x0018000089c4783b */ /* 0x000fe20000004200 */
[-C--:B------:R-:W-:Y:S01]  /*6900*/  HMMA.16816.F32 R92, R144, R158.reuse, R92 ;  /* 0x0000009e905c723c */ /* 0x080fe2000000185c */
[----:B------:R2:W-:Y:S07]  /*6910*/  MUFU.EX2 R211, R156 ;  /* 0x0000009c00d37308 */ /* 0x0005ee0000000800 */
[C---:B------:R-:W-:Y:S03]  /*6920*/  HMMA.16816.F32 R96, R148.reuse, R158, R96 ;  /* 0x0000009e9460723c */ /* 0x040fe60000001860 */
[----:B------:R-:W3:Y:S05]  /*6930*/  MUFU.EX2 R210, R157 ;  /* 0x0000009d00d27308 */ /* 0x000eea0000000800 */
[-C--:B-1----:R-:W-:Y:S05]  /*6940*/  HMMA.16816.F32 R100, R148, R152.reuse, R100 ;  /* 0x000000989464723c */ /* 0x082fea0000001864 */
[----:B------:R-:W1:Y:S01]  /*6950*/  MUFU.EX2 R206, R143 ;  /* 0x0000008f00ce7308 */ /* 0x000e620000000800 */
[--C-:B--2---:R-:W-:Y:S01]  /*6960*/  FFMA.FTZ R156, R190, UR4, -R138.reuse ;  /* 0x00000004be9c7c23 */ /* 0x104fe2000801088a */
[----:B------:R-:W-:Y:S02]  /*6970*/  FFMA.FTZ R138, R189, UR4, -R138 ;  /* 0x00000004bd8a7c23 */ /* 0x000fe4000801088a */
[----:B------:R-:W-:Y:S01]  /*6980*/  LDSM.16.MT88.4 R188, [R212+0xb800] ;  /* 0x00b80000d4bc783b */ /* 0x000fe20000004200 */
[C---:B------:R-:W-:Y:S05]  /*6990*/  HMMA.16816.F32 R104, R144.reuse, R152, R104 ;  /* 0x000000989068723c */ /* 0x040fea0000001868 */
[----:B------:R2:W-:Y:S01]  /*69a0*/  MUFU.EX2 R208, R156 ;  /* 0x0000009c00d07308 */ /* 0x0005e20000000800 */
[----:B---3--:R-:W-:Y:S02]  /*69b0*/  F2FP.F16.F32.PACK_AB R141, R210, R211 ;  /* 0x000000d3d28d723e */ /* 0x008fe400000000ff */
[-C--:B------:R-:W-:Y:S07]  /*69c0*/  HMMA.16816.F32 R108, R144, R154.reuse, R108 ;  /* 0x0000009a906c723c */ /* 0x080fee000000186c */
[----:B------:R3:W-:Y:S01]  /*69d0*/  MUFU.EX2 R209, R138 ;  /* 0x0000008a00d17308 */ /* 0x0007e20000000800 */
[----:B-1----:R-:W-:Y:S01]  /*69e0*/  F2FP.F16.F32.PACK_AB R143, R206, R207 ;  /* 0x000000cfce8f723e */ /* 0x002fe200000000ff */
[C---:B------:R-:W-:Y:S01]  /*69f0*/  HMMA.16816.F32 R112, R148.reuse, R154, R112 ;  /* 0x0000009a9470723c */ /* 0x040fe20000001870 */
[----:B--2---:R-:W1:Y:S03]  /*6a00*/  LDSM.16.MT88.4 R156, [R222+0xb000] ;  /* 0x00b00000de9c783b */ /* 0x004e660000004200 */
[--C-:B---3--:R-:W-:Y:S04]  /*6a10*/  FFMA.FTZ R138, R200, UR4, -R180.reuse ;  /* 0x00000004c88a7c23 */ /* 0x108fe800080108b4 */
[----:B------:R2:W-:Y:S02]  /*6a20*/  MUFU.EX2 R205, R138 ;  /* 0x0000008a00cd7308 */ /* 0x0005e40000000800 */
[--C-:B--2---:R-:W-:Y:S08]  /*6a30*/  FFMA.FTZ R138, R201, UR4, -R180.reuse ;  /* 0x00000004c98a7c23 */ /* 0x104ff000080108b4 */
[----:B------:R2:W3:Y:S01]  /*6a40*/  MUFU.EX2 R204, R138 ;  /* 0x0000008a00cc7308 */ /* 0x0004e20000000800 */
[-C--:B-1----:R-:W-:Y:S08]  /*6a50*/  HMMA.16816.F32 R116, R148, R156.reuse, R116 ;  /* 0x0000009c9474723c */ /* 0x082ff00000001874 */
[C---:B------:R-:W-:Y:S04]  /*6a60*/  HMMA.16816.F32 R120, R144.reuse, R156, R120 ;  /* 0x0000009c9078723c */ /* 0x040fe80000001878 */
[--C-:B--2---:R-:W-:Y:S01]  /*6a70*/  FFMA.FTZ R138, R193, UR4, -R180.reuse ;  /* 0x00000004c18a7c23 */ /* 0x104fe200080108b4 */
[----:B------:R-:W-:Y:S01]  /*6a80*/  FFMA.FTZ R180, R194, UR4, -R180 ;  /* 0x00000004c2b47c23 */ /* 0x000fe200080108b4 */
[----:B---3--:R-:W-:Y:S01]  /*6a90*/  F2FP.F16.F32.PACK_AB R176, R204, R205 ;  /* 0x000000cdccb0723e */ /* 0x008fe200000000ff */
[----:B------:R-:W-:Y:S01]  /*6aa0*/  LDSM.16.MT88.4 R192, [R224] ;  /* 0x00000000e0c0783b */ /* 0x000fe20000004200 */
[-C--:B------:R-:W-:Y:S01]  /*6ab0*/  HMMA.16816.F32 R124, R144, R158.reuse, R124 ;  /* 0x0000009e907c723c */ /* 0x080fe2000000187c */
[----:B------:R-:W-:Y:S07]  /*6ac0*/  MUFU.EX2 R201, R138 ;  /* 0x0000008a00c97308 */ /* 0x000fee0000000800 */
[----:B------:R-:W-:Y:S03]  /*6ad0*/  HMMA.16816.F32 R128, R148, R158, R128 ;  /* 0x0000009e9480723c */ /* 0x000fe60000001880 */
[----:B------:R1:W2:Y:S10]  /*6ae0*/  MUFU.EX2 R138, R142 ;  /* 0x0000008e008a7308 */ /* 0x0002b40000000800 */
[----:B------:R3:W4:Y:S01]  /*6af0*/  MUFU.EX2 R200, R180 ;  /* 0x000000b400c87308 */ /* 0x0007220000000800 */
[----:B-1----:R-:W-:Y:S02]  /*6b00*/  F2FP.F16.F32.PACK_AB R142, R209, R208 ;  /* 0x000000d0d18e723e */ /* 0x002fe400000000ff */
[----:B--2---:R-:W-:Y:S05]  /*6b10*/  F2FP.F16.F32.PACK_AB R179, R139, R138 ;  /* 0x0000008a8bb3723e */ /* 0x004fea00000000ff */
[-C--:B------:R-:W-:Y:S01]  /*6b20*/  HMMA.16816.F32 R148, R140, R160.reuse, R4 ;  /* 0x000000a08c94723c */ /* 0x080fe20000001804 */
[----:B---3--:R1:W2:Y:S04]  /*6b30*/  LDSM.16.MT88.4 R180, [R137+0x800] ;  /* 0x0008000089b4783b */ /* 0x0082a80000004200 */
[----:B----4-:R-:W-:Y:S04]  /*6b40*/  F2FP.F16.F32.PACK_AB R178, R200, R201 ;  /* 0x000000c9c8b2723e */ /* 0x010fe800000000ff */
[----:B------:R-:W3:Y:S03]  /*6b50*/  LDSM.16.MT88.4 R4, [R221+0x1800] ;  /* 0x00180000dd04783b */ /* 0x000ee60000004200 */
        /* <DEDUP_REMOVED lines=9> */
[----:B-1----:R-:W-:Y:S01]  /*6bf0*/  MOV R137, R133 ;  /* 0x0000008500897202 */ /* 0x002fe20000000f00 */
        /* <DEDUP_REMOVED lines=47> */
[----:B------:R-:W-:Y:S01]  /*6ef0*/  MOV R227, R0 ;  /* 0x0000000000e37202 */ /* 0x000fe20000000f00 */
[----:B------:R-:W-:Y:S01]  /*6f00*/  FADD.FTZ R248, R206, R5 ;  /* 0x00000005cef87221 */ /* 0x000fe20000010000 */
[----:B------:R-:W-:Y:S01]  /*6f10*/  MOV R3, R136 ;  /* 0x0000008800037202 */ /* 0x000fe20000000f00 */
[----:B------:R-:W-:Y:S01]  /*6f20*/  FADD.FTZ R246, R139, R2 ;  /* 0x000000028bf67221 */ /* 0x000fe20000010000 */
[----:B------:R-:W-:Y:S06]  /*6f30*/  @P0 BRA `(.L_x_1612) ;  /* 0xffffffdc00100947 */ /* 0x000fec000383ffff */
.L_x_1611:
[----:B------:R-:W2:Y:S01]  /*6f40*/  LDL R143, [R1+0x10] ;  /* 0x00001000018f7983 */ /* 0x000ea20000100800 */
[----:B------:R-:W1:Y:S01]  /*6f50*/  S2UR UR4, SR_CgaCtaId ;  /* 0x00000000000479c3 */ /* 0x000e620000008800 */
[----:B------:R-:W-:Y:S02]  /*6f60*/  UMOV UR5, 0x400 ;  /* 0x0000040000057882 */ /* 0x000fe40000000000 */
[----:B------:R-:W3:Y:S04]  /*6f70*/  SHFL.BFLY PT, R0, R249, 0x2, 0x1f ;  /* 0x0c401f00f9007f89 */ /* 0x000ee800000e0000 */
[----:B------:R-:W4:Y:S04]  /*6f80*/  SHFL.BFLY PT, R3, R248, 0x2, 0x1f ;  /* 0x0c401f00f8037f89 */ /* 0x000f2800000e0000 */
[----:B------:R-:W5:Y:S01]  /*6f90*/  SHFL.BFLY PT, R2, R246, 0x2, 0x1f ;  /* 0x0c401f00f6027f89 */ /* 0x000f6200000e0000 */
[----:B------:R-:W5:Y:S01]  /*6fa0*/  S2R R142, SR_TID.X ;  /* 0x00000000008e7919 */ /* 0x000f620000002100 */
[----:B-1----:R-:W-:Y:S01]  /*6fb0*/  ULEA UR4, UR4, UR5, 0x18 ;  /* 0x0000000504047291 */ /* 0x002fe2000f8ec0ff */
[----:B---3--:R-:W-:-:S02]  /*6fc0*/  FADD.FTZ R249, R0, R249 ;  /* 0x000000f900f97221 */ /* 0x008fc40000010000 */
[----:B------:R-:W1:Y:S01]  /*6fd0*/  SHFL.BFLY PT, R0, R247, 0x2, 0x1f ;  /* 0x0c401f00f7007f89 */ /* 0x000e6200000e0000 */
[----:B----4-:R-:W-:-:S03]  /*6fe0*/  FADD.FTZ R248, R3, R248 ;  /* 0x000000f803f87221 */ /* 0x010fc60000010000 */
[----:B------:R-:W3:Y:S01]  /*6ff0*/  SHFL.BFLY PT, R4, R249, 0x1, 0x1f ;  /* 0x0c201f00f9047f89 */ /* 0x000ee200000e0000 */
[----:B-----5:R-:W-:-:S03]  /*7000*/  FADD.FTZ R246, R2, R246 ;  /* 0x000000f602f67221 */ /* 0x020fc60000010000 */
[----:B------:R-:W4:Y:S04]  /*7010*/  SHFL.BFLY PT, R3, R248, 0x1, 0x1f ;  /* 0x0c201f00f8037f89 */ /* 0x000f2800000e0000 */
[----:B------:R-:W5:Y:S01]  /*7020*/  SHFL.BFLY PT, R132, R246, 0x1, 0x1f ;  /* 0x0c201f00f6847f89 */ /* 0x000f6200000e0000 */
[C---:B------:R-:W-:Y:S02]  /*7030*/  SHF.L.U32 R2, R142.reuse, 0x1, RZ ;  /* 0x000000018e027819 */ /* 0x040fe400000006ff */
[C---:B------:R-:W-:Y:S02]  /*7040*/  SHF.L.U32 R6, R142.reuse, 0x4, RZ ;  /* 0x000000048e067819 */ /* 0x040fe400000006ff */
[----:B------:R-:W-:Y:S01]  /*7050*/  SHF.L.U32 R7, R142, 0x5, RZ ;  /* 0x000000058e077819 */ /* 0x000fe200000006ff */
[----:B-1----:R-:W-:Y:S01]  /*7060*/  FADD.FTZ R247, R0, R247 ;  /* 0x000000f700f77221 */ /* 0x002fe20000010000 */
[----:B------:R-:W-:-:S02]  /*7070*/  LOP3.LUT R6, R6, 0x1c0, RZ, 0xc0, !PT ;  /* 0x000001c006067812 */ /* 0x000fc400078ec0ff */
[----:B------:R-:W-:Y:S01]  /*7080*/  LOP3.LUT P0, RZ, R142, 0x4, RZ, 0xc0, !PT ;  /* 0x000000048eff7812 */ /* 0x000fe2000780c0ff */
[----:B---3--:R-:W-:Y:S02]  /*7090*/  FADD.FTZ R249, R249, R4 ;  /* 0x00000004f9f97221 */ /* 0x008fe40000010000 */
[----:B------:R-:W1:Y:S02]  /*70a0*/  SHFL.BFLY PT, R4, R247, 0x1, 0x1f ;  /* 0x0c201f00f7047f89 */ /* 0x000e6400000e0000 */
[----:B------:R-:W3:Y:S01]  /*70b0*/  MUFU.RCP R0, R249 ;  /* 0x000000f900007308 */ /* 0x000ee20000001000 */
[----:B------:R-:W-:Y:S01]  /*70c0*/  FSETP.NE.FTZ.AND P6, PT, R249, RZ, PT ;  /* 0x000000fff900720b */ /* 0x000fe20003fd5000 */
[----:B----4-:R-:W-:Y:S01]  /*70d0*/  FADD.FTZ R248, R248, R3 ;  /* 0x00000003f8f87221 */ /* 0x010fe20000010000 */
[----:B------:R-:W-:Y:S01]  /*70e0*/  LOP3.LUT R3, R2, 0x6, RZ, 0xc0, !PT ;  /* 0x0000000602037812 */ /* 0x000fe200078ec0ff */
[----:B-----5:R-:W-:Y:S01]  /*70f0*/  FADD.FTZ R132, R246, R132 ;  /* 0x00000084f6847221 */ /* 0x020fe20000010000 */
[----:B------:R-:W-:-:S02]  /*7100*/  LOP3.LUT R2, R6, 0x38, R2, 0xf8, !PT ;  /* 0x0000003806027812 */ /* 0x000fc400078ef802 */
[----:B------:R-:W-:Y:S01]  /*7110*/  LOP3.LUT R3, R3, 0x7c00, R7, 0xf8, !PT ;  /* 0x00007c0003037812 */ /* 0x000fe200078ef807 */
[----:B------:R-:W4:Y:S01]  /*7120*/  MUFU.RCP R5, R248 ;  /* 0x000000f800057308 */ /* 0x000f220000001000 */
[----:B------:R-:W-:Y:S02]  /*7130*/  FSETP.NE.FTZ.AND P5, PT, R248, RZ, PT ;  /* 0x000000fff800720b */ /* 0x000fe40003fb5000 */
[----:B------:R-:W-:Y:S02]  /*7140*/  LOP3.LUT R141, R3, R2, RZ, 0xfc, !PT ;  /* 0x00000002038d7212 */ /* 0x000fe400078efcff */
[----:B------:R-:W-:Y:S02]  /*7150*/  FSETP.NE.FTZ.AND P3, PT, R132, RZ, PT ;  /* 0x000000ff8400720b */ /* 0x000fe40003f75000 */
[----:B---3--:R-:W-:-:S05]  /*7160*/  FSEL R0, R0, 1, P6 ;  /* 0x3f80000000007808 */ /* 0x008fca0003000000 */
        /* <DEDUP_REMOVED lines=32> */
[----:B-1----:R-:W-:Y:S01]  /*7370*/  FADD.FTZ R247, R247, R4 ;  /* 0x00000004f7f77221 */ /* 0x002fe20000010000 */
[----:B------:R-:W1:Y:S01]  /*7380*/  MUFU.RCP R0, R132 ;  /* 0x0000008400007308 */ /* 0x000e620000001000 */
[----:B----4-:R-:W-:-:S02]  /*7390*/  FSEL R3, R5, 1, P5 ;  /* 0x3f80000005037808 */ /* 0x010fc40002800000 */
[----:B------:R-:W-:Y:S02]  /*73a0*/  F2FP.F16.F32.PACK_AB R7, R7, R148 ;  /* 0x000000940707723e */ /* 0x000fe400000000ff */
[----:B------:R-:W-:Y:S01]  /*73b0*/  FSETP.NE.FTZ.AND P4, PT, R247, RZ, PT ;  /* 0x000000fff700720b */ /* 0x000fe20003f95000 */
[C---:B------:R-:W-:Y:S01]  /*73c0*/  FMUL.FTZ R28, R3.reuse, R54 ;  /* 0x00000036031c7220 */ /* 0x040fe20000410000 */
        /* <DEDUP_REMOVED lines=18> */
[----:B---3--:R-:W-:Y:S01]  /*74f0*/  FSEL R2, R2, 1, P4 ;  /* 0x3f80000002027808 */ /* 0x008fe20002000000 */
[C---:B------:R-:W-:Y:S01]  /*7500*/  FMUL.FTZ R58, R0.reuse, R59 ;  /* 0x0000003b003a7220 */ /* 0x040fe20000410000 */
[----:B------:R-:W-:Y:S01]  /*7510*/  FMUL.FTZ R146, R0, R146 ;  /* 0x0000009200927220 */ /* 0x000fe20000410000 */
[----:B------:R-:W-:Y:S01]  /*7520*/  F2FP.F16.F32.PACK_AB R54, R54, R6 ;  /* 0x000000063636723e */ /* 0x000fe200000000ff */
[----:B------:R-:W-:Y:S01]  /*7530*/  FMUL.FTZ R9, R0, R147 ;  /* 0x0000009300097220 */ /* 0x000fe20000410000 */
[----:B------:R-:W-:Y:S01]  /*7540*/  MOV R6, 0x10 ;  /* 0x0000001000067802 */ /* 0x000fe20000000f00 */
        /* <DEDUP_REMOVED lines=30> */
[----:B------:R-:W-:Y:S01]  /*7730*/  LEA R0, R141, UR4, 0x1 ;  /* 0x000000048d007c11 */ /* 0x000fe2000f8e08ff */
        /* <DEDUP_REMOVED lines=51> */
[----:B------:R-:W-:Y:S01]  /*7a70*/  MOV R10, 0x20 ;  /* 0x00000020000a7802 */ /* 0x000fe20000000f00 */
[----:B------:R-:W-:Y:S01]  /*7a80*/  STS [R0+0x400], R4 ;  /* 0x0004000400007388 */ /* 0x000fe20000000800 */
[----:B------:R-:W-:Y:S02]  /*7a90*/  LOP3.LUT P0, RZ, R142, 0x8, RZ, 0xc0, !PT ;  /* 0x000000088eff7812 */ /* 0x000fe4000780c0ff */
[----:B------:R-:W-:Y:S02]  /*7aa0*/  F2FP.F16.F32.PACK_AB R3, R157, R156 ;  /* 0x0000009c9d03723e */ /* 0x000fe400000000ff */
[----:B------:R-:W-:Y:S02]  /*7ab0*/  F2FP.F16.F32.PACK_AB R2, R159, R158 ;  /* 0x0000009e9f02723e */ /* 0x000fe400000000ff */
[----:B------:R-:W-:Y:S02]  /*7ac0*/  IADD3 R5, PT, PT, R0, R6, RZ ;  /* 0x0000000600057210 */ /* 0x000fe40007ffe0ff */
[----:B------:R-:W-:-:S02]  /*7ad0*/  F2FP.F16.F32.PACK_AB R9, R9, R146 ;  /* 0x000000920909723e */ /* 0x000fc400000000ff */
[----:B------:R-:W-:Y:S01]  /*7ae0*/  SEL R10, R10, 0xffffffe0, !P0 ;  /* 0xffffffe00a0a7807 */ /* 0x000fe20004000000 */
[----:B------:R1:W-:Y:S01]  /*7af0*/  STS [R5], R3 ;  /* 0x0000000305007388 */ /* 0x0003e20000000800 */
[----:B------:R-:W-:Y:S02]  /*7b00*/  LOP3.LUT P0, RZ, R142, 0x10, RZ, 0xc0, !PT ;  /* 0x000000108eff7812 */ /* 0x000fe4000780c0ff */
        /* <DEDUP_REMOVED lines=16> */
[----:B-1----:R-:W-:Y:S02]  /*7c10*/  IADD3 R3, PT, PT, R0, R10, RZ ;  /* 0x0000000a00037210 */ /* 0x002fe40007ffe0ff */
[----:B------:R-:W-:Y:S02]  /*7c20*/  F2FP.F16.F32.PACK_AB R20, R20, R33 ;  /* 0x000000211414723e */ /* 0x000fe400000000ff */
[----:B---3--:R-:W-:Y:S01]  /*7c30*/  IADD3 R2, PT, PT, R0, 0x40, RZ ;  /* 0x0000004000027810 */ /* 0x008fe20007ffe0ff */
[----:B------:R1:W-:Y:S01]  /*7c40*/  STS [R3], R17 ;  /* 0x0000001103007388 */ /* 0x0003e20000000800 */
[----:B------:R-:W-:Y:S01]  /*7c50*/  IADD3 R4, PT, PT, R6, R3, RZ ;  /* 0x0000000306047210 */ /* 0x000fe20007ffe0ff */
[----:B----4-:R-:W3:Y:S01]  /*7c60*/  LDC.U8 R9, c[0x0][0x549] ;  /* 0x00015240ff097b82 */ /* 0x010ee20000000000 */
[----:B------:R-:W-:Y:S01]  /*7c70*/  @P0 IADD3 R2, PT, PT, R0, -0x40, RZ ;  /* 0xffffffc000020810 */ /* 0x000fe20007ffe0ff */
[----:B------:R-:W-:Y:S01]  /*7c80*/  STS [R3+0x400], R16 ;  /* 0x0004001003007388 */ /* 0x000fe20000000800 */
[----:B------:R-:W-:-:S02]  /*7c90*/  F2FP.F16.F32.PACK_AB R19, R19, R18 ;  /* 0x000000121313723e */ /* 0x000fc400000000ff */
[----:B------:R-:W-:Y:S01]  /*7ca0*/  F2FP.F16.F32.PACK_AB R18, R49, R37 ;  /* 0x000000253112723e */ /* 0x000fe200000000ff */
[----:B------:R-:W-:Y:S01]  /*7cb0*/  STS [R4], R13 ;  /* 0x0000000d04007388 */ /* 0x000fe20000000800 */
[----:B------:R-:W-:Y:S02]  /*7cc0*/  F2FP.F16.F32.PACK_AB R23, R23, R26 ;  /* 0x0000001a1717723e */ /* 0x000fe400000000ff */
[-C--:B------:R-:W-:Y:S01]  /*7cd0*/  IADD3 R7, PT, PT, R6, R2.reuse, RZ ;  /* 0x0000000206077210 */ /* 0x080fe20007ffe0ff */
[----:B------:R-:W-:Y:S01]  /*7ce0*/  STS [R4+0x400], R12 ;  /* 0x0004000c04007388 */ /* 0x000fe20000000800 */
[----:B-----5:R-:W-:Y:S01]  /*7cf0*/  IADD3 R8, PT, PT, R10, R2, RZ ;  /* 0x000000020a087210 */ /* 0x020fe20007ffe0ff */
[----:B------:R-:W4:Y:S01]  /*7d00*/  @P5 LDC R11, c[0x0][0x458] ;  /* 0x00011600ff0b5b82 */ /* 0x000f220000000800 */
[----:B------:R-:W-:Y:S01]  /*7d10*/  F2FP.F16.F32.PACK_AB R25, R25, R40 ;  /* 0x000000281919723e */ /* 0x000fe200000000ff */
[----:B------:R5:W-:Y:S01]  /*7d20*/  STS [R3+0x2000], R15 ;  /* 0x0020000f03007388 */ /* 0x000be20000000800 */
[----:B------:R-:W-:-:S02]  /*7d30*/  F2FP.F16.F32.PACK_AB R24, R24, R42 ;  /* 0x0000002a1818723e */ /* 0x000fc400000000ff */
[----:B------:R-:W-:Y:S01]  /*7d40*/  F2FP.F16.F32.PACK_AB R63, R45, R44 ;  /* 0x0000002c2d3f723e */ /* 0x000fe200000000ff */
[----:B------:R2:W-:Y:S01]  /*7d50*/  STS [R3+0x2400], R14 ;  /* 0x0024000e03007388 */ /* 0x0005e20000000800 */
[----:B------:R-:W-:Y:S02]  /*7d60*/  F2FP.F16.F32.PACK_AB R62, R47, R46 ;  /* 0x0000002e2f3e723e */ /* 0x000fe400000000ff */
[----:B------:R-:W-:Y:S01]  /*7d70*/  F2FP.F16.F32.PACK_AB R61, R53, R137 ;  /* 0x00000089353d723e */ /* 0x000fe200000000ff */
[----:B------:R-:W-:Y:S01]  /*7d80*/  STS [R4+0x2000], R22 ;  /* 0x0020001604007388 */ /* 0x000fe20000000800 */
[----:B------:R-:W-:Y:S01]  /*7d90*/  F2FP.F16.F32.PACK_AB R60, R27, R28 ;  /* 0x0000001c1b3c723e */ /* 0x000fe200000000ff */
[----:B-1----:R-:W1:Y:S01]  /*7da0*/  LDC R17, c[0x0][0x434] ;  /* 0x00010d00ff117b82 */ /* 0x002e620000000800 */
[----:B------:R-:W-:Y:S01]  /*7db0*/  F2FP.F16.F32.PACK_AB R59, R57, R56 ;  /* 0x00000038393b723e */ /* 0x000fe200000000ff */
[----:B------:R-:W-:Y:S01]  /*7dc0*/  STS [R4+0x2400], R21 ;  /* 0x0024001504007388 */ /* 0x000fe20000000800 */
[----:B------:R-:W-:-:S02]  /*7dd0*/  F2FP.F16.F32.PACK_AB R57, R138, R139 ;  /* 0x0000008b8a39723e */ /* 0x000fc400000000ff */
[----:B------:R-:W-:Y:S01]  /*7de0*/  F2FP.F16.F32.PACK_AB R56, R29, R32 ;  /* 0x000000201d38723e */ /* 0x000fe200000000ff */
[----:B------:R-:W-:Y:S01]  /*7df0*/  STS [R2], R20 ;  /* 0x0000001402007388 */ /* 0x000fe20000000800 */
[----:B------:R-:W-:Y:S02]  /*7e00*/  IADD3 R6, PT, PT, R6, R8, RZ ;  /* 0x0000000806067210 */ /* 0x000fe40007ffe0ff */
[----:B------:R-:W-:Y:S01]  /*7e10*/  F2FP.F16.F32.PACK_AB R53, R69, R140 ;  /* 0x0000008c4535723e */ /* 0x000fe200000000ff */
[----:B------:R-:W-:Y:S01]  /*7e20*/  STS [R2+0x400], R19 ;  /* 0x0004001302007388 */ /* 0x000fe20000000800 */
[----:B------:R-:W-:Y:S02]  /*7e30*/  F2FP.F16.F32.PACK_AB R52, R52, R70 ;  /* 0x000000463434723e */ /* 0x000fe400000000ff */
[----:B------:R-:W-:Y:S01]  /*7e40*/  F2FP.F16.F32.PACK_AB R49, R81, R80 ;  /* 0x000000505131723e */ /* 0x000fe200000000ff */
[----:B------:R-:W-:Y:S01]  /*7e50*/  STS [R7], R18 ;  /* 0x0000001207007388 */ /* 0x000fe20000000800 */
[----:B------:R-:W-:Y:S01]  /*7e60*/  F2FP.F16.F32.PACK_AB R48, R48, R82 ;  /* 0x000000523030723e */ /* 0x000fe200000000ff */
[----:B-----5:R-:W1:Y:S01]  /*7e70*/  @P4 LDC R15, c[0x0][0x458] ;  /* 0x00011600ff0f4b82 */ /* 0x020e620000000800 */
[----:B------:R-:W-:Y:S01]  /*7e80*/  F2FP.F16.F32.PACK_AB R51, R51, R72 ;  /* 0x000000483333723e */ /* 0x000fe200000000ff */
[----:B------:R-:W-:Y:S01]  /*7e90*/  STS [R7+0x400], R23 ;  /* 0x0004001707007388 */ /* 0x000fe20000000800 */
[----:B------:R-:W-:Y:S01]  /*7ea0*/  F2FP.F16.F32.PACK_AB R50, R50, R74 ;  /* 0x0000004a3232723e */ /* 0x000fe200000000ff */
[----:B--2---:R-:W-:Y:S01]  /*7eb0*/  @P4 MUFU.LG2 R14, R247 ;  /* 0x000000f7000e4308 */ /* 0x004fe20000000c00 */
[----:B------:R-:W-:Y:S01]  /*7ec0*/  F2FP.F16.F32.PACK_AB R47, R77, R76 ;  /* 0x0000004c4d2f723e */ /* 0x000fe200000000ff */
[----:B------:R-:W-:Y:S01]  /*7ed0*/  STS [R2+0x2000], R25 ;  /* 0x0020001902007388 */ /* 0x000fe20000000800 */
[----:B------:R-:W-:-:S02]  /*7ee0*/  F2FP.F16.F32.PACK_AB R46, R79, R78 ;  /* 0x0000004e4f2e723e */ /* 0x000fc400000000ff */
[----:B---3--:R-:W-:Y:S01]  /*7ef0*/  ISETP.NE.AND P1, PT, R9, RZ, PT ;  /* 0x000000ff0900720c */ /* 0x008fe20003f25270 */
[----:B------:R-:W-:Y:S01]  /*7f00*/  STS [R2+0x2400], R24 ;  /* 0x0024001802007388 */ /* 0x000fe20000000800 */
[----:B------:R-:W-:Y:S01]  /*7f10*/  F2FP.F16.F32.PACK_AB R45, R85, R84 ;  /* 0x00000054552d723e */ /* 0x000fe200000000ff */
[----:B------:R-:W2:Y:S01]  /*7f20*/  LDC.U8 R9, c[0x0][0x548] ;  /* 0x00015200ff097b82 */ /* 0x000ea20000000000 */
        /* <DEDUP_REMOVED lines=14> */
[----:B------:R-:W-:-:S02]  /*8010*/  ISETP.NE.AND P2, PT, R143, -0x1, PT ;  /* 0xffffffff8f00780c */ /* 0x000fc40003f45270 */
        /* <DEDUP_REMOVED lines=9> */
[----:B------:R-:W3:Y:S01]  /*80b0*/  @P2 LDC.64 R12, c[0x0][0x408] ;  /* 0x00010200ff0c2b82 */ /* 0x000ee20000000a00 */
        /* <DEDUP_REMOVED lines=11> */
[----:B------:R-:W-:-:S03]  /*8170*/  F2FP.F16.F32.PACK_AB R64, R64, R126 ;  /* 0x0000007e4040723e */ /* 0x000fc600000000ff */
        /* <DEDUP_REMOVED lines=10> */
[----:B-----5:R-:W1:Y:S03]  /*8220*/  LDC R0, c[0x0][0x434] ;  /* 0x00010d00ff007b82 */ /* 0x020e660000000800 */
[----:B------:R-:W-:Y:S04]  /*8230*/  STS [R3+0x6000], R43 ;  /* 0x0060002b03007388 */ /* 0x000fe80000000800 */
[----:B------:R5:W-:Y:S01]  /*8240*/  STS [R3+0x6400], R42 ;  /* 0x0064002a03007388 */ /* 0x000be20000000800 */
[----:B----4-:R-:W4:Y:S03]  /*8250*/  @P6 MUFU.LG2 R5, R249 ;  /* 0x000000f900056308 */ /* 0x010f260000000c00 */
[----:B------:R-:W-:Y:S04]  /*8260*/  STS [R4+0x6000], R39 ;  /* 0x0060002704007388 */ /* 0x000fe80000000800 */
[----:B------:R2:W-:Y:S04]  /*8270*/  STS [R4+0x6400], R38 ;  /* 0x0064002604007388 */ /* 0x0005e80000000800 */
[----:B------:R-:W-:Y:S04]  /*8280*/  STS [R2+0x4000], R37 ;  /* 0x0040002502007388 */ /* 0x000fe80000000800 */
[----:B------:R-:W-:Y:S01]  /*8290*/  STS [R2+0x4400], R36 ;  /* 0x0044002402007388 */ /* 0x000fe20000000800 */
[----:B----4-:R-:W-:-:S03]  /*82a0*/  @P6 FMUL.FTZ R5, R5, 0.69314718246459960938 ;  /* 0x3f31721805056820 */ /* 0x010fc60000410000 */
[----:B------:R-:W-:Y:S04]  /*82b0*/  STS [R7+0x4000], R33 ;  /* 0x0040002107007388 */ /* 0x000fe80000000800 */
[----:B------:R-:W-:Y:S01]  /*82c0*/  STS [R7+0x4400], R32 ;  /* 0x0044002007007388 */ /* 0x000fe20000000800 */
[----:B-----5:R-:W4:Y:S03]  /*82d0*/  @P1 LDC R3, c[0x0][0x430] ;  /* 0x00010c00ff031b82 */ /* 0x020f260000000800 */
[----:B------:R-:W-:Y:S04]  /*82e0*/  STS [R2+0x6000], R35 ;  /* 0x0060002302007388 */ /* 0x000fe80000000800 */
[----:B------:R5:W-:Y:S01]  /*82f0*/  STS [R2+0x6400], R34 ;  /* 0x0064002202007388 */ /* 0x000be20000000800 */
[----:B--2---:R-:W2:Y:S03]  /*8300*/  @P6 LDC R4, c[0x0][0x458] ;  /* 0x00011600ff046b82 */ /* 0x004ea60000000800 */
[----:B------:R-:W-:Y:S04]  /*8310*/  STS [R7+0x6000], R31 ;  /* 0x0060001f07007388 */ /* 0x000fe80000000800 */
[----:B------:R-:W-:Y:S04]  /*8320*/  STS [R7+0x6400], R30 ;  /* 0x0064001e07007388 */ /* 0x000fe80000000800 */
[----:B------:R-:W-:Y:S04]  /*8330*/  STS [R8+0x4000], R29 ;  /* 0x0040001d08007388 */ /* 0x000fe80000000800 */
[----:B------:R-:W-:Y:S04]  /*8340*/  STS [R8+0x4400], R28 ;  /* 0x0044001c08007388 */ /* 0x000fe80000000800 */
[----:B------:R3:W-:Y:S04]  /*8350*/  STS [R6+0x4000], R27 ;  /* 0x0040001b06007388 */ /* 0x0007e80000000800 */
[----:B------:R-:W-:Y:S01]  /*8360*/  STS [R6+0x4400], R26 ;  /* 0x0044001a06007388 */ /* 0x000fe20000000800 */
[----:B-----5:R-:W1:Y:S03]  /*8370*/  @P1 LDC R2, c[0x0][0x430] ;  /* 0x00010c00ff021b82 */ /* 0x020e660000000800 */
[----:B------:R-:W-:Y:S04]  /*8380*/  STS [R8+0x6000], R67 ;  /* 0x0060004308007388 */ /* 0x000fe80000000800 */
[----:B------:R5:W-:Y:S04]  /*8390*/  STS [R8+0x6400], R66 ;  /* 0x0064004208007388 */ /* 0x000be80000000800 */
[----:B------:R-:W-:Y:S04]  /*83a0*/  STS [R6+0x6000], R65 ;  /* 0x0060004106007388 */ /* 0x000fe80000000800 */
[----:B------:R4:W-:Y:S01]  /*83b0*/  STS [R6+0x6400], R64 ;  /* 0x0064004006007388 */ /* 0x0009e20000000800 */
[----:B------:R-:W1:Y:S01]  /*83c0*/  S2R R33, SR_CTAID.Z ;  /* 0x0000000000217919 */ /* 0x000e620000002700 */
[----:B---3--:R-:W-:Y:S01]  /*83d0*/  MOV R27, 0x7f800000 ;  /* 0x7f800000001b7802 */ /* 0x008fe20000000f00 */
[----:B-1----:R-:W-:Y:S01]  /*83e0*/  @P1 IMAD R0, R2, R17, RZ ;  /* 0x0000001102001224 */ /* 0x002fe200078e02ff */
[----:B------:R-:W-:Y:S01]  /*83f0*/  @P1 MOV R2, 0x1 ;  /* 0x0000000100021802 */ /* 0x000fe20000000f00 */
[----:B-----5:R1:W3:Y:S01]  /*8400*/  @P5 MUFU.LG2 R8, R248 ;  /* 0x000000f800085308 */ /* 0x0202e20000000c00 */
[----:B----4-:R-:W4:Y:S01]  /*8410*/  @!P2 LDC.64 R6, c[0x0][0x400] ;  /* 0x00010000ff06ab82 */ /* 0x010f220000000a00 */
[----:B--2---:R-:W-:Y:S05]  /*8420*/  @P1 BRA `(.L_x_1615) ;  /* 0x0000000000201947 */ /* 0x004fea0003800000 */
[----:B------:R-:W-:Y:S01]  /*8430*/  ISETP.NE.AND P0, PT, R9, RZ, PT ;  /* 0x000000ff0900720c */ /* 0x000fe20003f05270 */
[----:B------:R-:W2:-:S12]  /*8440*/  LDC R10, c[0x0][0x3e0] ;  /* 0x0000f800ff0a7b82 */ /* 0x000e980000000800 */
[----:B------:R-:W2:Y:S01]  /*8450*/  @P0 LDC R2, c[0x0][0x454] ;  /* 0x00011500ff020b82 */ /* 0x000ea20000000800 */
[----:B------:R-:W-:Y:S02]  /*8460*/  @P0 MOV R3, 0x1 ;  /* 0x0000000100030802 */ /* 0x000fe40000000f00 */
[----:B------:R-:W-:-:S05]  /*8470*/  @!P0 MOV R3, 0x1 ;  /* 0x0000000100038802 */ /* 0x000fca0000000f00 */
[----:B------:R-:W1:Y:S01]  /*8480*/  @P0 LDC R0, c[0x0][0x454] ;  /* 0x00011500ff000b82 */ /* 0x000e620000000800 */
[-C--:B--2---:R-:W-:Y:S02]  /*8490*/  @P0 IMAD R2, R2, R10.reuse, RZ ;  /* 0x0000000a02020224 */ /* 0x084fe400078e02ff */
[----:B------:R-:W-:-:S07]  /*84a0*/  @!P0 IMAD R2, R17, R10, RZ ;  /* 0x0000000a11028224 */ /* 0x000fce00078e02ff */
.L_x_1615:
[----:B------:R-:W-:Y:S06]  /*84b0*/  BAR.SYNC.DEFER_BLOCKING 0x0 ;  /* 0x0000000000007b1d */ /* 0x000fec0000010000 */
[----:B------:R-:W4:Y:S01]  /*84c0*/  S2R R18, SR_CTAID.Y ;  /* 0x0000000000127919 */ /* 0x000f220000002600 */
[----:B------:R-:W-:Y:S01]  /*84d0*/  ISETP.NE.AND P0, PT, R143, -0x1, PT ;  /* 0xffffffff8f00780c */ /* 0x000fe20003f05270 */
[----:B------:R-:W2:Y:S01]  /*84e0*/  S2R R32, SR_TID.X ;  /* 0x0000000000207919 */ /* 0x000ea20000002100 */
[----:B------:R-:W-:Y:S01]  /*84f0*/  @P6 FFMA.FTZ R27, R136, R4, R5 ;  /* 0x00000004881b6223 */ /* 0x000fe20000010005 */
[----:B------:R-:W-:Y:S01]  /*8500*/  ISETP.NE.AND P1, PT, R9, RZ, !P1 ;  /* 0x000000ff0900720c */ /* 0x000fe20004f25270 */
[----:B------:R-:W2:Y:S01]  /*8510*/  @P3 LDC R16, c[0x0][0x458] ;  /* 0x00011600ff103b82 */ /* 0x000ea20000000800 */
[----:B------:R2:W5:Y:S01]  /*8520*/  LDL R34, [R1+0xc] ;  /* 0x00000c0001227983 */ /* 0x0005620000100800 */
[----:B------:R-:W3:Y:S01]  /*8530*/  @P3 MUFU.LG2 R10, R132 ;  /* 0x00000084000a3308 */ /* 0x000ee20000000c00 */
[----:B-1----:R-:W-:Y:S01]  /*8540*/  IMAD R0, R33, R0, RZ ;  /* 0x0000000021007224 */ /* 0x002fe200078e02ff */
[----:B------:R-:W-:Y:S01]  /*8550*/  MOV R24, 0x7f800000 ;  /* 0x7f80000000187802 */ /* 0x000fe20000000f00 */
[----:B------:R-:W-:Y:S01]  /*8560*/  BSSY.RECONVERGENT B0, `(.L_x_1616) ;  /* 0x0000045000007945 */ /* 0x000fe20003800200 */
[----:B------:R-:W-:Y:S01]  /*8570*/  MOV R26, 0x7f800000 ;  /* 0x7f800000001a7802 */ /* 0x000fe20000000f00 */
[----:B------:R1:W1:Y:S01]  /*8580*/  LDS.128 R28, [R226+0x3800] ;  /* 0x00380000e21c7984 */ /* 0x0002620000000c00 */
[----:B----4-:R-:W-:-:S04]  /*8590*/  @!P2 IMAD.WIDE.U32 R4, R18, R6, RZ ;  /* 0x000000061204a225 */ /* 0x010fc800078e00ff */
[----:B---3--:R-:W-:Y:S01]  /*85a0*/  @P5 FMUL.FTZ R6, R8, 0.69314718246459960938 ;  /* 0x3f31721808065820 */ /* 0x008fe20000410000 */
[----:B------:R-:W-:Y:S01]  /*85b0*/  @P2 IMAD.WIDE.U32 R8, R143, R12, RZ ;  /* 0x0000000c8f082225 */ /* 0x000fe200078e00ff */
[----:B------:R-:W-:-:S03]  /*85c0*/  @!P2 MOV R19, R4 ;  /* 0x000000040013a202 */ /* 0x000fc60000000f00 */
[----:B------:R-:W-:Y:S01]  /*85d0*/  @P5 FFMA.FTZ R26, R135, R11, R6 ;  /* 0x0000000b871a5223 */ /* 0x000fe20000010006 */
[----:B------:R-:W-:Y:S01]  /*85e0*/  @P3 FMUL.FTZ R6, R10, 0.69314718246459960938 ;  /* 0x3f3172180a063820 */ /* 0x000fe20000410000 */
[----:B------:R-:W-:Y:S02]  /*85f0*/  @!P2 IMAD R25, R18, R7, R5 ;  /* 0x000000071219a224 */ /* 0x000fe400078e0205 */
[----:B------:R-:W-:Y:S01]  /*8600*/  @P4 FMUL.FTZ R5, R14, 0.69314718246459960938 ;  /* 0x3f3172180e054820 */ /* 0x000fe20000410000 */
[----:B------:R-:W-:Y:S01]  /*8610*/  @P2 IMAD R25, R143, R13, R9 ;  /* 0x0000000d8f192224 */ /* 0x000fe200078e0209 */
[----:B------:R-:W-:Y:S01]  /*8620*/  @P2 MOV R19, R8 ;  /* 0x0000000800132202 */ /* 0x000fe20000000f00 */
[----:B------:R-:W-:Y:S02]  /*8630*/  @!P0 IMAD R143, R18, R17, RZ ;  /* 0x00000011128f8224 */ /* 0x000fe400078e02ff */
[----:B------:R-:W-:Y:S01]  /*8640*/  @P4 FFMA.FTZ R24, R134, R15, R5 ;  /* 0x0000000f86184223 */ /* 0x000fe20000010005 */
[----:B------:R-:W-:Y:S01]  /*8650*/  @!P1 IMAD R0, R18, R2, R0 ;  /* 0x0000000212009224 */ /* 0x000fe200078e0200 */
[----:B------:R-:W-:Y:S01]  /*8660*/  MOV R18, 0x7f800000 ;  /* 0x7f80000000127802 */ /* 0x000fe20000000f00 */
[----:B------:R-:W-:Y:S01]  /*8670*/  IMAD R2, R3, UR15, RZ ;  /* 0x0000000f03027c24 */ /* 0x000fe2000f8e02ff */
[----:B------:R3:W-:Y:S01]  /*8680*/  @!P0 STL [R1+0x10], R143 ;  /* 0x0000108f01008387 */ /* 0x0007e20000100800 */
[----:B------:R-:W-:Y:S01]  /*8690*/  LOP3.LUT P0, RZ, R142, 0x3, RZ, 0xc0, !PT ;  /* 0x000000038eff7812 */ /* 0x000fe2000780c0ff */
[----:B--2---:R-:W-:Y:S01]  /*86a0*/  @P3 FFMA.FTZ R18, R133, R16, R6 ;  /* 0x0000001085123223 */ /* 0x004fe20000010006 */
[----:B------:R-:W-:-:S02]  /*86b0*/  SHF.R.S32.HI R4, RZ, 0x1f, R143 ;  /* 0x0000001fff047819 */ /* 0x000fc4000001148f */
[----:B------:R-:W-:Y:S02]  /*86c0*/  SEL R5, R143, RZ, P1 ;  /* 0x000000ff8f057207 */ /* 0x000fe40000800000 */
[----:B------:R-:W-:Y:S02]  /*86d0*/  SEL R7, R4, RZ, P1 ;  /* 0x000000ff04077207 */ /* 0x000fe40000800000 */
[----:B------:R-:W-:Y:S02]  /*86e0*/  IADD3 R4, P4, P1, R2, R5, R0 ;  /* 0x0000000502047210 */ /* 0x000fe4000799e000 */
[----:B------:R-:W-:Y:S02]  /*86f0*/  SHF.R.S32.HI R2, RZ, 0x1f, R2 ;  /* 0x0000001fff027819 */ /* 0x000fe40000011402 */
[----:B------:R-:W-:Y:S02]  /*8700*/  SHF.R.S32.HI R0, RZ, 0x1f, R0 ;  /* 0x0000001fff007819 */ /* 0x000fe40000011400 */
[----:B------:R-:W-:-:S02]  /*8710*/  SHF.R.U32.HI R32, RZ, 0x3, R32 ;  /* 0x00000003ff207819 */ /* 0x000fc40000011620 */
[----:B------:R-:W-:Y:S01]  /*8720*/  IADD3.X R5, PT, PT, R2, R7, R0, P4, P1 ;  /* 0x0000000702057210 */ /* 0x000fe200027e2400 */
[----:B-1----:R-:W-:Y:S06]  /*8730*/  @P0 BRA `(.L_x_1617) ;  /* 0x00000000009c0947 */ /* 0x002fec0003800000 */
[--C-:B------:R-:W-:Y:S02]  /*8740*/  SHF.R.U32.HI R0, RZ, 0x1, R142.reuse ;  /* 0x00000001ff007819 */ /* 0x100fe4000001168e */
[----:B------:R-:W-:Y:S02]  /*8750*/  SHF.R.U32.HI R2, RZ, 0x2, R142 ;  /* 0x00000002ff027819 */ /* 0x000fe4000001168e */
[----:B------:R-:W-:-:S04]  /*8760*/  LOP3.LUT R0, R0, 0x30, RZ, 0xc0, !PT ;  /* 0x0000003000007812 */ /* 0x000fc800078ec0ff */
        /* <DEDUP_REMOVED lines=10> */
[-C--:B------:R-:W-:Y:S01]  /*8810*/  @!P5 IMAD R0, R6, R3.reuse, RZ ;  /* 0x000000030600d224 */ /* 0x080fe200078e02ff */
[-C--:B------:R-:W-:Y:S01]  /*8820*/  @!P6 IADD3 R9, P0, PT, R2, R4.reuse, RZ ;  /* 0x000000040209e210 */ /* 0x080fe20007f1e0ff */
[----:B------:R-:W2:Y:S01]  /*8830*/  @!P5 LDC.64 R16, c[0x0][0x420] ;  /* 0x00010800ff10db82 */ /* 0x000ea20000000a00 */
[-C--:B------:R-:W-:Y:S02]  /*8840*/  @!P4 IMAD R6, R7, R3.reuse, RZ ;  /* 0x000000030706c224 */ /* 0x080fe400078e02ff */
[----:B------:R-:W-:Y:S01]  /*8850*/  @!P3 IMAD R7, R8, R3, RZ ;  /* 0x000000030807b224 */ /* 0x000fe200078e02ff */
[-C--:B------:R-:W-:Y:S02]  /*8860*/  @!P5 IADD3 R3, P2, PT, R0, R4.reuse, RZ ;  /* 0x000000040003d210 */ /* 0x080fe40007f5e0ff */
[----:B------:R-:W-:Y:S02]  /*8870*/  @!P4 IADD3 R11, P1, PT, R6, R4, RZ ;  /* 0x00000004060bc210 */ /* 0x000fe40007f3e0ff */
[----:B------:R-:W4:Y:S01]  /*8880*/  @!P4 LDC.64 R20, c[0x0][0x420] ;  /* 0x00010800ff14cb82 */ /* 0x000f220000000a00 */
[----:B------:R-:W-:-:S02]  /*8890*/  @!P6 LEA.HI.X.SX32 R2, R2, R5, 0x1, P0 ;  /* 0x000000050202e211 */ /* 0x000fc400000f0eff */
[----:B------:R-:W-:Y:S02]  /*88a0*/  @!P3 IADD3 R10, P0, PT, R7, R4, RZ ;  /* 0x00000004070ab210 */ /* 0x000fe40007f1e0ff */
[-C--:B------:R-:W-:Y:S02]  /*88b0*/  @!P4 LEA.HI.X.SX32 R13, R6, R5.reuse, 0x1, P1 ;  /* 0x00000005060dc211 */ /* 0x080fe400008f0eff */
[-C--:B------:R-:W-:Y:S01]  /*88c0*/  @!P5 LEA.HI.X.SX32 R0, R0, R5.reuse, 0x1, P2 ;  /* 0x000000050000d211 */ /* 0x080fe200010f0eff */
[----:B------:R-:W3:Y:S01]  /*88d0*/  @!P3 LDC.64 R22, c[0x0][0x420] ;  /* 0x00010800ff16bb82 */ /* 0x000ee20000000a00 */
[----:B-1----:R-:W-:Y:S02]  /*88e0*/  @!P6 LEA R8, P2, R9, R14, 0x2 ;  /* 0x0000000e0908e211 */ /* 0x002fe400078410ff */
[----:B------:R-:W-:Y:S02]  /*88f0*/  @!P3 LEA.HI.X.SX32 R12, R7, R5, 0x1, P0 ;  /* 0x00000005070cb211 */ /* 0x000fe400000f0eff */
[----:B------:R-:W-:-:S02]  /*8900*/  @!P6 LEA.HI.X R9, R9, R15, R2, 0x2, P2 ;  /* 0x0000000f0909e211 */ /* 0x000fc400010f1402 */
[----:B--2---:R-:W-:-:S03]  /*8910*/  @!P5 LEA R6, P1, R3, R16, 0x2 ;  /* 0x000000100306d211 */ /* 0x004fc600078210ff */
[----:B------:R1:W-:Y:S01]  /*8920*/  @!P6 STG.E desc[UR16][R8.64], R27 ;  /* 0x0000001b0800e986 */ /* 0x0003e2000c101910 */
[----:B------:R-:W-:Y:S02]  /*8930*/  @!P5 LEA.HI.X R7, R3, R17, R0, 0x2, P1 ;  /* 0x000000110307d211 */ /* 0x000fe400008f1400 */
[----:B----4-:R-:W-:-:S03]  /*8940*/  @!P4 LEA R4, P1, R11, R20, 0x2 ;  /* 0x000000140b04c211 */ /* 0x010fc600078210ff */
[----:B------:R1:W-:Y:S01]  /*8950*/  @!P5 STG.E desc[UR16][R6.64], R26 ;  /* 0x0000001a0600d986 */ /* 0x0003e2000c101910 */
[----:B------:R-:W-:Y:S02]  /*8960*/  @!P4 LEA.HI.X R5, R11, R21, R13, 0x2, P1 ;  /* 0x000000150b05c211 */ /* 0x000fe400008f140d */
[----:B---3--:R-:W-:-:S03]  /*8970*/  @!P3 LEA R2, P0, R10, R22, 0x2 ;  /* 0x000000160a02b211 */ /* 0x008fc600078010ff */
[----:B------:R1:W-:Y:S01]  /*8980*/  @!P4 STG.E desc[UR16][R4.64], R24 ;  /* 0x000000180400c986 */ /* 0x0003e2000c101910 */
[----:B------:R-:W-:-:S05]  /*8990*/  @!P3 LEA.HI.X R3, R10, R23, R12, 0x2, P0 ;  /* 0x000000170a03b211 */ /* 0x000fca00000f140c */
[----:B------:R1:W-:Y:S04]  /*89a0*/  @!P3 STG.E desc[UR16][R2.64], R18 ;  /* 0x000000120200b986 */ /* 0x0003e8000c101910 */
.L_x_1617:
[----:B------:R-:W-:Y:S05]  /*89b0*/  BSYNC.RECONVERGENT B0 ;  /* 0x0000000000007941 */ /* 0x000fea0003800200 */
.L_x_1616:
[----:B-1----:R-:W1:Y:S01]  /*89c0*/  S2R R18, SR_TID.X ;  /* 0x0000000000127919 */ /* 0x002e620000002100 */
[----:B------:R-:W2:Y:S01]  /*89d0*/  S2UR UR9, SR_CTAID.X ;  /* 0x00000000000979c3 */ /* 0x000ea20000002500 */
[----:B------:R-:W-:Y:S01]  /*89e0*/  IMAD.SHL.U32 R4, R142, 0x8, RZ ;  /* 0x000000088e047824 */ /* 0x000fe200078e00ff */
[----:B------:R-:W4:Y:S01]  /*89f0*/  LDCU.64 UR4, c[0x0][0x410] ;  /* 0x00008200ff0477ac */ /* 0x000f220008000a00 */
[----:B------:R1:W3:Y:S01]  /*8a00*/  LDS.128 R12, [R226] ;  /* 0x00000000e20c7984 */ /* 0x0002e20000000c00 */
[----:B------:R-:W-:Y:S01]  /*8a10*/  VIADD R2, R32, 0x20 ;  /* 0x0000002020027836 */ /* 0x000fe20000000000 */
[----:B------:R-:W-:Y:S01]  /*8a20*/  BSSY.RECONVERGENT B0, `(.L_x_1618) ;  /* 0x0000023000007945 */ /* 0x000fe20003800200 */
[----:B------:R-:W-:Y:S01]  /*8a30*/  LOP3.LUT R4, R4, 0x38, RZ, 0xc0, !PT ;  /* 0x0000003804047812 */ /* 0x000fe200078ec0ff */
[----:B------:R1:W3:Y:S01]  /*8a40*/  LDS.128 R8, [R226+0x4000] ;  /* 0x00400000e2087984 */ /* 0x0002e20000000c00 */
[----:B------:R-:W-:Y:S01]  /*8a50*/  VIADD R3, R32, 0x10 ;  /* 0x0000001020037836 */ /* 0x000fe20000000000 */
[-C--:B-----5:R-:W-:Y:S01]  /*8a60*/  ISETP.GE.AND P5, PT, R2, R34.reuse, PT ;  /* 0x000000220200720c */ /* 0x0a0fe20003fa6270 */
[----:B------:R-:W-:Y:S01]  /*8a70*/  VIADD R0, R32, 0x30 ;  /* 0x0000003020007836 */ /* 0x000fe20000000000 */
[----:B------:R-:W-:Y:S01]  /*8a80*/  IADD3 R2, P0, PT, R4, R19, RZ ;  /* 0x0000001304027210 */ /* 0x000fe20007f1e0ff */
[C---:B------:R-:W-:Y:S01]  /*8a90*/  VIADD R5, R32.reuse, 0x40 ;  /* 0x0000004020057836 */ /* 0x040fe20000000000 */
[-C--:B------:R-:W-:Y:S01]  /*8aa0*/  ISETP.GE.AND P6, PT, R3, R34.reuse, PT ;  /* 0x000000220300720c */ /* 0x080fe20003fc6270 */
[----:B------:R-:W-:Y:S01]  /*8ab0*/  VIADD R4, R32, 0x50 ;  /* 0x0000005020047836 */ /* 0x000fe20000000000 */
[-C--:B------:R-:W-:Y:S01]  /*8ac0*/  ISETP.GE.AND P4, PT, R0, R34.reuse, PT ;  /* 0x000000220000720c */ /* 0x080fe20003f86270 */
[----:B------:R-:W-:Y:S01]  /*8ad0*/  IMAD.X R3, RZ, RZ, R25, P0 ;  /* 0x000000ffff037224 */ /* 0x000fe200000e0619 */
[CC--:B------:R-:W-:Y:S01]  /*8ae0*/  ISETP.GE.AND P0, PT, R32.reuse, R34.reuse, PT ;  /* 0x000000222000720c */ /* 0x0c0fe20003f06270 */
[----:B------:R-:W-:Y:S01]  /*8af0*/  VIADD R0, R32, 0x60 ;  /* 0x0000006020007836 */ /* 0x000fe20000000000 */
[-C--:B------:R-:W-:Y:S01]  /*8b00*/  ISETP.GE.AND P3, PT, R5, R34.reuse, PT ;  /* 0x000000220500720c */ /* 0x080fe20003f66270 */
[----:B----4-:R-:W-:Y:S01]  /*8b10*/  IMAD.WIDE.U32 R16, R33, UR4, R2 ;  /* 0x0000000421107c25 */ /* 0x010fe2000f8e0002 */
[----:B------:R-:W-:-:S02]  /*8b20*/  ISETP.GE.AND P2, PT, R4, R34, PT ;  /* 0x000000220400720c */ /* 0x000fc40003f46270 */
[----:B------:R-:W-:Y:S01]  /*8b30*/  ISETP.GE.AND P1, PT, R0, R34, PT ;  /* 0x000000220000720c */ /* 0x000fe20003f26270 */
[----:B--2---:R-:W-:Y:S01]  /*8b40*/  USHF.L.U32 UR8, UR9, 0x7, URZ ;  /* 0x0000000709087899 */ /* 0x004fe200080006ff */
[----:B------:R-:W-:Y:S02]  /*8b50*/  IMAD R7, R33, UR5, R17 ;  /* 0x0000000521077c24 */ /* 0x000fe4000f8e0211 */
[----:B------:R-:W-:Y:S01]  /*8b60*/  VIADD R32, R32, 0x70 ;  /* 0x0000007020207836 */ /* 0x000fe20000000000 */
[----:B-1----:R-:W-:-:S04]  /*8b70*/  SHF.R.U32.HI R18, RZ, 0x3, R18 ;  /* 0x00000003ff127819 */ /* 0x002fc80000011612 */
[----:B------:R-:W-:Y:S01]  /*8b80*/  LOP3.LUT R18, R18, UR8, RZ, 0xfc, !PT ;  /* 0x0000000812127c12 */ /* 0x000fe2000f8efcff */
[----:B------:R-:W-:Y:S06]  /*8b90*/  @P0 BRA `(.L_x_1619) ;  /* 0x00000000002c0947 */ /* 0x000fec0003800000 */
        /* <DEDUP_REMOVED lines=9> */
[----:B---3--:R1:W-:Y:S04]  /*8c30*/  STG.E.128 desc[UR16][R2.64], R12 ;  /* 0x0000000c02007986 */ /* 0x0083e8000c101d10 */
[----:B------:R1:W-:Y:S02]  /*8c40*/  STG.E.128 desc[UR16][R2.64+0x80], R8 ;  /* 0x0000800802007986 */ /* 0x0003e4000c101d10 */
.L_x_1619:
[----:B------:R-:W-:Y:S05]  /*8c50*/  BSYNC.RECONVERGENT B0 ;  /* 0x0000000000007941 */ /* 0x000fea0003800200 */
.L_x_1618:
[----:B-1-3--:R1:W2:Y:S01]  /*8c60*/  LDS.128 R12, [R226+0x800] ;  /* 0x00080000e20c7984 */ /* 0x00a2a20000000c00 */
[----:B------:R-:W-:Y:S01]  /*8c70*/  BSSY.RECONVERGENT B0, `(.L_x_1620) ;  /* 0x0000012000007945 */ /* 0x000fe20003800200 */
[----:B------:R-:W-:Y:S02]  /*8c80*/  ISETP.GE.AND P0, PT, R32, R34, PT ;  /* 0x000000222000720c */ /* 0x000fe40003f06270 */
        /* <DEDUP_REMOVED lines=16> */
.L_x_1621:
[----:B------:R-:W-:Y:S05]  /*8d90*/  BSYNC.RECONVERGENT B0 ;  /* 0x0000000000007941 */ /* 0x000fea0003800200 */
.L_x_1620:
        /* <DEDUP_REMOVED lines=18> */
.L_x_1623:
[----:B------:R-:W-:Y:S05]  /*8ec0*/  BSYNC.RECONVERGENT B0 ;  /* 0x0000000000007941 */ /* 0x000fea0003800200 */
.L_x_1622:
        /* <DEDUP_REMOVED lines=18> */
.L_x_1625:
[----:B------:R-:W-:Y:S05]  /*8ff0*/  BSYNC.RECONVERGENT B0 ;  /* 0x0000000000007941 */ /* 0x000fea0003800200 */
.L_x_1624:
        /* <DEDUP_REMOVED lines=18> */
.L_x_1627:
[----:B------:R-:W-:Y:S05]  /*9120*/  BSYNC.RECONVERGENT B0 ;  /* 0x0000000000007941 */ /* 0x000fea0003800200 */
.L_x_1626:
        /* <DEDUP_REMOVED lines=18> */
.L_x_1629:
[----:B------:R-:W-:Y:S05]  /*9250*/  BSYNC.RECONVERGENT B0 ;  /* 0x0000000000007941 */ /* 0x000fea0003800200 */
.L_x_1628:
        /* <DEDUP_REMOVED lines=18> */
.L_x_1631:
[----:B------:R-:W-:Y:S05]  /*9380*/  BSYNC.RECONVERGENT B0 ;  /* 0x0000000000007941 */ /* 0x000fea0003800200 */
.L_x_1630:
        /* <DEDUP_REMOVED lines=17> */
.L_x_1632:
        /* <DEDUP_REMOVED lines=14> */
.L_x_2861:


//--------------------- .text._ZN5flash16flash_fwd_kernelI23Flash_fwd_kernel_traitsILi128ELi128ELi32ELi4ELb0ELb0EN7cutlass6half_tE19Flash_kernel_traitsILi128ELi128ELi32ELi4ES3_EELb1ELb0ELb0ELb0ELb0ELb0ELb0ELb0EEEvNS_16Flash_fwd_paramsE --------------------------
	.section	.text._ZN5flash16flash_fwd_kernelI23Flash_fwd_kernel_traitsILi128ELi128ELi32ELi4ELb0ELb0EN7cutlass6half_tE19Flash_kernel_traitsILi128ELi128ELi32ELi4ES3_EELb1ELb0ELb0ELb0ELb0ELb0ELb0ELb0EEEvNS_16Flash_fwd_paramsE,"ax",@progbits
	.align	128
        .global         _ZN5flash16flash_fwd_kernelI23Flash_fwd_kernel_traitsILi128ELi128ELi32ELi4ELb0ELb0EN7cutlass6half_tE19Flash_kernel_traitsILi128ELi128ELi32ELi4ES3_EELb1ELb0ELb0ELb0ELb0ELb0ELb0ELb0EEEvNS_16Flash_fwd_paramsE
        .type           _ZN5flash16flash_fwd_kernelI23Flash_fwd_kernel_traitsILi128ELi128ELi32ELi4ELb0ELb0EN7cutlass6half_tE19Flash_kernel_traitsILi128ELi128ELi32ELi4ES3_EELb1ELb0ELb0ELb0ELb0ELb0ELb0ELb0EEEvNS_16Flash_fwd_paramsE,@function
        .size           _ZN5flash16flash_fwd_kernelI23Flash_fwd_kernel_traitsILi128ELi128ELi32ELi4ELb0ELb0EN7cutlass6half_tE19Flash_kernel_traitsILi128ELi128ELi32ELi4ES3_EELb1ELb0ELb0ELb0ELb0ELb0ELb0ELb0EEEvNS_16Flash_fwd_paramsE,(.L_x_2862 - _ZN5flash16flash_fwd_kernelI23Flash_fwd_kernel_traitsILi128ELi128ELi32ELi4ELb0ELb0EN7cutlass6half_tE19Flash_kernel_traitsILi128ELi128ELi32ELi4ES3_EELb1ELb0ELb0ELb0ELb0ELb0ELb0ELb0EEEvNS_16Flash_fwd_paramsE)
        .other          _ZN5flash16flash_fwd_kernelI23Flash_fwd_kernel_traitsILi128ELi128ELi32ELi4ELb0ELb0EN7cutlass6half_tE19Flash_kernel_traitsILi128ELi128ELi32ELi4ES3_EELb1ELb0ELb0ELb0ELb0ELb0ELb0ELb0EEEvNS_16Flash_fwd_paramsE,@"STO_CUDA_ENTRY STV_DEFAULT"
_ZN5flash16flash_fwd_kernelI23Flash_fwd_kernel_traitsILi128ELi128ELi32ELi4ELb0ELb0EN7cutlass6half_tE19Flash_kernel_traitsILi128ELi128ELi32ELi4ES3_EELb1ELb0ELb0ELb0ELb0ELb0ELb0ELb0EEEvNS_16Flash_fwd_paramsE:
.text._ZN5flash16flash_fwd_kernelI23Flash_fwd_kernel_traitsILi128ELi128ELi32ELi4ELb0ELb0EN7cutlass6half_tE19Flash_kernel_traitsILi128ELi128ELi32ELi4ES3_EELb1ELb0ELb0ELb0ELb0ELb0ELb0ELb0EEEvNS_16Flash_fwd_paramsE:
[----:B------:R-:W1:Y:S01]  /*0000*/  LDC R1, c[0x0][0x37c] ;  /* 0x0000df00ff017b82 */ /* 0x000e620000000800 */
[----:B------:R-:W2:Y:S07]  /*0010*/  LDCU.U8 UR4, c[0x0][0x524] ;  /* 0x0000a480ff0477ac */ /* 0x000eae0008000000 */
[----:B------:R-:W3:Y:S01]  /*0020*/  LDC R93, c[0x0][0x518] ;  /* 0x00014600ff5d7b82 */ /* 0x000ee20000000800 */
[----:B-1----:R-:W-:Y:S01]  /*0030*/  VIADD R1, R1, 0xffffffe0 ;  /* 0xffffffe001017836 */ /* 0x002fe20000000000 */
[----:B------:R-:W1:Y:S01]  /*0040*/  LDCU.64 UR22, c[0x0][0x510] ;  /* 0x0000a200ff1677ac */ /* 0x000e620008000a00 */
[----:B------:R-:W4:Y:S05]  /*0050*/  LDCU.64 UR20, c[0x0][0x358] ;  /* 0x00006b00ff1477ac */ /* 0x000f2a0008000a00 */
[----:B------:R-:W3:Y:S01]  /*0060*/  LDC R94, c[0x0][0x51c] ;  /* 0x00014700ff5e7b82 */ /* 0x000ee20000000800 */
[----:B------:R-:W3:Y:S01]  /*0070*/  S2R R97, SR_CTAID.Y ;  /* 0x0000000000617919 */ /* 0x000ee20000002600 */
[----:B------:R-:W3:Y:S01]  /*0080*/  LDCU.64 UR8, c[0x0][0x460] ;  /* 0x00008c00ff0877ac */ /* 0x000ee20008000a00 */
[----:B------:R-:W3:Y:S01]  /*0090*/  S2R R98, SR_CTAID.Z ;  /* 0x0000000000627919 */ /* 0x000ee20000002700 */
[----:B------:R-:W3:Y:S01]  /*00a0*/  LDCU.64 UR6, c[0x0][0x470] ;  /* 0x00008e00ff0677ac */ /* 0x000ee20008000a00 */
[----:B------:R-:W3:Y:S01]  /*00b0*/  S2R R223, SR_TID.X ;  /* 0x0000000000df7919 */ /* 0x000ee20000002100 */
[----:B--2---:R-:W-:-:S02]  /*00c0*/  ISETP.NE.AND P1, PT, RZ, UR4, PT ;  /* 0x00000004ff007c0c */ /* 0x004fc4000bf25270 */
[----:B------:R-:W2:Y:S01]  /*00d0*/  S2UR UR17, SR_CTAID.X ;  /* 0x00000000001179c3 */ /* 0x000ea20000002500 */
[----:B------:R-:W2:Y:S01]  /*00e0*/  LDCU.64 UR4, c[0x0][0x478] ;  /* 0x00008f00ff0477ac */ /* 0x000ea20008000a00 */
[----:B-1----:R-:W-:Y:S02]  /*00f0*/  IMAD.U32 R2, RZ, RZ, UR22 ;  /* 0x00000016ff027e24 */ /* 0x002fe4000f8e00ff */
[----:B------:R-:W-:-:S04]  /*0100*/  IMAD.U32 R3, RZ, RZ, UR23 ;  /* 0x00000017ff037e24 */ /* 0x000fc8000f8e00ff */
[----:B------:R-:W1:Y:S03]  /*0110*/  LDC.64 R8, c[0x0][0x460] ;  /* 0x00011800ff087b82 */ /* 0x000e660000000a00 */
[----:B----4-:R3:W4:Y:S02]  /*0120*/  @P1 LDG.E.64 R4, desc[UR20][R2.64] ;  /* 0x0000001402041981 */ /* 0x010724000c1e1b00 */
[----:B---3--:R-:W-:Y:S02]  /*0130*/  @P1 IMAD.MOV.U32 R2, RZ, RZ, R93 ;  /* 0x000000ffff021224 */ /* 0x008fe400078e005d */
[----:B------:R-:W-:-:S06]  /*0140*/  @P1 IMAD.MOV.U32 R3, RZ, RZ, R94 ;  /* 0x000000ffff031224 */ /* 0x000fcc00078e005e */
[----:B------:R-:W3:Y:S01]  /*0150*/  @P1 LDG.E.64 R2, desc[UR20][R2.64] ;  /* 0x0000001402021981 */ /* 0x000ee2000c1e1b00 */
[----:B--2---:R-:W-:Y:S01]  /*0160*/  LOP3.LUT R0, R98, UR17, R97, 0xfe, !PT ;  /* 0x0000001162007c12 */ /* 0x004fe2000f8efe61 */
[----:B------:R-:W-:Y:S01]  /*0170*/  IMAD.MOV.U32 R29, RZ, RZ, -0x1 ;  /* 0xffffffffff1d7424 */ /* 0x000fe200078e00ff */
[----:B------:R-:W-:Y:S02]  /*0180*/  ISETP.NE.U32.AND P3, PT, RZ, UR8, PT ;  /* 0x00000008ff007c0c */ /* 0x000fe4000bf65070 */
[----:B------:R-:W-:Y:S02]  /*0190*/  LOP3.LUT P4, RZ, R0, R223, RZ, 0xfc, !PT ;  /* 0x000000df00ff7212 */ /* 0x000fe4000788fcff */
[----:B------:R-:W3:Y:S01]  /*01a0*/  @P1 LDC R0, c[0x0][0x520] ;  /* 0x00014800ff001b82 */ /* 0x000ee20000000800 */
[----:B------:R-:W-:Y:S02]  /*01b0*/  ISETP.NE.U32.AND P2, PT, RZ, UR8, PT ;  /* 0x00000008ff007c0c */ /* 0x000fe4000bf45070 */
[----:B------:R-:W-:-:S02]  /*01c0*/  ISETP.NE.AND.EX P3, PT, RZ, UR9, PT, P3 ;  /* 0x00000009ff007c0c */ /* 0x000fc4000bf65330 */
[----:B------:R-:W-:-:S06]  /*01d0*/  ISETP.NE.AND.EX P2, PT, RZ, UR9, PT, P2 ;  /* 0x00000009ff007c0c */ /* 0x000fcc000bf45320 */
[----:B------:R-:W2:Y:S01]  /*01e0*/  @!P4 LDC.64 R6, c[0x0][0x528] ;  /* 0x00014a00ff06cb82 */ /* 0x000ea20000000a00 */
[----:B------:R-:W-:Y:S02]  /*01f0*/  IMAD.MOV.U32 R10, RZ, RZ, RZ ;  /* 0x000000ffff0a7224 */ /* 0x000fe400078e00ff */
[----:B------:R-:W-:Y:S01]  /*0200*/  IMAD.MOV.U32 R11, RZ, RZ, -0x1 ;  /* 0xffffffffff0b7424 */ /* 0x000fe200078e00ff */
[----:B----4-:R-:W-:Y:S02]  /*0210*/  @P1 R2UR UR22, R4 ;  /* 0x00000000041612ca */ /* 0x010fe400000e0000 */
[----:B------:R-:W-:Y:S01]  /*0220*/  @P1 R2UR UR23, R5 ;  /* 0x00000000051712ca */ /* 0x000fe200000e0000 */
[----:B-1----:R-:W-:Y:S01]  /*0230*/  IMAD.WIDE.U32 R4, R97, 0x4, R8 ;  /* 0x0000000461047825 */ /* 0x002fe200078e0008 */
[----:B---3--:R-:W-:-:S09]  /*0240*/  @P1 IADD3 R93, P0, PT, R2, R0, RZ ;  /* 0x00000000025d1210 */ /* 0x008fd20007f1e0ff */
[----:B------:R-:W-:Y:S02]  /*0250*/  IMAD.U32 R2, RZ, RZ, UR22 ;  /* 0x00000016ff027e24 */ /* 0x000fe4000f8e00ff */
[----:B------:R-:W-:Y:S01]  /*0260*/  @P1 IMAD.X R94, RZ, RZ, R3, P0 ;  /* 0x000000ffff5e1224 */ /* 0x000fe200000e0603 */
[----:B------:R-:W-:Y:S01]  /*0270*/  ISETP.NE.U32.AND P1, PT, RZ, UR6, PT ;  /* 0x00000006ff007c0c */ /* 0x000fe2000bf25070 */
[----:B------:R-:W-:Y:S01]  /*0280*/  IMAD.U32 R3, RZ, RZ, UR23 ;  /* 0x00000017ff037e24 */ /* 0x000fe2000f8e00ff */
[----:B------:R-:W-:Y:S02]  /*0290*/  ISETP.NE.U32.AND P0, PT, RZ, UR4, PT ;  /* 0x00000004ff007c0c */ /* 0x000fe4000bf05070 */
[----:B------:R-:W-:Y:S02]  /*02a0*/  ISETP.NE.AND.EX P1, PT, RZ, UR7, PT, P1 ;  /* 0x00000007ff007c0c */ /* 0x000fe4000bf25310 */
[----:B--2---:R1:W-:Y:S01]  /*02b0*/  @!P4 STG.E.64 desc[UR20][R6.64], R2 ;  /* 0x000000020600c986 */ /* 0x0043e2000c101b14 */
[----:B------:R-:W-:Y:S01]  /*02c0*/  ISETP.NE.AND.EX P0, PT, RZ, UR5, PT, P0 ;  /* 0x00000005ff007c0c */ /* 0x000fe2000bf05300 */
[----:B------:R-:W2:-:S12]  /*02d0*/  @!P2 LDC R9, c[0x0][0x434] ;  /* 0x00010d00ff09ab82 */ /* 0x000e980000000800 */
[----:B------:R-:W3:Y:S01]  /*02e0*/  @!P0 LDC R12, c[0x0][0x43c] ;  /* 0x00010f00ff0c8b82 */ /* 0x000ee20000000800 */
[----:B-1----:R-:W-:Y:S02]  /*02f0*/  @!P4 IMAD.MOV.U32 R2, RZ, RZ, R93 ;  /* 0x000000ffff02c224 */ /* 0x002fe400078e005d */
[----:B------:R-:W-:-:S05]  /*0300*/  @!P4 IMAD.MOV.U32 R3, RZ, RZ, R94 ;  /* 0x000000ffff03c224 */ /* 0x000fca00078e005e */
[----:B------:R1:W-:Y:S04]  /*0310*/  @!P4 STG.E.64 desc[UR20][R6.64+0x8], R2 ;  /* 0x000008020600c986 */ /* 0x0003e8000c101b14 */
[----:B------:R-:W4:Y:S04]  /*0320*/  @P3 LDG.E R29, desc[UR20][R4.64] ;  /* 0x00000014041d3981 */ /* 0x000f28000c1e1900 */
[----:B------:R2:W4:Y:S01]  /*0330*/  @P2 LDG.E R0, desc[UR20][R4.64+0x4] ;  /* 0x0000041404002981 */ /* 0x000522000c1e1900 */
[----:B-1----:R-:W-:Y:S01]  /*0340*/  IMAD.SHL.U32 R6, R97, 0x4, RZ ;  /* 0x0000000461067824 */ /* 0x002fe200078e00ff */
[----:B------:R-:W-:-:S04]  /*0350*/  SHF.R.U32.HI R7, RZ, 0x1e, R97 ;  /* 0x0000001eff077819 */ /* 0x000fc80000011661 */
[C---:B--2---:R-:W-:Y:S02]  /*0360*/  @P1 IADD3 R4, P4, PT, R6.reuse, UR6, RZ ;  /* 0x0000000606041c10 */ /* 0x044fe4000ff9e0ff */
[----:B------:R-:W-:Y:S02]  /*0370*/  @P0 IADD3 R2, P3, PT, R6, UR4, RZ ;  /* 0x0000000406020c10 */ /* 0x000fe4000ff7e0ff */
[C---:B------:R-:W-:Y:S01]  /*0380*/  @P1 IADD3.X R5, PT, PT, R7.reuse, UR7, RZ, P4, !PT ;  /* 0x0000000707051c10 */ /* 0x040fe2000a7fe4ff */
[----:B------:R-:W1:Y:S01]  /*0390*/  LDCU.U8 UR4, c[0x0][0x532] ;  /* 0x0000a640ff0477ac */ /* 0x000e620008000000 */
[----:B------:R-:W-:-:S03]  /*03a0*/  @P0 IADD3.X R3, PT, PT, R7, UR5, RZ, P3, !PT ;  /* 0x0000000507030c10 */ /* 0x000fc60009ffe4ff */
[----:B------:R2:W5:Y:S04]  /*03b0*/  @P1 LDG.E R10, desc[UR20][R4.64] ;  /* 0x00000014040a1981 */ /* 0x000568000c1e1900 */
[----:B------:R3:W5:Y:S01]  /*03c0*/  @P0 LDG.E R8, desc[UR20][R2.64] ;  /* 0x0000001402080981 */ /* 0x000762000c1e1900 */
[----:B--2---:R-:W2:Y:S01]  /*03d0*/  LDC.64 R4, c[0x0][0x468] ;  /* 0x00011a00ff047b82 */ /* 0x004ea20000000a00 */
[----:B-1----:R-:W-:Y:S02]  /*03e0*/  ISETP.NE.AND P3, PT, RZ, UR4, PT ;  /* 0x00000004ff007c0c */ /* 0x002fe4000bf65270 */
[----:B--2---:R-:W-:-:S04]  /*03f0*/  ISETP.EQ.U32.AND P4, PT, R4, RZ, PT ;  /* 0x000000ff0400720c */ /* 0x004fc80003f82070 */
[----:B------:R-:W-:Y:S02]  /*0400*/  ISETP.EQ.OR.EX P4, PT, R5, RZ, !P3, P4 ;  /* 0x000000ff0500720c */ /* 0x000fe40005f82740 */
[----:B---3--:R-:W-:-:S05]  /*0410*/  IADD3 R2, P1, PT, R6, R4, RZ ;  /* 0x0000000406027210 */ /* 0x008fca0007f3e0ff */
[----:B------:R-:W-:Y:S02]  /*0420*/  IMAD.X R3, R7, 0x1, R5, P1 ;  /* 0x0000000107037824 */ /* 0x000fe400008e0605 */
[----:B------:R-:W1:Y:S04]  /*0430*/  @!P0 LDC.64 R6, c[0x0][0x488] ;  /* 0x00012200ff068b82 */ /* 0x000e680000000a00 */
[----:B------:R2:W5:Y:S01]  /*0440*/  @!P4 LDG.E R11, desc[UR20][R2.64] ;  /* 0x00000014020bc981 */ /* 0x000562000c1e1900 */
[----:B------:R-:W-:-:S04]  /*0450*/  ISETP.NE.U32.AND P1, PT, R4, RZ, PT ;  /* 0x000000ff0400720c */ /* 0x000fc80003f25070 */
[----:B------:R-:W-:Y:S02]  /*0460*/  ISETP.NE.AND.EX P1, PT, R5, RZ, PT, P1 ;  /* 0x000000ff0500720c */ /* 0x000fe40003f25310 */
[----:B------:R-:W-:Y:S01]  /*0470*/  @!P2 R2UR UR8, R9 ;  /* 0x000000000908a2ca */ /* 0x000fe200000e0000 */
[----:B------:R-:W-:Y:S01]  /*0480*/  USHF.L.U32 UR16, UR17, 0x7, URZ ;  /* 0x0000000711107899 */ /* 0x000fe200080006ff */
[----:B----4-:R-:W-:Y:S01]  /*0490*/  @P2 IMAD.IADD R0, R0, 0x1, -R29 ;  /* 0x0000000100002824 */ /* 0x010fe200078e0a1d */
[----:B------:R2:W-:Y:S04]  /*04a0*/  STL [R1+0x18], R29 ;  /* 0x0000181d01007387 */ /* 0x0005e80000100800 */
[----:B------:R-:W-:-:S04]  /*04b0*/  @P2 R2UR UR8, R0 ;  /* 0x00000000000822ca */ /* 0x000fc800000e0000 */
[----:B------:R-:W3:Y:S01]  /*04c0*/  @!P1 LDC R0, c[0x0][0x438] ;  /* 0x00010e00ff009b82 */ /* 0x000ee20000000800 */
[----:B-1----:R-:W-:-:S04]  /*04d0*/  @!P0 ISETP.NE.U32.AND P2, PT, R6, RZ, PT ;  /* 0x000000ff0600820c */ /* 0x002fc80003f45070 */
[----:B------:R-:W-:-:S04]  /*04e0*/  @!P0 ISETP.NE.AND.EX P2, PT, R7, RZ, PT, P2 ;  /* 0x000000ff0700820c */ /* 0x000fc80003f45320 */
[----:B------:R-:W-:Y:S01]  /*04f0*/  @!P0 SEL R4, R12, RZ, P2 ;  /* 0x000000ff0c048207 */ /* 0x000fe20001000000 */
[----:B------:R-:W-:Y:S08]  /*0500*/  @!P1 BRA `(.L_x_1633) ;  /* 0x00000000000c9947 */ /* 0x000ff00003800000 */
[----:B---3--:R-:W3:Y:S02]  /*0510*/  @P3 LDG.E R0, desc[UR20][R2.64+0x4] ;  /* 0x0000041402003981 */ /* 0x008ee4000c1e1900 */
[----:B---3-5:R-:W-:-:S06]  /*0520*/  @P3 IADD3 R0, PT, PT, R0, -R11, RZ ;  /* 0x8000000b00003210 */ /* 0x028fcc0007ffe0ff */
[----:B------:R1:W5:Y:S02]  /*0530*/  @!P3 LDG.E R0, desc[UR20][R2.64] ;  /* 0x000000140200b981 */ /* 0x000364000c1e1900 */
.L_x_1633:
[----:B-12---:R-:W-:Y:S01]  /*0540*/  IMAD.U32 R3, RZ, RZ, UR16 ;  /* 0x00000010ff037e24 */ /* 0x006fe2000f8e00ff */
[--C-:B---3-5:R-:W-:Y:S01]  /*0550*/  @!P0 IADD3 R0, PT, PT, R4, R0, -R10.reuse ;  /* 0x0000000004008210 */ /* 0x128fe20007ffe80a */
[----:B------:R-:W-:-:S03]  /*0560*/  @P0 IMAD.IADD R2, R8, 0x1, -R10 ;  /* 0x0000000108020824 */ /* 0x000fc600078e0a0a */
[----:B------:R-:W-:Y:S02]  /*0570*/  ISETP.LT.AND P1, PT, R3, UR8, PT ;  /* 0x0000000803007c0c */ /* 0x000fe4000bf21270 */
[----:B------:R-:W-:Y:S02]  /*0580*/  @P0 R2UR UR19, R2 ;  /* 0x00000000021302ca */ /* 0x000fe400000e0000 */
[----:B------:R-:W-:-:S09]  /*0590*/  @!P0 R2UR UR19, R0 ;  /* 0x00000000001382ca */ /* 0x000fd200000e0000 */
[----:B------:R-:W-:Y:S06]  /*05a0*/  @!P1 EXIT ;  /* 0x000000000000994d */ /* 0x000fec0003800000 */
[----:B------:R-:W-:Y:S02]  /*05b0*/  UISETP.GT.AND UP0, UPT, UR19, URZ, UPT ;  /* 0x000000ff1300728c */ /* 0x000fe4000bf04270 */
[----:B------:R-:W-:-:S04]  /*05c0*/  UIADD3 UR4, UPT, UPT, UR19, 0x1f, URZ ;  /* 0x0000001f13047890 */ /* 0x000fc8000fffe0ff */
[----:B------:R-:W-:-:S04]  /*05d0*/  USHF.R.S32.HI UR18, URZ, 0x1f, UR4 ;  /* 0x0000001fff127899 */ /* 0x000fc80008011404 */
[----:B------:R-:W-:Y:S01]  /*05e0*/  ULEA.HI UR18, UR18, UR4, URZ, 0x5 ;  /* 0x0000000412127291 */ /* 0x000fe2000f8f28ff */
[----:B------:R-:W-:Y:S05]  /*05f0*/  BRA.U UP0, `(.L_x_1634) ;  /* 0x0000001500107547 */ /* 0x000fea000b800000 */
        /* <DEDUP_REMOVED lines=25> */
.L_x_1635:
[----:B------:R-:W-:Y:S01]  /*0790*/  @P1 IMAD.MOV.U32 R0, RZ, RZ, R2 ;  /* 0x000000ffff001224 */ /* 0x000fe200078e0002 */
[----:B------:R-:W-:Y:S01]  /*07a0*/  LOP3.LUT R18, R18, 0x38, RZ, 0xc0, !PT ;  /* 0x0000003812127812 */ /* 0x000fe200078ec0ff */
[----:B------:R-:W1:Y:S01]  /*07b0*/  LDCU.64 UR4, c[0x0][0x410] ;  /* 0x00008200ff0477ac */ /* 0x000e620008000a00 */
[----:B------:R-:W2:Y:S01]  /*07c0*/  LDC R16, c[0x0][0x434] ;  /* 0x00010d00ff107b82 */ /* 0x000ea20000000800 */
[----:B------:R-:W-:Y:S01]  /*07d0*/  SHF.R.U32.HI R223, RZ, 0x3, R223 ;  /* 0x00000003ffdf7819 */ /* 0x000fe200000116df */
[----:B------:R-:W-:Y:S01]  /*07e0*/  @!P1 IMAD R4, R97, R7, R5 ;  /* 0x0000000761049224 */ /* 0x000fe200078e0205 */
[----:B------:R-:W-:Y:S01]  /*07f0*/  IADD3 R2, P0, PT, R18, R0, RZ ;  /* 0x0000000012027210 */ /* 0x000fe20007f1e0ff */
[----:B------:R-:W-:Y:S01]  /*0800*/  IMAD.U32 R0, RZ, RZ, UR8 ;  /* 0x00000008ff007e24 */ /* 0x000fe2000f8e00ff */
[----:B------:R-:W-:Y:S01]  /*0810*/  ISETP.NE.AND P6, PT, R11, RZ, !P6 ;  /* 0x000000ff0b00720c */ /* 0x000fe200077c5270 */
[----:B------:R-:W-:Y:S01]  /*0820*/  @P1 IMAD R4, R29, R9, R3 ;  /* 0x000000091d041224 */ /* 0x000fe200078e0203 */
[----:B------:R-:W-:Y:S01]  /*0830*/  IADD3 R26, PT, PT, R223, 0x10, RZ ;  /* 0x00000010df1a7810 */ /* 0x000fe20007ffe0ff */
[----:B------:R-:W-:Y:S01]  /*0840*/  VIADD R13, R0, -UR16 ;  /* 0x80000010000d7c36 */ /* 0x000fe20008000000 */
[----:B------:R-:W-:Y:S01]  /*0850*/  BSSY.RECONVERGENT B0, `(.L_x_1636) ;  /* 0x000001d000007945 */ /* 0x000fe20003800200 */
[----:B------:R-:W-:Y:S01]  /*0860*/  IMAD.U32 R6, RZ, RZ, UR17 ;  /* 0x00000011ff067e24 */ /* 0x000fe2000f8e00ff */
[----:B------:R-:W-:Y:S01]  /*0870*/  IADD3.X R3, PT, PT, RZ, R4, RZ, P0, !PT ;  /* 0x00000004ff037210 */ /* 0x000fe200007fe4ff */
[----:B---3--:R-:W-:Y:S01]  /*0880*/  IMAD R20, R15, UR16, RZ ;  /* 0x000000100f147c24 */ /* 0x008fe2000f8e02ff */
[----:B------:R-:W-:Y:S01]  /*0890*/  ISETP.GE.AND P3, PT, R223, R13, PT ;  /* 0x0000000ddf00720c */ /* 0x000fe20003f66270 */
[----:B------:R-:W-:Y:S01]  /*08a0*/  IMAD.WIDE.U32 R6, R6, 0x80, RZ ;  /* 0x0000008006067825 */ /* 0x000fe200078e00ff */
[----:B------:R-:W-:-:S02]  /*08b0*/  ISETP.NE.AND P2, PT, R29, -0x1, PT ;  /* 0xffffffff1d00780c */ /* 0x000fc40003f45270 */
[----:B------:R-:W-:Y:S01]  /*08c0*/  ISETP.NE.AND P1, PT, R18, RZ, PT ;  /* 0x000000ff1200720c */ /* 0x000fe20003f25270 */
[----:B-1----:R-:W-:Y:S01]  /*08d0*/  IMAD.WIDE.U32 R10, R98, UR4, R2 ;  /* 0x00000004620a7c25 */ /* 0x002fe2000f8e0002 */
[----:B------:R-:W-:Y:S02]  /*08e0*/  ISETP.GE.AND P0, PT, R26, R13, PT ;  /* 0x0000000d1a00720c */ /* 0x000fe40003f06270 */
[----:B------:R-:W-:Y:S01]  /*08f0*/  IADD3 R28, PT, PT, R223, 0x20, RZ ;  /* 0x00000020df1c7810 */ /* 0x000fe20007ffe0ff */
[----:B------:R-:W-:Y:S01]  /*0900*/  IMAD R9, R98, UR5, R11 ;  /* 0x0000000562097c24 */ /* 0x000fe2000f8e020b */
[----:B------:R-:W-:Y:S02]  /*0910*/  LOP3.LUT R19, R18, 0x40, RZ, 0xfc, !PT ;  /* 0x0000004012137812 */ /* 0x000fe400078efcff */
[----:B------:R-:W-:Y:S01]  /*0920*/  LOP3.LUT R21, R6, R223, RZ, 0xfc, !PT ;  /* 0x000000df06157212 */ /* 0x000fe200078efcff */
[----:B------:R-:W-:Y:S06]  /*0930*/  @P3 BRA `(.L_x_1637) ;  /* 0x0000000000383947 */ /* 0x000fec0003800000 */
[----:B------:R-:W1:Y:S01]  /*0940*/  LDCU.64 UR4, c[0x0][0x408] ;  /* 0x00008100ff0477ac */ /* 0x000e620008000a00 */
[----:B------:R-:W-:Y:S01]  /*0950*/  IMAD.MOV.U32 R8, RZ, RZ, R10 ;  /* 0x000000ffff087224 */ /* 0x000fe200078e000a */
[----:B------:R-:W3:Y:S01]  /*0960*/  LDCU UR8, c[0x0][0x440] ;  /* 0x00008800ff0877ac */ /* 0x000ee20008000800 */
[----:B------:R-:W5:Y:S01]  /*0970*/  LDCU.64 UR6, c[0x0][0x3f0] ;  /* 0x00007e00ff0677ac */ /* 0x000f620008000a00 */
[----:B-1----:R-:W-:Y:S02]  /*0980*/  IMAD R0, R7, UR4, RZ ;  /* 0x0000000407007c24 */ /* 0x002fe4000f8e02ff */
[----:B------:R-:W-:Y:S01]  /*0990*/  IMAD.WIDE.U32 R4, R21, UR4, R8 ;  /* 0x0000000415047c25 */ /* 0x000fe2000f8e0008 */
[----:B---3--:R-:W-:-:S03]  /*09a0*/  ISETP.GE.AND P5, PT, R18, UR8, PT ;  /* 0x0000000812007c0c */ /* 0x008fc6000bfa6270 */
[----:B------:R-:W-:Y:S01]  /*09b0*/  IMAD R0, R21, UR5, R0 ;  /* 0x0000000515007c24 */ /* 0x000fe2000f8e0200 */
[----:B------:R-:W-:Y:S02]  /*09c0*/  ISETP.GE.AND P4, PT, R19, UR8, PT ;  /* 0x0000000813007c0c */ /* 0x000fe4000bf86270 */
[----:B-----5:R-:W-:Y:S02]  /*09d0*/  LEA R2, P3, R4, UR6, 0x1 ;  /* 0x0000000604027c11 */ /* 0x020fe4000f8608ff */
[----:B------:R-:W-:-:S04]  /*09e0*/  IADD3 R0, PT, PT, R5, R0, RZ ;  /* 0x0000000005007210 */ /* 0x000fc80007ffe0ff */
[----:B------:R-:W-:-:S05]  /*09f0*/  LEA.HI.X R3, R4, UR7, R0, 0x1, P3 ;  /* 0x0000000704037c11 */ /* 0x000fca00098f0c00 */
[----:B------:R1:W-:Y:S04]  /*0a00*/  @!P5 STG.E.128 desc[UR20][R2.64], RZ ;  /* 0x000000ff0200d986 */ /* 0x0003e8000c101d14 */
[----:B------:R1:W-:Y:S02]  /*0a10*/  @!P4 STG.E.128 desc[UR20][R2.64+0x80], RZ ;  /* 0x000080ff0200c986 */ /* 0x0003e4000c101d14 */
.L_x_1637:
[----:B------:R-:W-:Y:S05]  /*0a20*/  BSYNC.RECONVERGENT B0 ;  /* 0x0000000000007941 */ /* 0x000fea0003800200 */
.L_x_1636:
        /* <DEDUP_REMOVED lines=9> */
[----:B------:R-:W-:Y:S01]  /*0ac0*/  IMAD.X R0, RZ, RZ, R7, P0 ;  /* 0x000000ffff007224 */ /* 0x000fe200000e0607 */
        /* <DEDUP_REMOVED lines=11> */
.L_x_1639:
[----:B------:R-:W-:Y:S05]  /*0b80*/  BSYNC.RECONVERGENT B0 ;  /* 0x0000000000007941 */ /* 0x000fea0003800200 */
.L_x_1638:
        /* <DEDUP_REMOVED lines=9> */
[----:B------:R-:W-:Y:S01]  /*0c20*/  IMAD.X R0, RZ, RZ, R7, P3 ;  /* 0x000000ffff007224 */ /* 0x000fe200018e0607 */
        /* <DEDUP_REMOVED lines=11> */
.L_x_1641:
[----:B------:R-:W-:Y:S05]  /*0ce0*/  BSYNC.RECONVERGENT B0 ;  /* 0x0000000000007941 */ /* 0x000fea0003800200 */
.L_x_1640:
        /* <DEDUP_REMOVED lines=21> */
.L_x_1643:
[----:B------:R-:W-:Y:S05]  /*0e40*/  BSYNC.RECONVERGENT B0 ;  /* 0x0000000000007941 */ /* 0x000fea0003800200 */
.L_x_1642:
        /* <DEDUP_REMOVED lines=23> */
.L_x_1645:
[----:B------:R-:W-:Y:S05]  /*0fc0*/  BSYNC.RECONVERGENT B0 ;  /* 0x0000000000007941 */ /* 0x000fea0003800200 */
.L_x_1644:
        /* <DEDUP_REMOVED lines=25> */
.L_x_1647:
[----:B------:R-:W-:Y:S05]  /*1160*/  BSYNC.RECONVERGENT B0 ;  /* 0x0000000000007941 */ /* 0x000fea0003800200 */
.L_x_1646:
        /* <DEDUP_REMOVED lines=19> */
.L_x_1649:
[----:B------:R-:W-:Y:S05]  /*12a0*/  BSYNC.RECONVERGENT B0 ;  /* 0x0000000000007941 */ /* 0x000fea0003800200 */
.L_x_1648:
        /* <DEDUP_REMOVED lines=19> */
.L_x_1651:
[----:B------:R-:W-:Y:S05]  /*13e0*/  BSYNC.RECONVERGENT B0 ;  /* 0x0000000000007941 */ /* 0x000fea0003800200 */
.L_x_1650:
        /* <DEDUP_REMOVED lines=19> */
.L_x_1653:
[----:B------:R-:W-:Y:S05]  /*1520*/  BSYNC.RECONVERGENT B0 ;  /* 0x0000000000007941 */ /* 0x000fea0003800200 */
.L_x_1652:
        /* <DEDUP_REMOVED lines=15> */
.L_x_1655:
[----:B------:R-:W-:Y:S05]  /*1620*/  BSYNC.RECONVERGENT B0 ;  /* 0x0000000000007941 */ /* 0x000fea0003800200 */
.L_x_1654:
        /* <DEDUP_REMOVED lines=10> */
.L_x_1657:
[----:B------:R-:W-:Y:S05]  /*16d0*/  BSYNC.RECONVERGENT B0 ;  /* 0x0000000000007941 */ /* 0x000fea0003800200 */
.L_x_1656:
        /* <DEDUP_REMOVED lines=10> */
.L_x_1659:
[----:B------:R-:W-:Y:S05]  /*1780*/  BSYNC.RECONVERGENT B0 ;  /* 0x0000000000007941 */ /* 0x000fea0003800200 */
.L_x_1658:
        /* <DEDUP_REMOVED lines=10> */
.L_x_1661:
[----:B------:R-:W-:Y:S05]  /*1830*/  BSYNC.RECONVERGENT B0 ;  /* 0x0000000000007941 */ /* 0x000fea0003800200 */
.L_x_1660:
        /* <DEDUP_REMOVED lines=10> */
.L_x_1663:
[----:B------:R-:W-:Y:S05]  /*18e0*/  BSYNC.RECONVERGENT B0 ;  /* 0x0000000000007941 */ /* 0x000fea0003800200 */
.L_x_1662:
        /* <DEDUP_REMOVED lines=10> */
.L_x_1665:
[----:B------:R-:W-:Y:S05]  /*1990*/  BSYNC.RECONVERGENT B0 ;  /* 0x0000000000007941 */ /* 0x000fea0003800200 */
.L_x_1664:
        /* <DEDUP_REMOVED lines=10> */
.L_x_1634:
        /* <DEDUP_REMOVED lines=22> */
.L_x_1666:
[----:B------:R-:W1:Y:S01]  /*1ba0*/  LDCU.64 UR10, c[0x0][0x3b8] ;  /* 0x00007700ff0a77ac */ /* 0x000e620008000a00 */
[----:B------:R-:W-:-:S05]  /*1bb0*/  IADD3 R2, PT, PT, R10, R11, RZ ;  /* 0x0000000b0a027210 */ /* 0x000fca0007ffe0ff */
[C---:B-1----:R-:W-:Y:S02]  /*1bc0*/  IMAD R0, R2.reuse, UR11, RZ ;  /* 0x0000000b02007c24 */ /* 0x042fe4000f8e02ff */
[----:B------:R-:W-:-:S05]  /*1bd0*/  IMAD.WIDE.U32 R2, R2, UR10, RZ ;  /* 0x0000000a02027c25 */ /* 0x000fca000f8e00ff */
[----:B------:R-:W-:Y:S02]  /*1be0*/  IADD3 R7, PT, PT, R3, R0, RZ ;  /* 0x0000000003077210 */ /* 0x000fe40007ffe0ff */
[----:B------:R-:W-:-:S07]  /*1bf0*/  MOV R5, R2 ;  /* 0x0000000200057202 */ /* 0x000fce0000000f00 */
.L_x_1667:
        /* <DEDUP_REMOVED lines=40> */
.L_x_1668:
[----:B------:R-:W1:Y:S01]  /*1e80*/  LDC.64 R12, c[0x0][0x3c0] ;  /* 0x0000f000ff0c7b82 */ /* 0x000e620000000a00 */
[----:B------:R-:W-:-:S05]  /*1e90*/  IADD3 R0, PT, PT, R10, R11, RZ ;  /* 0x0000000b0a007210 */ /* 0x000fca0007ffe0ff */
[C---:B-1----:R-:W-:Y:S02]  /*1ea0*/  IMAD R4, R0.reuse, R13, RZ ;  /* 0x0000000d00047224 */ /* 0x042fe400078e02ff */
[----:B------:R-:W-:-:S05]  /*1eb0*/  IMAD.WIDE.U32 R2, R0, R12, RZ ;  /* 0x0000000c00027225 */ /* 0x000fca00078e00ff */
[----:B------:R-:W-:Y:S02]  /*1ec0*/  IADD3 R4, PT, PT, R3, R4, RZ ;  /* 0x0000000403047210 */ /* 0x000fe40007ffe0ff */
[----:B------:R-:W-:-:S07]  /*1ed0*/  MOV R6, R2 ;  /* 0x0000000200067202 */ /* 0x000fce0000000f00 */
.L_x_1669:
[----:B------:R-:W-:Y:S01]  /*1ee0*/  IMAD.SHL.U32 R229, R223, 0x8, RZ ;  /* 0x00000008dfe57824 */ /* 0x000fe200078e00ff */
[----:B------:R-:W1:Y:S01]  /*1ef0*/  LDCU.128 UR4, c[0x0][0x3d0] ;  /* 0x00007a00ff0477ac */ /* 0x000e620008000c00 */
[----:B------:R-:W-:Y:S01]  /*1f00*/  SHF.R.U32.HI R222, RZ, 0x3, R223 ;  /* 0x00000003ffde7819 */ /* 0x000fe200000116df */
[----:B------:R-:W2:Y:S01]  /*1f10*/  S2UR UR24, SR_CgaCtaId ;  /* 0x00000000001879c3 */ /* 0x000ea20000008800 */
[----:B------:R-:W-:Y:S01]  /*1f20*/  SHF.R.S32.HI R9, RZ, 0x1f, R8 ;  /* 0x0000001fff097819 */ /* 0x000fe20000011408 */
[----:B------:R-:W-:Y:S01]  /*1f30*/  UIADD3 UR16, UPT, UPT, -UR16, UR8, URZ ;  /* 0x0000000810107290 */ /* 0x000fe2000fffe1ff */
[C---:B------:R-:W-:Y:S01]  /*1f40*/  LOP3.LUT R218, R229.reuse, 0x38, RZ, 0xc0, !PT ;  /* 0x00000038e5da7812 */ /* 0x040fe200078ec0ff */
[C---:B------:R-:W-:Y:S01]  /*1f50*/  VIADD R0, R222.reuse, 0x20 ;  /* 0x00000020de007836 */ /* 0x040fe20000000000 */
[----:B------:R-:W3:Y:S01]  /*1f60*/  LDCU.64 UR12, c[0x0][0x388] ;  /* 0x00007100ff0c77ac */ /* 0x000ee20008000a00 */
[----:B------:R-:W-:Y:S01]  /*1f70*/  LOP3.LUT R11, R229, 0x1f8, RZ, 0xc0, !PT ;  /* 0x000001f8e50b7812 */ /* 0x000fe200078ec0ff */
[----:B------:R-:W-:Y:S01]  /*1f80*/  VIADD R16, R222, 0x10 ;  /* 0x00000010de107836 */ /* 0x000fe20000000000 */
[----:B------:R-:W-:Y:S01]  /*1f90*/  IADD3 R2, P0, PT, R218, R5, RZ ;  /* 0x00000005da027210 */ /* 0x000fe20007f1e0ff */
[----:B------:R-:W4:Y:S01]  /*1fa0*/  LDCU.64 UR8, c[0x0][0x390] ;  /* 0x00007200ff0877ac */ /* 0x000f220008000a00 */
[----:B------:R-:W-:Y:S01]  /*1fb0*/  ISETP.GE.AND P1, PT, R0, UR16, PT ;  /* 0x0000001000007c0c */ /* 0x000fe2000bf26270 */
[----:B------:R-:W-:Y:S01]  /*1fc0*/  VIADD R0, R222, 0x40 ;  /* 0x00000040de007836 */ /* 0x000fe20000000000 */
[----:B------:R-:W-:Y:S01]  /*1fd0*/  IADD3 R6, P2, PT, R218, R6, RZ ;  /* 0x00000006da067210 */ /* 0x000fe20007f5e0ff */
[----:B------:R-:W-:Y:S01]  /*1fe0*/  IMAD.X R3, RZ, RZ, R7, P0 ;  /* 0x000000ffff037224 */ /* 0x000fe200000e0607 */
[----:B------:R-:W-:Y:S01]  /*1ff0*/  IADD3 R5, PT, PT, R222, 0x30, RZ ;  /* 0x00000030de057810 */ /* 0x000fe20007ffe0ff */
[----:B------:R-:W5:Y:S01]  /*2000*/  LDCU.64 UR14, c[0x0][0x3c8] ;  /* 0x00007900ff0e77ac */ /* 0x000f620008000a00 */
[----:B------:R-:W-:Y:S01]  /*2010*/  ISETP.GE.AND P6, PT, R0, UR16, PT ;  /* 0x0000001000007c0c */ /* 0x000fe2000bfc6270 */
[C---:B------:R-:W-:Y:S01]  /*2020*/  IMAD.WIDE.U32 R2, R222.reuse, UR10, R2 ;  /* 0x0000000ade027c25 */ /* 0x040fe2000f8e0002 */
[----:B------:R-:W-:Y:S01]  /*2030*/  ISETP.GE.AND P0, PT, R5, UR16, PT ;  /* 0x0000001005007c0c */ /* 0x000fe2000bf06270 */
[----:B------:R-:W-:Y:S01]  /*2040*/  BSSY.RECONVERGENT B0, `(.L_x_1670) ;  /* 0x0000039000007945 */ /* 0x000fe20003800200 */
[----:B------:R-:W-:Y:S01]  /*2050*/  LOP3.LUT R11, R11, 0x38, R223, 0x78, !PT ;  /* 0x000000380b0b7812 */ /* 0x000fe200078e78df */
[----:B------:R-:W-:Y:S01]  /*2060*/  IMAD.X R7, RZ, RZ, R4, P2 ;  /* 0x000000ffff077224 */ /* 0x000fe200010e0604 */
[----:B------:R-:W-:Y:S01]  /*2070*/  MOV R4, R2 ;  /* 0x0000000200047202 */ /* 0x000fe20000000f00 */
[C---:B------:R-:W-:Y:S01]  /*2080*/  IMAD R5, R222.reuse, UR11, R3 ;  /* 0x0000000bde057c24 */ /* 0x040fe2000f8e0203 */
[C---:B------:R-:W-:Y:S01]  /*2090*/  ISETP.GE.AND P4, PT, R222.reuse, UR16, PT ;  /* 0x00000010de007c0c */ /* 0x040fe2000bf86270 */
[----:B-1----:R-:W-:Y:S01]  /*20a0*/  IMAD R0, R9, UR4, RZ ;  /* 0x0000000409007c24 */ /* 0x002fe2000f8e02ff */
[----:B------:R-:W-:Y:S01]  /*20b0*/  LOP3.LUT R229, R11, 0x1e00, R229, 0xf8, !PT ;  /* 0x00001e000be57812 */ /* 0x000fe200078ef8e5 */
[----:B------:R-:W-:Y:S01]  /*20c0*/  IMAD.WIDE.U32 R2, R222, R12, R6 ;  /* 0x0000000cde027225 */ /* 0x000fe200078e0006 */
[----:B------:R-:W-:-:S03]  /*20d0*/  LOP3.LUT R243, R218, 0x40, RZ, 0xfc, !PT ;  /* 0x00000040daf37812 */ /* 0x000fc600078efcff */
[C---:B------:R-:W-:Y:S01]  /*20e0*/  IMAD R10, R8.reuse, UR5, R0 ;  /* 0x00000005080a7c24 */ /* 0x040fe2000f8e0200 */
[----:B------:R-:W-:Y:S01]  /*20f0*/  UMOV UR5, 0x400 ;  /* 0x0000040000057882 */ /* 0x000fe20000000000 */
[----:B------:R-:W-:Y:S01]  /*2100*/  IMAD.WIDE.U32 R6, R8, UR4, R4 ;  /* 0x0000000408067c25 */ /* 0x000fe2000f8e0004 */
[----:B--2---:R-:W-:-:S03]  /*2110*/  ULEA UR5, UR24, UR5, 0x18 ;  /* 0x0000000518057291 */ /* 0x004fc6000f8ec0ff */
[----:B------:R-:W-:Y:S01]  /*2120*/  IMAD.IADD R7, R7, 0x1, R10 ;  /* 0x0000000107077824 */ /* 0x000fe200078e020a */
[----:B------:R-:W-:Y:S01]  /*2130*/  IADD3 R10, P2, PT, R218, R14, RZ ;  /* 0x0000000eda0a7210 */ /* 0x000fe20007f5e0ff */
[----:B------:R-:W-:Y:S01]  /*2140*/  IMAD R3, R222, R13, R3 ;  /* 0x0000000dde037224 */ /* 0x000fe200078e0203 */
[----:B---3--:R-:W-:Y:S01]  /*2150*/  LEA R231, P3, R6, UR12, 0x1 ;  /* 0x0000000c06e77c11 */ /* 0x008fe2000f8608ff */
[----:B------:R-:W-:Y:S01]  /*2160*/  IMAD R0, R9, UR6, RZ ;  /* 0x0000000609007c24 */ /* 0x000fe2000f8e02ff */
[----:B------:R-:W-:Y:S01]  /*2170*/  LEA R229, R229, UR5, 0x1 ;  /* 0x00000005e5e57c11 */ /* 0x000fe2000f8e08ff */
[----:B------:R-:W-:Y:S01]  /*2180*/  IMAD.WIDE.U32 R4, R8, UR6, R2 ;  /* 0x0000000608047c25 */ /* 0x000fe2000f8e0002 */
[----:B------:R-:W-:Y:S02]  /*2190*/  MOV R2, UR17 ;  /* 0x0000001100027c02 */ /* 0x000fe40008000f00 */
[----:B------:R-:W-:Y:S01]  /*21a0*/  LEA.HI.X R230, R6, UR13, R7, 0x1, P3 ;  /* 0x0000000d06e67c11 */ /* 0x000fe200098f0c07 */
[----:B------:R-:W-:Y:S01]  /*21b0*/  IMAD R0, R8, UR7, R0 ;  /* 0x0000000708007c24 */ /* 0x000fe2000f8e0200 */
[----:B----4-:R-:W-:Y:S01]  /*21c0*/  LEA R233, P3, R4, UR8, 0x1 ;  /* 0x0000000804e97c11 */ /* 0x010fe2000f8608ff */
[----:B------:R-:W-:Y:S01]  /*21d0*/  IMAD.X R11, RZ, RZ, R15, P2 ;  /* 0x000000ffff0b7224 */ /* 0x000fe200010e060f */
[----:B------:R-:W-:Y:S01]  /*21e0*/  ISETP.GE.AND P2, PT, R16, UR16, PT ;  /* 0x0000001010007c0c */ /* 0x000fe2000bf46270 */
[----:B------:R-:W-:Y:S01]  /*21f0*/  IMAD.IADD R0, R5, 0x1, R0 ;  /* 0x0000000105007824 */ /* 0x000fe200078e0200 */
[----:B------:R-:W-:Y:S01]  /*2200*/  IADD3 R15, PT, PT, R222, 0x50, RZ ;  /* 0x00000050de0f7810 */ /* 0x000fe20007ffe0ff */
[----:B-----5:R-:W-:-:S03]  /*2210*/  IMAD.WIDE.U32 R10, R98, UR14, R10 ;  /* 0x0000000e620a7c25 */ /* 0x020fc6000f8e000a */
[----:B------:R-:W-:Y:S01]  /*2220*/  LEA.HI.X R232, R4, UR9, R0, 0x1, P3 ;  /* 0x0000000904e87c11 */ /* 0x000fe200098f0c00 */
[----:B------:R-:W-:-:S04]  /*2230*/  IMAD.WIDE.U32 R2, R2, 0x80, RZ ;  /* 0x0000008002027825 */ /* 0x000fc800078e00ff */
[----:B------:R-:W-:Y:S01]  /*2240*/  IMAD R5, R98, UR15, R11 ;  /* 0x0000000f62057c24 */ /* 0x000fe2000f8e020b */
[----:B------:R-:W-:Y:S01]  /*2250*/  LOP3.LUT R14, R2, R222, RZ, 0xfc, !PT ;  /* 0x000000de020e7212 */ /* 0x000fe200078efcff */
[----:B------:R-:W-:Y:S06]  /*2260*/  @P4 BRA `(.L_x_1671) ;  /* 0x0000000000584947 */ /* 0x000fec0003800000 */
        /* <DEDUP_REMOVED lines=22> */
.L_x_1671:
[----:B------:R-:W-:Y:S05]  /*23d0*/  BSYNC.RECONVERGENT B0 ;  /* 0x0000000000007941 */ /* 0x000fea0003800200 */
.L_x_1670:
[----:B------:R-:W-:Y:S01]  /*23e0*/  BSSY.RECONVERGENT B0, `(.L_x_1672) ;  /* 0x000001d000007945 */ /* 0x000fe20003800200 */
[----:B------:R-:W-:Y:S02]  /*23f0*/  ISETP.GE.AND P5, PT, R15, UR16, PT ;  /* 0x000000100f007c0c */ /* 0x000fe4000bfa6270 */
[----:B------:R-:W-:Y:S01]  /*2400*/  IADD3 R15, PT, PT, R222, 0x60, RZ ;  /* 0x00000060de0f7810 */ /* 0x000fe20007ffe0ff */
[----:B------:R-:W-:Y:S05]  /*2410*/  @P2 BRA `(.L_x_1673) ;  /* 0x0000000000642947 */ /* 0x000fea0003800000 */
[----:B------:R-:W2:Y:S01]  /*2420*/  LDCU.64 UR8, c[0x0][0x3b0] ;  /* 0x00007600ff0877ac */ /* 0x000ea20008000a00 */
[----:B------:R-:W-:Y:S01]  /*2430*/  IADD3 R0, P2, PT, R14, 0x10, RZ ;  /* 0x000000100e007810 */ /* 0x000fe20007f5e0ff */
[----:B------:R-:W-:Y:S01]  /*2440*/  IMAD.MOV.U32 R8, RZ, RZ, R10 ;  /* 0x000000ffff087224 */ /* 0x000fe200078e000a */
[----:B------:R-:W-:Y:S01]  /*2450*/  MOV R9, R5 ;  /* 0x0000000500097202 */ /* 0x000fe20000000f00 */
[----:B------:R-:W3:Y:S02]  /*2460*/  LDCU UR4, c[0x0][0x440] ;  /* 0x00008800ff0477ac */ /* 0x000ee40008000800 */
[----:B-1----:R-:W-:Y:S01]  /*2470*/  IMAD.X R6, RZ, RZ, R3, P2 ;  /* 0x000000ffff067224 */ /* 0x002fe200010e0603 */
        /* <DEDUP_REMOVED lines=19> */
.L_x_1673:
[----:B------:R-:W-:Y:S05]  /*25b0*/  BSYNC.RECONVERGENT B0 ;  /* 0x0000000000007941 */ /* 0x000fea0003800200 */
.L_x_1672:
[----:B------:R-:W-:Y:S01]  /*25c0*/  BSSY.RECONVERGENT B0, `(.L_x_1674) ;  /* 0x000001d000007945 */ /* 0x000fe20003800200 */
[----:B------:R-:W-:Y:S02]  /*25d0*/  ISETP.GE.AND P4, PT, R15, UR16, PT ;  /* 0x000000100f007c0c */ /* 0x000fe4000bf86270 */
[----:B------:R-:W-:Y:S01]  /*25e0*/  IADD3 R15, PT, PT, R222, 0x70, RZ ;  /* 0x00000070de0f7810 */ /* 0x000fe20007ffe0ff */
[----:B------:R-:W-:Y:S05]  /*25f0*/  @P1 BRA `(.L_x_1675) ;  /* 0x0000000000641947 */ /* 0x000fea0003800000 */
[----:B------:R-:W3:Y:S01]  /*2600*/  LDCU.64 UR8, c[0x0][0x3b0] ;  /* 0x00007600ff0877ac */ /* 0x000ee20008000a00 */
[----:B------:R-:W-:Y:S01]  /*2610*/  IADD3 R0, P1, PT, R14, 0x20, RZ ;  /* 0x000000200e007810 */ /* 0x000fe20007f3e0ff */
[----:B------:R-:W-:Y:S01]  /*2620*/  IMAD.MOV.U32 R8, RZ, RZ, R10 ;  /* 0x000000ffff087224 */ /* 0x000fe200078e000a */
[----:B------:R-:W-:Y:S01]  /*2630*/  MOV R9, R5 ;  /* 0x0000000500097202 */ /* 0x000fe20000000f00 */
[----:B------:R-:W4:Y:S02]  /*2640*/  LDCU UR4, c[0x0][0x440] ;  /* 0x00008800ff0477ac */ /* 0x000f240008000800 */
[----:B-12---:R-:W-:Y:S01]  /*2650*/  IMAD.X R6, RZ, RZ, R3, P1 ;  /* 0x000000ffff067224 */ /* 0x006fe200008e0603 */
        /* <DEDUP_REMOVED lines=19> */
.L_x_1675:
[----:B------:R-:W-:Y:S05]  /*2790*/  BSYNC.RECONVERGENT B0 ;  /* 0x0000000000007941 */ /* 0x000fea0003800200 */
.L_x_1674:
[----:B------:R-:W-:Y:S01]  /*27a0*/  BSSY.RECONVERGENT B0, `(.L_x_1676) ;  /* 0x000001c000007945 */ /* 0x000fe20003800200 */
[----:B------:R-:W-:-:S03]  /*27b0*/  ISETP.GE.AND P3, PT, R15, UR16, PT ;  /* 0x000000100f007c0c */ /* 0x000fc6000bf66270 */
[----:B------:R-:W-:Y:S10]  /*27c0*/  @P0 BRA `(.L_x_1677) ;  /* 0x0000000000640947 */ /* 0x000ff40003800000 */
[----:B------:R-:W4:Y:S01]  /*27d0*/  LDCU.64 UR8, c[0x0][0x3b0] ;  /* 0x00007600ff0877ac */ /* 0x000f220008000a00 */
[----:B------:R-:W-:Y:S01]  /*27e0*/  IADD3 R0, P0, PT, R14, 0x30, RZ ;  /* 0x000000300e007810 */ /* 0x000fe20007f1e0ff */
[----:B------:R-:W-:Y:S01]  /*27f0*/  IMAD.MOV.U32 R8, RZ, RZ, R10 ;  /* 0x000000ffff087224 */ /* 0x000fe200078e000a */
[----:B------:R-:W-:Y:S01]  /*2800*/  MOV R9, R5 ;  /* 0x0000000500097202 */ /* 0x000fe20000000f00 */
[----:B------:R-:W5:Y:S02]  /*2810*/  LDCU UR4, c[0x0][0x440] ;  /* 0x00008800ff0477ac */ /* 0x000f640008000800 */
[----:B-123--:R-:W-:Y:S01]  /*2820*/  IMAD.X R6, RZ, RZ, R3, P0 ;  /* 0x000000ffff067224 */ /* 0x00efe200000e0603 */
        /* <DEDUP_REMOVED lines=19> */
.L_x_1677:
[----:B------:R-:W-:Y:S05]  /*2960*/  BSYNC.RECONVERGENT B0 ;  /* 0x0000000000007941 */ /* 0x000fea0003800200 */
.L_x_1676:
[----:B------:R-:W-:Y:S04]  /*2970*/  BSSY.RECONVERGENT B0, `(.L_x_1678) ;  /* 0x000001b000007945 */ /* 0x000fe80003800200 */
[----:B------:R-:W-:Y:S05]  /*2980*/  @P6 BRA `(.L_x_1679) ;  /* 0x0000000000646947 */ /* 0x000fea0003800000 */
[----:B------:R-:W5:Y:S01]  /*2990*/  LDCU.64 UR8, c[0x0][0x3b0] ;  /* 0x00007600ff0877ac */ /* 0x000f620008000a00 */
[----:B------:R-:W-:Y:S01]  /*29a0*/  IADD3 R0, P0, PT, R14, 0x40, RZ ;  /* 0x000000400e007810 */ /* 0x000fe20007f1e0ff */
[----:B------:R-:W-:Y:S01]  /*29b0*/  IMAD.MOV.U32 R8, RZ, RZ, R10 ;  /* 0x000000ffff087224 */ /* 0x000fe200078e000a */
[----:B------:R-:W-:Y:S01]  /*29c0*/  MOV R9, R5 ;  /* 0x0000000500097202 */ /* 0x000fe20000000f00 */
[----:B------:R-:W5:Y:S02]  /*29d0*/  LDCU UR4, c[0x0][0x440] ;  /* 0x00008800ff0477ac */ /* 0x000f640008000800 */
[----:B-1234-:R-:W-:Y:S01]  /*29e0*/  IMAD.X R6, RZ, RZ, R3, P0 ;  /* 0x000000ffff067224 */ /* 0x01efe200000e0603 */
        /* <DEDUP_REMOVED lines=19> */
.L_x_1679:
[----:B------:R-:W-:Y:S05]  /*2b20*/  BSYNC.RECONVERGENT B0 ;  /* 0x0000000000007941 */ /* 0x000fea0003800200 */
.L_x_1678:
        /* <DEDUP_REMOVED lines=27> */
.L_x_1681:
[----:B------:R-:W-:Y:S05]  /*2ce0*/  BSYNC.RECONVERGENT B0 ;  /* 0x0000000000007941 */ /* 0x000fea0003800200 */
.L_x_1680:
        /* <DEDUP_REMOVED lines=27> */
.L_x_1683:
[----:B------:R-:W-:Y:S05]  /*2ea0*/  BSYNC.RECONVERGENT B0 ;  /* 0x0000000000007941 */ /* 0x000fea0003800200 */
.L_x_1682:
[----:B------:R-:W-:Y:S04]  /*2eb0*/  BSSY.RECONVERGENT B0, `(.L_x_1684) ;  /* 0x000001a000007945 */ /* 0x000fe80003800200 */
[----:B------:R-:W-:Y:S05]  /*2ec0*/  @P3 BRA `(.L_x_1685) ;  /* 0x0000000000603947 */ /* 0x000fea0003800000 */
[----:B------:R-:W5:Y:S01]  /*2ed0*/  LDCU.64 UR8, c[0x0][0x3b0] ;  /* 0x00007600ff0877ac */ /* 0x000f620008000a00 */
[----:B------:R-:W-:Y:S02]  /*2ee0*/  IADD3 R0, P0, PT, R14, 0x70, RZ ;  /* 0x000000700e007810 */ /* 0x000fe40007f1e0ff */
        /* <DEDUP_REMOVED lines=22> */
.L_x_1685:
[----:B------:R-:W-:Y:S05]  /*3050*/  BSYNC.RECONVERGENT B0 ;  /* 0x0000000000007941 */ /* 0x000fea0003800200 */
.L_x_1684:
[----:B------:R-:W-:Y:S01]  /*3060*/  ULEA.HI.SX32 UR6, UR18, 0xffffffff, 0x1b ;  /* 0xffffffff12067891 */ /* 0x000fe2000f8fdaff */
[----:B------:R-:W-:Y:S01]  /*3070*/  MOV R0, UR19 ;  /* 0x0000001300007c02 */ /* 0x000fe20008000f00 */
[----:B------:R-:W-:Y:S01]  /*3080*/  USHF.L.U64.HI UR7, UR10, 0x5, UR11 ;  /* 0x000000050a077899 */ /* 0x000fe2000801020b */
[----:B------:R-:W-:Y:S01]  /*3090*/  BSSY.RECONVERGENT B0, `(.L_x_1686) ;  /* 0x000001e000007945 */ /* 0x000fe20003800200 */
[----:B------:R-:W-:Y:S02]  /*30a0*/  USHF.L.U32 UR8, UR10, 0x5, URZ ;  /* 0x000000050a087899 */ /* 0x000fe400080006ff */
[----:B------:R-:W-:Y:S01]  /*30b0*/  MOV R92, UR6 ;  /* 0x00000006005c7c02 */ /* 0x000fe20008000f00 */
[----:B------:R-:W-:Y:S01]  /*30c0*/  USHF.L.U64.HI UR9, UR10, 0x4, UR11 ;  /* 0x000000040a097899 */ /* 0x000fe2000801020b */
[----:B------:R-:W-:Y:S01]  /*30d0*/  MOV R95, UR6 ;  /* 0x00000006005f7c02 */ /* 0x000fe20008000f00 */
[----:B------:R-:W-:Y:S01]  /*30e0*/  USHF.L.U32 UR12, UR10, 0x4, URZ ;  /* 0x000000040a0c7899 */ /* 0x000fe200080006ff */
[----:B-1234-:R-:W-:Y:S01]  /*30f0*/  SHF.R.S32.HI R6, RZ, 0x1f, R92 ;  /* 0x0000001fff067819 */ /* 0x01efe2000001145c */
[----:B------:R-:W-:-:S02]  /*3100*/  IMAD R7, R92, -0x20, R0 ;  /* 0xffffffe05c077824 */ /* 0x000fc400078e0200 */
[----:B------:R-:W-:Y:S02]  /*3110*/  IMAD R0, R92, UR7, RZ ;  /* 0x000000075c007c24 */ /* 0x000fe4000f8e02ff */
[----:B------:R-:W-:Y:S01]  /*3120*/  IMAD.WIDE.U32 R2, R95, UR8, RZ ;  /* 0x000000085f027c25 */ /* 0x000fe2000f8e00ff */
[-C--:B------:R-:W-:Y:S02]  /*3130*/  ISETP.GE.AND P4, PT, R222, R7.reuse, PT ;  /* 0x00000007de00720c */ /* 0x080fe40003f86270 */
[----:B------:R-:W-:Y:S01]  /*3140*/  ISETP.GE.AND P3, PT, R16, R7, PT ;  /* 0x000000071000720c */ /* 0x000fe20003f66270 */
[----:B------:R-:W-:-:S05]  /*3150*/  IMAD R0, R6, UR8, R0 ;  /* 0x0000000806007c24 */ /* 0x000fca000f8e0200 */
[----:B------:R-:W-:-:S05]  /*3160*/  IADD3 R0, PT, PT, R3, R0, RZ ;  /* 0x0000000003007210 */ /* 0x000fca0007ffe0ff */
        /* <DEDUP_REMOVED lines=16> */
.L_x_1687:
[----:B------:R-:W-:Y:S05]  /*3270*/  BSYNC.RECONVERGENT B0 ;  /* 0x0000000000007941 */ /* 0x000fea0003800200 */
.L_x_1686:
[----:B------:R-:W-:Y:S04]  /*3280*/  BSSY.RECONVERGENT B0, `(.L_x_1688) ;  /* 0x0000013000007945 */ /* 0x000fe80003800200 */
[----:B------:R-:W-:Y:S05]  /*3290*/  @P3 BRA `(.L_x_1689) ;  /* 0x0000000000443947 */ /* 0x000fea0003800000 */
[----:B------:R-:W2:Y:S01]  /*32a0*/  LDCU UR4, c[0x0][0x440] ;  /* 0x00008800ff0477ac */ /* 0x000ea20008000800 */
[----:B------:R-:W-:-:S04]  /*32b0*/  IADD3 R3, P0, PT, R2, UR12, RZ ;  /* 0x0000000c02037c10 */ /* 0x000fc8000ff1e0ff */
[----:B------:R-:W-:Y:S02]  /*32c0*/  IADD3.X R0, PT, PT, R0, UR9, RZ, P0, !PT ;  /* 0x0000000900007c10 */ /* 0x000fe400087fe4ff */
        /* <DEDUP_REMOVED lines=14> */
.L_x_1689:
[----:B------:R-:W-:Y:S05]  /*33b0*/  BSYNC.RECONVERGENT B0 ;  /* 0x0000000000007941 */ /* 0x000fea0003800200 */
.L_x_1688:
[----:B------:R-:W0:Y:S01]  /*33c0*/  LDGDEPBAR ;  /* 0x00000000000079af */ /* 0x000e220000000000 */
[C---:B------:R-:W-:Y:S01]  /*33d0*/  SHF.L.U64.HI R0, R12.reuse, 0x5, R13 ;  /* 0x000000050c007819 */ /* 0x040fe2000001020d */
[----:B------:R-:W-:Y:S01]  /*33e0*/  BSSY.RECONVERGENT B0, `(.L_x_1690) ;  /* 0x000001e000007945 */ /* 0x000fe20003800200 */
[----:B------:R-:W-:Y:S02]  /*33f0*/  SHF.L.U32 R234, R12, 0x5, RZ ;  /* 0x000000050cea7819 */ /* 0x000fe400000006ff */
[----:B------:R-:W-:Y:S01]  /*3400*/  SHF.L.U32 R8, R223, 0x6, RZ ;  /* 0x00000006df087819 */ /* 0x000fe200000006ff */
[----:B------:R3:W-:Y:S02]  /*3410*/  STL [R1+0xc], R0 ;  /* 0x00000c0001007387 */ /* 0x0007e40000100800 */
[----:B-1----:R-:W-:Y:S01]  /*3420*/  IMAD.WIDE.U32 R4, R234, UR6, RZ ;  /* 0x00000006ea047c25 */ /* 0x002fe2000f8e00ff */
[----:B------:R-:W-:-:S04]  /*3430*/  DEPBAR.LE SB0, 0x0 ;  /* 0x000080000000791a */ /* 0x000fc80000000000 */
[----:B---3--:R-:W-:-:S04]  /*3440*/  IMAD R0, R0, UR6, RZ ;  /* 0x0000000600007c24 */ /* 0x008fc8000f8e02ff */
[----:B------:R-:W-:Y:S01]  /*3450*/  IMAD R0, R6, R234, R0 ;  /* 0x000000ea06007224 */ /* 0x000fe200078e0200 */
[----:B------:R-:W-:-:S04]  /*3460*/  LOP3.LUT R6, R218, 0x1c0, R8, 0xf8, !PT ;  /* 0x000001c0da067812 */ /* 0x000fc800078ef808 */
[----:B------:R-:W-:Y:S01]  /*3470*/  IADD3 R0, PT, PT, R5, R0, RZ ;  /* 0x0000000005007210 */ /* 0x000fe20007ffe0ff */
[----:B------:R-:W-:Y:S06]  /*3480*/  BAR.SYNC.DEFER_BLOCKING 0x0 ;  /* 0x0000000000007b1d */ /* 0x000fec0000010000 */
[----:B------:R-:W-:Y:S05]  /*3490*/  @P4 BRA `(.L_x_1691) ;  /* 0x0000000000404947 */ /* 0x000fea0003800000 */
[----:B------:R-:W1:Y:S01]  /*34a0*/  LDCU UR4, c[0x0][0x440] ;  /* 0x00008800ff0477ac */ /* 0x000e620008000800 */
[----:B--2---:R-:W-:-:S04]  /*34b0*/  LEA R2, P2, R4, R233, 0x1 ;  /* 0x000000e904027211 */ /* 0x004fc800078408ff */
        /* <DEDUP_REMOVED lines=14> */
.L_x_1691:
[----:B------:R3:W-:Y:S04]  /*35a0*/  STS.128 [R229+0xa000], RZ ;  /* 0x00a000ffe5007388 */ /* 0x0007e80000000c00 */
[----:B------:R3:W-:Y:S02]  /*35b0*/  STS.128 [R229+0xb000], RZ ;  /* 0x00b000ffe5007388 */ /* 0x0007e40000000c00 */
.L_x_1692:
[----:B------:R-:W-:Y:S05]  /*35c0*/  BSYNC.RECONVERGENT B0 ;  /* 0x0000000000007941 */ /* 0x000fea0003800200 */
.L_x_1690:
[----:B------:R-:W-:Y:S01]  /*35d0*/  ISETP.GE.AND P0, PT, R16, R7, PT ;  /* 0x000000071000720c */ /* 0x000fe20003f06270 */
[C---:B------:R-:W-:Y:S01]  /*35e0*/  IMAD.SHL.U32 R221, R223.reuse, 0x20, RZ ;  /* 0x00000020dfdd7824 */ /* 0x040fe200078e00ff */
[----:B------:R-:W-:Y:S01]  /*35f0*/  SHF.R.U32.HI R220, RZ, 0x1, R223 ;  /* 0x00000001ffdc7819 */ /* 0x000fe200000116df */
[----:B------:R-:W-:Y:S01]  /*3600*/  BSSY.RECONVERGENT B0, `(.L_x_1693) ;  /* 0x000001f000007945 */ /* 0x000fe20003800200 */
[----:B------:R-:W-:Y:S02]  /*3610*/  LOP3.LUT R7, R223, 0x8, RZ, 0xc0, !PT ;  /* 0x00000008df077812 */ /* 0x000fe400078ec0ff */
[----:B-12---:R-:W-:Y:S02]  /*3620*/  LOP3.LUT R2, R220, 0x8, RZ, 0xc0, !PT ;  /* 0x00000008dc027812 */ /* 0x006fe400078ec0ff */
[----:B------:R-:W-:Y:S02]  /*3630*/  LOP3.LUT R3, R8, 0x200, RZ, 0xc0, !PT ;  /* 0x0000020008037812 */ /* 0x000fe400078ec0ff */
[----:B------:R-:W-:-:S02]  /*3640*/  LOP3.LUT R221, R221, 0x7c00, RZ, 0xc0, !PT ;  /* 0x00007c00dddd7812 */ /* 0x000fc400078ec0ff */
[C---:B------:R-:W-:Y:S01]  /*3650*/  LOP3.LUT R96, R6.reuse, R2, RZ, 0x3c, !PT ;  /* 0x0000000206607212 */ /* 0x040fe200078e3cff */
[----:B------:R1:W-:Y:S01]  /*3660*/  @P0 STS.128 [R229+0xa800], RZ ;  /* 0x00a800ffe5000388 */ /* 0x0003e20000000c00 */
[----:B------:R-:W-:Y:S02]  /*3670*/  LOP3.LUT R6, R6, R7, RZ, 0x3c, !PT ;  /* 0x0000000706067212 */ /* 0x000fe400078e3cff */
[----:B------:R-:W-:Y:S01]  /*3680*/  LOP3.LUT R25, R8, 0x400, RZ, 0xc0, !PT ;  /* 0x0000040008197812 */ /* 0x000fe200078ec0ff */
[----:B------:R1:W-:Y:S01]  /*3690*/  @P0 STS.128 [R229+0xb800], RZ ;  /* 0x00b800ffe5000388 */ /* 0x0003e20000000c00 */
[----:B------:R-:W-:-:S03]  /*36a0*/  IADD3 R2, PT, PT, R96, R3, R221 ;  /* 0x0000000360027210 */ /* 0x000fc60007ffe0dd */
[----:B------:R-:W-:Y:S01]  /*36b0*/  IMAD R25, R6, 0x2, R25 ;  /* 0x0000000206197824 */ /* 0x000fe200078e0219 */
[----:B------:R-:W-:Y:S01]  /*36c0*/  LEA R24, R2, UR5, 0x1 ;  /* 0x0000000502187c11 */ /* 0x000fe2000f8e08ff */
[----:B------:R-:W-:Y:S06]  /*36d0*/  @P0 BRA `(.L_x_1694) ;  /* 0x0000000000440947 */ /* 0x000fec0003800000 */
        /* <DEDUP_REMOVED lines=17> */
.L_x_1694:
[----:B------:R-:W-:Y:S05]  /*37f0*/  BSYNC.RECONVERGENT B0 ;  /* 0x0000000000007941 */ /* 0x000fea0003800200 */
.L_x_1693:
[----:B------:R-:W-:Y:S01]  /*3800*/  LDSM.16.M88.4 R16, [R25+UR5+0x8000] ;  /* 0x008000051910783b */ /* 0x000fe20008000200 */
[----:B------:R-:W-:Y:S01]  /*3810*/  IMAD.MOV.U32 R26, RZ, RZ, 0x10 ;  /* 0x00000010ff1a7424 */ /* 0x000fe200078e00ff */
[----:B------:R-:W-:Y:S01]  /*3820*/  LOP3.LUT P0, RZ, R223, 0x2, RZ, 0xc0, !PT ;  /* 0x00000002dfff7812 */ /* 0x000fe2000780c0ff */
[----:B--2---:R-:W-:Y:S01]  /*3830*/  VIADD R2, R25, UR5 ;  /* 0x0000000519027c36 */ /* 0x004fe20008000000 */
[----:B------:R-:W2:Y:S01]  /*3840*/  LDSM.16.M88.4 R4, [R24+0x2000] ;  /* 0x002000001804783b */ /* 0x000ea20000000200 */
[----:B------:R-:W-:Y:S01]  /*3850*/  IMAD.MOV.U32 R0, RZ, RZ, 0x20 ;  /* 0x00000020ff007424 */ /* 0x000fe200078e00ff */
[----:B------:R-:W-:Y:S02]  /*3860*/  SEL R26, R26, 0xfffffff0, !P0 ;  /* 0xfffffff01a1a7807 */ /* 0x000fe40004000000 */
[----:B------:R-:W4:Y:S01]  /*3870*/  LDSM.16.M88.4 R8, [R24] ;  /* 0x000000001808783b */ /* 0x000f220000000200 */
[----:B------:R-:W-:Y:S02]  /*3880*/  LOP3.LUT P0, RZ, R223, 0x4, RZ, 0xc0, !PT ;  /* 0x00000004dfff7812 */ /* 0x000fe4000780c0ff */
[C---:B------:R-:W-:Y:S01]  /*3890*/  IMAD R32, R26.reuse, 0x2, R2 ;  /* 0x000000021a207824 */ /* 0x040fe200078e0202 */
[----:B------:R-:W5:Y:S01]  /*38a0*/  LDSM.16.M88.4 R28, [R25+UR5+0x8800] ;  /* 0x00880005191c783b */ /* 0x000f620008000200 */
[----:B------:R-:W-:Y:S01]  /*38b0*/  IMAD R34, R26, 0x2, R24 ;  /* 0x000000021a227824 */ /* 0x000fe200078e0218 */
[----:B------:R-:W-:-:S02]  /*38c0*/  SEL R0, R0, 0xffffffe0, !P0 ;  /* 0xffffffe000007807 */ /* 0x000fc40004000000 */
[----:B------:R-:W-:Y:S03]  /*38d0*/  LDSM.16.M88.4 R52, [R32+0x8000] ;  /* 0x008000002034783b */ /* 0x000fe60000000200 */
[C---:B------:R-:W-:Y:S01]  /*38e0*/  IMAD R2, R0.reuse, 0x2, R2 ;  /* 0x0000000200027824 */ /* 0x040fe200078e0202 */
[----:B------:R-:W3:Y:S01]  /*38f0*/  LDSM.16.M88.4 R12, [R34+0x2000] ;  /* 0x00200000220c783b */ /* 0x000ee20000000200 */
[----:B------:R-:W-:Y:S02]  /*3900*/  IMAD R0, R0, 0x2, R24 ;  /* 0x0000000200007824 */ /* 0x000fe400078e0218 */
[C---:B------:R-:W-:Y:S01]  /*3910*/  IMAD R3, R26.reuse, 0x2, R2 ;  /* 0x000000021a037824 */ /* 0x040fe200078e0202 */
[----:B------:R-:W1:Y:S01]  /*3920*/  LDSM.16.M88.4 R56, [R32+0x8800] ;  /* 0x008800002038783b */ /* 0x000e620000000200 */
[----:B------:R-:W-:-:S03]  /*3930*/  IMAD R33, R26, 0x2, R0 ;  /* 0x000000021a217824 */ /* 0x000fc600078e0200 */
[----:B------:R-:W1:Y:S04]  /*3940*/  LDSM.16.M88.4 R20, [R34] ;  /* 0x000000002214783b */ /* 0x000e680000000200 */
[----:B------:R-:W-:Y:S04]  /*3950*/  LDSM.16.M88.4 R40, [R2+0x8800] ;  /* 0x008800000228783b */ /* 0x000fe80000000200 */
[----:B------:R-:W0:Y:S01]  /*3960*/  LDGDEPBAR ;  /* 0x00000000000079af */ /* 0x000e220000000000 */
[-C--:B--2---:R-:W-:Y:S08]  /*3970*/  HMMA.16816.F32 R36, R4, R16.reuse, RZ ;  /* 0x000000100424723c */ /* 0x084ff000000018ff */
[----:B----4-:R-:W-:Y:S08]  /*3980*/  HMMA.16816.F32 R64, R8, R16, RZ ;  /* 0x000000100840723c */ /* 0x010ff000000018ff */
[-C--:B------:R-:W-:Y:S08]  /*3990*/  HMMA.16816.F32 R48, R4, R18.reuse, RZ ;  /* 0x000000120430723c */ /* 0x080ff000000018ff */
[----:B------:R-:W-:Y:S08]  /*39a0*/  HMMA.16816.F32 R84, R8, R18, RZ ;  /* 0x000000120854723c */ /* 0x000ff000000018ff */
[C---:B-----5:R-:W-:Y:S08]  /*39b0*/  HMMA.16816.F32 R16, R4.reuse, R28, RZ ;  /* 0x0000001c0410723c */ /* 0x060ff000000018ff */
[----:B------:R-:W-:Y:S01]  /*39c0*/  HMMA.16816.F32 R44, R4, R30, RZ ;  /* 0x0000001e042c723c */ /* 0x000fe200000018ff */
[----:B------:R-:W-:Y:S07]  /*39d0*/  LDSM.16.M88.4 R4, [R0+0x2000] ;  /* 0x002000000004783b */ /* 0x000fee0000000200 */
[C---:B---3--:R-:W-:Y:S01]  /*39e0*/  HMMA.16816.F32 R72, R12.reuse, R52, R36 ;  /* 0x000000340c48723c */ /* 0x048fe20000001824 */
[----:B------:R-:W2:Y:S07]  /*39f0*/  LDSM.16.M88.4 R36, [R2+0x8000] ;  /* 0x008000000224783b */ /* 0x000eae0000000200 */
[----:B-1----:R-:W-:Y:S01]  /*3a00*/  HMMA.16816.F32 R68, R12, R56, R16 ;  /* 0x000000380c44723c */ /* 0x002fe20000001810 */
[----:B------:R-:W1:Y:S07]  /*3a10*/  LDSM.16.M88.4 R16, [R0] ;  /* 0x000000000010783b */ /* 0x000e6e0000000200 */
[C---:B------:R-:W-:Y:S08]  /*3a20*/  HMMA.16816.F32 R80, R8.reuse, R28, RZ ;  /* 0x0000001c0850723c */ /* 0x040ff000000018ff */
[----:B------:R-:W-:Y:S01]  /*3a30*/  HMMA.16816.F32 R76, R8, R30, RZ ;  /* 0x0000001e084c723c */ /* 0x000fe200000018ff */
[----:B------:R-:W-:Y:S07]  /*3a40*/  LDSM.16.M88.4 R28, [R33] ;  /* 0x00000000211c783b */ /* 0x000fee0000000200 */
[C---:B------:R-:W-:Y:S01]  /*3a50*/  HMMA.16816.F32 R60, R12.reuse, R54, R48 ;  /* 0x000000360c3c723c */ /* 0x040fe20000001830 */
[----:B------:R-:W-:Y:S07]  /*3a60*/  LDSM.16.M88.4 R48, [R3+0x8800] ;  /* 0x008800000330783b */ /* 0x000fee0000000200 */
[----:B------:R-:W-:Y:S01]  /*3a70*/  HMMA.16816.F32 R8, R12, R58, R44 ;  /* 0x0000003a0c08723c */ /* 0x000fe2000000182c */
[----:B------:R-:W-:Y:S04]  /*3a80*/  LDSM.16.M88.4 R44, [R3+0x8000] ;  /* 0x00800000032c783b */ /* 0x000fe80000000200 */
[----:B------:R-:W3:Y:S03]  /*3a90*/  LDSM.16.M88.4 R12, [R33+0x2000] ;  /* 0x00200000210c783b */ /* 0x000ee60000000200 */
[C---:B------:R-:W-:Y:S08]  /*3aa0*/  HMMA.16816.F32 R64, R20.reuse, R52, R64 ;  /* 0x000000341440723c */ /* 0x040ff00000001840 */
[C---:B------:R-:W-:Y:S01]  /*3ab0*/  HMMA.16816.F32 R84, R20.reuse, R54, R84 ;  /* 0x000000361454723c */ /* 0x040fe20000001854 */
[----:B------:R-:W-:Y:S07]  /*3ac0*/  LDSM.16.M88.4 R52, [R25+UR5+0x9000] ;  /* 0x009000051934783b */ /* 0x000fee0008000200 */
[C---:B------:R-:W-:Y:S08]  /*3ad0*/  HMMA.16816.F32 R80, R20.reuse, R56, R80 ;  /* 0x000000381450723c */ /* 0x040ff00000001850 */
[----:B------:R-:W-:Y:S08]  /*3ae0*/  HMMA.16816.F32 R20, R20, R58, R76 ;  /* 0x0000003a1414723c */ /* 0x000ff0000000184c */
[C---:B--2---:R-:W-:Y:S08]  /*3af0*/  HMMA.16816.F32 R56, R4.reuse, R36, R72 ;  /* 0x000000240438723c */ /* 0x044ff00000001848 */
[C---:B------:R-:W-:Y:S08]  /*3b00*/  HMMA.16816.F32 R72, R4.reuse, R40, R68 ;  /* 0x000000280448723c */ /* 0x040ff00000001844 */
[C---:B------:R-:W-:Y:S08]  /*3b10*/  HMMA.16816.F32 R60, R4.reuse, R38, R60 ;  /* 0x00000026043c723c */ /* 0x040ff0000000183c */
[----:B------:R-:W-:Y:S01]  /*3b20*/  HMMA.16816.F32 R4, R4, R42, R8 ;  /* 0x0000002a0404723c */ /* 0x000fe20000001808 */
[----:B------:R-:W2:Y:S07]  /*3b30*/  LDSM.16.M88.4 R8, [R24+0x6000] ;  /* 0x006000001808783b */ /* 0x000eae0000000200 */
[C---:B-1----:R-:W-:Y:S01]  /*3b40*/  HMMA.16816.F32 R68, R16.reuse, R36, R64 ;  /* 0x000000241044723c */ /* 0x042fe20000001840 */
[----:B------:R-:W1:Y:S04]  /*3b50*/  LDSM.16.M88.4 R64, [R25+UR5+0x9800] ;  /* 0x009800051940783b */ /* 0x000e680008000200 */
[----:B------:R-:W4:Y:S03]  /*3b60*/  LDSM.16.M88.4 R24, [R24+0x4000] ;  /* 0x004000001818783b */ /* 0x000f260000000200 */
[C---:B------:R-:W-:Y:S08]  /*3b70*/  HMMA.16816.F32 R84, R16.reuse, R38, R84 ;  /* 0x000000261054723c */ /* 0x040ff00000001854 */
[C---:B------:R-:W-:Y:S01]  /*3b80*/  HMMA.16816.F32 R88, R16.reuse, R40, R80 ;  /* 0x000000281058723c */ /* 0x040fe20000001850 */
[----:B------:R-:W-:Y:S07]  /*3b90*/  LDSM.16.M88.4 R80, [R32+0x9800] ;  /* 0x009800002050783b */ /* 0x000fee0000000200 */
[----:B------:R-:W-:Y:S01]  /*3ba0*/  HMMA.16816.F32 R40, R16, R42, R20 ;  /* 0x0000002a1028723c */ /* 0x000fe20000001814 */
[----:B------:R-:W-:Y:S07]  /*3bb0*/  LDSM.16.M88.4 R20, [R34+0x4000] ;  /* 0x004000002214783b */ /* 0x000fee0000000200 */
[C---:B---3--:R-:W-:Y:S01]  /*3bc0*/  HMMA.16816.F32 R36, R12.reuse, R44, R56 ;  /* 0x0000002c0c24723c */ /* 0x048fe20000001838 */
[----:B------:R-:W-:Y:S07]  /*3bd0*/  LDSM.16.M88.4 R56, [R32+0x9000] ;  /* 0x009000002038783b */ /* 0x000fee0000000200 */
[C---:B------:R-:W-:Y:S08]  /*3be0*/  HMMA.16816.F32 R16, R12.reuse, R46, R60 ;  /* 0x0000002e0c10723c */ /* 0x040ff0000000183c */
[C---:B------:R-:W-:Y:S08]  /*3bf0*/  HMMA.16816.F32 R72, R12.reuse, R48, R72 ;  /* 0x000000300c48723c */ /* 0x040ff00000001848 */
[----:B------:R-:W-:Y:S01]  /*3c00*/  HMMA.16816.F32 R12, R12, R50, R4 ;  /* 0x000000320c0c723c */ /* 0x000fe20000001804 */
[----:B------:R-:W3:Y:S07]  /*3c10*/  LDSM.16.M88.4 R4, [R34+0x6000] ;  /* 0x006000002204783b */ /* 0x000eee0000000200 */
[C---:B------:R-:W-:Y:S08]  /*3c20*/  HMMA.16816.F32 R68, R28.reuse, R44, R68 ;  /* 0x0000002c1c44723c */ /* 0x040ff00000001844 */
[C---:B------:R-:W-:Y:S08]  /*3c30*/  HMMA.16816.F32 R84, R28.reuse, R46, R84 ;  /* 0x0000002e1c54723c */ /* 0x040ff00000001854 */
[C---:B------:R-:W-:Y:S08]  /*3c40*/  HMMA.16816.F32 R88, R28.reuse, R48, R88 ;  /* 0x000000301c58723c */ /* 0x040ff00000001858 */
[----:B------:R-:W-:Y:S01]  /*3c50*/  HMMA.16816.F32 R76, R28, R50, R40 ;  /* 0x000000321c4c723c */ /* 0x000fe20000001828 */
[----:B------:R-:W-:Y:S07]  /*3c60*/  LDSM.16.M88.4 R48, [R2+0x9800] ;  /* 0x009800000230783b */ /* 0x000fee0000000200 */
[C---:B--2---:R-:W-:Y:S01]  /*3c70*/  HMMA.16816.F32 R60, R8.reuse, R52, R36 ;  /* 0x00000034083c723c */ /* 0x044fe20000001824 */
[----:B------:R2:W-:Y:S07]  /*3c80*/  LDSM.16.M88.4 R36, [R2+0x9000] ;  /* 0x009000000224783b */ /* 0x0005ee0000000200 */
[C---:B------:R-:W-:Y:S01]  /*3c90*/  HMMA.16816.F32 R40, R8.reuse, R54, R16 ;  /* 0x000000360828723c */ /* 0x040fe20000001810 */
[----:B------:R-:W-:Y:S07]  /*3ca0*/  LDSM.16.M88.4 R16, [R0+0x4000] ;  /* 0x004000000010783b */ /* 0x000fee0000000200 */
[C---:B-1----:R-:W-:Y:S08]  /*3cb0*/  HMMA.16816.F32 R28, R8.reuse, R64, R72 ;  /* 0x00000040081c723c */ /* 0x042ff00000001848 */
[----:B------:R-:W-:Y:S01]  /*3cc0*/  HMMA.16816.F32 R8, R8, R66, R12 ;  /* 0x000000420808723c */ /* 0x000fe2000000180c */
[----:B------:R1:W5:Y:S01]  /*3cd0*/  LDSM.16.M88.4 R12, [R0+0x6000] ;  /* 0x00600000000c783b */ /* 0x0003620000000200 */
[----:B--2---:R-:W-:-:S05]  /*3ce0*/  IMAD.U32 R2, RZ, RZ, UR19 ;  /* 0x00000013ff027e24 */ /* 0x004fca000f8e00ff */
[----:B------:R-:W-:Y:S01]  /*3cf0*/  ISETP.GE.U32.AND P3, PT, R2, 0x21, PT ;  /* 0x000000210200780c */ /* 0x000fe20003f66070 */
[C---:B----4-:R-:W-:Y:S08]  /*3d00*/  HMMA.16816.F32 R44, R24.reuse, R52, R68 ;  /* 0x00000034182c723c */ /* 0x050ff00000001844 */
[C---:B------:R-:W-:Y:S08]  /*3d10*/  HMMA.16816.F32 R52, R24.reuse, R54, R84 ;  /* 0x000000361834723c */ /* 0x040ff00000001854 */
[----:B------:R-:W-:Y:S01]  /*3d20*/  HMMA.16816.F32 R84, R24, R64, R88 ;  /* 0x000000401854723c */ /* 0x000fe20000001858 */
[----:B-1----:R-:W-:-:S05]  /*3d30*/  IMAD.SHL.U32 R0, R223, 0x2, RZ ;  /* 0x00000002df007824 */ /* 0x002fca00078e00ff */
[----:B------:R-:W-:Y:S02]  /*3d40*/  LOP3.LUT R0, R0, 0x6, RZ, 0xc0, !PT ;  /* 0x0000000600007812 */ /* 0x000fe400078ec0ff */
[----:B------:R-:W-:Y:S01]  /*3d50*/  HMMA.16816.F32 R76, R24, R66, R76 ;  /* 0x00000042184c723c */ /* 0x000fe2000000184c */
[----:B------:R-:W-:Y:S02]  /*3d60*/  LDSM.16.M88.4 R24, [R3+0x9000] ;  /* 0x009000000318783b */ /* 0x000fe40000000200 */
[----:B------:R-:W-:-:S04]  /*3d70*/  IMAD R0, R92, 0x20, R0 ;  /* 0x000000205c007824 */ /* 0x000fc800078e0200 */
[----:B------:R-:W-:Y:S01]  /*3d80*/  VIADD R2, R0, 0x18 ;  /* 0x0000001800027836 */ /* 0x000fe20000000000 */
[----:B---3--:R-:W-:Y:S04]  /*3d90*/  HMMA.16816.F32 R68, R4, R58, R40 ;  /* 0x0000003a0444723c */ /* 0x008fe80000001828 */
[----:B------:R-:W-:-:S04]  /*3da0*/  ISETP.GE.AND P5, PT, R2, UR19, PT ;  /* 0x0000001302007c0c */ /* 0x000fc8000bfa6270 */
[C---:B------:R-:W-:Y:S08]  /*3db0*/  HMMA.16816.F32 R72, R4.reuse, R56, R60 ;  /* 0x000000380448723c */ /* 0x040ff0000000183c */
[C---:B------:R-:W-:Y:S01]  /*3dc0*/  HMMA.16816.F32 R64, R4.reuse, R80, R28 ;  /* 0x000000500440723c */ /* 0x040fe2000000181c */
[----:B------:R1:W-:Y:S07]  /*3dd0*/  LDSM.16.M88.4 R28, [R3+0x9800] ;  /* 0x00980000031c783b */ /* 0x0003ee0000000200 */
[----:B------:R-:W-:Y:S01]  /*3de0*/  HMMA.16816.F32 R40, R4, R82, R8 ;  /* 0x000000520428723c */ /* 0x000fe20000001808 */
[----:B------:R-:W2:Y:S04]  /*3df0*/  LDSM.16.M88.4 R4, [R33+0x6000] ;  /* 0x006000002104783b */ /* 0x000ea80000000200 */
[----:B------:R3:W4:Y:S01]  /*3e00*/  LDSM.16.M88.4 R8, [R33+0x4000] ;  /* 0x004000002108783b */ /* 0x0007220000000200 */
[----:B------:R-:W-:-:S04]  /*3e10*/  DEPBAR.LE SB0, 0x0 ;  /* 0x000080000000791a */ /* 0x000fc80000000000 */
[----:B------:R-:W-:Y:S01]  /*3e20*/  HMMA.16816.F32 R44, R20, R56, R44 ;  /* 0x00000038142c723c */ /* 0x000fe2000000182c */
[----:B-1----:R-:W-:-:S07]  /*3e30*/  VIADD R3, R0, 0x9 ;  /* 0x0000000900037836 */ /* 0x002fce0000000000 */
[----:B------:R-:W-:Y:S01]  /*3e40*/  HMMA.16816.F32 R52, R20, R58, R52 ;  /* 0x0000003a1434723c */ /* 0x000fe20000001834 */
[----:B------:R-:W-:Y:S01]  /*3e50*/  ISETP.GE.AND P2, PT, R3, UR19, PT ;  /* 0x0000001303007c0c */ /* 0x000fe2000bf46270 */
[----:B------:R-:W-:-:S06]  /*3e60*/  VIADD R3, R0, 0x11 ;  /* 0x0000001100037836 */ /* 0x000fcc0000000000 */
[----:B------:R-:W-:Y:S01]  /*3e70*/  HMMA.16816.F32 R60, R20, R80, R84 ;  /* 0x00000050143c723c */ /* 0x000fe20000001854 */
[----:B------:R-:W-:Y:S01]  /*3e80*/  BAR.SYNC.DEFER_BLOCKING 0x0 ;  /* 0x0000000000007b1d */ /* 0x000fe20000010000 */
[----:B------:R-:W-:-:S06]  /*3e90*/  ISETP.GE.AND P6, PT, R3, UR19, PT ;  /* 0x0000001303007c0c */ /* 0x000fcc000bfc6270 */
[----:B------:R-:W-:Y:S08]  /*3ea0*/  HMMA.16816.F32 R56, R20, R82, R76 ;  /* 0x000000521438723c */ /* 0x000ff0000000184c */
[C---:B-----5:R-:W-:Y:S08]  /*3eb0*/  HMMA.16816.F32 R72, R12.reuse, R36, R72 ;  /* 0x000000240c48723c */ /* 0x060ff00000001848 */
[C---:B------:R-:W-:Y:S08]  /*3ec0*/  HMMA.16816.F32 R68, R12.reuse, R38, R68 ;  /* 0x000000260c44723c */ /* 0x040ff00000001844 */
[C---:B------:R-:W-:Y:S08]  /*3ed0*/  HMMA.16816.F32 R64, R12.reuse, R48, R64 ;  /* 0x000000300c40723c */ /* 0x040ff00000001840 */
[----:B------:R-:W-:Y:S08]  /*3ee0*/  HMMA.16816.F32 R40, R12, R50, R40 ;  /* 0x000000320c28723c */ /* 0x000ff00000001828 */
[C---:B---3--:R-:W-:Y:S08]  /*3ef0*/  HMMA.16816.F32 R32, R16.reuse, R36, R44 ;  /* 0x000000241020723c */ /* 0x048ff0000000182c */
[C---:B------:R-:W-:Y:S08]  /*3f00*/  HMMA.16816.F32 R12, R16.reuse, R38, R52 ;  /* 0x00000026100c723c */ /* 0x040ff00000001834 */
[C---:B------:R-:W-:Y:S08]  /*3f10*/  HMMA.16816.F32 R20, R16.reuse, R48, R60 ;  /* 0x000000301014723c */ /* 0x040ff0000000183c */
[----:B------:R-:W-:Y:S08]  /*3f20*/  HMMA.16816.F32 R16, R16, R50, R56 ;  /* 0x000000321010723c */ /* 0x000ff00000001838 */
[C---:B--2---:R-:W-:Y:S08]  /*3f30*/  HMMA.16816.F32 R36, R4.reuse, R24, R72 ;  /* 0x000000180424723c */ /* 0x044ff00000001848 */
[C---:B------:R-:W-:Y:S08]  /*3f40*/  HMMA.16816.F32 R68, R4.reuse, R26, R68 ;  /* 0x0000001a0444723c */ /* 0x040ff00000001844 */
[C---:B------:R-:W-:Y:S08]  /*3f50*/  HMMA.16816.F32 R64, R4.reuse, R28, R64 ;  /* 0x0000001c0440723c */ /* 0x040ff00000001840 */
[----:B------:R-:W-:Y:S01]  /*3f60*/  HMMA.16816.F32 R40, R4, R30, R40 ;  /* 0x0000001e0428723c */ /* 0x000fe20000001828 */
[C---:B------:R-:W-:Y:S01]  /*3f70*/  VIADD R4, R0.reuse, 0x8 ;  /* 0x0000000800047836 */ /* 0x040fe20000000000 */
[----:B------:R-:W-:Y:S01]  /*3f80*/  P2R R7, PR, RZ, 0x4 ;  /* 0x00000004ff077803 */ /* 0x000fe20000000000 */
[----:B------:R-:W-:-:S03]  /*3f90*/  VIADD R5, R0, 0x1 ;  /* 0x0000000100057836 */ /* 0x000fc60000000000 */
[----:B------:R-:W-:Y:S01]  /*3fa0*/  ISETP.GE.AND P1, PT, R4, UR19, PT ;  /* 0x0000001304007c0c */ /* 0x000fe2000bf26270 */
[----:B------:R-:W-:Y:S01]  /*3fb0*/  VIADD R4, R0, 0x10 ;  /* 0x0000001000047836 */ /* 0x000fe20000000000 */
[----:B----4-:R-:W-:Y:S01]  /*3fc0*/  HMMA.16816.F32 R32, R8, R24, R32 ;  /* 0x000000180820723c */ /* 0x010fe20000001820 */
[----:B------:R-:W-:-:S07]  /*3fd0*/  ISETP.GE.AND P4, PT, R5, UR19, PT ;  /* 0x0000001305007c0c */ /* 0x000fce000bf86270 */
[----:B------:R-:W-:Y:S01]  /*3fe0*/  HMMA.16816.F32 R44, R8, R26, R12 ;  /* 0x0000001a082c723c */ /* 0x000fe2000000180c */
[----:B------:R-:W-:-:S07]  /*3ff0*/  P2R R12, PR, RZ, 0x10 ;  /* 0x00000010ff0c7803 */ /* 0x000fce0000000000 */
[C---:B------:R-:W-:Y:S08]  /*4000*/  HMMA.16816.F32 R76, R8.reuse, R28, R20 ;  /* 0x0000001c084c723c */ /* 0x040ff00000001814 */
[----:B------:R-:W-:Y:S01]  /*4010*/  HMMA.16816.F32 R60, R8, R30, R16 ;  /* 0x0000001e083c723c */ /* 0x000fe20000001810 */
[----:B------:R-:W-:Y:S02]  /*4020*/  P2R R9, PR, RZ, 0x2 ;  /* 0x00000002ff097803 */ /* 0x000fe40000000000 */
[C---:B------:R-:W-:Y:S01]  /*4030*/  ISETP.GE.AND P1, PT, R0.reuse, UR19, PT ;  /* 0x0000001300007c0c */ /* 0x040fe2000bf26270 */
[----:B------:R-:W-:-:S03]  /*4040*/  VIADD R0, R0, 0x19 ;  /* 0x0000001900007836 */ /* 0x000fc60000000000 */
[----:B------:R-:W-:Y:S02]  /*4050*/  P2R R8, PR, RZ, 0x2 ;  /* 0x00000002ff087803 */ /* 0x000fe40000000000 */
[----:B------:R-:W-:Y:S02]  /*4060*/  ISETP.GE.AND P1, PT, R4, UR19, PT ;  /* 0x0000001304007c0c */ /* 0x000fe4000bf26270 */
[----:B------:R-:W-:Y:S02]  /*4070*/  ISETP.GE.AND P4, PT, R0, UR19, PT ;  /* 0x0000001300007c0c */ /* 0x000fe4000bf86270 */
[----:B------:R-:W-:Y:S01]  /*4080*/  P2R R6, PR, RZ, 0x2 ;  /* 0x00000002ff067803 */ /* 0x000fe20000000000 */
[----:B------:R-:W-:Y:S10]  /*4090*/  @!P3 BRA `(.L_x_1695) ;  /* 0x000000000090b947 */ /* 0x000ff40003800000 */
[----:B------:R-:W-:-:S06]  /*40a0*/  ULEA.HI.SX32 UR4, UR18, 0xfffffffe, 0x1b ;  /* 0xfffffffe12047891 */ /* 0x000fcc000f8fdaff */
[----:B------:R-:W-:Y:S02]  /*40b0*/  IMAD.U32 R0, RZ, RZ, UR4 ;  /* 0x00000004ff007e24 */ /* 0x000fe4000f8e00ff */
[----:B------:R-:W-:Y:S02]  /*40c0*/  IMAD.U32 R2, RZ, RZ, UR4 ;  /* 0x00000004ff027e24 */ /* 0x000fe4000f8e00ff */
[----:B------:R-:W-:Y:S01]  /*40d0*/  IMAD R0, R0, UR7, RZ ;  /* 0x0000000700007c24 */ /* 0x000fe2000f8e02ff */
[----:B------:R-:W1:Y:S01]  /*40e0*/  LDCU UR4, c[0x0][0x440] ;  /* 0x00008800ff0477ac */ /* 0x000e620008000800 */
[----:B------:R-:W-:-:S04]  /*40f0*/  IMAD.WIDE.U32 R2, R2, UR8, RZ ;  /* 0x0000000802027c25 */ /* 0x000fc8000f8e00ff */
[----:B------:R-:W-:Y:S01]  /*4100*/  IMAD.IADD R0, R3, 0x1, R0 ;  /* 0x0000000103007824 */ /* 0x000fe200078e0200 */
[----:B------:R-:W-:-:S04]  /*4110*/  LEA R4, P1, R2, R231, 0x1 ;  /* 0x000000e702047211 */ /* 0x000fc800078208ff */
[C---:B------:R-:W-:Y:S02]  /*4120*/  LEA.HI.X R5, R2.reuse, R230, R0, 0x1, P1 ;  /* 0x000000e602057211 */ /* 0x040fe400008f0c00 */
[----:B------:R-:W-:-:S04]  /*4130*/  IADD3 R3, P1, PT, R2, UR12, RZ ;  /* 0x0000000c02037c10 */ /* 0x000fc8000ff3e0ff */
[----:B------:R-:W-:Y:S02]  /*4140*/  IADD3.X R0, PT, PT, R0, UR9, RZ, P1, !PT ;  /* 0x0000000900007c10 */ /* 0x000fe40008ffe4ff */
[C---:B------:R-:W-:Y:S02]  /*4150*/  LEA R2, P1, R3.reuse, R231, 0x1 ;  /* 0x000000e703027211 */ /* 0x040fe400078208ff */
        /* <DEDUP_REMOVED lines=24> */
.L_x_1695:
[----:B------:R-:W2:Y:S01]  /*42e0*/  LDCU UR4, c[0x0][0x3e0] ;  /* 0x00007c00ff0477ac */ /* 0x000ea20008000800 */
[----:B-1----:R-:W-:Y:S01]  /*42f0*/  LOP3.LUT R5, R223, 0x1f, RZ, 0xc0, !PT ;  /* 0x0000001fdf057812 */ /* 0x002fe200078ec0ff */
[----:B------:R-:W-:Y:S01]  /*4300*/  IMAD.MOV.U32 R17, RZ, RZ, 0x20 ;  /* 0x00000020ff117424 */ /* 0x000fe200078e00ff */
[----:B------:R-:W-:Y:S01]  /*4310*/  P2R R4, PR, RZ, 0x10 ;  /* 0x00000010ff047803 */ /* 0x000fe20000000000 */
[----:B------:R-:W-:Y:S01]  /*4320*/  UIADD3 UR25, UPT, UPT, UR23, -0x4498517b, URZ ;  /* 0xbb67ae8517197890 */ /* 0x000fe2000fffe0ff */
[----:B------:R-:W-:Y:S01]  /*4330*/  P2R R3, PR, RZ, 0x1 ;  /* 0x00000001ff037803 */ /* 0x000fe20000000000 */
[----:B------:R-:W-:Y:S01]  /*4340*/  UIADD3 UR24, UPT, UPT, UR22, -0x61c88647, URZ ;  /* 0x9e3779b916187890 */ /* 0x000fe2000fffe0ff */
[----:B------:R-:W-:Y:S01]  /*4350*/  ISETP.NE.AND P4, PT, R12, RZ, PT ;  /* 0x000000ff0c00720c */ /* 0x000fe20003f85270 */
[----:B------:R-:W-:Y:S01]  /*4360*/  UIADD3 UR15, UPT, UPT, UR22, 0x3c6ef372, URZ ;  /* 0x3c6ef372160f7890 */ /* 0x000fe2000fffe0ff */
[----:B------:R-:W-:Y:S01]  /*4370*/  ISETP.NE.AND P0, PT, R8, RZ, PT ;  /* 0x000000ff0800720c */ /* 0x000fe20003f05270 */
[----:B------:R-:W-:Y:S01]  /*4380*/  UIADD3 UR14, UPT, UPT, UR23, 0x76cf5d0a, URZ ;  /* 0x76cf5d0a170e7890 */ /* 0x000fe2000fffe0ff */
[----:B------:R-:W-:Y:S01]  /*4390*/  P2R R50, PR, RZ, 0x8 ;  /* 0x00000008ff327803 */ /* 0x000fe20000000000 */
[----:B------:R-:W-:Y:S01]  /*43a0*/  UIADD3 UR12, UPT, UPT, UR23, 0x32370b8f, URZ ;  /* 0x32370b8f170c7890 */ /* 0x000fe2000fffe0ff */
[----:B------:R-:W-:Y:S01]  /*43b0*/  ISETP.NE.AND P3, PT, R7, RZ, PT ;  /* 0x000000ff0700720c */ /* 0x000fe20003f65270 */
[----:B------:R-:W-:Y:S01]  /*43c0*/  UIADD3 UR13, UPT, UPT, UR22, -0x255992d5, URZ ;  /* 0xdaa66d2b160d7890 */ /* 0x000fe2000fffe0ff */
[----:B------:R-:W-:Y:S01]  /*43d0*/  FSEL R7, R36, -INF , !P0 ;  /* 0xff80000024077808 */ /* 0x000fe20004000000 */
[----:B------:R-:W-:Y:S01]  /*43e0*/  UIADD3 UR11, UPT, UPT, UR22, 0x78dde6e4, URZ ;  /* 0x78dde6e4160b7890 */ /* 0x000fe2000fffe0ff */
[----:B------:R-:W-:Y:S01]  /*43f0*/  FSEL R11, R69, -INF , !P3 ;  /* 0xff800000450b7808 */ /* 0x000fe20005800000 */
[----:B--2---:R-:W-:Y:S01]  /*4400*/  IMAD R0, R97, UR4, R98 ;  /* 0x0000000461007c24 */ /* 0x004fe2000f8e0262 */
[----:B------:R-:W-:Y:S01]  /*4410*/  FSEL R13, R39, -INF , !P4 ;  /* 0xff800000270d7808 */ /* 0x000fe20006000000 */
[----:B------:R-:W1:Y:S01]  /*4420*/  LDCU UR4, c[0x0][0x45c] ;  /* 0x00008b80ff0477ac */ /* 0x000e620008000800 */
[----:B------:R-:W-:Y:S01]  /*4430*/  FSEL R39, R35, -INF , !P4 ;  /* 0xff80000023277808 */ /* 0x000fe20006000000 */
[----:B------:R-:W-:Y:S01]  /*4440*/  IMAD.SHL.U32 R0, R0, 0x20, RZ ;  /* 0x0000002000007824 */ /* 0x000fe200078e00ff */
[----:B------:R-:W-:Y:S01]  /*4450*/  FSEL R33, R33, -INF , !P4 ;  /* 0xff80000021217808 */ /* 0x000fe20006000000 */
[----:B------:R-:W-:Y:S01]  /*4460*/  UIADD3 UR8, UPT, UPT, UR23, -0x56f99767, URZ ;  /* 0xa906689917087890 */ /* 0x000fe2000fffe0ff */
[----:B------:R-:W-:Y:S01]  /*4470*/  FSEL R26, R65, -INF , !P6 ;  /* 0xff800000411a7808 */ /* 0x000fe20007000000 */
[----:B------:R-:W-:Y:S01]  /*4480*/  UIADD3 UR10, UPT, UPT, UR23, -0x126145ec, URZ ;  /* 0xed9eba14170a7890 */ /* 0x000fe2000fffe0ff */
[----:B------:R-:W-:Y:S01]  /*4490*/  SHF.R.S32.HI R2, RZ, 0x1f, R0 ;  /* 0x0000001fff027819 */ /* 0x000fe20000011400 */
[----:B------:R-:W2:Y:S01]  /*44a0*/  LDCU UR19, c[0x0][0x4f8] ;  /* 0x00009f00ff1377ac */ /* 0x000ea20008000800 */
[----:B------:R-:W-:-:S02]  /*44b0*/  IADD3 R5, P2, P1, R0, R93, R5 ;  /* 0x0000005d00057210 */ /* 0x000fc4000795e005 */
[----:B------:R-:W-:Y:S01]  /*44c0*/  FSEL R29, R40, -INF , !P5 ;  /* 0xff800000281d7808 */ /* 0x000fe20006800000 */
[----:B------:R-:W-:Y:S01]  /*44d0*/  UIADD3 UR7, UPT, UPT, UR22, -0x4ab325aa, URZ ;  /* 0xb54cda5616077890 */ /* 0x000fe2000fffe0ff */
[----:B------:R-:W-:Y:S01]  /*44e0*/  IADD3.X R48, PT, PT, R2, R94, RZ, P2, P1 ;  /* 0x0000005e02307210 */ /* 0x000fe200017e24ff */
[----:B------:R-:W-:Y:S01]  /*44f0*/  IMAD.WIDE.U32 R240, R5, -0x2daee0ad, RZ ;  /* 0xd2511f5305f07825 */ /* 0x000fe200078e00ff */
[----:B------:R-:W-:Y:S01]  /*4500*/  ISETP.NE.AND P1, PT, R9, RZ, PT ;  /* 0x000000ff0900720c */ /* 0x000fe20003f25270 */
[----:B------:R-:W-:Y:S01]  /*4510*/  UIADD3 UR9, UPT, UPT, UR22, 0x1715609d, URZ ;  /* 0x1715609d16097890 */ /* 0x000fe2000fffe0ff */
[----:B------:R-:W-:Y:S01]  /*4520*/  ISETP.NE.AND P2, PT, R6, RZ, PT ;  /* 0x000000ff0600720c */ /* 0x000fe20003f45270 */
[----:B------:R-:W-:Y:S01]  /*4530*/  UIADD3 UR6, UPT, UPT, UR23, 0x646e171e, URZ ;  /* 0x646e171e17067890 */ /* 0x000fe2000fffe0ff */
[----:B------:R-:W-:Y:S02]  /*4540*/  FSEL R9, R37, -INF , !P4 ;  /* 0xff80000025097808 */ /* 0x000fe40006000000 */
[----:B------:R-:W-:-:S02]  /*4550*/  FSEL R10, R68, -INF , !P1 ;  /* 0xff800000440a7808 */ /* 0x000fc40004800000 */
[----:B------:R-:W-:Y:S02]  /*4560*/  FSEL R25, R64, -INF , !P2 ;  /* 0xff80000040197808 */ /* 0x000fe40005000000 */
[----:B------:R-:W-:Y:S01]  /*4570*/  FMNMX3.FTZ R0, R7, R9, R10, !PT ;  /* 0x0000000907007276 */ /* 0x000fe2000781000a */
[----:B--2---:R-:W-:Y:S01]  /*4580*/  ULOP3.LUT UR19, UR19, 0xff, URZ, 0xc0, !UPT ;  /* 0x000000ff13137892 */ /* 0x004fe2000f8ec0ff */
[----:B------:R-:W-:Y:S02]  /*4590*/  ISETP.NE.AND P4, PT, R4, RZ, PT ;  /* 0x000000ff0400720c */ /* 0x000fe40003f85270 */
[----:B------:R-:W-:Y:S02]  /*45a0*/  FMNMX3.FTZ R0, R0, R11, R25, !PT ;  /* 0x0000000b00007276 */ /* 0x000fe40007810019 */
[----:B------:R-:W-:Y:S02]  /*45b0*/  FSEL R27, R41, -INF , !P4 ;  /* 0xff800000291b7808 */ /* 0x000fe40006000000 */
[----:B------:R-:W-:-:S02]  /*45c0*/  FMNMX3.FTZ R0, R0, R26, R29, !PT ;  /* 0x0000001a00007276 */ /* 0x000fc4000781001d */
[----:B------:R-:W-:Y:S02]  /*45d0*/  FSEL R12, R38, -INF , !P0 ;  /* 0xff800000260c7808 */ /* 0x000fe40004000000 */
[----:B------:R-:W-:Y:S02]  /*45e0*/  FMNMX.FTZ R0, R27, R0, !PT ;  /* 0x000000001b007209 */ /* 0x000fe40007810000 */
[----:B------:R-:W-:Y:S02]  /*45f0*/  FSEL R14, R70, -INF , !P1 ;  /* 0xff800000460e7808 */ /* 0x000fe40004800000 */
[----:B------:R-:W-:Y:S01]  /*4600*/  FSEL R16, R71, -INF , !P3 ;  /* 0xff80000047107808 */ /* 0x000fe20005800000 */
[----:B------:R-:W2:Y:S01]  /*4610*/  SHFL.BFLY PT, R2, R0, 0x2, 0x1f ;  /* 0x0c401f0000027f89 */ /* 0x000ea200000e0000 */
[----:B------:R-:W-:Y:S02]  /*4620*/  FSEL R22, R66, -INF , !P2 ;  /* 0xff80000042167808 */ /* 0x000fe40005000000 */
[----:B------:R-:W-:-:S02]  /*4630*/  FSEL R23, R67, -INF , !P6 ;  /* 0xff80000043177808 */ /* 0x000fc40007000000 */
[----:B------:R-:W-:Y:S02]  /*4640*/  FSEL R24, R42, -INF , !P5 ;  /* 0xff8000002a187808 */ /* 0x000fe40006800000 */
[----:B------:R-:W-:Y:S02]  /*4650*/  FSEL R28, R43, -INF , !P4 ;  /* 0xff8000002b1c7808 */ /* 0x000fe40006000000 */
[----:B------:R-:W-:Y:S02]  /*4660*/  FSEL R52, R34, -INF , !P0 ;  /* 0xff80000022347808 */ /* 0x000fe40004000000 */
[----:B------:R-:W-:Y:S02]  /*4670*/  FSEL R38, R46, -INF , !P1 ;  /* 0xff8000002e267808 */ /* 0x000fe40004800000 */
[----:B------:R-:W-:Y:S02]  /*4680*/  FSEL R34, R44, -INF , !P1 ;  /* 0xff8000002c227808 */ /* 0x000fe40004800000 */
[----:B------:R-:W-:-:S02]  /*4690*/  SHF.R.U32.HI R31, RZ, 0x5, R223 ;  /* 0x00000005ff1f7819 */ /* 0x000fc400000116df */
[----:B------:R-:W-:Y:S02]  /*46a0*/  LOP3.LUT R4, R95, UR23, R241, 0x96, !PT ;  /* 0x000000175f047c12 */ /* 0x000fe4000f8e96f1 */
[----:B------:R-:W-:Y:S02]  /*46b0*/  FSEL R32, R32, -INF , !P0 ;  /* 0xff80000020207808 */ /* 0x000fe40004000000 */
[----:B------:R-:W-:Y:S01]  /*46c0*/  LOP3.LUT P0, RZ, R223, 0x2, RZ, 0xc0, !PT ;  /* 0x00000002dfff7812 */ /* 0x000fe2000780c0ff */
[----:B------:R-:W-:Y:S01]  /*46d0*/  IMAD.WIDE.U32 R54, R4, -0x326172a9, RZ ;  /* 0xcd9e8d5704367825 */ /* 0x000fe200078e00ff */
[----:B------:R-:W-:Y:S02]  /*46e0*/  FSEL R30, R45, -INF , !P3 ;  /* 0xff8000002d1e7808 */ /* 0x000fe40005800000 */
[----:B--2---:R-:W-:Y:S02]  /*46f0*/  FMNMX.FTZ R0, R0, R2, !PT ;  /* 0x0000000200007209 */ /* 0x004fe40007810000 */
[----:B------:R-:W-:-:S02]  /*4700*/  SEL R17, R17, 0xffffffe0, !P0 ;  /* 0xffffffe011117807 */ /* 0x000fc40004000000 */
[----:B------:R-:W-:Y:S01]  /*4710*/  ISETP.NE.AND P0, PT, R3, RZ, PT ;  /* 0x000000ff0300720c */ /* 0x000fe20003f05270 */
[----:B------:R-:W2:Y:S01]  /*4720*/  SHFL.BFLY PT, R2, R0, 0x1, 0x1f ;  /* 0x0c201f0000027f89 */ /* 0x000ea200000e0000 */
[----:B------:R-:W-:Y:S02]  /*4730*/  FSEL R35, R76, -INF , !P2 ;  /* 0xff8000004c237808 */ /* 0x000fe40005000000 */
[----:B------:R-:W-:Y:S02]  /*4740*/  FSEL R49, R77, -INF , !P6 ;  /* 0xff8000004d317808 */ /* 0x000fe40007000000 */
[----:B------:R-:W-:Y:S02]  /*4750*/  FSEL R51, R60, -INF , !P5 ;  /* 0xff8000003c337808 */ /* 0x000fe40006800000 */
[----:B------:R-:W-:Y:S02]  /*4760*/  FSEL R64, R61, -INF , !P4 ;  /* 0xff8000003d407808 */ /* 0x000fe40006000000 */
[----:B------:R-:W-:-:S02]  /*4770*/  FSEL R65, R62, -INF , !P5 ;  /* 0xff8000003e417808 */ /* 0x000fc40006800000 */
[----:B------:R-:W-:Y:S02]  /*4780*/  FSEL R66, R63, -INF , !P4 ;  /* 0xff8000003f427808 */ /* 0x000fe40006000000 */
[----:B--2---:R-:W-:Y:S02]  /*4790*/  FMNMX.FTZ R134, R0, R2, !PT ;  /* 0x0000000200867209 */ /* 0x004fe40007810000 */
[----:B------:R-:W-:Y:S02]  /*47a0*/  FMNMX3.FTZ R2, R12, R13, R14, !PT ;  /* 0x0000000d0c027276 */ /* 0x000fe4000781000e */
[C---:B------:R-:W-:Y:S01]  /*47b0*/  FSETP.NEU.FTZ.AND P1, PT, R134.reuse, -INF , PT ;  /* 0xff8000008600780b */ /* 0x040fe20003f3d000 */
[----:B-1----:R-:W-:Y:S01]  /*47c0*/  FMUL.FTZ R0, R134, UR4 ;  /* 0x0000000486007c20 */ /* 0x002fe20008410000 */
[----:B------:R-:W-:-:S04]  /*47d0*/  FMNMX3.FTZ R2, R2, R16, R22, !PT ;  /* 0x0000001002027276 */ /* 0x000fc80007810016 */
[----:B------:R-:W-:Y:S02]  /*47e0*/  FMNMX3.FTZ R2, R2, R23, R24, !PT ;  /* 0x0000001702027276 */ /* 0x000fe40007810018 */
[----:B------:R-:W-:Y:S02]  /*47f0*/  FSEL R8, R0, RZ, P1 ;  /* 0x000000ff00087208 */ /* 0x000fe40000800000 */
[----:B------:R-:W-:-:S03]  /*4800*/  FMNMX.FTZ R2, R28, R2, !PT ;  /* 0x000000021c027209 */ /* 0x000fc60007810000 */
[--C-:B------:R-:W-:Y:S01]  /*4810*/  FFMA.FTZ R7, R7, UR4, -R8.reuse ;  /* 0x0000000407077c23 */ /* 0x100fe20008010808 */
[----:B------:R-:W-:Y:S01]  /*4820*/  FFMA.FTZ R9, R9, UR4, -R8 ;  /* 0x0000000409097c23 */ /* 0x000fe20008010808 */
[----:B------:R-:W1:Y:S02]  /*4830*/  SHFL.BFLY PT, R0, R2, 0x2, 0x1f ;  /* 0x0c401f0002007f89 */ /* 0x000e6400000e0000 */
[----:B------:R-:W-:Y:S08]  /*4840*/  MUFU.EX2 R239, R7 ;  /* 0x0000000700ef7308 */ /* 0x000ff00000000800 */
[----:B------:R2:W-:Y:S01]  /*4850*/  MUFU.EX2 R238, R9 ;  /* 0x0000000900ee7308 */ /* 0x0005e20000000800 */
[----:B-1----:R-:W-:Y:S01]  /*4860*/  FMNMX.FTZ R2, R2, R0, !PT ;  /* 0x0000000002027209 */ /* 0x002fe20007810000 */
[----:B--2---:R-:W-:-:S04]  /*4870*/  IMAD.SHL.U32 R9, R222, 0x200, RZ ;  /* 0x00000200de097824 */ /* 0x004fc800078e00ff */
[----:B------:R-:W1:Y:S02]  /*4880*/  SHFL.BFLY PT, R0, R2, 0x1, 0x1f ;  /* 0x0c201f0002007f89 */ /* 0x000e6400000e0000 */
[----:B-1----:R-:W-:Y:S01]  /*4890*/  FMNMX.FTZ R2, R2, R0, !PT ;  /* 0x0000000002027209 */ /* 0x002fe20007810000 */
[----:B------:R-:W-:-:S03]  /*48a0*/  IMAD.U32 R0, RZ, RZ, UR17 ;  /* 0x00000011ff007e24 */ /* 0x000fc6000f8e00ff */
[----:B------:R-:W-:Y:S01]  /*48b0*/  FSETP.NEU.FTZ.AND P1, PT, R2, -INF , PT ;  /* 0xff8000000200780b */ /* 0x000fe20003f3d000 */
[----:B------:R-:W-:Y:S02]  /*48c0*/  IMAD R31, R0, 0x8, R31 ;  /* 0x00000008001f7824 */ /* 0x000fe400078e021f */
[----:B------:R-:W-:Y:S02]  /*48d0*/  FMUL.FTZ R3, R2, UR4 ;  /* 0x0000000402037c20 */ /* 0x000fe40008410000 */
[----:B------:R-:W-:-:S03]  /*48e0*/  VIADD R0, R31, 0x4 ;  /* 0x000000041f007836 */ /* 0x000fc60000000000 */
[----:B------:R-:W-:Y:S01]  /*48f0*/  FSEL R3, R3, RZ, P1 ;  /* 0x000000ff03037208 */ /* 0x000fe20000800000 */
[----:B------:R-:W-:-:S05]  /*4900*/  IMAD.WIDE.U32 R132, R0, -0x326172a9, RZ ;  /* 0xcd9e8d5700847825 */ /* 0x000fca00078e00ff */
[----:B------:R-:W-:-:S05]  /*4910*/  LOP3.LUT R0, R48, UR22, R133, 0x96, !PT ;  /* 0x0000001630007c12 */ /* 0x000fca000f8e9685 */
[----:B------:R-:W-:-:S05]  /*4920*/  IMAD.WIDE.U32 R18, R0, -0x2daee0ad, RZ ;  /* 0xd2511f5300127825 */ /* 0x000fca00078e00ff */
[----:B------:R-:W-:Y:S01]  /*4930*/  LOP3.LUT R0, R240, UR25, R19, 0x96, !PT ;  /* 0x00000019f0007c12 */ /* 0x000fe2000f8e9613 */
[----:B------:R1:W-:Y:S04]  /*4940*/  STL.64 [R1+0x10], R18 ;  /* 0x0000101201007387 */ /* 0x0003e80000100a00 */
        /* <DEDUP_REMOVED lines=8> */
[----:B------:R-:W-:-:S05]  /*49d0*/  IMAD.WIDE.U32 R4, R5, -0x326172a9, RZ ;  /* 0xcd9e8d5705047825 */ /* 0x000fca00078e00ff */
[----:B------:R-:W-:Y:S01]  /*49e0*/  LOP3.LUT R7, R248, UR13, R5, 0x96, !PT ;  /* 0x0000000df8077c12 */ /* 0x000fe2000f8e9605 */
[----:B-1----:R-:W-:-:S04]  /*49f0*/  IMAD.WIDE.U32 R18, R0, -0x326172a9, RZ ;  /* 0xcd9e8d5700127825 */ /* 0x002fc800078e00ff */
[----:B------:R-:W-:Y:S01]  /*4a00*/  FFMA.FTZ R0, R10, UR4, -R8 ;  /* 0x000000040a007c23 */ /* 0x000fe20008010808 */
[----:B------:R-:W-:-:S03]  /*4a10*/  LOP3.LUT R5, R4, UR11, R19, 0x96, !PT ;  /* 0x0000000b04057c12 */ /* 0x000fc6000f8e9613 */
[----:B------:R1:W-:Y:S01]  /*4a20*/  MUFU.EX2 R219, R0 ;  /* 0x0000000000db7308 */ /* 0x0003e20000000800 */
[----:B------:R-:W-:Y:S01]  /*4a30*/  FFMA.FTZ R4, R11, UR4, -R8 ;  /* 0x000000040b047c23 */ /* 0x000fe20008010808 */
[----:B------:R-:W-:-:S04]  /*4a40*/  IMAD.WIDE.U32 R10, R7, -0x2daee0ad, RZ ;  /* 0xd2511f53070a7825 */ /* 0x000fc800078e00ff */
[----:B------:R-:W-:Y:S01]  /*4a50*/  IMAD.WIDE.U32 R36, R5, -0x2daee0ad, RZ ;  /* 0xd2511f5305247825 */ /* 0x000fe200078e00ff */
[----:B------:R-:W-:Y:S01]  /*4a60*/  LOP3.LUT R6, R6, UR10, R11, 0x96, !PT ;  /* 0x0000000a06067c12 */ /* 0x000fe2000f8e960b */
[----:B------:R2:W3:Y:S01]  /*4a70*/  MUFU.EX2 R224, R4 ;  /* 0x0000000400e07308 */ /* 0x0004e20000000800 */
[----:B-1----:R-:W-:Y:S01]  /*4a80*/  LOP3.LUT R0, R96, 0x200, R9, 0xf8, !PT ;  /* 0x0000020060007812 */ /* 0x002fe200078ef809 */
[----:B------:R-:W-:-:S03]  /*4a90*/  FFMA.FTZ R9, R13, UR4, -R3 ;  /* 0x000000040d097c23 */ /* 0x000fc60008010803 */
[----:B------:R-:W-:-:S03]  /*4aa0*/  LEA R216, R0, UR5, 0x1 ;  /* 0x0000000500d87c11 */ /* 0x000fc6000f8e08ff */
[----:B------:R-:W-:Y:S01]  /*4ab0*/  MUFU.EX2 R228, R9 ;  /* 0x0000000900e47308 */ /* 0x000fe20000000800 */
[----:B------:R-:W-:Y:S01]  /*4ac0*/  LOP3.LUT R0, R10, UR8, R37, 0x96, !PT ;  /* 0x000000080a007c12 */ /* 0x000fe2000f8e9625 */
[----:B--2---:R-:W-:Y:S01]  /*4ad0*/  FFMA.FTZ R4, R12, UR4, -R3 ;  /* 0x000000040c047c23 */ /* 0x004fe20008010803 */
[----:B------:R-:W-:Y:S01]  /*4ae0*/  VIADD R7, R216, 0xa000 ;  /* 0x0000a000d8077836 */ /* 0x000fe20000000000 */
[----:B------:R-:W1:Y:S01]  /*4af0*/  LDSM.16.MT88.4 R84, [R216+0xa000] ;  /* 0x00a00000d854783b */ /* 0x000e620000004200 */
[----:B------:R-:W-:-:S04]  /*4b00*/  IMAD.WIDE.U32 R12, R6, -0x326172a9, RZ ;  /* 0xcd9e8d57060c7825 */ /* 0x000fc800078e00ff */
[--C-:B------:R-:W-:Y:S01]  /*4b10*/  FFMA.FTZ R6, R14, UR4, -R3.reuse ;  /* 0x000000040e067c23 */ /* 0x100fe20008010803 */
[----:B------:R2:W-:Y:S01]  /*4b20*/  MUFU.EX2 R237, R4 ;  /* 0x0000000400ed7308 */ /* 0x0005e20000000800 */
[----:B------:R-:W-:Y:S01]  /*4b30*/  FFMA.FTZ R14, R24, UR4, -R3 ;  /* 0x00000004180e7c23 */ /* 0x000fe20008010803 */
[C---:B------:R-:W-:Y:S01]  /*4b40*/  VIADD R15, R216.reuse, 0xa040 ;  /* 0x0000a040d80f7836 */ /* 0x040fe20000000000 */
[----:B------:R-:W-:Y:S01]  /*4b50*/  LDSM.16.MT88.4 R100, [R216+0xb000] ;  /* 0x00b00000d864783b */ /* 0x000fe20000004200 */
[----:B------:R-:W-:Y:S02]  /*4b60*/  @P0 VIADD R15, R7, 0xffffffc0 ;  /* 0xffffffc0070f0836 */ /* 0x000fe40000000000 */
[----:B------:R-:W-:Y:S01]  /*4b70*/  IMAD.IADD R20, R216, 0x1, R17 ;  /* 0x00000001d8147824 */ /* 0x000fe200078e0211 */
[----:B------:R-:W-:Y:S01]  /*4b80*/  LDSM.16.MT88.4 R192, [R216+0xa800] ;  /* 0x00a80000d8c0783b */ /* 0x000fe20000004200 */
[----:B------:R4:W-:Y:S01]  /*4b90*/  MUFU.EX2 R215, R6 ;  /* 0x0000000600d77308 */ /* 0x0009e20000000800 */
[----:B------:R-:W-:-:S02]  /*4ba0*/  IMAD.IADD R21, R17, 0x1, R15 ;  /* 0x0000000111157824 */ /* 0x000fc400078e020f */
[----:B------:R-:W5:Y:S04]  /*4bb0*/  LDSM.16.MT88.4 R80, [R20+0xa000] ;  /* 0x00a000001450783b */ /* 0x000f680000004200 */
[----:B------:R-:W5:Y:S01]  /*4bc0*/  LDSM.16.MT88.4 R68, [R15] ;  /* 0x000000000f44783b */ /* 0x000f620000004200 */
[----:B------:R-:W-:Y:S01]  /*4bd0*/  MUFU.EX2 R235, R14 ;  /* 0x0000000e00eb7308 */ /* 0x000fe20000000800 */
[----:B--2---:R-:W-:Y:S02]  /*4be0*/  IMAD.WIDE.U32 R4, R0, -0x326172a9, RZ ;  /* 0xcd9e8d5700047825 */ /* 0x004fe400078e00ff */
[----:B------:R-:W-:Y:S02]  /*4bf0*/  LDSM.16.MT88.4 R96, [R21] ;  /* 0x000000001560783b */ /* 0x000fe40000004200 */
[----:B------:R-:W-:Y:S01]  /*4c00*/  IMAD.MOV.U32 R7, RZ, RZ, R4 ;  /* 0x000000ffff077224 */ /* 0x000fe200078e0004 */
[----:B------:R-:W-:Y:S01]  /*4c10*/  LOP3.LUT R0, R12, UR7, R5, 0x96, !PT ;  /* 0x000000070c007c12 */ /* 0x000fe2000f8e9605 */
[----:B------:R-:W-:Y:S01]  /*4c20*/  LDSM.16.MT88.4 R112, [R20+0xb000] ;  /* 0x00b000001470783b */ /* 0x000fe20000004200 */
[----:B------:R-:W-:-:S02]  /*4c30*/  PRMT R9, R4, 0x7773, RZ ;  /* 0x0000777304097816 */ /* 0x000fc400000000ff */
[C---:B------:R-:W-:Y:S01]  /*4c40*/  PRMT R5, R4.reuse, 0x7772, RZ ;  /* 0x0000777204057816 */ /* 0x040fe200000000ff */
[----:B------:R-:W-:Y:S01]  /*4c50*/  LDSM.16.MT88.4 R164, [R15+0x1000] ;  /* 0x001000000fa4783b */ /* 0x000fe20000004200 */
[----:B------:R-:W-:Y:S02]  /*4c60*/  PRMT R10, R4, 0x7771, RZ ;  /* 0x00007771040a7816 */ /* 0x000fe400000000ff */
[----:B------:R-:W-:Y:S01]  /*4c70*/  LOP3.LUT R4, R7, 0xff, RZ, 0xc0, !PT ;  /* 0x000000ff07047812 */ /* 0x000fe200078ec0ff */
[----:B------:R-:W-:Y:S01]  /*4c80*/  LDSM.16.MT88.4 R208, [R21+0x1000] ;  /* 0x0010000015d0783b */ /* 0x000fe20000004200 */
[----:B------:R-:W-:Y:S01]  /*4c90*/  PRMT R9, R5, 0x5410, R9 ;  /* 0x0000541005097816 */ /* 0x000fe20000000009 */
[--C-:B------:R-:W-:Y:S01]  /*4ca0*/  FFMA.FTZ R5, R16, UR4, -R3.reuse ;  /* 0x0000000410057c23 */ /* 0x100fe20008010803 */
[----:B------:R-:W-:Y:S01]  /*4cb0*/  PRMT R12, R4, 0x5410, R10 ;  /* 0x00005410040c7816 */ /* 0x000fe2000000000a */
[----:B------:R-:W-:Y:S01]  /*4cc0*/  FFMA.FTZ R16, R28, UR4, -R3 ;  /* 0x000000041c107c23 */ /* 0x000fe20008010803 */
[C---:B------:R-:W-:Y:S01]  /*4cd0*/  LOP3.LUT R4, R0.reuse, 0xffff, RZ, 0xc0, !PT ;  /* 0x0000ffff00047812 */ /* 0x040fe200078ec0ff */
[----:B------:R2:W1:Y:S01]  /*4ce0*/  MUFU.EX2 R217, R5 ;  /* 0x0000000500d97308 */ /* 0x0004620000000800 */
[----:B------:R-:W-:Y:S01]  /*4cf0*/  LOP3.LUT R7, R0, 0xff, RZ, 0xc0, !PT ;  /* 0x000000ff00077812 */ /* 0x000fe200078ec0ff */
[----:B------:R-:W-:Y:S01]  /*4d00*/  LDSM.16.MT88.4 R204, [R15+0x800] ;  /* 0x000800000fcc783b */ /* 0x000fe20000004200 */
[----:B----4-:R-:W-:-:S03]  /*4d10*/  SHF.R.U32.HI R6, RZ, 0x8, R4 ;  /* 0x00000008ff067819 */ /* 0x010fc60000011604 */
[----:B------:R-:W-:Y:S02]  /*4d20*/  LDSM.16.MT88.4 R184, [R15+0x1800] ;  /* 0x001800000fb8783b */ /* 0x000fe40000004200 */
[----:B------:R-:W-:Y:S02]  /*4d30*/  MUFU.EX2 R138, R16 ;  /* 0x00000010008a7308 */ /* 0x000fe40000000800 */
[----:B------:R-:W-:Y:S04]  /*4d40*/  LDSM.16.MT88.4 R188, [R21+0x800] ;  /* 0x0008000015bc783b */ /* 0x000fe80000004200 */
[----:B------:R-:W-:Y:S01]  /*4d50*/  LDSM.16.MT88.4 R176, [R21+0x1800] ;  /* 0x0018000015b0783b */ /* 0x000fe20000004200 */
[----:B--2---:R-:W-:-:S03]  /*4d60*/  PRMT R5, R0, 0x7632, R5 ;  /* 0x0000763200057816 */ /* 0x004fc60000000005 */
[----:B------:R-:W-:Y:S01]  /*4d70*/  LDSM.16.MT88.4 R200, [R20+0xa800] ;  /* 0x00a8000014c8783b */ /* 0x000fe20000004200 */
[----:B------:R-:W-:Y:S02]  /*4d80*/  SHF.R.U32.HI R0, RZ, 0x18, R0 ;  /* 0x00000018ff007819 */ /* 0x000fe40000011600 */
[----:B------:R-:W-:Y:S01]  /*4d90*/  LOP3.LUT R4, R5, 0xff, RZ, 0xc0, !PT ;  /* 0x000000ff05047812 */ /* 0x000fe200078ec0ff */
[----:B------:R-:W-:Y:S01]  /*4da0*/  LDSM.16.MT88.4 R196, [R216+0xb800] ;  /* 0x00b80000d8c4783b */ /* 0x000fe20000004200 */
[----:B------:R-:W-:Y:S01]  /*4db0*/  PRMT R5, R7, 0x5410, R6 ;  /* 0x0000541007057816 */ /* 0x000fe20000000006 */
[----:B------:R-:W-:Y:S01]  /*4dc0*/  IMAD.U32 R6, RZ, RZ, UR19 ;  /* 0x00000013ff067e24 */ /* 0x000fe2000f8e00ff */
[----:B------:R-:W-:Y:S01]  /*4dd0*/  PRMT R11, R4, 0x5410, R0 ;  /* 0x00005410040b7816 */ /* 0x000fe20000000000 */
[----:B------:R-:W-:Y:S01]  /*4de0*/  LDSM.16.MT88.4 R180, [R20+0xb800] ;  /* 0x00b8000014b4783b */ /* 0x000fe20000004200 */
[----:B------:R-:W-:Y:S02]  /*4df0*/  LOP3.LUT R7, R9, 0xff00ff, RZ, 0xc0, !PT ;  /* 0x00ff00ff09077812 */ /* 0x000fe400078ec0ff */
[----:B------:R-:W-:-:S02]  /*4e00*/  LEA R10, R6, UR19, 0x10 ;  /* 0x00000013060a7c11 */ /* 0x000fc4000f8e80ff */
[----:B---3--:R-:W-:Y:S02]  /*4e10*/  F2FP.F16.F32.PACK_AB R6, R224, R219 ;  /* 0x000000dbe006723e */ /* 0x008fe400000000ff */
[----:B-1----:R-:W-:Y:S02]  /*4e20*/  F2FP.F16.F32.PACK_AB R4, R217, R215 ;  /* 0x000000d7d904723e */ /* 0x002fe400000000ff */
[--C-:B------:R-:W-:Y:S02]  /*4e30*/  HSET2.LE.AND R0, R12, R10.reuse, PT ;  /* 0x0000000a0c007233 */ /* 0x100fe40003803000 */
[--C-:B------:R-:W-:Y:S02]  /*4e40*/  HSET2.LE.AND R7, R7, R10.reuse, PT ;  /* 0x0000000a07077233 */ /* 0x100fe40003803000 */
[----:B------:R-:W-:Y:S02]  /*4e50*/  HSET2.LE.AND R5, R5, R10, PT ;  /* 0x0000000a05057233 */ /* 0x000fe40003803000 */
[----:B------:R-:W-:-:S02]  /*4e60*/  LOP3.LUT R6, R6, R0, RZ, 0xc0, !PT ;  /* 0x0000000006067212 */ /* 0x000fc400078ec0ff */
[----:B------:R-:W-:Y:S02]  /*4e70*/  FMNMX3.FTZ R0, R32, R33, R34, !PT ;  /* 0x0000002120007276 */ /* 0x000fe40007810022 */
[----:B------:R-:W-:Y:S02]  /*4e80*/  F2FP.F16.F32.PACK_AB R9, R238, R239 ;  /* 0x000000efee09723e */ /* 0x000fe400000000ff */
[----:B------:R-:W-:Y:S02]  /*4e90*/  FMNMX3.FTZ R0, R0, R30, R35, !PT ;  /* 0x0000001e00007276 */ /* 0x000fe40007810023 */
[----:B------:R-:W-:Y:S02]  /*4ea0*/  HSET2.LE.AND R11, R11, R10, PT ;  /* 0x0000000a0b0b7233 */ /* 0x000fe40003803000 */
[----:B------:R-:W-:Y:S02]  /*4eb0*/  FMNMX3.FTZ R0, R0, R49, R51, !PT ;  /* 0x0000003100007276 */ /* 0x000fe40007810033 */
[----:B------:R-:W-:-:S02]  /*4ec0*/  F2FP.F16.F32.PACK_AB R12, R228, R237 ;  /* 0x000000ede40c723e */ /* 0x000fc400000000ff */
[----:B------:R-:W-:Y:S02]  /*4ed0*/  FMNMX.FTZ R0, R64, R0, !PT ;  /* 0x0000000040007209 */ /* 0x000fe40007810000 */
[----:B------:R-:W-:Y:S02]  /*4ee0*/  LOP3.LUT R7, R4, R7, RZ, 0xc0, !PT ;  /* 0x0000000704077212 */ /* 0x000fe400078ec0ff */
[----:B------:R-:W-:Y:S01]  /*4ef0*/  LOP3.LUT R4, R9, R5, RZ, 0xc0, !PT ;  /* 0x0000000509047212 */ /* 0x000fe200078ec0ff */
[----:B------:R-:W-:Y:S01]  /*4f00*/  FFMA.FTZ R9, R25, UR4, -R8 ;  /* 0x0000000419097c23 */ /* 0x000fe20008010808 */
[----:B------:R-:W-:Y:S02]  /*4f10*/  LOP3.LUT R5, R12, R11, RZ, 0xc0, !PT ;  /* 0x0000000b0c057212 */ /* 0x000fe400078ec0ff */
[----:B------:R-:W1:Y:S01]  /*4f20*/  SHFL.BFLY PT, R11, R0, 0x2, 0x1f ;  /* 0x0c401f00000b7f89 */ /* 0x000e6200000e0000 */
[----:B------:R2:W-:Y:S01]  /*4f30*/  MUFU.EX2 R213, R9 ;  /* 0x0000000900d57308 */ /* 0x0005e20000000800 */
[----:B------:R-:W-:-:S02]  /*4f40*/  FSEL R25, R47, -INF , !P3 ;  /* 0xff8000002f197808 */ /* 0x000fc40005800000 */
[----:B------:R-:W-:Y:S01]  /*4f50*/  ISETP.NE.AND P3, PT, R50, RZ, PT ;  /* 0x000000ff3200720c */ /* 0x000fe20003f65270 */
[----:B------:R-:W-:Y:S01]  /*4f60*/  HMMA.16816.F32 R144, R4, R84, RZ ;  /* 0x000000540490723c */ /* 0x000fe200000018ff */
[----:B------:R-:W-:-:S07]  /*4f70*/  FSEL R50, R79, -INF , !P6 ;  /* 0xff8000004f327808 */ /* 0x000fce0007000000 */
[----:B-----5:R-:W-:Y:S01]  /*4f80*/  HMMA.16816.F32 R40, R4, R80, RZ ;  /* 0x000000500428723c */ /* 0x020fe200000018ff */
[----:B--2---:R-:W-:-:S07]  /*4f90*/  FFMA.FTZ R9, R26, UR4, -R8 ;  /* 0x000000041a097c23 */ /* 0x004fce0008010808 */
[C---:B------:R-:W-:Y:S01]  /*4fa0*/  HMMA.16816.F32 R56, R4.reuse, R68, RZ ;  /* 0x000000440438723c */ /* 0x040fe200000018ff */
[----:B------:R2:W-:Y:S01]  /*4fb0*/  MUFU.EX2 R236, R9 ;  /* 0x0000000900ec7308 */ /* 0x0005e20000000800 */
[----:B-1----:R-:W-:Y:S01]  /*4fc0*/  FMNMX.FTZ R19, R0, R11, !PT ;  /* 0x0000000b00137209 */ /* 0x002fe20007810000 */
[----:B------:R-:W-:Y:S01]  /*4fd0*/  FFMA.FTZ R11, R22, UR4, -R3 ;  /* 0x00000004160b7c23 */ /* 0x000fe20008010803 */
[----:B------:R-:W-:Y:S01]  /*4fe0*/  LOP3.LUT R0, R18, UR9, R13, 0x96, !PT ;  /* 0x0000000912007c12 */ /* 0x000fe2000f8e960d */
[----:B------:R-:W-:Y:S02]  /*4ff0*/  FFMA.FTZ R18, R23, UR4, -R3 ;  /* 0x0000000417127c23 */ /* 0x000fe40008010803 */
[----:B------:R-:W1:Y:S02]  /*5000*/  SHFL.BFLY PT, R16, R19, 0x1, 0x1f ;  /* 0x0c201f0013107f89 */ /* 0x000e6400000e0000 */
[----:B------:R-:W-:Y:S01]  /*5010*/  MUFU.EX2 R139, R11 ;  /* 0x0000000b008b7308 */ /* 0x000fe20000000800 */
[C---:B------:R-:W-:Y:S07]  /*5020*/  HMMA.16816.F32 R72, R4.reuse, R96, RZ ;  /* 0x000000600448723c */ /* 0x040fee00000018ff */
[----:B------:R-:W-:Y:S01]  /*5030*/  MUFU.EX2 R137, R18 ;  /* 0x0000001200897308 */ /* 0x000fe20000000800 */
[--C-:B--2---:R-:W-:Y:S01]  /*5040*/  FFMA.FTZ R9, R29, UR4, -R8.reuse ;  /* 0x000000041d097c23 */ /* 0x104fe20008010808 */
[----:B------:R-:W-:Y:S01]  /*5050*/  FFMA.FTZ R8, R27, UR4, -R8 ;  /* 0x000000041b087c23 */ /* 0x000fe20008010808 */
[----:B------:R-:W-:Y:S01]  /*5060*/  FSEL R29, R78, -INF , !P2 ;  /* 0xff8000004e1d7808 */ /* 0x000fe20005000000 */
[----:B------:R-:W-:Y:S01]  /*5070*/  HMMA.16816.F32 R88, R4, R100, RZ ;  /* 0x000000640458723c */ /* 0x000fe200000018ff */
[----:B------:R-:W-:-:S03]  /*5080*/  IMAD.WIDE.U32 R26, R31, -0x326172a9, RZ ;  /* 0xcd9e8d571f1a7825 */ /* 0x000fc600078e00ff */
[----:B------:R-:W-:Y:S04]  /*5090*/  MUFU.EX2 R214, R9 ;  /* 0x0000000900d67308 */ /* 0x000fe80000000800 */
[----:B------:R-:W-:Y:S01]  /*50a0*/  HMMA.16816.F32 R104, R4, R112, RZ ;  /* 0x000000700468723c */ /* 0x000fe200000018ff */
[----:B-1----:R-:W-:-:S03]  /*50b0*/  FMNMX.FTZ R136, R19, R16, !PT ;  /* 0x0000001013887209 */ /* 0x002fc60007810000 */
[----:B------:R1:W2:Y:S01]  /*50c0*/  MUFU.EX2 R212, R8 ;  /* 0x0000000800d47308 */ /* 0x0002a20000000800 */
[----:B------:R-:W-:-:S03]  /*50d0*/  FSETP.NEU.FTZ.AND P1, PT, R136, -INF , PT ;  /* 0xff8000008800780b */ /* 0x000fc60003f3d000 */
[C---:B------:R-:W-:Y:S08]  /*50e0*/  HMMA.16816.F32 R116, R4.reuse, R164, RZ ;  /* 0x000000a40474723c */ /* 0x040ff000000018ff */
[----:B------:R-:W-:Y:S01]  /*50f0*/  HMMA.16816.F32 R124, R4, R208, RZ ;  /* 0x000000d0047c723c */ /* 0x000fe200000018ff */
[----:B-1----:R-:W-:-:S07]  /*5100*/  IMAD.WIDE.U32 R8, R0, -0x2daee0ad, RZ ;  /* 0xd2511f5300087825 */ /* 0x002fce00078e00ff */
[C---:B------:R-:W-:Y:S01]  /*5110*/  HMMA.16816.F32 R148, R4.reuse, R86, RZ ;  /* 0x000000560494723c */ /* 0x040fe200000018ff */
[----:B------:R-:W-:Y:S01]  /*5120*/  IMAD.MOV.U32 R12, RZ, RZ, R8 ;  /* 0x000000ffff0c7224 */ /* 0x000fe200078e0008 */
[C---:B------:R-:W-:Y:S02]  /*5130*/  PRMT R11, R8.reuse, 0x7773, RZ ;  /* 0x00007773080b7816 */ /* 0x040fe400000000ff */
[----:B------:R-:W-:Y:S02]  /*5140*/  PRMT R3, R8, 0x7772, RZ ;  /* 0x0000777208037816 */ /* 0x000fe400000000ff */
[----:B------:R-:W-:Y:S02]  /*5150*/  LOP3.LUT R0, R36, UR6, R9, 0x96, !PT ;  /* 0x0000000624007c12 */ /* 0x000fe4000f8e9609 */
[----:B------:R-:W-:Y:S01]  /*5160*/  PRMT R17, R3, 0x5410, R11 ;  /* 0x0000541003117816 */ /* 0x000fe2000000000b */
[----:B------:R-:W-:Y:S01]  /*5170*/  HMMA.16816.F32 R44, R4, R82, RZ ;  /* 0x00000052042c723c */ /* 0x000fe200000018ff */
[----:B------:R-:W-:-:S02]  /*5180*/  LOP3.LUT R3, R0, 0xffff, RZ, 0xc0, !PT ;  /* 0x0000ffff00037812 */ /* 0x000fc400078ec0ff */
[----:B------:R-:W-:Y:S02]  /*5190*/  FMNMX3.FTZ R11, R52, R39, R38, !PT ;  /* 0x00000027340b7276 */ /* 0x000fe40007810026 */
[----:B------:R-:W-:Y:S02]  /*51a0*/  PRMT R13, R8, 0x7771, RZ ;  /* 0x00007771080d7816 */ /* 0x000fe400000000ff */
[----:B------:R-:W-:Y:S01]  /*51b0*/  LOP3.LUT R8, R12, 0xff, RZ, 0xc0, !PT ;  /* 0x000000ff0c087812 */ /* 0x000fe200078ec0ff */
[----:B------:R-:W-:Y:S01]  /*51c0*/  HMMA.16816.F32 R60, R4, R70, RZ ;  /* 0x00000046043c723c */ /* 0x000fe200000018ff */
[----:B------:R-:W-:Y:S02]  /*51d0*/  LOP3.LUT R12, R0, 0xff, RZ, 0xc0, !PT ;  /* 0x000000ff000c7812 */ /* 0x000fe400078ec0ff */
[----:B------:R-:W-:Y:S02]  /*51e0*/  SHF.R.U32.HI R9, RZ, 0x8, R3 ;  /* 0x00000008ff097819 */ /* 0x000fe40000011603 */
[----:B------:R-:W-:-:S02]  /*51f0*/  FMNMX3.FTZ R3, R11, R25, R29, !PT ;  /* 0x000000190b037276 */ /* 0x000fc4000781001d */
[----:B------:R-:W-:Y:S01]  /*5200*/  PRMT R12, R12, 0x5410, R9 ;  /* 0x000054100c0c7816 */ /* 0x000fe20000000009 */
[C---:B------:R-:W-:Y:S01]  /*5210*/  HMMA.16816.F32 R76, R4.reuse, R98, RZ ;  /* 0x00000062044c723c */ /* 0x040fe200000018ff */
[----:B------:R-:W-:Y:S02]  /*5220*/  FMNMX3.FTZ R9, R3, R50, R65, !PT ;  /* 0x0000003203097276 */ /* 0x000fe40007810041 */
[----:B------:R-:W-:Y:S02]  /*5230*/  PRMT R14, R8, 0x5410, R13 ;  /* 0x00005410080e7816 */ /* 0x000fe4000000000d */
[----:B------:R-:W-:Y:S02]  /*5240*/  FMNMX.FTZ R13, R66, R9, !PT ;  /* 0x00000009420d7209 */ /* 0x000fe40007810000 */
[----:B------:R-:W-:Y:S01]  /*5250*/  PRMT R3, R0, 0x7632, R3 ;  /* 0x0000763200037816 */ /* 0x000fe20000000003 */
[----:B------:R-:W-:Y:S01]  /*5260*/  HMMA.16816.F32 R92, R4, R102, RZ ;  /* 0x00000066045c723c */ /* 0x000fe200000018ff */
[----:B------:R-:W-:-:S02]  /*5270*/  SHF.R.U32.HI R11, RZ, 0x18, R0 ;  /* 0x00000018ff0b7819 */ /* 0x000fc40000011600 */
[----:B------:R-:W-:Y:S02]  /*5280*/  HSET2.LE.AND R0, R14, R10, PT ;  /* 0x0000000a0e007233 */ /* 0x000fe40003803000 */
[----:B------:R-:W1:Y:S01]  /*5290*/  SHFL.BFLY PT, R14, R13, 0x2, 0x1f ;  /* 0x0c401f000d0e7f89 */ /* 0x000e6200000e0000 */
[----:B------:R-:W-:Y:S02]  /*52a0*/  LOP3.LUT R8, R3, 0xff, RZ, 0xc0, !PT ;  /* 0x000000ff03087812 */ /* 0x000fe400078ec0ff */
[----:B--2---:R-:W-:Y:S01]  /*52b0*/  F2FP.F16.F32.PACK_AB R3, R212, R214 ;  /* 0x000000d6d403723e */ /* 0x004fe200000000ff */
[----:B------:R-:W-:Y:S01]  /*52c0*/  HMMA.16816.F32 R108, R4, R114, RZ ;  /* 0x00000072046c723c */ /* 0x000fe200000018ff */
[----:B------:R-:W-:Y:S02]  /*52d0*/  PRMT R11, R8, 0x5410, R11 ;  /* 0x00005410080b7816 */ /* 0x000fe4000000000b */
[----:B------:R-:W-:Y:S02]  /*52e0*/  LOP3.LUT R130, R3, R0, RZ, 0xc0, !PT ;  /* 0x0000000003827212 */ /* 0x000fe400078ec0ff */
[----:B------:R-:W-:-:S02]  /*52f0*/  LOP3.LUT R0, R17, 0xff00ff, RZ, 0xc0, !PT ;  /* 0x00ff00ff11007812 */ /* 0x000fc400078ec0ff */
[----:B------:R-:W-:Y:S01]  /*5300*/  F2FP.F16.F32.PACK_AB R3, R138, R235 ;  /* 0x000000eb8a03723e */ /* 0x000fe200000000ff */
[C---:B------:R-:W-:Y:S01]  /*5310*/  HMMA.16816.F32 R160, R4.reuse, R166, RZ ;  /* 0x000000a604a0723c */ /* 0x040fe200000018ff */
[--C-:B------:R-:W-:Y:S02]  /*5320*/  HSET2.LE.AND R8, R12, R10.reuse, PT ;  /* 0x0000000a0c087233 */ /* 0x100fe40003803000 */
[--C-:B------:R-:W-:Y:S02]  /*5330*/  HSET2.LE.AND R0, R0, R10.reuse, PT ;  /* 0x0000000a00007233 */ /* 0x100fe40003803000 */
[----:B------:R-:W-:Y:S02]  /*5340*/  F2FP.F16.F32.PACK_AB R9, R236, R213 ;  /* 0x000000d5ec09723e */ /* 0x000fe400000000ff */
[----:B------:R-:W-:Y:S01]  /*5350*/  HSET2.LE.AND R11, R11, R10, PT ;  /* 0x0000000a0b0b7233 */ /* 0x000fe20003803000 */
[----:B------:R-:W-:Y:S01]  /*5360*/  HMMA.16816.F32 R120, R4, R210, RZ ;  /* 0x000000d20478723c */ /* 0x000fe200000018ff */
[----:B------:R-:W-:Y:S01]  /*5370*/  LOP3.LUT R131, R3, R0, RZ, 0xc0, !PT ;  /* 0x0000000003837212 */ /* 0x000fe200078ec0ff */
[----:B------:R-:W-:Y:S01]  /*5380*/  FMUL.FTZ R3, R136, UR4 ;  /* 0x0000000488037c20 */ /* 0x000fe20008410000 */
[----:B------:R-:W-:-:S02]  /*5390*/  LOP3.LUT R4, R48, UR22, R27, 0x96, !PT ;  /* 0x0000001630047c12 */ /* 0x000fc4000f8e961b */
[----:B-1----:R-:W-:Y:S02]  /*53a0*/  FMNMX.FTZ R0, R13, R14, !PT ;  /* 0x0000000e0d007209 */ /* 0x002fe40007810000 */
[----:B------:R-:W-:Y:S01]  /*53b0*/  FSEL R3, R3, RZ, P1 ;  /* 0x000000ff03037208 */ /* 0x000fe20000800000 */
[----:B------:R-:W-:Y:S01]  /*53c0*/  IMAD.WIDE.U32 R246, R4, -0x2daee0ad, RZ ;  /* 0xd2511f5304f67825 */ /* 0x000fe200078e00ff */
[----:B------:R-:W-:Y:S01]  /*53d0*/  LOP3.LUT R128, R9, R8, RZ, 0xc0, !PT ;  /* 0x0000000809807212 */ /* 0x000fe200078ec0ff */
[----:B------:R-:W1:Y:S01]  /*53e0*/  SHFL.BFLY PT, R6, R0, 0x1, 0x1f ;  /* 0x0c201f0000067f89 */ /* 0x000e6200000e0000 */
[----:B------:R-:W-:Y:S01]  /*53f0*/  F2FP.F16.F32.PACK_AB R12, R137, R139 ;  /* 0x0000008b890c723e */ /* 0x000fe200000000ff */
[--C-:B------:R-:W-:Y:S01]  /*5400*/  FFMA.FTZ R4, R32, UR4, -R3.reuse ;  /* 0x0000000420047c23 */ /* 0x100fe20008010803 */
[--C-:B------:R-:W-:Y:S01]  /*5410*/  FFMA.FTZ R5, R33, UR4, -R3.reuse ;  /* 0x0000000421057c23 */ /* 0x100fe20008010803 */
[----:B------:R-:W-:Y:S01]  /*5420*/  FFMA.FTZ R7, R34, UR4, -R3 ;  /* 0x0000000422077c23 */ /* 0x000fe20008010803 */
[----:B------:R-:W-:Y:S01]  /*5430*/  LOP3.LUT R129, R12, R11, RZ, 0xc0, !PT ;  /* 0x0000000b0c817212 */ /* 0x000fe200078ec0ff */
[----:B------:R2:W-:Y:S06]  /*5440*/  MUFU.EX2 R227, R4 ;  /* 0x0000000400e37308 */ /* 0x0005ec0000000800 */
[C---:B------:R-:W-:Y:S02]  /*5450*/  HMMA.16816.F32 R144, R128.reuse, R192, R144 ;  /* 0x000000c08090723c */ /* 0x040fe40000001890 */
[----:B------:R3:W-:Y:S06]  /*5460*/  MUFU.EX2 R226, R5 ;  /* 0x0000000500e27308 */ /* 0x0007ec0000000800 */
[----:B------:R-:W-:Y:S02]  /*5470*/  HMMA.16816.F32 R40, R128, R200, R40 ;  /* 0x000000c88028723c */ /* 0x000fe40000001828 */
[----:B------:R-:W-:Y:S01]  /*5480*/  MUFU.EX2 R28, R7 ;  /* 0x00000007001c7308 */ /* 0x000fe20000000800 */
[----:B--2---:R-:W-:-:S02]  /*5490*/  LOP3.LUT R4, R240, UR25, R247, 0x96, !PT ;  /* 0x00000019f0047c12 */ /* 0x004fc4000f8e96f7 */
[----:B-1----:R-:W-:Y:S02]  /*54a0*/  FMNMX.FTZ R135, R0, R6, !PT ;  /* 0x0000000600877209 */ /* 0x002fe40007810000 */
[----:B------:R-:W-:Y:S01]  /*54b0*/  LOP3.LUT R0, R26, UR24, R55, 0x96, !PT ;  /* 0x000000181a007c12 */ /* 0x000fe2000f8e9637 */
[----:B------:R-:W-:Y:S01]  /*54c0*/  IMAD.WIDE.U32 R244, R4, -0x326172a9, RZ ;  /* 0xcd9e8d5704f47825 */ /* 0x000fe200078e00ff */
[----:B------:R-:W-:-:S03]  /*54d0*/  FSETP.NEU.FTZ.AND P1, PT, R135, -INF , PT ;  /* 0xff8000008700780b */ /* 0x000fc60003f3d000 */
[----:B------:R-:W-:Y:S01]  /*54e0*/  FMUL.FTZ R11, R135, UR4 ;  /* 0x00000004870b7c20 */ /* 0x000fe20008410000 */
[----:B------:R-:W-:Y:S01]  /*54f0*/  HMMA.16816.F32 R56, R128, R204, R56 ;  /* 0x000000cc8038723c */ /* 0x000fe20000001838 */
[----:B---3--:R-:W-:Y:S01]  /*5500*/  IMAD.WIDE.U32 R4, R0, -0x2daee0ad, RZ ;  /* 0xd2511f5300047825 */ /* 0x008fe200078e00ff */
[----:B------:R-:W-:Y:S02]  /*5510*/  LOP3.LUT R6, R54, UR15, R245, 0x96, !PT ;  /* 0x0000000f36067c12 */ /* 0x000fe4000f8e96f5 */
[----:B------:R-:W-:Y:S02]  /*5520*/  FSEL R0, R11, RZ, P1 ;  /* 0x000000ff0b007208 */ /* 0x000fe40000800000 */
[----:B------:R-:W-:Y:S01]  /*5530*/  LOP3.LUT R5, R246, UR14, R5, 0x96, !PT ;  /* 0x0000000ef6057c12 */ /* 0x000fe2000f8e9605 */
[----:B------:R-:W-:-:S04]  /*5540*/  IMAD.WIDE.U32 R8, R6, -0x2daee0ad, RZ ;  /* 0xd2511f5306087825 */ /* 0x000fc800078e00ff */
[----:B------:R-:W-:Y:S01]  /*5550*/  FFMA.FTZ R6, R30, UR4, -R3 ;  /* 0x000000041e067c23 */ /* 0x000fe20008010803 */
[----:B------:R-:W-:Y:S01]  /*5560*/  HMMA.16816.F32 R72, R128, R188, R72 ;  /* 0x000000bc8048723c */ /* 0x000fe20000001848 */
[----:B------:R-:W-:Y:S01]  /*5570*/  IMAD.WIDE.U32 R14, R5, -0x326172a9, RZ ;  /* 0xcd9e8d57050e7825 */ /* 0x000fe200078e00ff */
[----:B------:R-:W-:Y:S01]  /*5580*/  LOP3.LUT R4, R4, UR12, R9, 0x96, !PT ;  /* 0x0000000c04047c12 */ /* 0x000fe2000f8e9609 */
[----:B------:R1:W2:Y:S04]  /*5590*/  MUFU.EX2 R225, R6 ;  /* 0x0000000600e17308 */ /* 0x0002a80000000800 */
[----:B------:R-:W-:-:S04]  /*55a0*/  IMAD.WIDE.U32 R12, R4, -0x326172a9, RZ ;  /* 0xcd9e8d57040c7825 */ /* 0x000fc800078e00ff */
[----:B------:R-:W-:Y:S01]  /*55b0*/  FFMA.FTZ R4, R52, UR4, -R0 ;  /* 0x0000000434047c23 */ /* 0x000fe20008010800 */
[C---:B------:R-:W-:Y:S01]  /*55c0*/  HMMA.16816.F32 R88, R128.reuse, R196, R88 ;  /* 0x000000c48058723c */ /* 0x040fe20000001858 */
[----:B------:R-:W-:Y:S02]  /*55d0*/  LOP3.LUT R5, R14, UR11, R13, 0x96, !PT ;  /* 0x0000000b0e057c12 */ /* 0x000fe4000f8e960d */
[----:B------:R3:W-:Y:S03]  /*55e0*/  MUFU.EX2 R31, R4 ;  /* 0x00000004001f7308 */ /* 0x0007e60000000800 */
[----:B------:R-:W-:Y:S02]  /*55f0*/  IMAD.WIDE.U32 R16, R5, -0x2daee0ad, RZ ;  /* 0xd2511f5305107825 */ /* 0x000fe400078e00ff */
[----:B------:R-:W-:Y:S01]  /*5600*/  HMMA.16816.F32 R104, R128, R180, R104 ;  /* 0x000000b48068723c */ /* 0x000fe20000001868 */
[----:B-1----:R-:W-:-:S05]  /*5610*/  LOP3.LUT R6, R244, UR13, R15, 0x96, !PT ;  /* 0x0000000df4067c12 */ /* 0x002fca000f8e960f */
[----:B------:R-:W-:Y:S02]  /*5620*/  IMAD.WIDE.U32 R6, R6, -0x2daee0ad, RZ ;  /* 0xd2511f5306067825 */ /* 0x000fe400078e00ff */
[----:B------:R-:W-:Y:S02]  /*5630*/  HMMA.16816.F32 R116, R128, R184, R116 ;  /* 0x000000b88074723c */ /* 0x000fe40000001874 */
[----:B---3--:R-:W-:-:S04]  /*5640*/  FFMA.FTZ R4, R38, UR4, -R0 ;  /* 0x0000000426047c23 */ /* 0x008fc80008010800 */
[----:B------:R1:W-:Y:S02]  /*5650*/  MUFU.EX2 R24, R4 ;  /* 0x0000000400187308 */ /* 0x0003e40000000800 */
[C---:B------:R-:W-:Y:S08]  /*5660*/  HMMA.16816.F32 R124, R128.reuse, R176, R124 ;  /* 0x000000b0807c723c */ /* 0x040ff0000000187c */
[----:B------:R-:W-:Y:S01]  /*5670*/  HMMA.16816.F32 R148, R128, R194, R148 ;  /* 0x000000c28094723c */ /* 0x000fe20000001894 */
[----:B-1----:R-:W-:-:S07]  /*5680*/  LOP3.LUT R4, R6, UR8, R17, 0x96, !PT ;  /* 0x0000000806047c12 */ /* 0x002fce000f8e9611 */
[----:B------:R-:W-:Y:S01]  /*5690*/  HMMA.16816.F32 R44, R128, R202, R44 ;  /* 0x000000ca802c723c */ /* 0x000fe2000000182c */
[----:B------:R-:W-:Y:S01]  /*56a0*/  LOP3.LUT R6, R8, UR10, R7, 0x96, !PT ;  /* 0x0000000a08067c12 */ /* 0x000fe2000f8e9607 */
[----:B------:R-:W-:Y:S01]  /*56b0*/  FFMA.FTZ R7, R25, UR4, -R0 ;  /* 0x0000000419077c23 */ /* 0x000fe20008010800 */
[----:B------:R-:W-:-:S03]  /*56c0*/  IMAD.WIDE.U32 R4, R4, -0x326172a9, RZ ;  /* 0xcd9e8d5704047825 */ /* 0x000fc600078e00ff */
[----:B------:R1:W3:Y:S01]  /*56d0*/  MUFU.EX2 R30, R7 ;  /* 0x00000007001e7308 */ /* 0x0002e20000000800 */
[----:B------:R-:W-:Y:S01]  /*56e0*/  IMAD.WIDE.U32 R14, R6, -0x326172a9, RZ ;  /* 0xcd9e8d57060e7825 */ /* 0x000fe200078e00ff */
[C---:B------:R-:W-:Y:S01]  /*56f0*/  PRMT R11, R4.reuse, 0x7771, RZ ;  /* 0x00007771040b7816 */ /* 0x040fe200000000ff */
[----:B------:R-:W-:Y:S01]  /*5700*/  HMMA.16816.F32 R60, R128, R206, R60 ;  /* 0x000000ce803c723c */ /* 0x000fe2000000183c */
[----:B------:R-:W-:Y:S01]  /*5710*/  PRMT R8, R4, 0x7773, RZ ;  /* 0x0000777304087816 */ /* 0x000fe200000000ff */
[----:B------:R-:W-:-:S05]  /*5720*/  IMAD.MOV.U32 R6, RZ, RZ, R4 ;  /* 0x000000ffff067224 */ /* 0x000fca00078e0004 */
[----:B------:R-:W-:Y:S01]  /*5730*/  LOP3.LUT R6, R6, 0xff, RZ, 0xc0, !PT ;  /* 0x000000ff06067812 */ /* 0x000fe200078ec0ff */
[C---:B------:R-:W-:Y:S03]  /*5740*/  HMMA.16816.F32 R76, R128.reuse, R190, R76 ;  /* 0x000000be804c723c */ /* 0x040fe6000000184c */
[----:B------:R-:W-:Y:S02]  /*5750*/  PRMT R11, R6, 0x5410, R11 ;  /* 0x00005410060b7816 */ /* 0x000fe4000000000b */
[----:B-1----:R-:W-:Y:S02]  /*5760*/  PRMT R7, R4, 0x7772, RZ ;  /* 0x0000777204077816 */ /* 0x002fe400000000ff */
[----:B------:R-:W-:Y:S01]  /*5770*/  LOP3.LUT R4, R14, UR7, R5, 0x96, !PT ;  /* 0x000000070e047c12 */ /* 0x000fe2000f8e9605 */
[----:B------:R-:W-:Y:S01]  /*5780*/  FFMA.FTZ R5, R39, UR4, -R0 ;  /* 0x0000000427057c23 */ /* 0x000fe20008010800 */
[----:B------:R-:W-:Y:S01]  /*5790*/  PRMT R13, R7, 0x5410, R8 ;  /* 0x00005410070d7816 */ /* 0x000fe20000000008 */
[----:B------:R-:W-:Y:S01]  /*57a0*/  HMMA.16816.F32 R92, R128, R198, R92 ;  /* 0x000000c6805c723c */ /* 0x000fe2000000185c */
[C---:B------:R-:W-:Y:S01]  /*57b0*/  PRMT R6, R4.reuse, 0x7632, R6 ;  /* 0x0000763204067816 */ /* 0x040fe20000000006 */
[----:B------:R1:W4:Y:S01]  /*57c0*/  MUFU.EX2 R25, R5 ;  /* 0x0000000500197308 */ /* 0x0003220000000800 */
[----:B------:R-:W-:-:S02]  /*57d0*/  LOP3.LUT R9, R4, 0xff, RZ, 0xc0, !PT ;  /* 0x000000ff04097812 */ /* 0x000fc400078ec0ff */
[----:B------:R-:W-:-:S03]  /*57e0*/  SHF.R.U32.HI R8, RZ, 0x18, R4 ;  /* 0x00000018ff087819 */ /* 0x000fc60000011604 */
[C---:B------:R-:W-:Y:S08]  /*57f0*/  HMMA.16816.F32 R108, R128.reuse, R182, R108 ;  /* 0x000000b6806c723c */ /* 0x040ff0000000186c */
[----:B------:R-:W-:Y:S01]  /*5800*/  HMMA.16816.F32 R160, R128, R186, R160 ;  /* 0x000000ba80a0723c */ /* 0x000fe200000018a0 */
[----:B-1----:R-:W-:Y:S02]  /*5810*/  LOP3.LUT R5, R4, 0xffff, RZ, 0xc0, !PT ;  /* 0x0000ffff04057812 */ /* 0x002fe400078ec0ff */
[----:B--2---:R-:W-:-:S02]  /*5820*/  F2FP.F16.F32.PACK_AB R4, R225, R28 ;  /* 0x0000001ce104723e */ /* 0x004fc400000000ff */
[----:B------:R-:W-:-:S03]  /*5830*/  SHF.R.U32.HI R7, RZ, 0x8, R5 ;  /* 0x00000008ff077819 */ /* 0x000fc60000011605 */
[----:B------:R-:W-:Y:S01]  /*5840*/  HMMA.16816.F32 R128, R128, R178, R120 ;  /* 0x000000b28080723c */ /* 0x000fe20000001878 */
[----:B------:R-:W-:Y:S02]  /*5850*/  LOP3.LUT R5, R6, 0xff, RZ, 0xc0, !PT ;  /* 0x000000ff06057812 */ /* 0x000fe400078ec0ff */
[----:B------:R-:W-:Y:S02]  /*5860*/  HSET2.LE.AND R6, R11, R10, PT ;  /* 0x0000000a0b067233 */ /* 0x000fe40003803000 */
[----:B------:R-:W-:Y:S02]  /*5870*/  PRMT R11, R9, 0x5410, R7 ;  /* 0x00005410090b7816 */ /* 0x000fe40000000007 */
[----:B------:R-:W-:Y:S02]  /*5880*/  LOP3.LUT R7, R13, 0xff00ff, RZ, 0xc0, !PT ;  /* 0x00ff00ff0d077812 */ /* 0x000fe400078ec0ff */
[----:B------:R-:W-:Y:S02]  /*5890*/  PRMT R9, R5, 0x5410, R8 ;  /* 0x0000541005097816 */ /* 0x000fe40000000008 */
[----:B------:R-:W-:-:S02]  /*58a0*/  LOP3.LUT R6, R4, R6, RZ, 0xc0, !PT ;  /* 0x0000000604067212 */ /* 0x000fc400078ec0ff */
[--C-:B------:R-:W-:Y:S02]  /*58b0*/  HSET2.LE.AND R7, R7, R10.reuse, PT ;  /* 0x0000000a07077233 */ /* 0x100fe40003803000 */
[----:B---3--:R-:W-:Y:S02]  /*58c0*/  F2FP.F16.F32.PACK_AB R4, R30, R24 ;  /* 0x000000181e04723e */ /* 0x008fe400000000ff */
[--C-:B------:R-:W-:Y:S02]  /*58d0*/  HSET2.LE.AND R5, R11, R10.reuse, PT ;  /* 0x0000000a0b057233 */ /* 0x100fe40003803000 */
[----:B------:R-:W-:Y:S02]  /*58e0*/  F2FP.F16.F32.PACK_AB R8, R226, R227 ;  /* 0x000000e3e208723e */ /* 0x000fe400000000ff */
[----:B------:R-:W-:Y:S02]  /*58f0*/  LOP3.LUT R7, R4, R7, RZ, 0xc0, !PT ;  /* 0x0000000704077212 */ /* 0x000fe400078ec0ff */
[----:B------:R-:W-:Y:S01]  /*5900*/  LOP3.LUT R4, R8, R5, RZ, 0xc0, !PT ;  /* 0x0000000508047212 */ /* 0x000fe200078ec0ff */
[----:B------:R-:W-:Y:S01]  /*5910*/  FFMA.FTZ R8, R35, UR4, -R3 ;  /* 0x0000000423087c23 */ /* 0x000fe20008010803 */
[----:B------:R-:W-:-:S02]  /*5920*/  HSET2.LE.AND R9, R9, R10, PT ;  /* 0x0000000a09097233 */ /* 0x000fc40003803000 */
[----:B----4-:R-:W-:Y:S01]  /*5930*/  F2FP.F16.F32.PACK_AB R11, R25, R31 ;  /* 0x0000001f190b723e */ /* 0x010fe200000000ff */
[----:B------:R1:W-:Y:S03]  /*5940*/  MUFU.EX2 R21, R8 ;  /* 0x0000000800157308 */ /* 0x0003e60000000800 */
[----:B------:R-:W-:Y:S01]  /*5950*/  LOP3.LUT R5, R11, R9, RZ, 0xc0, !PT ;  /* 0x000000090b057212 */ /* 0x000fe200078ec0ff */
[----:B------:R-:W-:-:S04]  /*5960*/  FFMA.FTZ R11, R65, UR4, -R0 ;  /* 0x00000004410b7c23 */ /* 0x000fc80008010800 */
[----:B------:R-:W-:Y:S02]  /*5970*/  MUFU.EX2 R17, R11 ;  /* 0x0000000b00117308 */ /* 0x000fe40000000800 */
[----:B------:R-:W-:Y:S01]  /*5980*/  HMMA.16816.F32 R36, R4, R80, RZ ;  /* 0x000000500424723c */ /* 0x000fe200000018ff */
[----:B-1----:R-:W-:-:S07]  /*5990*/  FFMA.FTZ R8, R49, UR4, -R3 ;  /* 0x0000000431087c23 */ /* 0x002fce0008010803 */
[C---:B------:R-:W-:Y:S01]  /*59a0*/  HMMA.16816.F32 R172, R4.reuse, R82, RZ ;  /* 0x0000005204ac723c */ /* 0x040fe200000018ff */
[----:B------:R1:W-:Y:S07]  /*59b0*/  MUFU.EX2 R23, R8 ;  /* 0x0000000800177308 */ /* 0x0003ee0000000800 */
[C---:B------:R-:W-:Y:S08]  /*59c0*/  HMMA.16816.F32 R52, R4.reuse, R68, RZ ;  /* 0x000000440434723c */ /* 0x040ff000000018ff */
[----:B------:R-:W-:Y:S01]  /*59d0*/  HMMA.16816.F32 R32, R4, R70, RZ ;  /* 0x000000460420723c */ /* 0x000fe200000018ff */
[--C-:B-1----:R-:W-:Y:S01]  /*59e0*/  FFMA.FTZ R8, R51, UR4, -R3.reuse ;  /* 0x0000000433087c23 */ /* 0x102fe20008010803 */
[----:B------:R-:W-:-:S03]  /*59f0*/  FFMA.FTZ R3, R64, UR4, -R3 ;  /* 0x0000000440037c23 */ /* 0x000fc60008010803 */
[----:B------:R1:W-:Y:S03]  /*5a00*/  MUFU.EX2 R22, R8 ;  /* 0x0000000800167308 */ /* 0x0003e60000000800 */
[C---:B------:R-:W-:Y:S05]  /*5a10*/  HMMA.16816.F32 R140, R4.reuse, R84, RZ ;  /* 0x00000054048c723c */ /* 0x040fea00000018ff */
[----:B------:R2:W3:Y:S03]  /*5a20*/  MUFU.EX2 R20, R3 ;  /* 0x0000000300147308 */ /* 0x0004e60000000800 */
[----:B------:R-:W-:Y:S01]  /*5a30*/  HMMA.16816.F32 R152, R4, R86, RZ ;  /* 0x000000560498723c */ /* 0x000fe200000018ff */
[----:B-1----:R-:W-:-:S07]  /*5a40*/  FFMA.FTZ R8, R50, UR4, -R0 ;  /* 0x0000000432087c23 */ /* 0x002fce0008010800 */
[----:B------:R-:W-:Y:S01]  /*5a50*/  HMMA.16816.F32 R68, R4, R96, RZ ;  /* 0x000000600444723c */ /* 0x000fe200000018ff */
[----:B------:R-:W-:Y:S01]  /*5a60*/  MUFU.EX2 R18, R8 ;  /* 0x0000000800127308 */ /* 0x000fe20000000800 */
[----:B--2---:R-:W-:-:S06]  /*5a70*/  FFMA.FTZ R3, R29, UR4, -R0 ;  /* 0x000000041d037c23 */ /* 0x004fcc0008010800 */
[C---:B------:R-:W-:Y:S01]  /*5a80*/  HMMA.16816.F32 R80, R4.reuse, R98, RZ ;  /* 0x000000620450723c */ /* 0x040fe200000018ff */
[----:B------:R1:W-:Y:S07]  /*5a90*/  MUFU.EX2 R19, R3 ;  /* 0x0000000300137308 */ /* 0x0003ee0000000800 */
[C---:B------:R-:W-:Y:S08]  /*5aa0*/  HMMA.16816.F32 R84, R4.reuse, R100, RZ ;  /* 0x000000640454723c */ /* 0x040ff000000018ff */
[----:B------:R-:W-:Y:S01]  /*5ab0*/  HMMA.16816.F32 R96, R4, R102, RZ ;  /* 0x000000660460723c */ /* 0x000fe200000018ff */
[----:B-1----:R-:W-:Y:S01]  /*5ac0*/  LOP3.LUT R3, R12, UR9, R15, 0x96, !PT ;  /* 0x000000090c037c12 */ /* 0x002fe2000f8e960f */
[----:B------:R-:W-:-:S06]  /*5ad0*/  FFMA.FTZ R12, R66, UR4, -R0 ;  /* 0x00000004420c7c23 */ /* 0x000fcc0008010800 */
[----:B------:R-:W-:Y:S01]  /*5ae0*/  HMMA.16816.F32 R100, R4, R112, RZ ;  /* 0x000000700464723c */ /* 0x000fe200000018ff */
[----:B------:R-:W-:-:S03]  /*5af0*/  IMAD.WIDE.U32 R8, R3, -0x2daee0ad, RZ ;  /* 0xd2511f5303087825 */ /* 0x000fc600078e00ff */
[C---:B------:R-:W-:Y:S02]  /*5b00*/  PRMT R11, R8.reuse, 0x7773, RZ ;  /* 0x00007773080b7816 */ /* 0x040fe400000000ff */
[----:B------:R-:W-:Y:S02]  /*5b10*/  PRMT R3, R8, 0x7772, RZ ;  /* 0x0000777208037816 */ /* 0x000fe400000000ff */
[----:B------:R-:W-:Y:S01]  /*5b20*/  HMMA.16816.F32 R156, R4, R164, RZ ;  /* 0x000000a4049c723c */ /* 0x000fe200000018ff */
[----:B------:R-:W-:Y:S01]  /*5b30*/  LOP3.LUT R0, R16, UR6, R9, 0x96, !PT ;  /* 0x0000000610007c12 */ /* 0x000fe2000f8e9609 */
[----:B------:R-:W-:Y:S01]  /*5b40*/  IMAD.MOV.U32 R9, RZ, RZ, R8 ;  /* 0x000000ffff097224 */ /* 0x000fe200078e0008 */
[----:B------:R1:W2:Y:S01]  /*5b50*/  MUFU.EX2 R16, R12 ;  /* 0x0000000c00107308 */ /* 0x0002a20000000800 */
[----:B------:R-:W-:Y:S02]  /*5b60*/  PRMT R13, R3, 0x5410, R11 ;  /* 0x00005410030d7816 */ /* 0x000fe4000000000b */
[----:B------:R-:W-:-:S02]  /*5b70*/  PRMT R15, R8, 0x7771, RZ ;  /* 0x00007771080f7816 */ /* 0x000fc400000000ff */
[C---:B------:R-:W-:Y:S01]  /*5b80*/  LOP3.LUT R3, R0.reuse, 0xffff, RZ, 0xc0, !PT ;  /* 0x0000ffff00037812 */ /* 0x040fe200078ec0ff */
[C---:B------:R-:W-:Y:S01]  /*5b90*/  HMMA.16816.F32 R120, R4.reuse, R166, RZ ;  /* 0x000000a60478723c */ /* 0x040fe200000018ff */
[----:B------:R-:W-:Y:S02]  /*5ba0*/  LOP3.LUT R11, R9, 0xff, RZ, 0xc0, !PT ;  /* 0x000000ff090b7812 */ /* 0x000fe400078ec0ff */
[----:B------:R-:W-:Y:S02]  /*5bb0*/  PRMT R8, R0, 0x7632, R8 ;  /* 0x0000763200087816 */ /* 0x000fe40000000008 */
[----:B------:R-:W-:Y:S02]  /*5bc0*/  SHF.R.U32.HI R14, RZ, 0x18, R0 ;  /* 0x00000018ff0e7819 */ /* 0x000fe40000011600 */
[----:B------:R-:W-:Y:S01]  /*5bd0*/  SHF.R.U32.HI R9, RZ, 0x8, R3 ;  /* 0x00000008ff097819 */ /* 0x000fe20000011603 */
[----:B------:R-:W-:Y:S01]  /*5be0*/  HMMA.16816.F32 R112, R4, R114, RZ ;  /* 0x000000720470723c */ /* 0x000fe200000018ff */
[----:B------:R-:W-:-:S02]  /*5bf0*/  PRMT R3, R11, 0x5410, R15 ;  /* 0x000054100b037816 */ /* 0x000fc4000000000f */
[----:B-1----:R-:W-:Y:S02]  /*5c00*/  LOP3.LUT R12, R0, 0xff, RZ, 0xc0, !PT ;  /* 0x000000ff000c7812 */ /* 0x002fe400078ec0ff */
[----:B------:R-:W-:Y:S02]  /*5c10*/  LOP3.LUT R0, R8, 0xff, RZ, 0xc0, !PT ;  /* 0x000000ff08007812 */ /* 0x000fe400078ec0ff */
[----:B------:R-:W-:Y:S01]  /*5c20*/  LOP3.LUT R13, R13, 0xff00ff, RZ, 0xc0, !PT ;  /* 0x00ff00ff0d0d7812 */ /* 0x000fe200078ec0ff */
[----:B------:R-:W-:Y:S01]  /*5c30*/  HMMA.16816.F32 R164, R4, R208, RZ ;  /* 0x000000d004a4723c */ /* 0x000fe200000018ff */
[----:B------:R-:W-:Y:S02]  /*5c40*/  PRMT R11, R0, 0x5410, R14 ;  /* 0x00005410000b7816 */ /* 0x000fe4000000000e */
[----:B------:R-:W-:Y:S02]  /*5c50*/  PRMT R12, R12, 0x5410, R9 ;  /* 0x000054100c0c7816 */ /* 0x000fe40000000009 */
[----:B------:R-:W-:-:S02]  /*5c60*/  HSET2.LE.AND R0, R3, R10, PT ;  /* 0x0000000a03007233 */ /* 0x000fc40003803000 */
[----:B---3--:R-:W-:Y:S02]  /*5c70*/  F2FP.F16.F32.PACK_AB R8, R20, R22 ;  /* 0x000000161408723e */ /* 0x008fe400000000ff */
[--C-:B------:R-:W-:Y:S02]  /*5c80*/  HSET2.LE.AND R9, R13, R10.reuse, PT ;  /* 0x0000000a0d097233 */ /* 0x100fe40003803000 */
[--C-:B------:R-:W-:Y:S02]  /*5c90*/  HSET2.LE.AND R12, R12, R10.reuse, PT ;  /* 0x0000000a0c0c7233 */ /* 0x100fe40003803000 */
[----:B------:R-:W-:Y:S02]  /*5ca0*/  HSET2.LE.AND R11, R11, R10, PT ;  /* 0x0000000a0b0b7233 */ /* 0x000fe40003803000 */
[----:B--2---:R-:W-:Y:S02]  /*5cb0*/  F2FP.F16.F32.PACK_AB R3, R16, R17 ;  /* 0x000000111003723e */ /* 0x004fe400000000ff */
[----:B------:R-:W-:-:S02]  /*5cc0*/  LOP3.LUT R170, R8, R0, RZ, 0xc0, !PT ;  /* 0x0000000008aa7212 */ /* 0x000fc400078ec0ff */
[----:B------:R-:W-:Y:S02]  /*5cd0*/  F2FP.F16.F32.PACK_AB R10, R23, R21 ;  /* 0x00000015170a723e */ /* 0x000fe400000000ff */
[----:B------:R-:W-:Y:S02]  /*5ce0*/  F2FP.F16.F32.PACK_AB R0, R18, R19 ;  /* 0x000000131200723e */ /* 0x000fe400000000ff */
[----:B------:R-:W-:Y:S01]  /*5cf0*/  LOP3.LUT R171, R3, R9, RZ, 0xc0, !PT ;  /* 0x0000000903ab7212 */ /* 0x000fe200078ec0ff */
[----:B------:R-:W-:Y:S01]  /*5d00*/  FADD.FTZ R3, R227, R226 ;  /* 0x000000e2e3037221 */ /* 0x000fe20000010000 */
[----:B------:R-:W-:Y:S02]  /*5d10*/  LOP3.LUT R168, R10, R12, RZ, 0xc0, !PT ;  /* 0x0000000c0aa87212 */ /* 0x000fe400078ec0ff */
[----:B------:R-:W-:Y:S01]  /*5d20*/  LOP3.LUT R169, R0, R11, RZ, 0xc0, !PT ;  /* 0x0000000b00a97212 */ /* 0x000fe200078ec0ff */
        /* <DEDUP_REMOVED lines=47> */
[----:B------:R-:W2:Y:S01]  /*6020*/  LDCU.64 UR4, c[0x0][0x3c0] ;  /* 0x00007800ff0477ac */ /* 0x000ea20008000a00 */
[----:B------:R-:W3:Y:S01]  /*6030*/  S2UR UR22, SR_CgaCtaId ;  /* 0x00000000001679c3 */ /* 0x000ee20000008800 */
[----:B------:R-:W-:Y:S01]  /*6040*/  IMAD.MOV.U32 R217, RZ, RZ, 0x20 ;  /* 0x00000020ffd97424 */ /* 0x000fe200078e00ff */
[----:B------:R-:W-:Y:S01]  /*6050*/  LOP3.LUT R0, R241, UR23, RZ, 0x3c, !PT ;  /* 0x00000017f1007c12 */ /* 0x000fe2000f8e3cff */
[----:B------:R-:W-:Y:S01]  /*6060*/  IMAD.MOV.U32 R137, RZ, RZ, R2 ;  /* 0x000000ffff897224 */ /* 0x000fe200078e0002 */
[----:B------:R-:W-:Y:S01]  /*6070*/  LOP3.LUT R250, R132, UR24, RZ, 0x3c, !PT ;  /* 0x0000001884fa7c12 */ /* 0x000fe2000f8e3cff */
[----:B------:R-:W-:Y:S01]  /*6080*/  IMAD.MOV.U32 R132, RZ, RZ, R134 ;  /* 0x000000ffff847224 */ /* 0x000fe200078e0086 */
[----:B------:R-:W-:Y:S01]  /*6090*/  LOP3.LUT R252, R26, UR24, RZ, 0x3c, !PT ;  /* 0x000000181afc7c12 */ /* 0x000fe2000f8e3cff */
[----:B------:R4:W-:Y:S01]  /*60a0*/  STL [R1+0x8], R0 ;  /* 0x0000080001007387 */ /* 0x0009e20000100800 */
[----:B------:R-:W-:Y:S01]  /*60b0*/  IMAD.MOV.U32 R3, RZ, RZ, R135 ;  /* 0x000000ffff037224 */ /* 0x000fe200078e0087 */
[----:B------:R-:W-:Y:S01]  /*60c0*/  LOP3.LUT R251, R245, UR15, RZ, 0x3c, !PT ;  /* 0x0000000ff5fb7c12 */ /* 0x000fe2000f8e3cff */
[----:B------:R-:W-:Y:S01]  /*60d0*/  IMAD.MOV.U32 R228, RZ, RZ, 0x40 ;  /* 0x00000040ffe47424 */ /* 0x000fe200078e00ff */
[----:B------:R-:W-:Y:S01]  /*60e0*/  LOP3.LUT R249, R249, UR15, RZ, 0x3c, !PT ;  /* 0x0000000ff9f97c12 */ /* 0x000fe2000f8e3cff */
[----:B------:R-:W-:Y:S01]  /*60f0*/  IMAD.SHL.U32 R224, R222, 0x200, RZ ;  /* 0x00000200dee07824 */ /* 0x000fe200078e00ff */
[----:B------:R-:W-:Y:S01]  /*6100*/  UMOV UR24, 0x400 ;  /* 0x0000040000187882 */ /* 0x000fe20000000000 */
[----:B------:R-:W-:Y:S01]  /*6110*/  VIADD R248, R216, 0xa000 ;  /* 0x0000a000d8f87836 */ /* 0x000fe20000000000 */
[----:B------:R-:W-:-:S02]  /*6120*/  ULEA.HI.SX32 UR18, UR18, 0xfffffffe, 0x1b ;  /* 0xfffffffe12127891 */ /* 0x000fc4000f8fdaff */
[----:B--2---:R-:W-:Y:S01]  /*6130*/  USHF.L.U64.HI UR25, UR4, 0x4, UR5 ;  /* 0x0000000404197899 */ /* 0x004fe20008010205 */
[----:B------:R-:W2:Y:S01]  /*6140*/  LDCU UR5, c[0x0][0x440] ;  /* 0x00008800ff0577ac */ /* 0x000ea20008000800 */
[----:B------:R-:W-:Y:S01]  /*6150*/  USHF.L.U32 UR26, UR4, 0x4, URZ ;  /* 0x00000004041a7899 */ /* 0x000fe200080006ff */
[----:B------:R-:W2:Y:S01]  /*6160*/  LDCU UR23, c[0x0][0x440] ;  /* 0x00008800ff1777ac */ /* 0x000ea20008000800 */
[----:B------:R-:W3:Y:S01]  /*6170*/  LDCU UR4, c[0x0][0x45c] ;  /* 0x00008b80ff0477ac */ /* 0x000ee20008000800 */
[C---:B-1----:R-:W-:Y:S01]  /*6180*/  LOP3.LUT P0, RZ, R223.reuse, 0x2, RZ, 0xc0, !PT ;  /* 0x00000002dfff7812 */ /* 0x042fe2000780c0ff */
[C---:B------:R-:W-:Y:S01]  /*6190*/  IMAD.SHL.U32 R226, R223.reuse, 0x40, RZ ;  /* 0x00000040dfe27824 */ /* 0x040fe200078e00ff */
[----:B------:R-:W-:Y:S01]  /*61a0*/  LOP3.LUT R227, R223, 0x8, RZ, 0xc0, !PT ;  /* 0x00000008dfe37812 */ /* 0x000fe200078ec0ff */
[----:B----4-:R-:W-:Y:S01]  /*61b0*/  IMAD.MOV.U32 R0, RZ, RZ, R136 ;  /* 0x000000ffff007224 */ /* 0x010fe200078e0088 */
[----:B------:R-:W-:Y:S02]  /*61c0*/  SEL R217, R217, 0xffffffe0, !P0 ;  /* 0xffffffe0d9d97807 */ /* 0x000fe40004000000 */
[----:B------:R-:W-:-:S02]  /*61d0*/  LOP3.LUT R225, R226, 0x400, RZ, 0xc0, !PT ;  /* 0x00000400e2e17812 */ /* 0x000fc400078ec0ff */
[----:B--2---:R-:W-:Y:S01]  /*61e0*/  ISETP.GE.AND P1, PT, R218, UR5, PT ;  /* 0x00000005da007c0c */ /* 0x004fe2000bf26270 */
[----:B------:R-:W-:Y:S01]  /*61f0*/  IMAD.IADD R219, R216, 0x1, R217 ;  /* 0x00000001d8db7824 */ /* 0x000fe200078e02d9 */
[----:B---3--:R-:W-:Y:S01]  /*6200*/  ULEA UR5, UR22, UR24, 0x18 ;  /* 0x0000001816057291 */ /* 0x008fe2000f8ec0ff */
[----:B------:R-:W-:Y:S11]  /*6210*/  BRA `(.L_x_1697) ;  /* 0x0000000000a07947 */ /* 0x000ff60003800000 */
.L_x_1699:
[----:B------:R-:W1:Y:S01]  /*6220*/  LDC.64 R134, c[0x0][0x3b8] ;  /* 0x0000ee00ff867b82 */ /* 0x000e620000000a00 */
[----:B------:R-:W-:Y:S06]  /*6230*/  UIADD3 UR15, UPT, UPT, UR18, -0x1, URZ ;  /* 0xffffffff120f7890 */ /* 0x000fec000fffe0ff */
[----:B-1----:R-:W-:Y:S04]  /*6240*/  IMAD.WIDE.U32 R138, R134, UR15, RZ ;  /* 0x0000000f868a7c25 */ /* 0x002fe8000f8e00ff */
[----:B------:R-:W-:Y:S02]  /*6250*/  IMAD R139, R135, UR15, R139 ;  /* 0x0000000f878b7c24 */ /* 0x000fe4000f8e028b */
[C---:B------:R-:W-:Y:S03]  /*6260*/  IMAD.SHL.U32 R2, R138.reuse, 0x20, RZ ;  /* 0x000000208a027824 */ /* 0x040fe600078e00ff */
[----:B------:R-:W-:Y:S02]  /*6270*/  SHF.L.U64.HI R133, R138, 0x5, R139 ;  /* 0x000000058a857819 */ /* 0x000fe4000001028b */
[----:B------:R-:W-:Y:S02]  /*6280*/  @!P1 LEA R176, P6, R2, R231, 0x1 ;  /* 0x000000e702b09211 */ /* 0x000fe400078c08ff */
[----:B------:R-:W-:Y:S02]  /*6290*/  @!P1 LEA R172, P3, R134, R2, 0x4 ;  /* 0x0000000286ac9211 */ /* 0x000fe400078620ff */
[-C--:B------:R-:W-:Y:S02]  /*62a0*/  @!P1 LEA.HI.X R177, R2, R230.reuse, R133, 0x1, P6 ;  /* 0x000000e602b19211 */ /* 0x080fe400030f0c85 */
[----:B------:R-:W-:Y:S02]  /*62b0*/  @!P1 LEA.HI.X R175, R134, R133, R135, 0x4, P3 ;  /* 0x0000008586af9211 */ /* 0x000fe400018f2487 */
[-C--:B------:R-:W-:Y:S01]  /*62c0*/  @!P4 LEA R138, P3, R2, R231.reuse, 0x1 ;  /* 0x000000e7028ac211 */ /* 0x080fe200078608ff */
        /* <DEDUP_REMOVED lines=8> */
[C---:B------:R-:W-:Y:S01]  /*6350*/  @!P4 LEA R136, P2, R134.reuse, R2, 0x4 ;  /* 0x000000028688c211 */ /* 0x040fe200078420ff */
[----:B------:R-:W-:Y:S01]  /*6360*/  @!PT LDS RZ, [RZ] ;  /* 0x00000000fffff984 */ /* 0x000fe20000000800 */
[----:B------:R-:W-:Y:S01]  /*6370*/  @!PT LDS RZ, [RZ] ;  /* 0x00000000fffff984 */ /* 0x000fe20000000800 */
[----:B------:R-:W-:Y:S01]  /*6380*/  @!PT LDS RZ, [RZ] ;  /* 0x00000000fffff984 */ /* 0x000fe20000000800 */
[----:B------:R1:W-:Y:S03]  /*6390*/  @!P4 LDGSTS.E.BYPASS.LTC128B.128 [R229+0x9000], desc[UR20][R138.64+0x80] ;  /* 0x090000808ae5cfae */ /* 0x0003e6000b981a14 */
[----:B------:R-:W-:Y:S01]  /*63a0*/  @!P4 LEA.HI.X R135, R134, R133, R135, 0x4, P2 ;  /* 0x000000858687c211 */ /* 0x000fe200010f2487 */
[----:B------:R1:W-:Y:S01]  /*63b0*/  @P4 STS.128 [R229+0x9000], RZ ;  /* 0x009000ffe5004388 */ /* 0x0003e20000000c00 */
[C---:B------:R-:W-:Y:S03]  /*63c0*/  @!P4 LEA R134, P2, R136.reuse, R231, 0x1 ;  /* 0x000000e78886c211 */ /* 0x040fe600078408ff */
[----:B------:R-:W-:Y:S01]  /*63d0*/  @!PT LDS RZ, [RZ] ;  /* 0x00000000fffff984 */ /* 0x000fe20000000800 */
[----:B------:R-:W-:Y:S01]  /*63e0*/  @!PT LDS RZ, [RZ] ;  /* 0x00000000fffff984 */ /* 0x000fe20000000800 */
[----:B------:R-:W-:Y:S01]  /*63f0*/  @!PT LDS RZ, [RZ] ;  /* 0x00000000fffff984 */ /* 0x000fe20000000800 */
[----:B------:R1:W-:Y:S01]  /*6400*/  @!P1 LDGSTS.E.BYPASS.LTC128B.128 [R229+0x8800], desc[UR20][R174.64] ;  /* 0x08800000aee59fae */ /* 0x0003e2000b981a14 */
[----:B------:R-:W-:Y:S03]  /*6410*/  @!P4 LEA.HI.X R135, R136, R230, R135, 0x1, P2 ;  /* 0x000000e68887c211 */ /* 0x000fe600010f0c87 */
        /* <DEDUP_REMOVED lines=8> */
.L_x_1697:
[----:B------:R-:W2:Y:S01]  /*64a0*/  LDL R2, [R1+0xc] ;  /* 0x00000c0001027983 */ /* 0x000ea20000100800 */
[----:B------:R-:W-:Y:S04]  /*64b0*/  DEPBAR.LE SB0, 0x0 ;  /* 0x000080000000791a */ /* 0x000fe80000000000 */
[----:B------:R-:W-:Y:S01]  /*64c0*/  BAR.SYNC.DEFER_BLOCKING 0x0 ;  /* 0x0000000000007b1d */ /* 0x000fe20000010000 */
[----:B------:R-:W-:Y:S01]  /*64d0*/  IMAD.WIDE.U32 R8, R234, UR18, RZ ;  /* 0x00000012ea087c25 */ /* 0x000fe2000f8e00ff */
[----:B------:R-:W-:Y:S01]  /*64e0*/  ISETP.GE.AND P4, PT, R243, UR23, PT ;  /* 0x00000017f3007c0c */ /* 0x000fe2000bf86270 */
[----:B------:R-:W-:Y:S01]  /*64f0*/  UISETP.NE.AND UP0, UPT, UR18, URZ, UPT ;  /* 0x000000ff1200728c */ /* 0x000fe2000bf05270 */
[----:B------:R-:W-:Y:S01]  /*6500*/  SHF.R.U32.HI R220, RZ, 0x1, R223 ;  /* 0x00000001ffdc7819 */ /* 0x000fe200000116df */
[----:B------:R-:W-:Y:S01]  /*6510*/  IMAD.U32 R4, RZ, RZ, UR26 ;  /* 0x0000001aff047e24 */ /* 0x000fe2000f8e00ff */
[-C--:B------:R-:W-:Y:S01]  /*6520*/  @!P1 LEA R6, P0, R8, R233.reuse, 0x1 ;  /* 0x000000e908069211 */ /* 0x080fe200078008ff */
[----:B------:R-:W-:Y:S02]  /*6530*/  IMAD.U32 R5, RZ, RZ, UR25 ;  /* 0x00000019ff057e24 */ /* 0x000fe4000f8e00ff */
[C---:B------:R-:W-:Y:S02]  /*6540*/  IMAD.SHL.U32 R14, R223.reuse, 0x8, RZ ;  /* 0x00000008df0e7824 */ /* 0x040fe400078e00ff */
[----:B------:R-:W-:Y:S04]  /*6550*/  IMAD.SHL.U32 R15, R223, 0x20, RZ ;  /* 0x00000020df0f7824 */ /* 0x000fe800078e00ff */
[----:B------:R-:W-:Y:S01]  /*6560*/  @!P4 IMAD.WIDE.U32 R4, R234, UR18, R4 ;  /* 0x00000012ea04cc25 */ /* 0x000fe2000f8e0004 */
[-C--:B------:R-:W-:Y:S02]  /*6570*/  @!P4 LEA R10, P2, R8, R233.reuse, 0x1 ;  /* 0x000000e9080ac211 */ /* 0x080fe400078408ff */
[----:B------:R-:W-:Y:S01]  /*6580*/  LOP3.LUT R221, R15, 0x7c00, RZ, 0xc0, !PT ;  /* 0x00007c000fdd7812 */ /* 0x000fe200078ec0ff */
[----:B--2---:R-:W-:Y:S04]  /*6590*/  IMAD R2, R2, UR18, RZ ;  /* 0x0000001202027c24 */ /* 0x004fe8000f8e02ff */
[----:B------:R-:W-:Y:S02]  /*65a0*/  IMAD.IADD R9, R9, 0x1, R2 ;  /* 0x0000000109097824 */ /* 0x000fe400078e0202 */
[----:B------:R-:W-:Y:S03]  /*65b0*/  @!P4 IMAD.IADD R5, R2, 0x1, R5 ;  /* 0x000000010205c824 */ /* 0x000fe600078e0205 */
[-CC-:B------:R-:W-:Y:S02]  /*65c0*/  @!P1 LEA.HI.X R7, R8, R232.reuse, R9.reuse, 0x1, P0 ;  /* 0x000000e808079211 */ /* 0x180fe400000f0c09 */
[-C--:B------:R-:W-:Y:S02]  /*65d0*/  @!P4 LEA R12, P0, R4, R233.reuse, 0x1 ;  /* 0x000000e9040cc211 */ /* 0x080fe400078008ff */
[-C--:B------:R-:W-:Y:S01]  /*65e0*/  @!P4 LEA.HI.X R11, R8, R232.reuse, R9, 0x1, P2 ;  /* 0x000000e8080bc211 */ /* 0x080fe200010f0c09 */
[----:B------:R-:W-:Y:S01]  /*65f0*/  @!PT LDS RZ, [RZ] ;  /* 0x00000000fffff984 */ /* 0x000fe20000000800 */
[----:B------:R-:W-:Y:S01]  /*6600*/  @!PT LDS RZ, [RZ] ;  /* 0x00000000fffff984 */ /* 0x000fe20000000800 */
[----:B------:R-:W-:Y:S01]  /*6610*/  @!PT LDS RZ, [RZ] ;  /* 0x00000000fffff984 */ /* 0x000fe20000000800 */
[----:B------:R1:W-:Y:S01]  /*6620*/  @!P1 LDGSTS.E.BYPASS.LTC128B.128 [R229+0xa000], desc[UR20][R6.64] ;  /* 0x0a00000006e59fae */ /* 0x0003e2000b981a14 */
[-C--:B------:R-:W-:Y:S02]  /*6630*/  @!P4 LEA.HI.X R13, R4, R232.reuse, R5, 0x1, P0 ;  /* 0x000000e8040dc211 */ /* 0x080fe400000f0c05 */
[----:B------:R-:W-:Y:S02]  /*6640*/  LOP3.LUT R5, R221, 0x200, R224, 0xf8, !PT ;  /* 0x00000200dd057812 */ /* 0x000fe400078ef8e0 */
[----:B------:R-:W-:Y:S01]  /*6650*/  @P1 STS.128 [R229+0xa000], RZ ;  /* 0x00a000ffe5001388 */ /* 0x000fe20000000c00 */
[----:B------:R-:W-:Y:S02]  /*6660*/  ISETP.GE.AND P1, PT, R218, UR23, PT ;  /* 0x00000017da007c0c */ /* 0x000fe4000bf26270 */
[----:B------:R-:W-:Y:S02]  /*6670*/  LOP3.LUT R218, R14, 0x38, RZ, 0xc0, !PT ;  /* 0x000000380eda7812 */ /* 0x000fe400078ec0ff */
[----:B------:R-:W-:Y:S01]  /*6680*/  @!PT LDS RZ, [RZ] ;  /* 0x00000000fffff984 */ /* 0x000fe20000000800 */
[----:B------:R-:W-:Y:S01]  /*6690*/  @!PT LDS RZ, [RZ] ;  /* 0x00000000fffff984 */ /* 0x000fe20000000800 */
[----:B------:R-:W-:Y:S01]  /*66a0*/  @!PT LDS RZ, [RZ] ;  /* 0x00000000fffff984 */ /* 0x000fe20000000800 */
[----:B------:R-:W-:Y:S01]  /*66b0*/  @!P4 LDGSTS.E.BYPASS.LTC128B.128 [R229+0xb000], desc[UR20][R10.64+0x80] ;  /* 0x0b0000800ae5cfae */ /* 0x000fe2000b981a14 */
[----:B------:R-:W-:Y:S04]  /*66c0*/  LOP3.LUT R4, R220, 0x8, RZ, 0xc0, !PT ;  /* 0x00000008dc047812 */ /* 0x000fe800078ec0ff */
[----:B------:R-:W-:Y:S01]  /*66d0*/  @P4 STS.128 [R229+0xb000], RZ ;  /* 0x00b000ffe5004388 */ /* 0x000fe20000000c00 */
[----:B-1----:R-:W-:Y:S02]  /*66e0*/  IMAD.U32 R6, RZ, RZ, UR26 ;  /* 0x0000001aff067e24 */ /* 0x002fe4000f8e00ff */
[----:B------:R-:W-:Y:S02]  /*66f0*/  IMAD.U32 R7, RZ, RZ, UR25 ;  /* 0x00000019ff077e24 */ /* 0x000fe4000f8e00ff */
[----:B------:R-:W-:Y:S04]  /*6700*/  @!P1 IMAD.WIDE.U32 R6, R234, UR18, R6 ;  /* 0x00000012ea069c25 */ /* 0x000fe8000f8e0006 */
[----:B------:R-:W-:Y:S01]  /*6710*/  @!P1 IMAD.IADD R7, R2, 0x1, R7 ;  /* 0x0000000102079824 */ /* 0x000fe200078e0207 */
[----:B------:R-:W-:Y:S02]  /*6720*/  @!P1 LEA R8, P0, R6, R233, 0x1 ;  /* 0x000000e906089211 */ /* 0x000fe400078008ff */
[----:B------:R-:W-:Y:S02]  /*6730*/  LOP3.LUT R2, R218, 0x1c0, R226, 0xf8, !PT ;  /* 0x000001c0da027812 */ /* 0x000fe400078ef8e2 */
[----:B------:R-:W-:Y:S01]  /*6740*/  @!P1 LEA.HI.X R7, R6, R232, R7, 0x1, P0 ;  /* 0x000000e806079211 */ /* 0x000fe200000f0c07 */
[----:B------:R-:W-:Y:S01]  /*6750*/  @!P1 IMAD.MOV.U32 R6, RZ, RZ, R8 ;  /* 0x000000ffff069224 */ /* 0x000fe200078e0008 */
[----:B------:R-:W-:Y:S02]  /*6760*/  LOP3.LUT R133, R2, R227, RZ, 0x3c, !PT ;  /* 0x000000e302857212 */ /* 0x000fe400078e3cff */
[----:B------:R-:W-:Y:S02]  /*6770*/  LOP3.LUT R4, R5, R2, R4, 0xf6, !PT ;  /* 0x0000000205047212 */ /* 0x000fe400078ef604 */
[----:B------:R-:W-:Y:S01]  /*6780*/  @!PT LDS RZ, [RZ] ;  /* 0x00000000fffff984 */ /* 0x000fe20000000800 */
[----:B------:R-:W-:Y:S01]  /*6790*/  @!PT LDS RZ, [RZ] ;  /* 0x00000000fffff984 */ /* 0x000fe20000000800 */
[----:B------:R-:W-:Y:S01]  /*67a0*/  @!PT LDS RZ, [RZ] ;  /* 0x00000000fffff984 */ /* 0x000fe20000000800 */
[----:B------:R1:W-:Y:S01]  /*67b0*/  @!P1 LDGSTS.E.BYPASS.LTC128B.128 [R229+0xa800], desc[UR20][R6.64] ;  /* 0x0a80000006e59fae */ /* 0x0003e2000b981a14 */
[----:B------:R-:W-:Y:S01]  /*67c0*/  IMAD R133, R133, 0x2, R225 ;  /* 0x0000000285857824 */ /* 0x000fe200078e02e1 */
[----:B------:R-:W-:Y:S03]  /*67d0*/  LEA R2, R4, UR5, 0x1 ;  /* 0x0000000504027c11 */ /* 0x000fe6000f8e08ff */
[----:B------:R-:W-:Y:S01]  /*67e0*/  @P1 STS.128 [R229+0xa800], RZ ;  /* 0x00a800ffe5001388 */ /* 0x000fe20000000c00 */
[----:B------:R-:W-:Y:S01]  /*67f0*/  VIADD R136, R133, UR5 ;  /* 0x0000000585887c36 */ /* 0x000fe20008000000 */
[----:B------:R-:W-:Y:S01]  /*6800*/  LOP3.LUT P0, RZ, R223, 0x4, RZ, 0xc0, !PT ;  /* 0x00000004dfff7812 */ /* 0x000fe2000780c0ff */
[C-C-:B------:R-:W-:Y:S02]  /*6810*/  IMAD.IADD R208, R217.reuse, 0x1, R2.reuse ;  /* 0x00000001d9d07824 */ /* 0x140fe400078e0202 */
[----:B------:R-:W-:Y:S01]  /*6820*/  @!PT LDS RZ, [RZ] ;  /* 0x00000000fffff984 */ /* 0x000fe20000000800 */
[----:B------:R-:W-:Y:S01]  /*6830*/  @!PT LDS RZ, [RZ] ;  /* 0x00000000fffff984 */ /* 0x000fe20000000800 */
[----:B------:R-:W-:Y:S01]  /*6840*/  @!PT LDS RZ, [RZ] ;  /* 0x00000000fffff984 */ /* 0x000fe20000000800 */
[----:B------:R2:W-:Y:S01]  /*6850*/  @!P4 LDGSTS.E.BYPASS.LTC128B.128 [R229+0xb800], desc[UR20][R12.64+0x80] ;  /* 0x0b8000800ce5cfae */ /* 0x0005e2000b981a14 */
[----:B------:R-:W-:Y:S01]  /*6860*/  IMAD.IADD R138, R136, 0x1, R217 ;  /* 0x00000001888a7824 */ /* 0x000fe200078e02d9 */
[----:B------:R-:W-:Y:S03]  /*6870*/  SEL R134, R228, 0xffffffc0, !P0 ;  /* 0xffffffc0e4867807 */ /* 0x000fe60004000000 */
[----:B------:R-:W-:Y:S02]  /*6880*/  @P4 STS.128 [R229+0xb800], RZ ;  /* 0x00b800ffe5004388 */ /* 0x000fe40000000c00 */
[----:B------:R-:W-:Y:S03]  /*6890*/  IMAD.IADD R135, R134, 0x1, R2 ;  /* 0x0000000186877824 */ /* 0x000fe600078e0202 */
[----:B------:R-:W-:Y:S01]  /*68a0*/  LDSM.16.M88.4 R32, [R2] ;  /* 0x000000000220783b */ /* 0x000fe20000000200 */
[----:B------:R-:W-:Y:S02]  /*68b0*/  IMAD.IADD R134, R136, 0x1, R134 ;  /* 0x0000000188867824 */ /* 0x000fe400078e0286 */
[C---:B------:R-:W-:Y:S02]  /*68c0*/  IMAD.IADD R136, R217.reuse, 0x1, R135 ;  /* 0x00000001d9887824 */ /* 0x040fe400078e0287 */
[----:B------:R-:W1:Y:S01]  /*68d0*/  LDSM.16.M88.4 R16, [R133+UR5+0x8000] ;  /* 0x008000058510783b */ /* 0x000e620008000200 */
[----:B------:R-:W-:Y:S04]  /*68e0*/  IMAD.IADD R212, R217, 0x1, R134 ;  /* 0x00000001d9d47824 */ /* 0x000fe800078e0286 */
[----:B------:R-:W3:Y:S05]  /*68f0*/  LDSM.16.M88.4 R28, [R2+0x2000] ;  /* 0x00200000021c783b */ /* 0x000eea0000000200 */
[----:B------:R-:W4:Y:S05]  /*6900*/  LDSM.16.M88.4 R172, [R133+UR5+0x8800] ;  /* 0x0088000585ac783b */ /* 0x000f2a0008000200 */
[----:B------:R-:W0:Y:S05]  /*6910*/  LDGDEPBAR ;  /* 0x00000000000079af */ /* 0x000e2a0000000000 */
[----:B------:R-:W-:Y:S05]  /*6920*/  LDSM.16.M88.4 R176, [R208] ;  /* 0x00000000d0b0783b */ /* 0x000fea0000000200 */
[----:B------:R-:W5:Y:S05]  /*6930*/  LDSM.16.M88.4 R180, [R138+0x8000] ;  /* 0x008000008ab4783b */ /* 0x000f6a0000000200 */
[----:B------:R-:W5:Y:S05]  /*6940*/  LDSM.16.M88.4 R184, [R208+0x2000] ;  /* 0x00200000d0b8783b */ /* 0x000f6a0000000200 */
[----:B------:R-:W5:Y:S05]  /*6950*/  LDSM.16.M88.4 R188, [R138+0x8800] ;  /* 0x008800008abc783b */ /* 0x000f6a0000000200 */
[----:B------:R-:W-:Y:S01]  /*6960*/  LDSM.16.M88.4 R192, [R134+0x8000] ;  /* 0x0080000086c0783b */ /* 0x000fe20000000200 */
[-C--:B-1----:R-:W-:Y:S04]  /*6970*/  HMMA.16816.F32 R4, R32, R16.reuse, RZ ;  /* 0x000000102004723c */ /* 0x082fe800000018ff */
[----:B------:R-:W-:Y:S04]  /*6980*/  LDSM.16.M88.4 R196, [R135+0x2000] ;  /* 0x0020000087c4783b */ /* 0x000fe80000000200 */
[C---:B---3--:R-:W-:Y:S01]  /*6990*/  HMMA.16816.F32 R8, R28.reuse, R16, RZ ;  /* 0x000000101c08723c */ /* 0x048fe200000018ff */
[----:B------:R-:W-:Y:S05]  /*69a0*/  LDSM.16.M88.4 R200, [R134+0x8800] ;  /* 0x0088000086c8783b */ /* 0x000fea0000000200 */
[----:B------:R-:W-:Y:S02]  /*69b0*/  LDSM.16.M88.4 R204, [R136+0x2000] ;  /* 0x0020000088cc783b */ /* 0x000fe40000000200 */
[-C--:B--2---:R-:W-:Y:S08]  /*69c0*/  HMMA.16816.F32 R12, R28, R18.reuse, RZ ;  /* 0x000000121c0c723c */ /* 0x084ff000000018ff */
[C---:B------:R-:W-:Y:S08]  /*69d0*/  HMMA.16816.F32 R16, R32.reuse, R18, RZ ;  /* 0x000000122010723c */ /* 0x040ff000000018ff */
[-C--:B----4-:R-:W-:Y:S08]  /*69e0*/  HMMA.16816.F32 R20, R32, R172.reuse, RZ ;  /* 0x000000ac2014723c */ /* 0x090ff000000018ff */
[C---:B------:R-:W-:Y:S08]  /*69f0*/  HMMA.16816.F32 R24, R28.reuse, R172, RZ ;  /* 0x000000ac1c18723c */ /* 0x040ff000000018ff */
[-C--:B------:R-:W-:Y:S08]  /*6a00*/  HMMA.16816.F32 R28, R28, R174.reuse, RZ ;  /* 0x000000ae1c1c723c */ /* 0x080ff000000018ff */
[----:B------:R-:W-:Y:S01]  /*6a10*/  HMMA.16816.F32 R32, R32, R174, RZ ;  /* 0x000000ae2020723c */ /* 0x000fe200000018ff */
[----:B------:R-:W1:Y:S07]  /*6a20*/  LDSM.16.M88.4 R172, [R135] ;  /* 0x0000000087ac783b */ /* 0x000e6e0000000200 */
[-C--:B-----5:R-:W-:Y:S08]  /*6a30*/  HMMA.16816.F32 R4, R176, R180.reuse, R4 ;  /* 0x000000b4b004723c */ /* 0x0a0ff00000001804 */
[C---:B------:R-:W-:Y:S08]  /*6a40*/  HMMA.16816.F32 R8, R184.reuse, R180, R8 ;  /* 0x000000b4b808723c */ /* 0x040ff00000001808 */
[-C--:B------:R-:W-:Y:S08]  /*6a50*/  HMMA.16816.F32 R12, R184, R182.reuse, R12 ;  /* 0x000000b6b80c723c */ /* 0x080ff0000000180c */
[C---:B------:R-:W-:Y:S01]  /*6a60*/  HMMA.16816.F32 R16, R176.reuse, R182, R16 ;  /* 0x000000b6b010723c */ /* 0x040fe20000001810 */
[----:B------:R-:W-:Y:S07]  /*6a70*/  LDSM.16.M88.4 R180, [R136] ;  /* 0x0000000088b4783b */ /* 0x000fee0000000200 */
[-C--:B------:R-:W-:Y:S08]  /*6a80*/  HMMA.16816.F32 R20, R176, R188.reuse, R20 ;  /* 0x000000bcb014723c */ /* 0x080ff00000001814 */
[C---:B------:R-:W-:Y:S08]  /*6a90*/  HMMA.16816.F32 R24, R184.reuse, R188, R24 ;  /* 0x000000bcb818723c */ /* 0x040ff00000001818 */
[-C--:B------:R-:W-:Y:S01]  /*6aa0*/  HMMA.16816.F32 R28, R184, R190.reuse, R28 ;  /* 0x000000beb81c723c */ /* 0x080fe2000000181c */
[----:B------:R-:W2:Y:S07]  /*6ab0*/  LDSM.16.M88.4 R184, [R212+0x8000] ;  /* 0x00800000d4b8783b */ /* 0x000eae0000000200 */
[----:B------:R-:W-:Y:S01]  /*6ac0*/  HMMA.16816.F32 R32, R176, R190, R32 ;  /* 0x000000beb020723c */ /* 0x000fe20000001820 */
[----:B------:R-:W3:Y:S05]  /*6ad0*/  LDSM.16.M88.4 R176, [R212+0x8800] ;  /* 0x00880000d4b0783b */ /* 0x000eea0000000200 */
[----:B------:R-:W-:Y:S02]  /*6ae0*/  LDSM.16.M88.4 R188, [R2+0x4000] ;  /* 0x0040000002bc783b */ /* 0x000fe40000000200 */
[-C--:B-1----:R-:W-:Y:S08]  /*6af0*/  HMMA.16816.F32 R4, R172, R192.reuse, R4 ;  /* 0x000000c0ac04723c */ /* 0x082ff00000001804 */
[C---:B------:R-:W-:Y:S08]  /*6b00*/  HMMA.16816.F32 R8, R196.reuse, R192, R8 ;  /* 0x000000c0c408723c */ /* 0x040ff00000001808 */
[-C--:B------:R-:W-:Y:S08]  /*6b10*/  HMMA.16816.F32 R12, R196, R194.reuse, R12 ;  /* 0x000000c2c40c723c */ /* 0x080ff0000000180c */
[C---:B------:R-:W-:Y:S01]  /*6b20*/  HMMA.16816.F32 R16, R172.reuse, R194, R16 ;  /* 0x000000c2ac10723c */ /* 0x040fe20000001810 */
[----:B------:R-:W1:Y:S07]  /*6b30*/  LDSM.16.M88.4 R192, [R133+UR5+0x9000] ;  /* 0x0090000585c0783b */ /* 0x000e6e0008000200 */
[-C--:B------:R-:W-:Y:S08]  /*6b40*/  HMMA.16816.F32 R20, R172, R200.reuse, R20 ;  /* 0x000000c8ac14723c */ /* 0x080ff00000001814 */
[C---:B------:R-:W-:Y:S08]  /*6b50*/  HMMA.16816.F32 R24, R196.reuse, R200, R24 ;  /* 0x000000c8c418723c */ /* 0x040ff00000001818 */
[-C--:B------:R-:W-:Y:S01]  /*6b60*/  HMMA.16816.F32 R28, R196, R202.reuse, R28 ;  /* 0x000000cac41c723c */ /* 0x080fe2000000181c */
[----:B------:R-:W4:Y:S07]  /*6b70*/  LDSM.16.M88.4 R196, [R2+0x6000] ;  /* 0x0060000002c4783b */ /* 0x000f2e0000000200 */
[----:B------:R-:W-:Y:S01]  /*6b80*/  HMMA.16816.F32 R32, R172, R202, R32 ;  /* 0x000000caac20723c */ /* 0x000fe20000001820 */
[----:B------:R-:W5:Y:S05]  /*6b90*/  LDSM.16.M88.4 R172, [R133+UR5+0x9800] ;  /* 0x0098000585ac783b */ /* 0x000f6a0008000200 */
[----:B------:R-:W-:Y:S02]  /*6ba0*/  LDSM.16.M88.4 R200, [R138+0x9000] ;  /* 0x009000008ac8783b */ /* 0x000fe40000000200 */
[-C--:B--2---:R-:W-:Y:S08]  /*6bb0*/  HMMA.16816.F32 R4, R180, R184.reuse, R4 ;  /* 0x000000b8b404723c */ /* 0x084ff00000001804 */
[C---:B------:R-:W-:Y:S08]  /*6bc0*/  HMMA.16816.F32 R8, R204.reuse, R184, R8 ;  /* 0x000000b8cc08723c */ /* 0x040ff00000001808 */
[-C--:B------:R-:W-:Y:S08]  /*6bd0*/  HMMA.16816.F32 R12, R204, R186.reuse, R12 ;  /* 0x000000bacc0c723c */ /* 0x080ff0000000180c */
[C---:B------:R-:W-:Y:S01]  /*6be0*/  HMMA.16816.F32 R16, R180.reuse, R186, R16 ;  /* 0x000000bab410723c */ /* 0x040fe20000001810 */
[----:B------:R-:W2:Y:S05]  /*6bf0*/  LDSM.16.M88.4 R184, [R208+0x4000] ;  /* 0x00400000d0b8783b */ /* 0x000eaa0000000200 */
[----:B------:R-:W2:Y:S02]  /*6c00*/  LDSM.16.M88.4 R208, [R208+0x6000] ;  /* 0x00600000d0d0783b */ /* 0x000ea40000000200 */
[-C--:B---3--:R-:W-:Y:S08]  /*6c10*/  HMMA.16816.F32 R20, R180, R176.reuse, R20 ;  /* 0x000000b0b414723c */ /* 0x088ff00000001814 */
[C---:B------:R-:W-:Y:S08]  /*6c20*/  HMMA.16816.F32 R24, R204.reuse, R176, R24 ;  /* 0x000000b0cc18723c */ /* 0x040ff00000001818 */
[-C--:B------:R-:W-:Y:S01]  /*6c30*/  HMMA.16816.F32 R28, R204, R178.reuse, R28 ;  /* 0x000000b2cc1c723c */ /* 0x080fe2000000181c */
[----:B------:R-:W3:Y:S07]  /*6c40*/  LDSM.16.M88.4 R204, [R138+0x9800] ;  /* 0x009800008acc783b */ /* 0x000eee0000000200 */
[----:B------:R-:W-:Y:S01]  /*6c50*/  HMMA.16816.F32 R32, R180, R178, R32 ;  /* 0x000000b2b420723c */ /* 0x000fe20000001820 */
[----:B------:R-:W-:Y:S05]  /*6c60*/  LDSM.16.M88.4 R176, [R135+0x4000] ;  /* 0x0040000087b0783b */ /* 0x000fea0000000200 */
[----:B------:R-:W3:Y:S02]  /*6c70*/  LDSM.16.M88.4 R180, [R134+0x9000] ;  /* 0x0090000086b4783b */ /* 0x000ee40000000200 */
[-C--:B-1----:R-:W-:Y:S08]  /*6c80*/  HMMA.16816.F32 R4, R188, R192.reuse, R4 ;  /* 0x000000c0bc04723c */ /* 0x082ff00000001804 */
[C---:B----4-:R-:W-:Y:S08]  /*6c90*/  HMMA.16816.F32 R8, R196.reuse, R192, R8 ;  /* 0x000000c0c408723c */ /* 0x050ff00000001808 */
[-C--:B------:R-:W-:Y:S08]  /*6ca0*/  HMMA.16816.F32 R12, R196, R194.reuse, R12 ;  /* 0x000000c2c40c723c */ /* 0x080ff0000000180c */
[C---:B------:R-:W-:Y:S01]  /*6cb0*/  HMMA.16816.F32 R16, R188.reuse, R194, R16 ;  /* 0x000000c2bc10723c */ /* 0x040fe20000001810 */
[----:B------:R-:W1:Y:S07]  /*6cc0*/  LDSM.16.M88.4 R192, [R135+0x6000] ;  /* 0x0060000087c0783b */ /* 0x000e6e0000000200 */
[-C--:B-----5:R-:W-:Y:S08]  /*6cd0*/  HMMA.16816.F32 R20, R188, R172.reuse, R20 ;  /* 0x000000acbc14723c */ /* 0x0a0ff00000001814 */
[C---:B------:R-:W-:Y:S08]  /*6ce0*/  HMMA.16816.F32 R24, R196.reuse, R172, R24 ;  /* 0x000000acc418723c */ /* 0x040ff00000001818 */
[-C--:B------:R-:W-:Y:S01]  /*6cf0*/  HMMA.16816.F32 R28, R196, R174.reuse, R28 ;  /* 0x000000aec41c723c */ /* 0x080fe2000000181c */
[----:B------:R-:W4:Y:S07]  /*6d00*/  LDSM.16.M88.4 R196, [R134+0x9800] ;  /* 0x0098000086c4783b */ /* 0x000f2e0000000200 */
[----:B------:R-:W-:Y:S01]  /*6d10*/  HMMA.16816.F32 R32, R188, R174, R32 ;  /* 0x000000aebc20723c */ /* 0x000fe20000001820 */
[----:B------:R-:W-:Y:S05]  /*6d20*/  LDSM.16.M88.4 R172, [R136+0x4000] ;  /* 0x0040000088ac783b */ /* 0x000fea0000000200 */
[----:B------:R-:W5:Y:S02]  /*6d30*/  LDSM.16.M88.4 R188, [R212+0x9000] ;  /* 0x00900000d4bc783b */ /* 0x000f640000000200 */
[-C--:B--2---:R-:W-:Y:S03]  /*6d40*/  HMMA.16816.F32 R4, R184, R200.reuse, R4 ;  /* 0x000000c8b804723c */ /* 0x084fe60000001804 */
[----:B------:R-:W-:Y:S05]  /*6d50*/  LDSM.16.M88.4 R212, [R212+0x9800] ;  /* 0x00980000d4d4783b */ /* 0x000fea0000000200 */
        /* <DEDUP_REMOVED lines=10> */
[-C--:B------:R-:W-:Y:S08]  /*6e00*/  HMMA.16816.F32 R4, R176, R180.reuse, R4 ;  /* 0x000000b4b004723c */ /* 0x080ff00000001804 */
[C---:B-1----:R-:W-:Y:S08]  /*6e10*/  HMMA.16816.F32 R8, R192.reuse, R180, R8 ;  /* 0x000000b4c008723c */ /* 0x042ff00000001808 */
[-C--:B------:R-:W-:Y:S08]  /*6e20*/  HMMA.16816.F32 R12, R192, R182.reuse, R12 ;  /* 0x000000b6c00c723c */ /* 0x080ff0000000180c */
[C---:B------:R-:W-:Y:S08]  /*6e30*/  HMMA.16816.F32 R16, R176.reuse, R182, R16 ;  /* 0x000000b6b010723c */ /* 0x040ff00000001810 */
[-C--:B----4-:R-:W-:Y:S08]  /*6e40*/  HMMA.16816.F32 R20, R176, R196.reuse, R20 ;  /* 0x000000c4b014723c */ /* 0x090ff00000001814 */
[C---:B------:R-:W-:Y:S08]  /*6e50*/  HMMA.16816.F32 R24, R192.reuse, R196, R24 ;  /* 0x000000c4c018723c */ /* 0x040ff00000001818 */
[-C--:B------:R-:W-:Y:S08]  /*6e60*/  HMMA.16816.F32 R28, R192, R198.reuse, R28 ;  /* 0x000000c6c01c723c */ /* 0x080ff0000000181c */
[----:B------:R-:W-:Y:S08]  /*6e70*/  HMMA.16816.F32 R32, R176, R198, R32 ;  /* 0x000000c6b020723c */ /* 0x000ff00000001820 */
[-C--:B-----5:R-:W-:Y:S08]  /*6e80*/  HMMA.16816.F32 R4, R172, R188.reuse, R4 ;  /* 0x000000bcac04723c */ /* 0x0a0ff00000001804 */
[C---:B--2---:R-:W-:Y:S08]  /*6e90*/  HMMA.16816.F32 R8, R200.reuse, R188, R8 ;  /* 0x000000bcc808723c */ /* 0x044ff00000001808 */
        /* <DEDUP_REMOVED lines=10> */
[----:B------:R-:W-:Y:S05]  /*6f40*/  FMNMX3.FTZ R179, R2, R22, R23, !PT ;  /* 0x0000001602b37276 */ /* 0x000fea0007810017 */
[----:B------:R-:W-:Y:S04]  /*6f50*/  HMMA.16816.F32 R32, R172, R214, R32 ;  /* 0x000000d6ac20723c */ /* 0x000fe80000001820 */
[----:B------:R-:W-:Y:S11]  /*6f60*/  FMNMX3.FTZ R173, R133, R20, R21, !PT ;  /* 0x0000001485ad7276 */ /* 0x000ff60007810015 */
[----:B------:R-:W-:Y:S04]  /*6f70*/  @!UPT UIADD3 URZ, UPT, UPT, URZ, URZ, URZ ;  /* 0x000000fffffff290 */ /* 0x000fe8000fffe0ff */
[----:B------:R-:W-:Y:S01]  /*6f80*/  FMNMX3.FTZ R173, R173, R32, R33, !PT ;  /* 0x00000020adad7276 */ /* 0x000fe20007810021 */
[----:B------:R-:W-:Y:S06]  /*6f90*/  BRA.U.ANY UP0, `(.L_x_1699) ;  /* 0xfffffff100a07547 */ /* 0x000fec000b93ffff */
.L_x_1698:
[----:B------:R-:W2:Y:S01]  /*6fa0*/  LDL R172, [R1+0x8] ;  /* 0x0000080001ac7983 */ /* 0x000ea20000100800 */
[----:B------:R-:W-:Y:S01]  /*6fb0*/  FMNMX3.FTZ R133, R179, R34, R35, !PT ;  /* 0x00000022b3857276 */ /* 0x000fe20007810023 */
[----:B------:R-:W-:Y:S01]  /*6fc0*/  UISETP.GT.AND UP0, UPT, UR18, URZ, UPT ;  /* 0x000000ff1200728c */ /* 0x000fe2000bf04270 */
[----:B------:R-:W-:Y:S01]  /*6fd0*/  FMNMX3.FTZ R2, R178, R12, R13, !PT ;  /* 0x0000000cb2027276 */ /* 0x000fe2000781000d */
[----:B------:R-:W3:Y:S01]  /*6fe0*/  LDL.64 R182, [R1+0x10] ;  /* 0x0000100001b67983 */ /* 0x000ee20000100a00 */
[----:B------:R-:W-:Y:S01]  /*6ff0*/  MOV R185, UR19 ;  /* 0x0000001300b97c02 */ /* 0x000fe20008000f00 */
[----:B------:R-:W-:Y:S01]  /*7000*/  UIADD3 UR15, UPT, UPT, UR18, -0x1, URZ ;  /* 0xffffffff120f7890 */ /* 0x000fe2000fffe0ff */
[----:B------:R-:W-:Y:S02]  /*7010*/  FMNMX3.FTZ R2, R2, R24, R25, !PT ;  /* 0x0000001802027276 */ /* 0x000fe40007810019 */
[----:B------:R-:W-:Y:S01]  /*7020*/  LEA R185, R185, UR19, 0x10 ;  /* 0x00000013b9b97c11 */ /* 0x000fe2000f8e80ff */
[----:B------:R-:W4:Y:S01]  /*7030*/  LDL.64 R180, [R1] ;  /* 0x0000000001b47983 */ /* 0x000f220000100a00 */
[----:B------:R-:W-:Y:S02]  /*7040*/  FMNMX3.FTZ R2, R2, R28, R29, !PT ;  /* 0x0000001c02027276 */ /* 0x000fe4000781001d */
[----:B------:R-:W-:Y:S02]  /*7050*/  IADD3 R184, PT, PT, R216, 0xa040, RZ ;  /* 0x0000a040d8b87810 */ /* 0x000fe40007ffe0ff */
[----:B------:R-:W-:Y:S01]  /*7060*/  @P0 IADD3 R184, PT, PT, R248, -0x40, RZ ;  /* 0xffffffc0f8b80810 */ /* 0x000fe20007ffe0ff */
        /* <DEDUP_REMOVED lines=17> */
[C---:B------:R-:W-:Y:S01]  /*7180*/  FMUL.FTZ R139, R135.reuse, UR4 ;  /* 0x00000004878b7c20 */ /* 0x040fe20008410000 */
[----:B------:R1:W5:Y:S01]  /*7190*/  MUFU.EX2 R133, R2 ;  /* 0x0000000200857308 */ /* 0x0003620000000800 */
[----:B------:R-:W-:Y:S02]  /*71a0*/  FSEL R186, R186, RZ, P2 ;  /* 0x000000ffbaba7208 */ /* 0x000fe40001000000 */
[----:B------:R-:W-:Y:S01]  /*71b0*/  FSETP.NEU.FTZ.AND P2, PT, R135, -INF , PT ;  /* 0xff8000008700780b */ /* 0x000fe20003f5d000 */
[----:B------:R-:W-:Y:S02]  /*71c0*/  FMUL.FTZ R187, R134, UR4 ;  /* 0x0000000486bb7c20 */ /* 0x000fe40008410000 */
[--C-:B------:R-:W-:Y:S01]  /*71d0*/  FFMA.FTZ R16, R16, UR4, -R186.reuse ;  /* 0x0000000410107c23 */ /* 0x100fe200080108ba */
[--C-:B------:R-:W-:Y:S01]  /*71e0*/  FFMA.FTZ R17, R17, UR4, -R186.reuse ;  /* 0x0000000411117c23 */ /* 0x100fe200080108ba */
[----:B------:R-:W-:Y:S01]  /*71f0*/  FSEL R139, R139, RZ, P2 ;  /* 0x000000ff8b8b7208 */ /* 0x000fe20001000000 */
[--C-:B------:R-:W-:Y:S01]  /*7200*/  FFMA.FTZ R4, R4, UR4, -R186.reuse ;  /* 0x0000000404047c23 */ /* 0x100fe200080108ba */
[----:B------:R-:W-:Y:S01]  /*7210*/  MUFU.EX2 R242, R16 ;  /* 0x0000001000f27308 */ /* 0x000fe20000000800 */
[--C-:B------:R-:W-:Y:S01]  /*7220*/  FFMA.FTZ R5, R5, UR4, -R186.reuse ;  /* 0x0000000405057c23 */ /* 0x100fe200080108ba */
[----:B------:R-:W-:Y:S01]  /*7230*/  FSETP.NEU.FTZ.AND P2, PT, R134, -INF , PT ;  /* 0xff8000008600780b */ /* 0x000fe20003f5d000 */
[--C-:B------:R-:W-:Y:S01]  /*7240*/  FFMA.FTZ R18, R18, UR4, -R139.reuse ;  /* 0x0000000412127c23 */ /* 0x100fe2000801088b */
[----:B------:R-:W-:Y:S01]  /*7250*/  FFMA.FTZ R19, R19, UR4, -R139 ;  /* 0x0000000413137c23 */ /* 0x000fe2000801088b */
[----:B------:R-:W-:Y:S01]  /*7260*/  FFMA.FTZ R32, R32, UR4, -R186 ;  /* 0x0000000420207c23 */ /* 0x000fe200080108ba */
[----:B------:R-:W-:Y:S01]  /*7270*/  FSEL R187, R187, RZ, P2 ;  /* 0x000000ffbbbb7208 */ /* 0x000fe20001000000 */
[----:B-1----:R-:W-:Y:S01]  /*7280*/  FMUL.FTZ R2, R0, UR4 ;  /* 0x0000000400027c20 */ /* 0x002fe20008410000 */
[----:B------:R-:W-:Y:S02]  /*7290*/  FADD.FTZ R0, -R134, R132 ;  /* 0x0000008486007221 */ /* 0x000fe40000010100 */
[----:B------:R-:W-:Y:S01]  /*72a0*/  MUFU.EX2 R241, R17 ;  /* 0x0000001100f17308 */ /* 0x000fe20000000800 */
[----:B-----5:R-:W-:Y:S01]  /*72b0*/  FMUL.FTZ R36, R133, R36 ;  /* 0x0000002485247220 */ /* 0x020fe20000410000 */
[--C-:B------:R-:W-:Y:S01]  /*72c0*/  FFMA.FTZ R12, R12, UR4, -R187.reuse ;  /* 0x000000040c0c7c23 */ /* 0x100fe200080108bb */
[----:B------:R-:W-:Y:S01]  /*72d0*/  FMUL.FTZ R0, R0, UR4 ;  /* 0x0000000400007c20 */ /* 0x000fe20008410000 */
[--C-:B------:R-:W-:Y:S01]  /*72e0*/  FFMA.FTZ R13, R13, UR4, -R187.reuse ;  /* 0x000000040d0d7c23 */ /* 0x100fe200080108bb */
[--C-:B------:R-:W-:Y:S01]  /*72f0*/  FFMA.FTZ R8, R8, UR4, -R187.reuse ;  /* 0x0000000408087c23 */ /* 0x100fe200080108bb */
[----:B------:R-:W-:Y:S01]  /*7300*/  FFMA.FTZ R9, R9, UR4, -R187 ;  /* 0x0000000409097c23 */ /* 0x000fe200080108bb */
[C---:B------:R-:W-:Y:S03]  /*7310*/  FMUL.FTZ R37, R133.reuse, R37 ;  /* 0x0000002585257220 */ /* 0x040fe60000410000 */
[----:B------:R1:W5:Y:S01]  /*7320*/  MUFU.EX2 R132, R2 ;  /* 0x0000000200847308 */ /* 0x0003620000000800 */
[C---:B------:R-:W-:Y:S01]  /*7330*/  FMUL.FTZ R48, R133.reuse, R48 ;  /* 0x0000003085307220 */ /* 0x040fe20000410000 */
[C---:B------:R-:W-:Y:S01]  /*7340*/  FMUL.FTZ R49, R133.reuse, R49 ;  /* 0x0000003185317220 */ /* 0x040fe20000410000 */
[C---:B------:R-:W-:Y:S01]  /*7350*/  FMUL.FTZ R52, R133.reuse, R52 ;  /* 0x0000003485347220 */ /* 0x040fe20000410000 */
[C---:B------:R-:W-:Y:S01]  /*7360*/  FMUL.FTZ R53, R133.reuse, R53 ;  /* 0x0000003585357220 */ /* 0x040fe20000410000 */
[C---:B------:R-:W-:Y:S01]  /*7370*/  FMUL.FTZ R64, R133.reuse, R64 ;  /* 0x0000004085407220 */ /* 0x040fe20000410000 */
[C---:B------:R-:W-:Y:S01]  /*7380*/  FMUL.FTZ R65, R133.reuse, R65 ;  /* 0x0000004185417220 */ /* 0x040fe20000410000 */
        /* <DEDUP_REMOVED lines=8> */
[----:B------:R-:W-:Y:S03]  /*7410*/  FMUL.FTZ R97, R133, R97 ;  /* 0x0000006185617220 */ /* 0x000fe60000410000 */
[----:B------:R-:W-:Y:S01]  /*7420*/  MUFU.EX2 R240, R18 ;  /* 0x0000001200f07308 */ /* 0x000fe20000000800 */
[----:B-1----:R-:W-:Y:S01]  /*7430*/  FMNMX3.FTZ R2, R137, R10, R11, !PT ;  /* 0x0000000a89027276 */ /* 0x002fe2000781000b */
[C---:B-----5:R-:W-:Y:S01]  /*7440*/  FMUL.FTZ R38, R132.reuse, R38 ;  /* 0x0000002684267220 */ /* 0x060fe20000410000 */
[C---:B------:R-:W-:Y:S01]  /*7450*/  FMUL.FTZ R39, R132.reuse, R39 ;  /* 0x0000002784277220 */ /* 0x040fe20000410000 */
[C---:B------:R-:W-:Y:S01]  /*7460*/  FMUL.FTZ R50, R132.reuse, R50 ;  /* 0x0000003284327220 */ /* 0x040fe20000410000 */
[C---:B------:R-:W-:Y:S01]  /*7470*/  FMUL.FTZ R51, R132.reuse, R51 ;  /* 0x0000003384337220 */ /* 0x040fe20000410000 */
[C---:B------:R-:W-:Y:S01]  /*7480*/  FMUL.FTZ R54, R132.reuse, R54 ;  /* 0x0000003684367220 */ /* 0x040fe20000410000 */
[----:B------:R-:W-:Y:S03]  /*7490*/  FMUL.FTZ R55, R132, R55 ;  /* 0x0000003784377220 */ /* 0x000fe60000410000 */
[----:B------:R-:W-:Y:S01]  /*74a0*/  MUFU.EX2 R215, R4 ;  /* 0x0000000400d77308 */ /* 0x000fe20000000800 */
[----:B------:R-:W-:Y:S01]  /*74b0*/  FMNMX3.FTZ R0, R2, R14, R15, !PT ;  /* 0x0000000e02007276 */ /* 0x000fe2000781000f */
[C---:B------:R-:W-:Y:S01]  /*74c0*/  FMUL.FTZ R40, R3.reuse, R40 ;  /* 0x0000002803287220 */ /* 0x040fe20000410000 */
[C---:B------:R-:W-:Y:S01]  /*74d0*/  FMUL.FTZ R41, R3.reuse, R41 ;  /* 0x0000002903297220 */ /* 0x040fe20000410000 */
[C---:B------:R-:W-:Y:S01]  /*74e0*/  FMUL.FTZ R44, R3.reuse, R44 ;  /* 0x0000002c032c7220 */ /* 0x040fe20000410000 */
[----:B------:R-:W-:Y:S01]  /*74f0*/  FMNMX3.FTZ R0, R0, R26, R27, !PT ;  /* 0x0000001a00007276 */ /* 0x000fe2000781001b */
[C---:B------:R-:W-:Y:S01]  /*7500*/  FMUL.FTZ R45, R3.reuse, R45 ;  /* 0x0000002d032d7220 */ /* 0x040fe20000410000 */
[C---:B------:R-:W-:Y:S03]  /*7510*/  FMUL.FTZ R56, R3.reuse, R56 ;  /* 0x0000003803387220 */ /* 0x040fe60000410000 */
[----:B------:R-:W-:Y:S01]  /*7520*/  MUFU.EX2 R239, R19 ;  /* 0x0000001300ef7308 */ /* 0x000fe20000000800 */
[----:B------:R-:W-:Y:S01]  /*7530*/  FMNMX3.FTZ R0, R0, R30, R31, !PT ;  /* 0x0000001e00007276 */ /* 0x000fe2000781001f */
[C---:B------:R-:W-:Y:S01]  /*7540*/  FMUL.FTZ R57, R3.reuse, R57 ;  /* 0x0000003903397220 */ /* 0x040fe20000410000 */
[C---:B------:R-:W-:Y:S01]  /*7550*/  FMUL.FTZ R60, R3.reuse, R60 ;  /* 0x0000003c033c7220 */ /* 0x040fe20000410000 */
[C---:B------:R-:W-:Y:S01]  /*7560*/  FMUL.FTZ R61, R3.reuse, R61 ;  /* 0x0000003d033d7220 */ /* 0x040fe20000410000 */
[C---:B------:R-:W-:Y:S01]  /*7570*/  FMUL.FTZ R66, R132.reuse, R66 ;  /* 0x0000004284427220 */ /* 0x040fe20000410000 */
[----:B------:R-:W1:Y:S01]  /*7580*/  SHFL.BFLY PT, R2, R0, 0x2, 0x1f ;  /* 0x0c401f0000027f89 */ /* 0x000e6200000e0000 */
        /* <DEDUP_REMOVED lines=12> */
[----:B------:R-:W-:Y:S01]  /*7650*/  FMUL.FTZ R87, R132, R87 ;  /* 0x0000005784577220 */ /* 0x000fe20000410000 */
[C---:B------:R-:W-:Y:S01]  /*7660*/  FMUL.FTZ R88, R3.reuse, R88 ;  /* 0x0000005803587220 */ /* 0x040fe20000410000 */
[C---:B------:R-:W-:Y:S01]  /*7670*/  FMUL.FTZ R89, R3.reuse, R89 ;  /* 0x0000005903597220 */ /* 0x040fe20000410000 */
[C---:B------:R-:W-:Y:S01]  /*7680*/  FMUL.FTZ R92, R3.reuse, R92 ;  /* 0x0000005c035c7220 */ /* 0x040fe20000410000 */
[----:B------:R-:W-:Y:S03]  /*7690*/  FMUL.FTZ R93, R3, R93 ;  /* 0x0000005d035d7220 */ /* 0x000fe60000410000 */
[----:B------:R-:W3:Y:S01]  /*76a0*/  MUFU.EX2 R211, R13 ;  /* 0x0000000d00d37308 */ /* 0x000ee20000000800 */
[--C-:B-----5:R-:W-:Y:S01]  /*76b0*/  FFMA.FTZ R5, R6, UR4, -R139.reuse ;  /* 0x0000000406057c23 */ /* 0x120fe2000801088b */
[C---:B------:R-:W-:Y:S01]  /*76c0*/  FMUL.FTZ R98, R132.reuse, R98 ;  /* 0x0000006284627220 */ /* 0x040fe20000410000 */
[----:B------:R-:W-:Y:S01]  /*76d0*/  FMUL.FTZ R99, R132, R99 ;  /* 0x0000006384637220 */ /* 0x000fe20000410000 */
[C---:B------:R-:W-:Y:S01]  /*76e0*/  FMUL.FTZ R100, R133.reuse, R100 ;  /* 0x0000006485647220 */ /* 0x040fe20000410000 */
[----:B------:R-:W-:Y:S01]  /*76f0*/  FMUL.FTZ R101, R133, R101 ;  /* 0x0000006585657220 */ /* 0x000fe20000410000 */
[----:B-1----:R-:W-:Y:S01]  /*7700*/  FMNMX.FTZ R0, R0, R2, !PT ;  /* 0x0000000200007209 */ /* 0x002fe20007810000 */
[C---:B------:R-:W-:Y:S03]  /*7710*/  FMUL.FTZ R102, R132.reuse, R102 ;  /* 0x0000006684667220 */ /* 0x040fe60000410000 */
[----:B------:R-:W-:Y:S01]  /*7720*/  MUFU.EX2 R213, R5 ;  /* 0x0000000500d57308 */ /* 0x000fe20000000800 */
[----:B------:R-:W-:Y:S01]  /*7730*/  FMUL.FTZ R103, R132, R103 ;  /* 0x0000006784677220 */ /* 0x000fe20000410000 */
[C---:B------:R-:W-:Y:S01]  /*7740*/  FMUL.FTZ R104, R3.reuse, R104 ;  /* 0x0000006803687220 */ /* 0x040fe20000410000 */
[----:B------:R-:W1:Y:S01]  /*7750*/  SHFL.BFLY PT, R2, R0, 0x1, 0x1f ;  /* 0x0c201f0000027f89 */ /* 0x000e6200000e0000 */
[----:B------:R-:W-:Y:S01]  /*7760*/  FMUL.FTZ R105, R3, R105 ;  /* 0x0000006903697220 */ /* 0x000fe20000410000 */
[--C-:B------:R-:W-:Y:S01]  /*7770*/  FFMA.FTZ R33, R33, UR4, -R186.reuse ;  /* 0x0000000421217c23 */ /* 0x100fe200080108ba */
[--C-:B------:R-:W-:Y:S01]  /*7780*/  FFMA.FTZ R34, R34, UR4, -R139.reuse ;  /* 0x0000000422227c23 */ /* 0x100fe2000801088b */
[--C-:B------:R-:W-:Y:S03]  /*7790*/  FFMA.FTZ R35, R35, UR4, -R139.reuse ;  /* 0x0000000423237c23 */ /* 0x100fe6000801088b */
        /* <DEDUP_REMOVED lines=8> */
[----:B------:R-:W5:Y:S01]  /*7820*/  MUFU.EX2 R206, R9 ;  /* 0x0000000900ce7308 */ /* 0x000f620000000800 */
[----:B------:R-:W-:Y:S01]  /*7830*/  FFMA.FTZ R186, R21, UR4, -R186 ;  /* 0x0000000415ba7c23 */ /* 0x000fe200080108ba */
[C---:B------:R-:W-:Y:S01]  /*7840*/  FMUL.FTZ R21, R3.reuse, R161 ;  /* 0x000000a103157220 */ /* 0x040fe20000410000 */
[----:B------:R-:W-:Y:S01]  /*7850*/  FFMA.FTZ R22, R22, UR4, -R139 ;  /* 0x0000000416167c23 */ /* 0x000fe2000801088b */
[C---:B------:R-:W-:Y:S01]  /*7860*/  FMUL.FTZ R116, R3.reuse, R116 ;  /* 0x0000007403747220 */ /* 0x040fe20000410000 */
[----:B------:R-:W-:Y:S01]  /*7870*/  FMUL.FTZ R117, R3, R117 ;  /* 0x0000007503757220 */ /* 0x000fe20000410000 */
[--C-:B------:R-:W-:Y:S01]  /*7880*/  FFMA.FTZ R24, R24, UR4, -R187.reuse ;  /* 0x0000000418187c23 */ /* 0x100fe200080108bb */
[----:B------:R-:W-:Y:S03]  /*7890*/  FFMA.FTZ R25, R25, UR4, -R187 ;  /* 0x0000000419197c23 */ /* 0x000fe600080108bb */
[----:B------:R5:W-:Y:S01]  /*78a0*/  MUFU.EX2 R203, R33 ;  /* 0x0000002100cb7308 */ /* 0x000be20000000800 */
[C---:B------:R-:W-:Y:S01]  /*78b0*/  FMUL.FTZ R120, R133.reuse, R120 ;  /* 0x0000007885787220 */ /* 0x040fe20000410000 */
[----:B------:R-:W-:Y:S01]  /*78c0*/  FMUL.FTZ R121, R133, R121 ;  /* 0x0000007985797220 */ /* 0x000fe20000410000 */
[----:B-1----:R-:W-:Y:S01]  /*78d0*/  FMNMX.FTZ R2, R0, R2, !PT ;  /* 0x0000000200027209 */ /* 0x002fe20007810000 */
[C---:B------:R-:W-:Y:S01]  /*78e0*/  FMUL.FTZ R122, R132.reuse, R122 ;  /* 0x0000007a847a7220 */ /* 0x040fe20000410000 */
[----:B------:R-:W-:Y:S01]  /*78f0*/  FMUL.FTZ R123, R132, R123 ;  /* 0x0000007b847b7220 */ /* 0x000fe20000410000 */
[C---:B------:R-:W-:Y:S01]  /*7900*/  FMUL.FTZ R124, R3.reuse, R124 ;  /* 0x0000007c037c7220 */ /* 0x040fe20000410000 */
[----:B------:R-:W-:Y:S03]  /*7910*/  FSETP.NEU.FTZ.AND P2, PT, R2, -INF , PT ;  /* 0xff8000000200780b */ /* 0x000fe60003f5d000 */
[----:B------:R1:W-:Y:S01]  /*7920*/  MUFU.EX2 R201, R34 ;  /* 0x0000002200c97308 */ /* 0x0003e20000000800 */
[C---:B------:R-:W-:Y:S01]  /*7930*/  FMUL.FTZ R125, R3.reuse, R125 ;  /* 0x0000007d037d7220 */ /* 0x040fe20000410000 */
[C---:B------:R-:W-:Y:S01]  /*7940*/  FMUL.FTZ R128, R3.reuse, R128 ;  /* 0x0000008003807220 */ /* 0x040fe20000410000 */
[----:B------:R-:W-:Y:S07]  /*7950*/  FMUL.FTZ R129, R3, R129 ;  /* 0x0000008103817220 */ /* 0x000fee0000410000 */
[----:B------:R1:W-:Y:S01]  /*7960*/  MUFU.EX2 R200, R35 ;  /* 0x0000002300c87308 */ /* 0x0003e20000000800 */
[----:B-----5:R-:W-:Y:S09]  /*7970*/  FMUL.FTZ R33, R133, R157 ;  /* 0x0000009d85217220 */ /* 0x020ff20000410000 */
[----:B------:R-:W-:Y:S01]  /*7980*/  MUFU.EX2 R202, R32 ;  /* 0x0000002000ca7308 */ /* 0x000fe20000000800 */
[C---:B-1----:R-:W-:Y:S01]  /*7990*/  FMUL.FTZ R34, R132.reuse, R158 ;  /* 0x0000009e84227220 */ /* 0x042fe20000410000 */
[----:B------:R-:W-:Y:S01]  /*79a0*/  FMUL.FTZ R35, R132, R159 ;  /* 0x0000009f84237220 */ /* 0x000fe20000410000 */
[----:B--2---:R-:W-:Y:S01]  /*79b0*/  LOP3.LUT R138, R172, UR18, RZ, 0x3c, !PT ;  /* 0x00000012ac8a7c12 */ /* 0x004fe2000f8e3cff */
[----:B------:R-:W-:Y:S04]  /*79c0*/  UMOV UR18, UR15 ;  /* 0x0000000f00127c82 */ /* 0x000fe80008000000 */
[----:B------:R-:W-:Y:S03]  /*79d0*/  IMAD.WIDE.U32 R174, R138, -0x326172a9, RZ ;  /* 0xcd9e8d578aae7825 */ /* 0x000fe600078e00ff */
[C---:B------:R-:W-:Y:S02]  /*79e0*/  LOP3.LUT R138, R174.reuse, R251, RZ, 0x3c, !PT ;  /* 0x000000fbae8a7212 */ /* 0x040fe400078e3cff */
[C---:B------:R-:W-:Y:S02]  /*79f0*/  LOP3.LUT R172, R175.reuse, R252, RZ, 0x3c, !PT ;  /* 0x000000fcafac7212 */ /* 0x040fe400078e3cff */
[----:B------:R-:W-:Y:S01]  /*7a00*/  LOP3.LUT R16, R174, R249, RZ, 0x3c, !PT ;  /* 0x000000f9ae107212 */ /* 0x000fe200078e3cff */
[----:B------:R-:W-:Y:S01]  /*7a10*/  IMAD.WIDE.U32 R178, R138, -0x2daee0ad, RZ ;  /* 0xd2511f538ab27825 */ /* 0x000fe200078e00ff */
[----:B------:R-:W-:Y:S03]  /*7a20*/  LOP3.LUT R17, R175, R250, RZ, 0x3c, !PT ;  /* 0x000000faaf117212 */ /* 0x000fe600078e3cff */
[----:B------:R-:W-:Y:S04]  /*7a30*/  IMAD.WIDE.U32 R174, R172, -0x2daee0ad, RZ ;  /* 0xd2511f53acae7825 */ /* 0x000fe800078e00ff */
[----:B------:R-:W-:Y:S01]  /*7a40*/  IMAD.WIDE.U32 R176, R16, -0x2daee0ad, RZ ;  /* 0xd2511f5310b07825 */ /* 0x000fe200078e00ff */
[----:B------:R-:W-:Y:S02]  /*7a50*/  LOP3.LUT R18, R174, UR12, R179, 0x96, !PT ;  /* 0x0000000cae127c12 */ /* 0x000fe4000f8e96b3 */
[----:B------:R-:W-:Y:S01]  /*7a60*/  LOP3.LUT R138, R246, UR14, R175, 0x96, !PT ;  /* 0x0000000ef68a7c12 */ /* 0x000fe2000f8e96af */
[----:B------:R-:W-:Y:S04]  /*7a70*/  IMAD.WIDE.U32 R172, R17, -0x2daee0ad, RZ ;  /* 0xd2511f5311ac7825 */ /* 0x000fe800078e00ff */
[----:B------:R-:W-:Y:S01]  /*7a80*/  IMAD.WIDE.U32 R174, R138, -0x326172a9, RZ ;  /* 0xcd9e8d578aae7825 */ /* 0x000fe200078e00ff */
[----:B------:R-:W-:Y:S02]  /*7a90*/  LOP3.LUT R16, R172, UR12, R177, 0x96, !PT ;  /* 0x0000000cac107c12 */ /* 0x000fe4000f8e96b1 */
[----:B---3--:R-:W-:Y:S01]  /*7aa0*/  LOP3.LUT R17, R182, UR14, R173, 0x96, !PT ;  /* 0x0000000eb6117c12 */ /* 0x008fe2000f8e96ad */
[----:B------:R-:W-:Y:S01]  /*7ab0*/  IMAD.WIDE.U32 R194, R18, -0x326172a9, RZ ;  /* 0xcd9e8d5712c27825 */ /* 0x000fe200078e00ff */
[----:B------:R-:W-:Y:S02]  /*7ac0*/  LOP3.LUT R18, R244, UR13, R175, 0x96, !PT ;  /* 0x0000000df4127c12 */ /* 0x000fe4000f8e96af */
[----:B------:R-:W-:Y:S01]  /*7ad0*/  F2FP.F16.F32.PACK_AB R182, R211, R210 ;  /* 0x000000d2d3b6723e */ /* 0x000fe200000000ff */
[----:B------:R-:W-:Y:S01]  /*7ae0*/  IMAD.WIDE.U32 R172, R17, -0x326172a9, RZ ;  /* 0xcd9e8d5711ac7825 */ /* 0x000fe200078e00ff */
[----:B------:R-:W-:Y:S02]  /*7af0*/  LOP3.LUT R17, R174, UR11, R195, 0x96, !PT ;  /* 0x0000000bae117c12 */ /* 0x000fe4000f8e96c3 */
[----:B------:R1:W-:Y:S01]  /*7b00*/  MUFU.EX2 R195, R24 ;  /* 0x0000001800c37308 */ /* 0x0003e20000000800 */
[----:B------:R-:W-:Y:S01]  /*7b10*/  IMAD.WIDE.U32 R192, R16, -0x326172a9, RZ ;  /* 0xcd9e8d5710c07825 */ /* 0x000fe200078e00ff */
[----:B----4-:R-:W-:Y:S02]  /*7b20*/  LOP3.LUT R16, R180, UR13, R173, 0x96, !PT ;  /* 0x0000000db4107c12 */ /* 0x010fe4000f8e96ad */
[----:B------:R-:W-:Y:S01]  /*7b30*/  F2FP.F16.F32.PACK_AB R180, R206, R207 ;  /* 0x000000cfceb4723e */ /* 0x000fe200000000ff */
[----:B------:R-:W-:Y:S01]  /*7b40*/  IMAD.WIDE.U32 R196, R17, -0x2daee0ad, RZ ;  /* 0xd2511f5311c47825 */ /* 0x000fe200078e00ff */
[----:B------:R-:W-:Y:S03]  /*7b50*/  LOP3.LUT R4, R172, UR11, R193, 0x96, !PT ;  /* 0x0000000bac047c12 */ /* 0x000fe6000f8e96c1 */
[----:B------:R-:W-:Y:S04]  /*7b60*/  IMAD.WIDE.U32 R172, R18, -0x2daee0ad, RZ ;  /* 0xd2511f5312ac7825 */ /* 0x000fe800078e00ff */
[----:B------:R-:W-:Y:S01]  /*7b70*/  IMAD.WIDE.U32 R18, R16, -0x2daee0ad, RZ ;  /* 0xd2511f5310127825 */ /* 0x000fe200078e00ff */
[----:B------:R-:W-:Y:S03]  /*7b80*/  LOP3.LUT R17, R178, UR10, R173, 0x96, !PT ;  /* 0x0000000ab2117c12 */ /* 0x000fe6000f8e96ad */
[----:B------:R-:W-:Y:S01]  /*7b90*/  IMAD.WIDE.U32 R198, R4, -0x2daee0ad, RZ ;  /* 0xd2511f5304c67825 */ /* 0x000fe200078e00ff */
[----:B------:R-:W-:Y:S02]  /*7ba0*/  LOP3.LUT R4, R172, UR8, R197, 0x96, !PT ;  /* 0x00000008ac047c12 */ /* 0x000fe4000f8e96c5 */
[----:B------:R-:W-:Y:S01]  /*7bb0*/  LOP3.LUT R19, R176, UR10, R19, 0x96, !PT ;  /* 0x0000000ab0137c12 */ /* 0x000fe2000f8e9613 */
[----:B------:R-:W-:Y:S01]  /*7bc0*/  IMAD.WIDE.U32 R188, R17, -0x326172a9, RZ ;  /* 0xcd9e8d5711bc7825 */ /* 0x000fe200078e00ff */
[----:B------:R-:W-:Y:S01]  /*7bd0*/  LOP3.LUT R16, R18, UR8, R199, 0x96, !PT ;  /* 0x0000000812107c12 */ /* 0x000fe2000f8e96c7 */
[----:B------:R-:W2:Y:S02]  /*7be0*/  LDSM.16.MT88.4 R176, [R216+0xa000] ;  /* 0x00a00000d8b0783b */ /* 0x000ea40000004200 */
[--C-:B------:R-:W-:Y:S01]  /*7bf0*/  FFMA.FTZ R18, R7, UR4, -R139.reuse ;  /* 0x0000000407127c23 */ /* 0x100fe2000801088b */
[----:B------:R-:W-:Y:S04]  /*7c00*/  IMAD.WIDE.U32 R6, R4, -0x326172a9, RZ ;  /* 0xcd9e8d5704067825 */ /* 0x000fe800078e00ff */
[----:B-1----:R-:W-:Y:S01]  /*7c10*/  FMUL.FTZ R24, R133, R164 ;  /* 0x000000a485187220 */ /* 0x002fe20000410000 */
[----:B------:R-:W-:Y:S01]  /*7c20*/  MUFU.EX2 R197, R22 ;  /* 0x0000001600c57308 */ /* 0x000fe20000000800 */
[----:B------:R-:W-:Y:S01]  /*7c30*/  FFMA.FTZ R139, R23, UR4, -R139 ;  /* 0x00000004178b7c23 */ /* 0x000fe2000801088b */
[----:B------:R-:W-:Y:S01]  /*7c40*/  IMAD.WIDE.U32 R16, R16, -0x326172a9, RZ ;  /* 0xcd9e8d5710107825 */ /* 0x000fe200078e00ff */
[----:B------:R-:W-:Y:S03]  /*7c50*/  LOP3.LUT R4, R188, UR7, R7, 0x96, !PT ;  /* 0x00000007bc047c12 */ /* 0x000fe6000f8e9607 */
[----:B------:R-:W-:Y:S01]  /*7c60*/  FMUL.FTZ R188, R2, UR4 ;  /* 0x0000000402bc7c20 */ /* 0x000fe20008410000 */
[----:B------:R-:W-:Y:S01]  /*7c70*/  PRMT R5, R6, 0x7773, RZ ;  /* 0x0000777306057816 */ /* 0x000fe200000000ff */
[----:B------:R-:W-:Y:S02]  /*7c80*/  IMAD.WIDE.U32 R190, R19, -0x326172a9, RZ ;  /* 0xcd9e8d5713be7825 */ /* 0x000fe400078e00ff */
[----:B------:R1:W-:Y:S01]  /*7c90*/  MUFU.EX2 R212, R18 ;  /* 0x0000001200d47308 */ /* 0x0003e20000000800 */
[----:B------:R-:W-:Y:S02]  /*7ca0*/  FSEL R188, R188, RZ, P2 ;  /* 0x000000ffbcbc7208 */ /* 0x000fe40001000000 */
[----:B------:R-:W-:Y:S02]  /*7cb0*/  PRMT R175, R6, 0x7772, RZ ;  /* 0x0000777206af7816 */ /* 0x000fe400000000ff */
[----:B------:R-:W-:Y:S01]  /*7cc0*/  MOV R7, R16 ;  /* 0x0000001000077202 */ /* 0x000fe20000000f00 */
[--C-:B------:R-:W-:Y:S01]  /*7cd0*/  FFMA.FTZ R14, R14, UR4, -R188.reuse ;  /* 0x000000040e0e7c23 */ /* 0x100fe200080108bc */
[----:B------:R-:W-:Y:S01]  /*7ce0*/  PRMT R175, R175, 0x5410, R5 ;  /* 0x00005410afaf7816 */ /* 0x000fe20000000005 */
[--C-:B------:R-:W-:Y:S01]  /*7cf0*/  FFMA.FTZ R15, R15, UR4, -R188.reuse ;  /* 0x000000040f0f7c23 */ /* 0x100fe200080108bc */
[----:B------:R-:W-:Y:S01]  /*7d00*/  LOP3.LUT R5, R4, 0xffff, RZ, 0xc0, !PT ;  /* 0x0000ffff04057812 */ /* 0x000fe200078ec0ff */
[----:B------:R3:W-:Y:S01]  /*7d10*/  MUFU.EX2 R209, R14 ;  /* 0x0000000e00d17308 */ /* 0x0007e20000000800 */
[----:B------:R-:W-:Y:S01]  /*7d20*/  PRMT R19, R16, 0x7771, RZ ;  /* 0x0000777110137816 */ /* 0x000fe200000000ff */
[--C-:B------:R-:W-:Y:S01]  /*7d30*/  FFMA.FTZ R10, R10, UR4, -R188.reuse ;  /* 0x000000040a0a7c23 */ /* 0x100fe200080108bc */
[----:B------:R-:W-:Y:S01]  /*7d40*/  LOP3.LUT R7, R7, 0xff, RZ, 0xc0, !PT ;  /* 0x000000ff07077812 */ /* 0x000fe200078ec0ff */
[--C-:B------:R-:W-:Y:S01]  /*7d50*/  FFMA.FTZ R11, R11, UR4, -R188.reuse ;  /* 0x000000040b0b7c23 */ /* 0x100fe200080108bc */
[----:B------:R-:W-:Y:S01]  /*7d60*/  MOV R174, R6 ;  /* 0x0000000600ae7202 */ /* 0x000fe20000000f00 */
[----:B------:R-:W-:Y:S01]  /*7d70*/  FFMA.FTZ R30, R30, UR4, -R188 ;  /* 0x000000041e1e7c23 */ /* 0x000fe200080108bc */
[----:B------:R-:W-:Y:S03]  /*7d80*/  LOP3.LUT R0, R190, UR7, R17, 0x96, !PT ;  /* 0x00000007be007c12 */ /* 0x000fe6000f8e9611 */
[----:B------:R-:W-:Y:S01]  /*7d90*/  MUFU.EX2 R208, R15 ;  /* 0x0000000f00d07308 */ /* 0x000fe20000000800 */
[----:B------:R-:W-:Y:S01]  /*7da0*/  PRMT R138, R6, 0x7771, RZ ;  /* 0x00007771068a7816 */ /* 0x000fe200000000ff */
[----:B------:R-:W-:Y:S01]  /*7db0*/  FMUL.FTZ R17, R133, R153 ;  /* 0x0000009985117220 */ /* 0x000fe20000410000 */
[----:B------:R-:W-:Y:S02]  /*7dc0*/  LOP3.LUT R6, R4, 0xff, RZ, 0xc0, !PT ;  /* 0x000000ff04067812 */ /* 0x000fe400078ec0ff */
[----:B------:R-:W-:Y:S02]  /*7dd0*/  SHF.R.U32.HI R5, RZ, 0x8, R5 ;  /* 0x00000008ff057819 */ /* 0x000fe40000011605 */
[C---:B-1----:R-:W-:Y:S03]  /*7de0*/  PRMT R18, R16.reuse, 0x7773, RZ ;  /* 0x0000777310127816 */ /* 0x042fe600000000ff */
[----:B------:R-:W-:Y:S01]  /*7df0*/  MUFU.EX2 R205, R10 ;  /* 0x0000000a00cd7308 */ /* 0x000fe20000000800 */
[----:B------:R-:W-:Y:S02]  /*7e00*/  PRMT R12, R16, 0x7772, RZ ;  /* 0x00007772100c7816 */ /* 0x000fe400000000ff */
[----:B---3--:R-:W-:Y:S01]  /*7e10*/  PRMT R14, R7, 0x5410, R19 ;  /* 0x00005410070e7816 */ /* 0x008fe20000000013 */
[----:B------:R-:W-:Y:S01]  /*7e20*/  FMUL.FTZ R19, R132, R155 ;  /* 0x0000009b84137220 */ /* 0x000fe20000410000 */
[----:B------:R-:W-:Y:S02]  /*7e30*/  LOP3.LUT R174, R174, 0xff, RZ, 0xc0, !PT ;  /* 0x000000ffaeae7812 */ /* 0x000fe400078ec0ff */
[----:B------:R-:W-:Y:S03]  /*7e40*/  PRMT R7, R0, 0x7632, R7 ;  /* 0x0000763200077816 */ /* 0x000fe60000000007 */
[----:B------:R-:W-:Y:S01]  /*7e50*/  MUFU.EX2 R204, R11 ;  /* 0x0000000b00cc7308 */ /* 0x000fe20000000800 */
[----:B------:R-:W-:Y:S02]  /*7e60*/  PRMT R172, R6, 0x5410, R5 ;  /* 0x0000541006ac7816 */ /* 0x000fe40000000005 */
[----:B------:R-:W-:Y:S01]  /*7e70*/  PRMT R16, R12, 0x5410, R18 ;  /* 0x000054100c107816 */ /* 0x000fe20000000012 */
[----:B------:R-:W-:Y:S01]  /*7e80*/  FMUL.FTZ R18, R132, R154 ;  /* 0x0000009a84127220 */ /* 0x000fe20000410000 */
[----:B------:R-:W-:Y:S02]  /*7e90*/  SHF.R.U32.HI R13, RZ, 0x18, R4 ;  /* 0x00000018ff0d7819 */ /* 0x000fe40000011604 */
[----:B------:R-:W-:Y:S03]  /*7ea0*/  PRMT R6, R4, 0x7632, R6 ;  /* 0x0000763204067816 */ /* 0x000fe60000000006 */
[----:B------:R-:W-:Y:S01]  /*7eb0*/  MUFU.EX2 R199, R20 ;  /* 0x0000001400c77308 */ /* 0x000fe20000000800 */
        /* <DEDUP_REMOVED lines=29> */
[----:B-1----:R-:W-:Y:S01]  /*8090*/  FMUL.FTZ R10, R0, R146 ;  /* 0x00000092000a7220 */ /* 0x002fe20000410000 */
[----:B------:R-:W-:Y:S01]  /*80a0*/  F2FP.F16.F32.PACK_AB R173, R212, R213 ;  /* 0x000000d5d4ad723e */ /* 0x000fe200000000ff */
[----:B------:R-:W-:Y:S01]  /*80b0*/  FMUL.FTZ R11, R0, R147 ;  /* 0x00000093000b7220 */ /* 0x000fe20000410000 */
[----:B------:R-:W-:Y:S01]  /*80c0*/  F2FP.F16.F32.PACK_AB R183, R208, R209 ;  /* 0x000000d1d0b7723e */ /* 0x000fe200000000ff */
[----:B------:R-:W-:Y:S01]  /*80d0*/  FMUL.FTZ R13, R3, R149 ;  /* 0x00000095030d7220 */ /* 0x000fe20000410000 */
[----:B------:R-:W-:Y:S01]  /*80e0*/  LOP3.LUT R173, R173, R4, RZ, 0xc0, !PT ;  /* 0x00000004adad7212 */ /* 0x000fe200078ec0ff */
[C---:B------:R-:W-:Y:S01]  /*80f0*/  FMUL.FTZ R4, R133.reuse, R140 ;  /* 0x0000008c85047220 */ /* 0x040fe20000410000 */
[----:B------:R-:W-:Y:S01]  /*8100*/  LOP3.LUT R182, R182, R5, RZ, 0xc0, !PT ;  /* 0x00000005b6b67212 */ /* 0x000fe200078ec0ff */
[----:B------:R-:W-:Y:S01]  /*8110*/  FMUL.FTZ R5, R133, R141 ;  /* 0x0000008d85057220 */ /* 0x000fe20000410000 */
[----:B------:R-:W-:Y:S01]  /*8120*/  LOP3.LUT R183, R183, R6, RZ, 0xc0, !PT ;  /* 0x00000006b7b77212 */ /* 0x000fe200078ec0ff */
[C---:B------:R-:W-:Y:S01]  /*8130*/  FMUL.FTZ R6, R132.reuse, R142 ;  /* 0x0000008e84067220 */ /* 0x040fe20000410000 */
[--C-:B------:R-:W-:Y:S01]  /*8140*/  HSET2.LE.AND R9, R7, R185.reuse, PT ;  /* 0x000000b907097233 */ /* 0x100fe20003803000 */
[----:B------:R-:W-:Y:S01]  /*8150*/  FMUL.FTZ R7, R132, R143 ;  /* 0x0000008f84077220 */ /* 0x000fe20000410000 */
[--C-:B------:R-:W-:Y:S01]  /*8160*/  HSET2.LE.AND R8, R8, R185.reuse, PT ;  /* 0x000000b908087233 */ /* 0x100fe20003803000 */
[----:B------:R-:W1:Y:S01]  /*8170*/  LDSM.16.MT88.4 R140, [R219+0xa000] ;  /* 0x00a00000db8c783b */ /* 0x000e620000004200 */
[----:B------:R-:W-:Y:S01]  /*8180*/  F2FP.F16.F32.PACK_AB R181, R204, R205 ;  /* 0x000000cdccb5723e */ /* 0x000fe200000000ff */
[C---:B------:R-:W-:Y:S01]  /*8190*/  FMUL.FTZ R22, R0.reuse, R162 ;  /* 0x000000a200167220 */ /* 0x040fe20000410000 */
[----:B------:R-:W-:Y:S01]  /*81a0*/  IADD3 R148, PT, PT, R217, R184, RZ ;  /* 0x000000b8d9947210 */ /* 0x000fe20007ffe0ff */
[----:B------:R-:W-:Y:S01]  /*81b0*/  FMUL.FTZ R23, R0, R163 ;  /* 0x000000a300177220 */ /* 0x000fe20000410000 */
[-C--:B--2---:R-:W-:Y:S05]  /*81c0*/  HMMA.16816.F32 R4, R172, R176.reuse, R4 ;  /* 0x000000b0ac04723c */ /* 0x084fea0000001804 */
[----:B------:R-:W-:Y:S01]  /*81d0*/  LOP3.LUT R180, R180, R8, RZ, 0xc0, !PT ;  /* 0x00000008b4b47212 */ /* 0x000fe200078ec0ff */
[----:B------:R-:W-:Y:S01]  /*81e0*/  FMUL.FTZ R8, R3, R144 ;  /* 0x0000009003087220 */ /* 0x000fe20000410000 */
[----:B------:R-:W-:Y:S01]  /*81f0*/  LOP3.LUT R181, R181, R9, RZ, 0xc0, !PT ;  /* 0x00000009b5b57212 */ /* 0x000fe200078ec0ff */
[----:B------:R-:W-:Y:S01]  /*8200*/  FMUL.FTZ R9, R3, R145 ;  /* 0x0000009103097220 */ /* 0x000fe20000410000 */
[C---:B------:R-:W-:Y:S01]  /*8210*/  FMUL.FTZ R14, R0.reuse, R150 ;  /* 0x00000096000e7220 */ /* 0x040fe20000410000 */
[----:B------:R-:W2:Y:S01]  /*8220*/  LDSM.16.MT88.4 R144, [R184] ;  /* 0x00000000b890783b */ /* 0x000ea20000004200 */
        /* <DEDUP_REMOVED lines=20> */
[-C--:B-1----:R-:W-:Y:S03]  /*8370*/  HMMA.16816.F32 R36, R172, R140.reuse, R36 ;  /* 0x0000008cac24723c */ /* 0x082fe60000001824 */
        /* <DEDUP_REMOVED lines=11> */
[----:B------:R-:W-:Y:S01]  /*8430*/  FMUL.FTZ R131, R0, R131 ;  /* 0x0000008300837220 */ /* 0x000fe20000410000 */
[----:B------:R-:W-:Y:S01]  /*8440*/  LOP3.LUT R150, R194, UR9, R189, 0x96, !PT ;  /* 0x00000009c2967c12 */ /* 0x000fe2000f8e96bd */
[----:B------:R-:W-:Y:S01]  /*8450*/  FFMA.FTZ R0, R0, R235, R205 ;  /* 0x000000eb00007223 */ /* 0x000fe200000100cd */
[----:B------:R1:W-:Y:S01]  /*8460*/  MUFU.EX2 R194, R25 ;  /* 0x0000001900c27308 */ /* 0x0003e20000000800 */
[----:B------:R-:W-:Y:S01]  /*8470*/  LOP3.LUT R152, R192, UR9, R191, 0x96, !PT ;  /* 0x00000009c0987c12 */ /* 0x000fe2000f8e96bf */
[C---:B------:R-:W-:Y:S01]  /*8480*/  HMMA.16816.F32 R48, R172.reuse, R142, R48 ;  /* 0x0000008eac30723c */ /* 0x040fe20000001830 */
[----:B------:R-:W3:Y:S03]  /*8490*/  LDSM.16.MT88.4 R140, [R148] ;  /* 0x00000000948c783b */ /* 0x000ee60000004200 */
[----:B------:R-:W-:Y:S01]  /*84a0*/  IMAD.WIDE.U32 R152, R152, -0x2daee0ad, RZ ;  /* 0xd2511f5398987825 */ /* 0x000fe200078e00ff */
[----:B------:R-:W-:Y:S03]  /*84b0*/  F2FP.F16.F32.PACK_AB R178, R203, R202 ;  /* 0x000000cacbb2723e */ /* 0x000fe600000000ff */
[----:B------:R4:W-:Y:S01]  /*84c0*/  MUFU.EX2 R189, R30 ;  /* 0x0000001e00bd7308 */ /* 0x0009e20000000800 */
[----:B------:R-:W-:Y:S01]  /*84d0*/  F2FP.F16.F32.PACK_AB R179, R200, R201 ;  /* 0x000000c9c8b3723e */ /* 0x000fe200000000ff */
[-C--:B--2---:R-:W-:Y:S03]  /*84e0*/  HMMA.16816.F32 R52, R172, R144.reuse, R52 ;  /* 0x00000090ac34723c */ /* 0x084fe60000001834 */
[----:B------:R-:W-:Y:S01]  /*84f0*/  PRMT R32, R152, 0x7772, RZ ;  /* 0x0000777298207816 */ /* 0x000fe200000000ff */
[----:B------:R-:W-:Y:S01]  /*8500*/  IMAD.WIDE.U32 R150, R150, -0x2daee0ad, RZ ;  /* 0xd2511f5396967825 */ /* 0x000fe200078e00ff */
[----:B------:R-:W-:Y:S03]  /*8510*/  LOP3.LUT R138, R198, UR6, R153, 0x96, !PT ;  /* 0x00000006c68a7c12 */ /* 0x000fe6000f8e9699 */
[----:B-1----:R-:W-:Y:S01]  /*8520*/  FMUL.FTZ R25, R133, R165 ;  /* 0x000000a585197220 */ /* 0x002fe20000410000 */
[C---:B------:R-:W-:Y:S01]  /*8530*/  HMMA.16816.F32 R56, R180.reuse, R144, R56 ;  /* 0x00000090b438723c */ /* 0x040fe20000001838 */
[----:B------:R-:W1:Y:S03]  /*8540*/  MUFU.EX2 R198, R186 ;  /* 0x000000ba00c67308 */ /* 0x000e660000000800 */
[----:B------:R-:W-:Y:S01]  /*8550*/  PRMT R154, R150, 0x7773, RZ ;  /* 0x00007773969a7816 */ /* 0x000fe200000000ff */
[----:B------:R-:W-:Y:S01]  /*8560*/  FADD.FTZ R0, R204, R0 ;  /* 0x00000000cc007221 */ /* 0x000fe20000010000 */
[----:B------:R-:W-:Y:S01]  /*8570*/  PRMT R149, R150, 0x7772, RZ ;  /* 0x0000777296957816 */ /* 0x000fe200000000ff */
[----:B----4-:R-:W-:Y:S01]  /*8580*/  FMUL.FTZ R30, R132, R170 ;  /* 0x000000aa841e7220 */ /* 0x010fe20000410000 */
[-C--:B------:R-:W-:Y:S03]  /*8590*/  HMMA.16816.F32 R60, R180, R146.reuse, R60 ;  /* 0x00000092b43c723c */ /* 0x080fe6000000183c */
[----:B------:R-:W-:Y:S01]  /*85a0*/  PRMT R153, R149, 0x5410, R154 ;  /* 0x0000541095997816 */ /* 0x000fe2000000009a */
[----:B------:R-:W-:Y:S01]  /*85b0*/  FADD.FTZ R0, R209, R0 ;  /* 0x00000000d1007221 */ /* 0x000fe20000010000 */
[----:B------:R-:W-:Y:S02]  /*85c0*/  LOP3.LUT R137, R196, UR6, R151, 0x96, !PT ;  /* 0x00000006c4897c12 */ /* 0x000fe4000f8e9697 */
[----:B------:R-:W-:Y:S01]  /*85d0*/  MOV R151, R150 ;  /* 0x0000009600977202 */ /* 0x000fe20000000f00 */
[C---:B------:R-:W-:Y:S01]  /*85e0*/  HMMA.16816.F32 R64, R172.reuse, R146, R64 ;  /* 0x00000092ac40723c */ /* 0x040fe20000001840 */
[----:B------:R-:W2:Y:S01]  /*85f0*/  LDSM.16.MT88.4 R144, [R216+0xb000] ;  /* 0x00b00000d890783b */ /* 0x000ea20000004200 */
[----:B------:R4:W5:Y:S02]  /*8600*/  MUFU.EX2 R196, R139 ;  /* 0x0000008b00c47308 */ /* 0x0009640000000800 */
[----:B------:R-:W-:Y:S01]  /*8610*/  PRMT R150, R150, 0x7771, RZ ;  /* 0x0000777196967816 */ /* 0x000fe200000000ff */
[----:B------:R-:W-:Y:S01]  /*8620*/  FADD.FTZ R0, R208, R0 ;  /* 0x00000000d0007221 */ /* 0x000fe20000010000 */
[C---:B------:R-:W-:Y:S02]  /*8630*/  LOP3.LUT R20, R137.reuse, 0xffff, RZ, 0xc0, !PT ;  /* 0x0000ffff89147812 */ /* 0x040fe400078ec0ff */
[----:B------:R-:W-:Y:S01]  /*8640*/  LOP3.LUT R149, R137, 0xff, RZ, 0xc0, !PT ;  /* 0x000000ff89957812 */ /* 0x000fe200078ec0ff */
[-C--:B---3--:R-:W-:Y:S03]  /*8650*/  HMMA.16816.F32 R68, R172, R140.reuse, R68 ;  /* 0x0000008cac44723c */ /* 0x088fe60000001844 */
[----:B-1----:R-:W-:Y:S05]  /*8660*/  F2FP.F16.F32.PACK_AB R176, R198, R199 ;  /* 0x000000c7c6b0723e */ /* 0x002fea00000000ff */
[C---:B------:R-:W-:Y:S04]  /*8670*/  HMMA.16816.F32 R72, R180.reuse, R140, R72 ;  /* 0x0000008cb448723c */ /* 0x040fe80000001848 */
[----:B----4-:R-:W-:Y:S02]  /*8680*/  PRMT R139, R138, 0x7632, R139 ;  /* 0x000076328a8b7816 */ /* 0x010fe4000000008b */
[----:B-----5:R-:W-:Y:S02]  /*8690*/  F2FP.F16.F32.PACK_AB R177, R196, R197 ;  /* 0x000000c5c4b1723e */ /* 0x020fe400000000ff */
[-C--:B------:R-:W-:Y:S03]  /*86a0*/  HMMA.16816.F32 R76, R180, R142.reuse, R76 ;  /* 0x0000008eb44c723c */ /* 0x080fe6000000184c */
[----:B------:R-:W-:Y:S05]  /*86b0*/  LOP3.LUT R139, R139, 0xff, RZ, 0xc0, !PT ;  /* 0x000000ff8b8b7812 */ /* 0x000fea00078ec0ff */
        /* <DEDUP_REMOVED lines=18> */
[----:B------:R-:W-:Y:S02]  /*87e0*/  PRMT R151, R141, 0x5410, R150 ;  /* 0x000054108d977816 */ /* 0x000fe40000000096 */
[----:B------:R-:W-:Y:S02]  /*87f0*/  PRMT R152, R152, 0x7771, RZ ;  /* 0x0000777198987816 */ /* 0x000fe400000000ff */
[-C--:B--2---:R-:W-:Y:S03]  /*8800*/  HMMA.16816.F32 R32, R172, R144.reuse, R32 ;  /* 0x00000090ac20723c */ /* 0x084fe60000001820 */
[----:B------:R-:W-:Y:S02]  /*8810*/  PRMT R152, R140, 0x5410, R152 ;  /* 0x000054108c987816 */ /* 0x000fe40000000098 */
[----:B------:R-:W1:Y:S03]  /*8820*/  LDSM.16.MT88.4 R140, [R148+0x1000] ;  /* 0x00100000948c783b */ /* 0x000e660000004200 */
[C---:B------:R-:W-:Y:S04]  /*8830*/  HMMA.16816.F32 R116, R180.reuse, R144, R116 ;  /* 0x00000090b474723c */ /* 0x040fe80000001874 */
[----:B------:R-:W-:Y:S02]  /*8840*/  PRMT R144, R137, 0x7632, R144 ;  /* 0x0000763289907816 */ /* 0x000fe40000000090 */
[----:B------:R-:W-:Y:S02]  /*8850*/  SHF.R.U32.HI R145, RZ, 0x18, R137 ;  /* 0x00000018ff917819 */ /* 0x000fe40000011689 */
[----:B------:R-:W-:Y:S02]  /*8860*/  LOP3.LUT R144, R144, 0xff, RZ, 0xc0, !PT ;  /* 0x000000ff90907812 */ /* 0x000fe400078ec0ff */
[----:B------:R-:W-:Y:S01]  /*8870*/  SHF.R.U32.HI R137, RZ, 0x8, R20 ;  /* 0x00000008ff897819 */ /* 0x000fe20000011614 */
[----:B------:R-:W-:Y:S01]  /*8880*/  FMUL.FTZ R20, R3, R160 ;  /* 0x000000a003147220 */ /* 0x000fe20000410000 */
[----:B------:R-:W-:Y:S01]  /*8890*/  PRMT R150, R144, 0x5410, R145 ;  /* 0x0000541090967816 */ /* 0x000fe20000000091 */
[--C-:B------:R-:W-:Y:S01]  /*88a0*/  FFMA.FTZ R144, R26, UR4, -R188.reuse ;  /* 0x000000041a907c23 */ /* 0x100fe200080108bc */
[--C-:B------:R-:W-:Y:S01]  /*88b0*/  FFMA.FTZ R145, R27, UR4, -R188.reuse ;  /* 0x000000041b917c23 */ /* 0x100fe200080108bc */
[----:B------:R-:W-:Y:S01]  /*88c0*/  LDSM.16.MT88.4 R160, [R184+0x800] ;  /* 0x00080000b8a0783b */ /* 0x000fe20000004200 */
[C---:B------:R-:W-:Y:S01]  /*88d0*/  FMUL.FTZ R26, R132.reuse, R166 ;  /* 0x000000a6841a7220 */ /* 0x040fe20000410000 */
[----:B------:R2:W3:Y:S01]  /*88e0*/  MUFU.EX2 R193, R144 ;  /* 0x0000009000c17308 */ /* 0x0004e20000000800 */
[-C--:B------:R-:W-:Y:S03]  /*88f0*/  HMMA.16816.F32 R20, R180, R146.reuse, R20 ;  /* 0x00000092b414723c */ /* 0x080fe60000001814 */
[----:B------:R-:W-:Y:S01]  /*8900*/  PRMT R149, R149, 0x5410, R137 ;  /* 0x0000541095957816 */ /* 0x000fe20000000089 */
[----:B------:R-:W-:Y:S01]  /*8910*/  FMUL.FTZ R27, R132, R167 ;  /* 0x000000a7841b7220 */ /* 0x000fe20000410000 */
[C---:B------:R-:W-:Y:S01]  /*8920*/  LOP3.LUT R137, R138.reuse, 0xffff, RZ, 0xc0, !PT ;  /* 0x0000ffff8a897812 */ /* 0x040fe200078ec0ff */
[----:B------:R-:W-:Y:S03]  /*8930*/  LDSM.16.MT88.4 R164, [R148+0x800] ;  /* 0x0008000094a4783b */ /* 0x000fe60000004200 */
[----:B------:R4:W5:Y:S01]  /*8940*/  MUFU.EX2 R192, R145 ;  /* 0x0000009100c07308 */ /* 0x0009620000000800 */
[C---:B------:R-:W-:Y:S04]  /*8950*/  HMMA.16816.F32 R120, R172.reuse, R146, R120 ;  /* 0x00000092ac78723c */ /* 0x040fe80000001878 */
[----:B------:R-:W-:Y:S01]  /*8960*/  SHF.R.U32.HI R137, RZ, 0x8, R137 ;  /* 0x00000008ff897819 */ /* 0x000fe20000011689 */
[----:B------:R-:W-:Y:S01]  /*8970*/  FFMA.FTZ R188, R31, UR4, -R188 ;  /* 0x000000041fbc7c23 */ /* 0x000fe200080108bc */
[----:B------:R-:W-:Y:S01]  /*8980*/  LOP3.LUT R146, R138, 0xff, RZ, 0xc0, !PT ;  /* 0x000000ff8a927812 */ /* 0x000fe200078ec0ff */
[C---:B------:R-:W-:Y:S01]  /*8990*/  FMUL.FTZ R31, R132.reuse, R171 ;  /* 0x000000ab841f7220 */ /* 0x040fe20000410000 */
[--C-:B--2---:R-:W-:Y:S01]  /*89a0*/  HSET2.LE.AND R144, R152, R185.reuse, PT ;  /* 0x000000b998907233 */ /* 0x104fe20003803000 */
[----:B------:R-:W-:Y:S01]  /*89b0*/  FFMA.FTZ R132, R132, R237, R213 ;  /* 0x000000ed84847223 */ /* 0x000fe200000100d5 */
[----:B------:R-:W-:Y:S01]  /*89c0*/  PRMT R146, R146, 0x5410, R137 ;  /* 0x0000541092927816 */ /* 0x000fe20000000089 */
[-C--:B-1----:R-:W-:Y:S01]  /*89d0*/  HMMA.16816.F32 R24, R172, R140.reuse, R24 ;  /* 0x0000008cac18723c */ /* 0x082fe20000001818 */
[----:B------:R-:W1:Y:S02]  /*89e0*/  MUFU.EX2 R188, R188 ;  /* 0x000000bc00bc7308 */ /* 0x000e640000000800 */
[----:B------:R-:W-:Y:S01]  /*89f0*/  LOP3.LUT R137, R153, 0xff00ff, RZ, 0xc0, !PT ;  /* 0x00ff00ff99897812 */ /* 0x000fe200078ec0ff */
[----:B------:R-:W-:Y:S01]  /*8a00*/  FFMA.FTZ R3, R3, R236, R207 ;  /* 0x000000ec03037223 */ /* 0x000fe200000100cf */
[----:B----4-:R-:W-:Y:S01]  /*8a10*/  LOP3.LUT R145, R154, 0xff00ff, RZ, 0xc0, !PT ;  /* 0x00ff00ff9a917812 */ /* 0x010fe200078ec0ff */
[----:B---3--:R-:W-:Y:S01]  /*8a20*/  FADD.FTZ R0, R193, R0 ;  /* 0x00000000c1007221 */ /* 0x008fe20000010000 */
[----:B------:R-:W2:Y:S01]  /*8a30*/  LDSM.16.MT88.4 R152, [R216+0xa800] ;  /* 0x00a80000d898783b */ /* 0x000ea20000004200 */
[C---:B------:R-:W-:Y:S04]  /*8a40*/  HMMA.16816.F32 R124, R180.reuse, R140, R124 ;  /* 0x0000008cb47c723c */ /* 0x040fe8000000187c */
[----:B------:R-:W-:Y:S01]  /*8a50*/  SHF.R.U32.HI R138, RZ, 0x18, R138 ;  /* 0x00000018ff8a7819 */ /* 0x000fe2000001168a */
[----:B-----5:R-:W-:Y:S01]  /*8a60*/  FADD.FTZ R0, R192, R0 ;  /* 0x00000000c0007221 */ /* 0x020fe20000010000 */
[--C-:B------:R-:W-:Y:S02]  /*8a70*/  HSET2.LE.AND R137, R137, R185.reuse, PT ;  /* 0x000000b989897233 */ /* 0x100fe40003803000 */
[-C--:B------:R-:W-:Y:S01]  /*8a80*/  HMMA.16816.F32 R128, R180, R142.reuse, R128 ;  /* 0x0000008eb480723c */ /* 0x080fe20000001880 */
[----:B------:R-:W-:Y:S02]  /*8a90*/  LDSM.16.MT88.4 R180, [R219+0xb800] ;  /* 0x00b80000dbb4783b */ /* 0x000fe40000004200 */
[----:B------:R-:W-:Y:S01]  /*8aa0*/  PRMT R147, R139, 0x5410, R138 ;  /* 0x000054108b937816 */ /* 0x000fe2000000008a */
[--C-:B------:R-:W-:Y:S01]  /*8ab0*/  FFMA.FTZ R138, R28, UR4, -R187.reuse ;  /* 0x000000041c8a7c23 */ /* 0x100fe200080108bb */
[--C-:B------:R-:W-:Y:S01]  /*8ac0*/  HSET2.LE.AND R28, R151, R185.reuse, PT ;  /* 0x000000b9971c7233 */ /* 0x100fe20003803000 */
[----:B------:R-:W-:Y:S01]  /*8ad0*/  FFMA.FTZ R187, R29, UR4, -R187 ;  /* 0x000000041dbb7c23 */ /* 0x000fe200080108bb */
[----:B------:R-:W-:Y:S01]  /*8ae0*/  FMUL.FTZ R29, R133, R169 ;  /* 0x000000a9851d7220 */ /* 0x000fe20000410000 */
[----:B------:R3:W-:Y:S01]  /*8af0*/  MUFU.EX2 R191, R138 ;  /* 0x0000008a00bf7308 */ /* 0x0007e20000000800 */
[--C-:B------:R-:W-:Y:S01]  /*8b00*/  HSET2.LE.AND R139, R150, R185.reuse, PT ;  /* 0x000000b9968b7233 */ /* 0x100fe20003803000 */
[----:B------:R-:W-:Y:S01]  /*8b10*/  FADD.FTZ R0, R189, R0 ;  /* 0x00000000bd007221 */ /* 0x000fe20000010000 */
[----:B------:R-:W-:Y:S01]  /*8b20*/  LOP3.LUT R178, R178, R28, RZ, 0xc0, !PT ;  /* 0x0000001cb2b27212 */ /* 0x000fe200078ec0ff */
[C---:B------:R-:W-:Y:S01]  /*8b30*/  FMUL.FTZ R28, R133.reuse, R168 ;  /* 0x000000a8851c7220 */ /* 0x040fe20000410000 */
[--C-:B------:R-:W-:Y:S01]  /*8b40*/  HSET2.LE.AND R141, R146, R185.reuse, PT ;  /* 0x000000b9928d7233 */ /* 0x100fe20003803000 */
[----:B------:R-:W-:Y:S01]  /*8b50*/  FFMA.FTZ R133, R133, R238, R215 ;  /* 0x000000ee85857223 */ /* 0x000fe200000100d7 */
[--C-:B------:R-:W-:Y:S03]  /*8b60*/  HSET2.LE.AND R140, R147, R185.reuse, PT ;  /* 0x000000b9938c7233 */ /* 0x100fe60003803000 */
[----:B------:R4:W5:Y:S01]  /*8b70*/  MUFU.EX2 R190, R187 ;  /* 0x000000bb00be7308 */ /* 0x0009620000000800 */
[--C-:B------:R-:W-:Y:S01]  /*8b80*/  HSET2.LE.AND R145, R145, R185.reuse, PT ;  /* 0x000000b991917233 */ /* 0x100fe20003803000 */
[----:B------:R-:W-:Y:S01]  /*8b90*/  FADD.FTZ R133, R214, R133 ;  /* 0x00000085d6857221 */ /* 0x000fe20000010000 */
[----:B------:R-:W-:Y:S01]  /*8ba0*/  HMMA.16816.F32 R28, R172, R142, R28 ;  /* 0x0000008eac1c723c */ /* 0x000fe2000000181c */
[----:B------:R-:W5:Y:S03]  /*8bb0*/  LDSM.16.MT88.4 R172, [R216+0xb800] ;  /* 0x00b80000d8ac783b */ /* 0x000f660000004200 */
[----:B------:R-:W-:Y:S01]  /*8bc0*/  LOP3.LUT R179, R179, R137, RZ, 0xc0, !PT ;  /* 0x00000089b3b37212 */ /* 0x000fe200078ec0ff */
[----:B-1----:R-:W-:Y:S01]  /*8bd0*/  FADD.FTZ R235, R188, R0 ;  /* 0x00000000bceb7221 */ /* 0x002fe20000010000 */
[----:B---3--:R-:W-:Y:S02]  /*8be0*/  HSET2.LE.AND R138, R149, R185, PT ;  /* 0x000000b9958a7233 */ /* 0x008fe40003803000 */
[----:B------:R-:W-:Y:S02]  /*8bf0*/  LOP3.LUT R177, R177, R139, RZ, 0xc0, !PT ;  /* 0x0000008bb1b17212 */ /* 0x000fe400078ec0ff */
[----:B------:R-:W-:Y:S02]  /*8c00*/  F2FP.F16.F32.PACK_AB R168, R194, R195 ;  /* 0x000000c3c2a8723e */ /* 0x000fe400000000ff */
[----:B------:R-:W-:Y:S02]  /*8c10*/  LOP3.LUT R176, R176, R138, RZ, 0xc0, !PT ;  /* 0x0000008ab0b07212 */ /* 0x000fe400078ec0ff */
[----:B------:R-:W-:Y:S01]  /*8c20*/  F2FP.F16.F32.PACK_AB R169, R192, R193 ;  /* 0x000000c1c0a9723e */ /* 0x000fe200000000ff */
[----:B----4-:R-:W1:Y:S01]  /*8c30*/  LDSM.16.MT88.4 R184, [R184+0x1800] ;  /* 0x00180000b8b8783b */ /* 0x010e620000004200 */
[----:B------:R-:W-:Y:S02]  /*8c40*/  LOP3.LUT R168, R168, R141, RZ, 0xc0, !PT ;  /* 0x0000008da8a87212 */ /* 0x000fe400078ec0ff */
[----:B------:R-:W-:Y:S02]  /*8c50*/  LOP3.LUT R169, R169, R140, RZ, 0xc0, !PT ;  /* 0x0000008ca9a97212 */ /* 0x000fe400078ec0ff */
[-C--:B--2---:R-:W-:Y:S03]  /*8c60*/  HMMA.16816.F32 R140, R176, R152.reuse, R4 ;  /* 0x00000098b08c723c */ /* 0x084fe60000001804 */
[----:B------:R2:W3:Y:S02]  /*8c70*/  LDSM.16.MT88.4 R4, [R148+0x1800] ;  /* 0x001800009404783b */ /* 0x0004e40000004200 */
[----:B-----5:R-:W-:Y:S02]  /*8c80*/  F2FP.F16.F32.PACK_AB R170, R190, R191 ;  /* 0x000000bfbeaa723e */ /* 0x020fe400000000ff */
[----:B------:R-:W-:Y:S02]  /*8c90*/  F2FP.F16.F32.PACK_AB R171, R188, R189 ;  /* 0x000000bdbcab723e */ /* 0x000fe400000000ff */
[----:B------:R-:W-:Y:S02]  /*8ca0*/  LOP3.LUT R170, R170, R144, RZ, 0xc0, !PT ;  /* 0x00000090aaaa7212 */ /* 0x000fe400078ec0ff */
[----:B------:R-:W-:Y:S02]  /*8cb0*/  LOP3.LUT R171, R171, R145, RZ, 0xc0, !PT ;  /* 0x00000091abab7212 */ /* 0x000fe400078ec0ff */
[----:B------:R-:W-:Y:S02]  /*8cc0*/  MOV R137, R2 ;  /* 0x0000000200897202 */ /* 0x000fe40000000f00 */
[----:B------:R-:W-:Y:S03]  /*8cd0*/  MOV R0, R136 ;  /* 0x0000008800007202 */ /* 0x000fe60000000f00 */
[C---:B------:R-:W-:Y:S04]  /*8ce0*/  HMMA.16816.F32 R144, R168.reuse, R152, R8 ;  /* 0x00000098a890723c */ /* 0x040fe80000001808 */
[----:B------:R-:W-:Y:S01]  /*8cf0*/  FADD.FTZ R8, R212, R132 ;  /* 0x00000084d4087221 */ /* 0x000fe20000010000 */
[----:B------:R-:W-:Y:S01]  /*8d00*/  FADD.FTZ R9, R206, R3 ;  /* 0x00000003ce097221 */ /* 0x000fe20000010000 */
[----:B------:R-:W-:Y:S01]  /*8d10*/  FADD.FTZ R3, R242, R133 ;  /* 0x00000085f2037221 */ /* 0x000fe20000010000 */
[----:B------:R-:W-:Y:S01]  /*8d20*/  MOV R132, R134 ;  /* 0x0000008600847202 */ /* 0x000fe20000000f00 */
[-C--:B--2---:R-:W-:Y:S03]  /*8d30*/  HMMA.16816.F32 R148, R168, R154.reuse, R12 ;  /* 0x0000009aa894723c */ /* 0x084fe6000000180c */
        /* <DEDUP_REMOVED lines=46> */
[----:B------:R-:W-:Y:S01]  /*9020*/  MOV R3, R135 ;  /* 0x0000008700037202 */ /* 0x000fe20000000f00 */
[----:B------:R-:W-:Y:S06]  /*9030*/  BRA.U UP0, `(.L_x_1697) ;  /* 0xffffffd500187547 */ /* 0x000fec000b83ffff */
.L_x_1696:
[----:B------:R-:W2:Y:S01]  /*9040*/  LDL R138, [R1+0x18] ;  /* 0x00001800018a7983 */ /* 0x000ea20000100800 */
[----:B------:R-:W1:Y:S03]  /*9050*/  LDCU UR4, c[0x0][0x4fc] ;  /* 0x00009f80ff0477ac */ /* 0x000e660008000800 */
[----:B------:R-:W3:Y:S04]  /*9060*/  SHFL.BFLY PT, R0, R238, 0x2, 0x1f ;  /* 0x0c401f00ee007f89 */ /* 0x000ee800000e0000 */
[----:B------:R-:W4:Y:S01]  /*9070*/  SHFL.BFLY PT, R3, R237, 0x2, 0x1f ;  /* 0x0c401f00ed037f89 */ /* 0x000f2200000e0000 */
[----:B---3--:R-:W-:-:S03]  /*9080*/  FADD.FTZ R238, R0, R238 ;  /* 0x000000ee00ee7221 */ /* 0x008fc60000010000 */
[----:B------:R-:W3:Y:S01]  /*9090*/  SHFL.BFLY PT, R0, R236, 0x2, 0x1f ;  /* 0x0c401f00ec007f89 */ /* 0x000ee200000e0000 */
[----:B----4-:R-:W-:-:S03]  /*90a0*/  FADD.FTZ R237, R3, R237 ;  /* 0x000000ed03ed7221 */ /* 0x010fc60000010000 */
[----:B------:R-:W4:Y:S04]  /*90b0*/  SHFL.BFLY PT, R3, R235, 0x2, 0x1f ;  /* 0x0c401f00eb037f89 */ /* 0x000f2800000e0000 */
[----:B------:R-:W5:Y:S04]  /*90c0*/  SHFL.BFLY PT, R4, R238, 0x1, 0x1f ;  /* 0x0c201f00ee047f89 */ /* 0x000f6800000e0000 */
[----:B------:R-:W1:Y:S01]  /*90d0*/  SHFL.BFLY PT, R5, R237, 0x1, 0x1f ;  /* 0x0c201f00ed057f89 */ /* 0x000e6200000e0000 */
[----:B---3--:R-:W-:Y:S01]  /*90e0*/  FADD.FTZ R236, R0, R236 ;  /* 0x000000ec00ec7221 */ /* 0x008fe20000010000 */
[----:B----4-:R-:W-:-:S04]  /*90f0*/  FADD.FTZ R235, R3, R235 ;  /* 0x000000eb03eb7221 */ /* 0x010fc80000010000 */
[----:B------:R-:W3:Y:S01]  /*9100*/  SHFL.BFLY PT, R132, R236, 0x1, 0x1f ;  /* 0x0c201f00ec847f89 */ /* 0x000ee200000e0000 */
[----:B-----5:R-:W-:-:S03]  /*9110*/  FADD.FTZ R238, R238, R4 ;  /* 0x00000004eeee7221 */ /* 0x020fc60000010000 */
[----:B------:R-:W4:Y:S01]  /*9120*/  SHFL.BFLY PT, R133, R235, 0x1, 0x1f ;  /* 0x0c201f00eb857f89 */ /* 0x000f2200000e0000 */
[----:B------:R-:W-:Y:S01]  /*9130*/  SHF.L.U32 R4, R223, 0x4, RZ ;  /* 0x00000004df047819 */ /* 0x000fe200000006ff */
[----:B------:R-:W5:Y:S01]  /*9140*/  MUFU.RCP R3, R238 ;  /* 0x000000ee00037308 */ /* 0x000f620000001000 */
[----:B-1----:R-:W-:Y:S01]  /*9150*/  FADD.FTZ R237, R237, R5 ;  /* 0x00000005eded7221 */ /* 0x002fe20000010000 */
[----:B------:R-:W-:Y:S02]  /*9160*/  FSETP.NE.FTZ.AND P4, PT, R238, RZ, PT ;  /* 0x000000ffee00720b */ /* 0x000fe40003f95000 */
[----:B------:R-:W-:Y:S02]  /*9170*/  SHF.L.U32 R5, R223, 0x1, RZ ;  /* 0x00000001df057819 */ /* 0x000fe400000006ff */
[----:B------:R-:W-:Y:S02]  /*9180*/  LOP3.LUT R4, R4, 0x1c0, RZ, 0xc0, !PT ;  /* 0x000001c004047812 */ /* 0x000fe400078ec0ff */
[----:B------:R-:W1:Y:S01]  /*9190*/  MUFU.RCP R0, R237 ;  /* 0x000000ed00007308 */ /* 0x000e620000001000 */
[----:B------:R-:W-:-:S02]  /*91a0*/  FSETP.NE.FTZ.AND P3, PT, R237, RZ, PT ;  /* 0x000000ffed00720b */ /* 0x000fc40003f75000 */
[--C-:B------:R-:W-:Y:S02]  /*91b0*/  LOP3.LUT R221, R221, 0x6, R5.reuse, 0xf8, !PT ;  /* 0x00000006dddd7812 */ /* 0x100fe400078ef805 */
[----:B------:R-:W-:Y:S02]  /*91c0*/  LOP3.LUT R5, R4, 0x38, R5, 0xf8, !PT ;  /* 0x0000003804057812 */ /* 0x000fe400078ef805 */
[----:B-----5:R-:W-:Y:S01]  /*91d0*/  FSEL R3, R3, 1, P4 ;  /* 0x3f80000003037808 */ /* 0x020fe20002000000 */
[----:B---3--:R-:W-:Y:S01]  /*91e0*/  FADD.FTZ R132, R236, R132 ;  /* 0x00000084ec847221 */ /* 0x008fe20000010000 */
[----:B------:R-:W-:Y:S01]  /*91f0*/  LOP3.LUT R221, R221, R5, RZ, 0xfc, !PT ;  /* 0x00000005dddd7212 */ /* 0x000fe200078efcff */
[----:B----4-:R-:W-:-:S03]  /*9200*/  FADD.FTZ R133, R235, R133 ;  /* 0x00000085eb857221 */ /* 0x010fc60000010000 */
[----:B------:R-:W-:Y:S02]  /*9210*/  FSETP.NE.FTZ.AND P2, PT, R132, RZ, PT ;  /* 0x000000ff8400720b */ /* 0x000fe40003f55000 */
[----:B-1----:R-:W-:Y:S01]  /*9220*/  FSEL R4, R0, 1, P3 ;  /* 0x3f80000000047808 */ /* 0x002fe20001800000 */
[----:B------:R-:W-:Y:S01]  /*9230*/  FMUL.FTZ R0, R3, UR4 ;  /* 0x0000000403007c20 */ /* 0x000fe20008410000 */
[----:B------:R-:W-:Y:S01]  /*9240*/  FSETP.NE.FTZ.AND P1, PT, R133, RZ, PT ;  /* 0x000000ff8500720b */ /* 0x000fe20003f35000 */
[----:B------:R-:W1:Y:S02]  /*9250*/  MUFU.RCP R3, R132 ;  /* 0x0000008400037308 */ /* 0x000e640000001000 */
        /* <DEDUP_REMOVED lines=32> */
[----:B-1----:R-:W-:Y:S01]  /*9460*/  FSEL R3, R3, 1, P2 ;  /* 0x3f80000003037808 */ /* 0x002fe20001000000 */
[----:B------:R-:W1:Y:S01]  /*9470*/  MUFU.RCP R0, R133 ;  /* 0x0000008500007308 */ /* 0x000e620000001000 */
[----:B------:R-:W-:Y:S01]  /*9480*/  FMUL.FTZ R4, R4, UR4 ;  /* 0x0000000404047c20 */ /* 0x000fe20008410000 */
[----:B------:R-:W-:-:S02]  /*9490*/  F2FP.F16.F32.PACK_AB R16, R16, R6 ;  /* 0x000000061010723e */ /* 0x000fc400000000ff */
        /* <DEDUP_REMOVED lines=12> */
[----:B------:R-:W-:Y:S01]  /*9560*/  FMUL.FTZ R50, R4, R50 ;  /* 0x0000003204327220 */ /* 0x000fe20000410000 */
[----:B-1----:R-:W-:Y:S01]  /*9570*/  FSEL R0, R0, 1, P1 ;  /* 0x3f80000000007808 */ /* 0x002fe20000800000 */
[C---:B------:R-:W-:Y:S01]  /*9580*/  FMUL.FTZ R11, R4.reuse, R51 ;  /* 0x00000033040b7220 */ /* 0x040fe20000410000 */
[C---:B------:R-:W-:Y:S01]  /*9590*/  FMUL.FTZ R54, R4.reuse, R54 ;  /* 0x0000003604367220 */ /* 0x040fe20000410000 */
[C---:B------:R-:W-:Y:S01]  /*95a0*/  FMUL.FTZ R18, R4.reuse, R55 ;  /* 0x0000003704127220 */ /* 0x040fe20000410000 */
[----:B------:R-:W-:Y:S01]  /*95b0*/  FMUL.FTZ R70, R4, R70 ;  /* 0x0000004604467220 */ /* 0x000fe20000410000 */
[----:B------:R-:W-:Y:S01]  /*95c0*/  FMUL.FTZ R0, R0, UR4 ;  /* 0x0000000400007c20 */ /* 0x000fe20008410000 */
        /* <DEDUP_REMOVED lines=13> */
[----:B------:R-:W-:Y:S01]  /*96a0*/  MOV R68, 0x10 ;  /* 0x0000001000447802 */ /* 0x000fe20000000f00 */
[C---:B------:R-:W-:Y:S01]  /*96b0*/  FMUL.FTZ R98, R4.reuse, R98 ;  /* 0x0000006204627220 */ /* 0x040fe20000410000 */
[C---:B------:R-:W-:Y:S01]  /*96c0*/  FMUL.FTZ R49, R4.reuse, R99 ;  /* 0x0000006304317220 */ /* 0x040fe20000410000 */
[----:B------:R-:W-:Y:S01]  /*96d0*/  FMUL.FTZ R102, R4, R102 ;  /* 0x0000006604667220 */ /* 0x000fe20000410000 */
        /* <DEDUP_REMOVED lines=71> */
[----:B------:R-:W-:-:S02]  /*9b50*/  F2FP.F16.F32.PACK_AB R22, R22, R5 ;  /* 0x000000051616723e */ /* 0x000fc400000000ff */
[----:B------:R-:W-:Y:S01]  /*9b60*/  F2FP.F16.F32.PACK_AB R3, R153, R152 ;  /* 0x000000989903723e */ /* 0x000fe200000000ff */
[----:B------:R-:W-:Y:S01]  /*9b70*/  STS [R6+0x400], R4 ;  /* 0x0004000406007388 */ /* 0x000fe20000000800 */
[----:B------:R-:W-:Y:S02]  /*9b80*/  F2FP.F16.F32.PACK_AB R0, R155, R154 ;  /* 0x0000009a9b00723e */ /* 0x000fe400000000ff */
[----:B------:R-:W-:Y:S02]  /*9b90*/  LOP3.LUT P0, RZ, R223, 0x8, RZ, 0xc0, !PT ;  /* 0x00000008dfff7812 */ /* 0x000fe4000780c0ff */
[----:B------:R-:W-:Y:S02]  /*9ba0*/  MOV R69, 0x20 ;  /* 0x0000002000457802 */ /* 0x000fe40000000f00 */
[----:B------:R-:W-:Y:S02]  /*9bb0*/  IADD3 R5, PT, PT, R6, R68, RZ ;  /* 0x0000004406057210 */ /* 0x000fe40007ffe0ff */
        /* <DEDUP_REMOVED lines=9> */
[----:B-1----:R-:W-:-:S02]  /*9c50*/  SEL R7, R69, 0xffffffe0, !P0 ;  /* 0xffffffe045077807 */ /* 0x002fc40004000000 */
[----:B------:R-:W-:Y:S01]  /*9c60*/  LOP3.LUT P0, RZ, R223, 0x10, RZ, 0xc0, !PT ;  /* 0x00000010dfff7812 */ /* 0x000fe2000780c0ff */
        /* <DEDUP_REMOVED lines=9> */
[----:B---3--:R-:W-:Y:S02]  /*9d00*/  IADD3 R3, PT, PT, R6, R7, RZ ;  /* 0x0000000706037210 */ /* 0x008fe40007ffe0ff */
[----:B------:R-:W-:Y:S02]  /*9d10*/  F2FP.F16.F32.PACK_AB R18, R18, R54 ;  /* 0x000000361212723e */ /* 0x000fe400000000ff */
[----:B----4-:R-:W-:Y:S01]  /*9d20*/  IADD3 R0, PT, PT, R6, 0x40, RZ ;  /* 0x0000004006007810 */ /* 0x010fe20007ffe0ff */
[----:B------:R-:W-:Y:S01]  /*9d30*/  STS [R3], R16 ;  /* 0x0000001003007388 */ /* 0x000fe20000000800 */
[----:B------:R-:W-:Y:S02]  /*9d40*/  IADD3 R4, PT, PT, R68, R3, RZ ;  /* 0x0000000344047210 */ /* 0x000fe40007ffe0ff */
[----:B------:R-:W-:Y:S01]  /*9d50*/  @P0 IADD3 R0, PT, PT, R6, -0x40, RZ ;  /* 0xffffffc006000810 */ /* 0x000fe20007ffe0ff */
[----:B------:R-:W-:Y:S01]  /*9d60*/  STS [R3+0x400], R15 ;  /* 0x0004000f03007388 */ /* 0x000fe20000000800 */
[----:B------:R-:W-:-:S02]  /*9d70*/  F2FP.F16.F32.PACK_AB R17, R30, R34 ;  /* 0x000000221e11723e */ /* 0x000fc400000000ff */
[----:B-1----:R-:W-:Y:S01]  /*9d80*/  IADD3 R9, PT, PT, R7, R0, RZ ;  /* 0x0000000007097210 */ /* 0x002fe20007ffe0ff */
[----:B------:R-:W-:Y:S01]  /*9d90*/  STS [R4], R12 ;  /* 0x0000000c04007388 */ /* 0x000fe20000000800 */
[----:B------:R-:W-:Y:S01]  /*9da0*/  F2FP.F16.F32.PACK_AB R24, R24, R56 ;  /* 0x000000381818723e */ /* 0x000fe200000000ff */
[----:B-----5:R-:W1:Y:S01]  /*9db0*/  LDC.U8 R10, c[0x0][0x549] ;  /* 0x00015240ff0a7b82 */ /* 0x020e620000000000 */
[----:B------:R-:W-:Y:S01]  /*9dc0*/  F2FP.F16.F32.PACK_AB R23, R23, R58 ;  /* 0x0000003a1717723e */ /* 0x000fe200000000ff */
[----:B------:R3:W-:Y:S01]  /*9dd0*/  STS [R4+0x400], R11 ;  /* 0x0004000b04007388 */ /* 0x0007e20000000800 */
[----:B------:R-:W-:Y:S02]  /*9de0*/  F2FP.F16.F32.PACK_AB R64, R64, R60 ;  /* 0x0000003c4040723e */ /* 0x000fe400000000ff */
[----:B--2---:R-:W-:Y:S01]  /*9df0*/  IADD3 R8, PT, PT, R68, R0, RZ ;  /* 0x0000000044087210 */ /* 0x004fe20007ffe0ff */
[----:B------:R2:W-:Y:S01]  /*9e00*/  STS [R3+0x2000], R14 ;  /* 0x0020000e03007388 */ /* 0x0005e20000000800 */
[----:B------:R-:W-:-:S02]  /*9e10*/  F2FP.F16.F32.PACK_AB R61, R71, R70 ;  /* 0x00000046473d723e */ /* 0x000fc400000000ff */
[----:B------:R-:W-:Y:S01]  /*9e20*/  F2FP.F16.F32.PACK_AB R58, R81, R80 ;  /* 0x00000050513a723e */ /* 0x000fe200000000ff */
[----:B------:R-:W-:Y:S01]  /*9e30*/  STS [R3+0x2400], R13 ;  /* 0x0024000d03007388 */ /* 0x000fe20000000800 */
[----:B------:R-:W-:Y:S02]  /*9e40*/  F2FP.F16.F32.PACK_AB R57, R83, R82 ;  /* 0x000000525339723e */ /* 0x000fe400000000ff */
[----:B------:R-:W-:Y:S01]  /*9e50*/  IADD3 R7, PT, PT, R68, R9, RZ ;  /* 0x0000000944077210 */ /* 0x000fe20007ffe0ff */
        /* <DEDUP_REMOVED lines=9> */
[----:B------:R4:W-:Y:S01]  /*9ef0*/  STS [R0+0x400], R18 ;  /* 0x0004001200007388 */ /* 0x0009e20000000800 */
[----:B------:R-:W-:Y:S01]  /*9f00*/  F2FP.F16.F32.PACK_AB R50, R97, R96 ;  /* 0x000000606132723e */ /* 0x000fe200000000ff */
[----:B---3--:R-:W3:Y:S01]  /*9f10*/  @P4 LDC R11, c[0x0][0x458] ;  /* 0x00011600ff0b4b82 */ /* 0x008ee20000000800 */
[----:B------:R-:W-:Y:S01]  /*9f20*/  F2FP.F16.F32.PACK_AB R49, R49, R98 ;  /* 0x000000623131723e */ /* 0x000fe200000000ff */
[----:B------:R-:W-:Y:S01]  /*9f30*/  STS [R8], R17 ;  /* 0x0000001108007388 */ /* 0x000fe20000000800 */
[----:B------:R-:W-:-:S02]  /*9f40*/  F2FP.F16.F32.PACK_AB R52, R52, R88 ;  /* 0x000000583434723e */ /* 0x000fc400000000ff */
[----:B------:R-:W-:Y:S01]  /*9f50*/  F2FP.F16.F32.PACK_AB R51, R51, R90 ;  /* 0x0000005a3333723e */ /* 0x000fe200000000ff */
[----:B------:R-:W-:Y:S01]  /*9f60*/  STS [R8+0x400], R22 ;  /* 0x0004001608007388 */ /* 0x000fe20000000800 */
[----:B------:R-:W-:Y:S01]  /*9f70*/  F2FP.F16.F32.PACK_AB R48, R48, R92 ;  /* 0x0000005c3030723e */ /* 0x000fe200000000ff */
[----:B--2---:R-:W2:Y:S01]  /*9f80*/  @P3 LDC R14, c[0x0][0x458] ;  /* 0x00011600ff0e3b82 */ /* 0x004ea20000000800 */
[----:B------:R-:W-:Y:S01]  /*9f90*/  F2FP.F16.F32.PACK_AB R47, R47, R94 ;  /* 0x0000005e2f2f723e */ /* 0x000fe200000000ff */
[----:B------:R-:W-:Y:S01]  /*9fa0*/  STS [R0+0x2000], R24 ;  /* 0x0020001800007388 */ /* 0x000fe20000000800 */
[----:B-1----:R-:W-:Y:S02]  /*9fb0*/  ISETP.NE.AND P0, PT, R10, RZ, PT ;  /* 0x000000ff0a00720c */ /* 0x002fe40003f05270 */
[----:B------:R-:W-:Y:S01]  /*9fc0*/  F2FP.F16.F32.PACK_AB R46, R101, R100 ;  /* 0x00000064652e723e */ /* 0x000fe200000000ff */
[----:B------:R-:W-:Y:S01]  /*9fd0*/  STS [R0+0x2400], R23 ;  /* 0x0024001700007388 */ /* 0x000fe20000000800 */
[----:B------:R-:W-:Y:S01]  /*9fe0*/  F2FP.F16.F32.PACK_AB R45, R103, R102 ;  /* 0x00000066672d723e */ /* 0x000fe200000000ff */
[----:B------:R1:W1:Y:S01]  /*9ff0*/  @P3 MUFU.LG2 R10, R237 ;  /* 0x000000ed000a3308 */ /* 0x0002620000000c00 */
[----:B------:R-:W-:Y:S01]  /*a000*/  F2FP.F16.F32.PACK_AB R42, R113, R112 ;  /* 0x00000070712a723e */ /* 0x000fe200000000ff */
[----:B------:R-:W-:Y:S01]  /*a010*/  STS [R8+0x2000], R64 ;  /* 0x0020004008007388 */ /* 0x000fe20000000800 */
[----:B------:R-:W-:-:S02]  /*a020*/  F2FP.F16.F32.PACK_AB R41, R115, R114 ;  /* 0x000000727329723e */ /* 0x000fc400000000ff */
[----:B------:R-:W-:Y:S01]  /*a030*/  F2FP.F16.F32.PACK_AB R44, R105, R104 ;  /* 0x00000068692c723e */ /* 0x000fe200000000ff */
[----:B------:R-:W-:Y:S01]  /*a040*/  STS [R8+0x2400], R63 ;  /* 0x0024003f08007388 */ /* 0x000fe20000000800 */
[----:B------:R-:W-:Y:S01]  /*a050*/  F2FP.F16.F32.PACK_AB R43, R43, R106 ;  /* 0x0000006a2b2b723e */ /* 0x000fe200000000ff */
[----:B----4-:R-:W4:Y:S01]  /*a060*/  LDC R18, c[0x0][0x434] ;  /* 0x00010d00ff127b82 */ /* 0x010f220000000800 */
[----:B------:R-:W-:Y:S01]  /*a070*/  F2FP.F16.F32.PACK_AB R40, R109, R108 ;  /* 0x0000006c6d28723e */ /* 0x000fe200000000ff */
[----:B------:R-:W-:Y:S01]  /*a080*/  STS [R9], R62 ;  /* 0x0000003e09007388 */ /* 0x000fe20000000800 */
        /* <DEDUP_REMOVED lines=10> */
[----:B------:R-:W-:Y:S01]  /*a130*/  ISETP.NE.AND P6, PT, R138, -0x1, PT ;  /* 0xffffffff8a00780c */ /* 0x000fe20003fc5270 */
        /* <DEDUP_REMOVED lines=11> */
[----:B------:R-:W1:Y:S01]  /*a1f0*/  @P6 LDC.64 R12, c[0x0][0x408] ;  /* 0x00010200ff0c6b82 */ /* 0x000e620000000a00 */
[----:B------:R-:W-:Y:S01]  /*a200*/  F2FP.F16.F32.PACK_AB R27, R27, R126 ;  /* 0x0000007e1b1b723e */ /* 0x000fe200000000ff */
[----:B------:R-:W-:Y:S01]  /*a210*/  STS [R6+0x4000], R54 ;  /* 0x0040003606007388 */ /* 0x000fe20000000800 */
[----:B------:R-:W-:-:S02]  /*a220*/  F2FP.F16.F32.PACK_AB R67, R67, R128 ;  /* 0x000000804343723e */ /* 0x000fc400000000ff */
[----:B------:R-:W-:Y:S01]  /*a230*/  F2FP.F16.F32.PACK_AB R66, R66, R130 ;  /* 0x000000824242723e */ /* 0x000fe200000000ff */
        /* <DEDUP_REMOVED lines=11> */
[----:B-----5:R-:W5:Y:S03]  /*a2f0*/  LDC.U8 R6, c[0x0][0x548] ;  /* 0x00015200ff067b82 */ /* 0x020f660000000000 */
[----:B------:R-:W-:Y:S04]  /*a300*/  STS [R3+0x6000], R44 ;  /* 0x0060002c03007388 */ /* 0x000fe80000000800 */
[----:B------:R2:W-:Y:S01]  /*a310*/  STS [R3+0x6400], R43 ;  /* 0x0064002b03007388 */ /* 0x0005e20000000800 */
[----:B---3--:R3:W1:Y:S03]  /*a320*/  @P4 MUFU.LG2 R5, R238 ;  /* 0x000000ee00054308 */ /* 0x0086660000000c00 */
[----:B------:R-:W-:Y:S04]  /*a330*/  STS [R4+0x6000], R40 ;  /* 0x0060002804007388 */ /* 0x000fe80000000800 */
[----:B------:R4:W-:Y:S04]  /*a340*/  STS [R4+0x6400], R39 ;  /* 0x0064002704007388 */ /* 0x0009e80000000800 */
[----:B------:R-:W-:Y:S04]  /*a350*/  STS [R0+0x4000], R38 ;  /* 0x0040002600007388 */ /* 0x000fe80000000800 */
[----:B------:R-:W-:Y:S01]  /*a360*/  STS [R0+0x4400], R37 ;  /* 0x0044002500007388 */ /* 0x000fe20000000800 */
[----:B-----5:R-:W-:-:S03]  /*a370*/  ISETP.NE.AND P5, PT, R6, RZ, !P0 ;  /* 0x000000ff0600720c */ /* 0x020fc600047a5270 */
[----:B------:R-:W-:Y:S04]  /*a380*/  STS [R8+0x4000], R34 ;  /* 0x0040002208007388 */ /* 0x000fe80000000800 */
[----:B------:R-:W-:Y:S01]  /*a390*/  STS [R8+0x4400], R33 ;  /* 0x0044002108007388 */ /* 0x000fe20000000800 */
[----:B--2---:R-:W2:Y:S03]  /*a3a0*/  LDC R3, c[0x0][0x434] ;  /* 0x00010d00ff037b82 */ /* 0x004ea60000000800 */
[----:B------:R-:W-:Y:S04]  /*a3b0*/  STS [R0+0x6000], R36 ;  /* 0x0060002400007388 */ /* 0x000fe80000000800 */
[----:B------:R5:W-:Y:S01]  /*a3c0*/  STS [R0+0x6400], R35 ;  /* 0x0064002300007388 */ /* 0x000be20000000800 */
[----:B----4-:R-:W-:-:S03]  /*a3d0*/  @P0 MOV R4, 0x1 ;  /* 0x0000000100040802 */ /* 0x010fc60000000f00 */
[----:B------:R-:W-:Y:S04]  /*a3e0*/  STS [R8+0x6000], R32 ;  /* 0x0060002008007388 */ /* 0x000fe80000000800 */
[----:B------:R-:W-:Y:S04]  /*a3f0*/  STS [R8+0x6400], R31 ;  /* 0x0064001f08007388 */ /* 0x000fe80000000800 */
[----:B------:R-:W-:Y:S04]  /*a400*/  STS [R9+0x4000], R30 ;  /* 0x0040001e09007388 */ /* 0x000fe80000000800 */
[----:B------:R-:W-:Y:S04]  /*a410*/  STS [R9+0x4400], R29 ;  /* 0x0044001d09007388 */ /* 0x000fe80000000800 */
[----:B------:R-:W-:Y:S04]  /*a420*/  STS [R7+0x4000], R26 ;  /* 0x0040001a07007388 */ /* 0x000fe80000000800 */
[----:B------:R-:W-:Y:S01]  /*a430*/  STS [R7+0x4400], R25 ;  /* 0x0044001907007388 */ /* 0x000fe20000000800 */
[----:B-----5:R-:W2:Y:S03]  /*a440*/  @P0 LDC R0, c[0x0][0x430] ;  /* 0x00010c00ff000b82 */ /* 0x020ea60000000800 */
[----:B------:R-:W-:Y:S04]  /*a450*/  STS [R9+0x6000], R28 ;  /* 0x0060001c09007388 */ /* 0x000fe80000000800 */
[----:B------:R4:W-:Y:S01]  /*a460*/  STS [R9+0x6400], R27 ;  /* 0x0064001b09007388 */ /* 0x0009e20000000800 */
[----:B------:R-:W1:Y:S01]  /*a470*/  S2R R19, SR_CTAID.X ;  /* 0x0000000000137919 */ /* 0x000e620000002500 */
[----:B------:R-:W1:Y:S02]  /*a480*/  S2R R17, SR_CTAID.Y ;  /* 0x0000000000117919 */ /* 0x000e640000002600 */
[----:B------:R3:W-:Y:S04]  /*a490*/  STS [R7+0x6000], R67 ;  /* 0x0060004307007388 */ /* 0x0007e80000000800 */
[----:B------:R3:W-:Y:S01]  /*a4a0*/  STS [R7+0x6400], R66 ;  /* 0x0064004207007388 */ /* 0x0007e20000000800 */
[----:B--2---:R-:W-:-:S02]  /*a4b0*/  @P0 IMAD R3, R0, R18, RZ ;  /* 0x0000001200030224 */ /* 0x004fc400078e02ff */
[----:B------:R-:W2:Y:S01]  /*a4c0*/  @P0 LDC R0, c[0x0][0x430] ;  /* 0x00010c00ff000b82 */ /* 0x000ea20000000800 */
[----:B----4-:R-:W4:Y:S07]  /*a4d0*/  S2R R27, SR_CTAID.Z ;  /* 0x00000000001b7919 */ /* 0x010f2e0000002700 */
[----:B------:R-:W1:Y:S01]  /*a4e0*/  @!P6 LDC.64 R8, c[0x0][0x400] ;  /* 0x00010000ff08eb82 */ /* 0x000e620000000a00 */
[----:B---3--:R-:W-:Y:S05]  /*a4f0*/  @P0 BRA `(.L_x_1700) ;  /* 0x0000000000200947 */ /* 0x008fea0003800000 */
[----:B------:R-:W-:Y:S02]  /*a500*/  ISETP.NE.AND P0, PT, R6, RZ, PT ;  /* 0x000000ff0600720c */ /* 0x000fe40003f05270 */
[----:B------:R-:W3:Y:S11]  /*a510*/  LDC R6, c[0x0][0x3e0] ;  /* 0x0000f800ff067b82 */ /* 0x000ef60000000800 */
[----:B------:R-:W3:Y:S01]  /*a520*/  @P0 LDC R4, c[0x0][0x454] ;  /* 0x00011500ff040b82 */ /* 0x000ee20000000800 */
[----:B--2---:R-:W-:-:S02]  /*a530*/  @P0 MOV R0, 0x1 ;  /* 0x0000000100000802 */ /* 0x004fc40000000f00 */
[----:B------:R-:W-:-:S05]  /*a540*/  @!P0 MOV R0, 0x1 ;  /* 0x0000000100008802 */ /* 0x000fca0000000f00 */
[----:B------:R-:W2:Y:S01]  /*a550*/  @P0 LDC R3, c[0x0][0x454] ;  /* 0x00011500ff030b82 */ /* 0x000ea20000000800 */
[-C--:B---3--:R-:W-:Y:S02]  /*a560*/  @P0 IMAD R4, R4, R6.reuse, RZ ;  /* 0x0000000604040224 */ /* 0x088fe400078e02ff */
[----:B------:R-:W-:-:S07]  /*a570*/  @!P0 IMAD R4, R18, R6, RZ ;  /* 0x0000000612048224 */ /* 0x000fce00078e02ff */
.L_x_1700:
[----:B------:R-:W-:Y:S01]  /*a580*/  BAR.SYNC.DEFER_BLOCKING 0x0 ;  /* 0x0000000000007b1d */ /* 0x000fe20000010000 */
[----:B------:R-:W-:Y:S01]  /*a590*/  ISETP.NE.AND P0, PT, R138, -0x1, PT ;  /* 0xffffffff8a00780c */ /* 0x000fe20003f05270 */
[----:B-1----:R-:W-:Y:S01]  /*a5a0*/  @!P6 IMAD.WIDE.U32 R6, R17, R8, RZ ;  /* 0x000000081106e225 */ /* 0x002fe200078e00ff */
[----:B------:R-:W-:-:S03]  /*a5b0*/  MOV R24, 0x7f800000 ;  /* 0x7f80000000187802 */ /* 0x000fc60000000f00 */
[----:B------:R-:W-:Y:S01]  /*a5c0*/  @P4 FMUL.FTZ R5, R5, 0.69314718246459960938 ;  /* 0x3f31721805054820 */ /* 0x000fe20000410000 */
[----:B------:R-:W-:Y:S01]  /*a5d0*/  MOV R25, 0x7f800000 ;  /* 0x7f80000000197802 */ /* 0x000fe20000000f00 */
[----:B------:R-:W-:Y:S01]  /*a5e0*/  @P6 IMAD.WIDE.U32 R22, R138, R12, RZ ;  /* 0x0000000c8a166225 */ /* 0x000fe200078e00ff */
[----:B------:R-:W1:Y:S01]  /*a5f0*/  @P2 LDC R16, c[0x0][0x458] ;  /* 0x00011600ff102b82 */ /* 0x000e620000000800 */
[----:B------:R-:W3:Y:S02]  /*a600*/  @P2 MUFU.LG2 R8, R132 ;  /* 0x0000008400082308 */ /* 0x000ee40000000c00 */
[----:B------:R-:W-:Y:S01]  /*a610*/  @P4 FFMA.FTZ R25, R136, R11, R5 ;  /* 0x0000000b88194223 */ /* 0x000fe20000010005 */
[C---:B------:R-:W-:Y:S02]  /*a620*/  @!P6 IMAD R26, R17.reuse, R9, R7 ;  /* 0x00000009111ae224 */ /* 0x040fe400078e0207 */
[----:B------:R-:W-:Y:S01]  /*a630*/  @P3 FMUL.FTZ R7, R10, 0.69314718246459960938 ;  /* 0x3f3172180a073820 */ /* 0x000fe20000410000 */
[----:B------:R-:W-:Y:S01]  /*a640*/  @P6 IMAD R26, R138, R13, R23 ;  /* 0x0000000d8a1a6224 */ /* 0x000fe200078e0217 */
[----:B------:R-:W-:Y:S01]  /*a650*/  BSSY.RECONVERGENT B0, `(.L_x_1701) ;  /* 0x0000041000007945 */ /* 0x000fe20003800200 */
[----:B------:R-:W-:Y:S01]  /*a660*/  @!P0 IMAD R138, R17, R18, RZ ;  /* 0x00000012118a8224 */ /* 0x000fe200078e02ff */
[----:B------:R-:W5:Y:S01]  /*a670*/  @P1 LDC R15, c[0x0][0x458] ;  /* 0x00011600ff0f1b82 */ /* 0x000f620000000800 */
[----:B------:R-:W1:Y:S01]  /*a680*/  @P1 MUFU.LG2 R9, R133 ;  /* 0x0000008500091308 */ /* 0x000e620000000c00 */
[----:B------:R-:W-:Y:S01]  /*a690*/  @P3 FFMA.FTZ R24, R135, R14, R7 ;  /* 0x0000000e87183223 */ /* 0x000fe20000010007 */
[----:B--2-4-:R-:W-:Y:S01]  /*a6a0*/  IMAD R3, R27, R3, RZ ;  /* 0x000000031b037224 */ /* 0x014fe200078e02ff */
[----:B------:R2:W-:Y:S01]  /*a6b0*/  @!P0 STL [R1+0x18], R138 ;  /* 0x0000188a01008387 */ /* 0x0005e20000100800 */
[----:B------:R-:W-:Y:S01]  /*a6c0*/  LOP3.LUT P0, RZ, R223, 0x3, RZ, 0xc0, !PT ;  /* 0x00000003dfff7812 */ /* 0x000fe2000780c0ff */
[----:B------:R-:W-:Y:S01]  /*a6d0*/  IMAD R7, R19, R0, RZ ;  /* 0x0000000013077224 */ /* 0x000fe200078e02ff */
[----:B------:R-:W-:Y:S01]  /*a6e0*/  SEL R5, R138, RZ, P5 ;  /* 0x000000ff8a057207 */ /* 0x000fe20002800000 */
[----:B------:R-:W-:Y:S01]  /*a6f0*/  @!P5 IMAD R3, R17, R4, R3 ;  /* 0x000000041103d224 */ /* 0x000fe200078e0203 */
[----:B------:R2:W4:Y:S01]  /*a700*/  LDS.128 R28, [R229+0x3800] ;  /* 0x00380000e51c7984 */ /* 0x0005220000000c00 */
[----:B------:R-:W-:Y:S01]  /*a710*/  SHF.R.S32.HI R4, RZ, 0x1f, R138 ;  /* 0x0000001fff047819 */ /* 0x000fe2000001148a */
[----:B---3--:R-:W-:Y:S01]  /*a720*/  @P2 FMUL.FTZ R8, R8, 0.69314718246459960938 ;  /* 0x3f31721808082820 */ /* 0x008fe20000410000 */
[----:B------:R-:W-:-:S02]  /*a730*/  SHF.L.U32 R10, R7, 0x7, RZ ;  /* 0x00000007070a7819 */ /* 0x000fc400000006ff */
[----:B------:R-:W-:Y:S02]  /*a740*/  MOV R21, 0x7f800000 ;  /* 0x7f80000000157802 */ /* 0x000fe40000000f00 */
[--C-:B------:R-:W-:Y:S01]  /*a750*/  IADD3 R5, P4, P3, R10, R5, R3.reuse ;  /* 0x000000050a057210 */ /* 0x100fe20007b9e003 */
[----:B-1----:R-:W-:Y:S01]  /*a760*/  @P2 FFMA.FTZ R21, R134, R16, R8 ;  /* 0x0000001086152223 */ /* 0x002fe20000010008 */
[----:B------:R-:W-:Y:S01]  /*a770*/  @P1 FMUL.FTZ R7, R9, 0.69314718246459960938 ;  /* 0x3f31721809071820 */ /* 0x000fe20000410000 */
[----:B------:R-:W-:Y:S02]  /*a780*/  SEL R9, R4, RZ, P5 ;  /* 0x000000ff04097207 */ /* 0x000fe40002800000 */
[----:B------:R-:W-:Y:S02]  /*a790*/  SHF.R.S32.HI R3, RZ, 0x1f, R3 ;  /* 0x0000001fff037819 */ /* 0x000fe40000011403 */
[----:B------:R-:W-:Y:S02]  /*a7a0*/  SHF.R.S32.HI R4, RZ, 0x1f, R10 ;  /* 0x0000001fff047819 */ /* 0x000fe4000001140a */
[----:B------:R-:W-:Y:S01]  /*a7b0*/  MOV R20, 0x7f800000 ;  /* 0x7f80000000147802 */ /* 0x000fe20000000f00 */
[----:B-----5:R-:W-:Y:S01]  /*a7c0*/  @P1 FFMA.FTZ R20, R2, R15, R7 ;  /* 0x0000000f02141223 */ /* 0x020fe20000010007 */
[----:B------:R-:W-:-:S02]  /*a7d0*/  @!P6 MOV R13, R6 ;  /* 0x00000006000de202 */ /* 0x000fc40000000f00 */
[----:B------:R-:W-:Y:S01]  /*a7e0*/  IADD3.X R8, PT, PT, R4, R9, R3, P4, P3 ;  /* 0x0000000904087210 */ /* 0x000fe200027e6403 */
[----:B--2-4-:R-:W-:Y:S06]  /*a7f0*/  @P0 BRA `(.L_x_1702) ;  /* 0x0000000000980947 */ /* 0x014fec0003800000 */
        /* <DEDUP_REMOVED lines=11> */
[----:B------:R-:W-:-:S05]  /*a8b0*/  @!P5 IMAD R4, R2, R0, RZ ;  /* 0x000000000204d224 */ /* 0x000fca00078e02ff */
[CC--:B------:R-:W-:Y:S01]  /*a8c0*/  @!P5 IADD3 R2, P0, PT, R4.reuse, R5.reuse, RZ ;  /* 0x000000050402d210 */ /* 0x0c0fe20007f1e0ff */
[-C--:B------:R-:W-:Y:S01]  /*a8d0*/  @!P4 IMAD R3, R3, R0.reuse, RZ ;  /* 0x000000000303c224 */ /* 0x080fe200078e02ff */
[----:B------:R-:W2:Y:S01]  /*a8e0*/  @!P4 LDC.64 R14, c[0x0][0x420] ;  /* 0x00010800ff0ecb82 */ /* 0x000ea20000000a00 */
[----:B------:R-:W-:Y:S01]  /*a8f0*/  @!P3 IMAD R9, R7, R0, RZ ;  /* 0x000000000709b224 */ /* 0x000fe200078e02ff */
[----:B------:R-:W-:Y:S01]  /*a900*/  @!P5 LEA.HI.X.SX32 R6, R4, R8, 0x1, P0 ;  /* 0x000000080406d211 */ /* 0x000fe200000f0eff */
[----:B------:R-:W-:Y:S01]  /*a910*/  @!P2 IMAD R12, R12, R0, RZ ;  /* 0x000000000c0ca224 */ /* 0x000fe200078e02ff */
[----:B------:R-:W-:-:S04]  /*a920*/  @!P4 IADD3 R4, P0, PT, R3, R5, RZ ;  /* 0x000000050304c210 */ /* 0x000fc80007f1e0ff */
[----:B------:R-:W3:Y:S01]  /*a930*/  @!P3 LDC.64 R16, c[0x0][0x420] ;  /* 0x00010800ff10bb82 */ /* 0x000ee20000000a00 */
[----:B------:R-:W-:-:S07]  /*a940*/  @!P4 LEA.HI.X.SX32 R3, R3, R8, 0x1, P0 ;  /* 0x000000080303c211 */ /* 0x000fce00000f0eff */
[----:B------:R-:W4:Y:S01]  /*a950*/  @!P2 LDC.64 R18, c[0x0][0x420] ;  /* 0x00010800ff12ab82 */ /* 0x000f220000000a00 */
[----:B-1----:R-:W-:-:S04]  /*a960*/  @!P5 LEA R10, P1, R2, R10, 0x2 ;  /* 0x0000000a020ad211 */ /* 0x002fc800078210ff */
[----:B------:R-:W-:Y:S02]  /*a970*/  @!P5 LEA.HI.X R11, R2, R11, R6, 0x2, P1 ;  /* 0x0000000b020bd211 */ /* 0x000fe400008f1406 */
[C---:B------:R-:W-:Y:S02]  /*a980*/  @!P3 IADD3 R0, P1, PT, R9.reuse, R5, RZ ;  /* 0x000000050900b210 */ /* 0x040fe40007f3e0ff */
[C---:B--2---:R-:W-:Y:S01]  /*a990*/  @!P4 LEA R6, P0, R4.reuse, R14, 0x2 ;  /* 0x0000000e0406c211 */ /* 0x044fe200078010ff */
[----:B------:R1:W-:Y:S01]  /*a9a0*/  @!P5 STG.E desc[UR20][R10.64], R25 ;  /* 0x000000190a00d986 */ /* 0x0003e2000c101914 */
[----:B------:R-:W-:Y:S02]  /*a9b0*/  @!P3 LEA.HI.X.SX32 R2, R9, R8, 0x1, P1 ;  /* 0x000000080902b211 */ /* 0x000fe400008f0eff */
[----:B------:R-:W-:Y:S02]  /*a9c0*/  @!P4 LEA.HI.X R7, R4, R15, R3, 0x2, P0 ;  /* 0x0000000f0407c211 */ /* 0x000fe400000f1403 */
[----:B------:R-:W-:-:S02]  /*a9d0*/  @!P2 IADD3 R3, P0, PT, R12, R5, RZ ;  /* 0x000000050c03a210 */ /* 0x000fc40007f1e0ff */
[----:B---3--:R-:W-:Y:S01]  /*a9e0*/  @!P3 LEA R4, P1, R0, R16, 0x2 ;  /* 0x000000100004b211 */ /* 0x008fe200078210ff */
[----:B------:R1:W-:Y:S01]  /*a9f0*/  @!P4 STG.E desc[UR20][R6.64], R24 ;  /* 0x000000180600c986 */ /* 0x0003e2000c101914 */
[----:B------:R-:W-:Y:S02]  /*aa00*/  @!P2 LEA.HI.X.SX32 R8, R12, R8, 0x1, P0 ;  /* 0x000000080c08a211 */ /* 0x000fe400000f0eff */
[----:B------:R-:W-:Y:S02]  /*aa10*/  @!P3 LEA.HI.X R5, R0, R17, R2, 0x2, P1 ;  /* 0x000000110005b211 */ /* 0x000fe400008f1402 */
[----:B----4-:R-:W-:-:S03]  /*aa20*/  @!P2 LEA R2, P0, R3, R18, 0x2 ;  /* 0x000000120302a211 */ /* 0x010fc600078010ff */
[----:B------:R1:W-:Y:S01]  /*aa30*/  @!P3 STG.E desc[UR20][R4.64], R21 ;  /* 0x000000150400b986 */ /* 0x0003e2000c101914 */
[----:B------:R-:W-:-:S05]  /*aa40*/  @!P2 LEA.HI.X R3, R3, R19, R8, 0x2, P0 ;  /* 0x000000130303a211 */ /* 0x000fca00000f1408 */
[----:B------:R1:W-:Y:S04]  /*aa50*/  @!P2 STG.E desc[UR20][R2.64], R20 ;  /* 0x000000140200a986 */ /* 0x0003e8000c101914 */
.L_x_1702:
[----:B------:R-:W-:Y:S05]  /*aa60*/  BSYNC.RECONVERGENT B0 ;  /* 0x0000000000007941 */ /* 0x000fea0003800200 */
.L_x_1701:
[C---:B-1----:R-:W-:Y:S01]  /*aa70*/  LEA.HI R2, R223.reuse, 0x20, RZ, 0x1d ;  /* 0x00000020df027811 */ /* 0x042fe200078fe8ff */
[----:B------:R-:W-:Y:S01]  /*aa80*/  @P6 IMAD.MOV.U32 R13, RZ, RZ, R22 ;  /* 0x000000ffff0d6224 */ /* 0x000fe200078e0016 */
[----:B------:R1:W2:Y:S01]  /*aa90*/  LDS.128 R16, [R229] ;  /* 0x00000000e5107984 */ /* 0x0002a20000000c00 */
[----:B------:R-:W3:Y:S01]  /*aaa0*/  LDCU.64 UR4, c[0x0][0x410] ;  /* 0x00008200ff0477ac */ /* 0x000ee20008000a00 */
[----:B------:R-:W-:Y:S01]  /*aab0*/  ISETP.GE.AND P0, PT, R2, UR16, PT ;  /* 0x0000001002007c0c */ /* 0x000fe2000bf06270 */
[----:B------:R-:W-:Y:S01]  /*aac0*/  BSSY.RECONVERGENT B0, `(.L_x_1703) ;  /* 0x0000022000007945 */ /* 0x000fe20003800200 */
[----:B------:R-:W-:Y:S02]  /*aad0*/  IADD3 R2, P2, PT, R218, R13, RZ ;  /* 0x0000000dda027210 */ /* 0x000fe40007f5e0ff */
[----:B------:R1:W4:Y:S01]  /*aae0*/  LDS.128 R12, [R229+0x4000] ;  /* 0x00400000e50c7984 */ /* 0x0003220000000c00 */
[C---:B------:R-:W-:Y:S02]  /*aaf0*/  LEA.HI R3, R223.reuse, 0x30, RZ, 0x1d ;  /* 0x00000030df037811 */ /* 0x040fe400078fe8ff */
[----:B------:R-:W-:-:S02]  /*ab00*/  LEA.HI R0, R223, 0x10, RZ, 0x1d ;  /* 0x00000010df007811 */ /* 0x000fc400078fe8ff */
[----:B------:R-:W-:Y:S01]  /*ab10*/  ISETP.GE.AND P6, PT, R3, UR16, PT ;  /* 0x0000001003007c0c */ /* 0x000fe2000bfc6270 */
[----:B------:R-:W-:Y:S01]  /*ab20*/  IMAD.X R3, RZ, RZ, R26, P2 ;  /* 0x000000ffff037224 */ /* 0x000fe200010e061a */
[----:B------:R-:W-:Y:S02]  /*ab30*/  ISETP.GE.AND P1, PT, R0, UR16, PT ;  /* 0x0000001000007c0c */ /* 0x000fe4000bf26270 */
[----:B------:R-:W-:Y:S02]  /*ab40*/  ISETP.GE.AND P2, PT, R222, UR16, PT ;  /* 0x00000010de007c0c */ /* 0x000fe4000bf46270 */
[----:B------:R-:W-:Y:S01]  /*ab50*/  LEA.HI R0, R223, 0x40, RZ, 0x1d ;  /* 0x00000040df007811 */ /* 0x000fe200078fe8ff */
[----:B---3--:R-:W-:Y:S01]  /*ab60*/  IMAD.WIDE.U32 R10, R27, UR4, R2 ;  /* 0x000000041b0a7c25 */ /* 0x008fe2000f8e0002 */
[----:B------:R-:W-:Y:S02]  /*ab70*/  LEA.HI R4, R223, 0x50, RZ, 0x1d ;  /* 0x00000050df047811 */ /* 0x000fe400078fe8ff */
[----:B------:R-:W-:Y:S01]  /*ab80*/  ISETP.GE.AND P5, PT, R0, UR16, PT ;  /* 0x0000001000007c0c */ /* 0x000fe2000bfa6270 */
[----:B------:R-:W-:Y:S01]  /*ab90*/  IMAD.U32 R0, RZ, RZ, UR17 ;  /* 0x00000011ff007e24 */ /* 0x000fe2000f8e00ff */
[----:B------:R-:W-:Y:S01]  /*aba0*/  ISETP.GE.AND P4, PT, R4, UR16, PT ;  /* 0x0000001004007c0c */ /* 0x000fe2000bf86270 */
[----:B------:R-:W-:Y:S01]  /*abb0*/  IMAD R9, R27, UR5, R11 ;  /* 0x000000051b097c24 */ /* 0x000fe2000f8e020b */
[----:B------:R-:W-:Y:S01]  /*abc0*/  LEA.HI R20, R223, 0x60, RZ, 0x1d ;  /* 0x00000060df147811 */ /* 0x000fe200078fe8ff */
[----:B------:R-:W-:-:S03]  /*abd0*/  IMAD.WIDE.U32 R6, R0, 0x80, RZ ;  /* 0x0000008000067825 */ /* 0x000fc600078e00ff */
[----:B------:R-:W-:Y:S01]  /*abe0*/  LOP3.LUT R21, R6, R222, RZ, 0xfc, !PT ;  /* 0x000000de06157212 */ /* 0x000fe200078efcff */
[----:B-1----:R-:W-:Y:S06]  /*abf0*/  @P2 BRA `(.L_x_1704) ;  /* 0x0000000000382947 */ /* 0x002fec0003800000 */
[----:B------:R-:W1:Y:S01]  /*ac00*/  LDCU.64 UR6, c[0x0][0x408] ;  /* 0x00008100ff0677ac */ /* 0x000e620008000a00 */
[----:B------:R-:W-:Y:S01]  /*ac10*/  IMAD.MOV.U32 R8, RZ, RZ, R10 ;  /* 0x000000ffff087224 */ /* 0x000fe200078e000a */
[----:B------:R-:W3:Y:S01]  /*ac20*/  LDCU.64 UR4, c[0x0][0x3f0] ;  /* 0x00007e00ff0477ac */ /* 0x000ee20008000a00 */
[----:B------:R-:W5:Y:S01]  /*ac30*/  LDCU UR8, c[0x0][0x440] ;  /* 0x00008800ff0877ac */ /* 0x000f620008000800 */
[----:B-1----:R-:W-:Y:S02]  /*ac40*/  IMAD R0, R7, UR6, RZ ;  /* 0x0000000607007c24 */ /* 0x002fe4000f8e02ff */
[----:B------:R-:W-:-:S04]  /*ac50*/  IMAD.WIDE.U32 R4, R21, UR6, R8 ;  /* 0x0000000615047c25 */ /* 0x000fc8000f8e0008 */
[----:B------:R-:W-:Y:S01]  /*ac60*/  IMAD R0, R21, UR7, R0 ;  /* 0x0000000715007c24 */ /* 0x000fe2000f8e0200 */
[----:B---3--:R-:W-:Y:S02]  /*ac70*/  LEA R2, P2, R4, UR4, 0x1 ;  /* 0x0000000404027c11 */ /* 0x008fe4000f8408ff */
[----:B-----5:R-:W-:Y:S02]  /*ac80*/  ISETP.GE.AND P3, PT, R218, UR8, PT ;  /* 0x00000008da007c0c */ /* 0x020fe4000bf66270 */
[----:B------:R-:W-:-:S04]  /*ac90*/  IADD3 R0, PT, PT, R0, R5, RZ ;  /* 0x0000000500007210 */ /* 0x000fc80007ffe0ff */
[----:B------:R-:W-:Y:S02]  /*aca0*/  LEA.HI.X R3, R4, UR5, R0, 0x1, P2 ;  /* 0x0000000504037c11 */ /* 0x000fe400090f0c00 */
[----:B------:R-:W-:-:S05]  /*acb0*/  ISETP.GE.AND P2, PT, R243, UR8, PT ;  /* 0x00000008f3007c0c */ /* 0x000fca000bf46270 */
[----:B--2---:R1:W-:Y:S08]  /*acc0*/  @!P3 STG.E.128 desc[UR20][R2.64], R16 ;  /* 0x000000100200b986 */ /* 0x0043f0000c101d14 */
[----:B----4-:R1:W-:Y:S02]  /*acd0*/  @!P2 STG.E.128 desc[UR20][R2.64+0x80], R12 ;  /* 0x0000800c0200a986 */ /* 0x0103e4000c101d14 */
.L_x_1704:
[----:B------:R-:W-:Y:S05]  /*ace0*/  BSYNC.RECONVERGENT B0 ;  /* 0x0000000000007941 */ /* 0x000fea0003800200 */
.L_x_1703:
[----:B-12---:R1:W2:Y:S01]  /*acf0*/  LDS.128 R16, [R229+0x800] ;  /* 0x00080000e5107984 */ /* 0x0062a20000000c00 */
[----:B------:R-:W-:Y:S01]  /*ad00*/  BSSY.RECONVERGENT B0, `(.L_x_1705) ;  /* 0x0000016000007945 */ /* 0x000fe20003800200 */
[----:B------:R-:W-:Y:S02]  /*ad10*/  ISETP.GE.AND P3, PT, R20, UR16, PT ;  /* 0x0000001014007c0c */ /* 0x000fe4000bf66270 */
[----:B----4-:R1:W3:Y:S01]  /*ad20*/  LDS.128 R12, [R229+0x4800] ;  /* 0x00480000e50c7984 */ /* 0x0102e20000000c00 */
[----:B------:R-:W-:Y:S01]  /*ad30*/  LEA.HI R223, R223, 0x70, RZ, 0x1d ;  /* 0x00000070dfdf7811 */ /* 0x000fe200078fe8ff */
[----:B------:R-:W-:Y:S09]  /*ad40*/  @P1 BRA `(.L_x_1706) ;  /* 0x0000000000441947 */ /* 0x000ff20003800000 */
[----:B------:R-:W4:Y:S01]  /*ad50*/  LDCU.64 UR6, c[0x0][0x408] ;  /* 0x00008100ff0677ac */ /* 0x000f220008000a00 */
[----:B------:R-:W-:Y:S02]  /*ad60*/  IADD3 R0, P1, PT, R21, 0x10, RZ ;  /* 0x0000001015007810 */ /* 0x000fe40007f3e0ff */
[----:B------:R-:W-:Y:S01]  /*ad70*/  MOV R3, R9 ;  /* 0x0000000900037202 */ /* 0x000fe20000000f00 */
[----:B------:R-:W5:Y:S02]  /*ad80*/  LDCU.64 UR4, c[0x0][0x3f0] ;  /* 0x00007e00ff0477ac */ /* 0x000f640008000a00 */
[----:B------:R-:W-:Y:S01]  /*ad90*/  IMAD.X R2, RZ, RZ, R7, P1 ;  /* 0x000000ffff027224 */ /* 0x000fe200008e0607 */
        /* <DEDUP_REMOVED lines=10> */
[----:B--2---:R4:W-:Y:S10]  /*ae40*/  @!P2 STG.E.128 desc[UR20][R2.64], R16 ;  /* 0x000000100200a986 */ /* 0x0049f4000c101d14 */
[----:B---3--:R4:W-:Y:S02]  /*ae50*/  @!P1 STG.E.128 desc[UR20][R2.64+0x80], R12 ;  /* 0x0000800c02009986 */ /* 0x0089e4000c101d14 */
.L_x_1706:
[----:B------:R-:W-:Y:S05]  /*ae60*/  BSYNC.RECONVERGENT B0 ;  /* 0x0000000000007941 */ /* 0x000fea0003800200 */
.L_x_1705:
[----:B--2-4-:R2:W4:Y:S01]  /*ae70*/  LDS.128 R16, [R229+0x1000] ;  /* 0x00100000e5107984 */ /* 0x0145220000000c00 */
[----:B------:R-:W-:Y:S01]  /*ae80*/  BSSY.RECONVERGENT B0, `(.L_x_1707) ;  /* 0x0000015000007945 */ /* 0x000fe20003800200 */
[----:B------:R-:W-:Y:S02]  /*ae90*/  ISETP.GE.AND P2, PT, R223, UR16, PT ;  /* 0x00000010df007c0c */ /* 0x000fe4000bf46270 */
[----:B---3--:R2:W3:Y:S01]  /*aea0*/  LDS.128 R12, [R229+0x5000] ;  /* 0x00500000e50c7984 */ /* 0x0084e20000000c00 */
[----:B------:R-:W-:Y:S05]  /*aeb0*/  @P0 BRA `(.L_x_1708) ;  /* 0x0000000000440947 */ /* 0x000fea0003800000 */
[----:B------:R-:W5:Y:S01]  /*aec0*/  LDCU.64 UR6, c[0x0][0x408] ;  /* 0x00008100ff0677ac */ /* 0x000f620008000a00 */
[----:B------:R-:W-:Y:S02]  /*aed0*/  IADD3 R0, P0, PT, R21, 0x20, RZ ;  /* 0x0000002015007810 */ /* 0x000fe40007f1e0ff */
[----:B------:R-:W-:Y:S01]  /*aee0*/  MOV R3, R9 ;  /* 0x0000000900037202 */ /* 0x000fe20000000f00 */
[----:B------:R-:W1:Y:S02]  /*aef0*/  LDCU.64 UR4, c[0x0][0x3f0] ;  /* 0x00007e00ff0477ac */ /* 0x000e640008000a00 */
[----:B------:R-:W-:Y:S01]  /*af00*/  IMAD.X R2, RZ, RZ, R7, P0 ;  /* 0x000000ffff027224 */ /* 0x000fe200000e0607 */
[----:B------:R-:W2:Y:S03]  /*af10*/  LDCU UR8, c[0x0][0x440] ;  /* 0x00008800ff0877ac */ /* 0x000ea60008000800 */
[----:B-----5:R-:W-:-:S02]  /*af20*/  IMAD R20, R2, UR6, RZ ;  /* 0x0000000602147c24 */ /* 0x020fc4000f8e02ff */
[----:B------:R-:W-:-:S04]  /*af30*/  IMAD.MOV.U32 R2, RZ, RZ, R10 ;  /* 0x000000ffff027224 */ /* 0x000fc800078e000a */
[----:B------:R-:W-:Y:S01]  /*af40*/  IMAD.WIDE.U32 R4, R0, UR6, R2 ;  /* 0x0000000600047c25 */ /* 0x000fe2000f8e0002 */
[----:B--2---:R-:W-:-:S03]  /*af50*/  ISETP.GE.AND P1, PT, R218, UR8, PT ;  /* 0x00000008da007c0c */ /* 0x004fc6000bf26270 */
[----:B------:R-:W-:Y:S01]  /*af60*/  IMAD R0, R0, UR7, R20 ;  /* 0x0000000700007c24 */ /* 0x000fe2000f8e0214 */
[----:B-1----:R-:W-:-:S03]  /*af70*/  LEA R2, P0, R4, UR4, 0x1 ;  /* 0x0000000404027c11 */ /* 0x002fc6000f8008ff */
[----:B------:R-:W-:-:S05]  /*af80*/  IMAD.IADD R0, R0, 0x1, R5 ;  /* 0x0000000100007824 */ /* 0x000fca00078e0205 */
[----:B------:R-:W-:Y:S02]  /*af90*/  LEA.HI.X R3, R4, UR5, R0, 0x1, P0 ;  /* 0x0000000504037c11 */ /* 0x000fe400080f0c00 */
[----:B------:R-:W-:-:S03]  /*afa0*/  ISETP.GE.AND P0, PT, R243, UR8, PT ;  /* 0x00000008f3007c0c */ /* 0x000fc6000bf06270 */
[----:B----4-:R1:W-:Y:S10]  /*afb0*/  @!P1 STG.E.128 desc[UR20][R2.64], R16 ;  /* 0x0000001002009986 */ /* 0x0103f4000c101d14 */
[----:B---3--:R1:W-:Y:S02]  /*afc0*/  @!P0 STG.E.128 desc[UR20][R2.64+0x80], R12 ;  /* 0x0000800c02008986 */ /* 0x0083e4000c101d14 */
.L_x_1708:
[----:B------:R-:W-:Y:S05]  /*afd0*/  BSYNC.RECONVERGENT B0 ;  /* 0x0000000000007941 */ /* 0x000fea0003800200 */
.L_x_1707:
[----:B-1--4-:R1:W4:Y:S01]  /*afe0*/  LDS.128 R16, [R229+0x1800] ;  /* 0x00180000e5107984 */ /* 0x0123220000000c00 */
[----:B------:R-:W-:Y:S03]  /*aff0*/  BSSY.RECONVERGENT B0, `(.L_x_1709) ;  /* 0x0000014000007945 */ /* 0x000fe60003800200 */
[----:B---3--:R1:W3:Y:S01]  /*b000*/  LDS.128 R12, [R229+0x5800] ;  /* 0x00580000e50c7984 */ /* 0x0082e20000000c00 */
[----:B------:R-:W-:Y:S05]  /*b010*/  @P6 BRA `(.L_x_1710) ;  /* 0x0000000000446947 */ /* 0x000fea0003800000 */
[----:B------:R-:W5:Y:S01]  /*b020*/  LDCU.64 UR6, c[0x0][0x408] ;  /* 0x00008100ff0677ac */ /* 0x000f620008000a00 */
[----:B------:R-:W-:Y:S02]  /*b030*/  IADD3 R0, P0, PT, R21, 0x30, RZ ;  /* 0x0000003015007810 */ /* 0x000fe40007f1e0ff */
[----:B------:R-:W-:Y:S01]  /*b040*/  MOV R3, R9 ;  /* 0x0000000900037202 */ /* 0x000fe20000000f00 */
[----:B------:R-:W2:Y:S02]  /*b050*/  LDCU UR8, c[0x0][0x440] ;  /* 0x00008800ff0877ac */ /* 0x000ea40008000800 */
[----:B------:R-:W-:Y:S01]  /*b060*/  IMAD.X R2, RZ, RZ, R7, P0 ;  /* 0x000000ffff027224 */ /* 0x000fe200000e0607 */
[----:B------:R-:W1:Y:S03]  /*b070*/  LDCU.64 UR4, c[0x0][0x3f0] ;  /* 0x00007e00ff0477ac */ /* 0x000e660008000a00 */
[----:B-----5:R-:W-:-:S02]  /*b080*/  IMAD R20, R2, UR6, RZ ;  /* 0x0000000602147c24 */ /* 0x020fc4000f8e02ff */
[----:B------:R-:W-:Y:S01]  /*b090*/  IMAD.MOV.U32 R2, RZ, RZ, R10 ;  /* 0x000000ffff027224 */ /* 0x000fe200078e000a */
[----:B--2---:R-:W-:-:S03]  /*b0a0*/  ISETP.GE.AND P1, PT, R218, UR8, PT ;  /* 0x00000008da007c0c */ /* 0x004fc6000bf26270 */
[----:B------:R-:W-:Y:S01]  /*b0b0*/  IMAD.WIDE.U32 R4, R0, UR6, R2 ;  /* 0x0000000600047c25 */ /* 0x000fe2000f8e0002 */
[----:B------:R-:W-:-:S03]  /*b0c0*/  ISETP.GE.AND P0, PT, R243, UR8, PT ;  /* 0x00000008f3007c0c */ /* 0x000fc6000bf06270 */
[----:B------:R-:W-:Y:S01]  /*b0d0*/  IMAD R0, R0, UR7, R20 ;  /* 0x0000000700007c24 */ /* 0x000fe2000f8e0214 */
[----:B-1----:R-:W-:-:S03]  /*b0e0*/  LEA R2, P6, R4, UR4, 0x1 ;  /* 0x0000000404027c11 */ /* 0x002fc6000f8c08ff */
[----:B------:R-:W-:-:S05]  /*b0f0*/  IMAD.IADD R0, R0, 0x1, R5 ;  /* 0x0000000100007824 */ /* 0x000fca00078e0205 */
[----:B------:R-:W-:-:S05]  /*b100*/  LEA.HI.X R3, R4, UR5, R0, 0x1, P6 ;  /* 0x0000000504037c11 */ /* 0x000fca000b0f0c00 */
[----:B----4-:R1:W-:Y:S04]  /*b110*/  @!P1 STG.E.128 desc[UR20][R2.64], R16 ;  /* 0x0000001002009986 */ /* 0x0103e8000c101d14 */
[----:B---3--:R1:W-:Y:S02]  /*b120*/  @!P0 STG.E.128 desc[UR20][R2.64+0x80], R12 ;  /* 0x0000800c02008986 */ /* 0x0083e4000c101d14 */
.L_x_1710:
[----:B------:R-:W-:Y:S05]  /*b130*/  BSYNC.RECONVERGENT B0 ;  /* 0x0000000000007941 */ /* 0x000fea0003800200 */
.L_x_1709:
        /* <DEDUP_REMOVED lines=21> */
.L_x_1712:
[----:B------:R-:W-:Y:S05]  /*b290*/  BSYNC.RECONVERGENT B0 ;  /* 0x0000000000007941 */ /* 0x000fea0003800200 */
.L_x_1711:
        /* <DEDUP_REMOVED lines=21> */
.L_x_1714:
[----:B------:R-:W-:Y:S05]  /*b3f0*/  BSYNC.RECONVERGENT B0 ;  /* 0x0000000000007941 */ /* 0x000fea0003800200 */
.L_x_1713:
        /* <DEDUP_REMOVED lines=21> */
.L_x_1716:
[----:B------:R-:W-:Y:S05]  /*b550*/  BSYNC.RECONVERGENT B0 ;  /* 0x0000000000007941 */ /* 0x000fea0003800200 */
.L_x_1715:
[----:B------:R-:W-:Y:S05]  /*b560*/  @P2 EXIT ;  /* 0x000000000000294d */ /* 0x000fea0003800000 */
[----:B------:R-:W5:Y:S01]  /*b570*/  LDCU.64 UR6, c[0x0][0x408] ;  /* 0x00008100ff0677ac */ /* 0x000f620008000a00 */
[----:B-1-3--:R1:W3:Y:S01]  /*b580*/  LDS.128 R12, [R229+0x7800] ;  /* 0x00780000e50c7984 */ /* 0x00a2e20000000c00 */
[----:B------:R-:W-:Y:S01]  /*b590*/  IADD3 R6, P0, PT, R21, 0x70, RZ ;  /* 0x0000007015067810 */ /* 0x000fe20007f1e0ff */
[----:B------:R-:W-:Y:S01]  /*b5a0*/  IMAD.MOV.U32 R2, RZ, RZ, R10 ;  /* 0x000000ffff027224 */ /* 0x000fe200078e000a */
[----:B------:R-:W2:Y:S01]  /*b5b0*/  LDCU UR8, c[0x0][0x440] ;  /* 0x00008800ff0877ac */ /* 0x000ea20008000800 */
[----:B------:R-:W-:Y:S02]  /*b5c0*/  MOV R3, R9 ;  /* 0x0000000900037202 */ /* 0x000fe40000000f00 */
[----:B------:R-:W-:Y:S01]  /*b5d0*/  IMAD.X R0, RZ, RZ, R7, P0 ;  /* 0x000000ffff007224 */ /* 0x000fe200000e0607 */
        /* <DEDUP_REMOVED lines=9> */
[----:B------:R1:W-:Y:S01]  /*b670*/  @!P1 STG.E.128 desc[UR20][R2.64], R28 ;  /* 0x0000001c02009986 */ /* 0x0003e2000c101d14 */
[----:B------:R-:W-:Y:S05]  /*b680*/  @P0 EXIT ;  /* 0x000000000000094d */ /* 0x000fea0003800000 */
[----:B---3--:R-:W-:Y:S01]  /*b690*/  STG.E.128 desc[UR20][R2.64+0x80], R12 ;  /* 0x0000800c02007986 */ /* 0x008fe2000c101d14 */
[----:B------:R-:W-:Y:S05]  /*b6a0*/  EXIT ;  /* 0x000000000000794d */ /* 0x000fea0003800000 */
.L_x_1717:
        /* <DEDUP_REMOVED lines=13> */
.L_x_2862:


//--------------------- .text._ZN5flash16flash_fwd_kernelI23Flash_fwd_kernel_traitsILi128ELi128ELi32ELi4ELb0ELb0EN7cutlass6half_tE19Flash_kernel_traitsILi128ELi128ELi32ELi4ES3_EELb1ELb0ELb1ELb0ELb0ELb0ELb0ELb0EEEvNS_16Flash_fwd_paramsE --------------------------
	.section	.text._ZN5flash16flash_fwd_kernelI23Flash_fwd_kernel_traitsILi128ELi128ELi32ELi4ELb0ELb0EN7cutlass6half_tE19Flash_kernel_traitsILi128ELi128ELi32ELi4ES3_EELb1ELb0ELb1ELb0ELb0ELb0ELb0ELb0EEEvNS_16Flash_fwd_paramsE,"ax",@progbits
	.align	128
        .global         _ZN5flash16flash_fwd_kernelI23Flash_fwd_kernel_traitsILi128ELi128ELi32ELi4ELb0ELb0EN7cutlass6half_tE19Flash_kernel_traitsILi128ELi128ELi32ELi4ES3_EELb1ELb0ELb1ELb0ELb0ELb0ELb0ELb0EEEvNS_16Flash_fwd_paramsE
        .type           _ZN5flash16flash_fwd_kernelI23Flash_fwd_kernel_traitsILi128ELi128ELi32ELi4ELb0ELb0EN7cutlass6half_tE19Flash_kernel_traitsILi128ELi128ELi32ELi4ES3_EELb1ELb0ELb1ELb0ELb0ELb0ELb0ELb0EEEvNS_16Flash_fwd_paramsE,@function
        .size           _ZN5flash16flash_fwd_kernelI23Flash_fwd_kernel_traitsILi128ELi128ELi32ELi4ELb0ELb0EN7cutlass6half_tE19Flash_kernel_traitsILi128ELi128ELi32ELi4ES3_EELb1ELb0ELb1ELb0ELb0ELb0ELb0ELb0EEEvNS_16Flash_fwd_paramsE,(.L_x_2863 - _ZN5flash16flash_fwd_kernelI23Flash_fwd_kernel_traitsILi128ELi128ELi32ELi4ELb0ELb0EN7cutlass6half_tE19Flash_kernel_traitsILi128ELi128ELi32ELi4ES3_EELb1ELb0ELb1ELb0ELb0ELb0ELb0ELb0EEEvNS_16Flash_fwd_paramsE)
        .other          _ZN5flash16flash_fwd_kernelI23Flash_fwd_kernel_traitsILi128ELi128ELi32ELi4ELb0ELb0EN7cutlass6half_tE19Flash_kernel_traitsILi128ELi128ELi32ELi4ES3_EELb1ELb0ELb1ELb0ELb0ELb0ELb0ELb0EEEvNS_16Flash_fwd_paramsE,@"STO_CUDA_ENTRY STV_DEFAULT"
_ZN5flash16flash_fwd_kernelI23Flash_fwd_kernel_traitsILi128ELi128ELi32ELi4ELb0ELb0EN7cutlass6half_tE19Flash_kernel_traitsILi128ELi128ELi32ELi4ES3_EELb1ELb0ELb1ELb0ELb0ELb0ELb0ELb0EEEvNS_16Flash_fwd_paramsE:
.text._ZN5flash16flash_fwd_kernelI23Flash_fwd_kernel_traitsILi128ELi128ELi32ELi4ELb0ELb0EN7cutlass6half_tE19Flash_kernel_traitsILi128ELi128ELi32ELi4ES3_EELb1ELb0ELb1ELb0ELb0ELb0ELb0ELb0EEEvNS_16Flash_fwd_paramsE:
[----:B------:R-:W1:Y:S01]  /*0000*/  LDC R1, c[0x0][0x37c] ;  /* 0x0000df00ff017b82 */ /* 0x000e620000000800 */
[----:B------:R-:W2:Y:S07]  /*0010*/  LDCU.U8 UR4, c[0x0][0x524] ;  /* 0x0000a480ff0477ac */ /* 0x000eae0008000000 */
[----:B------:R-:W3:Y:S01]  /*0020*/  LDC R9, c[0x0][0x518] ;  /* 0x00014600ff097b82 */ /* 0x000ee20000000800 */
[----:B-1----:R-:W-:Y:S01]  /*0030*/  VIADD R1, R1, 0xffffffa0 ;  /* 0xffffffa001017836 */ /* 0x002fe20000000000 */
[----:B------:R-:W1:Y:S01]  /*0040*/  LDCU.64 UR32, c[0x0][0x510] ;  /* 0x0000a200ff2077ac */ /* 0x000e620008000a00 */
[----:B------:R-:W4:Y:S05]  /*0050*/  LDCU.64 UR26, c[0x0][0x358] ;  /* 0x00006b00ff1a77ac */ /* 0x000f2a0008000a00 */
[----:B------:R-:W3:Y:S01]  /*0060*/  LDC R12, c[0x0][0x51c] ;  /* 0x00014700ff0c7b82 */ /* 0x000ee20000000800 */
[----:B------:R-:W3:Y:S01]  /*0070*/  S2R R218, SR_TID.X ;  /* 0x0000000000da7919 */ /* 0x000ee20000002100 */
[----:B------:R-:W3:Y:S01]  /*0080*/  LDCU.64 UR10, c[0x0][0x460] ;  /* 0x00008c00ff0a77ac */ /* 0x000ee20008000a00 */
[----:B------:R-:W3:Y:S01]  /*0090*/  LDCU.64 UR8, c[0x0][0x470] ;  /* 0x00008e00ff0877ac */ /* 0x000ee20008000a00 */
[----:B--2---:R-:W-:-:S04]  /*00a0*/  ISETP.NE.AND P1, PT, RZ, UR4, PT ;  /* 0x00000004ff007c0c */ /* 0x004fc8000bf25270 */
[----:B------:R-:W-:Y:S01]  /*00b0*/  S2UR UR34, SR_CTAID.X ;  /* 0x00000000002279c3 */ /* 0x000fe20000002500 */
[----:B------:R-:W2:Y:S01]  /*00c0*/  LDCU.64 UR14, c[0x0][0x460] ;  /* 0x00008c00ff0e77ac */ /* 0x000ea20008000a00 */
[----:B-1----:R-:W-:Y:S02]  /*00d0*/  IMAD.U32 R2, RZ, RZ, UR32 ;  /* 0x00000020ff027e24 */ /* 0x002fe4000f8e00ff */
[----:B------:R-:W-:-:S04]  /*00e0*/  IMAD.U32 R3, RZ, RZ, UR33 ;  /* 0x00000021ff037e24 */ /* 0x000fc8000f8e00ff */
[----:B------:R-:W-:Y:S08]  /*00f0*/  S2UR UR25, SR_CTAID.Y ;  /* 0x00000000001979c3 */ /* 0x000ff00000002600 */
[----:B------:R-:W1:Y:S01]  /*0100*/  S2UR UR24, SR_CTAID.Z ;  /* 0x00000000001879c3 */ /* 0x000e620000002700 */
[----:B----4-:R3:W4:Y:S01]  /*0110*/  @P1 LDG.E.64 R4, desc[UR26][R2.64] ;  /* 0x0000001a02041981 */ /* 0x010722000c1e1b00 */
[----:B------:R-:W2:Y:S01]  /*0120*/  LDCU.U8 UR12, c[0x0][0x532] ;  /* 0x0000a640ff0c77ac */ /* 0x000ea20008000000 */
[----:B------:R-:W2:Y:S05]  /*0130*/  LDCU.64 UR6, c[0x0][0x468] ;  /* 0x00008d00ff0677ac */ /* 0x000eaa0008000a00 */
[----:B------:R-:W4:Y:S01]  /*0140*/  @P1 LDC R0, c[0x0][0x520] ;  /* 0x00014800ff001b82 */ /* 0x000f220000000800 */
[----:B---3--:R-:W-:-:S02]  /*0150*/  @P1 IMAD.MOV.U32 R2, RZ, RZ, R9 ;  /* 0x000000ffff021224 */ /* 0x008fc400078e0009 */
[----:B------:R-:W-:-:S06]  /*0160*/  @P1 IMAD.MOV.U32 R3, RZ, RZ, R12 ;  /* 0x000000ffff031224 */ /* 0x000fcc00078e000c */
[----:B------:R-:W3:Y:S01]  /*0170*/  @P1 LDG.E.64 R2, desc[UR26][R2.64] ;  /* 0x0000001a02021981 */ /* 0x000ee2000c1e1b00 */
[----:B-1----:R-:W-:Y:S01]  /*0180*/  ULOP3.LUT UR4, UR24, UR34, UR25, 0xfe, !UPT ;  /* 0x0000002218047292 */ /* 0x002fe2000f8efe19 */
[----:B------:R-:W-:Y:S01]  /*0190*/  ISETP.NE.U32.AND P4, PT, RZ, UR10, PT ;  /* 0x0000000aff007c0c */ /* 0x000fe2000bf85070 */
[----:B------:R-:W-:Y:S02]  /*01a0*/  UISETP.NE.U32.AND UP4, UPT, UR10, URZ, UPT ;  /* 0x000000ff0a00728c */ /* 0x000fe4000bf85070 */
[----:B------:R-:W-:Y:S01]  /*01b0*/  UISETP.NE.U32.AND UP3, UPT, UR8, URZ, UPT ;  /* 0x000000ff0800728c */ /* 0x000fe2000bf65070 */
[----:B------:R-:W-:Y:S01]  /*01c0*/  ISETP.NE.AND.EX P4, PT, RZ, UR11, PT, P4 ;  /* 0x0000000bff007c0c */ /* 0x000fe2000bf85340 */
[----:B------:R-:W-:Y:S01]  /*01d0*/  UISETP.NE.AND.EX UP4, UPT, UR11, URZ, UPT, UP4 ;  /* 0x000000ff0b00728c */ /* 0x000fe2000bf85340 */
[----:B------:R-:W-:Y:S01]  /*01e0*/  LOP3.LUT P3, RZ, R218, UR4, RZ, 0xfc, !PT ;  /* 0x00000004daff7c12 */ /* 0x000fe2000f86fcff */
[----:B------:R-:W-:Y:S02]  /*01f0*/  UISETP.NE.AND.EX UP3, UPT, UR9, URZ, UPT, UP3 ;  /* 0x000000ff0900728c */ /* 0x000fe4000bf65330 */
[----:B------:R-:W-:Y:S01]  /*0200*/  USHF.L.U32 UR11, UR25, 0x2, URZ ;  /* 0x00000002190b7899 */ /* 0x000fe200080006ff */
[----:B------:R-:W1:Y:S01]  /*0210*/  LDCU.64 UR4, c[0x0][0x478] ;  /* 0x00008f00ff0477ac */ /* 0x000e620008000a00 */
[----:B------:R-:W-:Y:S01]  /*0220*/  PLOP3.LUT P2, PT, PT, PT, UP4, 0x80, 0x8 ;  /* 0x000000000008781c */ /* 0x000fe20003f4f048 */
[----:B--2---:R-:W-:-:S02]  /*0230*/  UIMAD.WIDE.U32 UR14, UR25, 0x4, UR14 ;  /* 0x00000004190e78a5 */ /* 0x004fc4000f8e000e */
[----:B------:R-:W-:-:S05]  /*0240*/  UISETP.NE.AND UP5, UPT, UR12, URZ, UPT ;  /* 0x000000ff0c00728c */ /* 0x000fca000bfa5270 */
[----:B------:R-:W2:Y:S01]  /*0250*/  @!P3 LDC.64 R6, c[0x0][0x528] ;  /* 0x00014a00ff06bb82 */ /* 0x000ea20000000a00 */
[----:B------:R-:W-:Y:S02]  /*0260*/  UISETP.EQ.U32.AND UP2, UPT, UR6, URZ, UPT ;  /* 0x000000ff0600728c */ /* 0x000fe4000bf42070 */
[----:B------:R-:W-:Y:S02]  /*0270*/  USHF.R.U32.HI UR10, URZ, 0x1e, UR25 ;  /* 0x0000001eff0a7899 */ /* 0x000fe40008011619 */
[----:B------:R-:W-:Y:S02]  /*0280*/  @UP3 UIADD3 UR12, UP1, UPT, UR11, UR8, URZ ;  /* 0x000000080b0c3290 */ /* 0x000fe4000ff3e0ff */
[----:B------:R-:W-:Y:S02]  /*0290*/  UISETP.EQ.OR.EX UP2, UPT, UR7, URZ, !UP5, UP2 ;  /* 0x000000ff0700728c */ /* 0x000fe4000ef42720 */
[----:B------:R-:W-:Y:S02]  /*02a0*/  @UP3 UIADD3.X UR13, UPT, UPT, UR10, UR9, URZ, UP1, !UPT ;  /* 0x000000090a0d3290 */ /* 0x000fe40008ffe4ff */
[----:B-1----:R-:W-:-:S02]  /*02b0*/  UISETP.NE.U32.AND UP0, UPT, UR4, URZ, UPT ;  /* 0x000000ff0400728c */ /* 0x002fc4000bf05070 */
[----:B------:R-:W-:Y:S02]  /*02c0*/  UIADD3 UR9, UP1, UPT, UR11, UR6, URZ ;  /* 0x000000060b097290 */ /* 0x000fe4000ff3e0ff */
[----:B------:R-:W-:Y:S02]  /*02d0*/  UISETP.NE.AND.EX UP0, UPT, UR5, URZ, UPT, UP0 ;  /* 0x000000ff0500728c */ /* 0x000fe4000bf05300 */
[----:B------:R-:W-:-:S09]  /*02e0*/  UIADD3.X UR8, UPT, UPT, UR10, UR7, URZ, UP1, !UPT ;  /* 0x000000070a087290 */ /* 0x000fd20008ffe4ff */
[----:B------:R-:W-:-:S04]  /*02f0*/  @UP0 UIADD3 UR4, UP1, UPT, UR11, UR4, URZ ;  /* 0x000000040b040290 */ /* 0x000fc8000ff3e0ff */
[----:B------:R-:W-:Y:S01]  /*0300*/  @UP0 UIADD3.X UR5, UPT, UPT, UR10, UR5, URZ, UP1, !UPT ;  /* 0x000000050a050290 */ /* 0x000fe20008ffe4ff */
[----:B----4-:R-:W-:Y:S02]  /*0310*/  @P1 R2UR UR32, R4 ;  /* 0x00000000042012ca */ /* 0x010fe400000e0000 */
[----:B------:R-:W-:-:S11]  /*0320*/  @P1 R2UR UR33, R5 ;  /* 0x00000000052112ca */ /* 0x000fd600000e0000 */
[----:B------:R-:W-:Y:S02]  /*0330*/  IMAD.U32 R4, RZ, RZ, UR32 ;  /* 0x00000020ff047e24 */ /* 0x000fe4000f8e00ff */
[----:B------:R-:W-:-:S05]  /*0340*/  IMAD.U32 R5, RZ, RZ, UR33 ;  /* 0x00000021ff057e24 */ /* 0x000fca000f8e00ff */
[----:B--2---:R1:W-:Y:S01]  /*0350*/  @!P3 STG.E.64 desc[UR26][R6.64], R4 ;  /* 0x000000040600b986 */ /* 0x0043e2000c101b1a */
[----:B---3--:R-:W-:Y:S01]  /*0360*/  @P1 IADD3 R9, P0, PT, R2, R0, RZ ;  /* 0x0000000002091210 */ /* 0x008fe20007f1e0ff */
[----:B------:R-:W-:-:S04]  /*0370*/  IMAD.U32 R2, RZ, RZ, UR14 ;  /* 0x0000000eff027e24 */ /* 0x000fc8000f8e00ff */
[----:B------:R-:W-:Y:S01]  /*0380*/  @P1 IMAD.X R12, RZ, RZ, R3, P0 ;  /* 0x000000ffff0c1224 */ /* 0x000fe200000e0603 */
[----:B------:R-:W-:Y:S02]  /*0390*/  PLOP3.LUT P1, PT, PT, PT, UP3, 0x80, 0x8 ;  /* 0x000000000008781c */ /* 0x000fe40003f2f038 */
[----:B------:R-:W-:Y:S01]  /*03a0*/  MOV R3, UR15 ;  /* 0x0000000f00037c02 */ /* 0x000fe20008000f00 */
[----:B-1----:R-:W-:Y:S02]  /*03b0*/  @!P3 IMAD.MOV.U32 R4, RZ, RZ, R9 ;  /* 0x000000ffff04b224 */ /* 0x002fe400078e0009 */
[----:B------:R-:W-:-:S05]  /*03c0*/  @!P3 IMAD.MOV.U32 R5, RZ, RZ, R12 ;  /* 0x000000ffff05b224 */ /* 0x000fca00078e000c */
[----:B------:R1:W-:Y:S01]  /*03d0*/  @!P3 STG.E.64 desc[UR26][R6.64+0x8], R4 ;  /* 0x000008040600b986 */ /* 0x0003e2000c101b1a */
[----:B------:R-:W-:-:S03]  /*03e0*/  PLOP3.LUT P3, PT, PT, PT, UP2, 0x80, 0x8 ;  /* 0x000000000008781c */ /* 0x000fc60003f6f028 */
[----:B------:R-:W2:Y:S01]  /*03f0*/  @P4 LDG.E R8, desc[UR26][R2.64] ;  /* 0x0000001a02084981 */ /* 0x000ea2000c1e1900 */
[----:B------:R-:W-:-:S03]  /*0400*/  PLOP3.LUT P0, PT, PT, PT, UP0, 0x80, 0x8 ;  /* 0x000000000008781c */ /* 0x000fc60003f0f008 */
[----:B-1----:R1:W3:Y:S01]  /*0410*/  @P2 LDG.E R7, desc[UR26][R2.64+0x4] ;  /* 0x0000041a02072981 */ /* 0x0022e2000c1e1900 */
[----:B------:R-:W-:Y:S02]  /*0420*/  IMAD.U32 R4, RZ, RZ, UR4 ;  /* 0x00000004ff047e24 */ /* 0x000fe4000f8e00ff */
[----:B------:R-:W-:Y:S01]  /*0430*/  IMAD.U32 R5, RZ, RZ, UR5 ;  /* 0x00000005ff057e24 */ /* 0x000fe2000f8e00ff */
[----:B------:R-:W4:Y:S06]  /*0440*/  @!UP4 LDCU UR30, c[0x0][0x434] ;  /* 0x00008680ff1ec7ac */ /* 0x000f2c0008000800 */
[----:B------:R-:W5:Y:S01]  /*0450*/  @P0 LDG.E R4, desc[UR26][R4.64] ;  /* 0x0000001a04040981 */ /* 0x000f62000c1e1900 */
[----:B------:R-:W-:Y:S01]  /*0460*/  UMOV UR20, 0xffffffff ;  /* 0xffffffff00147882 */ /* 0x000fe20000000000 */
[----:B------:R-:W4:Y:S01]  /*0470*/  @!UP0 LDCU.64 UR4, c[0x0][0x488] ;  /* 0x00009100ff0487ac */ /* 0x000f220008000a00 */
[----:B-1----:R-:W-:-:S02]  /*0480*/  IMAD.U32 R2, RZ, RZ, UR12 ;  /* 0x0000000cff027e24 */ /* 0x002fc4000f8e00ff */
[----:B------:R-:W-:-:S05]  /*0490*/  IMAD.U32 R3, RZ, RZ, UR13 ;  /* 0x0000000dff037e24 */ /* 0x000fca000f8e00ff */
[----:B------:R1:W4:Y:S02]  /*04a0*/  @P1 LDG.E R0, desc[UR26][R2.64] ;  /* 0x0000001a02001981 */ /* 0x000324000c1e1900 */
[----:B-1----:R-:W-:Y:S01]  /*04b0*/  MOV R2, UR9 ;  /* 0x0000000900027c02 */ /* 0x002fe20008000f00 */
[----:B------:R-:W-:-:S05]  /*04c0*/  IMAD.U32 R3, RZ, RZ, UR8 ;  /* 0x00000008ff037e24 */ /* 0x000fca000f8e00ff */
[----:B------:R-:W4:Y:S01]  /*04d0*/  @!P3 LDG.E R6, desc[UR26][R2.64] ;  /* 0x0000001a0206b981 */ /* 0x000f22000c1e1900 */
[----:B------:R-:W-:Y:S01]  /*04e0*/  UISETP.NE.U32.AND UP1, UPT, UR6, URZ, UPT ;  /* 0x000000ff0600728c */ /* 0x000fe2000bf25070 */
[----:B------:R-:W-:Y:S01]  /*04f0*/  UMOV UR13, 0xffffffff ;  /* 0xffffffff000d7882 */ /* 0x000fe20000000000 */
[----:B------:R-:W-:Y:S02]  /*0500*/  USHF.L.U32 UR28, UR34, 0x7, URZ ;  /* 0x00000007221c7899 */ /* 0x000fe400080006ff */
[----:B------:R-:W-:Y:S01]  /*0510*/  UISETP.NE.AND.EX UP1, UPT, UR7, URZ, UPT, UP1 ;  /* 0x000000ff0700728c */ /* 0x000fe2000bf25310 */
[----:B------:R-:W-:Y:S01]  /*0520*/  UMOV UR12, URZ ;  /* 0x000000ff000c7c82 */ /* 0x000fe20008000000 */
[----:B------:R-:W1:Y:S01]  /*0530*/  @!UP0 LDCU UR6, c[0x0][0x43c] ;  /* 0x00008780ff0687ac */ /* 0x000e620008000800 */
[----:B--2---:R-:W-:Y:S02]  /*0540*/  @P4 R2UR UR20, R8 ;  /* 0x00000000081442ca */ /* 0x004fe400000e0000 */
[----:B---3--:R-:W-:-:S13]  /*0550*/  @P2 R2UR UR8, R7 ;  /* 0x00000000070822ca */ /* 0x008fda00000e0000 */
[----:B----4-:R-:W-:-:S04]  /*0560*/  @UP4 UIADD3 UR30, UPT, UPT, UR8, -UR20, URZ ;  /* 0x80000014081e4290 */ /* 0x010fc8000fffe0ff */
[----:B------:R-:W-:Y:S01]  /*0570*/  UISETP.GT.AND UP2, UPT, UR30, UR28, UPT ;  /* 0x0000001c1e00728c */ /* 0x000fe2000bf44270 */
[----:B------:R-:W-:-:S05]  /*0580*/  @P1 R2UR UR12, R0 ;  /* 0x00000000000c12ca */ /* 0x000fca00000e0000 */
[----:B------:R-:W-:Y:S01]  /*0590*/  PLOP3.LUT P1, PT, PT, PT, UP2, 0x80, 0x8 ;  /* 0x000000000008781c */ /* 0x000fe20003f2f028 */
[----:B------:R-:W-:Y:S01]  /*05a0*/  @!UP0 UISETP.NE.U32.AND UP2, UPT, UR4, URZ, UPT ;  /* 0x000000ff0400828c */ /* 0x000fe2000bf45070 */
[----:B------:R-:W2:Y:S01]  /*05b0*/  @!UP1 LDCU UR4, c[0x0][0x438] ;  /* 0x00008700ff0497ac */ /* 0x000ea20008000800 */
        /* <DEDUP_REMOVED lines=8> */
.L_x_1718:
[----:B-----5:R-:W-:Y:S01]  /*0640*/  @P0 R2UR UR29, R4 ;  /* 0x00000000041d02ca */ /* 0x020fe200000e0000 */
[----:B------:R-:W-:Y:S01]  /*0650*/  @!UP0 UISETP.NE.AND.EX UP2, UPT, UR5, URZ, UPT, UP2 ;  /* 0x000000ff0500828c */ /* 0x000fe2000bf45320 */
[----:B------:R-:W-:-:S13]  /*0660*/  @!P1 EXIT ;  /* 0x000000000000994d */ /* 0x000fda0003800000 */
[----:B------:R-:W1:Y:S01]  /*0670*/  LDCU UR22, c[0x0][0x504] ;  /* 0x0000a080ff1677ac */ /* 0x000e620008000800 */
[----:B------:R-:W2:Y:S01]  /*0680*/  LDCU UR23, c[0x0][0x508] ;  /* 0x0000a100ff1777ac */ /* 0x000ea20008000800 */
[----:B------:R-:W-:Y:S02]  /*0690*/  @!UP0 USEL UR6, UR6, URZ, UP2 ;  /* 0x000000ff06068287 */ /* 0x000fe40009000000 */
[----:B------:R-:W-:Y:S02]  /*06a0*/  @UP0 UIADD3 UR29, UPT, UPT, UR29, -UR12, URZ ;  /* 0x8000000c1d1d0290 */ /* 0x000fe4000fffe0ff */
[----:B------:R-:W-:-:S04]  /*06b0*/  @!UP0 UIADD3 UR29, UPT, UPT, UR6, UR4, -UR12 ;  /* 0x00000004061d8290 */ /* 0x000fc8000fffe80c */
[----:B------:R-:W-:Y:S02]  /*06c0*/  UIADD3 UR7, UPT, UPT, UR29, 0x1f, URZ ;  /* 0x0000001f1d077890 */ /* 0x000fe4000fffe0ff */
[----:B-1----:R-:W-:Y:S02]  /*06d0*/  UIADD3 UR22, UPT, UPT, UR30, UR22, URZ ;  /* 0x000000161e167290 */ /* 0x002fe4000fffe0ff */
[----:B------:R-:W-:Y:S02]  /*06e0*/  UIADD3 UR5, UPT, UPT, UR7, UR28, -UR30 ;  /* 0x0000001c07057290 */ /* 0x000fe4000fffe81e */
[----:B------:R-:W-:Y:S02]  /*06f0*/  UIADD3 UR9, UPT, UPT, -UR22, UR28, UR29 ;  /* 0x0000001c16097290 */ /* 0x000fe4000fffe11d */
[----:B--2---:R-:W-:Y:S02]  /*0700*/  UIADD3 UR5, UPT, UPT, UR5, 0x80, UR23 ;  /* 0x0000008005057890 */ /* 0x004fe4000fffe017 */
        /* <DEDUP_REMOVED lines=14> */
[----:B------:R-:W-:Y:S05]  /*07f0*/  BRA.U UP0, `(.L_x_1719) ;  /* 0x0000001500147547 */ /* 0x000fea000b800000 */
[----:B------:R-:W1:Y:S01]  /*0800*/  LDCU.U8 UR4, c[0x0][0x549] ;  /* 0x0000a920ff0477ac */ /* 0x000e620008000000 */
[----:B------:R-:W-:-:S11]  /*0810*/  UISETP.NE.AND UP0, UPT, UR20, -0x1, UPT ;  /* 0xffffffff1400788c */ /* 0x000fd6000bf05270 */
[----:B------:R-:W2:Y:S01]  /*0820*/  @!UP0 LDCU.64 UR8, c[0x0][0x400] ;  /* 0x00008000ff0887ac */ /* 0x000ea20008000a00 */
[----:B-1----:R-:W-:Y:S01]  /*0830*/  UISETP.NE.AND UP1, UPT, UR4, URZ, UPT ;  /* 0x000000ff0400728c */ /* 0x002fe2000bf25270 */
[----:B------:R-:W1:Y:S10]  /*0840*/  @UP0 LDCU.64 UR6, c[0x0][0x408] ;  /* 0x00008100ff0607ac */ /* 0x000e740008000a00 */
[----:B------:R-:W3:Y:S01]  /*0850*/  @UP1 LDCU.64 UR4, c[0x0][0x430] ;  /* 0x00008600ff0417ac */ /* 0x000ee20008000a00 */
[----:B--2---:R-:W-:-:S04]  /*0860*/  @!UP0 UIMAD.WIDE.U32 UR10, UR25, UR8, URZ ;  /* 0x00000008190a82a5 */ /* 0x004fc8000f8e00ff */
[----:B------:R-:W-:Y:S02]  /*0870*/  @!UP0 UIMAD UR9, UR25, UR9, UR11 ;  /* 0x00000009190982a4 */ /* 0x000fe4000f8e020b */
[----:B-1----:R-:W-:Y:S01]  /*0880*/  @UP0 UIMAD.WIDE.U32 UR12, UR20, UR6, URZ ;  /* 0x00000006140c02a5 */ /* 0x002fe2000f8e00ff */
[----:B------:R-:W1:Y:S03]  /*0890*/  @UP1 LDCU UR6, c[0x0][0x430] ;  /* 0x00008600ff0617ac */ /* 0x000e660008000800 */
[----:B------:R-:W-:Y:S02]  /*08a0*/  @UP0 UIMAD UR9, UR20, UR7, UR13 ;  /* 0x00000007140902a4 */ /* 0x000fe4000f8e020d */
[----:B---3--:R-:W-:Y:S01]  /*08b0*/  @UP1 UIMAD UR8, UR4, UR5, URZ ;  /* 0x00000005040812a4 */ /* 0x008fe2000f8e02ff */
[----:B------:R-:W-:Y:S01]  /*08c0*/  @!UP0 UMOV UR7, UR10 ;  /* 0x0000000a00078c82 */ /* 0x000fe20008000000 */
[----:B------:R-:W2:Y:S01]  /*08d0*/  LDCU.U8 UR11, c[0x0][0x548] ;  /* 0x0000a900ff0b77ac */ /* 0x000ea20008000000 */
[----:B------:R-:W-:Y:S01]  /*08e0*/  @UP1 UMOV UR10, 0x1 ;  /* 0x00000001000a1882 */ /* 0x000fe20000000000 */
[----:B------:R-:W-:Y:S01]  /*08f0*/  @UP0 UMOV UR7, UR12 ;  /* 0x0000000c00070c82 */ /* 0x000fe20008000000 */
[----:B------:R-:W-:Y:S07]  /*0900*/  BRA.U UP1, `(.L_x_1720) ;  /* 0x0000000101287547 */ /* 0x000fee000b800000 */
[----:B--2---:R-:W-:Y:S01]  /*0910*/  UISETP.NE.AND UP0, UPT, UR11, URZ, UPT ;  /* 0x000000ff0b00728c */ /* 0x004fe2000bf05270 */
        /* <DEDUP_REMOVED lines=9> */
.L_x_1720:
[----:B------:R-:W-:Y:S01]  /*09b0*/  IMAD.SHL.U32 R12, R218, 0x8, RZ ;  /* 0x00000008da0c7824 */ /* 0x000fe200078e00ff */
[----:B------:R-:W3:Y:S01]  /*09c0*/  LDCU.64 UR4, c[0x0][0x410] ;  /* 0x00008200ff0477ac */ /* 0x000ee20008000a00 */
[----:B------:R-:W-:Y:S01]  /*09d0*/  SHF.R.U32.HI R218, RZ, 0x3, R218 ;  /* 0x00000003ffda7819 */ /* 0x000fe200000116da */
[----:B------:R-:W-:Y:S02]  /*09e0*/  BSSY.RECONVERGENT B0, `(.L_x_1721) ;  /* 0x0000035000007945 */ /* 0x000fe40003800200 */
[----:B------:R-:W-:Y:S01]  /*09f0*/  LOP3.LUT R12, R12, 0x38, RZ, 0xc0, !PT ;  /* 0x000000380c0c7812 */ /* 0x000fe200078ec0ff */
[----:B--2---:R-:W-:Y:S01]  /*0a00*/  UISETP.NE.AND UP1, UPT, UR11, URZ, !UP1 ;  /* 0x000000ff0b00728c */ /* 0x004fe2000cf25270 */
[----:B------:R-:W-:Y:S01]  /*0a10*/  VIADD R15, R218, 0x20 ;  /* 0x00000020da0f7836 */ /* 0x000fe20000000000 */
[----:B------:R-:W-:Y:S01]  /*0a20*/  UIADD3 UR30, UPT, UPT, -UR28, UR30, URZ ;  /* 0x0000001e1c1e7290 */ /* 0x000fe2000fffe1ff */
[----:B------:R-:W-:Y:S01]  /*0a30*/  IADD3 R2, P0, PT, R12, UR7, RZ ;  /* 0x000000070c027c10 */ /* 0x000fe2000ff1e0ff */
[----:B------:R-:W2:Y:S01]  /*0a40*/  LDCU UR7, c[0x0][0x434] ;  /* 0x00008680ff0777ac */ /* 0x000ea20008000800 */
[C---:B------:R-:W-:Y:S01]  /*0a50*/  VIADD R16, R218.reuse, 0x30 ;  /* 0x00000030da107836 */ /* 0x040fe20000000000 */
[C---:B------:R-:W-:Y:S01]  /*0a60*/  IADD3 R14, PT, PT, R218.reuse, 0x10, RZ ;  /* 0x00000010da0e7810 */ /* 0x040fe20007ffe0ff */
[C---:B------:R-:W-:Y:S01]  /*0a70*/  VIADD R20, R218.reuse, 0x50 ;  /* 0x00000050da147836 */ /* 0x040fe20000000000 */
[----:B------:R-:W-:Y:S01]  /*0a80*/  UISETP.NE.AND UP0, UPT, UR20, -0x1, UPT ;  /* 0xffffffff1400788c */ /* 0x000fe2000bf05270 */
[----:B------:R-:W-:Y:S01]  /*0a90*/  IMAD.X R3, RZ, RZ, UR9, P0 ;  /* 0x00000009ff037e24 */ /* 0x000fe200080e06ff */
[----:B----4-:R-:W-:Y:S01]  /*0aa0*/  UIMAD UR8, UR24, UR8, URZ ;  /* 0x00000008180872a4 */ /* 0x010fe2000f8e02ff */
[C---:B------:R-:W-:Y:S01]  /*0ab0*/  ISETP.GE.AND P0, PT, R218.reuse, UR30, PT ;  /* 0x0000001eda007c0c */ /* 0x040fe2000bf06270 */
[----:B-1----:R-:W-:Y:S01]  /*0ac0*/  UIMAD UR28, UR28, UR6, URZ ;  /* 0x000000061c1c72a4 */ /* 0x002fe2000f8e02ff */
[----:B---3--:R-:W-:Y:S01]  /*0ad0*/  IMAD.U32 R0, RZ, RZ, UR4 ;  /* 0x00000004ff007e24 */ /* 0x008fe2000f8e00ff */
[----:B------:R-:W-:Y:S01]  /*0ae0*/  @!UP1 UIMAD UR8, UR25, UR10, UR8 ;  /* 0x0000000a190892a4 */ /* 0x000fe2000f8e0208 */
[----:B------:R-:W-:Y:S01]  /*0af0*/  IADD3 R18, PT, PT, R218, 0x40, RZ ;  /* 0x00000040da127810 */ /* 0x000fe20007ffe0ff */
[----:B------:R-:W-:Y:S01]  /*0b00*/  USHF.R.S32.HI UR10, URZ, 0x1f, UR28 ;  /* 0x0000001fff0a7899 */ /* 0x000fe2000801141c */
[----:B------:R-:W-:Y:S01]  /*0b10*/  IMAD.WIDE.U32 R10, R0, UR24, R2 ;  /* 0x00000018000a7c25 */ /* 0x000fe2000f8e0002 */
[----:B------:R-:W-:Y:S01]  /*0b20*/  UIMAD.WIDE.U32 UR34, UR34, 0x80, URZ ;  /* 0x00000080222278a5 */ /* 0x000fe2000f8e00ff */
[----:B------:R-:W-:-:S02]  /*0b30*/  ISETP.GE.AND P3, PT, R14, UR30, PT ;  /* 0x0000001e0e007c0c */ /* 0x000fc4000bf66270 */
[----:B------:R-:W-:Y:S01]  /*0b40*/  IMAD.U32 R0, RZ, RZ, UR5 ;  /* 0x00000005ff007e24 */ /* 0x000fe2000f8e00ff */
[----:B--2---:R-:W-:Y:S01]  /*0b50*/  UIMAD UR7, UR25, UR7, URZ ;  /* 0x00000007190772a4 */ /* 0x004fe2000f8e02ff */
[----:B------:R-:W-:Y:S01]  /*0b60*/  ISETP.GE.AND P2, PT, R15, UR30, PT ;  /* 0x0000001e0f007c0c */ /* 0x000fe2000bf46270 */
[----:B------:R-:W-:Y:S01]  /*0b70*/  USHF.R.S32.HI UR5, URZ, 0x1f, UR8 ;  /* 0x0000001fff057899 */ /* 0x000fe20008011408 */
[----:B------:R-:W-:Y:S01]  /*0b80*/  ISETP.GE.AND P1, PT, R16, UR30, PT ;  /* 0x0000001e10007c0c */ /* 0x000fe2000bf26270 */
[----:B------:R-:W-:Y:S01]  /*0b90*/  USEL UR7, UR7, UR20, !UP0 ;  /* 0x0000001407077287 */ /* 0x000fe2000c000000 */
[----:B------:R-:W-:Y:S01]  /*0ba0*/  ISETP.GE.AND P4, PT, R18, UR30, PT ;  /* 0x0000001e12007c0c */ /* 0x000fe2000bf86270 */
[----:B------:R-:W-:Y:S01]  /*0bb0*/  IMAD R9, R0, UR24, R11 ;  /* 0x0000001800097c24 */ /* 0x000fe2000f8e020b */
[----:B------:R-:W-:Y:S01]  /*0bc0*/  LOP3.LUT R7, R218, UR34, RZ, 0xfc, !PT ;  /* 0x00000022da077c12 */ /* 0x000fe2000f8efcff */
[----:B------:R-:W-:Y:S01]  /*0bd0*/  USHF.R.S32.HI UR4, URZ, 0x1f, UR7 ;  /* 0x0000001fff047899 */ /* 0x000fe20008011407 */
[----:B------:R-:W-:Y:S01]  /*0be0*/  LOP3.LUT R13, R12, 0x40, RZ, 0xfc, !PT ;  /* 0x000000400c0d7812 */ /* 0x000fe200078efcff */
[----:B------:R-:W-:-:S02]  /*0bf0*/  USEL UR7, UR7, URZ, UP1 ;  /* 0x000000ff07077287 */ /* 0x000fc40008800000 */
[----:B------:R-:W-:Y:S02]  /*0c00*/  USEL UR4, UR4, URZ, UP1 ;  /* 0x000000ff04047287 */ /* 0x000fe40008800000 */
[----:B------:R-:W-:-:S04]  /*0c10*/  UIADD3 UR7, UP1, UP0, UR28, UR7, UR8 ;  /* 0x000000071c077290 */ /* 0x000fc8000f83e008 */
[----:B------:R-:W-:Y:S01]  /*0c20*/  UIADD3.X UR10, UPT, UPT, UR10, UR4, UR5, UP1, UP0 ;  /* 0x000000040a0a7290 */ /* 0x000fe20008fe0405 */
[----:B------:R-:W-:Y:S11]  /*0c30*/  @P0 BRA `(.L_x_1722) ;  /* 0x00000000003c0947 */ /* 0x000ff60003800000 */
[----:B------:R-:W1:Y:S01]  /*0c40*/  LDCU.64 UR4, c[0x0][0x408] ;  /* 0x00008100ff0477ac */ /* 0x000e620008000a00 */
[----:B------:R-:W-:Y:S01]  /*0c50*/  MOV R8, R10 ;  /* 0x0000000a00087202 */ /* 0x000fe20000000f00 */
[----:B------:R-:W2:Y:S01]  /*0c60*/  LDCU UR11, c[0x0][0x440] ;  /* 0x00008800ff0b77ac */ /* 0x000ea20008000800 */
[----:B------:R-:W3:Y:S01]  /*0c70*/  LDCU.64 UR8, c[0x0][0x3f0] ;  /* 0x00007e00ff0877ac */ /* 0x000ee20008000a00 */
[----:B-1----:R-:W-:Y:S02]  /*0c80*/  UIMAD UR12, UR35, UR4, URZ ;  /* 0x00000004230c72a4 */ /* 0x002fe4000f8e02ff */
[----:B------:R-:W-:Y:S01]  /*0c90*/  IMAD.WIDE.U32 R4, R7, UR4, R8 ;  /* 0x0000000407047c25 */ /* 0x000fe2000f8e0008 */
[----:B--2---:R-:W-:-:S03]  /*0ca0*/  ISETP.GE.AND P6, PT, R12, UR11, PT ;  /* 0x0000000b0c007c0c */ /* 0x004fc6000bfc6270 */
[----:B------:R-:W-:Y:S01]  /*0cb0*/  IMAD.U32 R0, RZ, RZ, UR12 ;  /* 0x0000000cff007e24 */ /* 0x000fe2000f8e00ff */
[----:B------:R-:W-:Y:S02]  /*0cc0*/  ISETP.GE.AND P5, PT, R13, UR11, PT ;  /* 0x0000000b0d007c0c */ /* 0x000fe4000bfa6270 */
[----:B---3--:R-:W-:Y:S01]  /*0cd0*/  LEA R2, P0, R4, UR8, 0x1 ;  /* 0x0000000804027c11 */ /* 0x008fe2000f8008ff */
[----:B------:R-:W-:-:S04]  /*0ce0*/  IMAD R0, R7, UR5, R0 ;  /* 0x0000000507007c24 */ /* 0x000fc8000f8e0200 */
[----:B------:R-:W-:-:S05]  /*0cf0*/  IMAD.IADD R0, R5, 0x1, R0 ;  /* 0x0000000105007824 */ /* 0x000fca00078e0200 */
[----:B------:R-:W-:-:S05]  /*0d00*/  LEA.HI.X R3, R4, UR9, R0, 0x1, P0 ;  /* 0x0000000904037c11 */ /* 0x000fca00080f0c00 */
[----:B------:R1:W-:Y:S04]  /*0d10*/  @!P6 STG.E.128 desc[UR26][R2.64], RZ ;  /* 0x000000ff0200e986 */ /* 0x0003e8000c101d1a */
[----:B------:R1:W-:Y:S02]  /*0d20*/  @!P5 STG.E.128 desc[UR26][R2.64+0x80], RZ ;  /* 0x000080ff0200d986 */ /* 0x0003e4000c101d1a */
.L_x_1722:
[----:B------:R-:W-:Y:S05]  /*0d30*/  BSYNC.RECONVERGENT B0 ;  /* 0x0000000000007941 */ /* 0x000fea0003800200 */
.L_x_1721:
        /* <DEDUP_REMOVED lines=21> */
.L_x_1724:
[----:B------:R-:W-:Y:S05]  /*0e90*/  BSYNC.RECONVERGENT B0 ;  /* 0x0000000000007941 */ /* 0x000fea0003800200 */
.L_x_1723:
        /* <DEDUP_REMOVED lines=21> */
.L_x_1726:
[----:B------:R-:W-:Y:S05]  /*0ff0*/  BSYNC.RECONVERGENT B0 ;  /* 0x0000000000007941 */ /* 0x000fea0003800200 */
.L_x_1725:
        /* <DEDUP_REMOVED lines=20> */
.L_x_1728:
[----:B------:R-:W-:Y:S05]  /*1140*/  BSYNC.RECONVERGENT B0 ;  /* 0x0000000000007941 */ /* 0x000fea0003800200 */
.L_x_1727:
        /* <DEDUP_REMOVED lines=20> */
.L_x_1730:
[----:B------:R-:W-:Y:S05]  /*1290*/  BSYNC.RECONVERGENT B0 ;  /* 0x0000000000007941 */ /* 0x000fea0003800200 */
.L_x_1729:
        /* <DEDUP_REMOVED lines=20> */
.L_x_1732:
[----:B------:R-:W-:Y:S05]  /*13e0*/  BSYNC.RECONVERGENT B0 ;  /* 0x0000000000007941 */ /* 0x000fea0003800200 */
.L_x_1731:
        /* <DEDUP_REMOVED lines=20> */
.L_x_1734:
[----:B------:R-:W-:Y:S05]  /*1530*/  BSYNC.RECONVERGENT B0 ;  /* 0x0000000000007941 */ /* 0x000fea0003800200 */
.L_x_1733:
        /* <DEDUP_REMOVED lines=20> */
.L_x_1736:
[----:B------:R-:W-:Y:S05]  /*1680*/  BSYNC.RECONVERGENT B0 ;  /* 0x0000000000007941 */ /* 0x000fea0003800200 */
.L_x_1735:
        /* <DEDUP_REMOVED lines=10> */
.L_x_1738:
[----:B------:R-:W-:Y:S05]  /*1730*/  BSYNC.RECONVERGENT B0 ;  /* 0x0000000000007941 */ /* 0x000fea0003800200 */
.L_x_1737:
        /* <DEDUP_REMOVED lines=15> */
.L_x_1740:
[----:B------:R-:W-:Y:S05]  /*1830*/  BSYNC.RECONVERGENT B0 ;  /* 0x0000000000007941 */ /* 0x000fea0003800200 */
.L_x_1739:
        /* <DEDUP_REMOVED lines=10> */
.L_x_1742:
[----:B------:R-:W-:Y:S05]  /*18e0*/  BSYNC.RECONVERGENT B0 ;  /* 0x0000000000007941 */ /* 0x000fea0003800200 */
.L_x_1741:
        /* <DEDUP_REMOVED lines=10> */
.L_x_1744:
[----:B------:R-:W-:Y:S05]  /*1990*/  BSYNC.RECONVERGENT B0 ;  /* 0x0000000000007941 */ /* 0x000fea0003800200 */
.L_x_1743:
        /* <DEDUP_REMOVED lines=10> */
.L_x_1746:
[----:B------:R-:W-:Y:S05]  /*1a40*/  BSYNC.RECONVERGENT B0 ;  /* 0x0000000000007941 */ /* 0x000fea0003800200 */
.L_x_1745:
        /* <DEDUP_REMOVED lines=10> */
.L_x_1748:
[----:B------:R-:W-:Y:S05]  /*1af0*/  BSYNC.RECONVERGENT B0 ;  /* 0x0000000000007941 */ /* 0x000fea0003800200 */
.L_x_1747:
        /* <DEDUP_REMOVED lines=10> */
.L_x_1750:
[----:B------:R-:W-:Y:S05]  /*1ba0*/  BSYNC.RECONVERGENT B0 ;  /* 0x0000000000007941 */ /* 0x000fea0003800200 */
.L_x_1749:
        /* <DEDUP_REMOVED lines=10> */
.L_x_1719:
        /* <DEDUP_REMOVED lines=21> */
.L_x_1751:
[----:B------:R-:W1:Y:S01]  /*1da0*/  LDCU.64 UR10, c[0x0][0x3b8] ;  /* 0x00007700ff0a77ac */ /* 0x000e620008000a00 */
[----:B------:R-:W-:-:S04]  /*1db0*/  UIADD3 UR15, UPT, UPT, UR12, UR13, URZ ;  /* 0x0000000d0c0f7290 */ /* 0x000fc8000fffe0ff */
[----:B-1----:R-:W-:Y:S02]  /*1dc0*/  UIMAD.WIDE.U32 UR6, UR15, UR10, URZ ;  /* 0x0000000a0f0672a5 */ /* 0x002fe4000f8e00ff */
[----:B------:R-:W-:-:S04]  /*1dd0*/  UIMAD UR15, UR15, UR11, URZ ;  /* 0x0000000b0f0f72a4 */ /* 0x000fc8000f8e02ff */
[----:B------:R-:W-:Y:S02]  /*1de0*/  UIADD3 UR15, UPT, UPT, UR7, UR15, URZ ;  /* 0x0000000f070f7290 */ /* 0x000fe4000fffe0ff */
.L_x_1752:
        /* <DEDUP_REMOVED lines=35> */
[----:B------:R-:W-:Y:S01]  /*2020*/  UIMAD UR17, UR25, UR5, UR37 ;  /* 0x00000005191172a4 */ /* 0x000fe2000f8e0225 */
[----:B------:R-:W-:Y:S11]  /*2030*/  BRA `(.L_x_1754) ;  /* 0x0000000000147947 */ /* 0x000ff60003800000 */
.L_x_1753:
[----:B------:R-:W1:Y:S01]  /*2040*/  LDCU.64 UR8, c[0x0][0x3c0] ;  /* 0x00007800ff0877ac */ /* 0x000e620008000a00 */
[----:B------:R-:W-:-:S04]  /*2050*/  UIADD3 UR12, UPT, UPT, UR12, UR13, URZ ;  /* 0x0000000d0c0c7290 */ /* 0x000fc8000fffe0ff */
[----:B-1----:R-:W-:Y:S02]  /*2060*/  UIMAD.WIDE.U32 UR36, UR12, UR8, URZ ;  /* 0x000000080c2472a5 */ /* 0x002fe4000f8e00ff */
[----:B------:R-:W-:-:S04]  /*2070*/  UIMAD UR12, UR12, UR9, URZ ;  /* 0x000000090c0c72a4 */ /* 0x000fc8000f8e02ff */
[----:B------:R-:W-:-:S12]  /*2080*/  UIADD3 UR17, UPT, UPT, UR37, UR12, URZ ;  /* 0x0000000c25117290 */ /* 0x000fd8000fffe0ff */
.L_x_1754:
[----:B------:R-:W-:Y:S01]  /*2090*/  SHF.R.U32.HI R13, RZ, 0x3, R218 ;  /* 0x00000003ff0d7819 */ /* 0x000fe200000116da */
[----:B------:R-:W-:Y:S01]  /*20a0*/  IMAD.SHL.U32 R222, R218, 0x8, RZ ;  /* 0x00000008dade7824 */ /* 0x000fe200078e00ff */
[----:B------:R-:W-:Y:S01]  /*20b0*/  UIADD3 UR18, UPT, UPT, -UR28, UR30, URZ ;  /* 0x0000001e1c127290 */ /* 0x000fe2000fffe1ff */
[----:B------:R-:W-:Y:S01]  /*20c0*/  SHF.R.S32.HI R8, RZ, 0x1f, R0 ;  /* 0x0000001fff087819 */ /* 0x000fe20000011400 */
[----:B------:R-:W1:Y:S01]  /*20d0*/  LDCU.64 UR12, c[0x0][0x3c8] ;  /* 0x00007900ff0c77ac */ /* 0x000e620008000a00 */
[C---:B------:R-:W-:Y:S01]  /*20e0*/  VIADD R2, R13.reuse, 0x30 ;  /* 0x000000300d027836 */ /* 0x040fe20000000000 */
[C---:B------:R-:W-:Y:S01]  /*20f0*/  LOP3.LUT R4, R222.reuse, 0x1f8, RZ, 0xc0, !PT ;  /* 0x000001f8de047812 */ /* 0x040fe200078ec0ff */
[C---:B------:R-:W-:Y:S01]  /*2100*/  VIADD R3, R13.reuse, 0x20 ;  /* 0x000000200d037836 */ /* 0x040fe20000000000 */
[----:B------:R-:W-:Y:S01]  /*2110*/  LOP3.LUT R212, R222, 0x38, RZ, 0xc0, !PT ;  /* 0x00000038ded47812 */ /* 0x000fe200078ec0ff */
[----:B------:R-:W2:Y:S01]  /*2120*/  S2UR UR31, SR_CgaCtaId ;  /* 0x00000000001f79c3 */ /* 0x000ea20000008800 */
[----:B------:R-:W-:Y:S01]  /*2130*/  ISETP.GE.AND P0, PT, R2, UR18, PT ;  /* 0x0000001202007c0c */ /* 0x000fe2000bf06270 */
[----:B------:R-:W-:Y:S01]  /*2140*/  UIMAD.WIDE.U32 UR34, UR34, 0x80, URZ ;  /* 0x00000080222278a5 */ /* 0x000fe2000f8e00ff */
[----:B------:R-:W-:Y:S01]  /*2150*/  LOP3.LUT R2, R4, 0x38, R218, 0x78, !PT ;  /* 0x0000003804027812 */ /* 0x000fe200078e78da */
[----:B------:R-:W-:Y:S01]  /*2160*/  VIADD R15, R13, 0x10 ;  /* 0x000000100d0f7836 */ /* 0x000fe20000000000 */
[----:B------:R-:W-:Y:S01]  /*2170*/  IADD3 R4, P5, PT, R212, UR6, RZ ;  /* 0x00000006d4047c10 */ /* 0x000fe2000ffbe0ff */
[----:B------:R-:W3:Y:S01]  /*2180*/  LDCU.128 UR4, c[0x0][0x3d0] ;  /* 0x00007a00ff0477ac */ /* 0x000ee20008000c00 */
[----:B------:R-:W-:Y:S01]  /*2190*/  ISETP.GE.AND P3, PT, R3, UR18, PT ;  /* 0x0000001203007c0c */ /* 0x000fe2000bf66270 */
[C---:B------:R-:W-:Y:S01]  /*21a0*/  VIADD R3, R13.reuse, 0x40 ;  /* 0x000000400d037836 */ /* 0x040fe20000000000 */
[----:B------:R-:W-:Y:S01]  /*21b0*/  LOP3.LUT R222, R2, 0x1e00, R222, 0xf8, !PT ;  /* 0x00001e0002de7812 */ /* 0x000fe200078ef8de */
[----:B------:R-:W-:Y:S01]  /*21c0*/  BSSY.RECONVERGENT B0, `(.L_x_1755) ;  /* 0x0000044000007945 */ /* 0x000fe20003800200 */
[C---:B------:R-:W-:Y:S01]  /*21d0*/  IADD3 R2, P4, PT, R212.reuse, UR36, RZ ;  /* 0x00000024d4027c10 */ /* 0x040fe2000ff9e0ff */
[----:B------:R-:W-:Y:S01]  /*21e0*/  VIADD R14, R13, 0x50 ;  /* 0x000000500d0e7836 */ /* 0x000fe20000000000 */
[C---:B------:R-:W-:Y:S01]  /*21f0*/  IADD3 R6, P1, PT, R212.reuse, UR14, RZ ;  /* 0x0000000ed4067c10 */ /* 0x040fe2000ff3e0ff */
[----:B-1----:R-:W-:Y:S01]  /*2200*/  IMAD.U32 R10, RZ, RZ, UR12 ;  /* 0x0000000cff0a7e24 */ /* 0x002fe2000f8e00ff */
[----:B------:R-:W-:Y:S01]  /*2210*/  ISETP.GE.AND P2, PT, R3, UR18, PT ;  /* 0x0000001203007c0c */ /* 0x000fe2000bf46270 */
[----:B------:R-:W-:Y:S01]  /*2220*/  IMAD.X R3, RZ, RZ, UR17, P4 ;  /* 0x00000011ff037e24 */ /* 0x000fe2000a0e06ff */
[----:B------:R-:W-:Y:S01]  /*2230*/  IADD3.X R5, PT, PT, RZ, UR15, RZ, P5, !PT ;  /* 0x0000000fff057c10 */ /* 0x000fe2000affe4ff */
[----:B------:R-:W-:Y:S01]  /*2240*/  IMAD.X R7, RZ, RZ, UR16, P1 ;  /* 0x00000010ff077e24 */ /* 0x000fe200088e06ff */
[----:B------:R-:W1:Y:S01]  /*2250*/  LDCU.64 UR16, c[0x0][0x390] ;  /* 0x00007200ff1077ac */ /* 0x000e620008000a00 */
[----:B------:R-:W-:Y:S01]  /*2260*/  IMAD.WIDE.U32 R2, R13, UR8, R2 ;  /* 0x000000080d027c25 */ /* 0x000fe2000f8e0002 */
[----:B------:R-:W-:Y:S01]  /*2270*/  LOP3.LUT R99, R212, 0x40, RZ, 0xfc, !PT ;  /* 0x00000040d4637812 */ /* 0x000fe200078efcff */
[----:B------:R-:W4:Y:S02]  /*2280*/  LDCU.64 UR14, c[0x0][0x388] ;  /* 0x00007100ff0e77ac */ /* 0x000f240008000a00 */
[----:B------:R-:W-:Y:S01]  /*2290*/  IMAD.WIDE.U32 R10, R10, UR24, R6 ;  /* 0x000000180a0a7c25 */ /* 0x000fe2000f8e0006 */
[----:B------:R-:W-:-:S03]  /*22a0*/  UMOV UR12, 0x400 ;  /* 0x00000400000c7882 */ /* 0x000fc60000000000 */
[----:B------:R-:W-:Y:S02]  /*22b0*/  IMAD R3, R13, UR9, R3 ;  /* 0x000000090d037c24 */ /* 0x000fe4000f8e0203 */
[----:B---3--:R-:W-:Y:S02]  /*22c0*/  IMAD R6, R8, UR6, RZ ;  /* 0x0000000608067c24 */ /* 0x008fe4000f8e02ff */
[----:B------:R-:W-:-:S04]  /*22d0*/  IMAD.WIDE.U32 R2, R0, UR6, R2 ;  /* 0x0000000600027c25 */ /* 0x000fc8000f8e0002 */
[----:B------:R-:W-:Y:S01]  /*22e0*/  IMAD R6, R0, UR7, R6 ;  /* 0x0000000700067c24 */ /* 0x000fe2000f8e0206 */
[----:B-1----:R-:W-:Y:S01]  /*22f0*/  LEA R17, P1, R2, UR16, 0x1 ;  /* 0x0000001002117c11 */ /* 0x002fe2000f8208ff */
[----:B------:R-:W-:Y:S01]  /*2300*/  IMAD.WIDE.U32 R4, R13, UR10, R4 ;  /* 0x0000000a0d047c25 */ /* 0x000fe2000f8e0004 */
[----:B------:R-:W-:-:S03]  /*2310*/  USHF.L.U64.HI UR16, UR8, 0x5, UR9 ;  /* 0x0000000508107899 */ /* 0x000fc60008010209 */
[----:B------:R-:W-:Y:S01]  /*2320*/  IMAD.IADD R3, R3, 0x1, R6 ;  /* 0x0000000103037824 */ /* 0x000fe200078e0206 */
[----:B------:R1:W-:Y:S01]  /*2330*/  STL [R1+0x4], R17 ;  /* 0x0000041101007387 */ /* 0x0003e20000100800 */
[C---:B------:R-:W-:Y:S02]  /*2340*/  IMAD R5, R13.reuse, UR11, R5 ;  /* 0x0000000b0d057c24 */ /* 0x040fe4000f8e0205 */
[----:B------:R-:W-:Y:S01]  /*2350*/  IMAD R7, R8, UR4, RZ ;  /* 0x0000000408077c24 */ /* 0x000fe2000f8e02ff */
[----:B------:R-:W-:Y:S01]  /*2360*/  LEA.HI.X R16, R2, UR17, R3, 0x1, P1 ;  /* 0x0000001102107c11 */ /* 0x000fe200088f0c03 */
[C---:B------:R-:W-:Y:S01]  /*2370*/  IMAD.WIDE.U32 R4, R0.reuse, UR4, R4 ;  /* 0x0000000400047c25 */ /* 0x040fe2000f8e0004 */
[C---:B------:R-:W-:Y:S01]  /*2380*/  ISETP.GE.AND P1, PT, R13.reuse, UR18, PT ;  /* 0x000000120d007c0c */ /* 0x040fe2000bf26270 */
[----:B------:R-:W-:Y:S01]  /*2390*/  USHF.L.U64.HI UR4, UR10, 0x5, UR11 ;  /* 0x000000050a047899 */ /* 0x000fe2000801020b */
[----:B------:R-:W-:Y:S01]  /*23a0*/  LOP3.LUT R8, R13, UR34, RZ, 0xfc, !PT ;  /* 0x000000220d087c12 */ /* 0x000fe2000f8efcff */
[----:B------:R1:W-:Y:S01]  /*23b0*/  STL [R1], R16 ;  /* 0x0000001001007387 */ /* 0x0003e20000100800 */
[----:B------:R-:W-:Y:S01]  /*23c0*/  IMAD R7, R0, UR5, R7 ;  /* 0x0000000500077c24 */ /* 0x000fe2000f8e0207 */
[----:B----4-:R-:W-:Y:S01]  /*23d0*/  LEA R242, P4, R4, UR14, 0x1 ;  /* 0x0000000e04f27c11 */ /* 0x010fe2000f8808ff */
[----:B--2---:R-:W-:Y:S01]  /*23e0*/  ULEA UR5, UR31, UR12, 0x18 ;  /* 0x0000000c1f057291 */ /* 0x004fe2000f8ec0ff */
[----:B------:R1:W-:Y:S01]  /*23f0*/  STL [R1+0x8], R99 ;  /* 0x0000086301007387 */ /* 0x0003e20000100800 */
[----:B------:R-:W-:Y:S01]  /*2400*/  USHF.L.U32 UR14, UR10, 0x5, URZ ;  /* 0x000000050a0e7899 */ /* 0x000fe200080006ff */
[----:B------:R-:W-:-:S03]  /*2410*/  IADD3 R0, PT, PT, R5, R7, RZ ;  /* 0x0000000705007210 */ /* 0x000fc60007ffe0ff */
[----:B------:R-:W-:Y:S02]  /*2420*/  LEA R222, R222, UR5, 0x1 ;  /* 0x00000005dede7c11 */ /* 0x000fe4000f8e08ff */
[----:B------:R-:W-:Y:S01]  /*2430*/  LEA.HI.X R241, R4, UR15, R0, 0x1, P4 ;  /* 0x0000000f04f17c11 */ /* 0x000fe2000a0f0c00 */
[----:B------:R-:W-:Y:S01]  /*2440*/  UIADD3 UR15, UPT, UPT, UR21, -0x1, URZ ;  /* 0xffffffff150f7890 */ /* 0x000fe2000fffe0ff */
[----:B------:R-:W-:Y:S02]  /*2450*/  MOV R0, UR13 ;  /* 0x0000000d00007c02 */ /* 0x000fe40008000f00 */
[----:B------:R-:W-:-:S03]  /*2460*/  ISETP.GE.AND P4, PT, R15, UR18, PT ;  /* 0x000000120f007c0c */ /* 0x000fc6000bf86270 */
[----:B------:R-:W-:Y:S01]  /*2470*/  IMAD R7, R0, UR24, R11 ;  /* 0x0000001800077c24 */ /* 0x000fe2000f8e020b */
[----:B------:R-:W-:Y:S09]  /*2480*/  @P1 BRA `(.L_x_1756) ;  /* 0x00000000005c1947 */ /* 0x000ff20003800000 */
[----:B------:R-:W2:Y:S01]  /*2490*/  LDCU.64 UR6, c[0x0][0x3b0] ;  /* 0x00007600ff0677ac */ /* 0x000ea20008000a00 */
[----:B------:R-:W-:Y:S01]  /*24a0*/  MOV R6, R10 ;  /* 0x0000000a00067202 */ /* 0x000fe20000000f00 */
[----:B------:R-:W3:Y:S01]  /*24b0*/  LDCU UR17, c[0x0][0x440] ;  /* 0x00008800ff1177ac */ /* 0x000ee20008000800 */
[----:B------:R-:W4:Y:S01]  /*24c0*/  LDCU.64 UR12, c[0x0][0x380] ;  /* 0x00007000ff0c77ac */ /* 0x000f220008000a00 */
[----:B--2---:R-:W-:Y:S02]  /*24d0*/  UIMAD UR31, UR35, UR6, URZ ;  /* 0x00000006231f72a4 */ /* 0x004fe4000f8e02ff */
[----:B------:R-:W-:Y:S01]  /*24e0*/  IMAD.WIDE.U32 R4, R8, UR6, R6 ;  /* 0x0000000608047c25 */ /* 0x000fe2000f8e0006 */
[----:B---3--:R-:W-:-:S03]  /*24f0*/  ISETP.GE.AND P5, PT, R212, UR17, PT ;  /* 0x00000011d4007c0c */ /* 0x008fc6000bfa6270 */
[----:B------:R-:W-:Y:S01]  /*2500*/  IMAD.U32 R0, RZ, RZ, UR31 ;  /* 0x0000001fff007e24 */ /* 0x000fe2000f8e00ff */
[----:B------:R-:W-:Y:S02]  /*2510*/  ISETP.GE.AND P1, PT, R99, UR17, PT ;  /* 0x0000001163007c0c */ /* 0x000fe4000bf26270 */
[----:B----4-:R-:W-:Y:S01]  /*2520*/  LEA R2, P6, R4, UR12, 0x1 ;  /* 0x0000000c04027c11 */ /* 0x010fe2000f8c08ff */
[----:B------:R-:W-:-:S04]  /*2530*/  IMAD R0, R8, UR7, R0 ;  /* 0x0000000708007c24 */ /* 0x000fc8000f8e0200 */
[----:B------:R-:W-:-:S05]  /*2540*/  IMAD.IADD R0, R5, 0x1, R0 ;  /* 0x0000000105007824 */ /* 0x000fca00078e0200 */
        /* <DEDUP_REMOVED lines=11> */
.L_x_1756:
[----:B------:R-:W-:Y:S05]  /*2600*/  BSYNC.RECONVERGENT B0 ;  /* 0x0000000000007941 */ /* 0x000fea0003800200 */
.L_x_1755:
[----:B------:R-:W-:Y:S01]  /*2610*/  USHF.L.U32 UR17, UR8, 0x5, URZ ;  /* 0x0000000508117899 */ /* 0x000fe200080006ff */
        /* <DEDUP_REMOVED lines=29> */
.L_x_1758:
[----:B------:R-:W-:Y:S05]  /*27f0*/  BSYNC.RECONVERGENT B0 ;  /* 0x0000000000007941 */ /* 0x000fea0003800200 */
.L_x_1757:
        /* <DEDUP_REMOVED lines=30> */
.L_x_1760:
[----:B------:R-:W-:Y:S05]  /*29e0*/  BSYNC.RECONVERGENT B0 ;  /* 0x0000000000007941 */ /* 0x000fea0003800200 */
.L_x_1759:
        /* <DEDUP_REMOVED lines=29> */
.L_x_1762:
[----:B------:R-:W-:Y:S05]  /*2bc0*/  BSYNC.RECONVERGENT B0 ;  /* 0x0000000000007941 */ /* 0x000fea0003800200 */
.L_x_1761:
        /* <DEDUP_REMOVED lines=29> */
.L_x_1764:
[----:B------:R-:W-:Y:S05]  /*2da0*/  BSYNC.RECONVERGENT B0 ;  /* 0x0000000000007941 */ /* 0x000fea0003800200 */
.L_x_1763:
[----:B------:R-:W-:Y:S01]  /*2db0*/  UIMAD.WIDE.U32 UR38, UR14, UR15, URZ ;  /* 0x0000000f0e2672a5 */ /* 0x000fe2000f8e00ff */
        /* <DEDUP_REMOVED lines=28> */
.L_x_1766:
[----:B------:R-:W-:Y:S05]  /*2f80*/  BSYNC.RECONVERGENT B0 ;  /* 0x0000000000007941 */ /* 0x000fea0003800200 */
.L_x_1765:
[----:B------:R-:W-:Y:S04]  /*2f90*/  BSSY.RECONVERGENT B0, `(.L_x_1767) ;  /* 0x000001b000007945 */ /* 0x000fe80003800200 */
[----:B------:R-:W-:Y:S05]  /*2fa0*/  @P6 BRA `(.L_x_1768) ;  /* 0x0000000000646947 */ /* 0x000fea0003800000 */
        /* <DEDUP_REMOVED lines=25> */
.L_x_1768:
[----:B------:R-:W-:Y:S05]  /*3140*/  BSYNC.RECONVERGENT B0 ;  /* 0x0000000000007941 */ /* 0x000fea0003800200 */
.L_x_1767:
[----:B------:R-:W-:Y:S04]  /*3150*/  BSSY.RECONVERGENT B0, `(.L_x_1769) ;  /* 0x000001b000007945 */ /* 0x000fe80003800200 */
[----:B------:R-:W-:Y:S05]  /*3160*/  @P5 BRA `(.L_x_1770) ;  /* 0x0000000000645947 */ /* 0x000fea0003800000 */
        /* <DEDUP_REMOVED lines=25> */
.L_x_1770:
[----:B------:R-:W-:Y:S05]  /*3300*/  BSYNC.RECONVERGENT B0 ;  /* 0x0000000000007941 */ /* 0x000fea0003800200 */
.L_x_1769:
        /* <DEDUP_REMOVED lines=22> */
.L_x_1772:
[----:B------:R-:W-:Y:S05]  /*3470*/  BSYNC.RECONVERGENT B0 ;  /* 0x0000000000007941 */ /* 0x000fea0003800200 */
.L_x_1771:
        /* <DEDUP_REMOVED lines=21> */
.L_x_1774:
[----:B------:R-:W-:Y:S05]  /*35d0*/  BSYNC.RECONVERGENT B0 ;  /* 0x0000000000007941 */ /* 0x000fea0003800200 */
.L_x_1773:
[----:B------:R-:W5:Y:S01]  /*35e0*/  LDCU UR6, c[0x0][0x3e0] ;  /* 0x00007c00ff0677ac */ /* 0x000f620008000800 */
[C---:B------:R-:W-:Y:S01]  /*35f0*/  IMAD.SHL.U32 R245, R218.reuse, 0x40, RZ ;  /* 0x00000040daf57824 */ /* 0x040fe200078e00ff */
[----:B------:R-:W0:Y:S01]  /*3600*/  LDGDEPBAR ;  /* 0x00000000000079af */ /* 0x000e220000000000 */
[C---:B------:R-:W-:Y:S01]  /*3610*/  LOP3.LUT R0, R218.reuse, 0x1f, RZ, 0xc0, !PT ;  /* 0x0000001fda007812 */ /* 0x040fe200078ec0ff */
[----:B------:R-:W-:Y:S01]  /*3620*/  UIMAD.WIDE.U32 UR10, UR17, UR15, URZ ;  /* 0x0000000f110a72a5 */ /* 0x000fe2000f8e00ff */
[----:B------:R-:W-:Y:S01]  /*3630*/  IMAD.SHL.U32 R215, R218, 0x20, RZ ;  /* 0x00000020dad77824 */ /* 0x000fe200078e00ff */
[----:B------:R-:W-:Y:S01]  /*3640*/  LOP3.LUT R252, R212, 0x1c0, R245, 0xf8, !PT ;  /* 0x000001c0d4fc7812 */ /* 0x000fe200078ef8f5 */
[----:B------:R-:W-:Y:S01]  /*3650*/  UIMAD UR16, UR16, UR15, URZ ;  /* 0x0000000f101072a4 */ /* 0x000fe2000f8e02ff */
[----:B------:R-:W-:Y:S01]  /*3660*/  IMAD.MOV.U32 R92, RZ, RZ, 0x10 ;  /* 0x00000010ff5c7424 */ /* 0x000fe200078e00ff */
[C---:B------:R-:W-:Y:S01]  /*3670*/  LOP3.LUT P3, RZ, R218.reuse, 0x2, RZ, 0xc0, !PT ;  /* 0x00000002daff7812 */ /* 0x040fe2000786c0ff */
[----:B------:R-:W-:Y:S01]  /*3680*/  IMAD.MOV.U32 R28, RZ, RZ, 0x20 ;  /* 0x00000020ff1c7424 */ /* 0x000fe200078e00ff */
[----:B------:R1:W-:Y:S01]  /*3690*/  STL [R1+0xc], R252 ;  /* 0x00000cfc01007387 */ /* 0x0003e20000100800 */
[C---:B------:R-:W-:Y:S01]  /*36a0*/  LOP3.LUT P4, RZ, R218.reuse, 0x4, RZ, 0xc0, !PT ;  /* 0x00000004daff7812 */ /* 0x040fe2000788c0ff */
[----:B------:R-:W-:Y:S01]  /*36b0*/  UIADD3 UR23, UPT, UPT, UR29, UR23, -UR30 ;  /* 0x000000171d177290 */ /* 0x000fe2000fffe81e */
[----:B------:R-:W-:Y:S01]  /*36c0*/  SHF.R.U32.HI R214, RZ, 0x1, R218 ;  /* 0x00000001ffd67819 */ /* 0x000fe200000116da */
[----:B------:R-:W-:Y:S01]  /*36d0*/  BSSY.RECONVERGENT B0, `(.L_x_1775) ;  /* 0x0000027000007945 */ /* 0x000fe20003800200 */
[----:B------:R-:W-:Y:S01]  /*36e0*/  LOP3.LUT R7, R218, 0x8, RZ, 0xc0, !PT ;  /* 0x00000008da077812 */ /* 0x000fe200078ec0ff */
[----:B-----5:R-:W-:Y:S01]  /*36f0*/  UIMAD UR6, UR25, UR6, UR24 ;  /* 0x00000006190672a4 */ /* 0x020fe2000f8e0218 */
[----:B------:R-:W-:-:S02]  /*3700*/  LOP3.LUT R215, R215, 0x7c00, RZ, 0xc0, !PT ;  /* 0x00007c00d7d77812 */ /* 0x000fc400078ec0ff */
[----:B------:R-:W-:Y:S01]  /*3710*/  SEL R92, R92, 0xfffffff0, !P3 ;  /* 0xfffffff05c5c7807 */ /* 0x000fe20005800000 */
[----:B------:R-:W-:Y:S01]  /*3720*/  USHF.L.U32 UR6, UR6, 0x5, URZ ;  /* 0x0000000506067899 */ /* 0x000fe200080006ff */
[----:B------:R-:W-:Y:S02]  /*3730*/  SEL R28, R28, 0xffffffe0, !P4 ;  /* 0xffffffe01c1c7807 */ /* 0x000fe40006000000 */
[----:B------:R-:W-:Y:S01]  /*3740*/  LOP3.LUT R6, R245, 0x200, RZ, 0xc0, !PT ;  /* 0x00000200f5067812 */ /* 0x000fe200078ec0ff */
[----:B------:R-:W-:Y:S01]  /*3750*/  USHF.R.S32.HI UR7, URZ, 0x1f, UR6 ;  /* 0x0000001fff077899 */ /* 0x000fe20008011406 */
[----:B------:R-:W-:-:S04]  /*3760*/  DEPBAR.LE SB0, 0x0 ;  /* 0x000080000000791a */ /* 0x000fc80000000000 */
[----:B------:R-:W-:Y:S01]  /*3770*/  BAR.SYNC.DEFER_BLOCKING 0x0 ;  /* 0x0000000000007b1d */ /* 0x000fe20000010000 */
[----:B------:R-:W-:Y:S01]  /*3780*/  IADD3 R97, P2, P1, R9, UR6, R0 ;  /* 0x0000000609617c10 */ /* 0x000fe2000f95e000 */
[----:B------:R-:W-:Y:S01]  /*3790*/  UIADD3 UR6, UPT, UPT, UR11, UR16, URZ ;  /* 0x000000100b067290 */ /* 0x000fe2000fffe0ff */
[----:B------:R-:W-:Y:S02]  /*37a0*/  SHF.R.U32.HI R0, RZ, 0x2, R218 ;  /* 0x00000002ff007819 */ /* 0x000fe400000116da */
[----:B------:R-:W-:Y:S02]  /*37b0*/  IADD3.X R100, PT, PT, R12, UR7, RZ, P2, P1 ;  /* 0x000000070c647c10 */ /* 0x000fe400097e24ff */
[----:B------:R-:W-:Y:S02]  /*37c0*/  LOP3.LUT R98, R0, 0x7, RZ, 0xc0, !PT ;  /* 0x0000000700627812 */ /* 0x000fe400078ec0ff */
[----:B------:R-:W-:Y:S01]  /*37d0*/  LOP3.LUT R96, R214, 0x1f0, RZ, 0xc0, !PT ;  /* 0x000001f0d6607812 */ /* 0x000fe200078ec0ff */
[----:B-1----:R-:W-:Y:S06]  /*37e0*/  @P0 BRA `(.L_x_1776) ;  /* 0x00000000004c0947 */ /* 0x002fec0003800000 */
[----:B------:R-:W1:Y:S01]  /*37f0*/  LDCU UR7, c[0x0][0x440] ;  /* 0x00008800ff0777ac */ /* 0x000e620008000800 */
[----:B------:R-:W-:Y:S02]  /*3800*/  IMAD.U32 R4, RZ, RZ, UR10 ;  /* 0x0000000aff047e24 */ /* 0x000fe4000f8e00ff */
[----:B------:R-:W-:Y:S02]  /*3810*/  IMAD.U32 R0, RZ, RZ, UR6 ;  /* 0x00000006ff007e24 */ /* 0x000fe4000f8e00ff */
[----:B------:R-:W-:Y:S01]  /*3820*/  IMAD.U32 R5, RZ, RZ, UR11 ;  /* 0x0000000bff057e24 */ /* 0x000fe2000f8e00ff */
[----:B--234-:R-:W-:-:S04]  /*3830*/  LEA R2, P2, R4, R17, 0x1 ;  /* 0x0000001104027211 */ /* 0x01cfc800078408ff */
        /* <DEDUP_REMOVED lines=14> */
.L_x_1776:
[----:B------:R1:W-:Y:S04]  /*3920*/  STS.128 [R222+0xa000], RZ ;  /* 0x00a000ffde007388 */ /* 0x0003e80000000c00 */
[----:B------:R1:W-:Y:S02]  /*3930*/  STS.128 [R222+0xb000], RZ ;  /* 0x00b000ffde007388 */ /* 0x0003e40000000c00 */
.L_x_1777:
[----:B------:R-:W-:Y:S05]  /*3940*/  BSYNC.RECONVERGENT B0 ;  /* 0x0000000000007941 */ /* 0x000fea0003800200 */
.L_x_1775:
[----:B------:R-:W-:Y:S01]  /*3950*/  ISETP.GE.AND P0, PT, R15, UR36, PT ;  /* 0x000000240f007c0c */ /* 0x000fe2000bf06270 */
[----:B------:R-:W-:Y:S01]  /*3960*/  BSSY.RECONVERGENT B0, `(.L_x_1778) ;  /* 0x000001d000007945 */ /* 0x000fe20003800200 */
[C---:B------:R-:W-:Y:S02]  /*3970*/  LOP3.LUT R95, R252.reuse, 0x8, R214, 0x78, !PT ;  /* 0x00000008fc5f7812 */ /* 0x040fe400078e78d6 */
[----:B------:R-:W-:Y:S02]  /*3980*/  LOP3.LUT R0, R252, R7, RZ, 0x3c, !PT ;  /* 0x00000007fc007212 */ /* 0x000fe400078e3cff */
[----:B-1234-:R-:W-:Y:S02]  /*3990*/  LOP3.LUT R3, R245, 0x400, RZ, 0xc0, !PT ;  /* 0x00000400f5037812 */ /* 0x01efe400078ec0ff */
[----:B------:R-:W-:-:S03]  /*39a0*/  IADD3 R2, PT, PT, R95, R6, R215 ;  /* 0x000000065f027210 */ /* 0x000fc60007ffe0d7 */
[----:B------:R-:W-:Y:S01]  /*39b0*/  IMAD R221, R0, 0x2, R3 ;  /* 0x0000000200dd7824 */ /* 0x000fe200078e0203 */
[----:B------:R-:W-:Y:S01]  /*39c0*/  LEA R0, R2, UR5, 0x1 ;  /* 0x0000000502007c11 */ /* 0x000fe2000f8e08ff */
[----:B------:R1:W-:Y:S04]  /*39d0*/  @P0 STS.128 [R222+0xa800], RZ ;  /* 0x00a800ffde000388 */ /* 0x0003e80000000c00 */
[----:B------:R1:W-:Y:S01]  /*39e0*/  @P0 STS.128 [R222+0xb800], RZ ;  /* 0x00b800ffde000388 */ /* 0x0003e20000000c00 */
[----:B------:R-:W-:Y:S05]  /*39f0*/  @P0 BRA `(.L_x_1779) ;  /* 0x00000000004c0947 */ /* 0x000fea0003800000 */
[----:B------:R-:W2:Y:S01]  /*3a00*/  LDCU UR7, c[0x0][0x440] ;  /* 0x00008800ff0777ac */ /* 0x000ea20008000800 */
[----:B------:R-:W-:-:S04]  /*3a10*/  ULEA UR13, UP0, UR8, UR10, 0x4 ;  /* 0x0000000a080d7291 */ /* 0x000fc8000f8020ff */
[----:B------:R-:W-:Y:S02]  /*3a20*/  ULEA.HI.X UR12, UR8, UR6, UR9, 0x4, UP0 ;  /* 0x00000006080c7291 */ /* 0x000fe400080f2409 */
[----:B------:R-:W-:-:S04]  /*3a30*/  IMAD.U32 R3, RZ, RZ, UR13 ;  /* 0x0000000dff037e24 */ /* 0x000fc8000f8e00ff */
[----:B------:R-:W-:Y:S01]  /*3a40*/  IMAD.U32 R4, RZ, RZ, UR12 ;  /* 0x0000000cff047e24 */ /* 0x000fe2000f8e00ff */
[----:B------:R-:W-:Y:S02]  /*3a50*/  LEA R2, P2, R3, R17, 0x1 ;  /* 0x0000001103027211 */ /* 0x000fe400078408ff */
        /* <DEDUP_REMOVED lines=13> */
.L_x_1779:
[----:B------:R-:W-:Y:S05]  /*3b30*/  BSYNC.RECONVERGENT B0 ;  /* 0x0000000000007941 */ /* 0x000fea0003800200 */
.L_x_1778:
[----:B------:R-:W-:Y:S01]  /*3b40*/  LDSM.16.M88.4 R12, [R221+UR5+0x8000] ;  /* 0x00800005dd0c783b */ /* 0x000fe20008000200 */
[----:B------:R-:W-:Y:S01]  /*3b50*/  VIADD R208, R221, UR5 ;  /* 0x00000005ddd07c36 */ /* 0x000fe20008000000 */
[----:B------:R-:W-:Y:S01]  /*3b60*/  UISETP.GT.U32.AND UP0, UPT, UR15, UR19, UPT ;  /* 0x000000130f00728c */ /* 0x000fe2000bf04070 */
[C---:B--2---:R-:W-:Y:S01]  /*3b70*/  IMAD R3, R92.reuse, 0x2, R0 ;  /* 0x000000025c037824 */ /* 0x044fe200078e0200 */
[----:B------:R-:W2:Y:S01]  /*3b80*/  LDSM.16.M88.4 R4, [R0+0x2000] ;  /* 0x002000000004783b */ /* 0x000ea20000000200 */
[----:B------:R-:W-:Y:S02]  /*3b90*/  IMAD R2, R92, 0x2, R208 ;  /* 0x000000025c027824 */ /* 0x000fe400078e02d0 */
[C---:B------:R-:W-:Y:S01]  /*3ba0*/  IMAD R94, R28.reuse, 0x2, R0 ;  /* 0x000000021c5e7824 */ /* 0x040fe200078e0200 */
[----:B------:R-:W3:Y:S01]  /*3bb0*/  LDSM.16.M88.4 R24, [R221+UR5+0x8800] ;  /* 0x00880005dd18783b */ /* 0x000ee20008000200 */
[----:B------:R-:W-:Y:S02]  /*3bc0*/  IMAD R88, R28, 0x2, R208 ;  /* 0x000000021c587824 */ /* 0x000fe400078e02d0 */
[C---:B------:R-:W-:Y:S01]  /*3bd0*/  IMAD R93, R92.reuse, 0x2, R94 ;  /* 0x000000025c5d7824 */ /* 0x040fe200078e025e */
[----:B------:R-:W-:Y:S01]  /*3be0*/  LDSM.16.M88.4 R40, [R2+0x8000] ;  /* 0x008000000228783b */ /* 0x000fe20000000200 */
[----:B------:R-:W-:-:S02]  /*3bf0*/  IMAD R92, R92, 0x2, R88 ;  /* 0x000000025c5c7824 */ /* 0x000fc400078e0258 */
[----:B------:R-:W-:Y:S01]  /*3c00*/  IMAD.SHL.U32 R101, R218, 0x2, RZ ;  /* 0x00000002da657824 */ /* 0x000fe200078e00ff */
[----:B------:R-:W4:Y:S04]  /*3c10*/  LDSM.16.M88.4 R16, [R3+0x2000] ;  /* 0x002000000310783b */ /* 0x000f280000000200 */
[----:B------:R-:W5:Y:S01]  /*3c20*/  LDSM.16.M88.4 R44, [R2+0x8800] ;  /* 0x00880000022c783b */ /* 0x000f620000000200 */
[----:B------:R-:W-:-:S03]  /*3c30*/  LOP3.LUT R243, R101, 0x6, RZ, 0xc0, !PT ;  /* 0x0000000665f37812 */ /* 0x000fc600078ec0ff */
[----:B------:R-:W1:Y:S04]  /*3c40*/  LDSM.16.M88.4 R8, [R0] ;  /* 0x000000000008783b */ /* 0x000e680000000200 */
[----:B------:R-:W1:Y:S04]  /*3c50*/  LDSM.16.M88.4 R20, [R3] ;  /* 0x000000000314783b */ /* 0x000e680000000200 */
[----:B------:R-:W-:Y:S04]  /*3c60*/  LDSM.16.M88.4 R60, [R92+0x8800] ;  /* 0x008800005c3c783b */ /* 0x000fe80000000200 */
[----:B------:R-:W-:Y:S04]  /*3c70*/  LDSM.16.M88.4 R28, [R93] ;  /* 0x000000005d1c783b */ /* 0x000fe80000000200 */
[----:B------:R-:W0:Y:S01]  /*3c80*/  LDGDEPBAR ;  /* 0x00000000000079af */ /* 0x000e220000000000 */
[C---:B--2---:R-:W-:Y:S03]  /*3c90*/  HMMA.16816.F32 R36, R4.reuse, R12, RZ ;  /* 0x0000000c0424723c */ /* 0x044fe600000018ff */
[----:B------:R-:W-:Y:S04]  /*3ca0*/  STL [R1+0x34], R101 ;  /* 0x0000346501007387 */ /* 0x000fe80000100800 */
[----:B------:R-:W-:Y:S01]  /*3cb0*/  STL [R1+0x30], R243 ;  /* 0x000030f301007387 */ /* 0x000fe20000100800 */
[C---:B---3--:R-:W-:Y:S08]  /*3cc0*/  HMMA.16816.F32 R32, R4.reuse, R24, RZ ;  /* 0x000000180420723c */ /* 0x048ff000000018ff */
[C---:B------:R-:W-:Y:S08]  /*3cd0*/  HMMA.16816.F32 R48, R4.reuse, R14, RZ ;  /* 0x0000000e0430723c */ /* 0x040ff000000018ff */
[----:B------:R-:W-:Y:S01]  /*3ce0*/  HMMA.16816.F32 R52, R4, R26, RZ ;  /* 0x0000001a0434723c */ /* 0x000fe200000018ff */
[----:B------:R-:W-:Y:S07]  /*3cf0*/  LDSM.16.M88.4 R4, [R94+0x2000] ;  /* 0x002000005e04783b */ /* 0x000fee0000000200 */
[C---:B----4-:R-:W-:Y:S01]  /*3d00*/  HMMA.16816.F32 R68, R16.reuse, R40, R36 ;  /* 0x000000281044723c */ /* 0x050fe20000001824 */
[----:B------:R-:W-:Y:S07]  /*3d10*/  LDSM.16.M88.4 R36, [R88+0x8800] ;  /* 0x008800005824783b */ /* 0x000fee0000000200 */
[----:B-----5:R-:W-:Y:S01]  /*3d20*/  HMMA.16816.F32 R64, R16, R44, R32 ;  /* 0x0000002c1040723c */ /* 0x020fe20000001820 */
[----:B------:R-:W2:Y:S07]  /*3d30*/  LDSM.16.M88.4 R32, [R88+0x8000] ;  /* 0x008000005820783b */ /* 0x000eae0000000200 */
[C---:B-1----:R-:W-:Y:S08]  /*3d40*/  HMMA.16816.F32 R56, R8.reuse, R12, RZ ;  /* 0x0000000c0838723c */ /* 0x042ff000000018ff */
[C---:B------:R-:W-:Y:S01]  /*3d50*/  HMMA.16816.F32 R80, R8.reuse, R14, RZ ;  /* 0x0000000e0850723c */ /* 0x040fe200000018ff */
[----:B------:R-:W1:Y:S07]  /*3d60*/  LDSM.16.M88.4 R12, [R94] ;  /* 0x000000005e0c783b */ /* 0x000e6e0000000200 */
[C---:B------:R-:W-:Y:S08]  /*3d70*/  HMMA.16816.F32 R76, R8.reuse, R24, RZ ;  /* 0x00000018084c723c */ /* 0x040ff000000018ff */
[----:B------:R-:W-:Y:S01]  /*3d80*/  HMMA.16816.F32 R72, R8, R26, RZ ;  /* 0x0000001a0848723c */ /* 0x000fe200000018ff */
[----:B------:R-:W-:Y:S07]  /*3d90*/  LDSM.16.M88.4 R8, [R93+0x2000] ;  /* 0x002000005d08783b */ /* 0x000fee0000000200 */
[C---:B------:R-:W-:Y:S08]  /*3da0*/  HMMA.16816.F32 R24, R16.reuse, R46, R52 ;  /* 0x0000002e1018723c */ /* 0x040ff00000001834 */
[----:B------:R-:W-:Y:S08]  /*3db0*/  HMMA.16816.F32 R48, R16, R42, R48 ;  /* 0x0000002a1030723c */ /* 0x000ff00000001830 */
[C---:B------:R-:W-:Y:S01]  /*3dc0*/  HMMA.16816.F32 R52, R20.reuse, R40, R56 ;  /* 0x000000281434723c */ /* 0x040fe20000001838 */
[----:B------:R-:W3:Y:S07]  /*3dd0*/  LDSM.16.M88.4 R56, [R92+0x8000] ;  /* 0x008000005c38783b */ /* 0x000eee0000000200 */
[C---:B------:R-:W-:Y:S08]  /*3de0*/  HMMA.16816.F32 R80, R20.reuse, R42, R80 ;  /* 0x0000002a1450723c */ /* 0x040ff00000001850 */
[C---:B------:R-:W-:Y:S08]  /*3df0*/  HMMA.16816.F32 R84, R20.reuse, R44, R76 ;  /* 0x0000002c1454723c */ /* 0x040ff0000000184c */
[----:B------:R-:W-:Y:S08]  /*3e00*/  HMMA.16816.F32 R20, R20, R46, R72 ;  /* 0x0000002e1414723c */ /* 0x000ff00000001848 */
[C---:B--2---:R-:W-:Y:S01]  /*3e10*/  HMMA.16816.F32 R16, R4.reuse, R32, R68 ;  /* 0x000000200410723c */ /* 0x044fe20000001844 */
[----:B------:R-:W-:Y:S07]  /*3e20*/  LDSM.16.M88.4 R68, [R221+UR5+0x9800] ;  /* 0x00980005dd44783b */ /* 0x000fee0008000200 */
[C---:B------:R-:W-:Y:S08]  /*3e30*/  HMMA.16816.F32 R76, R4.reuse, R36, R64 ;  /* 0x00000024044c723c */ /* 0x040ff00000001840 */
[C---:B------:R-:W-:Y:S01]  /*3e40*/  HMMA.16816.F32 R44, R4.reuse, R34, R48 ;  /* 0x00000022042c723c */ /* 0x040fe20000001830 */
[----:B------:R-:W-:Y:S07]  /*3e50*/  LDSM.16.M88.4 R48, [R221+UR5+0x9000] ;  /* 0x00900005dd30783b */ /* 0x000fee0008000200 */
[----:B------:R-:W-:Y:S01]  /*3e60*/  HMMA.16816.F32 R40, R4, R38, R24 ;  /* 0x000000260428723c */ /* 0x000fe20000001818 */
[----:B------:R-:W2:Y:S04]  /*3e70*/  LDSM.16.M88.4 R4, [R0+0x6000] ;  /* 0x006000000004783b */ /* 0x000ea80000000200 */
[----:B------:R4:W5:Y:S03]  /*3e80*/  LDSM.16.M88.4 R24, [R0+0x4000] ;  /* 0x004000000018783b */ /* 0x0009660000000200 */
[C---:B-1----:R-:W-:Y:S01]  /*3e90*/  HMMA.16816.F32 R72, R12.reuse, R32, R52 ;  /* 0x000000200c48723c */ /* 0x042fe20000001834 */
[----:B------:R-:W-:Y:S07]  /*3ea0*/  LDSM.16.M88.4 R52, [R2+0x9000] ;  /* 0x009000000234783b */ /* 0x000fee0000000200 */
[C---:B------:R-:W-:Y:S08]  /*3eb0*/  HMMA.16816.F32 R80, R12.reuse, R34, R80 ;  /* 0x000000220c50723c */ /* 0x040ff00000001850 */
[----:B------:R-:W-:Y:S01]  /*3ec0*/  HMMA.16816.F32 R84, R12, R36, R84 ;  /* 0x000000240c54723c */ /* 0x000fe20000001854 */
[----:B----4-:R-:W-:-:S07]  /*3ed0*/  IMAD.U32 R0, RZ, RZ, UR15 ;  /* 0x0000000fff007e24 */ /* 0x010fce000f8e00ff */
[----:B------:R-:W-:Y:S01]  /*3ee0*/  HMMA.16816.F32 R64, R12, R38, R20 ;  /* 0x000000260c40723c */ /* 0x000fe20000001814 */
[----:B------:R-:W-:Y:S01]  /*3ef0*/  LDSM.16.M88.4 R20, [R3+0x4000] ;  /* 0x004000000314783b */ /* 0x000fe20000000200 */
[----:B------:R-:W-:-:S06]  /*3f00*/  IMAD R0, R0, 0x20, R243 ;  /* 0x0000002000007824 */ /* 0x000fcc00078e02f3 */
[C---:B---3--:R-:W-:Y:S01]  /*3f10*/  HMMA.16816.F32 R36, R8.reuse, R56, R16 ;  /* 0x000000380824723c */ /* 0x048fe20000001810 */
[----:B------:R1:W3:Y:S07]  /*3f20*/  LDSM.16.M88.4 R16, [R3+0x6000] ;  /* 0x006000000310783b */ /* 0x0002ee0000000200 */
[C---:B------:R-:W-:Y:S08]  /*3f30*/  HMMA.16816.F32 R32, R8.reuse, R58, R44 ;  /* 0x0000003a0820723c */ /* 0x040ff0000000182c */
[C---:B------:R-:W-:Y:S01]  /*3f40*/  HMMA.16816.F32 R12, R8.reuse, R60, R76 ;  /* 0x0000003c080c723c */ /* 0x040fe2000000184c */
[----:B------:R4:W3:Y:S07]  /*3f50*/  LDSM.16.M88.4 R76, [R2+0x9800] ;  /* 0x00980000024c783b */ /* 0x0008ee0000000200 */
[----:B------:R-:W-:Y:S01]  /*3f60*/  HMMA.16816.F32 R8, R8, R62, R40 ;  /* 0x0000003e0808723c */ /* 0x000fe20000001828 */
[----:B-1----:R-:W-:-:S07]  /*3f70*/  IMAD.U32 R3, RZ, RZ, UR22 ;  /* 0x00000016ff037e24 */ /* 0x002fce000f8e00ff */
[C---:B------:R-:W-:Y:S08]  /*3f80*/  HMMA.16816.F32 R40, R28.reuse, R56, R72 ;  /* 0x000000381c28723c */ /* 0x040ff00000001848 */
[----:B------:R-:W-:Y:S01]  /*3f90*/  HMMA.16816.F32 R72, R28, R58, R80 ;  /* 0x0000003a1c48723c */ /* 0x000fe20000001850 */
[----:B----4-:R-:W-:-:S04]  /*3fa0*/  IADD3 R2, PT, PT, R98, UR28, R96 ;  /* 0x0000001c62027c10 */ /* 0x010fc8000fffe060 */
[C---:B------:R-:W-:Y:S01]  /*3fb0*/  IADD3 R223, PT, PT, R2.reuse, UR29, -R3 ;  /* 0x0000001d02df7c10 */ /* 0x040fe2000fffe803 */
[----:B------:R-:W-:Y:S02]  /*3fc0*/  IMAD.U32 R3, RZ, RZ, UR23 ;  /* 0x00000017ff037e24 */ /* 0x000fe4000f8e00ff */
[----:B------:R-:W-:Y:S03]  /*3fd0*/  HMMA.16816.F32 R84, R28, R60, R84 ;  /* 0x0000003c1c54723c */ /* 0x000fe60000001854 */
[----:B------:R-:W-:Y:S01]  /*3fe0*/  IADD3 R2, PT, PT, R2, 0x1, R3 ;  /* 0x0000000102027810 */ /* 0x000fe20007ffe003 */
[----:B------:R-:W-:-:S03]  /*3ff0*/  VIADD R3, R0, 0x8 ;  /* 0x0000000800037836 */ /* 0x000fc60000000000 */
[----:B------:R-:W-:Y:S01]  /*4000*/  VIMNMX R227, PT, PT, R2, UR29, PT ;  /* 0x0000001d02e37c48 */ /* 0x000fe2000bfe0100 */
[----:B------:R-:W-:Y:S01]  /*4010*/  HMMA.16816.F32 R64, R28, R62, R64 ;  /* 0x0000003e1c40723c */ /* 0x000fe20000001840 */
[----:B------:R-:W-:Y:S07]  /*4020*/  LDSM.16.M88.4 R28, [R88+0x9000] ;  /* 0x00900000581c783b */ /* 0x000fee0000000200 */
[C---:B--2---:R-:W-:Y:S08]  /*4030*/  HMMA.16816.F32 R56, R4.reuse, R48, R36 ;  /* 0x000000300438723c */ /* 0x044ff00000001824 */
[C---:B------:R-:W-:Y:S08]  /*4040*/  HMMA.16816.F32 R44, R4.reuse, R50, R32 ;  /* 0x00000032042c723c */ /* 0x040ff00000001820 */
[C---:B------:R-:W-:Y:S01]  /*4050*/  HMMA.16816.F32 R36, R4.reuse, R68, R12 ;  /* 0x000000440424723c */ /* 0x040fe2000000180c */
[----:B------:R-:W-:Y:S07]  /*4060*/  LDSM.16.M88.4 R12, [R94+0x4000] ;  /* 0x004000005e0c783b */ /* 0x000fee0000000200 */
[----:B------:R-:W-:Y:S01]  /*4070*/  HMMA.16816.F32 R4, R4, R70, R8 ;  /* 0x000000460404723c */ /* 0x000fe20000001808 */
[----:B------:R-:W1:Y:S07]  /*4080*/  LDSM.16.M88.4 R8, [R94+0x6000] ;  /* 0x006000005e08783b */ /* 0x000e6e0000000200 */
[C---:B-----5:R-:W-:Y:S01]  /*4090*/  HMMA.16816.F32 R32, R24.reuse, R48, R40 ;  /* 0x000000301820723c */ /* 0x060fe20000001828 */
[----:B------:R2:W4:Y:S07]  /*40a0*/  LDSM.16.M88.4 R40, [R88+0x9800] ;  /* 0x009800005828783b */ /* 0x00052e0000000200 */
[C---:B------:R-:W-:Y:S08]  /*40b0*/  HMMA.16816.F32 R84, R24.reuse, R68, R84 ;  /* 0x000000441854723c */ /* 0x040ff00000001854 */
[C---:B------:R-:W-:Y:S08]  /*40c0*/  HMMA.16816.F32 R80, R24.reuse, R70, R64 ;  /* 0x000000461850723c */ /* 0x040ff00000001840 */
[----:B--2---:R-:W-:Y:S01]  /*40d0*/  HMMA.16816.F32 R88, R24, R50, R72 ;  /* 0x000000321858723c */ /* 0x004fe20000001848 */
[----:B------:R-:W-:Y:S07]  /*40e0*/  LDSM.16.M88.4 R24, [R92+0x9000] ;  /* 0x009000005c18783b */ /* 0x000fee0000000200 */
[C---:B---3--:R-:W-:Y:S08]  /*40f0*/  HMMA.16816.F32 R68, R16.reuse, R54, R44 ;  /* 0x000000361044723c */ /* 0x048ff0000000182c */
[C---:B------:R-:W-:Y:S01]  /*4100*/  HMMA.16816.F32 R44, R16.reuse, R78, R4 ;  /* 0x0000004e102c723c */ /* 0x040fe20000001804 */
[----:B------:R-:W2:Y:S07]  /*4110*/  LDSM.16.M88.4 R4, [R93+0x6000] ;  /* 0x006000005d04783b */ /* 0x000eae0000000200 */
[C---:B------:R-:W-:Y:S08]  /*4120*/  HMMA.16816.F32 R72, R16.reuse, R52, R56 ;  /* 0x000000341048723c */ /* 0x040ff00000001838 */
[----:B------:R-:W-:Y:S01]  /*4130*/  HMMA.16816.F32 R60, R16, R76, R36 ;  /* 0x0000004c103c723c */ /* 0x000fe20000001824 */
[----:B------:R-:W3:Y:S04]  /*4140*/  LDSM.16.M88.4 R36, [R92+0x9800] ;  /* 0x009800005c24783b */ /* 0x000ee80000000200 */
[----:B------:R-:W5:Y:S01]  /*4150*/  LDSM.16.M88.4 R16, [R93+0x4000] ;  /* 0x004000005d10783b */ /* 0x000f620000000200 */
[----:B------:R-:W-:-:S04]  /*4160*/  DEPBAR.LE SB0, 0x0 ;  /* 0x000080000000791a */ /* 0x000fc80000000000 */
[C---:B------:R-:W-:Y:S08]  /*4170*/  HMMA.16816.F32 R48, R20.reuse, R52, R32 ;  /* 0x000000341430723c */ /* 0x040ff00000001820 */
[----:B------:R-:W-:Y:S08]  /*4180*/  HMMA.16816.F32 R52, R20, R54, R88 ;  /* 0x000000361434723c */ /* 0x000ff00000001858 */
[----:B-1----:R-:W-:Y:S08]  /*4190*/  HMMA.16816.F32 R72, R8, R28, R72 ;  /* 0x0000001c0848723c */ /* 0x002ff00000001848 */
[C---:B------:R-:W-:Y:S08]  /*41a0*/  HMMA.16816.F32 R64, R20.reuse, R76, R84 ;  /* 0x0000004c1440723c */ /* 0x040ff00000001854 */
[----:B------:R-:W-:Y:S08]  /*41b0*/  HMMA.16816.F32 R56, R20, R78, R80 ;  /* 0x0000004e1438723c */ /* 0x000ff00000001850 */
[C---:B------:R-:W-:Y:S08]  /*41c0*/  HMMA.16816.F32 R68, R8.reuse, R30, R68 ;  /* 0x0000001e0844723c */ /* 0x040ff00000001844 */
[C---:B----4-:R-:W-:Y:S08]  /*41d0*/  HMMA.16816.F32 R60, R8.reuse, R40, R60 ;  /* 0x00000028083c723c */ /* 0x050ff0000000183c */
[----:B------:R-:W-:Y:S08]  /*41e0*/  HMMA.16816.F32 R32, R8, R42, R44 ;  /* 0x0000002a0820723c */ /* 0x000ff0000000182c */
[----:B------:R-:W-:Y:S08]  /*41f0*/  HMMA.16816.F32 R8, R12, R30, R52 ;  /* 0x0000001e0c08723c */ /* 0x000ff00000001834 */
[----:B--2---:R-:W-:Y:S08]  /*4200*/  HMMA.16816.F32 R44, R4, R24, R72 ;  /* 0x00000018042c723c */ /* 0x004ff00000001848 */
[C---:B------:R-:W-:Y:S08]  /*4210*/  HMMA.16816.F32 R20, R12.reuse, R28, R48 ;  /* 0x0000001c0c14723c */ /* 0x040ff00000001830 */
[C---:B------:R-:W-:Y:S08]  /*4220*/  HMMA.16816.F32 R28, R12.reuse, R40, R64 ;  /* 0x000000280c1c723c */ /* 0x040ff00000001840 */
[----:B------:R-:W-:Y:S01]  /*4230*/  HMMA.16816.F32 R40, R12, R42, R56 ;  /* 0x0000002a0c28723c */ /* 0x000fe20000001838 */
[----:B------:R-:W-:-:S02]  /*4240*/  IMAD.U32 R14, RZ, RZ, UR29 ;  /* 0x0000001dff0e7e24 */ /* 0x000fc4000f8e00ff */
[C---:B------:R-:W-:Y:S02]  /*4250*/  VIADD R13, R0.reuse, 0x10 ;  /* 0x00000010000d7836 */ /* 0x040fe40000000000 */
[----:B------:R-:W-:Y:S01]  /*4260*/  VIADD R12, R0, 0x11 ;  /* 0x00000011000c7836 */ /* 0x000fe20000000000 */
[----:B------:R-:W-:Y:S02]  /*4270*/  VIADDMNMX R225, R2, 0x40, R14, PT ;  /* 0x0000004002e17846 */ /* 0x000fe4000380010e */
[C---:B------:R-:W-:Y:S08]  /*4280*/  HMMA.16816.F32 R68, R4.reuse, R26, R68 ;  /* 0x0000001a0444723c */ /* 0x040ff00000001844 */
[C---:B---3--:R-:W-:Y:S08]  /*4290*/  HMMA.16816.F32 R60, R4.reuse, R36, R60 ;  /* 0x00000024043c723c */ /* 0x048ff0000000183c */
[----:B------:R-:W-:Y:S01]  /*42a0*/  HMMA.16816.F32 R32, R4, R38, R32 ;  /* 0x000000260420723c */ /* 0x000fe20000001820 */
[----:B------:R-:W-:Y:S01]  /*42b0*/  VIADD R4, R223, 0x40 ;  /* 0x00000040df047836 */ /* 0x000fe20000000000 */
[----:B------:R-:W-:Y:S04]  /*42c0*/  BAR.SYNC.DEFER_BLOCKING 0x0 ;  /* 0x0000000000007b1d */ /* 0x000fe80000010000 */
[----:B------:R-:W-:-:S02]  /*42d0*/  ISETP.GT.AND P2, PT, R4, R0, PT ;  /* 0x000000000400720c */ /* 0x000fc40003f44270 */
[C---:B-----5:R-:W-:Y:S01]  /*42e0*/  HMMA.16816.F32 R56, R16.reuse, R26, R8 ;  /* 0x0000001a1038723c */ /* 0x060fe20000001808 */
[----:B------:R-:W-:Y:S01]  /*42f0*/  VIADD R8, R0, 0x1 ;  /* 0x0000000100087836 */ /* 0x000fe20000000000 */
[----:B------:R-:W-:Y:S01]  /*4300*/  ISETP.GT.AND P1, PT, R4, R3, PT ;  /* 0x000000030400720c */ /* 0x000fe20003f24270 */
[----:B------:R-:W-:Y:S01]  /*4310*/  VIADD R9, R0, 0x9 ;  /* 0x0000000900097836 */ /* 0x000fe20000000000 */
[----:B------:R-:W-:Y:S01]  /*4320*/  FSEL R7, R44, -INF , !P2 ;  /* 0xff8000002c077808 */ /* 0x000fe20005000000 */
[----:B------:R-:W-:Y:S01]  /*4330*/  VIADD R11, R0, 0x18 ;  /* 0x00000018000b7836 */ /* 0x000fe20000000000 */
[----:B------:R-:W-:Y:S01]  /*4340*/  ISETP.GT.AND P0, PT, R4, R8, PT ;  /* 0x000000080400720c */ /* 0x000fe20003f04270 */
[----:B------:R-:W-:Y:S01]  /*4350*/  VIADD R10, R0, 0x19 ;  /* 0x00000019000a7836 */ /* 0x000fe20000000000 */
[C---:B------:R-:W-:Y:S01]  /*4360*/  ISETP.GT.AND P6, PT, R4.reuse, R9, PT ;  /* 0x000000090400720c */ /* 0x040fe20003fc4270 */
[----:B------:R-:W-:Y:S01]  /*4370*/  HMMA.16816.F32 R52, R16, R24, R20 ;  /* 0x000000181034723c */ /* 0x000fe20000001814 */
[C---:B------:R-:W-:Y:S01]  /*4380*/  ISETP.GT.AND P5, PT, R4.reuse, R13, PT ;  /* 0x0000000d0400720c */ /* 0x040fe20003fa4270 */
[----:B------:R-:W1:Y:S01]  /*4390*/  S2R R20, SR_CTAID.X ;  /* 0x0000000000147919 */ /* 0x000e620000002500 */
[----:B------:R-:W-:-:S02]  /*43a0*/  ISETP.GT.AND P2, PT, R4, R12, PT ;  /* 0x0000000c0400720c */ /* 0x000fc40003f44270 */
[----:B------:R-:W-:Y:S02]  /*43b0*/  FSEL R6, R45, -INF , !P0 ;  /* 0xff8000002d067808 */ /* 0x000fe40004000000 */
[----:B------:R-:W-:Y:S01]  /*43c0*/  FSEL R5, R68, -INF , !P1 ;  /* 0xff80000044057808 */ /* 0x000fe20004800000 */
[C---:B------:R-:W-:Y:S01]  /*43d0*/  HMMA.16816.F32 R72, R16.reuse, R36, R28 ;  /* 0x000000241048723c */ /* 0x040fe2000000181c */
[----:B------:R-:W-:Y:S02]  /*43e0*/  FSEL R15, R69, -INF , !P6 ;  /* 0xff800000450f7808 */ /* 0x000fe40007000000 */
[C---:B------:R-:W-:Y:S02]  /*43f0*/  ISETP.GT.AND P0, PT, R4.reuse, R11, PT ;  /* 0x0000000b0400720c */ /* 0x040fe40003f04270 */
[----:B------:R-:W-:Y:S02]  /*4400*/  ISETP.GT.AND P1, PT, R4, R10, PT ;  /* 0x0000000a0400720c */ /* 0x000fe40003f24270 */
[----:B------:R-:W-:Y:S01]  /*4410*/  ISETP.GE.AND P6, PT, R0, R225, PT ;  /* 0x000000e10000720c */ /* 0x000fe20003fc6270 */
[----:B------:R-:W-:Y:S01]  /*4420*/  HMMA.16816.F32 R64, R16, R38, R40 ;  /* 0x000000261040723c */ /* 0x000fe20000001828 */
[----:B------:R-:W-:-:S02]  /*4430*/  FSEL R4, R60, -INF , !P5 ;  /* 0xff8000003c047808 */ /* 0x000fc40006800000 */
[----:B------:R-:W-:Y:S02]  /*4440*/  FSEL R17, R61, -INF , !P2 ;  /* 0xff8000003d117808 */ /* 0x000fe40005000000 */
[-C--:B------:R-:W-:Y:S02]  /*4450*/  ISETP.GE.AND P5, PT, R8, R225.reuse, PT ;  /* 0x000000e10800720c */ /* 0x080fe40003fa6270 */
[-C--:B------:R-:W-:Y:S02]  /*4460*/  ISETP.GE.AND P2, PT, R3, R225.reuse, PT ;  /* 0x000000e10300720c */ /* 0x080fe40003f46270 */
[----:B------:R-:W-:Y:S02]  /*4470*/  FSEL R19, R7, -INF , !P6 ;  /* 0xff80000007137808 */ /* 0x000fe40007000000 */
[----:B------:R-:W-:Y:S02]  /*4480*/  FSEL R16, R32, -INF , !P0 ;  /* 0xff80000020107808 */ /* 0x000fe40004000000 */
[----:B------:R-:W-:-:S02]  /*4490*/  ISETP.GE.AND P6, PT, R13, R225, PT ;  /* 0x000000e10d00720c */ /* 0x000fc40003fc6270 */
[-C--:B------:R-:W-:Y:S02]  /*44a0*/  ISETP.GE.AND P0, PT, R9, R225.reuse, PT ;  /* 0x000000e10900720c */ /* 0x080fe40003f06270 */
[----:B------:R-:W-:Y:S02]  /*44b0*/  FSEL R22, R6, -INF , !P5 ;  /* 0xff80000006167808 */ /* 0x000fe40006800000 */
[----:B------:R-:W-:Y:S02]  /*44c0*/  FSEL R23, R5, -INF , !P2 ;  /* 0xff80000005177808 */ /* 0x000fe40005000000 */
        /* <DEDUP_REMOVED lines=8> */
[----:B------:R-:W-:-:S02]  /*4550*/  FSEL R48, R16, -INF , !P2 ;  /* 0xff80000010307808 */ /* 0x000fc40005000000 */
[----:B------:R-:W-:Y:S02]  /*4560*/  FMNMX3.FTZ R4, R4, R24, R39, !PT ;  /* 0x0000001804047276 */ /* 0x000fe40007810027 */
[----:B------:R-:W-:Y:S02]  /*4570*/  FSEL R45, R5, -INF , !P0 ;  /* 0xff800000052d7808 */ /* 0x000fe40004000000 */
[----:B------:R-:W-:-:S04]  /*4580*/  FMNMX3.FTZ R4, R4, R44, R48, !PT ;  /* 0x0000002c04047276 */ /* 0x000fc80007810030 */
[----:B------:R-:W-:Y:S01]  /*4590*/  FMNMX.FTZ R15, R45, R4, !PT ;  /* 0x000000042d0f7209 */ /* 0x000fe20007810000 */
[----:B-1----:R-:W-:Y:S06]  /*45a0*/  BRA.U !UP0, `(.L_x_1780) ;  /* 0x00000001089c7547 */ /* 0x002fec000b800000 */
[----:B------:R-:W1:Y:S01]  /*45b0*/  LDCU UR6, c[0x0][0x440] ;  /* 0x00008800ff0677ac */ /* 0x000e620008000800 */
[----:B------:R-:W-:-:S04]  /*45c0*/  UIADD3 UR7, UPT, UPT, UR21, -0x2, URZ ;  /* 0xfffffffe15077890 */ /* 0x000fc8000fffe0ff */
[----:B------:R-:W-:Y:S02]  /*45d0*/  UIMAD.WIDE.U32 UR12, UR14, UR7, URZ ;  /* 0x000000070e0c72a5 */ /* 0x000fe4000f8e00ff */
[----:B------:R-:W-:Y:S02]  /*45e0*/  UIMAD UR7, UR4, UR7, URZ ;  /* 0x00000007040772a4 */ /* 0x000fe4000f8e02ff */
[----:B------:R-:W-:Y:S02]  /*45f0*/  UIADD3 UR11, UP0, UPT, UR37, UR12, URZ ;  /* 0x0000000c250b7290 */ /* 0x000fe4000ff1e0ff */
[----:B------:R-:W-:Y:S01]  /*4600*/  UIADD3 UR7, UPT, UPT, UR13, UR7, URZ ;  /* 0x000000070d077290 */ /* 0x000fe2000fffe0ff */
[----:B------:R-:W-:Y:S02]  /*4610*/  IMAD.U32 R16, RZ, RZ, UR12 ;  /* 0x0000000cff107e24 */ /* 0x000fe4000f8e00ff */
[----:B------:R-:W-:Y:S01]  /*4620*/  IMAD.U32 R17, RZ, RZ, UR13 ;  /* 0x0000000dff117e24 */ /* 0x000fe2000f8e00ff */
[----:B-1----:R-:W-:Y:S01]  /*4630*/  ISETP.GE.AND P1, PT, R212, UR6, PT ;  /* 0x00000006d4007c0c */ /* 0x002fe2000bf26270 */
[----:B------:R-:W-:Y:S01]  /*4640*/  UIADD3.X UR10, UPT, UPT, UR31, UR7, URZ, UP0, !UPT ;  /* 0x000000071f0a7290 */ /* 0x000fe200087fe4ff */
[----:B------:R-:W-:Y:S01]  /*4650*/  ISETP.GE.AND P0, PT, R99, UR6, PT ;  /* 0x0000000663007c0c */ /* 0x000fe2000bf06270 */
[----:B------:R-:W-:Y:S01]  /*4660*/  IMAD.U32 R17, RZ, RZ, UR11 ;  /* 0x0000000bff117e24 */ /* 0x000fe2000f8e00ff */
[----:B------:R-:W-:Y:S01]  /*4670*/  LEA R6, P5, R16, R242, 0x1 ;  /* 0x000000f210067211 */ /* 0x000fe200078a08ff */
[----:B------:R-:W-:-:S02]  /*4680*/  IMAD.U32 R5, RZ, RZ, UR7 ;  /* 0x00000007ff057e24 */ /* 0x000fc4000f8e00ff */
[----:B------:R-:W-:Y:S01]  /*4690*/  IMAD.U32 R18, RZ, RZ, UR10 ;  /* 0x0000000aff127e24 */ /* 0x000fe2000f8e00ff */
[C---:B------:R-:W-:Y:S02]  /*46a0*/  LEA R4, P2, R17.reuse, R242, 0x1 ;  /* 0x000000f211047211 */ /* 0x040fe400078408ff */
[-C--:B------:R-:W-:Y:S02]  /*46b0*/  LEA.HI.X R7, R16, R241.reuse, R5, 0x1, P5 ;  /* 0x000000f110077211 */ /* 0x080fe400028f0c05 */
        /* <DEDUP_REMOVED lines=22> */
.L_x_1780:
[----:B-1----:R-:W-:Y:S01]  /*4820*/  VIADD R4, R223, 0x48 ;  /* 0x00000048df047836 */ /* 0x002fe20000000000 */
[C-C-:B------:R-:W-:Y:S01]  /*4830*/  VIADDMNMX R226, R2.reuse, 0x8, R14.reuse, PT ;  /* 0x0000000802e27846 */ /* 0x140fe2000380010e */
[----:B------:R-:W1:Y:S01]  /*4840*/  SHFL.BFLY PT, R18, R15, 0x2, 0x1f ;  /* 0x0c401f000f127f89 */ /* 0x000e6200000e0000 */
[----:B------:R-:W-:Y:S01]  /*4850*/  VIADDMNMX R224, R2, 0x48, R14, PT ;  /* 0x0000004802e07846 */ /* 0x000fe2000380010e */
[----:B------:R-:W-:Y:S01]  /*4860*/  IMAD.WIDE.U32 R102, R97, -0x2daee0ad, RZ ;  /* 0xd2511f5361667825 */ /* 0x000fe200078e00ff */
[C---:B------:R-:W-:Y:S01]  /*4870*/  ISETP.GT.AND P0, PT, R4.reuse, R8, PT ;  /* 0x000000080400720c */ /* 0x040fe20003f04270 */
[----:B------:R-:W2:Y:S01]  /*4880*/  LDCU UR7, c[0x0][0x45c] ;  /* 0x00008b80ff0777ac */ /* 0x000ea20008000800 */
[C---:B------:R-:W-:Y:S01]  /*4890*/  ISETP.GT.AND P1, PT, R4.reuse, R0, PT ;  /* 0x000000000400720c */ /* 0x040fe20003f24270 */
[----:B------:R-:W-:Y:S01]  /*48a0*/  VIADD R33, R223, 0x8 ;  /* 0x00000008df217836 */ /* 0x000fe20000000000 */
[----:B------:R-:W-:Y:S01]  /*48b0*/  FSEL R14, R47, -INF , !P0 ;  /* 0xff8000002f0e7808 */ /* 0x000fe20004000000 */
[----:B------:R-:W-:Y:S01]  /*48c0*/  UIADD3 UR6, UPT, UPT, UR33, 0x646e171e, URZ ;  /* 0x646e171e21067890 */ /* 0x000fe2000fffe0ff */
[C---:B------:R-:W-:Y:S01]  /*48d0*/  ISETP.GT.AND P0, PT, R4.reuse, R3, PT ;  /* 0x000000030400720c */ /* 0x040fe20003f04270 */
[----:B------:R-:W-:Y:S01]  /*48e0*/  IMAD.MOV.U32 R216, RZ, RZ, 0x20 ;  /* 0x00000020ffd87424 */ /* 0x000fe200078e00ff */
[----:B------:R-:W-:Y:S01]  /*48f0*/  ISETP.GT.AND P2, PT, R4, R12, PT ;  /* 0x0000000c0400720c */ /* 0x000fe20003f44270 */
[----:B------:R-:W-:Y:S01]  /*4900*/  STL.64 [R1+0x58], R102 ;  /* 0x0000586601007387 */ /* 0x000fe20000100a00 */
[----:B------:R-:W-:Y:S01]  /*4910*/  FSEL R16, R46, -INF , !P1 ;  /* 0xff8000002e107808 */ /* 0x000fe20004800000 */
[----:B------:R-:W-:Y:S01]  /*4920*/  UISETP.GT.U32.AND UP0, UPT, UR15, UR19, UPT ;  /* 0x000000130f00728c */ /* 0x000fe2000bf04070 */
[----:B------:R-:W-:Y:S01]  /*4930*/  FSEL R7, R70, -INF , !P0 ;  /* 0xff80000046077808 */ /* 0x000fe20004000000 */
[----:B------:R-:W-:Y:S01]  /*4940*/  UMOV UR10, UR15 ;  /* 0x0000000f000a7c82 */ /* 0x000fe20008000000 */
[----:B------:R-:W-:-:S02]  /*4950*/  ISETP.GT.AND P1, PT, R4, R11, PT ;  /* 0x0000000b0400720c */ /* 0x000fc40003f24270 */
[----:B------:R-:W-:Y:S02]  /*4960*/  ISETP.GT.AND P0, PT, R4, R10, PT ;  /* 0x0000000a0400720c */ /* 0x000fe40003f04270 */
[----:B------:R-:W-:Y:S02]  /*4970*/  FSEL R6, R63, -INF , !P2 ;  /* 0xff8000003f067808 */ /* 0x000fe40005000000 */
[----:B------:R-:W-:Y:S02]  /*4980*/  SHF.R.U32.HI R84, RZ, 0x5, R218 ;  /* 0x00000005ff547819 */ /* 0x000fe400000116da */
[----:B------:R-:W-:Y:S02]  /*4990*/  ISETP.GE.AND P2, PT, R0, R224, PT ;  /* 0x000000e00000720c */ /* 0x000fe40003f46270 */
[----:B------:R-:W-:Y:S01]  /*49a0*/  ISETP.GT.AND P5, PT, R4, R13, PT ;  /* 0x0000000d0400720c */ /* 0x000fe20003fa4270 */
[----:B------:R-:W-:Y:S01]  /*49b0*/  IMAD R84, R20, 0x8, R84 ;  /* 0x0000000814547824 */ /* 0x000fe200078e0254 */
[----:B------:R-:W-:-:S02]  /*49c0*/  FSEL R5, R34, -INF , !P1 ;  /* 0xff80000022057808 */ /* 0x000fc40004800000 */
[----:B------:R-:W-:Y:S02]  /*49d0*/  FSEL R17, R35, -INF , !P0 ;  /* 0xff80000023117808 */ /* 0x000fe40004000000 */
[----:B------:R-:W-:Y:S02]  /*49e0*/  ISETP.GT.AND P6, PT, R4, R9, PT ;  /* 0x000000090400720c */ /* 0x000fe40003fc4270 */
[-C--:B------:R-:W-:Y:S02]  /*49f0*/  ISETP.GE.AND P1, PT, R8, R224.reuse, PT ;  /* 0x000000e00800720c */ /* 0x080fe40003f26270 */
[----:B------:R-:W-:Y:S02]  /*4a00*/  ISETP.GE.AND P0, PT, R3, R224, PT ;  /* 0x000000e00300720c */ /* 0x000fe40003f06270 */
[----:B------:R-:W-:Y:S02]  /*4a10*/  FSEL R25, R16, -INF , !P2 ;  /* 0xff80000010197808 */ /* 0x000fe40005000000 */
[----:B------:R-:W-:-:S02]  /*4a20*/  FSEL R2, R62, -INF , !P5 ;  /* 0xff8000003e027808 */ /* 0x000fc40006800000 */
[-C--:B------:R-:W-:Y:S02]  /*4a30*/  ISETP.GE.AND P2, PT, R13, R224.reuse, PT ;  /* 0x000000e00d00720c */ /* 0x080fe40003f46270 */
[----:B------:R-:W-:Y:S02]  /*4a40*/  FSEL R4, R71, -INF , !P6 ;  /* 0xff80000047047808 */ /* 0x000fe40007000000 */
[----:B------:R-:W-:Y:S02]  /*4a50*/  ISETP.GE.AND P5, PT, R9, R224, PT ;  /* 0x000000e00900720c */ /* 0x000fe40003fa6270 */
[----:B------:R-:W-:Y:S02]  /*4a60*/  FSEL R26, R14, -INF , !P1 ;  /* 0xff8000000e1a7808 */ /* 0x000fe40004800000 */
[----:B------:R-:W-:Y:S01]  /*4a70*/  FSEL R20, R7, -INF , !P0 ;  /* 0xff80000007147808 */ /* 0x000fe20004000000 */
[----:B------:R-:W-:Y:S01]  /*4a80*/  IMAD.U32 R7, RZ, RZ, UR33 ;  /* 0x00000021ff077e24 */ /* 0x000fe2000f8e00ff */
[----:B------:R-:W-:-:S02]  /*4a90*/  FSEL R35, R2, -INF , !P2 ;  /* 0xff80000002237808 */ /* 0x000fc40005000000 */
[-C--:B------:R-:W-:Y:S01]  /*4aa0*/  ISETP.GE.AND P1, PT, R12, R224.reuse, PT ;  /* 0x000000e00c00720c */ /* 0x080fe20003f26270 */
[----:B------:R-:W-:Y:S01]  /*4ab0*/  VIADD R219, R7, 0x32370b8f ;  /* 0x32370b8f07db7836 */ /* 0x000fe20000000000 */
[----:B------:R-:W-:Y:S02]  /*4ac0*/  ISETP.GE.AND P0, PT, R11, R224, PT ;  /* 0x000000e00b00720c */ /* 0x000fe40003f06270 */
[----:B------:R-:W-:Y:S01]  /*4ad0*/  FSEL R21, R4, -INF , !P5 ;  /* 0xff80000004157808 */ /* 0x000fe20006800000 */
[----:B------:R-:W-:Y:S01]  /*4ae0*/  IMAD.U32 R4, RZ, RZ, UR33 ;  /* 0x00000021ff047e24 */ /* 0x000fe2000f8e00ff */
[----:B------:R-:W-:Y:S02]  /*4af0*/  FMNMX3.FTZ R2, R25, R26, R20, !PT ;  /* 0x0000001a19027276 */ /* 0x000fe40007810014 */
[----:B------:R-:W-:Y:S01]  /*4b00*/  ISETP.GE.AND P2, PT, R10, R224, PT ;  /* 0x000000e00a00720c */ /* 0x000fe20003f46270 */
[----:B------:R-:W-:Y:S01]  /*4b10*/  VIADD R46, R4, 0xbb67ae85 ;  /* 0xbb67ae85042e7836 */ /* 0x000fe20000000000 */
[----:B------:R-:W-:Y:S01]  /*4b20*/  FSEL R36, R6, -INF , !P1 ;  /* 0xff80000006247808 */ /* 0x000fe20004800000 */
[----:B------:R-:W-:Y:S01]  /*4b30*/  VIADD R228, R4, 0x76cf5d0a ;  /* 0x76cf5d0a04e47836 */ /* 0x000fe20000000000 */
[----:B------:R-:W-:Y:S01]  /*4b40*/  FSEL R38, R5, -INF , !P0 ;  /* 0xff80000005267808 */ /* 0x000fe20004000000 */
[----:B------:R-:W-:Y:S01]  /*4b50*/  IMAD.U32 R5, RZ, RZ, UR15 ;  /* 0x0000000fff057e24 */ /* 0x000fe2000f8e00ff */
[----:B------:R-:W-:-:S02]  /*4b60*/  FMNMX3.FTZ R2, R2, R21, R35, !PT ;  /* 0x0000001502027276 */ /* 0x000fc40007810023 */
[----:B------:R-:W-:Y:S02]  /*4b70*/  FSEL R37, R17, -INF , !P2 ;  /* 0xff80000011257808 */ /* 0x000fe40005000000 */
[----:B------:R-:W-:Y:S02]  /*4b80*/  FMNMX3.FTZ R2, R2, R36, R38, !PT ;  /* 0x0000002402027276 */ /* 0x000fe40007810026 */
[----:B-1----:R-:W-:Y:S01]  /*4b90*/  FMNMX.FTZ R18, R15, R18, !PT ;  /* 0x000000120f127209 */ /* 0x002fe20007810000 */
[C---:B------:R-:W-:Y:S01]  /*4ba0*/  VIADD R15, R84.reuse, 0x4 ;  /* 0x00000004540f7836 */ /* 0x040fe20000000000 */
[----:B------:R-:W-:Y:S01]  /*4bb0*/  FMNMX.FTZ R2, R37, R2, !PT ;  /* 0x0000000225027209 */ /* 0x000fe20007810000 */
[----:B------:R-:W-:Y:S01]  /*4bc0*/  IMAD.WIDE.U32 R84, R84, -0x326172a9, RZ ;  /* 0xcd9e8d5754547825 */ /* 0x000fe200078e00ff */
[----:B------:R-:W-:Y:S01]  /*4bd0*/  LOP3.LUT R14, R5, UR33, R103, 0x96, !PT ;  /* 0x00000021050e7c12 */ /* 0x000fe2000f8e9667 */
[----:B------:R-:W1:Y:S01]  /*4be0*/  SHFL.BFLY PT, R17, R18, 0x1, 0x1f ;  /* 0x0c201f0012117f89 */ /* 0x000e6200000e0000 */
[-C--:B------:R-:W-:Y:S01]  /*4bf0*/  ISETP.GT.AND P1, PT, R223, R0.reuse, PT ;  /* 0x00000000df00720c */ /* 0x080fe20003f24270 */
[----:B------:R-:W-:Y:S01]  /*4c00*/  IMAD.WIDE.U32 R30, R15, -0x326172a9, RZ ;  /* 0xcd9e8d570f1e7825 */ /* 0x000fe200078e00ff */
[----:B------:R-:W-:Y:S01]  /*4c10*/  ISETP.GE.AND P6, PT, R0, R227, PT ;  /* 0x000000e30000720c */ /* 0x000fe20003fc6270 */
[----:B------:R-:W3:Y:S01]  /*4c20*/  SHFL.BFLY PT, R16, R2, 0x2, 0x1f ;  /* 0x0c401f0002107f89 */ /* 0x000ee200000e0000 */
[----:B------:R-:W-:Y:S01]  /*4c30*/  ISETP.GT.AND P5, PT, R33, R0, PT ;  /* 0x000000002100720c */ /* 0x000fe20003fa4270 */
[----:B------:R-:W-:Y:S01]  /*4c40*/  IMAD.U32 R15, RZ, RZ, UR32 ;  /* 0x00000020ff0f7e24 */ /* 0x000fe2000f8e00ff */
[----:B------:R-:W-:Y:S01]  /*4c50*/  LOP3.LUT R6, R100, UR32, R31, 0x96, !PT ;  /* 0x0000002064067c12 */ /* 0x000fe2000f8e961f */
[----:B------:R-:W-:Y:S01]  /*4c60*/  IMAD.U32 R5, RZ, RZ, UR32 ;  /* 0x00000020ff057e24 */ /* 0x000fe2000f8e00ff */
[----:B------:R-:W-:Y:S01]  /*4c70*/  ISETP.GE.AND P2, PT, R0, R226, PT ;  /* 0x000000e20000720c */ /* 0x000fe20003f46270 */
[----:B------:R-:W-:Y:S01]  /*4c80*/  IMAD.WIDE.U32 R28, R14, -0x326172a9, RZ ;  /* 0xcd9e8d570e1c7825 */ /* 0x000fe200078e00ff */
[----:B------:R-:W-:-:S02]  /*4c90*/  FSEL R32, R52, -INF , !P1 ;  /* 0xff80000034207808 */ /* 0x000fc40004800000 */
[----:B------:R-:W-:Y:S01]  /*4ca0*/  ISETP.GT.AND P1, PT, R33, R8, PT ;  /* 0x000000082100720c */ /* 0x000fe20003f24270 */
[----:B------:R-:W-:-:S03]  /*4cb0*/  IMAD.WIDE.U32 R250, R6, -0x2daee0ad, RZ ;  /* 0xd2511f5306fa7825 */ /* 0x000fc600078e00ff */
[----:B------:R-:W-:Y:S01]  /*4cc0*/  FSEL R31, R55, -INF , !P1 ;  /* 0xff800000371f7808 */ /* 0x000fe20004800000 */
[----:B------:R-:W-:Y:S01]  /*4cd0*/  VIADD R47, R15, 0x9e3779b9 ;  /* 0x9e3779b90f2f7836 */ /* 0x000fe20000000000 */
[----:B------:R-:W-:Y:S01]  /*4ce0*/  LOP3.LUT R6, R46, R102, R251, 0x96, !PT ;  /* 0x000000662e067212 */ /* 0x000fe200078e96fb */
[----:B------:R-:W-:Y:S01]  /*4cf0*/  VIADD R217, R5, 0x3c6ef372 ;  /* 0x3c6ef37205d97836 */ /* 0x000fe20000000000 */
[----:B------:R-:W-:Y:S01]  /*4d00*/  ISETP.GT.AND P1, PT, R223, R3, PT ;  /* 0x00000003df00720c */ /* 0x000fe20003f24270 */
[----:B------:R-:W-:Y:S01]  /*4d10*/  STL.64 [R1+0x50], R250 ;  /* 0x000050fa01007387 */ /* 0x000fe20000100a00 */
[----:B------:R-:W-:Y:S01]  /*4d20*/  LOP3.LUT R4, R47, R30, R29, 0x96, !PT ;  /* 0x0000001e2f047212 */ /* 0x000fe200078e961d */
[----:B------:R-:W-:Y:S01]  /*4d30*/  IMAD.WIDE.U32 R246, R6, -0x326172a9, RZ ;  /* 0xcd9e8d5706f67825 */ /* 0x000fe200078e00ff */
[----:B-1----:R-:W-:Y:S02]  /*4d40*/  FMNMX.FTZ R135, R18, R17, !PT ;  /* 0x0000001112877209 */ /* 0x002fe40007810000 */
[----:B------:R-:W-:Y:S01]  /*4d50*/  FSEL R30, R54, -INF , !P5 ;  /* 0xff800000361e7808 */ /* 0x000fe20006800000 */
[----:B------:R-:W-:Y:S01]  /*4d60*/  IMAD.WIDE.U32 R4, R4, -0x2daee0ad, RZ ;  /* 0xd2511f5304047825 */ /* 0x000fe200078e00ff */
[----:B---3--:R-:W-:Y:S01]  /*4d70*/  FMNMX.FTZ R0, R2, R16, !PT ;  /* 0x0000001002007209 */ /* 0x008fe20007810000 */
[----:B------:R-:W-:Y:S01]  /*4d80*/  STL.64 [R1+0x40], R246 ;  /* 0x000040f601007387 */ /* 0x000fe20000100a00 */
[----:B------:R-:W-:Y:S01]  /*4d90*/  LOP3.LUT R6, R217, R28, R247, 0x96, !PT ;  /* 0x0000001cd9067212 */ /* 0x000fe200078e96f7 */
[----:B------:R-:W-:Y:S01]  /*4da0*/  IMAD.U32 R2, RZ, RZ, UR32 ;  /* 0x00000020ff027e24 */ /* 0x000fe2000f8e00ff */
[----:B------:R-:W-:Y:S01]  /*4db0*/  LOP3.LUT R14, R228, R250, R5, 0x96, !PT ;  /* 0x000000fae40e7212 */ /* 0x000fe200078e9605 */
[----:B------:R-:W1:Y:S01]  /*4dc0*/  SHFL.BFLY PT, R17, R0, 0x1, 0x1f ;  /* 0x0c201f0000117f89 */ /* 0x000e6200000e0000 */
[----:B------:R-:W-:Y:S01]  /*4dd0*/  FSETP.NEU.FTZ.AND P0, PT, R135, -INF , PT ;  /* 0xff8000008700780b */ /* 0x000fe20003f1d000 */
[----:B------:R-:W-:Y:S01]  /*4de0*/  IMAD.WIDE.U32 R6, R6, -0x2daee0ad, RZ ;  /* 0xd2511f5306067825 */ /* 0x000fe200078e00ff */
[----:B------:R-:W-:-:S02]  /*4df0*/  LOP3.LUT R16, R95, 0x200, R245, 0xf8, !PT ;  /* 0x000002005f107812 */ /* 0x000fc400078ef8f5 */
[----:B------:R-:W-:Y:S01]  /*4e00*/  ISETP.GT.AND P5, PT, R223, R11, PT ;  /* 0x0000000bdf00720c */ /* 0x000fe20003fa4270 */
[----:B------:R-:W-:Y:S01]  /*4e10*/  VIADD R229, R2, 0x78dde6e4 ;  /* 0x78dde6e402e57836 */ /* 0x000fe20000000000 */
[----:B------:R-:W-:Y:S01]  /*4e20*/  LOP3.LUT R5, R219, R4, R7, 0x96, !PT ;  /* 0x00000004db057212 */ /* 0x000fe200078e9607 */
[----:B------:R-:W-:Y:S02]  /*4e30*/  IMAD.U32 R4, RZ, RZ, UR32 ;  /* 0x00000020ff047e24 */ /* 0x000fe4000f8e00ff */
[----:B--2---:R-:W-:Y:S01]  /*4e40*/  FMUL.FTZ R2, R135, UR7 ;  /* 0x0000000787027c20 */ /* 0x004fe20008410000 */
[----:B------:R-:W-:Y:S01]  /*4e50*/  IMAD.WIDE.U32 R14, R14, -0x326172a9, RZ ;  /* 0xcd9e8d570e0e7825 */ /* 0x000fe200078e00ff */
[----:B------:R-:W-:-:S03]  /*4e60*/  LEA R34, R16, UR5, 0x1 ;  /* 0x0000000510227c11 */ /* 0x000fc6000f8e08ff */
[----:B------:R-:W-:Y:S01]  /*4e70*/  VIADD R230, R4, 0xdaa66d2b ;  /* 0xdaa66d2b04e67836 */ /* 0x000fe20000000000 */
[----:B------:R-:W-:Y:S01]  /*4e80*/  FSEL R2, R2, RZ, P0 ;  /* 0x000000ff02027208 */ /* 0x000fe20000000000 */
[----:B------:R-:W-:Y:S01]  /*4e90*/  IMAD.WIDE.U32 R60, R5, -0x326172a9, RZ ;  /* 0xcd9e8d57053c7825 */ /* 0x000fe200078e00ff */
[----:B------:R-:W-:Y:S01]  /*4ea0*/  ISETP.GT.AND P0, PT, R223, R8, PT ;  /* 0x00000008df00720c */ /* 0x000fe20003f04270 */
[----:B------:R-:W2:Y:S01]  /*4eb0*/  LDSM.16.MT88.4 R156, [R34+0xa000] ;  /* 0x00a00000229c783b */ /* 0x000ea20000004200 */
[----:B------:R-:W-:Y:S01]  /*4ec0*/  LOP3.LUT R15, R230, R246, R15, 0x96, !PT ;  /* 0x000000f6e60f7212 */ /* 0x000fe200078e960f */
[----:B------:R-:W-:Y:S01]  /*4ed0*/  IMAD.U32 R4, RZ, RZ, UR33 ;  /* 0x00000021ff047e24 */ /* 0x000fe2000f8e00ff */
[----:B------:R-:W-:Y:S01]  /*4ee0*/  LOP3.LUT R7, R229, R14, R61, 0x96, !PT ;  /* 0x0000000ee5077212 */ /* 0x000fe200078e963d */
[----:B------:R-:W-:Y:S01]  /*4ef0*/  IMAD.U32 R5, RZ, RZ, UR33 ;  /* 0x00000021ff057e24 */ /* 0x000fe2000f8e00ff */
[----:B------:R-:W-:Y:S01]  /*4f00*/  FSEL R27, R53, -INF , !P0 ;  /* 0xff800000351b7808 */ /* 0x000fe20004000000 */
[----:B------:R-:W-:-:S02]  /*4f10*/  VIADD R231, R4, 0xed9eba14 ;  /* 0xed9eba1404e77836 */ /* 0x000fc40000000000 */
[----:B------:R-:W-:Y:S01]  /*4f20*/  FFMA.FTZ R4, R19, UR7, -R2 ;  /* 0x0000000713047c23 */ /* 0x000fe20008010802 */
[----:B-1----:R-:W-:Y:S01]  /*4f30*/  FMNMX.FTZ R136, R0, R17, !PT ;  /* 0x0000001100887209 */ /* 0x002fe20007810000 */
[----:B------:R-:W-:-:S04]  /*4f40*/  IMAD.WIDE.U32 R18, R15, -0x2daee0ad, RZ ;  /* 0xd2511f530f127825 */ /* 0x000fc800078e00ff */
[--C-:B------:R-:W-:Y:S01]  /*4f50*/  FFMA.FTZ R0, R23, UR7, -R2.reuse ;  /* 0x0000000717007c23 */ /* 0x100fe20008010802 */
[----:B------:R1:W-:Y:S01]  /*4f60*/  MUFU.EX2 R240, R4 ;  /* 0x0000000400f07308 */ /* 0x0003e20000000800 */
[----:B------:R-:W-:Y:S01]  /*4f70*/  FSETP.NEU.FTZ.AND P0, PT, R136, -INF , PT ;  /* 0xff8000008800780b */ /* 0x000fe20003f1d000 */
[----:B------:R-:W-:Y:S01]  /*4f80*/  IMAD.WIDE.U32 R62, R7, -0x2daee0ad, RZ ;  /* 0xd2511f53073e7825 */ /* 0x000fe200078e00ff */
[----:B------:R-:W-:Y:S01]  /*4f90*/  LOP3.LUT R7, R231, R6, R19, 0x96, !PT ;  /* 0x00000006e7077212 */ /* 0x000fe200078e9613 */
[----:B------:R-:W-:Y:S01]  /*4fa0*/  LDSM.16.MT88.4 R80, [R34+0xb000] ;  /* 0x00b000002250783b */ /* 0x000fe20000004200 */
[----:B------:R-:W3:Y:S01]  /*4fb0*/  LDC R19, c[0x0][0x4f8] ;  /* 0x00013e00ff137b82 */ /* 0x000ee20000000800 */
[----:B------:R-:W-:Y:S02]  /*4fc0*/  VIADD R232, R5, 0xa9066899 ;  /* 0xa906689905e87836 */ /* 0x000fe40000000000 */
[----:B------:R-:W-:Y:S01]  /*4fd0*/  FFMA.FTZ R5, R22, UR7, -R2 ;  /* 0x0000000716057c23 */ /* 0x000fe20008010802 */
[----:B------:R4:W-:Y:S01]  /*4fe0*/  MUFU.EX2 R237, R0 ;  /* 0x0000000000ed7308 */ /* 0x0009e20000000800 */
[----:B------:R-:W-:Y:S01]  /*4ff0*/  IMAD.WIDE.U32 R50, R7, -0x326172a9, RZ ;  /* 0xcd9e8d5707327825 */ /* 0x000fe200078e00ff */
[----:B------:R-:W-:Y:S01]  /*5000*/  FSEL R22, R56, -INF , !P1 ;  /* 0xff80000038167808 */ /* 0x000fe20004800000 */
[----:B------:R-:W-:Y:S01]  /*5010*/  LDSM.16.MT88.4 R184, [R34+0xa800] ;  /* 0x00a8000022b8783b */ /* 0x000fe20000004200 */
[----:B------:R-:W-:Y:S01]  /*5020*/  LOP3.LUT R6, R232, R18, R63, 0x96, !PT ;  /* 0x00000012e8067212 */ /* 0x000fe200078e963f */
[C---:B------:R-:W-:Y:S01]  /*5030*/  VIADD R16, R34.reuse, 0xa000 ;  /* 0x0000a00022107836 */ /* 0x040fe20000000000 */
[----:B------:R-:W-:Y:S01]  /*5040*/  ISETP.GT.AND P1, PT, R223, R13, PT ;  /* 0x0000000ddf00720c */ /* 0x000fe20003f24270 */
[----:B------:R-:W-:Y:S01]  /*5050*/  VIADD R14, R34, 0xa040 ;  /* 0x0000a040220e7836 */ /* 0x000fe20000000000 */
[----:B------:R5:W-:Y:S01]  /*5060*/  MUFU.EX2 R239, R5 ;  /* 0x0000000500ef7308 */ /* 0x000be20000000800 */
[----:B-1----:R-:W-:Y:S01]  /*5070*/  IMAD.U32 R4, RZ, RZ, UR32 ;  /* 0x00000020ff047e24 */ /* 0x002fe2000f8e00ff */
[----:B------:R-:W-:Y:S01]  /*5080*/  SEL R23, R216, 0xffffffe0, !P3 ;  /* 0xffffffe0d8177807 */ /* 0x000fe20005800000 */
[----:B------:R-:W-:Y:S01]  /*5090*/  IMAD.WIDE.U32 R6, R6, -0x326172a9, RZ ;  /* 0xcd9e8d5706067825 */ /* 0x000fe200078e00ff */
[----:B------:R-:W-:Y:S03]  /*50a0*/  LDSM.16.MT88.4 R196, [R34+0xb800] ;  /* 0x00b8000022c4783b */ /* 0x000fe60000004200 */
[----:B------:R-:W-:-:S02]  /*50b0*/  VIADD R233, R4, 0xb54cda56 ;  /* 0xb54cda5604e97836 */ /* 0x000fc40000000000 */
[----:B------:R-:W-:Y:S01]  /*50c0*/  FFMA.FTZ R4, R24, UR7, -R2 ;  /* 0x0000000718047c23 */ /* 0x000fe20008010802 */
[----:B----4-:R-:W-:Y:S01]  /*50d0*/  FMUL.FTZ R0, R136, UR7 ;  /* 0x0000000788007c20 */ /* 0x010fe20008410000 */
[----:B------:R-:W-:Y:S01]  /*50e0*/  @P4 VIADD R14, R16, 0xffffffc0 ;  /* 0xffffffc0100e4836 */ /* 0x000fe20000000000 */
[----:B------:R-:W-:Y:S01]  /*50f0*/  PRMT R15, R6, 0x7773, RZ ;  /* 0x00007773060f7816 */ /* 0x000fe200000000ff */
[----:B------:R1:W4:Y:S01]  /*5100*/  MUFU.EX2 R238, R4 ;  /* 0x0000000400ee7308 */ /* 0x0003220000000800 */
[----:B------:R-:W-:Y:S01]  /*5110*/  IMAD.MOV.U32 R16, RZ, RZ, R6 ;  /* 0x000000ffff107224 */ /* 0x000fe200078e0006 */
[----:B------:R-:W-:Y:S01]  /*5120*/  FSEL R0, R0, RZ, P0 ;  /* 0x000000ff00007208 */ /* 0x000fe20000000000 */
[----:B------:R-:W-:Y:S01]  /*5130*/  IMAD.IADD R24, R34, 0x1, R23 ;  /* 0x0000000122187824 */ /* 0x000fe200078e0217 */
[----:B------:R-:W-:Y:S01]  /*5140*/  PRMT R17, R6, 0x7771, RZ ;  /* 0x0000777106117816 */ /* 0x000fe200000000ff */
[----:B------:R-:W-:Y:S01]  /*5150*/  IMAD.IADD R23, R23, 0x1, R14 ;  /* 0x0000000117177824 */ /* 0x000fe200078e020e */
[----:B------:R-:W-:Y:S01]  /*5160*/  ISETP.GT.AND P0, PT, R223, R9, PT ;  /* 0x00000009df00720c */ /* 0x000fe20003f04270 */
[----:B-----5:R-:W-:Y:S01]  /*5170*/  FFMA.FTZ R5, R20, UR7, -R0 ;  /* 0x0000000714057c23 */ /* 0x020fe20008010800 */
[----:B------:R-:W5:Y:S02]  /*5180*/  LDSM.16.MT88.4 R172, [R24+0xa000] ;  /* 0x00a0000018ac783b */ /* 0x000f640000004200 */
[----:B------:R-:W-:Y:S01]  /*5190*/  FSEL R20, R57, -INF , !P0 ;  /* 0xff80000039147808 */ /* 0x000fe20004000000 */
[----:B------:R2:W-:Y:S01]  /*51a0*/  MUFU.EX2 R205, R5 ;  /* 0x0000000500cd7308 */ /* 0x0005e20000000800 */
[----:B------:R-:W-:Y:S01]  /*51b0*/  ISETP.GT.AND P0, PT, R223, R12, PT ;  /* 0x0000000cdf00720c */ /* 0x000fe20003f04270 */
[----:B------:R-:W5:Y:S01]  /*51c0*/  LDSM.16.MT88.4 R52, [R14] ;  /* 0x000000000e34783b */ /* 0x000f620000004200 */
[----:B-1----:R-:W-:-:S03]  /*51d0*/  LOP3.LUT R4, R233, R50, R7, 0x96, !PT ;  /* 0x00000032e9047212 */ /* 0x002fc600078e9607 */
[----:B------:R-:W1:Y:S01]  /*51e0*/  LDSM.16.MT88.4 R68, [R23] ;  /* 0x000000001744783b */ /* 0x000e620000004200 */
[----:B------:R-:W-:Y:S02]  /*51f0*/  PRMT R7, R6, 0x7772, RZ ;  /* 0x0000777206077816 */ /* 0x000fe400000000ff */
[----:B------:R-:W-:Y:S01]  /*5200*/  LOP3.LUT R6, R4, 0xffff, RZ, 0xc0, !PT ;  /* 0x0000ffff04067812 */ /* 0x000fe200078ec0ff */
[----:B------:R-:W1:Y:S01]  /*5210*/  LDSM.16.MT88.4 R96, [R24+0xb000] ;  /* 0x00b000001860783b */ /* 0x000e620000004200 */
[----:B------:R-:W-:Y:S02]  /*5220*/  PRMT R18, R7, 0x5410, R15 ;  /* 0x0000541007127816 */ /* 0x000fe4000000000f */
[----:B------:R-:W-:Y:S01]  /*5230*/  LOP3.LUT R15, R16, 0xff, RZ, 0xc0, !PT ;  /* 0x000000ff100f7812 */ /* 0x000fe200078ec0ff */
[----:B------:R-:W1:Y:S01]  /*5240*/  LDSM.16.MT88.4 R116, [R14+0x1000] ;  /* 0x001000000e74783b */ /* 0x000e620000004200 */
[----:B------:R-:W-:Y:S01]  /*5250*/  LOP3.LUT R7, R4, 0xff, RZ, 0xc0, !PT ;  /* 0x000000ff04077812 */ /* 0x000fe200078ec0ff */
[----:B--2---:R-:W-:Y:S01]  /*5260*/  FFMA.FTZ R5, R21, UR7, -R0 ;  /* 0x0000000715057c23 */ /* 0x004fe20008010800 */
[----:B------:R-:W-:Y:S01]  /*5270*/  SHF.R.U32.HI R6, RZ, 0x8, R6 ;  /* 0x00000008ff067819 */ /* 0x000fe20000011606 */
[----:B------:R-:W2:Y:S01]  /*5280*/  LDSM.16.MT88.4 R128, [R23+0x1000] ;  /* 0x001000001780783b */ /* 0x000ea20000004200 */
[----:B------:R-:W-:Y:S01]  /*5290*/  PRMT R17, R15, 0x5410, R17 ;  /* 0x000054100f117816 */ /* 0x000fe20000000011 */
[----:B------:R4:W5:Y:S01]  /*52a0*/  MUFU.EX2 R206, R5 ;  /* 0x0000000500ce7308 */ /* 0x0009620000000800 */
[----:B---3--:R-:W-:Y:S01]  /*52b0*/  LOP3.LUT R15, R19, 0xff, RZ, 0xc0, !PT ;  /* 0x000000ff130f7812 */ /* 0x008fe200078ec0ff */
[----:B------:R-:W-:Y:S01]  /*52c0*/  LDSM.16.MT88.4 R192, [R23+0x800] ;  /* 0x0008000017c0783b */ /* 0x000fe20000004200 */
[----:B------:R-:W-:-:S02]  /*52d0*/  PRMT R16, R7, 0x5410, R6 ;  /* 0x0000541007107816 */ /* 0x000fc40000000006 */
[----:B------:R-:W-:Y:S01]  /*52e0*/  PRMT R6, R4, 0x7632, R6 ;  /* 0x0000763204067816 */ /* 0x000fe20000000006 */
[----:B------:R-:W-:Y:S01]  /*52f0*/  IMAD R15, R15, 0x10000, R15 ;  /* 0x000100000f0f7824 */ /* 0x000fe200078e020f */
[----:B------:R-:W-:Y:S01]  /*5300*/  LOP3.LUT R7, R18, 0xff00ff, RZ, 0xc0, !PT ;  /* 0x00ff00ff12077812 */ /* 0x000fe200078ec0ff */
[----:B------:R-:W-:Y:S01]  /*5310*/  LDSM.16.MT88.4 R176, [R23+0x1800] ;  /* 0x0018000017b0783b */ /* 0x000fe20000004200 */
[----:B------:R-:W-:Y:S02]  /*5320*/  SHF.R.U32.HI R19, RZ, 0x18, R4 ;  /* 0x00000018ff137819 */ /* 0x000fe40000011604 */
[----:B------:R-:W-:Y:S01]  /*5330*/  LOP3.LUT R18, R6, 0xff, RZ, 0xc0, !PT ;  /* 0x000000ff06127812 */ /* 0x000fe200078ec0ff */
[----:B------:R-:W-:Y:S01]  /*5340*/  LDSM.16.MT88.4 R180, [R24+0xa800] ;  /* 0x00a8000018b4783b */ /* 0x000fe20000004200 */
[--C-:B------:R-:W-:Y:S02]  /*5350*/  HSET2.LE.AND R6, R17, R15.reuse, PT ;  /* 0x0000000f11067233 */ /* 0x100fe40003803000 */
[--C-:B------:R-:W-:Y:S01]  /*5360*/  HSET2.LE.AND R7, R7, R15.reuse, PT ;  /* 0x0000000f07077233 */ /* 0x100fe20003803000 */
[----:B------:R-:W-:Y:S01]  /*5370*/  LDSM.16.MT88.4 R112, [R24+0xb800] ;  /* 0x00b800001870783b */ /* 0x000fe20000004200 */
[----:B----4-:R-:W-:Y:S01]  /*5380*/  FFMA.FTZ R5, R25, UR7, -R0 ;  /* 0x0000000719057c23 */ /* 0x010fe20008010800 */
[----:B------:R-:W-:-:S02]  /*5390*/  HSET2.LE.AND R16, R16, R15, PT ;  /* 0x0000000f10107233 */ /* 0x000fc40003803000 */
[----:B------:R-:W-:Y:S01]  /*53a0*/  F2FP.F16.F32.PACK_AB R4, R238, R237 ;  /* 0x000000edee04723e */ /* 0x000fe200000000ff */
[----:B------:R3:W-:Y:S01]  /*53b0*/  MUFU.EX2 R204, R5 ;  /* 0x0000000500cc7308 */ /* 0x0007e20000000800 */
[----:B------:R-:W-:Y:S01]  /*53c0*/  F2FP.F16.F32.PACK_AB R17, R239, R240 ;  /* 0x000000f0ef11723e */ /* 0x000fe200000000ff */
[----:B------:R-:W-:Y:S01]  /*53d0*/  LDSM.16.MT88.4 R188, [R14+0x800] ;  /* 0x000800000ebc783b */ /* 0x000fe20000004200 */
[----:B------:R-:W-:Y:S02]  /*53e0*/  PRMT R18, R18, 0x5410, R19 ;  /* 0x0000541012127816 */ /* 0x000fe40000000013 */
[----:B------:R-:W-:Y:S01]  /*53f0*/  LOP3.LUT R6, R4, R6, RZ, 0xc0, !PT ;  /* 0x0000000604067212 */ /* 0x000fe200078ec0ff */
[----:B------:R-:W-:Y:S01]  /*5400*/  LDSM.16.MT88.4 R140, [R14+0x1800] ;  /* 0x001800000e8c783b */ /* 0x000fe20000004200 */
[----:B------:R-:W-:Y:S02]  /*5410*/  LOP3.LUT R4, R17, R16, RZ, 0xc0, !PT ;  /* 0x0000001011047212 */ /* 0x000fe400078ec0ff */
[----:B------:R-:W-:-:S02]  /*5420*/  FSEL R19, R72, -INF , !P1 ;  /* 0xff80000048137808 */ /* 0x000fc40004800000 */
[----:B------:R-:W-:Y:S02]  /*5430*/  ISETP.GT.AND P1, PT, R33, R3, PT ;  /* 0x000000032100720c */ /* 0x000fe40003f24270 */
[----:B------:R-:W-:Y:S02]  /*5440*/  FSEL R17, R64, -INF , !P5 ;  /* 0xff80000040117808 */ /* 0x000fe40006800000 */
[----:B------:R-:W-:Y:S01]  /*5450*/  ISETP.GE.AND P5, PT, R3, R227, PT ;  /* 0x000000e30300720c */ /* 0x000fe20003fa6270 */
[----:B---3--:R-:W-:Y:S01]  /*5460*/  FFMA.FTZ R5, R26, UR7, -R0 ;  /* 0x000000071a057c23 */ /* 0x008fe20008010800 */
[----:B------:R-:W-:Y:S02]  /*5470*/  FSEL R21, R58, -INF , !P1 ;  /* 0xff8000003a157808 */ /* 0x000fe40004800000 */
[----:B------:R-:W-:Y:S01]  /*5480*/  ISETP.GT.AND P1, PT, R223, R10, PT ;  /* 0x0000000adf00720c */ /* 0x000fe20003f24270 */
[----:B------:R5:W3:Y:S01]  /*5490*/  MUFU.EX2 R203, R5 ;  /* 0x0000000500cb7308 */ /* 0x000ae20000000800 */
[----:B------:R-:W-:-:S02]  /*54a0*/  FSEL R26, R22, -INF , !P5 ;  /* 0xff800000161a7808 */ /* 0x000fc40006800000 */
[----:B------:R-:W-:Y:S02]  /*54b0*/  ISETP.GE.AND P5, PT, R12, R227, PT ;  /* 0x000000e30c00720c */ /* 0x000fe40003fa6270 */
[----:B------:R-:W-:Y:S02]  /*54c0*/  FSEL R64, R32, -INF , !P6 ;  /* 0xff80000020407808 */ /* 0x000fe40007000000 */
[----:B------:R-:W-:-:S04]  /*54d0*/  ISETP.GT.AND P6, PT, R33, R13, PT ;  /* 0x0000000d2100720c */ /* 0x000fc80003fc4270 */
[----:B------:R-:W-:Y:S02]  /*54e0*/  FSEL R22, R74, -INF , !P6 ;  /* 0xff8000004a167808 */ /* 0x000fe40007000000 */
[----:B------:R-:W-:Y:S02]  /*54f0*/  ISETP.GE.AND P6, PT, R8, R226, PT ;  /* 0x000000e20800720c */ /* 0x000fe40003fc6270 */
[----:B-----5:R-:W-:Y:S02]  /*5500*/  F2FP.F16.F32.PACK_AB R5, R206, R205 ;  /* 0x000000cdce05723e */ /* 0x020fe400000000ff */
[----:B---3--:R-:W-:Y:S02]  /*5510*/  F2FP.F16.F32.PACK_AB R16, R203, R204 ;  /* 0x000000cccb10723e */ /* 0x008fe400000000ff */
[----:B------:R-:W-:Y:S02]  /*5520*/  LOP3.LUT R7, R5, R7, RZ, 0xc0, !PT ;  /* 0x0000000705077212 */ /* 0x000fe400078ec0ff */
[----:B------:R-:W-:-:S02]  /*5530*/  HSET2.LE.AND R5, R18, R15, PT ;  /* 0x0000000f12057233 */ /* 0x000fc40003803000 */
[----:B------:R-:W-:Y:S02]  /*5540*/  FSEL R18, R73, -INF , !P0 ;  /* 0xff80000049127808 */ /* 0x000fe40004000000 */
[----:B------:R-:W-:Y:S02]  /*5550*/  ISETP.GT.AND P0, PT, R33, R9, PT ;  /* 0x000000092100720c */ /* 0x000fe40003f04270 */
[----:B------:R-:W-:Y:S02]  /*5560*/  LOP3.LUT R5, R16, R5, RZ, 0xc0, !PT ;  /* 0x0000000510057212 */ /* 0x000fe400078ec0ff */
[----:B------:R-:W-:Y:S02]  /*5570*/  FSEL R25, R59, -INF , !P0 ;  /* 0xff8000003b197808 */ /* 0x000fe40004000000 */
[-C--:B------:R-:W-:Y:S01]  /*5580*/  ISETP.GE.AND P0, PT, R8, R227.reuse, PT ;  /* 0x000000e30800720c */ /* 0x080fe20003f06270 */
[----:B------:R-:W-:Y:S01]  /*5590*/  FFMA.FTZ R8, R39, UR7, -R2 ;  /* 0x0000000727087c23 */ /* 0x000fe20008010802 */
[----:B------:R-:W-:Y:S01]  /*55a0*/  FSEL R16, R65, -INF , !P1 ;  /* 0xff80000041107808 */ /* 0x000fe20004800000 */
[----:B------:R-:W-:Y:S01]  /*55b0*/  HMMA.16816.F32 R148, R4, R156, RZ ;  /* 0x0000009c0494723c */ /* 0x000fe200000018ff */
[----:B------:R-:W-:Y:S01]  /*55c0*/  ISETP.GE.AND P1, PT, R9, R227, PT ;  /* 0x000000e30900720c */ /* 0x000fe20003f26270 */
[----:B------:R3:W-:Y:S01]  /*55d0*/  MUFU.EX2 R236, R8 ;  /* 0x0000000800ec7308 */ /* 0x0007e20000000800 */
[----:B------:R-:W-:-:S02]  /*55e0*/  FSEL R139, R18, -INF , !P5 ;  /* 0xff800000128b7808 */ /* 0x000fc40006800000 */
[----:B------:R-:W-:Y:S02]  /*55f0*/  FSEL R27, R27, -INF , !P0 ;  /* 0xff8000001b1b7808 */ /* 0x000fe40004000000 */
[----:B------:R-:W-:Y:S01]  /*5600*/  ISETP.GT.AND P5, PT, R33, R12, PT ;  /* 0x0000000c2100720c */ /* 0x000fe20003fa4270 */
[C---:B------:R-:W-:Y:S01]  /*5610*/  HMMA.16816.F32 R164, R4.reuse, R172, RZ ;  /* 0x000000ac04a4723c */ /* 0x040fe200000018ff */
[-C--:B------:R-:W-:Y:S02]  /*5620*/  ISETP.GE.AND P0, PT, R13, R227.reuse, PT ;  /* 0x000000e30d00720c */ /* 0x080fe40003f06270 */
[----:B------:R-:W-:Y:S02]  /*5630*/  FSEL R32, R20, -INF , !P1 ;  /* 0xff80000014207808 */ /* 0x000fe40004800000 */
[----:B------:R-:W-:Y:S02]  /*5640*/  FSEL R20, R75, -INF , !P5 ;  /* 0xff8000004b147808 */ /* 0x000fe40006800000 */
[----:B------:R-:W-:Y:S01]  /*5650*/  FSEL R132, R19, -INF , !P0 ;  /* 0xff80000013847808 */ /* 0x000fe20004000000 */
[----:B------:R-:W-:Y:S01]  /*5660*/  HMMA.16816.F32 R40, R4, R52, RZ ;  /* 0x000000340428723c */ /* 0x000fe200000018ff */
[----:B------:R-:W-:Y:S01]  /*5670*/  ISETP.GE.AND P5, PT, R3, R226, PT ;  /* 0x000000e20300720c */ /* 0x000fe20003fa6270 */
[----:B------:R-:W-:Y:S01]  /*5680*/  IMAD.U32 R3, RZ, RZ, UR32 ;  /* 0x00000020ff037e24 */ /* 0x000fe2000f8e00ff */
[----:B------:R-:W-:-:S02]  /*5690*/  ISETP.GE.AND P1, PT, R11, R227, PT ;  /* 0x000000e30b00720c */ /* 0x000fc40003f26270 */
[----:B------:R-:W-:Y:S01]  /*56a0*/  ISETP.GE.AND P0, PT, R10, R227, PT ;  /* 0x000000e30a00720c */ /* 0x000fe20003f06270 */
[----:B------:R-:W-:Y:S01]  /*56b0*/  VIADD R213, R3, 0x1715609d ;  /* 0x1715609d03d57836 */ /* 0x000fe20000000000 */
[----:B------:R-:W-:Y:S01]  /*56c0*/  FSEL R138, R17, -INF , !P1 ;  /* 0xff800000118a7808 */ /* 0x000fe20004800000 */
[----:B------:R-:W-:Y:S01]  /*56d0*/  FFMA.FTZ R3, R44, UR7, -R2 ;  /* 0x000000072c037c23 */ /* 0x000fe20008010802 */
[----:B------:R-:W-:Y:S01]  /*56e0*/  FSEL R137, R16, -INF , !P0 ;  /* 0xff80000010897808 */ /* 0x000fe20004000000 */
[----:B-1----:R-:W-:Y:S01]  /*56f0*/  HMMA.16816.F32 R56, R4, R68, RZ ;  /* 0x000000440438723c */ /* 0x002fe200000018ff */
[C---:B------:R-:W-:Y:S01]  /*5700*/  ISETP.GT.AND P1, PT, R33.reuse, R11, PT ;  /* 0x0000000b2100720c */ /* 0x040fe20003f24270 */
[----:B------:R1:W-:Y:S01]  /*5710*/  MUFU.EX2 R235, R3 ;  /* 0x0000000300eb7308 */ /* 0x0003e20000000800 */
[----:B------:R-:W-:Y:S02]  /*5720*/  ISETP.GT.AND P0, PT, R33, R10, PT ;  /* 0x0000000a2100720c */ /* 0x000fe40003f04270 */
[----:B------:R-:W-:-:S02]  /*5730*/  FSEL R33, R30, -INF , !P2 ;  /* 0xff8000001e217808 */ /* 0x000fc40005000000 */
[----:B------:R-:W-:Y:S01]  /*5740*/  FSEL R30, R21, -INF , !P5 ;  /* 0xff800000151e7808 */ /* 0x000fe20006800000 */
[C---:B------:R-:W-:Y:S01]  /*5750*/  HMMA.16816.F32 R72, R4.reuse, R80, RZ ;  /* 0x000000500448723c */ /* 0x040fe200000018ff */
[----:B------:R-:W-:Y:S02]  /*5760*/  ISETP.GE.AND P5, PT, R10, R226, PT ;  /* 0x000000e20a00720c */ /* 0x000fe40003fa6270 */
[----:B------:R-:W-:Y:S02]  /*5770*/  LOP3.LUT R10, R213, R60, R51, 0x96, !PT ;  /* 0x0000003cd50a7212 */ /* 0x000fe400078e9633 */
[----:B---3--:R-:W-:Y:S02]  /*5780*/  FMNMX3.FTZ R8, R64, R27, R26, !PT ;  /* 0x0000001b40087276 */ /* 0x008fe4000781001a */
[----:B------:R-:W-:Y:S01]  /*5790*/  FSEL R19, R66, -INF , !P1 ;  /* 0xff80000042137808 */ /* 0x000fe20004800000 */
[----:B------:R-:W-:Y:S01]  /*57a0*/  HMMA.16816.F32 R88, R4, R96, RZ ;  /* 0x000000600458723c */ /* 0x000fe200000018ff */
[----:B------:R-:W-:-:S02]  /*57b0*/  FSEL R31, R31, -INF , !P6 ;  /* 0xff8000001f1f7808 */ /* 0x000fc40007000000 */
[-C--:B------:R-:W-:Y:S01]  /*57c0*/  ISETP.GE.AND P1, PT, R9, R226.reuse, PT ;  /* 0x000000e20900720c */ /* 0x080fe20003f26270 */
[----:B------:R-:W-:Y:S01]  /*57d0*/  FFMA.FTZ R9, R48, UR7, -R2 ;  /* 0x0000000730097c23 */ /* 0x000fe20008010802 */
[----:B------:R-:W-:Y:S01]  /*57e0*/  ISETP.GE.AND P6, PT, R11, R226, PT ;  /* 0x000000e20b00720c */ /* 0x000fe20003fc6270 */
[----:B------:R-:W-:Y:S01]  /*57f0*/  IMAD.WIDE.U32 R10, R10, -0x2daee0ad, RZ ;  /* 0xd2511f530a0a7825 */ /* 0x000fe200078e00ff */
[----:B------:R-:W-:Y:S01]  /*5800*/  FMNMX3.FTZ R8, R8, R32, R132, !PT ;  /* 0x0000002008087276 */ /* 0x000fe20007810084 */
[----:B------:R3:W-:Y:S01]  /*5810*/  MUFU.EX2 R234, R9 ;  /* 0x0000000900ea7308 */ /* 0x0007e20000000800 */
[----:B------:R-:W-:Y:S01]  /*5820*/  ISETP.GE.AND P2, PT, R12, R226, PT ;  /* 0x000000e20c00720c */ /* 0x000fe20003f46270 */
[----:B------:R-:W-:Y:S01]  /*5830*/  IMAD.MOV.U32 R16, RZ, RZ, R10 ;  /* 0x000000ffff107224 */ /* 0x000fe200078e000a */
[----:B-1----:R-:W-:Y:S01]  /*5840*/  FMNMX3.FTZ R3, R8, R139, R138, !PT ;  /* 0x0000008b08037276 */ /* 0x002fe2000781008a */
[----:B------:R-:W-:Y:S01]  /*5850*/  FFMA.FTZ R8, R45, UR7, -R2 ;  /* 0x000000072d087c23 */ /* 0x000fe20008010802 */
[----:B------:R-:W-:Y:S01]  /*5860*/  PRMT R12, R10, 0x7773, RZ ;  /* 0x000077730a0c7816 */ /* 0x000fe200000000ff */
[----:B------:R-:W-:Y:S01]  /*5870*/  HMMA.16816.F32 R104, R4, R116, RZ ;  /* 0x000000740468723c */ /* 0x000fe200000018ff */
[----:B------:R-:W-:Y:S01]  /*5880*/  LOP3.LUT R2, R62, UR6, R11, 0x96, !PT ;  /* 0x000000063e027c12 */ /* 0x000fe2000f8e960b */
[----:B------:R1:W-:Y:S01]  /*5890*/  MUFU.EX2 R220, R8 ;  /* 0x0000000800dc7308 */ /* 0x0003e20000000800 */
[----:B------:R-:W-:-:S02]  /*58a0*/  FMNMX.FTZ R3, R137, R3, !PT ;  /* 0x0000000389037209 */ /* 0x000fc40007810000 */
[----:B------:R-:W-:Y:S02]  /*58b0*/  FSEL R18, R67, -INF , !P0 ;  /* 0xff80000043127808 */ /* 0x000fe40004000000 */
[----:B------:R-:W-:Y:S01]  /*58c0*/  ISETP.GE.AND P0, PT, R13, R226, PT ;  /* 0x000000e20d00720c */ /* 0x000fe20003f06270 */
[C---:B--2---:R-:W-:Y:S01]  /*58d0*/  HMMA.16816.F32 R120, R4.reuse, R128, RZ ;  /* 0x000000800478723c */ /* 0x044fe200000018ff */
[----:B------:R-:W2:Y:S01]  /*58e0*/  SHFL.BFLY PT, R13, R3, 0x2, 0x1f ;  /* 0x0c401f00030d7f89 */ /* 0x000ea200000e0000 */
[C---:B------:R-:W-:Y:S02]  /*58f0*/  PRMT R21, R10.reuse, 0x7771, RZ ;  /* 0x000077710a157816 */ /* 0x040fe400000000ff */
[----:B---3--:R-:W-:Y:S02]  /*5900*/  PRMT R9, R10, 0x7772, RZ ;  /* 0x000077720a097816 */ /* 0x008fe400000000ff */
[C---:B------:R-:W-:Y:S02]  /*5910*/  PRMT R11, R2.reuse, 0x7632, R11 ;  /* 0x00007632020b7816 */ /* 0x040fe4000000000b */
[----:B------:R-:W-:Y:S01]  /*5920*/  PRMT R17, R9, 0x5410, R12 ;  /* 0x0000541009117816 */ /* 0x000fe2000000000c */
[----:B------:R-:W-:Y:S01]  /*5930*/  HMMA.16816.F32 R152, R4, R158, RZ ;  /* 0x0000009e0498723c */ /* 0x000fe200000018ff */
[C---:B------:R-:W-:Y:S01]  /*5940*/  LOP3.LUT R9, R2.reuse, 0xffff, RZ, 0xc0, !PT ;  /* 0x0000ffff02097812 */ /* 0x040fe200078ec0ff */
[----:B-1----:R-:W-:Y:S01]  /*5950*/  FFMA.FTZ R8, R35, UR7, -R0 ;  /* 0x0000000723087c23 */ /* 0x002fe20008010800 */
[----:B------:R-:W-:-:S02]  /*5960*/  LOP3.LUT R12, R2, 0xff, RZ, 0xc0, !PT ;  /* 0x000000ff020c7812 */ /* 0x000fc400078ec0ff */
[----:B------:R-:W-:Y:S01]  /*5970*/  SHF.R.U32.HI R10, RZ, 0x8, R9 ;  /* 0x00000008ff0a7819 */ /* 0x000fe20000011609 */
[----:B------:R1:W-:Y:S01]  /*5980*/  MUFU.EX2 R202, R8 ;  /* 0x0000000800ca7308 */ /* 0x0003e20000000800 */
[----:B------:R-:W-:Y:S01]  /*5990*/  SHF.R.U32.HI R9, RZ, 0x18, R2 ;  /* 0x00000018ff097819 */ /* 0x000fe20000011602 */
[----:B------:R-:W-:Y:S01]  /*59a0*/  FFMA.FTZ R2, R36, UR7, -R0 ;  /* 0x0000000724027c23 */ /* 0x000fe20008010800 */
[----:B------:R-:W-:Y:S01]  /*59b0*/  LOP3.LUT R16, R16, 0xff, RZ, 0xc0, !PT ;  /* 0x000000ff10107812 */ /* 0x000fe200078ec0ff */
[----:B------:R-:W-:Y:S01]  /*59c0*/  HMMA.16816.F32 R168, R4, R174, RZ ;  /* 0x000000ae04a8723c */ /* 0x000fe200000018ff */
[----:B------:R-:W-:Y:S02]  /*59d0*/  FSEL R210, R22, -INF , !P0 ;  /* 0xff80000016d27808 */ /* 0x000fe40004000000 */
[----:B------:R-:W-:Y:S01]  /*59e0*/  FSEL R211, R20, -INF , !P2 ;  /* 0xff80000014d37808 */ /* 0x000fe20005000000 */
[----:B------:R3:W4:Y:S01]  /*59f0*/  MUFU.EX2 R201, R2 ;  /* 0x0000000200c97308 */ /* 0x0007220000000800 */
[----:B------:R-:W-:-:S02]  /*5a00*/  FSEL R207, R19, -INF , !P6 ;  /* 0xff80000013cf7808 */ /* 0x000fc40007000000 */
[----:B------:R-:W-:Y:S01]  /*5a10*/  PRMT R10, R12, 0x5410, R10 ;  /* 0x000054100c0a7816 */ /* 0x000fe2000000000a */
[----:B------:R-:W-:Y:S01]  /*5a20*/  HMMA.16816.F32 R48, R4, R54, RZ ;  /* 0x000000360430723c */ /* 0x000fe200000018ff */
[----:B------:R-:W-:Y:S02]  /*5a30*/  FSEL R209, R18, -INF , !P5 ;  /* 0xff80000012d17808 */ /* 0x000fe40006800000 */
[----:B-1----:R-:W-:Y:S02]  /*5a40*/  LOP3.LUT R8, R11, 0xff, RZ, 0xc0, !PT ;  /* 0x000000ff0b087812 */ /* 0x002fe400078ec0ff */
[----:B------:R-:W-:-:S03]  /*5a50*/  PRMT R11, R16, 0x5410, R21 ;  /* 0x00005410100b7816 */ /* 0x000fc60000000015 */
[C---:B------:R-:W-:Y:S01]  /*5a60*/  HMMA.16816.F32 R60, R4.reuse, R70, RZ ;  /* 0x00000046043c723c */ /* 0x040fe200000018ff */
[----:B------:R-:W-:Y:S02]  /*5a70*/  FSEL R21, R25, -INF , !P1 ;  /* 0xff80000019157808 */ /* 0x000fe40004800000 */
[----:B------:R-:W-:Y:S01]  /*5a80*/  PRMT R8, R8, 0x5410, R9 ;  /* 0x0000541008087816 */ /* 0x000fe20000000009 */
[--C-:B---3--:R-:W-:Y:S01]  /*5a90*/  FFMA.FTZ R2, R38, UR7, -R0.reuse ;  /* 0x0000000726027c23 */ /* 0x108fe20008010800 */
[----:B------:R-:W-:Y:S01]  /*5aa0*/  FFMA.FTZ R0, R37, UR7, -R0 ;  /* 0x0000000725007c23 */ /* 0x000fe20008010800 */
[----:B--2---:R-:W-:Y:S02]  /*5ab0*/  FMNMX.FTZ R16, R3, R13, !PT ;  /* 0x0000000d03107209 */ /* 0x004fe40007810000 */
[----:B------:R-:W-:Y:S01]  /*5ac0*/  HMMA.16816.F32 R76, R4, R82, RZ ;  /* 0x00000052044c723c */ /* 0x000fe200000018ff */
[----:B------:R1:W-:Y:S01]  /*5ad0*/  MUFU.EX2 R200, R2 ;  /* 0x0000000200c87308 */ /* 0x0003e20000000800 */
[----:B------:R-:W-:-:S02]  /*5ae0*/  HSET2.LE.AND R9, R11, R15, PT ;  /* 0x0000000f0b097233 */ /* 0x000fc40003803000 */
[----:B------:R-:W-:Y:S02]  /*5af0*/  HSET2.LE.AND R3, R8, R15, PT ;  /* 0x0000000f08037233 */ /* 0x000fe40003803000 */
[----:B----4-:R-:W-:Y:S02]  /*5b00*/  F2FP.F16.F32.PACK_AB R8, R201, R202 ;  /* 0x000000cac908723e */ /* 0x010fe400000000ff */
[C---:B------:R-:W-:Y:S01]  /*5b10*/  HMMA.16816.F32 R92, R4.reuse, R98, RZ ;  /* 0x00000062045c723c */ /* 0x040fe200000018ff */
[----:B------:R2:W3:Y:S01]  /*5b20*/  MUFU.EX2 R25, R0 ;  /* 0x0000000000197308 */ /* 0x0004e20000000800 */
[----:B------:R-:W-:Y:S02]  /*5b30*/  LOP3.LUT R125, R8, R3, RZ, 0xc0, !PT ;  /* 0x00000003087d7212 */ /* 0x000fe400078ec0ff */
[----:B------:R-:W4:Y:S04]  /*5b40*/  SHFL.BFLY PT, R3, R16, 0x1, 0x1f ;  /* 0x0c201f0010037f89 */ /* 0x000f2800000e0000 */
[----:B------:R-:W-:Y:S01]  /*5b50*/  HMMA.16816.F32 R108, R4, R118, RZ ;  /* 0x00000076046c723c */ /* 0x000fe200000018ff */
[----:B-1----:R-:W-:-:S07]  /*5b60*/  FMNMX3.FTZ R2, R33, R31, R30, !PT ;  /* 0x0000001f21027276 */ /* 0x002fce000781001e */
[----:B------:R-:W-:Y:S01]  /*5b70*/  HMMA.16816.F32 R36, R4, R130, RZ ;  /* 0x000000820424723c */ /* 0x000fe200000018ff */
[----:B--2---:R-:W-:Y:S02]  /*5b80*/  FMNMX3.FTZ R0, R2, R21, R210, !PT ;  /* 0x0000001502007276 */ /* 0x004fe400078100d2 */
[----:B------:R-:W-:Y:S02]  /*5b90*/  LOP3.LUT R2, R17, 0xff00ff, RZ, 0xc0, !PT ;  /* 0x00ff00ff11027812 */ /* 0x000fe400078ec0ff */
[----:B------:R-:W-:Y:S02]  /*5ba0*/  FMNMX3.FTZ R0, R0, R211, R207, !PT ;  /* 0x000000d300007276 */ /* 0x000fe400078100cf */
[----:B---3--:R-:W-:Y:S02]  /*5bb0*/  F2FP.F16.F32.PACK_AB R12, R25, R200 ;  /* 0x000000c8190c723e */ /* 0x008fe400000000ff */
[----:B------:R-:W-:Y:S02]  /*5bc0*/  HSET2.LE.AND R11, R2, R15, PT ;  /* 0x0000000f020b7233 */ /* 0x000fe40003803000 */
[----:B------:R-:W-:-:S02]  /*5bd0*/  FMNMX.FTZ R13, R209, R0, !PT ;  /* 0x00000000d10d7209 */ /* 0x000fc40007810000 */
[----:B------:R-:W-:Y:S02]  /*5be0*/  HSET2.LE.AND R0, R10, R15, PT ;  /* 0x0000000f0a007233 */ /* 0x000fe40003803000 */
[----:B------:R-:W-:Y:S02]  /*5bf0*/  F2FP.F16.F32.PACK_AB R2, R235, R236 ;  /* 0x000000eceb02723e */ /* 0x000fe400000000ff */
[----:B----4-:R-:W-:Y:S02]  /*5c00*/  FMNMX.FTZ R134, R16, R3, !PT ;  /* 0x0000000310867209 */ /* 0x010fe40007810000 */
[----:B------:R-:W-:Y:S02]  /*5c10*/  LOP3.LUT R124, R2, R0, RZ, 0xc0, !PT ;  /* 0x00000000027c7212 */ /* 0x000fe400078ec0ff */
[----:B------:R-:W1:Y:S01]  /*5c20*/  SHFL.BFLY PT, R2, R13, 0x2, 0x1f ;  /* 0x0c401f000d027f89 */ /* 0x000e6200000e0000 */
[----:B------:R-:W-:Y:S02]  /*5c30*/  LOP3.LUT R0, R100, UR32, R85, 0x96, !PT ;  /* 0x0000002064007c12 */ /* 0x000fe4000f8e9655 */
[----:B------:R-:W-:-:S02]  /*5c40*/  LOP3.LUT R3, R47, R84, R29, 0x96, !PT ;  /* 0x000000542f037212 */ /* 0x000fc400078e961d */
[----:B------:R-:W-:Y:S01]  /*5c50*/  F2FP.F16.F32.PACK_AB R10, R220, R234 ;  /* 0x000000eadc0a723e */ /* 0x000fe200000000ff */
[----:B------:R-:W-:Y:S01]  /*5c60*/  IMAD.WIDE.U32 R86, R0, -0x2daee0ad, RZ ;  /* 0xd2511f5300567825 */ /* 0x000fe200078e00ff */
[----:B------:R-:W-:Y:S02]  /*5c70*/  LOP3.LUT R127, R12, R11, RZ, 0xc0, !PT ;  /* 0x0000000b0c7f7212 */ /* 0x000fe400078ec0ff */
[----:B------:R-:W-:Y:S01]  /*5c80*/  LOP3.LUT R126, R10, R9, RZ, 0xc0, !PT ;  /* 0x000000090a7e7212 */ /* 0x000fe200078ec0ff */
[----:B------:R-:W-:Y:S01]  /*5c90*/  IMAD.WIDE.U32 R4, R3, -0x2daee0ad, RZ ;  /* 0xd2511f5303047825 */ /* 0x000fe200078e00ff */
[----:B------:R-:W-:Y:S01]  /*5ca0*/  FSETP.NEU.FTZ.AND P0, PT, R134, -INF , PT ;  /* 0xff8000008600780b */ /* 0x000fe20003f1d000 */
[----:B------:R-:W-:Y:S03]  /*5cb0*/  STL.64 [R1+0x48], R86 ;  /* 0x0000485601007387 */ /* 0x000fe60000100a00 */
[----:B------:R-:W-:Y:S01]  /*5cc0*/  LOP3.LUT R3, R228, R86, R5, 0x96, !PT ;  /* 0x00000056e4037212 */ /* 0x000fe200078e9605 */
[----:B------:R-:W-:Y:S04]  /*5cd0*/  HMMA.16816.F32 R148, R124, R184, R148 ;  /* 0x000000b87c94723c */ /* 0x000fe80000001894 */
[----:B------:R-:W-:Y:S01]  /*5ce0*/  IMAD.WIDE.U32 R8, R3, -0x326172a9, RZ ;  /* 0xcd9e8d5703087825 */ /* 0x000fe200078e00ff */
[----:B-1----:R-:W-:-:S03]  /*5cf0*/  FMNMX.FTZ R0, R13, R2, !PT ;  /* 0x000000020d007209 */ /* 0x002fc60007810000 */
[----:B------:R-:W-:Y:S01]  /*5d00*/  HMMA.16816.F32 R164, R124, R180, R164 ;  /* 0x000000b47ca4723c */ /* 0x000fe200000018a4 */
[----:B------:R-:W-:Y:S01]  /*5d10*/  LOP3.LUT R2, R46, R102, R87, 0x96, !PT ;  /* 0x000000662e027212 */ /* 0x000fe200078e9657 */
[----:B------:R-:W1:Y:S04]  /*5d20*/  SHFL.BFLY PT, R7, R0, 0x1, 0x1f ;  /* 0x0c201f0000077f89 */ /* 0x000e6800000e0000 */
[----:B------:R-:W-:-:S04]  /*5d30*/  IMAD.WIDE.U32 R248, R2, -0x326172a9, RZ ;  /* 0xcd9e8d5702f87825 */ /* 0x000fc800078e00ff */
[----:B------:R-:W-:Y:S01]  /*5d40*/  FMUL.FTZ R2, R134, UR7 ;  /* 0x0000000786027c20 */ /* 0x000fe20008410000 */
[C---:B------:R-:W-:Y:S01]  /*5d50*/  HMMA.16816.F32 R40, R124.reuse, R188, R40 ;  /* 0x000000bc7c28723c */ /* 0x040fe20000001828 */
[----:B------:R-:W-:Y:S01]  /*5d60*/  LOP3.LUT R6, R217, R28, R249, 0x96, !PT ;  /* 0x0000001cd9067212 */ /* 0x000fe200078e96f9 */
[----:B------:R2:W-:Y:S02]  /*5d70*/  STL.64 [R1+0x38], R248 ;  /* 0x000038f801007387 */ /* 0x0005e40000100a00 */
[----:B------:R-:W-:Y:S02]  /*5d80*/  FSEL R2, R2, RZ, P0 ;  /* 0x000000ff02027208 */ /* 0x000fe40000000000 */
[----:B------:R-:W-:Y:S02]  /*5d90*/  IMAD.WIDE.U32 R10, R6, -0x2daee0ad, RZ ;  /* 0xd2511f53060a7825 */ /* 0x000fe400078e00ff */
[----:B------:R-:W-:Y:S02]  /*5da0*/  HMMA.16816.F32 R56, R124, R192, R56 ;  /* 0x000000c07c38723c */ /* 0x000fe40000001838 */
[--C-:B------:R-:W-:Y:S01]  /*5db0*/  FFMA.FTZ R3, R27, UR7, -R2.reuse ;  /* 0x000000071b037c23 */ /* 0x100fe20008010802 */
[----:B------:R-:W-:Y:S01]  /*5dc0*/  FFMA.FTZ R6, R64, UR7, -R2 ;  /* 0x0000000740067c23 */ /* 0x000fe20008010802 */
[----:B------:R-:W-:-:S02]  /*5dd0*/  LOP3.LUT R4, R219, R4, R11, 0x96, !PT ;  /* 0x00000004db047212 */ /* 0x000fc400078e960b */
[----:B------:R3:W-:Y:S02]  /*5de0*/  MUFU.EX2 R23, R3 ;  /* 0x0000000300177308 */ /* 0x0007e40000000800 */
[C---:B------:R-:W-:Y:S01]  /*5df0*/  HMMA.16816.F32 R72, R124.reuse, R196, R72 ;  /* 0x000000c47c48723c */ /* 0x040fe20000001848 */
[----:B------:R-:W-:Y:S01]  /*5e00*/  IMAD.WIDE.U32 R28, R4, -0x326172a9, RZ ;  /* 0xcd9e8d57041c7825 */ /* 0x000fe200078e00ff */
[----:B------:R-:W-:Y:S02]  /*5e10*/  LOP3.LUT R4, R230, R248, R9, 0x96, !PT ;  /* 0x000000f8e6047212 */ /* 0x000fe400078e9609 */
[----:B-1----:R-:W-:Y:S02]  /*5e20*/  FMNMX.FTZ R133, R0, R7, !PT ;  /* 0x0000000700857209 */ /* 0x002fe40007810000 */
[----:B------:R1:W-:Y:S01]  /*5e30*/  MUFU.EX2 R24, R6 ;  /* 0x0000000600187308 */ /* 0x0003e20000000800 */
[----:B------:R-:W-:Y:S02]  /*5e40*/  LOP3.LUT R0, R229, R8, R29, 0x96, !PT ;  /* 0x00000008e5007212 */ /* 0x000fe400078e961d */
[----:B------:R-:W-:Y:S01]  /*5e50*/  FSETP.NEU.FTZ.AND P0, PT, R133, -INF , PT ;  /* 0xff8000008500780b */ /* 0x000fe20003f1d000 */
[----:B------:R-:W-:Y:S01]  /*5e60*/  HMMA.16816.F32 R88, R124, R112, R88 ;  /* 0x000000707c58723c */ /* 0x000fe20000001858 */
[----:B---3--:R-:W-:Y:S01]  /*5e70*/  FFMA.FTZ R3, R26, UR7, -R2 ;  /* 0x000000071a037c23 */ /* 0x008fe20008010802 */
[----:B------:R-:W-:-:S06]  /*5e80*/  IMAD.WIDE.U32 R26, R0, -0x2daee0ad, RZ ;  /* 0xd2511f53001a7825 */ /* 0x000fcc00078e00ff */
[----:B------:R-:W-:Y:S01]  /*5e90*/  HMMA.16816.F32 R104, R124, R140, R104 ;  /* 0x0000008c7c68723c */ /* 0x000fe20000001868 */
[----:B------:R3:W-:Y:S01]  /*5ea0*/  MUFU.EX2 R22, R3 ;  /* 0x0000000300167308 */ /* 0x0007e20000000800 */
[----:B-1----:R-:W-:-:S04]  /*5eb0*/  IMAD.WIDE.U32 R6, R4, -0x2daee0ad, RZ ;  /* 0xd2511f5304067825 */ /* 0x002fc800078e00ff */
[----:B------:R-:W-:Y:S02]  /*5ec0*/  FMUL.FTZ R4, R133, UR7 ;  /* 0x0000000785047c20 */ /* 0x000fe40008410000 */
[----:B------:R-:W-:Y:S03]  /*5ed0*/  HMMA.16816.F32 R120, R124, R176, R120 ;  /* 0x000000b07c78723c */ /* 0x000fe60000001878 */
[----:B------:R-:W-:Y:S02]  /*5ee0*/  FSEL R0, R4, RZ, P0 ;  /* 0x000000ff04007208 */ /* 0x000fe40000000000 */
[----:B------:R-:W-:-:S03]  /*5ef0*/  LOP3.LUT R4, R231, R10, R7, 0x96, !PT ;  /* 0x0000000ae7047212 */ /* 0x000fc600078e9607 */
[----:B------:R-:W-:Y:S01]  /*5f00*/  FFMA.FTZ R5, R33, UR7, -R0 ;  /* 0x0000000721057c23 */ /* 0x000fe20008010800 */
[C---:B------:R-:W-:Y:S01]  /*5f10*/  HMMA.16816.F32 R152, R124.reuse, R186, R152 ;  /* 0x000000ba7c98723c */ /* 0x040fe20000001898 */
[----:B---3--:R-:W-:Y:S01]  /*5f20*/  FFMA.FTZ R3, R32, UR7, -R2 ;  /* 0x0000000720037c23 */ /* 0x008fe20008010802 */
[----:B------:R-:W-:Y:S01]  /*5f30*/  IMAD.WIDE.U32 R12, R4, -0x326172a9, RZ ;  /* 0xcd9e8d57040c7825 */ /* 0x000fe200078e00ff */
[----:B------:R-:W-:Y:S05]  /*5f40*/  MUFU.EX2 R16, R5 ;  /* 0x0000000500107308 */ /* 0x000fea0000000800 */
[C---:B------:R-:W-:Y:S03]  /*5f50*/  HMMA.16816.F32 R168, R124.reuse, R182, R168 ;  /* 0x000000b67ca8723c */ /* 0x040fe600000018a8 */
[----:B------:R1:W3:Y:S05]  /*5f60*/  MUFU.EX2 R20, R3 ;  /* 0x0000000300147308 */ /* 0x0002ea0000000800 */
[C---:B------:R-:W-:Y:S08]  /*5f70*/  HMMA.16816.F32 R44, R124.reuse, R190, R48 ;  /* 0x000000be7c2c723c */ /* 0x040ff00000001830 */
[----:B------:R-:W-:Y:S01]  /*5f80*/  HMMA.16816.F32 R60, R124, R194, R60 ;  /* 0x000000c27c3c723c */ /* 0x000fe2000000183c */
[----:B-1----:R-:W-:-:S07]  /*5f90*/  LOP3.LUT R3, R232, R6, R27, 0x96, !PT ;  /* 0x00000006e8037212 */ /* 0x002fce00078e961b */
[----:B------:R-:W-:Y:S01]  /*5fa0*/  HMMA.16816.F32 R76, R124, R198, R76 ;  /* 0x000000c67c4c723c */ /* 0x000fe2000000184c */
[----:B------:R-:W-:-:S04]  /*5fb0*/  IMAD.WIDE.U32 R6, R3, -0x326172a9, RZ ;  /* 0xcd9e8d5703067825 */ /* 0x000fc800078e00ff */
[----:B------:R-:W-:Y:S01]  /*5fc0*/  FFMA.FTZ R3, R30, UR7, -R0 ;  /* 0x000000071e037c23 */ /* 0x000fe20008010800 */
[----:B------:R-:W-:Y:S01]  /*5fd0*/  IMAD.MOV.U32 R4, RZ, RZ, R6 ;  /* 0x000000ffff047224 */ /* 0x000fe200078e0006 */
[C---:B------:R-:W-:Y:S02]  /*5fe0*/  PRMT R10, R6.reuse, 0x7771, RZ ;  /* 0x00007771060a7816 */ /* 0x040fe400000000ff */
[----:B------:R1:W-:Y:S01]  /*5ff0*/  MUFU.EX2 R18, R3 ;  /* 0x0000000300127308 */ /* 0x0003e20000000800 */
[----:B------:R-:W-:Y:S01]  /*6000*/  PRMT R9, R6, 0x7773, RZ ;  /* 0x0000777306097816 */ /* 0x000fe200000000ff */
[C---:B------:R-:W-:Y:S01]  /*6010*/  HMMA.16816.F32 R92, R124.reuse, R114, R92 ;  /* 0x000000727c5c723c */ /* 0x040fe2000000185c */
[----:B------:R-:W-:Y:S01]  /*6020*/  LOP3.LUT R5, R4, 0xff, RZ, 0xc0, !PT ;  /* 0x000000ff04057812 */ /* 0x000fe200078ec0ff */
[----:B------:R-:W-:Y:S01]  /*6030*/  FFMA.FTZ R4, R21, UR7, -R0 ;  /* 0x0000000715047c23 */ /* 0x000fe20008010800 */
[----:B------:R-:W-:Y:S02]  /*6040*/  PRMT R6, R6, 0x7772, RZ ;  /* 0x0000777206067816 */ /* 0x000fe400000000ff */
[----:B------:R-:W-:Y:S01]  /*6050*/  PRMT R10, R5, 0x5410, R10 ;  /* 0x00005410050a7816 */ /* 0x000fe2000000000a */
[----:B------:R4:W5:Y:S01]  /*6060*/  MUFU.EX2 R17, R4 ;  /* 0x0000000400117308 */ /* 0x0009620000000800 */
[----:B------:R-:W-:Y:S01]  /*6070*/  PRMT R9, R6, 0x5410, R9 ;  /* 0x0000541006097816 */ /* 0x000fe20000000009 */
[----:B------:R-:W-:Y:S03]  /*6080*/  HMMA.16816.F32 R108, R124, R142, R108 ;  /* 0x0000008e7c6c723c */ /* 0x000fe6000000186c */
[----:B------:R-:W-:-:S02]  /*6090*/  LOP3.LUT R9, R9, 0xff00ff, RZ, 0xc0, !PT ;  /* 0x00ff00ff09097812 */ /* 0x000fc400078ec0ff */
[----:B-1----:R-:W-:-:S03]  /*60a0*/  LOP3.LUT R3, R233, R12, R7, 0x96, !PT ;  /* 0x0000000ce9037212 */ /* 0x002fc600078e9607 */
[----:B------:R-:W-:Y:S01]  /*60b0*/  HMMA.16816.F32 R124, R124, R178, R36 ;  /* 0x000000b27c7c723c */ /* 0x000fe20000001824 */
[C---:B------:R-:W-:Y:S02]  /*60c0*/  LOP3.LUT R5, R3.reuse, 0xffff, RZ, 0xc0, !PT ;  /* 0x0000ffff03057812 */ /* 0x040fe400078ec0ff */
[----:B------:R-:W-:Y:S01]  /*60d0*/  PRMT R6, R3, 0x7632, R6 ;  /* 0x0000763203067816 */ /* 0x000fe20000000006 */
[----:B----4-:R-:W-:Y:S01]  /*60e0*/  FFMA.FTZ R4, R31, UR7, -R0 ;  /* 0x000000071f047c23 */ /* 0x010fe20008010800 */
[----:B------:R-:W-:Y:S02]  /*60f0*/  LOP3.LUT R8, R3, 0xff, RZ, 0xc0, !PT ;  /* 0x000000ff03087812 */ /* 0x000fe400078ec0ff */
[----:B------:R-:W-:Y:S01]  /*6100*/  SHF.R.U32.HI R7, RZ, 0x18, R3 ;  /* 0x00000018ff077819 */ /* 0x000fe20000011603 */
[----:B------:R1:W4:Y:S01]  /*6110*/  MUFU.EX2 R14, R4 ;  /* 0x00000004000e7308 */ /* 0x0003220000000800 */
[----:B------:R-:W-:Y:S02]  /*6120*/  HSET2.LE.AND R3, R10, R15, PT ;  /* 0x0000000f0a037233 */ /* 0x000fe40003803000 */
[----:B-1----:R-:W-:-:S02]  /*6130*/  SHF.R.U32.HI R4, RZ, 0x8, R5 ;  /* 0x00000008ff047819 */ /* 0x002fc40000011605 */
[----:B------:R-:W-:Y:S02]  /*6140*/  LOP3.LUT R5, R6, 0xff, RZ, 0xc0, !PT ;  /* 0x000000ff06057812 */ /* 0x000fe400078ec0ff */
[----:B------:R-:W-:Y:S02]  /*6150*/  PRMT R4, R8, 0x5410, R4 ;  /* 0x0000541008047816 */ /* 0x000fe40000000004 */
[----:B---3--:R-:W-:Y:S02]  /*6160*/  F2FP.F16.F32.PACK_AB R6, R20, R22 ;  /* 0x000000161406723e */ /* 0x008fe400000000ff */
[----:B------:R-:W-:Y:S02]  /*6170*/  PRMT R8, R5, 0x5410, R7 ;  /* 0x0000541005087816 */ /* 0x000fe40000000007 */
[----:B------:R-:W-:Y:S02]  /*6180*/  LOP3.LUT R6, R6, R3, RZ, 0xc0, !PT ;  /* 0x0000000306067212 */ /* 0x000fe400078ec0ff */
[----:B------:R-:W-:-:S02]  /*6190*/  HSET2.LE.AND R4, R4, R15, PT ;  /* 0x0000000f04047233 */ /* 0x000fc40003803000 */
[--C-:B------:R-:W-:Y:S02]  /*61a0*/  HSET2.LE.AND R3, R9, R15.reuse, PT ;  /* 0x0000000f09037233 */ /* 0x100fe40003803000 */
[----:B------:R-:W-:Y:S02]  /*61b0*/  F2FP.F16.F32.PACK_AB R5, R23, R24 ;  /* 0x000000181705723e */ /* 0x000fe400000000ff */
[----:B------:R-:W-:Y:S02]  /*61c0*/  HSET2.LE.AND R8, R8, R15, PT ;  /* 0x0000000f08087233 */ /* 0x000fe40003803000 */
[----:B-----5:R-:W-:Y:S02]  /*61d0*/  F2FP.F16.F32.PACK_AB R7, R17, R18 ;  /* 0x000000121107723e */ /* 0x020fe400000000ff */
[----:B----4-:R-:W-:Y:S02]  /*61e0*/  F2FP.F16.F32.PACK_AB R9, R14, R16 ;  /* 0x000000100e09723e */ /* 0x010fe400000000ff */
[----:B------:R-:W-:-:S02]  /*61f0*/  LOP3.LUT R4, R5, R4, RZ, 0xc0, !PT ;  /* 0x0000000405047212 */ /* 0x000fc400078ec0ff */
[----:B------:R-:W-:Y:S01]  /*6200*/  LOP3.LUT R7, R7, R3, RZ, 0xc0, !PT ;  /* 0x0000000307077212 */ /* 0x000fe200078ec0ff */
[--C-:B------:R-:W-:Y:S01]  /*6210*/  FFMA.FTZ R3, R132, UR7, -R2.reuse ;  /* 0x0000000784037c23 */ /* 0x100fe20008010802 */
[----:B------:R-:W-:Y:S02]  /*6220*/  LOP3.LUT R5, R9, R8, RZ, 0xc0, !PT ;  /* 0x0000000809057212 */ /* 0x000fe400078ec0ff */
[----:B------:R-:W-:Y:S01]  /*6230*/  LOP3.LUT R8, R213, R28, R13, 0x96, !PT ;  /* 0x0000001cd5087212 */ /* 0x000fe200078e960d */
[----:B------:R1:W-:Y:S04]  /*6240*/  MUFU.EX2 R12, R3 ;  /* 0x00000003000c7308 */ /* 0x0003e80000000800 */
        /* <DEDUP_REMOVED lines=8> */
[----:B------:R1:W-:Y:S03]  /*62d0*/  MUFU.EX2 R9, R3 ;  /* 0x0000000300097308 */ /* 0x0003e60000000800 */
        /* <DEDUP_REMOVED lines=11> */
[----:B------:R-:W-:-:S04]  /*6390*/  IMAD.WIDE.U32 R6, R8, -0x2daee0ad, RZ ;  /* 0xd2511f5308067825 */ /* 0x000fc800078e00ff */
[--C-:B------:R-:W-:Y:S01]  /*63a0*/  FFMA.FTZ R4, R139, UR7, -R2.reuse ;  /* 0x000000078b047c23 */ /* 0x100fe20008010802 */
[----:B------:R-:W-:-:S03]  /*63b0*/  FFMA.FTZ R5, R138, UR7, -R2 ;  /* 0x000000078a057c23 */ /* 0x000fc60008010802 */
[----:B------:R3:W-:Y:S01]  /*63c0*/  MUFU.EX2 R13, R4 ;  /* 0x00000004000d7308 */ /* 0x0007e20000000800 */
[----:B------:R-:W-:Y:S02]  /*63d0*/  LOP3.LUT R2, R26, UR6, R7, 0x96, !PT ;  /* 0x000000061a027c12 */ /* 0x000fe4000f8e9607 */
[C---:B------:R-:W-:Y:S02]  /*63e0*/  PRMT R7, R6.reuse, 0x7772, RZ ;  /* 0x0000777206077816 */ /* 0x040fe400000000ff */
[----:B------:R-:W-:Y:S02]  /*63f0*/  PRMT R19, R6, 0x7771, RZ ;  /* 0x0000777106137816 */ /* 0x000fe400000000ff */
[----:B-1----:R-:W-:Y:S01]  /*6400*/  LOP3.LUT R3, R2, 0xffff, RZ, 0xc0, !PT ;  /* 0x0000ffff02037812 */ /* 0x002fe200078ec0ff */
[----:B------:R1:W4:Y:S03]  /*6410*/  MUFU.EX2 R11, R5 ;  /* 0x00000005000b7308 */ /* 0x0003260000000800 */
[----:B------:R-:W-:-:S02]  /*6420*/  SHF.R.U32.HI R3, RZ, 0x8, R3 ;  /* 0x00000008ff037819 */ /* 0x000fc40000011603 */
[----:B---3--:R-:W-:-:S04]  /*6430*/  PRMT R4, R6, 0x7773, RZ ;  /* 0x0000777306047816 */ /* 0x008fc800000000ff */
[----:B------:R-:W-:Y:S01]  /*6440*/  PRMT R7, R7, 0x5410, R4 ;  /* 0x0000541007077816 */ /* 0x000fe20000000004 */
[----:B-1----:R-:W-:Y:S01]  /*6450*/  IMAD.MOV.U32 R5, RZ, RZ, R6 ;  /* 0x000000ffff057224 */ /* 0x002fe200078e0006 */
[----:B------:R-:W-:-:S04]  /*6460*/  SHF.R.U32.HI R6, RZ, 0x18, R2 ;  /* 0x00000018ff067819 */ /* 0x000fc80000011602 */
[----:B------:R-:W-:Y:S02]  /*6470*/  LOP3.LUT R4, R5, 0xff, RZ, 0xc0, !PT ;  /* 0x000000ff05047812 */ /* 0x000fe400078ec0ff */
[----:B------:R-:W-:Y:S02]  /*6480*/  PRMT R5, R2, 0x7632, R5 ;  /* 0x0000763202057816 */ /* 0x000fe40000000005 */
[----:B------:R-:W-:Y:S02]  /*6490*/  PRMT R19, R4, 0x5410, R19 ;  /* 0x0000541004137816 */ /* 0x000fe40000000013 */
[----:B------:R-:W-:Y:S01]  /*64a0*/  LOP3.LUT R4, R2, 0xff, RZ, 0xc0, !PT ;  /* 0x000000ff02047812 */ /* 0x000fe200078ec0ff */
[----:B------:R-:W-:Y:S01]  /*64b0*/  FFMA.FTZ R2, R209, UR7, -R0 ;  /* 0x00000007d1027c23 */ /* 0x000fe20008010800 */
[----:B------:R-:W-:Y:S02]  /*64c0*/  LOP3.LUT R5, R5, 0xff, RZ, 0xc0, !PT ;  /* 0x000000ff05057812 */ /* 0x000fe400078ec0ff */
[----:B------:R-:W-:Y:S01]  /*64d0*/  PRMT R4, R4, 0x5410, R3 ;  /* 0x0000541004047816 */ /* 0x000fe20000000003 */
[----:B------:R1:W3:Y:S01]  /*64e0*/  MUFU.EX2 R8, R2 ;  /* 0x0000000200087308 */ /* 0x0002e20000000800 */
[----:B------:R-:W-:-:S02]  /*64f0*/  PRMT R5, R5, 0x5410, R6 ;  /* 0x0000541005057816 */ /* 0x000fc40000000006 */
[----:B------:R-:W-:Y:S02]  /*6500*/  LOP3.LUT R3, R7, 0xff00ff, RZ, 0xc0, !PT ;  /* 0x00ff00ff07037812 */ /* 0x000fe400078ec0ff */
[--C-:B------:R-:W-:Y:S02]  /*6510*/  HSET2.LE.AND R4, R4, R15.reuse, PT ;  /* 0x0000000f04047233 */ /* 0x100fe40003803000 */
[--C-:B------:R-:W-:Y:S02]  /*6520*/  HSET2.LE.AND R5, R5, R15.reuse, PT ;  /* 0x0000000f05057233 */ /* 0x100fe40003803000 */
[----:B------:R-:W-:Y:S01]  /*6530*/  HSET2.LE.AND R3, R3, R15, PT ;  /* 0x0000000f03037233 */ /* 0x000fe20003803000 */
[--C-:B-1----:R-:W-:Y:S01]  /*6540*/  FFMA.FTZ R2, R210, UR7, -R0.reuse ;  /* 0x00000007d2027c23 */ /* 0x102fe20008010800 */
[----:B------:R-:W-:-:S03]  /*6550*/  FFMA.FTZ R0, R211, UR7, -R0 ;  /* 0x00000007d3007c23 */ /* 0x000fc60008010800 */
[----:B------:R1:W-:Y:S08]  /*6560*/  MUFU.EX2 R7, R2 ;  /* 0x0000000200077308 */ /* 0x0003f00000000800 */
[----:B------:R4:W5:Y:S01]  /*6570*/  MUFU.EX2 R6, R0 ;  /* 0x0000000000067308 */ /* 0x0009620000000800 */
[----:B-1----:R-:W-:Y:S02]  /*6580*/  HSET2.LE.AND R2, R19, R15, PT ;  /* 0x0000000f13027233 */ /* 0x002fe40003803000 */
[----:B----4-:R-:W-:-:S04]  /*6590*/  F2FP.F16.F32.PACK_AB R0, R10, R11 ;  /* 0x0000000b0a00723e */ /* 0x010fc800000000ff */
[----:B------:R-:W-:Y:S01]  /*65a0*/  LOP3.LUT R130, R0, R2, RZ, 0xc0, !PT ;  /* 0x0000000200827212 */ /* 0x000fe200078ec0ff */
[----:B------:R-:W-:Y:S01]  /*65b0*/  FADD.FTZ R2, R16, R14 ;  /* 0x0000000e10027221 */ /* 0x000fe20000010000 */
[----:B---3--:R-:W-:-:S03]  /*65c0*/  F2FP.F16.F32.PACK_AB R0, R8, R9 ;  /* 0x000000090800723e */ /* 0x008fc600000000ff */
[----:B------:R-:W-:Y:S01]  /*65d0*/  FADD.FTZ R2, R18, R2 ;  /* 0x0000000212027221 */ /* 0x000fe20000010000 */
[----:B------:R-:W-:Y:S01]  /*65e0*/  LOP3.LUT R131, R0, R3, RZ, 0xc0, !PT ;  /* 0x0000000300837212 */ /* 0x000fe200078ec0ff */
[----:B------:R-:W-:Y:S01]  /*65f0*/  FADD.FTZ R3, R24, R23 ;  /* 0x0000001718037221 */ /* 0x000fe20000010000 */
[----:B------:R-:W-:Y:S01]  /*6600*/  F2FP.F16.F32.PACK_AB R0, R13, R12 ;  /* 0x0000000c0d00723e */ /* 0x000fe200000000ff */
[----:B------:R-:W-:Y:S02]  /*6610*/  FADD.FTZ R2, R17, R2 ;  /* 0x0000000211027221 */ /* 0x000fe40000010000 */
[----:B------:R-:W-:Y:S01]  /*6620*/  FADD.FTZ R3, R22, R3 ;  /* 0x0000000316037221 */ /* 0x000fe20000010000 */
[----:B------:R-:W-:Y:S01]  /*6630*/  LOP3.LUT R128, R0, R4, RZ, 0xc0, !PT ;  /* 0x0000000400807212 */ /* 0x000fe200078ec0ff */
[----:B------:R-:W-:Y:S01]  /*6640*/  FADD.FTZ R4, R240, R239 ;  /* 0x000000eff0047221 */ /* 0x000fe20000010000 */
[----:B-----5:R-:W-:Y:S01]  /*6650*/  F2FP.F16.F32.PACK_AB R0, R6, R7 ;  /* 0x000000070600723e */ /* 0x020fe200000000ff */
[----:B------:R-:W-:Y:S01]  /*6660*/  FADD.FTZ R3, R20, R3 ;  /* 0x0000000314037221 */ /* 0x000fe20000010000 */
[----:B------:R-:W-:Y:S01]  /*6670*/  FADD.FTZ R2, R7, R2 ;  /* 0x0000000207027221 */ /* 0x000fe20000010000 */
[----:B------:R-:W-:Y:S01]  /*6680*/  FADD.FTZ R4, R237, R4 ;  /* 0x00000004ed047221 */ /* 0x000fe20000010000 */
[----:B------:R-:W-:Y:S01]  /*6690*/  LOP3.LUT R129, R0, R5, RZ, 0xc0, !PT ;  /* 0x0000000500817212 */ /* 0x000fe200078ec0ff */
        /* <DEDUP_REMOVED lines=16> */
[----:B------:R-:W-:-:S02]  /*67a0*/  FADD.FTZ R0, R201, R0 ;  /* 0x00000000c9007221 */ /* 0x000fc40000010000 */
[----:B------:R-:W-:Y:S01]  /*67b0*/  FADD.FTZ R239, R220, R2 ;  /* 0x00000002dcef7221 */ /* 0x000fe20000010000 */
[----:B------:R2:W-:Y:S01]  /*67c0*/  STL [R1+0x24], R210 ;  /* 0x000024d201007387 */ /* 0x0005e20000100800 */
[----:B------:R-:W-:-:S03]  /*67d0*/  FADD.FTZ R0, R200, R0 ;  /* 0x00000000c8007221 */ /* 0x000fc60000010000 */
[----:B------:R2:W-:Y:S01]  /*67e0*/  STL [R1+0x20], R244 ;  /* 0x000020f401007387 */ /* 0x0005e20000100800 */
        /* <DEDUP_REMOVED lines=19> */
[----:B--2---:R-:W-:-:S15]  /*6920*/  BRA.U !UP0, `(.L_x_1781) ;  /* 0x000000f508387547 */ /* 0x004fde000b800000 */
[----:B------:R-:W2:Y:S01]  /*6930*/  LDL R137, [R1+0x8] ;  /* 0x0000080001897983 */ /* 0x000ea20000100800 */
[----:B------:R-:W1:Y:S01]  /*6940*/  LDCU UR10, c[0x0][0x440] ;  /* 0x00008800ff0a77ac */ /* 0x000e620008000800 */
[----:B------:R-:W-:-:S04]  /*6950*/  DEPBAR.LE SB0, 0x0 ;  /* 0x000080000000791a */ /* 0x000fc80000000000 */
[----:B------:R-:W3:Y:S04]  /*6960*/  LDL R132, [R1+0x4] ;  /* 0x0000040001847983 */ /* 0x000ee80000100800 */
[----:B------:R-:W4:Y:S01]  /*6970*/  LDL R21, [R1] ;  /* 0x0000000001157983 */ /* 0x000f220000100800 */
[----:B------:R-:W-:-:S03]  /*6980*/  UIADD3 UR7, UPT, UPT, UR21, -0x2, URZ ;  /* 0xfffffffe15077890 */ /* 0x000fc6000fffe0ff */
[----:B------:R-:W5:Y:S01]  /*6990*/  LDL.64 R138, [R1+0x58] ;  /* 0x00005800018a7983 */ /* 0x000f620000100a00 */
[----:B------:R-:W-:Y:S01]  /*69a0*/  UIMAD.WIDE.U32 UR12, UR7, UR8, URZ ;  /* 0x00000008070c72a5 */ /* 0x000fe2000f8e00ff */
[----:B------:R-:W-:Y:S01]  /*69b0*/  IMAD.SHL.U32 R215, R218, 0x20, RZ ;  /* 0x00000020dad77824 */ /* 0x000fe200078e00ff */
[----:B------:R-:W-:Y:S01]  /*69c0*/  SHF.R.U32.HI R214, RZ, 0x1, R218 ;  /* 0x00000001ffd67819 */ /* 0x000fe200000116da */
[----:B------:R-:W-:Y:S01]  /*69d0*/  IMAD.MOV.U32 R240, RZ, RZ, 0x40 ;  /* 0x00000040fff07424 */ /* 0x000fe200078e00ff */
[----:B-1----:R-:W-:Y:S01]  /*69e0*/  ISETP.GE.AND P2, PT, R212, UR10, PT ;  /* 0x0000000ad4007c0c */ /* 0x002fe2000bf46270 */
[----:B------:R-:W-:Y:S01]  /*69f0*/  USHF.L.U32 UR11, UR12, 0x5, URZ ;  /* 0x000000050c0b7899 */ /* 0x000fe200080006ff */
[----:B------:R-:W-:Y:S01]  /*6a00*/  LOP3.LUT R8, R214, 0x8, RZ, 0xc0, !PT ;  /* 0x00000008d6087812 */ /* 0x000fe200078ec0ff */
[----:B------:R-:W-:Y:S01]  /*6a10*/  UIMAD UR7, UR7, UR9, UR13 ;  /* 0x00000009070772a4 */ /* 0x000fe2000f8e020d */
[----:B------:R-:W-:Y:S02]  /*6a20*/  LOP3.LUT R215, R215, 0x7c00, RZ, 0xc0, !PT ;  /* 0x00007c00d7d77812 */ /* 0x000fe400078ec0ff */
[----:B------:R-:W-:Y:S01]  /*6a30*/  LOP3.LUT R209, R252, R8, RZ, 0x3c, !PT ;  /* 0x00000008fcd17212 */ /* 0x000fe200078e3cff */
[----:B------:R-:W-:Y:S01]  /*6a40*/  USHF.L.U64.HI UR7, UR12, 0x5, UR7 ;  /* 0x000000050c077899 */ /* 0x000fe20008010207 */
[----:B------:R-:W-:Y:S01]  /*6a50*/  IMAD.U32 R4, RZ, RZ, UR11 ;  /* 0x0000000bff047e24 */ /* 0x000fe2000f8e00ff */
[----:B------:R-:W-:Y:S01]  /*6a60*/  SEL R17, R216, 0xffffffe0, !P3 ;  /* 0xffffffe0d8117807 */ /* 0x000fe20005800000 */
[----:B------:R-:W-:Y:S01]  /*6a70*/  IMAD.U32 R2, RZ, RZ, UR11 ;  /* 0x0000000bff027e24 */ /* 0x000fe2000f8e00ff */
[----:B------:R-:W-:Y:S01]  /*6a80*/  SEL R240, R240, 0xffffffc0, !P4 ;  /* 0xffffffc0f0f07807 */ /* 0x000fe20006000000 */
[----:B------:R-:W-:-:S02]  /*6a90*/  IMAD.U32 R6, RZ, RZ, UR11 ;  /* 0x0000000bff067e24 */ /* 0x000fc4000f8e00ff */
[----:B------:R-:W-:Y:S02]  /*6aa0*/  IMAD.U32 R0, RZ, RZ, UR7 ;  /* 0x00000007ff007e24 */ /* 0x000fe4000f8e00ff */
[----:B------:R-:W-:Y:S02]  /*6ab0*/  IMAD.U32 R3, RZ, RZ, UR11 ;  /* 0x0000000bff037e24 */ /* 0x000fe4000f8e00ff */
[C---:B------:R-:W-:Y:S02]  /*6ac0*/  IMAD.IADD R18, R208.reuse, 0x1, R17 ;  /* 0x00000001d0127824 */ /* 0x040fe400078e0211 */
[----:B------:R-:W-:Y:S01]  /*6ad0*/  IMAD.IADD R19, R208, 0x1, R240 ;  /* 0x00000001d0137824 */ /* 0x000fe200078e02f0 */
[----:B------:R-:W-:Y:S01]  /*6ae0*/  BAR.SYNC.DEFER_BLOCKING 0x0 ;  /* 0x0000000000007b1d */ /* 0x000fe20000010000 */
[----:B--2---:R-:W-:Y:S01]  /*6af0*/  ISETP.GE.AND P1, PT, R137, UR10, PT ;  /* 0x0000000a89007c0c */ /* 0x004fe2000bf26270 */
[----:B------:R-:W-:-:S04]  /*6b00*/  ULEA UR10, UP0, UR8, UR11, 0x4 ;  /* 0x0000000b080a7291 */ /* 0x000fc8000f8020ff */
[----:B------:R-:W-:Y:S01]  /*6b10*/  ULEA.HI.X UR11, UR8, UR7, UR9, 0x4, UP0 ;  /* 0x00000007080b7291 */ /* 0x000fe200080f2409 */
[----:B---3--:R-:W-:Y:S01]  /*6b20*/  @!P2 LEA R4, P0, R4, R132, 0x1 ;  /* 0x000000840404a211 */ /* 0x008fe200078008ff */
[----:B------:R-:W-:-:S03]  /*6b30*/  IMAD.U32 R10, RZ, RZ, UR10 ;  /* 0x0000000aff0a7e24 */ /* 0x000fc6000f8e00ff */
[-CC-:B----4-:R-:W-:Y:S01]  /*6b40*/  @!P2 LEA.HI.X R5, R2, R21.reuse, R0.reuse, 0x1, P0 ;  /* 0x000000150205a211 */ /* 0x190fe200000f0c00 */
[----:B------:R-:W-:Y:S01]  /*6b50*/  IMAD.U32 R2, RZ, RZ, UR10 ;  /* 0x0000000aff027e24 */ /* 0x000fe2000f8e00ff */
[----:B------:R-:W-:Y:S01]  /*6b60*/  UIADD3 UR10, UPT, UPT, UR21, -0x2, URZ ;  /* 0xfffffffe150a7890 */ /* 0x000fe2000fffe0ff */
[-C--:B------:R-:W-:Y:S01]  /*6b70*/  @!P1 LEA R6, P0, R6, R132.reuse, 0x1 ;  /* 0x0000008406069211 */ /* 0x080fe200078008ff */
[----:B------:R-:W-:Y:S01]  /*6b80*/  IMAD.U32 R9, RZ, RZ, UR11 ;  /* 0x0000000bff097e24 */ /* 0x000fe2000f8e00ff */
[----:B------:R-:W-:Y:S01]  /*6b90*/  @!PT LDS RZ, [RZ] ;  /* 0x00000000fffff984 */ /* 0x000fe20000000800 */
[----:B------:R-:W-:Y:S01]  /*6ba0*/  @!PT LDS RZ, [RZ] ;  /* 0x00000000fffff984 */ /* 0x000fe20000000800 */
[----:B------:R-:W-:Y:S01]  /*6bb0*/  @!PT LDS RZ, [RZ] ;  /* 0x00000000fffff984 */ /* 0x000fe20000000800 */
[----:B------:R-:W-:Y:S01]  /*6bc0*/  @!P2 LDGSTS.E.BYPASS.LTC128B.128 [R222+0xa000], desc[UR26][R4.64] ;  /* 0x0a00000004deafae */ /* 0x000fe2000b981a1a */
[----:B------:R-:W-:Y:S01]  /*6bd0*/  LEA R2, P5, R2, R132, 0x1 ;  /* 0x0000008402027211 */ /* 0x000fe200078a08ff */
[----:B------:R-:W-:Y:S01]  /*6be0*/  UISETP.GT.U32.AND UP0, UPT, UR10, UR19, UPT ;  /* 0x000000130a00728c */ /* 0x000fe2000bf04070 */
[----:B------:R-:W-:Y:S01]  /*6bf0*/  @!P1 LEA.HI.X R7, R3, R21, R0, 0x1, P0 ;  /* 0x0000001503079211 */ /* 0x000fe200000f0c00 */
[----:B------:R-:W-:Y:S01]  /*6c00*/  @P2 STS.128 [R222+0xa000], RZ ;  /* 0x00a000ffde002388 */ /* 0x000fe20000000c00 */
[----:B------:R-:W-:-:S02]  /*6c10*/  LOP3.LUT R0, R215, 0x200, R245, 0xf8, !PT ;  /* 0x00000200d7007812 */ /* 0x000fc400078ef8f5 */
[----:B------:R-:W-:Y:S01]  /*6c20*/  LEA.HI.X R3, R10, R21, R9, 0x1, P5 ;  /* 0x000000150a037211 */ /* 0x000fe200028f0c09 */
[----:B------:R-:W-:Y:S01]  /*6c30*/  @!PT LDS RZ, [RZ] ;  /* 0x00000000fffff984 */ /* 0x000fe20000000800 */
[----:B------:R-:W-:Y:S01]  /*6c40*/  @!PT LDS RZ, [RZ] ;  /* 0x00000000fffff984 */ /* 0x000fe20000000800 */
[----:B------:R-:W-:Y:S01]  /*6c50*/  @!PT LDS RZ, [RZ] ;  /* 0x00000000fffff984 */ /* 0x000fe20000000800 */
[----:B------:R1:W-:Y:S01]  /*6c60*/  @!P1 LDGSTS.E.BYPASS.LTC128B.128 [R222+0xb000], desc[UR26][R6.64+0x80] ;  /* 0x0b00008006de9fae */ /* 0x0003e2000b981a1a */
[----:B------:R-:W-:-:S03]  /*6c70*/  LOP3.LUT R0, R0, R209, RZ, 0xfc, !PT ;  /* 0x000000d100007212 */ /* 0x000fc600078efcff */
[----:B------:R-:W-:Y:S01]  /*6c80*/  @P1 STS.128 [R222+0xb000], RZ ;  /* 0x00b000ffde001388 */ /* 0x000fe20000000c00 */
[----:B------:R-:W-:-:S03]  /*6c90*/  LEA R0, R0, UR5, 0x1 ;  /* 0x0000000500007c11 */ /* 0x000fc6000f8e08ff */
[----:B------:R-:W-:Y:S01]  /*6ca0*/  @!PT LDS RZ, [RZ] ;  /* 0x00000000fffff984 */ /* 0x000fe20000000800 */
[----:B------:R-:W-:Y:S01]  /*6cb0*/  @!PT LDS RZ, [RZ] ;  /* 0x00000000fffff984 */ /* 0x000fe20000000800 */
[----:B------:R-:W-:Y:S01]  /*6cc0*/  @!PT LDS RZ, [RZ] ;  /* 0x00000000fffff984 */ /* 0x000fe20000000800 */
[----:B------:R-:W-:Y:S02]  /*6cd0*/  @!P2 LDGSTS.E.BYPASS.LTC128B.128 [R222+0xa800], desc[UR26][R2.64] ;  /* 0x0a80000002deafae */ /* 0x000fe4000b981a1a */
[--C-:B------:R-:W-:Y:S02]  /*6ce0*/  IMAD.IADD R16, R17, 0x1, R0.reuse ;  /* 0x0000000111107824 */ /* 0x100fe400078e0200 */
[----:B------:R-:W-:Y:S04]  /*6cf0*/  @P2 STS.128 [R222+0xa800], RZ ;  /* 0x00a800ffde002388 */ /* 0x000fe80000000c00 */
[----:B------:R-:W-:Y:S01]  /*6d00*/  @!PT LDS RZ, [RZ] ;  /* 0x00000000fffff984 */ /* 0x000fe20000000800 */
[----:B------:R-:W-:Y:S01]  /*6d10*/  @!PT LDS RZ, [RZ] ;  /* 0x00000000fffff984 */ /* 0x000fe20000000800 */
[----:B------:R-:W-:Y:S01]  /*6d20*/  @!PT LDS RZ, [RZ] ;  /* 0x00000000fffff984 */ /* 0x000fe20000000800 */
[----:B------:R2:W-:Y:S04]  /*6d30*/  @!P1 LDGSTS.E.BYPASS.LTC128B.128 [R222+0xb800], desc[UR26][R2.64+0x80] ;  /* 0x0b80008002de9fae */ /* 0x0005e8000b981a1a */
[----:B------:R-:W-:Y:S04]  /*6d40*/  @P1 STS.128 [R222+0xb800], RZ ;  /* 0x00b800ffde001388 */ /* 0x000fe80000000c00 */
[----:B------:R-:W-:Y:S04]  /*6d50*/  LDSM.16.M88.4 R8, [R0] ;  /* 0x000000000008783b */ /* 0x000fe80000000200 */
[----:B------:R-:W3:Y:S04]  /*6d60*/  LDSM.16.M88.4 R12, [R208+0x8000] ;  /* 0x00800000d00c783b */ /* 0x000ee80000000200 */
[----:B-1----:R-:W1:Y:S04]  /*6d70*/  LDSM.16.M88.4 R4, [R0+0x2000] ;  /* 0x002000000004783b */ /* 0x002e680000000200 */
[----:B------:R-:W4:Y:S04]  /*6d80*/  LDSM.16.M88.4 R20, [R208+0x8800] ;  /* 0x00880000d014783b */ /* 0x000f280000000200 */
[----:B------:R-:W-:Y:S01]  /*6d90*/  LDSM.16.M88.4 R28, [R18+0x8000] ;  /* 0x00800000121c783b */ /* 0x000fe20000000200 */
[----:B--2---:R-:W-:-:S03]  /*6da0*/  IMAD.IADD R2, R240, 0x1, R0 ;  /* 0x00000001f0027824 */ /* 0x004fc600078e0200 */
[----:B------:R-:W-:Y:S01]  /*6db0*/  LDSM.16.M88.4 R24, [R18+0x8800] ;  /* 0x008800001218783b */ /* 0x000fe20000000200 */
[----:B------:R-:W-:-:S03]  /*6dc0*/  IMAD.IADD R3, R17, 0x1, R2 ;  /* 0x0000000111037824 */ /* 0x000fc600078e0202 */
[----:B------:R-:W-:Y:S01]  /*6dd0*/  LDSM.16.M88.4 R140, [R19+0x8000] ;  /* 0x00800000138c783b */ /* 0x000fe20000000200 */
[----:B------:R-:W-:-:S03]  /*6de0*/  IMAD.IADD R17, R17, 0x1, R19 ;  /* 0x0000000111117824 */ /* 0x000fc600078e0213 */
[----:B------:R-:W0:Y:S01]  /*6df0*/  LDGDEPBAR ;  /* 0x00000000000079af */ /* 0x000e220000000000 */
[-C--:B---3--:R-:W-:Y:S08]  /*6e00*/  HMMA.16816.F32 R200, R8, R12.reuse, RZ ;  /* 0x0000000c08c8723c */ /* 0x088ff000000018ff */
[C---:B-1----:R-:W-:Y:S08]  /*6e10*/  HMMA.16816.F32 R180, R4.reuse, R12, RZ ;  /* 0x0000000c04b4723c */ /* 0x042ff000000018ff */
[-C--:B------:R-:W-:Y:S08]  /*6e20*/  HMMA.16816.F32 R176, R4, R14.reuse, RZ ;  /* 0x0000000e04b0723c */ /* 0x080ff000000018ff */
[C---:B------:R-:W-:Y:S01]  /*6e30*/  HMMA.16816.F32 R196, R8.reuse, R14, RZ ;  /* 0x0000000e08c4723c */ /* 0x040fe200000018ff */
[----:B------:R-:W1:Y:S07]  /*6e40*/  LDSM.16.M88.4 R12, [R16+0x2000] ;  /* 0x00200000100c783b */ /* 0x000e6e0000000200 */
[C---:B----4-:R-:W-:Y:S08]  /*6e50*/  HMMA.16816.F32 R192, R8.reuse, R20, RZ ;  /* 0x0000001408c0723c */ /* 0x050ff000000018ff */
[----:B------:R-:W-:Y:S01]  /*6e60*/  HMMA.16816.F32 R184, R8, R22, RZ ;  /* 0x0000001608b8723c */ /* 0x000fe200000018ff */
[----:B------:R-:W2:Y:S07]  /*6e70*/  LDSM.16.M88.4 R8, [R16] ;  /* 0x000000001008783b */ /* 0x000eae0000000200 */
[C---:B------:R-:W-:Y:S08]  /*6e80*/  HMMA.16816.F32 R32, R4.reuse, R20, RZ ;  /* 0x000000140420723c */ /* 0x040ff000000018ff */
[----:B------:R-:W-:Y:S01]  /*6e90*/  HMMA.16816.F32 R188, R4, R22, RZ ;  /* 0x0000001604bc723c */ /* 0x000fe200000018ff */
[----:B------:R-:W3:Y:S04]  /*6ea0*/  LDSM.16.M88.4 R4, [R2+0x2000] ;  /* 0x002000000204783b */ /* 0x000ee80000000200 */
[----:B------:R-:W4:Y:S03]  /*6eb0*/  LDSM.16.M88.4 R20, [R19+0x8800] ;  /* 0x008800001314783b */ /* 0x000f260000000200 */
[C---:B-1----:R-:W-:Y:S08]  /*6ec0*/  HMMA.16816.F32 R180, R12.reuse, R28, R180 ;  /* 0x0000001c0cb4723c */ /* 0x042ff000000018b4 */
[C---:B------:R-:W-:Y:S08]  /*6ed0*/  HMMA.16816.F32 R32, R12.reuse, R24, R32 ;  /* 0x000000180c20723c */ /* 0x040ff00000001820 */
[C---:B------:R-:W-:Y:S08]  /*6ee0*/  HMMA.16816.F32 R176, R12.reuse, R30, R176 ;  /* 0x0000001e0cb0723c */ /* 0x040ff000000018b0 */
[----:B------:R-:W-:Y:S08]  /*6ef0*/  HMMA.16816.F32 R12, R12, R26, R188 ;  /* 0x0000001a0c0c723c */ /* 0x000ff000000018bc */
[C---:B--2---:R-:W-:Y:S08]  /*6f00*/  HMMA.16816.F32 R204, R8.reuse, R28, R200 ;  /* 0x0000001c08cc723c */ /* 0x044ff000000018c8 */
[C---:B------:R-:W-:Y:S08]  /*6f10*/  HMMA.16816.F32 R200, R8.reuse, R24, R192 ;  /* 0x0000001808c8723c */ /* 0x040ff000000018c0 */
[C---:B------:R-:W-:Y:S01]  /*6f20*/  HMMA.16816.F32 R192, R8.reuse, R30, R196 ;  /* 0x0000001e08c0723c */ /* 0x040fe200000018c4 */
[----:B------:R-:W-:Y:S07]  /*6f30*/  LDSM.16.M88.4 R28, [R17+0x8800] ;  /* 0x00880000111c783b */ /* 0x000fee0000000200 */
[----:B------:R-:W-:Y:S01]  /*6f40*/  HMMA.16816.F32 R188, R8, R26, R184 ;  /* 0x0000001a08bc723c */ /* 0x000fe200000018b8 */
[----:B------:R-:W1:Y:S07]  /*6f50*/  LDSM.16.M88.4 R8, [R2] ;  /* 0x000000000208783b */ /* 0x000e6e0000000200 */
[C---:B---3--:R-:W-:Y:S08]  /*6f60*/  HMMA.16816.F32 R184, R4.reuse, R140, R180 ;  /* 0x0000008c04b8723c */ /* 0x048ff000000018b4 */
[C---:B----4-:R-:W-:Y:S01]  /*6f70*/  HMMA.16816.F32 R180, R4.reuse, R20, R32 ;  /* 0x0000001404b4723c */ /* 0x050fe20000001820 */
[----:B------:R-:W-:Y:S07]  /*6f80*/  LDSM.16.M88.4 R32, [R17+0x8000] ;  /* 0x008000001120783b */ /* 0x000fee0000000200 */
[C---:B------:R-:W-:Y:S08]  /*6f90*/  HMMA.16816.F32 R176, R4.reuse, R142, R176 ;  /* 0x0000008e04b0723c */ /* 0x040ff000000018b0 */
[----:B------:R-:W-:Y:S01]  /*6fa0*/  HMMA.16816.F32 R24, R4, R22, R12 ;  /* 0x000000160418723c */ /* 0x000fe2000000180c */
[----:B------:R-:W2:Y:S04]  /*6fb0*/  LDSM.16.M88.4 R4, [R3+0x2000] ;  /* 0x002000000304783b */ /* 0x000ea80000000200 */
[----:B------:R-:W3:Y:S03]  /*6fc0*/  LDSM.16.M88.4 R12, [R3] ;  /* 0x00000000030c783b */ /* 0x000ee60000000200 */
[C---:B-1----:R-:W-:Y:S08]  /*6fd0*/  HMMA.16816.F32 R204, R8.reuse, R140, R204 ;  /* 0x0000008c08cc723c */ /* 0x042ff000000018cc */
[C---:B------:R-:W-:Y:S08]  /*6fe0*/  HMMA.16816.F32 R140, R8.reuse, R142, R192 ;  /* 0x0000008e088c723c */ /* 0x040ff000000018c0 */
[C---:B------:R-:W-:Y:S08]  /*6ff0*/  HMMA.16816.F32 R200, R8.reuse, R20, R200 ;  /* 0x0000001408c8723c */ /* 0x040ff000000018c8 */
[----:B------:R-:W-:Y:S01]  /*7000*/  HMMA.16816.F32 R196, R8, R22, R188 ;  /* 0x0000001608c4723c */ /* 0x000fe200000018bc */
[----:B------:R-:W-:Y:S04]  /*7010*/  LDSM.16.M88.4 R8, [R0+0x6000] ;  /* 0x006000000008783b */ /* 0x000fe80000000200 */
[----:B------:R-:W1:Y:S03]  /*7020*/  LDSM.16.M88.4 R20, [R208+0x9800] ;  /* 0x00980000d014783b */ /* 0x000e660000000200 */
[C---:B--2---:R-:W-:Y:S08]  /*7030*/  HMMA.16816.F32 R192, R4.reuse, R32, R184 ;  /* 0x0000002004c0723c */ /* 0x044ff000000018b8 */
[C---:B------:R-:W-:Y:S08]  /*7040*/  HMMA.16816.F32 R184, R4.reuse, R28, R180 ;  /* 0x0000001c04b8723c */ /* 0x040ff000000018b4 */
[C---:B------:R-:W-:Y:S08]  /*7050*/  HMMA.16816.F32 R188, R4.reuse, R34, R176 ;  /* 0x0000002204bc723c */ /* 0x040ff000000018b0 */
[----:B------:R-:W-:Y:S01]  /*7060*/  HMMA.16816.F32 R180, R4, R30, R24 ;  /* 0x0000001e04b4723c */ /* 0x000fe20000001818 */
[----:B------:R-:W2:Y:S04]  /*7070*/  LDSM.16.M88.4 R24, [R208+0x9000] ;  /* 0x00900000d018783b */ /* 0x000ea80000000200 */
[----:B------:R4:W5:Y:S03]  /*7080*/  LDSM.16.M88.4 R4, [R0+0x4000] ;  /* 0x004000000004783b */ /* 0x0009660000000200 */
[C---:B---3--:R-:W-:Y:S08]  /*7090*/  HMMA.16816.F32 R176, R12.reuse, R32, R204 ;  /* 0x000000200cb0723c */ /* 0x048ff000000018cc */
[C---:B------:R-:W-:Y:S08]  /*70a0*/  HMMA.16816.F32 R140, R12.reuse, R34, R140 ;  /* 0x000000220c8c723c */ /* 0x040ff0000000188c */
[----:B------:R-:W-:Y:S01]  /*70b0*/  HMMA.16816.F32 R32, R12, R28, R200 ;  /* 0x0000001c0c20723c */ /* 0x000fe200000018c8 */
[----:B----4-:R-:W-:-:S07]  /*70c0*/  IMAD.U32 R0, RZ, RZ, UR21 ;  /* 0x00000015ff007e24 */ /* 0x010fce000f8e00ff */
[----:B------:R-:W-:Y:S01]  /*70d0*/  HMMA.16816.F32 R12, R12, R30, R196 ;  /* 0x0000001e0c0c723c */ /* 0x000fe200000018c4 */
[----:B------:R-:W-:Y:S07]  /*70e0*/  LDSM.16.M88.4 R28, [R19+0x9800] ;  /* 0x00980000131c783b */ /* 0x000fee0000000200 */
[C---:B-1----:R-:W-:Y:S08]  /*70f0*/  HMMA.16816.F32 R204, R8.reuse, R20, R184 ;  /* 0x0000001408cc723c */ /* 0x042ff000000018b8 */
[C---:B------:R-:W-:Y:S08]  /*7100*/  HMMA.16816.F32 R196, R8.reuse, R22, R180 ;  /* 0x0000001608c4723c */ /* 0x040ff000000018b4 */
[C---:B--2---:R-:W-:Y:S08]  /*7110*/  HMMA.16816.F32 R192, R8.reuse, R24, R192 ;  /* 0x0000001808c0723c */ /* 0x044ff000000018c0 */
[----:B------:R-:W-:Y:S01]  /*7120*/  HMMA.16816.F32 R200, R8, R26, R188 ;  /* 0x0000001a08c8723c */ /* 0x000fe200000018bc */
[----:B------:R-:W-:Y:S07]  /*7130*/  LDSM.16.M88.4 R8, [R16+0x4000] ;  /* 0x004000001008783b */ /* 0x000fee0000000200 */
[C---:B-----5:R-:W-:Y:S08]  /*7140*/  HMMA.16816.F32 R184, R4.reuse, R24, R176 ;  /* 0x0000001804b8723c */ /* 0x060ff000000018b0 */
[C---:B------:R-:W-:Y:S01]  /*7150*/  HMMA.16816.F32 R180, R4.reuse, R26, R140 ;  /* 0x0000001a04b4723c */ /* 0x040fe2000000188c */
[----:B------:R-:W1:Y:S07]  /*7160*/  LDSM.16.M88.4 R24, [R18+0x9000] ;  /* 0x009000001218783b */ /* 0x000e6e0000000200 */
[C---:B------:R-:W-:Y:S01]  /*7170*/  HMMA.16816.F32 R176, R4.reuse, R20, R32 ;  /* 0x0000001404b0723c */ /* 0x040fe20000001820 */
[----:B------:R-:W-:Y:S07]  /*7180*/  LDSM.16.M88.4 R32, [R19+0x9000] ;  /* 0x009000001320783b */ /* 0x000fee0000000200 */
[----:B------:R-:W-:Y:S01]  /*7190*/  HMMA.16816.F32 R140, R4, R22, R12 ;  /* 0x00000016048c723c */ /* 0x000fe2000000180c */
[----:B------:R-:W2:Y:S04]  /*71a0*/  LDSM.16.M88.4 R20, [R18+0x9800] ;  /* 0x009800001214783b */ /* 0x000ea80000000200 */
[----:B------:R-:W3:Y:S04]  /*71b0*/  LDSM.16.M88.4 R4, [R16+0x6000] ;  /* 0x006000001004783b */ /* 0x000ee80000000200 */
[----:B------:R-:W4:Y:S01]  /*71c0*/  LDSM.16.M88.4 R12, [R2+0x4000] ;  /* 0x00400000020c783b */ /* 0x000f220000000200 */
[C---:B-1----:R-:W-:Y:S08]  /*71d0*/  HMMA.16816.F32 R184, R8.reuse, R24, R184 ;  /* 0x0000001808b8723c */ /* 0x042ff000000018b8 */
[C---:B------:R-:W-:Y:S08]  /*71e0*/  HMMA.16816.F32 R180, R8.reuse, R26, R180 ;  /* 0x0000001a08b4723c */ /* 0x040ff000000018b4 */
[C---:B--2---:R-:W-:Y:S08]  /*71f0*/  HMMA.16816.F32 R176, R8.reuse, R20, R176 ;  /* 0x0000001408b0723c */ /* 0x044ff000000018b0 */
[----:B------:R-:W-:Y:S01]  /*7200*/  HMMA.16816.F32 R140, R8, R22, R140 ;  /* 0x00000016088c723c */ /* 0x000fe2000000188c */
[----:B------:R-:W1:Y:S07]  /*7210*/  LDSM.16.M88.4 R8, [R2+0x6000] ;  /* 0x006000000208783b */ /* 0x000e6e0000000200 */
[C---:B---3--:R-:W-:Y:S08]  /*7220*/  HMMA.16816.F32 R188, R4.reuse, R24, R192 ;  /* 0x0000001804bc723c */ /* 0x048ff000000018c0 */
[C---:B------:R-:W-:Y:S08]  /*7230*/  HMMA.16816.F32 R200, R4.reuse, R26, R200 ;  /* 0x0000001a04c8723c */ /* 0x040ff000000018c8 */
[C---:B------:R-:W-:Y:S08]  /*7240*/  HMMA.16816.F32 R204, R4.reuse, R20, R204 ;  /* 0x0000001404cc723c */ /* 0x040ff000000018cc */
[----:B------:R-:W-:Y:S01]  /*7250*/  HMMA.16816.F32 R196, R4, R22, R196 ;  /* 0x0000001604c4723c */ /* 0x000fe200000018c4 */
[----:B------:R-:W-:Y:S04]  /*7260*/  LDSM.16.M88.4 R20, [R17+0x9000] ;  /* 0x009000001114783b */ /* 0x000fe80000000200 */
[----:B------:R-:W2:Y:S03]  /*7270*/  LDSM.16.M88.4 R4, [R3+0x4000] ;  /* 0x004000000304783b */ /* 0x000ea60000000200 */
[C---:B----4-:R-:W-:Y:S01]  /*7280*/  HMMA.16816.F32 R192, R12.reuse, R32, R184 ;  /* 0x000000200cc0723c */ /* 0x050fe200000018b8 */
[----:B------:R-:W3:Y:S07]  /*7290*/  LDSM.16.M88.4 R16, [R17+0x9800] ;  /* 0x009800001110783b */ /* 0x000eee0000000200 */
[C---:B------:R-:W-:Y:S08]  /*72a0*/  HMMA.16816.F32 R184, R12.reuse, R34, R180 ;  /* 0x000000220cb8723c */ /* 0x040ff000000018b4 */
[C---:B------:R-:W-:Y:S08]  /*72b0*/  HMMA.16816.F32 R180, R12.reuse, R28, R176 ;  /* 0x0000001c0cb4723c */ /* 0x040ff000000018b0 */
[----:B------:R-:W-:Y:S01]  /*72c0*/  HMMA.16816.F32 R176, R12, R30, R140 ;  /* 0x0000001e0cb0723c */ /* 0x000fe2000000188c */
[----:B------:R4:W5:Y:S01]  /*72d0*/  LDSM.16.M88.4 R12, [R3+0x6000] ;  /* 0x00600000030c783b */ /* 0x0009620000000200 */
[----:B------:R-:W-:-:S06]  /*72e0*/  DEPBAR.LE SB0, 0x0 ;  /* 0x000080000000791a */ /* 0x000fcc0000000000 */
[C---:B-1----:R-:W-:Y:S08]  /*72f0*/  HMMA.16816.F32 R24, R8.reuse, R32, R188 ;  /* 0x000000200818723c */ /* 0x042ff000000018bc */
[C---:B------:R-:W-:Y:S08]  /*7300*/  HMMA.16816.F32 R140, R8.reuse, R34, R200 ;  /* 0x00000022088c723c */ /* 0x040ff000000018c8 */
[----:B------:R-:W-:Y:S08]  /*7310*/  HMMA.16816.F32 R32, R8, R28, R204 ;  /* 0x0000001c0820723c */ /* 0x000ff000000018cc */
[C---:B--2---:R-:W-:Y:S08]  /*7320*/  HMMA.16816.F32 R192, R4.reuse, R20, R192 ;  /* 0x0000001404c0723c */ /* 0x044ff000000018c0 */
[C---:B------:R-:W-:Y:S08]  /*7330*/  HMMA.16816.F32 R184, R4.reuse, R22, R184 ;  /* 0x0000001604b8723c */ /* 0x040ff000000018b8 */
[C---:B---3--:R-:W-:Y:S08]  /*7340*/  HMMA.16816.F32 R180, R4.reuse, R16, R180 ;  /* 0x0000001004b4723c */ /* 0x048ff000000018b4 */
[----:B------:R-:W-:Y:S01]  /*7350*/  HMMA.16816.F32 R176, R4, R18, R176 ;  /* 0x0000001204b0723c */ /* 0x000fe200000018b0 */
[----:B------:R-:W-:-:S02]  /*7360*/  IMAD R5, R0, 0x20, R243 ;  /* 0x0000002000057824 */ /* 0x000fc400078e02f3 */
[----:B------:R-:W-:Y:S02]  /*7370*/  VIADD R6, R223, 0x40 ;  /* 0x00000040df067836 */ /* 0x000fe40000000000 */
[C---:B------:R-:W-:Y:S02]  /*7380*/  VIADD R4, R5.reuse, 0xffffffc8 ;  /* 0xffffffc805047836 */ /* 0x040fe40000000000 */
[----:B------:R-:W-:Y:S01]  /*7390*/  VIADD R0, R5, 0xffffffc9 ;  /* 0xffffffc905007836 */ /* 0x000fe20000000000 */
[----:B------:R-:W-:Y:S01]  /*73a0*/  HMMA.16816.F32 R188, R8, R30, R196 ;  /* 0x0000001e08bc723c */ /* 0x000fe200000018c4 */
[----:B------:R-:W-:Y:S02]  /*73b0*/  VIADD R9, R223, 0x8 ;  /* 0x00000008df097836 */ /* 0x000fe40000000000 */
[C---:B------:R-:W-:Y:S02]  /*73c0*/  VIADD R10, R5.reuse, 0xffffffc0 ;  /* 0xffffffc0050a7836 */ /* 0x040fe40000000000 */
[----:B------:R-:W-:Y:S01]  /*73d0*/  VIADD R11, R5, 0xffffffc1 ;  /* 0xffffffc1050b7836 */ /* 0x000fe20000000000 */
[----:B------:R-:W-:Y:S01]  /*73e0*/  ISETP.GT.AND P6, PT, R9, R4, PT ;  /* 0x000000040900720c */ /* 0x000fe20003fc4270 */
[----:B----4-:R-:W-:Y:S01]  /*73f0*/  VIADD R3, R5, 0xffffffd0 ;  /* 0xffffffd005037836 */ /* 0x010fe20000000000 */
[C---:B-----5:R-:W-:Y:S01]  /*7400*/  HMMA.16816.F32 R24, R12.reuse, R20, R24 ;  /* 0x000000140c18723c */ /* 0x060fe20000001818 */
[----:B------:R-:W-:Y:S01]  /*7410*/  ISETP.GT.AND P5, PT, R9, R10, PT ;  /* 0x0000000a0900720c */ /* 0x000fe20003fa4270 */
[----:B------:R-:W-:Y:S01]  /*7420*/  VIADD R8, R5, 0xffffffd1 ;  /* 0xffffffd105087836 */ /* 0x000fe20000000000 */
[----:B------:R-:W-:Y:S01]  /*7430*/  BAR.SYNC.DEFER_BLOCKING 0x0 ;  /* 0x0000000000007b1d */ /* 0x000fe20000010000 */
[----:B------:R-:W-:Y:S01]  /*7440*/  ISETP.GT.AND P0, PT, R9, R11, PT ;  /* 0x0000000b0900720c */ /* 0x000fe20003f04270 */
[C---:B------:R-:W-:Y:S01]  /*7450*/  VIADD R2, R5.reuse, 0xffffffd8 ;  /* 0xffffffd805027836 */ /* 0x040fe20000000000 */
[----:B------:R-:W-:Y:S01]  /*7460*/  FSEL R29, R186, -INF , !P6 ;  /* 0xff800000ba1d7808 */ /* 0x000fe20007000000 */
[----:B------:R-:W-:Y:S01]  /*7470*/  VIADD R7, R5, 0xffffffd9 ;  /* 0xffffffd905077836 */ /* 0x000fe20000000000 */
[----:B------:R-:W-:Y:S01]  /*7480*/  HMMA.16816.F32 R140, R12, R22, R140 ;  /* 0x000000160c8c723c */ /* 0x000fe2000000188c */
[----:B------:R-:W-:-:S02]  /*7490*/  FSEL R23, R194, -INF , !P5 ;  /* 0xff800000c2177808 */ /* 0x000fc40006800000 */
[----:B------:R-:W-:Y:S02]  /*74a0*/  ISETP.GT.AND P5, PT, R9, R0, PT ;  /* 0x000000000900720c */ /* 0x000fe40003fa4270 */
[----:B------:R-:W-:Y:S02]  /*74b0*/  FSEL R22, R195, -INF , !P0 ;  /* 0xff800000c3167808 */ /* 0x000fe40004000000 */
[----:B------:R-:W-:Y:S01]  /*74c0*/  ISETP.GT.AND P0, PT, R9, R3, PT ;  /* 0x000000030900720c */ /* 0x000fe20003f04270 */
[----:B------:R-:W-:Y:S01]  /*74d0*/  HMMA.16816.F32 R32, R12, R16, R32 ;  /* 0x000000100c20723c */ /* 0x000fe20000001820 */
[----:B------:R-:W-:Y:S02]  /*74e0*/  FSEL R187, R187, -INF , !P5 ;  /* 0xff800000bbbb7808 */ /* 0x000fe40006800000 */
[C---:B------:R-:W-:Y:S02]  /*74f0*/  ISETP.GT.AND P6, PT, R9.reuse, R8, PT ;  /* 0x000000080900720c */ /* 0x040fe40003fc4270 */
[----:B------:R-:W-:-:S02]  /*7500*/  ISETP.GT.AND P5, PT, R9, R2, PT ;  /* 0x000000020900720c */ /* 0x000fc40003fa4270 */
[----:B------:R-:W-:Y:S01]  /*7510*/  FSEL R182, R182, -INF , !P0 ;  /* 0xff800000b6b67808 */ /* 0x000fe20004000000 */
[----:B------:R-:W-:Y:S01]  /*7520*/  HMMA.16816.F32 R188, R12, R18, R188 ;  /* 0x000000120cbc723c */ /* 0x000fe200000018bc */
[----:B------:R-:W-:Y:S02]  /*7530*/  ISETP.GT.AND P0, PT, R9, R7, PT ;  /* 0x000000070900720c */ /* 0x000fe40003f04270 */
[----:B------:R-:W-:Y:S02]  /*7540*/  FSEL R183, R183, -INF , !P6 ;  /* 0xff800000b7b77808 */ /* 0x000fe40007000000 */
[----:B------:R-:W-:Y:S02]  /*7550*/  FSEL R178, R178, -INF , !P5 ;  /* 0xff800000b2b27808 */ /* 0x000fe40006800000 */
        /* <DEDUP_REMOVED lines=13> */
[----:B------:R-:W-:Y:S01]  /*7630*/  ISETP.GT.AND P5, PT, R6, R7, PT ;  /* 0x000000070600720c */ /* 0x000fe20003fa4270 */
[----:B------:R-:W-:Y:S01]  /*7640*/  VIADD R6, R223, 0x48 ;  /* 0x00000048df067836 */ /* 0x000fe20000000000 */
[----:B------:R-:W-:Y:S01]  /*7650*/  FSEL R132, R33, -INF , !P0 ;  /* 0xff80000021847808 */ /* 0x000fe20004000000 */
[----:B------:R-:W-:Y:S01]  /*7660*/  IMAD.U32 R33, RZ, RZ, UR32 ;  /* 0x00000020ff217e24 */ /* 0x000fe2000f8e00ff */
[----:B------:R-:W-:-:S02]  /*7670*/  ISETP.GT.AND P0, PT, R223, R10, PT ;  /* 0x0000000adf00720c */ /* 0x000fc40003f04270 */
[----:B------:R-:W-:Y:S02]  /*7680*/  FSEL R189, R189, -INF , !P5 ;  /* 0xff800000bdbd7808 */ /* 0x000fe40006800000 */
[----:B------:R-:W-:Y:S02]  /*7690*/  FSEL R9, R192, -INF , !P0 ;  /* 0xff800000c0097808 */ /* 0x000fe40004000000 */
[-C--:B------:R-:W-:Y:S02]  /*76a0*/  ISETP.GT.AND P0, PT, R6, R11.reuse, PT ;  /* 0x0000000b0600720c */ /* 0x080fe40003f04270 */
[----:B------:R-:W-:Y:S02]  /*76b0*/  ISETP.GT.AND P5, PT, R223, R11, PT ;  /* 0x0000000bdf00720c */ /* 0x000fe40003fa4270 */
[----:B------:R-:W-:Y:S02]  /*76c0*/  FSEL R18, R27, -INF , !P0 ;  /* 0xff8000001b127808 */ /* 0x000fe40004000000 */
[----:B------:R-:W-:-:S02]  /*76d0*/  FSEL R188, R188, -INF , !P6 ;  /* 0xff800000bcbc7808 */ /* 0x000fc40007000000 */
[----:B------:R-:W-:Y:S02]  /*76e0*/  FSEL R13, R193, -INF , !P5 ;  /* 0xff800000c10d7808 */ /* 0x000fe40006800000 */
[----:B------:R-:W-:Y:S02]  /*76f0*/  ISETP.GT.AND P0, PT, R223, R4, PT ;  /* 0x00000004df00720c */ /* 0x000fe40003f04270 */
[----:B------:R-:W-:Y:S02]  /*7700*/  ISETP.GT.AND P6, PT, R6, R10, PT ;  /* 0x0000000a0600720c */ /* 0x000fe40003fc4270 */
[----:B------:R-:W-:Y:S02]  /*7710*/  ISETP.GE.AND P5, PT, R10, R226, PT ;  /* 0x000000e20a00720c */ /* 0x000fe40003fa6270 */
[----:B------:R-:W-:Y:S02]  /*7720*/  FSEL R17, R184, -INF , !P0 ;  /* 0xff800000b8117808 */ /* 0x000fe40004000000 */
[----:B------:R-:W-:-:S02]  /*7730*/  FSEL R12, R26, -INF , !P6 ;  /* 0xff8000001a0c7808 */ /* 0x000fc40007000000 */
[----:B------:R-:W-:Y:S02]  /*7740*/  FSEL R23, R23, -INF , !P5 ;  /* 0xff80000017177808 */ /* 0x000fe40006800000 */
[C---:B------:R-:W-:Y:S02]  /*7750*/  ISETP.GE.AND P0, PT, R10.reuse, R224, PT ;  /* 0x000000e00a00720c */ /* 0x040fe40003f06270 */
[----:B------:R-:W-:Y:S02]  /*7760*/  ISETP.GE.AND P5, PT, R10, R225, PT ;  /* 0x000000e10a00720c */ /* 0x000fe40003fa6270 */
[----:B------:R-:W-:Y:S02]  /*7770*/  FSEL R30, R12, -INF , !P0 ;  /* 0xff8000000c1e7808 */ /* 0x000fe40004000000 */
[----:B------:R-:W-:Y:S02]  /*7780*/  FSEL R28, R14, -INF , !P5 ;  /* 0xff8000000e1c7808 */ /* 0x000fe40006800000 */
[----:B------:R-:W-:-:S02]  /*7790*/  ISETP.GT.AND P0, PT, R223, R8, PT ;  /* 0x00000008df00720c */ /* 0x000fc40003f04270 */
[----:B------:R-:W-:Y:S02]  /*77a0*/  ISETP.GT.AND P5, PT, R223, R3, PT ;  /* 0x00000003df00720c */ /* 0x000fe40003fa4270 */
[----:B------:R-:W-:Y:S02]  /*77b0*/  FSEL R14, R181, -INF , !P0 ;  /* 0xff800000b50e7808 */ /* 0x000fe40004000000 */
[----:B------:R-:W-:Y:S02]  /*77c0*/  FSEL R15, R180, -INF , !P5 ;  /* 0xff800000b40f7808 */ /* 0x000fe40006800000 */
[----:B------:R-:W-:Y:S02]  /*77d0*/  ISETP.GT.AND P0, PT, R223, R2, PT ;  /* 0x00000002df00720c */ /* 0x000fe40003f04270 */
[----:B------:R-:W-:Y:S02]  /*77e0*/  ISETP.GE.AND P5, PT, R11, R226, PT ;  /* 0x000000e20b00720c */ /* 0x000fe40003fa6270 */
[----:B------:R-:W-:-:S02]  /*77f0*/  ISETP.GE.AND P6, PT, R10, R227, PT ;  /* 0x000000e30a00720c */ /* 0x000fc40003fc6270 */
[----:B------:R-:W-:Y:S02]  /*7800*/  FSEL R12, R176, -INF , !P0 ;  /* 0xff800000b00c7808 */ /* 0x000fe40004000000 */
[----:B------:R-:W-:Y:S02]  /*7810*/  FSEL R22, R22, -INF , !P5 ;  /* 0xff80000016167808 */ /* 0x000fe40006800000 */
[C---:B------:R-:W-:Y:S02]  /*7820*/  ISETP.GE.AND P0, PT, R11.reuse, R224, PT ;  /* 0x000000e00b00720c */ /* 0x040fe40003f06270 */
[----:B------:R-:W-:Y:S02]  /*7830*/  ISETP.GE.AND P5, PT, R11, R225, PT ;  /* 0x000000e10b00720c */ /* 0x000fe40003fa6270 */
[----:B------:R-:W-:Y:S01]  /*7840*/  FSEL R21, R9, -INF , !P6 ;  /* 0xff80000009157808 */ /* 0x000fe20007000000 */
[----:B------:R-:W-:Y:S01]  /*7850*/  IMAD.U32 R9, RZ, RZ, UR33 ;  /* 0x00000021ff097e24 */ /* 0x000fe2000f8e00ff */
[----:B------:R-:W-:-:S02]  /*7860*/  ISETP.GT.AND P6, PT, R223, R0, PT ;  /* 0x00000000df00720c */ /* 0x000fc40003fc4270 */
[----:B------:R-:W-:Y:S02]  /*7870*/  FSEL R31, R18, -INF , !P0 ;  /* 0xff800000121f7808 */ /* 0x000fe40004000000 */
[----:B------:R-:W-:Y:S02]  /*7880*/  FSEL R27, R25, -INF , !P5 ;  /* 0xff800000191b7808 */ /* 0x000fe40006800000 */
[C---:B------:R-:W-:Y:S02]  /*7890*/  ISETP.GE.AND P0, PT, R4.reuse, R226, PT ;  /* 0x000000e20400720c */ /* 0x040fe40003f06270 */
[-C--:B------:R-:W-:Y:S02]  /*78a0*/  ISETP.GE.AND P5, PT, R4, R227.reuse, PT ;  /* 0x000000e30400720c */ /* 0x080fe40003fa6270 */
[----:B------:R-:W-:Y:S02]  /*78b0*/  FSEL R16, R185, -INF , !P6 ;  /* 0xff800000b9107808 */ /* 0x000fe40007000000 */
[----:B------:R-:W-:-:S02]  /*78c0*/  ISETP.GE.AND P6, PT, R11, R227, PT ;  /* 0x000000e30b00720c */ /* 0x000fc40003fc6270 */
[----:B------:R-:W-:Y:S02]  /*78d0*/  FSEL R26, R29, -INF , !P0 ;  /* 0xff8000001d1a7808 */ /* 0x000fe40004000000 */
[----:B------:R-:W-:Y:S02]  /*78e0*/  FSEL R25, R17, -INF , !P5 ;  /* 0xff80000011197808 */ /* 0x000fe40006800000 */
[-C--:B------:R-:W-:Y:S02]  /*78f0*/  ISETP.GE.AND P0, PT, R3, R227.reuse, PT ;  /* 0x000000e30300720c */ /* 0x080fe40003f06270 */
[----:B------:R-:W-:Y:S02]  /*7900*/  ISETP.GE.AND P5, PT, R0, R227, PT ;  /* 0x000000e30000720c */ /* 0x000fe40003fa6270 */
[----:B------:R-:W-:Y:S02]  /*7910*/  FSEL R20, R13, -INF , !P6 ;  /* 0xff8000000d147808 */ /* 0x000fe40007000000 */
[----:B------:R-:W-:-:S02]  /*7920*/  FSEL R195, R15, -INF , !P0 ;  /* 0xff8000000fc37808 */ /* 0x000fc40004000000 */
[----:B------:R-:W-:Y:S02]  /*7930*/  FSEL R24, R16, -INF , !P5 ;  /* 0xff80000010187808 */ /* 0x000fe40006800000 */
[----:B------:R-:W-:Y:S02]  /*7940*/  LOP3.LUT R32, R9, UR10, R139, 0x96, !PT ;  /* 0x0000000a09207c12 */ /* 0x000fe4000f8e968b */
[----:B------:R-:W-:Y:S02]  /*7950*/  ISETP.GE.AND P0, PT, R2, R227, PT ;  /* 0x000000e30200720c */ /* 0x000fe40003f06270 */
[----:B------:R-:W-:Y:S02]  /*7960*/  ISETP.GT.AND P6, PT, R223, R7, PT ;  /* 0x00000007df00720c */ /* 0x000fe40003fc4270 */
[----:B------:R-:W-:Y:S02]  /*7970*/  ISETP.GE.AND P5, PT, R8, R227, PT ;  /* 0x000000e30800720c */ /* 0x000fe40003fa6270 */
[----:B------:R-:W-:-:S02]  /*7980*/  FMNMX3.FTZ R9, R134, R21, R20, !PT ;  /* 0x0000001586097276 */ /* 0x000fc40007810014 */
[----:B------:R-:W-:Y:S02]  /*7990*/  FSEL R193, R12, -INF , !P0 ;  /* 0xff8000000cc17808 */ /* 0x000fe40004000000 */
[----:B------:R-:W-:Y:S02]  /*79a0*/  FSEL R10, R177, -INF , !P6 ;  /* 0xff800000b10a7808 */ /* 0x000fe40007000000 */
[----:B------:R-:W-:Y:S02]  /*79b0*/  FSEL R194, R14, -INF , !P5 ;  /* 0xff8000000ec27808 */ /* 0x000fe40006800000 */
[----:B------:R-:W-:Y:S02]  /*79c0*/  ISETP.GE.AND P0, PT, R7, R227, PT ;  /* 0x000000e30700720c */ /* 0x000fe40003f06270 */
[----:B------:R-:W-:Y:S02]  /*79d0*/  FMNMX3.FTZ R9, R9, R25, R24, !PT ;  /* 0x0000001909097276 */ /* 0x000fe40007810018 */
[----:B------:R-:W-:-:S02]  /*79e0*/  ISETP.GE.AND P6, PT, R4, R225, PT ;  /* 0x000000e10400720c */ /* 0x000fc40003fc6270 */
[----:B------:R-:W-:Y:S02]  /*79f0*/  ISETP.GT.AND P5, PT, R6, R4, PT ;  /* 0x000000040600720c */ /* 0x000fe40003fa4270 */
[----:B------:R-:W-:Y:S02]  /*7a00*/  FSEL R192, R10, -INF , !P0 ;  /* 0xff8000000ac07808 */ /* 0x000fe40004000000 */
[----:B------:R-:W-:Y:S01]  /*7a10*/  FMNMX3.FTZ R29, R9, R195, R194, !PT ;  /* 0x000000c3091d7276 */ /* 0x000fe200078100c2 */
[----:B------:R-:W-:Y:S08]  /*7a20*/  BRA.U !UP0, `(.L_x_1782) ;  /* 0x0000000108d47547 */ /* 0x000ff0000b800000 */
[----:B------:R-:W-:Y:S01]  /*7a30*/  IMAD.U32 R10, RZ, RZ, UR21 ;  /* 0x00000015ff0a7e24 */ /* 0x000fe2000f8e00ff */
[----:B------:R-:W-:Y:S01]  /*7a40*/  MOV R12, UR21 ;  /* 0x00000015000c7c02 */ /* 0x000fe20008000f00 */
[----:B------:R-:W-:Y:S01]  /*7a50*/  IMAD.U32 R13, RZ, RZ, UR31 ;  /* 0x0000001fff0d7e24 */ /* 0x000fe2000f8e00ff */
[----:B------:R-:W-:Y:S01]  /*7a60*/  MOV R14, UR21 ;  /* 0x00000015000e7c02 */ /* 0x000fe20008000f00 */
[----:B------:R-:W-:-:S04]  /*7a70*/  @!P2 VIADD R10, R10, 0xfffffffd ;  /* 0xfffffffd0a0aa836 */ /* 0x000fc80000000000 */
[C---:B------:R-:W-:Y:S02]  /*7a80*/  @!P2 IMAD R9, R10.reuse, UR4, RZ ;  /* 0x000000040a09ac24 */ /* 0x040fe4000f8e02ff */
[----:B------:R-:W-:-:S04]  /*7a90*/  @!P2 IMAD.WIDE.U32 R10, R10, UR14, RZ ;  /* 0x0000000e0a0aac25 */ /* 0x000fc8000f8e00ff */
[----:B------:R-:W-:Y:S01]  /*7aa0*/  @!P2 IMAD.IADD R9, R11, 0x1, R9 ;  /* 0x000000010b09a824 */ /* 0x000fe200078e0209 */
[-C--:B------:R-:W-:Y:S01]  /*7ab0*/  @!P2 LEA R18, P0, R10, R242.reuse, 0x1 ;  /* 0x000000f20a12a211 */ /* 0x080fe200078008ff */
[----:B------:R-:W-:Y:S01]  /*7ac0*/  @!P1 VIADD R11, R12, 0xfffffffd ;  /* 0xfffffffd0c0b9836 */ /* 0x000fe20000000000 */
[----:B------:R-:W-:Y:S02]  /*7ad0*/  MOV R12, UR37 ;  /* 0x00000025000c7c02 */ /* 0x000fe40008000f00 */
[----:B------:R-:W-:Y:S02]  /*7ae0*/  @!P2 LEA.HI.X R19, R10, R241, R9, 0x1, P0 ;  /* 0x000000f10a13a211 */ /* 0x000fe400000f0c09 */
[----:B------:R-:W-:Y:S01]  /*7af0*/  @!P2 IADD3 R9, PT, PT, R14, -0x3, RZ ;  /* 0xfffffffd0e09a810 */ /* 0x000fe20007ffe0ff */
[C---:B------:R-:W-:Y:S02]  /*7b00*/  @!P1 IMAD R14, R11.reuse, UR4, RZ ;  /* 0x000000040b0e9c24 */ /* 0x040fe4000f8e02ff */
[----:B------:R-:W-:Y:S01]  /*7b10*/  @!P1 IMAD.WIDE.U32 R10, R11, UR14, RZ ;  /* 0x0000000e0b0a9c25 */ /* 0x000fe2000f8e00ff */
[----:B------:R-:W-:Y:S01]  /*7b20*/  @!PT LDS RZ, [RZ] ;  /* 0x00000000fffff984 */ /* 0x000fe20000000800 */
[----:B------:R-:W-:Y:S01]  /*7b30*/  @!PT LDS RZ, [RZ] ;  /* 0x00000000fffff984 */ /* 0x000fe20000000800 */
[----:B------:R-:W-:Y:S01]  /*7b40*/  @!PT LDS RZ, [RZ] ;  /* 0x00000000fffff984 */ /* 0x000fe20000000800 */
[----:B------:R1:W-:Y:S03]  /*7b50*/  @!P2 LDGSTS.E.BYPASS.LTC128B.128 [R222+0x8000], desc[UR26][R18.64] ;  /* 0x0800000012deafae */ /* 0x0003e6000b981a1a */
[----:B------:R-:W-:Y:S01]  /*7b60*/  @!P2 IMAD.WIDE.U32 R12, R9, UR14, R12 ;  /* 0x0000000e090cac25 */ /* 0x000fe2000f8e000c */
[----:B------:R-:W-:Y:S01]  /*7b70*/  @!P1 LEA R16, P0, R10, R242, 0x1 ;  /* 0x000000f20a109211 */ /* 0x000fe200078008ff */
[----:B------:R1:W-:Y:S02]  /*7b80*/  @P2 STS.128 [R222+0x8000], RZ ;  /* 0x008000ffde002388 */ /* 0x0003e40000000c00 */
[----:B------:R-:W-:-:S02]  /*7b90*/  @!P1 IMAD.IADD R11, R11, 0x1, R14 ;  /* 0x000000010b0b9824 */ /* 0x000fc400078e020e */
[----:B------:R-:W-:-:S03]  /*7ba0*/  @!P2 IMAD R9, R9, UR4, RZ ;  /* 0x000000040909ac24 */ /* 0x000fc6000f8e02ff */
[----:B------:R-:W-:Y:S01]  /*7bb0*/  @!P1 LEA.HI.X R17, R10, R241, R11, 0x1, P0 ;  /* 0x000000f10a119211 */ /* 0x000fe200000f0c0b */
[----:B------:R-:W-:Y:S01]  /*7bc0*/  IMAD.U32 R11, RZ, RZ, UR31 ;  /* 0x0000001fff0b7e24 */ /* 0x000fe2000f8e00ff */
[----:B------:R-:W-:Y:S02]  /*7bd0*/  @!P2 IADD3 R9, PT, PT, R9, R13, RZ ;  /* 0x0000000d0909a210 */ /* 0x000fe40007ffe0ff */
[CC--:B------:R-:W-:Y:S01]  /*7be0*/  @!P2 LEA R14, P0, R12.reuse, R242.reuse, 0x1 ;  /* 0x000000f20c0ea211 */ /* 0x0c0fe200078008ff */
[----:B------:R-:W-:Y:S01]  /*7bf0*/  @!PT LDS RZ, [RZ] ;  /* 0x00000000fffff984 */ /* 0x000fe20000000800 */
[----:B------:R-:W-:Y:S01]  /*7c00*/  @!PT LDS RZ, [RZ] ;  /* 0x00000000fffff984 */ /* 0x000fe20000000800 */
[----:B------:R-:W-:Y:S01]  /*7c10*/  @!PT LDS RZ, [RZ] ;  /* 0x00000000fffff984 */ /* 0x000fe20000000800 */
[----:B------:R1:W-:Y:S01]  /*7c20*/  @!P1 LDGSTS.E.BYPASS.LTC128B.128 [R222+0x9000], desc[UR26][R16.64+0x80] ;  /* 0x0900008010de9fae */ /* 0x0003e2000b981a1a */
[----:B------:R-:W-:Y:S02]  /*7c30*/  MOV R10, UR37 ;  /* 0x00000025000a7c02 */ /* 0x000fe40008000f00 */
[----:B------:R-:W-:Y:S01]  /*7c40*/  @!P2 LEA.HI.X R15, R12, R241, R9, 0x1, P0 ;  /* 0x000000f10c0fa211 */ /* 0x000fe200000f0c09 */
[----:B------:R-:W-:Y:S01]  /*7c50*/  IMAD.U32 R9, RZ, RZ, UR21 ;  /* 0x00000015ff097e24 */ /* 0x000fe2000f8e00ff */
[----:B------:R1:W-:Y:S04]  /*7c60*/  @P1 STS.128 [R222+0x9000], RZ ;  /* 0x009000ffde001388 */ /* 0x0003e80000000c00 */
[----:B------:R-:W-:Y:S01]  /*7c70*/  @!P1 IADD3 R9, PT, PT, R9, -0x3, RZ ;  /* 0xfffffffd09099810 */ /* 0x000fe20007ffe0ff */
[----:B------:R-:W-:Y:S01]  /*7c80*/  @!PT LDS RZ, [RZ] ;  /* 0x00000000fffff984 */ /* 0x000fe20000000800 */
[----:B------:R-:W-:Y:S01]  /*7c90*/  @!PT LDS RZ, [RZ] ;  /* 0x00000000fffff984 */ /* 0x000fe20000000800 */
[----:B------:R-:W-:Y:S01]  /*7ca0*/  @!PT LDS RZ, [RZ] ;  /* 0x00000000fffff984 */ /* 0x000fe20000000800 */
[----:B------:R1:W-:Y:S04]  /*7cb0*/  @!P2 LDGSTS.E.BYPASS.LTC128B.128 [R222+0x8800], desc[UR26][R14.64] ;  /* 0x088000000edeafae */ /* 0x0003e8000b981a1a */
[C---:B------:R-:W-:Y:S01]  /*7cc0*/  @!P1 IMAD.WIDE.U32 R10, R9.reuse, UR14, R10 ;  /* 0x0000000e090a9c25 */ /* 0x040fe2000f8e000a */
[----:B------:R1:W-:Y:S03]  /*7cd0*/  @P2 STS.128 [R222+0x8800], RZ ;  /* 0x008800ffde002388 */ /* 0x0003e60000000c00 */
[----:B------:R-:W-:Y:S01]  /*7ce0*/  @!P1 IMAD R9, R9, UR4, RZ ;  /* 0x0000000409099c24 */ /* 0x000fe2000f8e02ff */
[----:B------:R-:W-:-:S04]  /*7cf0*/  @!P1 LEA R12, P0, R10, R242, 0x1 ;  /* 0x000000f20a0c9211 */ /* 0x000fc800078008ff */
[----:B------:R-:W-:-:S04]  /*7d00*/  @!P1 IADD3 R9, PT, PT, R9, R11, RZ ;  /* 0x0000000b09099210 */ /* 0x000fc80007ffe0ff */
[----:B------:R-:W-:-:S05]  /*7d10*/  @!P1 LEA.HI.X R13, R10, R241, R9, 0x1, P0 ;  /* 0x000000f10a0d9211 */ /* 0x000fca00000f0c09 */
[----:B------:R-:W-:Y:S01]  /*7d20*/  @!PT LDS RZ, [RZ] ;  /* 0x00000000fffff984 */ /* 0x000fe20000000800 */
[----:B------:R-:W-:Y:S01]  /*7d30*/  @!PT LDS RZ, [RZ] ;  /* 0x00000000fffff984 */ /* 0x000fe20000000800 */
[----:B------:R-:W-:Y:S01]  /*7d40*/  @!PT LDS RZ, [RZ] ;  /* 0x00000000fffff984 */ /* 0x000fe20000000800 */
[----:B------:R1:W-:Y:S04]  /*7d50*/  @!P1 LDGSTS.E.BYPASS.LTC128B.128 [R222+0x9800], desc[UR26][R12.64+0x80] ;  /* 0x098000800cde9fae */ /* 0x0003e8000b981a1a */
[----:B------:R1:W-:Y:S04]  /*7d60*/  @P1 STS.128 [R222+0x9800], RZ ;  /* 0x009800ffde001388 */ /* 0x0003e80000000c00 */
[----:B------:R-:W0:Y:S02]  /*7d70*/  LDGDEPBAR ;  /* 0x00000000000079af */ /* 0x000e240000000000 */
.L_x_1782:
[----:B------:R-:W2:Y:S01]  /*7d80*/  LDL.64 R176, [R1+0x48] ;  /* 0x0000480001b07983 */ /* 0x000ea20000100a00 */
[--C-:B-1----:R-:W-:Y:S01]  /*7d90*/  SHF.R.U32.HI R14, RZ, 0x5, R218.reuse ;  /* 0x00000005ff0e7819 */ /* 0x102fe200000116da */
[----:B------:R-:W-:Y:S01]  /*7da0*/  IMAD.WIDE.U32 R10, R32, -0x326172a9, RZ ;  /* 0xcd9e8d57200a7825 */ /* 0x000fe200078e00ff */
[----:B------:R-:W-:Y:S01]  /*7db0*/  SHF.R.U32.HI R15, RZ, 0x5, R218 ;  /* 0x00000005ff0f7819 */ /* 0x000fe200000116da */
[----:B------:R-:W1:Y:S01]  /*7dc0*/  S2R R16, SR_CTAID.X ;  /* 0x0000000000107919 */ /* 0x000e620000002500 */
[----:B------:R-:W-:Y:S01]  /*7dd0*/  FMNMX3.FTZ R9, R29, R193, R192, !PT ;  /* 0x000000c11d097276 */ /* 0x000fe200078100c0 */
[----:B------:R-:W3:Y:S01]  /*7de0*/  LDCU UR7, c[0x0][0x45c] ;  /* 0x00008b80ff0777ac */ /* 0x000ee20008000800 */
[----:B------:R-:W-:Y:S01]  /*7df0*/  ISETP.GE.AND P0, PT, R4, R224, PT ;  /* 0x000000e00400720c */ /* 0x000fe20003f06270 */
[----:B------:R-:W4:Y:S01]  /*7e00*/  S2R R18, SR_CTAID.X ;  /* 0x0000000000127919 */ /* 0x000f220000002500 */
[----:B------:R-:W-:Y:S02]  /*7e10*/  IADD3 R4, PT, PT, R33, -0x61c88647, RZ ;  /* 0x9e3779b921047810 */ /* 0x000fe40007ffe0ff */
[----:B------:R-:W-:Y:S01]  /*7e20*/  FSEL R12, R140, -INF , !P6 ;  /* 0xff8000008c0c7808 */ /* 0x000fe20007000000 */
[----:B------:R-:W5:Y:S01]  /*7e30*/  SHFL.BFLY PT, R13, R9, 0x2, 0x1f ;  /* 0x0c401f00090d7f89 */ /* 0x000f6200000e0000 */
[----:B------:R-:W-:Y:S01]  /*7e40*/  ISETP.GT.AND P6, PT, R6, R0, PT ;  /* 0x000000000600720c */ /* 0x000fe20003fc4270 */
[----:B-1----:R-:W-:-:S02]  /*7e50*/  IMAD R16, R16, 0x8, R14 ;  /* 0x0000000810107824 */ /* 0x002fc400078e020e */
[----:B----4-:R-:W-:-:S03]  /*7e60*/  IMAD R18, R18, 0x8, R15 ;  /* 0x0000000812127824 */ /* 0x010fc600078e020f */
[----:B------:R-:W-:Y:S01]  /*7e70*/  IADD3 R16, PT, PT, R16, 0x4, RZ ;  /* 0x0000000410107810 */ /* 0x000fe20007ffe0ff */
[----:B------:R-:W-:-:S04]  /*7e80*/  IMAD.WIDE.U32 R18, R18, -0x326172a9, RZ ;  /* 0xcd9e8d5712127825 */ /* 0x000fc800078e00ff */
[----:B------:R-:W-:Y:S01]  /*7e90*/  IMAD.WIDE.U32 R16, R16, -0x326172a9, RZ ;  /* 0xcd9e8d5710107825 */ /* 0x000fe200078e00ff */
[C-C-:B------:R-:W-:Y:S02]  /*7ea0*/  LOP3.LUT R15, R4.reuse, R18, R11.reuse, 0x96, !PT ;  /* 0x00000012040f7212 */ /* 0x140fe400078e960b */
[----:B------:R-:W-:Y:S02]  /*7eb0*/  LOP3.LUT R19, R4, R16, R11, 0x96, !PT ;  /* 0x0000001004137212 */ /* 0x000fe400078e960b */
[----:B------:R-:W-:Y:S02]  /*7ec0*/  FSEL R4, R142, -INF , !P5 ;  /* 0xff8000008e047808 */ /* 0x000fe40006800000 */
[----:B------:R-:W-:Y:S02]  /*7ed0*/  ISETP.GE.AND P5, PT, R0, R226, PT ;  /* 0x000000e20000720c */ /* 0x000fe40003fa6270 */
[----:B------:R-:W-:Y:S02]  /*7ee0*/  FSEL R11, R143, -INF , !P6 ;  /* 0xff8000008f0b7808 */ /* 0x000fe40007000000 */
[----:B------:R-:W-:-:S02]  /*7ef0*/  FSEL R29, R4, -INF , !P0 ;  /* 0xff800000041d7808 */ /* 0x000fc40004000000 */
[CC--:B------:R-:W-:Y:S02]  /*7f00*/  LOP3.LUT R18, R217.reuse, R10.reuse, R249, 0x96, !PT ;  /* 0x0000000ad9127212 */ /* 0x0c0fe400078e96f9 */
[----:B------:R-:W-:Y:S02]  /*7f10*/  LOP3.LUT R16, R217, R10, R247, 0x96, !PT ;  /* 0x0000000ad9107212 */ /* 0x000fe400078e96f7 */
[-C--:B------:R-:W-:Y:S02]  /*7f20*/  ISETP.GE.AND P0, PT, R3, R226.reuse, PT ;  /* 0x000000e20300720c */ /* 0x080fe40003f06270 */
[----:B------:R-:W-:Y:S02]  /*7f30*/  ISETP.GE.AND P6, PT, R8, R226, PT ;  /* 0x000000e20800720c */ /* 0x000fe40003fc6270 */
[----:B------:R-:W-:Y:S02]  /*7f40*/  FSEL R10, R187, -INF , !P5 ;  /* 0xff800000bb0a7808 */ /* 0x000fe40006800000 */
        /* <DEDUP_REMOVED lines=9> */
[----:B-----5:R-:W-:Y:S02]  /*7fe0*/  FMNMX.FTZ R17, R9, R13, !PT ;  /* 0x0000000d09117209 */ /* 0x020fe40007810000 */
[-C--:B------:R-:W-:Y:S02]  /*7ff0*/  ISETP.GE.AND P5, PT, R0, R225.reuse, PT ;  /* 0x000000e10000720c */ /* 0x080fe40003fa6270 */
[----:B------:R-:W-:Y:S01]  /*8000*/  FMNMX3.FTZ R4, R4, R178, R179, !PT ;  /* 0x000000b204047276 */ /* 0x000fe200078100b3 */
[----:B------:R-:W1:Y:S01]  /*8010*/  SHFL.BFLY PT, R14, R17, 0x1, 0x1f ;  /* 0x0c201f00110e7f89 */ /* 0x000e6200000e0000 */
[----:B------:R-:W-:-:S02]  /*8020*/  ISETP.GE.AND P6, PT, R3, R225, PT ;  /* 0x000000e10300720c */ /* 0x000fc40003fc6270 */
[----:B------:R-:W-:Y:S02]  /*8030*/  ISETP.GE.AND P0, PT, R0, R224, PT ;  /* 0x000000e00000720c */ /* 0x000fe40003f06270 */
[----:B------:R-:W-:Y:S01]  /*8040*/  FSEL R9, R141, -INF , !P5 ;  /* 0xff8000008d097808 */ /* 0x000fe20006800000 */
[----:B------:R-:W4:Y:S01]  /*8050*/  SHFL.BFLY PT, R13, R4, 0x2, 0x1f ;  /* 0x0c401f00040d7f89 */ /* 0x000f2200000e0000 */
[----:B------:R-:W-:Y:S02]  /*8060*/  ISETP.GT.AND P5, PT, R6, R3, PT ;  /* 0x000000030600720c */ /* 0x000fe40003fa4270 */
[----:B------:R-:W-:Y:S02]  /*8070*/  FSEL R137, R137, -INF , !P6 ;  /* 0xff80000089897808 */ /* 0x000fe40007000000 */
[----:B------:R-:W-:Y:S02]  /*8080*/  FSEL R11, R11, -INF , !P0 ;  /* 0xff8000000b0b7808 */ /* 0x000fe40004000000 */
[----:B------:R-:W-:-:S02]  /*8090*/  ISETP.GE.AND P6, PT, R8, R225, PT ;  /* 0x000000e10800720c */ /* 0x000fc40003fc6270 */
[----:B------:R-:W-:Y:S02]  /*80a0*/  ISETP.GE.AND P0, PT, R3, R224, PT ;  /* 0x000000e00300720c */ /* 0x000fe40003f06270 */
[----:B------:R-:W-:Y:S02]  /*80b0*/  FSEL R0, R34, -INF , !P5 ;  /* 0xff80000022007808 */ /* 0x000fe40006800000 */
[----:B------:R-:W-:Y:S02]  /*80c0*/  FSEL R180, R132, -INF , !P6 ;  /* 0xff80000084b47808 */ /* 0x000fe40007000000 */
[----:B------:R-:W-:Y:S02]  /*80d0*/  FSEL R252, R0, -INF , !P0 ;  /* 0xff80000000fc7808 */ /* 0x000fe40004000000 */
[----:B------:R-:W-:Y:S02]  /*80e0*/  ISETP.GE.AND P6, PT, R2, R225, PT ;  /* 0x000000e10200720c */ /* 0x000fe40003fc6270 */
[----:B------:R-:W-:-:S02]  /*80f0*/  FMNMX3.FTZ R0, R135, R28, R27, !PT ;  /* 0x0000001c87007276 */ /* 0x000fc4000781001b */
[----:B------:R-:W-:Y:S02]  /*8100*/  FSEL R184, R188, -INF , !P6 ;  /* 0xff800000bcb87808 */ /* 0x000fe40007000000 */
[----:B------:R-:W-:Y:S02]  /*8110*/  ISETP.GE.AND P6, PT, R7, R225, PT ;  /* 0x000000e10700720c */ /* 0x000fe40003fc6270 */
[----:B------:R-:W-:Y:S02]  /*8120*/  FMNMX3.FTZ R0, R0, R12, R9, !PT ;  /* 0x0000000c00007276 */ /* 0x000fe40007810009 */
[----:B------:R-:W-:Y:S02]  /*8130*/  ISETP.GT.AND P5, PT, R6, R8, PT ;  /* 0x000000080600720c */ /* 0x000fe40003fa4270 */
[----:B------:R-:W-:Y:S02]  /*8140*/  FSEL R181, R189, -INF , !P6 ;  /* 0xff800000bdb57808 */ /* 0x000fe40007000000 */
[----:B------:R-:W-:-:S02]  /*8150*/  FMNMX3.FTZ R0, R0, R137, R180, !PT ;  /* 0x0000008900007276 */ /* 0x000fc400078100b4 */
[----:B------:R-:W-:Y:S02]  /*8160*/  ISETP.GE.AND P0, PT, R8, R224, PT ;  /* 0x000000e00800720c */ /* 0x000fe40003f06270 */
[----:B------:R-:W-:Y:S02]  /*8170*/  FSEL R3, R35, -INF , !P5 ;  /* 0xff80000023037808 */ /* 0x000fe40006800000 */
[----:B------:R-:W-:Y:S02]  /*8180*/  FMNMX3.FTZ R0, R0, R184, R181, !PT ;  /* 0x000000b800007276 */ /* 0x000fe400078100b5 */
[----:B-1----:R-:W-:Y:S01]  /*8190*/  FMNMX.FTZ R220, R17, R14, !PT ;  /* 0x0000000e11dc7209 */ /* 0x002fe20007810000 */
[----:B------:R-:W-:Y:S01]  /*81a0*/  IMAD.WIDE.U32 R14, R15, -0x2daee0ad, RZ ;  /* 0xd2511f530f0e7825 */ /* 0x000fe200078e00ff */
[----:B------:R-:W-:Y:S02]  /*81b0*/  FSEL R243, R3, -INF , !P0 ;  /* 0xff80000003f37808 */ /* 0x000fe40004000000 */
[----:B----4-:R-:W-:-:S02]  /*81c0*/  FMNMX.FTZ R3, R4, R13, !PT ;  /* 0x0000000d04037209 */ /* 0x010fc40007810000 */
[C---:B------:R-:W-:Y:S01]  /*81d0*/  ISETP.GT.AND P5, PT, R6.reuse, R2, PT ;  /* 0x000000020600720c */ /* 0x040fe20003fa4270 */
[----:B------:R-:W1:Y:S01]  /*81e0*/  SHFL.BFLY PT, R13, R0, 0x2, 0x1f ;  /* 0x0c401f00000d7f89 */ /* 0x000e6200000e0000 */
[----:B------:R-:W-:Y:S02]  /*81f0*/  ISETP.GT.AND P6, PT, R6, R7, PT ;  /* 0x000000070600720c */ /* 0x000fe40003fc4270 */
[----:B------:R-:W-:Y:S02]  /*8200*/  FSEL R8, R190, -INF , !P5 ;  /* 0xff800000be087808 */ /* 0x000fe40006800000 */
[-C--:B------:R-:W-:Y:S01]  /*8210*/  ISETP.GE.AND P0, PT, R7, R224.reuse, PT ;  /* 0x000000e00700720c */ /* 0x080fe20003f06270 */
[----:B------:R-:W-:Y:S01]  /*8220*/  IMAD.WIDE.U32 R6, R19, -0x2daee0ad, RZ ;  /* 0xd2511f5313067825 */ /* 0x000fe200078e00ff */
[----:B------:R-:W-:-:S03]  /*8230*/  ISETP.GE.AND P5, PT, R2, R224, PT ;  /* 0x000000e00200720c */ /* 0x000fc60003fa6270 */
[----:B------:R-:W-:Y:S01]  /*8240*/  IMAD.WIDE.U32 R140, R18, -0x2daee0ad, RZ ;  /* 0xd2511f53128c7825 */ /* 0x000fe200078e00ff */
[----:B------:R-:W-:-:S03]  /*8250*/  FSEL R186, R8, -INF , !P5 ;  /* 0xff80000008ba7808 */ /* 0x000fc60006800000 */
[----:B------:R-:W-:Y:S01]  /*8260*/  IMAD.WIDE.U32 R138, R16, -0x2daee0ad, RZ ;  /* 0xd2511f53108a7825 */ /* 0x000fe200078e00ff */
[----:B------:R-:W-:-:S04]  /*8270*/  LOP3.LUT R8, R228, R250, R7, 0x96, !PT ;  /* 0x000000fae4087212 */ /* 0x000fc800078e9607 */
[----:B------:R-:W-:Y:S02]  /*8280*/  LOP3.LUT R7, R219, R6, R139, 0x96, !PT ;  /* 0x00000006db077212 */ /* 0x000fe400078e968b */
[----:B------:R-:W-:-:S04]  /*8290*/  FSEL R6, R191, -INF , !P6 ;  /* 0xff800000bf067808 */ /* 0x000fc80007000000 */
[----:B------:R-:W-:Y:S01]  /*82a0*/  FSEL R197, R6, -INF , !P0 ;  /* 0xff80000006c57808 */ /* 0x000fe20004000000 */
[----:B------:R-:W4:Y:S01]  /*82b0*/  SHFL.BFLY PT, R17, R3, 0x1, 0x1f ;  /* 0x0c201f0003117f89 */ /* 0x000f2200000e0000 */
[----:B-1----:R-:W-:Y:S02]  /*82c0*/  FMNMX.FTZ R0, R0, R13, !PT ;  /* 0x0000000d00007209 */ /* 0x002fe40007810000 */
[----:B------:R-:W-:-:S05]  /*82d0*/  LOP3.LUT R14, R219, R14, R141, 0x96, !PT ;  /* 0x0000000edb0e7212 */ /* 0x000fca00078e968d */
[----:B------:R-:W-:Y:S02]  /*82e0*/  IMAD.WIDE.U32 R34, R14, -0x326172a9, RZ ;  /* 0xcd9e8d570e227825 */ /* 0x000fe400078e00ff */
[----:B------:R-:W1:Y:S02]  /*82f0*/  SHFL.BFLY PT, R14, R0, 0x1, 0x1f ;  /* 0x0c201f00000e7f89 */ /* 0x000e6400000e0000 */
[C---:B---3--:R-:W-:Y:S01]  /*8300*/  FMUL.FTZ R2, R220.reuse, UR7 ;  /* 0x00000007dc027c20 */ /* 0x048fe20008410000 */
[----:B------:R-:W-:Y:S01]  /*8310*/  IMAD.WIDE.U32 R32, R7, -0x326172a9, RZ ;  /* 0xcd9e8d5707207825 */ /* 0x000fe200078e00ff */
[----:B------:R-:W-:-:S04]  /*8320*/  FSETP.NEU.FTZ.AND P5, PT, R220, -INF , PT ;  /* 0xff800000dc00780b */ /* 0x000fc80003fbd000 */
[----:B------:R-:W-:Y:S02]  /*8330*/  FSEL R2, R2, RZ, P5 ;  /* 0x000000ff02027208 */ /* 0x000fe40002800000 */
[----:B----4-:R-:W-:-:S03]  /*8340*/  FMNMX.FTZ R219, R3, R17, !PT ;  /* 0x0000001103db7209 */ /* 0x010fc60007810000 */
[--C-:B------:R-:W-:Y:S01]  /*8350*/  FFMA.FTZ R21, R21, UR7, -R2.reuse ;  /* 0x0000000715157c23 */ /* 0x100fe20008010802 */
[----:B------:R-:W-:-:S03]  /*8360*/  FFMA.FTZ R20, R20, UR7, -R2 ;  /* 0x0000000714147c23 */ /* 0x000fc60008010802 */
[----:B------:R-:W-:Y:S01]  /*8370*/  MUFU.EX2 R202, R21 ;  /* 0x0000001500ca7308 */ /* 0x000fe20000000800 */
[----:B------:R-:W-:Y:S01]  /*8380*/  FMUL.FTZ R6, R219, UR7 ;  /* 0x00000007db067c20 */ /* 0x000fe20008410000 */
[----:B-1----:R-:W-:-:S06]  /*8390*/  FMNMX.FTZ R217, R0, R14, !PT ;  /* 0x0000000e00d97209 */ /* 0x002fcc0007810000 */
[----:B------:R1:W-:Y:S01]  /*83a0*/  MUFU.EX2 R191, R20 ;  /* 0x0000001400bf7308 */ /* 0x0003e20000000800 */
[----:B------:R-:W-:Y:S02]  /*83b0*/  FSETP.NEU.FTZ.AND P6, PT, R219, -INF , PT ;  /* 0xff800000db00780b */ /* 0x000fe40003fdd000 */
[----:B------:R-:W-:Y:S02]  /*83c0*/  FSETP.NEU.FTZ.AND P0, PT, R217, -INF , PT ;  /* 0xff800000d900780b */ /* 0x000fe40003f1d000 */
[----:B------:R-:W-:-:S05]  /*83d0*/  FSEL R6, R6, RZ, P6 ;  /* 0x000000ff06067208 */ /* 0x000fca0003000000 */
[--C-:B------:R-:W-:Y:S01]  /*83e0*/  FFMA.FTZ R0, R26, UR7, -R6.reuse ;  /* 0x000000071a007c23 */ /* 0x100fe20008010806 */
[----:B------:R-:W-:-:S03]  /*83f0*/  FFMA.FTZ R10, R10, UR7, -R6 ;  /* 0x000000070a0a7c23 */ /* 0x000fc60008010806 */
[----:B------:R3:W-:Y:S01]  /*8400*/  MUFU.EX2 R132, R0 ;  /* 0x0000000000847308 */ /* 0x0007e20000000800 */
[----:B--2---:R-:W-:-:S05]  /*8410*/  LOP3.LUT R4, R228, R176, R15, 0x96, !PT ;  /* 0x000000b0e4047212 */ /* 0x004fca00078e960f */
[----:B------:R-:W-:Y:S01]  /*8420*/  IMAD.WIDE.U32 R18, R4, -0x326172a9, RZ ;  /* 0xcd9e8d5704127825 */ /* 0x000fe200078e00ff */
[----:B------:R-:W-:-:S04]  /*8430*/  FMNMX3.FTZ R4, R136, R30, R31, !PT ;  /* 0x0000001e88047276 */ /* 0x000fc8000781001f */
[----:B------:R-:W-:-:S04]  /*8440*/  FMNMX3.FTZ R4, R4, R29, R11, !PT ;  /* 0x0000001d04047276 */ /* 0x000fc8000781000b */
[----:B------:R-:W-:-:S04]  /*8450*/  FMNMX3.FTZ R4, R4, R252, R243, !PT ;  /* 0x000000fc04047276 */ /* 0x000fc800078100f3 */
[----:B------:R-:W-:-:S05]  /*8460*/  FMNMX3.FTZ R4, R4, R186, R197, !PT ;  /* 0x000000ba04047276 */ /* 0x000fca00078100c5 */
[----:B------:R-:W2:Y:S01]  /*8470*/  SHFL.BFLY PT, R13, R4, 0x2, 0x1f ;  /* 0x0c401f00040d7f89 */ /* 0x000ea200000e0000 */
[----:B------:R-:W-:Y:S02]  /*8480*/  LOP3.LUT R16, R230, R248, R19, 0x96, !PT ;  /* 0x000000f8e6107212 */ /* 0x000fe400078e9613 */
[----:B------:R-:W-:Y:S01]  /*8490*/  LOP3.LUT R15, R229, R18, R35, 0x96, !PT ;  /* 0x00000012e50f7212 */ /* 0x000fe200078e9623 */
[----:B------:R-:W-:-:S05]  /*84a0*/  IMAD.WIDE.U32 R18, R8, -0x326172a9, RZ ;  /* 0xcd9e8d5708127825 */ /* 0x000fca00078e00ff */
[----:B------:R-:W-:Y:S02]  /*84b0*/  LOP3.LUT R3, R230, R246, R19, 0x96, !PT ;  /* 0x000000f6e6037212 */ /* 0x000fe400078e9613 */
[----:B------:R-:W-:Y:S01]  /*84c0*/  LOP3.LUT R7, R229, R18, R33, 0x96, !PT ;  /* 0x00000012e5077212 */ /* 0x000fe200078e9621 */
[----:B------:R-:W-:-:S04]  /*84d0*/  IMAD.WIDE.U32 R18, R16, -0x2daee0ad, RZ ;  /* 0xd2511f5310127825 */ /* 0x000fc800078e00ff */
[----:B------:R-:W-:Y:S01]  /*84e0*/  IMAD.WIDE.U32 R198, R15, -0x2daee0ad, RZ ;  /* 0xd2511f530fc67825 */ /* 0x000fe200078e00ff */
[----:B--2---:R-:W-:-:S03]  /*84f0*/  FMNMX.FTZ R4, R4, R13, !PT ;  /* 0x0000000d04047209 */ /* 0x004fc60007810000 */
[----:B------:R-:W-:Y:S01]  /*8500*/  IMAD.WIDE.U32 R16, R3, -0x2daee0ad, RZ ;  /* 0xd2511f5303107825 */ /* 0x000fe200078e00ff */
[----:B------:R-:W-:Y:S01]  /*8510*/  LOP3.LUT R3, R231, R140, R19, 0x96, !PT ;  /* 0x0000008ce7037212 */ /* 0x000fe200078e9613 */
[----:B------:R-:W2:Y:S02]  /*8520*/  SHFL.BFLY PT, R13, R4, 0x1, 0x1f ;  /* 0x0c201f00040d7f89 */ /* 0x000ea400000e0000 */
[----:B------:R-:W-:Y:S01]  /*8530*/  IMAD.WIDE.U32 R142, R7, -0x2daee0ad, RZ ;  /* 0xd2511f53078e7825 */ /* 0x000fe200078e00ff */
[C---:B------:R-:W-:Y:S02]  /*8540*/  LOP3.LUT R7, R232.reuse, R18, R199, 0x96, !PT ;  /* 0x00000012e8077212 */ /* 0x040fe400078e96c7 */
[----:B------:R-:W-:Y:S01]  /*8550*/  LOP3.LUT R8, R231, R138, R17, 0x96, !PT ;  /* 0x0000008ae7087212 */ /* 0x000fe200078e9611 */
[----:B-1----:R-:W-:Y:S01]  /*8560*/  IMAD.WIDE.U32 R20, R3, -0x326172a9, RZ ;  /* 0xcd9e8d5703147825 */ /* 0x002fe200078e00ff */
[----:B------:R-:W-:-:S03]  /*8570*/  LOP3.LUT R3, R232, R16, R143, 0x96, !PT ;  /* 0x00000010e8037212 */ /* 0x000fc600078e968f */
[----:B------:R-:W-:-:S04]  /*8580*/  IMAD.WIDE.U32 R16, R7, -0x326172a9, RZ ;  /* 0xcd9e8d5707107825 */ /* 0x000fc800078e00ff */
[----:B------:R-:W-:-:S05]  /*8590*/  FMUL.FTZ R7, R217, UR7 ;  /* 0x00000007d9077c20 */ /* 0x000fca0008410000 */
[----:B------:R-:W-:Y:S01]  /*85a0*/  FSEL R7, R7, RZ, P0 ;  /* 0x000000ff07077208 */ /* 0x000fe20000000000 */
[----:B------:R-:W-:-:S04]  /*85b0*/  IMAD.WIDE.U32 R18, R8, -0x326172a9, RZ ;  /* 0xcd9e8d5708127825 */ /* 0x000fc800078e00ff */
[----:B------:R-:W-:-:S04]  /*85c0*/  IMAD.WIDE.U32 R14, R3, -0x326172a9, RZ ;  /* 0xcd9e8d57030e7825 */ /* 0x000fc800078e00ff */
[----:B------:R-:W-:Y:S01]  /*85d0*/  FFMA.FTZ R8, R28, UR7, -R7 ;  /* 0x000000071c087c23 */ /* 0x000fe20008010807 */
[----:B------:R-:W-:Y:S01]  /*85e0*/  LOP3.LUT R3, R233, R20, R17, 0x96, !PT ;  /* 0x00000014e9037212 */ /* 0x000fe200078e9611 */
[----:B------:R1:W-:Y:S01]  /*85f0*/  MUFU.EX2 R196, R10 ;  /* 0x0000000a00c47308 */ /* 0x0003e20000000800 */
[----:B------:R-:W-:Y:S02]  /*8600*/  LOP3.LUT R139, R213, R34, R21, 0x96, !PT ;  /* 0x00000022d58b7212 */ /* 0x000fe400078e9615 */
[----:B---3--:R-:W-:Y:S02]  /*8610*/  LOP3.LUT R0, R233, R18, R15, 0x96, !PT ;  /* 0x00000012e9007212 */ /* 0x008fe400078e960f */
[----:B------:R-:W-:Y:S02]  /*8620*/  LOP3.LUT R138, R213, R32, R19, 0x96, !PT ;  /* 0x00000020d58a7212 */ /* 0x000fe400078e9613 */
[C---:B------:R-:W-:Y:S01]  /*8630*/  PRMT R20, R16.reuse, 0x7771, RZ ;  /* 0x0000777110147816 */ /* 0x040fe200000000ff */
[----:B------:R3:W-:Y:S01]  /*8640*/  MUFU.EX2 R204, R8 ;  /* 0x0000000800cc7308 */ /* 0x0007e20000000800 */
[----:B------:R-:W-:-:S02]  /*8650*/  PRMT R18, R16, 0x7773, RZ ;  /* 0x0000777310127816 */ /* 0x000fc400000000ff */
[----:B------:R-:W-:Y:S02]  /*8660*/  PRMT R15, R16, 0x7772, RZ ;  /* 0x00007772100f7816 */ /* 0x000fe400000000ff */
[----:B------:R-:W-:Y:S02]  /*8670*/  PRMT R17, R14, 0x7773, RZ ;  /* 0x000077730e117816 */ /* 0x000fe400000000ff */
[----:B--2---:R-:W-:Y:S02]  /*8680*/  FMNMX.FTZ R213, R4, R13, !PT ;  /* 0x0000000d04d57209 */ /* 0x004fe40007810000 */
[----:B-1----:R-:W-:Y:S02]  /*8690*/  MOV R10, R16 ;  /* 0x00000010000a7202 */ /* 0x002fe40000000f00 */
[----:B------:R-:W-:Y:S01]  /*86a0*/  PRMT R16, R14, 0x7772, RZ ;  /* 0x000077720e107816 */ /* 0x000fe200000000ff */
[----:B------:R-:W-:Y:S01]  /*86b0*/  FFMA.FTZ R23, R23, UR7, -R6 ;  /* 0x0000000717177c23 */ /* 0x000fe20008010806 */
[----:B------:R-:W-:Y:S01]  /*86c0*/  LOP3.LUT R10, R10, 0xff, RZ, 0xc0, !PT ;  /* 0x000000ff0a0a7812 */ /* 0x000fe200078ec0ff */
[----:B---3--:R-:W-:Y:S01]  /*86d0*/  FFMA.FTZ R8, R27, UR7, -R7 ;  /* 0x000000071b087c23 */ /* 0x008fe20008010807 */
[----:B------:R-:W-:Y:S01]  /*86e0*/  PRMT R28, R16, 0x5410, R17 ;  /* 0x00005410101c7816 */ /* 0x000fe20000000011 */
[----:B------:R-:W-:Y:S01]  /*86f0*/  FMUL.FTZ R16, R213, UR7 ;  /* 0x00000007d5107c20 */ /* 0x000fe20008410000 */
[----:B------:R-:W1:Y:S01]  /*8700*/  S2UR UR5, SR_CgaCtaId ;  /* 0x00000000000579c3 */ /* 0x000e620000008800 */
[----:B------:R2:W-:Y:S01]  /*8710*/  MUFU.EX2 R190, R8 ;  /* 0x0000000800be7308 */ /* 0x0005e20000000800 */
[----:B------:R-:W-:Y:S01]  /*8720*/  LOP3.LUT R4, R3, 0xffff, RZ, 0xc0, !PT ;  /* 0x0000ffff03047812 */ /* 0x000fe200078ec0ff */
[----:B------:R-:W-:-:S02]  /*8730*/  IMAD.MOV.U32 R19, RZ, RZ, R14 ;  /* 0x000000ffff137224 */ /* 0x000fc400078e000e */
[----:B------:R-:W-:-:S04]  /*8740*/  FFMA.FTZ R9, R9, UR7, -R7 ;  /* 0x0000000709097c23 */ /* 0x000fc80008010807 */
[----:B------:R3:W-:Y:S01]  /*8750*/  MUFU.EX2 R200, R23 ;  /* 0x0000001700c87308 */ /* 0x0007e20000000800 */
[----:B------:R-:W-:Y:S02]  /*8760*/  SHF.R.U32.HI R4, RZ, 0x8, R4 ;  /* 0x00000008ff047819 */ /* 0x000fe40000011604 */
[----:B--2---:R-:W-:Y:S02]  /*8770*/  FSEL R8, R220, RZ, P5 ;  /* 0x000000ffdc087208 */ /* 0x004fe40002800000 */
[----:B------:R-:W-:Y:S02]  /*8780*/  FSETP.NEU.FTZ.AND P5, PT, R213, -INF , PT ;  /* 0xff800000d500780b */ /* 0x000fe40003fbd000 */
[----:B---3--:R-:W-:Y:S02]  /*8790*/  PRMT R23, R14, 0x7771, RZ ;  /* 0x000077710e177816 */ /* 0x008fe400000000ff */
[----:B------:R-:W-:Y:S02]  /*87a0*/  PRMT R14, R10, 0x5410, R20 ;  /* 0x000054100a0e7816 */ /* 0x000fe40000000014 */
[----:B------:R-:W2:Y:S01]  /*87b0*/  LDC R20, c[0x0][0x4f8] ;  /* 0x00013e00ff147b82 */ /* 0x000ea20000000800 */
[----:B------:R-:W-:-:S02]  /*87c0*/  LOP3.LUT R10, R3, 0xff, RZ, 0xc0, !PT ;  /* 0x000000ff030a7812 */ /* 0x000fc400078ec0ff */
[----:B------:R-:W-:Y:S01]  /*87d0*/  FSEL R16, R16, RZ, P5 ;  /* 0x000000ff10107208 */ /* 0x000fe20002800000 */
[----:B------:R3:W-:Y:S01]  /*87e0*/  MUFU.EX2 R185, R9 ;  /* 0x0000000900b97308 */ /* 0x0007e20000000800 */
[----:B------:R-:W-:Y:S02]  /*87f0*/  LOP3.LUT R13, R19, 0xff, RZ, 0xc0, !PT ;  /* 0x000000ff130d7812 */ /* 0x000fe400078ec0ff */
[----:B------:R-:W-:Y:S01]  /*8800*/  PRMT R19, R10, 0x5410, R4 ;  /* 0x000054100a137816 */ /* 0x000fe20000000004 */
[----:B------:R-:W-:Y:S01]  /*8810*/  FFMA.FTZ R4, R30, UR7, -R16 ;  /* 0x000000071e047c23 */ /* 0x000fe20008010810 */
[----:B------:R-:W-:Y:S01]  /*8820*/  SHF.R.U32.HI R17, RZ, 0x18, R3 ;  /* 0x00000018ff117819 */ /* 0x000fe20000011603 */
[----:B------:R-:W-:Y:S02]  /*8830*/  FFMA.FTZ R12, R12, UR7, -R7 ;  /* 0x000000070c0c7c23 */ /* 0x000fe40008010807 */
[----:B------:R4:W-:Y:S01]  /*8840*/  MUFU.EX2 R203, R4 ;  /* 0x0000000400cb7308 */ /* 0x0009e20000000800 */
[----:B------:R-:W-:Y:S01]  /*8850*/  PRMT R23, R13, 0x5410, R23 ;  /* 0x000054100d177816 */ /* 0x000fe20000000017 */
[----:B------:R-:W-:Y:S01]  /*8860*/  FFMA.FTZ R25, R25, UR7, -R2 ;  /* 0x0000000719197c23 */ /* 0x000fe20008010802 */
[----:B---3--:R-:W-:-:S02]  /*8870*/  PRMT R9, R3, 0x7632, R9 ;  /* 0x0000763203097816 */ /* 0x008fc40000000009 */
[----:B------:R-:W-:Y:S01]  /*8880*/  LOP3.LUT R3, R0, 0xffff, RZ, 0xc0, !PT ;  /* 0x0000ffff00037812 */ /* 0x000fe200078ec0ff */
[----:B------:R-:W-:Y:S01]  /*8890*/  FFMA.FTZ R24, R24, UR7, -R2 ;  /* 0x0000000718187c23 */ /* 0x000fe20008010802 */
[----:B------:R-:W-:Y:S02]  /*88a0*/  LOP3.LUT R9, R9, 0xff, RZ, 0xc0, !PT ;  /* 0x000000ff09097812 */ /* 0x000fe400078ec0ff */
[C---:B------:R-:W-:Y:S02]  /*88b0*/  LOP3.LUT R13, R0.reuse, 0xff, RZ, 0xc0, !PT ;  /* 0x000000ff000d7812 */ /* 0x040fe400078ec0ff */
[----:B----4-:R-:W-:Y:S01]  /*88c0*/  SHF.R.U32.HI R4, RZ, 0x8, R3 ;  /* 0x00000008ff047819 */ /* 0x010fe20000011603 */
[----:B------:R-:W-:Y:S01]  /*88d0*/  FFMA.FTZ R3, R31, UR7, -R16 ;  /* 0x000000071f037c23 */ /* 0x000fe20008010810 */
[----:B------:R-:W-:Y:S01]  /*88e0*/  PRMT R10, R0, 0x7632, R10 ;  /* 0x00007632000a7816 */ /* 0x000fe2000000000a */
[----:B------:R3:W-:Y:S01]  /*88f0*/  MUFU.EX2 R187, R12 ;  /* 0x0000000c00bb7308 */ /* 0x0007e20000000800 */
[----:B------:R-:W-:Y:S01]  /*8900*/  PRMT R17, R9, 0x5410, R17 ;  /* 0x0000541009117816 */ /* 0x000fe20000000011 */
[----:B------:R-:W-:Y:S01]  /*8910*/  UMOV UR11, 0x400 ;  /* 0x00000400000b7882 */ /* 0x000fe20000000000 */
[----:B------:R-:W-:-:S02]  /*8920*/  PRMT R13, R13, 0x5410, R4 ;  /* 0x000054100d0d7816 */ /* 0x000fc40000000004 */
[----:B------:R-:W-:-:S03]  /*8930*/  LOP3.LUT R9, R10, 0xff, RZ, 0xc0, !PT ;  /* 0x000000ff0a097812 */ /* 0x000fc600078ec0ff */
[----:B------:R4:W-:Y:S01]  /*8940*/  MUFU.EX2 R199, R3 ;  /* 0x0000000300c77308 */ /* 0x0009e20000000800 */
[----:B------:R-:W-:Y:S01]  /*8950*/  FSEL R4, R219, RZ, P6 ;  /* 0x000000ffdb047208 */ /* 0x000fe20003000000 */
[----:B-1----:R-:W-:Y:S01]  /*8960*/  ULEA UR5, UR5, UR11, 0x18 ;  /* 0x0000000b05057291 */ /* 0x002fe2000f8ec0ff */
[----:B------:R-:W-:-:S05]  /*8970*/  PRMT R15, R15, 0x5410, R18 ;  /* 0x000054100f0f7816 */ /* 0x000fca0000000012 */
[----:B------:R-:W-:Y:S01]  /*8980*/  MUFU.EX2 R189, R25 ;  /* 0x0000001900bd7308 */ /* 0x000fe20000000800 */
[----:B---3--:R-:W-:Y:S01]  /*8990*/  SHF.R.U32.HI R12, RZ, 0x18, R0 ;  /* 0x00000018ff0c7819 */ /* 0x008fe20000011600 */
[----:B------:R-:W-:-:S06]  /*89a0*/  FFMA.FTZ R0, R29, UR7, -R16 ;  /* 0x000000071d007c23 */ /* 0x000fcc0008010810 */
[----:B------:R-:W1:Y:S01]  /*89b0*/  MUFU.EX2 R188, R24 ;  /* 0x0000001800bc7308 */ /* 0x000e620000000800 */
[----:B----4-:R-:W-:Y:S01]  /*89c0*/  FSEL R3, R217, RZ, P0 ;  /* 0x000000ffd9037208 */ /* 0x010fe20000000000 */
[----:B------:R-:W-:Y:S01]  /*89d0*/  FFMA.FTZ R11, R11, UR7, -R16 ;  /* 0x000000070b0b7c23 */ /* 0x000fe20008010810 */
[----:B------:R-:W-:Y:S01]  /*89e0*/  PRMT R18, R9, 0x5410, R12 ;  /* 0x0000541009127816 */ /* 0x000fe2000000000c */
[----:B------:R-:W-:Y:S02]  /*89f0*/  FADD.FTZ R9, R133, -R4 ;  /* 0x8000000485097221 */ /* 0x000fe40000010000 */
[----:B------:R-:W-:Y:S02]  /*8a00*/  FADD.FTZ R10, R135, -R3 ;  /* 0x80000003870a7221 */ /* 0x000fe40000010000 */
[----:B------:R3:W-:Y:S01]  /*8a10*/  MUFU.EX2 R177, R0 ;  /* 0x0000000000b17308 */ /* 0x0007e20000000800 */
[----:B------:R-:W-:Y:S01]  /*8a20*/  FSEL R3, R213, RZ, P5 ;  /* 0x000000ffd5037208 */ /* 0x000fe20002800000 */
[----:B------:R-:W-:Y:S01]  /*8a30*/  FFMA.FTZ R22, R22, UR7, -R6 ;  /* 0x0000000716167c23 */ /* 0x000fe20008010806 */
[----:B--2---:R-:W-:Y:S01]  /*8a40*/  LOP3.LUT R4, R20, 0xff, RZ, 0xc0, !PT ;  /* 0x000000ff14047812 */ /* 0x004fe200078ec0ff */
[----:B------:R-:W-:-:S03]  /*8a50*/  FADD.FTZ R8, R134, -R8 ;  /* 0x8000000886087221 */ /* 0x000fc60000010000 */
[----:B------:R-:W-:Y:S01]  /*8a60*/  LEA R4, R4, R4, 0x10 ;  /* 0x0000000404047211 */ /* 0x000fe200078e80ff */
[----:B------:R2:W-:Y:S01]  /*8a70*/  MUFU.EX2 R176, R11 ;  /* 0x0000000b00b07308 */ /* 0x0005e20000000800 */
[----:B------:R-:W-:Y:S01]  /*8a80*/  FMUL.FTZ R8, R8, UR7 ;  /* 0x0000000708087c20 */ /* 0x000fe20008410000 */
[----:B---3--:R-:W-:-:S06]  /*8a90*/  LOP3.LUT R0, R209, 0x200, R245, 0xf8, !PT ;  /* 0x00000200d1007812 */ /* 0x008fcc00078ef8f5 */
[----:B------:R-:W3:Y:S01]  /*8aa0*/  MUFU.EX2 R201, R22 ;  /* 0x0000001600c97308 */ /* 0x000ee20000000800 */
[----:B------:R-:W-:Y:S01]  /*8ab0*/  LEA R135, R0, UR5, 0x1 ;  /* 0x0000000500877c11 */ /* 0x000fe2000f8e08ff */
[----:B--2---:R-:W-:Y:S01]  /*8ac0*/  FADD.FTZ R11, R136, -R3 ;  /* 0x80000003880b7221 */ /* 0x004fe20000010000 */
[----:B------:R-:W-:-:S03]  /*8ad0*/  LOP3.LUT R3, R15, 0xff00ff, RZ, 0xc0, !PT ;  /* 0x00ff00ff0f037812 */ /* 0x000fc600078ec0ff */
[----:B------:R-:W2:Y:S01]  /*8ae0*/  LDSM.16.MT88.4 R24, [R135+0xa000] ;  /* 0x00a000008718783b */ /* 0x000ea20000004200 */
[--C-:B------:R-:W-:Y:S01]  /*8af0*/  HSET2.LE.AND R14, R14, R4.reuse, PT ;  /* 0x000000040e0e7233 */ /* 0x100fe20003803000 */
[----:B------:R4:W5:Y:S01]  /*8b00*/  MUFU.EX2 R22, R8 ;  /* 0x0000000800167308 */ /* 0x0009620000000800 */
[----:B-1----:R-:W-:Y:S01]  /*8b10*/  F2FP.F16.F32.PACK_AB R0, R188, R189 ;  /* 0x000000bdbc00723e */ /* 0x002fe200000000ff */
[----:B------:R-:W-:Y:S01]  /*8b20*/  IMAD.MOV.U32 R136, RZ, RZ, R202 ;  /* 0x000000ffff887224 */ /* 0x000fe200078e00ca */
[--C-:B------:R-:W-:Y:S02]  /*8b30*/  HSET2.LE.AND R3, R3, R4.reuse, PT ;  /* 0x0000000403037233 */ /* 0x100fe40003803000 */
[----:B------:R-:W-:Y:S02]  /*8b40*/  LOP3.LUT R14, R0, R14, RZ, 0xc0, !PT ;  /* 0x0000000e000e7212 */ /* 0x000fe400078ec0ff */
[----:B------:R-:W-:Y:S01]  /*8b50*/  HSET2.LE.AND R0, R19, R4, PT ;  /* 0x0000000413007233 */ /* 0x000fe20003803000 */
[----:B------:R-:W-:Y:S01]  /*8b60*/  FMUL.FTZ R19, R11, UR7 ;  /* 0x000000070b137c20 */ /* 0x000fe20008410000 */
[----:B------:R-:W-:Y:S01]  /*8b70*/  FMUL.FTZ R9, R9, UR7 ;  /* 0x0000000709097c20 */ /* 0x000fe20008410000 */
[----:B----4-:R-:W-:-:S04]  /*8b80*/  F2FP.F16.F32.PACK_AB R8, R196, R132 ;  /* 0x00000084c408723e */ /* 0x010fc800000000ff */
[----:B------:R-:W-:Y:S02]  /*8b90*/  LOP3.LUT R15, R8, R3, RZ, 0xc0, !PT ;  /* 0x00000003080f7212 */ /* 0x000fe400078ec0ff */
[----:B------:R-:W-:Y:S01]  /*8ba0*/  F2FP.F16.F32.PACK_AB R3, R191, R136 ;  /* 0x00000088bf03723e */ /* 0x000fe200000000ff */
[----:B------:R-:W-:-:S03]  /*8bb0*/  FMUL.FTZ R10, R10, UR7 ;  /* 0x000000070a0a7c20 */ /* 0x000fc60008410000 */
[----:B------:R-:W-:Y:S02]  /*8bc0*/  LOP3.LUT R12, R3, R0, RZ, 0xc0, !PT ;  /* 0x00000000030c7212 */ /* 0x000fe400078ec0ff */
[--C-:B------:R-:W-:Y:S01]  /*8bd0*/  HSET2.LE.AND R0, R17, R4.reuse, PT ;  /* 0x0000000411007233 */ /* 0x100fe20003803000 */
[----:B------:R1:W4:Y:S01]  /*8be0*/  MUFU.EX2 R21, R9 ;  /* 0x0000000900157308 */ /* 0x0003220000000800 */
[----:B---3--:R-:W-:Y:S02]  /*8bf0*/  F2FP.F16.F32.PACK_AB R3, R201, R200 ;  /* 0x000000c8c903723e */ /* 0x008fe400000000ff */
[----:B------:R-:W-:Y:S02]  /*8c00*/  HSET2.LE.AND R8, R13, R4, PT ;  /* 0x000000040d087233 */ /* 0x000fe40003803000 */
[----:B------:R-:W-:-:S03]  /*8c10*/  LOP3.LUT R13, R3, R0, RZ, 0xc0, !PT ;  /* 0x00000000030d7212 */ /* 0x000fc600078ec0ff */
[----:B------:R3:W2:Y:S01]  /*8c20*/  MUFU.EX2 R20, R10 ;  /* 0x0000000a00147308 */ /* 0x0006a20000000800 */
[----:B------:R-:W-:Y:S02]  /*8c30*/  HSET2.LE.AND R0, R18, R4, PT ;  /* 0x0000000412007233 */ /* 0x000fe40003803000 */
[----:B------:R-:W-:-:S05]  /*8c40*/  LOP3.LUT R11, R28, 0xff00ff, RZ, 0xc0, !PT ;  /* 0x00ff00ff1c0b7812 */ /* 0x000fca00078ec0ff */
[----:B------:R-:W2:Y:S01]  /*8c50*/  MUFU.EX2 R19, R19 ;  /* 0x0000001300137308 */ /* 0x000ea20000000800 */
[----:B-1----:R-:W-:Y:S02]  /*8c60*/  F2FP.F16.F32.PACK_AB R9, R190, R204 ;  /* 0x000000ccbe09723e */ /* 0x002fe400000000ff */
[----:B------:R-:W-:Y:S02]  /*8c70*/  F2FP.F16.F32.PACK_AB R3, R199, R203 ;  /* 0x000000cbc703723e */ /* 0x000fe400000000ff */
[----:B------:R-:W-:Y:S02]  /*8c80*/  LOP3.LUT R8, R9, R8, RZ, 0xc0, !PT ;  /* 0x0000000809087212 */ /* 0x000fe400078ec0ff */
[----:B------:R-:W-:Y:S02]  /*8c90*/  LOP3.LUT R9, R3, R0, RZ, 0xc0, !PT ;  /* 0x0000000003097212 */ /* 0x000fe400078ec0ff */
[----:B------:R-:W-:Y:S02]  /*8ca0*/  HSET2.LE.AND R11, R11, R4, PT ;  /* 0x000000040b0b7233 */ /* 0x000fe40003803000 */
[----:B------:R-:W-:-:S02]  /*8cb0*/  F2FP.F16.F32.PACK_AB R3, R176, R177 ;  /* 0x000000b1b003723e */ /* 0x000fc400000000ff */
[----:B---3--:R-:W-:Y:S02]  /*8cc0*/  HSET2.LE.AND R10, R23, R4, PT ;  /* 0x00000004170a7233 */ /* 0x008fe40003803000 */
[----:B------:R-:W-:Y:S02]  /*8cd0*/  F2FP.F16.F32.PACK_AB R0, R185, R187 ;  /* 0x000000bbb900723e */ /* 0x000fe400000000ff */
[----:B------:R-:W-:Y:S02]  /*8ce0*/  LOP3.LUT R11, R3, R11, RZ, 0xc0, !PT ;  /* 0x0000000b030b7212 */ /* 0x000fe400078ec0ff */
[----:B------:R-:W-:Y:S01]  /*8cf0*/  SEL R3, R216, 0xffffffe0, !P3 ;  /* 0xffffffe0d8037807 */ /* 0x000fe20005800000 */
[-C--:B-----5:R-:W-:Y:S01]  /*8d00*/  FMUL.FTZ R144, R144, R22.reuse ;  /* 0x0000001690907220 */ /* 0x0a0fe20000410000 */
[----:B------:R-:W-:Y:S01]  /*8d10*/  FMUL.FTZ R145, R145, R22 ;  /* 0x0000001691917220 */ /* 0x000fe20000410000 */
[-C--:B----4-:R-:W-:Y:S01]  /*8d20*/  FMUL.FTZ R146, R146, R21.reuse ;  /* 0x0000001592927220 */ /* 0x090fe20000410000 */
[----:B------:R-:W-:Y:S01]  /*8d30*/  FMUL.FTZ R147, R147, R21 ;  /* 0x0000001593937220 */ /* 0x000fe20000410000 */
[----:B------:R-:W-:Y:S01]  /*8d40*/  LOP3.LUT R10, R0, R10, RZ, 0xc0, !PT ;  /* 0x0000000a000a7212 */ /* 0x000fe200078ec0ff */
[-C--:B--2---:R-:W-:Y:S01]  /*8d50*/  FMUL.FTZ R148, R148, R20.reuse ;  /* 0x0000001494947220 */ /* 0x084fe20000410000 */
[----:B------:R-:W-:Y:S01]  /*8d60*/  FMUL.FTZ R149, R149, R20 ;  /* 0x0000001495957220 */ /* 0x000fe20000410000 */
[-C--:B------:R-:W-:Y:S01]  /*8d70*/  FMUL.FTZ R150, R150, R19.reuse ;  /* 0x0000001396967220 */ /* 0x080fe20000410000 */
[----:B------:R-:W-:Y:S01]  /*8d80*/  FMUL.FTZ R151, R151, R19 ;  /* 0x0000001397977220 */ /* 0x000fe20000410000 */
[C---:B------:R-:W-:Y:S01]  /*8d90*/  IMAD.IADD R134, R135.reuse, 0x1, R3 ;  /* 0x0000000187867824 */ /* 0x040fe200078e0203 */
[C---:B------:R-:W-:Y:S01]  /*8da0*/  IADD3 R0, PT, PT, R135.reuse, 0xa000, RZ ;  /* 0x0000a00087007810 */ /* 0x040fe20007ffe0ff */
[-C--:B------:R-:W-:Y:S03]  /*8db0*/  HMMA.16816.F32 R248, R12, R24.reuse, R144 ;  /* 0x000000180cf8723c */ /* 0x080fe60000001890 */
[----:B------:R-:W1:Y:S05]  /*8dc0*/  LDSM.16.MT88.4 R28, [R134+0xa000] ;  /* 0x00a00000861c783b */ /* 0x000e6a0000004200 */
[----:B------:R-:W-:Y:S01]  /*8dd0*/  HMMA.16816.F32 R148, R8, R24, R148 ;  /* 0x000000180894723c */ /* 0x000fe20000001894 */
[----:B------:R-:W-:Y:S01]  /*8de0*/  VIADD R25, R135, 0xa040 ;  /* 0x0000a04087197836 */ /* 0x000fe20000000000 */
[----:B------:R-:W-:-:S05]  /*8df0*/  @P4 IADD3 R25, PT, PT, R0, -0x40, RZ ;  /* 0xffffffc000194810 */ /* 0x000fca0007ffe0ff */
        /* <DEDUP_REMOVED lines=43> */
[----:B------:R-:W-:Y:S01]  /*90b0*/  IMAD.IADD R132, R3, 0x1, R25 ;  /* 0x0000000103847824 */ /* 0x000fe200078e0219 */
[----:B------:R-:W-:Y:S01]  /*90c0*/  MOV R202, R244 ;  /* 0x000000f400ca7202 */ /* 0x000fe20000000f00 */
[----:B------:R-:W-:Y:S01]  /*90d0*/  IMAD.MOV.U32 R17, RZ, RZ, R210 ;  /* 0x000000ffff117224 */ /* 0x000fe200078e00d2 */
[----:B------:R-:W-:-:S03]  /*90e0*/  MOV R133, R211 ;  /* 0x000000d300857202 */ /* 0x000fc60000000f00 */
[-C--:B------:R-:W-:Y:S08]  /*90f0*/  HMMA.16816.F32 R152, R8, R26.reuse, R152 ;  /* 0x0000001a0898723c */ /* 0x080ff00000001898 */
[----:B------:R-:W-:Y:S01]  /*9100*/  HMMA.16816.F32 R244, R12, R26, R156 ;  /* 0x0000001a0cf4723c */ /* 0x000fe2000000189c */
[----:B------:R-:W-:Y:S01]  /*9110*/  MOV R26, R239 ;  /* 0x000000ef001a7202 */ /* 0x000fe20000000f00 */
[----:B------:R-:W-:-:S06]  /*9120*/  IMAD.MOV.U32 R156, RZ, RZ, R204 ;  /* 0x000000ffff9c7224 */ /* 0x000fcc00078e00cc */
[-C--:B------:R-:W-:Y:S08]  /*9130*/  HMMA.16816.F32 R236, R12, R28.reuse, R160 ;  /* 0x0000001c0cec723c */ /* 0x080ff000000018a0 */
[C---:B------:R-:W-:Y:S08]  /*9140*/  HMMA.16816.F32 R164, R8.reuse, R28, R164 ;  /* 0x0000001c08a4723c */ /* 0x040ff000000018a4 */
[----:B------:R-:W-:Y:S01]  /*9150*/  HMMA.16816.F32 R168, R8, R30, R168 ;  /* 0x0000001e08a8723c */ /* 0x000fe200000018a8 */
[----:B------:R-:W1:Y:S07]  /*9160*/  LDSM.16.MT88.4 R28, [R132] ;  /* 0x00000000841c783b */ /* 0x000e6e0000004200 */
[-C--:B--2---:R-:W-:Y:S01]  /*9170*/  HMMA.16816.F32 R228, R12, R32.reuse, R36 ;  /* 0x000000200ce4723c */ /* 0x084fe20000001824 */
[----:B------:R-:W2:Y:S07]  /*9180*/  LDSM.16.MT88.4 R36, [R135+0xb000] ;  /* 0x00b000008724783b */ /* 0x000eae0000004200 */
[C---:B------:R-:W-:Y:S01]  /*9190*/  HMMA.16816.F32 R204, R8.reuse, R32, R40 ;  /* 0x0000002008cc723c */ /* 0x040fe20000001828 */
[----:B------:R-:W-:Y:S07]  /*91a0*/  LDSM.16.MT88.4 R40, [R25+0x1000] ;  /* 0x001000001928783b */ /* 0x000fee0000004200 */
[-C--:B------:R-:W-:Y:S01]  /*91b0*/  HMMA.16816.F32 R160, R8, R34.reuse, R44 ;  /* 0x0000002208a0723c */ /* 0x080fe2000000182c */
[----:B------:R-:W-:Y:S07]  /*91c0*/  LDSM.16.MT88.4 R44, [R132+0x1000] ;  /* 0x00100000842c783b */ /* 0x000fee0000004200 */
[----:B------:R-:W-:Y:S01]  /*91d0*/  HMMA.16816.F32 R208, R12, R34, R48 ;  /* 0x000000220cd0723c */ /* 0x000fe20000001830 */
[----:B------:R-:W3:Y:S01]  /*91e0*/  LDSM.16.MT88.4 R32, [R134+0xb000] ;  /* 0x00b000008620783b */ /* 0x000ee20000004200 */
[----:B------:R-:W-:-:S04]  /*91f0*/  FFMA.FTZ R0, R195, UR7, -R2 ;  /* 0x00000007c3007c23 */ /* 0x000fc80008010802 */
        /* <DEDUP_REMOVED lines=14> */
[--C-:B----4-:R-:W-:Y:S01]  /*92e0*/  FFMA.FTZ R0, R194, UR7, -R2.reuse ;  /* 0x00000007c2007c23 */ /* 0x110fe20008010802 */
        /* <DEDUP_REMOVED lines=37> */
[-C--:B------:R-:W-:Y:S01]  /*9540*/  FMUL.FTZ R96, R96, R22.reuse ;  /* 0x0000001660607220 */ /* 0x080fe20000410000 */
[----:B------:R-:W-:Y:S01]  /*9550*/  FMUL.FTZ R97, R97, R22 ;  /* 0x0000001661617220 */ /* 0x000fe20000410000 */
[----:B----4-:R-:W-:-:S05]  /*9560*/  FFMA.FTZ R0, R193, UR7, -R2 ;  /* 0x00000007c1007c23 */ /* 0x010fca0008010802 */
[----:B------:R-:W-:Y:S01]  /*9570*/  HMMA.16816.F32 R60, R8, R30, R60 ;  /* 0x0000001e083c723c */ /* 0x000fe2000000183c */
[-C--:B------:R-:W-:Y:S01]  /*9580*/  FMUL.FTZ R98, R98, R21.reuse ;  /* 0x0000001562627220 */ /* 0x080fe20000410000 */
[----:B------:R1:W-:Y:S01]  /*9590*/  MUFU.EX2 R193, R0 ;  /* 0x0000000000c17308 */ /* 0x0003e20000000800 */
[----:B------:R-:W-:Y:S01]  /*95a0*/  FMUL.FTZ R99, R99, R21 ;  /* 0x0000001563637220 */ /* 0x000fe20000410000 */
[----:B------:R-:W-:-:S04]  /*95b0*/  MOV R3, R188 ;  /* 0x000000bc00037202 */ /* 0x000fc80000000f00 */
[----:B--2---:R-:W-:Y:S01]  /*95c0*/  HMMA.16816.F32 R72, R8, R36, R72 ;  /* 0x000000240848723c */ /* 0x004fe20000001848 */
[----:B------:R-:W-:Y:S01]  /*95d0*/  MOV R50, R142 ;  /* 0x0000008e00327202 */ /* 0x000fe20000000f00 */
[----:B------:R-:W-:-:S06]  /*95e0*/  IMAD.MOV.U32 R51, RZ, RZ, R143 ;  /* 0x000000ffff337224 */ /* 0x000fcc00078e008f */
[----:B------:R-:W-:Y:S01]  /*95f0*/  HMMA.16816.F32 R76, R8, R38, R76 ;  /* 0x00000026084c723c */ /* 0x000fe2000000184c */
[----:B-1----:R-:W-:-:S07]  /*9600*/  FFMA.FTZ R0, R192, UR7, -R2 ;  /* 0x00000007c0007c23 */ /* 0x002fce0008010802 */
[----:B---3--:R-:W-:Y:S01]  /*9610*/  HMMA.16816.F32 R88, R8, R32, R88 ;  /* 0x000000200858723c */ /* 0x008fe20000001858 */
[----:B------:R1:W-:Y:S01]  /*9620*/  MUFU.EX2 R192, R0 ;  /* 0x0000000000c07308 */ /* 0x0003e20000000800 */
[----:B------:R-:W-:-:S06]  /*9630*/  MOV R173, R189 ;  /* 0x000000bd00ad7202 */ /* 0x000fcc0000000f00 */
[C---:B------:R-:W-:Y:S08]  /*9640*/  HMMA.16816.F32 R92, R8.reuse, R34, R92 ;  /* 0x00000022085c723c */ /* 0x040ff0000000185c */
[----:B------:R-:W-:Y:S01]  /*9650*/  HMMA.16816.F32 R104, R8, R40, R104 ;  /* 0x000000280868723c */ /* 0x000fe20000001868 */
[----:B-1----:R-:W-:-:S07]  /*9660*/  FFMA.FTZ R0, R182, UR7, -R6 ;  /* 0x00000007b6007c23 */ /* 0x002fce0008010806 */
[C---:B------:R-:W-:Y:S08]  /*9670*/  HMMA.16816.F32 R108, R8.reuse, R42, R108 ;  /* 0x0000002a086c723c */ /* 0x040ff0000000186c */
[C---:B------:R-:W-:Y:S08]  /*9680*/  HMMA.16816.F32 R120, R8.reuse, R44, R120 ;  /* 0x0000002c0878723c */ /* 0x040ff00000001878 */
[----:B------:R-:W-:Y:S01]  /*9690*/  HMMA.16816.F32 R144, R8, R46, R124 ;  /* 0x0000002e0890723c */ /* 0x000fe2000000187c */
[----:B------:R-:W-:Y:S01]  /*96a0*/  IMAD.WIDE.U32 R8, R139, -0x2daee0ad, RZ ;  /* 0xd2511f538b087825 */ /* 0x000fe200078e00ff */
[----:B------:R-:W-:-:S03]  /*96b0*/  MOV R158, R191 ;  /* 0x000000bf009e7202 */ /* 0x000fc60000000f00 */
[----:B------:R-:W-:Y:S01]  /*96c0*/  FMUL.FTZ R84, R84, R22 ;  /* 0x0000001654547220 */ /* 0x000fe20000410000 */
[----:B------:R-:W-:Y:S02]  /*96d0*/  LOP3.LUT R2, R198, UR6, R9, 0x96, !PT ;  /* 0x00000006c6027c12 */ /* 0x000fe4000f8e9609 */
[C---:B------:R-:W-:Y:S01]  /*96e0*/  HMMA.16816.F32 R68, R12.reuse, R36, R68 ;  /* 0x000000240c44723c */ /* 0x040fe20000001844 */
[----:B------:R-:W-:Y:S02]  /*96f0*/  MOV R23, R8 ;  /* 0x0000000800177202 */ /* 0x000fe40000000f00 */
[C---:B------:R-:W-:Y:S02]  /*9700*/  PRMT R24, R8.reuse, 0x7771, RZ ;  /* 0x0000777108187816 */ /* 0x040fe400000000ff */
[C---:B------:R-:W-:Y:S02]  /*9710*/  PRMT R18, R8.reuse, 0x7773, RZ ;  /* 0x0000777308127816 */ /* 0x040fe400000000ff */
[----:B------:R-:W-:Y:S01]  /*9720*/  PRMT R11, R8, 0x7772, RZ ;  /* 0x00007772080b7816 */ /* 0x000fe200000000ff */
[----:B------:R-:W-:Y:S01]  /*9730*/  HMMA.16816.F32 R140, R12, R38, R80 ;  /* 0x000000260c8c723c */ /* 0x000fe20000001850 */
[----:B------:R-:W-:Y:S01]  /*9740*/  MOV R198, R3 ;  /* 0x0000000300c67202 */ /* 0x000fe20000000f00 */
[----:B------:R-:W-:-:S04]  /*9750*/  IMAD.WIDE.U32 R8, R138, -0x2daee0ad, RZ ;  /* 0xd2511f538a087825 */ /* 0x000fc800078e00ff */
[----:B------:R-:W-:Y:S01]  /*9760*/  FFMA.FTZ R3, R178, UR7, -R6 ;  /* 0x00000007b2037c23 */ /* 0x000fe20008010806 */
[----:B------:R-:W-:Y:S01]  /*9770*/  FMUL.FTZ R85, R85, R22 ;  /* 0x0000001655557220 */ /* 0x000fe20000410000 */
[-C--:B------:R-:W-:Y:S01]  /*9780*/  FMUL.FTZ R86, R86, R21.reuse ;  /* 0x0000001556567220 */ /* 0x080fe20000410000 */
[----:B------:R-:W-:Y:S01]  /*9790*/  FMUL.FTZ R87, R87, R21 ;  /* 0x0000001557577220 */ /* 0x000fe20000410000 */
[C---:B------:R-:W-:Y:S01]  /*97a0*/  HMMA.16816.F32 R36, R12.reuse, R34, R96 ;  /* 0x000000220c24723c */ /* 0x040fe20000001860 */
[----:B------:R1:W-:Y:S01]  /*97b0*/  MUFU.EX2 R34, R0 ;  /* 0x0000000000227308 */ /* 0x0003e20000000800 */
[----:B------:R-:W-:Y:S01]  /*97c0*/  MOV R159, R200 ;  /* 0x000000c8009f7202 */ /* 0x000fe20000000f00 */
        /* <DEDUP_REMOVED lines=9> */
[-C--:B------:R-:W-:Y:S01]  /*9860*/  FMUL.FTZ R64, R64, R22.reuse ;  /* 0x0000001640407220 */ /* 0x080fe20000410000 */
[----:B------:R-:W-:Y:S01]  /*9870*/  FMUL.FTZ R65, R65, R22 ;  /* 0x0000001641417220 */ /* 0x000fe20000410000 */
[-C--:B------:R-:W-:Y:S01]  /*9880*/  FMUL.FTZ R66, R66, R21.reuse ;  /* 0x0000001542427220 */ /* 0x080fe20000410000 */
[----:B------:R-:W-:Y:S01]  /*9890*/  FMUL.FTZ R67, R67, R21 ;  /* 0x0000001543437220 */ /* 0x000fe20000410000 */
[----:B------:R-:W-:Y:S01]  /*98a0*/  MOV R157, R202 ;  /* 0x000000ca009d7202 */ /* 0x000fe20000000f00 */
[----:B-1----:R-:W-:Y:S01]  /*98b0*/  FFMA.FTZ R0, R183, UR7, -R6 ;  /* 0x00000007b7007c23 */ /* 0x002fe20008010806 */
[----:B------:R-:W-:Y:S01]  /*98c0*/  MOV R183, R173 ;  /* 0x000000ad00b77202 */ /* 0x000fe20000000f00 */
[----:B------:R-:W-:-:S02]  /*98d0*/  IMAD.MOV.U32 R173, RZ, RZ, R133 ;  /* 0x000000ffffad7224 */ /* 0x000fc400078e0085 */
[-C--:B------:R-:W-:Y:S01]  /*98e0*/  FMUL.FTZ R52, R52, R22.reuse ;  /* 0x0000001634347220 */ /* 0x080fe20000410000 */
[----:B------:R1:W-:Y:S01]  /*98f0*/  MUFU.EX2 R133, R3 ;  /* 0x0000000300857308 */ /* 0x0003e20000000800 */
[----:B------:R-:W-:Y:S01]  /*9900*/  PRMT R17, R8, 0x7771, RZ ;  /* 0x0000777108117816 */ /* 0x000fe200000000ff */
        /* <DEDUP_REMOVED lines=12> */
[----:B------:R-:W-:Y:S01]  /*99d0*/  LDSM.16.MT88.4 R80, [R135+0xb800] ;  /* 0x00b800008750783b */ /* 0x000fe20000004200 */
[----:B-1----:R-:W-:Y:S01]  /*99e0*/  FFMA.FTZ R3, R179, UR7, -R6 ;  /* 0x00000007b3037c23 */ /* 0x002fe20008010806 */
[----:B------:R-:W-:-:S02]  /*99f0*/  LOP3.LUT R6, R10, 0xff, RZ, 0xc0, !PT ;  /* 0x000000ff0a067812 */ /* 0x000fc400078ec0ff */
[----:B------:R-:W-:Y:S01]  /*9a00*/  LDSM.16.MT88.4 R96, [R134+0xb800] ;  /* 0x00b800008660783b */ /* 0x000fe20000004200 */
[----:B------:R-:W-:Y:S01]  /*9a10*/  MOV R179, R174 ;  /* 0x000000ae00b37202 */ /* 0x000fe20000000f00 */
[----:B------:R1:W3:Y:S01]  /*9a20*/  MUFU.EX2 R33, R3 ;  /* 0x0000000300217308 */ /* 0x0002e20000000800 */
[----:B--2---:R-:W-:Y:S02]  /*9a30*/  LOP3.LUT R0, R50, UR6, R9, 0x96, !PT ;  /* 0x0000000632007c12 */ /* 0x004fe4000f8e9609 */
[C---:B------:R-:W-:Y:S01]  /*9a40*/  PRMT R9, R8.reuse, 0x7773, RZ ;  /* 0x0000777308097816 */ /* 0x040fe200000000ff */
[----:B------:R-:W-:Y:S01]  /*9a50*/  IMAD.MOV.U32 R174, RZ, RZ, R175 ;  /* 0x000000ffffae7224 */ /* 0x000fe200078e00af */
[----:B------:R-:W-:Y:S02]  /*9a60*/  PRMT R8, R8, 0x7772, RZ ;  /* 0x0000777208087816 */ /* 0x000fe400000000ff */
[----:B------:R-:W-:Y:S01]  /*9a70*/  MOV R178, R27 ;  /* 0x0000001b00b27202 */ /* 0x000fe20000000f00 */
[----:B------:R-:W-:Y:S01]  /*9a80*/  HMMA.16816.F32 R200, R12, R30, R64 ;  /* 0x0000001e0cc8723c */ /* 0x000fe20000001840 */
[----:B------:R-:W-:Y:S01]  /*9a90*/  MOV R175, R26 ;  /* 0x0000001a00af7202 */ /* 0x000fe20000000f00 */
[----:B------:R-:W2:Y:S01]  /*9aa0*/  LDSM.16.MT88.4 R48, [R25+0x800] ;  /* 0x000800001930783b */ /* 0x000ea20000004200 */
[----:B------:R-:W-:Y:S01]  /*9ab0*/  PRMT R26, R8, 0x5410, R9 ;  /* 0x00005410081a7816 */ /* 0x000fe20000000009 */
[----:B-1----:R-:W-:Y:S01]  /*9ac0*/  FFMA.FTZ R3, R137, UR7, -R7 ;  /* 0x0000000789037c23 */ /* 0x002fe20008010807 */
[----:B------:R-:W-:-:S03]  /*9ad0*/  PRMT R17, R6, 0x5410, R17 ;  /* 0x0000541006117816 */ /* 0x000fc60000000011 */
[----:B------:R-:W-:Y:S01]  /*9ae0*/  HMMA.16816.F32 R188, R12, R28, R52 ;  /* 0x0000001c0cbc723c */ /* 0x000fe20000001834 */
[----:B------:R-:W-:Y:S01]  /*9af0*/  LOP3.LUT R8, R23, 0xff, RZ, 0xc0, !PT ;  /* 0x000000ff17087812 */ /* 0x000fe200078ec0ff */
[----:B------:R1:W-:Y:S01]  /*9b00*/  MUFU.EX2 R32, R3 ;  /* 0x0000000300207308 */ /* 0x0003e20000000800 */
[----:B------:R-:W-:Y:S01]  /*9b10*/  LOP3.LUT R6, R2, 0xffff, RZ, 0xc0, !PT ;  /* 0x0000ffff02067812 */ /* 0x000fe200078ec0ff */
[----:B------:R-:W-:Y:S01]  /*9b20*/  LDSM.16.MT88.4 R64, [R132+0x800] ;  /* 0x000800008440783b */ /* 0x000fe20000004200 */
[----:B------:R-:W-:Y:S02]  /*9b30*/  PRMT R27, R11, 0x5410, R18 ;  /* 0x000054100b1b7816 */ /* 0x000fe40000000012 */
[----:B------:R-:W-:Y:S02]  /*9b40*/  PRMT R18, R8, 0x5410, R24 ;  /* 0x0000541008127816 */ /* 0x000fe40000000018 */
[----:B------:R-:W-:Y:S02]  /*9b50*/  LOP3.LUT R9, R2, 0xff, RZ, 0xc0, !PT ;  /* 0x000000ff02097812 */ /* 0x000fe400078ec0ff */
[----:B------:R-:W-:-:S02]  /*9b60*/  SHF.R.U32.HI R6, RZ, 0x8, R6 ;  /* 0x00000008ff067819 */ /* 0x000fc40000011606 */
[----:B------:R-:W-:Y:S02]  /*9b70*/  SHF.R.U32.HI R8, RZ, 0x18, R2 ;  /* 0x00000018ff087819 */ /* 0x000fe40000011602 */
[----:B-1----:R-:W-:Y:S01]  /*9b80*/  PRMT R3, R2, 0x7632, R3 ;  /* 0x0000763202037816 */ /* 0x002fe20000000003 */
[----:B------:R-:W-:-:S03]  /*9b90*/  FFMA.FTZ R2, R180, UR7, -R7 ;  /* 0x00000007b4027c23 */ /* 0x000fc60008010807 */
[----:B------:R-:W-:Y:S02]  /*9ba0*/  LOP3.LUT R3, R3, 0xff, RZ, 0xc0, !PT ;  /* 0x000000ff03037812 */ /* 0x000fe400078ec0ff */
[----:B------:R-:W-:Y:S02]  /*9bb0*/  PRMT R24, R9, 0x5410, R6 ;  /* 0x0000541009187816 */ /* 0x000fe40000000006 */
[----:B------:R-:W-:Y:S02]  /*9bc0*/  PRMT R9, R3, 0x5410, R8 ;  /* 0x0000541003097816 */ /* 0x000fe40000000008 */
[C---:B------:R-:W-:Y:S01]  /*9bd0*/  LOP3.LUT R3, R0.reuse, 0xffff, RZ, 0xc0, !PT ;  /* 0x0000ffff00037812 */ /* 0x040fe200078ec0ff */
[----:B------:R1:W4:Y:S01]  /*9be0*/  MUFU.EX2 R31, R2 ;  /* 0x00000002001f7308 */ /* 0x0003220000000800 */
[----:B------:R-:W-:Y:S02]  /*9bf0*/  LOP3.LUT R6, R0, 0xff, RZ, 0xc0, !PT ;  /* 0x000000ff00067812 */ /* 0x000fe400078ec0ff */
[----:B------:R-:W-:-:S04]  /*9c00*/  SHF.R.U32.HI R3, RZ, 0x8, R3 ;  /* 0x00000008ff037819 */ /* 0x000fc80000011603 */
[----:B------:R-:W-:Y:S02]  /*9c10*/  PRMT R11, R6, 0x5410, R3 ;  /* 0x00005410060b7816 */ /* 0x000fe40000000003 */
[----:B------:R-:W-:Y:S02]  /*9c20*/  PRMT R6, R0, 0x7632, R6 ;  /* 0x0000763200067816 */ /* 0x000fe40000000006 */
[----:B------:R-:W-:Y:S01]  /*9c30*/  SHF.R.U32.HI R3, RZ, 0x18, R0 ;  /* 0x00000018ff037819 */ /* 0x000fe20000011600 */
[----:B-1----:R-:W-:Y:S01]  /*9c40*/  FFMA.FTZ R2, R184, UR7, -R7 ;  /* 0x00000007b8027c23 */ /* 0x002fe20008010807 */
[----:B------:R-:W-:-:S03]  /*9c50*/  FFMA.FTZ R0, R252, UR7, -R16 ;  /* 0x00000007fc007c23 */ /* 0x000fc60008010810 */
[----:B------:R1:W-:Y:S01]  /*9c60*/  MUFU.EX2 R30, R2 ;  /* 0x00000002001e7308 */ /* 0x0003e20000000800 */
[----:B------:R-:W-:-:S07]  /*9c70*/  FFMA.FTZ R23, R197, UR7, -R16 ;  /* 0x00000007c5177c23 */ /* 0x000fce0008010810 */
[----:B------:R5:W-:Y:S01]  /*9c80*/  MUFU.EX2 R28, R0 ;  /* 0x00000000001c7308 */ /* 0x000be20000000800 */
[----:B-1----:R-:W-:-:S07]  /*9c90*/  FFMA.FTZ R2, R181, UR7, -R7 ;  /* 0x00000007b5027c23 */ /* 0x002fce0008010807 */
[----:B------:R1:W-:Y:S01]  /*9ca0*/  MUFU.EX2 R29, R2 ;  /* 0x00000002001d7308 */ /* 0x0003e20000000800 */
[----:B------:R-:W-:Y:S01]  /*9cb0*/  LOP3.LUT R7, R26, 0xff00ff, RZ, 0xc0, !PT ;  /* 0x00ff00ff1a077812 */ /* 0x000fe200078ec0ff */
[----:B-----5:R-:W-:-:S06]  /*9cc0*/  FFMA.FTZ R0, R243, UR7, -R16 ;  /* 0x00000007f3007c23 */ /* 0x020fcc0008010810 */
[----:B------:R3:W5:Y:S01]  /*9cd0*/  MUFU.EX2 R26, R0 ;  /* 0x00000000001a7308 */ /* 0x0007620000000800 */
[----:B-1----:R-:W-:Y:S02]  /*9ce0*/  LOP3.LUT R2, R6, 0xff, RZ, 0xc0, !PT ;  /* 0x000000ff06027812 */ /* 0x002fe400078ec0ff */
[----:B------:R-:W-:Y:S02]  /*9cf0*/  LOP3.LUT R6, R27, 0xff00ff, RZ, 0xc0, !PT ;  /* 0x00ff00ff1b067812 */ /* 0x000fe400078ec0ff */
[----:B------:R-:W-:Y:S01]  /*9d00*/  PRMT R10, R2, 0x5410, R3 ;  /* 0x00005410020a7816 */ /* 0x000fe20000000003 */
[----:B------:R-:W-:Y:S02]  /*9d10*/  FFMA.FTZ R3, R186, UR7, -R16 ;  /* 0x00000007ba037c23 */ /* 0x000fe40008010810 */
[----:B------:R-:W-:Y:S02]  /*9d20*/  HSET2.LE.AND R6, R6, R4, PT ;  /* 0x0000000406067233 */ /* 0x000fe40003803000 */
[----:B---3--:R-:W-:-:S02]  /*9d30*/  F2FP.F16.F32.PACK_AB R0, R33, R133 ;  /* 0x000000852100723e */ /* 0x008fc400000000ff */
[--C-:B------:R-:W-:Y:S02]  /*9d40*/  HSET2.LE.AND R16, R11, R4.reuse, PT ;  /* 0x000000040b107233 */ /* 0x100fe40003803000 */
[----:B------:R-:W-:Y:S02]  /*9d50*/  HSET2.LE.AND R8, R24, R4, PT ;  /* 0x0000000418087233 */ /* 0x000fe40003803000 */
[----:B------:R-:W-:Y:S01]  /*9d60*/  LOP3.LUT R11, R0, R6, RZ, 0xc0, !PT ;  /* 0x00000006000b7212 */ /* 0x000fe200078ec0ff */
[----:B------:R1:W-:Y:S01]  /*9d70*/  MUFU.EX2 R24, R3 ;  /* 0x0000000300187308 */ /* 0x0003e20000000800 */
[----:B------:R-:W-:Y:S01]  /*9d80*/  MOV R180, R172 ;  /* 0x000000ac00b47202 */ /* 0x000fe20000000f00 */
[----:B------:R-:W-:Y:S01]  /*9d90*/  IMAD.MOV.U32 R184, RZ, RZ, R173 ;  /* 0x000000ffffb87224 */ /* 0x000fe200078e00ad */
[----:B------:R-:W-:-:S05]  /*9da0*/  MOV R181, R174 ;  /* 0x000000ae00b57202 */ /* 0x000fca0000000f00 */
[----:B------:R3:W2:Y:S01]  /*9db0*/  MUFU.EX2 R6, R23 ;  /* 0x0000001700067308 */ /* 0x0006a20000000800 */
[----:B------:R-:W-:Y:S02]  /*9dc0*/  MOV R252, R175 ;  /* 0x000000af00fc7202 */ /* 0x000fe40000000f00 */
[--C-:B------:R-:W-:Y:S01]  /*9dd0*/  HSET2.LE.AND R2, R18, R4.reuse, PT ;  /* 0x0000000412027233 */ /* 0x100fe20003803000 */
[----:B------:R-:W2:Y:S01]  /*9de0*/  LDSM.16.MT88.4 R172, [R134+0xa800] ;  /* 0x00a8000086ac783b */ /* 0x000ea20000004200 */
[--C-:B------:R-:W-:Y:S02]  /*9df0*/  HSET2.LE.AND R18, R7, R4.reuse, PT ;  /* 0x0000000407127233 */ /* 0x100fe40003803000 */
[----:B-1----:R-:W-:Y:S02]  /*9e00*/  F2FP.F16.F32.PACK_AB R3, R192, R193 ;  /* 0x000000c1c003723e */ /* 0x002fe400000000ff */
[----:B------:R-:W-:Y:S02]  /*9e10*/  HSET2.LE.AND R7, R10, R4, PT ;  /* 0x000000040a077233 */ /* 0x000fe40003803000 */
[----:B------:R-:W-:-:S02]  /*9e20*/  LOP3.LUT R10, R3, R2, RZ, 0xc0, !PT ;  /* 0x00000002030a7212 */ /* 0x000fc400078ec0ff */
[----:B----4-:R-:W-:Y:S01]  /*9e30*/  F2FP.F16.F32.PACK_AB R2, R31, R32 ;  /* 0x000000201f02723e */ /* 0x010fe200000000ff */
[----:B------:R-:W-:Y:S01]  /*9e40*/  IMAD.MOV.U32 R243, RZ, RZ, R156 ;  /* 0x000000fffff37224 */ /* 0x000fe200078e009c */
[----:B---3--:R-:W-:Y:S01]  /*9e50*/  MOV R23, R136 ;  /* 0x0000008800177202 */ /* 0x008fe20000000f00 */
[----:B------:R-:W-:Y:S01]  /*9e60*/  IMAD.MOV.U32 R27, RZ, RZ, R159 ;  /* 0x000000ffff1b7224 */ /* 0x000fe200078e009f */
[----:B-----5:R-:W-:Y:S01]  /*9e70*/  F2FP.F16.F32.PACK_AB R0, R26, R28 ;  /* 0x0000001c1a00723e */ /* 0x020fe200000000ff */
[C---:B------:R-:W-:Y:S01]  /*9e80*/  HMMA.16816.F32 R52, R12.reuse, R42, R112 ;  /* 0x0000002a0c34723c */ /* 0x040fe20000001870 */
[----:B------:R-:W-:Y:S01]  /*9e90*/  MOV R186, R157 ;  /* 0x0000009d00ba7202 */ /* 0x000fe20000000f00 */
[----:B------:R-:W-:Y:S01]  /*9ea0*/  LDSM.16.MT88.4 R112, [R25+0x1800] ;  /* 0x001800001970783b */ /* 0x000fe20000004200 */
[----:B------:R-:W-:Y:S02]  /*9eb0*/  MOV R197, R158 ;  /* 0x0000009e00c57202 */ /* 0x000fe40000000f00 */
[--C-:B------:R-:W-:Y:S01]  /*9ec0*/  HSET2.LE.AND R17, R17, R4.reuse, PT ;  /* 0x0000000411117233 */ /* 0x100fe20003803000 */
[----:B------:R-:W1:Y:S01]  /*9ed0*/  LDSM.16.MT88.4 R156, [R135+0xa800] ;  /* 0x00a80000879c783b */ /* 0x000e620000004200 */
[----:B------:R-:W-:Y:S01]  /*9ee0*/  HSET2.LE.AND R9, R9, R4, PT ;  /* 0x0000000409097233 */ /* 0x000fe20003803000 */
[----:B------:R-:W-:Y:S01]  /*9ef0*/  HMMA.16816.F32 R136, R12, R46, R128 ;  /* 0x0000002e0c88723c */ /* 0x000fe20000001880 */
[----:B------:R-:W-:Y:S01]  /*9f00*/  F2FP.F16.F32.PACK_AB R4, R194, R195 ;  /* 0x000000c3c204723e */ /* 0x000fe200000000ff */
[----:B------:R-:W3:Y:S01]  /*9f10*/  LDSM.16.MT88.4 R128, [R132+0x1800] ;  /* 0x001800008480783b */ /* 0x000ee20000004200 */
[----:B------:R-:W-:-:S02]  /*9f20*/  F2FP.F16.F32.PACK_AB R3, R35, R34 ;  /* 0x000000222303723e */ /* 0x000fc400000000ff */
[----:B------:R-:W-:Y:S02]  /*9f30*/  LOP3.LUT R124, R2, R16, RZ, 0xc0, !PT ;  /* 0x00000010027c7212 */ /* 0x000fe400078ec0ff */
[----:B------:R-:W-:Y:S02]  /*9f40*/  LOP3.LUT R125, R0, R7, RZ, 0xc0, !PT ;  /* 0x00000007007d7212 */ /* 0x000fe400078ec0ff */
[----:B------:R-:W-:Y:S02]  /*9f50*/  F2FP.F16.F32.PACK_AB R2, R29, R30 ;  /* 0x0000001e1d02723e */ /* 0x000fe400000000ff */
[----:B--2---:R-:W-:Y:S02]  /*9f60*/  F2FP.F16.F32.PACK_AB R0, R6, R24 ;  /* 0x000000180600723e */ /* 0x004fe400000000ff */
[----:B------:R-:W-:Y:S01]  /*9f70*/  LOP3.LUT R8, R4, R8, RZ, 0xc0, !PT ;  /* 0x0000000804087212 */ /* 0x000fe200078ec0ff */
[----:B------:R-:W-:Y:S01]  /*9f80*/  FFMA.FTZ R4, R27, R22, R23 ;  /* 0x000000161b047223 */ /* 0x000fe20000010017 */
[----:B------:R-:W-:Y:S01]  /*9f90*/  LOP3.LUT R9, R3, R9, RZ, 0xc0, !PT ;  /* 0x0000000903097212 */ /* 0x000fe200078ec0ff */
[----:B------:R-:W-:Y:S01]  /*9fa0*/  FFMA.FTZ R3, R186, R21, R197 ;  /* 0x00000015ba037223 */ /* 0x000fe200000100c5 */
[----:B------:R-:W-:Y:S01]  /*9fb0*/  LOP3.LUT R126, R2, R17, RZ, 0xc0, !PT ;  /* 0x00000011027e7212 */ /* 0x000fe200078ec0ff */
[----:B------:R-:W-:Y:S01]  /*9fc0*/  FFMA.FTZ R2, R252, R20, R243 ;  /* 0x00000014fc027223 */ /* 0x000fe200000100f3 */
[----:B------:R-:W-:Y:S01]  /*9fd0*/  LOP3.LUT R127, R0, R18, RZ, 0xc0, !PT ;  /* 0x00000012007f7212 */ /* 0x000fe200078ec0ff */
[----:B------:R-:W-:Y:S01]  /*9fe0*/  FFMA.FTZ R0, R184, R19, R181 ;  /* 0x00000013b8007223 */ /* 0x000fe200000100b5 */
        /* <DEDUP_REMOVED lines=17> */
[----:B------:R-:W-:-:S06]  /*a100*/  FADD.FTZ R7, R196, R3 ;  /* 0x00000003c4077221 */ /* 0x000fcc0000010000 */
        /* <DEDUP_REMOVED lines=17> */
[C---:B------:R-:W-:Y:S08]  /*a220*/  HMMA.16816.F32 R164, R124.reuse, R172, R164 ;  /* 0x000000ac7ca4723c */ /* 0x040ff000000018a4 */
[----:B------:R-:W-:Y:S08]  /*a230*/  HMMA.16816.F32 R168, R124, R174, R168 ;  /* 0x000000ae7ca8723c */ /* 0x000ff000000018a8 */
[----:B------:R-:W-:Y:S01]  /*a240*/  HMMA.16816.F32 R160, R8, R172, R236 ;  /* 0x000000ac08a0723c */ /* 0x000fe200000018ec */
[----:B------:R-:W-:-:S07]  /*a250*/  FADD.FTZ R236, R33, R3 ;  /* 0x0000000321ec7221 */ /* 0x000fce0000010000 */
[----:B------:R-:W-:Y:S01]  /*a260*/  HMMA.16816.F32 R172, R8, R174, R232 ;  /* 0x000000ae08ac723c */ /* 0x000fe200000018e8 */
[----:B------:R-:W-:Y:S01]  /*a270*/  FADD.FTZ R235, R192, R4 ;  /* 0x00000004c0eb7221 */ /* 0x000fe20000010000 */
[----:B------:R-:W-:Y:S01]  /*a280*/  FADD.FTZ R234, R29, R2 ;  /* 0x000000021dea7221 */ /* 0x000fe20000010000 */
[----:B------:R-:W-:-:S03]  /*a290*/  FADD.FTZ R233, R6, R0 ;  /* 0x0000000006e97221 */ /* 0x000fc60000010000 */
[----:B------:R2:W-:Y:S02]  /*a2a0*/  STL [R1+0x24], R235 ;  /* 0x000024eb01007387 */ /* 0x0005e40000100800 */
[C---:B-1----:R-:W-:Y:S02]  /*a2b0*/  HMMA.16816.F32 R148, R124.reuse, R156, R148 ;  /* 0x0000009c7c94723c */ /* 0x042fe40000001894 */
[----:B------:R2:W-:Y:S04]  /*a2c0*/  STL [R1+0x20], R236 ;  /* 0x000020ec01007387 */ /* 0x0005e80000100800 */
[----:B------:R2:W-:Y:S02]  /*a2d0*/  STL [R1+0x2c], R234 ;  /* 0x00002cea01007387 */ /* 0x0005e40000100800 */
[C---:B------:R-:W-:Y:S02]  /*a2e0*/  HMMA.16816.F32 R152, R124.reuse, R158, R152 ;  /* 0x0000009e7c98723c */ /* 0x040fe40000001898 */
[----:B------:R2:W-:Y:S06]  /*a2f0*/  STL [R1+0x28], R233 ;  /* 0x000028e901007387 */ /* 0x0005ec0000100800 */
        /* <DEDUP_REMOVED lines=9> */
[----:B---3--:R-:W-:Y:S08]  /*a390*/  HMMA.16816.F32 R120, R124, R128, R120 ;  /* 0x000000807c78723c */ /* 0x008ff00000001878 */
        /* <DEDUP_REMOVED lines=15> */
[----:B------:R-:W-:-:S04]  /*a490*/  MOV R134, R220 ;  /* 0x000000dc00867202 */ /* 0x000fc80000000f00 */
[C---:B------:R-:W-:Y:S08]  /*a4a0*/  HMMA.16816.F32 R116, R8.reuse, R128, R116 ;  /* 0x000000800874723c */ /* 0x040ff00000001874 */
[----:B------:R-:W-:Y:S01]  /*a4b0*/  HMMA.16816.F32 R128, R8, R130, R136 ;  /* 0x000000820880723c */ /* 0x000fe20000001888 */
[----:B------:R-:W-:Y:S01]  /*a4c0*/  MOV R136, R213 ;  /* 0x000000d500887202 */ /* 0x000fe20000000f00 */
[----:B------:R-:W-:-:S03]  /*a4d0*/  NOP ;  /* 0x0000000000007918 */ /* 0x000fc60000000000 */
[----:B--2---:R-:W-:-:S15]  /*a4e0*/  BRA.U !UP0, `(.L_x_1781) ;  /* 0x000000b908487547 */ /* 0x004fde000b800000 */
[----:B------:R-:W2:Y:S04]  /*a4f0*/  LDL R182, [R1+0x4] ;  /* 0x0000040001b67983 */ /* 0x000ea80000100800 */
[----:B------:R-:W3:Y:S04]  /*a500*/  LDL R198, [R1] ;  /* 0x0000000001c67983 */ /* 0x000ee80000100800 */
[----:B------:R-:W4:Y:S01]  /*a510*/  LDL R250, [R1+0xc] ;  /* 0x00000c0001fa7983 */ /* 0x000f220000100800 */
[----:B------:R-:W-:Y:S01]  /*a520*/  UIADD3 UR10, UPT, UPT, UR21, -0x3, URZ ;  /* 0xfffffffd150a7890 */ /* 0x000fe2000fffe0ff */
[----:B------:R-:W-:-:S04]  /*a530*/  DEPBAR.LE SB0, 0x0 ;  /* 0x000080000000791a */ /* 0x000fc80000000000 */
[----:B------:R-:W-:Y:S01]  /*a540*/  UIMAD.WIDE.U32 UR12, UR10, UR8, URZ ;  /* 0x000000080a0c72a5 */ /* 0x000fe2000f8e00ff */
[C---:B------:R-:W-:Y:S01]  /*a550*/  IMAD.SHL.U32 R215, R218.reuse, 0x20, RZ ;  /* 0x00000020dad77824 */ /* 0x040fe200078e00ff */
[----:B------:R-:W-:Y:S01]  /*a560*/  SHF.R.U32.HI R214, RZ, 0x1, R218 ;  /* 0x00000001ffd67819 */ /* 0x000fe200000116da */
[----:B------:R-:W-:Y:S01]  /*a570*/  IMAD.SHL.U32 R251, R218, 0x40, RZ ;  /* 0x00000040dafb7824 */ /* 0x000fe200078e00ff */
[----:B------:R-:W-:Y:S01]  /*a580*/  USHF.L.U32 UR7, UR12, 0x5, URZ ;  /* 0x000000050c077899 */ /* 0x000fe200080006ff */
[----:B------:R-:W-:Y:S01]  /*a590*/  IMAD.MOV.U32 R204, RZ, RZ, 0x20 ;  /* 0x00000020ffcc7424 */ /* 0x000fe200078e00ff */
[----:B------:R-:W-:Y:S01]  /*a5a0*/  UIMAD UR10, UR10, UR9, UR13 ;  /* 0x000000090a0a72a4 */ /* 0x000fe2000f8e020d */
[----:B------:R-:W-:Y:S01]  /*a5b0*/  LOP3.LUT R215, R215, 0x7c00, RZ, 0xc0, !PT ;  /* 0x00007c00d7d77812 */ /* 0x000fe200078ec0ff */
[----:B------:R-:W-:Y:S01]  /*a5c0*/  ULEA UR11, UP0, UR8, UR7, 0x4 ;  /* 0x00000007080b7291 */ /* 0x000fe2000f8020ff */
[----:B------:R-:W-:Y:S01]  /*a5d0*/  LOP3.LUT R232, R214, 0x8, RZ, 0xc0, !PT ;  /* 0x00000008d6e87812 */ /* 0x000fe200078ec0ff */
[----:B------:R-:W-:Y:S01]  /*a5e0*/  USHF.L.U64.HI UR10, UR12, 0x5, UR10 ;  /* 0x000000050c0a7899 */ /* 0x000fe2000801020a */
[----:B------:R-:W-:Y:S01]  /*a5f0*/  IMAD.U32 R0, RZ, RZ, UR7 ;  /* 0x00000007ff007e24 */ /* 0x000fe2000f8e00ff */
[----:B------:R-:W-:-:S02]  /*a600*/  SEL R204, R204, 0xffffffe0, !P3 ;  /* 0xffffffe0cccc7807 */ /* 0x000fc40005800000 */
[----:B------:R-:W-:Y:S01]  /*a610*/  ULEA.HI.X UR7, UR8, UR10, UR9, 0x4, UP0 ;  /* 0x0000000a08077291 */ /* 0x000fe200080f2409 */
[----:B------:R-:W-:Y:S02]  /*a620*/  IMAD.U32 R4, RZ, RZ, UR11 ;  /* 0x0000000bff047e24 */ /* 0x000fe4000f8e00ff */
[----:B------:R-:W-:Y:S01]  /*a630*/  IMAD.U32 R3, RZ, RZ, UR10 ;  /* 0x0000000aff037e24 */ /* 0x000fe2000f8e00ff */
[----:B------:R-:W-:Y:S02]  /*a640*/  UIADD3 UR10, UPT, UPT, UR21, -0x3, URZ ;  /* 0xfffffffd150a7890 */ /* 0x000fe4000fffe0ff */
[----:B------:R-:W-:Y:S02]  /*a650*/  IMAD.U32 R10, RZ, RZ, UR7 ;  /* 0x00000007ff0a7e24 */ /* 0x000fe4000f8e00ff */
[----:B------:R-:W-:Y:S01]  /*a660*/  UISETP.GT.U32.AND UP0, UPT, UR10, UR19, UPT ;  /* 0x000000130a00728c */ /* 0x000fe2000bf04070 */
[----:B------:R-:W-:Y:S01]  /*a670*/  BAR.SYNC.DEFER_BLOCKING 0x0 ;  /* 0x0000000000007b1d */ /* 0x000fe20000010000 */
[----:B--2---:R-:W-:-:S02]  /*a680*/  @!P2 LEA R6, P6, R0, R182, 0x1 ;  /* 0x000000b60006a211 */ /* 0x004fc400078c08ff */
[C---:B------:R-:W-:Y:S02]  /*a690*/  @!P1 LEA R8, P0, R0.reuse, R182, 0x1 ;  /* 0x000000b600089211 */ /* 0x040fe400078008ff */
[CCC-:B---3--:R-:W-:Y:S02]  /*a6a0*/  @!P2 LEA.HI.X R7, R0.reuse, R198.reuse, R3.reuse, 0x1, P6 ;  /* 0x000000c60007a211 */ /* 0x1c8fe400030f0c03 */
[----:B------:R-:W-:Y:S02]  /*a6b0*/  @!P1 LEA.HI.X R9, R0, R198, R3, 0x1, P0 ;  /* 0x000000c600099211 */ /* 0x000fe400000f0c03 */
[C---:B------:R-:W-:Y:S01]  /*a6c0*/  LEA R2, P5, R4.reuse, R182, 0x1 ;  /* 0x000000b604027211 */ /* 0x040fe200078a08ff */
[----:B------:R-:W-:Y:S01]  /*a6d0*/  @!PT LDS RZ, [RZ] ;  /* 0x00000000fffff984 */ /* 0x000fe20000000800 */
[----:B------:R-:W-:Y:S01]  /*a6e0*/  @!PT LDS RZ, [RZ] ;  /* 0x00000000fffff984 */ /* 0x000fe20000000800 */
[----:B------:R-:W-:Y:S01]  /*a6f0*/  @!PT LDS RZ, [RZ] ;  /* 0x00000000fffff984 */ /* 0x000fe20000000800 */
[----:B------:R-:W-:Y:S01]  /*a700*/  @!P2 LDGSTS.E.BYPASS.LTC128B.128 [R222+0xa000], desc[UR26][R6.64] ;  /* 0x0a00000006deafae */ /* 0x000fe2000b981a1a */
[----:B------:R-:W-:Y:S02]  /*a710*/  LOP3.LUT R0, R215, 0x200, R251, 0xf8, !PT ;  /* 0x00000200d7007812 */ /* 0x000fe400078ef8fb */
[----:B------:R-:W-:Y:S01]  /*a720*/  LEA.HI.X R3, R4, R198, R10, 0x1, P5 ;  /* 0x000000c604037211 */ /* 0x000fe200028f0c0a */
[----:B------:R-:W-:Y:S01]  /*a730*/  @P2 STS.128 [R222+0xa000], RZ ;  /* 0x00a000ffde002388 */ /* 0x000fe20000000c00 */
[----:B----4-:R-:W-:-:S03]  /*a740*/  LOP3.LUT R0, R0, R250, R232, 0xf6, !PT ;  /* 0x000000fa00007212 */ /* 0x010fc600078ef6e8 */
[----:B------:R-:W-:Y:S01]  /*a750*/  @!PT LDS RZ, [RZ] ;  /* 0x00000000fffff984 */ /* 0x000fe20000000800 */
[----:B------:R-:W-:Y:S01]  /*a760*/  @!PT LDS RZ, [RZ] ;  /* 0x00000000fffff984 */ /* 0x000fe20000000800 */
[----:B------:R-:W-:Y:S01]  /*a770*/  @!PT LDS RZ, [RZ] ;  /* 0x00000000fffff984 */ /* 0x000fe20000000800 */
[----:B------:R1:W-:Y:S01]  /*a780*/  @!P1 LDGSTS.E.BYPASS.LTC128B.128 [R222+0xb000], desc[UR26][R8.64+0x80] ;  /* 0x0b00008008de9fae */ /* 0x0003e2000b981a1a */
[----:B------:R-:W-:-:S03]  /*a790*/  LEA R0, R0, UR5, 0x1 ;  /* 0x0000000500007c11 */ /* 0x000fc6000f8e08ff */
[----:B------:R-:W-:Y:S02]  /*a7a0*/  @P1 STS.128 [R222+0xb000], RZ ;  /* 0x00b000ffde001388 */ /* 0x000fe40000000c00 */
[----:B------:R-:W-:Y:S02]  /*a7b0*/  IMAD.IADD R4, R204, 0x1, R0 ;  /* 0x00000001cc047824 */ /* 0x000fe400078e0200 */
        /* <DEDUP_REMOVED lines=15> */
[----:B--2---:R-:W-:-:S03]  /*a8b0*/  VIADD R3, R221, UR5 ;  /* 0x00000005dd037c36 */ /* 0x004fc60008000000 */
[----:B------:R-:W0:Y:S01]  /*a8c0*/  LDGDEPBAR ;  /* 0x00000000000079af */ /* 0x000e220000000000 */
[----:B------:R-:W-:Y:S02]  /*a8d0*/  IMAD.IADD R2, R240, 0x1, R0 ;  /* 0x00000001f0027824 */ /* 0x000fe400078e0200 */
[C---:B------:R-:W-:Y:S02]  /*a8e0*/  IMAD.IADD R6, R3.reuse, 0x1, R204 ;  /* 0x0000000103067824 */ /* 0x040fe400078e02cc */
[----:B------:R-:W-:Y:S02]  /*a8f0*/  IMAD.IADD R3, R3, 0x1, R240 ;  /* 0x0000000103037824 */ /* 0x000fe400078e02f0 */
[C---:B------:R-:W-:Y:S01]  /*a900*/  IMAD.IADD R7, R204.reuse, 0x1, R2 ;  /* 0x00000001cc077824 */ /* 0x040fe200078e0202 */
[----:B------:R-:W2:Y:S04]  /*a910*/  LDSM.16.M88.4 R32, [R6+0x8000] ;  /* 0x008000000620783b */ /* 0x000ea80000000200 */
[----:B------:R-:W5:Y:S04]  /*a920*/  LDSM.16.M88.4 R24, [R6+0x8800] ;  /* 0x008800000618783b */ /* 0x000f680000000200 */
[----:B------:R-:W-:Y:S01]  /*a930*/  LDSM.16.M88.4 R132, [R3+0x8000] ;  /* 0x008000000384783b */ /* 0x000fe20000000200 */
[-C--:B---3--:R-:W-:Y:S08]  /*a940*/  HMMA.16816.F32 R196, R16, R12.reuse, RZ ;  /* 0x0000000c10c4723c */ /* 0x088ff000000018ff */
[C---:B-1----:R-:W-:Y:S08]  /*a950*/  HMMA.16816.F32 R140, R8.reuse, R12, RZ ;  /* 0x0000000c088c723c */ /* 0x042ff000000018ff */
[-C--:B------:R-:W-:Y:S08]  /*a960*/  HMMA.16816.F32 R188, R8, R14.reuse, RZ ;  /* 0x0000000e08bc723c */ /* 0x080ff000000018ff */
[----:B------:R-:W-:Y:S01]  /*a970*/  HMMA.16816.F32 R192, R16, R14, RZ ;  /* 0x0000000e10c0723c */ /* 0x000fe200000018ff */
[----:B------:R-:W1:Y:S07]  /*a980*/  LDSM.16.M88.4 R12, [R4] ;  /* 0x00000000040c783b */ /* 0x000e6e0000000200 */
[C---:B----4-:R-:W-:Y:S08]  /*a990*/  HMMA.16816.F32 R180, R8.reuse, R28, RZ ;  /* 0x0000001c08b4723c */ /* 0x050ff000000018ff */
[----:B------:R-:W-:Y:S01]  /*a9a0*/  HMMA.16816.F32 R176, R8, R30, RZ ;  /* 0x0000001e08b0723c */ /* 0x000fe200000018ff */
[----:B------:R-:W-:Y:S07]  /*a9b0*/  LDSM.16.M88.4 R8, [R2+0x2000] ;  /* 0x002000000208783b */ /* 0x000fee0000000200 */
[C---:B------:R-:W-:Y:S08]  /*a9c0*/  HMMA.16816.F32 R184, R16.reuse, R28, RZ ;  /* 0x0000001c10b8723c */ /* 0x040ff000000018ff */
[----:B------:R-:W-:Y:S01]  /*a9d0*/  HMMA.16816.F32 R136, R16, R30, RZ ;  /* 0x0000001e1088723c */ /* 0x000fe200000018ff */
[----:B------:R-:W3:Y:S07]  /*a9e0*/  LDSM.16.M88.4 R16, [R3+0x8800] ;  /* 0x008800000310783b */ /* 0x000eee0000000200 */
[C---:B--2---:R-:W-:Y:S08]  /*a9f0*/  HMMA.16816.F32 R28, R20.reuse, R32, R140 ;  /* 0x00000020141c723c */ /* 0x044ff0000000188c */
[C---:B-----5:R-:W-:Y:S08]  /*aa00*/  HMMA.16816.F32 R140, R20.reuse, R24, R180 ;  /* 0x00000018148c723c */ /* 0x060ff000000018b4 */
[C---:B------:R-:W-:Y:S08]  /*aa10*/  HMMA.16816.F32 R188, R20.reuse, R34, R188 ;  /* 0x0000002214bc723c */ /* 0x040ff000000018bc */
[----:B------:R-:W-:Y:S08]  /*aa20*/  HMMA.16816.F32 R20, R20, R26, R176 ;  /* 0x0000001a1414723c */ /* 0x000ff000000018b0 */
[C---:B-1----:R-:W-:Y:S08]  /*aa30*/  HMMA.16816.F32 R200, R12.reuse, R32, R196 ;  /* 0x000000200cc8723c */ /* 0x042ff000000018c4 */
[----:B------:R-:W-:Y:S01]  /*aa40*/  HMMA.16816.F32 R196, R12, R24, R184 ;  /* 0x000000180cc4723c */ /* 0x000fe200000018b8 */
[----:B------:R-:W-:-:S07]  /*aa50*/  IMAD.IADD R24, R204, 0x1, R3 ;  /* 0x00000001cc187824 */ /* 0x000fce00078e0203 */
[C---:B------:R-:W-:Y:S08]  /*aa60*/  HMMA.16816.F32 R180, R12.reuse, R26, R136 ;  /* 0x0000001a0cb4723c */ /* 0x040ff00000001888 */
[----:B------:R-:W-:Y:S01]  /*aa70*/  HMMA.16816.F32 R184, R12, R34, R192 ;  /* 0x000000220cb8723c */ /* 0x000fe200000018c0 */
[----:B------:R-:W1:Y:S04]  /*aa80*/  LDSM.16.M88.4 R12, [R2] ;  /* 0x00000000020c783b */ /* 0x000e680000000200 */
[----:B------:R-:W-:Y:S03]  /*aa90*/  LDSM.16.M88.4 R32, [R24+0x8000] ;  /* 0x008000001820783b */ /* 0x000fe60000000200 */
[C---:B---3--:R-:W-:Y:S08]  /*aaa0*/  HMMA.16816.F32 R136, R8.reuse, R16, R140 ;  /* 0x000000100888723c */ /* 0x048ff0000000188c */
[C---:B------:R-:W-:Y:S01]  /*aab0*/  HMMA.16816.F32 R176, R8.reuse, R132, R28 ;  /* 0x0000008408b0723c */ /* 0x040fe2000000181c */
[----:B------:R-:W-:Y:S07]  /*aac0*/  LDSM.16.M88.4 R28, [R24+0x8800] ;  /* 0x00880000181c783b */ /* 0x000fee0000000200 */
[C---:B------:R-:W-:Y:S08]  /*aad0*/  HMMA.16816.F32 R140, R8.reuse, R134, R188 ;  /* 0x00000086088c723c */ /* 0x040ff000000018bc */
[----:B------:R-:W-:Y:S01]  /*aae0*/  HMMA.16816.F32 R20, R8, R18, R20 ;  /* 0x000000120814723c */ /* 0x000fe20000001814 */
[----:B------:R-:W2:Y:S07]  /*aaf0*/  LDSM.16.M88.4 R8, [R7+0x2000] ;  /* 0x002000000708783b */ /* 0x000eae0000000200 */
[C---:B-1----:R-:W-:Y:S08]  /*ab00*/  HMMA.16816.F32 R204, R12.reuse, R132, R200 ;  /* 0x000000840ccc723c */ /* 0x042ff000000018c8 */
[C---:B------:R-:W-:Y:S01]  /*ab10*/  HMMA.16816.F32 R200, R12.reuse, R134, R184 ;  /* 0x000000860cc8723c */ /* 0x040fe200000018b8 */
[----:B------:R-:W-:Y:S07]  /*ab20*/  LDSM.16.M88.4 R132, [R221+UR5+0x9800] ;  /* 0x00980005dd84783b */ /* 0x000fee0008000200 */
[C---:B------:R-:W-:Y:S08]  /*ab30*/  HMMA.16816.F32 R196, R12.reuse, R16, R196 ;  /* 0x000000100cc4723c */ /* 0x040ff000000018c4 */
[----:B------:R-:W-:Y:S01]  /*ab40*/  HMMA.16816.F32 R180, R12, R18, R180 ;  /* 0x000000120cb4723c */ /* 0x000fe200000018b4 */
[----:B------:R-:W1:Y:S04]  /*ab50*/  LDSM.16.M88.4 R12, [R7] ;  /* 0x00000000070c783b */ /* 0x000e680000000200 */
[----:B------:R-:W-:Y:S03]  /*ab60*/  LDSM.16.M88.4 R16, [R0+0x4000] ;  /* 0x004000000010783b */ /* 0x000fe60000000200 */
[C---:B--2---:R-:W-:Y:S08]  /*ab70*/  HMMA.16816.F32 R188, R8.reuse, R34, R140 ;  /* 0x0000002208bc723c */ /* 0x044ff0000000188c */
[C---:B------:R-:W-:Y:S08]  /*ab80*/  HMMA.16816.F32 R192, R8.reuse, R32, R176 ;  /* 0x0000002008c0723c */ /* 0x040ff000000018b0 */
[C---:B------:R-:W-:Y:S08]  /*ab90*/  HMMA.16816.F32 R184, R8.reuse, R28, R136 ;  /* 0x0000001c08b8723c */ /* 0x040ff00000001888 */
[----:B------:R-:W-:Y:S01]  /*aba0*/  HMMA.16816.F32 R140, R8, R30, R20 ;  /* 0x0000001e088c723c */ /* 0x000fe20000001814 */
[----:B------:R2:W3:Y:S04]  /*abb0*/  LDSM.16.M88.4 R8, [R0+0x6000] ;  /* 0x006000000008783b */ /* 0x0004e80000000200 */
[----:B------:R-:W4:Y:S03]  /*abc0*/  LDSM.16.M88.4 R20, [R221+UR5+0x9000] ;  /* 0x00900005dd14783b */ /* 0x000f260008000200 */
[C---:B-1----:R-:W-:Y:S08]  /*abd0*/  HMMA.16816.F32 R136, R12.reuse, R32, R204 ;  /* 0x000000200c88723c */ /* 0x042ff000000018cc */
[----:B------:R-:W-:Y:S01]  /*abe0*/  HMMA.16816.F32 R176, R12, R34, R200 ;  /* 0x000000220cb0723c */ /* 0x000fe200000018c8 */
[----:B------:R-:W-:Y:S01]  /*abf0*/  LDSM.16.M88.4 R32, [R6+0x9800] ;  /* 0x009800000620783b */ /* 0x000fe20000000200 */
[----:B--2---:R-:W-:-:S06]  /*ac00*/  VIADD R0, R223, 0x48 ;  /* 0x00000048df007836 */ /* 0x004fcc0000000000 */
[C---:B------:R-:W-:Y:S08]  /*ac10*/  HMMA.16816.F32 R200, R12.reuse, R28, R196 ;  /* 0x0000001c0cc8723c */ /* 0x040ff000000018c4 */
[----:B------:R-:W-:Y:S01]  /*ac20*/  HMMA.16816.F32 R180, R12, R30, R180 ;  /* 0x0000001e0cb4723c */ /* 0x000fe200000018b4 */
[----:B------:R1:W-:Y:S04]  /*ac30*/  LDSM.16.M88.4 R28, [R6+0x9000] ;  /* 0x00900000061c783b */ /* 0x0003e80000000200 */
[----:B------:R-:W-:Y:S03]  /*ac40*/  LDSM.16.M88.4 R12, [R4+0x4000] ;  /* 0x00400000040c783b */ /* 0x000fe60000000200 */
[C---:B---3--:R-:W-:Y:S08]  /*ac50*/  HMMA.16816.F32 R184, R8.reuse, R132, R184 ;  /* 0x0000008408b8723c */ /* 0x048ff000000018b8 */
[C---:B----4-:R-:W-:Y:S08]  /*ac60*/  HMMA.16816.F32 R228, R8.reuse, R20, R192 ;  /* 0x0000001408e4723c */ /* 0x050ff000000018c0 */
[----:B------:R-:W-:Y:S01]  /*ac70*/  HMMA.16816.F32 R208, R8, R22, R188 ;  /* 0x0000001608d0723c */ /* 0x000fe200000018bc */
[----:B-1----:R-:W-:-:S07]  /*ac80*/  VIADD R6, R5, 0xffffffb0 ;  /* 0xffffffb005067836 */ /* 0x002fce0000000000 */
[----:B------:R-:W-:Y:S01]  /*ac90*/  HMMA.16816.F32 R204, R8, R134, R140 ;  /* 0x0000008608cc723c */ /* 0x000fe2000000188c */
[----:B------:R-:W1:Y:S07]  /*aca0*/  LDSM.16.M88.4 R8, [R4+0x6000] ;  /* 0x006000000408783b */ /* 0x000e6e0000000200 */
[C---:B------:R-:W-:Y:S01]  /*acb0*/  HMMA.16816.F32 R196, R16.reuse, R20, R136 ;  /* 0x0000001410c4723c */ /* 0x040fe20000001888 */
[----:B------:R-:W-:Y:S07]  /*acc0*/  LDSM.16.M88.4 R136, [R3+0x9000] ;  /* 0x009000000388783b */ /* 0x000fee0000000200 */
[C---:B------:R-:W-:Y:S08]  /*acd0*/  HMMA.16816.F32 R188, R16.reuse, R132, R200 ;  /* 0x0000008410bc723c */ /* 0x040ff000000018c8 */
[C---:B------:R-:W-:Y:S01]  /*ace0*/  HMMA.16816.F32 R192, R16.reuse, R22, R176 ;  /* 0x0000001610c0723c */ /* 0x040fe200000018b0 */
[----:B------:R-:W-:Y:S07]  /*acf0*/  LDSM.16.M88.4 R20, [R2+0x6000] ;  /* 0x006000000214783b */ /* 0x000fee0000000200 */
[----:B------:R-:W-:Y:S01]  /*ad00*/  HMMA.16816.F32 R180, R16, R134, R180 ;  /* 0x0000008610b4723c */ /* 0x000fe200000018b4 */
[----:B------:R2:W3:Y:S04]  /*ad10*/  LDSM.16.M88.4 R16, [R2+0x4000] ;  /* 0x004000000210783b */ /* 0x0004e80000000200 */
[----:B------:R-:W4:Y:S03]  /*ad20*/  LDSM.16.M88.4 R132, [R3+0x9800] ;  /* 0x009800000384783b */ /* 0x000f260000000200 */
[----:B-1----:R-:W-:Y:S08]  /*ad30*/  HMMA.16816.F32 R140, R8, R30, R208 ;  /* 0x0000001e088c723c */ /* 0x002ff000000018d0 */
[----:B------:R-:W-:Y:S01]  /*ad40*/  HMMA.16816.F32 R208, R12, R28, R196 ;  /* 0x0000001c0cd0723c */ /* 0x000fe200000018c4 */
[----:B--2---:R-:W-:-:S07]  /*ad50*/  VIADD R2, R5, 0xffffffa0 ;  /* 0xffffffa005027836 */ /* 0x004fce0000000000 */
[----:B------:R-:W-:Y:S01]  /*ad60*/  HMMA.16816.F32 R196, R12, R32, R188 ;  /* 0x000000200cc4723c */ /* 0x000fe200000018bc */
[----:B------:R-:W-:-:S07]  /*ad70*/  ISETP.GT.AND P6, PT, R223, R2, PT ;  /* 0x00000002df00720c */ /* 0x000fce0003fc4270 */
[----:B------:R-:W-:Y:S08]  /*ad80*/  HMMA.16816.F32 R176, R8, R28, R228 ;  /* 0x0000001c08b0723c */ /* 0x000ff000000018e4 */
[C---:B------:R-:W-:Y:S01]  /*ad90*/  HMMA.16816.F32 R200, R12.reuse, R30, R192 ;  /* 0x0000001e0cc8723c */ /* 0x040fe200000018c0 */
[----:B------:R-:W-:Y:S04]  /*ada0*/  LDSM.16.M88.4 R28, [R24+0x9000] ;  /* 0x00900000181c783b */ /* 0x000fe80000000200 */
[----:B------:R-:W-:Y:S03]  /*adb0*/  LDSM.16.M88.4 R24, [R24+0x9800] ;  /* 0x009800001818783b */ /* 0x000fe60000000200 */
[----:B------:R-:W-:Y:S01]  /*adc0*/  HMMA.16816.F32 R188, R12, R34, R180 ;  /* 0x000000220cbc723c */ /* 0x000fe200000018b4 */
[----:B------:R-:W1:Y:S07]  /*add0*/  LDSM.16.M88.4 R12, [R7+0x4000] ;  /* 0x00400000070c783b */ /* 0x000e6e0000000200 */
[C---:B------:R-:W-:Y:S08]  /*ade0*/  HMMA.16816.F32 R184, R8.reuse, R32, R184 ;  /* 0x0000002008b8723c */ /* 0x040ff000000018b8 */
[----:B------:R-:W-:Y:S01]  /*adf0*/  HMMA.16816.F32 R204, R8, R34, R204 ;  /* 0x0000002208cc723c */ /* 0x000fe200000018cc */
[----:B------:R2:W5:Y:S01]  /*ae00*/  LDSM.16.M88.4 R8, [R7+0x6000] ;  /* 0x006000000708783b */ /* 0x0005620000000200 */
[----:B------:R-:W-:-:S06]  /*ae10*/  DEPBAR.LE SB0, 0x0 ;  /* 0x000080000000791a */ /* 0x000fcc0000000000 */
[-C--:B---3--:R-:W-:Y:S08]  /*ae20*/  HMMA.16816.F32 R32, R16, R136.reuse, R208 ;  /* 0x000000881020723c */ /* 0x088ff000000018d0 */
[C---:B------:R-:W-:Y:S08]  /*ae30*/  HMMA.16816.F32 R180, R20.reuse, R136, R176 ;  /* 0x0000008814b4723c */ /* 0x040ff000000018b0 */
[----:B------:R-:W-:Y:S01]  /*ae40*/  HMMA.16816.F32 R192, R20, R138, R140 ;  /* 0x0000008a14c0723c */ /* 0x000fe2000000188c */
[----:B--2---:R-:W-:-:S07]  /*ae50*/  VIADD R7, R5, 0xffffffa9 ;  /* 0xffffffa905077836 */ /* 0x004fce0000000000 */
[C---:B----4-:R-:W-:Y:S08]  /*ae60*/  HMMA.16816.F32 R184, R20.reuse, R132, R184 ;  /* 0x0000008414b8723c */ /* 0x050ff000000018b8 */
[----:B------:R-:W-:Y:S08]  /*ae70*/  HMMA.16816.F32 R140, R20, R134, R204 ;  /* 0x00000086148c723c */ /* 0x000ff000000018cc */
[C---:B------:R-:W-:Y:S08]  /*ae80*/  HMMA.16816.F32 R136, R16.reuse, R138, R200 ;  /* 0x0000008a1088723c */ /* 0x040ff000000018c8 */
[C---:B------:R-:W-:Y:S08]  /*ae90*/  HMMA.16816.F32 R20, R16.reuse, R132, R196 ;  /* 0x000000841014723c */ /* 0x040ff000000018c4 */
[----:B------:R-:W-:Y:S08]  /*aea0*/  HMMA.16816.F32 R176, R16, R134, R188 ;  /* 0x0000008610b0723c */ /* 0x000ff000000018bc */
[-C--:B-1----:R-:W-:Y:S08]  /*aeb0*/  HMMA.16816.F32 R16, R12, R28.reuse, R32 ;  /* 0x0000001c0c10723c */ /* 0x082ff00000001820 */
[C---:B-----5:R-:W-:Y:S08]  /*aec0*/  HMMA.16816.F32 R132, R8.reuse, R28, R180 ;  /* 0x0000001c0884723c */ /* 0x060ff000000018b4 */
[----:B------:R-:W-:Y:S03]  /*aed0*/  HMMA.16816.F32 R192, R8, R30, R192 ;  /* 0x0000001e08c0723c */ /* 0x000fe600000018c0 */
[----:B------:R-:W-:Y:S01]  /*aee0*/  FSEL R3, R16, -INF , !P6 ;  /* 0xff80000010037808 */ /* 0x000fe20007000000 */
[----:B------:R-:W-:Y:S01]  /*aef0*/  BAR.SYNC.DEFER_BLOCKING 0x0 ;  /* 0x0000000000007b1d */ /* 0x000fe20000010000 */
[----:B------:R-:W-:-:S03]  /*af00*/  ISETP.GT.AND P6, PT, R0, R2, PT ;  /* 0x000000020000720c */ /* 0x000fc60003fc4270 */
[----:B------:R-:W-:Y:S03]  /*af10*/  HMMA.16816.F32 R184, R8, R24, R184 ;  /* 0x0000001808b8723c */ /* 0x000fe600000018b8 */
[----:B------:R-:W-:Y:S02]  /*af20*/  FSEL R16, R134, -INF , !P6 ;  /* 0xff80000086107808 */ /* 0x000fe40007000000 */
[----:B------:R-:W-:-:S03]  /*af30*/  ISETP.GE.AND P6, PT, R2, R227, PT ;  /* 0x000000e30200720c */ /* 0x000fc60003fc6270 */
[----:B------:R-:W-:Y:S01]  /*af40*/  HMMA.16816.F32 R180, R8, R26, R140 ;  /* 0x0000001a08b4723c */ /* 0x000fe2000000188c */
[C---:B------:R-:W-:Y:S02]  /*af50*/  VIADD R9, R223.reuse, 0x8 ;  /* 0x00000008df097836 */ /* 0x040fe40000000000 */
[----:B------:R-:W-:Y:S02]  /*af60*/  VIADD R10, R223, 0x40 ;  /* 0x00000040df0a7836 */ /* 0x000fe40000000000 */
[----:B------:R-:W-:Y:S01]  /*af70*/  VIADD R11, R5, 0xffffffa1 ;  /* 0xffffffa1050b7836 */ /* 0x000fe20000000000 */
[-C--:B------:R-:W-:Y:S01]  /*af80*/  ISETP.GT.AND P0, PT, R9, R2.reuse, PT ;  /* 0x000000020900720c */ /* 0x080fe20003f04270 */
[----:B------:R-:W-:Y:S01]  /*af90*/  VIADD R8, R5, 0xffffffa8 ;  /* 0xffffffa805087836 */ /* 0x000fe20000000000 */
[----:B------:R-:W-:Y:S01]  /*afa0*/  ISETP.GT.AND P5, PT, R10, R2, PT ;  /* 0x000000020a00720c */ /* 0x000fe20003fa4270 */
[----:B------:R-:W-:Y:S01]  /*afb0*/  HMMA.16816.F32 R136, R12, R30, R136 ;  /* 0x0000001e0c88723c */ /* 0x000fe20000001888 */
[----:B------:R-:W-:-:S02]  /*afc0*/  FSEL R4, R18, -INF , !P0 ;  /* 0xff80000012047808 */ /* 0x000fc40004000000 */
[-C--:B------:R-:W-:Y:S02]  /*afd0*/  ISETP.GT.AND P0, PT, R223, R11.reuse, PT ;  /* 0x0000000bdf00720c */ /* 0x080fe40003f04270 */
[----:B------:R-:W-:Y:S02]  /*afe0*/  FSEL R18, R132, -INF , !P5 ;  /* 0xff80000084127808 */ /* 0x000fe40006800000 */
[----:B------:R-:W-:Y:S01]  /*aff0*/  ISETP.GT.AND P5, PT, R9, R11, PT ;  /* 0x0000000b0900720c */ /* 0x000fe20003fa4270 */
[----:B------:R-:W-:Y:S01]  /*b000*/  HMMA.16816.F32 R20, R12, R24, R20 ;  /* 0x000000180c14723c */ /* 0x000fe20000001814 */
[----:B------:R-:W-:Y:S02]  /*b010*/  FSEL R17, R17, -INF , !P0 ;  /* 0xff80000011117808 */ /* 0x000fe40004000000 */
[----:B------:R-:W-:Y:S02]  /*b020*/  ISETP.GE.AND P0, PT, R2, R226, PT ;  /* 0x000000e20200720c */ /* 0x000fe40003f06270 */
[----:B------:R-:W-:-:S02]  /*b030*/  FSEL R28, R19, -INF , !P5 ;  /* 0xff800000131c7808 */ /* 0x000fc40006800000 */
[----:B------:R-:W-:Y:S01]  /*b040*/  FSEL R19, R3, -INF , !P6 ;  /* 0xff80000003137808 */ /* 0x000fe20007000000 */
[----:B------:R-:W-:Y:S01]  /*b050*/  HMMA.16816.F32 R24, R12, R26, R176 ;  /* 0x0000001a0c18723c */ /* 0x000fe200000018b0 */
[----:B------:R-:W-:Y:S01]  /*b060*/  ISETP.GE.AND P6, PT, R2, R225, PT ;  /* 0x000000e10200720c */ /* 0x000fe20003fc6270 */
[C---:B------:R-:W-:Y:S01]  /*b070*/  VIADD R3, R5.reuse, 0xffffffb8 ;  /* 0xffffffb805037836 */ /* 0x040fe20000000000 */
[-C--:B------:R-:W-:Y:S02]  /*b080*/  ISETP.GT.AND P5, PT, R10, R11.reuse, PT ;  /* 0x0000000b0a00720c */ /* 0x080fe40003fa4270 */
[----:B------:R-:W-:Y:S01]  /*b090*/  FSEL R29, R4, -INF , !P0 ;  /* 0xff800000041d7808 */ /* 0x000fe20004000000 */
[----:B------:R-:W-:Y:S01]  /*b0a0*/  VIADD R4, R5, 0xffffffb1 ;  /* 0xffffffb105047836 */ /* 0x000fe20000000000 */
[----:B------:R-:W-:Y:S02]  /*b0b0*/  ISETP.GT.AND P0, PT, R0, R11, PT ;  /* 0x0000000b0000720c */ /* 0x000fe40003f04270 */
[----:B------:R-:W-:-:S02]  /*b0c0*/  FSEL R32, R18, -INF , !P6 ;  /* 0xff80000012207808 */ /* 0x000fc40007000000 */
[----:B------:R-:W-:Y:S02]  /*b0d0*/  FSEL R30, R133, -INF , !P5 ;  /* 0xff800000851e7808 */ /* 0x000fe40006800000 */
[----:B------:R-:W-:Y:S02]  /*b0e0*/  ISETP.GE.AND P6, PT, R11, R227, PT ;  /* 0x000000e30b00720c */ /* 0x000fe40003fc6270 */
[----:B------:R-:W-:Y:S01]  /*b0f0*/  ISETP.GE.AND P5, PT, R2, R224, PT ;  /* 0x000000e00200720c */ /* 0x000fe20003fa6270 */
[----:B------:R-:W-:Y:S01]  /*b100*/  VIADD R2, R5, 0xffffffb9 ;  /* 0xffffffb905027836 */ /* 0x000fe20000000000 */
[----:B------:R-:W-:Y:S02]  /*b110*/  FSEL R12, R135, -INF , !P0 ;  /* 0xff800000870c7808 */ /* 0x000fe40004000000 */
[----:B------:R-:W-:Y:S02]  /*b120*/  ISETP.GE.AND P0, PT, R11, R226, PT ;  /* 0x000000e20b00720c */ /* 0x000fe40003f06270 */
[----:B------:R-:W-:-:S02]  /*b130*/  FSEL R18, R17, -INF , !P6 ;  /* 0xff80000011127808 */ /* 0x000fc40007000000 */
[----:B------:R-:W-:Y:S02]  /*b140*/  FSEL R141, R16, -INF , !P5 ;  /* 0xff800000108d7808 */ /* 0x000fe40006800000 */
[----:B------:R-:W-:Y:S02]  /*b150*/  ISETP.GE.AND P6, PT, R11, R225, PT ;  /* 0x000000e10b00720c */ /* 0x000fe40003fc6270 */
[C---:B------:R-:W-:Y:S02]  /*b160*/  ISETP.GT.AND P5, PT, R9.reuse, R8, PT ;  /* 0x000000080900720c */ /* 0x040fe40003fa4270 */
[----:B------:R-:W-:Y:S02]  /*b170*/  FSEL R28, R28, -INF , !P0 ;  /* 0xff8000001c1c7808 */ /* 0x000fe40004000000 */
[----:B------:R-:W-:Y:S02]  /*b180*/  ISETP.GT.AND P0, PT, R9, R7, PT ;  /* 0x000000070900720c */ /* 0x000fe40003f04270 */
[----:B------:R-:W-:-:S02]  /*b190*/  FSEL R140, R30, -INF , !P6 ;  /* 0xff8000001e8c7808 */ /* 0x000fc40007000000 */
[C---:B------:R-:W-:Y:S02]  /*b1a0*/  ISETP.GT.AND P6, PT, R9.reuse, R6, PT ;  /* 0x000000060900720c */ /* 0x040fe40003fc4270 */
[----:B------:R-:W-:Y:S02]  /*b1b0*/  FSEL R15, R138, -INF , !P5 ;  /* 0xff8000008a0f7808 */ /* 0x000fe40006800000 */
[----:B------:R-:W-:Y:S02]  /*b1c0*/  ISETP.GT.AND P5, PT, R9, R4, PT ;  /* 0x000000040900720c */ /* 0x000fe40003fa4270 */
[----:B------:R-:W-:Y:S02]  /*b1d0*/  FSEL R17, R139, -INF , !P0 ;  /* 0xff8000008b117808 */ /* 0x000fe40004000000 */
[----:B------:R-:W-:Y:S02]  /*b1e0*/  ISETP.GT.AND P0, PT, R9, R3, PT ;  /* 0x000000030900720c */ /* 0x000fe40003f04270 */
[----:B------:R-:W-:-:S02]  /*b1f0*/  FSEL R134, R22, -INF , !P6 ;  /* 0xff80000016867808 */ /* 0x000fc40007000000 */
[----:B------:R-:W-:Y:S02]  /*b200*/  ISETP.GT.AND P6, PT, R9, R2, PT ;  /* 0x000000020900720c */ /* 0x000fe40003fc4270 */
[----:B------:R-:W-:Y:S02]  /*b210*/  FSEL R133, R23, -INF , !P5 ;  /* 0xff80000017857808 */ /* 0x000fe40006800000 */
[----:B------:R-:W-:Y:S02]  /*b220*/  ISETP.GT.AND P5, PT, R10, R8, PT ;  /* 0x000000080a00720c */ /* 0x000fe40003fa4270 */
[----:B------:R-:W-:Y:S02]  /*b230*/  FSEL R132, R26, -INF , !P0 ;  /* 0xff8000001a847808 */ /* 0x000fe40004000000 */
[----:B------:R-:W-:Y:S02]  /*b240*/  ISETP.GT.AND P0, PT, R10, R7, PT ;  /* 0x000000070a00720c */ /* 0x000fe40003f04270 */
[----:B------:R-:W-:-:S02]  /*b250*/  FSEL R135, R27, -INF , !P6 ;  /* 0xff8000001b877808 */ /* 0x000fc40007000000 */
[----:B------:R-:W-:Y:S02]  /*b260*/  ISETP.GT.AND P6, PT, R10, R6, PT ;  /* 0x000000060a00720c */ /* 0x000fe40003fc4270 */
[----:B------:R-:W-:Y:S02]  /*b270*/  FSEL R13, R192, -INF , !P5 ;  /* 0xff800000c00d7808 */ /* 0x000fe40006800000 */
[C---:B------:R-:W-:Y:S02]  /*b280*/  ISETP.GT.AND P5, PT, R10.reuse, R4, PT ;  /* 0x000000040a00720c */ /* 0x040fe40003fa4270 */
[----:B------:R-:W-:Y:S02]  /*b290*/  FSEL R14, R193, -INF , !P0 ;  /* 0xff800000c10e7808 */ /* 0x000fe40004000000 */
[----:B------:R-:W-:Y:S02]  /*b2a0*/  ISETP.GT.AND P0, PT, R10, R3, PT ;  /* 0x000000030a00720c */ /* 0x000fe40003f04270 */
[----:B------:R-:W-:-:S02]  /*b2b0*/  FSEL R16, R184, -INF , !P6 ;  /* 0xff800000b8107808 */ /* 0x000fc40007000000 */
[----:B------:R-:W-:Y:S02]  /*b2c0*/  ISETP.GT.AND P6, PT, R10, R2, PT ;  /* 0x000000020a00720c */ /* 0x000fe40003fc4270 */
        /* <DEDUP_REMOVED lines=8> */
[----:B------:R-:W-:Y:S02]  /*b350*/  ISETP.GE.AND P5, PT, R8, R226, PT ;  /* 0x000000e20800720c */ /* 0x000fe40003fa6270 */
[----:B------:R-:W-:Y:S02]  /*b360*/  ISETP.GT.AND P0, PT, R0, R8, PT ;  /* 0x000000080000720c */ /* 0x000fe40003f04270 */
        /* <DEDUP_REMOVED lines=27> */
[----:B------:R-:W-:Y:S02]  /*b520*/  ISETP.GE.AND P0, PT, R6, R225, PT ;  /* 0x000000e10600720c */ /* 0x000fe40003f06270 */
[----:B------:R-:W-:Y:S02]  /*b530*/  FSEL R199, R134, -INF , !P5 ;  /* 0xff80000086c77808 */ /* 0x000fe40006800000 */
[----:B------:R-:W-:Y:S02]  /*b540*/  FSEL R7, R21, -INF , !P6 ;  /* 0xff80000015077808 */ /* 0x000fe40007000000 */
[----:B------:R-:W-:-:S02]  /*b550*/  ISETP.GE.AND P5, PT, R4, R227, PT ;  /* 0x000000e30400720c */ /* 0x000fc40003fa6270 */
[----:B------:R-:W-:Y:S02]  /*b560*/  FSEL R200, R16, -INF , !P0 ;  /* 0xff80000010c87808 */ /* 0x000fe40004000000 */
[C---:B------:R-:W-:Y:S02]  /*b570*/  ISETP.GT.AND P6, PT, R223.reuse, R3, PT ;  /* 0x00000003df00720c */ /* 0x040fe40003fc4270 */
[----:B------:R-:W-:Y:S02]  /*b580*/  ISETP.GT.AND P0, PT, R223, R2, PT ;  /* 0x00000002df00720c */ /* 0x000fe40003f04270 */
[----:B------:R-:W-:Y:S02]  /*b590*/  FMNMX3.FTZ R134, R220, R19, R18, !PT ;  /* 0x00000013dc867276 */ /* 0x000fe40007810012 */
[----:B------:R-:W-:Y:S02]  /*b5a0*/  FSEL R196, R7, -INF , !P5 ;  /* 0xff80000007c47808 */ /* 0x000fe40006800000 */
[----:B------:R-:W-:-:S02]  /*b5b0*/  ISETP.GE.AND P5, PT, R6, R224, PT ;  /* 0x000000e00600720c */ /* 0x000fc40003fa6270 */
        /* <DEDUP_REMOVED lines=9> */
[----:B------:R-:W-:Y:S01]  /*b650*/  FMNMX3.FTZ R134, R134, R195, R194, !PT ;  /* 0x000000c386867276 */ /* 0x000fe200078100c2 */
[----:B------:R-:W-:Y:S10]  /*b660*/  BRA.U !UP0, `(.L_x_1783) ;  /* 0x0000000108d47547 */ /* 0x000ff4000b800000 */
[----:B------:R-:W-:Y:S01]  /*b670*/  IMAD.U32 R6, RZ, RZ, UR21 ;  /* 0x00000015ff067e24 */ /* 0x000fe2000f8e00ff */
[----:B------:R-:W-:Y:S01]  /*b680*/  MOV R9, UR21 ;  /* 0x0000001500097c02 */ /* 0x000fe20008000f00 */
[----:B------:R-:W-:Y:S01]  /*b690*/  IMAD.U32 R10, RZ, RZ, UR37 ;  /* 0x00000025ff0a7e24 */ /* 0x000fe2000f8e00ff */
[----:B------:R-:W-:Y:S01]  /*b6a0*/  MOV R13, UR21 ;  /* 0x00000015000d7c02 */ /* 0x000fe20008000f00 */
[----:B------:R-:W-:Y:S01]  /*b6b0*/  @!P2 VIADD R6, R6, 0xfffffffc ;  /* 0xfffffffc0606a836 */ /* 0x000fe20000000000 */
[----:B------:R-:W-:Y:S02]  /*b6c0*/  MOV R16, UR21 ;  /* 0x0000001500107c02 */ /* 0x000fe40008000f00 */
[----:B------:R-:W-:Y:S01]  /*b6d0*/  MOV R11, UR31 ;  /* 0x0000001f000b7c02 */ /* 0x000fe20008000f00 */
[C---:B------:R-:W-:Y:S02]  /*b6e0*/  @!P2 IMAD R8, R6.reuse, UR4, RZ ;  /* 0x000000040608ac24 */ /* 0x040fe4000f8e02ff */
[----:B------:R-:W-:-:S04]  /*b6f0*/  @!P2 IMAD.WIDE.U32 R6, R6, UR14, RZ ;  /* 0x0000000e0606ac25 */ /* 0x000fc8000f8e00ff */
[----:B------:R-:W-:Y:S01]  /*b700*/  @!P2 IMAD.IADD R8, R7, 0x1, R8 ;  /* 0x000000010708a824 */ /* 0x000fe200078e0208 */
[C---:B------:R-:W-:Y:S01]  /*b710*/  @!P2 LEA R14, P0, R6.reuse, R242, 0x1 ;  /* 0x000000f2060ea211 */ /* 0x040fe200078008ff */
[----:B------:R-:W-:Y:S02]  /*b720*/  @!P1 VIADD R7, R9, 0xfffffffc ;  /* 0xfffffffc09079836 */ /* 0x000fe40000000000 */
[----:B------:R-:W-:Y:S01]  /*b730*/  IMAD.U32 R9, RZ, RZ, UR31 ;  /* 0x0000001fff097e24 */ /* 0x000fe2000f8e00ff */
        /* <DEDUP_REMOVED lines=11> */
[CC--:B------:R-:W-:Y:S01]  /*b7f0*/  @!P1 LEA R12, P0, R6.reuse, R242.reuse, 0x1 ;  /* 0x000000f2060c9211 */ /* 0x0c0fe200078008ff */
[C---:B------:R-:W-:Y:S01]  /*b800*/  @!P2 IMAD.WIDE.U32 R8, R13.reuse, UR14, R8 ;  /* 0x0000000e0d08ac25 */ /* 0x040fe2000f8e0008 */
[----:B------:R1:W-:Y:S03]  /*b810*/  @P2 STS.128 [R222+0x8000], RZ ;  /* 0x008000ffde002388 */ /* 0x0003e60000000c00 */
[----:B------:R-:W-:Y:S01]  /*b820*/  @!P2 IMAD R17, R13, UR4, RZ ;  /* 0x000000040d11ac24 */ /* 0x000fe2000f8e02ff */
[----:B------:R-:W-:Y:S01]  /*b830*/  @!P1 LEA.HI.X R13, R6, R241, R7, 0x1, P0 ;  /* 0x000000f1060d9211 */ /* 0x000fe200000f0c07 */
[----:B------:R-:W-:Y:S01]  /*b840*/  @!P1 IMAD.WIDE.U32 R6, R16, UR14, R10 ;  /* 0x0000000e10069c25 */ /* 0x000fe2000f8e000a */
[----:B------:R-:W-:-:S02]  /*b850*/  @!P2 LEA R10, P0, R8, R242, 0x1 ;  /* 0x000000f2080aa211 */ /* 0x000fc400078008ff */
[----:B------:R-:W-:Y:S01]  /*b860*/  @!P2 IADD3 R9, PT, PT, R17, R9, RZ ;  /* 0x000000091109a210 */ /* 0x000fe20007ffe0ff */
[----:B------:R-:W-:Y:S01]  /*b870*/  @!P1 IMAD R16, R16, UR4, RZ ;  /* 0x0000000410109c24 */ /* 0x000fe2000f8e02ff */
[----:B------:R-:W-:Y:S01]  /*b880*/  @!PT LDS RZ, [RZ] ;  /* 0x00000000fffff984 */ /* 0x000fe20000000800 */
[----:B------:R-:W-:Y:S01]  /*b890*/  @!PT LDS RZ, [RZ] ;  /* 0x00000000fffff984 */ /* 0x000fe20000000800 */
[----:B------:R-:W-:Y:S01]  /*b8a0*/  @!PT LDS RZ, [RZ] ;  /* 0x00000000fffff984 */ /* 0x000fe20000000800 */
[----:B------:R1:W-:Y:S02]  /*b8b0*/  @!P1 LDGSTS.E.BYPASS.LTC128B.128 [R222+0x9000], desc[UR26][R12.64+0x80] ;  /* 0x090000800cde9fae */ /* 0x0003e4000b981a1a */
[----:B------:R-:W-:Y:S02]  /*b8c0*/  @!P2 LEA.HI.X R11, R8, R241, R9, 0x1, P0 ;  /* 0x000000f1080ba211 */ /* 0x000fe400000f0c09 */
[----:B------:R-:W-:Y:S01]  /*b8d0*/  @!P1 IADD3 R7, PT, PT, R16, R7, RZ ;  /* 0x0000000710079210 */ /* 0x000fe20007ffe0ff */
[----:B------:R1:W-:Y:S01]  /*b8e0*/  @P1 STS.128 [R222+0x9000], RZ ;  /* 0x009000ffde001388 */ /* 0x0003e20000000c00 */
[----:B------:R-:W-:-:S03]  /*b8f0*/  @!P1 LEA R8, P0, R6, R242, 0x1 ;  /* 0x000000f206089211 */ /* 0x000fc600078008ff */
[----:B------:R-:W-:Y:S01]  /*b900*/  @!PT LDS RZ, [RZ] ;  /* 0x00000000fffff984 */ /* 0x000fe20000000800 */
[----:B------:R-:W-:Y:S01]  /*b910*/  @!PT LDS RZ, [RZ] ;  /* 0x00000000fffff984 */ /* 0x000fe20000000800 */
[----:B------:R-:W-:Y:S01]  /*b920*/  @!PT LDS RZ, [RZ] ;  /* 0x00000000fffff984 */ /* 0x000fe20000000800 */
[----:B------:R1:W-:Y:S01]  /*b930*/  @!P2 LDGSTS.E.BYPASS.LTC128B.128 [R222+0x8800], desc[UR26][R10.64] ;  /* 0x088000000adeafae */ /* 0x0003e2000b981a1a */
[----:B------:R-:W-:-:S03]  /*b940*/  @!P1 LEA.HI.X R9, R6, R241, R7, 0x1, P0 ;  /* 0x000000f106099211 */ /* 0x000fc600000f0c07 */
[----:B------:R1:W-:Y:S04]  /*b950*/  @P2 STS.128 [R222+0x8800], RZ ;  /* 0x008800ffde002388 */ /* 0x0003e80000000c00 */
[----:B------:R-:W-:Y:S01]  /*b960*/  @!PT LDS RZ, [RZ] ;  /* 0x00000000fffff984 */ /* 0x000fe20000000800 */
[----:B------:R-:W-:Y:S01]  /*b970*/  @!PT LDS RZ, [RZ] ;  /* 0x00000000fffff984 */ /* 0x000fe20000000800 */
[----:B------:R-:W-:Y:S01]  /*b980*/  @!PT LDS RZ, [RZ] ;  /* 0x00000000fffff984 */ /* 0x000fe20000000800 */
[----:B------:R1:W-:Y:S04]  /*b990*/  @!P1 LDGSTS.E.BYPASS.LTC128B.128 [R222+0x9800], desc[UR26][R8.64+0x80] ;  /* 0x0980008008de9fae */ /* 0x0003e8000b981a1a */
[----:B------:R1:W-:Y:S04]  /*b9a0*/  @P1 STS.128 [R222+0x9800], RZ ;  /* 0x009800ffde001388 */ /* 0x0003e80000000c00 */
[----:B------:R-:W0:Y:S02]  /*b9b0*/  LDGDEPBAR ;  /* 0x00000000000079af */ /* 0x000e240000000000 */
.L_x_1783:
[----:B-1----:R-:W2:Y:S04]  /*b9c0*/  LDL.64 R10, [R1+0x58] ;  /* 0x00005800010a7983 */ /* 0x002ea80000100a00 */
[----:B------:R-:W3:Y:S04]  /*b9d0*/  LDL.64 R24, [R1+0x40] ;  /* 0x0000400001187983 */ /* 0x000ee80000100a00 */
[----:B------:R-:W4:Y:S04]  /*b9e0*/  LDL.64 R142, [R1+0x38] ;  /* 0x00003800018e7983 */ /* 0x000f280000100a00 */
[----:B------:R-:W5:Y:S04]  /*b9f0*/  LDL.64 R176, [R1+0x50] ;  /* 0x0000500001b07983 */ /* 0x000f680000100a00 */
[----:B------:R-:W5:Y:S01]  /*ba00*/  LDL.64 R184, [R1+0x48] ;  /* 0x0000480001b87983 */ /* 0x000f620000100a00 */
[----:B------:R-:W-:Y:S01]  /*ba10*/  ISETP.GT.AND P0, PT, R0, R4, PT ;  /* 0x000000040000720c */ /* 0x000fe20003f04270 */
[----:B------:R-:W1:Y:S01]  /*ba20*/  LDCU UR7, c[0x0][0x45c] ;  /* 0x00008b80ff0777ac */ /* 0x000e620008000800 */
[----:B------:R-:W1:Y:S01]  /*ba30*/  S2R R188, SR_CTAID.X ;  /* 0x0000000000bc7919 */ /* 0x000e620000002500 */
[----:B------:R-:W-:-:S02]  /*ba40*/  FSEL R198, R20, -INF , !P5 ;  /* 0xff80000014c67808 */ /* 0x000fc40006800000 */
[----:B------:R-:W-:Y:S01]  /*ba50*/  FSEL R179, R133, -INF , !P6 ;  /* 0xff80000085b37808 */ /* 0x000fe20007000000 */
[----:B------:R-:W1:Y:S01]  /*ba60*/  SHFL.BFLY PT, R6, R134, 0x2, 0x1f ;  /* 0x0c401f0086067f89 */ /* 0x000e6200000e0000 */
[CC--:B------:R-:W-:Y:S02]  /*ba70*/  ISETP.GE.AND P5, PT, R4.reuse, R225.reuse, PT ;  /* 0x000000e10400720c */ /* 0x0c0fe40003fa6270 */
[----:B------:R-:W-:Y:S02]  /*ba80*/  ISETP.GE.AND P6, PT, R4, R224, PT ;  /* 0x000000e00400720c */ /* 0x000fe40003fc6270 */
[----:B------:R-:W-:Y:S02]  /*ba90*/  FSEL R4, R187, -INF , !P0 ;  /* 0xff800000bb047808 */ /* 0x000fe40004000000 */
[----:B------:R-:W-:Y:S02]  /*baa0*/  ISETP.GE.AND P0, PT, R3, R225, PT ;  /* 0x000000e10300720c */ /* 0x000fe40003f06270 */
[----:B------:R-:W-:-:S02]  /*bab0*/  FSEL R203, R4, -INF , !P6 ;  /* 0xff80000004cb7808 */ /* 0x000fc40007000000 */
[----:B------:R-:W-:Y:S02]  /*bac0*/  ISETP.GT.AND P6, PT, R0, R3, PT ;  /* 0x000000030000720c */ /* 0x000fe40003fc4270 */
[----:B------:R-:W-:Y:S02]  /*bad0*/  FSEL R193, R30, -INF , !P0 ;  /* 0xff8000001ec17808 */ /* 0x000fe40004000000 */
[----:B------:R-:W-:Y:S02]  /*bae0*/  FMNMX3.FTZ R8, R219, R29, R28, !PT ;  /* 0x0000001ddb087276 */ /* 0x000fe4000781001c */
[----:B------:R-:W-:Y:S02]  /*baf0*/  ISETP.GE.AND P0, PT, R2, R226, PT ;  /* 0x000000e20200720c */ /* 0x000fe40003f06270 */
[----:B------:R-:W-:Y:S02]  /*bb00*/  FSEL R192, R31, -INF , !P5 ;  /* 0xff8000001fc07808 */ /* 0x000fe40006800000 */
[----:B------:R-:W-:-:S02]  /*bb10*/  FSEL R17, R182, -INF , !P6 ;  /* 0xff800000b6117808 */ /* 0x000fc40007000000 */
[----:B------:R-:W-:Y:S02]  /*bb20*/  SHF.R.U32.HI R12, RZ, 0x5, R218 ;  /* 0x00000005ff0c7819 */ /* 0x000fe400000116da */
[----:B------:R-:W-:Y:S02]  /*bb30*/  ISETP.GE.AND P5, PT, R3, R226, PT ;  /* 0x000000e20300720c */ /* 0x000fe40003fa6270 */
[----:B------:R-:W-:Y:S02]  /*bb40*/  ISETP.GE.AND P6, PT, R2, R225, PT ;  /* 0x000000e10200720c */ /* 0x000fe40003fc6270 */
[----:B------:R-:W-:Y:S02]  /*bb50*/  FMNMX3.FTZ R8, R8, R26, R27, !PT ;  /* 0x0000001a08087276 */ /* 0x000fe4000781001b */
[----:B------:R-:W-:Y:S02]  /*bb60*/  FSEL R180, R135, -INF , !P0 ;  /* 0xff80000087b47808 */ /* 0x000fe40004000000 */
[----:B------:R-:W-:-:S02]  /*bb70*/  ISETP.GT.AND P0, PT, R0, R2, PT ;  /* 0x000000020000720c */ /* 0x000fc40003f04270 */
[----:B------:R-:W-:Y:S02]  /*bb80*/  MOV R0, UR33 ;  /* 0x0000002100007c02 */ /* 0x000fe40008000f00 */
[----:B------:R-:W-:Y:S02]  /*bb90*/  SHF.R.U32.HI R7, RZ, 0x5, R218 ;  /* 0x00000005ff077819 */ /* 0x000fe400000116da */
[----:B------:R-:W-:Y:S02]  /*bba0*/  FSEL R178, R132, -INF , !P5 ;  /* 0xff80000084b27808 */ /* 0x000fe40006800000 */
[----:B------:R-:W-:Y:S02]  /*bbb0*/  FMNMX3.FTZ R8, R8, R199, R179, !PT ;  /* 0x000000c708087276 */ /* 0x000fe400078100b3 */
[----:B------:R-:W-:Y:S02]  /*bbc0*/  FSEL R181, R35, -INF , !P6 ;  /* 0xff80000023b57808 */ /* 0x000fe40007000000 */
[----:B------:R-:W-:Y:S01]  /*bbd0*/  ISETP.GE.AND P6, PT, R2, R224, PT ;  /* 0x000000e00200720c */ /* 0x000fe20003fc6270 */
[----:B-1----:R-:W-:Y:S01]  /*bbe0*/  IMAD R188, R188, 0x8, R7 ;  /* 0x00000008bcbc7824 */ /* 0x002fe200078e0207 */
[----:B------:R-:W-:-:S02]  /*bbf0*/  FMNMX3.FTZ R8, R8, R178, R180, !PT ;  /* 0x000000b208087276 */ /* 0x000fc400078100b4 */
[----:B------:R-:W-:Y:S01]  /*bc00*/  MOV R4, UR32 ;  /* 0x0000002000047c02 */ /* 0x000fe20008000f00 */
[----:B------:R-:W-:Y:S01]  /*bc10*/  IMAD.WIDE.U32 R188, R188, -0x326172a9, RZ ;  /* 0xcd9e8d57bcbc7825 */ /* 0x000fe200078e00ff */
[----:B------:R-:W-:Y:S01]  /*bc20*/  ISETP.GE.AND P5, PT, R3, R224, PT ;  /* 0x000000e00300720c */ /* 0x000fe20003fa6270 */
[----:B------:R-:W1:Y:S01]  /*bc30*/  SHFL.BFLY PT, R133, R8, 0x2, 0x1f ;  /* 0x0c401f0008857f89 */ /* 0x000e6200000e0000 */
[----:B------:R-:W-:Y:S02]  /*bc40*/  FMNMX.FTZ R134, R134, R6, !PT ;  /* 0x0000000686867209 */ /* 0x000fe40007810000 */
[----:B------:R-:W-:Y:S02]  /*bc50*/  IADD3 R4, PT, PT, R4, -0x61c88647, RZ ;  /* 0x9e3779b904047810 */ /* 0x000fe40007ffe0ff */
[----:B------:R-:W-:Y:S01]  /*bc60*/  MOV R9, UR33 ;  /* 0x0000002100097c02 */ /* 0x000fe20008000f00 */
[----:B------:R-:W1:Y:S01]  /*bc70*/  SHFL.BFLY PT, R15, R134, 0x1, 0x1f ;  /* 0x0c201f00860f7f89 */ /* 0x000e6200000e0000 */
[----:B------:R-:W-:-:S02]  /*bc80*/  MOV R6, UR33 ;  /* 0x0000002100067c02 */ /* 0x000fc40008000f00 */
[----:B------:R-:W-:Y:S02]  /*bc90*/  FSEL R202, R17, -INF , !P5 ;  /* 0xff80000011ca7808 */ /* 0x000fe40006800000 */
[----:B-1----:R-:W-:Y:S02]  /*bca0*/  FMNMX.FTZ R133, R8, R133, !PT ;  /* 0x0000008508857209 */ /* 0x002fe40007810000 */
[----:B------:R-:W-:Y:S02]  /*bcb0*/  MOV R8, UR32 ;  /* 0x0000002000087c02 */ /* 0x000fe40008000f00 */
[----:B------:R-:W-:Y:S01]  /*bcc0*/  FMNMX.FTZ R134, R134, R15, !PT ;  /* 0x0000000f86867209 */ /* 0x000fe20007810000 */
[----:B------:R-:W1:Y:S01]  /*bcd0*/  SHFL.BFLY PT, R20, R133, 0x1, 0x1f ;  /* 0x0c201f0085147f89 */ /* 0x000e6200000e0000 */
[----:B------:R-:W-:Y:S02]  /*bce0*/  IADD3 R8, PT, PT, R8, 0x78dde6e4, RZ ;  /* 0x78dde6e408087810 */ /* 0x000fe40007ffe0ff */
[----:B------:R-:W-:-:S02]  /*bcf0*/  FSETP.NEU.FTZ.AND P5, PT, R134, -INF , PT ;  /* 0xff8000008600780b */ /* 0x000fc40003fbd000 */
[----:B-1----:R-:W-:Y:S01]  /*bd00*/  FMNMX.FTZ R133, R133, R20, !PT ;  /* 0x0000001485857209 */ /* 0x002fe20007810000 */
[----:B------:R-:W1:Y:S01]  /*bd10*/  S2UR UR5, SR_CgaCtaId ;  /* 0x00000000000579c3 */ /* 0x000e620000008800 */
[----:B--2---:R-:W2:Y:S01]  /*bd20*/  S2R R10, SR_CTAID.X ;  /* 0x00000000000a7919 */ /* 0x004ea20000002500 */
[----:B------:R-:W-:-:S05]  /*bd30*/  LOP3.LUT R2, R0, UR10, R11, 0x96, !PT ;  /* 0x0000000a00027c12 */ /* 0x000fca000f8e960b */
[----:B------:R-:W-:-:S04]  /*bd40*/  IMAD.WIDE.U32 R2, R2, -0x326172a9, RZ ;  /* 0xcd9e8d5702027825 */ /* 0x000fc800078e00ff */
[----:B------:R-:W-:Y:S01]  /*bd50*/  IMAD.U32 R0, RZ, RZ, UR32 ;  /* 0x00000020ff007e24 */ /* 0x000fe2000f8e00ff */
[----:B------:R-:W-:-:S03]  /*bd60*/  LOP3.LUT R7, R4, R188, R3, 0x96, !PT ;  /* 0x000000bc04077212 */ /* 0x000fc600078e9603 */
[----:B------:R-:W-:Y:S01]  /*bd70*/  VIADD R0, R0, 0x3c6ef372 ;  /* 0x3c6ef37200007836 */ /* 0x000fe20000000000 */
[----:B--2---:R-:W-:-:S04]  /*bd80*/  LEA R10, R10, R12, 0x3 ;  /* 0x0000000c0a0a7211 */ /* 0x004fc800078e18ff */
[----:B------:R-:W-:-:S05]  /*bd90*/  IADD3 R10, PT, PT, R10, 0x4, RZ ;  /* 0x000000040a0a7810 */ /* 0x000fca0007ffe0ff */
[----:B------:R-:W-:-:S03]  /*bda0*/  IMAD.WIDE.U32 R10, R10, -0x326172a9, RZ ;  /* 0xcd9e8d570a0a7825 */ /* 0x000fc600078e00ff */
[----:B------:R-:W-:Y:S02]  /*bdb0*/  LOP3.LUT R3, R4, R10, R3, 0x96, !PT ;  /* 0x0000000a04037212 */ /* 0x000fe400078e9603 */
[----:B------:R-:W-:Y:S02]  /*bdc0*/  IADD3 R4, PT, PT, R9, 0x76cf5d0a, RZ ;  /* 0x76cf5d0a09047810 */ /* 0x000fe40007ffe0ff */
[----:B------:R-:W-:Y:S02]  /*bdd0*/  FMNMX3.FTZ R9, R217, R32, R140, !PT ;  /* 0x00000020d9097276 */ /* 0x000fe4000781008c */
[CC--:B----4-:R-:W-:Y:S02]  /*bde0*/  LOP3.LUT R10, R0.reuse, R2.reuse, R143, 0x96, !PT ;  /* 0x00000002000a7212 */ /* 0x0d0fe400078e968f */
[----:B------:R-:W-:Y:S02]  /*bdf0*/  FMNMX3.FTZ R9, R9, R33, R34, !PT ;  /* 0x0000002109097276 */ /* 0x000fe40007810022 */
[----:B---3--:R-:W-:Y:S01]  /*be00*/  LOP3.LUT R12, R0, R2, R25, 0x96, !PT ;  /* 0x00000002000c7212 */ /* 0x008fe200078e9619 */
[----:B------:R-:W-:Y:S01]  /*be10*/  VIADD R0, R6, 0x32370b8f ;  /* 0x32370b8f06007836 */ /* 0x000fe20000000000 */
[----:B------:R-:W-:Y:S01]  /*be20*/  FMNMX3.FTZ R9, R9, R200, R192, !PT ;  /* 0x000000c809097276 */ /* 0x000fe200078100c0 */
[----:B------:R-:W-:-:S04]  /*be30*/  IMAD.WIDE.U32 R6, R7, -0x2daee0ad, RZ ;  /* 0xd2511f5307067825 */ /* 0x000fc800078e00ff */
[----:B------:R-:W-:Y:S01]  /*be40*/  IMAD.WIDE.U32 R2, R3, -0x2daee0ad, RZ ;  /* 0xd2511f5303027825 */ /* 0x000fe200078e00ff */
[----:B------:R-:W-:-:S03]  /*be50*/  FMNMX3.FTZ R9, R9, R193, R181, !PT ;  /* 0x000000c109097276 */ /* 0x000fc600078100b5 */
[----:B------:R-:W-:Y:S01]  /*be60*/  IMAD.WIDE.U32 R10, R10, -0x2daee0ad, RZ ;  /* 0xd2511f530a0a7825 */ /* 0x000fe200078e00ff */
[C---:B-----5:R-:W-:Y:S02]  /*be70*/  LOP3.LUT R7, R4.reuse, R184, R7, 0x96, !PT ;  /* 0x000000b804077212 */ /* 0x060fe400078e9607 */
[----:B------:R-:W-:Y:S01]  /*be80*/  LOP3.LUT R3, R4, R176, R3, 0x96, !PT ;  /* 0x000000b004037212 */ /* 0x000fe200078e9603 */
[----:B------:R-:W-:Y:S01]  /*be90*/  IMAD.WIDE.U32 R12, R12, -0x2daee0ad, RZ ;  /* 0xd2511f530c0c7825 */ /* 0x000fe200078e00ff */
[----:B------:R-:W-:Y:S02]  /*bea0*/  MOV R4, UR32 ;  /* 0x0000002000047c02 */ /* 0x000fe40008000f00 */
[C---:B------:R-:W-:Y:S02]  /*beb0*/  LOP3.LUT R16, R0.reuse, R6, R11, 0x96, !PT ;  /* 0x0000000600107212 */ /* 0x040fe400078e960b */
[----:B------:R-:W2:Y:S01]  /*bec0*/  SHFL.BFLY PT, R11, R9, 0x2, 0x1f ;  /* 0x0c401f00090b7f89 */ /* 0x000ea200000e0000 */
[----:B------:R-:W-:Y:S01]  /*bed0*/  LOP3.LUT R14, R0, R2, R13, 0x96, !PT ;  /* 0x00000002000e7212 */ /* 0x000fe200078e960d */
[----:B------:R-:W-:-:S02]  /*bee0*/  VIADD R4, R4, 0xdaa66d2b ;  /* 0xdaa66d2b04047836 */ /* 0x000fc40000000000 */
[----:B------:R-:W-:-:S04]  /*bef0*/  IMAD.WIDE.U32 R6, R7, -0x326172a9, RZ ;  /* 0xcd9e8d5707067825 */ /* 0x000fc800078e00ff */
[----:B------:R-:W-:Y:S01]  /*bf00*/  IMAD.WIDE.U32 R2, R3, -0x326172a9, RZ ;  /* 0xcd9e8d5703027825 */ /* 0x000fe200078e00ff */
[----:B------:R-:W-:-:S03]  /*bf10*/  LOP3.LUT R7, R4, R142, R7, 0x96, !PT ;  /* 0x0000008e04077212 */ /* 0x000fc600078e9607 */
[----:B------:R-:W-:Y:S01]  /*bf20*/  IMAD.WIDE.U32 R16, R16, -0x326172a9, RZ ;  /* 0xcd9e8d5710107825 */ /* 0x000fe200078e00ff */
[----:B------:R-:W-:-:S03]  /*bf30*/  LOP3.LUT R13, R4, R24, R3, 0x96, !PT ;  /* 0x00000018040d7212 */ /* 0x000fc600078e9603 */
[----:B------:R-:W-:Y:S01]  /*bf40*/  IMAD.WIDE.U32 R14, R14, -0x326172a9, RZ ;  /* 0xcd9e8d570e0e7825 */ /* 0x000fe200078e00ff */
[----:B------:R-:W-:-:S03]  /*bf50*/  FMNMX3.FTZ R4, R213, R141, R138, !PT ;  /* 0x0000008dd5047276 */ /* 0x000fc6000781008a */
[----:B------:R-:W-:Y:S01]  /*bf60*/  FMUL.FTZ R0, R134, UR7 ;  /* 0x0000000786007c20 */ /* 0x000fe20008410000 */
[C---:B------:R-:W-:Y:S02]  /*bf70*/  LOP3.LUT R21, R8.reuse, R6, R17, 0x96, !PT ;  /* 0x0000000608157212 */ /* 0x040fe400078e9611 */
[----:B------:R-:W-:Y:S02]  /*bf80*/  LOP3.LUT R17, R8, R2, R15, 0x96, !PT ;  /* 0x0000000208117212 */ /* 0x000fe400078e960f */
[----:B------:R-:W-:Y:S02]  /*bf90*/  FSEL R3, R183, -INF , !P0 ;  /* 0xff800000b7037808 */ /* 0x000fe40004000000 */
[----:B------:R-:W-:Y:S02]  /*bfa0*/  FMNMX3.FTZ R2, R4, R139, R137, !PT ;  /* 0x0000008b04027276 */ /* 0x000fe40007810089 */
[----:B------:R-:W-:Y:S02]  /*bfb0*/  FSEL R0, R0, RZ, P5 ;  /* 0x000000ff00007208 */ /* 0x000fe40002800000 */
[----:B------:R-:W-:-:S02]  /*bfc0*/  FSEL R201, R3, -INF , !P6 ;  /* 0xff80000003c97808 */ /* 0x000fc40007000000 */
[----:B------:R-:W-:Y:S01]  /*bfd0*/  FMNMX3.FTZ R2, R2, R198, R203, !PT ;  /* 0x000000c602027276 */ /* 0x000fe200078100cb */
[----:B------:R-:W-:-:S03]  /*bfe0*/  FFMA.FTZ R6, R19, UR7, -R0 ;  /* 0x0000000713067c23 */ /* 0x000fc60008010800 */
[----:B------:R-:W-:Y:S01]  /*bff0*/  FMNMX3.FTZ R136, R2, R202, R201, !PT ;  /* 0x000000ca02887276 */ /* 0x000fe200078100c9 */
[----:B------:R3:W-:Y:S01]  /*c000*/  MUFU.EX2 R185, R6 ;  /* 0x0000000600b97308 */ /* 0x0007e20000000800 */
[----:B--2---:R-:W-:Y:S02]  /*c010*/  FMNMX.FTZ R9, R9, R11, !PT ;  /* 0x0000000b09097209 */ /* 0x004fe40007810000 */
[----:B------:R-:W-:Y:S01]  /*c020*/  MOV R4, UR33 ;  /* 0x0000002100047c02 */ /* 0x000fe20008000f00 */
[----:B------:R-:W2:Y:S04]  /*c030*/  SHFL.BFLY PT, R15, R136, 0x2, 0x1f ;  /* 0x0c401f00880f7f89 */ /* 0x000ea800000e0000 */
[----:B------:R-:W4:Y:S01]  /*c040*/  SHFL.BFLY PT, R135, R9, 0x1, 0x1f ;  /* 0x0c201f0009877f89 */ /* 0x000f2200000e0000 */
[----:B------:R-:W-:-:S02]  /*c050*/  VIADD R4, R4, 0xed9eba14 ;  /* 0xed9eba1404047836 */ /* 0x000fc40000000000 */
[----:B---3--:R-:W-:-:S04]  /*c060*/  FFMA.FTZ R6, R18, UR7, -R0 ;  /* 0x0000000712067c23 */ /* 0x008fc80008010800 */
[----:B------:R3:W5:Y:S01]  /*c070*/  MUFU.EX2 R19, R6 ;  /* 0x0000000600137308 */ /* 0x0007620000000800 */
[----:B------:R-:W-:Y:S01]  /*c080*/  FFMA.FTZ R2, R22, UR7, -R0 ;  /* 0x0000000716027c23 */ /* 0x000fe20008010800 */
[----:B------:R-:W-:Y:S02]  /*c090*/  FSETP.NEU.FTZ.AND P6, PT, R133, -INF , PT ;  /* 0xff8000008500780b */ /* 0x000fe40003fdd000 */
[----:B------:R-:W-:-:S04]  /*c0a0*/  MOV R8, UR33 ;  /* 0x0000002100087c02 */ /* 0x000fc80008000f00 */
[----:B------:R1:W-:Y:S01]  /*c0b0*/  MUFU.EX2 R35, R2 ;  /* 0x0000000200237308 */ /* 0x0003e20000000800 */
[----:B---3--:R-:W-:-:S05]  /*c0c0*/  IMAD.WIDE.U32 R6, R7, -0x2daee0ad, RZ ;  /* 0xd2511f5307067825 */ /* 0x008fca00078e00ff */
[----:B------:R-:W-:Y:S01]  /*c0d0*/  LOP3.LUT R11, R4, R10, R7, 0x96, !PT ;  /* 0x0000000a040b7212 */ /* 0x000fe200078e9607 */
[----:B------:R-:W-:Y:S01]  /*c0e0*/  FMUL.FTZ R7, R133, UR7 ;  /* 0x0000000785077c20 */ /* 0x000fe20008410000 */
[----:B-1----:R-:W-:-:S04]  /*c0f0*/  IMAD.WIDE.U32 R2, R13, -0x2daee0ad, RZ ;  /* 0xd2511f530d027825 */ /* 0x002fc800078e00ff */
[----:B------:R-:W-:Y:S01]  /*c100*/  FFMA.FTZ R10, R23, UR7, -R0 ;  /* 0x00000007170a7c23 */ /* 0x000fe20008010800 */
[----:B------:R-:W-:Y:S02]  /*c110*/  FSEL R7, R7, RZ, P6 ;  /* 0x000000ff07077208 */ /* 0x000fe40003000000 */
[----:B------:R-:W-:Y:S01]  /*c120*/  LOP3.LUT R12, R4, R12, R3, 0x96, !PT ;  /* 0x0000000c040c7212 */ /* 0x000fe200078e9603 */
[----:B------:R-:W-:Y:S01]  /*c130*/  VIADD R3, R8, 0xa9066899 ;  /* 0xa906689908037836 */ /* 0x000fe20000000000 */
[----:B------:R1:W-:Y:S01]  /*c140*/  MUFU.EX2 R132, R10 ;  /* 0x0000000a00847308 */ /* 0x0003e20000000800 */
[----:B------:R-:W-:Y:S01]  /*c150*/  FFMA.FTZ R8, R29, UR7, -R7 ;  /* 0x000000071d087c23 */ /* 0x000fe20008010807 */
[----:B------:R-:W-:Y:S01]  /*c160*/  IMAD.WIDE.U32 R142, R21, -0x2daee0ad, RZ ;  /* 0xd2511f53158e7825 */ /* 0x000fe200078e00ff */
[----:B--2---:R-:W-:Y:S02]  /*c170*/  FMNMX.FTZ R136, R136, R15, !PT ;  /* 0x0000000f88887209 */ /* 0x004fe40007810000 */
[----:B----4-:R-:W-:Y:S01]  /*c180*/  FMNMX.FTZ R135, R9, R135, !PT ;  /* 0x0000008709877209 */ /* 0x010fe20007810000 */
[----:B------:R-:W-:-:S02]  /*c190*/  IMAD.WIDE.U32 R176, R17, -0x2daee0ad, RZ ;  /* 0xd2511f5311b07825 */ /* 0x000fc400078e00ff */
[----:B------:R2:W3:Y:S01]  /*c1a0*/  MUFU.EX2 R25, R8 ;  /* 0x0000000800197308 */ /* 0x0004e20000000800 */
[----:B------:R-:W4:Y:S01]  /*c1b0*/  SHFL.BFLY PT, R17, R136, 0x1, 0x1f ;  /* 0x0c201f0088117f89 */ /* 0x000f2200000e0000 */
[----:B-1----:R-:W-:-:S04]  /*c1c0*/  MOV R10, UR32 ;  /* 0x00000020000a7c02 */ /* 0x002fc80008000f00 */
[----:B------:R-:W-:Y:S01]  /*c1d0*/  IADD3 R4, PT, PT, R10, 0x1715609d, RZ ;  /* 0x1715609d0a047810 */ /* 0x000fe20007ffe0ff */
[----:B------:R-:W-:Y:S01]  /*c1e0*/  IMAD.WIDE.U32 R10, R11, -0x326172a9, RZ ;  /* 0xcd9e8d570b0a7825 */ /* 0x000fe200078e00ff */
[----:B--2---:R-:W-:-:S03]  /*c1f0*/  LOP3.LUT R8, R3, R6, R143, 0x96, !PT ;  /* 0x0000000603087212 */ /* 0x004fc600078e968f */
[----:B------:R-:W-:Y:S01]  /*c200*/  FFMA.FTZ R6, R28, UR7, -R7 ;  /* 0x000000071c067c23 */ /* 0x000fe20008010807 */
[----:B------:R-:W-:Y:S01]  /*c210*/  IMAD.WIDE.U32 R12, R12, -0x326172a9, RZ ;  /* 0xcd9e8d570c0c7825 */ /* 0x000fe200078e00ff */
[----:B------:R-:W-:Y:S02]  /*c220*/  LOP3.LUT R3, R3, R2, R177, 0x96, !PT ;  /* 0x0000000203037212 */ /* 0x000fe400078e96b1 */
[----:B------:R1:W-:Y:S01]  /*c230*/  MUFU.EX2 R30, R6 ;  /* 0x00000006001e7308 */ /* 0x0003e20000000800 */
[----:B------:R-:W-:Y:S01]  /*c240*/  LOP3.LUT R143, R4, R16, R11, 0x96, !PT ;  /* 0x00000010048f7212 */ /* 0x000fe200078e960b */
[C---:B------:R-:W-:Y:S01]  /*c250*/  FMUL.FTZ R16, R135.reuse, UR7 ;  /* 0x0000000787107c20 */ /* 0x040fe20008410000 */
[----:B------:R-:W-:Y:S01]  /*c260*/  FSETP.NEU.FTZ.AND P0, PT, R135, -INF , PT ;  /* 0xff8000008700780b */ /* 0x000fe20003f1d000 */
[----:B------:R-:W-:Y:S01]  /*c270*/  IMAD.WIDE.U32 R8, R8, -0x326172a9, RZ ;  /* 0xcd9e8d5708087825 */ /* 0x000fe200078e00ff */
[----:B------:R-:W-:-:S03]  /*c280*/  LOP3.LUT R177, R4, R14, R13, 0x96, !PT ;  /* 0x0000000e04b17212 */ /* 0x000fc600078e960d */
[----:B------:R-:W-:Y:S01]  /*c290*/  FFMA.FTZ R4, R26, UR7, -R7 ;  /* 0x000000071a047c23 */ /* 0x000fe20008010807 */
[----:B------:R-:W-:Y:S01]  /*c2a0*/  FSEL R16, R16, RZ, P0 ;  /* 0x000000ff10107208 */ /* 0x000fe20000000000 */
[----:B------:R-:W-:Y:S01]  /*c2b0*/  IMAD.WIDE.U32 R2, R3, -0x326172a9, RZ ;  /* 0xcd9e8d5703027825 */ /* 0x000fe200078e00ff */
[----:B-1----:R-:W-:Y:S01]  /*c2c0*/  MOV R6, UR32 ;  /* 0x0000002000067c02 */ /* 0x002fe20008000f00 */
[----:B------:R1:W-:Y:S04]  /*c2d0*/  MUFU.EX2 R183, R4 ;  /* 0x0000000400b77308 */ /* 0x0003e80000000800 */
[----:B------:R-:W-:-:S05]  /*c2e0*/  VIADD R6, R6, 0xb54cda56 ;  /* 0xb54cda5606067836 */ /* 0x000fca0000000000 */
[C---:B------:R-:W-:Y:S02]  /*c2f0*/  LOP3.LUT R3, R6.reuse, R12, R3, 0x96, !PT ;  /* 0x0000000c06037212 */ /* 0x040fe400078e9603 */
[----:B------:R-:W-:Y:S02]  /*c300*/  MOV R12, R8 ;  /* 0x00000008000c7202 */ /* 0x000fe40000000f00 */
[----:B-1----:R-:W-:Y:S01]  /*c310*/  LOP3.LUT R4, R6, R10, R9, 0x96, !PT ;  /* 0x0000000a06047212 */ /* 0x002fe200078e9609 */
[----:B------:R-:W-:Y:S01]  /*c320*/  FFMA.FTZ R6, R32, UR7, -R16 ;  /* 0x0000000720067c23 */ /* 0x000fe20008010810 */
[----:B------:R-:W-:Y:S01]  /*c330*/  FFMA.FTZ R11, R27, UR7, -R7 ;  /* 0x000000071b0b7c23 */ /* 0x000fe20008010807 */
[C---:B------:R-:W-:Y:S02]  /*c340*/  PRMT R14, R8.reuse, 0x7771, RZ ;  /* 0x00007771080e7816 */ /* 0x040fe400000000ff */
[----:B------:R1:W-:Y:S01]  /*c350*/  MUFU.EX2 R182, R6 ;  /* 0x0000000600b67308 */ /* 0x0003e20000000800 */
[----:B------:R-:W-:-:S02]  /*c360*/  PRMT R13, R8, 0x7773, RZ ;  /* 0x00007773080d7816 */ /* 0x000fc400000000ff */
[----:B------:R-:W-:Y:S02]  /*c370*/  MOV R10, R2 ;  /* 0x00000002000a7202 */ /* 0x000fe40000000f00 */
[C---:B------:R-:W-:Y:S02]  /*c380*/  PRMT R15, R2.reuse, 0x7771, RZ ;  /* 0x00007771020f7816 */ /* 0x040fe400000000ff */
[----:B------:R-:W-:Y:S01]  /*c390*/  PRMT R9, R2, 0x7773, RZ ;  /* 0x0000777302097816 */ /* 0x000fe200000000ff */
[----:B------:R2:W3:Y:S01]  /*c3a0*/  MUFU.EX2 R24, R11 ;  /* 0x0000000b00187308 */ /* 0x0004e20000000800 */
[----:B----4-:R-:W-:Y:S02]  /*c3b0*/  FMNMX.FTZ R136, R136, R17, !PT ;  /* 0x0000001188887209 */ /* 0x010fe40007810000 */
[----:B------:R-:W-:Y:S02]  /*c3c0*/  PRMT R2, R2, 0x7772, RZ ;  /* 0x0000777202027816 */ /* 0x000fe400000000ff */
[----:B-1----:R-:W-:-:S04]  /*c3d0*/  LOP3.LUT R6, R12, 0xff, RZ, 0xc0, !PT ;  /* 0x000000ff0c067812 */ /* 0x002fc800078ec0ff */
[----:B------:R-:W-:Y:S01]  /*c3e0*/  PRMT R14, R6, 0x5410, R14 ;  /* 0x00005410060e7816 */ /* 0x000fe2000000000e */
[----:B------:R-:W-:Y:S01]  /*c3f0*/  FFMA.FTZ R6, R33, UR7, -R16 ;  /* 0x0000000721067c23 */ /* 0x000fe20008010810 */
[----:B--2---:R-:W-:-:S03]  /*c400*/  PRMT R11, R8, 0x7772, RZ ;  /* 0x00007772080b7816 */ /* 0x004fc600000000ff */
[----:B------:R1:W-:Y:S01]  /*c410*/  MUFU.EX2 R184, R6 ;  /* 0x0000000600b87308 */ /* 0x0003e20000000800 */
[--C-:B------:R-:W-:Y:S01]  /*c420*/  FFMA.FTZ R8, R140, UR7, -R16.reuse ;  /* 0x000000078c087c23 */ /* 0x100fe20008010810 */
[----:B------:R-:W-:Y:S01]  /*c430*/  PRMT R23, R2, 0x5410, R9 ;  /* 0x0000541002177816 */ /* 0x000fe20000000009 */
[----:B------:R-:W-:Y:S01]  /*c440*/  FMUL.FTZ R17, R136, UR7 ;  /* 0x0000000788117c20 */ /* 0x000fe20008410000 */
[----:B------:R-:W-:Y:S02]  /*c450*/  PRMT R20, R11, 0x5410, R13 ;  /* 0x000054100b147816 */ /* 0x000fe4000000000d */
[----:B------:R-:W-:Y:S02]  /*c460*/  FSEL R11, R134, RZ, P5 ;  /* 0x000000ff860b7208 */ /* 0x000fe40002800000 */
[----:B------:R-:W-:Y:S02]  /*c470*/  LOP3.LUT R2, R4, 0xffff, RZ, 0xc0, !PT ;  /* 0x0000ffff04027812 */ /* 0x000fe400078ec0ff */
[----:B------:R-:W-:Y:S01]  /*c480*/  FSETP.NEU.FTZ.AND P5, PT, R136, -INF , PT ;  /* 0xff8000008800780b */ /* 0x000fe20003fbd000 */
[----:B------:R2:W-:Y:S01]  /*c490*/  MUFU.EX2 R28, R8 ;  /* 0x00000008001c7308 */ /* 0x0005e20000000800 */
[----:B------:R-:W-:Y:S01]  /*c4a0*/  LOP3.LUT R9, R10, 0xff, RZ, 0xc0, !PT ;  /* 0x000000ff0a097812 */ /* 0x000fe200078ec0ff */
[----:B-1----:R-:W-:Y:S01]  /*c4b0*/  FFMA.FTZ R6, R34, UR7, -R16 ;  /* 0x0000000722067c23 */ /* 0x002fe20008010810 */
[----:B------:R-:W-:-:S02]  /*c4c0*/  SHF.R.U32.HI R2, RZ, 0x8, R2 ;  /* 0x00000008ff027819 */ /* 0x000fc40000011602 */
[----:B------:R-:W-:-:S03]  /*c4d0*/  FSEL R17, R17, RZ, P5 ;  /* 0x000000ff11117208 */ /* 0x000fc60002800000 */
[----:B------:R1:W4:Y:S01]  /*c4e0*/  MUFU.EX2 R21, R6 ;  /* 0x0000000600157308 */ /* 0x0003220000000800 */
[----:B------:R-:W-:Y:S02]  /*c4f0*/  PRMT R22, R9, 0x5410, R15 ;  /* 0x0000541009167816 */ /* 0x000fe4000000000f */
[----:B------:R-:W-:Y:S01]  /*c500*/  SHF.R.U32.HI R9, RZ, 0x18, R4 ;  /* 0x00000018ff097819 */ /* 0x000fe20000011604 */
[----:B------:R-:W4:Y:S01]  /*c510*/  LDC R15, c[0x0][0x4f8] ;  /* 0x00013e00ff0f7b82 */ /* 0x000f220000000800 */
[----:B--2---:R-:W-:-:S04]  /*c520*/  LOP3.LUT R8, R4, 0xff, RZ, 0xc0, !PT ;  /* 0x000000ff04087812 */ /* 0x004fc800078ec0ff */
[----:B------:R-:W-:Y:S01]  /*c530*/  PRMT R12, R8, 0x5410, R2 ;  /* 0x00005410080c7816 */ /* 0x000fe20000000002 */
[----:B------:R-:W-:Y:S01]  /*c540*/  FFMA.FTZ R8, R141, UR7, -R17 ;  /* 0x000000078d087c23 */ /* 0x000fe20008010811 */
[----:B-1----:R-:W-:Y:S02]  /*c550*/  PRMT R6, R4, 0x7632, R6 ;  /* 0x0000763204067816 */ /* 0x002fe40000000006 */
[C---:B------:R-:W-:Y:S02]  /*c560*/  LOP3.LUT R2, R3.reuse, 0xffff, RZ, 0xc0, !PT ;  /* 0x0000ffff03027812 */ /* 0x040fe400078ec0ff */
[----:B------:R-:W-:Y:S02]  /*c570*/  LOP3.LUT R4, R6, 0xff, RZ, 0xc0, !PT ;  /* 0x000000ff06047812 */ /* 0x000fe400078ec0ff */
[----:B-----5:R-:W-:Y:S02]  /*c580*/  MOV R141, R19 ;  /* 0x00000013008d7202 */ /* 0x020fe40000000f00 */
[C---:B------:R-:W-:Y:S01]  /*c590*/  PRMT R6, R3.reuse, 0x7632, R6 ;  /* 0x0000763203067816 */ /* 0x040fe20000000006 */
[----:B------:R1:W-:Y:S01]  /*c5a0*/  MUFU.EX2 R252, R8 ;  /* 0x0000000800fc7308 */ /* 0x0003e20000000800 */
[----:B------:R-:W-:Y:S01]  /*c5b0*/  PRMT R19, R4, 0x5410, R9 ;  /* 0x0000541004137816 */ /* 0x000fe20000000009 */
[----:B------:R-:W-:Y:S01]  /*c5c0*/  FFMA.FTZ R4, R138, UR7, -R17 ;  /* 0x000000078a047c23 */ /* 0x000fe20008010811 */
[----:B------:R-:W-:-:S02]  /*c5d0*/  LOP3.LUT R10, R3, 0xff, RZ, 0xc0, !PT ;  /* 0x000000ff030a7812 */ /* 0x000fc400078ec0ff */
[----:B------:R-:W-:-:S03]  /*c5e0*/  SHF.R.U32.HI R3, RZ, 0x18, R3 ;  /* 0x00000018ff037819 */ /* 0x000fc60000011603 */
[----:B------:R2:W-:Y:S01]  /*c5f0*/  MUFU.EX2 R243, R4 ;  /* 0x0000000400f37308 */ /* 0x0005e20000000800 */
[----:B-1----:R-:W-:Y:S02]  /*c600*/  SHF.R.U32.HI R8, RZ, 0x8, R2 ;  /* 0x00000008ff087819 */ /* 0x002fe40000011602 */
[----:B------:R-:W-:-:S04]  /*c610*/  LOP3.LUT R2, R6, 0xff, RZ, 0xc0, !PT ;  /* 0x000000ff06027812 */ /* 0x000fc800078ec0ff */
[----:B------:R-:W-:Y:S02]  /*c620*/  PRMT R18, R2, 0x5410, R3 ;  /* 0x0000541002127816 */ /* 0x000fe40000000003 */
[----:B--2---:R-:W-:Y:S01]  /*c630*/  FSEL R4, R135, RZ, P0 ;  /* 0x000000ff87047208 */ /* 0x004fe20000000000 */
[----:B------:R-:W-:Y:S01]  /*c640*/  FFMA.FTZ R2, R139, UR7, -R17 ;  /* 0x000000078b027c23 */ /* 0x000fe20008010811 */
[----:B------:R-:W-:Y:S01]  /*c650*/  PRMT R13, R10, 0x5410, R8 ;  /* 0x000054100a0d7816 */ /* 0x000fe20000000008 */
[----:B------:R-:W-:Y:S02]  /*c660*/  UMOV UR11, 0x400 ;  /* 0x00000400000b7882 */ /* 0x000fe40000000000 */
[----:B------:R-:W-:Y:S02]  /*c670*/  FADD.FTZ R10, R217, -R4 ;  /* 0x80000004d90a7221 */ /* 0x000fe40000010000 */
[----:B------:R1:W-:Y:S01]  /*c680*/  MUFU.EX2 R217, R2 ;  /* 0x0000000200d97308 */ /* 0x0003e20000000800 */
[----:B------:R-:W-:Y:S01]  /*c690*/  ULEA UR5, UR5, UR11, 0x18 ;  /* 0x0000000b05057291 */ /* 0x000fe2000f8ec0ff */
[----:B------:R-:W-:Y:S01]  /*c6a0*/  FSEL R4, R136, RZ, P5 ;  /* 0x000000ff88047208 */ /* 0x000fe20002800000 */
[----:B------:R-:W-:Y:S01]  /*c6b0*/  FADD.FTZ R8, R220, -R11 ;  /* 0x8000000bdc087221 */ /* 0x000fe20000010000 */
[----:B---3--:R-:W-:Y:S01]  /*c6c0*/  IMAD.MOV.U32 R140, RZ, RZ, R25 ;  /* 0x000000ffff8c7224 */ /* 0x008fe200078e0019 */
[----:B-1----:R-:W-:-:S04]  /*c6d0*/  LOP3.LUT R2, R250, R232, RZ, 0x3c, !PT ;  /* 0x000000e8fa027212 */ /* 0x002fc800078e3cff */
[----:B------:R-:W-:Y:S01]  /*c6e0*/  LOP3.LUT R2, R2, 0x200, R251, 0xf8, !PT ;  /* 0x0000020002027812 */ /* 0x000fe200078ef8fb */
[----:B------:R-:W-:-:S03]  /*c6f0*/  FADD.FTZ R11, R213, -R4 ;  /* 0x80000004d50b7221 */ /* 0x000fc60000010000 */
[----:B------:R-:W-:Y:S01]  /*c700*/  LEA R138, R2, UR5, 0x1 ;  /* 0x00000005028a7c11 */ /* 0x000fe2000f8e08ff */
[----:B------:R-:W-:Y:S01]  /*c710*/  IMAD.MOV.U32 R213, RZ, RZ, R24 ;  /* 0x000000ffffd57224 */ /* 0x000fe200078e0018 */
[----:B------:R-:W-:-:S03]  /*c720*/  FSEL R6, R133, RZ, P6 ;  /* 0x000000ff85067208 */ /* 0x000fc60003000000 */
[----:B------:R-:W1:Y:S01]  /*c730*/  LDSM.16.MT88.4 R24, [R138+0xa000] ;  /* 0x00a000008a18783b */ /* 0x000e620000004200 */
[----:B------:R-:W-:Y:S01]  /*c740*/  FFMA.FTZ R3, R137, UR7, -R17 ;  /* 0x0000000789037c23 */ /* 0x000fe20008010811 */
[----:B------:R-:W-:Y:S01]  /*c750*/  FADD.FTZ R9, R219, -R6 ;  /* 0x80000006db097221 */ /* 0x000fe20000010000 */
[----:B----4-:R-:W-:Y:S01]  /*c760*/  LOP3.LUT R6, R15, 0xff, RZ, 0xc0, !PT ;  /* 0x000000ff0f067812 */ /* 0x010fe200078ec0ff */
[----:B------:R-:W-:Y:S01]  /*c770*/  FMUL.FTZ R8, R8, UR7 ;  /* 0x0000000708087c20 */ /* 0x000fe20008410000 */
[----:B------:R2:W-:Y:S01]  /*c780*/  MUFU.EX2 R219, R3 ;  /* 0x0000000300db7308 */ /* 0x0005e20000000800 */
[----:B------:R-:W-:Y:S01]  /*c790*/  FMUL.FTZ R9, R9, UR7 ;  /* 0x0000000709097c20 */ /* 0x000fe20008410000 */
[----:B------:R-:W-:Y:S02]  /*c7a0*/  LEA R6, R6, R6, 0x10 ;  /* 0x0000000606067211 */ /* 0x000fe400078e80ff */
[----:B------:R-:W-:Y:S02]  /*c7b0*/  MOV R220, R21 ;  /* 0x0000001500dc7202 */ /* 0x000fe40000000f00 */
[----:B------:R-:W-:-:S02]  /*c7c0*/  F2FP.F16.F32.PACK_AB R2, R132, R35 ;  /* 0x000000238402723e */ /* 0x000fc400000000ff */
[----:B------:R-:W-:Y:S01]  /*c7d0*/  HSET2.LE.AND R14, R14, R6, PT ;  /* 0x000000060e0e7233 */ /* 0x000fe20003803000 */
[----:B------:R-:W3:Y:S01]  /*c7e0*/  MUFU.EX2 R21, R8 ;  /* 0x0000000800157308 */ /* 0x000ee20000000800 */
[----:B------:R-:W-:Y:S02]  /*c7f0*/  F2FP.F16.F32.PACK_AB R4, R213, R183 ;  /* 0x000000b7d504723e */ /* 0x000fe400000000ff */
[----:B--2---:R-:W-:-:S05]  /*c800*/  LOP3.LUT R3, R20, 0xff00ff, RZ, 0xc0, !PT ;  /* 0x00ff00ff14037812 */ /* 0x004fca00078ec0ff */
[----:B------:R-:W2:Y:S01]  /*c810*/  MUFU.EX2 R20, R9 ;  /* 0x0000000900147308 */ /* 0x000ea20000000800 */
[--C-:B------:R-:W-:Y:S02]  /*c820*/  HSET2.LE.AND R3, R3, R6.reuse, PT ;  /* 0x0000000603037233 */ /* 0x100fe40003803000 */
[----:B------:R-:W-:Y:S02]  /*c830*/  LOP3.LUT R14, R2, R14, RZ, 0xc0, !PT ;  /* 0x0000000e020e7212 */ /* 0x000fe400078ec0ff */
[----:B------:R-:W-:Y:S02]  /*c840*/  HSET2.LE.AND R2, R12, R6, PT ;  /* 0x000000060c027233 */ /* 0x000fe40003803000 */
[----:B------:R-:W-:Y:S02]  /*c850*/  LOP3.LUT R15, R4, R3, RZ, 0xc0, !PT ;  /* 0x00000003040f7212 */ /* 0x000fe400078ec0ff */
[----:B------:R-:W-:-:S04]  /*c860*/  F2FP.F16.F32.PACK_AB R3, R141, R185 ;  /* 0x000000b98d03723e */ /* 0x000fc800000000ff */
[----:B------:R-:W-:Y:S02]  /*c870*/  LOP3.LUT R12, R3, R2, RZ, 0xc0, !PT ;  /* 0x00000002030c7212 */ /* 0x000fe400078ec0ff */
[--C-:B------:R-:W-:Y:S02]  /*c880*/  HSET2.LE.AND R2, R19, R6.reuse, PT ;  /* 0x0000000613027233 */ /* 0x100fe40003803000 */
[----:B------:R-:W-:Y:S02]  /*c890*/  F2FP.F16.F32.PACK_AB R3, R30, R140 ;  /* 0x0000008c1e03723e */ /* 0x000fe400000000ff */
[--C-:B------:R-:W-:Y:S01]  /*c8a0*/  HSET2.LE.AND R4, R13, R6.reuse, PT ;  /* 0x000000060d047233 */ /* 0x100fe20003803000 */
[-C--:B---3--:R-:W-:Y:S01]  /*c8b0*/  FMUL.FTZ R144, R144, R21.reuse ;  /* 0x0000001590907220 */ /* 0x088fe20000410000 */
[----:B------:R-:W-:Y:S01]  /*c8c0*/  F2FP.F16.F32.PACK_AB R8, R28, R182 ;  /* 0x000000b61c08723e */ /* 0x000fe200000000ff */
[----:B------:R-:W-:Y:S01]  /*c8d0*/  FMUL.FTZ R145, R145, R21 ;  /* 0x0000001591917220 */ /* 0x000fe20000410000 */
[----:B------:R-:W-:Y:S01]  /*c8e0*/  LOP3.LUT R13, R3, R2, RZ, 0xc0, !PT ;  /* 0x00000002030d7212 */ /* 0x000fe200078ec0ff */
[-C--:B--2---:R-:W-:Y:S01]  /*c8f0*/  FMUL.FTZ R146, R146, R20.reuse ;  /* 0x0000001492927220 */ /* 0x084fe20000410000 */
[----:B------:R-:W-:Y:S01]  /*c900*/  FMUL.FTZ R147, R147, R20 ;  /* 0x0000001493937220 */ /* 0x000fe20000410000 */
[----:B------:R-:W-:Y:S01]  /*c910*/  LOP3.LUT R8, R8, R4, RZ, 0xc0, !PT ;  /* 0x0000000408087212 */ /* 0x000fe200078ec0ff */
[----:B------:R-:W-:Y:S01]  /*c920*/  FMUL.FTZ R10, R10, UR7 ;  /* 0x000000070a0a7c20 */ /* 0x000fe20008410000 */
[----:B------:R-:W-:Y:S01]  /*c930*/  FMUL.FTZ R4, R11, UR7 ;  /* 0x000000070b047c20 */ /* 0x000fe20008410000 */
[----:B------:R-:W-:-:S02]  /*c940*/  HSET2.LE.AND R2, R18, R6, PT ;  /* 0x0000000612027233 */ /* 0x000fc40003803000 */
[----:B------:R-:W2:Y:S01]  /*c950*/  MUFU.EX2 R19, R10 ;  /* 0x0000000a00137308 */ /* 0x000ea20000000800 */
[----:B-1----:R-:W-:Y:S01]  /*c960*/  HMMA.16816.F32 R188, R12, R24, R144 ;  /* 0x000000180cbc723c */ /* 0x002fe20000001890 */
[----:B------:R-:W-:-:S06]  /*c970*/  LOP3.LUT R11, R23, 0xff00ff, RZ, 0xc0, !PT ;  /* 0x00ff00ff170b7812 */ /* 0x000fcc00078ec0ff */
[----:B------:R1:W3:Y:S01]  /*c980*/  MUFU.EX2 R18, R4 ;  /* 0x0000000400127308 */ /* 0x0002e20000000800 */
[----:B------:R-:W-:Y:S02]  /*c990*/  F2FP.F16.F32.PACK_AB R3, R243, R252 ;  /* 0x000000fcf303723e */ /* 0x000fe400000000ff */
[----:B------:R-:W-:Y:S02]  /*c9a0*/  HSET2.LE.AND R11, R11, R6, PT ;  /* 0x000000060b0b7233 */ /* 0x000fe40003803000 */
[----:B------:R-:W-:Y:S02]  /*c9b0*/  LOP3.LUT R9, R3, R2, RZ, 0xc0, !PT ;  /* 0x0000000203097212 */ /* 0x000fe400078ec0ff */
[----:B------:R-:W-:Y:S01]  /*c9c0*/  F2FP.F16.F32.PACK_AB R3, R219, R217 ;  /* 0x000000d9db03723e */ /* 0x000fe200000000ff */
[-C--:B------:R-:W-:Y:S01]  /*c9d0*/  FMUL.FTZ R156, R156, R21.reuse ;  /* 0x000000159c9c7220 */ /* 0x080fe20000410000 */
[----:B------:R-:W-:Y:S01]  /*c9e0*/  F2FP.F16.F32.PACK_AB R2, R220, R184 ;  /* 0x000000b8dc02723e */ /* 0x000fe200000000ff */
[----:B------:R-:W-:Y:S01]  /*c9f0*/  FMUL.FTZ R157, R157, R21 ;  /* 0x000000159d9d7220 */ /* 0x000fe20000410000 */
[-C--:B------:R-:W-:Y:S01]  /*ca00*/  FMUL.FTZ R158, R158, R20.reuse ;  /* 0x000000149e9e7220 */ /* 0x080fe20000410000 */
[----:B------:R-:W-:Y:S01]  /*ca10*/  FMUL.FTZ R159, R159, R20 ;  /* 0x000000149f9f7220 */ /* 0x000fe20000410000 */
[----:B------:R-:W-:-:S02]  /*ca20*/  LOP3.LUT R11, R3, R11, RZ, 0xc0, !PT ;  /* 0x0000000b030b7212 */ /* 0x000fc400078ec0ff */
[----:B-1----:R-:W-:Y:S01]  /*ca30*/  HSET2.LE.AND R4, R22, R6, PT ;  /* 0x0000000616047233 */ /* 0x002fe20003803000 */
[-C--:B--2---:R-:W-:Y:S01]  /*ca40*/  FMUL.FTZ R148, R148, R19.reuse ;  /* 0x0000001394947220 */ /* 0x084fe20000410000 */
[----:B------:R-:W-:Y:S01]  /*ca50*/  FMUL.FTZ R149, R149, R19 ;  /* 0x0000001395957220 */ /* 0x000fe20000410000 */
[-C--:B---3--:R-:W-:Y:S01]  /*ca60*/  FMUL.FTZ R150, R150, R18.reuse ;  /* 0x0000001296967220 */ /* 0x088fe20000410000 */
[----:B------:R-:W-:Y:S01]  /*ca70*/  SEL R3, R216, 0xffffffe0, !P3 ;  /* 0xffffffe0d8037807 */ /* 0x000fe20005800000 */
[----:B------:R-:W-:Y:S01]  /*ca80*/  FMUL.FTZ R151, R151, R18 ;  /* 0x0000001297977220 */ /* 0x000fe20000410000 */
[----:B------:R-:W-:Y:S01]  /*ca90*/  LOP3.LUT R10, R2, R4, RZ, 0xc0, !PT ;  /* 0x00000004020a7212 */ /* 0x000fe200078ec0ff */
[----:B------:R-:W-:Y:S01]  /*caa0*/  IMAD.MOV.U32 R2, RZ, RZ, R191 ;  /* 0x000000ffff027224 */ /* 0x000fe200078e00bf */
[C---:B------:R-:W-:Y:S01]  /*cab0*/  IADD3 R137, PT, PT, R138.reuse, R3, RZ ;  /* 0x000000038a897210 */ /* 0x040fe20007ffe0ff */
[----:B------:R-:W-:Y:S02]  /*cac0*/  HMMA.16816.F32 R248, R12, R26, R156 ;  /* 0x0000001a0cf8723c */ /* 0x000fe4000000189c */
[----:B------:R-:W-:Y:S01]  /*cad0*/  IMAD.MOV.U32 R159, RZ, RZ, R2 ;  /* 0x000000ffff9f7224 */ /* 0x000fe200078e0002 */
[----:B------:R-:W-:-:S02]  /*cae0*/  IADD3 R2, PT, PT, R138, 0xa000, RZ ;  /* 0x0000a0008a027810 */ /* 0x000fc40007ffe0ff */
[----:B------:R-:W-:-:S03]  /*caf0*/  MOV R23, R30 ;  /* 0x0000001e00177202 */ /* 0x000fc60000000f00 */
[----:B------:R-:W-:Y:S01]  /*cb00*/  HMMA.16816.F32 R148, R8, R24, R148 ;  /* 0x000000180894723c */ /* 0x000fe20000001894 */
[----:B------:R-:W-:Y:S01]  /*cb10*/  MOV R24, R28 ;  /* 0x0000001c00187202 */ /* 0x000fe20000000f00 */
[----:B------:R-:W-:Y:S01]  /*cb20*/  VIADD R25, R138, 0xa040 ;  /* 0x0000a0408a197836 */ /* 0x000fe20000000000 */
[----:B------:R-:W1:Y:S01]  /*cb30*/  LDSM.16.MT88.4 R28, [R137+0xa000] ;  /* 0x00a00000891c783b */ /* 0x000e620000004200 */
[----:B------:R-:W-:Y:S02]  /*cb40*/  @P4 IADD3 R25, PT, PT, R2, -0x40, RZ ;  /* 0xffffffc002194810 */ /* 0x000fe40007ffe0ff */
[----:B------:R-:W-:-:S03]  /*cb50*/  MOV R157, R35 ;  /* 0x00000023009d7202 */ /* 0x000fc60000000f00 */
        /* <DEDUP_REMOVED lines=42> */
[----:B------:R-:W-:-:S04]  /*ce00*/  IMAD.MOV.U32 R156, RZ, RZ, R235 ;  /* 0x000000ffff9c7224 */ /* 0x000fc800078e00eb */
[----:B------:R-:W-:Y:S01]  /*ce10*/  HMMA.16816.F32 R152, R8, R26, R152 ;  /* 0x0000001a0898723c */ /* 0x000fe20000001898 */
[----:B------:R-:W-:-:S07]  /*ce20*/  MOV R27, R234 ;  /* 0x000000ea001b7202 */ /* 0x000fce0000000f00 */
        /* <DEDUP_REMOVED lines=12> */
[----:B------:R-:W-:Y:S01]  /*cef0*/  FFMA.FTZ R2, R197, UR7, -R0 ;  /* 0x00000007c5027c23 */ /* 0x000fe20008010800 */
[----:B------:R-:W-:-:S03]  /*cf00*/  MOV R51, R141 ;  /* 0x0000008d00337202 */ /* 0x000fc60000000f00 */
[----:B------:R4:W-:Y:S01]  /*cf10*/  MUFU.EX2 R141, R2 ;  /* 0x00000002008d7308 */ /* 0x0009e20000000800 */
[----:B------:R-:W-:Y:S02]  /*cf20*/  MOV R172, R175 ;  /* 0x000000af00ac7202 */ /* 0x000fe40000000f00 */
[----:B------:R-:W-:Y:S01]  /*cf30*/  MOV R175, R182 ;  /* 0x000000b600af7202 */ /* 0x000fe20000000f00 */
[-C--:B------:R-:W-:Y:S01]  /*cf40*/  FMUL.FTZ R56, R56, R19.reuse ;  /* 0x0000001338387220 */ /* 0x080fe20000410000 */
[----:B------:R-:W-:Y:S01]  /*cf50*/  MOV R174, R184 ;  /* 0x000000b800ae7202 */ /* 0x000fe20000000f00 */
[----:B------:R-:W-:Y:S01]  /*cf60*/  FMUL.FTZ R57, R57, R19 ;  /* 0x0000001339397220 */ /* 0x000fe20000410000 */
[----:B------:R-:W-:Y:S01]  /*cf70*/  MOV R4, R190 ;  /* 0x000000be00047202 */ /* 0x000fe20000000f00 */
[----:B------:R-:W-:Y:S01]  /*cf80*/  FMUL.FTZ R58, R58, R18 ;  /* 0x000000123a3a7220 */ /* 0x000fe20000410000 */
[----:B----4-:R-:W-:-:S04]  /*cf90*/  FFMA.FTZ R2, R196, UR7, -R0 ;  /* 0x00000007c4027c23 */ /* 0x010fc80008010800 */
        /* <DEDUP_REMOVED lines=14> */
[--C-:B----4-:R-:W-:Y:S01]  /*d080*/  FFMA.FTZ R2, R195, UR7, -R0.reuse ;  /* 0x00000007c3027c23 */ /* 0x110fe20008010800 */
[----:B------:R-:W-:Y:S01]  /*d090*/  MOV R195, R183 ;  /* 0x000000b700c37202 */ /* 0x000fe20000000f00 */
[----:B------:R-:W-:Y:S01]  /*d0a0*/  FFMA.FTZ R0, R194, UR7, -R0 ;  /* 0x00000007c2007c23 */ /* 0x000fe20008010800 */
        /* <DEDUP_REMOVED lines=25> */
[----:B------:R-:W-:Y:S01]  /*d240*/  MOV R22, R189 ;  /* 0x000000bd00167202 */ /* 0x000fe20000000f00 */
        /* <DEDUP_REMOVED lines=9> */
[----:B------:R-:W-:-:S02]  /*d2e0*/  IMAD.MOV.U32 R196, RZ, RZ, R174 ;  /* 0x000000ffffc47224 */ /* 0x000fc400078e00ae */
[-C--:B------:R-:W-:Y:S01]  /*d2f0*/  FMUL.FTZ R96, R96, R21.reuse ;  /* 0x0000001560607220 */ /* 0x080fe20000410000 */
[----:B------:R-:W-:Y:S02]  /*d300*/  IMAD.MOV.U32 R194, RZ, RZ, R157 ;  /* 0x000000ffffc27224 */ /* 0x000fe400078e009d */
[----:B----4-:R-:W-:Y:S02]  /*d310*/  IMAD.WIDE.U32 R2, R143, -0x2daee0ad, RZ ;  /* 0xd2511f538f027825 */ /* 0x010fe400078e00ff */
[----:B------:R4:W-:Y:S02]  /*d320*/  MUFU.EX2 R143, R0 ;  /* 0x00000000008f7308 */ /* 0x0009e40000000800 */
[----:B------:R-:W-:Y:S01]  /*d330*/  FMUL.FTZ R97, R97, R21 ;  /* 0x0000001561617220 */ /* 0x000fe20000410000 */
[-C--:B------:R-:W-:Y:S01]  /*d340*/  FMUL.FTZ R98, R98, R20.reuse ;  /* 0x0000001462627220 */ /* 0x080fe20000410000 */
[----:B------:R-:W-:Y:S01]  /*d350*/  FMUL.FTZ R99, R99, R20 ;  /* 0x0000001463637220 */ /* 0x000fe20000410000 */
[----:B------:R-:W-:Y:S01]  /*d360*/  MOV R173, R27 ;  /* 0x0000001b00ad7202 */ /* 0x000fe20000000f00 */
[----:B------:R-:W-:Y:S01]  /*d370*/  IMAD.MOV.U32 R174, RZ, RZ, R156 ;  /* 0x000000ffffae7224 */ /* 0x000fe200078e009c */
[----:B------:R-:W-:Y:S01]  /*d380*/  MOV R27, R158 ;  /* 0x0000009e001b7202 */ /* 0x000fe20000000f00 */
[----:B------:R-:W-:Y:S01]  /*d390*/  IMAD.MOV.U32 R157, RZ, RZ, R4 ;  /* 0x000000ffff9d7224 */ /* 0x000fe200078e0004 */
[----:B------:R-:W-:Y:S01]  /*d3a0*/  MOV R156, R159 ;  /* 0x0000009f009c7202 */ /* 0x000fe20000000f00 */
[----:B-1----:R-:W-:Y:S01]  /*d3b0*/  HMMA.16816.F32 R56, R8, R28, R56 ;  /* 0x0000001c0838723c */ /* 0x002fe20000001838 */
[----:B------:R-:W-:Y:S01]  /*d3c0*/  LOP3.LUT R4, R142, UR6, R3, 0x96, !PT ;  /* 0x000000068e047c12 */ /* 0x000fe2000f8e9603 */
[----:B------:R-:W-:Y:S01]  /*d3d0*/  IMAD.MOV.U32 R158, RZ, RZ, R140 ;  /* 0x000000ffff9e7224 */ /* 0x000fe200078e008c */
[----:B------:R-:W-:-:S02]  /*d3e0*/  MOV R142, R24 ;  /* 0x00000018008e7202 */ /* 0x000fc40000000f00 */
[----:B------:R-:W-:Y:S01]  /*d3f0*/  MOV R159, R22 ;  /* 0x00000016009f7202 */ /* 0x000fe20000000f00 */
[--C-:B----4-:R-:W-:Y:S02]  /*d400*/  FFMA.FTZ R0, R199, UR7, -R7.reuse ;  /* 0x00000007c7007c23 */ /* 0x110fe40008010807 */
[C---:B------:R-:W-:Y:S01]  /*d410*/  HMMA.16816.F32 R60, R8.reuse, R30, R60 ;  /* 0x0000001e083c723c */ /* 0x040fe2000000183c */
[----:B------:R-:W-:Y:S02]  /*d420*/  MOV R199, R23 ;  /* 0x0000001700c77202 */ /* 0x000fe40000000f00 */
[----:B------:R-:W-:Y:S01]  /*d430*/  MOV R23, R2 ;  /* 0x0000000200177202 */ /* 0x000fe20000000f00 */
[----:B------:R1:W-:Y:S01]  /*d440*/  MUFU.EX2 R140, R0 ;  /* 0x00000000008c7308 */ /* 0x0003e20000000800 */
[C---:B------:R-:W-:Y:S02]  /*d450*/  PRMT R24, R2.reuse, 0x7771, RZ ;  /* 0x0000777102187816 */ /* 0x040fe400000000ff */
[----:B------:R-:W-:Y:S01]  /*d460*/  PRMT R22, R2, 0x7773, RZ ;  /* 0x0000777302167816 */ /* 0x000fe200000000ff */
[C---:B--2---:R-:W-:Y:S08]  /*d470*/  HMMA.16816.F32 R72, R8.reuse, R36, R72 ;  /* 0x000000240848723c */ /* 0x044ff00000001848 */
[----:B------:R-:W-:Y:S01]  /*d480*/  HMMA.16816.F32 R76, R8, R38, R76 ;  /* 0x00000026084c723c */ /* 0x000fe2000000184c */
[----:B-1----:R-:W-:-:S07]  /*d490*/  FFMA.FTZ R0, R179, UR7, -R7 ;  /* 0x00000007b3007c23 */ /* 0x002fce0008010807 */
[C---:B---3--:R-:W-:Y:S08]  /*d4a0*/  HMMA.16816.F32 R88, R8.reuse, R32, R88 ;  /* 0x000000200858723c */ /* 0x048ff00000001858 */
[C---:B------:R-:W-:Y:S08]  /*d4b0*/  HMMA.16816.F32 R92, R8.reuse, R34, R92 ;  /* 0x00000022085c723c */ /* 0x040ff0000000185c */
[C---:B------:R-:W-:Y:S08]  /*d4c0*/  HMMA.16816.F32 R104, R8.reuse, R40, R104 ;  /* 0x000000280868723c */ /* 0x040ff00000001868 */
[C---:B------:R-:W-:Y:S08]  /*d4d0*/  HMMA.16816.F32 R108, R8.reuse, R42, R108 ;  /* 0x0000002a086c723c */ /* 0x040ff0000000186c */
[C---:B------:R-:W-:Y:S08]  /*d4e0*/  HMMA.16816.F32 R120, R8.reuse, R44, R120 ;  /* 0x0000002c0878723c */ /* 0x040ff00000001878 */
[----:B------:R-:W-:Y:S01]  /*d4f0*/  HMMA.16816.F32 R144, R8, R46, R124 ;  /* 0x0000002e0890723c */ /* 0x000fe2000000187c */
[----:B------:R-:W-:Y:S01]  /*d500*/  PRMT R10, R2, 0x7772, RZ ;  /* 0x00007772020a7816 */ /* 0x000fe200000000ff */
[----:B------:R-:W-:-:S06]  /*d510*/  IMAD.WIDE.U32 R2, R177, -0x2daee0ad, RZ ;  /* 0xd2511f53b1027825 */ /* 0x000fcc00078e00ff */
[----:B------:R-:W-:Y:S01]  /*d520*/  HMMA.16816.F32 R68, R12, R36, R68 ;  /* 0x000000240c44723c */ /* 0x000fe20000001844 */
[----:B------:R-:W-:-:S07]  /*d530*/  IMAD.MOV.U32 R26, RZ, RZ, R185 ;  /* 0x000000ffff1a7224 */ /* 0x000fce00078e00b9 */
[C---:B------:R-:W-:Y:S01]  /*d540*/  HMMA.16816.F32 R160, R12.reuse, R38, R80 ;  /* 0x000000260ca0723c */ /* 0x040fe20000001850 */
[----:B------:R-:W-:Y:S01]  /*d550*/  MOV R9, R2 ;  /* 0x0000000200097202 */ /* 0x000fe20000000f00 */
[----:B------:R-:W-:Y:S01]  /*d560*/  IMAD.MOV.U32 R139, RZ, RZ, R188 ;  /* 0x000000ffff8b7224 */ /* 0x000fe200078e00bc */
[----:B------:R-:W-:Y:S01]  /*d570*/  PRMT R11, R2, 0x7771, RZ ;  /* 0x00007771020b7816 */ /* 0x000fe200000000ff */
[-C--:B------:R-:W-:Y:S01]  /*d580*/  FMUL.FTZ R84, R84, R21.reuse ;  /* 0x0000001554547220 */ /* 0x080fe20000410000 */
[C---:B------:R-:W-:Y:S01]  /*d590*/  PRMT R8, R2.reuse, 0x7773, RZ ;  /* 0x0000777302087816 */ /* 0x040fe200000000ff */
[-C--:B------:R-:W-:Y:S02]  /*d5a0*/  FMUL.FTZ R85, R85, R21.reuse ;  /* 0x0000001555557220 */ /* 0x080fe40000410000 */
[C---:B------:R-:W-:Y:S01]  /*d5b0*/  HMMA.16816.F32 R36, R12.reuse, R34, R96 ;  /* 0x000000220c24723c */ /* 0x040fe20000001860 */
        /* <DEDUP_REMOVED lines=12> */
[----:B------:R-:W2:Y:S01]  /*d680*/  LDSM.16.MT88.4 R80, [R138+0xb800] ;  /* 0x00b800008a50783b */ /* 0x000ea20000004200 */
[----:B------:R-:W-:Y:S01]  /*d690*/  MOV R177, R172 ;  /* 0x000000ac00b17202 */ /* 0x000fe20000000f00 */
[-C--:B------:R-:W-:Y:S01]  /*d6a0*/  FMUL.FTZ R100, R100, R21.reuse ;  /* 0x0000001564647220 */ /* 0x080fe20000410000 */
[-C--:B------:R-:W-:Y:S01]  /*d6b0*/  FMUL.FTZ R101, R101, R21.reuse ;  /* 0x0000001565657220 */ /* 0x080fe20000410000 */
[-C--:B------:R-:W-:Y:S01]  /*d6c0*/  FMUL.FTZ R102, R102, R20.reuse ;  /* 0x0000001466667220 */ /* 0x080fe20000410000 */
[----:B-1----:R-:W-:Y:S01]  /*d6d0*/  LOP3.LUT R0, R176, UR6, R3, 0x96, !PT ;  /* 0x00000006b0007c12 */ /* 0x002fe2000f8e9603 */
[--C-:B------:R-:W-:Y:S01]  /*d6e0*/  FFMA.FTZ R3, R178, UR7, -R7.reuse ;  /* 0x00000007b2037c23 */ /* 0x100fe20008010807 */
[----:B------:R-:W-:Y:S01]  /*d6f0*/  FFMA.FTZ R7, R180, UR7, -R7 ;  /* 0x00000007b4077c23 */ /* 0x000fe20008010807 */
[----:B------:R-:W-:Y:S01]  /*d700*/  FMUL.FTZ R103, R103, R20 ;  /* 0x0000001467677220 */ /* 0x000fe20000410000 */
[-C--:B------:R-:W-:Y:S01]  /*d710*/  FMUL.FTZ R112, R112, R21.reuse ;  /* 0x0000001570707220 */ /* 0x080fe20000410000 */
[----:B------:R1:W-:Y:S01]  /*d720*/  MUFU.EX2 R35, R3 ;  /* 0x0000000300237308 */ /* 0x0003e20000000800 */
[----:B------:R-:W-:Y:S01]  /*d730*/  IMAD.MOV.U32 R178, RZ, RZ, R175 ;  /* 0x000000ffffb27224 */ /* 0x000fe200078e00af */
[----:B------:R-:W-:Y:S01]  /*d740*/  MOV R175, R26 ;  /* 0x0000001a00af7202 */ /* 0x000fe20000000f00 */
[----:B------:R-:W-:Y:S01]  /*d750*/  IMAD.MOV.U32 R180, RZ, RZ, R27 ;  /* 0x000000ffffb47224 */ /* 0x000fe200078e001b */
[----:B------:R-:W-:Y:S01]  /*d760*/  PRMT R27, R2, 0x5410, R8 ;  /* 0x00005410021b7816 */ /* 0x000fe20000000008 */
[-C--:B------:R-:W-:Y:S01]  /*d770*/  FMUL.FTZ R113, R113, R21.reuse ;  /* 0x0000001571717220 */ /* 0x080fe20000410000 */
[----:B------:R-:W-:Y:S01]  /*d780*/  LOP3.LUT R2, R9, 0xff, RZ, 0xc0, !PT ;  /* 0x000000ff09027812 */ /* 0x000fe200078ec0ff */
        /* <DEDUP_REMOVED lines=10> */
[----:B-1----:R-:W-:Y:S01]  /*d830*/  LOP3.LUT R3, R23, 0xff, RZ, 0xc0, !PT ;  /* 0x000000ff17037812 */ /* 0x002fe200078ec0ff */
[----:B------:R-:W-:Y:S01]  /*d840*/  FMUL.FTZ R131, R131, R20 ;  /* 0x0000001483837220 */ /* 0x000fe20000410000 */
[----:B------:R-:W-:Y:S01]  /*d850*/  IMAD.MOV.U32 R179, RZ, RZ, R51 ;  /* 0x000000ffffb37224 */ /* 0x000fe200078e0033 */
[----:B------:R-:W-:Y:S01]  /*d860*/  LDSM.16.MT88.4 R96, [R137+0xb800] ;  /* 0x00b800008960783b */ /* 0x000fe20000004200 */
[----:B------:R-:W-:Y:S01]  /*d870*/  PRMT R26, R3, 0x5410, R24 ;  /* 0x00005410031a7816 */ /* 0x000fe20000000018 */
[----:B------:R-:W-:Y:S01]  /*d880*/  FFMA.FTZ R3, R200, UR7, -R16 ;  /* 0x00000007c8037c23 */ /* 0x000fe20008010810 */
[----:B------:R-:W-:Y:S01]  /*d890*/  MOV R200, R158 ;  /* 0x0000009e00c87202 */ /* 0x000fe20000000f00 */
[----:B------:R1:W3:Y:S01]  /*d8a0*/  MUFU.EX2 R33, R7 ;  /* 0x0000000700217308 */ /* 0x0002e20000000800 */
[----:B------:R-:W-:Y:S01]  /*d8b0*/  MOV R158, R159 ;  /* 0x0000009f009e7202 */ /* 0x000fe20000000f00 */
[----:B------:R-:W-:Y:S01]  /*d8c0*/  IMAD.MOV.U32 R159, RZ, RZ, R139 ;  /* 0x000000ffff9f7224 */ /* 0x000fe200078e008b */
[----:B------:R-:W-:Y:S01]  /*d8d0*/  PRMT R24, R2, 0x5410, R11 ;  /* 0x0000541002187816 */ /* 0x000fe2000000000b */
[----:B------:R-:W-:Y:S01]  /*d8e0*/  HMMA.16816.F32 R184, R12, R30, R64 ;  /* 0x0000001e0cb8723c */ /* 0x000fe20000001840 */
[C---:B------:R-:W-:Y:S01]  /*d8f0*/  LOP3.LUT R2, R4.reuse, 0xffff, RZ, 0xc0, !PT ;  /* 0x0000ffff04027812 */ /* 0x040fe200078ec0ff */
[----:B------:R-:W-:Y:S02]  /*d900*/  LDSM.16.MT88.4 R48, [R25+0x800] ;  /* 0x000800001930783b */ /* 0x000fe40000004200 */
[----:B------:R4:W-:Y:S01]  /*d910*/  MUFU.EX2 R139, R3 ;  /* 0x00000003008b7308 */ /* 0x0009e20000000800 */
[----:B------:R-:W-:Y:S01]  /*d920*/  LOP3.LUT R8, R4, 0xff, RZ, 0xc0, !PT ;  /* 0x000000ff04087812 */ /* 0x000fe200078ec0ff */
[----:B------:R-:W-:Y:S01]  /*d930*/  LDSM.16.MT88.4 R64, [R132+0x800] ;  /* 0x000800008440783b */ /* 0x000fe20000004200 */
[----:B-1----:R-:W-:-:S02]  /*d940*/  SHF.R.U32.HI R7, RZ, 0x18, R4 ;  /* 0x00000018ff077819 */ /* 0x002fc40000011604 */
[----:B----4-:R-:W-:Y:S02]  /*d950*/  PRMT R3, R4, 0x7632, R3 ;  /* 0x0000763204037816 */ /* 0x010fe40000000003 */
[----:B------:R-:W-:Y:S02]  /*d960*/  SHF.R.U32.HI R4, RZ, 0x8, R2 ;  /* 0x00000008ff047819 */ /* 0x000fe40000011602 */
[----:B------:R-:W-:Y:S01]  /*d970*/  LOP3.LUT R2, R3, 0xff, RZ, 0xc0, !PT ;  /* 0x000000ff03027812 */ /* 0x000fe200078ec0ff */
[----:B------:R-:W-:-:S03]  /*d980*/  FFMA.FTZ R3, R192, UR7, -R16 ;  /* 0x00000007c0037c23 */ /* 0x000fc60008010810 */
[----:B------:R-:W-:Y:S01]  /*d990*/  PRMT R9, R2, 0x5410, R7 ;  /* 0x0000541002097816 */ /* 0x000fe20000000007 */
[----:B------:R1:W-:Y:S01]  /*d9a0*/  MUFU.EX2 R32, R3 ;  /* 0x0000000300207308 */ /* 0x0003e20000000800 */
[----:B------:R-:W-:-:S04]  /*d9b0*/  LOP3.LUT R2, R0, 0xffff, RZ, 0xc0, !PT ;  /* 0x0000ffff00027812 */ /* 0x000fc800078ec0ff */
[----:B------:R-:W-:Y:S01]  /*d9c0*/  SHF.R.U32.HI R2, RZ, 0x8, R2 ;  /* 0x00000008ff027819 */ /* 0x000fe20000011602 */
[----:B-1----:R-:W-:-:S04]  /*d9d0*/  FFMA.FTZ R3, R193, UR7, -R16 ;  /* 0x00000007c1037c23 */ /* 0x002fc80008010810 */
[----:B------:R1:W-:Y:S02]  /*d9e0*/  MUFU.EX2 R31, R3 ;  /* 0x00000003001f7308 */ /* 0x0003e40000000800 */
[----:B-1----:R-:W-:-:S04]  /*d9f0*/  LOP3.LUT R3, R0, 0xff, RZ, 0xc0, !PT ;  /* 0x000000ff00037812 */ /* 0x002fc800078ec0ff */
[--C-:B------:R-:W-:Y:S02]  /*da00*/  PRMT R23, R3, 0x5410, R2.reuse ;  /* 0x0000541003177816 */ /* 0x100fe40000000002 */
[----:B------:R-:W-:Y:S02]  /*da10*/  PRMT R2, R0, 0x7632, R2 ;  /* 0x0000763200027816 */ /* 0x000fe40000000002 */
[----:B------:R-:W-:Y:S02]  /*da20*/  SHF.R.U32.HI R3, RZ, 0x18, R0 ;  /* 0x00000018ff037819 */ /* 0x000fe40000011600 */
[----:B------:R-:W-:Y:S01]  /*da30*/  LOP3.LUT R0, R2, 0xff, RZ, 0xc0, !PT ;  /* 0x000000ff02007812 */ /* 0x000fe200078ec0ff */
[----:B------:R-:W-:-:S03]  /*da40*/  FFMA.FTZ R2, R198, UR7, -R17 ;  /* 0x00000007c6027c23 */ /* 0x000fc60008010811 */
[----:B------:R-:W-:Y:S01]  /*da50*/  PRMT R11, R0, 0x5410, R3 ;  /* 0x00005410000b7816 */ /* 0x000fe20000000003 */
[--C-:B------:R-:W-:Y:S01]  /*da60*/  FFMA.FTZ R0, R203, UR7, -R17.reuse ;  /* 0x00000007cb007c23 */ /* 0x100fe20008010811 */
[----:B------:R-:W-:Y:S01]  /*da70*/  HMMA.16816.F32 R188, R12, R28, R52 ;  /* 0x0000001c0cbc723c */ /* 0x000fe20000001834 */
[----:B------:R-:W-:Y:S01]  /*da80*/  LOP3.LUT R7, R27, 0xff00ff, RZ, 0xc0, !PT ;  /* 0x00ff00ff1b077812 */ /* 0x000fe200078ec0ff */
[----:B------:R-:W-:Y:S01]  /*da90*/  MUFU.EX2 R29, R2 ;  /* 0x00000002001d7308 */ /* 0x000fe20000000800 */
[----:B------:R-:W-:Y:S01]  /*daa0*/  PRMT R8, R8, 0x5410, R4 ;  /* 0x0000541008087816 */ /* 0x000fe20000000004 */
[----:B------:R-:W-:Y:S01]  /*dab0*/  FFMA.FTZ R4, R181, UR7, -R16 ;  /* 0x00000007b5047c23 */ /* 0x000fe20008010810 */
[----:B------:R-:W-:Y:S01]  /*dac0*/  PRMT R28, R10, 0x5410, R22 ;  /* 0x000054100a1c7816 */ /* 0x000fe20000000016 */
[----:B------:R-:W-:-:S04]  /*dad0*/  FFMA.FTZ R22, R201, UR7, -R17 ;  /* 0x00000007c9167c23 */ /* 0x000fc80008010811 */
[----:B------:R3:W1:Y:S01]  /*dae0*/  MUFU.EX2 R27, R0 ;  /* 0x00000000001b7308 */ /* 0x0006620000000800 */
[----:B------:R-:W-:Y:S01]  /*daf0*/  FFMA.FTZ R10, R202, UR7, -R17 ;  /* 0x00000007ca0a7c23 */ /* 0x000fe20008010811 */
[----:B------:R-:W-:Y:S02]  /*db00*/  LOP3.LUT R3, R28, 0xff00ff, RZ, 0xc0, !PT ;  /* 0x00ff00ff1c037812 */ /* 0x000fe400078ec0ff */
[----:B------:R-:W-:-:S04]  /*db10*/  HSET2.LE.AND R16, R24, R6, PT ;  /* 0x0000000618107233 */ /* 0x000fc80003803000 */
[----:B------:R4:W5:Y:S01]  /*db20*/  MUFU.EX2 R30, R4 ;  /* 0x00000004001e7308 */ /* 0x0009620000000800 */
[----:B------:R-:W-:Y:S02]  /*db30*/  MOV R176, R173 ;  /* 0x000000ad00b07202 */ /* 0x000fe40000000f00 */
[----:B------:R-:W-:-:S05]  /*db40*/  MOV R192, R174 ;  /* 0x000000ae00c07202 */ /* 0x000fca0000000f00 */
[----:B------:R2:W-:Y:S01]  /*db50*/  MUFU.EX2 R24, R10 ;  /* 0x0000000a00187308 */ /* 0x0005e20000000800 */
[----:B------:R-:W-:Y:S02]  /*db60*/  MOV R193, R175 ;  /* 0x000000af00c17202 */ /* 0x000fe40000000f00 */
[----:B---3--:R-:W-:Y:S01]  /*db70*/  F2FP.F16.F32.PACK_AB R0, R33, R35 ;  /* 0x000000232100723e */ /* 0x008fe200000000ff */
[----:B------:R-:W3:Y:S04]  /*db80*/  LDSM.16.MT88.4 R172, [R137+0xa800] ;  /* 0x00a8000089ac783b */ /* 0x000ee80000004200 */
[----:B------:R-:W5:Y:S01]  /*db90*/  MUFU.EX2 R22, R22 ;  /* 0x0000001600167308 */ /* 0x000f620000000800 */
[--C-:B----4-:R-:W-:Y:S02]  /*dba0*/  HSET2.LE.AND R4, R3, R6.reuse, PT ;  /* 0x0000000603047233 */ /* 0x110fe40003803000 */
[----:B------:R-:W-:-:S02]  /*dbb0*/  HSET2.LE.AND R17, R7, R6, PT ;  /* 0x0000000607117233 */ /* 0x000fc40003803000 */
[--C-:B------:R-:W-:Y:S02]  /*dbc0*/  HSET2.LE.AND R2, R26, R6.reuse, PT ;  /* 0x000000061a027233 */ /* 0x100fe40003803000 */
[--C-:B------:R-:W-:Y:S02]  /*dbd0*/  HSET2.LE.AND R8, R8, R6.reuse, PT ;  /* 0x0000000608087233 */ /* 0x100fe40003803000 */
[--C-:B------:R-:W-:Y:S02]  /*dbe0*/  HSET2.LE.AND R9, R9, R6.reuse, PT ;  /* 0x0000000609097233 */ /* 0x100fe40003803000 */
[--C-:B------:R-:W-:Y:S02]  /*dbf0*/  HSET2.LE.AND R7, R23, R6.reuse, PT ;  /* 0x0000000617077233 */ /* 0x100fe40003803000 */
[----:B------:R-:W-:Y:S02]  /*dc00*/  F2FP.F16.F32.PACK_AB R3, R143, R183 ;  /* 0x000000b78f03723e */ /* 0x000fe400000000ff */
[----:B------:R-:W-:-:S02]  /*dc10*/  HSET2.LE.AND R6, R11, R6, PT ;  /* 0x000000060b067233 */ /* 0x000fc40003803000 */
[----:B------:R-:W-:Y:S02]  /*dc20*/  LOP3.LUT R11, R0, R4, RZ, 0xc0, !PT ;  /* 0x00000004000b7212 */ /* 0x000fe400078ec0ff */
[----:B-1----:R-:W-:Y:S01]  /*dc30*/  F2FP.F16.F32.PACK_AB R0, R27, R29 ;  /* 0x0000001d1b00723e */ /* 0x002fe200000000ff */
[C---:B------:R-:W-:Y:S01]  /*dc40*/  HMMA.16816.F32 R100, R12.reuse, R40, R100 ;  /* 0x000000280c64723c */ /* 0x040fe20000001864 */
[----:B--2---:R-:W-:Y:S01]  /*dc50*/  LOP3.LUT R10, R3, R2, RZ, 0xc0, !PT ;  /* 0x00000002030a7212 */ /* 0x004fe200078ec0ff */
[----:B------:R-:W-:Y:S01]  /*dc60*/  IMAD.MOV.U32 R181, RZ, RZ, R156 ;  /* 0x000000ffffb57224 */ /* 0x000fe200078e009c */
[----:B------:R-:W-:Y:S02]  /*dc70*/  F2FP.F16.F32.PACK_AB R2, R32, R139 ;  /* 0x0000008b2002723e */ /* 0x000fe400000000ff */
[----:B------:R-:W-:Y:S02]  /*dc80*/  MOV R198, R157 ;  /* 0x0000009d00c67202 */ /* 0x000fe40000000f00 */
[----:B------:R-:W-:Y:S01]  /*dc90*/  MOV R203, R158 ;  /* 0x0000009e00cb7202 */ /* 0x000fe20000000f00 */
[----:B------:R-:W-:Y:S01]  /*dca0*/  HMMA.16816.F32 R52, R12, R42, R112 ;  /* 0x0000002a0c34723c */ /* 0x000fe20000001870 */
[----:B------:R-:W-:Y:S01]  /*dcb0*/  MOV R202, R159 ;  /* 0x0000009f00ca7202 */ /* 0x000fe20000000f00 */
[----:B------:R-:W-:Y:S01]  /*dcc0*/  LDSM.16.MT88.4 R112, [R25+0x1800] ;  /* 0x001800001970783b */ /* 0x000fe20000004200 */
[----:B------:R-:W-:-:S02]  /*dcd0*/  LOP3.LUT R125, R0, R6, RZ, 0xc0, !PT ;  /* 0x00000006007d7212 */ /* 0x000fc400078ec0ff */
[----:B-----5:R-:W-:Y:S01]  /*dce0*/  F2FP.F16.F32.PACK_AB R0, R30, R31 ;  /* 0x0000001f1e00723e */ /* 0x020fe200000000ff */
[----:B------:R-:W1:Y:S02]  /*dcf0*/  LDSM.16.MT88.4 R156, [R138+0xa800] ;  /* 0x00a800008a9c783b */ /* 0x000e640000004200 */
[----:B------:R-:W-:Y:S01]  /*dd00*/  HMMA.16816.F32 R116, R12, R44, R116 ;  /* 0x0000002c0c74723c */ /* 0x000fe20000001874 */
[----:B------:R-:W-:Y:S02]  /*dd10*/  F2FP.F16.F32.PACK_AB R4, R34, R140 ;  /* 0x0000008c2204723e */ /* 0x000fe400000000ff */
[----:B------:R-:W-:Y:S02]  /*dd20*/  F2FP.F16.F32.PACK_AB R3, R182, R141 ;  /* 0x0000008db603723e */ /* 0x000fe400000000ff */
[----:B------:R-:W-:-:S03]  /*dd30*/  LOP3.LUT R124, R2, R7, RZ, 0xc0, !PT ;  /* 0x00000007027c7212 */ /* 0x000fc600078ec0ff */
[----:B------:R-:W-:Y:S01]  /*dd40*/  HMMA.16816.F32 R12, R12, R46, R128 ;  /* 0x0000002e0c0c723c */ /* 0x000fe20000001880 */
[----:B------:R-:W2:Y:S01]  /*dd50*/  LDSM.16.MT88.4 R128, [R132+0x1800] ;  /* 0x001800008480783b */ /* 0x000ea20000004200 */
[----:B------:R-:W-:Y:S02]  /*dd60*/  F2FP.F16.F32.PACK_AB R2, R22, R24 ;  /* 0x000000181602723e */ /* 0x000fe400000000ff */
        /* <DEDUP_REMOVED lines=33> */
[----:B------:R-:W-:Y:S08]  /*df80*/  HMMA.16816.F32 R76, R124, R82, R76 ;  /* 0x000000527c4c723c */ /* 0x000ff0000000184c */
[C---:B------:R-:W-:Y:S08]  /*df90*/  HMMA.16816.F32 R68, R8.reuse, R80, R68 ;  /* 0x000000500844723c */ /* 0x040ff00000001844 */
[----:B------:R-:W-:Y:S08]  /*dfa0*/  HMMA.16816.F32 R80, R8, R82, R160 ;  /* 0x000000520850723c */ /* 0x000ff000000018a0 */
[C---:B---3--:R-:W-:Y:S08]  /*dfb0*/  HMMA.16816.F32 R164, R124.reuse, R172, R164 ;  /* 0x000000ac7ca4723c */ /* 0x048ff000000018a4 */
[----:B------:R-:W-:Y:S08]  /*dfc0*/  HMMA.16816.F32 R168, R124, R174, R168 ;  /* 0x000000ae7ca8723c */ /* 0x000ff000000018a8 */
[----:B------:R-:W-:Y:S01]  /*dfd0*/  HMMA.16816.F32 R160, R8, R172, R244 ;  /* 0x000000ac08a0723c */ /* 0x000fe200000018f4 */
[----:B------:R-:W-:-:S07]  /*dfe0*/  FADD.FTZ R244, R33, R3 ;  /* 0x0000000321f47221 */ /* 0x000fce0000010000 */
[----:B------:R-:W-:Y:S01]  /*dff0*/  HMMA.16816.F32 R172, R8, R174, R236 ;  /* 0x000000ae08ac723c */ /* 0x000fe200000018ec */
[----:B------:R-:W-:Y:S01]  /*e000*/  FADD.FTZ R239, R143, R6 ;  /* 0x000000068fef7221 */ /* 0x000fe20000010000 */
[----:B------:R-:W-:Y:S01]  /*e010*/  FADD.FTZ R237, R30, R2 ;  /* 0x000000021eed7221 */ /* 0x000fe20000010000 */
[----:B------:R-:W-:-:S05]  /*e020*/  FADD.FTZ R238, R22, R0 ;  /* 0x0000000016ee7221 */ /* 0x000fca0000010000 */
[C---:B------:R-:W-:Y:S01]  /*e030*/  HMMA.16816.F32 R40, R124.reuse, R48, R208 ;  /* 0x000000307c28723c */ /* 0x040fe200000018d0 */
[----:B------:R-:W-:Y:S01]  /*e040*/  IMAD.MOV.U32 R208, RZ, RZ, R202 ;  /* 0x000000ffffd07224 */ /* 0x000fe200078e00ca */
[----:B------:R-:W-:Y:S02]  /*e050*/  MOV R209, R203 ;  /* 0x000000cb00d17202 */ /* 0x000fe40000000f00 */
[----:B------:R-:W-:Y:S02]  /*e060*/  MOV R210, R198 ;  /* 0x000000c600d27202 */ /* 0x000fe40000000f00 */
[----:B------:R-:W-:Y:S01]  /*e070*/  MOV R211, R181 ;  /* 0x000000b500d37202 */ /* 0x000fe20000000f00 */
[----:B------:R3:W-:Y:S01]  /*e080*/  STL [R1+0x24], R239 ;  /* 0x000024ef01007387 */ /* 0x0007e20000100800 */
[C---:B-1----:R-:W-:Y:S03]  /*e090*/  HMMA.16816.F32 R148, R124.reuse, R156, R148 ;  /* 0x0000009c7c94723c */ /* 0x042fe60000001894 */
[----:B------:R3:W-:Y:S04]  /*e0a0*/  STL [R1+0x20], R244 ;  /* 0x000020f401007387 */ /* 0x0007e80000100800 */
[----:B------:R3:W-:Y:S01]  /*e0b0*/  STL [R1+0x2c], R237 ;  /* 0x00002ced01007387 */ /* 0x0007e20000100800 */
[C---:B------:R-:W-:Y:S03]  /*e0c0*/  HMMA.16816.F32 R152, R124.reuse, R158, R152 ;  /* 0x0000009e7c98723c */ /* 0x040fe60000001898 */
[----:B------:R3:W-:Y:S05]  /*e0d0*/  STL [R1+0x28], R238 ;  /* 0x000028ee01007387 */ /* 0x0007ea0000100800 */
[C---:B------:R-:W-:Y:S08]  /*e0e0*/  HMMA.16816.F32 R44, R124.reuse, R50, R204 ;  /* 0x000000327c2c723c */ /* 0x040ff000000018cc */
[C---:B------:R-:W-:Y:S08]  /*e0f0*/  HMMA.16816.F32 R56, R124.reuse, R64, R56 ;  /* 0x000000407c38723c */ /* 0x040ff00000001838 */
[C---:B------:R-:W-:Y:S08]  /*e100*/  HMMA.16816.F32 R60, R124.reuse, R66, R60 ;  /* 0x000000427c3c723c */ /* 0x040ff0000000183c */
[C---:B------:R-:W-:Y:S08]  /*e110*/  HMMA.16816.F32 R88, R124.reuse, R96, R88 ;  /* 0x000000607c58723c */ /* 0x040ff00000001858 */
[C---:B------:R-:W-:Y:S08]  /*e120*/  HMMA.16816.F32 R92, R124.reuse, R98, R92 ;  /* 0x000000627c5c723c */ /* 0x040ff0000000185c */
[C---:B------:R-:W-:Y:S08]  /*e130*/  HMMA.16816.F32 R104, R124.reuse, R112, R104 ;  /* 0x000000707c68723c */ /* 0x040ff00000001868 */
[C---:B------:R-:W-:Y:S08]  /*e140*/  HMMA.16816.F32 R108, R124.reuse, R114, R108 ;  /* 0x000000727c6c723c */ /* 0x040ff0000000186c */
[----:B--2---:R-:W-:Y:S08]  /*e150*/  HMMA.16816.F32 R120, R124, R128, R120 ;  /* 0x000000807c78723c */ /* 0x004ff00000001878 */
        /* <DEDUP_REMOVED lines=14> */
[----:B---3--:R-:W-:-:S15]  /*e240*/  BRA.U !UP0, `(.L_x_1781) ;  /* 0x0000007908f07547 */ /* 0x008fde000b800000 */
        /* <DEDUP_REMOVED lines=9> */
[----:B------:R-:W-:Y:S02]  /*e2e0*/  USHF.L.U32 UR7, UR12, 0x5, URZ ;  /* 0x000000050c077899 */ /* 0x000fe400080006ff */
[----:B------:R-:W-:Y:S01]  /*e2f0*/  UIMAD UR10, UR10, UR9, UR13 ;  /* 0x000000090a0a72a4 */ /* 0x000fe2000f8e020d */
[----:B------:R-:W-:Y:S01]  /*e300*/  LOP3.LUT R215, R215, 0x7c00, RZ, 0xc0, !PT ;  /* 0x00007c00d7d77812 */ /* 0x000fe200078ec0ff */
[----:B------:R-:W-:Y:S01]  /*e310*/  ULEA UR11, UP0, UR8, UR7, 0x4 ;  /* 0x00000007080b7291 */ /* 0x000fe2000f8020ff */
[----:B------:R-:W-:Y:S01]  /*e320*/  LOP3.LUT R236, R214, 0x8, RZ, 0xc0, !PT ;  /* 0x00000008d6ec7812 */ /* 0x000fe200078ec0ff */
[----:B------:R-:W-:Y:S01]  /*e330*/  USHF.L.U64.HI UR10, UR12, 0x5, UR10 ;  /* 0x000000050c0a7899 */ /* 0x000fe2000801020a */
[----:B------:R-:W-:-:S03]  /*e340*/  IMAD.U32 R0, RZ, RZ, UR7 ;  /* 0x00000007ff007e24 */ /* 0x000fc6000f8e00ff */
        /* <DEDUP_REMOVED lines=8> */
[CC--:B------:R-:W-:Y:S02]  /*e3d0*/  @!P1 LEA R8, P0, R0.reuse, R213.reuse, 0x1 ;  /* 0x000000d500089211 */ /* 0x0c0fe400078008ff */
[CCC-:B---3--:R-:W-:Y:S02]  /*e3e0*/  @!P2 LEA.HI.X R7, R0.reuse, R220.reuse, R3.reuse, 0x1, P6 ;  /* 0x000000dc0007a211 */ /* 0x1c8fe400030f0c03 */
[-C--:B------:R-:W-:Y:S02]  /*e3f0*/  @!P1 LEA.HI.X R9, R0, R220.reuse, R3, 0x1, P0 ;  /* 0x000000dc00099211 */ /* 0x080fe400000f0c03 */
[C---:B------:R-:W-:Y:S01]  /*e400*/  LEA R2, P5, R4.reuse, R213, 0x1 ;  /* 0x000000d504027211 */ /* 0x040fe200078a08ff */
[----:B------:R-:W-:Y:S01]  /*e410*/  @!PT LDS RZ, [RZ] ;  /* 0x00000000fffff984 */ /* 0x000fe20000000800 */
[----:B------:R-:W-:Y:S01]  /*e420*/  @!PT LDS RZ, [RZ] ;  /* 0x00000000fffff984 */ /* 0x000fe20000000800 */
[----:B------:R-:W-:Y:S01]  /*e430*/  @!PT LDS RZ, [RZ] ;  /* 0x00000000fffff984 */ /* 0x000fe20000000800 */
[----:B------:R1:W-:Y:S01]  /*e440*/  @!P2 LDGSTS.E.BYPASS.LTC128B.128 [R222+0xa000], desc[UR26][R6.64] ;  /* 0x0a00000006deafae */ /* 0x0003e2000b981a1a */
        /* <DEDUP_REMOVED lines=18> */
[----:B------:R3:W-:Y:S01]  /*e570*/  @!P1 LDGSTS.E.BYPASS.LTC128B.128 [R222+0xb800], desc[UR26][R2.64+0x80] ;  /* 0x0b80008002de9fae */ /* 0x0007e2000b981a1a */
[----:B-1----:R-:W-:-:S03]  /*e580*/  IMAD.MOV.U32 R6, RZ, RZ, 0x20 ;  /* 0x00000020ff067424 */ /* 0x002fc600078e00ff */
[----:B------:R-:W-:Y:S04]  /*e590*/  @P1 STS.128 [R222+0xb800], RZ ;  /* 0x00b800ffde001388 */ /* 0x000fe80000000c00 */
[----:B------:R-:W-:Y:S01]  /*e5a0*/  LDSM.16.M88.4 R12, [R0] ;  /* 0x00000000000c783b */ /* 0x000fe20000000200 */
[----:B------:R-:W-:-:S03]  /*e5b0*/  SEL R6, R6, 0xffffffe0, !P3 ;  /* 0xffffffe006067807 */ /* 0x000fc60005800000 */
[----:B------:R-:W1:Y:S02]  /*e5c0*/  LDSM.16.M88.4 R28, [R221+UR5+0x8000] ;  /* 0x00800005dd1c783b */ /* 0x000e640008000200 */
[----:B------:R-:W-:Y:S02]  /*e5d0*/  IMAD.IADD R7, R6, 0x1, R0 ;  /* 0x0000000106077824 */ /* 0x000fe400078e0200 */
[----:B--2---:R-:W2:Y:S04]  /*e5e0*/  LDSM.16.M88.4 R8, [R0+0x2000] ;  /* 0x002000000008783b */ /* 0x004ea80000000200 */
[----:B------:R-:W4:Y:S04]  /*e5f0*/  LDSM.16.M88.4 R24, [R221+UR5+0x8800] ;  /* 0x00880005dd18783b */ /* 0x000f280008000200 */
[----:B------:R-:W-:Y:S01]  /*e600*/  LDSM.16.M88.4 R16, [R7+0x2000] ;  /* 0x002000000710783b */ /* 0x000fe20000000200 */
[----:B---3--:R-:W-:-:S03]  /*e610*/  VIADD R3, R221, UR5 ;  /* 0x00000005dd037c36 */ /* 0x008fc60008000000 */
[----:B------:R-:W0:Y:S01]  /*e620*/  LDGDEPBAR ;  /* 0x00000000000079af */ /* 0x000e220000000000 */
[----:B------:R-:W-:Y:S02]  /*e630*/  IMAD.IADD R2, R240, 0x1, R0 ;  /* 0x00000001f0027824 */ /* 0x000fe400078e0200 */
[C---:B------:R-:W-:Y:S02]  /*e640*/  IMAD.IADD R20, R3.reuse, 0x1, R6 ;  /* 0x0000000103147824 */ /* 0x040fe400078e0206 */
[----:B------:R-:W-:Y:S02]  /*e650*/  IMAD.IADD R3, R3, 0x1, R240 ;  /* 0x0000000103037824 */ /* 0x000fe400078e02f0 */
[C---:B------:R-:W-:Y:S01]  /*e660*/  IMAD.IADD R4, R6.reuse, 0x1, R2 ;  /* 0x0000000106047824 */ /* 0x040fe200078e0202 */
[----:B------:R-:W3:Y:S01]  /*e670*/  LDSM.16.M88.4 R176, [R20+0x8000] ;  /* 0x0080000014b0783b */ /* 0x000ee20000000200 */
[----:B------:R-:W-:-:S03]  /*e680*/  IMAD.IADD R6, R6, 0x1, R3 ;  /* 0x0000000106067824 */ /* 0x000fc600078e0203 */
[----:B------:R-:W5:Y:S01]  /*e690*/  LDSM.16.M88.4 R140, [R20+0x8800] ;  /* 0x00880000148c783b */ /* 0x000f620000000200 */
[-C--:B-1----:R-:W-:Y:S08]  /*e6a0*/  HMMA.16816.F32 R208, R12, R28.reuse, RZ ;  /* 0x0000001c0cd0723c */ /* 0x082ff000000018ff */
[C---:B--2---:R-:W-:Y:S08]  /*e6b0*/  HMMA.16816.F32 R180, R8.reuse, R28, RZ ;  /* 0x0000001c08b4723c */ /* 0x044ff000000018ff */
[-C--:B------:R-:W-:Y:S08]  /*e6c0*/  HMMA.16816.F32 R32, R8, R30.reuse, RZ ;  /* 0x0000001e0820723c */ /* 0x080ff000000018ff */
[----:B------:R-:W-:Y:S08]  /*e6d0*/  HMMA.16816.F32 R204, R12, R30, RZ ;  /* 0x0000001e0ccc723c */ /* 0x000ff000000018ff */
[C---:B----4-:R-:W-:Y:S08]  /*e6e0*/  HMMA.16816.F32 R28, R8.reuse, R24, RZ ;  /* 0x00000018081c723c */ /* 0x050ff000000018ff */
[----:B------:R-:W-:Y:S08]  /*e6f0*/  HMMA.16816.F32 R8, R8, R26, RZ ;  /* 0x0000001a0808723c */ /* 0x000ff000000018ff */
[C---:B------:R-:W-:Y:S08]  /*e700*/  HMMA.16816.F32 R184, R12.reuse, R24, RZ ;  /* 0x000000180cb8723c */ /* 0x040ff000000018ff */
[----:B------:R-:W-:Y:S01]  /*e710*/  HMMA.16816.F32 R200, R12, R26, RZ ;  /* 0x0000001a0cc8723c */ /* 0x000fe200000018ff */
[----:B------:R-:W1:Y:S04]  /*e720*/  LDSM.16.M88.4 R12, [R7] ;  /* 0x00000000070c783b */ /* 0x000e680000000200 */
[----:B------:R-:W-:Y:S03]  /*e730*/  LDSM.16.M88.4 R24, [R3+0x8000] ;  /* 0x008000000318783b */ /* 0x000fe60000000200 */
[C---:B---3--:R-:W-:Y:S08]  /*e740*/  HMMA.16816.F32 R196, R16.reuse, R176, R180 ;  /* 0x000000b010c4723c */ /* 0x048ff000000018b4 */
[C---:B-----5:R-:W-:Y:S01]  /*e750*/  HMMA.16816.F32 R180, R16.reuse, R142, R8 ;  /* 0x0000008e10b4723c */ /* 0x060fe20000001808 */
[----:B------:R-:W2:Y:S07]  /*e760*/  LDSM.16.M88.4 R8, [R2+0x2000] ;  /* 0x002000000208783b */ /* 0x000eae0000000200 */
[C---:B------:R-:W-:Y:S08]  /*e770*/  HMMA.16816.F32 R192, R16.reuse, R140, R28 ;  /* 0x0000008c10c0723c */ /* 0x040ff0000000181c */
[----:B------:R-:W-:Y:S01]  /*e780*/  HMMA.16816.F32 R188, R16, R178, R32 ;  /* 0x000000b210bc723c */ /* 0x000fe20000001820 */
[----:B------:R-:W3:Y:S04]  /*e790*/  LDSM.16.M88.4 R32, [R3+0x8800] ;  /* 0x008800000320783b */ /* 0x000ee80000000200 */
[----:B------:R-:W4:Y:S03]  /*e7a0*/  LDSM.16.M88.4 R16, [R2] ;  /* 0x000000000210783b */ /* 0x000f260000000200 */
[C---:B-1----:R-:W-:Y:S08]  /*e7b0*/  HMMA.16816.F32 R28, R12.reuse, R176, R208 ;  /* 0x000000b00c1c723c */ /* 0x042ff000000018d0 */
[C---:B------:R-:W-:Y:S08]  /*e7c0*/  HMMA.16816.F32 R176, R12.reuse, R178, R204 ;  /* 0x000000b20cb0723c */ /* 0x040ff000000018cc */
[C---:B------:R-:W-:Y:S08]  /*e7d0*/  HMMA.16816.F32 R184, R12.reuse, R140, R184 ;  /* 0x0000008c0cb8723c */ /* 0x040ff000000018b8 */
[----:B------:R-:W-:Y:S01]  /*e7e0*/  HMMA.16816.F32 R140, R12, R142, R200 ;  /* 0x0000008e0c8c723c */ /* 0x000fe200000018c8 */
[----:B------:R-:W-:Y:S07]  /*e7f0*/  LDSM.16.M88.4 R12, [R4] ;  /* 0x00000000040c783b */ /* 0x000fee0000000200 */
[C---:B--2---:R-:W-:Y:S08]  /*e800*/  HMMA.16816.F32 R228, R8.reuse, R24, R196 ;  /* 0x0000001808e4723c */ /* 0x044ff000000018c4 */
[C---:B---3--:R-:W-:Y:S08]  /*e810*/  HMMA.16816.F32 R232, R8.reuse, R32, R192 ;  /* 0x0000002008e8723c */ /* 0x048ff000000018c0 */
[C---:B------:R-:W-:Y:S08]  /*e820*/  HMMA.16816.F32 R208, R8.reuse, R26, R188 ;  /* 0x0000001a08d0723c */ /* 0x040ff000000018bc */
[----:B------:R-:W-:Y:S01]  /*e830*/  HMMA.16816.F32 R204, R8, R34, R180 ;  /* 0x0000002208cc723c */ /* 0x000fe200000018b4 */
[----:B------:R-:W-:Y:S07]  /*e840*/  LDSM.16.M88.4 R8, [R4+0x2000] ;  /* 0x002000000408783b */ /* 0x000fee0000000200 */
[C---:B----4-:R-:W-:Y:S01]  /*e850*/  HMMA.16816.F32 R200, R16.reuse, R24, R28 ;  /* 0x0000001810c8723c */ /* 0x050fe2000000181c */
[----:B------:R-:W1:Y:S07]  /*e860*/  LDSM.16.M88.4 R28, [R6+0x8000] ;  /* 0x00800000061c783b */ /* 0x000e6e0000000200 */
[C---:B------:R-:W-:Y:S01]  /*e870*/  HMMA.16816.F32 R196, R16.reuse, R26, R176 ;  /* 0x0000001a10c4723c */ /* 0x040fe200000018b0 */
[----:B------:R-:W2:Y:S04]  /*e880*/  LDSM.16.M88.4 R24, [R6+0x8800] ;  /* 0x008800000618783b */ /* 0x000ea80000000200 */
[----:B------:R-:W-:Y:S03]  /*e890*/  LDSM.16.M88.4 R176, [R221+UR5+0x9000] ;  /* 0x00900005ddb0783b */ /* 0x000fe60008000200 */
[C---:B------:R-:W-:Y:S08]  /*e8a0*/  HMMA.16816.F32 R192, R16.reuse, R32, R184 ;  /* 0x0000002010c0723c */ /* 0x040ff000000018b8 */
[----:B------:R-:W-:Y:S01]  /*e8b0*/  HMMA.16816.F32 R32, R16, R34, R140 ;  /* 0x000000221020723c */ /* 0x000fe2000000188c */
[----:B------:R-:W3:Y:S04]  /*e8c0*/  LDSM.16.M88.4 R16, [R0+0x6000] ;  /* 0x006000000010783b */ /* 0x000ee80000000200 */
[----:B------:R-:W4:Y:S03]  /*e8d0*/  LDSM.16.M88.4 R140, [R221+UR5+0x9800] ;  /* 0x00980005dd8c783b */ /* 0x000f260008000200 */
[C---:B-1----:R-:W-:Y:S08]  /*e8e0*/  HMMA.16816.F32 R188, R8.reuse, R28, R228 ;  /* 0x0000001c08bc723c */ /* 0x042ff000000018e4 */
[C---:B------:R-:W-:Y:S08]  /*e8f0*/  HMMA.16816.F32 R184, R8.reuse, R30, R208 ;  /* 0x0000001e08b8723c */ /* 0x040ff000000018d0 */
[C---:B--2---:R-:W-:Y:S08]  /*e900*/  HMMA.16816.F32 R180, R8.reuse, R24, R232 ;  /* 0x0000001808b4723c */ /* 0x044ff000000018e8 */
[----:B------:R-:W-:Y:S08]  /*e910*/  HMMA.16816.F32 R8, R8, R26, R204 ;  /* 0x0000001a0808723c */ /* 0x000ff000000018cc */
[C---:B------:R-:W-:Y:S08]  /*e920*/  HMMA.16816.F32 R232, R12.reuse, R28, R200 ;  /* 0x0000001c0ce8723c */ /* 0x040ff000000018c8 */
[C---:B------:R-:W-:Y:S01]  /*e930*/  HMMA.16816.F32 R228, R12.reuse, R30, R196 ;  /* 0x0000001e0ce4723c */ /* 0x040fe200000018c4 */
[----:B------:R-:W-:Y:S07]  /*e940*/  LDSM.16.M88.4 R28, [R20+0x9000] ;  /* 0x00900000141c783b */ /* 0x000fee0000000200 */
[C---:B------:R-:W-:Y:S08]  /*e950*/  HMMA.16816.F32 R208, R12.reuse, R24, R192 ;  /* 0x000000180cd0723c */ /* 0x040ff000000018c0 */
[----:B------:R-:W-:Y:S01]  /*e960*/  HMMA.16816.F32 R204, R12, R26, R32 ;  /* 0x0000001a0ccc723c */ /* 0x000fe20000001820 */
[----:B------:R1:W2:Y:S04]  /*e970*/  LDSM.16.M88.4 R12, [R0+0x4000] ;  /* 0x00400000000c783b */ /* 0x0002a80000000200 */
[----:B------:R-:W-:Y:S03]  /*e980*/  LDSM.16.M88.4 R32, [R20+0x9800] ;  /* 0x009800001420783b */ /* 0x000fe60000000200 */
[C---:B---3--:R-:W-:Y:S01]  /*e990*/  HMMA.16816.F32 R200, R16.reuse, R176, R188 ;  /* 0x000000b010c8723c */ /* 0x048fe200000018bc */
[----:B------:R-:W-:Y:S04]  /*e9a0*/  LDSM.16.M88.4 R24, [R7+0x4000] ;  /* 0x004000000718783b */ /* 0x000fe80000000200 */
[----:B------:R-:W-:Y:S03]  /*e9b0*/  LDSM.16.M88.4 R20, [R2+0x6000] ;  /* 0x006000000214783b */ /* 0x000fe60000000200 */
[C---:B------:R-:W-:Y:S08]  /*e9c0*/  HMMA.16816.F32 R196, R16.reuse, R178, R184 ;  /* 0x000000b210c4723c */ /* 0x040ff000000018b8 */
[----:B----4-:R-:W-:Y:S01]  /*e9d0*/  HMMA.16816.F32 R180, R16, R140, R180 ;  /* 0x0000008c10b4723c */ /* 0x010fe200000018b4 */
[----:B-1----:R-:W-:-:S07]  /*e9e0*/  VIADD R0, R5, 0xffffff99 ;  /* 0xffffff9905007836 */ /* 0x002fce0000000000 */
[----:B------:R-:W-:Y:S01]  /*e9f0*/  HMMA.16816.F32 R16, R16, R142, R8 ;  /* 0x0000008e1010723c */ /* 0x000fe20000001808 */
[----:B------:R1:W3:Y:S07]  /*ea00*/  LDSM.16.M88.4 R8, [R7+0x6000] ;  /* 0x006000000708783b */ /* 0x0002ee0000000200 */
[C---:B--2---:R-:W-:Y:S08]  /*ea10*/  HMMA.16816.F32 R188, R12.reuse, R176, R232 ;  /* 0x000000b00cbc723c */ /* 0x044ff000000018e8 */
[----:B------:R-:W-:Y:S01]  /*ea20*/  HMMA.16816.F32 R192, R12, R178, R228 ;  /* 0x000000b20cc0723c */ /* 0x000fe200000018e4 */
[----:B------:R-:W2:Y:S01]  /*ea30*/  LDSM.16.M88.4 R176, [R3+0x9000] ;  /* 0x0090000003b0783b */ /* 0x000ea20000000200 */
[----:B-1----:R-:W-:-:S06]  /*ea40*/  VIADD R7, R5, 0xffffff90 ;  /* 0xffffff9005077836 */ /* 0x002fcc0000000000 */
[C---:B------:R-:W-:Y:S08]  /*ea50*/  HMMA.16816.F32 R184, R12.reuse, R140, R208 ;  /* 0x0000008c0cb8723c */ /* 0x040ff000000018d0 */
[----:B------:R-:W-:Y:S01]  /*ea60*/  HMMA.16816.F32 R12, R12, R142, R204 ;  /* 0x0000008e0c0c723c */ /* 0x000fe200000018cc */
[----:B------:R1:W4:Y:S07]  /*ea70*/  LDSM.16.M88.4 R140, [R3+0x9800] ;  /* 0x00980000038c783b */ /* 0x00032e0000000200 */
[C---:B---3--:R-:W-:Y:S01]  /*ea80*/  HMMA.16816.F32 R208, R8.reuse, R34, R16 ;  /* 0x0000002208d0723c */ /* 0x048fe20000001810 */
[----:B------:R3:W5:Y:S07]  /*ea90*/  LDSM.16.M88.4 R16, [R2+0x4000] ;  /* 0x004000000210783b */ /* 0x00076e0000000200 */
[C---:B------:R-:W-:Y:S08]  /*eaa0*/  HMMA.16816.F32 R232, R8.reuse, R28, R200 ;  /* 0x0000001c08e8723c */ /* 0x040ff000000018c8 */
[----:B------:R-:W-:Y:S01]  /*eab0*/  HMMA.16816.F32 R200, R8, R32, R180 ;  /* 0x0000002008c8723c */ /* 0x000fe200000018b4 */
[----:B-1----:R-:W-:-:S07]  /*eac0*/  VIADD R3, R5, 0xffffff91 ;  /* 0xffffff9105037836 */ /* 0x002fce0000000000 */
[----:B------:R-:W-:Y:S01]  /*ead0*/  HMMA.16816.F32 R228, R8, R30, R196 ;  /* 0x0000001e08e4723c */ /* 0x000fe200000018c4 */
[----:B------:R-:W-:Y:S01]  /*eae0*/  LDSM.16.M88.4 R8, [R4+0x6000] ;  /* 0x006000000408783b */ /* 0x000fe20000000200 */
[----:B---3--:R-:W-:-:S06]  /*eaf0*/  VIADD R2, R5, 0xffffff98 ;  /* 0xffffff9805027836 */ /* 0x008fcc0000000000 */
[C---:B------:R-:W-:Y:S08]  /*eb00*/  HMMA.16816.F32 R180, R24.reuse, R32, R184 ;  /* 0x0000002018b4723c */ /* 0x040ff000000018b8 */
[C---:B------:R-:W-:Y:S08]  /*eb10*/  HMMA.16816.F32 R204, R24.reuse, R28, R188 ;  /* 0x0000001c18cc723c */ /* 0x040ff000000018bc */
[C---:B------:R-:W-:Y:S01]  /*eb20*/  HMMA.16816.F32 R196, R24.reuse, R30, R192 ;  /* 0x0000001e18c4723c */ /* 0x040fe200000018c0 */
[----:B------:R-:W-:Y:S07]  /*eb30*/  LDSM.16.M88.4 R28, [R6+0x9000] ;  /* 0x00900000061c783b */ /* 0x000fee0000000200 */
[----:B------:R-:W-:Y:S01]  /*eb40*/  HMMA.16816.F32 R184, R24, R34, R12 ;  /* 0x0000002218b8723c */ /* 0x000fe2000000180c */
[----:B------:R1:W3:Y:S04]  /*eb50*/  LDSM.16.M88.4 R24, [R6+0x9800] ;  /* 0x009800000618783b */ /* 0x0002e80000000200 */
[----:B------:R5:W3:Y:S01]  /*eb60*/  LDSM.16.M88.4 R12, [R4+0x4000] ;  /* 0x00400000040c783b */ /* 0x000ae20000000200 */
[----:B------:R-:W-:-:S04]  /*eb70*/  DEPBAR.LE SB0, 0x0 ;  /* 0x000080000000791a */ /* 0x000fc80000000000 */
[C---:B--2---:R-:W-:Y:S08]  /*eb80*/  HMMA.16816.F32 R192, R20.reuse, R176, R232 ;  /* 0x000000b014c0723c */ /* 0x044ff000000018e8 */
[----:B------:R-:W-:Y:S01]  /*eb90*/  HMMA.16816.F32 R188, R20, R178, R228 ;  /* 0x000000b214bc723c */ /* 0x000fe200000018e4 */
[----:B-1----:R-:W-:-:S07]  /*eba0*/  VIADD R6, R223, 0x8 ;  /* 0x00000008df067836 */ /* 0x002fce0000000000 */
[----:B----4-:R-:W-:Y:S01]  /*ebb0*/  HMMA.16816.F32 R200, R20, R140, R200 ;  /* 0x0000008c14c8723c */ /* 0x010fe200000018c8 */
[----:B-----5:R-:W-:-:S07]  /*ebc0*/  VIADD R4, R223, 0x40 ;  /* 0x00000040df047836 */ /* 0x020fce0000000000 */
[----:B------:R-:W-:Y:S08]  /*ebd0*/  HMMA.16816.F32 R32, R20, R142, R208 ;  /* 0x0000008e1420723c */ /* 0x000ff000000018d0 */
[C---:B------:R-:W-:Y:S08]  /*ebe0*/  HMMA.16816.F32 R20, R16.reuse, R176, R204 ;  /* 0x000000b01014723c */ /* 0x040ff000000018cc */
[C---:B------:R-:W-:Y:S08]  /*ebf0*/  HMMA.16816.F32 R176, R16.reuse, R178, R196 ;  /* 0x000000b210b0723c */ /* 0x040ff000000018c4 */
[C---:B------:R-:W-:Y:S08]  /*ec00*/  HMMA.16816.F32 R180, R16.reuse, R140, R180 ;  /* 0x0000008c10b4723c */ /* 0x040ff000000018b4 */
[----:B------:R-:W-:Y:S08]  /*ec10*/  HMMA.16816.F32 R16, R16, R142, R184 ;  /* 0x0000008e1010723c */ /* 0x000ff000000018b8 */
[----:B---3--:R-:W-:Y:S08]  /*ec20*/  HMMA.16816.F32 R184, R8, R26, R32 ;  /* 0x0000001a08b8723c */ /* 0x008ff00000001820 */
[C---:B------:R-:W-:Y:S08]  /*ec30*/  HMMA.16816.F32 R32, R12.reuse, R28, R20 ;  /* 0x0000001c0c20723c */ /* 0x040ff00000001814 */
[C---:B------:R-:W-:Y:S08]  /*ec40*/  HMMA.16816.F32 R176, R12.reuse, R30, R176 ;  /* 0x0000001e0cb0723c */ /* 0x040ff000000018b0 */
[----:B------:R-:W-:Y:S08]  /*ec50*/  HMMA.16816.F32 R20, R12, R24, R180 ;  /* 0x000000180c14723c */ /* 0x000ff000000018b4 */
[C---:B------:R-:W-:Y:S08]  /*ec60*/  HMMA.16816.F32 R192, R8.reuse, R28, R192 ;  /* 0x0000001c08c0723c */ /* 0x040ff000000018c0 */
[C---:B------:R-:W-:Y:S08]  /*ec70*/  HMMA.16816.F32 R188, R8.reuse, R30, R188 ;  /* 0x0000001e08bc723c */ /* 0x040ff000000018bc */
[----:B------:R-:W-:Y:S01]  /*ec80*/  HMMA.16816.F32 R200, R8, R24, R200 ;  /* 0x0000001808c8723c */ /* 0x000fe200000018c8 */
[----:B------:R-:W-:-:S02]  /*ec90*/  VIADD R11, R5, 0xffffff80 ;  /* 0xffffff80050b7836 */ /* 0x000fc40000000000 */
[C---:B------:R-:W-:Y:S02]  /*eca0*/  VIADD R10, R5.reuse, 0xffffff81 ;  /* 0xffffff81050a7836 */ /* 0x040fe40000000000 */
[C---:B------:R-:W-:Y:S01]  /*ecb0*/  VIADD R9, R5.reuse, 0xffffff88 ;  /* 0xffffff8805097836 */ /* 0x040fe20000000000 */
[----:B------:R-:W-:Y:S01]  /*ecc0*/  BAR.SYNC.DEFER_BLOCKING 0x0 ;  /* 0x0000000000007b1d */ /* 0x000fe20000010000 */
[----:B------:R-:W-:Y:S01]  /*ecd0*/  VIADD R8, R5, 0xffffff89 ;  /* 0xffffff8905087836 */ /* 0x000fe20000000000 */
[----:B------:R-:W-:Y:S01]  /*ece0*/  HMMA.16816.F32 R16, R12, R26, R16 ;  /* 0x0000001a0c10723c */ /* 0x000fe20000001810 */
[C---:B------:R-:W-:Y:S02]  /*ecf0*/  ISETP.GT.AND P6, PT, R6.reuse, R11, PT ;  /* 0x0000000b0600720c */ /* 0x040fe40003fc4270 */
[----:B------:R-:W-:Y:S02]  /*ed00*/  ISETP.GT.AND P5, PT, R6, R10, PT ;  /* 0x0000000a0600720c */ /* 0x000fe40003fa4270 */
[----:B------:R-:W-:-:S02]  /*ed10*/  FSEL R14, R34, -INF , !P6 ;  /* 0xff800000220e7808 */ /* 0x000fc40007000000 */
[C---:B------:R-:W-:Y:S02]  /*ed20*/  ISETP.GT.AND P0, PT, R6.reuse, R9, PT ;  /* 0x000000090600720c */ /* 0x040fe40003f04270 */
[C---:B------:R-:W-:Y:S02]  /*ed30*/  ISETP.GT.AND P6, PT, R6.reuse, R8, PT ;  /* 0x000000080600720c */ /* 0x040fe40003fc4270 */
[----:B------:R-:W-:Y:S02]  /*ed40*/  FSEL R25, R35, -INF , !P5 ;  /* 0xff80000023197808 */ /* 0x000fe40006800000 */
[----:B------:R-:W-:Y:S02]  /*ed50*/  ISETP.GT.AND P5, PT, R6, R7, PT ;  /* 0x000000070600720c */ /* 0x000fe40003fa4270 */
[----:B------:R-:W-:Y:S02]  /*ed60*/  FSEL R27, R178, -INF , !P0 ;  /* 0xff800000b21b7808 */ /* 0x000fe40004000000 */
[----:B------:R-:W-:-:S02]  /*ed70*/  FSEL R28, R179, -INF , !P6 ;  /* 0xff800000b31c7808 */ /* 0x000fc40007000000 */
[----:B------:R-:W-:Y:S02]  /*ed80*/  ISETP.GT.AND P6, PT, R6, R2, PT ;  /* 0x000000020600720c */ /* 0x000fe40003fc4270 */
[----:B------:R-:W-:Y:S02]  /*ed90*/  FSEL R178, R22, -INF , !P5 ;  /* 0xff80000016b27808 */ /* 0x000fe40006800000 */
[----:B------:R-:W-:Y:S02]  /*eda0*/  ISETP.GT.AND P5, PT, R4, R11, PT ;  /* 0x0000000b0400720c */ /* 0x000fe40003fa4270 */
[----:B------:R-:W-:Y:S02]  /*edb0*/  ISETP.GT.AND P0, PT, R6, R3, PT ;  /* 0x000000030600720c */ /* 0x000fe40003f04270 */
        /* <DEDUP_REMOVED lines=10> */
[----:B------:R-:W-:Y:S02]  /*ee60*/  FSEL R13, R193, -INF , !P0 ;  /* 0xff800000c10d7808 */ /* 0x000fe40004000000 */
[C---:B------:R-:W-:Y:S02]  /*ee70*/  ISETP.GT.AND P0, PT, R4.reuse, R7, PT ;  /* 0x000000070400720c */ /* 0x040fe40003f04270 */
[----:B------:R-:W-:Y:S02]  /*ee80*/  FSEL R132, R201, -INF , !P6 ;  /* 0xff800000c9847808 */ /* 0x000fe40007000000 */
[----:B------:R-:W-:Y:S01]  /*ee90*/  ISETP.GT.AND P6, PT, R4, R0, PT ;  /* 0x000000000400720c */ /* 0x000fe20003fc4270 */
[----:B------:R-:W-:Y:S01]  /*eea0*/  VIADD R4, R223, 0x48 ;  /* 0x00000048df047836 */ /* 0x000fe20000000000 */
        /* <DEDUP_REMOVED lines=9> */
[----:B------:R-:W-:Y:S02]  /*ef40*/  ISETP.GT.AND P0, PT, R4, R11, PT ;  /* 0x0000000b0400720c */ /* 0x000fe40003f04270 */
[----:B------:R-:W-:Y:S02]  /*ef50*/  FSEL R19, R5, -INF , !P6 ;  /* 0xff80000005137808 */ /* 0x000fe40007000000 */
[----:B------:R-:W-:Y:S02]  /*ef60*/  ISETP.GT.AND P6, PT, R223, R10, PT ;  /* 0x0000000adf00720c */ /* 0x000fe40003fc4270 */
[----:B------:R-:W-:-:S02]  /*ef70*/  FSEL R24, R14, -INF , !P5 ;  /* 0xff8000000e187808 */ /* 0x000fc40006800000 */
[C---:B------:R-:W-:Y:S02]  /*ef80*/  ISETP.GE.AND P5, PT, R11.reuse, R225, PT ;  /* 0x000000e10b00720c */ /* 0x040fe40003fa6270 */
[----:B------:R-:W-:Y:S02]  /*ef90*/  FSEL R6, R194, -INF , !P0 ;  /* 0xff800000c2067808 */ /* 0x000fe40004000000 */
[----:B------:R-:W-:Y:S02]  /*efa0*/  ISETP.GE.AND P0, PT, R11, R224, PT ;  /* 0x000000e00b00720c */ /* 0x000fe40003f06270 */
[----:B------:R-:W-:Y:S02]  /*efb0*/  FSEL R5, R33, -INF , !P6 ;  /* 0xff80000021057808 */ /* 0x000fe40007000000 */
[----:B------:R-:W-:Y:S02]  /*efc0*/  FSEL R29, R12, -INF , !P5 ;  /* 0xff8000000c1d7808 */ /* 0x000fe40006800000 */
[----:B------:R-:W-:-:S02]  /*efd0*/  ISETP.GE.AND P6, PT, R10, R227, PT ;  /* 0x000000e30a00720c */ /* 0x000fc40003fc6270 */
[----:B------:R-:W-:Y:S02]  /*efe0*/  ISETP.GE.AND P5, PT, R10, R225, PT ;  /* 0x000000e10a00720c */ /* 0x000fe40003fa6270 */
[----:B------:R-:W-:Y:S02]  /*eff0*/  FSEL R33, R6, -INF , !P0 ;  /* 0xff80000006217808 */ /* 0x000fe40004000000 */
[----:B------:R-:W-:Y:S02]  /*f000*/  ISETP.GE.AND P0, PT, R10, R226, PT ;  /* 0x000000e20a00720c */ /* 0x000fe40003f06270 */
[----:B------:R-:W-:Y:S02]  /*f010*/  FSEL R18, R5, -INF , !P6 ;  /* 0xff80000005127808 */ /* 0x000fe40007000000 */
[----:B------:R-:W-:Y:S02]  /*f020*/  ISETP.GT.AND P6, PT, R4, R10, PT ;  /* 0x0000000a0400720c */ /* 0x000fe40003fc4270 */
        /* <DEDUP_REMOVED lines=8> */
[----:B------:R-:W-:Y:S02]  /*f0b0*/  ISETP.GT.AND P0, PT, R4, R9, PT ;  /* 0x000000090400720c */ /* 0x000fe40003f04270 */
[----:B------:R-:W-:Y:S02]  /*f0c0*/  FSEL R22, R5, -INF , !P6 ;  /* 0xff80000005167808 */ /* 0x000fe40007000000 */
[----:B------:R-:W-:Y:S02]  /*f0d0*/  ISETP.GT.AND P6, PT, R223, R8, PT ;  /* 0x00000008df00720c */ /* 0x000fe40003fc4270 */
[----:B------:R-:W-:Y:S02]  /*f0e0*/  FSEL R6, R190, -INF , !P0 ;  /* 0xff800000be067808 */ /* 0x000fe40004000000 */
[----:B------:R-:W-:-:S02]  /*f0f0*/  ISETP.GE.AND P5, PT, R9, R226, PT ;  /* 0x000000e20900720c */ /* 0x000fc40003fa6270 */
        /* <DEDUP_REMOVED lines=16> */
[-C--:B------:R-:W-:Y:S02]  /*f200*/  ISETP.GT.AND P5, PT, R223, R7.reuse, PT ;  /* 0x00000007df00720c */ /* 0x080fe40003fa4270 */
[----:B------:R-:W-:-:S02]  /*f210*/  ISETP.GT.AND P0, PT, R4, R7, PT ;  /* 0x000000070400720c */ /* 0x000fc40003f04270 */
[C---:B------:R-:W-:Y:S02]  /*f220*/  ISETP.GE.AND P6, PT, R7.reuse, R227, PT ;  /* 0x000000e30700720c */ /* 0x040fe40003fc6270 */
[----:B------:R-:W-:Y:S02]  /*f230*/  FSEL R5, R20, -INF , !P5 ;  /* 0xff80000014057808 */ /* 0x000fe40006800000 */
[----:B------:R-:W-:Y:S02]  /*f240*/  FSEL R26, R202, -INF , !P0 ;  /* 0xff800000ca1a7808 */ /* 0x000fe40004000000 */
[C---:B------:R-:W-:Y:S02]  /*f250*/  ISETP.GE.AND P0, PT, R7.reuse, R225, PT ;  /* 0x000000e10700720c */ /* 0x040fe40003f06270 */
[----:B------:R-:W-:Y:S02]  /*f260*/  ISETP.GE.AND P5, PT, R7, R226, PT ;  /* 0x000000e20700720c */ /* 0x000fe40003fa6270 */
[----:B------:R-:W-:-:S02]  /*f270*/  FSEL R193, R5, -INF , !P6 ;  /* 0xff80000005c17808 */ /* 0x000fc40007000000 */
[----:B------:R-:W-:Y:S02]  /*f280*/  ISETP.GT.AND P6, PT, R223, R3, PT ;  /* 0x00000003df00720c */ /* 0x000fe40003fc4270 */
[----:B------:R-:W-:Y:S02]  /*f290*/  FSEL R196, R143, -INF , !P0 ;  /* 0xff8000008fc47808 */ /* 0x000fe40004000000 */
[----:B------:R-:W-:Y:S02]  /*f2a0*/  ISETP.GT.AND P0, PT, R223, R0, PT ;  /* 0x00000000df00720c */ /* 0x000fe40003f04270 */
[----:B------:R-:W-:Y:S02]  /*f2b0*/  FSEL R195, R178, -INF , !P5 ;  /* 0xff800000b2c37808 */ /* 0x000fe40006800000 */
[----:B------:R-:W-:Y:S02]  /*f2c0*/  FSEL R5, R21, -INF , !P6 ;  /* 0xff80000015057808 */ /* 0x000fe40007000000 */
[----:B------:R-:W-:-:S02]  /*f2d0*/  ISETP.GE.AND P5, PT, R3, R227, PT ;  /* 0x000000e30300720c */ /* 0x000fc40003fa6270 */
[----:B------:R-:W-:Y:S02]  /*f2e0*/  ISETP.GT.AND P6, PT, R223, R2, PT ;  /* 0x00000002df00720c */ /* 0x000fe40003fc4270 */
[----:B------:R-:W-:Y:S02]  /*f2f0*/  FSEL R6, R17, -INF , !P0 ;  /* 0xff80000011067808 */ /* 0x000fe40004000000 */
[----:B------:R-:W-:Y:S02]  /*f300*/  FMNMX3.FTZ R17, R134, R19, R18, !PT ;  /* 0x0000001386117276 */ /* 0x000fe40007810012 */
[----:B------:R-:W-:Y:S02]  /*f310*/  FSEL R192, R5, -INF , !P5 ;  /* 0xff80000005c07808 */ /* 0x000fe40006800000 */
[----:B------:R-:W-:Y:S02]  /*f320*/  FSEL R5, R16, -INF , !P6 ;  /* 0xff80000010057808 */ /* 0x000fe40007000000 */
[----:B------:R-:W-:-:S02]  /*f330*/  ISETP.GE.AND P6, PT, R2, R227, PT ;  /* 0x000000e30200720c */ /* 0x000fc40003fc6270 */
[----:B------:R-:W-:Y:S02]  /*f340*/  ISETP.GE.AND P0, PT, R0, R227, PT ;  /* 0x000000e30000720c */ /* 0x000fe40003f06270 */
[----:B------:R-:W-:Y:S02]  /*f350*/  FMNMX3.FTZ R17, R17, R22, R23, !PT ;  /* 0x0000001611117276 */ /* 0x000fe40007810017 */
[----:B------:R-:W-:Y:S02]  /*f360*/  FSEL R191, R5, -INF , !P6 ;  /* 0xff80000005bf7808 */ /* 0x000fe40007000000 */
[----:B------:R-:W-:Y:S02]  /*f370*/  FSEL R190, R6, -INF , !P0 ;  /* 0xff80000006be7808 */ /* 0x000fe40004000000 */
[----:B------:R-:W-:Y:S02]  /*f380*/  FMNMX3.FTZ R17, R17, R193, R192, !PT ;  /* 0x000000c111117276 */ /* 0x000fe400078100c0 */
[----:B------:R-:W-:-:S02]  /*f390*/  ISETP.GE.AND P5, PT, R7, R224, PT ;  /* 0x000000e00700720c */ /* 0x000fc40003fa6270 */
        /* <DEDUP_REMOVED lines=56> */
.L_x_1784:
[----:B-1----:R-:W2:Y:S04]  /*f720*/  LDL.64 R10, [R1+0x58] ;  /* 0x00005800010a7983 */ /* 0x002ea80000100a00 */
[----:B------:R-:W3:Y:S04]  /*f730*/  LDL.64 R180, [R1+0x40] ;  /* 0x0000400001b47983 */ /* 0x000ee80000100a00 */
[----:B------:R-:W4:Y:S04]  /*f740*/  LDL.64 R182, [R1+0x38] ;  /* 0x0000380001b67983 */ /* 0x000f280000100a00 */
[----:B------:R-:W5:Y:S04]  /*f750*/  LDL.64 R14, [R1+0x48] ;  /* 0x00004800010e7983 */ /* 0x000f680000100a00 */
[----:B------:R-:W5:Y:S01]  /*f760*/  LDL.64 R184, [R1+0x50] ;  /* 0x0000500001b87983 */ /* 0x000f620000100a00 */
[----:B------:R-:W1:Y:S03]  /*f770*/  S2R R200, SR_CTAID.X ;  /* 0x0000000000c87919 */ /* 0x000e660000002500 */
[----:B------:R-:W1:Y:S01]  /*f780*/  SHFL.BFLY PT, R7, R17, 0x2, 0x1f ;  /* 0x0c401f0011077f89 */ /* 0x000e6200000e0000 */
[----:B------:R-:W-:Y:S01]  /*f790*/  ISETP.GT.AND P0, PT, R4, R3, PT ;  /* 0x000000030400720c */ /* 0x000fe20003f04270 */
[----:B------:R-:W5:Y:S01]  /*f7a0*/  LDCU UR7, c[0x0][0x45c] ;  /* 0x00008b80ff0777ac */ /* 0x000f620008000800 */
        /* <DEDUP_REMOVED lines=11> */
[----:B------:R-:W-:Y:S02]  /*f860*/  SHF.R.U32.HI R12, RZ, 0x5, R218 ;  /* 0x00000005ff0c7819 */ /* 0x000fe400000116da */
[----:B------:R-:W-:-:S02]  /*f870*/  ISETP.GE.AND P5, PT, R2, R224, PT ;  /* 0x000000e00200720c */ /* 0x000fc40003fa6270 */
[----:B------:R-:W-:Y:S02]  /*f880*/  FSEL R189, R35, -INF , !P0 ;  /* 0xff80000023bd7808 */ /* 0x000fe40004000000 */
[----:B------:R-:W-:Y:S02]  /*f890*/  ISETP.GE.AND P0, PT, R0, R226, PT ;  /* 0x000000e20000720c */ /* 0x000fe40003f06270 */
[----:B------:R-:W-:Y:S02]  /*f8a0*/  MOV R2, UR33 ;  /* 0x0000002100027c02 */ /* 0x000fe40008000f00 */
[----:B------:R-:W-:Y:S02]  /*f8b0*/  SHF.R.U32.HI R9, RZ, 0x5, R218 ;  /* 0x00000005ff097819 */ /* 0x000fe400000116da */
[----:B------:R-:W-:Y:S02]  /*f8c0*/  FSEL R20, R186, -INF , !P6 ;  /* 0xff800000ba147808 */ /* 0x000fe40007000000 */
[----:B------:R-:W-:-:S02]  /*f8d0*/  FMNMX3.FTZ R8, R133, R24, R25, !PT ;  /* 0x0000001885087276 */ /* 0x000fc40007810019 */
[----:B------:R-:W-:Y:S01]  /*f8e0*/  ISETP.GE.AND P6, PT, R0, R225, PT ;  /* 0x000000e10000720c */ /* 0x000fe20003fc6270 */
[----:B-1----:R-:W-:Y:S01]  /*f8f0*/  IMAD R200, R200, 0x8, R9 ;  /* 0x00000008c8c87824 */ /* 0x002fe200078e0209 */
[----:B------:R-:W-:Y:S02]  /*f900*/  FSEL R178, R137, -INF , !P0 ;  /* 0xff80000089b27808 */ /* 0x000fe40004000000 */
[----:B------:R-:W-:Y:S02]  /*f910*/  ISETP.GT.AND P0, PT, R4, R0, PT ;  /* 0x000000000400720c */ /* 0x000fe40003f04270 */
[----:B------:R-:W-:Y:S02]  /*f920*/  FMNMX3.FTZ R8, R8, R27, R28, !PT ;  /* 0x0000001b08087276 */ /* 0x000fe4000781001c */
[----:B------:R-:W-:Y:S02]  /*f930*/  FSEL R179, R140, -INF , !P6 ;  /* 0xff8000008cb37808 */ /* 0x000fe40007000000 */
[----:B------:R-:W-:-:S02]  /*f940*/  MOV R4, UR32 ;  /* 0x0000002000047c02 */ /* 0x000fc40008000f00 */
[----:B------:R-:W-:Y:S01]  /*f950*/  ISETP.GE.AND P6, PT, R0, R224, PT ;  /* 0x000000e00000720c */ /* 0x000fe20003fc6270 */
[----:B------:R-:W-:Y:S01]  /*f960*/  IMAD.U32 R0, RZ, RZ, UR32 ;  /* 0x00000020ff007e24 */ /* 0x000fe2000f8e00ff */
[----:B------:R-:W-:Y:S01]  /*f970*/  FMNMX.FTZ R7, R17, R7, !PT ;  /* 0x0000000711077209 */ /* 0x000fe20007810000 */
[----:B------:R-:W-:Y:S01]  /*f980*/  IMAD.WIDE.U32 R200, R200, -0x326172a9, RZ ;  /* 0xcd9e8d57c8c87825 */ /* 0x000fe200078e00ff */
[----:B------:R-:W-:Y:S02]  /*f990*/  FMNMX3.FTZ R8, R8, R195, R177, !PT ;  /* 0x000000c308087276 */ /* 0x000fe400078100b1 */
[----:B------:R-:W-:Y:S01]  /*f9a0*/  IADD3 R4, PT, PT, R4, -0x61c88647, RZ ;  /* 0x9e3779b904047810 */ /* 0x000fe20007ffe0ff */
[----:B------:R-:W-:Y:S01]  /*f9b0*/  VIADD R0, R0, 0x3c6ef372 ;  /* 0x3c6ef37200007836 */ /* 0x000fe20000000000 */
[----:B------:R-:W1:Y:S01]  /*f9c0*/  SHFL.BFLY PT, R17, R7, 0x1, 0x1f ;  /* 0x0c201f0007117f89 */ /* 0x000e6200000e0000 */
[----:B------:R-:W-:Y:S02]  /*f9d0*/  MOV R5, UR33 ;  /* 0x0000002100057c02 */ /* 0x000fe40008000f00 */
[----:B------:R-:W-:-:S02]  /*f9e0*/  FMNMX3.FTZ R8, R8, R176, R178, !PT ;  /* 0x000000b008087276 */ /* 0x000fc400078100b2 */
[----:B------:R-:W-:-:S03]  /*f9f0*/  MOV R6, UR33 ;  /* 0x0000002100067c02 */ /* 0x000fc60008000f00 */
[----:B------:R-:W5:Y:S01]  /*fa00*/  SHFL.BFLY PT, R16, R8, 0x2, 0x1f ;  /* 0x0c401f0008107f89 */ /* 0x000f6200000e0000 */
[----:B------:R-:W-:Y:S02]  /*fa10*/  IADD3 R6, PT, PT, R6, 0x76cf5d0a, RZ ;  /* 0x76cf5d0a06067810 */ /* 0x000fe40007ffe0ff */
[----:B-1----:R-:W-:Y:S02]  /*fa20*/  FMNMX.FTZ R220, R7, R17, !PT ;  /* 0x0000001107dc7209 */ /* 0x002fe40007810000 */
[----:B------:R-:W-:Y:S02]  /*fa30*/  FSEL R198, R20, -INF , !P5 ;  /* 0xff80000014c67808 */ /* 0x000fe40006800000 */
[----:B------:R-:W-:Y:S01]  /*fa40*/  FSETP.NEU.FTZ.AND P5, PT, R220, -INF , PT ;  /* 0xff800000dc00780b */ /* 0x000fe20003fbd000 */
[----:B------:R-:W1:Y:S01]  /*fa50*/  S2UR UR5, SR_CgaCtaId ;  /* 0x00000000000579c3 */ /* 0x000e620000008800 */
[----:B------:R-:W-:Y:S01]  /*fa60*/  UMOV UR11, 0x400 ;  /* 0x00000400000b7882 */ /* 0x000fe20000000000 */
[----:B--2---:R-:W2:Y:S01]  /*fa70*/  S2R R10, SR_CTAID.X ;  /* 0x00000000000a7919 */ /* 0x004ea20000002500 */
[----:B------:R-:W-:-:S05]  /*fa80*/  LOP3.LUT R2, R2, UR10, R11, 0x96, !PT ;  /* 0x0000000a02027c12 */ /* 0x000fca000f8e960b */
[----:B------:R-:W-:-:S05]  /*fa90*/  IMAD.WIDE.U32 R2, R2, -0x326172a9, RZ ;  /* 0xcd9e8d5702027825 */ /* 0x000fca00078e00ff */
[----:B------:R-:W-:Y:S02]  /*faa0*/  LOP3.LUT R9, R4, R200, R3, 0x96, !PT ;  /* 0x000000c804097212 */ /* 0x000fe400078e9603 */
[----:B--2---:R-:W-:-:S04]  /*fab0*/  LEA R10, R10, R12, 0x3 ;  /* 0x0000000c0a0a7211 */ /* 0x004fc800078e18ff */
[----:B------:R-:W-:-:S05]  /*fac0*/  IADD3 R10, PT, PT, R10, 0x4, RZ ;  /* 0x000000040a0a7810 */ /* 0x000fca0007ffe0ff */
[----:B------:R-:W-:Y:S01]  /*fad0*/  IMAD.WIDE.U32 R10, R10, -0x326172a9, RZ ;  /* 0xcd9e8d570a0a7825 */ /* 0x000fe200078e00ff */
[----:B---3--:R-:W-:Y:S02]  /*fae0*/  LOP3.LUT R12, R0, R2, R181, 0x96, !PT ;  /* 0x00000002000c7212 */ /* 0x008fe400078e96b5 */
[----:B------:R-:W-:Y:S02]  /*faf0*/  LOP3.LUT R3, R4, R10, R3, 0x96, !PT ;  /* 0x0000000a04037212 */ /* 0x000fe400078e9603 */
[----:B----4-:R-:W-:Y:S01]  /*fb00*/  LOP3.LUT R10, R0, R2, R183, 0x96, !PT ;  /* 0x00000002000a7212 */ /* 0x010fe200078e96b7 */
[----:B------:R-:W-:Y:S02]  /*fb10*/  VIADD R0, R5, 0x32370b8f ;  /* 0x32370b8f05007836 */ /* 0x000fe40000000000 */
[----:B------:R-:W-:Y:S01]  /*fb20*/  IMAD.WIDE.U32 R4, R9, -0x2daee0ad, RZ ;  /* 0xd2511f5309047825 */ /* 0x000fe200078e00ff */
[----:B------:R-:W-:-:S03]  /*fb30*/  FMNMX3.FTZ R9, R135, R29, R30, !PT ;  /* 0x0000001d87097276 */ /* 0x000fc6000781001e */
[----:B------:R-:W-:Y:S01]  /*fb40*/  IMAD.WIDE.U32 R2, R3, -0x2daee0ad, RZ ;  /* 0xd2511f5303027825 */ /* 0x000fe200078e00ff */
[----:B-----5:R-:W-:-:S03]  /*fb50*/  LOP3.LUT R15, R6, R14, R5, 0x96, !PT ;  /* 0x0000000e060f7212 */ /* 0x020fc600078e9605 */
[----:B------:R-:W-:Y:S01]  /*fb60*/  IMAD.WIDE.U32 R12, R12, -0x2daee0ad, RZ ;  /* 0xd2511f530c0c7825 */ /* 0x000fe200078e00ff */
[----:B------:R-:W-:-:S03]  /*fb70*/  FMNMX3.FTZ R5, R9, R31, R32, !PT ;  /* 0x0000001f09057276 */ /* 0x000fc60007810020 */
[----:B------:R-:W-:Y:S01]  /*fb80*/  IMAD.WIDE.U32 R10, R10, -0x2daee0ad, RZ ;  /* 0xd2511f530a0a7825 */ /* 0x000fe200078e00ff */
[C---:B------:R-:W-:Y:S02]  /*fb90*/  LOP3.LUT R9, R0.reuse, R2, R13, 0x96, !PT ;  /* 0x0000000200097212 */ /* 0x040fe400078e960d */
[----:B------:R-:W-:Y:S02]  /*fba0*/  FMNMX3.FTZ R13, R5, R196, R188, !PT ;  /* 0x000000c4050d7276 */ /* 0x000fe400078100bc */
[----:B------:R-:W-:Y:S02]  /*fbb0*/  LOP3.LUT R14, R0, R4, R11, 0x96, !PT ;  /* 0x00000004000e7212 */ /* 0x000fe400078e960b */
[----:B------:R-:W-:Y:S02]  /*fbc0*/  FMNMX3.FTZ R13, R13, R189, R179, !PT ;  /* 0x000000bd0d0d7276 */ /* 0x000fe400078100b3 */
[----:B------:R-:W-:Y:S02]  /*fbd0*/  LOP3.LUT R4, R6, R184, R3, 0x96, !PT ;  /* 0x000000b806047212 */ /* 0x000fe400078e9603 */
[----:B------:R-:W-:Y:S01]  /*fbe0*/  MOV R3, UR32 ;  /* 0x0000002000037c02 */ /* 0x000fe20008000f00 */
[----:B------:R-:W2:Y:S01]  /*fbf0*/  SHFL.BFLY PT, R17, R13, 0x2, 0x1f ;  /* 0x0c401f000d117f89 */ /* 0x000ea200000e0000 */
[----:B------:R-:W-:Y:S01]  /*fc00*/  IMAD.WIDE.U32 R6, R15, -0x326172a9, RZ ;  /* 0xcd9e8d570f067825 */ /* 0x000fe200078e00ff */
[----:B------:R-:W-:-:S03]  /*fc10*/  MOV R0, UR32 ;  /* 0x0000002000007c02 */ /* 0x000fc60008000f00 */
[----:B------:R-:W-:Y:S02]  /*fc20*/  VIADD R3, R3, 0xdaa66d2b ;  /* 0xdaa66d2b03037836 */ /* 0x000fe40000000000 */
[----:B------:R-:W-:Y:S01]  /*fc30*/  IMAD.WIDE.U32 R4, R4, -0x326172a9, RZ ;  /* 0xcd9e8d5704047825 */ /* 0x000fe200078e00ff */
[----:B------:R-:W-:Y:S02]  /*fc40*/  FMNMX.FTZ R11, R8, R16, !PT ;  /* 0x00000010080b7209 */ /* 0x000fe40007810000 */
[----:B------:R-:W-:Y:S01]  /*fc50*/  IADD3 R0, PT, PT, R0, 0x78dde6e4, RZ ;  /* 0x78dde6e400007810 */ /* 0x000fe20007ffe0ff */
[----:B------:R-:W-:Y:S01]  /*fc60*/  IMAD.WIDE.U32 R8, R9, -0x326172a9, RZ ;  /* 0xcd9e8d5709087825 */ /* 0x000fe200078e00ff */
[C---:B------:R-:W-:Y:S02]  /*fc70*/  LOP3.LUT R7, R3.reuse, R182, R7, 0x96, !PT ;  /* 0x000000b603077212 */ /* 0x040fe400078e9607 */
[----:B------:R-:W-:Y:S02]  /*fc80*/  LOP3.LUT R5, R3, R180, R5, 0x96, !PT ;  /* 0x000000b403057212 */ /* 0x000fe400078e9605 */
[----:B------:R-:W-:-:S02]  /*fc90*/  FMNMX3.FTZ R3, R136, R33, R34, !PT ;  /* 0x0000002188037276 */ /* 0x000fc40007810022 */
[----:B------:R-:W-:Y:S02]  /*fca0*/  LOP3.LUT R21, R0, R4, R9, 0x96, !PT ;  /* 0x0000000400157212 */ /* 0x000fe400078e9609 */
[----:B------:R-:W-:Y:S02]  /*fcb0*/  FSEL R4, R187, -INF , !P0 ;  /* 0xff800000bb047808 */ /* 0x000fe40004000000 */
[----:B------:R-:W-:Y:S02]  /*fcc0*/  FMNMX3.FTZ R3, R3, R138, R139, !PT ;  /* 0x0000008a03037276 */ /* 0x000fe4000781008b */
[----:B------:R-:W-:Y:S02]  /*fcd0*/  FSEL R197, R4, -INF , !P6 ;  /* 0xff80000004c57808 */ /* 0x000fe40007000000 */
[----:B------:R-:W-:Y:S01]  /*fce0*/  FMNMX3.FTZ R3, R3, R194, R199, !PT ;  /* 0x000000c203037276 */ /* 0x000fe200078100c7 */
[----:B------:R-:W-:Y:S01]  /*fcf0*/  FMUL.FTZ R2, R220, UR7 ;  /* 0x00000007dc027c20 */ /* 0x000fe20008410000 */
[----:B------:R-:W3:Y:S01]  /*fd00*/  SHFL.BFLY PT, R20, R11, 0x1, 0x1f ;  /* 0x0c201f000b147f89 */ /* 0x000ee200000e0000 */
[----:B------:R-:W-:Y:S01]  /*fd10*/  IMAD.WIDE.U32 R14, R14, -0x326172a9, RZ ;  /* 0xcd9e8d570e0e7825 */ /* 0x000fe200078e00ff */
[----:B------:R-:W-:-:S02]  /*fd20*/  FMNMX3.FTZ R16, R3, R198, R197, !PT ;  /* 0x000000c603107276 */ /* 0x000fc400078100c5 */
[----:B------:R-:W-:Y:S02]  /*fd30*/  FSEL R2, R2, RZ, P5 ;  /* 0x000000ff02027208 */ /* 0x000fe40002800000 */
[----:B------:R-:W-:Y:S02]  /*fd40*/  LOP3.LUT R26, R0, R6, R15, 0x96, !PT ;  /* 0x00000006001a7212 */ /* 0x000fe400078e960f */
[----:B------:R-:W-:Y:S02]  /*fd50*/  MOV R0, UR33 ;  /* 0x0000002100007c02 */ /* 0x000fe40008000f00 */
[----:B--2---:R-:W-:Y:S02]  /*fd60*/  FMNMX.FTZ R15, R13, R17, !PT ;  /* 0x000000110d0f7209 */ /* 0x004fe40007810000 */
[----:B------:R-:W2:Y:S01]  /*fd70*/  SHFL.BFLY PT, R17, R16, 0x2, 0x1f ;  /* 0x0c401f0010117f89 */ /* 0x000ea200000e0000 */
[----:B------:R-:W-:Y:S01]  /*fd80*/  FFMA.FTZ R18, R18, UR7, -R2 ;  /* 0x0000000712127c23 */ /* 0x000fe20008010802 */
[----:B------:R-:W-:-:S02]  /*fd90*/  VIADD R0, R0, 0xed9eba14 ;  /* 0xed9eba1400007836 */ /* 0x000fc40000000000 */
[----:B------:R-:W-:-:S04]  /*fda0*/  IMAD.WIDE.U32 R6, R7, -0x2daee0ad, RZ ;  /* 0xd2511f5307067825 */ /* 0x000fc800078e00ff */
[----:B------:R-:W-:Y:S01]  /*fdb0*/  FFMA.FTZ R3, R22, UR7, -R2 ;  /* 0x0000000716037c23 */ /* 0x000fe20008010802 */
[----:B------:R4:W-:Y:S01]  /*fdc0*/  MUFU.EX2 R182, R18 ;  /* 0x0000001200b67308 */ /* 0x0009e20000000800 */
[----:B------:R-:W-:Y:S01]  /*fdd0*/  IMAD.WIDE.U32 R4, R5, -0x2daee0ad, RZ ;  /* 0xd2511f5305047825 */ /* 0x000fe200078e00ff */
[----:B------:R-:W-:-:S03]  /*fde0*/  LOP3.LUT R10, R0, R10, R7, 0x96, !PT ;  /* 0x0000000a000a7212 */ /* 0x000fc600078e9607 */
[----:B------:R-:W-:-:S03]  /*fdf0*/  FFMA.FTZ R7, R23, UR7, -R2 ;  /* 0x0000000717077c23 */ /* 0x000fc60008010802 */
[----:B------:R5:W-:Y:S01]  /*fe00*/  MUFU.EX2 R202, R3 ;  /* 0x0000000300ca7308 */ /* 0x000be20000000800 */
[----:B------:R-:W-:Y:S01]  /*fe10*/  LOP3.LUT R12, R0, R12, R5, 0x96, !PT ;  /* 0x0000000c000c7212 */ /* 0x000fe200078e9605 */
[----:B----4-:R-:W4:Y:S06]  /*fe20*/  SHFL.BFLY PT, R18, R15, 0x1, 0x1f ;  /* 0x0c201f000f127f89 */ /* 0x010f2c00000e0000 */
[----:B------:R1:W4:Y:S01]  /*fe30*/  MUFU.EX2 R185, R7 ;  /* 0x0000000700b97308 */ /* 0x0003220000000800 */
[----:B---3--:R-:W-:Y:S01]  /*fe40*/  FMNMX.FTZ R219, R11, R20, !PT ;  /* 0x000000140bdb7209 */ /* 0x008fe20007810000 */
[----:B------:R-:W-:Y:S01]  /*fe50*/  IMAD.WIDE.U32 R142, R21, -0x2daee0ad, RZ ;  /* 0xd2511f53158e7825 */ /* 0x000fe200078e00ff */
[----:B-----5:R-:W-:-:S03]  /*fe60*/  MOV R3, UR33 ;  /* 0x0000002100037c02 */ /* 0x020fc60008000f00 */
[----:B------:R-:W-:-:S04]  /*fe70*/  IMAD.WIDE.U32 R12, R12, -0x326172a9, RZ ;  /* 0xcd9e8d570c0c7825 */ /* 0x000fc800078e00ff */
[----:B------:R-:W-:Y:S01]  /*fe80*/  VIADD R0, R3, 0xa9066899 ;  /* 0xa906689903007836 */ /* 0x000fe20000000000 */
[----:B-1----:R-:W-:Y:S01]  /*fe90*/  MOV R7, UR32 ;  /* 0x0000002000077c02 */ /* 0x002fe20008000f00 */
[----:B------:R-:W-:-:S03]  /*fea0*/  FMUL.FTZ R9, R219, UR7 ;  /* 0x00000007db097c20 */ /* 0x000fc60008410000 */
[----:B------:R-:W-:Y:S02]  /*feb0*/  IADD3 R3, PT, PT, R7, 0x1715609d, RZ ;  /* 0x1715609d07037810 */ /* 0x000fe40007ffe0ff */
[----:B------:R-:W-:Y:S02]  /*fec0*/  LOP3.LUT R4, R0, R4, R143, 0x96, !PT ;  /* 0x0000000400047212 */ /* 0x000fe400078e968f */
[----:B------:R-:W-:Y:S02]  /*fed0*/  FSETP.NEU.FTZ.AND P6, PT, R219, -INF , PT ;  /* 0xff800000db00780b */ /* 0x000fe40003fdd000 */
[----:B------:R-:W-:Y:S02]  /*fee0*/  LOP3.LUT R143, R3, R8, R13, 0x96, !PT ;  /* 0x00000008038f7212 */ /* 0x000fe400078e960d */
[----:B--2---:R-:W-:Y:S01]  /*fef0*/  FMNMX.FTZ R8, R16, R17, !PT ;  /* 0x0000001110087209 */ /* 0x004fe20007810000 */
[----:B------:R-:W-:Y:S01]  /*ff00*/  IMAD.WIDE.U32 R140, R26, -0x2daee0ad, RZ ;  /* 0xd2511f531a8c7825 */ /* 0x000fe200078e00ff */
[----:B------:R-:W-:-:S03]  /*ff10*/  FSEL R9, R9, RZ, P6 ;  /* 0x000000ff09097208 */ /* 0x000fc60003000000 */
[----:B------:R-:W1:Y:S01]  /*ff20*/  SHFL.BFLY PT, R17, R8, 0x1, 0x1f ;  /* 0x0c201f0008117f89 */ /* 0x000e6200000e0000 */
[----:B------:R-:W-:Y:S01]  /*ff30*/  IMAD.WIDE.U32 R10, R10, -0x326172a9, RZ ;  /* 0xcd9e8d570a0a7825 */ /* 0x000fe200078e00ff */
[----:B------:R-:W-:-:S03]  /*ff40*/  LOP3.LUT R6, R0, R6, R141, 0x96, !PT ;  /* 0x0000000600067212 */ /* 0x000fc600078e968d */
[----:B------:R-:W-:Y:S01]  /*ff50*/  FFMA.FTZ R5, R24, UR7, -R9 ;  /* 0x0000000718057c23 */ /* 0x000fe20008010809 */
[----:B------:R-:W-:Y:S02]  /*ff60*/  MOV R0, UR32 ;  /* 0x0000002000007c02 */ /* 0x000fe40008000f00 */
[----:B----4-:R-:W-:Y:S01]  /*ff70*/  FMNMX.FTZ R217, R15, R18, !PT ;  /* 0x000000120fd97209 */ /* 0x010fe20007810000 */
[----:B------:R2:W-:Y:S01]  /*ff80*/  MUFU.EX2 R137, R5 ;  /* 0x0000000500897308 */ /* 0x0005e20000000800 */
[----:B------:R-:W-:Y:S01]  /*ff90*/  LOP3.LUT R141, R3, R14, R11, 0x96, !PT ;  /* 0x0000000e038d7212 */ /* 0x000fe200078e960b */
[--C-:B------:R-:W-:Y:S01]  /*ffa0*/  FFMA.FTZ R3, R27, UR7, -R9.reuse ;  /* 0x000000071b037c23 */ /* 0x100fe20008010809 */
[----:B------:R-:W-:Y:S02]  /*ffb0*/  VIADD R0, R0, 0xb54cda56 ;  /* 0xb54cda5600007836 */ /* 0x000fe40000000000 */
[C---:B------:R-:W-:Y:S01]  /*ffc0*/  FMUL.FTZ R11, R217.reuse, UR7 ;  /* 0x00000007d90b7c20 */ /* 0x040fe20008410000 */
[----:B------:R-:W-:Y:S01]  /*ffd0*/  IMAD.WIDE.U32 R6, R6, -0x326172a9, RZ ;  /* 0xcd9e8d5706067825 */ /* 0x000fe200078e00ff */
[----:B------:R-:W-:Y:S01]  /*ffe0*/  FSETP.NEU.FTZ.AND P0, PT, R217, -INF , PT ;  /* 0xff800000d900780b */ /* 0x000fe20003f1d000 */
[----:B------:R3:W-:Y:S02]  /*fff0*/  MUFU.EX2 R201, R3 ;  /* 0x0000000300c97308 */ /* 0x0007e40000000800 */
[--C-:B------:R-:W-:Y:S01]  /*10000*/  FFMA.FTZ R13, R28, UR7, -R9.reuse ;  /* 0x000000071c0d7c23 */ /* 0x100fe20008010809 */
[----:B--2---:R-:W-:-:S05]  /*10010*/  FFMA.FTZ R5, R25, UR7, -R9 ;  /* 0x0000000719057c23 */ /* 0x004fca0008010809 */
[----:B------:R2:W-:Y:S01]  /*10020*/  MUFU.EX2 R180, R5 ;  /* 0x0000000500b47308 */ /* 0x0005e20000000800 */
[----:B---3--:R-:W-:Y:S02]  /*10030*/  LOP3.LUT R3, R0, R10, R7, 0x96, !PT ;  /* 0x0000000a00037212 */ /* 0x008fe400078e9607 */
[----:B------:R-:W-:-:S05]  /*10040*/  FSEL R10, R11, RZ, P0 ;  /* 0x000000ff0b0a7208 */ /* 0x000fca0000000000 */
[----:B------:R3:W4:Y:S01]  /*10050*/  MUFU.EX2 R132, R13 ;  /* 0x0000000d00847308 */ /* 0x0007220000000800 */
[----:B--2---:R-:W-:-:S04]  /*10060*/  IMAD.WIDE.U32 R4, R4, -0x326172a9, RZ ;  /* 0xcd9e8d5704047825 */ /* 0x004fc800078e00ff */
[----:B------:R-:W-:Y:S01]  /*10070*/  FFMA.FTZ R19, R19, UR7, -R2 ;  /* 0x0000000713137c23 */ /* 0x000fe20008010802 */
[----:B------:R-:W-:Y:S01]  /*10080*/  LOP3.LUT R0, R0, R12, R5, 0x96, !PT ;  /* 0x0000000c00007212 */ /* 0x000fe200078e9605 */
[----:B------:R-:W-:Y:S01]  /*10090*/  FFMA.FTZ R5, R29, UR7, -R10 ;  /* 0x000000071d057c23 */ /* 0x000fe2000801080a */
[----:B---3--:R-:W-:Y:S02]  /*100a0*/  MOV R13, R6 ;  /* 0x00000006000d7202 */ /* 0x008fe40000000f00 */
[----:B------:R-:W-:Y:S01]  /*100b0*/  MOV R11, R4 ;  /* 0x00000004000b7202 */ /* 0x000fe20000000f00 */
[----:B------:R2:W-:Y:S01]  /*100c0*/  MUFU.EX2 R203, R5 ;  /* 0x0000000500cb7308 */ /* 0x0005e20000000800 */
[C---:B------:R-:W-:Y:S02]  /*100d0*/  PRMT R15, R4.reuse, 0x7771, RZ ;  /* 0x00007771040f7816 */ /* 0x040fe400000000ff */
[----:B------:R-:W-:Y:S02]  /*100e0*/  PRMT R7, R4, 0x7773, RZ ;  /* 0x0000777304077816 */ /* 0x000fe400000000ff */
[----:B------:R-:W-:-:S02]  /*100f0*/  PRMT R14, R6, 0x7773, RZ ;  /* 0x00007773060e7816 */ /* 0x000fc400000000ff */
[----:B------:R-:W-:Y:S02]  /*10100*/  PRMT R12, R6, 0x7772, RZ ;  /* 0x00007772060c7816 */ /* 0x000fe400000000ff */
[----:B------:R-:W-:Y:S02]  /*10110*/  PRMT R4, R4, 0x7772, RZ ;  /* 0x0000777204047816 */ /* 0x000fe400000000ff */
[----:B------:R-:W-:Y:S02]  /*10120*/  PRMT R16, R6, 0x7771, RZ ;  /* 0x0000777106107816 */ /* 0x000fe400000000ff */
[----:B-1----:R-:W-:Y:S01]  /*10130*/  FMNMX.FTZ R213, R8, R17, !PT ;  /* 0x0000001108d57209 */ /* 0x002fe20007810000 */
[----:B------:R1:W3:Y:S01]  /*10140*/  MUFU.EX2 R186, R19 ;  /* 0x0000001300ba7308 */ /* 0x0002e20000000800 */
[----:B--2---:R-:W-:Y:S02]  /*10150*/  LOP3.LUT R5, R13, 0xff, RZ, 0xc0, !PT ;  /* 0x000000ff0d057812 */ /* 0x004fe400078ec0ff */
[----:B------:R-:W-:Y:S01]  /*10160*/  PRMT R23, R4, 0x5410, R7 ;  /* 0x0000541004177816 */ /* 0x000fe20000000007 */
[----:B------:R-:W-:Y:S01]  /*10170*/  FMUL.FTZ R17, R213, UR7 ;  /* 0x00000007d5117c20 */ /* 0x000fe20008410000 */
[----:B------:R-:W-:-:S02]  /*10180*/  LOP3.LUT R7, R11, 0xff, RZ, 0xc0, !PT ;  /* 0x000000ff0b077812 */ /* 0x000fc400078ec0ff */
[----:B------:R-:W-:Y:S02]  /*10190*/  FSEL R11, R220, RZ, P5 ;  /* 0x000000ffdc0b7208 */ /* 0x000fe40002800000 */
[----:B------:R-:W-:Y:S01]  /*101a0*/  FSETP.NEU.FTZ.AND P5, PT, R213, -INF , PT ;  /* 0xff800000d500780b */ /* 0x000fe20003fbd000 */
[----:B------:R-:W-:Y:S01]  /*101b0*/  FFMA.FTZ R6, R30, UR7, -R10 ;  /* 0x000000071e067c23 */ /* 0x000fe2000801080a */
[----:B-1----:R-:W-:Y:S02]  /*101c0*/  PRMT R19, R12, 0x5410, R14 ;  /* 0x000054100c137816 */ /* 0x002fe4000000000e */
[----:B------:R-:W-:Y:S01]  /*101d0*/  PRMT R14, R5, 0x5410, R16 ;  /* 0x00005410050e7816 */ /* 0x000fe20000000010 */
[----:B------:R-:W-:Y:S01]  /*101e0*/  FFMA.FTZ R5, R31, UR7, -R10 ;  /* 0x000000071f057c23 */ /* 0x000fe2000801080a */
[----:B------:R-:W-:Y:S02]  /*101f0*/  LOP3.LUT R4, R3, 0xffff, RZ, 0xc0, !PT ;  /* 0x0000ffff03047812 */ /* 0x000fe400078ec0ff */
[----:B------:R-:W-:Y:S01]  /*10200*/  FSEL R17, R17, RZ, P5 ;  /* 0x000000ff11117208 */ /* 0x000fe20002800000 */
[----:B------:R1:W-:Y:S01]  /*10210*/  MUFU.EX2 R252, R5 ;  /* 0x0000000500fc7308 */ /* 0x0003e20000000800 */
[----:B------:R-:W-:-:S02]  /*10220*/  PRMT R22, R7, 0x5410, R15 ;  /* 0x0000541007167816 */ /* 0x000fc4000000000f */
[----:B------:R-:W-:Y:S01]  /*10230*/  SHF.R.U32.HI R4, RZ, 0x8, R4 ;  /* 0x00000008ff047819 */ /* 0x000fe20000011604 */
[----:B------:R-:W2:Y:S04]  /*10240*/  LDC R15, c[0x0][0x4f8] ;  /* 0x00013e00ff0f7b82 */ /* 0x000ea80000000800 */
[----:B------:R5:W3:Y:S01]  /*10250*/  MUFU.EX2 R204, R6 ;  /* 0x0000000600cc7308 */ /* 0x000ae20000000800 */
[----:B------:R-:W-:Y:S01]  /*10260*/  SHF.R.U32.HI R7, RZ, 0x18, R3 ;  /* 0x00000018ff077819 */ /* 0x000fe20000011603 */
[----:B-1----:R-:W-:-:S06]  /*10270*/  FFMA.FTZ R5, R32, UR7, -R10 ;  /* 0x0000000720057c23 */ /* 0x002fcc000801080a */
[----:B------:R1:W-:Y:S01]  /*10280*/  MUFU.EX2 R251, R5 ;  /* 0x0000000500fb7308 */ /* 0x0003e20000000800 */
[----:B-----5:R-:W-:-:S04]  /*10290*/  LOP3.LUT R6, R3, 0xff, RZ, 0xc0, !PT ;  /* 0x000000ff03067812 */ /* 0x020fc800078ec0ff */
[--C-:B------:R-:W-:Y:S02]  /*102a0*/  PRMT R12, R6, 0x5410, R4.reuse ;  /* 0x00005410060c7816 */ /* 0x100fe40000000004 */
[----:B------:R-:W-:Y:S02]  /*102b0*/  PRMT R4, R3, 0x7632, R4 ;  /* 0x0000763203047816 */ /* 0x000fe40000000004 */
[----:B------:R-:W-:Y:S01]  /*102c0*/  LOP3.LUT R3, R0, 0xffff, RZ, 0xc0, !PT ;  /* 0x0000ffff00037812 */ /* 0x000fe200078ec0ff */
[----:B-1----:R-:W-:-:S04]  /*102d0*/  FFMA.FTZ R5, R33, UR7, -R17 ;  /* 0x0000000721057c23 */ /* 0x002fc80008010811 */
[----:B------:R1:W-:Y:S01]  /*102e0*/  MUFU.EX2 R250, R5 ;  /* 0x0000000500fa7308 */ /* 0x0003e20000000800 */
[----:B------:R-:W-:Y:S02]  /*102f0*/  LOP3.LUT R8, R0, 0xff, RZ, 0xc0, !PT ;  /* 0x000000ff00087812 */ /* 0x000fe400078ec0ff */
[----:B------:R-:W-:Y:S02]  /*10300*/  SHF.R.U32.HI R6, RZ, 0x8, R3 ;  /* 0x00000008ff067819 */ /* 0x000fe40000011603 */
[----:B------:R-:W-:Y:S02]  /*10310*/  LOP3.LUT R4, R4, 0xff, RZ, 0xc0, !PT ;  /* 0x000000ff04047812 */ /* 0x000fe400078ec0ff */
[----:B-1----:R-:W-:Y:S02]  /*10320*/  PRMT R5, R0, 0x7632, R5 ;  /* 0x0000763200057816 */ /* 0x002fe40000000005 */
[----:B------:R-:W-:Y:S02]  /*10330*/  SHF.R.U32.HI R0, RZ, 0x18, R0 ;  /* 0x00000018ff007819 */ /* 0x000fe40000011600 */
[----:B------:R-:W-:-:S04]  /*10340*/  LOP3.LUT R3, R5, 0xff, RZ, 0xc0, !PT ;  /* 0x000000ff05037812 */ /* 0x000fc800078ec0ff */
[----:B------:R-:W-:Y:S01]  /*10350*/  PRMT R16, R3, 0x5410, R0 ;  /* 0x0000541003107816 */ /* 0x000fe20000000000 */
[----:B------:R-:W-:Y:S01]  /*10360*/  FFMA.FTZ R0, R138, UR7, -R17 ;  /* 0x000000078a007c23 */ /* 0x000fe20008010811 */
[----:B------:R-:W-:Y:S01]  /*10370*/  PRMT R18, R4, 0x5410, R7 ;  /* 0x0000541004127816 */ /* 0x000fe20000000007 */
[----:B------:R-:W-:Y:S02]  /*10380*/  FFMA.FTZ R4, R34, UR7, -R17 ;  /* 0x0000000722047c23 */ /* 0x000fe40008010811 */
[----:B------:R1:W-:Y:S01]  /*10390*/  MUFU.EX2 R243, R0 ;  /* 0x0000000000f37308 */ /* 0x0003e20000000800 */
[----:B------:R-:W-:Y:S01]  /*103a0*/  PRMT R13, R8, 0x5410, R6 ;  /* 0x00005410080d7816 */ /* 0x000fe20000000006 */
[----:B------:R-:W-:Y:S01]  /*103b0*/  ULEA UR5, UR5, UR11, 0x18 ;  /* 0x0000000b05057291 */ /* 0x000fe2000f8ec0ff */
[----:B--2---:R-:W-:Y:S01]  /*103c0*/  LOP3.LUT R8, R15, 0xff, RZ, 0xc0, !PT ;  /* 0x000000ff0f087812 */ /* 0x004fe200078ec0ff */
[----:B------:R-:W-:Y:S01]  /*103d0*/  FADD.FTZ R6, R134, -R11 ;  /* 0x8000000b86067221 */ /* 0x000fe20000010000 */
[----:B------:R-:W-:-:S03]  /*103e0*/  FFMA.FTZ R3, R139, UR7, -R17 ;  /* 0x000000078b037c23 */ /* 0x000fc60008010811 */
[----:B------:R2:W5:Y:S01]  /*103f0*/  MUFU.EX2 R249, R4 ;  /* 0x0000000400f97308 */ /* 0x0005620000000800 */
[----:B-1----:R-:W-:-:S04]  /*10400*/  LOP3.LUT R0, R248, R236, RZ, 0x3c, !PT ;  /* 0x000000ecf8007212 */ /* 0x002fc800078e3cff */
[----:B------:R-:W-:Y:S02]  /*10410*/  LOP3.LUT R15, R0, 0x200, R247, 0xf8, !PT ;  /* 0x00000200000f7812 */ /* 0x000fe400078ef8f7 */
[----:B--2---:R-:W-:Y:S02]  /*10420*/  FSEL R4, R217, RZ, P0 ;  /* 0x000000ffd9047208 */ /* 0x004fe40000000000 */
[----:B------:R-:W-:Y:S01]  /*10430*/  LEA R134, R15, UR5, 0x1 ;  /* 0x000000050f867c11 */ /* 0x000fe2000f8e08ff */
[----:B------:R-:W-:Y:S01]  /*10440*/  IMAD R8, R8, 0x10000, R8 ;  /* 0x0001000008087824 */ /* 0x000fe200078e0208 */
[----:B------:R1:W2:Y:S01]  /*10450*/  MUFU.EX2 R248, R3 ;  /* 0x0000000300f87308 */ /* 0x0002a20000000800 */
[----:B------:R-:W-:Y:S01]  /*10460*/  FADD.FTZ R7, R135, -R4 ;  /* 0x8000000487077221 */ /* 0x000fe20000010000 */
[----:B------:R-:W-:Y:S01]  /*10470*/  FSEL R4, R213, RZ, P5 ;  /* 0x000000ffd5047208 */ /* 0x000fe20002800000 */
[----:B------:R-:W2:Y:S01]  /*10480*/  LDSM.16.MT88.4 R24, [R134+0xa000] ;  /* 0x00a000008618783b */ /* 0x000ea20000004200 */
[----:B------:R-:W-:-:S02]  /*10490*/  FSEL R5, R219, RZ, P6 ;  /* 0x000000ffdb057208 */ /* 0x000fc40003000000 */
[----:B------:R-:W-:Y:S01]  /*104a0*/  HSET2.LE.AND R14, R14, R8, PT ;  /* 0x000000080e0e7233 */ /* 0x000fe20003803000 */
[----:B------:R-:W-:Y:S01]  /*104b0*/  FADD.FTZ R11, R136, -R4 ;  /* 0x80000004880b7221 */ /* 0x000fe20000010000 */
[----:B------:R-:W-:Y:S02]  /*104c0*/  F2FP.F16.F32.PACK_AB R0, R185, R202 ;  /* 0x000000cab900723e */ /* 0x000fe400000000ff */
[----:B----4-:R-:W-:Y:S02]  /*104d0*/  F2FP.F16.F32.PACK_AB R4, R132, R201 ;  /* 0x000000c98404723e */ /* 0x010fe400000000ff */
[----:B-1----:R-:W-:Y:S01]  /*104e0*/  LOP3.LUT R3, R19, 0xff00ff, RZ, 0xc0, !PT ;  /* 0x00ff00ff13037812 */ /* 0x002fe200078ec0ff */
[----:B------:R-:W-:-:S04]  /*104f0*/  FADD.FTZ R5, R133, -R5 ;  /* 0x8000000585057221 */ /* 0x000fc80000010000 */
[--C-:B------:R-:W-:Y:S01]  /*10500*/  HSET2.LE.AND R3, R3, R8.reuse, PT ;  /* 0x0000000803037233 */ /* 0x100fe20003803000 */
[----:B------:R1:W-:Y:S01]  /*10510*/  STL [R1+0x10], R15 ;  /* 0x0000100f01007387 */ /* 0x0003e20000100800 */
[----:B------:R-:W-:Y:S02]  /*10520*/  LOP3.LUT R14, R0, R14, RZ, 0xc0, !PT ;  /* 0x0000000e000e7212 */ /* 0x000fe400078ec0ff */
[----:B------:R-:W-:Y:S01]  /*10530*/  HSET2.LE.AND R0, R12, R8, PT ;  /* 0x000000080c007233 */ /* 0x000fe20003803000 */
[----:B------:R-:W-:Y:S01]  /*10540*/  FMUL.FTZ R6, R6, UR7 ;  /* 0x0000000706067c20 */ /* 0x000fe20008410000 */
[----:B------:R-:W-:Y:S01]  /*10550*/  FMUL.FTZ R5, R5, UR7 ;  /* 0x0000000705057c20 */ /* 0x000fe20008410000 */
[----:B------:R-:W-:Y:S01]  /*10560*/  FMUL.FTZ R7, R7, UR7 ;  /* 0x0000000707077c20 */ /* 0x000fe20008410000 */
[----:B------:R-:W-:Y:S01]  /*10570*/  FMUL.FTZ R11, R11, UR7 ;  /* 0x000000070b0b7c20 */ /* 0x000fe20008410000 */
[----:B------:R-:W4:Y:S08]  /*10580*/  MUFU.EX2 R21, R6 ;  /* 0x0000000600157308 */ /* 0x000f300000000800 */
[----:B------:R5:W4:Y:S01]  /*10590*/  MUFU.EX2 R20, R5 ;  /* 0x0000000500147308 */ /* 0x000b220000000800 */
[----:B-1----:R-:W-:-:S02]  /*105a0*/  LOP3.LUT R15, R4, R3, RZ, 0xc0, !PT ;  /* 0x00000003040f7212 */ /* 0x002fc400078ec0ff */
[----:B---3--:R-:W-:-:S05]  /*105b0*/  F2FP.F16.F32.PACK_AB R3, R182, R186 ;  /* 0x000000bab603723e */ /* 0x008fca00000000ff */
[----:B------:R1:W3:Y:S01]  /*105c0*/  MUFU.EX2 R19, R7 ;  /* 0x0000000700137308 */ /* 0x0002e20000000800 */
[----:B------:R-:W-:Y:S02]  /*105d0*/  LOP3.LUT R12, R3, R0, RZ, 0xc0, !PT ;  /* 0x00000000030c7212 */ /* 0x000fe400078ec0ff */
[----:B------:R-:W-:Y:S02]  /*105e0*/  HSET2.LE.AND R0, R18, R8, PT ;  /* 0x0000000812007233 */ /* 0x000fe40003803000 */
[----:B------:R-:W-:-:S03]  /*105f0*/  F2FP.F16.F32.PACK_AB R3, R180, R137 ;  /* 0x00000089b403723e */ /* 0x000fc600000000ff */
[----:B------:R-:W3:Y:S01]  /*10600*/  MUFU.EX2 R18, R11 ;  /* 0x0000000b00127308 */ /* 0x000ee20000000800 */
[--C-:B------:R-:W-:Y:S02]  /*10610*/  HSET2.LE.AND R4, R13, R8.reuse, PT ;  /* 0x000000080d047233 */ /* 0x100fe40003803000 */
[----:B------:R-:W-:Y:S02]  /*10620*/  LOP3.LUT R13, R3, R0, RZ, 0xc0, !PT ;  /* 0x00000000030d7212 */ /* 0x000fe400078ec0ff */
[----:B-----5:R-:W-:Y:S02]  /*10630*/  F2FP.F16.F32.PACK_AB R5, R204, R203 ;  /* 0x000000cbcc05723e */ /* 0x020fe400000000ff */
[----:B------:R-:W-:Y:S02]  /*10640*/  HSET2.LE.AND R0, R16, R8, PT ;  /* 0x0000000810007233 */ /* 0x000fe40003803000 */
[----:B-1----:R-:W-:Y:S02]  /*10650*/  LOP3.LUT R7, R23, 0xff00ff, RZ, 0xc0, !PT ;  /* 0x00ff00ff17077812 */ /* 0x002fe400078ec0ff */
[----:B------:R-:W-:-:S02]  /*10660*/  F2FP.F16.F32.PACK_AB R3, R249, R250 ;  /* 0x000000faf903723e */ /* 0x000fc400000000ff */
[----:B------:R-:W-:Y:S02]  /*10670*/  LOP3.LUT R4, R5, R4, RZ, 0xc0, !PT ;  /* 0x0000000405047212 */ /* 0x000fe400078ec0ff */
[----:B------:R-:W-:Y:S02]  /*10680*/  LOP3.LUT R5, R3, R0, RZ, 0xc0, !PT ;  /* 0x0000000003057212 */ /* 0x000fe400078ec0ff */
[--C-:B------:R-:W-:Y:S02]  /*10690*/  HSET2.LE.AND R7, R7, R8.reuse, PT ;  /* 0x0000000807077233 */ /* 0x100fe40003803000 */
[----:B--2---:R-:W-:Y:S02]  /*106a0*/  F2FP.F16.F32.PACK_AB R3, R248, R243 ;  /* 0x000000f3f803723e */ /* 0x004fe400000000ff */
[----:B------:R-:W-:Y:S02]  /*106b0*/  HSET2.LE.AND R6, R22, R8, PT ;  /* 0x0000000816067233 */ /* 0x000fe40003803000 */
[----:B------:R-:W-:-:S02]  /*106c0*/  F2FP.F16.F32.PACK_AB R0, R251, R252 ;  /* 0x000000fcfb00723e */ /* 0x000fc400000000ff */
[----:B------:R-:W-:Y:S01]  /*106d0*/  LOP3.LUT R7, R3, R7, RZ, 0xc0, !PT ;  /* 0x0000000703077212 */ /* 0x000fe200078ec0ff */
[-C--:B----4-:R-:W-:Y:S01]  /*106e0*/  FMUL.FTZ R144, R144, R21.reuse ;  /* 0x0000001590907220 */ /* 0x090fe20000410000 */
[----:B------:R-:W-:Y:S01]  /*106f0*/  SEL R3, R216, 0xffffffe0, !P3 ;  /* 0xffffffe0d8037807 */ /* 0x000fe20005800000 */
[----:B------:R-:W-:Y:S01]  /*10700*/  FMUL.FTZ R145, R145, R21 ;  /* 0x0000001591917220 */ /* 0x000fe20000410000 */
[-C--:B------:R-:W-:Y:S01]  /*10710*/  FMUL.FTZ R146, R146, R20.reuse ;  /* 0x0000001492927220 */ /* 0x080fe20000410000 */
[----:B------:R-:W-:Y:S01]  /*10720*/  FMUL.FTZ R147, R147, R20 ;  /* 0x0000001493937220 */ /* 0x000fe20000410000 */
[----:B------:R-:W-:Y:S01]  /*10730*/  LOP3.LUT R6, R0, R6, RZ, 0xc0, !PT ;  /* 0x0000000600067212 */ /* 0x000fe200078ec0ff */
[-C--:B---3--:R-:W-:Y:S01]  /*10740*/  FMUL.FTZ R148, R148, R19.reuse ;  /* 0x0000001394947220 */ /* 0x088fe20000410000 */
[----:B------:R-:W-:Y:S01]  /*10750*/  FMUL.FTZ R149, R149, R19 ;  /* 0x0000001395957220 */ /* 0x000fe20000410000 */
[-C--:B------:R-:W-:Y:S01]  /*10760*/  FMUL.FTZ R150, R150, R18.reuse ;  /* 0x0000001296967220 */ /* 0x080fe20000410000 */
[----:B------:R-:W-:Y:S01]  /*10770*/  FMUL.FTZ R151, R151, R18 ;  /* 0x0000001297977220 */ /* 0x000fe20000410000 */
[C---:B------:R-:W-:Y:S01]  /*10780*/  IADD3 R133, PT, PT, R134.reuse, R3, RZ ;  /* 0x0000000386857210 */ /* 0x040fe20007ffe0ff */
[----:B------:R-:W-:Y:S01]  /*10790*/  VIADD R0, R134, 0xa000 ;  /* 0x0000a00086007836 */ /* 0x000fe20000000000 */
[----:B------:R-:W-:-:S02]  /*107a0*/  MOV R181, R244 ;  /* 0x000000f400b57202 */ /* 0x000fc40000000f00 */
[-C--:B------:R-:W-:Y:S01]  /*107b0*/  HMMA.16816.F32 R244, R12, R24.reuse, R144 ;  /* 0x000000180cf4723c */ /* 0x080fe20000001890 */
[----:B------:R-:W1:Y:S07]  /*107c0*/  LDSM.16.MT88.4 R28, [R133+0xa000] ;  /* 0x00a00000851c783b */ /* 0x000e6e0000004200 */
[----:B------:R-:W-:Y:S01]  /*107d0*/  HMMA.16816.F32 R148, R4, R24, R148 ;  /* 0x000000180494723c */ /* 0x000fe20000001894 */
[----:B------:R-:W-:Y:S02]  /*107e0*/  IADD3 R24, PT, PT, R134, 0xa040, RZ ;  /* 0x0000a04086187810 */ /* 0x000fe40007ffe0ff */
[----:B------:R-:W-:-:S05]  /*107f0*/  @P4 IADD3 R24, PT, PT, R0, -0x40, RZ ;  /* 0xffffffc000184810 */ /* 0x000fca0007ffe0ff */
[----:B------:R-:W2:Y:S01]  /*10800*/  LDSM.16.MT88.4 R32, [R24] ;  /* 0x000000001820783b */ /* 0x000ea20000004200 */
        /* <DEDUP_REMOVED lines=36> */
[C---:B-1----:R-:W-:Y:S01]  /*10a50*/  HMMA.16816.F32 R228, R12.reuse, R30, R172 ;  /* 0x0000001e0ce4723c */ /* 0x042fe200000018ac */
[----:B------:R-:W-:Y:S01]  /*10a60*/  MOV R200, R237 ;  /* 0x000000ed00c87202 */ /* 0x000fe20000000f00 */
[----:B------:R-:W-:Y:S01]  /*10a70*/  IMAD.MOV.U32 R175, RZ, RZ, R132 ;  /* 0x000000ffffaf7224 */ /* 0x000fe200078e0084 */
[----:B------:R-:W-:Y:S01]  /*10a80*/  IADD3 R132, PT, PT, R3, R24, RZ ;  /* 0x0000001803847210 */ /* 0x000fe20007ffe0ff */
        /* <DEDUP_REMOVED lines=20> */
[-C--:B------:R-:W-:Y:S01]  /*10bd0*/  FMUL.FTZ R152, R152, R19.reuse ;  /* 0x0000001398987220 */ /* 0x080fe20000410000 */
[----:B------:R-:W-:Y:S01]  /*10be0*/  FMUL.FTZ R153, R153, R19 ;  /* 0x0000001399997220 */ /* 0x000fe20000410000 */
[-C--:B------:R-:W-:Y:S01]  /*10bf0*/  FMUL.FTZ R154, R154, R18.reuse ;  /* 0x000000129a9a7220 */ /* 0x080fe20000410000 */
[----:B------:R-:W-:Y:S01]  /*10c00*/  FMUL.FTZ R155, R155, R18 ;  /* 0x000000129b9b7220 */ /* 0x000fe20000410000 */
[----:B------:R-:W-:Y:S01]  /*10c10*/  MOV R135, R184 ;  /* 0x000000b800877202 */ /* 0x000fe20000000f00 */
[----:B------:R-:W-:-:S02]  /*10c20*/  IMAD.MOV.U32 R157, RZ, RZ, R182 ;  /* 0x000000ffff9d7224 */ /* 0x000fc400078e00b6 */
[--C-:B------:R-:W-:Y:S01]  /*10c30*/  FFMA.FTZ R0, R193, UR7, -R2.reuse ;  /* 0x00000007c1007c23 */ /* 0x100fe20008010802 */
[-C--:B------:R-:W-:Y:S01]  /*10c40*/  FMUL.FTZ R56, R56, R19.reuse ;  /* 0x0000001338387220 */ /* 0x080fe20000410000 */
[----:B------:R-:W-:Y:S01]  /*10c50*/  FMUL.FTZ R57, R57, R19 ;  /* 0x0000001339397220 */ /* 0x000fe20000410000 */
[----:B------:R-:W-:Y:S01]  /*10c60*/  FMUL.FTZ R58, R58, R18 ;  /* 0x000000123a3a7220 */ /* 0x000fe20000410000 */
[C---:B------:R-:W-:Y:S01]  /*10c70*/  HMMA.16816.F32 R152, R4.reuse, R26, R152 ;  /* 0x0000001a0498723c */ /* 0x040fe20000001898 */
[----:B------:R-:W-:Y:S01]  /*10c80*/  MOV R26, R180 ;  /* 0x000000b4001a7202 */ /* 0x000fe20000000f00 */
[----:B------:R-:W-:Y:S01]  /*10c90*/  FMUL.FTZ R59, R59, R18 ;  /* 0x000000123b3b7220 */ /* 0x000fe20000410000 */
[----:B------:R-:W-:Y:S01]  /*10ca0*/  MOV R193, R175 ;  /* 0x000000af00c17202 */ /* 0x000fe20000000f00 */
[----:B------:R-:W-:Y:S01]  /*10cb0*/  FMUL.FTZ R60, R60, R19 ;  /* 0x000000133c3c7220 */ /* 0x000fe20000410000 */
[----:B------:R-:W-:Y:S01]  /*10cc0*/  MOV R175, R26 ;  /* 0x0000001a00af7202 */ /* 0x000fe20000000f00 */
[----:B------:R-:W-:Y:S01]  /*10cd0*/  IMAD.MOV.U32 R26, RZ, RZ, R157 ;  /* 0x000000ffff1a7224 */ /* 0x000fe200078e009d */
[----:B------:R-:W-:Y:S01]  /*10ce0*/  MOV R157, R135 ;  /* 0x00000087009d7202 */ /* 0x000fe20000000f00 */
        /* <DEDUP_REMOVED lines=52> */
[----:B------:R-:W-:Y:S01]  /*11030*/  IMAD.MOV.U32 R27, RZ, RZ, R185 ;  /* 0x000000ffff1b7224 */ /* 0x000fe200078e00b9 */
[----:B------:R-:W-:Y:S01]  /*11040*/  MOV R11, R137 ;  /* 0x00000089000b7202 */ /* 0x000fe20000000f00 */
[C---:B-1----:R-:W-:Y:S01]  /*11050*/  HMMA.16816.F32 R56, R4.reuse, R28, R56 ;  /* 0x0000001c0438723c */ /* 0x042fe20000001838 */
[-C--:B------:R-:W-:Y:S01]  /*11060*/  FMUL.FTZ R84, R84, R21.reuse ;  /* 0x0000001554547220 */ /* 0x080fe20000410000 */
[-C--:B------:R-:W-:Y:S01]  /*11070*/  FMUL.FTZ R85, R85, R21.reuse ;  /* 0x0000001555557220 */ /* 0x080fe20000410000 */
[-C--:B------:R-:W-:Y:S01]  /*11080*/  FMUL.FTZ R86, R86, R20.reuse ;  /* 0x0000001456567220 */ /* 0x080fe20000410000 */
[----:B------:R-:W-:Y:S01]  /*11090*/  FMUL.FTZ R87, R87, R20 ;  /* 0x0000001457577220 */ /* 0x000fe20000410000 */
[----:B------:R-:W-:Y:S01]  /*110a0*/  MOV R25, R186 ;  /* 0x000000ba00197202 */ /* 0x000fe20000000f00 */
[----:B----4-:R-:W-:Y:S01]  /*110b0*/  FFMA.FTZ R0, R190, UR7, -R2 ;  /* 0x00000007be007c23 */ /* 0x010fe20008010802 */
[----:B------:R-:W-:Y:S01]  /*110c0*/  IMAD.WIDE.U32 R2, R141, -0x2daee0ad, RZ ;  /* 0xd2511f538d027825 */ /* 0x000fe200078e00ff */
[C---:B------:R-:W-:Y:S03]  /*110d0*/  HMMA.16816.F32 R60, R4.reuse, R30, R60 ;  /* 0x0000001e043c723c */ /* 0x040fe6000000183c */
[----:B------:R-:W-:Y:S01]  /*110e0*/  FMUL.FTZ R64, R64, R21 ;  /* 0x0000001540407220 */ /* 0x000fe20000410000 */
[----:B------:R1:W-:Y:S01]  /*110f0*/  MUFU.EX2 R141, R0 ;  /* 0x00000000008d7308 */ /* 0x0003e20000000800 */
[----:B------:R-:W-:Y:S01]  /*11100*/  MOV R190, R27 ;  /* 0x0000001b00be7202 */ /* 0x000fe20000000f00 */
[-C--:B------:R-:W-:Y:S01]  /*11110*/  FMUL.FTZ R65, R65, R21.reuse ;  /* 0x0000001541417220 */ /* 0x080fe20000410000 */
[----:B------:R-:W-:Y:S01]  /*11120*/  MOV R27, R16 ;  /* 0x00000010001b7202 */ /* 0x000fe20000000f00 */
[-C--:B------:R-:W-:Y:S01]  /*11130*/  FMUL.FTZ R66, R66, R20.reuse ;  /* 0x0000001442427220 */ /* 0x080fe20000410000 */
[-C--:B------:R-:W-:Y:S01]  /*11140*/  FMUL.FTZ R67, R67, R20.reuse ;  /* 0x0000001443437220 */ /* 0x080fe20000410000 */
[C---:B--2---:R-:W-:Y:S01]  /*11150*/  HMMA.16816.F32 R72, R4.reuse, R36, R72 ;  /* 0x000000240448723c */ /* 0x044fe20000001848 */
[----:B------:R-:W-:Y:S01]  /*11160*/  PRMT R16, R2, 0x7773, RZ ;  /* 0x0000777302107816 */ /* 0x000fe200000000ff */
[-C--:B------:R-:W-:Y:S01]  /*11170*/  FMUL.FTZ R52, R52, R21.reuse ;  /* 0x0000001534347220 */ /* 0x080fe20000410000 */
[----:B------:R-:W-:Y:S01]  /*11180*/  FMUL.FTZ R53, R53, R21 ;  /* 0x0000001535357220 */ /* 0x000fe20000410000 */
[-C--:B------:R-:W-:Y:S01]  /*11190*/  FMUL.FTZ R54, R54, R20.reuse ;  /* 0x0000001436367220 */ /* 0x080fe20000410000 */
[-C--:B------:R-:W-:Y:S01]  /*111a0*/  FMUL.FTZ R55, R55, R20.reuse ;  /* 0x0000001437377220 */ /* 0x080fe20000410000 */
[----:B------:R-:W-:Y:S01]  /*111b0*/  MOV R158, R183 ;  /* 0x000000b7009e7202 */ /* 0x000fe20000000f00 */
[----:B------:R-:W-:Y:S01]  /*111c0*/  FMUL.FTZ R100, R100, R21 ;  /* 0x0000001564647220 */ /* 0x000fe20000410000 */
[C---:B------:R-:W-:Y:S01]  /*111d0*/  HMMA.16816.F32 R76, R4.reuse, R38, R76 ;  /* 0x00000026044c723c */ /* 0x040fe2000000184c */
[----:B------:R-:W-:Y:S01]  /*111e0*/  MOV R156, R181 ;  /* 0x000000b5009c7202 */ /* 0x000fe20000000f00 */
[-C--:B------:R-:W-:Y:S01]  /*111f0*/  FMUL.FTZ R101, R101, R21.reuse ;  /* 0x0000001565657220 */ /* 0x080fe20000410000 */
[----:B-1----:R-:W-:Y:S01]  /*11200*/  FFMA.FTZ R0, R195, UR7, -R9 ;  /* 0x00000007c3007c23 */ /* 0x002fe20008010809 */
[----:B------:R-:W-:Y:S01]  /*11210*/  IMAD.MOV.U32 R195, RZ, RZ, R23 ;  /* 0x000000ffffc37224 */ /* 0x000fe200078e0017 */
[----:B------:R-:W-:Y:S01]  /*11220*/  PRMT R23, R2, 0x7771, RZ ;  /* 0x0000777102177816 */ /* 0x000fe200000000ff */
        /* <DEDUP_REMOVED lines=16> */
[----:B------:R-:W-:Y:S02]  /*11330*/  LDSM.16.MT88.4 R48, [R24+0x800] ;  /* 0x000800001830783b */ /* 0x000fe40000004200 */
[C---:B------:R-:W-:Y:S08]  /*11340*/  HMMA.16816.F32 R104, R4.reuse, R40, R104 ;  /* 0x000000280468723c */ /* 0x040ff00000001868 */
[C---:B------:R-:W-:Y:S08]  /*11350*/  HMMA.16816.F32 R108, R4.reuse, R42, R108 ;  /* 0x0000002a046c723c */ /* 0x040ff0000000186c */
[C---:B------:R-:W-:Y:S08]  /*11360*/  HMMA.16816.F32 R120, R4.reuse, R44, R120 ;  /* 0x0000002c0478723c */ /* 0x040ff00000001878 */
[----:B------:R-:W-:Y:S01]  /*11370*/  HMMA.16816.F32 R144, R4, R46, R124 ;  /* 0x0000002e0490723c */ /* 0x000fe2000000187c */
[----:B------:R-:W-:-:S02]  /*11380*/  LOP3.LUT R4, R140, UR6, R3, 0x96, !PT ;  /* 0x000000068c047c12 */ /* 0x000fc4000f8e9603 */
[----:B------:R-:W-:Y:S02]  /*11390*/  MOV R140, R22 ;  /* 0x00000016008c7202 */ /* 0x000fe40000000f00 */
[----:B------:R-:W-:-:S03]  /*113a0*/  MOV R22, R2 ;  /* 0x0000000200167202 */ /* 0x000fc60000000f00 */
[----:B------:R-:W-:Y:S01]  /*113b0*/  HMMA.16816.F32 R68, R12, R36, R68 ;  /* 0x000000240c44723c */ /* 0x000fe20000001844 */
[----:B------:R-:W-:Y:S01]  /*113c0*/  PRMT R5, R2, 0x7772, RZ ;  /* 0x0000777202057816 */ /* 0x000fe200000000ff */
[----:B------:R-:W-:-:S06]  /*113d0*/  IMAD.WIDE.U32 R2, R143, -0x2daee0ad, RZ ;  /* 0xd2511f538f027825 */ /* 0x000fcc00078e00ff */
[----:B------:R-:W-:Y:S01]  /*113e0*/  HMMA.16816.F32 R136, R12, R38, R80 ;  /* 0x000000260c88723c */ /* 0x000fe20000001850 */
[----:B------:R-:W-:Y:S01]  /*113f0*/  IMAD.MOV.U32 R7, RZ, RZ, R2 ;  /* 0x000000ffff077224 */ /* 0x000fe200078e0002 */
[----:B------:R-:W-:-:S06]  /*11400*/  PRMT R6, R2, 0x7773, RZ ;  /* 0x0000777302067816 */ /* 0x000fcc00000000ff */
[C---:B------:R-:W-:Y:S08]  /*11410*/  HMMA.16816.F32 R84, R12.reuse, R32, R84 ;  /* 0x000000200c54723c */ /* 0x040ff00000001854 */
[C---:B------:R-:W-:Y:S08]  /*11420*/  HMMA.16816.F32 R184, R12.reuse, R30, R64 ;  /* 0x0000001e0cb8723c */ /* 0x040ff00000001840 */
[C---:B------:R-:W-:Y:S01]  /*11430*/  HMMA.16816.F32 R180, R12.reuse, R28, R52 ;  /* 0x0000001c0cb4723c */ /* 0x040fe20000001834 */
[----:B------:R-:W-:Y:S01]  /*11440*/  IMAD.MOV.U32 R143, RZ, RZ, R175 ;  /* 0x000000ffff8f7224 */ /* 0x000fe200078e00af */
[----:B------:R-:W-:Y:S04]  /*11450*/  LDSM.16.MT88.4 R64, [R132+0x800] ;  /* 0x000800008440783b */ /* 0x000fe80000004200 */
[----:B------:R-:W-:Y:S02]  /*11460*/  LDSM.16.MT88.4 R80, [R134+0xb800] ;  /* 0x00b800008650783b */ /* 0x000fe40000004200 */
[----:B------:R-:W-:Y:S01]  /*11470*/  HMMA.16816.F32 R36, R12, R34, R96 ;  /* 0x000000220c24723c */ /* 0x000fe20000001860 */
[----:B------:R1:W-:Y:S01]  /*11480*/  MUFU.EX2 R35, R0 ;  /* 0x0000000000237308 */ /* 0x0003e20000000800 */
[----:B------:R-:W-:Y:S01]  /*11490*/  LDSM.16.MT88.4 R96, [R133+0xb800] ;  /* 0x00b800008560783b */ /* 0x000fe20000004200 */
[----:B-1----:R-:W-:-:S06]  /*114a0*/  FFMA.FTZ R0, R177, UR7, -R9 ;  /* 0x00000007b1007c23 */ /* 0x002fcc0008010809 */
[----:B------:R1:W-:Y:S02]  /*114b0*/  MUFU.EX2 R32, R0 ;  /* 0x0000000000207308 */ /* 0x0003e40000000800 */
[----:B-1----:R-:W-:Y:S01]  /*114c0*/  LOP3.LUT R0, R142, UR6, R3, 0x96, !PT ;  /* 0x000000068e007c12 */ /* 0x002fe2000f8e9603 */
[----:B------:R-:W-:Y:S01]  /*114d0*/  FFMA.FTZ R3, R176, UR7, -R9 ;  /* 0x00000007b0037c23 */ /* 0x000fe20008010809 */
[----:B------:R-:W-:Y:S02]  /*114e0*/  MOV R176, R157 ;  /* 0x0000009d00b07202 */ /* 0x000fe40000000f00 */
[----:B------:R-:W-:Y:S02]  /*114f0*/  MOV R157, R11 ;  /* 0x0000000b009d7202 */ /* 0x000fe40000000f00 */
[----:B------:R1:W-:Y:S01]  /*11500*/  MUFU.EX2 R33, R3 ;  /* 0x0000000300217308 */ /* 0x0003e20000000800 */
[----:B------:R-:W-:Y:S02]  /*11510*/  MOV R142, R26 ;  /* 0x0000001a008e7202 */ /* 0x000fe40000000f00 */
[----:B------:R-:W-:-:S02]  /*11520*/  PRMT R11, R2, 0x7771, RZ ;  /* 0x00007771020b7816 */ /* 0x000fc400000000ff */
[----:B------:R-:W-:Y:S02]  /*11530*/  PRMT R2, R2, 0x7772, RZ ;  /* 0x0000777202027816 */ /* 0x000fe400000000ff */
[----:B------:R-:W-:Y:S01]  /*11540*/  PRMT R26, R5, 0x5410, R16 ;  /* 0x00005410051a7816 */ /* 0x000fe20000000010 */
[----:B------:R-:W-:Y:S01]  /*11550*/  FFMA.FTZ R5, R178, UR7, -R9 ;  /* 0x00000007b2057c23 */ /* 0x000fe20008010809 */
[----:B------:R-:W-:Y:S02]  /*11560*/  MOV R178, R159 ;  /* 0x0000009f00b27202 */ /* 0x000fe40000000f00 */
[----:B------:R-:W-:Y:S02]  /*11570*/  MOV R159, R25 ;  /* 0x00000019009f7202 */ /* 0x000fe40000000f00 */
[----:B------:R-:W-:Y:S02]  /*11580*/  PRMT R25, R2, 0x5410, R6 ;  /* 0x0000541002197816 */ /* 0x000fe40000000006 */
[----:B-1----:R-:W-:-:S02]  /*11590*/  LOP3.LUT R3, R22, 0xff, RZ, 0xc0, !PT ;  /* 0x000000ff16037812 */ /* 0x002fc400078ec0ff */
[----:B------:R-:W-:Y:S02]  /*115a0*/  LOP3.LUT R2, R7, 0xff, RZ, 0xc0, !PT ;  /* 0x000000ff07027812 */ /* 0x000fe400078ec0ff */
[----:B------:R-:W-:Y:S01]  /*115b0*/  PRMT R16, R3, 0x5410, R23 ;  /* 0x0000541003107816 */ /* 0x000fe20000000017 */
[----:B------:R-:W-:Y:S01]  /*115c0*/  FFMA.FTZ R3, R196, UR7, -R10 ;  /* 0x00000007c4037c23 */ /* 0x000fe2000801080a */
[----:B------:R-:W-:Y:S02]  /*115d0*/  PRMT R11, R2, 0x5410, R11 ;  /* 0x00005410020b7816 */ /* 0x000fe4000000000b */
[C---:B------:R-:W-:Y:S01]  /*115e0*/  LOP3.LUT R2, R4.reuse, 0xffff, RZ, 0xc0, !PT ;  /* 0x0000ffff04027812 */ /* 0x040fe200078ec0ff */
[----:B------:R1:W-:Y:S01]  /*115f0*/  MUFU.EX2 R34, R3 ;  /* 0x0000000300227308 */ /* 0x0003e20000000800 */
[----:B------:R-:W-:-:S07]  /*11600*/  LOP3.LUT R6, R4, 0xff, RZ, 0xc0, !PT ;  /* 0x000000ff04067812 */ /* 0x000fce00078ec0ff */
[----:B------:R2:W3:Y:S01]  /*11610*/  MUFU.EX2 R31, R5 ;  /* 0x00000005001f7308 */ /* 0x0004e20000000800 */
[----:B-1----:R-:W-:Y:S02]  /*11620*/  PRMT R3, R4, 0x7632, R3 ;  /* 0x0000763204037816 */ /* 0x002fe40000000003 */
[----:B--2---:R-:W-:Y:S02]  /*11630*/  SHF.R.U32.HI R5, RZ, 0x18, R4 ;  /* 0x00000018ff057819 */ /* 0x004fe40000011604 */
[----:B------:R-:W-:Y:S02]  /*11640*/  SHF.R.U32.HI R4, RZ, 0x8, R2 ;  /* 0x00000008ff047819 */ /* 0x000fe40000011602 */
[----:B------:R-:W-:Y:S01]  /*11650*/  LOP3.LUT R2, R3, 0xff, RZ, 0xc0, !PT ;  /* 0x000000ff03027812 */ /* 0x000fe200078ec0ff */
[----:B------:R-:W-:-:S03]  /*11660*/  FFMA.FTZ R3, R188, UR7, -R10 ;  /* 0x00000007bc037c23 */ /* 0x000fc6000801080a */
[----:B------:R-:W-:Y:S01]  /*11670*/  PRMT R9, R2, 0x5410, R5 ;  /* 0x0000541002097816 */ /* 0x000fe20000000005 */
[----:B------:R1:W2:Y:S01]  /*11680*/  MUFU.EX2 R30, R3 ;  /* 0x00000003001e7308 */ /* 0x0002a20000000800 */
[----:B------:R-:W-:-:S04]  /*11690*/  LOP3.LUT R2, R0, 0xffff, RZ, 0xc0, !PT ;  /* 0x0000ffff00027812 */ /* 0x000fc800078ec0ff */
[----:B------:R-:W-:Y:S01]  /*116a0*/  SHF.R.U32.HI R2, RZ, 0x8, R2 ;  /* 0x00000008ff027819 */ /* 0x000fe20000011602 */
[----:B-1----:R-:W-:-:S04]  /*116b0*/  FFMA.FTZ R3, R189, UR7, -R10 ;  /* 0x00000007bd037c23 */ /* 0x002fc8000801080a */
[----:B------:R1:W-:Y:S01]  /*116c0*/  MUFU.EX2 R29, R3 ;  /* 0x00000003001d7308 */ /* 0x0003e20000000800 */
[----:B------:R-:W-:Y:S01]  /*116d0*/  PRMT R23, R6, 0x5410, R4 ;  /* 0x0000541006177816 */ /* 0x000fe20000000004 */
[----:B------:R-:W-:Y:S01]  /*116e0*/  FFMA.FTZ R4, R179, UR7, -R10 ;  /* 0x00000007b3047c23 */ /* 0x000fe2000801080a */
        /* <DEDUP_REMOVED lines=8> */
[----:B------:R1:W-:Y:S01]  /*11770*/  MUFU.EX2 R28, R4 ;  /* 0x00000004001c7308 */ /* 0x0003e20000000800 */
[--C-:B------:R-:W-:Y:S01]  /*11780*/  FFMA.FTZ R6, R198, UR7, -R17.reuse ;  /* 0x00000007c6067c23 */ /* 0x100fe20008010811 */
[----:B------:R-:W-:Y:S01]  /*11790*/  MOV R196, R27 ;  /* 0x0000001b00c47202 */ /* 0x000fe20000000f00 */
[----:B------:R-:W-:Y:S01]  /*117a0*/  FFMA.FTZ R17, R197, UR7, -R17 ;  /* 0x00000007c5117c23 */ /* 0x000fe20008010811 */
[C---:B------:R-:W-:Y:S01]  /*117b0*/  HMMA.16816.F32 R100, R12.reuse, R40, R100 ;  /* 0x000000280c64723c */ /* 0x040fe20000001864 */
[----:B------:R-:W-:Y:S01]  /*117c0*/  MOV R177, R174 ;  /* 0x000000ae00b17202 */ /* 0x000fe20000000f00 */
[----:B------:R-:W-:Y:S01]  /*117d0*/  IMAD.MOV.U32 R188, RZ, RZ, R156 ;  /* 0x000000ffffbc7224 */ /* 0x000fe200078e009c */
[----:B------:R-:W-:Y:S01]  /*117e0*/  MOV R189, R157 ;  /* 0x0000009d00bd7202 */ /* 0x000fe20000000f00 */
[----:B------:R4:W-:Y:S01]  /*117f0*/  MUFU.EX2 R27, R2 ;  /* 0x00000002001b7308 */ /* 0x0009e20000000800 */
[----:B------:R-:W-:Y:S01]  /*11800*/  MOV R179, R158 ;  /* 0x0000009e00b37202 */ /* 0x000fe20000000f00 */
[----:B------:R-:W-:Y:S01]  /*11810*/  LDSM.16.MT88.4 R172, [R133+0xa800] ;  /* 0x00a8000085ac783b */ /* 0x000fe20000004200 */
[----:B------:R-:W-:Y:S01]  /*11820*/  MOV R194, R159 ;  /* 0x0000009f00c27202 */ /* 0x000fe20000000f00 */
[----:B------:R-:W-:Y:S01]  /*11830*/  HMMA.16816.F32 R52, R12, R42, R112 ;  /* 0x0000002a0c34723c */ /* 0x000fe20000001870 */
[----:B------:R-:W-:Y:S01]  /*11840*/  HSET2.LE.AND R5, R23, R8, PT ;  /* 0x0000000817057233 */ /* 0x000fe20003803000 */
[----:B------:R-:W5:Y:S01]  /*11850*/  LDSM.16.MT88.4 R156, [R134+0xa800] ;  /* 0x00a80000869c783b */ /* 0x000f620000004200 */
[----:B-1----:R-:W-:-:S03]  /*11860*/  LOP3.LUT R4, R25, 0xff00ff, RZ, 0xc0, !PT ;  /* 0x00ff00ff19047812 */ /* 0x002fc600078ec0ff */
[----:B------:R-:W1:Y:S01]  /*11870*/  LDSM.16.MT88.4 R112, [R24+0x1800] ;  /* 0x001800001870783b */ /* 0x000e620000004200 */
[----:B------:R3:W2:Y:S01]  /*11880*/  MUFU.EX2 R25, R0 ;  /* 0x0000000000197308 */ /* 0x0006a20000000800 */
[----:B------:R-:W-:Y:S01]  /*11890*/  HMMA.16816.F32 R116, R12, R44, R116 ;  /* 0x0000002c0c74723c */ /* 0x000fe20000001874 */
[----:B----4-:R-:W-:-:S07]  /*118a0*/  LOP3.LUT R2, R26, 0xff00ff, RZ, 0xc0, !PT ;  /* 0x00ff00ff1a027812 */ /* 0x010fce00078ec0ff */
[----:B------:R-:W-:Y:S01]  /*118b0*/  HMMA.16816.F32 R12, R12, R46, R128 ;  /* 0x0000002e0c0c723c */ /* 0x000fe20000001880 */
[----:B------:R-:W4:Y:S01]  /*118c0*/  LDSM.16.MT88.4 R128, [R132+0x1800] ;  /* 0x001800008480783b */ /* 0x000f220000004200 */
[----:B------:R5:W-:Y:S01]  /*118d0*/  MUFU.EX2 R23, R6 ;  /* 0x0000000600177308 */ /* 0x000be20000000800 */
[----:B------:R-:W-:-:S07]  /*118e0*/  HSET2.LE.AND R2, R2, R8, PT ;  /* 0x0000000802027233 */ /* 0x000fce0003803000 */
[----:B------:R-:W1:Y:S01]  /*118f0*/  MUFU.EX2 R17, R17 ;  /* 0x0000001100117308 */ /* 0x000e620000000800 */
[----:B---3--:R-:W-:Y:S02]  /*11900*/  F2FP.F16.F32.PACK_AB R0, R31, R33 ;  /* 0x000000211f00723e */ /* 0x008fe400000000ff */
[--C-:B------:R-:W-:Y:S02]  /*11910*/  HSET2.LE.AND R3, R16, R8.reuse, PT ;  /* 0x0000000810037233 */ /* 0x100fe40003803000 */
[--C-:B------:R-:W-:Y:S02]  /*11920*/  HSET2.LE.AND R10, R9, R8.reuse, PT ;  /* 0x00000008090a7233 */ /* 0x100fe40003803000 */
[--C-:B------:R-:W-:Y:S02]  /*11930*/  HSET2.LE.AND R11, R11, R8.reuse, PT ;  /* 0x000000080b0b7233 */ /* 0x100fe40003803000 */
[--C-:B------:R-:W-:Y:S02]  /*11940*/  HSET2.LE.AND R16, R4, R8.reuse, PT ;  /* 0x0000000804107233 */ /* 0x100fe40003803000 */
[----:B------:R-:W-:-:S02]  /*11950*/  HSET2.LE.AND R9, R22, R8, PT ;  /* 0x0000000816097233 */ /* 0x000fc40003803000 */
[----:B------:R-:W-:Y:S02]  /*11960*/  F2FP.F16.F32.PACK_AB R4, R141, R191 ;  /* 0x000000bf8d04723e */ /* 0x000fe400000000ff */
[----:B------:R-:W-:Y:S02]  /*11970*/  HSET2.LE.AND R8, R7, R8, PT ;  /* 0x0000000807087233 */ /* 0x000fe40003803000 */
[----:B------:R-:W-:Y:S02]  /*11980*/  LOP3.LUT R7, R0, R2, RZ, 0xc0, !PT ;  /* 0x0000000200077212 */ /* 0x000fe400078ec0ff */
[----:B--2---:R-:W-:Y:S02]  /*11990*/  F2FP.F16.F32.PACK_AB R2, R30, R34 ;  /* 0x000000221e02723e */ /* 0x004fe400000000ff */
[----:B------:R-:W-:Y:S02]  /*119a0*/  F2FP.F16.F32.PACK_AB R0, R25, R27 ;  /* 0x0000001b1900723e */ /* 0x000fe400000000ff */
[----:B-----5:R-:W-:-:S02]  /*119b0*/  LOP3.LUT R6, R4, R3, RZ, 0xc0, !PT ;  /* 0x0000000304067212 */ /* 0x020fc400078ec0ff */
[----:B------:R-:W-:Y:S02]  /*119c0*/  F2FP.F16.F32.PACK_AB R4, R192, R135 ;  /* 0x00000087c004723e */ /* 0x000fe400000000ff */
[----:B------:R-:W-:Y:S02]  /*119d0*/  F2FP.F16.F32.PACK_AB R3, R32, R35 ;  /* 0x000000232003723e */ /* 0x000fe400000000ff */
[----:B------:R-:W-:Y:S02]  /*119e0*/  LOP3.LUT R124, R2, R9, RZ, 0xc0, !PT ;  /* 0x00000009027c7212 */ /* 0x000fe400078ec0ff */
[----:B------:R-:W-:Y:S02]  /*119f0*/  LOP3.LUT R125, R0, R8, RZ, 0xc0, !PT ;  /* 0x00000008007d7212 */ /* 0x000fe400078ec0ff */
[----:B------:R-:W-:Y:S02]  /*11a00*/  F2FP.F16.F32.PACK_AB R2, R28, R29 ;  /* 0x0000001d1c02723e */ /* 0x000fe400000000ff */
[----:B-1----:R-:W-:Y:S01]  /*11a10*/  F2FP.F16.F32.PACK_AB R0, R17, R23 ;  /* 0x000000171100723e */ /* 0x002fe200000000ff */
[----:B------:R-:W-:Y:S01]  /*11a20*/  FFMA.FTZ R8, R179, R21, R194 ;  /* 0x00000015b3087223 */ /* 0x000fe200000100c2 */
[----:B------:R-:W-:-:S02]  /*11a30*/  LOP3.LUT R4, R4, R5, RZ, 0xc0, !PT ;  /* 0x0000000504047212 */ /* 0x000fc400078ec0ff */
        /* <DEDUP_REMOVED lines=42> */
[----:B----4-:R-:W-:Y:S08]  /*11ce0*/  HMMA.16816.F32 R120, R124, R128, R120 ;  /* 0x000000807c78723c */ /* 0x010ff00000001878 */
        /* <DEDUP_REMOVED lines=12> */
[----:B------:R-:W-:-:S07]  /*11db0*/  FADD.FTZ R238, R31, R3 ;  /* 0x000000031fee7221 */ /* 0x000fce0000010000 */
[C---:B------:R-:W-:Y:S08]  /*11dc0*/  HMMA.16816.F32 R80, R4.reuse, R82, R136 ;  /* 0x000000520450723c */ /* 0x040ff00000001888 */
[C---:B------:R-:W-:Y:S08]  /*11dd0*/  HMMA.16816.F32 R172, R4.reuse, R174, R228 ;  /* 0x000000ae04ac723c */ /* 0x040ff000000018e4 */
[C---:B------:R-:W-:Y:S08]  /*11de0*/  HMMA.16816.F32 R48, R4.reuse, R50, R204 ;  /* 0x000000320430723c */ /* 0x040ff000000018cc */
[C---:B------:R-:W-:Y:S08]  /*11df0*/  HMMA.16816.F32 R64, R4.reuse, R66, R184 ;  /* 0x000000420440723c */ /* 0x040ff000000018b8 */
[----:B------:R-:W-:Y:S01]  /*11e00*/  HMMA.16816.F32 R128, R4, R130, R12 ;  /* 0x000000820480723c */ /* 0x000fe2000000180c */
[----:B------:R-:W-:Y:S01]  /*11e10*/  FADD.FTZ R4, R191, R2 ;  /* 0x00000002bf047221 */ /* 0x000fe20000010000 */
[----:B------:R-:W-:-:S03]  /*11e20*/  FADD.FTZ R2, R29, R8 ;  /* 0x000000081d027221 */ /* 0x000fc60000010000 */
[----:B------:R-:W-:Y:S01]  /*11e30*/  FADD.FTZ R239, R141, R4 ;  /* 0x000000048def7221 */ /* 0x000fe20000010000 */
[----:B------:R-:W-:Y:S01]  /*11e40*/  FADD.FTZ R237, R28, R2 ;  /* 0x000000021ced7221 */ /* 0x000fe20000010000 */
[----:B------:R-:W-:-:S03]  /*11e50*/  FADD.FTZ R236, R17, R0 ;  /* 0x0000000011ec7221 */ /* 0x000fc60000010000 */
[----:B------:R1:W-:Y:S04]  /*11e60*/  STL [R1+0x24], R239 ;  /* 0x000024ef01007387 */ /* 0x0003e80000100800 */
[----:B------:R1:W-:Y:S04]  /*11e70*/  STL [R1+0x20], R238 ;  /* 0x000020ee01007387 */ /* 0x0003e80000100800 */
[----:B------:R1:W-:Y:S04]  /*11e80*/  STL [R1+0x2c], R237 ;  /* 0x00002ced01007387 */ /* 0x0003e80000100800 */
[----:B------:R1:W-:Y:S01]  /*11e90*/  STL [R1+0x28], R236 ;  /* 0x000028ec01007387 */ /* 0x0003e20000100800 */
[----:B------:R-:W-:Y:S01]  /*11ea0*/  IMAD.MOV.U32 R136, RZ, RZ, R213 ;  /* 0x000000ffff887224 */ /* 0x000fe200078e00d5 */
[----:B------:R-:W-:-:S02]  /*11eb0*/  MOV R135, R217 ;  /* 0x000000d900877202 */ /* 0x000fc40000000f00 */
[----:B------:R-:W-:Y:S02]  /*11ec0*/  MOV R133, R219 ;  /* 0x000000db00857202 */ /* 0x000fe40000000f00 */
[----:B------:R-:W-:Y:S01]  /*11ed0*/  MOV R134, R220 ;  /* 0x000000dc00867202 */ /* 0x000fe20000000f00 */
[----:B------:R-:W-:Y:S06]  /*11ee0*/  BRA.U !UP0, `(.L_x_1781) ;  /* 0x0000003d08c87547 */ /* 0x000fec000b800000 */
[----:B------:R-:W2:Y:S01]  /*11ef0*/  LDL R140, [R1+0x4] ;  /* 0x00000400018c7983 */ /* 0x000ea20000100800 */
[----:B------:R-:W-:Y:S01]  /*11f00*/  UIADD3 UR10, UPT, UPT, UR21, -0x5, URZ ;  /* 0xfffffffb150a7890 */ /* 0x000fe2000fffe0ff */
[----:B------:R-:W-:-:S04]  /*11f10*/  DEPBAR.LE SB0, 0x0 ;  /* 0x000080000000791a */ /* 0x000fc80000000000 */
[----:B------:R-:W3:Y:S04]  /*11f20*/  LDL.LU R190, [R1+0xc] ;  /* 0x00000c0001be7983 */ /* 0x000ee80000300800 */
[----:B------:R-:W4:Y:S04]  /*11f30*/  LDL R193, [R1] ;  /* 0x0000000001c17983 */ /* 0x000f280000100800 */
[----:B------:R-:W5:Y:S04]  /*11f40*/  LDL.64 R176, [R1+0x38] ;  /* 0x0000380001b07983 */ /* 0x000f680000100a00 */
[----:B------:R-:W5:Y:S04]  /*11f50*/  LDL.64 R194, [R1+0x58] ;  /* 0x0000580001c27983 */ /* 0x000f680000100a00 */
[----:B------:R-:W5:Y:S01]  /*11f60*/  LDL.64 R142, [R1+0x40] ;  /* 0x00004000018e7983 */ /* 0x000f620000100a00 */
[----:B------:R-:W-:Y:S01]  /*11f70*/  UIMAD.WIDE.U32 UR12, UR10, UR8, URZ ;  /* 0x000000080a0c72a5 */ /* 0x000fe2000f8e00ff */
[----:B------:R-:W-:-:S03]  /*11f80*/  IMAD.SHL.U32 R215, R218, 0x20, RZ ;  /* 0x00000020dad77824 */ /* 0x000fc600078e00ff */
[----:B------:R-:W-:Y:S02]  /*11f90*/  UIMAD UR10, UR10, UR9, UR13 ;  /* 0x000000090a0a72a4 */ /* 0x000fe4000f8e020d */
[----:B------:R-:W-:Y:S02]  /*11fa0*/  USHF.L.U32 UR7, UR12, 0x5, URZ ;  /* 0x000000050c077899 */ /* 0x000fe400080006ff */
[----:B------:R-:W-:Y:S02]  /*11fb0*/  USHF.L.U64.HI UR10, UR12, 0x5, UR10 ;  /* 0x000000050c0a7899 */ /* 0x000fe4000801020a */
[----:B------:R-:W-:Y:S01]  /*11fc0*/  ULEA UR11, UP0, UR8, UR7, 0x4 ;  /* 0x00000007080b7291 */ /* 0x000fe2000f8020ff */
[----:B------:R-:W-:Y:S02]  /*11fd0*/  IMAD.SHL.U32 R178, R218, 0x40, RZ ;  /* 0x00000040dab27824 */ /* 0x000fe400078e00ff */
[----:B------:R-:W-:Y:S01]  /*11fe0*/  IMAD.U32 R0, RZ, RZ, UR7 ;  /* 0x00000007ff007e24 */ /* 0x000fe2000f8e00ff */
[----:B------:R-:W-:Y:S01]  /*11ff0*/  SHF.R.U32.HI R214, RZ, 0x1, R218 ;  /* 0x00000001ffd67819 */ /* 0x000fe200000116da */
[----:B------:R-:W-:Y:S01]  /*12000*/  ULEA.HI.X UR8, UR8, UR10, UR9, 0x4, UP0 ;  /* 0x0000000a08087291 */ /* 0x000fe200080f2409 */
[----:B------:R-:W-:Y:S01]  /*12010*/  LOP3.LUT R215, R215, 0x7c00, RZ, 0xc0, !PT ;  /* 0x00007c00d7d77812 */ /* 0x000fe200078ec0ff */
[----:B------:R-:W-:Y:S01]  /*12020*/  IMAD.U32 R8, RZ, RZ, UR11 ;  /* 0x0000000bff087e24 */ /* 0x000fe2000f8e00ff */
[----:B------:R-:W-:-:S02]  /*12030*/  MOV R3, UR10 ;  /* 0x0000000a00037c02 */ /* 0x000fc40008000f00 */
[----:B------:R-:W-:Y:S02]  /*12040*/  LOP3.LUT R21, R214, 0x8, RZ, 0xc0, !PT ;  /* 0x00000008d6157812 */ /* 0x000fe400078ec0ff */
[----:B------:R-:W-:Y:S01]  /*12050*/  LOP3.LUT R5, R215, 0x200, R178, 0xf8, !PT ;  /* 0x00000200d7057812 */ /* 0x000fe200078ef8b2 */
[----:B------:R-:W-:Y:S01]  /*12060*/  IMAD.U32 R9, RZ, RZ, UR8 ;  /* 0x00000008ff097e24 */ /* 0x000fe2000f8e00ff */
[----:B------:R-:W1:Y:S01]  /*12070*/  S2R R178, SR_CTAID.X ;  /* 0x0000000000b27919 */ /* 0x000e620000002500 */
[----:B------:R-:W-:Y:S01]  /*12080*/  IMAD.MOV.U32 R22, RZ, RZ, 0x20 ;  /* 0x00000020ff167424 */ /* 0x000fe200078e00ff */
[----:B------:R-:W1:Y:S04]  /*12090*/  S2R R188, SR_CTAID.X ;  /* 0x0000000000bc7919 */ /* 0x000e680000002500 */
[----:B------:R-:W-:Y:S01]  /*120a0*/  SEL R22, R22, 0xffffffe0, !P3 ;  /* 0xffffffe016167807 */ /* 0x000fe20005800000 */
[----:B------:R-:W-:Y:S01]  /*120b0*/  BAR.SYNC.DEFER_BLOCKING 0x0 ;  /* 0x0000000000007b1d */ /* 0x000fe20000010000 */
[----:B------:R-:W-:-:S04]  /*120c0*/  UIADD3 UR10, UPT, UPT, UR21, -0x5, URZ ;  /* 0xfffffffb150a7890 */ /* 0x000fc8000fffe0ff */
[----:B------:R-:W-:Y:S01]  /*120d0*/  UISETP.GT.U32.AND UP0, UPT, UR10, UR19, UPT ;  /* 0x000000130a00728c */ /* 0x000fe2000bf04070 */
[CC--:B--2---:R-:W-:Y:S02]  /*120e0*/  @!P2 LEA R6, P6, R0.reuse, R140.reuse, 0x1 ;  /* 0x0000008c0006a211 */ /* 0x0c4fe400078c08ff */
[-C--:B------:R-:W-:Y:S02]  /*120f0*/  @!P1 LEA R4, P0, R0, R140.reuse, 0x1 ;  /* 0x0000008c00049211 */ /* 0x080fe400078008ff */
[----:B------:R-:W-:Y:S02]  /*12100*/  LEA R2, P5, R8, R140, 0x1 ;  /* 0x0000008c08027211 */ /* 0x000fe400078a08ff */
[----:B---3--:R-:W-:Y:S02]  /*12110*/  LOP3.LUT R21, R5, R190, R21, 0xf6, !PT ;  /* 0x000000be05157212 */ /* 0x008fe400078ef615 */
[CCC-:B----4-:R-:W-:Y:S02]  /*12120*/  @!P2 LEA.HI.X R7, R0.reuse, R193.reuse, R3.reuse, 0x1, P6 ;  /* 0x000000c10007a211 */ /* 0x1d0fe400030f0c03 */
[----:B------:R-:W-:-:S02]  /*12130*/  @!P1 LEA.HI.X R5, R0, R193, R3, 0x1, P0 ;  /* 0x000000c100059211 */ /* 0x000fc400000f0c03 */
[----:B------:R-:W-:Y:S01]  /*12140*/  LEA.HI.X R3, R8, R193, R9, 0x1, P5 ;  /* 0x000000c108037211 */ /* 0x000fe200028f0c09 */
[----:B------:R-:W-:Y:S01]  /*12150*/  @!PT LDS RZ, [RZ] ;  /* 0x00000000fffff984 */ /* 0x000fe20000000800 */
[----:B------:R-:W-:Y:S01]  /*12160*/  @!PT LDS RZ, [RZ] ;  /* 0x00000000fffff984 */ /* 0x000fe20000000800 */
[----:B------:R-:W-:Y:S01]  /*12170*/  @!PT LDS RZ, [RZ] ;  /* 0x00000000fffff984 */ /* 0x000fe20000000800 */
[----:B------:R-:W-:Y:S01]  /*12180*/  @!P2 LDGSTS.E.BYPASS.LTC128B.128 [R222+0xa000], desc[UR26][R6.64] ;  /* 0x0a00000006deafae */ /* 0x000fe2000b981a1a */
[----:B------:R-:W-:-:S03]  /*12190*/  LEA R21, R21, UR5, 0x1 ;  /* 0x0000000515157c11 */ /* 0x000fc6000f8e08ff */
        /* <DEDUP_REMOVED lines=18> */
[----:B--2---:R-:W2:Y:S04]  /*122c0*/  LDSM.16.M88.4 R4, [R21+0x2000] ;  /* 0x002000001504783b */ /* 0x004ea80000000200 */
[----:B------:R-:W2:Y:S01]  /*122d0*/  LDSM.16.M88.4 R28, [R221+UR5+0x8800] ;  /* 0x00880005dd1c783b */ /* 0x000ea20008000200 */
[----:B------:R-:W-:Y:S01]  /*122e0*/  IADD3 R0, PT, PT, R221, UR5, RZ ;  /* 0x00000005dd007c10 */ /* 0x000fe2000fffe0ff */
[----:B------:R-:W-:Y:S01]  /*122f0*/  IMAD.IADD R20, R22, 0x1, R21 ;  /* 0x0000000116147824 */ /* 0x000fe200078e0215 */
[----:B------:R-:W-:Y:S01]  /*12300*/  SHF.R.U32.HI R190, RZ, 0x5, R218 ;  /* 0x00000005ffbe7819 */ /* 0x000fe200000116da */
[----:B-----5:R-:W-:Y:S01]  /*12310*/  IMAD.MOV.U32 R249, RZ, RZ, R177 ;  /* 0x000000fffff97224 */ /* 0x020fe200078e00b1 */
[----:B------:R-:W-:Y:S01]  /*12320*/  MOV R248, R176 ;  /* 0x000000b000f87202 */ /* 0x000fe20000000f00 */
[----:B------:R-:W-:Y:S01]  /*12330*/  IMAD.MOV.U32 R251, RZ, RZ, R195 ;  /* 0x000000fffffb7224 */ /* 0x000fe200078e00c3 */
[----:B------:R-:W-:Y:S01]  /*12340*/  LDSM.16.M88.4 R12, [R20+0x2000] ;  /* 0x00200000140c783b */ /* 0x000fe20000000200 */
[----:B---3--:R-:W-:-:S03]  /*12350*/  IMAD.IADD R2, R0, 0x1, R22 ;  /* 0x0000000100027824 */ /* 0x008fc600078e0216 */
[----:B------:R-:W-:Y:S04]  /*12360*/  LDSM.16.M88.4 R16, [R20] ;  /* 0x000000001410783b */ /* 0x000fe80000000200 */
[----:B------:R-:W3:Y:S04]  /*12370*/  LDSM.16.M88.4 R32, [R2+0x8000] ;  /* 0x008000000220783b */ /* 0x000ee80000000200 */
[----:B------:R-:W5:Y:S01]  /*12380*/  LDSM.16.M88.4 R132, [R2+0x8800] ;  /* 0x008800000284783b */ /* 0x000f620000000200 */
[----:B-1----:R-:W-:Y:S01]  /*12390*/  IMAD R178, R178, 0x8, R190 ;  /* 0x00000008b2b27824 */ /* 0x002fe200078e02be */
[----:B------:R-:W-:-:S02]  /*123a0*/  IADD3 R0, PT, PT, R0, R240, RZ ;  /* 0x000000f000007210 */ /* 0x000fc40007ffe0ff */
[----:B------:R-:W-:Y:S01]  /*123b0*/  SHF.R.U32.HI R140, RZ, 0x5, R218 ;  /* 0x00000005ff8c7819 */ /* 0x000fe200000116da */
[----:B------:R-:W-:Y:S01]  /*123c0*/  IMAD.WIDE.U32 R178, R178, -0x326172a9, RZ ;  /* 0xcd9e8d57b2b27825 */ /* 0x000fe200078e00ff */
[----:B------:R-:W-:Y:S01]  /*123d0*/  MOV R250, R194 ;  /* 0x000000c200fa7202 */ /* 0x000fe20000000f00 */
[----:B------:R-:W-:Y:S02]  /*123e0*/  LDSM.16.M88.4 R136, [R0+0x8800] ;  /* 0x008800000088783b */ /* 0x000fe40000000200 */
[----:B------:R-:W-:Y:S01]  /*123f0*/  IMAD.MOV.U32 R244, RZ, RZ, R178 ;  /* 0x000000fffff47224 */ /* 0x000fe200078e00b2 */
[----:B------:R-:W-:Y:S01]  /*12400*/  MOV R245, R179 ;  /* 0x000000b300f57202 */ /* 0x000fe20000000f00 */
[----:B------:R-:W0:Y:S01]  /*12410*/  LDGDEPBAR ;  /* 0x00000000000079af */ /* 0x000e220000000000 */
[-C--:B----4-:R-:W-:Y:S08]  /*12420*/  HMMA.16816.F32 R200, R8, R24.reuse, RZ ;  /* 0x0000001808c8723c */ /* 0x090ff000000018ff */
[----:B--2---:R-:W-:Y:S01]  /*12430*/  HMMA.16816.F32 R196, R4, R24, RZ ;  /* 0x0000001804c4723c */ /* 0x004fe200000018ff */
[----:B------:R-:W-:Y:S01]  /*12440*/  IMAD.IADD R25, R240, 0x1, R21 ;  /* 0x00000001f0197824 */ /* 0x000fe200078e0215 */
[----:B------:R-:W-:-:S06]  /*12450*/  LEA R188, R188, R140, 0x3 ;  /* 0x0000008cbcbc7211 */ /* 0x000fcc00078e18ff */
[C---:B------:R-:W-:Y:S08]  /*12460*/  HMMA.16816.F32 R184, R4.reuse, R28, RZ ;  /* 0x0000001c04b8723c */ /* 0x040ff000000018ff */
[----:B------:R-:W-:Y:S08]  /*12470*/  HMMA.16816.F32 R180, R4, R30, RZ ;  /* 0x0000001e04b4723c */ /* 0x000ff000000018ff */
[----:B------:R-:W-:Y:S08]  /*12480*/  HMMA.16816.F32 R176, R8, R28, RZ ;  /* 0x0000001c08b0723c */ /* 0x000ff000000018ff */
[----:B------:R-:W-:Y:S01]  /*12490*/  HMMA.16816.F32 R192, R4, R26, RZ ;  /* 0x0000001a04c0723c */ /* 0x000fe200000018ff */
[----:B------:R-:W1:Y:S07]  /*124a0*/  LDSM.16.M88.4 R4, [R25+0x2000] ;  /* 0x002000001904783b */ /* 0x000e6e0000000200 */
[----:B------:R-:W-:Y:S01]  /*124b0*/  HMMA.16816.F32 R28, R8, R30, RZ ;  /* 0x0000001e081c723c */ /* 0x000fe200000018ff */
[----:B------:R-:W-:-:S04]  /*124c0*/  VIADD R188, R188, 0x4 ;  /* 0x00000004bcbc7836 */ /* 0x000fc80000000000 */
[----:B------:R-:W-:-:S04]  /*124d0*/  IMAD.WIDE.U32 R188, R188, -0x326172a9, RZ ;  /* 0xcd9e8d57bcbc7825 */ /* 0x000fc800078e00ff */
[----:B------:R-:W-:Y:S02]  /*124e0*/  IMAD.MOV.U32 R246, RZ, RZ, R188 ;  /* 0x000000fffff67224 */ /* 0x000fe400078e00bc */
[----:B------:R-:W-:Y:S02]  /*124f0*/  IMAD.MOV.U32 R247, RZ, RZ, R189 ;  /* 0x000000fffff77224 */ /* 0x000fe400078e00bd */
[C---:B------:R-:W-:Y:S01]  /*12500*/  IMAD.IADD R3, R22.reuse, 0x1, R25 ;  /* 0x0000000116037824 */ /* 0x040fe200078e0219 */
[----:B------:R-:W-:Y:S01]  /*12510*/  HMMA.16816.F32 R188, R8, R26, RZ ;  /* 0x0000001a08bc723c */ /* 0x000fe200000018ff */
[----:B------:R-:W-:Y:S01]  /*12520*/  IMAD.IADD R24, R22, 0x1, R0 ;  /* 0x0000000116187824 */ /* 0x000fe200078e0200 */
[----:B------:R-:W-:Y:S01]  /*12530*/  MOV R26, R142 ;  /* 0x0000008e001a7202 */ /* 0x000fe20000000f00 */
[----:B------:R-:W-:Y:S01]  /*12540*/  IMAD.MOV.U32 R27, RZ, RZ, R143 ;  /* 0x000000ffff1b7224 */ /* 0x000fe200078e008f */
[----:B------:R-:W-:Y:S04]  /*12550*/  LDSM.16.M88.4 R8, [R25] ;  /* 0x000000001908783b */ /* 0x000fe80000000200 */
[----:B------:R-:W2:Y:S01]  /*12560*/  LDSM.16.M88.4 R140, [R0+0x8000] ;  /* 0x00800000008c783b */ /* 0x000ea20000000200 */
[C---:B---3--:R-:W-:Y:S08]  /*12570*/  HMMA.16816.F32 R232, R12.reuse, R32, R196 ;  /* 0x000000200ce8723c */ /* 0x048ff000000018c4 */
[C---:B-----5:R-:W-:Y:S08]  /*12580*/  HMMA.16816.F32 R204, R12.reuse, R132, R184 ;  /* 0x000000840ccc723c */ /* 0x060ff000000018b8 */
[C---:B------:R-:W-:Y:S08]  /*12590*/  HMMA.16816.F32 R228, R12.reuse, R34, R192 ;  /* 0x000000220ce4723c */ /* 0x040ff000000018c0 */
[-C--:B------:R-:W-:Y:S01]  /*125a0*/  HMMA.16816.F32 R196, R12, R134.reuse, R180 ;  /* 0x000000860cc4723c */ /* 0x080fe200000018b4 */
[----:B------:R-:W-:Y:S07]  /*125b0*/  LDSM.16.M88.4 R12, [R3+0x2000] ;  /* 0x00200000030c783b */ /* 0x000fee0000000200 */
[C---:B------:R-:W-:Y:S01]  /*125c0*/  HMMA.16816.F32 R184, R16.reuse, R134, R28 ;  /* 0x0000008610b8723c */ /* 0x040fe2000000181c */
[----:B------:R-:W3:Y:S07]  /*125d0*/  LDSM.16.M88.4 R28, [R24+0x8800] ;  /* 0x00880000181c783b */ /* 0x000eee0000000200 */
[C---:B------:R-:W-:Y:S08]  /*125e0*/  HMMA.16816.F32 R200, R16.reuse, R32, R200 ;  /* 0x0000002010c8723c */ /* 0x040ff000000018c8 */
[C---:B------:R-:W-:Y:S01]  /*125f0*/  HMMA.16816.F32 R192, R16.reuse, R34, R188 ;  /* 0x0000002210c0723c */ /* 0x040fe200000018bc */
[----:B------:R-:W4:Y:S07]  /*12600*/  LDSM.16.M88.4 R32, [R24+0x8000] ;  /* 0x008000001820783b */ /* 0x000f2e0000000200 */
[----:B------:R-:W-:Y:S01]  /*12610*/  HMMA.16816.F32 R208, R16, R132, R176 ;  /* 0x0000008410d0723c */ /* 0x000fe200000018b0 */
[----:B------:R-:W5:Y:S07]  /*12620*/  LDSM.16.M88.4 R16, [R3] ;  /* 0x000000000310783b */ /* 0x000f6e0000000200 */
[C---:B-1----:R-:W-:Y:S08]  /*12630*/  HMMA.16816.F32 R132, R4.reuse, R136, R204 ;  /* 0x000000880484723c */ /* 0x042ff000000018cc */
[C---:B------:R-:W-:Y:S08]  /*12640*/  HMMA.16816.F32 R188, R4.reuse, R138, R196 ;  /* 0x0000008a04bc723c */ /* 0x040ff000000018c4 */
[C---:B--2---:R-:W-:Y:S08]  /*12650*/  HMMA.16816.F32 R180, R4.reuse, R140, R232 ;  /* 0x0000008c04b4723c */ /* 0x044ff000000018e8 */
[----:B------:R-:W-:Y:S01]  /*12660*/  HMMA.16816.F32 R176, R4, R142, R228 ;  /* 0x0000008e04b0723c */ /* 0x000fe200000018e4 */
[----:B------:R-:W-:Y:S07]  /*12670*/  LDSM.16.M88.4 R4, [R21+0x6000] ;  /* 0x006000001504783b */ /* 0x000fee0000000200 */
[C---:B------:R-:W-:Y:S08]  /*12680*/  HMMA.16816.F32 R196, R8.reuse, R140, R200 ;  /* 0x0000008c08c4723c */ /* 0x040ff000000018c8 */
[C---:B------:R-:W-:Y:S08]  /*12690*/  HMMA.16816.F32 R192, R8.reuse, R142, R192 ;  /* 0x0000008e08c0723c */ /* 0x040ff000000018c0 */
[C---:B------:R-:W-:Y:S08]  /*126a0*/  HMMA.16816.F32 R140, R8.reuse, R136, R208 ;  /* 0x00000088088c723c */ /* 0x040ff000000018d0 */
[----:B------:R-:W-:Y:S01]  /*126b0*/  HMMA.16816.F32 R184, R8, R138, R184 ;  /* 0x0000008a08b8723c */ /* 0x000fe200000018b8 */
[----:B------:R-:W1:Y:S04]  /*126c0*/  LDSM.16.M88.4 R136, [R221+UR5+0x9000] ;  /* 0x00900005dd88783b */ /* 0x000e680008000200 */
[----:B------:R-:W-:Y:S03]  /*126d0*/  LDSM.16.M88.4 R8, [R21+0x4000] ;  /* 0x004000001508783b */ /* 0x000fe60000000200 */
[C---:B---3--:R-:W-:Y:S01]  /*126e0*/  HMMA.16816.F32 R200, R12.reuse, R28, R132 ;  /* 0x0000001c0cc8723c */ /* 0x048fe20000001884 */
[----:B------:R-:W2:Y:S07]  /*126f0*/  LDSM.16.M88.4 R132, [R221+UR5+0x9800] ;  /* 0x00980005dd84783b */ /* 0x000eae0008000200 */
[C---:B----4-:R-:W-:Y:S08]  /*12700*/  HMMA.16816.F32 R204, R12.reuse, R34, R176 ;  /* 0x000000220ccc723c */ /* 0x050ff000000018b0 */
[C---:B------:R-:W-:Y:S08]  /*12710*/  HMMA.16816.F32 R208, R12.reuse, R32, R180 ;  /* 0x000000200cd0723c */ /* 0x040ff000000018b4 */
[----:B------:R-:W-:Y:S01]  /*12720*/  HMMA.16816.F32 R188, R12, R30, R188 ;  /* 0x0000001e0cbc723c */ /* 0x000fe200000018bc */
[----:B------:R-:W-:Y:S04]  /*12730*/  LDSM.16.M88.4 R12, [R20+0x6000] ;  /* 0x00600000140c783b */ /* 0x000fe80000000200 */
[----:B------:R-:W-:Y:S03]  /*12740*/  LDSM.16.M88.4 R20, [R20+0x4000] ;  /* 0x004000001414783b */ /* 0x000fe60000000200 */
[C---:B-----5:R-:W-:Y:S01]  /*12750*/  HMMA.16816.F32 R176, R16.reuse, R28, R140 ;  /* 0x0000001c10b0723c */ /* 0x060fe2000000188c */
[----:B------:R-:W-:Y:S07]  /*12760*/  LDSM.16.M88.4 R140, [R2+0x9800] ;  /* 0x00980000028c783b */ /* 0x000fee0000000200 */
[C---:B------:R-:W-:Y:S01]  /*12770*/  HMMA.16816.F32 R184, R16.reuse, R30, R184 ;  /* 0x0000001e10b8723c */ /* 0x040fe200000018b8 */
[----:B------:R-:W3:Y:S07]  /*12780*/  LDSM.16.M88.4 R28, [R2+0x9000] ;  /* 0x00900000021c783b */ /* 0x000eee0000000200 */
[C---:B------:R-:W-:Y:S08]  /*12790*/  HMMA.16816.F32 R180, R16.reuse, R32, R196 ;  /* 0x0000002010b4723c */ /* 0x040ff000000018c4 */
[----:B------:R-:W-:Y:S01]  /*127a0*/  HMMA.16816.F32 R32, R16, R34, R192 ;  /* 0x000000221020723c */ /* 0x000fe200000018c0 */
[----:B------:R-:W-:Y:S07]  /*127b0*/  LDSM.16.M88.4 R16, [R25+0x6000] ;  /* 0x006000001910783b */ /* 0x000fee0000000200 */
[C---:B-1----:R-:W-:Y:S08]  /*127c0*/  HMMA.16816.F32 R208, R4.reuse, R136, R208 ;  /* 0x0000008804d0723c */ /* 0x042ff000000018d0 */
[C---:B------:R-:W-:Y:S08]  /*127d0*/  HMMA.16816.F32 R196, R4.reuse, R138, R204 ;  /* 0x0000008a04c4723c */ /* 0x040ff000000018cc */
[C---:B--2---:R-:W-:Y:S08]  /*127e0*/  HMMA.16816.F32 R192, R4.reuse, R132, R200 ;  /* 0x0000008404c0723c */ /* 0x044ff000000018c8 */
[----:B------:R-:W-:Y:S08]  /*127f0*/  HMMA.16816.F32 R188, R4, R134, R188 ;  /* 0x0000008604bc723c */ /* 0x000ff000000018bc */
[C---:B------:R-:W-:Y:S08]  /*12800*/  HMMA.16816.F32 R180, R8.reuse, R136, R180 ;  /* 0x0000008808b4723c */ /* 0x040ff000000018b4 */
[C---:B------:R-:W-:Y:S01]  /*12810*/  HMMA.16816.F32 R4, R8.reuse, R138, R32 ;  /* 0x0000008a0804723c */ /* 0x040fe20000001820 */
[----:B------:R-:W1:Y:S04]  /*12820*/  LDSM.16.M88.4 R136, [R0+0x9000] ;  /* 0x009000000088783b */ /* 0x000e680000000200 */
[----:B------:R-:W2:Y:S03]  /*12830*/  LDSM.16.M88.4 R32, [R0+0x9800] ;  /* 0x009800000020783b */ /* 0x000ea60000000200 */
[C---:B------:R-:W-:Y:S08]  /*12840*/  HMMA.16816.F32 R176, R8.reuse, R132, R176 ;  /* 0x0000008408b0723c */ /* 0x040ff000000018b0 */
[----:B------:R-:W-:Y:S01]  /*12850*/  HMMA.16816.F32 R132, R8, R134, R184 ;  /* 0x000000860884723c */ /* 0x000fe200000018b8 */
[----:B------:R-:W4:Y:S01]  /*12860*/  LDSM.16.M88.4 R8, [R25+0x4000] ;  /* 0x004000001908783b */ /* 0x000f220000000200 */
[----:B------:R-:W-:Y:S01]  /*12870*/  MOV R234, R26 ;  /* 0x0000001a00ea7202 */ /* 0x000fe20000000f00 */
[----:B------:R-:W-:-:S05]  /*12880*/  IMAD.MOV.U32 R235, RZ, RZ, R27 ;  /* 0x000000ffffeb7224 */ /* 0x000fca00078e001b */
[C---:B---3--:R-:W-:Y:S08]  /*12890*/  HMMA.16816.F32 R184, R12.reuse, R28, R208 ;  /* 0x0000001c0cb8723c */ /* 0x048ff000000018d0 */
[C---:B------:R-:W-:Y:S08]  /*128a0*/  HMMA.16816.F32 R208, R12.reuse, R30, R196 ;  /* 0x0000001e0cd0723c */ /* 0x040ff000000018c4 */
[----:B------:R-:W-:Y:S08]  /*128b0*/  HMMA.16816.F32 R204, R12, R140, R192 ;  /* 0x0000008c0ccc723c */ /* 0x000ff000000018c0 */
[C---:B------:R-:W-:Y:S08]  /*128c0*/  HMMA.16816.F32 R196, R20.reuse, R28, R180 ;  /* 0x0000001c14c4723c */ /* 0x040ff000000018b4 */
[----:B------:R-:W-:Y:S01]  /*128d0*/  HMMA.16816.F32 R192, R20, R30, R4 ;  /* 0x0000001e14c0723c */ /* 0x000fe20000001804 */
[----:B------:R-:W-:Y:S04]  /*128e0*/  LDSM.16.M88.4 R28, [R24+0x9000] ;  /* 0x00900000181c783b */ /* 0x000fe80000000200 */
[----:B------:R-:W3:Y:S03]  /*128f0*/  LDSM.16.M88.4 R4, [R3+0x6000] ;  /* 0x006000000304783b */ /* 0x000ee60000000200 */
[----:B------:R-:W-:Y:S01]  /*12900*/  HMMA.16816.F32 R200, R12, R142, R188 ;  /* 0x0000008e0cc8723c */ /* 0x000fe200000018bc */
[----:B------:R-:W5:Y:S04]  /*12910*/  LDSM.16.M88.4 R24, [R24+0x9800] ;  /* 0x009800001818783b */ /* 0x000f680000000200 */
[----:B------:R3:W5:Y:S01]  /*12920*/  LDSM.16.M88.4 R12, [R3+0x4000] ;  /* 0x00400000030c783b */ /* 0x0007620000000200 */
[----:B------:R-:W-:Y:S01]  /*12930*/  IMAD.U32 R2, RZ, RZ, UR33 ;  /* 0x00000021ff027e24 */ /* 0x000fe2000f8e00ff */
[----:B------:R-:W-:-:S04]  /*12940*/  DEPBAR.LE SB0, 0x0 ;  /* 0x000080000000791a */ /* 0x000fc80000000000 */
[C---:B------:R-:W-:Y:S08]  /*12950*/  HMMA.16816.F32 R188, R20.reuse, R140, R176 ;  /* 0x0000008c14bc723c */ /* 0x040ff000000018b0 */
[----:B------:R-:W-:Y:S08]  /*12960*/  HMMA.16816.F32 R140, R20, R142, R132 ;  /* 0x0000008e148c723c */ /* 0x000ff00000001884 */
[C---:B-1----:R-:W-:Y:S08]  /*12970*/  HMMA.16816.F32 R184, R16.reuse, R136, R184 ;  /* 0x0000008810b8723c */ /* 0x042ff000000018b8 */
[C---:B------:R-:W-:Y:S08]  /*12980*/  HMMA.16816.F32 R180, R16.reuse, R138, R208 ;  /* 0x0000008a10b4723c */ /* 0x040ff000000018d0 */
[C---:B--2---:R-:W-:Y:S08]  /*12990*/  HMMA.16816.F32 R176, R16.reuse, R32, R204 ;  /* 0x0000002010b0723c */ /* 0x044ff000000018cc */
[----:B------:R-:W-:Y:S08]  /*129a0*/  HMMA.16816.F32 R132, R16, R34, R200 ;  /* 0x000000221084723c */ /* 0x000ff000000018c8 */
[C---:B----4-:R-:W-:Y:S08]  /*129b0*/  HMMA.16816.F32 R20, R8.reuse, R136, R196 ;  /* 0x000000880814723c */ /* 0x050ff000000018c4 */
[C---:B------:R-:W-:Y:S08]  /*129c0*/  HMMA.16816.F32 R136, R8.reuse, R138, R192 ;  /* 0x0000008a0888723c */ /* 0x040ff000000018c0 */
[----:B------:R-:W-:Y:S01]  /*129d0*/  HMMA.16816.F32 R16, R8, R32, R188 ;  /* 0x000000200810723c */ /* 0x000fe200000018bc */
[----:B------:R-:W-:-:S07]  /*129e0*/  LOP3.LUT R2, R2, UR10, R251, 0x96, !PT ;  /* 0x0000000a02027c12 */ /* 0x000fce000f8e96fb */
[----:B------:R-:W-:Y:S01]  /*129f0*/  HMMA.16816.F32 R8, R8, R34, R140 ;  /* 0x000000220808723c */ /* 0x000fe2000000188c */
[----:B------:R-:W-:Y:S01]  /*12a00*/  MOV R0, UR32 ;  /* 0x0000002000007c02 */ /* 0x000fe20008000f00 */
[----:B---3--:R-:W-:-:S06]  /*12a10*/  IMAD.WIDE.U32 R2, R2, -0x326172a9, RZ ;  /* 0xcd9e8d5702027825 */ /* 0x008fcc00078e00ff */
[C---:B------:R-:W-:Y:S08]  /*12a20*/  HMMA.16816.F32 R184, R4.reuse, R28, R184 ;  /* 0x0000001c04b8723c */ /* 0x040ff000000018b8 */
[C---:B------:R-:W-:Y:S08]  /*12a30*/  HMMA.16816.F32 R180, R4.reuse, R30, R180 ;  /* 0x0000001e04b4723c */ /* 0x040ff000000018b4 */
[C---:B-----5:R-:W-:Y:S08]  /*12a40*/  HMMA.16816.F32 R192, R4.reuse, R24, R176 ;  /* 0x0000001804c0723c */ /* 0x060ff000000018b0 */
[----:B------:R-:W-:Y:S01]  /*12a50*/  HMMA.16816.F32 R196, R4, R26, R132 ;  /* 0x0000001a04c4723c */ /* 0x000fe20000001884 */
[----:B------:R-:W-:Y:S01]  /*12a60*/  IMAD.SHL.U32 R7, R218, 0x2, RZ ;  /* 0x00000002da077824 */ /* 0x000fe200078e00ff */
[----:B------:R-:W-:Y:S01]  /*12a70*/  IADD3 R4, PT, PT, R0, -0x61c88647, RZ ;  /* 0x9e3779b900047810 */ /* 0x000fe20007ffe0ff */
[----:B------:R-:W-:-:S05]  /*12a80*/  IMAD.U32 R6, RZ, RZ, UR21 ;  /* 0x00000015ff067e24 */ /* 0x000fca000f8e00ff */
[C---:B------:R-:W-:Y:S01]  /*12a90*/  HMMA.16816.F32 R32, R12.reuse, R28, R20 ;  /* 0x0000001c0c20723c */ /* 0x040fe20000001814 */
[----:B------:R1:W-:Y:S07]  /*12aa0*/  STL [R1+0x34], R7 ;  /* 0x0000340701007387 */ /* 0x0003ee0000100800 */
[----:B------:R-:W-:Y:S01]  /*12ab0*/  HMMA.16816.F32 R136, R12, R30, R136 ;  /* 0x0000001e0c88723c */ /* 0x000fe20000001888 */
[----:B------:R-:W-:-:S07]  /*12ac0*/  IMAD.U32 R5, RZ, RZ, UR32 ;  /* 0x00000020ff057e24 */ /* 0x000fce000f8e00ff */
[----:B------:R-:W-:Y:S01]  /*12ad0*/  HMMA.16816.F32 R176, R12, R24, R16 ;  /* 0x000000180cb0723c */ /* 0x000fe20000001810 */
[C-C-:B------:R-:W-:Y:S02]  /*12ae0*/  LOP3.LUT R188, R4.reuse, R244, R3.reuse, 0x96, !PT ;  /* 0x000000f404bc7212 */ /* 0x140fe400078e9603 */
[----:B------:R-:W-:Y:S01]  /*12af0*/  LOP3.LUT R191, R4, R246, R3, 0x96, !PT ;  /* 0x000000f604bf7212 */ /* 0x000fe200078e9603 */
[----:B------:R-:W-:Y:S01]  /*12b00*/  VIADD R0, R5, 0x3c6ef372 ;  /* 0x3c6ef37205007836 */ /* 0x000fe20000000000 */
[----:B-1----:R-:W-:-:S03]  /*12b10*/  LOP3.LUT R7, R7, 0x6, RZ, 0xc0, !PT ;  /* 0x0000000607077812 */ /* 0x002fc600078ec0ff */
[----:B------:R-:W-:Y:S01]  /*12b20*/  HMMA.16816.F32 R140, R12, R26, R8 ;  /* 0x0000001a0c8c723c */ /* 0x000fe20000001808 */
[----:B------:R-:W-:Y:S02]  /*12b30*/  MOV R233, R249 ;  /* 0x000000f900e97202 */ /* 0x000fe40000000f00 */
[----:B------:R-:W-:Y:S01]  /*12b40*/  LEA R3, R6, R7, 0x5 ;  /* 0x0000000706037211 */ /* 0x000fe200078e28ff */
[----:B------:R-:W-:Y:S01]  /*12b50*/  VIADD R10, R223, 0x8 ;  /* 0x00000008df0a7836 */ /* 0x000fe20000000000 */
[----:B------:R1:W-:Y:S02]  /*12b60*/  STL [R1+0x30], R7 ;  /* 0x0000300701007387 */ /* 0x0003e40000100800 */
[C---:B------:R-:W-:Y:S01]  /*12b70*/  IADD3 R11, PT, PT, R3.reuse, -0xa0, RZ ;  /* 0xffffff60030b7810 */ /* 0x040fe20007ffe0ff */
[C---:B------:R-:W-:Y:S01]  /*12b80*/  VIADD R5, R3.reuse, 0xffffff70 ;  /* 0xffffff7003057836 */ /* 0x040fe20000000000 */
[CC--:B------:R-:W-:Y:S01]  /*12b90*/  LOP3.LUT R189, R0.reuse, R2.reuse, R233, 0x96, !PT ;  /* 0x0000000200bd7212 */ /* 0x0c0fe200078e96e9 */
[C---:B------:R-:W-:Y:S01]  /*12ba0*/  VIADD R4, R3.reuse, 0xffffff71 ;  /* 0xffffff7103047836 */ /* 0x040fe20000000000 */
[----:B------:R-:W-:Y:S01]  /*12bb0*/  LOP3.LUT R190, R0, R2, R235, 0x96, !PT ;  /* 0x0000000200be7212 */ /* 0x000fe200078e96eb */
[C---:B------:R-:W-:Y:S01]  /*12bc0*/  VIADD R2, R3.reuse, 0xffffff61 ;  /* 0xffffff6103027836 */ /* 0x040fe20000000000 */
[C---:B------:R-:W-:Y:S01]  /*12bd0*/  IADD3 R6, PT, PT, R3.reuse, -0x97, RZ ;  /* 0xffffff6903067810 */ /* 0x040fe20007ffe0ff */
[----:B------:R-:W-:Y:S01]  /*12be0*/  IMAD.MOV.U32 R232, RZ, RZ, R248 ;  /* 0x000000ffffe87224 */ /* 0x000fe200078e00f8 */
[----:B------:R-:W-:Y:S01]  /*12bf0*/  IADD3 R8, PT, PT, R3, -0x88, RZ ;  /* 0xffffff7803087810 */ /* 0x000fe20007ffe0ff */
[C---:B------:R-:W-:Y:S01]  /*12c00*/  VIADD R0, R223.reuse, 0x40 ;  /* 0x00000040df007836 */ /* 0x040fe20000000000 */
[----:B------:R-:W-:Y:S01]  /*12c10*/  BAR.SYNC.DEFER_BLOCKING 0x0 ;  /* 0x0000000000007b1d */ /* 0x000fe20000010000 */
[C---:B------:R-:W-:Y:S01]  /*12c20*/  VIADD R9, R223.reuse, 0x48 ;  /* 0x00000048df097836 */ /* 0x040fe20000000000 */
[----:B------:R-:W-:-:S02]  /*12c30*/  ISETP.GT.AND P6, PT, R223, R11, PT ;  /* 0x0000000bdf00720c */ /* 0x000fc40003fc4270 */
[----:B------:R-:W-:Y:S01]  /*12c40*/  ISETP.GT.AND P5, PT, R10, R11, PT ;  /* 0x0000000b0a00720c */ /* 0x000fe20003fa4270 */
[C---:B-1----:R-:W-:Y:S02]  /*12c50*/  VIADD R7, R3.reuse, 0xffffff68 ;  /* 0xffffff6803077836 */ /* 0x042fe40000000000 */
[----:B------:R-:W-:Y:S01]  /*12c60*/  VIADD R3, R3, 0xffffff79 ;  /* 0xffffff7903037836 */ /* 0x000fe20000000000 */
[----:B------:R-:W-:Y:S09]  /*12c70*/  BRA.U !UP0, `(.L_x_1785) ;  /* 0x0000000108d47547 */ /* 0x000ff2000b800000 */
        /* <DEDUP_REMOVED lines=53> */
.L_x_1785:
[----:B------:R-:W2:Y:S01]  /*12fd0*/  LDL.LU R200, [R1+0x10] ;  /* 0x0000100001c87983 */ /* 0x000ea20000300800 */
[-C--:B------:R-:W-:Y:S01]  /*12fe0*/  ISETP.GT.AND P0, PT, R9, R11.reuse, PT ;  /* 0x0000000b0900720c */ /* 0x080fe20003f04270 */
[----:B------:R-:W3:Y:S02]  /*12ff0*/  LDCU UR4, c[0x0][0x45c] ;  /* 0x00008b80ff0477ac */ /* 0x000ee40008000800 */
[----:B------:R-:W4:Y:S04]  /*13000*/  LDL.64 R204, [R1+0x48] ;  /* 0x0000480001cc7983 */ /* 0x000f280000100a00 */
[----:B------:R-:W5:Y:S01]  /*13010*/  LDL.64 R202, [R1+0x50] ;  /* 0x0000500001ca7983 */ /* 0x000f620000100a00 */
[----:B------:R-:W-:Y:S02]  /*13020*/  ISETP.GT.AND P1, PT, R0, R11, PT ;  /* 0x0000000b0000720c */ /* 0x000fe40003f24270 */
[----:B-1----:R-:W-:-:S02]  /*13030*/  FSEL R15, R186, -INF , !P0 ;  /* 0xff800000ba0f7808 */ /* 0x002fc40004000000 */
[----:B------:R-:W-:Y:S02]  /*13040*/  ISETP.GT.AND P0, PT, R10, R4, PT ;  /* 0x000000040a00720c */ /* 0x000fe40003f04270 */
[----:B------:R-:W-:Y:S02]  /*13050*/  FSEL R12, R184, -INF , !P1 ;  /* 0xff800000b80c7808 */ /* 0x000fe40004800000 */
[C---:B------:R-:W-:Y:S02]  /*13060*/  ISETP.GT.AND P1, PT, R10.reuse, R5, PT ;  /* 0x000000050a00720c */ /* 0x040fe40003f24270 */
[----:B------:R-:W-:Y:S02]  /*13070*/  FSEL R31, R179, -INF , !P0 ;  /* 0xff800000b31f7808 */ /* 0x000fe40004000000 */
[----:B------:R-:W-:Y:S02]  /*13080*/  ISETP.GT.AND P2, PT, R10, R2, PT ;  /* 0x000000020a00720c */ /* 0x000fe40003f44270 */
[----:B------:R-:W-:-:S02]  /*13090*/  ISETP.GT.AND P0, PT, R0, R6, PT ;  /* 0x000000060000720c */ /* 0x000fc40003f04270 */
[----:B------:R-:W-:Y:S02]  /*130a0*/  FSEL R14, R32, -INF , !P6 ;  /* 0xff800000200e7808 */ /* 0x000fe40007000000 */
[----:B------:R-:W-:Y:S02]  /*130b0*/  FSEL R13, R34, -INF , !P5 ;  /* 0xff800000220d7808 */ /* 0x000fe40006800000 */
[----:B------:R-:W-:Y:S02]  /*130c0*/  FSEL R25, R178, -INF , !P1 ;  /* 0xff800000b2197808 */ /* 0x000fe40004800000 */
[CC--:B------:R-:W-:Y:S02]  /*130d0*/  ISETP.GT.AND P6, PT, R10.reuse, R7.reuse, PT ;  /* 0x000000070a00720c */ /* 0x0c0fe40003fc4270 */
[----:B------:R-:W-:Y:S02]  /*130e0*/  ISETP.GT.AND P5, PT, R10, R6, PT ;  /* 0x000000060a00720c */ /* 0x000fe40003fa4270 */
[----:B------:R-:W-:-:S02]  /*130f0*/  ISETP.GT.AND P1, PT, R0, R7, PT ;  /* 0x000000070000720c */ /* 0x000fc40003f24270 */
[----:B------:R-:W-:Y:S02]  /*13100*/  FSEL R18, R35, -INF , !P2 ;  /* 0xff80000023127808 */ /* 0x000fe40005000000 */
[----:B------:R-:W-:Y:S02]  /*13110*/  FSEL R32, R181, -INF , !P0 ;  /* 0xff800000b5207808 */ /* 0x000fe40004000000 */
[----:B------:R-:W-:Y:S02]  /*13120*/  ISETP.GT.AND P2, PT, R10, R8, PT ;  /* 0x000000080a00720c */ /* 0x000fe40003f44270 */
[----:B------:R-:W-:Y:S02]  /*13130*/  ISETP.GT.AND P0, PT, R223, R2, PT ;  /* 0x00000002df00720c */ /* 0x000fe40003f04270 */
[----:B------:R-:W-:Y:S02]  /*13140*/  FSEL R23, R138, -INF , !P6 ;  /* 0xff8000008a177808 */ /* 0x000fe40007000000 */
[----:B------:R-:W-:-:S02]  /*13150*/  FSEL R24, R139, -INF , !P5 ;  /* 0xff8000008b187808 */ /* 0x000fc40006800000 */
[----:B------:R-:W-:Y:S02]  /*13160*/  FSEL R26, R180, -INF , !P1 ;  /* 0xff800000b41a7808 */ /* 0x000fe40004800000 */
[----:B------:R-:W-:Y:S02]  /*13170*/  ISETP.GT.AND P6, PT, R10, R3, PT ;  /* 0x000000030a00720c */ /* 0x000fe40003fc4270 */
        /* <DEDUP_REMOVED lines=8> */
[C---:B------:R-:W-:Y:S02]  /*13200*/  ISETP.GT.AND P5, PT, R0.reuse, R5, PT ;  /* 0x000000050000720c */ /* 0x040fe40003fa4270 */
[----:B------:R-:W-:-:S02]  /*13210*/  ISETP.GT.AND P1, PT, R0, R8, PT ;  /* 0x000000080000720c */ /* 0x000fc40003f24270 */
[----:B------:R-:W-:Y:S02]  /*13220*/  FSEL R29, R143, -INF , !P6 ;  /* 0xff8000008f1d7808 */ /* 0x000fe40007000000 */
[----:B------:R-:W-:Y:S02]  /*13230*/  FSEL R135, R197, -INF , !P0 ;  /* 0xff800000c5877808 */ /* 0x000fe40004000000 */
[----:B------:R-:W-:Y:S02]  /*13240*/  ISETP.GT.AND P6, PT, R223, R6, PT ;  /* 0x00000006df00720c */ /* 0x000fe40003fc4270 */
        /* <DEDUP_REMOVED lines=8> */
[----:B------:R-:W-:-:S02]  /*132d0*/  FSEL R138, R13, -INF , !P0 ;  /* 0xff8000000d8a7808 */ /* 0x000fc40004000000 */
[----:B------:R-:W-:Y:S02]  /*132e0*/  FSEL R137, R15, -INF , !P2 ;  /* 0xff8000000f897808 */ /* 0x000fe40005000000 */
[----:B------:R-:W-:Y:S02]  /*132f0*/  ISETP.GE.AND P0, PT, R2, R226, PT ;  /* 0x000000e20200720c */ /* 0x000fe40003f06270 */
[----:B------:R-:W-:Y:S02]  /*13300*/  ISETP.GT.AND P2, PT, R223, R5, PT ;  /* 0x00000005df00720c */ /* 0x000fe40003f44270 */
[----:B------:R-:W-:Y:S02]  /*13310*/  FSEL R22, R187, -INF , !P5 ;  /* 0xff800000bb167808 */ /* 0x000fe40006800000 */
[----:B------:R-:W-:Y:S02]  /*13320*/  FSEL R136, R14, -INF , !P1 ;  /* 0xff8000000e887808 */ /* 0x000fe40004800000 */
[----:B------:R-:W-:-:S02]  /*13330*/  ISETP.GE.AND P5, PT, R11, R225, PT ;  /* 0x000000e10b00720c */ /* 0x000fc40003fa6270 */
[-C--:B------:R-:W-:Y:S02]  /*13340*/  ISETP.GE.AND P1, PT, R2, R227.reuse, PT ;  /* 0x000000e30200720c */ /* 0x080fe40003f26270 */
[----:B------:R-:W-:Y:S02]  /*13350*/  FSEL R0, R176, -INF , !P2 ;  /* 0xff800000b0007808 */ /* 0x000fe40005000000 */
[----:B------:R-:W-:Y:S02]  /*13360*/  FSEL R21, R18, -INF , !P0 ;  /* 0xff80000012157808 */ /* 0x000fe40004000000 */
[----:B------:R-:W-:Y:S02]  /*13370*/  ISETP.GE.AND P2, PT, R7, R227, PT ;  /* 0x000000e30700720c */ /* 0x000fe40003f46270 */
[C---:B------:R-:W-:Y:S02]  /*13380*/  ISETP.GT.AND P0, PT, R223.reuse, R8, PT ;  /* 0x00000008df00720c */ /* 0x040fe40003f04270 */
[----:B------:R-:W-:-:S02]  /*13390*/  ISETP.GT.AND P6, PT, R223, R4, PT ;  /* 0x00000004df00720c */ /* 0x000fc40003fc4270 */
[----:B------:R-:W-:Y:S02]  /*133a0*/  FSEL R27, R12, -INF , !P5 ;  /* 0xff8000000c1b7808 */ /* 0x000fe40006800000 */
[----:B------:R-:W-:Y:S02]  /*133b0*/  FSEL R16, R10, -INF , !P1 ;  /* 0xff8000000a107808 */ /* 0x000fe40004800000 */
[C---:B------:R-:W-:Y:S02]  /*133c0*/  ISETP.GE.AND P5, PT, R2.reuse, R225, PT ;  /* 0x000000e10200720c */ /* 0x040fe40003fa6270 */
[----:B------:R-:W-:Y:S02]  /*133d0*/  ISETP.GE.AND P1, PT, R2, R224, PT ;  /* 0x000000e00200720c */ /* 0x000fe40003f26270 */
[----:B------:R-:W-:Y:S02]  /*133e0*/  FSEL R11, R17, -INF , !P2 ;  /* 0xff800000110b7808 */ /* 0x000fe40005000000 */
[----:B------:R-:W-:-:S02]  /*133f0*/  FSEL R2, R140, -INF , !P0 ;  /* 0xff8000008c027808 */ /* 0x000fc40004000000 */
[----:B------:R-:W-:Y:S02]  /*13400*/  FSEL R10, R177, -INF , !P6 ;  /* 0xff800000b10a7808 */ /* 0x000fe40007000000 */
[----:B------:R-:W-:Y:S02]  /*13410*/  ISETP.GT.AND P2, PT, R223, R3, PT ;  /* 0x00000003df00720c */ /* 0x000fe40003f44270 */
[-C--:B------:R-:W-:Y:S02]  /*13420*/  ISETP.GE.AND P0, PT, R5, R227.reuse, PT ;  /* 0x000000e30500720c */ /* 0x080fe40003f06270 */
[----:B------:R-:W-:Y:S02]  /*13430*/  ISETP.GE.AND P6, PT, R6, R227, PT ;  /* 0x000000e30600720c */ /* 0x000fe40003fc6270 */
[----:B------:R-:W-:Y:S02]  /*13440*/  FSEL R12, R141, -INF , !P2 ;  /* 0xff8000008d0c7808 */ /* 0x000fe40005000000 */
[----:B------:R-:W-:-:S02]  /*13450*/  FSEL R246, R0, -INF , !P0 ;  /* 0xff80000000f67808 */ /* 0x000fc40004000000 */
[----:B------:R-:W-:Y:S02]  /*13460*/  FSEL R17, R19, -INF , !P6 ;  /* 0xff80000013117808 */ /* 0x000fe40007000000 */
[-C--:B------:R-:W-:Y:S02]  /*13470*/  ISETP.GE.AND P2, PT, R4, R227.reuse, PT ;  /* 0x000000e30400720c */ /* 0x080fe40003f46270 */
[----:B------:R-:W-:Y:S02]  /*13480*/  FMNMX3.FTZ R0, R220, R136, R16, !PT ;  /* 0x00000088dc007276 */ /* 0x000fe40007810010 */
[-C--:B------:R-:W-:Y:S02]  /*13490*/  ISETP.GE.AND P0, PT, R8, R227.reuse, PT ;  /* 0x000000e30800720c */ /* 0x080fe40003f06270 */
[----:B------:R-:W-:Y:S02]  /*134a0*/  FSEL R248, R10, -INF , !P2 ;  /* 0xff8000000af87808 */ /* 0x000fe40005000000 */
[----:B------:R-:W-:-:S02]  /*134b0*/  ISETP.GE.AND P6, PT, R3, R227, PT ;  /* 0x000000e30300720c */ /* 0x000fc40003fc6270 */
[----:B------:R-:W-:Y:S02]  /*134c0*/  FMNMX3.FTZ R0, R0, R11, R17, !PT ;  /* 0x0000000b00007276 */ /* 0x000fe40007810011 */
[----:B------:R-:W-:Y:S02]  /*134d0*/  FSEL R247, R2, -INF , !P0 ;  /* 0xff80000002f77808 */ /* 0x000fe40004000000 */
[----:B------:R-:W-:Y:S02]  /*134e0*/  FSEL R245, R12, -INF , !P6 ;  /* 0xff8000000cf57808 */ /* 0x000fe40007000000 */
[----:B------:R-:W-:Y:S02]  /*134f0*/  FMNMX3.FTZ R0, R0, R246, R248, !PT ;  /* 0x000000f600007276 */ /* 0x000fe400078100f8 */
[----:B------:R-:W-:Y:S02]  /*13500*/  FSEL R33, R22, -INF , !P1 ;  /* 0xff80000016217808 */ /* 0x000fe40004800000 */
[----:B------:R-:W-:-:S02]  /*13510*/  FMNMX3.FTZ R134, R0, R247, R245, !PT ;  /* 0x000000f700867276 */ /* 0x000fc400078100f5 */
[C---:B------:R-:W-:Y:S02]  /*13520*/  ISETP.GE.AND P0, PT, R7.reuse, R225, PT ;  /* 0x000000e10700720c */ /* 0x040fe40003f06270 */
[----:B------:R-:W-:Y:S02]  /*13530*/  FSEL R28, R20, -INF , !P5 ;  /* 0xff800000141c7808 */ /* 0x000fe40006800000 */
[-C--:B------:R-:W-:Y:S02]  /*13540*/  ISETP.GE.AND P1, PT, R6, R226.reuse, PT ;  /* 0x000000e20600720c */ /* 0x080fe40003f26270 */
[C---:B------:R-:W-:Y:S02]  /*13550*/  ISETP.GE.AND P2, PT, R7.reuse, R226, PT ;  /* 0x000000e20700720c */ /* 0x040fe40003f46270 */
[----:B------:R-:W-:Y:S02]  /*13560*/  ISETP.GE.AND P6, PT, R7, R224, PT ;  /* 0x000000e00700720c */ /* 0x000fe40003fc6270 */
[----:B------:R-:W-:-:S02]  /*13570*/  ISETP.GT.AND P5, PT, R9, R7, PT ;  /* 0x000000070900720c */ /* 0x000fc40003fa4270 */
[----:B------:R-:W1:Y:S01]  /*13580*/  SHFL.BFLY PT, R7, R134, 0x2, 0x1f ;  /* 0x0c401f0086077f89 */ /* 0x000e6200000e0000 */
[----:B------:R-:W-:Y:S02]  /*13590*/  FSEL R26, R26, -INF , !P0 ;  /* 0xff8000001a1a7808 */ /* 0x000fe40004000000 */
[----:B------:R-:W-:Y:S02]  /*135a0*/  FSEL R24, R24, -INF , !P1 ;  /* 0xff80000018187808 */ /* 0x000fe40004800000 */
        /* <DEDUP_REMOVED lines=12> */
[----:B------:R-:W-:Y:S02]  /*13670*/  FSEL R2, R182, -INF , !P5 ;  /* 0xff800000b6027808 */ /* 0x000fe40006800000 */
[----:B------:R-:W-:Y:S02]  /*13680*/  FMNMX3.FTZ R0, R0, R244, R249, !PT ;  /* 0x000000f400007276 */ /* 0x000fe400078100f9 */
[----:B------:R-:W-:Y:S02]  /*13690*/  ISETP.GE.AND P2, PT, R6, R225, PT ;  /* 0x000000e10600720c */ /* 0x000fe40003f46270 */
[----:B------:R-:W-:Y:S01]  /*136a0*/  ISETP.GT.AND P0, PT, R9, R6, PT ;  /* 0x000000060900720c */ /* 0x000fe20003f04270 */
[----:B------:R-:W3:Y:S01]  /*136b0*/  SHFL.BFLY PT, R133, R0, 0x2, 0x1f ;  /* 0x0c401f0000857f89 */ /* 0x000ee200000e0000 */
[----:B------:R-:W-:-:S02]  /*136c0*/  FSEL R31, R2, -INF , !P6 ;  /* 0xff800000021f7808 */ /* 0x000fc40007000000 */
[----:B------:R-:W-:Y:S02]  /*136d0*/  ISETP.GE.AND P5, PT, R6, R224, PT ;  /* 0x000000e00600720c */ /* 0x000fe40003fa6270 */
[----:B------:R-:W-:Y:S02]  /*136e0*/  FSEL R25, R32, -INF , !P2 ;  /* 0xff80000020197808 */ /* 0x000fe40005000000 */
[----:B------:R-:W-:Y:S02]  /*136f0*/  FSEL R2, R183, -INF , !P0 ;  /* 0xff800000b7027808 */ /* 0x000fe40004000000 */
[----:B------:R-:W-:Y:S02]  /*13700*/  ISETP.GT.AND P2, PT, R9, R5, PT ;  /* 0x000000050900720c */ /* 0x000fe40003f44270 */
[----:B-1----:R-:W-:Y:S02]  /*13710*/  FMNMX.FTZ R134, R134, R7, !PT ;  /* 0x0000000786867209 */ /* 0x002fe40007810000 */
[----:B------:R-:W-:-:S02]  /*13720*/  FSEL R32, R2, -INF , !P5 ;  /* 0xff80000002207808 */ /* 0x000fc40006800000 */
[----:B------:R-:W-:Y:S02]  /*13730*/  FSEL R2, R194, -INF , !P2 ;  /* 0xff800000c2027808 */ /* 0x000fe40005000000 */
[CC--:B------:R-:W-:Y:S02]  /*13740*/  ISETP.GE.AND P0, PT, R4.reuse, R225.reuse, PT ;  /* 0x000000e10400720c */ /* 0x0c0fe40003f06270 */
[----:B------:R-:W-:Y:S02]  /*13750*/  ISETP.GE.AND P5, PT, R4, R224, PT ;  /* 0x000000e00400720c */ /* 0x000fe40003fa6270 */
[----:B------:R-:W-:Y:S02]  /*13760*/  ISETP.GT.AND P2, PT, R9, R4, PT ;  /* 0x000000040900720c */ /* 0x000fe40003f44270 */
[----:B------:R-:W1:Y:S01]  /*13770*/  SHFL.BFLY PT, R4, R134, 0x1, 0x1f ;  /* 0x0c201f0086047f89 */ /* 0x000e6200000e0000 */
[----:B------:R-:W-:Y:S02]  /*13780*/  ISETP.GE.AND P6, PT, R5, R225, PT ;  /* 0x000000e10500720c */ /* 0x000fe40003fc6270 */
[----:B------:R-:W-:-:S02]  /*13790*/  FSEL R30, R195, -INF , !P2 ;  /* 0xff800000c31e7808 */ /* 0x000fc40005000000 */
[----:B------:R-:W-:Y:S02]  /*137a0*/  FSEL R176, R34, -INF , !P6 ;  /* 0xff80000022b07808 */ /* 0x000fe40007000000 */
[-C--:B------:R-:W-:Y:S02]  /*137b0*/  ISETP.GE.AND P6, PT, R8, R225.reuse, PT ;  /* 0x000000e10800720c */ /* 0x080fe40003fc6270 */
[----:B------:R-:W-:Y:S01]  /*137c0*/  ISETP.GE.AND P2, PT, R3, R225, PT ;  /* 0x000000e10300720c */ /* 0x000fe20003f46270 */
[----:B------:R-:W-:Y:S01]  /*137d0*/  IMAD.U32 R6, RZ, RZ, UR33 ;  /* 0x00000021ff067e24 */ /* 0x000fe2000f8e00ff */
[----:B------:R-:W-:Y:S02]  /*137e0*/  ISETP.GE.AND P1, PT, R5, R224, PT ;  /* 0x000000e00500720c */ /* 0x000fe40003f26270 */
[----:B---3--:R-:W-:Y:S01]  /*137f0*/  FMNMX.FTZ R133, R0, R133, !PT ;  /* 0x0000008500857209 */ /* 0x008fe20007810000 */
[----:B------:R-:W-:Y:S01]  /*13800*/  IMAD.U32 R0, RZ, RZ, UR33 ;  /* 0x00000021ff007e24 */ /* 0x000fe2000f8e00ff */
[----:B------:R-:W-:-:S02]  /*13810*/  FSEL R192, R132, -INF , !P6 ;  /* 0xff80000084c07808 */ /* 0x000fc40007000000 */
[----:B------:R-:W-:Y:S01]  /*13820*/  FSEL R181, R135, -INF , !P2 ;  /* 0xff80000087b57808 */ /* 0x000fe20005000000 */
[----:B------:R-:W-:Y:S01]  /*13830*/  VIADD R6, R6, 0x76cf5d0a ;  /* 0x76cf5d0a06067836 */ /* 0x000fe20000000000 */
[----:B------:R-:W-:Y:S01]  /*13840*/  FSEL R193, R2, -INF , !P1 ;  /* 0xff80000002c17808 */ /* 0x000fe20004800000 */
[----:B------:R-:W-:Y:S01]  /*13850*/  VIADD R0, R0, 0x32370b8f ;  /* 0x32370b8f00007836 */ /* 0x000fe20000000000 */
[----:B------:R-:W-:Y:S01]  /*13860*/  ISETP.GT.AND P6, PT, R9, R3, PT ;  /* 0x000000030900720c */ /* 0x000fe20003fc4270 */
[----:B------:R-:W-:Y:S01]  /*13870*/  IMAD.WIDE.U32 R14, R189, -0x2daee0ad, RZ ;  /* 0xd2511f53bd0e7825 */ /* 0x000fe200078e00ff */
[----:B------:R-:W-:-:S03]  /*13880*/  ISETP.GE.AND P2, PT, R3, R224, PT ;  /* 0x000000e00300720c */ /* 0x000fc60003f46270 */
[----:B------:R-:W-:Y:S01]  /*13890*/  IMAD.WIDE.U32 R2, R188, -0x2daee0ad, RZ ;  /* 0xd2511f53bc027825 */ /* 0x000fe200078e00ff */
[----:B------:R-:W-:Y:S02]  /*138a0*/  FSEL R177, R35, -INF , !P0 ;  /* 0xff80000023b17808 */ /* 0x000fe40004000000 */
[----:B-1----:R-:W-:Y:S02]  /*138b0*/  FMNMX.FTZ R134, R134, R4, !PT ;  /* 0x0000000486867209 */ /* 0x002fe40007810000 */
[----:B------:R-:W-:Y:S01]  /*138c0*/  ISETP.GT.AND P0, PT, R9, R8, PT ;  /* 0x000000080900720c */ /* 0x000fe20003f04270 */
[----:B------:R-:W-:Y:S01]  /*138d0*/  IMAD.WIDE.U32 R12, R190, -0x2daee0ad, RZ ;  /* 0xd2511f53be0c7825 */ /* 0x000fe200078e00ff */
[----:B------:R-:W-:-:S03]  /*138e0*/  LOP3.LUT R22, R0, R2, R15, 0x96, !PT ;  /* 0x0000000200167212 */ /* 0x000fc600078e960f */
[----:B------:R-:W-:Y:S01]  /*138f0*/  FMUL.FTZ R19, R134, UR4 ;  /* 0x0000000486137c20 */ /* 0x000fe20008410000 */
[----:B------:R-:W-:Y:S02]  /*13900*/  FMNMX3.FTZ R7, R217, R27, R28, !PT ;  /* 0x0000001bd9077276 */ /* 0x000fe4000781001c */
[----:B------:R-:W-:Y:S02]  /*13910*/  FSEL R15, R198, -INF , !P0 ;  /* 0xff800000c60f7808 */ /* 0x000fe40004000000 */
[----:B------:R-:W-:Y:S02]  /*13920*/  FSETP.NEU.FTZ.AND P0, PT, R134, -INF , PT ;  /* 0xff8000008600780b */ /* 0x000fe40003f1d000 */
[----:B------:R-:W-:Y:S02]  /*13930*/  FMNMX3.FTZ R7, R7, R26, R25, !PT ;  /* 0x0000001a07077276 */ /* 0x000fe40007810019 */
[----:B------:R-:W-:Y:S02]  /*13940*/  FSEL R19, R19, RZ, P0 ;  /* 0x000000ff13137208 */ /* 0x000fe40000000000 */
[----:B------:R-:W-:-:S02]  /*13950*/  ISETP.GE.AND P1, PT, R8, R224, PT ;  /* 0x000000e00800720c */ /* 0x000fc40003f26270 */
[----:B------:R-:W-:Y:S02]  /*13960*/  FMNMX3.FTZ R7, R7, R176, R177, !PT ;  /* 0x000000b007077276 */ /* 0x000fe400078100b1 */
[----:B------:R-:W-:Y:S02]  /*13970*/  FSEL R188, R30, -INF , !P5 ;  /* 0xff8000001ebc7808 */ /* 0x000fe40006800000 */
[----:B----4-:R-:W-:Y:S01]  /*13980*/  LOP3.LUT R4, R6, R204, R3, 0x96, !PT ;  /* 0x000000cc06047212 */ /* 0x010fe200078e9603 */
[----:B------:R-:W-:-:S03]  /*13990*/  IMAD.WIDE.U32 R2, R191, -0x2daee0ad, RZ ;  /* 0xd2511f53bf027825 */ /* 0x000fc600078e00ff */
[----:B------:R-:W-:Y:S02]  /*139a0*/  LOP3.LUT R13, R0, R2, R13, 0x96, !PT ;  /* 0x00000002000d7212 */ /* 0x000fe400078e960d */
[----:B------:R-:W-:Y:S02]  /*139b0*/  FMNMX3.FTZ R0, R213, R137, R33, !PT ;  /* 0x00000089d5007276 */ /* 0x000fe40007810021 */
[----:B------:R-:W-:Y:S02]  /*139c0*/  FSEL R2, R199, -INF , !P6 ;  /* 0xff800000c7027808 */ /* 0x000fe40007000000 */
[----:B------:R-:W-:Y:S02]  /*139d0*/  FMNMX3.FTZ R0, R0, R31, R32, !PT ;  /* 0x0000001f00007276 */ /* 0x000fe40007810020 */
[----:B-----5:R-:W-:Y:S01]  /*139e0*/  LOP3.LUT R8, R6, R202, R3, 0x96, !PT ;  /* 0x000000ca06087212 */ /* 0x020fe200078e9603 */
[----:B------:R-:W-:Y:S01]  /*139f0*/  FFMA.FTZ R3, R136, UR4, -R19 ;  /* 0x0000000488037c23 */ /* 0x000fe20008010813 */
[----:B------:R-:W-:-:S02]  /*13a00*/  FMNMX3.FTZ R7, R7, R192, R181, !PT ;  /* 0x000000c007077276 */ /* 0x000fc400078100b5 */
[----:B------:R-:W-:Y:S02]  /*13a10*/  FSEL R189, R15, -INF , !P1 ;  /* 0xff8000000fbd7808 */ /* 0x000fe40004800000 */
[----:B------:R-:W-:Y:S02]  /*13a20*/  FSEL R190, R2, -INF , !P2 ;  /* 0xff80000002be7808 */ /* 0x000fe40005000000 */
[----:B------:R-:W-:Y:S01]  /*13a30*/  FMNMX3.FTZ R0, R0, R193, R188, !PT ;  /* 0x000000c100007276 */ /* 0x000fe200078100bc */
[----:B------:R1:W-:Y:S01]  /*13a40*/  MUFU.EX2 R243, R3 ;  /* 0x0000000300f37308 */ /* 0x0003e20000000800 */
[----:B------:R-:W3:Y:S04]  /*13a50*/  SHFL.BFLY PT, R20, R7, 0x2, 0x1f ;  /* 0x0c401f0007147f89 */ /* 0x000ee800000e0000 */
[----:B------:R-:W4:Y:S01]  /*13a60*/  SHFL.BFLY PT, R29, R133, 0x1, 0x1f ;  /* 0x0c201f00851d7f89 */ /* 0x000f2200000e0000 */
[----:B-1----:R-:W-:Y:S01]  /*13a70*/  IMAD.WIDE.U32 R2, R8, -0x326172a9, RZ ;  /* 0xcd9e8d5708027825 */ /* 0x002fe200078e00ff */
[----:B------:R-:W-:-:S05]  /*13a80*/  FMNMX3.FTZ R8, R0, R189, R190, !PT ;  /* 0x000000bd00087276 */ /* 0x000fca00078100be */
[----:B------:R-:W1:Y:S01]  /*13a90*/  SHFL.BFLY PT, R136, R8, 0x2, 0x1f ;  /* 0x0c401f0008887f89 */ /* 0x000e6200000e0000 */
[----:B---3--:R-:W-:Y:S01]  /*13aa0*/  FMNMX.FTZ R7, R7, R20, !PT ;  /* 0x0000001407077209 */ /* 0x008fe20007810000 */
[--C-:B------:R-:W-:Y:S01]  /*13ab0*/  FFMA.FTZ R11, R11, UR4, -R19.reuse ;  /* 0x000000040b0b7c23 */ /* 0x100fe20008010813 */
[----:B----4-:R-:W-:Y:S01]  /*13ac0*/  FMNMX.FTZ R133, R133, R29, !PT ;  /* 0x0000001d85857209 */ /* 0x010fe20007810000 */
[----:B------:R-:W-:Y:S02]  /*13ad0*/  IMAD.U32 R9, RZ, RZ, UR32 ;  /* 0x00000020ff097e24 */ /* 0x000fe4000f8e00ff */
[--C-:B------:R-:W-:Y:S01]  /*13ae0*/  FFMA.FTZ R16, R16, UR4, -R19.reuse ;  /* 0x0000000410107c23 */ /* 0x100fe20008010813 */
[----:B------:R-:W3:Y:S01]  /*13af0*/  SHFL.BFLY PT, R135, R7, 0x1, 0x1f ;  /* 0x0c201f0007877f89 */ /* 0x000ee200000e0000 */
[----:B------:R-:W-:Y:S02]  /*13b00*/  IMAD.U32 R10, RZ, RZ, UR32 ;  /* 0x00000020ff0a7e24 */ /* 0x000fe4000f8e00ff */
[C---:B------:R-:W-:Y:S01]  /*13b10*/  FMUL.FTZ R20, R133.reuse, UR4 ;  /* 0x0000000485147c20 */ /* 0x040fe20008410000 */
[----:B------:R-:W-:Y:S01]  /*13b20*/  FSETP.NEU.FTZ.AND P5, PT, R133, -INF , PT ;  /* 0xff8000008500780b */ /* 0x000fe20003fbd000 */
[----:B------:R-:W-:Y:S01]  /*13b30*/  IMAD.WIDE.U32 R4, R4, -0x326172a9, RZ ;  /* 0xcd9e8d5704047825 */ /* 0x000fe200078e00ff */
[----:B------:R4:W-:Y:S03]  /*13b40*/  MUFU.EX2 R240, R16 ;  /* 0x0000001000f07308 */ /* 0x0009e60000000800 */
[----:B------:R-:W-:Y:S01]  /*13b50*/  FFMA.FTZ R0, R17, UR4, -R19 ;  /* 0x0000000411007c23 */ /* 0x000fe20008010813 */
[----:B------:R-:W-:Y:S01]  /*13b60*/  IADD3 R9, PT, PT, R9, 0x78dde6e4, RZ ;  /* 0x78dde6e409097810 */ /* 0x000fe20007ffe0ff */
[----:B------:R-:W-:Y:S01]  /*13b70*/  IMAD.WIDE.U32 R22, R22, -0x326172a9, RZ ;  /* 0xcd9e8d5716167825 */ /* 0x000fe200078e00ff */
[----:B------:R-:W-:-:S02]  /*13b80*/  FSEL R20, R20, RZ, P5 ;  /* 0x000000ff14147208 */ /* 0x000fc40002800000 */
[----:B-1----:R-:W-:Y:S01]  /*13b90*/  FMNMX.FTZ R136, R8, R136, !PT ;  /* 0x0000008808887209 */ /* 0x002fe20007810000 */
[----:B------:R1:W-:Y:S01]  /*13ba0*/  MUFU.EX2 R221, R11 ;  /* 0x0000000b00dd7308 */ /* 0x0003e20000000800 */
[----:B------:R-:W-:Y:S01]  /*13bb0*/  VIADD R10, R10, 0xdaa66d2b ;  /* 0xdaa66d2b0a0a7836 */ /* 0x000fe20000000000 */
[----:B------:R-:W-:Y:S01]  /*13bc0*/  LOP3.LUT R23, R9, R4, R23, 0x96, !PT ;  /* 0x0000000409177212 */ /* 0x000fe200078e9617 */
[----:B----4-:R-:W-:-:S03]  /*13bd0*/  IMAD.WIDE.U32 R16, R13, -0x326172a9, RZ ;  /* 0xcd9e8d570d107825 */ /* 0x010fc600078e00ff */
[C---:B------:R-:W-:Y:S02]  /*13be0*/  LOP3.LUT R5, R10.reuse, R232, R5, 0x96, !PT ;  /* 0x000000e80a057212 */ /* 0x040fe400078e9605 */
[----:B------:R4:W5:Y:S01]  /*13bf0*/  MUFU.EX2 R203, R0 ;  /* 0x0000000000cb7308 */ /* 0x0009620000000800 */
[----:B------:R-:W-:Y:S02]  /*13c00*/  LOP3.LUT R3, R10, R234, R3, 0x96, !PT ;  /* 0x000000ea0a037212 */ /* 0x000fe400078e9603 */
[----:B------:R-:W-:Y:S01]  /*13c10*/  LOP3.LUT R9, R9, R2, R17, 0x96, !PT ;  /* 0x0000000209097212 */ /* 0x000fe200078e9611 */
[----:B-1----:R-:W1:Y:S01]  /*13c20*/  SHFL.BFLY PT, R11, R136, 0x1, 0x1f ;  /* 0x0c201f00880b7f89 */ /* 0x002e6200000e0000 */
[----:B------:R-:W-:Y:S01]  /*13c30*/  FFMA.FTZ R2, R138, UR4, -R20 ;  /* 0x000000048a027c23 */ /* 0x000fe20008010814 */
[----:B------:R-:W-:Y:S02]  /*13c40*/  IMAD.U32 R6, RZ, RZ, UR33 ;  /* 0x00000021ff067e24 */ /* 0x000fe4000f8e00ff */
[----:B------:R-:W-:Y:S01]  /*13c50*/  IMAD.WIDE.U32 R4, R5, -0x2daee0ad, RZ ;  /* 0xd2511f5305047825 */ /* 0x000fe200078e00ff */
[----:B------:R2:W-:Y:S03]  /*13c60*/  MUFU.EX2 R202, R2 ;  /* 0x0000000200ca7308 */ /* 0x0005e60000000800 */
[----:B----4-:R-:W-:-:S02]  /*13c70*/  IMAD.U32 R0, RZ, RZ, UR33 ;  /* 0x00000021ff007e24 */ /* 0x010fc4000f8e00ff */
[----:B------:R-:W-:Y:S02]  /*13c80*/  VIADD R6, R6, 0xed9eba14 ;  /* 0xed9eba1406067836 */ /* 0x000fe40000000000 */
[----:B------:R-:W-:Y:S02]  /*13c90*/  VIADD R0, R0, 0xa9066899 ;  /* 0xa906689900007836 */ /* 0x000fe40000000000 */
[----:B------:R-:W-:-:S04]  /*13ca0*/  IMAD.WIDE.U32 R182, R23, -0x2daee0ad, RZ ;  /* 0xd2511f5317b67825 */ /* 0x000fc800078e00ff */
[----:B------:R-:W-:-:S04]  /*13cb0*/  IMAD.WIDE.U32 R138, R9, -0x2daee0ad, RZ ;  /* 0xd2511f53098a7825 */ /* 0x000fc800078e00ff */
[----:B--2---:R-:W-:Y:S01]  /*13cc0*/  IMAD.WIDE.U32 R2, R3, -0x2daee0ad, RZ ;  /* 0xd2511f5303027825 */ /* 0x004fe200078e00ff */
[----:B------:R-:W-:Y:S02]  /*13cd0*/  LOP3.LUT R14, R6, R14, R5, 0x96, !PT ;  /* 0x0000000e060e7212 */ /* 0x000fe400078e9605 */
[----:B------:R-:W-:Y:S02]  /*13ce0*/  LOP3.LUT R4, R0, R4, R183, 0x96, !PT ;  /* 0x0000000400047212 */ /* 0x000fe400078e96b7 */
[----:B------:R-:W-:Y:S02]  /*13cf0*/  LOP3.LUT R9, R6, R12, R3, 0x96, !PT ;  /* 0x0000000c06097212 */ /* 0x000fe400078e9603 */
[----:B------:R-:W-:Y:S01]  /*13d00*/  LOP3.LUT R2, R0, R2, R139, 0x96, !PT ;  /* 0x0000000200027212 */ /* 0x000fe200078e968b */
[----:B------:R-:W-:Y:S02]  /*13d10*/  IMAD.U32 R0, RZ, RZ, UR32 ;  /* 0x00000020ff007e24 */ /* 0x000fe4000f8e00ff */
[----:B------:R-:W-:Y:S01]  /*13d20*/  IMAD.U32 R10, RZ, RZ, UR32 ;  /* 0x00000020ff0a7e24 */ /* 0x000fe2000f8e00ff */
[----:B---3--:R-:W-:Y:S01]  /*13d30*/  FMNMX.FTZ R135, R7, R135, !PT ;  /* 0x0000008707877209 */ /* 0x008fe20007810000 */
[----:B------:R-:W-:Y:S01]  /*13d40*/  IMAD.WIDE.U32 R6, R14, -0x326172a9, RZ ;  /* 0xcd9e8d570e067825 */ /* 0x000fe200078e00ff */
[----:B------:R-:W-:Y:S01]  /*13d50*/  IADD3 R0, PT, PT, R0, 0x1715609d, RZ ;  /* 0x1715609d00007810 */ /* 0x000fe20007ffe0ff */
[----:B------:R-:W2:Y:S02]  /*13d60*/  LDC R12, c[0x0][0x4f8] ;  /* 0x00013e00ff0c7b82 */ /* 0x000ea40000000800 */
[----:B------:R-:W-:Y:S01]  /*13d70*/  IMAD.WIDE.U32 R8, R9, -0x326172a9, RZ ;  /* 0xcd9e8d5709087825 */ /* 0x000fe200078e00ff */
[----:B-1----:R-:W-:-:S03]  /*13d80*/  FMNMX.FTZ R136, R136, R11, !PT ;  /* 0x0000000b88887209 */ /* 0x002fc60007810000 */
[----:B------:R-:W-:Y:S02]  /*13d90*/  VIADD R10, R10, 0xb54cda56 ;  /* 0xb54cda560a0a7836 */ /* 0x000fe40000000000 */
[----:B------:R-:W-:Y:S01]  /*13da0*/  IMAD.WIDE.U32 R2, R2, -0x326172a9, RZ ;  /* 0xcd9e8d5702027825 */ /* 0x000fe200078e00ff */
[C---:B------:R-:W-:Y:S02]  /*13db0*/  LOP3.LUT R191, R0.reuse, R22, R7, 0x96, !PT ;  /* 0x0000001600bf7212 */ /* 0x040fe400078e9607 */
[----:B------:R-:W-:Y:S01]  /*13dc0*/  LOP3.LUT R252, R0, R16, R9, 0x96, !PT ;  /* 0x0000001000fc7212 */ /* 0x000fe200078e9609 */
[----:B------:R-:W-:Y:S01]  /*13dd0*/  IMAD.WIDE.U32 R4, R4, -0x326172a9, RZ ;  /* 0xcd9e8d5704047825 */ /* 0x000fe200078e00ff */
[----:B------:R-:W-:-:S03]  /*13de0*/  LOP3.LUT R0, R10, R8, R3, 0x96, !PT ;  /* 0x000000080a007212 */ /* 0x000fc600078e9603 */
[----:B------:R-:W-:Y:S01]  /*13df0*/  FMUL.FTZ R14, R136, UR4 ;  /* 0x00000004880e7c20 */ /* 0x000fe20008410000 */
[C---:B------:R-:W-:Y:S01]  /*13e00*/  PRMT R9, R2.reuse, 0x7771, RZ ;  /* 0x0000777102097816 */ /* 0x040fe200000000ff */
[----:B------:R-:W-:Y:S01]  /*13e10*/  IMAD.MOV.U32 R7, RZ, RZ, R2 ;  /* 0x000000ffff077224 */ /* 0x000fe200078e0002 */
[C---:B------:R-:W-:Y:S01]  /*13e20*/  PRMT R3, R2.reuse, 0x7773, RZ ;  /* 0x0000777302037816 */ /* 0x040fe200000000ff */
[----:B------:R-:W-:Y:S01]  /*13e30*/  IMAD.MOV.U32 R8, RZ, RZ, R4 ;  /* 0x000000ffff087224 */ /* 0x000fe200078e0004 */
[----:B------:R-:W-:Y:S02]  /*13e40*/  PRMT R2, R2, 0x7772, RZ ;  /* 0x0000777202027816 */ /* 0x000fe400000000ff */
[----:B------:R-:W-:Y:S02]  /*13e50*/  FSETP.NEU.FTZ.AND P1, PT, R136, -INF , PT ;  /* 0xff8000008800780b */ /* 0x000fe40003f3d000 */
[----:B------:R-:W-:Y:S02]  /*13e60*/  LOP3.LUT R5, R10, R6, R5, 0x96, !PT ;  /* 0x000000060a057212 */ /* 0x000fe400078e9605 */
[----:B------:R-:W-:Y:S01]  /*13e70*/  PRMT R22, R2, 0x5410, R3 ;  /* 0x0000541002167816 */ /* 0x000fe20000000003 */
[----:B------:R-:W-:Y:S01]  /*13e80*/  FMUL.FTZ R13, R135, UR4 ;  /* 0x00000004870d7c20 */ /* 0x000fe20008410000 */
[----:B------:R-:W-:-:S02]  /*13e90*/  PRMT R10, R4, 0x7771, RZ ;  /* 0x00007771040a7816 */ /* 0x000fc400000000ff */
[----:B------:R-:W-:Y:S02]  /*13ea0*/  LOP3.LUT R3, R8, 0xff, RZ, 0xc0, !PT ;  /* 0x000000ff08037812 */ /* 0x000fe400078ec0ff */
[----:B------:R-:W-:Y:S02]  /*13eb0*/  FSEL R14, R14, RZ, P1 ;  /* 0x000000ff0e0e7208 */ /* 0x000fe40000800000 */
[----:B------:R-:W-:Y:S02]  /*13ec0*/  FSETP.NEU.FTZ.AND P2, PT, R135, -INF , PT ;  /* 0xff8000008700780b */ /* 0x000fe40003f5d000 */
[C---:B------:R-:W-:Y:S02]  /*13ed0*/  PRMT R6, R4.reuse, 0x7773, RZ ;  /* 0x0000777304067816 */ /* 0x040fe400000000ff */
[----:B------:R-:W-:Y:S02]  /*13ee0*/  PRMT R4, R4, 0x7772, RZ ;  /* 0x0000777204047816 */ /* 0x000fe400000000ff */
[----:B------:R-:W-:-:S02]  /*13ef0*/  LOP3.LUT R2, R0, 0xffff, RZ, 0xc0, !PT ;  /* 0x0000ffff00027812 */ /* 0x000fc400078ec0ff */
[----:B------:R-:W-:Y:S01]  /*13f00*/  PRMT R10, R3, 0x5410, R10 ;  /* 0x00005410030a7816 */ /* 0x000fe2000000000a */
[----:B------:R-:W-:Y:S01]  /*13f10*/  FFMA.FTZ R3, R137, UR4, -R14 ;  /* 0x0000000489037c23 */ /* 0x000fe2000801080e */
[----:B------:R-:W-:Y:S01]  /*13f20*/  FSEL R13, R13, RZ, P2 ;  /* 0x000000ff0d0d7208 */ /* 0x000fe20001000000 */
[----:B------:R-:W-:Y:S01]  /*13f30*/  IMAD.MOV.U32 R204, RZ, RZ, R200 ;  /* 0x000000ffffcc7224 */ /* 0x000fe200078e00c8 */
[----:B------:R-:W-:Y:S01]  /*13f40*/  PRMT R16, R4, 0x5410, R6 ;  /* 0x0000541004107816 */ /* 0x000fe20000000006 */
[----:B------:R-:W-:Y:S01]  /*13f50*/  FFMA.FTZ R21, R21, UR4, -R20 ;  /* 0x0000000415157c23 */ /* 0x000fe20008010814 */
[----:B------:R-:W-:Y:S01]  /*13f60*/  LOP3.LUT R4, R0, 0xff, RZ, 0xc0, !PT ;  /* 0x000000ff00047812 */ /* 0x000fe200078ec0ff */
[----:B------:R1:W-:Y:S01]  /*13f70*/  MUFU.EX2 R180, R3 ;  /* 0x0000000300b47308 */ /* 0x0003e20000000800 */
[----:B------:R-:W-:Y:S02]  /*13f80*/  SHF.R.U32.HI R2, RZ, 0x8, R2 ;  /* 0x00000008ff027819 */ /* 0x000fe40000011602 */
[----:B------:R-:W-:Y:S01]  /*13f90*/  LOP3.LUT R6, R7, 0xff, RZ, 0xc0, !PT ;  /* 0x000000ff07067812 */ /* 0x000fe200078ec0ff */
[----:B------:R-:W-:Y:S01]  /*13fa0*/  FFMA.FTZ R24, R24, UR4, -R20 ;  /* 0x0000000418187c23 */ /* 0x000fe20008010814 */
[----:B------:R-:W-:Y:S01]  /*13fb0*/  SHF.R.U32.HI R7, RZ, 0x18, R0 ;  /* 0x00000018ff077819 */ /* 0x000fe20000011600 */
[--C-:B------:R-:W-:Y:S01]  /*13fc0*/  FFMA.FTZ R27, R27, UR4, -R13.reuse ;  /* 0x000000041b1b7c23 */ /* 0x100fe2000801080d */
[--C-:B------:R-:W-:Y:S01]  /*13fd0*/  FFMA.FTZ R26, R26, UR4, -R13.reuse ;  /* 0x000000041a1a7c23 */ /* 0x100fe2000801080d */
[----:B------:R-:W-:Y:S01]  /*13fe0*/  FFMA.FTZ R25, R25, UR4, -R13 ;  /* 0x0000000419197c23 */ /* 0x000fe2000801080d */
[----:B------:R3:W-:Y:S01]  /*13ff0*/  MUFU.EX2 R201, R21 ;  /* 0x0000001500c97308 */ /* 0x0007e20000000800 */
[----:B------:R-:W-:-:S02]  /*14000*/  PRMT R11, R4, 0x5410, R2 ;  /* 0x00005410040b7816 */ /* 0x000fc40000000002 */
[----:B------:R-:W-:Y:S02]  /*14010*/  LEA R137, R204, UR5, 0x1 ;  /* 0x00000005cc897c11 */ /* 0x000fe4000f8e08ff */
[C---:B------:R-:W-:Y:S02]  /*14020*/  PRMT R4, R5.reuse, 0x7632, R4 ;  /* 0x0000763205047816 */ /* 0x040fe40000000004 */
[----:B-1----:R-:W-:Y:S02]  /*14030*/  PRMT R3, R0, 0x7632, R3 ;  /* 0x0000763200037816 */ /* 0x002fe40000000003 */
[C---:B------:R-:W-:Y:S01]  /*14040*/  LOP3.LUT R0, R5.reuse, 0xffff, RZ, 0xc0, !PT ;  /* 0x0000ffff05007812 */ /* 0x040fe200078ec0ff */
[----:B------:R-:W-:Y:S01]  /*14050*/  MUFU.EX2 R187, R24 ;  /* 0x0000001800bb7308 */ /* 0x000fe20000000800 */
[----:B------:R-:W-:Y:S02]  /*14060*/  LOP3.LUT R8, R5, 0xff, RZ, 0xc0, !PT ;  /* 0x000000ff05087812 */ /* 0x000fe400078ec0ff */
[----:B---3--:R-:W-:-:S02]  /*14070*/  PRMT R21, R6, 0x5410, R9 ;  /* 0x0000541006157816 */ /* 0x008fc40000000009 */
[----:B------:R-:W-:-:S03]  /*14080*/  LOP3.LUT R6, R3, 0xff, RZ, 0xc0, !PT ;  /* 0x000000ff03067812 */ /* 0x000fc600078ec0ff */
[----:B------:R-:W-:Y:S01]  /*14090*/  MUFU.EX2 R186, R27 ;  /* 0x0000001b00ba7308 */ /* 0x000fe20000000800 */
[----:B------:R-:W-:Y:S01]  /*140a0*/  SHF.R.U32.HI R3, RZ, 0x8, R0 ;  /* 0x00000008ff037819 */ /* 0x000fe20000011600 */
[----:B------:R-:W-:Y:S01]  /*140b0*/  FFMA.FTZ R2, R33, UR4, -R14 ;  /* 0x0000000421027c23 */ /* 0x000fe2000801080e */
[----:B------:R-:W-:Y:S01]  /*140c0*/  LOP3.LUT R0, R4, 0xff, RZ, 0xc0, !PT ;  /* 0x000000ff04007812 */ /* 0x000fe200078ec0ff */
[----:B------:R-:W-:Y:S01]  /*140d0*/  FFMA.FTZ R18, R18, UR4, -R20 ;  /* 0x0000000412127c23 */ /* 0x000fe20008010814 */
[----:B------:R-:W-:-:S03]  /*140e0*/  FSEL R4, R134, RZ, P0 ;  /* 0x000000ff86047208 */ /* 0x000fc60000000000 */
[----:B------:R-:W-:Y:S01]  /*140f0*/  MUFU.EX2 R184, R26 ;  /* 0x0000001a00b87308 */ /* 0x000fe20000000800 */
[----:B------:R-:W-:Y:S01]  /*14100*/  FFMA.FTZ R28, R28, UR4, -R13 ;  /* 0x000000041c1c7c23 */ /* 0x000fe2000801080d */
[----:B------:R-:W-:Y:S02]  /*14110*/  PRMT R15, R8, 0x5410, R3 ;  /* 0x00005410080f7816 */ /* 0x000fe40000000003 */
[----:B------:R-:W-:-:S04]  /*14120*/  SHF.R.U32.HI R5, RZ, 0x18, R5 ;  /* 0x00000018ff057819 */ /* 0x000fc80000011605 */
[----:B------:R1:W-:Y:S01]  /*14130*/  MUFU.EX2 R183, R25 ;  /* 0x0000001900b77308 */ /* 0x0003e20000000800 */
[----:B------:R-:W-:Y:S01]  /*14140*/  FSEL R3, R133, RZ, P5 ;  /* 0x000000ff85037208 */ /* 0x000fe20002800000 */
[----:B------:R-:W-:Y:S01]  /*14150*/  FADD.FTZ R4, R220, -R4 ;  /* 0x80000004dc047221 */ /* 0x000fe20000010000 */
[----:B--2---:R-:W-:Y:S02]  /*14160*/  LOP3.LUT R12, R12, 0xff, RZ, 0xc0, !PT ;  /* 0x000000ff0c0c7812 */ /* 0x004fe400078ec0ff */
[----:B------:R-:W-:-:S03]  /*14170*/  PRMT R8, R0, 0x5410, R5 ;  /* 0x0000541000087816 */ /* 0x000fc60000000005 */
[----:B------:R2:W-:Y:S01]  /*14180*/  MUFU.EX2 R179, R2 ;  /* 0x0000000200b37308 */ /* 0x0005e20000000800 */
[----:B------:R-:W-:Y:S01]  /*14190*/  FADD.FTZ R5, R219, -R3 ;  /* 0x80000003db057221 */ /* 0x000fe20000010000 */
[----:B-1----:R-:W1:Y:S06]  /*141a0*/  LDSM.16.MT88.4 R24, [R137+0xa000] ;  /* 0x00a000008918783b */ /* 0x002e6c0000004200 */
[----:B------:R3:W4:Y:S01]  /*141b0*/  MUFU.EX2 R200, R18 ;  /* 0x0000001200c87308 */ /* 0x0007220000000800 */
[----:B------:R-:W-:Y:S01]  /*141c0*/  FFMA.FTZ R0, R32, UR4, -R14 ;  /* 0x0000000420007c23 */ /* 0x000fe2000801080e */
[----:B------:R-:W-:-:S02]  /*141d0*/  IMAD R12, R12, 0x10000, R12 ;  /* 0x000100000c0c7824 */ /* 0x000fc400078e020c */
[----:B--2---:R-:W-:-:S04]  /*141e0*/  FFMA.FTZ R2, R31, UR4, -R14 ;  /* 0x000000041f027c23 */ /* 0x004fc8000801080e */
[----:B------:R-:W2:Y:S01]  /*141f0*/  MUFU.EX2 R185, R28 ;  /* 0x0000001c00b97308 */ /* 0x000ea20000000800 */
[----:B------:R-:W-:Y:S01]  /*14200*/  FMUL.FTZ R5, R5, UR4 ;  /* 0x0000000405057c20 */ /* 0x000fe20008410000 */
[----:B------:R-:W-:-:S06]  /*14210*/  PRMT R9, R6, 0x5410, R7 ;  /* 0x0000541006097816 */ /* 0x000fcc0000000007 */
[----:B------:R5:W-:Y:S01]  /*14220*/  MUFU.EX2 R178, R2 ;  /* 0x0000000200b27308 */ /* 0x000be20000000800 */
[----:B---3--:R-:W-:Y:S01]  /*14230*/  FMUL.FTZ R18, R4, UR4 ;  /* 0x0000000404127c20 */ /* 0x008fe20008410000 */
[----:B------:R-:W-:Y:S02]  /*14240*/  FSEL R3, R136, RZ, P1 ;  /* 0x000000ff88037208 */ /* 0x000fe40000800000 */
[----:B------:R-:W-:-:S04]  /*14250*/  LOP3.LUT R4, R16, 0xff00ff, RZ, 0xc0, !PT ;  /* 0x00ff00ff10047812 */ /* 0x000fc800078ec0ff */
[----:B------:R3:W-:Y:S01]  /*14260*/  MUFU.EX2 R139, R0 ;  /* 0x00000000008b7308 */ /* 0x0007e20000000800 */
[----:B-----5:R-:W-:-:S07]  /*14270*/  FSEL R2, R135, RZ, P2 ;  /* 0x000000ff87027208 */ /* 0x020fce0001000000 */
[----:B------:R-:W5:Y:S01]  /*14280*/  MUFU.EX2 R18, R18 ;  /* 0x0000001200127308 */ /* 0x000f620000000800 */
[----:B------:R-:W-:Y:S01]  /*14290*/  FADD.FTZ R6, R217, -R2 ;  /* 0x80000002d9067221 */ /* 0x000fe20000010000 */
[----:B------:R-:W-:Y:S02]  /*142a0*/  F2FP.F16.F32.PACK_AB R2, R203, R221 ;  /* 0x000000ddcb02723e */ /* 0x000fe400000000ff */
[----:B---3--:R-:W-:-:S04]  /*142b0*/  HSET2.LE.AND R0, R10, R12, PT ;  /* 0x0000000c0a007233 */ /* 0x008fc80003803000 */
[----:B------:R3:W1:Y:S01]  /*142c0*/  MUFU.EX2 R17, R5 ;  /* 0x0000000500117308 */ /* 0x0006620000000800 */
[----:B------:R-:W-:Y:S01]  /*142d0*/  FADD.FTZ R7, R213, -R3 ;  /* 0x80000003d5077221 */ /* 0x000fe20000010000 */
[--C-:B------:R-:W-:Y:S02]  /*142e0*/  HSET2.LE.AND R3, R11, R12.reuse, PT ;  /* 0x0000000c0b037233 */ /* 0x100fe40003803000 */
[----:B------:R-:W-:Y:S01]  /*142f0*/  LOP3.LUT R10, R2, R0, RZ, 0xc0, !PT ;  /* 0x00000000020a7212 */ /* 0x000fe200078ec0ff */
[----:B------:R-:W-:Y:S01]  /*14300*/  FMUL.FTZ R16, R6, UR4 ;  /* 0x0000000406107c20 */ /* 0x000fe20008410000 */
[----:B------:R-:W-:Y:S02]  /*14310*/  HSET2.LE.AND R0, R4, R12, PT ;  /* 0x0000000c04007233 */ /* 0x000fe40003803000 */
[----:B----4-:R-:W-:Y:S02]  /*14320*/  F2FP.F16.F32.PACK_AB R2, R187, R200 ;  /* 0x000000c8bb02723e */ /* 0x010fe400000000ff */
[----:B--2---:R-:W-:-:S02]  /*14330*/  F2FP.F16.F32.PACK_AB R4, R185, R186 ;  /* 0x000000bab904723e */ /* 0x004fc400000000ff */
[----:B------:R-:W-:Y:S02]  /*14340*/  F2FP.F16.F32.PACK_AB R6, R179, R180 ;  /* 0x000000b4b306723e */ /* 0x000fe400000000ff */
[--C-:B---3--:R-:W-:Y:S02]  /*14350*/  HSET2.LE.AND R5, R9, R12.reuse, PT ;  /* 0x0000000c09057233 */ /* 0x108fe40003803000 */
[----:B------:R-:W-:Y:S02]  /*14360*/  LOP3.LUT R11, R2, R0, RZ, 0xc0, !PT ;  /* 0x00000000020b7212 */ /* 0x000fe400078ec0ff */
[----:B------:R-:W-:Y:S02]  /*14370*/  LOP3.LUT R4, R4, R3, RZ, 0xc0, !PT ;  /* 0x0000000304047212 */ /* 0x000fe400078ec0ff */
[----:B------:R-:W-:Y:S02]  /*14380*/  LOP3.LUT R5, R6, R5, RZ, 0xc0, !PT ;  /* 0x0000000506057212 */ /* 0x000fe400078ec0ff */
[----:B------:R-:W-:-:S02]  /*14390*/  HSET2.LE.AND R0, R15, R12, PT ;  /* 0x0000000c0f007233 */ /* 0x000fc40003803000 */
[----:B------:R-:W-:Y:S02]  /*143a0*/  HSET2.LE.AND R3, R8, R12, PT ;  /* 0x0000000c08037233 */ /* 0x000fe40003803000 */
[----:B------:R-:W-:Y:S02]  /*143b0*/  F2FP.F16.F32.PACK_AB R2, R240, R243 ;  /* 0x000000f3f002723e */ /* 0x000fe400000000ff */
[----:B------:R-:W-:Y:S01]  /*143c0*/  F2FP.F16.F32.PACK_AB R6, R201, R202 ;  /* 0x000000cac906723e */ /* 0x000fe200000000ff */
[----:B-----5:R-:W-:Y:S01]  /*143d0*/  FMUL.FTZ R144, R144, R18 ;  /* 0x0000001290907220 */ /* 0x020fe20000410000 */
[----:B------:R-:W-:Y:S01]  /*143e0*/  LOP3.LUT R8, R2, R0, RZ, 0xc0, !PT ;  /* 0x0000000002087212 */ /* 0x000fe200078ec0ff */
[----:B------:R-:W-:Y:S01]  /*143f0*/  FMUL.FTZ R145, R145, R18 ;  /* 0x0000001291917220 */ /* 0x000fe20000410000 */
[----:B------:R-:W-:Y:S01]  /*14400*/  LOP3.LUT R9, R6, R3, RZ, 0xc0, !PT ;  /* 0x0000000306097212 */ /* 0x000fe200078ec0ff */
[-C--:B-1----:R-:W-:Y:S01]  /*14410*/  FMUL.FTZ R146, R146, R17.reuse ;  /* 0x0000001192927220 */ /* 0x082fe20000410000 */
[----:B------:R-:W-:-:S07]  /*14420*/  FMUL.FTZ R147, R147, R17 ;  /* 0x0000001193937220 */ /* 0x000fce0000410000 */
[----:B------:R-:W-:Y:S01]  /*14430*/  HMMA.16816.F32 R28, R8, R24, R144 ;  /* 0x00000018081c723c */ /* 0x000fe20000001890 */
[----:B------:R-:W-:Y:S01]  /*14440*/  SEL R23, R216, 0xffffffe0, !P3 ;  /* 0xffffffe0d8177807 */ /* 0x000fe20005800000 */
[-C--:B------:R-:W-:Y:S01]  /*14450*/  FMUL.FTZ R156, R156, R18.reuse ;  /* 0x000000129c9c7220 */ /* 0x080fe20000410000 */
[----:B------:R-:W-:Y:S01]  /*14460*/  HSET2.LE.AND R0, R21, R12, PT ;  /* 0x0000000c15007233 */ /* 0x000fe20003803000 */
[----:B------:R-:W-:Y:S01]  /*14470*/  FMUL.FTZ R157, R157, R18 ;  /* 0x000000129d9d7220 */ /* 0x000fe20000410000 */
[-C--:B------:R-:W-:Y:S01]  /*14480*/  FMUL.FTZ R158, R158, R17.reuse ;  /* 0x000000119e9e7220 */ /* 0x080fe20000410000 */
[----:B------:R-:W-:Y:S01]  /*14490*/  FMUL.FTZ R159, R159, R17 ;  /* 0x000000119f9f7220 */ /* 0x000fe20000410000 */
[----:B------:R-:W-:Y:S01]  /*144a0*/  F2FP.F16.F32.PACK_AB R2, R183, R184 ;  /* 0x000000b8b702723e */ /* 0x000fe200000000ff */
[----:B------:R-:W-:-:S03]  /*144b0*/  IMAD.IADD R132, R137, 0x1, R23 ;  /* 0x0000000189847824 */ /* 0x000fc600078e0217 */
[----:B------:R-:W-:Y:S01]  /*144c0*/  LOP3.LUT R6, R2, R0, RZ, 0xc0, !PT ;  /* 0x0000000002067212 */ /* 0x000fe200078ec0ff */
[----:B------:R-:W-:Y:S01]  /*144d0*/  VIADD R0, R137, 0xa000 ;  /* 0x0000a00089007836 */ /* 0x000fe20000000000 */
[----:B------:R-:W1:Y:S01]  /*144e0*/  LDSM.16.MT88.4 R32, [R132+0xa000] ;  /* 0x00a000008420783b */ /* 0x000e620000004200 */
[----:B------:R-:W-:Y:S01]  /*144f0*/  FMUL.FTZ R15, R7, UR4 ;  /* 0x00000004070f7c20 */ /* 0x000fe20008410000 */
[----:B------:R-:W-:-:S04]  /*14500*/  LOP3.LUT R7, R22, 0xff00ff, RZ, 0xc0, !PT ;  /* 0x00ff00ff16077812 */ /* 0x000fc800078ec0ff */
[----:B------:R-:W-:Y:S01]  /*14510*/  IMAD.MOV.U32 R2, RZ, RZ, R28 ;  /* 0x000000ffff027224 */ /* 0x000fe200078e001c */
[----:B------:R-:W-:Y:S01]  /*14520*/  MOV R213, R31 ;  /* 0x0000001f00d57202 */ /* 0x000fe20000000f00 */
[----:B------:R-:W-:Y:S02]  /*14530*/  IMAD.MOV.U32 R195, RZ, RZ, R30 ;  /* 0x000000ffffc37224 */ /* 0x000fe400078e001e */
[----:B------:R-:W-:Y:S02]  /*14540*/  IMAD.MOV.U32 R194, RZ, RZ, R29 ;  /* 0x000000ffffc27224 */ /* 0x000fe400078e001d */
[----:B------:R-:W-:Y:S01]  /*14550*/  HMMA.16816.F32 R28, R8, R26, R156 ;  /* 0x0000001a081c723c */ /* 0x000fe2000000189c */
[----:B------:R-:W-:Y:S02]  /*14560*/  VIADD R22, R137, 0xa040 ;  /* 0x0000a04089167836 */ /* 0x000fe40000000000 */
[----:B------:R-:W-:-:S05]  /*14570*/  @P4 VIADD R22, R0, 0xffffffc0 ;  /* 0xffffffc000164836 */ /* 0x000fca0000000000 */
[----:B------:R-:W2:Y:S01]  /*14580*/  LDSM.16.MT88.4 R140, [R22] ;  /* 0x00000000168c783b */ /* 0x000ea20000004200 */
[----:B------:R-:W-:Y:S01]  /*14590*/  IMAD.IADD R23, R23, 0x1, R22 ;  /* 0x0000000117177824 */ /* 0x000fe200078e0216 */
[----:B------:R-:W3:Y:S08]  /*145a0*/  MUFU.EX2 R16, R16 ;  /* 0x0000001000107308 */ /* 0x000ef00000000800 */
[----:B------:R-:W4:Y:S01]  /*145b0*/  MUFU.EX2 R15, R15 ;  /* 0x0000000f000f7308 */ /* 0x000f220000000800 */
[----:B------:R-:W-:Y:S01]  /*145c0*/  IMAD.MOV.U32 R0, RZ, RZ, R28 ;  /* 0x000000ffff007224 */ /* 0x000fe200078e001c */
[----:B------:R-:W-:Y:S01]  /*145d0*/  MOV R158, R29 ;  /* 0x0000001d009e7202 */ /* 0x000fe20000000f00 */
[----:B------:R-:W-:-:S02]  /*145e0*/  IMAD.MOV.U32 R157, RZ, RZ, R30 ;  /* 0x000000ffff9d7224 */ /* 0x000fc400078e001e */
[----:B------:R-:W-:Y:S02]  /*145f0*/  IMAD.MOV.U32 R156, RZ, RZ, R31 ;  /* 0x000000ffff9c7224 */ /* 0x000fe400078e001f */
[----:B------:R-:W5:Y:S01]  /*14600*/  LDSM.16.MT88.4 R28, [R23] ;  /* 0x00000000171c783b */ /* 0x000f620000004200 */
[----:B------:R-:W-:Y:S02]  /*14610*/  HSET2.LE.AND R3, R7, R12, PT ;  /* 0x0000000c07037233 */ /* 0x000fe40003803000 */
[----:B------:R-:W-:Y:S01]  /*14620*/  F2FP.F16.F32.PACK_AB R7, R139, R178 ;  /* 0x000000b28b07723e */ /* 0x000fe200000000ff */
[-C--:B---3--:R-:W-:Y:S01]  /*14630*/  FMUL.FTZ R148, R148, R16.reuse ;  /* 0x0000001094947220 */ /* 0x088fe20000410000 */
[-C--:B------:R-:W-:Y:S01]  /*14640*/  FMUL.FTZ R149, R149, R16.reuse ;  /* 0x0000001095957220 */ /* 0x080fe20000410000 */
[-C--:B------:R-:W-:Y:S01]  /*14650*/  FMUL.FTZ R152, R152, R16.reuse ;  /* 0x0000001098987220 */ /* 0x080fe20000410000 */
[----:B------:R-:W-:Y:S01]  /*14660*/  LOP3.LUT R7, R7, R3, RZ, 0xc0, !PT ;  /* 0x0000000307077212 */ /* 0x000fe200078ec0ff */
[----:B------:R-:W-:Y:S01]  /*14670*/  FMUL.FTZ R153, R153, R16 ;  /* 0x0000001099997220 */ /* 0x000fe20000410000 */
[-C--:B------:R-:W-:Y:S01]  /*14680*/  FMUL.FTZ R160, R160, R18.reuse ;  /* 0x00000012a0a07220 */ /* 0x080fe20000410000 */
[-C--:B----4-:R-:W-:Y:S01]  /*14690*/  FMUL.FTZ R150, R150, R15.reuse ;  /* 0x0000000f96967220 */ /* 0x090fe20000410000 */
[-C--:B------:R-:W-:Y:S01]  /*146a0*/  FMUL.FTZ R151, R151, R15.reuse ;  /* 0x0000000f97977220 */ /* 0x080fe20000410000 */
[-C--:B------:R-:W-:Y:S01]  /*146b0*/  FMUL.FTZ R154, R154, R15.reuse ;  /* 0x0000000f9a9a7220 */ /* 0x080fe20000410000 */
[----:B------:R-:W-:Y:S01]  /*146c0*/  FMUL.FTZ R155, R155, R15 ;  /* 0x0000000f9b9b7220 */ /* 0x000fe20000410000 */
[----:B------:R-:W-:Y:S01]  /*146d0*/  FMUL.FTZ R161, R161, R18 ;  /* 0x00000012a1a17220 */ /* 0x000fe20000410000 */
[-C--:B------:R-:W-:Y:S01]  /*146e0*/  FMUL.FTZ R162, R162, R17.reuse ;  /* 0x00000011a2a27220 */ /* 0x080fe20000410000 */
[----:B------:R-:W-:-:S02]  /*146f0*/  FMUL.FTZ R163, R163, R17 ;  /* 0x00000011a3a37220 */ /* 0x000fc40000410000 */
[----:B------:R-:W-:Y:S01]  /*14700*/  HMMA.16816.F32 R148, R4, R24, R148 ;  /* 0x000000180494723c */ /* 0x000fe20000001894 */
[-C--:B------:R-:W-:Y:S01]  /*14710*/  FMUL.FTZ R44, R44, R16.reuse ;  /* 0x000000102c2c7220 */ /* 0x080fe20000410000 */
[----:B------:R-:W-:Y:S01]  /*14720*/  FMUL.FTZ R45, R45, R16 ;  /* 0x000000102d2d7220 */ /* 0x000fe20000410000 */
[-C--:B------:R-:W-:Y:S01]  /*14730*/  FMUL.FTZ R46, R46, R15.reuse ;  /* 0x0000000f2e2e7220 */ /* 0x080fe20000410000 */
[----:B------:R-:W-:-:S04]  /*14740*/  FMUL.FTZ R47, R47, R15 ;  /* 0x0000000f2f2f7220 */ /* 0x000fc80000410000 */
[----:B------:R-:W-:Y:S08]  /*14750*/  HMMA.16816.F32 R152, R4, R26, R152 ;  /* 0x0000001a0498723c */ /* 0x000ff00000001898 */
[----:B-1----:R-:W-:Y:S01]  /*14760*/  HMMA.16816.F32 R24, R8, R32, R160 ;  /* 0x000000200818723c */ /* 0x002fe200000018a0 */
[-C--:B------:R-:W-:Y:S01]  /*14770*/  FMUL.FTZ R40, R40, R16.reuse ;  /* 0x0000001028287220 */ /* 0x080fe20000410000 */
[-C--:B------:R-:W-:Y:S01]  /*14780*/  FMUL.FTZ R41, R41, R16.reuse ;  /* 0x0000001029297220 */ /* 0x080fe20000410000 */
[-C--:B------:R-:W-:Y:S01]  /*14790*/  FMUL.FTZ R42, R42, R15.reuse ;  /* 0x0000000f2a2a7220 */ /* 0x080fe20000410000 */
[----:B------:R-:W-:Y:S01]  /*147a0*/  FMUL.FTZ R43, R43, R15 ;  /* 0x0000000f2b2b7220 */ /* 0x000fe20000410000 */
[----:B------:R-:W-:-:S03]  /*147b0*/  FMUL.FTZ R56, R56, R16 ;  /* 0x0000001038387220 */ /* 0x000fc60000410000 */
[----:B--2---:R-:W-:Y:S01]  /*147c0*/  HMMA.16816.F32 R208, R4, R142, R44 ;  /* 0x0000008e04d0723c */ /* 0x004fe2000000182c */
[----:B------:R-:W1:Y:S01]  /*147d0*/  LDSM.16.MT88.4 R44, [R23+0x1000] ;  /* 0x00100000172c783b */ /* 0x000e620000004200 */
[----:B------:R-:W-:Y:S01]  /*147e0*/  FMUL.FTZ R57, R57, R16 ;  /* 0x0000001039397220 */ /* 0x000fe20000410000 */
[-C--:B------:R-:W-:Y:S01]  /*147f0*/  FMUL.FTZ R58, R58, R15.reuse ;  /* 0x0000000f3a3a7220 */ /* 0x080fe20000410000 */
[----:B------:R-:W-:Y:S01]  /*14800*/  FMUL.FTZ R59, R59, R15 ;  /* 0x0000000f3b3b7220 */ /* 0x000fe20000410000 */
[----:B------:R-:W-:-:S03]  /*14810*/  IMAD.MOV.U32 R159, RZ, RZ, R2 ;  /* 0x000000ffff9f7224 */ /* 0x000fc600078e0002 */
[C---:B------:R-:W-:Y:S01]  /*14820*/  HMMA.16816.F32 R228, R4.reuse, R140, R40 ;  /* 0x0000008c04e4723c */ /* 0x040fe20000001828 */
[----:B------:R-:W-:Y:S02]  /*14830*/  LDSM.16.MT88.4 R40, [R132+0xb000] ;  /* 0x00b000008428783b */ /* 0x000fe40000004200 */
[----:B------:R-:W-:Y:S01]  /*14840*/  IMAD.MOV.U32 R160, RZ, RZ, R26 ;  /* 0x000000ffffa07224 */ /* 0x000fe200078e001a */
[----:B------:R-:W-:Y:S01]  /*14850*/  MOV R2, R25 ;  /* 0x0000001900027202 */ /* 0x000fe20000000f00 */
[----:B------:R-:W-:Y:S02]  /*14860*/  IMAD.MOV.U32 R21, RZ, RZ, R27 ;  /* 0x000000ffff157224 */ /* 0x000fe400078e001b */
[----:B------:R-:W-:Y:S01]  /*14870*/  IMAD.MOV.U32 R3, RZ, RZ, R24 ;  /* 0x000000ffff037224 */ /* 0x000fe200078e0018 */
[----:B-----5:R-:W-:Y:S01]  /*14880*/  HMMA.16816.F32 R196, R4, R28, R56 ;  /* 0x0000001c04c4723c */ /* 0x020fe20000001838 */
[----:B------:R-:W2:Y:S04]  /*14890*/  LDSM.16.MT88.4 R24, [R137+0xb000] ;  /* 0x00b000008918783b */ /* 0x000ea80000004200 */
[----:B------:R-:W3:Y:S01]  /*148a0*/  LDSM.16.MT88.4 R56, [R22+0x1000] ;  /* 0x001000001638783b */ /* 0x000ee20000004200 */
        /* <DEDUP_REMOVED lines=17> */
[----:B------:R-:W-:Y:S01]  /*149c0*/  HMMA.16816.F32 R232, R8, R140, R36 ;  /* 0x0000008c08e8723c */ /* 0x000fe20000001824 */
[----:B------:R-:W-:-:S02]  /*149d0*/  IMAD.MOV.U32 R205, RZ, RZ, R238 ;  /* 0x000000ffffcd7224 */ /* 0x000fc400078e00ee */
[----:B------:R-:W-:Y:S02]  /*149e0*/  IMAD.MOV.U32 R206, RZ, RZ, R237 ;  /* 0x000000ffffce7224 */ /* 0x000fe400078e00ed */
[----:B------:R-:W-:Y:S02]  /*149f0*/  IMAD.MOV.U32 R207, RZ, RZ, R236 ;  /* 0x000000ffffcf7224 */ /* 0x000fe400078e00ec */
[----:B------:R-:W-:Y:S01]  /*14a00*/  IMAD.MOV.U32 R141, RZ, RZ, R0 ;  /* 0x000000ffff8d7224 */ /* 0x000fe200078e0000 */
[----:B-1----:R-:W-:Y:S01]  /*14a10*/  HMMA.16816.F32 R144, R4, R46, R124 ;  /* 0x0000002e0490723c */ /* 0x002fe2000000187c */
[----:B------:R-:W-:Y:S02]  /*14a20*/  IMAD.MOV.U32 R126, RZ, RZ, R3 ;  /* 0x000000ffff7e7224 */ /* 0x000fe400078e0003 */
[----:B------:R-:W-:Y:S01]  /*14a30*/  FFMA.FTZ R0, R176, UR4, -R13 ;  /* 0x00000004b0007c23 */ /* 0x000fe2000801080d */
[-C--:B------:R-:W-:Y:S01]  /*14a40*/  FMUL.FTZ R164, R164, R16.reuse ;  /* 0x00000010a4a47220 */ /* 0x080fe20000410000 */
[----:B------:R-:W-:Y:S01]  /*14a50*/  FMUL.FTZ R165, R165, R16 ;  /* 0x00000010a5a57220 */ /* 0x000fe20000410000 */
[----:B------:R-:W-:-:S02]  /*14a60*/  FMUL.FTZ R166, R166, R15 ;  /* 0x0000000fa6a67220 */ /* 0x000fc40000410000 */
[----:B------:R-:W-:Y:S01]  /*14a70*/  HMMA.16816.F32 R236, R8, R34, R172 ;  /* 0x0000002208ec723c */ /* 0x000fe200000018ac */
[----:B------:R-:W-:Y:S02]  /*14a80*/  IMAD.MOV.U32 R172, RZ, RZ, R2 ;  /* 0x000000ffffac7224 */ /* 0x000fe400078e0002 */
[----:B------:R-:W-:Y:S01]  /*14a90*/  FMUL.FTZ R167, R167, R15 ;  /* 0x0000000fa7a77220 */ /* 0x000fe20000410000 */
[----:B------:R-:W-:-:S04]  /*14aa0*/  IMAD.WIDE.U32 R2, R252, -0x2daee0ad, RZ ;  /* 0xd2511f53fc027825 */ /* 0x000fc800078e00ff */
        /* <DEDUP_REMOVED lines=36> */
[----:B------:R-:W-:Y:S01]  /*14cf0*/  HMMA.16816.F32 R168, R4, R34, R168 ;  /* 0x0000002204a8723c */ /* 0x000fe200000018a8 */
[----:B------:R1:W-:Y:S01]  /*14d00*/  MUFU.EX2 R35, R0 ;  /* 0x0000000000237308 */ /* 0x0003e20000000800 */
        /* <DEDUP_REMOVED lines=8> */
[----:B-1----:R-:W-:-:S03]  /*14d90*/  IMAD.MOV.U32 R0, RZ, RZ, R2 ;  /* 0x000000ffff007224 */ /* 0x002fc600078e0002 */
[----:B------:R-:W-:Y:S01]  /*14da0*/  HMMA.16816.F32 R60, R4, R30, R60 ;  /* 0x0000001e043c723c */ /* 0x000fe2000000183c */
[-C--:B------:R-:W-:Y:S01]  /*14db0*/  FMUL.FTZ R64, R64, R18.reuse ;  /* 0x0000001240407220 */ /* 0x080fe20000410000 */
[----:B------:R-:W-:Y:S01]  /*14dc0*/  FMUL.FTZ R65, R65, R18 ;  /* 0x0000001241417220 */ /* 0x000fe20000410000 */
[-C--:B------:R-:W-:Y:S01]  /*14dd0*/  FMUL.FTZ R66, R66, R17.reuse ;  /* 0x0000001142427220 */ /* 0x080fe20000410000 */
[----:B------:R-:W-:Y:S01]  /*14de0*/  FMUL.FTZ R67, R67, R17 ;  /* 0x0000001143437220 */ /* 0x000fe20000410000 */
[----:B------:R-:W-:-:S03]  /*14df0*/  PRMT R21, R2, 0x7773, RZ ;  /* 0x0000777302157816 */ /* 0x000fc600000000ff */
[----:B--2---:R-:W-:Y:S01]  /*14e00*/  HMMA.16816.F32 R72, R4, R24, R72 ;  /* 0x000000180448723c */ /* 0x004fe20000001848 */
[----:B------:R-:W-:-:S07]  /*14e10*/  IMAD.MOV.U32 R33, RZ, RZ, R188 ;  /* 0x000000ffff217224 */ /* 0x000fce00078e00bc */
[----:B------:R-:W-:Y:S01]  /*14e20*/  HMMA.16816.F32 R76, R4, R26, R76 ;  /* 0x0000001a044c723c */ /* 0x000fe2000000184c */
[----:B------:R-:W-:-:S07]  /*14e30*/  IMAD.MOV.U32 R173, RZ, RZ, R160 ;  /* 0x000000ffffad7224 */ /* 0x000fce00078e00a0 */
[C---:B------:R-:W-:Y:S08]  /*14e40*/  HMMA.16816.F32 R88, R4.reuse, R40, R88 ;  /* 0x000000280458723c */ /* 0x040ff00000001858 */
[C---:B------:R-:W-:Y:S08]  /*14e50*/  HMMA.16816.F32 R92, R4.reuse, R42, R92 ;  /* 0x0000002a045c723c */ /* 0x040ff0000000185c */
[C---:B---3--:R-:W-:Y:S08]  /*14e60*/  HMMA.16816.F32 R104, R4.reuse, R56, R104 ;  /* 0x000000380468723c */ /* 0x048ff00000001868 */
[C---:B------:R-:W-:Y:S08]  /*14e70*/  HMMA.16816.F32 R108, R4.reuse, R58, R108 ;  /* 0x0000003a046c723c */ /* 0x040ff0000000186c */
[----:B------:R-:W-:Y:S01]  /*14e80*/  HMMA.16816.F32 R120, R4, R44, R120 ;  /* 0x0000002c0478723c */ /* 0x000fe20000001878 */
[----:B------:R-:W-:Y:S01]  /*14e90*/  FFMA.FTZ R4, R177, UR4, -R13 ;  /* 0x00000004b1047c23 */ /* 0x000fe2000801080d */
[----:B------:R-:W-:-:S02]  /*14ea0*/  LOP3.LUT R5, R0, 0xff, RZ, 0xc0, !PT ;  /* 0x000000ff00057812 */ /* 0x000fc400078ec0ff */
[----:B------:R-:W-:-:S04]  /*14eb0*/  LOP3.LUT R0, R138, UR6, R3, 0x96, !PT ;  /* 0x000000068a007c12 */ /* 0x000fc8000f8e9603 */
[C---:B------:R-:W-:Y:S01]  /*14ec0*/  HMMA.16816.F32 R204, R8.reuse, R142, R48 ;  /* 0x0000008e08cc723c */ /* 0x040fe20000001830 */
[----:B------:R-:W-:Y:S02]  /*14ed0*/  MOV R50, R193 ;  /* 0x000000c100327202 */ /* 0x000fe40000000f00 */
[C---:B------:R-:W-:Y:S01]  /*14ee0*/  PRMT R7, R2.reuse, 0x7772, RZ ;  /* 0x0000777202077816 */ /* 0x040fe200000000ff */
[----:B------:R1:W2:Y:S01]  /*14ef0*/  MUFU.EX2 R34, R4 ;  /* 0x0000000400227308 */ /* 0x0002a20000000800 */
[----:B------:R-:W-:Y:S01]  /*14f00*/  PRMT R2, R2, 0x7771, RZ ;  /* 0x0000777102027816 */ /* 0x000fe200000000ff */
[----:B------:R-:W-:Y:S01]  /*14f10*/  FFMA.FTZ R6, R32, UR4, -R13 ;  /* 0x0000000420067c23 */ /* 0x000fe2000801080d */
[C---:B------:R-:W-:Y:S01]  /*14f20*/  PRMT R3, R0.reuse, 0x7632, R3 ;  /* 0x0000763200037816 */ /* 0x040fe20000000003 */
[----:B------:R-:W-:Y:S01]  /*14f30*/  IMAD.MOV.U32 R51, RZ, RZ, R189 ;  /* 0x000000ffff337224 */ /* 0x000fe200078e00bd */
[----:B------:R-:W-:Y:S01]  /*14f40*/  PRMT R21, R7, 0x5410, R21 ;  /* 0x0000541007157816 */ /* 0x000fe20000000015 */
[----:B------:R-:W-:Y:S01]  /*14f50*/  IMAD.MOV.U32 R127, RZ, RZ, R191 ;  /* 0x000000ffff7f7224 */ /* 0x000fe200078e00bf */
[----:B------:R-:W-:Y:S01]  /*14f60*/  PRMT R7, R5, 0x5410, R2 ;  /* 0x0000541005077816 */ /* 0x000fe20000000002 */
[----:B------:R-:W-:Y:S01]  /*14f70*/  IMAD.MOV.U32 R140, RZ, RZ, R190 ;  /* 0x000000ffff8c7224 */ /* 0x000fe200078e00be */
[----:B------:R-:W-:Y:S01]  /*14f80*/  LOP3.LUT R2, R0, 0xffff, RZ, 0xc0, !PT ;  /* 0x0000ffff00027812 */ /* 0x000fe200078ec0ff */
[----:B------:R-:W-:Y:S01]  /*14f90*/  IMAD.MOV.U32 R32, RZ, RZ, R33 ;  /* 0x000000ffff207224 */ /* 0x000fe200078e0021 */
[----:B------:R-:W-:Y:S01]  /*14fa0*/  HMMA.16816.F32 R188, R8, R30, R64 ;  /* 0x0000001e08bc723c */ /* 0x000fe20000001840 */
[-C--:B------:R-:W-:Y:S01]  /*14fb0*/  FMUL.FTZ R128, R128, R18.reuse ;  /* 0x0000001280807220 */ /* 0x080fe20000410000 */
[----:B------:R-:W-:Y:S01]  /*14fc0*/  FMUL.FTZ R129, R129, R18 ;  /* 0x0000001281817220 */ /* 0x000fe20000410000 */
[-C--:B------:R-:W-:Y:S01]  /*14fd0*/  FMUL.FTZ R130, R130, R17.reuse ;  /* 0x0000001182827220 */ /* 0x080fe20000410000 */
[----:B-1----:R-:W-:Y:S01]  /*14fe0*/  FFMA.FTZ R4, R50, UR4, -R14 ;  /* 0x0000000432047c23 */ /* 0x002fe2000801080e */
[----:B------:R-:W-:Y:S01]  /*14ff0*/  FMUL.FTZ R131, R131, R17 ;  /* 0x0000001183837220 */ /* 0x000fe20000410000 */
[----:B------:R1:W-:Y:S01]  /*15000*/  MUFU.EX2 R33, R6 ;  /* 0x0000000600217308 */ /* 0x0003e20000000800 */
[----:B------:R-:W-:-:S02]  /*15010*/  SHF.R.U32.HI R5, RZ, 0x18, R0 ;  /* 0x00000018ff057819 */ /* 0x000fc40000011600 */
[----:B------:R-:W-:Y:S01]  /*15020*/  LOP3.LUT R3, R3, 0xff, RZ, 0xc0, !PT ;  /* 0x000000ff03037812 */ /* 0x000fe200078ec0ff */
[----:B------:R-:W-:Y:S01]  /*15030*/  IMAD.MOV.U32 R49, RZ, RZ, R141 ;  /* 0x000000ffff317224 */ /* 0x000fe200078e008d */
[----:B------:R-:W-:Y:S01]  /*15040*/  SHF.R.U32.HI R2, RZ, 0x8, R2 ;  /* 0x00000008ff027819 */ /* 0x000fe20000011602 */
[----:B------:R-:W-:Y:S02]  /*15050*/  IMAD.MOV.U32 R50, RZ, RZ, R172 ;  /* 0x000000ffff327224 */ /* 0x000fe400078e00ac */
[-C--:B------:R-:W-:Y:S01]  /*15060*/  FMUL.FTZ R52, R52, R18.reuse ;  /* 0x0000001234347220 */ /* 0x080fe20000410000 */
[----:B------:R3:W-:Y:S01]  /*15070*/  MUFU.EX2 R31, R4 ;  /* 0x00000004001f7308 */ /* 0x0007e20000000800 */
[----:B------:R-:W-:Y:S01]  /*15080*/  PRMT R3, R3, 0x5410, R5 ;  /* 0x0000541003037816 */ /* 0x000fe20000000005 */
[----:B------:R-:W-:Y:S01]  /*15090*/  FFMA.FTZ R5, R140, UR4, -R14 ;  /* 0x000000048c057c23 */ /* 0x000fe2000801080e */
[----:B------:R-:W-:Y:S01]  /*150a0*/  FMUL.FTZ R53, R53, R18 ;  /* 0x0000001235357220 */ /* 0x000fe20000410000 */
[----:B------:R-:W-:Y:S01]  /*150b0*/  HMMA.16816.F32 R140, R8, R46, R128 ;  /* 0x0000002e088c723c */ /* 0x000fe20000001880 */
[-C--:B------:R-:W-:Y:S01]  /*150c0*/  FMUL.FTZ R54, R54, R17.reuse ;  /* 0x0000001136367220 */ /* 0x080fe20000410000 */
[----:B------:R-:W-:Y:S01]  /*150d0*/  FMUL.FTZ R55, R55, R17 ;  /* 0x0000001137377220 */ /* 0x000fe20000410000 */
[----:B------:R-:W-:Y:S01]  /*150e0*/  MOV R175, R195 ;  /* 0x000000c300af7202 */ /* 0x000fe20000000f00 */
[----:B------:R-:W-:Y:S01]  /*150f0*/  IMAD.MOV.U32 R174, RZ, RZ, R194 ;  /* 0x000000ffffae7224 */ /* 0x000fe200078e00c2 */
[----:B-1----:R-:W-:Y:S01]  /*15100*/  LOP3.LUT R6, R0, 0xff, RZ, 0xc0, !PT ;  /* 0x000000ff00067812 */ /* 0x002fe200078ec0ff */
[----:B------:R-:W-:Y:S01]  /*15110*/  FFMA.FTZ R0, R32, UR4, -R14 ;  /* 0x0000000420007c23 */ /* 0x000fe2000801080e */
[----:B------:R-:W-:-:S02]  /*15120*/  IMAD.MOV.U32 R131, RZ, RZ, R49 ;  /* 0x000000ffff837224 */ /* 0x000fc400078e0031 */
[-C--:B------:R-:W-:Y:S01]  /*15130*/  FMUL.FTZ R68, R68, R18.reuse ;  /* 0x0000001244447220 */ /* 0x080fe20000410000 */
[----:B------:R-:W-:Y:S02]  /*15140*/  IMAD.MOV.U32 R176, RZ, RZ, R124 ;  /* 0x000000ffffb07224 */ /* 0x000fe400078e007c */
[-C--:B------:R-:W-:Y:S01]  /*15150*/  FMUL.FTZ R69, R69, R18.reuse ;  /* 0x0000001245457220 */ /* 0x080fe20000410000 */
[-C--:B------:R-:W-:Y:S01]  /*15160*/  FMUL.FTZ R70, R70, R17.reuse ;  /* 0x0000001146467220 */ /* 0x080fe20000410000 */
[----:B------:R-:W-:Y:S01]  /*15170*/  FMUL.FTZ R71, R71, R17 ;  /* 0x0000001147477220 */ /* 0x000fe20000410000 */
[----:B---3--:R-:W-:Y:S01]  /*15180*/  FFMA.FTZ R4, R51, UR4, -R14 ;  /* 0x0000000433047c23 */ /* 0x008fe2000801080e */
[----:B------:R-:W-:Y:S01]  /*15190*/  MOV R51, R173 ;  /* 0x000000ad00337202 */ /* 0x000fe20000000f00 */
[----:B------:R1:W3:Y:S01]  /*151a0*/  MUFU.EX2 R32, R0 ;  /* 0x0000000000207308 */ /* 0x0002e20000000800 */
[----:B------:R-:W-:Y:S02]  /*151b0*/  IMAD.MOV.U32 R128, RZ, RZ, R50 ;  /* 0x000000ffff807224 */ /* 0x000fe400078e0032 */
[-C--:B------:R-:W-:Y:S01]  /*151c0*/  FMUL.FTZ R80, R80, R18.reuse ;  /* 0x0000001250507220 */ /* 0x080fe20000410000 */
[----:B------:R-:W-:Y:S01]  /*151d0*/  FMUL.FTZ R81, R81, R18 ;  /* 0x0000001251517220 */ /* 0x000fe20000410000 */
[----:B------:R-:W-:-:S02]  /*151e0*/  IMAD.MOV.U32 R129, RZ, RZ, R51 ;  /* 0x000000ffff817224 */ /* 0x000fc400078e0033 */
[-C--:B------:R-:W-:Y:S01]  /*151f0*/  FMUL.FTZ R82, R82, R17.reuse ;  /* 0x0000001152527220 */ /* 0x080fe20000410000 */
[----:B------:R-:W4:Y:S01]  /*15200*/  LDSM.16.MT88.4 R48, [R22+0x800] ;  /* 0x000800001630783b */ /* 0x000f220000004200 */
        /* <DEDUP_REMOVED lines=10> */
[----:B-1----:R-:W-:Y:S01]  /*152b0*/  PRMT R0, R6, 0x5410, R2 ;  /* 0x0000541006007816 */ /* 0x002fe20000000002 */
[----:B------:R-:W-:Y:S01]  /*152c0*/  FFMA.FTZ R2, R181, UR4, -R13 ;  /* 0x00000004b5027c23 */ /* 0x000fe2000801080d */
[-C--:B------:R-:W-:Y:S01]  /*152d0*/  FMUL.FTZ R100, R100, R18.reuse ;  /* 0x0000001264647220 */ /* 0x080fe20000410000 */
[-C--:B------:R-:W-:Y:S01]  /*152e0*/  FMUL.FTZ R101, R101, R18.reuse ;  /* 0x0000001265657220 */ /* 0x080fe20000410000 */
[-C--:B------:R-:W-:Y:S01]  /*152f0*/  FMUL.FTZ R102, R102, R17.reuse ;  /* 0x0000001166667220 */ /* 0x080fe20000410000 */
[----:B------:R2:W1:Y:S01]  /*15300*/  MUFU.EX2 R30, R2 ;  /* 0x00000002001e7308 */ /* 0x0004620000000800 */
[----:B------:R-:W-:Y:S01]  /*15310*/  HSET2.LE.AND R0, R0, R12, PT ;  /* 0x0000000c00007233 */ /* 0x000fe20003803000 */
[-C--:B------:R-:W-:Y:S01]  /*15320*/  FMUL.FTZ R103, R103, R17.reuse ;  /* 0x0000001167677220 */ /* 0x080fe20000410000 */
[-C--:B------:R-:W-:Y:S01]  /*15330*/  FMUL.FTZ R112, R112, R18.reuse ;  /* 0x0000001270707220 */ /* 0x080fe20000410000 */
[-C--:B------:R-:W-:Y:S01]  /*15340*/  FMUL.FTZ R113, R113, R18.reuse ;  /* 0x0000001271717220 */ /* 0x080fe20000410000 */
[-C--:B------:R-:W-:Y:S01]  /*15350*/  FMUL.FTZ R114, R114, R17.reuse ;  /* 0x0000001172727220 */ /* 0x080fe20000410000 */
[-C--:B------:R-:W-:Y:S01]  /*15360*/  FMUL.FTZ R115, R115, R17.reuse ;  /* 0x0000001173737220 */ /* 0x080fe20000410000 */
[-C--:B------:R-:W-:Y:S01]  /*15370*/  FMUL.FTZ R116, R116, R18.reuse ;  /* 0x0000001274747220 */ /* 0x080fe20000410000 */
[----:B------:R5:W-:Y:S01]  /*15380*/  MUFU.EX2 R29, R4 ;  /* 0x00000004001d7308 */ /* 0x000be20000000800 */
[----:B------:R-:W-:Y:S01]  /*15390*/  FMUL.FTZ R117, R117, R18 ;  /* 0x0000001275757220 */ /* 0x000fe20000410000 */
[-C--:B------:R-:W-:Y:S01]  /*153a0*/  FMUL.FTZ R118, R118, R17.reuse ;  /* 0x0000001176767220 */ /* 0x080fe20000410000 */
[----:B------:R-:W-:Y:S01]  /*153b0*/  FMUL.FTZ R119, R119, R17 ;  /* 0x0000001177777220 */ /* 0x000fe20000410000 */
[----:B------:R-:W4:Y:S04]  /*153c0*/  LDSM.16.MT88.4 R64, [R23+0x800] ;  /* 0x000800001740783b */ /* 0x000f280000004200 */
[----:B------:R-:W5:Y:S01]  /*153d0*/  MUFU.EX2 R28, R5 ;  /* 0x00000005001c7308 */ /* 0x000f620000000800 */
[----:B--2---:R-:W-:-:S04]  /*153e0*/  F2FP.F16.F32.PACK_AB R2, R34, R35 ;  /* 0x000000232202723e */ /* 0x004fc800000000ff */
[----:B------:R-:W-:Y:S02]  /*153f0*/  LOP3.LUT R124, R2, R0, RZ, 0xc0, !PT ;  /* 0x00000000027c7212 */ /* 0x000fe400078ec0ff */
[--C-:B------:R-:W-:Y:S02]  /*15400*/  HSET2.LE.AND R0, R3, R12.reuse, PT ;  /* 0x0000000c03007233 */ /* 0x100fe40003803000 */
[----:B---3--:R-:W-:Y:S01]  /*15410*/  F2FP.F16.F32.PACK_AB R2, R32, R31 ;  /* 0x0000001f2002723e */ /* 0x008fe200000000ff */
[----:B------:R-:W-:Y:S01]  /*15420*/  IMAD.MOV.U32 R130, RZ, RZ, R125 ;  /* 0x000000ffff827224 */ /* 0x000fe200078e007d */
[----:B------:R-:W-:Y:S02]  /*15430*/  LOP3.LUT R3, R21, 0xff00ff, RZ, 0xc0, !PT ;  /* 0x00ff00ff15037812 */ /* 0x000fe400078ec0ff */
[----:B------:R-:W-:Y:S02]  /*15440*/  LOP3.LUT R125, R2, R0, RZ, 0xc0, !PT ;  /* 0x00000000027d7212 */ /* 0x000fe400078ec0ff */
[----:B------:R-:W-:-:S02]  /*15450*/  HSET2.LE.AND R0, R7, R12, PT ;  /* 0x0000000c07007233 */ /* 0x000fc40003803000 */
[----:B-1----:R-:W-:Y:S01]  /*15460*/  F2FP.F16.F32.PACK_AB R2, R30, R33 ;  /* 0x000000211e02723e */ /* 0x002fe200000000ff */
        /* <DEDUP_REMOVED lines=8> */
[----:B------:R-:W-:Y:S01]  /*154f0*/  LOP3.LUT R126, R2, R0, RZ, 0xc0, !PT ;  /* 0x00000000027e7212 */ /* 0x000fe200078ec0ff */
[----:B-----5:R-:W-:Y:S01]  /*15500*/  FFMA.FTZ R4, R247, UR4, -R19 ;  /* 0x00000004f7047c23 */ /* 0x020fe20008010813 */
[----:B------:R-:W-:-:S02]  /*15510*/  HSET2.LE.AND R0, R3, R12, PT ;  /* 0x0000000c03007233 */ /* 0x000fc40003803000 */
[----:B------:R-:W-:Y:S01]  /*15520*/  MOV R6, R156 ;  /* 0x0000009c00067202 */ /* 0x000fe20000000f00 */
[----:B------:R-:W-:Y:S01]  /*15530*/  FFMA.FTZ R7, R245, UR4, -R19 ;  /* 0x00000004f5077c23 */ /* 0x000fe20008010813 */
[----:B------:R-:W-:Y:S01]  /*15540*/  F2FP.F16.F32.PACK_AB R2, R28, R29 ;  /* 0x0000001d1c02723e */ /* 0x000fe200000000ff */
[----:B------:R-:W-:Y:S01]  /*15550*/  IMAD.MOV.U32 R9, RZ, RZ, R127 ;  /* 0x000000ffff097224 */ /* 0x000fe200078e007f */
[----:B------:R-:W-:Y:S02]  /*15560*/  LDSM.16.MT88.4 R80, [R137+0xb800] ;  /* 0x00b800008950783b */ /* 0x000fe40000004200 */
[----:B------:R-:W-:Y:S01]  /*15570*/  LOP3.LUT R127, R2, R0, RZ, 0xc0, !PT ;  /* 0x00000000027f7212 */ /* 0x000fe200078ec0ff */
[----:B------:R-:W-:Y:S01]  /*15580*/  FFMA.FTZ R0, R246, UR4, -R19 ;  /* 0x00000004f6007c23 */ /* 0x000fe20008010813 */
[----:B------:R-:W-:Y:S01]  /*15590*/  IMAD.WIDE.U32 R2, R9, -0x2daee0ad, RZ ;  /* 0xd2511f5309027825 */ /* 0x000fe200078e00ff */
[----:B------:R-:W-:Y:S02]  /*155a0*/  LDSM.16.MT88.4 R96, [R132+0xb800] ;  /* 0x00b800008460783b */ /* 0x000fe40000004200 */
[----:B------:R1:W-:Y:S02]  /*155b0*/  MUFU.EX2 R11, R0 ;  /* 0x00000000000b7308 */ /* 0x0003e40000000800 */
[----:B----4-:R-:W-:Y:S01]  /*155c0*/  HMMA.16816.F32 R44, R124, R50, R208 ;  /* 0x000000327c2c723c */ /* 0x010fe200000018d0 */
[----:B------:R-:W-:Y:S01]  /*155d0*/  MOV R211, R6 ;  /* 0x0000000600d37202 */ /* 0x000fe20000000f00 */
[----:B------:R-:W-:-:S02]  /*155e0*/  IMAD.MOV.U32 R6, RZ, RZ, R2 ;  /* 0x000000ffff067224 */ /* 0x000fc400078e0002 */
[----:B------:R-:W-:Y:S01]  /*155f0*/  IMAD.MOV.U32 R14, RZ, RZ, R158 ;  /* 0x000000ffff0e7224 */ /* 0x000fe200078e009e */
[----:B------:R-:W-:Y:S01]  /*15600*/  PRMT R5, R2, 0x7771, RZ ;  /* 0x0000777102057816 */ /* 0x000fe200000000ff */
[----:B------:R-:W-:Y:S01]  /*15610*/  IMAD.MOV.U32 R177, RZ, RZ, R174 ;  /* 0x000000ffffb17224 */ /* 0x000fe200078e00ae */
[----:B------:R-:W-:Y:S01]  /*15620*/  LDSM.16.MT88.4 R112, [R22+0x1800] ;  /* 0x001800001670783b */ /* 0x000fe20000004200 */
[----:B------:R-:W-:Y:S02]  /*15630*/  IMAD.MOV.U32 R252, RZ, RZ, R175 ;  /* 0x000000fffffc7224 */ /* 0x000fe400078e00af */
[----:B------:R-:W-:Y:S01]  /*15640*/  IMAD.MOV.U32 R138, RZ, RZ, R159 ;  /* 0x000000ffff8a7224 */ /* 0x000fe200078e009f */
[----:B------:R-:W-:Y:S01]  /*15650*/  HMMA.16816.F32 R40, R124, R48, R228 ;  /* 0x000000307c28723c */ /* 0x000fe200000018e4 */
[----:B------:R-:W-:Y:S01]  /*15660*/  IMAD.MOV.U32 R181, RZ, RZ, R157 ;  /* 0x000000ffffb57224 */ /* 0x000fe200078e009d */
[----:B------:R-:W-:Y:S01]  /*15670*/  LDSM.16.MT88.4 R24, [R23+0x1800] ;  /* 0x001800001718783b */ /* 0x000fe20000004200 */
[----:B-1----:R-:W-:-:S02]  /*15680*/  FFMA.FTZ R0, R248, UR4, -R19 ;  /* 0x00000004f8007c23 */ /* 0x002fc40008010813 */
[----:B------:R1:W-:Y:S01]  /*15690*/  MUFU.EX2 R19, R4 ;  /* 0x0000000400137308 */ /* 0x0003e20000000800 */
[----:B------:R-:W-:Y:S01]  /*156a0*/  IMAD.MOV.U32 R209, RZ, RZ, R14 ;  /* 0x000000ffffd17224 */ /* 0x000fe200078e000e */
[----:B------:R-:W-:Y:S01]  /*156b0*/  MOV R228, R10 ;  /* 0x0000000a00e47202 */ /* 0x000fe20000000f00 */
[----:B------:R-:W-:Y:S01]  /*156c0*/  IMAD.MOV.U32 R231, RZ, RZ, R130 ;  /* 0x000000ffffe77224 */ /* 0x000fe200078e0082 */
[----:B------:R-:W2:Y:S04]  /*156d0*/  LDSM.16.MT88.4 R156, [R137+0xa800] ;  /* 0x00a80000899c783b */ /* 0x000ea80000004200 */
[----:B------:R3:W-:Y:S01]  /*156e0*/  MUFU.EX2 R13, R0 ;  /* 0x00000000000d7308 */ /* 0x0007e20000000800 */
[----:B------:R-:W-:Y:S01]  /*156f0*/  IMAD.MOV.U32 R208, RZ, RZ, R131 ;  /* 0x000000ffffd07224 */ /* 0x000fe200078e0083 */
[----:B------:R-:W4:Y:S01]  /*15700*/  LDSM.16.MT88.4 R172, [R132+0xa800] ;  /* 0x00a8000084ac783b */ /* 0x000f220000004200 */
[----:B-1----:R-:W-:-:S02]  /*15710*/  PRMT R4, R2, 0x7773, RZ ;  /* 0x0000777302047816 */ /* 0x002fc400000000ff */
[----:B---3--:R-:W-:Y:S02]  /*15720*/  LOP3.LUT R0, R182, UR6, R3, 0x96, !PT ;  /* 0x00000006b6007c12 */ /* 0x008fe4000f8e9603 */
[----:B------:R-:W-:Y:S02]  /*15730*/  PRMT R3, R2, 0x7772, RZ ;  /* 0x0000777202037816 */ /* 0x000fe400000000ff */
[----:B------:R-:W-:Y:S02]  /*15740*/  LOP3.LUT R2, R6, 0xff, RZ, 0xc0, !PT ;  /* 0x000000ff06027812 */ /* 0x000fe400078ec0ff */
[----:B------:R-:W-:Y:S01]  /*15750*/  PRMT R8, R3, 0x5410, R4 ;  /* 0x0000541003087816 */ /* 0x000fe20000000004 */
[----:B------:R-:W-:Y:S01]  /*15760*/  FFMA.FTZ R3, R244, UR4, -R20 ;  /* 0x00000004f4037c23 */ /* 0x000fe20008010814 */
[----:B------:R1:W3:Y:S01]  /*15770*/  MUFU.EX2 R14, R7 ;  /* 0x00000007000e7308 */ /* 0x0002e20000000800 */
[----:B------:R-:W-:-:S07]  /*15780*/  LOP3.LUT R6, R0, 0xff, RZ, 0xc0, !PT ;  /* 0x000000ff00067812 */ /* 0x000fce00078ec0ff */
[----:B------:R5:W-:Y:S01]  /*15790*/  MUFU.EX2 R10, R3 ;  /* 0x00000003000a7308 */ /* 0x000be20000000800 */
[----:B-1----:R-:W-:Y:S02]  /*157a0*/  PRMT R7, R2, 0x5410, R5 ;  /* 0x0000541002077816 */ /* 0x002fe40000000005 */
[C---:B------:R-:W-:Y:S02]  /*157b0*/  LOP3.LUT R2, R0.reuse, 0xffff, RZ, 0xc0, !PT ;  /* 0x0000ffff00027812 */ /* 0x040fe400078ec0ff */
[----:B------:R-:W-:Y:S02]  /*157c0*/  SHF.R.U32.HI R5, RZ, 0x18, R0 ;  /* 0x00000018ff057819 */ /* 0x000fe40000011600 */
[----:B-----5:R-:W-:Y:S02]  /*157d0*/  PRMT R3, R0, 0x7632, R3 ;  /* 0x0000763200037816 */ /* 0x020fe40000000003 */
[----:B------:R-:W-:Y:S01]  /*157e0*/  SHF.R.U32.HI R4, RZ, 0x8, R2 ;  /* 0x00000008ff047819 */ /* 0x000fe20000011602 */
[----:B------:R-:W-:Y:S01]  /*157f0*/  FFMA.FTZ R2, R249, UR4, -R20 ;  /* 0x00000004f9027c23 */ /* 0x000fe20008010814 */
[----:B------:R-:W-:-:S03]  /*15800*/  LOP3.LUT R0, R3, 0xff, RZ, 0xc0, !PT ;  /* 0x000000ff03007812 */ /* 0x000fc600078ec0ff */
[----:B------:R1:W5:Y:S01]  /*15810*/  MUFU.EX2 R9, R2 ;  /* 0x0000000200097308 */ /* 0x0003620000000800 */
[----:B------:R-:W-:Y:S01]  /*15820*/  PRMT R5, R0, 0x5410, R5 ;  /* 0x0000541000057816 */ /* 0x000fe20000000005 */
[----:B------:R-:W-:Y:S01]  /*15830*/  FFMA.FTZ R0, R250, UR4, -R20 ;  /* 0x00000004fa007c23 */ /* 0x000fe20008010814 */
[----:B------:R-:W-:-:S05]  /*15840*/  LOP3.LUT R3, R8, 0xff00ff, RZ, 0xc0, !PT ;  /* 0x00ff00ff08037812 */ /* 0x000fca00078ec0ff */
[----:B------:R2:W-:Y:S01]  /*15850*/  MUFU.EX2 R8, R0 ;  /* 0x0000000000087308 */ /* 0x0005e20000000800 */
[----:B------:R-:W-:Y:S02]  /*15860*/  PRMT R4, R6, 0x5410, R4 ;  /* 0x0000541006047816 */ /* 0x000fe40000000004 */
[--C-:B------:R-:W-:Y:S02]  /*15870*/  HSET2.LE.AND R3, R3, R12.reuse, PT ;  /* 0x0000000c03037233 */ /* 0x100fe40003803000 */
[----:B-1----:R-:W-:Y:S01]  /*15880*/  HSET2.LE.AND R2, R7, R12, PT ;  /* 0x0000000c07027233 */ /* 0x002fe20003803000 */
[----:B--2---:R-:W-:-:S04]  /*15890*/  FFMA.FTZ R0, R251, UR4, -R20 ;  /* 0x00000004fb007c23 */ /* 0x004fc80008010814 */
[----:B------:R3:W1:Y:S01]  /*158a0*/  MUFU.EX2 R6, R0 ;  /* 0x0000000000067308 */ /* 0x0006620000000800 */
[--C-:B------:R-:W-:Y:S01]  /*158b0*/  HSET2.LE.AND R4, R4, R12.reuse, PT ;  /* 0x0000000c04047233 */ /* 0x100fe20003803000 */
[----:B------:R-:W-:Y:S01]  /*158c0*/  IMAD.MOV.U32 R229, RZ, RZ, R128 ;  /* 0x000000ffffe57224 */ /* 0x000fe200078e0080 */
[----:B------:R-:W-:Y:S02]  /*158d0*/  HSET2.LE.AND R5, R5, R12, PT ;  /* 0x0000000c05057233 */ /* 0x000fe40003803000 */
[----:B---3--:R-:W-:-:S04]  /*158e0*/  F2FP.F16.F32.PACK_AB R0, R14, R19 ;  /* 0x000000130e00723e */ /* 0x008fc800000000ff */
[----:B------:R-:W-:Y:S02]  /*158f0*/  LOP3.LUT R130, R0, R2, RZ, 0xc0, !PT ;  /* 0x0000000200827212 */ /* 0x000fe400078ec0ff */
[----:B-----5:R-:W-:-:S04]  /*15900*/  F2FP.F16.F32.PACK_AB R0, R9, R10 ;  /* 0x0000000a0900723e */ /* 0x020fc800000000ff */
[----:B------:R-:W-:Y:S02]  /*15910*/  LOP3.LUT R131, R0, R3, RZ, 0xc0, !PT ;  /* 0x0000000300837212 */ /* 0x000fe400078ec0ff */
[----:B------:R-:W-:-:S04]  /*15920*/  F2FP.F16.F32.PACK_AB R0, R13, R11 ;  /* 0x0000000b0d00723e */ /* 0x000fc800000000ff */
[----:B------:R-:W-:Y:S02]  /*15930*/  LOP3.LUT R128, R0, R4, RZ, 0xc0, !PT ;  /* 0x0000000400807212 */ /* 0x000fe400078ec0ff */
[----:B-1----:R-:W-:Y:S01]  /*15940*/  F2FP.F16.F32.PACK_AB R0, R6, R8 ;  /* 0x000000080600723e */ /* 0x002fe200000000ff */
[----:B------:R-:W-:Y:S02]  /*15950*/  IMAD.MOV.U32 R230, RZ, RZ, R129 ;  /* 0x000000ffffe67224 */ /* 0x000fe400078e0081 */
[----:B------:R-:W-:Y:S01]  /*15960*/  FFMA.FTZ R2, R213, R18, R243 ;  /* 0x00000012d5027223 */ /* 0x000fe200000100f3 */
[----:B------:R-:W-:Y:S01]  /*15970*/  LOP3.LUT R129, R0, R5, RZ, 0xc0, !PT ;  /* 0x0000000500817212 */ /* 0x000fe200078ec0ff */
[----:B------:R-:W-:Y:S01]  /*15980*/  FFMA.FTZ R0, R217, R17, R202 ;  /* 0x00000011d9007223 */ /* 0x000fe200000100ca */
[----:B------:R-:W-:Y:S01]  /*15990*/  FFMA.FTZ R4, R219, R16, R186 ;  /* 0x00000010db047223 */ /* 0x000fe200000100ba */
        /* <DEDUP_REMOVED lines=27> */
[----:B------:R-:W-:-:S02]  /*15b50*/  IMAD.MOV.U32 R196, RZ, RZ, R138 ;  /* 0x000000ffffc47224 */ /* 0x000fc400078e008a */
[----:B------:R-:W-:Y:S01]  /*15b60*/  FADD.FTZ R3, R9, R6 ;  /* 0x0000000609037221 */ /* 0x000fe20000010000 */
[----:B------:R-:W-:Y:S02]  /*15b70*/  IMAD.MOV.U32 R197, RZ, RZ, R177 ;  /* 0x000000ffffc57224 */ /* 0x000fe400078e00b1 */
[----:B------:R-:W-:Y:S01]  /*15b80*/  FADD.FTZ R2, R30, R2 ;  /* 0x000000021e027221 */ /* 0x000fe20000010000 */
[----:B------:R-:W-:Y:S02]  /*15b90*/  IMAD.MOV.U32 R198, RZ, RZ, R252 ;  /* 0x000000ffffc67224 */ /* 0x000fe400078e00fc */
[----:B------:R-:W-:Y:S02]  /*15ba0*/  IMAD.MOV.U32 R199, RZ, RZ, R176 ;  /* 0x000000ffffc77224 */ /* 0x000fe400078e00b0 */
[----:B------:R-:W-:Y:S01]  /*15bb0*/  FADD.FTZ R0, R28, R0 ;  /* 0x000000001c007221 */ /* 0x000fe20000010000 */
[----:B------:R-:W-:Y:S01]  /*15bc0*/  IMAD.MOV.U32 R210, RZ, RZ, R181 ;  /* 0x000000ffffd27224 */ /* 0x000fe200078e00b5 */
[----:B------:R2:W-:Y:S01]  /*15bd0*/  STL [R1+0x24], R4 ;  /* 0x0000240401007387 */ /* 0x0005e20000100800 */
[C---:B------:R-:W-:Y:S03]  /*15be0*/  HMMA.16816.F32 R148, R124.reuse, R156, R148 ;  /* 0x0000009c7c94723c */ /* 0x040fe60000001894 */
[----:B------:R2:W-:Y:S04]  /*15bf0*/  STL [R1+0x20], R3 ;  /* 0x0000200301007387 */ /* 0x0005e80000100800 */
[----:B------:R2:W-:Y:S01]  /*15c00*/  STL [R1+0x2c], R2 ;  /* 0x00002c0201007387 */ /* 0x0005e20000100800 */
[C---:B------:R-:W-:Y:S03]  /*15c10*/  HMMA.16816.F32 R152, R124.reuse, R158, R152 ;  /* 0x0000009e7c98723c */ /* 0x040fe60000001898 */
[----:B------:R2:W-:Y:S05]  /*15c20*/  STL [R1+0x28], R0 ;  /* 0x0000280001007387 */ /* 0x0005ea0000100800 */
        /* <DEDUP_REMOVED lines=27> */
[----:B------:R-:W-:Y:S01]  /*15de0*/  @UP0 UIADD3 UR21, UPT, UPT, UR21, -0x6, URZ ;  /* 0xfffffffa15150890 */ /* 0x000fe2000fffe0ff */
[----:B------:R-:W-:-:S03]  /*15df0*/  NOP ;  /* 0x0000000000007918 */ /* 0x000fc60000000000 */
[----:B--2---:R-:W-:-:S15]  /*15e00*/  BRA.U UP0, `(.L_x_1786) ;  /* 0x0000000100047547 */ /* 0x004fde000b800000 */
.L_x_1781:
[----:B------:R-:W-:-:S12]  /*15e10*/  UIADD3 UR21, UPT, UPT, UR10, -0x1, URZ ;  /* 0xffffffff0a157890 */ /* 0x000fd8000fffe0ff */
.L_x_1786:
[----:B------:R-:W-:-:S09]  /*15e20*/  UISETP.GE.AND UP0, UPT, UR21, UR19, UPT ;  /* 0x000000131500728c */ /* 0x000fd2000bf06270 */
[----:B------:R-:W-:Y:S05]  /*15e30*/  BRA.U !UP0, `(.L_x_1787) ;  /* 0x0000003d08487547 */ /* 0x000fea000b800000 */
[----:B------:R-:W2:Y:S01]  /*15e40*/  LDL.LU.64 R2, [R1+0x58] ;  /* 0x0000580001027983 */ /* 0x000ea20000300a00 */
[----:B------:R-:W-:Y:S01]  /*15e50*/  IMAD.U32 R0, RZ, RZ, UR32 ;  /* 0x00000020ff007e24 */ /* 0x000fe2000f8e00ff */
[----:B------:R-:W3:Y:S01]  /*15e60*/  S2UR UR12, SR_CgaCtaId ;  /* 0x00000000000c79c3 */ /* 0x000ee20000008800 */
[----:B------:R-:W4:Y:S01]  /*15e70*/  LDCU.64 UR4, c[0x0][0x3b8] ;  /* 0x00007700ff0477ac */ /* 0x000f220008000a00 */
[----:B------:R-:W5:Y:S01]  /*15e80*/  S2R R218, SR_TID.X ;  /* 0x0000000000da7919 */ /* 0x000f620000002100 */
[----:B------:R-:W-:Y:S01]  /*15e90*/  VIADD R0, R0, 0x9e3779b9 ;  /* 0x9e3779b900007836 */ /* 0x000fe20000000000 */
[----:B------:R-:W-:Y:S01]  /*15ea0*/  MOV R132, R135 ;  /* 0x0000008700847202 */ /* 0x000fe20000000f00 */
[----:B------:R-:W1:Y:S01]  /*15eb0*/  LDCU UR10, c[0x0][0x440] ;  /* 0x00008800ff0a77ac */ /* 0x000e620008000800 */
[----:B------:R-:W5:Y:S01]  /*15ec0*/  S2R R6, SR_CTAID.X ;  /* 0x0000000000067919 */ /* 0x000f620000002500 */
[----:B------:R-:W-:Y:S01]  /*15ed0*/  IMAD.MOV.U32 R137, RZ, RZ, R136 ;  /* 0x000000ffff897224 */ /* 0x000fe200078e0088 */
[----:B------:R-:W2:Y:S01]  /*15ee0*/  LDC.64 R244, c[0x0][0x3c0] ;  /* 0x0000f000fff47b82 */ /* 0x000ea20000000a00 */
[----:B------:R-:W-:Y:S01]  /*15ef0*/  IMAD.MOV.U32 R139, RZ, RZ, R133 ;  /* 0x000000ffff8b7224 */ /* 0x000fe200078e0085 */
[----:B------:R-:W-:Y:S01]  /*15f00*/  IADD3 R229, PT, PT, R223, 0x40, RZ ;  /* 0x00000040dfe57810 */ /* 0x000fe20007ffe0ff */
[----:B------:R-:W-:Y:S01]  /*15f10*/  IMAD.MOV.U32 R138, RZ, RZ, R134 ;  /* 0x000000ffff8a7224 */ /* 0x000fe200078e0086 */
[----:B------:R-:W2:Y:S01]  /*15f20*/  LDCU UR11, c[0x0][0x440] ;  /* 0x00008800ff0b77ac */ /* 0x000ea20008000800 */
[----:B------:R-:W-:-:S02]  /*15f30*/  IMAD.MOV.U32 R221, RZ, RZ, 0x40 ;  /* 0x00000040ffdd7424 */ /* 0x000fc400078e00ff */
[C---:B------:R-:W-:Y:S02]  /*15f40*/  VIADD R230, R223.reuse, 0x8 ;  /* 0x00000008dfe67836 */ /* 0x040fe40000000000 */
[----:B------:R-:W-:Y:S01]  /*15f50*/  VIADD R228, R223, 0x48 ;  /* 0x00000048dfe47836 */ /* 0x000fe20000000000 */
[----:B----4-:R-:W-:Y:S02]  /*15f60*/  USHF.L.U64.HI UR8, UR4, 0x5, UR5 ;  /* 0x0000000504087899 */ /* 0x010fe40008010205 */
[----:B------:R-:W-:Y:S01]  /*15f70*/  USHF.L.U64.HI UR9, UR4, 0x4, UR5 ;  /* 0x0000000404097899 */ /* 0x000fe20008010205 */
[----:B-1----:R-:W-:Y:S02]  /*15f80*/  ISETP.GE.AND P5, PT, R212, UR10, PT ;  /* 0x0000000ad4007c0c */ /* 0x002fe4000bfa6270 */
[----:B------:R-:W-:Y:S01]  /*15f90*/  UMOV UR5, 0x400 ;  /* 0x0000040000057882 */ /* 0x000fe20000000000 */
[----:B------:R-:W-:Y:S02]  /*15fa0*/  USHF.L.U32 UR7, UR4, 0x5, URZ ;  /* 0x0000000504077899 */ /* 0x000fe400080006ff */
[----:B------:R-:W-:Y:S01]  /*15fb0*/  USHF.L.U32 UR10, UR4, 0x4, URZ ;  /* 0x00000004040a7899 */ /* 0x000fe200080006ff */
[----:B------:R-:W1:Y:S01]  /*15fc0*/  LDCU UR4, c[0x0][0x45c] ;  /* 0x00008b80ff0477ac */ /* 0x000e620008000800 */
[----:B---3--:R-:W-:Y:S01]  /*15fd0*/  ULEA UR5, UR12, UR5, 0x18 ;  /* 0x000000050c057291 */ /* 0x008fe2000f8ec0ff */
[----:B-----5:R-:W-:-:S02]  /*15fe0*/  SHF.R.U32.HI R4, RZ, 0x5, R218 ;  /* 0x00000005ff047819 */ /* 0x020fc400000116da */
[----:B------:R-:W-:-:S05]  /*15ff0*/  SHF.R.U32.HI R5, RZ, 0x5, R218 ;  /* 0x00000005ff057819 */ /* 0x000fca00000116da */
[----:B------:R-:W-:-:S04]  /*16000*/  IMAD R6, R6, 0x8, R5 ;  /* 0x0000000806067824 */ /* 0x000fc800078e0205 */
[----:B------:R-:W-:Y:S01]  /*16010*/  IMAD.WIDE.U32 R6, R6, -0x326172a9, RZ ;  /* 0xcd9e8d5706067825 */ /* 0x000fe200078e00ff */
[----:B--2---:R-:W-:-:S05]  /*16020*/  LOP3.LUT R2, R3, UR33, RZ, 0x3c, !PT ;  /* 0x0000002103027c12 */ /* 0x004fca000f8e3cff */
[----:B------:R2:W-:Y:S02]  /*16030*/  STL [R1+0x1c], R2 ;  /* 0x00001c0201007387 */ /* 0x0005e40000100800 */
[----:B--2---:R-:W2:Y:S02]  /*16040*/  S2R R2, SR_CTAID.X ;  /* 0x0000000000027919 */ /* 0x004ea40000002500 */
[----:B--2---:R-:W-:Y:S01]  /*16050*/  IMAD R2, R2, 0x8, R4 ;  /* 0x0000000802027824 */ /* 0x004fe200078e0204 */
[----:B------:R-:W-:-:S04]  /*16060*/  LOP3.LUT R4, R6, R0, RZ, 0x3c, !PT ;  /* 0x0000000006047212 */ /* 0x000fc800078e3cff */
[----:B------:R-:W-:Y:S01]  /*16070*/  IADD3 R2, PT, PT, R2, 0x4, RZ ;  /* 0x0000000402027810 */ /* 0x000fe20007ffe0ff */
[----:B------:R2:W-:Y:S04]  /*16080*/  STL [R1+0x18], R4 ;  /* 0x0000180401007387 */ /* 0x0005e80000100800 */
[----:B------:R-:W-:-:S03]  /*16090*/  IMAD.WIDE.U32 R2, R2, -0x326172a9, RZ ;  /* 0xcd9e8d5702027825 */ /* 0x000fc600078e00ff */
[----:B------:R-:W-:-:S05]  /*160a0*/  LOP3.LUT R0, R2, R0, RZ, 0x3c, !PT ;  /* 0x0000000002007212 */ /* 0x000fca00078e3cff */
[----:B------:R3:W-:Y:S04]  /*160b0*/  STL [R1+0x14], R0 ;  /* 0x0000140001007387 */ /* 0x0007e80000100800 */
[----:B------:R-:W4:Y:S04]  /*160c0*/  LDL.64 R2, [R1+0x40] ;  /* 0x0000400001027983 */ /* 0x000f280000100a00 */
[----:B--2---:R-:W2:Y:S01]  /*160d0*/  LDL.64 R4, [R1+0x38] ;  /* 0x0000380001047983 */ /* 0x004ea20000100a00 */
[----:B---3--:R-:W-:-:S05]  /*160e0*/  MOV R0, UR32 ;  /* 0x0000002000007c02 */ /* 0x008fca0008000f00 */
[----:B------:R-:W-:Y:S01]  /*160f0*/  VIADD R0, R0, 0x3c6ef372 ;  /* 0x3c6ef37200007836 */ /* 0x000fe20000000000 */
[C---:B------:R-:W-:Y:S02]  /*16100*/  LOP3.LUT P0, RZ, R218.reuse, 0x2, RZ, 0xc0, !PT ;  /* 0x00000002daff7812 */ /* 0x040fe4000780c0ff */
[----:B------:R-:W-:Y:S02]  /*16110*/  SHF.L.U32 R219, R218, 0x6, RZ ;  /* 0x00000006dadb7819 */ /* 0x000fe400000006ff */
[----:B------:R-:W-:Y:S02]  /*16120*/  SEL R217, R216, 0xffffffe0, !P0 ;  /* 0xffffffe0d8d97807 */ /* 0x000fe40004000000 */
[----:B------:R-:W-:Y:S02]  /*16130*/  LOP3.LUT R220, R219, 0x400, RZ, 0xc0, !PT ;  /* 0x00000400dbdc7812 */ /* 0x000fe400078ec0ff */
[-C--:B--2---:R-:W-:Y:S02]  /*16140*/  LOP3.LUT R4, R5, R0.reuse, RZ, 0x3c, !PT ;  /* 0x0000000005047212 */ /* 0x084fe400078e3cff */
[----:B----4-:R-:W-:-:S03]  /*16150*/  LOP3.LUT R0, R3, R0, RZ, 0x3c, !PT ;  /* 0x0000000003007212 */ /* 0x010fc600078e3cff */
[----:B------:R2:W-:Y:S04]  /*16160*/  STL [R1+0x10], R4 ;  /* 0x0000100401007387 */ /* 0x0005e80000100800 */
[----:B------:R2:W-:Y:S01]  /*16170*/  STL [R1+0xc], R0 ;  /* 0x00000c0001007387 */ /* 0x0005e20000100800 */
[----:B-1----:R-:W-:Y:S05]  /*16180*/  BRA `(.L_x_1788) ;  /* 0x0000000000d47947 */ /* 0x002fea0003800000 */
.L_x_1790:
[----:B------:R-:W-:Y:S01]  /*16190*/  ISETP.GE.AND P5, PT, R212, UR11, PT ;  /* 0x0000000bd4007c0c */ /* 0x000fe2000bfa6270 */
[----:B------:R-:W-:Y:S01]  /*161a0*/  UIADD3 UR14, UPT, UPT, UR21, -0x1, URZ ;  /* 0xffffffff150e7890 */ /* 0x000fe2000fffe0ff */
[----:B------:R-:W-:Y:S01]  /*161b0*/  MOV R13, UR7 ;  /* 0x00000007000d7c02 */ /* 0x000fe20008000f00 */
[----:B------:R-:W-:Y:S02]  /*161c0*/  IMAD.U32 R8, RZ, RZ, UR10 ;  /* 0x0000000aff087e24 */ /* 0x000fe4000f8e00ff */
[----:B------:R-:W-:Y:S01]  /*161d0*/  IMAD.U32 R9, RZ, RZ, UR9 ;  /* 0x00000009ff097e24 */ /* 0x000fe2000f8e00ff */
[----:B------:R-:W-:Y:S01]  /*161e0*/  UIMAD UR13, UR8, UR14, URZ ;  /* 0x0000000e080d72a4 */ /* 0x000fe2000f8e02ff */
[----:B------:R-:W-:Y:S01]  /*161f0*/  IMAD.U32 R11, RZ, RZ, UR9 ;  /* 0x00000009ff0b7e24 */ /* 0x000fe2000f8e00ff */
[----:B------:R-:W-:Y:S01]  /*16200*/  UIMAD.WIDE.U32 UR16, UR7, UR14, URZ ;  /* 0x0000000e071072a5 */ /* 0x000fe2000f8e00ff */
[----:B------:R-:W-:Y:S03]  /*16210*/  IMAD.U32 R10, RZ, RZ, UR10 ;  /* 0x0000000aff0a7e24 */ /* 0x000fe6000f8e00ff */
[----:B------:R-:W-:Y:S01]  /*16220*/  UIADD3 UR12, UPT, UPT, UR17, UR13, URZ ;  /* 0x0000000d110c7290 */ /* 0x000fe2000fffe0ff */
[----:B------:R-:W-:Y:S01]  /*16230*/  @!P5 IMAD.WIDE.U32 R8, R13, UR14, R8 ;  /* 0x0000000e0d08dc25 */ /* 0x000fe2000f8e0008 */
[----:B------:R-:W-:Y:S03]  /*16240*/  MOV R15, UR16 ;  /* 0x00000010000f7c02 */ /* 0x000fe60008000f00 */
[----:B------:R-:W-:Y:S01]  /*16250*/  @!P5 VIADD R2, R9, UR13 ;  /* 0x0000000d0902dc36 */ /* 0x000fe20008000000 */
[CC--:B------:R-:W-:Y:S01]  /*16260*/  @!P5 LEA R29, P2, R8.reuse, R242.reuse, 0x1 ;  /* 0x000000f2081dd211 */ /* 0x0c0fe200078408ff */
[----:B------:R-:W-:Y:S02]  /*16270*/  IMAD.U32 R14, RZ, RZ, UR16 ;  /* 0x00000010ff0e7e24 */ /* 0x000fe4000f8e00ff */
[----:B------:R-:W-:Y:S01]  /*16280*/  IMAD.U32 R12, RZ, RZ, UR16 ;  /* 0x00000010ff0c7e24 */ /* 0x000fe2000f8e00ff */
[-C--:B------:R-:W-:Y:S01]  /*16290*/  @!P5 LEA.HI.X R28, R8, R241.reuse, R2, 0x1, P2 ;  /* 0x000000f1081cd211 */ /* 0x080fe200010f0c02 */
[----:B------:R-:W-:Y:S01]  /*162a0*/  @!P3 IMAD.WIDE.U32 R8, R13, UR14, R10 ;  /* 0x0000000e0d08bc25 */ /* 0x000fe2000f8e000a */
[-C--:B------:R-:W-:Y:S02]  /*162b0*/  @!P5 LEA R15, P2, R15, R242.reuse, 0x1 ;  /* 0x000000f20f0fd211 */ /* 0x080fe400078408ff */
[----:B------:R-:W-:Y:S01]  /*162c0*/  MOV R2, UR12 ;  /* 0x0000000c00027c02 */ /* 0x000fe20008000f00 */
[----:B------:R-:W-:Y:S03]  /*162d0*/  IMAD.U32 R10, RZ, RZ, UR16 ;  /* 0x00000010ff0a7e24 */ /* 0x000fe6000f8e00ff */
[-CC-:B------:R-:W-:Y:S02]  /*162e0*/  @!P5 LEA.HI.X R14, R14, R241.reuse, R2.reuse, 0x1, P2 ;  /* 0x000000f10e0ed211 */ /* 0x180fe400010f0c02 */
[-C--:B------:R-:W-:Y:S04]  /*162f0*/  @!P3 LEA R12, P2, R12, R242.reuse, 0x1 ;  /* 0x000000f20c0cb211 */ /* 0x080fe800078408ff */
[-C--:B------:R-:W-:Y:S02]  /*16300*/  @!P3 LEA.HI.X R13, R10, R241.reuse, R2, 0x1, P2 ;  /* 0x000000f10a0db211 */ /* 0x080fe400010f0c02 */
[C---:B------:R-:W-:Y:S02]  /*16310*/  @!P3 LEA R10, P2, R8.reuse, R242, 0x1 ;  /* 0x000000f2080ab211 */ /* 0x040fe400078408ff */
[----:B------:R-:W-:Y:S02]  /*16320*/  @!P3 IADD3 R2, PT, PT, R9, UR13, RZ ;  /* 0x0000000d0902bc10 */ /* 0x000fe4000fffe0ff */
        /* <DEDUP_REMOVED lines=27> */
.L_x_1788:
[----:B--2---:R-:W2:Y:S01]  /*164e0*/  LDL R4, [R1+0x4] ;  /* 0x0000040001047983 */ /* 0x004ea20000100800 */
[----:B------:R-:W-:Y:S01]  /*164f0*/  IMAD.SHL.U32 R0, R218, 0x8, RZ ;  /* 0x00000008da007824 */ /* 0x000fe200078e00ff */
[----:B------:R-:W-:Y:S04]  /*16500*/  DEPBAR.LE SB0, 0x0 ;  /* 0x000080000000791a */ /* 0x000fe80000000000 */
[----:B------:R-:W3:Y:S01]  /*16510*/  LDL R11, [R1] ;  /* 0x00000000010b7983 */ /* 0x000ee20000100800 */
[----:B------:R-:W-:Y:S01]  /*16520*/  LOP3.LUT R212, R0, 0x38, RZ, 0xc0, !PT ;  /* 0x0000003800d47812 */ /* 0x000fe200078ec0ff */
[----:B------:R-:W-:Y:S01]  /*16530*/  IMAD.WIDE.U32 R2, R244, UR21, RZ ;  /* 0x00000015f4027c25 */ /* 0x000fe2000f8e00ff */
[----:B------:R-:W-:Y:S01]  /*16540*/  SHF.R.U32.HI R214, RZ, 0x1, R218 ;  /* 0x00000001ffd67819 */ /* 0x000fe200000116da */
[----:B------:R-:W-:Y:S01]  /*16550*/  BAR.SYNC.DEFER_BLOCKING 0x0 ;  /* 0x0000000000007b1d */ /* 0x000fe20000010000 */
[----:B------:R-:W-:Y:S01]  /*16560*/  LOP3.LUT R0, R212, 0x40, RZ, 0xfc, !PT ;  /* 0x00000040d4007812 */ /* 0x000fe200078efcff */
[----:B------:R-:W-:Y:S01]  /*16570*/  IMAD R3, R245, UR21, R3 ;  /* 0x00000015f5037c24 */ /* 0x000fe2000f8e0203 */
[C---:B------:R-:W-:Y:S01]  /*16580*/  LOP3.LUT P4, RZ, R218.reuse, 0x4, RZ, 0xc0, !PT ;  /* 0x00000004daff7812 */ /* 0x040fe2000788c0ff */
[----:B------:R-:W-:Y:S01]  /*16590*/  IMAD.SHL.U32 R10, R218, 0x20, RZ ;  /* 0x00000020da0a7824 */ /* 0x000fe200078e00ff */
[----:B------:R-:W-:Y:S01]  /*165a0*/  ISETP.GE.AND P3, PT, R0, UR11, PT ;  /* 0x0000000b00007c0c */ /* 0x000fe2000bf66270 */
[----:B------:R-:W-:Y:S01]  /*165b0*/  IMAD.SHL.U32 R234, R218, 0x2, RZ ;  /* 0x00000002daea7824 */ /* 0x000fe200078e00ff */
[----:B------:R-:W-:Y:S01]  /*165c0*/  UISETP.GT.AND UP0, UPT, UR21, UR19, UPT ;  /* 0x000000131500728c */ /* 0x000fe2000bf04270 */
[----:B------:R1:W-:Y:S01]  /*165d0*/  STL [R1+0x8], R0 ;  /* 0x0000080001007387 */ /* 0x0003e20000100800 */
[----:B------:R-:W-:Y:S05]  /*165e0*/  LOP3.LUT R215, R10, 0x7c00, RZ, 0xc0, !PT ;  /* 0x00007c000ad77812 */ /* 0x000fea00078ec0ff */
[----:B------:R-:W4:Y:S06]  /*165f0*/  LDL R235, [R1+0x1c] ;  /* 0x00001c0001eb7983 */ /* 0x000f2c0000100800 */
[----:B------:R-:W5:Y:S06]  /*16600*/  LDL R136, [R1+0xc] ;  /* 0x00000c0001887983 */ /* 0x000f6c0000100800 */
[----:B------:R-:W5:Y:S06]  /*16610*/  LDL R233, [R1+0x18] ;  /* 0x0000180001e97983 */ /* 0x000f6c0000100800 */
[----:B------:R-:W5:Y:S06]  /*16620*/  LDL R231, [R1+0x14] ;  /* 0x0000140001e77983 */ /* 0x000f6c0000100800 */
[----:B------:R-:W5:Y:S06]  /*16630*/  LDL R232, [R1+0x10] ;  /* 0x0000100001e87983 */ /* 0x000f6c0000100800 */
[----:B------:R-:W-:Y:S01]  /*16640*/  STL [R1+0x34], R234 ;  /* 0x000034ea01007387 */ /* 0x000fe20000100800 */
[C---:B-1----:R-:W-:Y:S01]  /*16650*/  IMAD.SHL.U32 R0, R2.reuse, 0x20, RZ ;  /* 0x0000002002007824 */ /* 0x042fe200078e00ff */
[----:B------:R-:W-:Y:S04]  /*16660*/  SHF.L.U64.HI R2, R2, 0x5, R3 ;  /* 0x0000000502027819 */ /* 0x000fe80000010203 */
[C---:B------:R-:W-:Y:S04]  /*16670*/  LEA R3, P1, R244.reuse, R0, 0x4 ;  /* 0x00000000f4037211 */ /* 0x040fe800078220ff */
[----:B------:R-:W-:Y:S02]  /*16680*/  LEA.HI.X R5, R244, R2, R245, 0x4, P1 ;  /* 0x00000002f4057211 */ /* 0x000fe400008f24f5 */
[CC--:B--2---:R-:W-:Y:S02]  /*16690*/  @!P5 LEA R8, P2, R0.reuse, R4.reuse, 0x1 ;  /* 0x000000040008d211 */ /* 0x0c4fe400078408ff */
[CC--:B------:R-:W-:Y:S02]  /*166a0*/  @!P3 LEA R6, P0, R0.reuse, R4.reuse, 0x1 ;  /* 0x000000040006b211 */ /* 0x0c0fe400078008ff */
[C---:B------:R-:W-:Y:S02]  /*166b0*/  LEA R4, P1, R3.reuse, R4, 0x1 ;  /* 0x0000000403047211 */ /* 0x040fe400078208ff */
[CCC-:B---3--:R-:W-:Y:S02]  /*166c0*/  @!P5 LEA.HI.X R9, R0.reuse, R11.reuse, R2.reuse, 0x1, P2 ;  /* 0x0000000b0009d211 */ /* 0x1c8fe400010f0c02 */
[-C--:B------:R-:W-:Y:S02]  /*166d0*/  @!P3 LEA.HI.X R7, R0, R11.reuse, R2, 0x1, P0 ;  /* 0x0000000b0007b211 */ /* 0x080fe400000f0c02 */
[----:B------:R-:W-:Y:S01]  /*166e0*/  LEA.HI.X R5, R3, R11, R5, 0x1, P1 ;  /* 0x0000000b03057211 */ /* 0x000fe200008f0c05 */
[----:B------:R-:W-:Y:S01]  /*166f0*/  @!PT LDS RZ, [RZ] ;  /* 0x00000000fffff984 */ /* 0x000fe20000000800 */
[----:B------:R-:W-:Y:S01]  /*16700*/  @!PT LDS RZ, [RZ] ;  /* 0x00000000fffff984 */ /* 0x000fe20000000800 */
[----:B------:R-:W-:Y:S01]  /*16710*/  @!PT LDS RZ, [RZ] ;  /* 0x00000000fffff984 */ /* 0x000fe20000000800 */
[----:B------:R-:W-:Y:S01]  /*16720*/  @!P5 LDGSTS.E.BYPASS.LTC128B.128 [R222+0xa000], desc[UR26][R8.64] ;  /* 0x0a00000008dedfae */ /* 0x000fe2000b981a1a */
[--C-:B------:R-:W-:Y:S02]  /*16730*/  LOP3.LUT R0, R212, 0x1c0, R219.reuse, 0xf8, !PT ;  /* 0x000001c0d4007812 */ /* 0x100fe400078ef8db */
[----:B------:R-:W-:Y:S03]  /*16740*/  LOP3.LUT R2, R214, 0x8, RZ, 0xc0, !PT ;  /* 0x00000008d6027812 */ /* 0x000fe600078ec0ff */
[----:B------:R-:W-:Y:S01]  /*16750*/  @P5 STS.128 [R222+0xa000], RZ ;  /* 0x00a000ffde005388 */ /* 0x000fe20000000c00 */
[----:B------:R-:W-:Y:S02]  /*16760*/  LOP3.LUT R3, R215, 0x200, R219, 0xf8, !PT ;  /* 0x00000200d7037812 */ /* 0x000fe400078ef8db */
        /* <DEDUP_REMOVED lines=8> */
[----:B------:R-:W-:Y:S01]  /*167f0*/  SEL R3, R221, 0xffffffc0, !P4 ;  /* 0xffffffc0dd037807 */ /* 0x000fe20006000000 */
[----:B------:R-:W-:Y:S01]  /*16800*/  IMAD R2, R2, 0x2, R220 ;  /* 0x0000000202027824 */ /* 0x000fe200078e02dc */
[----:B------:R-:W-:Y:S03]  /*16810*/  LEA R0, R0, UR5, 0x1 ;  /* 0x0000000500007c11 */ /* 0x000fe6000f8e08ff */
[----:B------:R-:W-:Y:S01]  /*16820*/  @!PT LDS RZ, [RZ] ;  /* 0x00000000fffff984 */ /* 0x000fe20000000800 */
[----:B------:R-:W-:Y:S01]  /*16830*/  @!PT LDS RZ, [RZ] ;  /* 0x00000000fffff984 */ /* 0x000fe20000000800 */
[----:B------:R-:W-:Y:S01]  /*16840*/  @!PT LDS RZ, [RZ] ;  /* 0x00000000fffff984 */ /* 0x000fe20000000800 */
[----:B------:R-:W-:Y:S01]  /*16850*/  @!P5 LDGSTS.E.BYPASS.LTC128B.128 [R222+0xa800], desc[UR26][R4.64] ;  /* 0x0a80000004dedfae */ /* 0x000fe2000b981a1a */
[----:B------:R-:W-:Y:S05]  /*16860*/  VIADD R134, R2, UR5 ;  /* 0x0000000502867c36 */ /* 0x000fea0008000000 */
[----:B------:R-:W-:Y:S01]  /*16870*/  @P5 STS.128 [R222+0xa800], RZ ;  /* 0x00a800ffde005388 */ /* 0x000fe20000000c00 */
[--C-:B------:R-:W-:Y:S02]  /*16880*/  IMAD.IADD R204, R217, 0x1, R0.reuse ;  /* 0x00000001d9cc7824 */ /* 0x100fe400078e0200 */
[C---:B------:R-:W-:Y:S03]  /*16890*/  IMAD.IADD R135, R134.reuse, 0x1, R217 ;  /* 0x0000000186877824 */ /* 0x040fe600078e02d9 */
[----:B------:R-:W-:Y:S01]  /*168a0*/  @!PT LDS RZ, [RZ] ;  /* 0x00000000fffff984 */ /* 0x000fe20000000800 */
[----:B------:R-:W-:Y:S01]  /*168b0*/  @!PT LDS RZ, [RZ] ;  /* 0x00000000fffff984 */ /* 0x000fe20000000800 */
[----:B------:R-:W-:Y:S01]  /*168c0*/  @!PT LDS RZ, [RZ] ;  /* 0x00000000fffff984 */ /* 0x000fe20000000800 */
[----:B------:R1:W-:Y:S01]  /*168d0*/  @!P3 LDGSTS.E.BYPASS.LTC128B.128 [R222+0xb800], desc[UR26][R4.64+0x80] ;  /* 0x0b80008004debfae */ /* 0x0003e2000b981a1a */
[----:B------:R-:W-:Y:S02]  /*168e0*/  IMAD.IADD R133, R3, 0x1, R0 ;  /* 0x0000000103857824 */ /* 0x000fe400078e0200 */
[----:B------:R-:W-:Y:S03]  /*168f0*/  IMAD.IADD R3, R134, 0x1, R3 ;  /* 0x0000000186037824 */ /* 0x000fe600078e0203 */
[----:B------:R-:W-:Y:S01]  /*16900*/  @P3 STS.128 [R222+0xb800], RZ ;  /* 0x00b800ffde003388 */ /* 0x000fe20000000c00 */
[C---:B------:R-:W-:Y:S02]  /*16910*/  IMAD.IADD R208, R217.reuse, 0x1, R133 ;  /* 0x00000001d9d07824 */ /* 0x040fe400078e0285 */
[----:B------:R-:W-:Y:S03]  /*16920*/  IMAD.IADD R134, R217, 0x1, R3 ;  /* 0x00000001d9867824 */ /* 0x000fe600078e0203 */
[----:B------:R-:W-:Y:S06]  /*16930*/  LDSM.16.M88.4 R32, [R0] ;  /* 0x000000000020783b */ /* 0x000fec0000000200 */
[----:B------:R-:W1:Y:S06]  /*16940*/  LDSM.16.M88.4 R16, [R2+UR5+0x8000] ;  /* 0x008000050210783b */ /* 0x000e6c0008000200 */
[----:B------:R-:W2:Y:S06]  /*16950*/  LDSM.16.M88.4 R28, [R0+0x2000] ;  /* 0x00200000001c783b */ /* 0x000eac0000000200 */
[----:B------:R-:W3:Y:S06]  /*16960*/  LDSM.16.M88.4 R140, [R2+UR5+0x8800] ;  /* 0x00880005028c783b */ /* 0x000eec0008000200 */
[----:B------:R-:W0:Y:S06]  /*16970*/  LDGDEPBAR ;  /* 0x00000000000079af */ /* 0x000e2c0000000000 */
[----:B------:R-:W-:Y:S06]  /*16980*/  LDSM.16.M88.4 R176, [R204] ;  /* 0x00000000ccb0783b */ /* 0x000fec0000000200 */
[----:B------:R-:W4:Y:S06]  /*16990*/  LDSM.16.M88.4 R180, [R135+0x8000] ;  /* 0x0080000087b4783b */ /* 0x000f2c0000000200 */
[----:B------:R-:W5:Y:S01]  /*169a0*/  LDSM.16.M88.4 R184, [R204+0x2000] ;  /* 0x00200000ccb8783b */ /* 0x000f620000000200 */
[-C--:B-1----:R-:W-:Y:S05]  /*169b0*/  HMMA.16816.F32 R4, R32, R16.reuse, RZ ;  /* 0x000000102004723c */ /* 0x082fea00000018ff */
[----:B------:R-:W1:Y:S06]  /*169c0*/  LDSM.16.M88.4 R188, [R135+0x8800] ;  /* 0x0088000087bc783b */ /* 0x000e6c0000000200 */
[----:B------:R-:W-:Y:S01]  /*169d0*/  LDSM.16.M88.4 R192, [R3+0x8000] ;  /* 0x0080000003c0783b */ /* 0x000fe20000000200 */
[C---:B--2---:R-:W-:Y:S05]  /*169e0*/  HMMA.16816.F32 R8, R28.reuse, R16, RZ ;  /* 0x000000101c08723c */ /* 0x044fea00000018ff */
[----:B------:R-:W-:Y:S03]  /*169f0*/  LDSM.16.M88.4 R196, [R133+0x2000] ;  /* 0x0020000085c4783b */ /* 0x000fe60000000200 */
[-C--:B------:R-:W-:Y:S03]  /*16a00*/  HMMA.16816.F32 R12, R28, R18.reuse, RZ ;  /* 0x000000121c0c723c */ /* 0x080fe600000018ff */
[----:B------:R-:W-:Y:S05]  /*16a10*/  LDSM.16.M88.4 R200, [R3+0x8800] ;  /* 0x0088000003c8783b */ /* 0x000fea0000000200 */
[C---:B------:R-:W-:Y:S08]  /*16a20*/  HMMA.16816.F32 R16, R32.reuse, R18, RZ ;  /* 0x000000122010723c */ /* 0x040ff000000018ff */
[-C--:B---3--:R-:W-:Y:S08]  /*16a30*/  HMMA.16816.F32 R20, R32, R140.reuse, RZ ;  /* 0x0000008c2014723c */ /* 0x088ff000000018ff */
[C---:B------:R-:W-:Y:S08]  /*16a40*/  HMMA.16816.F32 R24, R28.reuse, R140, RZ ;  /* 0x0000008c1c18723c */ /* 0x040ff000000018ff */
[-C--:B------:R-:W-:Y:S08]  /*16a50*/  HMMA.16816.F32 R28, R28, R142.reuse, RZ ;  /* 0x0000008e1c1c723c */ /* 0x080ff000000018ff */
[----:B------:R-:W-:Y:S01]  /*16a60*/  HMMA.16816.F32 R32, R32, R142, RZ ;  /* 0x0000008e2020723c */ /* 0x000fe200000018ff */
[----:B------:R-:W2:Y:S07]  /*16a70*/  LDSM.16.M88.4 R140, [R133] ;  /* 0x00000000858c783b */ /* 0x000eae0000000200 */
[-C--:B----4-:R-:W-:Y:S08]  /*16a80*/  HMMA.16816.F32 R4, R176, R180.reuse, R4 ;  /* 0x000000b4b004723c */ /* 0x090ff00000001804 */
        /* <DEDUP_REMOVED lines=9> */
[----:B------:R-:W1:Y:S06]  /*16b20*/  LDSM.16.M88.4 R176, [R208] ;  /* 0x00000000d0b0783b */ /* 0x000e6c0000000200 */
[----:B------:R-:W3:Y:S01]  /*16b30*/  LDSM.16.M88.4 R188, [R134+0x8800] ;  /* 0x0088000086bc783b */ /* 0x000ee20000000200 */
[-C--:B--2---:R-:W-:Y:S08]  /*16b40*/  HMMA.16816.F32 R4, R140, R192.reuse, R4 ;  /* 0x000000c08c04723c */ /* 0x084ff00000001804 */
[C---:B------:R-:W-:Y:S08]  /*16b50*/  HMMA.16816.F32 R8, R196.reuse, R192, R8 ;  /* 0x000000c0c408723c */ /* 0x040ff00000001808 */
        /* <DEDUP_REMOVED lines=8> */
[----:B------:R2:W4:Y:S06]  /*16be0*/  LDSM.16.M88.4 R140, [R0+0x4000] ;  /* 0x00400000008c783b */ /* 0x00052c0000000200 */
[----:B------:R5:W4:Y:S01]  /*16bf0*/  LDSM.16.M88.4 R200, [R2+UR5+0x9800] ;  /* 0x0098000502c8783b */ /* 0x000b220008000200 */
[-C--:B-1----:R-:W-:Y:S08]  /*16c00*/  HMMA.16816.F32 R4, R176, R180.reuse, R4 ;  /* 0x000000b4b004723c */ /* 0x082ff00000001804 */
[C---:B------:R-:W-:Y:S08]  /*16c10*/  HMMA.16816.F32 R8, R184.reuse, R180, R8 ;  /* 0x000000b4b808723c */ /* 0x040ff00000001808 */
[-C--:B------:R-:W-:Y:S01]  /*16c20*/  HMMA.16816.F32 R12, R184, R182.reuse, R12 ;  /* 0x000000b6b80c723c */ /* 0x080fe2000000180c */
[----:B--2---:R-:W-:Y:S02]  /*16c30*/  IMAD.U32 R0, RZ, RZ, UR21 ;  /* 0x00000015ff007e24 */ /* 0x004fe4000f8e00ff */
[----:B-----5:R-:W-:Y:S05]  /*16c40*/  LOP3.LUT R2, R235, UR21, RZ, 0x3c, !PT ;  /* 0x00000015eb027c12 */ /* 0x020fea000f8e3cff */
[C---:B------:R-:W-:Y:S01]  /*16c50*/  HMMA.16816.F32 R16, R176.reuse, R182, R16 ;  /* 0x000000b6b010723c */ /* 0x040fe20000001810 */
[----:B------:R-:W-:Y:S06]  /*16c60*/  LDSM.16.M88.4 R180, [R204+0x4000] ;  /* 0x00400000ccb4783b */ /* 0x000fec0000000200 */
[----:B------:R-:W-:Y:S01]  /*16c70*/  LDSM.16.M88.4 R204, [R204+0x6000] ;  /* 0x00600000cccc783b */ /* 0x000fe20000000200 */
[-C--:B---3--:R-:W-:Y:S08]  /*16c80*/  HMMA.16816.F32 R20, R176, R188.reuse, R20 ;  /* 0x000000bcb014723c */ /* 0x088ff00000001814 */
[C---:B------:R-:W-:Y:S08]  /*16c90*/  HMMA.16816.F32 R24, R184.reuse, R188, R24 ;  /* 0x000000bcb818723c */ /* 0x040ff00000001818 */
[-C--:B------:R-:W-:Y:S01]  /*16ca0*/  HMMA.16816.F32 R28, R184, R190.reuse, R28 ;  /* 0x000000beb81c723c */ /* 0x080fe2000000181c */
[----:B------:R-:W1:Y:S07]  /*16cb0*/  LDSM.16.M88.4 R184, [R135+0x9000] ;  /* 0x0090000087b8783b */ /* 0x000e6e0000000200 */
[----:B------:R-:W-:Y:S01]  /*16cc0*/  HMMA.16816.F32 R32, R176, R190, R32 ;  /* 0x000000beb020723c */ /* 0x000fe20000001820 */
[----:B------:R-:W2:Y:S06]  /*16cd0*/  LDSM.16.M88.4 R176, [R135+0x9800] ;  /* 0x0098000087b0783b */ /* 0x000eac0000000200 */
[----:B------:R-:W-:Y:S01]  /*16ce0*/  LDSM.16.M88.4 R188, [R133+0x4000] ;  /* 0x0040000085bc783b */ /* 0x000fe20000000200 */
[-C--:B----4-:R-:W-:Y:S08]  /*16cf0*/  HMMA.16816.F32 R4, R140, R192.reuse, R4 ;  /* 0x000000c08c04723c */ /* 0x090ff00000001804 */
[C---:B------:R-:W-:Y:S08]  /*16d00*/  HMMA.16816.F32 R8, R196.reuse, R192, R8 ;  /* 0x000000c0c408723c */ /* 0x040ff00000001808 */
[-C--:B------:R-:W-:Y:S08]  /*16d10*/  HMMA.16816.F32 R12, R196, R194.reuse, R12 ;  /* 0x000000c2c40c723c */ /* 0x080ff0000000180c */
[C---:B------:R-:W-:Y:S01]  /*16d20*/  HMMA.16816.F32 R16, R140.reuse, R194, R16 ;  /* 0x000000c28c10723c */ /* 0x040fe20000001810 */
[----:B------:R-:W3:Y:S07]  /*16d30*/  LDSM.16.M88.4 R192, [R3+0x9000] ;  /* 0x0090000003c0783b */ /* 0x000eee0000000200 */
[-C--:B------:R-:W-:Y:S08]  /*16d40*/  HMMA.16816.F32 R20, R140, R200.reuse, R20 ;  /* 0x000000c88c14723c */ /* 0x080ff00000001814 */
[C---:B------:R-:W-:Y:S08]  /*16d50*/  HMMA.16816.F32 R24, R196.reuse, R200, R24 ;  /* 0x000000c8c418723c */ /* 0x040ff00000001818 */
[-C--:B------:R-:W-:Y:S01]  /*16d60*/  HMMA.16816.F32 R28, R196, R202.reuse, R28 ;  /* 0x000000cac41c723c */ /* 0x080fe2000000181c */
[----:B------:R4:W5:Y:S07]  /*16d70*/  LDSM.16.M88.4 R196, [R133+0x6000] ;  /* 0x0060000085c4783b */ /* 0x00096e0000000200 */
[----:B------:R-:W-:Y:S01]  /*16d80*/  HMMA.16816.F32 R32, R140, R202, R32 ;  /* 0x000000ca8c20723c */ /* 0x000fe20000001820 */
[----:B------:R2:W5:Y:S06]  /*16d90*/  LDSM.16.M88.4 R140, [R3+0x9800] ;  /* 0x00980000038c783b */ /* 0x00056c0000000200 */
[----:B------:R-:W-:Y:S01]  /*16da0*/  LDSM.16.M88.4 R200, [R134+0x9000] ;  /* 0x0090000086c8783b */ /* 0x000fe20000000200 */
[-C--:B-1----:R-:W-:Y:S08]  /*16db0*/  HMMA.16816.F32 R4, R180, R184.reuse, R4 ;  /* 0x000000b8b404723c */ /* 0x082ff00000001804 */
[C---:B------:R-:W-:Y:S04]  /*16dc0*/  HMMA.16816.F32 R8, R204.reuse, R184, R8 ;  /* 0x000000b8cc08723c */ /* 0x040fe80000001808 */
[----:B----4-:R-:W-:Y:S04]  /*16dd0*/  LOP3.LUT R133, R234, 0x6, RZ, 0xc0, !PT ;  /* 0x00000006ea857812 */ /* 0x010fe800078ec0ff */
[-C--:B------:R-:W-:Y:S01]  /*16de0*/  HMMA.16816.F32 R12, R204, R186.reuse, R12 ;  /* 0x000000bacc0c723c */ /* 0x080fe2000000180c */
[----:B------:R1:W-:Y:S02]  /*16df0*/  STL [R1+0x30], R133 ;  /* 0x0000308501007387 */ /* 0x0003e40000100800 */
[----:B------:R-:W-:Y:S02]  /*16e00*/  IMAD R0, R0, 0x20, R133 ;  /* 0x0000002000007824 */ /* 0x000fe400078e0285 */
[----:B--2---:R-:W-:Y:S03]  /*16e10*/  IMAD.WIDE.U32 R2, R2, -0x326172a9, RZ ;  /* 0xcd9e8d5702027825 */ /* 0x004fe600078e00ff */
[CC--:B------:R-:W-:Y:S01]  /*16e20*/  ISETP.GT.AND P6, PT, R223.reuse, R0.reuse, PT ;  /* 0x00000000df00720c */ /* 0x0c0fe20003fc4270 */
[C---:B------:R-:W-:Y:S01]  /*16e30*/  HMMA.16816.F32 R16, R180.reuse, R186, R16 ;  /* 0x000000bab410723c */ /* 0x040fe20000001810 */
[----:B------:R-:W2:Y:S03]  /*16e40*/  LDSM.16.M88.4 R184, [R208+0x4000] ;  /* 0x00400000d0b8783b */ /* 0x000ea60000000200 */
[----:B------:R-:W-:Y:S03]  /*16e50*/  ISETP.GT.AND P1, PT, R230, R0, PT ;  /* 0x00000000e600720c */ /* 0x000fe60003f24270 */
[----:B------:R-:W4:Y:S01]  /*16e60*/  LDSM.16.M88.4 R208, [R208+0x6000] ;  /* 0x00600000d0d0783b */ /* 0x000f220000000200 */
[-C--:B------:R-:W-:Y:S08]  /*16e70*/  HMMA.16816.F32 R20, R180, R176.reuse, R20 ;  /* 0x000000b0b414723c */ /* 0x080ff00000001814 */
[C---:B------:R-:W-:Y:S04]  /*16e80*/  HMMA.16816.F32 R24, R204.reuse, R176, R24 ;  /* 0x000000b0cc18723c */ /* 0x040fe80000001818 */
[C---:B-1----:R-:W-:Y:S04]  /*16e90*/  VIADD R133, R0.reuse, 0x8 ;  /* 0x0000000800857836 */ /* 0x042fe80000000000 */
[-C--:B------:R-:W-:Y:S08]  /*16ea0*/  HMMA.16816.F32 R28, R204, R178.reuse, R28 ;  /* 0x000000b2cc1c723c */ /* 0x080ff0000000181c */
[----:B------:R-:W-:Y:S01]  /*16eb0*/  HMMA.16816.F32 R32, R180, R178, R32 ;  /* 0x000000b2b420723c */ /* 0x000fe20000001820 */
[----:B------:R1:W4:Y:S01]  /*16ec0*/  LDSM.16.M88.4 R176, [R134+0x9800] ;  /* 0x0098000086b0783b */ /* 0x0003220000000200 */
[----:B------:R-:W-:Y:S04]  /*16ed0*/  DEPBAR.LE SB0, 0x0 ;  /* 0x000080000000791a */ /* 0x000fe80000000000 */
[----:B------:R-:W-:Y:S02]  /*16ee0*/  BAR.SYNC.DEFER_BLOCKING 0x0 ;  /* 0x0000000000007b1d */ /* 0x000fe40000010000 */
[-C--:B---3--:R-:W-:Y:S08]  /*16ef0*/  HMMA.16816.F32 R4, R188, R192.reuse, R4 ;  /* 0x000000c0bc04723c */ /* 0x088ff00000001804 */
[C---:B-----5:R-:W-:Y:S08]  /*16f00*/  HMMA.16816.F32 R8, R196.reuse, R192, R8 ;  /* 0x000000c0c408723c */ /* 0x060ff00000001808 */
[-C--:B------:R-:W-:Y:S03]  /*16f10*/  HMMA.16816.F32 R12, R196, R194.reuse, R12 ;  /* 0x000000c2c40c723c */ /* 0x080fe6000000180c */
[----:B-1----:R-:W-:Y:S05]  /*16f20*/  VIADD R134, R0, 0x1 ;  /* 0x0000000100867836 */ /* 0x002fea0000000000 */
[-C--:B------:R-:W-:Y:S01]  /*16f30*/  ISETP.GT.AND P2, PT, R223, R134.reuse, PT ;  /* 0x00000086df00720c */ /* 0x080fe20003f44270 */
[C---:B------:R-:W-:Y:S04]  /*16f40*/  HMMA.16816.F32 R16, R188.reuse, R194, R16 ;  /* 0x000000c2bc10723c */ /* 0x040fe80000001810 */
[----:B------:R-:W-:Y:S04]  /*16f50*/  ISETP.GT.AND P0, PT, R230, R134, PT ;  /* 0x00000086e600720c */ /* 0x000fe80003f04270 */
[-C--:B------:R-:W-:Y:S08]  /*16f60*/  HMMA.16816.F32 R20, R188, R140.reuse, R20 ;  /* 0x0000008cbc14723c */ /* 0x080ff00000001814 */
[C---:B------:R-:W-:Y:S08]  /*16f70*/  HMMA.16816.F32 R24, R196.reuse, R140, R24 ;  /* 0x0000008cc418723c */ /* 0x040ff00000001818 */
[-C--:B------:R-:W-:Y:S08]  /*16f80*/  HMMA.16816.F32 R28, R196, R142.reuse, R28 ;  /* 0x0000008ec41c723c */ /* 0x080ff0000000181c */
[----:B------:R-:W-:Y:S04]  /*16f90*/  HMMA.16816.F32 R32, R188, R142, R32 ;  /* 0x0000008ebc20723c */ /* 0x000fe80000001820 */
[C---:B------:R-:W-:Y:S02]  /*16fa0*/  LOP3.LUT R190, R2.reuse, R136, RZ, 0x3c, !PT ;  /* 0x0000008802be7212 */ /* 0x040fe400078e3cff */
[C---:B------:R-:W-:Y:S02]  /*16fb0*/  LOP3.LUT R188, R3.reuse, R233, RZ, 0x3c, !PT ;  /* 0x000000e903bc7212 */ /* 0x040fe400078e3cff */
[----:B------:R-:W-:Y:S01]  /*16fc0*/  LOP3.LUT R191, R3, R231, RZ, 0x3c, !PT ;  /* 0x000000e703bf7212 */ /* 0x000fe200078e3cff */
[-C--:B--2---:R-:W-:Y:S05]  /*16fd0*/  HMMA.16816.F32 R4, R184, R200.reuse, R4 ;  /* 0x000000c8b804723c */ /* 0x084fea0000001804 */
[----:B------:R-:W-:Y:S01]  /*16fe0*/  LOP3.LUT R189, R2, R232, RZ, 0x3c, !PT ;  /* 0x000000e802bd7212 */ /* 0x000fe200078e3cff */
[C---:B------:R-:W-:Y:S02]  /*16ff0*/  VIADD R3, R0.reuse, 0x19 ;  /* 0x0000001900037836 */ /* 0x040fe40000000000 */
[C---:B----4-:R-:W-:Y:S08]  /*17000*/  HMMA.16816.F32 R8, R208.reuse, R200, R8 ;  /* 0x000000c8d008723c */ /* 0x050ff00000001808 */
[-C--:B------:R-:W-:Y:S03]  /*17010*/  HMMA.16816.F32 R12, R208, R202.reuse, R12 ;  /* 0x000000cad00c723c */ /* 0x080fe6000000180c */
[----:B------:R-:W-:Y:S01]  /*17020*/  FSEL R183, R5, -INF , !P2 ;  /* 0xff80000005b77808 */ /* 0x000fe20005000000 */
[C---:B------:R-:W-:Y:S01]  /*17030*/  VIADD R5, R0.reuse, 0x11 ;  /* 0x0000001100057836 */ /* 0x040fe20000000000 */
[----:B------:R-:W-:Y:S01]  /*17040*/  FSEL R181, R7, -INF , !P0 ;  /* 0xff80000007b57808 */ /* 0x000fe20004000000 */
[----:B------:R-:W-:Y:S01]  /*17050*/  VIADD R7, R0, 0x9 ;  /* 0x0000000900077836 */ /* 0x000fe20000000000 */
[-C--:B------:R-:W-:Y:S01]  /*17060*/  ISETP.GT.AND P2, PT, R229, R134.reuse, PT ;  /* 0x00000086e500720c */ /* 0x080fe20003f44270 */
[C---:B------:R-:W-:Y:S04]  /*17070*/  HMMA.16816.F32 R16, R184.reuse, R202, R16 ;  /* 0x000000cab810723c */ /* 0x040fe80000001810 */
[C---:B------:R-:W-:Y:S02]  /*17080*/  ISETP.GT.AND P0, PT, R228.reuse, R134, PT ;  /* 0x00000086e400720c */ /* 0x040fe40003f04270 */
[----:B------:R-:W-:Y:S02]  /*17090*/  FSEL R136, R9, -INF , !P2 ;  /* 0xff80000009887808 */ /* 0x000fe40005000000 */
[----:B------:R-:W-:Y:S01]  /*170a0*/  FSEL R11, R11, -INF , !P0 ;  /* 0xff8000000b0b7808 */ /* 0x000fe20004000000 */
[-C--:B------:R-:W-:Y:S03]  /*170b0*/  HMMA.16816.F32 R20, R184, R176.reuse, R20 ;  /* 0x000000b0b814723c */ /* 0x080fe60000001814 */
[CC--:B------:R-:W-:Y:S02]  /*170c0*/  ISETP.GT.AND P2, PT, R229.reuse, R7.reuse, PT ;  /* 0x00000007e500720c */ /* 0x0c0fe40003f44270 */
[----:B------:R-:W-:Y:S02]  /*170d0*/  ISETP.GT.AND P0, PT, R228, R7, PT ;  /* 0x00000007e400720c */ /* 0x000fe40003f04270 */
[----:B------:R-:W-:Y:S01]  /*170e0*/  FSEL R142, R4, -INF , !P6 ;  /* 0xff800000048e7808 */ /* 0x000fe20007000000 */
[C---:B------:R-:W-:Y:S04]  /*170f0*/  HMMA.16816.F32 R24, R208.reuse, R176, R24 ;  /* 0x000000b0d018723c */ /* 0x040fe80000001818 */
[----:B------:R-:W-:Y:S01]  /*17100*/  FSEL R182, R6, -INF , !P1 ;  /* 0xff80000006b67808 */ /* 0x000fe20004800000 */
[C---:B------:R-:W-:Y:S01]  /*17110*/  VIADD R6, R0.reuse, 0x10 ;  /* 0x0000001000067836 */ /* 0x040fe20000000000 */
[-C--:B------:R-:W-:Y:S01]  /*17120*/  ISETP.GT.AND P6, PT, R229, R0.reuse, PT ;  /* 0x00000000e500720c */ /* 0x080fe20003fc4270 */
[----:B------:R-:W-:Y:S01]  /*17130*/  VIADD R4, R0, 0x18 ;  /* 0x0000001800047836 */ /* 0x000fe20000000000 */
[C---:B------:R-:W-:Y:S01]  /*17140*/  ISETP.GT.AND P1, PT, R228.reuse, R0, PT ;  /* 0x00000000e400720c */ /* 0x040fe20003f24270 */
[-C--:B------:R-:W-:Y:S03]  /*17150*/  HMMA.16816.F32 R28, R208, R178.reuse, R28 ;  /* 0x000000b2d01c723c */ /* 0x080fe6000000181c */
[----:B------:R-:W-:Y:S02]  /*17160*/  FSEL R13, R13, -INF , !P2 ;  /* 0xff8000000d0d7808 */ /* 0x000fe40005000000 */
[----:B------:R-:W-:Y:S02]  /*17170*/  FSEL R15, R15, -INF , !P0 ;  /* 0xff8000000f0f7808 */ /* 0x000fe40004000000 */
[CC--:B------:R-:W-:Y:S01]  /*17180*/  ISETP.GT.AND P2, PT, R229.reuse, R5.reuse, PT ;  /* 0x00000005e500720c */ /* 0x0c0fe20003f44270 */
[----:B------:R-:W-:Y:S04]  /*17190*/  HMMA.16816.F32 R32, R184, R178, R32 ;  /* 0x000000b2b820723c */ /* 0x000fe80000001820 */
[----:B------:R-:W-:Y:S02]  /*171a0*/  ISETP.GT.AND P0, PT, R228, R5, PT ;  /* 0x00000005e400720c */ /* 0x000fe40003f04270 */
[----:B------:R-:W-:Y:S02]  /*171b0*/  FSEL R140, R8, -INF , !P6 ;  /* 0xff800000088c7808 */ /* 0x000fe40007000000 */
[----:B------:R-:W-:Y:S02]  /*171c0*/  FSEL R135, R10, -INF , !P1 ;  /* 0xff8000000a877808 */ /* 0x000fe40004800000 */
[-C--:B------:R-:W-:Y:S02]  /*171d0*/  ISETP.GT.AND P6, PT, R229, R133.reuse, PT ;  /* 0x00000085e500720c */ /* 0x080fe40003fc4270 */
[C---:B------:R-:W-:Y:S02]  /*171e0*/  ISETP.GT.AND P1, PT, R228.reuse, R133, PT ;  /* 0x00000085e400720c */ /* 0x040fe40003f24270 */
[----:B------:R-:W-:Y:S02]  /*171f0*/  FSEL R9, R25, -INF , !P2 ;  /* 0xff80000019097808 */ /* 0x000fe40005000000 */
[----:B------:R-:W-:Y:S02]  /*17200*/  FSEL R2, R27, -INF , !P0 ;  /* 0xff8000001b027808 */ /* 0x000fe40004000000 */
[CC--:B------:R-:W-:Y:S02]  /*17210*/  ISETP.GT.AND P2, PT, R229.reuse, R3.reuse, PT ;  /* 0x00000003e500720c */ /* 0x0c0fe40003f44270 */
[----:B------:R-:W-:Y:S02]  /*17220*/  ISETP.GT.AND P0, PT, R228, R3, PT ;  /* 0x00000003e400720c */ /* 0x000fe40003f04270 */
[----:B------:R-:W-:Y:S02]  /*17230*/  FSEL R12, R12, -INF , !P6 ;  /* 0xff8000000c0c7808 */ /* 0x000fe40007000000 */
[----:B------:R-:W-:Y:S02]  /*17240*/  FSEL R14, R14, -INF , !P1 ;  /* 0xff8000000e0e7808 */ /* 0x000fe40004800000 */
[-C--:B------:R-:W-:Y:S02]  /*17250*/  ISETP.GT.AND P6, PT, R229, R6.reuse, PT ;  /* 0x00000006e500720c */ /* 0x080fe40003fc4270 */
[----:B------:R-:W-:Y:S02]  /*17260*/  ISETP.GT.AND P1, PT, R228, R6, PT ;  /* 0x00000006e400720c */ /* 0x000fe40003f24270 */
[----:B------:R-:W-:Y:S02]  /*17270*/  FSEL R29, R29, -INF , !P2 ;  /* 0xff8000001d1d7808 */ /* 0x000fe40005000000 */
[----:B------:R-:W-:Y:S02]  /*17280*/  FSEL R31, R31, -INF , !P0 ;  /* 0xff8000001f1f7808 */ /* 0x000fe40004000000 */
[CC--:B------:R-:W-:Y:S02]  /*17290*/  ISETP.GE.AND P0, PT, R0.reuse, R225.reuse, PT ;  /* 0x000000e10000720c */ /* 0x0c0fe40003f06270 */
[-C--:B------:R-:W-:Y:S02]  /*172a0*/  ISETP.GE.AND P2, PT, R0, R224.reuse, PT ;  /* 0x000000e00000720c */ /* 0x080fe40003f46270 */
[----:B------:R-:W-:Y:S02]  /*172b0*/  FSEL R10, R24, -INF , !P6 ;  /* 0xff800000180a7808 */ /* 0x000fe40007000000 */
[----:B------:R-:W-:Y:S02]  /*172c0*/  FSEL R8, R26, -INF , !P1 ;  /* 0xff8000001a087808 */ /* 0x000fe40004800000 */
[----:B------:R-:W-:Y:S02]  /*172d0*/  FSEL R24, R140, -INF , !P0 ;  /* 0xff8000008c187808 */ /* 0x000fe40004000000 */
[----:B------:R-:W-:Y:S02]  /*172e0*/  FSEL R26, R135, -INF , !P2 ;  /* 0xff800000871a7808 */ /* 0x000fe40005000000 */
[----:B------:R-:W-:Y:S02]  /*172f0*/  ISETP.GE.AND P0, PT, R134, R224, PT ;  /* 0x000000e08600720c */ /* 0x000fe40003f06270 */
[-C--:B------:R-:W-:Y:S02]  /*17300*/  ISETP.GE.AND P2, PT, R7, R225.reuse, PT ;  /* 0x000000e10700720c */ /* 0x080fe40003f46270 */
[----:B------:R-:W-:Y:S02]  /*17310*/  FSEL R27, R11, -INF , !P0 ;  /* 0xff8000000b1b7808 */ /* 0x000fe40004000000 */
[----:B------:R-:W-:Y:S02]  /*17320*/  FSEL R177, R13, -INF , !P2 ;  /* 0xff8000000db17808 */ /* 0x000fe40005000000 */
[----:B------:R-:W-:Y:S02]  /*17330*/  ISETP.GT.AND P6, PT, R229, R4, PT ;  /* 0x00000004e500720c */ /* 0x000fe40003fc4270 */
[-C--:B------:R-:W-:Y:S02]  /*17340*/  ISETP.GE.AND P0, PT, R133, R224.reuse, PT ;  /* 0x000000e08500720c */ /* 0x080fe40003f06270 */
[----:B------:R-:W-:Y:S02]  /*17350*/  ISETP.GE.AND P2, PT, R7, R224, PT ;  /* 0x000000e00700720c */ /* 0x000fe40003f46270 */
[----:B------:R-:W-:Y:S02]  /*17360*/  FSEL R28, R28, -INF , !P6 ;  /* 0xff8000001c1c7808 */ /* 0x000fe40007000000 */
[----:B------:R-:W-:Y:S02]  /*17370*/  FSEL R180, R14, -INF , !P0 ;  /* 0xff8000000eb47808 */ /* 0x000fe40004000000 */
[----:B------:R-:W-:Y:S02]  /*17380*/  FSEL R176, R15, -INF , !P2 ;  /* 0xff8000000fb07808 */ /* 0x000fe40005000000 */
[-C--:B------:R-:W-:Y:S02]  /*17390*/  ISETP.GE.AND P6, PT, R134, R225.reuse, PT ;  /* 0x000000e18600720c */ /* 0x080fe40003fc6270 */
[-C--:B------:R-:W-:Y:S02]  /*173a0*/  ISETP.GE.AND P0, PT, R6, R225.reuse, PT ;  /* 0x000000e10600720c */ /* 0x080fe40003f06270 */
[-C--:B------:R-:W-:Y:S02]  /*173b0*/  ISETP.GE.AND P2, PT, R5, R225.reuse, PT ;  /* 0x000000e10500720c */ /* 0x080fe40003f46270 */
[----:B------:R-:W-:Y:S02]  /*173c0*/  FSEL R25, R136, -INF , !P6 ;  /* 0xff80000088197808 */ /* 0x000fe40007000000 */
[----:B------:R-:W-:Y:S02]  /*173d0*/  FSEL R203, R10, -INF , !P0 ;  /* 0xff8000000acb7808 */ /* 0x000fe40004000000 */
[----:B------:R-:W-:Y:S02]  /*173e0*/  FSEL R206, R9, -INF , !P2 ;  /* 0xff80000009ce7808 */ /* 0x000fe40005000000 */
[----:B------:R-:W-:Y:S02]  /*173f0*/  ISETP.GT.AND P1, PT, R228, R4, PT ;  /* 0x00000004e400720c */ /* 0x000fe40003f24270 */
[----:B------:R-:W-:Y:S02]  /*17400*/  ISETP.GE.AND P6, PT, R133, R225, PT ;  /* 0x000000e18500720c */ /* 0x000fe40003fc6270 */
[-C--:B------:R-:W-:Y:S02]  /*17410*/  ISETP.GE.AND P0, PT, R6, R224.reuse, PT ;  /* 0x000000e00600720c */ /* 0x080fe40003f06270 */
[----:B------:R-:W-:Y:S02]  /*17420*/  ISETP.GE.AND P2, PT, R5, R224, PT ;  /* 0x000000e00500720c */ /* 0x000fe40003f46270 */
[----:B------:R-:W-:Y:S02]  /*17430*/  FSEL R30, R30, -INF , !P1 ;  /* 0xff8000001e1e7808 */ /* 0x000fe40004800000 */
[----:B------:R-:W-:Y:S02]  /*17440*/  FSEL R143, R12, -INF , !P6 ;  /* 0xff8000000c8f7808 */ /* 0x000fe40007000000 */
[----:B------:R-:W-:Y:S02]  /*17450*/  FSEL R208, R8, -INF , !P0 ;  /* 0xff80000008d07808 */ /* 0x000fe40004000000 */
[----:B------:R-:W-:Y:S02]  /*17460*/  FSEL R209, R2, -INF , !P2 ;  /* 0xff80000002d17808 */ /* 0x000fe40005000000 */
[C---:B------:R-:W-:Y:S02]  /*17470*/  ISETP.GE.AND P1, PT, R0.reuse, R227, PT ;  /* 0x000000e30000720c */ /* 0x040fe40003f26270 */
[----:B------:R-:W-:Y:S02]  /*17480*/  ISETP.GE.AND P6, PT, R0, R226, PT ;  /* 0x000000e20000720c */ /* 0x000fe40003fc6270 */
[-C--:B------:R-:W-:Y:S02]  /*17490*/  ISETP.GE.AND P0, PT, R4, R225.reuse, PT ;  /* 0x000000e10400720c */ /* 0x080fe40003f06270 */
[----:B------:R-:W-:Y:S02]  /*174a0*/  ISETP.GE.AND P2, PT, R3, R225, PT ;  /* 0x000000e10300720c */ /* 0x000fe40003f46270 */
[----:B------:R-:W-:Y:S02]  /*174b0*/  FMNMX3.FTZ R2, R132, R24, R25, !PT ;  /* 0x0000001884027276 */ /* 0x000fe40007810019 */
[----:B------:R-:W-:Y:S02]  /*174c0*/  FMNMX3.FTZ R0, R137, R26, R27, !PT ;  /* 0x0000001a89007276 */ /* 0x000fe4000781001b */
[----:B------:R-:W-:Y:S02]  /*174d0*/  FSEL R211, R28, -INF , !P0 ;  /* 0xff8000001cd37808 */ /* 0x000fe40004000000 */
[----:B------:R-:W-:Y:S02]  /*174e0*/  FSEL R231, R29, -INF , !P2 ;  /* 0xff8000001de77808 */ /* 0x000fe40005000000 */
        /* <DEDUP_REMOVED lines=8> */
[----:B------:R-:W-:Y:S02]  /*17570*/  ISETP.GT.AND P0, PT, R223, R133, PT ;  /* 0x00000085df00720c */ /* 0x000fe40003f04270 */
[----:B------:R-:W-:Y:S02]  /*17580*/  FMNMX3.FTZ R135, R2, R211, R231, !PT ;  /* 0x000000d302877276 */ /* 0x000fe400078100e7 */
[----:B------:R-:W-:Y:S01]  /*17590*/  FMNMX3.FTZ R0, R0, R140, R141, !PT ;  /* 0x0000008c00007276 */ /* 0x000fe2000781008d */
[----:B------:R-:W-:Y:S08]  /*175a0*/  BRA.U.ANY UP0, `(.L_x_1790) ;  /* 0xffffffe900f87547 */ /* 0x000ff0000b93ffff */
.L_x_1789:
[----:B------:R-:W3:Y:S01]  /*175b0*/  LDL.64 R186, [R1+0x48] ;  /* 0x0000480001ba7983 */ /* 0x000ee20000100a00 */
[----:B------:R-:W-:Y:S01]  /*175c0*/  ISETP.GT.AND P2, PT, R223, R7, PT ;  /* 0x00000007df00720c */ /* 0x000fe20003f44270 */
[----:B------:R-:W-:Y:S01]  /*175d0*/  UISETP.GT.AND UP0, UPT, UR21, UR19, UPT ;  /* 0x000000131500728c */ /* 0x000fe2000bf04270 */
[----:B--2---:R-:W-:Y:S01]  /*175e0*/  FSEL R10, R16, -INF , !P0 ;  /* 0xff800000100a7808 */ /* 0x004fe20004000000 */
[----:B------:R-:W-:Y:S01]  /*175f0*/  UIADD3 UR21, UPT, UPT, UR21, -0x1, URZ ;  /* 0xffffffff15157890 */ /* 0x000fe2000fffe0ff */
[C---:B------:R-:W-:Y:S01]  /*17600*/  ISETP.GT.AND P3, PT, R230.reuse, R133, PT ;  /* 0x00000085e600720c */ /* 0x040fe20003f64270 */
[----:B------:R-:W2:Y:S01]  /*17610*/  LDL.64 R184, [R1+0x50] ;  /* 0x0000500001b87983 */ /* 0x000ea20000100a00 */
[----:B------:R-:W-:Y:S02]  /*17620*/  ISETP.GT.AND P0, PT, R230, R7, PT ;  /* 0x00000007e600720c */ /* 0x000fe40003f04270 */
[----:B------:R-:W-:Y:S02]  /*17630*/  FSEL R9, R17, -INF , !P2 ;  /* 0xff80000011097808 */ /* 0x000fe40005000000 */
[-C--:B------:R-:W-:Y:S01]  /*17640*/  ISETP.GT.AND P2, PT, R223, R6.reuse, PT ;  /* 0x00000006df00720c */ /* 0x080fe20003f44270 */
[----:B------:R-:W4:Y:S01]  /*17650*/  LDL.64 R178, [R1+0x38] ;  /* 0x0000380001b27983 */ /* 0x000f220000100a00 */
[----:B------:R-:W-:Y:S02]  /*17660*/  FSEL R16, R18, -INF , !P3 ;  /* 0xff80000012107808 */ /* 0x000fe40005800000 */
[----:B------:R-:W-:Y:S02]  /*17670*/  FSEL R15, R19, -INF , !P0 ;  /* 0xff800000130f7808 */ /* 0x000fe40004000000 */
[----:B------:R-:W-:Y:S01]  /*17680*/  ISETP.GT.AND P3, PT, R230, R6, PT ;  /* 0x00000006e600720c */ /* 0x000fe20003f64270 */
[----:B------:R-:W5:Y:S01]  /*17690*/  LDL.64 R30, [R1+0x40] ;  /* 0x00004000011e7983 */ /* 0x000f620000100a00 */
[CC--:B------:R-:W-:Y:S02]  /*176a0*/  ISETP.GT.AND P0, PT, R223.reuse, R5.reuse, PT ;  /* 0x00000005df00720c */ /* 0x0c0fe40003f04270 */
[----:B------:R-:W-:Y:S02]  /*176b0*/  FSEL R20, R20, -INF , !P2 ;  /* 0xff80000014147808 */ /* 0x000fe40005000000 */
[----:B------:R-:W-:Y:S01]  /*176c0*/  ISETP.GT.AND P2, PT, R230, R5, PT ;  /* 0x00000005e600720c */ /* 0x000fe20003f44270 */
[----:B------:R-:W1:Y:S01]  /*176d0*/  SHFL.BFLY PT, R2, R0, 0x2, 0x1f ;  /* 0x0c401f0000027f89 */ /* 0x000e6200000e0000 */
[----:B------:R-:W-:Y:S02]  /*176e0*/  FSEL R22, R22, -INF , !P3 ;  /* 0xff80000016167808 */ /* 0x000fe40005800000 */
[----:B------:R-:W-:Y:S05]  /*176f0*/  ISETP.GT.AND P3, PT, R223, R3, PT ;  /* 0x00000003df00720c */ /* 0x000fea0003f64270 */
[----:B------:R-:W1:Y:S01]  /*17700*/  SHFL.BFLY PT, R8, R135, 0x2, 0x1f ;  /* 0x0c401f0087087f89 */ /* 0x000e6200000e0000 */
[----:B------:R-:W-:Y:S02]  /*17710*/  FSEL R21, R21, -INF , !P0 ;  /* 0xff80000015157808 */ /* 0x000fe40004000000 */
[-C--:B------:R-:W-:Y:S02]  /*17720*/  ISETP.GT.AND P0, PT, R223, R4.reuse, PT ;  /* 0x00000004df00720c */ /* 0x080fe40003f04270 */
[----:B------:R-:W-:Y:S02]  /*17730*/  FSEL R23, R23, -INF , !P2 ;  /* 0xff80000017177808 */ /* 0x000fe40005000000 */
[----:B------:R-:W-:Y:S02]  /*17740*/  FSEL R33, R33, -INF , !P3 ;  /* 0xff80000021217808 */ /* 0x000fe40005800000 */
[----:B------:R-:W-:Y:S02]  /*17750*/  ISETP.GT.AND P2, PT, R230, R4, PT ;  /* 0x00000004e600720c */ /* 0x000fe40003f44270 */
[----:B------:R-:W-:Y:S02]  /*17760*/  FSEL R32, R32, -INF , !P0 ;  /* 0xff80000020207808 */ /* 0x000fe40004000000 */
[----:B------:R-:W-:Y:S02]  /*17770*/  ISETP.GE.AND P3, PT, R134, R227, PT ;  /* 0x000000e38600720c */ /* 0x000fe40003f66270 */
[----:B------:R-:W-:Y:S02]  /*17780*/  ISETP.GT.AND P0, PT, R230, R3, PT ;  /* 0x00000003e600720c */ /* 0x000fe40003f04270 */
[----:B------:R-:W-:Y:S02]  /*17790*/  FSEL R34, R34, -INF , !P2 ;  /* 0xff80000022227808 */ /* 0x000fe40005000000 */
[-C--:B------:R-:W-:Y:S02]  /*177a0*/  ISETP.GE.AND P2, PT, R134, R226.reuse, PT ;  /* 0x000000e28600720c */ /* 0x080fe40003f46270 */
[----:B------:R-:W-:Y:S02]  /*177b0*/  FSEL R13, R183, -INF , !P3 ;  /* 0xff800000b70d7808 */ /* 0x000fe40005800000 */
[----:B------:R-:W-:Y:S02]  /*177c0*/  FSEL R35, R35, -INF , !P0 ;  /* 0xff80000023237808 */ /* 0x000fe40004000000 */
[-C--:B------:R-:W-:Y:S02]  /*177d0*/  ISETP.GE.AND P3, PT, R7, R227.reuse, PT ;  /* 0x000000e30700720c */ /* 0x080fe40003f66270 */
[CC--:B------:R-:W-:Y:S02]  /*177e0*/  ISETP.GE.AND P0, PT, R133.reuse, R227.reuse, PT ;  /* 0x000000e38500720c */ /* 0x0c0fe40003f06270 */
[----:B------:R-:W-:Y:S02]  /*177f0*/  FSEL R14, R142, -INF , !P1 ;  /* 0xff8000008e0e7808 */ /* 0x000fe40004800000 */
[----:B------:R-:W-:Y:S02]  /*17800*/  FSEL R12, R182, -INF , !P6 ;  /* 0xff800000b60c7808 */ /* 0x000fe40007000000 */
[-C--:B------:R-:W-:Y:S02]  /*17810*/  ISETP.GE.AND P1, PT, R133, R226.reuse, PT ;  /* 0x000000e28500720c */ /* 0x080fe40003f26270 */
[----:B------:R-:W-:Y:S02]  /*17820*/  FSEL R17, R181, -INF , !P2 ;  /* 0xff800000b5117808 */ /* 0x000fe40005000000 */
[----:B------:R-:W-:Y:S02]  /*17830*/  ISETP.GE.AND P6, PT, R7, R226, PT ;  /* 0x000000e20700720c */ /* 0x000fe40003fc6270 */
[----:B------:R-:W-:Y:S02]  /*17840*/  FSEL R7, R9, -INF , !P3 ;  /* 0xff80000009077808 */ /* 0x000fe40005800000 */
[----:B------:R-:W-:Y:S01]  /*17850*/  FSEL R28, R10, -INF , !P0 ;  /* 0xff8000000a1c7808 */ /* 0x000fe20004000000 */
[----:B------:R-:W-:Y:S01]  /*17860*/  IMAD.WIDE.U32 R10, R190, -0x2daee0ad, RZ ;  /* 0xd2511f53be0a7825 */ /* 0x000fe200078e00ff */
[CC--:B------:R-:W-:Y:S02]  /*17870*/  ISETP.GE.AND P3, PT, R5.reuse, R227.reuse, PT ;  /* 0x000000e30500720c */ /* 0x0c0fe40003f66270 */
[----:B------:R-:W-:Y:S02]  /*17880*/  FSEL R16, R16, -INF , !P1 ;  /* 0xff80000010107808 */ /* 0x000fe40004800000 */
[----:B------:R-:W-:Y:S02]  /*17890*/  FMNMX3.FTZ R134, R138, R14, R13, !PT ;  /* 0x0000000e8a867276 */ /* 0x000fe4000781000d */
[CC--:B------:R-:W-:Y:S02]  /*178a0*/  ISETP.GE.AND P2, PT, R6.reuse, R227.reuse, PT ;  /* 0x000000e30600720c */ /* 0x0c0fe40003f46270 */
[-C--:B------:R-:W-:Y:S02]  /*178b0*/  ISETP.GE.AND P0, PT, R6, R226.reuse, PT ;  /* 0x000000e20600720c */ /* 0x080fe40003f06270 */
[----:B------:R-:W-:Y:S02]  /*178c0*/  ISETP.GE.AND P1, PT, R5, R226, PT ;  /* 0x000000e20500720c */ /* 0x000fe40003f26270 */
[----:B------:R-:W-:Y:S02]  /*178d0*/  FSEL R15, R15, -INF , !P6 ;  /* 0xff8000000f0f7808 */ /* 0x000fe40007000000 */
[----:B------:R-:W-:Y:S02]  /*178e0*/  FSEL R234, R21, -INF , !P3 ;  /* 0xff80000015ea7808 */ /* 0x000fe40005800000 */
[-C--:B------:R-:W-:Y:S02]  /*178f0*/  ISETP.GE.AND P6, PT, R4, R227.reuse, PT ;  /* 0x000000e30400720c */ /* 0x080fe40003fc6270 */
[C---:B------:R-:W-:Y:S02]  /*17900*/  ISETP.GE.AND P3, PT, R3.reuse, R227, PT ;  /* 0x000000e30300720c */ /* 0x040fe40003f66270 */
[----:B------:R-:W-:Y:S02]  /*17910*/  FSEL R238, R22, -INF , !P0 ;  /* 0xff80000016ee7808 */ /* 0x000fe40004000000 */
[----:B------:R-:W-:Y:S02]  /*17920*/  FMNMX3.FTZ R134, R134, R28, R7, !PT ;  /* 0x0000001c86867276 */ /* 0x000fe40007810007 */
[----:B------:R-:W-:Y:S02]  /*17930*/  FSEL R232, R20, -INF , !P2 ;  /* 0xff80000014e87808 */ /* 0x000fe40005000000 */
[-C--:B------:R-:W-:Y:S01]  /*17940*/  ISETP.GE.AND P2, PT, R4, R226.reuse, PT ;  /* 0x000000e20400720c */ /* 0x080fe20003f46270 */
[----:B------:R-:W-:Y:S01]  /*17950*/  IMAD.WIDE.U32 R4, R188, -0x2daee0ad, RZ ;  /* 0xd2511f53bc047825 */ /* 0x000fe200078e00ff */
[----:B------:R-:W-:Y:S02]  /*17960*/  ISETP.GE.AND P0, PT, R3, R226, PT ;  /* 0x000000e20300720c */ /* 0x000fe40003f06270 */
[----:B------:R-:W-:Y:S02]  /*17970*/  FSEL R239, R23, -INF , !P1 ;  /* 0xff80000017ef7808 */ /* 0x000fe40004800000 */
[----:B------:R-:W-:Y:S02]  /*17980*/  FSEL R202, R32, -INF , !P6 ;  /* 0xff80000020ca7808 */ /* 0x000fe40007000000 */
[----:B------:R-:W-:Y:S02]  /*17990*/  FSEL R204, R33, -INF , !P3 ;  /* 0xff80000021cc7808 */ /* 0x000fe40005800000 */
[----:B------:R-:W-:Y:S02]  /*179a0*/  FMNMX3.FTZ R134, R134, R232, R234, !PT ;  /* 0x000000e886867276 */ /* 0x000fe400078100ea */
[----:B------:R-:W-:Y:S02]  /*179b0*/  FSEL R205, R34, -INF , !P2 ;  /* 0xff80000022cd7808 */ /* 0x000fe40005000000 */
[----:B------:R-:W-:Y:S02]  /*179c0*/  FSEL R207, R35, -INF , !P0 ;  /* 0xff80000023cf7808 */ /* 0x000fe40004000000 */
[----:B------:R-:W-:Y:S02]  /*179d0*/  FMNMX3.FTZ R134, R134, R202, R204, !PT ;  /* 0x000000ca86867276 */ /* 0x000fe400078100cc */
[----:B------:R-:W-:Y:S03]  /*179e0*/  MOV R6, UR33 ;  /* 0x0000002100067c02 */ /* 0x000fe60008000f00 */
[----:B------:R-:W1:Y:S01]  /*179f0*/  SHFL.BFLY PT, R20, R134, 0x2, 0x1f ;  /* 0x0c401f0086147f89 */ /* 0x000e6200000e0000 */
[----:B------:R-:W-:Y:S02]  /*17a00*/  IADD3 R6, PT, PT, R6, 0x32370b8f, RZ ;  /* 0x32370b8f06067810 */ /* 0x000fe40007ffe0ff */
[----:B-1----:R-:W-:Y:S02]  /*17a10*/  FMNMX.FTZ R0, R0, R2, !PT ;  /* 0x0000000200007209 */ /* 0x002fe40007810000 */
[----:B------:R-:W-:Y:S03]  /*17a20*/  FMNMX.FTZ R135, R135, R8, !PT ;  /* 0x0000000887877209 */ /* 0x000fe60007810000 */
[----:B------:R-:W1:Y:S08]  /*17a30*/  SHFL.BFLY PT, R2, R0, 0x1, 0x1f ;  /* 0x0c201f0000027f89 */ /* 0x000e7000000e0000 */
[----:B------:R-:W1:Y:S01]  /*17a40*/  SHFL.BFLY PT, R8, R135, 0x1, 0x1f ;  /* 0x0c201f0087087f89 */ /* 0x000e6200000e0000 */
[----:B------:R-:W-:Y:S02]  /*17a50*/  FMNMX.FTZ R134, R134, R20, !PT ;  /* 0x0000001486867209 */ /* 0x000fe40007810000 */
[----:B-1----:R-:W-:Y:S02]  /*17a60*/  FMNMX.FTZ R136, R0, R2, !PT ;  /* 0x0000000200887209 */ /* 0x002fe40007810000 */
[----:B------:R-:W-:Y:S02]  /*17a70*/  FMNMX3.FTZ R0, R139, R12, R17, !PT ;  /* 0x0000000c8b007276 */ /* 0x000fe40007810011 */
[----:B------:R-:W-:Y:S01]  /*17a80*/  FMNMX.FTZ R135, R135, R8, !PT ;  /* 0x0000000887877209 */ /* 0x000fe20007810000 */
[----:B------:R-:W-:Y:S01]  /*17a90*/  IMAD.WIDE.U32 R8, R189, -0x2daee0ad, RZ ;  /* 0xd2511f53bd087825 */ /* 0x000fe200078e00ff */
[----:B------:R-:W-:Y:S02]  /*17aa0*/  FMNMX3.FTZ R0, R0, R16, R15, !PT ;  /* 0x0000001000007276 */ /* 0x000fe4000781000f */
[C---:B------:R-:W-:Y:S01]  /*17ab0*/  FSETP.NEU.FTZ.AND P1, PT, R135.reuse, -INF , PT ;  /* 0xff8000008700780b */ /* 0x040fe20003f3d000 */
[----:B------:R-:W-:Y:S01]  /*17ac0*/  FMUL.FTZ R142, R135, UR4 ;  /* 0x00000004878e7c20 */ /* 0x000fe20008410000 */
[----:B------:R-:W-:Y:S01]  /*17ad0*/  FMNMX3.FTZ R133, R0, R238, R239, !PT ;  /* 0x000000ee00857276 */ /* 0x000fe200078100ef */
[----:B------:R-:W-:Y:S01]  /*17ae0*/  FMUL.FTZ R189, R136, UR4 ;  /* 0x0000000488bd7c20 */ /* 0x000fe20008410000 */
[----:B------:R-:W-:Y:S02]  /*17af0*/  LOP3.LUT R4, R6, R4, R9, 0x96, !PT ;  /* 0x0000000406047212 */ /* 0x000fe400078e9609 */
[----:B------:R-:W-:Y:S02]  /*17b00*/  FMNMX3.FTZ R133, R133, R205, R207, !PT ;  /* 0x000000cd85857276 */ /* 0x000fe400078100cf */
[----:B------:R-:W-:Y:S01]  /*17b10*/  FSEL R142, R142, RZ, P1 ;  /* 0x000000ff8e8e7208 */ /* 0x000fe20000800000 */
[----:B------:R-:W-:Y:S01]  /*17b20*/  IMAD.WIDE.U32 R194, R4, -0x326172a9, RZ ;  /* 0xcd9e8d5704c27825 */ /* 0x000fe200078e00ff */
[----:B------:R-:W-:Y:S01]  /*17b30*/  MOV R2, UR33 ;  /* 0x0000002100027c02 */ /* 0x000fe20008000f00 */
[----:B------:R-:W1:Y:S01]  /*17b40*/  SHFL.BFLY PT, R21, R133, 0x2, 0x1f ;  /* 0x0c401f0085157f89 */ /* 0x000e6200000e0000 */
[----:B------:R-:W-:Y:S01]  /*17b50*/  FSETP.NEU.FTZ.AND P0, PT, R136, -INF , PT ;  /* 0xff8000008800780b */ /* 0x000fe20003f1d000 */
[--C-:B------:R-:W-:Y:S01]  /*17b60*/  FFMA.FTZ R4, R143, UR4, -R142.reuse ;  /* 0x000000048f047c23 */ /* 0x100fe2000801088e */
[--C-:B------:R-:W-:Y:S01]  /*17b70*/  FFMA.FTZ R24, R24, UR4, -R142.reuse ;  /* 0x0000000418187c23 */ /* 0x100fe2000801088e */
[----:B------:R-:W-:Y:S01]  /*17b80*/  VIADD R0, R2, 0x76cf5d0a ;  /* 0x76cf5d0a02007836 */ /* 0x000fe20000000000 */
[----:B------:R-:W-:Y:S01]  /*17b90*/  FSEL R189, R189, RZ, P0 ;  /* 0x000000ffbdbd7208 */ /* 0x000fe20000000000 */
[----:B------:R5:W-:Y:S01]  /*17ba0*/  MUFU.EX2 R248, R4 ;  /* 0x0000000400f87308 */ /* 0x000be20000000800 */
[----:B------:R-:W-:Y:S04]  /*17bb0*/  IMAD.WIDE.U32 R2, R191, -0x2daee0ad, RZ ;  /* 0xd2511f53bf027825 */ /* 0x000fe800078e00ff */
[--C-:B------:R-:W-:Y:S01]  /*17bc0*/  FFMA.FTZ R25, R25, UR4, -R142.reuse ;  /* 0x0000000419197c23 */ /* 0x100fe2000801088e */
[--C-:B------:R-:W-:Y:S01]  /*17bd0*/  FFMA.FTZ R26, R26, UR4, -R189.reuse ;  /* 0x000000041a1a7c23 */ /* 0x100fe200080108bd */
[----:B------:R-:W-:Y:S01]  /*17be0*/  FFMA.FTZ R27, R27, UR4, -R189 ;  /* 0x000000041b1b7c23 */ /* 0x000fe200080108bd */
[----:B------:R-:W-:Y:S01]  /*17bf0*/  LOP3.LUT R18, R6, R2, R11, 0x96, !PT ;  /* 0x0000000206127212 */ /* 0x000fe200078e960b */
[--C-:B------:R-:W-:Y:S01]  /*17c00*/  FFMA.FTZ R143, R209, UR4, -R189.reuse ;  /* 0x00000004d18f7c23 */ /* 0x100fe200080108bd */
[----:B------:R-:W-:Y:S01]  /*17c10*/  MOV R2, UR32 ;  /* 0x0000002000027c02 */ /* 0x000fe20008000f00 */
[----:B------:R-:W1:Y:S01]  /*17c20*/  SHFL.BFLY PT, R11, R134, 0x1, 0x1f ;  /* 0x0c201f00860b7f89 */ /* 0x000e6200000e0000 */
[----:B------:R-:W-:Y:S01]  /*17c30*/  MOV R6, UR33 ;  /* 0x0000002100067c02 */ /* 0x000fe20008000f00 */
[----:B------:R-:W-:Y:S01]  /*17c40*/  IMAD.WIDE.U32 R198, R18, -0x326172a9, RZ ;  /* 0xcd9e8d5712c67825 */ /* 0x000fe200078e00ff */
[----:B------:R-:W-:Y:S01]  /*17c50*/  IADD3 R2, PT, PT, R2, -0x255992d5, RZ ;  /* 0xdaa66d2b02027810 */ /* 0x000fe20007ffe0ff */
[----:B------:R-:W-:Y:S04]  /*17c60*/  MUFU.EX2 R250, R26 ;  /* 0x0000001a00fa7308 */ /* 0x000fe80000000800 */
[----:B------:R-:W5:Y:S01]  /*17c70*/  LDL.LU R209, [R1+0x20] ;  /* 0x0000200001d17983 */ /* 0x000f620000300800 */
[----:B------:R-:W-:Y:S01]  /*17c80*/  FFMA.FTZ R140, R140, UR4, -R189 ;  /* 0x000000048c8c7c23 */ /* 0x000fe200080108bd */
[----:B-1----:R-:W-:Y:S04]  /*17c90*/  FMNMX.FTZ R133, R133, R21, !PT ;  /* 0x0000001585857209 */ /* 0x002fe80007810000 */
[----:B------:R-:W-:Y:S10]  /*17ca0*/  MUFU.EX2 R249, R27 ;  /* 0x0000001b00f97308 */ /* 0x000ff40000000800 */
[----:B------:R-:W-:Y:S01]  /*17cb0*/  MUFU.EX2 R252, R24 ;  /* 0x0000001800fc7308 */ /* 0x000fe20000000800 */
[----:B------:R-:W-:Y:S04]  /*17cc0*/  FMNMX.FTZ R134, R134, R11, !PT ;  /* 0x0000000b86867209 */ /* 0x000fe80007810000 */
[----:B------:R-:W-:Y:S05]  /*17cd0*/  FSETP.NEU.FTZ.AND P3, PT, R134, -INF , PT ;  /* 0xff8000008600780b */ /* 0x000fea0003f7d000 */
[----:B------:R-:W1:Y:S01]  /*17ce0*/  MUFU.EX2 R251, R25 ;  /* 0x0000001900fb7308 */ /* 0x000e620000000800 */
[-C--:B---3--:R-:W-:Y:S01]  /*17cf0*/  LOP3.LUT R5, R186, R0.reuse, R5, 0x96, !PT ;  /* 0x00000000ba057212 */ /* 0x088fe200078e9605 */
[----:B------:R-:W-:Y:S01]  /*17d00*/  FMUL.FTZ R187, R134, UR4 ;  /* 0x0000000486bb7c20 */ /* 0x000fe20008410000 */
[----:B------:R-:W3:Y:S03]  /*17d10*/  LDC R186, c[0x0][0x4f8] ;  /* 0x00013e00ffba7b82 */ /* 0x000ee60000000800 */
[----:B------:R-:W-:Y:S01]  /*17d20*/  IMAD.WIDE.U32 R22, R5, -0x326172a9, RZ ;  /* 0xcd9e8d5705167825 */ /* 0x000fe200078e00ff */
[----:B--2---:R-:W-:Y:S02]  /*17d30*/  LOP3.LUT R19, R184, R0, R3, 0x96, !PT ;  /* 0x00000000b8137212 */ /* 0x004fe400078e9603 */
[----:B------:R-:W-:Y:S01]  /*17d40*/  FSEL R187, R187, RZ, P3 ;  /* 0x000000ffbbbb7208 */ /* 0x000fe20001800000 */
[----:B------:R-:W-:Y:S02]  /*17d50*/  IMAD.U32 R0, RZ, RZ, UR32 ;  /* 0x00000020ff007e24 */ /* 0x000fe4000f8e00ff */
[----:B------:R-:W-:Y:S01]  /*17d60*/  IMAD.WIDE.U32 R20, R19, -0x326172a9, RZ ;  /* 0xcd9e8d5713147825 */ /* 0x000fe200078e00ff */
[-C--:B----4-:R-:W-:Y:S01]  /*17d70*/  LOP3.LUT R5, R178, R2.reuse, R23, 0x96, !PT ;  /* 0x00000002b2057212 */ /* 0x090fe200078e9617 */
[----:B------:R-:W2:Y:S01]  /*17d80*/  SHFL.BFLY PT, R19, R133, 0x1, 0x1f ;  /* 0x0c201f0085137f89 */ /* 0x000ea200000e0000 */
[----:B------:R-:W-:Y:S01]  /*17d90*/  IADD3 R0, PT, PT, R0, 0x78dde6e4, RZ ;  /* 0x78dde6e400007810 */ /* 0x000fe20007ffe0ff */
[----:B------:R-:W-:Y:S02]  /*17da0*/  IMAD.U32 R3, RZ, RZ, UR33 ;  /* 0x00000021ff037e24 */ /* 0x000fe4000f8e00ff */
[--C-:B------:R-:W-:Y:S01]  /*17db0*/  FFMA.FTZ R7, R7, UR4, -R187.reuse ;  /* 0x0000000407077c23 */ /* 0x100fe200080108bb */
[----:B------:R-:W-:Y:S01]  /*17dc0*/  FFMA.FTZ R14, R14, UR4, -R187 ;  /* 0x000000040e0e7c23 */ /* 0x000fe200080108bb */
[----:B-----5:R-:W-:Y:S01]  /*17dd0*/  LOP3.LUT R4, R30, R2, R21, 0x96, !PT ;  /* 0x000000021e047212 */ /* 0x020fe200078e9615 */
[----:B------:R-:W-:Y:S01]  /*17de0*/  FFMA.FTZ R13, R13, UR4, -R187 ;  /* 0x000000040d0d7c23 */ /* 0x000fe200080108bb */
[C---:B------:R-:W-:Y:S01]  /*17df0*/  LOP3.LUT R2, R0.reuse, R20, R199, 0x96, !PT ;  /* 0x0000001400027212 */ /* 0x040fe200078e96c7 */
[----:B------:R-:W-:Y:S01]  /*17e00*/  MUFU.EX2 R237, R7 ;  /* 0x0000000700ed7308 */ /* 0x000fe20000000800 */
[----:B------:R-:W-:Y:S01]  /*17e10*/  LOP3.LUT R9, R0, R22, R195, 0x96, !PT ;  /* 0x0000001600097212 */ /* 0x000fe200078e96c3 */
[----:B------:R-:W-:Y:S04]  /*17e20*/  IMAD.WIDE.U32 R22, R5, -0x2daee0ad, RZ ;  /* 0xd2511f5305167825 */ /* 0x000fe800078e00ff */
[----:B------:R-:W-:Y:S01]  /*17e30*/  FFMA.FTZ R5, R177, UR4, -R142 ;  /* 0x00000004b1057c23 */ /* 0x000fe2000801088e */
[----:B------:R-:W-:Y:S01]  /*17e40*/  IADD3 R3, PT, PT, R3, -0x126145ec, RZ ;  /* 0xed9eba1403037810 */ /* 0x000fe20007ffe0ff */
[----:B------:R-:W-:Y:S04]  /*17e50*/  IMAD.WIDE.U32 R200, R2, -0x2daee0ad, RZ ;  /* 0xd2511f5302c87825 */ /* 0x000fe800078e00ff */
[----:B------:R-:W-:Y:S01]  /*17e60*/  FFMA.FTZ R2, R180, UR4, -R189 ;  /* 0x00000004b4027c23 */ /* 0x000fe200080108bd */
[----:B------:R4:W-:Y:S01]  /*17e70*/  MUFU.EX2 R247, R5 ;  /* 0x0000000500f77308 */ /* 0x0009e20000000800 */
[----:B------:R-:W-:Y:S01]  /*17e80*/  LOP3.LUT R8, R3, R8, R23, 0x96, !PT ;  /* 0x0000000803087212 */ /* 0x000fe200078e9617 */
[----:B------:R-:W-:Y:S02]  /*17e90*/  VIADD R0, R6, 0xa9066899 ;  /* 0xa906689906007836 */ /* 0x000fe40000000000 */
[----:B------:R-:W-:Y:S01]  /*17ea0*/  FFMA.FTZ R6, R28, UR4, -R187 ;  /* 0x000000041c067c23 */ /* 0x000fe200080108bb */
[----:B------:R-:W-:Y:S01]  /*17eb0*/  IMAD.WIDE.U32 R196, R9, -0x2daee0ad, RZ ;  /* 0xd2511f5309c47825 */ /* 0x000fe200078e00ff */
[----:B---3--:R-:W-:Y:S02]  /*17ec0*/  LOP3.LUT R186, R186, 0xff, RZ, 0xc0, !PT ;  /* 0x000000ffbaba7812 */ /* 0x008fe400078ec0ff */
[----:B-1----:R-:W-:Y:S02]  /*17ed0*/  F2FP.F16.F32.PACK_AB R180, R251, R252 ;  /* 0x000000fcfbb4723e */ /* 0x002fe400000000ff */
[----:B------:R1:W-:Y:S01]  /*17ee0*/  MUFU.EX2 R246, R2 ;  /* 0x0000000200f67308 */ /* 0x0003e20000000800 */
[----:B------:R-:W-:Y:S01]  /*17ef0*/  IMAD.WIDE.U32 R20, R4, -0x2daee0ad, RZ ;  /* 0xd2511f5304147825 */ /* 0x000fe200078e00ff */
[----:B------:R-:W-:Y:S02]  /*17f00*/  LOP3.LUT R4, R0, R22, R197, 0x96, !PT ;  /* 0x0000001600047212 */ /* 0x000fe400078e96c5 */
[----:B--2---:R-:W-:Y:S01]  /*17f10*/  FMNMX.FTZ R133, R133, R19, !PT ;  /* 0x0000001385857209 */ /* 0x004fe20007810000 */
[----:B------:R-:W-:Y:S01]  /*17f20*/  IMAD.WIDE.U32 R190, R8, -0x326172a9, RZ ;  /* 0xcd9e8d5708be7825 */ /* 0x000fe200078e00ff */
[----:B------:R-:W-:Y:S04]  /*17f30*/  LOP3.LUT R10, R3, R10, R21, 0x96, !PT ;  /* 0x0000000a030a7212 */ /* 0x000fe800078e9615 */
[----:B------:R-:W2:Y:S01]  /*17f40*/  MUFU.EX2 R236, R6 ;  /* 0x0000000600ec7308 */ /* 0x000ea20000000800 */
[----:B------:R-:W-:Y:S01]  /*17f50*/  LOP3.LUT R3, R0, R20, R201, 0x96, !PT ;  /* 0x0000001400037212 */ /* 0x000fe200078e96c9 */
[----:B----4-:R-:W-:Y:S01]  /*17f60*/  IMAD.WIDE.U32 R4, R4, -0x326172a9, RZ ;  /* 0xcd9e8d5704047825 */ /* 0x010fe200078e00ff */
[----:B------:R-:W-:Y:S02]  /*17f70*/  MOV R0, UR32 ;  /* 0x0000002000007c02 */ /* 0x000fe40008000f00 */
[C---:B------:R-:W-:Y:S01]  /*17f80*/  FSETP.NEU.FTZ.AND P2, PT, R133.reuse, -INF , PT ;  /* 0xff8000008500780b */ /* 0x040fe20003f5d000 */
[----:B------:R-:W-:Y:S01]  /*17f90*/  IMAD.WIDE.U32 R192, R10, -0x326172a9, RZ ;  /* 0xcd9e8d570ac07825 */ /* 0x000fe200078e00ff */
[----:B------:R-:W-:Y:S03]  /*17fa0*/  IADD3 R0, PT, PT, R0, -0x4ab325aa, RZ ;  /* 0xb54cda5600007810 */ /* 0x000fe60007ffe0ff */
[----:B------:R-:W-:Y:S01]  /*17fb0*/  MUFU.EX2 R210, R14 ;  /* 0x0000000e00d27308 */ /* 0x000fe20000000800 */
[----:B-1----:R-:W-:Y:S01]  /*17fc0*/  FFMA.FTZ R2, R176, UR4, -R189 ;  /* 0x00000004b0027c23 */ /* 0x002fe200080108bd */
[C---:B------:R-:W-:Y:S01]  /*17fd0*/  PRMT R11, R4.reuse, 0x7773, RZ ;  /* 0x00007773040b7816 */ /* 0x040fe200000000ff */
[----:B------:R-:W-:Y:S01]  /*17fe0*/  IMAD.MOV.U32 R9, RZ, RZ, R4 ;  /* 0x000000ffff097224 */ /* 0x000fe200078e0004 */
[C---:B------:R-:W-:Y:S01]  /*17ff0*/  PRMT R8, R4.reuse, 0x7772, RZ ;  /* 0x0000777204087816 */ /* 0x040fe200000000ff */
[----:B------:R-:W-:Y:S01]  /*18000*/  FMUL.FTZ R188, R133, UR4 ;  /* 0x0000000485bc7c20 */ /* 0x000fe20008410000 */
[----:B------:R-:W-:Y:S04]  /*18010*/  PRMT R18, R4, 0x7771, RZ ;  /* 0x0000777104127816 */ /* 0x000fe800000000ff */
[----:B------:R1:W-:Y:S01]  /*18020*/  MUFU.EX2 R243, R2 ;  /* 0x0000000200f37308 */ /* 0x0003e20000000800 */
[----:B------:R-:W-:Y:S02]  /*18030*/  LOP3.LUT R4, R0, R190, R5, 0x96, !PT ;  /* 0x000000be00047212 */ /* 0x000fe400078e9605 */
[----:B------:R-:W-:Y:S02]  /*18040*/  PRMT R11, R8, 0x5410, R11 ;  /* 0x00005410080b7816 */ /* 0x000fe4000000000b */
[----:B------:R-:W-:Y:S02]  /*18050*/  LOP3.LUT R8, R9, 0xff, RZ, 0xc0, !PT ;  /* 0x000000ff09087812 */ /* 0x000fe400078ec0ff */
[----:B------:R-:W-:Y:S03]  /*18060*/  LEA R186, R186, R186, 0x10 ;  /* 0x000000bababa7211 */ /* 0x000fe600078e80ff */
[----:B------:R-:W-:Y:S01]  /*18070*/  MUFU.EX2 R201, R13 ;  /* 0x0000000d00c97308 */ /* 0x000fe20000000800 */
[----:B------:R-:W-:Y:S02]  /*18080*/  PRMT R18, R8, 0x5410, R18 ;  /* 0x0000541008127816 */ /* 0x000fe40000000012 */
[----:B------:R-:W-:Y:S02]  /*18090*/  FSEL R188, R188, RZ, P2 ;  /* 0x000000ffbcbc7208 */ /* 0x000fe40001000000 */
[----:B--2---:R-:W-:Y:S03]  /*180a0*/  F2FP.F16.F32.PACK_AB R178, R237, R236 ;  /* 0x000000ecedb2723e */ /* 0x004fe600000000ff */
[--C-:B------:R-:W-:Y:S01]  /*180b0*/  FFMA.FTZ R16, R16, UR4, -R188.reuse ;  /* 0x0000000410107c23 */ /* 0x100fe200080108bc */
[----:B-1----:R-:W-:Y:S04]  /*180c0*/  IMAD.WIDE.U32 R2, R3, -0x326172a9, RZ ;  /* 0xcd9e8d5703027825 */ /* 0x002fe800078e00ff */
[--C-:B------:R-:W-:Y:S01]  /*180d0*/  FFMA.FTZ R15, R15, UR4, -R188.reuse ;  /* 0x000000040f0f7c23 */ /* 0x100fe200080108bc */
[----:B------:R-:W-:Y:S01]  /*180e0*/  MUFU.EX2 R235, R16 ;  /* 0x0000001000eb7308 */ /* 0x000fe20000000800 */
[--C-:B------:R-:W-:Y:S01]  /*180f0*/  FFMA.FTZ R17, R17, UR4, -R188.reuse ;  /* 0x0000000411117c23 */ /* 0x100fe200080108bc */
[----:B------:R-:W-:Y:S01]  /*18100*/  LOP3.LUT R0, R0, R192, R3, 0x96, !PT ;  /* 0x000000c000007212 */ /* 0x000fe200078e9603 */
[----:B------:R-:W-:Y:S01]  /*18110*/  FFMA.FTZ R12, R12, UR4, -R188 ;  /* 0x000000040c0c7c23 */ /* 0x000fe200080108bc */
[C---:B------:R-:W-:Y:S02]  /*18120*/  PRMT R5, R2.reuse, 0x7773, RZ ;  /* 0x0000777302057816 */ /* 0x040fe400000000ff */
[----:B------:R-:W-:Y:S02]  /*18130*/  PRMT R3, R2, 0x7772, RZ ;  /* 0x0000777202037816 */ /* 0x000fe400000000ff */
[----:B------:R-:W-:Y:S02]  /*18140*/  MOV R6, R2 ;  /* 0x0000000200067202 */ /* 0x000fe40000000f00 */
[----:B------:R-:W-:Y:S01]  /*18150*/  MUFU.EX2 R233, R15 ;  /* 0x0000000f00e97308 */ /* 0x000fe20000000800 */
[--C-:B------:R-:W-:Y:S02]  /*18160*/  PRMT R183, R3, 0x5410, R5.reuse ;  /* 0x0000541003b77816 */ /* 0x100fe40000000005 */
[----:B------:R-:W-:Y:S02]  /*18170*/  PRMT R5, R0, 0x7632, R5 ;  /* 0x0000763200057816 */ /* 0x000fe40000000005 */
[----:B------:R-:W-:Y:S02]  /*18180*/  PRMT R10, R2, 0x7771, RZ ;  /* 0x00007771020a7816 */ /* 0x000fe400000000ff */
[----:B------:R-:W-:Y:S03]  /*18190*/  LOP3.LUT R7, R6, 0xff, RZ, 0xc0, !PT ;  /* 0x000000ff06077812 */ /* 0x000fe600078ec0ff */
[----:B------:R-:W-:Y:S01]  /*181a0*/  MUFU.EX2 R197, R17 ;  /* 0x0000001100c57308 */ /* 0x000fe20000000800 */
[C---:B------:R-:W-:Y:S02]  /*181b0*/  LOP3.LUT R6, R0.reuse, 0xff, RZ, 0xc0, !PT ;  /* 0x000000ff00067812 */ /* 0x040fe400078ec0ff */
[----:B------:R-:W-:Y:S02]  /*181c0*/  LOP3.LUT R2, R0, 0xffff, RZ, 0xc0, !PT ;  /* 0x0000ffff00027812 */ /* 0x000fe400078ec0ff */
[----:B------:R-:W-:Y:S02]  /*181d0*/  SHF.R.U32.HI R3, RZ, 0x18, R0 ;  /* 0x00000018ff037819 */ /* 0x000fe40000011600 */
[----:B------:R-:W-:Y:S03]  /*181e0*/  LOP3.LUT R0, R5, 0xff, RZ, 0xc0, !PT ;  /* 0x000000ff05007812 */ /* 0x000fe600078ec0ff */
[----:B------:R-:W-:Y:S01]  /*181f0*/  MUFU.EX2 R199, R12 ;  /* 0x0000000c00c77308 */ /* 0x000fe20000000800 */
[----:B------:R-:W-:Y:S02]  /*18200*/  SHF.R.U32.HI R2, RZ, 0x8, R2 ;  /* 0x00000008ff027819 */ /* 0x000fe40000011602 */
[----:B------:R-:W-:Y:S02]  /*18210*/  PRMT R181, R0, 0x5410, R3 ;  /* 0x0000541000b57816 */ /* 0x000fe40000000003 */
[----:B------:R-:W-:Y:S02]  /*18220*/  LOP3.LUT R0, R4, 0xffff, RZ, 0xc0, !PT ;  /* 0x0000ffff04007812 */ /* 0x000fe400078ec0ff */
[----:B------:R-:W-:Y:S02]  /*18230*/  PRMT R10, R7, 0x5410, R10 ;  /* 0x00005410070a7816 */ /* 0x000fe4000000000a */
[----:B------:R-:W-:Y:S02]  /*18240*/  SHF.R.U32.HI R3, RZ, 0x8, R0 ;  /* 0x00000008ff037819 */ /* 0x000fe40000011600 */
[----:B------:R-:W-:Y:S02]  /*18250*/  FSEL R0, R135, RZ, P1 ;  /* 0x000000ff87007208 */ /* 0x000fe40000800000 */
[--C-:B------:R-:W-:Y:S02]  /*18260*/  PRMT R7, R6, 0x5410, R2.reuse ;  /* 0x0000541006077816 */ /* 0x100fe40000000002 */
[----:B------:R-:W-:Y:S01]  /*18270*/  PRMT R2, R4, 0x7632, R2 ;  /* 0x0000763204027816 */ /* 0x000fe20000000002 */
[----:B------:R-:W-:Y:S01]  /*18280*/  FADD.FTZ R0, -R0, R132 ;  /* 0x0000008400007221 */ /* 0x000fe20000010100 */
[----:B------:R-:W-:Y:S02]  /*18290*/  LOP3.LUT R5, R4, 0xff, RZ, 0xc0, !PT ;  /* 0x000000ff04057812 */ /* 0x000fe400078ec0ff */
[----:B------:R-:W-:Y:S01]  /*182a0*/  SHF.R.U32.HI R4, RZ, 0x18, R4 ;  /* 0x00000018ff047819 */ /* 0x000fe20000011604 */
[----:B------:R-:W-:Y:S01]  /*182b0*/  FMUL.FTZ R0, R0, UR4 ;  /* 0x0000000400007c20 */ /* 0x000fe20008410000 */
[----:B------:R-:W-:Y:S02]  /*182c0*/  LOP3.LUT R2, R2, 0xff, RZ, 0xc0, !PT ;  /* 0x000000ff02027812 */ /* 0x000fe400078ec0ff */
[----:B------:R-:W-:Y:S01]  /*182d0*/  PRMT R9, R5, 0x5410, R3 ;  /* 0x0000541005097816 */ /* 0x000fe20000000003 */
[----:B------:R1:W2:Y:S01]  /*182e0*/  MUFU.EX2 R132, R0 ;  /* 0x0000000000847308 */ /* 0x0002a20000000800 */
[----:B------:R-:W-:Y:S02]  /*182f0*/  FSEL R3, R136, RZ, P0 ;  /* 0x000000ff88037208 */ /* 0x000fe40000000000 */
[----:B------:R-:W-:Y:S02]  /*18300*/  PRMT R8, R2, 0x5410, R4 ;  /* 0x0000541002087816 */ /* 0x000fe40000000004 */
[----:B------:R-:W-:Y:S01]  /*18310*/  FSEL R2, R134, RZ, P3 ;  /* 0x000000ff86027208 */ /* 0x000fe20001800000 */
[----:B------:R-:W-:Y:S01]  /*18320*/  FADD.FTZ R4, -R3, R137 ;  /* 0x0000008903047221 */ /* 0x000fe20000010100 */
[----:B------:R-:W-:Y:S02]  /*18330*/  LOP3.LUT R5, R213, 0x200, R219, 0xf8, !PT ;  /* 0x00000200d5057812 */ /* 0x000fe400078ef8db */
[--C-:B------:R-:W-:Y:S01]  /*18340*/  HSET2.LE.AND R181, R181, R186.reuse, PT ;  /* 0x000000bab5b57233 */ /* 0x100fe20003803000 */
[----:B------:R-:W-:Y:S01]  /*18350*/  FADD.FTZ R3, -R2, R138 ;  /* 0x0000008a02037221 */ /* 0x000fe20000010100 */
[----:B------:R-:W-:Y:S01]  /*18360*/  FSEL R2, R133, RZ, P2 ;  /* 0x000000ff85027208 */ /* 0x000fe20001000000 */
[--C-:B------:R-:W-:Y:S01]  /*18370*/  FFMA.FTZ R138, R203, UR4, -R142.reuse ;  /* 0x00000004cb8a7c23 */ /* 0x100fe2000801088e */
[----:B------:R-:W-:Y:S02]  /*18380*/  LEA R185, R5, UR5, 0x1 ;  /* 0x0000000505b97c11 */ /* 0x000fe4000f8e08ff */
[--C-:B------:R-:W-:Y:S01]  /*18390*/  HSET2.LE.AND R5, R7, R186.reuse, PT ;  /* 0x000000ba07057233 */ /* 0x100fe20003803000 */
[----:B------:R-:W-:Y:S01]  /*183a0*/  MUFU.EX2 R240, R138 ;  /* 0x0000008a00f07308 */ /* 0x000fe20000000800 */
[----:B-1----:R-:W-:Y:S01]  /*183b0*/  FADD.FTZ R0, -R2, R139 ;  /* 0x0000008b02007221 */ /* 0x002fe20000010100 */
[----:B------:R-:W-:Y:S01]  /*183c0*/  FMUL.FTZ R2, R3, UR4 ;  /* 0x0000000403027c20 */ /* 0x000fe20008410000 */
[----:B------:R-:W1:Y:S01]  /*183d0*/  LDSM.16.MT88.4 R20, [R185+0xa000] ;  /* 0x00a00000b914783b */ /* 0x000e620000004200 */
[----:B------:R-:W-:Y:S01]  /*183e0*/  LOP3.LUT R6, R11, 0xff00ff, RZ, 0xc0, !PT ;  /* 0x00ff00ff0b067812 */ /* 0x000fe200078ec0ff */
[----:B------:R-:W-:Y:S01]  /*183f0*/  FMUL.FTZ R0, R0, UR4 ;  /* 0x0000000400007c20 */ /* 0x000fe20008410000 */
[----:B------:R-:W-:Y:S01]  /*18400*/  LOP3.LUT R180, R180, R5, RZ, 0xc0, !PT ;  /* 0x00000005b4b47212 */ /* 0x000fe200078ec0ff */
[----:B------:R-:W-:Y:S03]  /*18410*/  IMAD.IADD R184, R185, 0x1, R217 ;  /* 0x00000001b9b87824 */ /* 0x000fe600078e02d9 */
[----:B------:R3:W4:Y:S01]  /*18420*/  MUFU.EX2 R3, R2 ;  /* 0x0000000200037308 */ /* 0x0007220000000800 */
[--C-:B------:R-:W-:Y:S01]  /*18430*/  HSET2.LE.AND R5, R18, R186.reuse, PT ;  /* 0x000000ba12057233 */ /* 0x100fe20003803000 */
[C---:B--2---:R-:W-:Y:S01]  /*18440*/  FMUL.FTZ R12, R132.reuse, R152 ;  /* 0x00000098840c7220 */ /* 0x044fe20000410000 */
[--C-:B------:R-:W-:Y:S01]  /*18450*/  HSET2.LE.AND R6, R6, R186.reuse, PT ;  /* 0x000000ba06067233 */ /* 0x100fe20003803000 */
[C---:B------:R-:W-:Y:S01]  /*18460*/  FMUL.FTZ R13, R132.reuse, R153 ;  /* 0x00000099840d7220 */ /* 0x040fe20000410000 */
[----:B------:R-:W-:Y:S01]  /*18470*/  F2FP.F16.F32.PACK_AB R179, R233, R235 ;  /* 0x000000ebe9b3723e */ /* 0x000fe200000000ff */
[----:B------:R-:W-:Y:S01]  /*18480*/  FMUL.FTZ R24, R132, R164 ;  /* 0x000000a484187220 */ /* 0x000fe20000410000 */
[----:B------:R-:W-:Y:S01]  /*18490*/  LOP3.LUT R178, R178, R5, RZ, 0xc0, !PT ;  /* 0x00000005b2b27212 */ /* 0x000fe200078ec0ff */
[C---:B------:R-:W-:Y:S01]  /*184a0*/  FMUL.FTZ R25, R132.reuse, R165 ;  /* 0x000000a584197220 */ /* 0x040fe20000410000 */
[----:B------:R-:W-:Y:S01]  /*184b0*/  LOP3.LUT R179, R179, R6, RZ, 0xc0, !PT ;  /* 0x00000006b3b37212 */ /* 0x000fe200078ec0ff */
[C---:B------:R-:W-:Y:S01]  /*184c0*/  FMUL.FTZ R29, R132.reuse, R169 ;  /* 0x000000a9841d7220 */ /* 0x040fe20000410000 */
[--C-:B------:R-:W-:Y:S01]  /*184d0*/  HSET2.LE.AND R5, R9, R186.reuse, PT ;  /* 0x000000ba09057233 */ /* 0x100fe20003803000 */
[C---:B------:R-:W-:Y:S01]  /*184e0*/  FMUL.FTZ R40, R132.reuse, R40 ;  /* 0x0000002884287220 */ /* 0x040fe20000410000 */
[--C-:B------:R-:W-:Y:S01]  /*184f0*/  HSET2.LE.AND R6, R8, R186.reuse, PT ;  /* 0x000000ba08067233 */ /* 0x100fe20003803000 */
[C---:B------:R-:W-:Y:S01]  /*18500*/  FMUL.FTZ R41, R132.reuse, R41 ;  /* 0x0000002984297220 */ /* 0x040fe20000410000 */
[----:B------:R-:W-:Y:S01]  /*18510*/  F2FP.F16.F32.PACK_AB R176, R201, R210 ;  /* 0x000000d2c9b0723e */ /* 0x000fe200000000ff */
[----:B------:R-:W-:Y:S01]  /*18520*/  FMUL.FTZ R44, R132, R44 ;  /* 0x0000002c842c7220 */ /* 0x000fe20000410000 */
[----:B---3--:R-:W-:Y:S01]  /*18530*/  F2FP.F16.F32.PACK_AB R2, R249, R250 ;  /* 0x000000faf902723e */ /* 0x008fe200000000ff */
[----:B----4-:R-:W-:Y:S01]  /*18540*/  FMUL.FTZ R16, R3, R156 ;  /* 0x0000009c03107220 */ /* 0x010fe20000410000 */
[----:B------:R-:W-:Y:S01]  /*18550*/  F2FP.F16.F32.PACK_AB R177, R197, R199 ;  /* 0x000000c7c5b1723e */ /* 0x000fe200000000ff */
[C---:B------:R-:W-:Y:S01]  /*18560*/  FMUL.FTZ R17, R3.reuse, R157 ;  /* 0x0000009d03117220 */ /* 0x040fe20000410000 */
[----:B------:R-:W-:Y:S01]  /*18570*/  LOP3.LUT R181, R2, R181, RZ, 0xc0, !PT ;  /* 0x000000b502b57212 */ /* 0x000fe200078ec0ff */
[C---:B------:R-:W-:Y:S01]  /*18580*/  FMUL.FTZ R32, R3.reuse, R172 ;  /* 0x000000ac03207220 */ /* 0x040fe20000410000 */
[----:B------:R2:W3:Y:S01]  /*18590*/  MUFU.EX2 R2, R0 ;  /* 0x0000000000027308 */ /* 0x0004e20000000800 */
[----:B------:R-:W-:Y:S01]  /*185a0*/  LOP3.LUT R176, R176, R5, RZ, 0xc0, !PT ;  /* 0x00000005b0b07212 */ /* 0x000fe200078ec0ff */
[----:B------:R-:W-:Y:S01]  /*185b0*/  FMUL.FTZ R5, R3, R145 ;  /* 0x0000009103057220 */ /* 0x000fe20000410000 */
[----:B------:R-:W-:Y:S01]  /*185c0*/  LOP3.LUT R177, R177, R6, RZ, 0xc0, !PT ;  /* 0x00000006b1b17212 */ /* 0x000fe200078ec0ff */
[----:B------:R-:W-:Y:S01]  /*185d0*/  FMUL.FTZ R33, R3, R173 ;  /* 0x000000ad03217220 */ /* 0x000fe20000410000 */
[----:B------:R-:W-:Y:S01]  /*185e0*/  LOP3.LUT R183, R183, 0xff00ff, RZ, 0xc0, !PT ;  /* 0x00ff00ffb7b77812 */ /* 0x000fe200078ec0ff */
[C---:B------:R-:W-:Y:S01]  /*185f0*/  FMUL.FTZ R36, R3.reuse, R36 ;  /* 0x0000002403247220 */ /* 0x040fe20000410000 */
[--C-:B------:R-:W-:Y:S01]  /*18600*/  HSET2.LE.AND R182, R10, R186.reuse, PT ;  /* 0x000000ba0ab67233 */ /* 0x100fe20003803000 */
[----:B------:R-:W-:Y:S01]  /*18610*/  FMUL.FTZ R37, R3, R37 ;  /* 0x0000002503257220 */ /* 0x000fe20000410000 */
[----:B------:R-:W-:Y:S01]  /*18620*/  F2FP.F16.F32.PACK_AB R8, R247, R248 ;  /* 0x000000f8f708723e */ /* 0x000fe200000000ff */
[----:B------:R-:W-:Y:S01]  /*18630*/  FMUL.FTZ R45, R132, R45 ;  /* 0x0000002d842d7220 */ /* 0x000fe20000410000 */
[--C-:B------:R-:W-:Y:S01]  /*18640*/  HSET2.LE.AND R183, R183, R186.reuse, PT ;  /* 0x000000bab7b77233 */ /* 0x100fe20003803000 */
[--C-:B------:R-:W-:Y:S01]  /*18650*/  FFMA.FTZ R138, R206, UR4, -R142.reuse ;  /* 0x00000004ce8a7c23 */ /* 0x100fe2000801088e */
[----:B------:R-:W-:Y:S01]  /*18660*/  F2FP.F16.F32.PACK_AB R9, R243, R246 ;  /* 0x000000f6f309723e */ /* 0x000fe200000000ff */
[C---:B------:R-:W-:Y:S01]  /*18670*/  FMUL.FTZ R48, R3.reuse, R48 ;  /* 0x0000003003307220 */ /* 0x040fe20000410000 */
[----:B------:R-:W-:Y:S01]  /*18680*/  LOP3.LUT R182, R8, R182, RZ, 0xc0, !PT ;  /* 0x000000b608b67212 */ /* 0x000fe200078ec0ff */
[----:B------:R-:W-:Y:S01]  /*18690*/  FMUL.FTZ R8, R132, R148 ;  /* 0x0000009484087220 */ /* 0x000fe20000410000 */
[----:B--2---:R-:W-:Y:S01]  /*186a0*/  FMUL.FTZ R0, R4, UR4 ;  /* 0x0000000404007c20 */ /* 0x004fe20008410000 */
[----:B------:R-:W-:Y:S01]  /*186b0*/  FMUL.FTZ R4, R3, R144 ;  /* 0x0000009003047220 */ /* 0x000fe20000410000 */
[C---:B---3--:R-:W-:Y:S01]  /*186c0*/  FMUL.FTZ R6, R2.reuse, R146 ;  /* 0x0000009202067220 */ /* 0x048fe20000410000 */
[----:B------:R-:W-:Y:S01]  /*186d0*/  FMUL.FTZ R7, R2, R147 ;  /* 0x0000009302077220 */ /* 0x000fe20000410000 */
[----:B------:R-:W-:Y:S01]  /*186e0*/  LOP3.LUT R183, R9, R183, RZ, 0xc0, !PT ;  /* 0x000000b709b77212 */ /* 0x000fe200078ec0ff */
[----:B------:R-:W2:Y:S01]  /*186f0*/  LDSM.16.MT88.4 R144, [R184+0xa000] ;  /* 0x00a00000b890783b */ /* 0x000ea20000004200 */
[----:B------:R-:W3:Y:S01]  /*18700*/  MUFU.EX2 R0, R0 ;  /* 0x0000000000007308 */ /* 0x000ee20000000800 */
[----:B------:R-:W-:Y:S01]  /*18710*/  FMUL.FTZ R9, R132, R149 ;  /* 0x0000009584097220 */ /* 0x000fe20000410000 */
[C---:B------:R-:W-:Y:S01]  /*18720*/  FMUL.FTZ R18, R2.reuse, R158 ;  /* 0x0000009e02127220 */ /* 0x040fe20000410000 */
[C---:B------:R-:W-:Y:S01]  /*18730*/  FMUL.FTZ R19, R2.reuse, R159 ;  /* 0x0000009f02137220 */ /* 0x040fe20000410000 */
[-C--:B-1----:R-:W-:Y:S01]  /*18740*/  HMMA.16816.F32 R4, R176, R20.reuse, R4 ;  /* 0x00000014b004723c */ /* 0x082fe20000001804 */
[----:B------:R-:W-:Y:S02]  /*18750*/  MOV R137, UR32 ;  /* 0x0000002000897c02 */ /* 0x000fe40008000f00 */
[----:B------:R-:W-:Y:S03]  /*18760*/  LDSM.16.MT88.4 R156, [R185+0xa800] ;  /* 0x00a80000b99c783b */ /* 0x000fe60000004200 */
[----:B------:R-:W-:Y:S01]  /*18770*/  MUFU.EX2 R206, R143 ;  /* 0x0000008f00ce7308 */ /* 0x000fe20000000800 */
[----:B------:R-:W-:Y:S01]  /*18780*/  IADD3 R28, PT, PT, R185, 0xa000, RZ ;  /* 0x0000a000b91c7810 */ /* 0x000fe20007ffe0ff */
[C---:B------:R-:W-:Y:S01]  /*18790*/  FMUL.FTZ R34, R2.reuse, R174 ;  /* 0x000000ae02227220 */ /* 0x040fe20000410000 */
[C---:B------:R-:W-:Y:S01]  /*187a0*/  FMUL.FTZ R35, R2.reuse, R175 ;  /* 0x000000af02237220 */ /* 0x040fe20000410000 */
[C---:B------:R-:W-:Y:S01]  /*187b0*/  FMUL.FTZ R38, R2.reuse, R38 ;  /* 0x0000002602267220 */ /* 0x040fe20000410000 */
[C---:B------:R-:W-:Y:S01]  /*187c0*/  FMUL.FTZ R39, R2.reuse, R39 ;  /* 0x0000002702277220 */ /* 0x040fe20000410000 */
[C---:B------:R-:W-:Y:S01]  /*187d0*/  FMUL.FTZ R49, R3.reuse, R49 ;  /* 0x0000003103317220 */ /* 0x040fe20000410000 */
[----:B------:R-:W-:Y:S01]  /*187e0*/  LDSM.16.MT88.4 R172, [R184+0xa800] ;  /* 0x00a80000b8ac783b */ /* 0x000fe20000004200 */
[----:B------:R-:W-:Y:S01]  /*187f0*/  FMUL.FTZ R50, R2, R50 ;  /* 0x0000003202327220 */ /* 0x000fe20000410000 */
        /* <DEDUP_REMOVED lines=8> */
[C---:B------:R-:W-:Y:S01]  /*18880*/  HMMA.16816.F32 R8, R180.reuse, R20, R8 ;  /* 0x00000014b408723c */ /* 0x040fe20000001808 */
[----:B------:R1:W-:Y:S03]  /*18890*/  MUFU.EX2 R213, R138 ;  /* 0x0000008a00d57308 */ /* 0x0003e60000000800 */
[----:B------:R-:W-:Y:S01]  /*188a0*/  FMUL.FTZ R20, R3, R160 ;  /* 0x000000a003147220 */ /* 0x000fe20000410000 */
[----:B------:R-:W-:Y:S01]  /*188b0*/  IADD3 R160, PT, PT, R185, 0xa040, RZ ;  /* 0x0000a040b9a07810 */ /* 0x000fe20007ffe0ff */
[----:B------:R-:W-:Y:S02]  /*188c0*/  @P4 VIADD R160, R28, 0xffffffc0 ;  /* 0xffffffc01ca04836 */ /* 0x000fe40000000000 */
[----:B------:R-:W-:Y:S01]  /*188d0*/  FMUL.FTZ R21, R3, R161 ;  /* 0x000000a103157220 */ /* 0x000fe20000410000 */
[-C--:B------:R-:W-:Y:S02]  /*188e0*/  HMMA.16816.F32 R12, R180, R22.reuse, R12 ;  /* 0x00000016b40c723c */ /* 0x080fe4000000180c */
[----:B------:R-:W3:Y:S01]  /*188f0*/  LDSM.16.MT88.4 R148, [R160] ;  /* 0x00000000a094783b */ /* 0x000ee20000004200 */
[----:B------:R-:W-:Y:S01]  /*18900*/  FMUL.FTZ R28, R132, R168 ;  /* 0x000000a8841c7220 */ /* 0x000fe20000410000 */
[----:B------:R-:W-:Y:S01]  /*18910*/  IADD3 R168, PT, PT, R217, R160, RZ ;  /* 0x000000a0d9a87210 */ /* 0x000fe20007ffe0ff */
[C---:B------:R-:W-:Y:S01]  /*18920*/  FMUL.FTZ R42, R0.reuse, R42 ;  /* 0x0000002a002a7220 */ /* 0x040fe20000410000 */
[----:B------:R-:W-:Y:S02]  /*18930*/  FMUL.FTZ R43, R0, R43 ;  /* 0x0000002b002b7220 */ /* 0x000fe40000410000 */
[C---:B------:R-:W-:Y:S04]  /*18940*/  HMMA.16816.F32 R16, R176.reuse, R22, R16 ;  /* 0x00000016b010723c */ /* 0x040fe80000001810 */
        /* <DEDUP_REMOVED lines=8> */
[-C--:B--2---:R-:W-:Y:S03]  /*189d0*/  HMMA.16816.F32 R20, R176, R144.reuse, R20 ;  /* 0x00000090b014723c */ /* 0x084fe60000001814 */
[----:B------:R-:W-:Y:S01]  /*189e0*/  FMUL.FTZ R55, R2, R55 ;  /* 0x0000003702377220 */ /* 0x000fe20000410000 */
        /* <DEDUP_REMOVED lines=10> */
[----:B------:R-:W-:Y:S02]  /*18a90*/  VIADD R137, R137, 0x1715609d ;  /* 0x1715609d89897836 */ /* 0x000fe40000000000 */
[C---:B------:R-:W-:Y:S01]  /*18aa0*/  FMUL.FTZ R64, R3.reuse, R64 ;  /* 0x0000004003407220 */ /* 0x040fe20000410000 */
[----:B------:R-:W-:Y:S01]  /*18ab0*/  FMUL.FTZ R65, R3, R65 ;  /* 0x0000004103417220 */ /* 0x000fe20000410000 */
[C---:B------:R-:W-:Y:S01]  /*18ac0*/  FMUL.FTZ R66, R2.reuse, R66 ;  /* 0x0000004202427220 */ /* 0x040fe20000410000 */
[C---:B------:R-:W-:Y:S01]  /*18ad0*/  FMUL.FTZ R67, R2.reuse, R67 ;  /* 0x0000004302437220 */ /* 0x040fe20000410000 */
[C---:B------:R-:W-:Y:S01]  /*18ae0*/  HMMA.16816.F32 R32, R176.reuse, R146, R32 ;  /* 0x00000092b020723c */ /* 0x040fe20000001820 */
[----:B------:R-:W2:Y:S03]  /*18af0*/  LDSM.16.MT88.4 R144, [R168] ;  /* 0x00000000a890783b */ /* 0x000ea60000004200 */
[----:B------:R-:W-:Y:S01]  /*18b00*/  LOP3.LUT R139, R137, R194, R191, 0x96, !PT ;  /* 0x000000c2898b7212 */ /* 0x000fe200078e96bf */
[C---:B------:R-:W-:Y:S01]  /*18b10*/  FMUL.FTZ R68, R3.reuse, R68 ;  /* 0x0000004403447220 */ /* 0x040fe20000410000 */
[C---:B------:R-:W-:Y:S01]  /*18b20*/  FMUL.FTZ R69, R3.reuse, R69 ;  /* 0x0000004503457220 */ /* 0x040fe20000410000 */
[C---:B------:R-:W-:Y:S01]  /*18b30*/  FMUL.FTZ R70, R2.reuse, R70 ;  /* 0x0000004602467220 */ /* 0x040fe20000410000 */
[-C--:B---3--:R-:W-:Y:S03]  /*18b40*/  HMMA.16816.F32 R36, R176, R148.reuse, R36 ;  /* 0x00000094b024723c */ /* 0x088fe60000001824 */
        /* <DEDUP_REMOVED lines=12> */
[C---:B------:R-:W-:Y:S01]  /*18c10*/  FMUL.FTZ R81, R3.reuse, R81 ;  /* 0x0000005103517220 */ /* 0x040fe20000410000 */
        /* <DEDUP_REMOVED lines=8> */
[C---:B------:R-:W-:Y:S01]  /*18ca0*/  FMUL.FTZ R92, R132.reuse, R92 ;  /* 0x0000005c845c7220 */ /* 0x040fe20000410000 */
[----:B------:R-:W-:Y:S01]  /*18cb0*/  FMUL.FTZ R93, R132, R93 ;  /* 0x0000005d845d7220 */ /* 0x000fe20000410000 */
[-C--:B--2---:R-:W-:Y:S03]  /*18cc0*/  HMMA.16816.F32 R52, R176, R144.reuse, R52 ;  /* 0x00000090b034723c */ /* 0x084fe60000001834 */
[----:B-1----:R-:W-:Y:S01]  /*18cd0*/  FFMA.FTZ R138, R208, UR4, -R189 ;  /* 0x00000004d08a7c23 */ /* 0x002fe200080108bd */
        /* <DEDUP_REMOVED lines=14> */
[----:B------:R-:W-:Y:S01]  /*18dc0*/  FMUL.FTZ R109, R132, R109 ;  /* 0x0000006d846d7220 */ /* 0x000fe20000410000 */
[C---:B------:R-:W-:Y:S01]  /*18dd0*/  FMUL.FTZ R110, R0.reuse, R110 ;  /* 0x0000006e006e7220 */ /* 0x040fe20000410000 */
[C---:B------:R-:W-:Y:S01]  /*18de0*/  HMMA.16816.F32 R64, R176.reuse, R146, R64 ;  /* 0x00000092b040723c */ /* 0x040fe20000001840 */
[----:B------:R-:W2:Y:S03]  /*18df0*/  LDSM.16.MT88.4 R144, [R184+0xb000] ;  /* 0x00b00000b890783b */ /* 0x000ea60000004200 */
[----:B-1----:R-:W-:Y:S04]  /*18e00*/  IMAD.WIDE.U32 R138, R139, -0x2daee0ad, RZ ;  /* 0xd2511f538b8a7825 */ /* 0x002fe800078e00ff */
[----:B------:R-:W-:Y:S01]  /*18e10*/  FMUL.FTZ R111, R0, R111 ;  /* 0x0000006f006f7220 */ /* 0x000fe20000410000 */
[C---:B------:R-:W-:Y:S01]  /*18e20*/  FMUL.FTZ R120, R132.reuse, R120 ;  /* 0x0000007884787220 */ /* 0x040fe20000410000 */
[-C--:B---3--:R-:W-:Y:S03]  /*18e30*/  HMMA.16816.F32 R68, R176, R148.reuse, R68 ;  /* 0x00000094b044723c */ /* 0x088fe60000001844 */
[----:B------:R-:W-:Y:S01]  /*18e40*/  MOV R152, R138 ;  /* 0x0000008a00987202 */ /* 0x000fe20000000f00 */
[----:B------:R-:W-:Y:S01]  /*18e50*/  FMUL.FTZ R121, R132, R121 ;  /* 0x0000007984797220 */ /* 0x000fe20000410000 */
[----:B------:R-:W-:Y:S01]  /*18e60*/  PRMT R155, R138, 0x7773, RZ ;  /* 0x000077738a9b7816 */ /* 0x000fe200000000ff */
[----:B------:R-:W-:Y:S01]  /*18e70*/  FMUL.FTZ R122, R0, R122 ;  /* 0x0000007a007a7220 */ /* 0x000fe20000410000 */
[C---:B------:R-:W-:Y:S01]  /*18e80*/  PRMT R154, R138.reuse, 0x7772, RZ ;  /* 0x000077728a9a7816 */ /* 0x040fe200000000ff */
[C---:B------:R-:W-:Y:S04]  /*18e90*/  HMMA.16816.F32 R72, R180.reuse, R148, R72 ;  /* 0x00000094b448723c */ /* 0x040fe80000001848 */
[----:B------:R-:W-:Y:S01]  /*18ea0*/  PRMT R153, R138, 0x7771, RZ ;  /* 0x000077718a997816 */ /* 0x000fe200000000ff */
[----:B------:R-:W-:Y:S01]  /*18eb0*/  FFMA.FTZ R138, R202, UR4, -R187 ;  /* 0x00000004ca8a7c23 */ /* 0x000fe200080108bb */
[----:B------:R-:W-:Y:S01]  /*18ec0*/  PRMT R154, R154, 0x5410, R155 ;  /* 0x000054109a9a7816 */ /* 0x000fe2000000009b */
        /* <DEDUP_REMOVED lines=10> */
[C---:B------:R-:W-:Y:S01]  /*18f70*/  FMUL.FTZ R85, R3.reuse, R85 ;  /* 0x0000005503557220 */ /* 0x040fe20000410000 */
[C---:B------:R-:W-:Y:S01]  /*18f80*/  FMUL.FTZ R86, R2.reuse, R86 ;  /* 0x0000005602567220 */ /* 0x040fe20000410000 */
[C---:B------:R-:W-:Y:S01]  /*18f90*/  FMUL.FTZ R87, R2.reuse, R87 ;  /* 0x0000005702577220 */ /* 0x040fe20000410000 */
[C---:B------:R-:W-:Y:S01]  /*18fa0*/  FMUL.FTZ R100, R3.reuse, R100 ;  /* 0x0000006403647220 */ /* 0x040fe20000410000 */
[C---:B------:R-:W-:Y:S01]  /*18fb0*/  FMUL.FTZ R101, R3.reuse, R101 ;  /* 0x0000006503657220 */ /* 0x040fe20000410000 */
[----:B------:R-:W-:Y:S01]  /*18fc0*/  FMUL.FTZ R102, R2, R102 ;  /* 0x0000006602667220 */ /* 0x000fe20000410000 */
[----:B-1----:R-:W-:Y:S01]  /*18fd0*/  FFMA.FTZ R138, R204, UR4, -R187 ;  /* 0x00000004cc8a7c23 */ /* 0x002fe200080108bb */
[C---:B------:R-:W-:Y:S01]  /*18fe0*/  FMUL.FTZ R103, R2.reuse, R103 ;  /* 0x0000006702677220 */ /* 0x040fe20000410000 */
[C---:B------:R-:W-:Y:S01]  /*18ff0*/  FMUL.FTZ R116, R3.reuse, R116 ;  /* 0x0000007403747220 */ /* 0x040fe20000410000 */
[-C--:B--2---:R-:W-:Y:S01]  /*19000*/  HMMA.16816.F32 R84, R176, R144.reuse, R84 ;  /* 0x00000090b054723c */ /* 0x084fe20000001854 */
[----:B------:R1:W2:Y:S02]  /*19010*/  MUFU.EX2 R194, R138 ;  /* 0x0000008a00c27308 */ /* 0x0002a40000000800 */
[----:B------:R-:W-:Y:S01]  /*19020*/  FMUL.FTZ R117, R3, R117 ;  /* 0x0000007503757220 */ /* 0x000fe20000410000 */
[C---:B------:R-:W-:Y:S01]  /*19030*/  FMUL.FTZ R118, R2.reuse, R118 ;  /* 0x0000007602767220 */ /* 0x040fe20000410000 */
[----:B------:R-:W-:Y:S01]  /*19040*/  FMUL.FTZ R119, R2, R119 ;  /* 0x0000007702777220 */ /* 0x000fe20000410000 */
[----:B------:R-:W-:Y:S01]  /*19050*/  FFMA.FTZ R189, R141, UR4, -R189 ;  /* 0x000000048dbd7c23 */ /* 0x000fe200080108bd */
[----:B------:R-:W-:Y:S01]  /*19060*/  FMUL.FTZ R128, R3, R128 ;  /* 0x0000008003807220 */ /* 0x000fe20000410000 */
[C---:B------:R-:W-:Y:S04]  /*19070*/  HMMA.16816.F32 R88, R180.reuse, R144, R88 ;  /* 0x00000090b458723c */ /* 0x040fe80000001858 */
[----:B------:R-:W-:Y:S01]  /*19080*/  LOP3.LUT R145, R137, R198, R193, 0x96, !PT ;  /* 0x000000c689917212 */ /* 0x000fe200078e96c1 */
[--C-:B------:R-:W-:Y:S01]  /*19090*/  FFMA.FTZ R137, R211, UR4, -R142.reuse ;  /* 0x00000004d3897c23 */ /* 0x100fe2000801088e */
[----:B------:R-:W-:Y:S01]  /*190a0*/  FFMA.FTZ R144, R231, UR4, -R142 ;  /* 0x00000004e7907c23 */ /* 0x000fe2000801088e */
[----:B------:R-:W4:Y:S01]  /*190b0*/  LDL.LU R211, [R1+0x24] ;  /* 0x0000240001d37983 */ /* 0x000f220000300800 */
[-C--:B------:R-:W-:Y:S01]  /*190c0*/  HMMA.16816.F32 R92, R180, R146.reuse, R92 ;  /* 0x00000092b45c723c */ /* 0x080fe2000000185c */
[----:B------:R5:W-:Y:S02]  /*190d0*/  MUFU.EX2 R203, R137 ;  /* 0x0000008900cb7308 */ /* 0x000be40000000800 */
[--C-:B-1----:R-:W-:Y:S01]  /*190e0*/  FFMA.FTZ R138, R205, UR4, -R188.reuse ;  /* 0x00000004cd8a7c23 */ /* 0x102fe200080108bc */
[----:B------:R-:W-:Y:S01]  /*190f0*/  IMAD.WIDE.U32 R142, R145, -0x2daee0ad, RZ ;  /* 0xd2511f53918e7825 */ /* 0x000fe200078e00ff */
[----:B------:R-:W4:Y:S03]  /*19100*/  LDL.LU R231, [R1+0x28] ;  /* 0x0000280001e77983 */ /* 0x000f260000300800 */
[C---:B------:R-:W-:Y:S01]  /*19110*/  FMUL.FTZ R129, R3.reuse, R129 ;  /* 0x0000008103817220 */ /* 0x040fe20000410000 */
[C---:B------:R-:W-:Y:S02]  /*19120*/  HMMA.16816.F32 R96, R176.reuse, R146, R96 ;  /* 0x00000092b060723c */ /* 0x040fe40000001860 */
[----:B------:R1:W-:Y:S02]  /*19130*/  MUFU.EX2 R193, R138 ;  /* 0x0000008a00c17308 */ /* 0x0003e40000000800 */
[----:B------:R-:W-:Y:S01]  /*19140*/  LOP3.LUT R139, R196, UR6, R139, 0x96, !PT ;  /* 0x00000006c48b7c12 */ /* 0x000fe2000f8e968b */
[C---:B------:R-:W-:Y:S01]  /*19150*/  FMUL.FTZ R130, R2.reuse, R130 ;  /* 0x0000008202827220 */ /* 0x040fe20000410000 */
[----:B------:R-:W-:Y:S01]  /*19160*/  FMUL.FTZ R131, R2, R131 ;  /* 0x0000008302837220 */ /* 0x000fe20000410000 */
[C---:B------:R-:W-:Y:S01]  /*19170*/  FMUL.FTZ R112, R3.reuse, R112 ;  /* 0x0000007003707220 */ /* 0x040fe20000410000 */
[-C--:B---3--:R-:W-:Y:S04]  /*19180*/  HMMA.16816.F32 R100, R176, R148.reuse, R100 ;  /* 0x00000094b064723c */ /* 0x088fe80000001864 */
[----:B------:R3:W-:Y:S01]  /*19190*/  MUFU.EX2 R198, R144 ;  /* 0x0000009000c67308 */ /* 0x0007e20000000800 */
[----:B-----5:R-:W-:Y:S01]  /*191a0*/  LOP3.LUT R137, R200, UR6, R143, 0x96, !PT ;  /* 0x00000006c8897c12 */ /* 0x020fe2000f8e968f */
[----:B------:R-:W-:Y:S01]  /*191b0*/  FMUL.FTZ R113, R3, R113 ;  /* 0x0000007103717220 */ /* 0x000fe20000410000 */
[----:B------:R-:W5:Y:S01]  /*191c0*/  LDL.LU R200, [R1+0x2c] ;  /* 0x00002c0001c87983 */ /* 0x000f620000300800 */
[C---:B------:R-:W-:Y:S01]  /*191d0*/  FMUL.FTZ R114, R2.reuse, R114 ;  /* 0x0000007202727220 */ /* 0x040fe20000410000 */
[----:B------:R-:W-:Y:S01]  /*191e0*/  FMUL.FTZ R115, R2, R115 ;  /* 0x0000007302737220 */ /* 0x000fe20000410000 */
[C---:B------:R-:W-:Y:S04]  /*191f0*/  HMMA.16816.F32 R104, R180.reuse, R148, R104 ;  /* 0x00000094b468723c */ /* 0x040fe80000001868 */
[----:B------:R2:W-:Y:S01]  /*19200*/  MUFU.EX2 R196, R140 ;  /* 0x0000008c00c47308 */ /* 0x0005e20000000800 */
[----:B-1----:R-:W-:Y:S01]  /*19210*/  FFMA.FTZ R138, R207, UR4, -R188 ;  /* 0x00000004cf8a7c23 */ /* 0x002fe200080108bc */
[----:B------:R-:W-:Y:S01]  /*19220*/  PRMT R149, R142, 0x7773, RZ ;  /* 0x000077738e957816 */ /* 0x000fe200000000ff */
[----:B------:R-:W-:Y:S01]  /*19230*/  FFMA.FTZ R2, R2, R209, R199 ;  /* 0x000000d102027223 */ /* 0x000fe200000100c7 */
[----:B------:R-:W-:Y:S01]  /*19240*/  PRMT R148, R142, 0x7772, RZ ;  /* 0x000077728e947816 */ /* 0x000fe200000000ff */
[-C--:B------:R-:W-:Y:S05]  /*19250*/  HMMA.16816.F32 R108, R180, R150.reuse, R108 ;  /* 0x00000096b46c723c */ /* 0x080fea000000186c */
[----:B------:R1:W1:Y:S01]  /*19260*/  MUFU.EX2 R192, R138 ;  /* 0x0000008a00c07308 */ /* 0x0002620000000800 */
[----:B---3--:R-:W3:Y:S01]  /*19270*/  LDSM.16.MT88.4 R144, [R168+0x1000] ;  /* 0x00100000a890783b */ /* 0x008ee20000004200 */
[----:B------:R-:W-:Y:S01]  /*19280*/  MOV R143, R142 ;  /* 0x0000008e008f7202 */ /* 0x000fe20000000f00 */
[----:B------:R-:W-:Y:S01]  /*19290*/  FADD.FTZ R2, R197, R2 ;  /* 0x00000002c5027221 */ /* 0x000fe20000010000 */
[----:B------:R-:W-:Y:S02]  /*192a0*/  PRMT R155, R148, 0x5410, R149 ;  /* 0x00005410949b7816 */ /* 0x000fe40000000095 */
[C---:B------:R-:W-:Y:S01]  /*192b0*/  LOP3.LUT R148, R139.reuse, 0xff, RZ, 0xc0, !PT ;  /* 0x000000ff8b947812 */ /* 0x040fe200078ec0ff */
[C---:B------:R-:W-:Y:S03]  /*192c0*/  HMMA.16816.F32 R112, R176.reuse, R150, R112 ;  /* 0x00000096b070723c */ /* 0x040fe60000001870 */
[----:B------:R-:W-:Y:S01]  /*192d0*/  MUFU.EX2 R189, R189 ;  /* 0x000000bd00bd7308 */ /* 0x000fe20000000800 */
[----:B--2---:R-:W-:Y:S02]  /*192e0*/  LOP3.LUT R140, R152, 0xff, RZ, 0xc0, !PT ;  /* 0x000000ff988c7812 */ /* 0x004fe400078ec0ff */
[----:B------:R-:W-:Y:S02]  /*192f0*/  PRMT R152, R142, 0x7771, RZ ;  /* 0x000077718e987816 */ /* 0x000fe400000000ff */
[----:B------:R-:W-:Y:S01]  /*19300*/  PRMT R153, R140, 0x5410, R153 ;  /* 0x000054108c997816 */ /* 0x000fe20000000099 */
[--C-:B-1----:R-:W-:Y:S01]  /*19310*/  FFMA.FTZ R138, R232, UR4, -R187.reuse ;  /* 0x00000004e88a7c23 */ /* 0x102fe200080108bb */
[C---:B------:R-:W-:Y:S01]  /*19320*/  LOP3.LUT R140, R139.reuse, 0xffff, RZ, 0xc0, !PT ;  /* 0x0000ffff8b8c7812 */ /* 0x040fe200078ec0ff */
[----:B------:R-:W-:Y:S01]  /*19330*/  FFMA.FTZ R187, R234, UR4, -R187 ;  /* 0x00000004eabb7c23 */ /* 0x000fe200080108bb */
[----:B------:R-:W-:Y:S01]  /*19340*/  PRMT R142, R139, 0x7632, R142 ;  /* 0x000076328b8e7816 */ /* 0x000fe2000000008e */
[----:B------:R1:W-:Y:S01]  /*19350*/  MUFU.EX2 R191, R138 ;  /* 0x0000008a00bf7308 */ /* 0x0003e20000000800 */
[----:B------:R-:W-:Y:S02]  /*19360*/  SHF.R.U32.HI R140, RZ, 0x8, R140 ;  /* 0x00000008ff8c7819 */ /* 0x000fe4000001168c */
[----:B------:R-:W-:Y:S02]  /*19370*/  SHF.R.U32.HI R139, RZ, 0x18, R139 ;  /* 0x00000018ff8b7819 */ /* 0x000fe4000001168b */
[----:B------:R-:W-:Y:S02]  /*19380*/  LOP3.LUT R142, R142, 0xff, RZ, 0xc0, !PT ;  /* 0x000000ff8e8e7812 */ /* 0x000fe400078ec0ff */
[----:B------:R-:W-:Y:S03]  /*19390*/  PRMT R151, R148, 0x5410, R140 ;  /* 0x0000541094977816 */ /* 0x000fe6000000008c */
[----:B------:R-:W2:Y:S01]  /*193a0*/  MUFU.EX2 R190, R187 ;  /* 0x000000bb00be7308 */ /* 0x000ea20000000800 */
[--C-:B------:R-:W-:Y:S02]  /*193b0*/  PRMT R148, R142, 0x5410, R139.reuse ;  /* 0x000054108e947816 */ /* 0x100fe4000000008b */
[C---:B------:R-:W-:Y:S02]  /*193c0*/  LOP3.LUT R142, R137.reuse, 0xff, RZ, 0xc0, !PT ;  /* 0x000000ff898e7812 */ /* 0x040fe400078ec0ff */
[C---:B------:R-:W-:Y:S02]  /*193d0*/  PRMT R139, R137.reuse, 0x7632, R139 ;  /* 0x00007632898b7816 */ /* 0x040fe4000000008b */
[----:B------:R-:W-:Y:S02]  /*193e0*/  SHF.R.U32.HI R140, RZ, 0x18, R137 ;  /* 0x00000018ff8c7819 */ /* 0x000fe40000011689 */
[----:B-1----:R-:W-:Y:S01]  /*193f0*/  LOP3.LUT R138, R137, 0xffff, RZ, 0xc0, !PT ;  /* 0x0000ffff898a7812 */ /* 0x002fe200078ec0ff */
[--C-:B------:R-:W-:Y:S01]  /*19400*/  FFMA.FTZ R137, R238, UR4, -R188.reuse ;  /* 0x00000004ee897c23 */ /* 0x100fe200080108bc */
[----:B------:R-:W-:Y:S01]  /*19410*/  FFMA.FTZ R188, R239, UR4, -R188 ;  /* 0x00000004efbc7c23 */ /* 0x000fe200080108bc */
[-C--:B---3--:R-:W-:Y:S02]  /*19420*/  HMMA.16816.F32 R116, R176, R144.reuse, R116 ;  /* 0x00000090b074723c */ /* 0x088fe40000001874 */
[----:B------:R1:W-:Y:S01]  /*19430*/  MUFU.EX2 R187, R137 ;  /* 0x0000008900bb7308 */ /* 0x0003e20000000800 */
[----:B------:R-:W-:Y:S02]  /*19440*/  LOP3.LUT R150, R155, 0xff00ff, RZ, 0xc0, !PT ;  /* 0x00ff00ff9b967812 */ /* 0x000fe400078ec0ff */
[----:B------:R-:W-:Y:S02]  /*19450*/  LOP3.LUT R143, R143, 0xff, RZ, 0xc0, !PT ;  /* 0x000000ff8f8f7812 */ /* 0x000fe400078ec0ff */
[----:B------:R-:W-:Y:S01]  /*19460*/  LOP3.LUT R139, R139, 0xff, RZ, 0xc0, !PT ;  /* 0x000000ff8b8b7812 */ /* 0x000fe200078ec0ff */
[C---:B------:R-:W-:Y:S04]  /*19470*/  HMMA.16816.F32 R120, R180.reuse, R144, R120 ;  /* 0x00000090b478723c */ /* 0x040fe80000001878 */
[----:B------:R-:W3:Y:S01]  /*19480*/  MUFU.EX2 R188, R188 ;  /* 0x000000bc00bc7308 */ /* 0x000ee20000000800 */
[----:B------:R-:W-:Y:S02]  /*19490*/  SHF.R.U32.HI R138, RZ, 0x8, R138 ;  /* 0x00000008ff8a7819 */ /* 0x000fe4000001168a */
[----:B------:R-:W-:Y:S01]  /*194a0*/  PRMT R149, R143, 0x5410, R152 ;  /* 0x000054108f957816 */ /* 0x000fe20000000098 */
[-C--:B------:R-:W-:Y:S01]  /*194b0*/  HMMA.16816.F32 R124, R180, R146.reuse, R124 ;  /* 0x00000092b47c723c */ /* 0x080fe2000000187c */
[----:B------:R-:W-:Y:S02]  /*194c0*/  LDSM.16.MT88.4 R180, [R184+0xb800] ;  /* 0x00b80000b8b4783b */ /* 0x000fe40000004200 */
[----:B------:R-:W-:Y:S02]  /*194d0*/  LOP3.LUT R143, R154, 0xff00ff, RZ, 0xc0, !PT ;  /* 0x00ff00ff9a8f7812 */ /* 0x000fe400078ec0ff */
[----:B------:R-:W-:Y:S02]  /*194e0*/  PRMT R138, R142, 0x5410, R138 ;  /* 0x000054108e8a7816 */ /* 0x000fe4000000008a */
[--C-:B------:R-:W-:Y:S01]  /*194f0*/  HSET2.LE.AND R144, R148, R186.reuse, PT ;  /* 0x000000ba94907233 */ /* 0x100fe20003803000 */
[----:B------:R-:W-:Y:S04]  /*19500*/  HMMA.16816.F32 R128, R176, R146, R128 ;  /* 0x00000092b080723c */ /* 0x000fe80000001880 */
[----:B------:R-:W-:Y:S02]  /*19510*/  PRMT R145, R139, 0x5410, R140 ;  /* 0x000054108b917816 */ /* 0x000fe4000000008c */
[--C-:B------:R-:W-:Y:S02]  /*19520*/  HSET2.LE.AND R142, R153, R186.reuse, PT ;  /* 0x000000ba998e7233 */ /* 0x100fe40003803000 */
[--C-:B------:R-:W-:Y:S02]  /*19530*/  HSET2.LE.AND R139, R151, R186.reuse, PT ;  /* 0x000000ba978b7233 */ /* 0x100fe40003803000 */
[--C-:B------:R-:W-:Y:S02]  /*19540*/  HSET2.LE.AND R148, R138, R186.reuse, PT ;  /* 0x000000ba8a947233 */ /* 0x100fe40003803000 */
[--C-:B------:R-:W-:Y:S02]  /*19550*/  HSET2.LE.AND R143, R143, R186.reuse, PT ;  /* 0x000000ba8f8f7233 */ /* 0x100fe40003803000 */
[----:B-1----:R-:W-:Y:S02]  /*19560*/  F2FP.F16.F32.PACK_AB R137, R194, R195 ;  /* 0x000000c3c289723e */ /* 0x002fe400000000ff */
[----:B------:R-:W-:Y:S02]  /*19570*/  F2FP.F16.F32.PACK_AB R138, R192, R193 ;  /* 0x000000c1c08a723e */ /* 0x000fe400000000ff */
[----:B--2---:R-:W-:Y:S02]  /*19580*/  F2FP.F16.F32.PACK_AB R140, R190, R191 ;  /* 0x000000bfbe8c723e */ /* 0x004fe400000000ff */
[----:B---3--:R-:W-:Y:S02]  /*19590*/  F2FP.F16.F32.PACK_AB R141, R188, R187 ;  /* 0x000000bbbc8d723e */ /* 0x008fe400000000ff */
[--C-:B------:R-:W-:Y:S02]  /*195a0*/  HSET2.LE.AND R145, R145, R186.reuse, PT ;  /* 0x000000ba91917233 */ /* 0x100fe40003803000 */
[----:B------:R-:W-:Y:S01]  /*195b0*/  LOP3.LUT R142, R137, R142, RZ, 0xc0, !PT ;  /* 0x0000008e898e7212 */ /* 0x000fe200078ec0ff */
[----:B------:R-:W-:Y:S01]  /*195c0*/  IMAD.MOV.U32 R137, RZ, RZ, R136 ;  /* 0x000000ffff897224 */ /* 0x000fe200078e0088 */
[----:B------:R-:W-:Y:S02]  /*195d0*/  LOP3.LUT R143, R138, R143, RZ, 0xc0, !PT ;  /* 0x0000008f8a8f7212 */ /* 0x000fe400078ec0ff */
[----:B------:R-:W-:Y:S02]  /*195e0*/  LOP3.LUT R140, R140, R139, RZ, 0xc0, !PT ;  /* 0x0000008b8c8c7212 */ /* 0x000fe400078ec0ff */
[----:B------:R-:W-:Y:S02]  /*195f0*/  LOP3.LUT R141, R141, R144, RZ, 0xc0, !PT ;  /* 0x000000908d8d7212 */ /* 0x000fe400078ec0ff */
[----:B------:R-:W-:Y:S02]  /*19600*/  F2FP.F16.F32.PACK_AB R177, R206, R208 ;  /* 0x000000d0ceb1723e */ /* 0x000fe400000000ff */
[--C-:B------:R-:W-:Y:S02]  /*19610*/  HSET2.LE.AND R149, R149, R186.reuse, PT ;  /* 0x000000ba95957233 */ /* 0x100fe40003803000 */
[----:B------:R-:W-:Y:S02]  /*19620*/  HSET2.LE.AND R150, R150, R186, PT ;  /* 0x000000ba96967233 */ /* 0x000fe40003803000 */
[----:B------:R-:W-:Y:S02]  /*19630*/  F2FP.F16.F32.PACK_AB R176, R213, R240 ;  /* 0x000000f0d5b0723e */ /* 0x000fe400000000ff */
[----:B------:R-:W-:Y:S02]  /*19640*/  F2FP.F16.F32.PACK_AB R178, R198, R203 ;  /* 0x000000cbc6b2723e */ /* 0x000fe400000000ff */
[----:B------:R-:W-:Y:S02]  /*19650*/  F2FP.F16.F32.PACK_AB R179, R189, R196 ;  /* 0x000000c4bdb3723e */ /* 0x000fe400000000ff */
[----:B------:R-:W-:Y:S02]  /*19660*/  LOP3.LUT R177, R177, R145, RZ, 0xc0, !PT ;  /* 0x00000091b1b17212 */ /* 0x000fe400078ec0ff */
[-C--:B------:R-:W-:Y:S01]  /*19670*/  HMMA.16816.F32 R144, R140, R156.reuse, R4 ;  /* 0x0000009c8c90723c */ /* 0x080fe20000001804 */
[----:B------:R-:W1:Y:S04]  /*19680*/  LDSM.16.MT88.4 R4, [R160+0x800] ;  /* 0x00080000a004783b */ /* 0x000e680000004200 */
[----:B------:R-:W-:Y:S02]  /*19690*/  LOP3.LUT R176, R176, R148, RZ, 0xc0, !PT ;  /* 0x00000094b0b07212 */ /* 0x000fe400078ec0ff */
[----:B------:R-:W-:Y:S02]  /*196a0*/  LOP3.LUT R178, R178, R149, RZ, 0xc0, !PT ;  /* 0x00000095b2b27212 */ /* 0x000fe400078ec0ff */
[----:B------:R-:W-:Y:S02]  /*196b0*/  LOP3.LUT R179, R179, R150, RZ, 0xc0, !PT ;  /* 0x00000096b3b37212 */ /* 0x000fe400078ec0ff */
[----:B------:R-:W-:Y:S02]  /*196c0*/  MOV R139, R133 ;  /* 0x00000085008b7202 */ /* 0x000fe40000000f00 */
[----:B------:R-:W-:Y:S03]  /*196d0*/  MOV R138, R134 ;  /* 0x00000086008a7202 */ /* 0x000fe60000000f00 */
[C---:B------:R-:W-:Y:S01]  /*196e0*/  HMMA.16816.F32 R148, R176.reuse, R156, R8 ;  /* 0x0000009cb094723c */ /* 0x040fe20000001808 */
[----:B------:R-:W2:Y:S07]  /*196f0*/  LDSM.16.MT88.4 R8, [R168+0x800] ;  /* 0x00080000a808783b */ /* 0x000eae0000004200 */
[-C--:B------:R-:W-:Y:S01]  /*19700*/  HMMA.16816.F32 R152, R176, R158.reuse, R12 ;  /* 0x0000009eb098723c */ /* 0x080fe2000000180c */
[----:B------:R-:W3:Y:S07]  /*19710*/  LDSM.16.MT88.4 R12, [R185+0xb800] ;  /* 0x00b80000b90c783b */ /* 0x000eee0000004200 */
[C---:B------:R-:W-:Y:S01]  /*19720*/  HMMA.16816.F32 R156, R140.reuse, R158, R16 ;  /* 0x0000009e8c9c723c */ /* 0x040fe20000001810 */
[----:B------:R1:W5:Y:S07]  /*19730*/  LDSM.16.MT88.4 R16, [R160+0x1800] ;  /* 0x00180000a010783b */ /* 0x00036e0000004200 */
[-C--:B-1----:R-:W-:Y:S01]  /*19740*/  HMMA.16816.F32 R160, R140, R172.reuse, R20 ;  /* 0x000000ac8ca0723c */ /* 0x082fe20000001814 */
[----:B------:R1:W5:Y:S07]  /*19750*/  LDSM.16.MT88.4 R20, [R168+0x1800] ;  /* 0x00180000a814783b */ /* 0x00036e0000004200 */
[C---:B------:R-:W-:Y:S08]  /*19760*/  HMMA.16816.F32 R164, R176.reuse, R172, R24 ;  /* 0x000000acb0a4723c */ /* 0x040ff00000001818 */
[-C--:B-1----:R-:W-:Y:S08]  /*19770*/  HMMA.16816.F32 R168, R176, R174.reuse, R28 ;  /* 0x000000aeb0a8723c */ /* 0x082ff0000000181c */
[C---:B------:R-:W-:Y:S08]  /*19780*/  HMMA.16816.F32 R172, R140.reuse, R174, R32 ;  /* 0x000000ae8cac723c */ /* 0x040ff00000001820 */
[-C--:B------:R-:W-:Y:S08]  /*19790*/  HMMA.16816.F32 R36, R140, R4.reuse, R36 ;  /* 0x000000048c24723c */ /* 0x080ff00000001824 */
[C---:B------:R-:W-:Y:S04]  /*197a0*/  HMMA.16816.F32 R40, R176.reuse, R4, R40 ;  /* 0x00000004b028723c */ /* 0x040fe80000001828 */
[----:B------:R-:W-:Y:S04]  /*197b0*/  FADD.FTZ R5, R235, R2 ;  /* 0x00000002eb057221 */ /* 0x000fe80000010000 */
[-C--:B------:R-:W-:Y:S08]  /*197c0*/  HMMA.16816.F32 R44, R176, R6.reuse, R44 ;  /* 0x00000006b02c723c */ /* 0x080ff0000000182c */
[C---:B------:R-:W-:Y:S08]  /*197d0*/  HMMA.16816.F32 R48, R140.reuse, R6, R48 ;  /* 0x000000068c30723c */ /* 0x040ff00000001830 */
[-C--:B--2---:R-:W-:Y:S08]  /*197e0*/  HMMA.16816.F32 R52, R140, R8.reuse, R52 ;  /* 0x000000088c34723c */ /* 0x084ff00000001834 */
[C---:B------:R-:W-:Y:S08]  /*197f0*/  HMMA.16816.F32 R56, R176.reuse, R8, R56 ;  /* 0x00000008b038723c */ /* 0x040ff00000001838 */
[-C--:B------:R-:W-:Y:S08]  /*19800*/  HMMA.16816.F32 R60, R176, R10.reuse, R60 ;  /* 0x0000000ab03c723c */ /* 0x080ff0000000183c */
[C---:B------:R-:W-:Y:S04]  /*19810*/  HMMA.16816.F32 R64, R140.reuse, R10, R64 ;  /* 0x0000000a8c40723c */ /* 0x040fe80000001840 */
[----:B----4-:R-:W-:Y:S04]  /*19820*/  FFMA.FTZ R3, R3, R211, R210 ;  /* 0x000000d303037223 */ /* 0x010fe800000100d2 */
[-C--:B---3--:R-:W-:Y:S03]  /*19830*/  HMMA.16816.F32 R68, R140, R12.reuse, R68 ;  /* 0x0000000c8c44723c */ /* 0x088fe60000001844 */
[----:B------:R-:W-:Y:S01]  /*19840*/  FADD.FTZ R3, R201, R3 ;  /* 0x00000003c9037221 */ /* 0x000fe20000010000 */
[----:B------:R-:W-:Y:S03]  /*19850*/  FFMA.FTZ R0, R0, R231, R250 ;  /* 0x000000e700007223 */ /* 0x000fe600000100fa */
[----:B------:R-:W-:Y:S01]  /*19860*/  FADD.FTZ R3, R236, R3 ;  /* 0x00000003ec037221 */ /* 0x000fe20000010000 */
[C---:B------:R-:W-:Y:S04]  /*19870*/  HMMA.16816.F32 R72, R176.reuse, R12, R72 ;  /* 0x0000000cb048723c */ /* 0x040fe80000001848 */
[----:B------:R-:W-:Y:S01]  /*19880*/  FADD.FTZ R3, R237, R3 ;  /* 0x00000003ed037221 */ /* 0x000fe20000010000 */
[----:B------:R-:W-:Y:S03]  /*19890*/  FADD.FTZ R0, R249, R0 ;  /* 0x00000000f9007221 */ /* 0x000fe60000010000 */
[-C--:B------:R-:W-:Y:S03]  /*198a0*/  HMMA.16816.F32 R76, R176, R14.reuse, R76 ;  /* 0x0000000eb04c723c */ /* 0x080fe6000000184c */
[----:B------:R-:W-:Y:S01]  /*198b0*/  FADD.FTZ R6, R191, R3 ;  /* 0x00000003bf067221 */ /* 0x000fe20000010000 */
[----:B-----5:R-:W-:Y:S01]  /*198c0*/  FFMA.FTZ R132, R132, R200, R252 ;  /* 0x000000c884847223 */ /* 0x020fe200000100fc */
[----:B------:R-:W-:Y:S02]  /*198d0*/  FADD.FTZ R0, R246, R0 ;  /* 0x00000000f6007221 */ /* 0x000fe40000010000 */
[----:B------:R-:W-:Y:S01]  /*198e0*/  FADD.FTZ R6, R190, R6 ;  /* 0x00000006be067221 */ /* 0x000fe20000010000 */
[C---:B------:R-:W-:Y:S04]  /*198f0*/  HMMA.16816.F32 R80, R140.reuse, R14, R80 ;  /* 0x0000000e8c50723c */ /* 0x040fe80000001850 */
[----:B------:R-:W-:Y:S01]  /*19900*/  FADD.FTZ R4, R251, R132 ;  /* 0x00000084fb047221 */ /* 0x000fe20000010000 */
[----:B------:R-:W-:Y:S01]  /*19910*/  FADD.FTZ R0, R243, R0 ;  /* 0x00000000f3007221 */ /* 0x000fe20000010000 */
[----:B------:R-:W-:Y:S02]  /*19920*/  MOV R132, R135 ;  /* 0x0000008700847202 */ /* 0x000fe40000000f00 */
        /* <DEDUP_REMOVED lines=10> */
[----:B------:R-:W-:Y:S03]  /*199d0*/  FADD.FTZ R3, R187, R4 ;  /* 0x00000004bb037221 */ /* 0x000fe60000010000 */
[----:B------:R-:W-:Y:S01]  /*199e0*/  FADD.FTZ R4, R203, R2 ;  /* 0x00000002cb047221 */ /* 0x000fe20000010000 */
[C---:B------:R-:W-:Y:S04]  /*199f0*/  HMMA.16816.F32 R96, R140.reuse, R182, R96 ;  /* 0x000000b68c60723c */ /* 0x040fe80000001860 */
[----:B------:R-:W-:Y:S01]  /*19a00*/  FADD.FTZ R4, R198, R4 ;  /* 0x00000004c6047221 */ /* 0x000fe20000010000 */
[----:B------:R-:W-:Y:S01]  /*19a10*/  FADD.FTZ R2, R195, R6 ;  /* 0x00000006c3027221 */ /* 0x000fe20000010000 */
[----:B------:R-:W-:Y:S01]  /*19a20*/  FADD.FTZ R5, R188, R3 ;  /* 0x00000003bc057221 */ /* 0x000fe20000010000 */
[----:B------:R-:W-:Y:S01]  /*19a30*/  FADD.FTZ R3, R196, R0 ;  /* 0x00000000c4037221 */ /* 0x000fe20000010000 */
[-C--:B------:R-:W-:Y:S01]  /*19a40*/  HMMA.16816.F32 R100, R140, R16.reuse, R100 ;  /* 0x000000108c64723c */ /* 0x080fe20000001864 */
[----:B------:R3:W-:Y:S02]  /*19a50*/  STL [R1+0x2c], R4 ;  /* 0x00002c0401007387 */ /* 0x0007e40000100800 */
[----:B------:R-:W-:Y:S01]  /*19a60*/  FADD.FTZ R3, R189, R3 ;  /* 0x00000003bd037221 */ /* 0x000fe20000010000 */
[----:B------:R-:W-:Y:S01]  /*19a70*/  FADD.FTZ R2, R194, R2 ;  /* 0x00000002c2027221 */ /* 0x000fe20000010000 */
[----:B------:R-:W-:Y:S03]  /*19a80*/  FADD.FTZ R0, R193, R5 ;  /* 0x00000005c1007221 */ /* 0x000fe60000010000 */
[C---:B------:R-:W-:Y:S01]  /*19a90*/  HMMA.16816.F32 R104, R176.reuse, R16, R104 ;  /* 0x00000010b068723c */ /* 0x040fe20000001868 */
[----:B------:R3:W-:Y:S03]  /*19aa0*/  STL [R1+0x28], R3 ;  /* 0x0000280301007387 */ /* 0x0007e60000100800 */
[----:B------:R-:W-:Y:S01]  /*19ab0*/  FADD.FTZ R0, R192, R0 ;  /* 0x00000000c0007221 */ /* 0x000fe20000010000 */
[----:B------:R3:W-:Y:S03]  /*19ac0*/  STL [R1+0x24], R2 ;  /* 0x0000240201007387 */ /* 0x0007e60000100800 */
[-C--:B------:R-:W-:Y:S01]  /*19ad0*/  HMMA.16816.F32 R108, R176, R18.reuse, R108 ;  /* 0x00000012b06c723c */ /* 0x080fe2000000186c */
[----:B------:R3:W-:Y:S07]  /*19ae0*/  STL [R1+0x20], R0 ;  /* 0x0000200001007387 */ /* 0x0007ee0000100800 */
[C---:B------:R-:W-:Y:S08]  /*19af0*/  HMMA.16816.F32 R112, R140.reuse, R18, R112 ;  /* 0x000000128c70723c */ /* 0x040ff00000001870 */
[-C--:B------:R-:W-:Y:S08]  /*19b00*/  HMMA.16816.F32 R116, R140, R20.reuse, R116 ;  /* 0x000000148c74723c */ /* 0x080ff00000001874 */
[C---:B------:R-:W-:Y:S08]  /*19b10*/  HMMA.16816.F32 R120, R176.reuse, R20, R120 ;  /* 0x00000014b078723c */ /* 0x040ff00000001878 */
[-C--:B------:R-:W-:Y:S08]  /*19b20*/  HMMA.16816.F32 R124, R176, R22.reuse, R124 ;  /* 0x00000016b07c723c */ /* 0x080ff0000000187c */
[----:B------:R-:W-:Y:S01]  /*19b30*/  HMMA.16816.F32 R128, R140, R22, R128 ;  /* 0x000000168c80723c */ /* 0x000fe20000001880 */
[----:B------:R-:W-:Y:S08]  /*19b40*/  @!UPT UIADD3 URZ, UPT, UPT, URZ, URZ, URZ ;  /* 0x000000fffffff290 */ /* 0x000ff0000fffe0ff */
[----:B---3--:R-:W-:Y:S11]  /*19b50*/  BRA.U UP0, `(.L_x_1788) ;  /* 0xffffffc900607547 */ /* 0x008ff6000b83ffff */
.L_x_1787:
[----:B------:R-:W2:Y:S01]  /*19b60*/  LDL.LU R3, [R1+0x24] ;  /* 0x0000240001037983 */ /* 0x000ea20000300800 */
[----:B------:R-:W3:Y:S03]  /*19b70*/  LDCU UR4, c[0x0][0x4fc] ;  /* 0x00009f80ff0477ac */ /* 0x000ee60008000800 */
[----:B------:R-:W4:Y:S01]  /*19b80*/  LDL.LU R2, [R1+0x20] ;  /* 0x0000200001027983 */ /* 0x000f220000300800 */
[----:B------:R-:W-:Y:S01]  /*19b90*/  UISETP.NE.AND UP3, UPT, UR20, -0x1, UPT ;  /* 0xffffffff1400788c */ /* 0x000fe2000bf65270 */
[----:B------:R-:W5:Y:S01]  /*19ba0*/  S2UR UR12, SR_CTAID.Y ;  /* 0x00000000000c79c3 */ /* 0x000f620000002600 */
[----:B------:R-:W1:Y:S01]  /*19bb0*/  LDCU.U8 UR8, c[0x0][0x549] ;  /* 0x0000a920ff0877ac */ /* 0x000e620008000000 */
[----:B------:R-:W3:Y:S01]  /*19bc0*/  LDL.LU R8, [R1+0x2c] ;  /* 0x00002c0001087983 */ /* 0x000ee20000300800 */
[----:B------:R-:W5:Y:S03]  /*19bd0*/  LDCU UR10, c[0x0][0x434] ;  /* 0x00008680ff0a77ac */ /* 0x000f660008000800 */
[----:B------:R-:W3:Y:S01]  /*19be0*/  LDL.LU R5, [R1+0x28] ;  /* 0x0000280001057983 */ /* 0x000ee20000300800 */
[----:B------:R-:W5:Y:S03]  /*19bf0*/  LDCU.U8 UR11, c[0x0][0x548] ;  /* 0x0000a900ff0b77ac */ /* 0x000f660008000000 */
[----:B------:R-:W3:Y:S01]  /*19c00*/  LDL.LU R7, [R1+0x34] ;  /* 0x0000340001077983 */ /* 0x000ee20000300800 */
[----:B------:R-:W5:Y:S03]  /*19c10*/  @!UP3 LDCU.64 UR6, c[0x0][0x400] ;  /* 0x00008000ff06b7ac */ /* 0x000f660008000a00 */
[----:B------:R-:W3:Y:S01]  /*19c20*/  LDL.LU R6, [R1+0x30] ;  /* 0x0000300001067983 */ /* 0x000ee20000300800 */
[----:B------:R-:W-:-:S02]  /*19c30*/  UISETP.NE.AND UP2, UPT, UR20, -0x1, UPT ;  /* 0xffffffff1400788c */ /* 0x000fc4000bf45270 */
[----:B-1----:R-:W-:Y:S01]  /*19c40*/  UISETP.NE.AND UP1, UPT, UR8, URZ, UPT ;  /* 0x000000ff0800728c */ /* 0x002fe2000bf25270 */
[----:B------:R-:W1:Y:S01]  /*19c50*/  S2UR UR8, SR_CTAID.X ;  /* 0x00000000000879c3 */ /* 0x000e620000002500 */
[----:B------:R-:W1:Y:S02]  /*19c60*/  LDCU UR13, c[0x0][0x434] ;  /* 0x00008680ff0d77ac */ /* 0x000e640008000800 */
[----:B-----5:R-:W-:-:S07]  /*19c70*/  UISETP.NE.AND UP0, UPT, UR11, URZ, !UP1 ;  /* 0x000000ff0b00728c */ /* 0x020fce000cf05270 */
[----:B------:R-:W1:Y:S01]  /*19c80*/  @UP1 LDCU UR9, c[0x0][0x430] ;  /* 0x00008600ff0917ac */ /* 0x000e620008000800 */
[----:B------:R-:W-:Y:S01]  /*19c90*/  @!UP3 UIMAD.WIDE.U32 UR14, UR12, UR6, URZ ;  /* 0x000000060c0eb2a5 */ /* 0x000fe2000f8e00ff */
[----:B------:R-:W2:Y:S03]  /*19ca0*/  S2UR UR6, SR_CTAID.Z ;  /* 0x00000000000679c3 */ /* 0x000ea60000002700 */
[----:B------:R-:W-:Y:S02]  /*19cb0*/  @!UP3 UIMAD UR7, UR12, UR7, UR15 ;  /* 0x000000070c07b2a4 */ /* 0x000fe4000f8e020f */
[----:B-1----:R-:W-:Y:S01]  /*19cc0*/  @UP1 UIMAD UR13, UR9, UR10, URZ ;  /* 0x0000000a090d12a4 */ /* 0x002fe2000f8e02ff */
[----:B--2---:R-:W1:Y:S04]  /*19cd0*/  SHFL.BFLY PT, R0, R3, 0x2, 0x1f ;  /* 0x0c401f0003007f89 */ /* 0x004e6800000e0000 */
[----:B----4-:R-:W2:Y:S01]  /*19ce0*/  SHFL.BFLY PT, R4, R2, 0x2, 0x1f ;  /* 0x0c401f0002047f89 */ /* 0x010ea200000e0000 */
[----:B-1----:R-:W-:-:S03]  /*19cf0*/  FADD.FTZ R0, R0, R3 ;  /* 0x0000000300007221 */ /* 0x002fc60000010000 */
[----:B---3--:R-:W1:Y:S01]  /*19d00*/  SHFL.BFLY PT, R3, R8, 0x2, 0x1f ;  /* 0x0c401f0008037f89 */ /* 0x008e6200000e0000 */
[----:B--2---:R-:W-:-:S03]  /*19d10*/  FADD.FTZ R4, R4, R2 ;  /* 0x0000000204047221 */ /* 0x004fc60000010000 */
[----:B------:R-:W2:Y:S04]  /*19d20*/  SHFL.BFLY PT, R2, R5, 0x2, 0x1f ;  /* 0x0c401f0005027f89 */ /* 0x000ea800000e0000 */
[----:B------:R-:W3:Y:S04]  /*19d30*/  SHFL.BFLY PT, R137, R0, 0x1, 0x1f ;  /* 0x0c201f0000897f89 */ /* 0x000ee800000e0000 */
[----:B------:R-:W4:Y:S01]  /*19d40*/  SHFL.BFLY PT, R139, R4, 0x1, 0x1f ;  /* 0x0c201f00048b7f89 */ /* 0x000f2200000e0000 */
[----:B-1----:R-:W-:Y:S01]  /*19d50*/  FADD.FTZ R3, R3, R8 ;  /* 0x0000000803037221 */ /* 0x002fe20000010000 */
[----:B--2---:R-:W-:-:S04]  /*19d60*/  FADD.FTZ R2, R2, R5 ;  /* 0x0000000502027221 */ /* 0x004fc80000010000 */
[----:B------:R-:W1:Y:S01]  /*19d70*/  SHFL.BFLY PT, R132, R3, 0x1, 0x1f ;  /* 0x0c201f0003847f89 */ /* 0x000e6200000e0000 */
[----:B---3--:R-:W-:-:S03]  /*19d80*/  FADD.FTZ R137, R0, R137 ;  /* 0x0000008900897221 */ /* 0x008fc60000010000 */
[----:B------:R-:W2:Y:S01]  /*19d90*/  SHFL.BFLY PT, R138, R2, 0x1, 0x1f ;  /* 0x0c201f00028a7f89 */ /* 0x000ea200000e0000 */
[----:B------:R-:W3:Y:S01]  /*19da0*/  MUFU.RCP R0, R137 ;  /* 0x0000008900007308 */ /* 0x000ee20000001000 */
[----:B------:R-:W-:Y:S01]  /*19db0*/  FSETP.NE.FTZ.AND P3, PT, R137, RZ, PT ;  /* 0x000000ff8900720b */ /* 0x000fe20003f75000 */
[----:B----4-:R-:W-:Y:S01]  /*19dc0*/  FADD.FTZ R139, R4, R139 ;  /* 0x0000008b048b7221 */ /* 0x010fe20000010000 */
[----:B------:R-:W-:-:S04]  /*19dd0*/  SHF.L.U32 R4, R218, 0x4, RZ ;  /* 0x00000004da047819 */ /* 0x000fc800000006ff */
[----:B------:R-:W-:Y:S01]  /*19de0*/  FSETP.NE.FTZ.AND P2, PT, R139, RZ, PT ;  /* 0x000000ff8b00720b */ /* 0x000fe20003f55000 */
[----:B------:R-:W-:Y:S01]  /*19df0*/  MUFU.RCP R5, R139 ;  /* 0x0000008b00057308 */ /* 0x000fe20000001000 */
[----:B------:R-:W-:-:S04]  /*19e00*/  LOP3.LUT R4, R4, 0x1c0, RZ, 0xc0, !PT ;  /* 0x000001c004047812 */ /* 0x000fc800078ec0ff */
[----:B------:R-:W-:Y:S02]  /*19e10*/  LOP3.LUT R4, R4, 0x38, R7, 0xf8, !PT ;  /* 0x0000003804047812 */ /* 0x000fe400078ef807 */
[----:B---3--:R-:W-:Y:S01]  /*19e20*/  FSEL R0, R0, 1, P3 ;  /* 0x3f80000000007808 */ /* 0x008fe20001800000 */
[----:B-1----:R-:W-:Y:S01]  /*19e30*/  FADD.FTZ R132, R3, R132 ;  /* 0x0000008403847221 */ /* 0x002fe20000010000 */
[----:B------:R-:W-:Y:S01]  /*19e40*/  LOP3.LUT R215, R4, R6, R215, 0xfe, !PT ;  /* 0x0000000604d77212 */ /* 0x000fe200078efed7 */
[----:B--2---:R-:W-:Y:S02]  /*19e50*/  FADD.FTZ R138, R2, R138 ;  /* 0x0000008a028a7221 */ /* 0x004fe40000010000 */
[----:B------:R-:W-:Y:S01]  /*19e60*/  FMUL.FTZ R0, R0, UR4 ;  /* 0x0000000400007c20 */ /* 0x000fe20008410000 */
[----:B------:R-:W1:Y:S01]  /*19e70*/  MUFU.RCP R2, R132 ;  /* 0x0000008400027308 */ /* 0x000e620000001000 */
[----:B------:R-:W-:Y:S02]  /*19e80*/  FSETP.NE.FTZ.AND P1, PT, R132, RZ, PT ;  /* 0x000000ff8400720b */ /* 0x000fe40003f35000 */
        /* <DEDUP_REMOVED lines=34> */
[----:B-1----:R-:W-:-:S02]  /*1a0b0*/  FSEL R2, R2, 1, P1 ;  /* 0x3f80000002027808 */ /* 0x002fc40000800000 */
[----:B------:R-:W-:Y:S02]  /*1a0c0*/  FSEL R5, R5, 1, P2 ;  /* 0x3f80000005057808 */ /* 0x000fe40001000000 */
[----:B------:R-:W-:Y:S01]  /*1a0d0*/  F2FP.F16.F32.PACK_AB R65, R145, R144 ;  /* 0x000000909141723e */ /* 0x000fe200000000ff */
[----:B------:R-:W-:Y:S01]  /*1a0e0*/  FMUL.FTZ R2, R2, UR4 ;  /* 0x0000000402027c20 */ /* 0x000fe20008410000 */
[----:B------:R-:W-:Y:S01]  /*1a0f0*/  F2FP.F16.F32.PACK_AB R14, R14, R160 ;  /* 0x000000a00e0e723e */ /* 0x000fe200000000ff */
[----:B------:R-:W-:Y:S01]  /*1a100*/  FMUL.FTZ R3, R5, UR4 ;  /* 0x0000000405037c20 */ /* 0x000fe20008410000 */
[----:B------:R-:W-:Y:S01]  /*1a110*/  F2FP.F16.F32.PACK_AB R10, R10, R172 ;  /* 0x000000ac0a0a723e */ /* 0x000fe200000000ff */
[C---:B------:R-:W-:Y:S01]  /*1a120*/  FMUL.FTZ R29, R2.reuse, R60 ;  /* 0x0000003c021d7220 */ /* 0x040fe20000410000 */
[C---:B------:R-:W-:Y:S01]  /*1a130*/  FMUL.FTZ R7, R2.reuse, R40 ;  /* 0x0000002802077220 */ /* 0x040fe20000410000 */
[C---:B------:R-:W-:Y:S01]  /*1a140*/  FMUL.FTZ R30, R3.reuse, R66 ;  /* 0x00000042031e7220 */ /* 0x040fe20000410000 */
[C---:B------:R-:W-:Y:S01]  /*1a150*/  FMUL.FTZ R67, R3.reuse, R67 ;  /* 0x0000004303437220 */ /* 0x040fe20000410000 */
[----:B------:R-:W-:Y:S01]  /*1a160*/  FMUL.FTZ R17, R2, R41 ;  /* 0x0000002902117220 */ /* 0x000fe20000410000 */
[C---:B------:R-:W-:Y:S01]  /*1a170*/  FMUL.FTZ R146, R3.reuse, R146 ;  /* 0x0000009203927220 */ /* 0x040fe20000410000 */
[C---:B------:R-:W-:Y:S01]  /*1a180*/  FMUL.FTZ R5, R3.reuse, R147 ;  /* 0x0000009303057220 */ /* 0x040fe20000410000 */
[----:B--2---:R-:W-:Y:S01]  /*1a190*/  FSEL R0, R0, 1, P0 ;  /* 0x3f80000000007808 */ /* 0x004fe20000000000 */
[----:B------:R-:W-:Y:S01]  /*1a1a0*/  FMUL.FTZ R26, R2, R56 ;  /* 0x00000038021a7220 */ /* 0x000fe20000410000 */
[C---:B------:R-:W-:Y:S01]  /*1a1b0*/  FMUL.FTZ R158, R3.reuse, R158 ;  /* 0x0000009e039e7220 */ /* 0x040fe20000410000 */
[----:B------:R-:W-:Y:S01]  /*1a1c0*/  FMUL.FTZ R159, R3, R159 ;  /* 0x0000009f039f7220 */ /* 0x000fe20000410000 */
[----:B------:R-:W-:Y:S01]  /*1a1d0*/  F2FP.F16.F32.PACK_AB R17, R17, R7 ;  /* 0x000000071111723e */ /* 0x000fe200000000ff */
[----:B------:R-:W-:Y:S01]  /*1a1e0*/  FMUL.FTZ R0, R0, UR4 ;  /* 0x0000000400007c20 */ /* 0x000fe20008410000 */
[----:B------:R-:W-:Y:S01]  /*1a1f0*/  LEA R7, R215, UR5, 0x1 ;  /* 0x00000005d7077c11 */ /* 0x000fe2000f8e08ff */
[----:B------:R-:W-:Y:S01]  /*1a200*/  FMUL.FTZ R25, R2, R44 ;  /* 0x0000002c02197220 */ /* 0x000fe20000410000 */
[----:B------:R-:W-:Y:S01]  /*1a210*/  F2FP.F16.F32.PACK_AB R5, R5, R146 ;  /* 0x000000920505723e */ /* 0x000fe200000000ff */
[C---:B------:R-:W-:Y:S01]  /*1a220*/  FMUL.FTZ R58, R0.reuse, R58 ;  /* 0x0000003a003a7220 */ /* 0x040fe20000410000 */
[C---:B------:R-:W-:Y:S01]  /*1a230*/  FMUL.FTZ R60, R0.reuse, R59 ;  /* 0x0000003b003c7220 */ /* 0x040fe20000410000 */
[C---:B------:R-:W-:Y:S01]  /*1a240*/  FMUL.FTZ R4, R0.reuse, R62 ;  /* 0x0000003e00047220 */ /* 0x040fe20000410000 */
[----:B------:R-:W-:Y:S01]  /*1a250*/  FMUL.FTZ R56, R0, R63 ;  /* 0x0000003f00387220 */ /* 0x000fe20000410000 */
[C---:B------:R-:W-:Y:S01]  /*1a260*/  FMUL.FTZ R162, R3.reuse, R162 ;  /* 0x000000a203a27220 */ /* 0x040fe20000410000 */
[C---:B------:R-:W-:Y:S01]  /*1a270*/  FMUL.FTZ R13, R3.reuse, R163 ;  /* 0x000000a3030d7220 */ /* 0x040fe20000410000 */
[----:B------:R-:W-:Y:S01]  /*1a280*/  F2FP.F16.F32.PACK_AB R60, R60, R58 ;  /* 0x0000003a3c3c723e */ /* 0x000fe200000000ff */
[----:B------:R-:W-:Y:S01]  /*1a290*/  FMUL.FTZ R174, R3, R174 ;  /* 0x000000ae03ae7220 */ /* 0x000fe20000410000 */
        /* <DEDUP_REMOVED lines=8> */
[----:B------:R-:W-:Y:S01]  /*1a320*/  LOP3.LUT P4, RZ, R218, 0x8, RZ, 0xc0, !PT ;  /* 0x00000008daff7812 */ /* 0x000fe2000788c0ff */
[C---:B------:R-:W-:Y:S01]  /*1a330*/  FMUL.FTZ R54, R3.reuse, R54 ;  /* 0x0000003603367220 */ /* 0x040fe20000410000 */
[C---:B------:R-:W-:Y:S01]  /*1a340*/  FMUL.FTZ R55, R3.reuse, R55 ;  /* 0x0000003703377220 */ /* 0x040fe20000410000 */
[C---:B------:R-:W-:Y:S01]  /*1a350*/  FMUL.FTZ R70, R3.reuse, R70 ;  /* 0x0000004603467220 */ /* 0x040fe20000410000 */
[----:B------:R-:W-:Y:S01]  /*1a360*/  SEL R216, R216, 0xffffffe0, !P4 ;  /* 0xffffffe0d8d87807 */ /* 0x000fe20006000000 */
        /* <DEDUP_REMOVED lines=73> */
[----:B------:R1:W-:Y:S01]  /*1a800*/  STS [R7+0x400], R5 ;  /* 0x0004000507007388 */ /* 0x0003e20000000800 */
[----:B------:R-:W-:Y:S01]  /*1a810*/  IADD3 R4, PT, PT, R7, R67, RZ ;  /* 0x0000004307047210 */ /* 0x000fe20007ffe0ff */
[----:B------:R-:W2:Y:S01]  /*1a820*/  @UP3 LDCU.64 UR4, c[0x0][0x408] ;  /* 0x00008100ff0437ac */ /* 0x000ea20008000a00 */
[----:B------:R-:W-:Y:S01]  /*1a830*/  F2FP.F16.F32.PACK_AB R2, R157, R156 ;  /* 0x0000009c9d02723e */ /* 0x000fe200000000ff */
[----:B------:R-:W-:Y:S01]  /*1a840*/  STS [R7], R65 ;  /* 0x0000004107007388 */ /* 0x000fe20000000800 */
[----:B------:R-:W-:-:S02]  /*1a850*/  F2FP.F16.F32.PACK_AB R66, R66, R148 ;  /* 0x000000944242723e */ /* 0x000fc400000000ff */
        /* <DEDUP_REMOVED lines=11> */
[----:B------:R-:W-:Y:S01]  /*1a910*/  F2FP.F16.F32.PACK_AB R21, R21, R168 ;  /* 0x000000a81515723e */ /* 0x000fe200000000ff */
[----:B--2---:R-:W-:Y:S01]  /*1a920*/  @UP3 UIMAD.WIDE.U32 UR16, UR20, UR4, URZ ;  /* 0x00000004141032a5 */ /* 0x004fe2000f8e00ff */
[----:B------:R-:W-:Y:S01]  /*1a930*/  F2FP.F16.F32.PACK_AB R20, R20, R170 ;  /* 0x000000aa1414723e */ /* 0x000fe200000000ff */
[----:B------:R-:W-:Y:S01]  /*1a940*/  STS [R4+0x2000], R3 ;  /* 0x0020000304007388 */ /* 0x000fe20000000800 */
[----:B-1----:R-:W-:Y:S01]  /*1a950*/  IADD3 R5, PT, PT, R7, R216, RZ ;  /* 0x000000d807057210 */ /* 0x002fe20007ffe0ff */
[----:B------:R-:W-:Y:S01]  /*1a960*/  @UP3 UIMAD UR7, UR20, UR5, UR17 ;  /* 0x00000005140732a4 */ /* 0x000fe2000f8e0211 */
[----:B------:R-:W-:Y:S01]  /*1a970*/  F2FP.F16.F32.PACK_AB R19, R19, R16 ;  /* 0x000000101313723e */ /* 0x000fe200000000ff */
[----:B------:R1:W-:Y:S01]  /*1a980*/  STS [R4+0x2400], R8 ;  /* 0x0024000804007388 */ /* 0x0003e20000000800 */
[----:B------:R-:W-:Y:S01]  /*1a990*/  F2FP.F16.F32.PACK_AB R18, R18, R38 ;  /* 0x000000261212723e */ /* 0x000fe200000000ff */
[----:B------:R-:W-:Y:S01]  /*1a9a0*/  @!UP2 UIMAD UR20, UR12, UR10, URZ ;  /* 0x0000000a0c14a2a4 */ /* 0x000fe2000f8e02ff */
[----:B------:R-:W-:Y:S01]  /*1a9b0*/  F2FP.F16.F32.PACK_AB R16, R31, R35 ;  /* 0x000000231f10723e */ /* 0x000fe200000000ff */
[----:B------:R-:W-:Y:S01]  /*1a9c0*/  STS [R5], R14 ;  /* 0x0000000e05007388 */ /* 0x000fe20000000800 */
[C---:B---3--:R-:W-:Y:S01]  /*1a9d0*/  IADD3 R0, PT, PT, R7.reuse, 0x40, RZ ;  /* 0x0000004007007810 */ /* 0x048fe20007ffe0ff */
[----:B------:R-:W2:Y:S01]  /*1a9e0*/  @UP1 LDCU UR5, c[0x0][0x430] ;  /* 0x00008600ff0517ac */ /* 0x000ea20008000800 */
[----:B------:R-:W-:Y:S01]  /*1a9f0*/  @P4 IADD3 R0, PT, PT, R7, -0x40, RZ ;  /* 0xffffffc007004810 */ /* 0x000fe20007ffe0ff */
[----:B------:R-:W-:Y:S01]  /*1aa00*/  STS [R5+0x400], R13 ;  /* 0x0004000d05007388 */ /* 0x000fe20000000800 */
[----:B----4-:R-:W-:Y:S01]  /*1aa10*/  IADD3 R2, PT, PT, R67, R5, RZ ;  /* 0x0000000543027210 */ /* 0x010fe20007ffe0ff */
[----:B------:R-:W-:Y:S01]  /*1aa20*/  @UP1 UMOV UR4, 0x1 ;  /* 0x0000000100041882 */ /* 0x000fe20000000000 */
[----:B------:R-:W-:Y:S01]  /*1aa30*/  F2FP.F16.F32.PACK_AB R15, R15, R50 ;  /* 0x000000320f0f723e */ /* 0x000fe200000000ff */
[----:B------:R-:W-:Y:S01]  /*1aa40*/  @UP3 UMOV UR14, UR16 ;  /* 0x00000010000e3c82 */ /* 0x000fe20008000000 */
[----:B------:R-:W-:Y:S01]  /*1aa50*/  F2FP.F16.F32.PACK_AB R23, R23, R42 ;  /* 0x0000002a1717723e */ /* 0x000fe200000000ff */
[----:B------:R-:W-:Y:S01]  /*1aa60*/  STS [R2], R10 ;  /* 0x0000000a02007388 */ /* 0x000fe20000000800 */
[----:B------:R-:W-:Y:S01]  /*1aa70*/  F2FP.F16.F32.PACK_AB R22, R22, R25 ;  /* 0x000000191616723e */ /* 0x000fe200000000ff */
[----:B------:R-:W-:Y:S01]  /*1aa80*/  USHF.R.S32.HI UR9, URZ, 0x1f, UR20 ;  /* 0x0000001fff097899 */ /* 0x000fe20008011414 */
[----:B-----5:R-:W-:Y:S01]  /*1aa90*/  IADD3 R6, PT, PT, R67, R0, RZ ;  /* 0x0000000043067210 */ /* 0x020fe20007ffe0ff */
[----:B------:R-:W-:Y:S01]  /*1aaa0*/  STS [R2+0x400], R9 ;  /* 0x0004000902007388 */ /* 0x000fe20000000800 */
[----:B------:R-:W-:-:S02]  /*1aab0*/  F2FP.F16.F32.PACK_AB R64, R64, R46 ;  /* 0x0000002e4040723e */ /* 0x000fc400000000ff */
[----:B------:R-:W-:Y:S01]  /*1aac0*/  F2FP.F16.F32.PACK_AB R63, R140, R141 ;  /* 0x0000008d8c3f723e */ /* 0x000fe200000000ff */
[----:B------:R-:W-:Y:S01]  /*1aad0*/  STS [R5+0x2000], R12 ;  /* 0x0020000c05007388 */ /* 0x000fe20000000800 */
[----:B------:R-:W-:Y:S02]  /*1aae0*/  F2FP.F16.F32.PACK_AB R62, R55, R54 ;  /* 0x00000036373e723e */ /* 0x000fe400000000ff */
[----:B-1----:R-:W-:Y:S01]  /*1aaf0*/  IADD3 R8, PT, PT, R216, R0, RZ ;  /* 0x00000000d8087210 */ /* 0x002fe20007ffe0ff */
        /* <DEDUP_REMOVED lines=77> */
[----:B-1----:R-:W1:Y:S03]  /*1afd0*/  @P3 LDC R2, c[0x0][0x458] ;  /* 0x00011600ff023b82 */ /* 0x002e660000000800 */
[----:B------:R-:W-:Y:S04]  /*1afe0*/  STS [R6+0x6000], R33 ;  /* 0x0060002106007388 */ /* 0x000fe80000000800 */
[----:B------:R-:W-:Y:S04]  /*1aff0*/  STS [R6+0x6400], R32 ;  /* 0x0064002006007388 */ /* 0x000fe80000000800 */
[----:B------:R-:W-:Y:S04]  /*1b000*/  STS [R8+0x4000], R31 ;  /* 0x0040001f08007388 */ /* 0x000fe80000000800 */
[----:B------:R-:W-:Y:S04]  /*1b010*/  STS [R8+0x4400], R30 ;  /* 0x0044001e08007388 */ /* 0x000fe80000000800 */
[----:B------:R-:W-:Y:S04]  /*1b020*/  STS [R3+0x4000], R27 ;  /* 0x0040001b03007388 */ /* 0x000fe80000000800 */
[----:B------:R-:W-:Y:S01]  /*1b030*/  STS [R3+0x4400], R26 ;  /* 0x0044001a03007388 */ /* 0x000fe20000000800 */
[----:B---3--:R3:W4:Y:S03]  /*1b040*/  @P3 MUFU.LG2 R0, R137 ;  /* 0x0000008900003308 */ /* 0x0087260000000c00 */
[----:B------:R-:W-:Y:S04]  /*1b050*/  STS [R8+0x6000], R29 ;  /* 0x0060001d08007388 */ /* 0x000fe80000000800 */
[----:B------:R-:W-:Y:S04]  /*1b060*/  STS [R8+0x6400], R28 ;  /* 0x0064001c08007388 */ /* 0x000fe80000000800 */
[----:B------:R-:W-:Y:S04]  /*1b070*/  STS [R3+0x6000], R25 ;  /* 0x0060001903007388 */ /* 0x000fe80000000800 */
[----:B------:R5:W-:Y:S02]  /*1b080*/  STS [R3+0x6400], R24 ;  /* 0x0064001803007388 */ /* 0x000be40000000800 */
[----:B-----5:R3:W1:Y:S01]  /*1b090*/  @P2 MUFU.LG2 R3, R139 ;  /* 0x0000008b00032308 */ /* 0x0206620000000c00 */
[----:B--2-4-:R-:W-:Y:S05]  /*1b0a0*/  BRA.U UP1, `(.L_x_1791) ;  /* 0x0000000101207547 */ /* 0x014fea000b800000 */
[----:B------:R-:W-:Y:S01]  /*1b0b0*/  UISETP.NE.AND UP1, UPT, UR11, URZ, UPT ;  /* 0x000000ff0b00728c */ /* 0x000fe2000bf25270 */
[----:B------:R-:W2:Y:S10]  /*1b0c0*/  LDCU UR5, c[0x0][0x3e0] ;  /* 0x00007c00ff0577ac */ /* 0x000eb40008000800 */
[----:B------:R-:W2:Y:S01]  /*1b0d0*/  @UP1 LDCU UR4, c[0x0][0x454] ;  /* 0x00008a80ff0417ac */ /* 0x000ea20008000800 */
[----:B------:R-:W4:Y:S01]  /*1b0e0*/  @UP1 LDCU UR13, c[0x0][0x454] ;  /* 0x00008a80ff0d17ac */ /* 0x000f220008000800 */
[----:B--2---:R-:W-:-:S02]  /*1b0f0*/  @UP1 UIMAD UR4, UR4, UR5, URZ ;  /* 0x00000005040412a4 */ /* 0x004fc4000f8e02ff */
[----:B------:R-:W-:-:S03]  /*1b100*/  @!UP1 UIMAD UR4, UR10, UR5, URZ ;  /* 0x000000050a0492a4 */ /* 0x000fc6000f8e02ff */
[----:B------:R-:W-:Y:S01]  /*1b110*/  @UP1 UMOV UR5, 0x1 ;  /* 0x0000000100051882 */ /* 0x000fe20000000000 */
[----:B----4-:R-:W-:-:S08]  /*1b120*/  @!UP1 UMOV UR5, 0x1 ;  /* 0x0000000100059882 */ /* 0x010fd00000000000 */
.L_x_1791:
[----:B------:R-:W-:Y:S01]  /*1b130*/  BAR.SYNC.DEFER_BLOCKING 0x0 ;  /* 0x0000000000007b1d */ /* 0x000fe20000010000 */
[----:B------:R-:W-:Y:S01]  /*1b140*/  @P3 FMUL.FTZ R0, R0, 0.69314718246459960938 ;  /* 0x3f31721800003820 */ /* 0x000fe20000410000 */
[----:B------:R-:W-:Y:S01]  /*1b150*/  MOV R17, 0x7f800000 ;  /* 0x7f80000000117802 */ /* 0x000fe20000000f00 */
[----:B------:R-:W-:Y:S01]  /*1b160*/  UIMAD UR13, UR6, UR13, URZ ;  /* 0x0000000d060d72a4 */ /* 0x000fe2000f8e02ff */
[----:B-1----:R-:W-:Y:S01]  /*1b170*/  @P2 FMUL.FTZ R3, R3, 0.69314718246459960938 ;  /* 0x3f31721803032820 */ /* 0x002fe20000410000 */
[----:B------:R-:W-:-:S03]  /*1b180*/  @P3 FFMA.FTZ R17, R134, R2, R0 ;  /* 0x0000000286113223 */ /* 0x000fc60000010000 */
[----:B------:R-:W1:Y:S01]  /*1b190*/  @P2 LDC R8, c[0x0][0x458] ;  /* 0x00011600ff082b82 */ /* 0x000e620000000800 */
[----:B------:R-:W2:Y:S01]  /*1b1a0*/  @P1 MUFU.LG2 R5, R132 ;  /* 0x0000008400051308 */ /* 0x000ea20000000c00 */
[----:B------:R-:W-:Y:S01]  /*1b1b0*/  LOP3.LUT P3, RZ, R218, 0x3, RZ, 0xc0, !PT ;  /* 0x00000003daff7812 */ /* 0x000fe2000786c0ff */
[----:B------:R-:W-:Y:S01]  /*1b1c0*/  UIMAD UR11, UR8, UR5, URZ ;  /* 0x00000005080b72a4 */ /* 0x000fe2000f8e02ff */
[----:B------:R-:W-:Y:S01]  /*1b1d0*/  BSSY.RECONVERGENT B0, `(.L_x_1792) ;  /* 0x000003c000007945 */ /* 0x000fe20003800200 */
[----:B------:R-:W-:Y:S01]  /*1b1e0*/  USEL UR20, UR20, URZ, UP0 ;  /* 0x000000ff14147287 */ /* 0x000fe20008000000 */
[----:B------:R-:W-:Y:S01]  /*1b1f0*/  MOV R16, 0x7f800000 ;  /* 0x7f80000000107802 */ /* 0x000fe20000000f00 */
[----:B------:R-:W-:Y:S01]  /*1b200*/  @!UP0 UIMAD UR13, UR12, UR4, UR13 ;  /* 0x000000040c0d82a4 */ /* 0x000fe2000f8e020d */
[----:B------:R-:W4:Y:S01]  /*1b210*/  @P1 LDC R7, c[0x0][0x458] ;  /* 0x00011600ff071b82 */ /* 0x000f220000000800 */
[----:B------:R-:W5:Y:S01]  /*1b220*/  @P0 MUFU.LG2 R4, R138 ;  /* 0x0000008a00040308 */ /* 0x000f620000000c00 */
[----:B------:R-:W-:Y:S01]  /*1b230*/  USHF.L.U32 UR11, UR11, 0x7, URZ ;  /* 0x000000070b0b7899 */ /* 0x000fe200080006ff */
[----:B------:R-:W-:Y:S01]  /*1b240*/  MOV R15, 0x7f800000 ;  /* 0x7f800000000f7802 */ /* 0x000fe20000000f00 */
[----:B------:R-:W-:Y:S01]  /*1b250*/  USEL UR9, UR9, URZ, UP0 ;  /* 0x000000ff09097287 */ /* 0x000fe20008000000 */
[----:B------:R-:W-:Y:S01]  /*1b260*/  MOV R14, 0x7f800000 ;  /* 0x7f800000000e7802 */ /* 0x000fe20000000f00 */
[----:B------:R-:W-:-:S02]  /*1b270*/  USHF.R.S32.HI UR10, URZ, 0x1f, UR13 ;  /* 0x0000001fff0a7899 */ /* 0x000fc4000801140d */
[----:B------:R-:W3:Y:S01]  /*1b280*/  @P0 LDC R6, c[0x0][0x458] ;  /* 0x00011600ff060b82 */ /* 0x000ee20000000800 */
[----:B------:R-:W-:Y:S01]  /*1b290*/  USHF.R.S32.HI UR4, URZ, 0x1f, UR11 ;  /* 0x0000001fff047899 */ /* 0x000fe2000801140b */
[----:B------:R1:W3:Y:S01]  /*1b2a0*/  LDS.128 R20, [R222+0x3800] ;  /* 0x00380000de147984 */ /* 0x0002e20000000c00 */
[----:B------:R-:W-:Y:S01]  /*1b2b0*/  UIADD3 UR20, UP1, UP0, UR11, UR20, UR13 ;  /* 0x000000140b147290 */ /* 0x000fe2000f83e00d */
[----:B--2---:R-:W-:-:S03]  /*1b2c0*/  @P1 FMUL.FTZ R2, R5, 0.69314718246459960938 ;  /* 0x3f31721805021820 */ /* 0x004fc60000410000 */
[----:B------:R-:W-:Y:S01]  /*1b2d0*/  UIADD3.X UR4, UPT, UPT, UR4, UR9, UR10, UP1, UP0 ;  /* 0x0000000904047290 */ /* 0x000fe20008fe040a */
[----:B-1----:R-:W-:Y:S01]  /*1b2e0*/  @P2 FFMA.FTZ R16, R133, R8, R3 ;  /* 0x0000000885102223 */ /* 0x002fe20000010003 */
[----:B-----5:R-:W-:Y:S01]  /*1b2f0*/  @P0 FMUL.FTZ R0, R4, 0.69314718246459960938 ;  /* 0x3f31721804000820 */ /* 0x020fe20000410000 */
[----:B----4-:R-:W-:-:S03]  /*1b300*/  @P1 FFMA.FTZ R15, R135, R7, R2 ;  /* 0x00000007870f1223 */ /* 0x010fc60000010002 */
[----:B---3--:R-:W-:Y:S01]  /*1b310*/  @P0 FFMA.FTZ R14, R136, R6, R0 ;  /* 0x00000006880e0223 */ /* 0x008fe20000010000 */
        /* <DEDUP_REMOVED lines=39> */
.L_x_1793:
[----:B------:R-:W-:Y:S05]  /*1b590*/  BSYNC.RECONVERGENT B0 ;  /* 0x0000000000007941 */ /* 0x000fea0003800200 */
.L_x_1792:
[----:B------:R2:W5:Y:S01]  /*1b5a0*/  LDL R25, [R1+0x8] ;  /* 0x0000080001197983 */ /* 0x0005620000100800 */
[----:B------:R-:W-:Y:S01]  /*1b5b0*/  SHF.R.U32.HI R10, RZ, 0x3, R218 ;  /* 0x00000003ff0a7819 */ /* 0x000fe200000116da */
[----:B------:R-:W3:Y:S01]  /*1b5c0*/  LDCU.64 UR4, c[0x0][0x410] ;  /* 0x00008200ff0477ac */ /* 0x000ee20008000a00 */
[----:B------:R-:W-:Y:S01]  /*1b5d0*/  BSSY.RECONVERGENT B0, `(.L_x_1794) ;  /* 0x0000027000007945 */ /* 0x000fe20003800200 */
[----:B-1----:R2:W1:Y:S01]  /*1b5e0*/  LDS.128 R16, [R222] ;  /* 0x00000000de107984 */ /* 0x0024620000000c00 */
[C---:B------:R-:W-:Y:S01]  /*1b5f0*/  IADD3 R4, PT, PT, R10.reuse, 0x50, RZ ;  /* 0x000000500a047810 */ /* 0x040fe20007ffe0ff */
[C---:B------:R-:W-:Y:S01]  /*1b600*/  VIADD R2, R10.reuse, 0x10 ;  /* 0x000000100a027836 */ /* 0x040fe20000000000 */
[----:B------:R-:W-:Y:S01]  /*1b610*/  UIMAD.WIDE.U32 UR8, UR8, 0x80, URZ ;  /* 0x00000080080878a5 */ /* 0x000fe2000f8e00ff */
        /* <DEDUP_REMOVED lines=11> */
[----:B------:R-:W-:Y:S02]  /*1b6d0*/  ISETP.GE.AND P1, PT, R10, UR18, PT ;  /* 0x000000120a007c0c */ /* 0x000fe4000bf26270 */
[----:B------:R-:W-:Y:S01]  /*1b6e0*/  ISETP.GE.AND P3, PT, R0, UR18, PT ;  /* 0x0000001200007c0c */ /* 0x000fe2000bf66270 */
[----:B---3--:R-:W-:Y:S01]  /*1b6f0*/  IMAD.U32 R0, RZ, RZ, UR4 ;  /* 0x00000004ff007e24 */ /* 0x008fe2000f8e00ff */
[----:B------:R-:W-:-:S03]  /*1b700*/  LOP3.LUT R11, R10, UR8, RZ, 0xfc, !PT ;  /* 0x000000080a0b7c12 */ /* 0x000fc6000f8efcff */
[----:B------:R-:W-:Y:S01]  /*1b710*/  IMAD.WIDE.U32 R8, R0, UR6, R2 ;  /* 0x0000000600087c25 */ /* 0x000fe2000f8e0002 */
[----:B------:R-:W-:-:S05]  /*1b720*/  MOV R0, UR5 ;  /* 0x0000000500007c02 */ /* 0x000fca0008000f00 */
        /* <DEDUP_REMOVED lines=17> */
.L_x_1795:
[----:B------:R-:W-:Y:S05]  /*1b840*/  BSYNC.RECONVERGENT B0 ;  /* 0x0000000000007941 */ /* 0x000fea0003800200 */
.L_x_1794:
        /* <DEDUP_REMOVED lines=23> */
.L_x_1797:
[----:B------:R-:W-:Y:S05]  /*1b9c0*/  BSYNC.RECONVERGENT B0 ;  /* 0x0000000000007941 */ /* 0x000fea0003800200 */
.L_x_1796:
        /* <DEDUP_REMOVED lines=22> */
.L_x_1799:
[----:B------:R-:W-:Y:S05]  /*1bb30*/  BSYNC.RECONVERGENT B0 ;  /* 0x0000000000007941 */ /* 0x000fea0003800200 */
.L_x_1798:
        /* <DEDUP_REMOVED lines=21> */
.L_x_1801:
[----:B------:R-:W-:Y:S05]  /*1bc90*/  BSYNC.RECONVERGENT B0 ;  /* 0x0000000000007941 */ /* 0x000fea0003800200 */
.L_x_1800:
        /* <DEDUP_REMOVED lines=21> */
.L_x_1803:
[----:B------:R-:W-:Y:S05]  /*1bdf0*/  BSYNC.RECONVERGENT B0 ;  /* 0x0000000000007941 */ /* 0x000fea0003800200 */
.L_x_1802:
        /* <DEDUP_REMOVED lines=21> */
.L_x_1805:
[----:B------:R-:W-:Y:S05]  /*1bf50*/  BSYNC.RECONVERGENT B0 ;  /* 0x0000000000007941 */ /* 0x000fea0003800200 */
.L_x_1804:
        /* <DEDUP_REMOVED lines=21> */
.L_x_1807:
[----:B------:R-:W-:Y:S05]  /*1c0b0*/  BSYNC.RECONVERGENT B0 ;  /* 0x0000000000007941 */ /* 0x000fea0003800200 */
.L_x_1806:
[----:B------:R-:W-:Y:S05]  /*1c0c0*/  @P0 EXIT ;  /* 0x000000000000094d */ /* 0x000fea0003800000 */
[----:B------:R-:W4:Y:S01]  /*1c0d0*/  LDCU.64 UR6, c[0x0][0x408] ;  /* 0x00008100ff0677ac */ /* 0x000f220008000a00 */
[----:B-12---:R-:W1:Y:S01]  /*1c0e0*/  LDS.128 R220, [R222+0x7800] ;  /* 0x00780000dedc7984 */ /* 0x006e620000000c00 */
[----:B------:R-:W-:Y:S01]  /*1c0f0*/  IADD3 R6, P0, PT, R11, 0x70, RZ ;  /* 0x000000700b067810 */ /* 0x000fe20007f1e0ff */
[----:B------:R-:W-:Y:S01]  /*1c100*/  IMAD.MOV.U32 R2, RZ, RZ, R8 ;  /* 0x000000ffff027224 */ /* 0x000fe200078e0008 */
[----:B------:R-:W2:Y:S01]  /*1c110*/  LDCU UR10, c[0x0][0x440] ;  /* 0x00008800ff0a77ac */ /* 0x000ea20008000800 */
[----:B------:R-:W-:Y:S02]  /*1c120*/  MOV R3, R7 ;  /* 0x0000000700037202 */ /* 0x000fe40000000f00 */
[----:B------:R-:W-:Y:S01]  /*1c130*/  IMAD.X R0, RZ, RZ, UR9, P0 ;  /* 0x00000009ff007e24 */ /* 0x000fe200080e06ff */
[----:B------:R-:W3:Y:S03]  /*1c140*/  LDCU.64 UR4, c[0x0][0x3f0] ;  /* 0x00007e00ff0477ac */ /* 0x000ee60008000a00 */
[----:B----4-:R-:W-:-:S02]  /*1c150*/  IMAD R0, R0, UR6, RZ ;  /* 0x0000000600007c24 */ /* 0x010fc4000f8e02ff */
[----:B------:R-:W-:Y:S01]  /*1c160*/  IMAD.WIDE.U32 R4, R6, UR6, R2 ;  /* 0x0000000606047c25 */ /* 0x000fe2000f8e0002 */
[----:B--2---:R-:W-:-:S03]  /*1c170*/  ISETP.GE.AND P1, PT, R212, UR10, PT ;  /* 0x0000000ad4007c0c */ /* 0x004fc6000bf26270 */
[----:B------:R-:W-:Y:S01]  /*1c180*/  IMAD R0, R6, UR7, R0 ;  /* 0x0000000706007c24 */ /* 0x000fe2000f8e0200 */
[----:B-----5:R-:W-:Y:S02]  /*1c190*/  ISETP.GE.AND P0, PT, R25, UR10, PT ;  /* 0x0000000a19007c0c */ /* 0x020fe4000bf06270 */
[----:B---3--:R-:W-:Y:S01]  /*1c1a0*/  LEA R2, P2, R4, UR4, 0x1 ;  /* 0x0000000404027c11 */ /* 0x008fe2000f8408ff */
[----:B------:R-:W-:-:S05]  /*1c1b0*/  IMAD.IADD R0, R0, 0x1, R5 ;  /* 0x0000000100007824 */ /* 0x000fca00078e0205 */
[----:B------:R-:W-:-:S05]  /*1c1c0*/  LEA.HI.X R3, R4, UR5, R0, 0x1, P2 ;  /* 0x0000000504037c11 */ /* 0x000fca00090f0c00 */
[----:B------:R2:W-:Y:S01]  /*1c1d0*/  @!P1 STG.E.128 desc[UR26][R2.64], R20 ;  /* 0x0000001402009986 */ /* 0x0005e2000c101d1a */
[----:B------:R-:W-:Y:S05]  /*1c1e0*/  @P0 EXIT ;  /* 0x000000000000094d */ /* 0x000fea0003800000 */
[----:B-1----:R-:W-:Y:S01]  /*1c1f0*/  STG.E.128 desc[UR26][R2.64+0x80], R220 ;  /* 0x000080dc02007986 */ /* 0x002fe2000c101d1a */
[----:B------:R-:W-:Y:S05]  /*1c200*/  EXIT ;  /* 0x000000000000794d */ /* 0x000fea0003800000 */
.L_x_1808:
        /* <DEDUP_REMOVED lines=15> */
.L_x_2863:


//--------------------- .text._ZN5flash16flash_fwd_kernelI23Flash_fwd_kernel_traitsILi128ELi128ELi32ELi4ELb0ELb0EN7cutlass6half_tE19Flash_kernel_traitsILi128ELi128ELi32ELi4ES3_EELb1ELb0ELb0ELb0ELb1ELb1ELb0ELb0EEEvNS_16Flash_fwd_paramsE --------------------------
	.section	.text._ZN5flash16flash_fwd_kernelI23Flash_fwd_kernel_traitsILi128ELi128ELi32ELi4ELb0ELb0EN7cutlass6half_tE19Flash_kernel_traitsILi128ELi128ELi32ELi4ES3_EELb1ELb0ELb0ELb0ELb1ELb1ELb0ELb0EEEvNS_16Flash_fwd_paramsE,"ax",@progbits
	.align	128
        .global         _ZN5flash16flash_fwd_kernelI23Flash_fwd_kernel_traitsILi128ELi128ELi32ELi4ELb0ELb0EN7cutlass6half_tE19Flash_kernel_traitsILi128ELi128ELi32ELi4ES3_EELb1ELb0ELb0ELb0ELb1ELb1ELb0ELb0EEEvNS_16Flash_fwd_paramsE
        .type           _ZN5flash16flash_fwd_kernelI23Flash_fwd_kernel_traitsILi128ELi128ELi32ELi4ELb0ELb0EN7cutlass6half_tE19Flash_kernel_traitsILi128ELi128ELi32ELi4ES3_EELb1ELb0ELb0ELb0ELb1ELb1ELb0ELb0EEEvNS_16Flash_fwd_paramsE,@function
        .size           _ZN5flash16flash_fwd_kernelI23Flash_fwd_kernel_traitsILi128ELi128ELi32ELi4ELb0ELb0EN7cutlass6half_tE19Flash_kernel_traitsILi128ELi128ELi32ELi4ES3_EELb1ELb0ELb0ELb0ELb1ELb1ELb0ELb0EEEvNS_16Flash_fwd_paramsE,(.L_x_2864 - _ZN5flash16flash_fwd_kernelI23Flash_fwd_kernel_traitsILi128ELi128ELi32ELi4ELb0ELb0EN7cutlass6half_tE19Flash_kernel_traitsILi128ELi128ELi32ELi4ES3_EELb1ELb0ELb0ELb0ELb1ELb1ELb0ELb0EEEvNS_16Flash_fwd_paramsE)
        .other          _ZN5flash16flash_fwd_kernelI23Flash_fwd_kernel_traitsILi128ELi128ELi32ELi4ELb0ELb0EN7cutlass6half_tE19Flash_kernel_traitsILi128ELi128ELi32ELi4ES3_EELb1ELb0ELb0ELb0ELb1ELb1ELb0ELb0EEEvNS_16Flash_fwd_paramsE,@"STO_CUDA_ENTRY STV_DEFAULT"
_ZN5flash16flash_fwd_kernelI23Flash_fwd_kernel_traitsILi128ELi128ELi32ELi4ELb0ELb0EN7cutlass6half_tE19Flash_kernel_traitsILi128ELi128ELi32ELi4ES3_EELb1ELb0ELb0ELb0ELb1ELb1ELb0ELb0EEEvNS_16Flash_fwd_paramsE:
.text._ZN5flash16flash_fwd_kernelI23Flash_fwd_kernel_traitsILi128ELi128ELi32ELi4ELb0ELb0EN7cutlass6half_tE19Flash_kernel_traitsILi128ELi128ELi32ELi4ES3_EELb1ELb0ELb0ELb0ELb1ELb1ELb0ELb0EEEvNS_16Flash_fwd_paramsE:
[----:B------:R-:W1:Y:S01]  /*0000*/  LDC R1, c[0x0][0x37c] ;  /* 0x0000df00ff017b82 */ /* 0x000e620000000800 */
[----:B------:R-:W2:Y:S07]  /*0010*/  LDCU.U8 UR4, c[0x0][0x524] ;  /* 0x0000a480ff0477ac */ /* 0x000eae0008000000 */
[----:B------:R-:W3:Y:S01]  /*0020*/  LDC R38, c[0x0][0x518] ;  /* 0x00014600ff267b82 */ /* 0x000ee20000000800 */
[----:B-1----:R-:W-:Y:S01]  /*0030*/  VIADD R1, R1, 0xffffffe0 ;  /* 0xffffffe001017836 */ /* 0x002fe20000000000 */
[----:B------:R-:W1:Y:S01]  /*0040*/  LDCU.64 UR26, c[0x0][0x510] ;  /* 0x0000a200ff1a77ac */ /* 0x000e620008000a00 */
[----:B------:R-:W4:Y:S05]  /*0050*/  LDCU.64 UR24, c[0x0][0x358] ;  /* 0x00006b00ff1877ac */ /* 0x000f2a0008000a00 */
[----:B------:R-:W3:Y:S01]  /*0060*/  LDC R39, c[0x0][0x51c] ;  /* 0x00014700ff277b82 */ /* 0x000ee20000000800 */
[----:B--2---:R-:W-:Y:S01]  /*0070*/  ISETP.NE.AND P2, PT, RZ, UR4, PT ;  /* 0x00000004ff007c0c */ /* 0x004fe2000bf45270 */
[----:B------:R-:W2:Y:S01]  /*0080*/  LDCU.64 UR4, c[0x0][0x470] ;  /* 0x00008e00ff0477ac */ /* 0x000ea20008000a00 */
[----:B-1----:R-:W-:-:S02]  /*0090*/  IMAD.U32 R2, RZ, RZ, UR26 ;  /* 0x0000001aff027e24 */ /* 0x002fc4000f8e00ff */
[----:B------:R-:W-:-:S09]  /*00a0*/  IMAD.U32 R3, RZ, RZ, UR27 ;  /* 0x0000001bff037e24 */ /* 0x000fd2000f8e00ff */
[----:B----4-:R3:W4:Y:S01]  /*00b0*/  @P2 LDG.E.64 R4, desc[UR24][R2.64] ;  /* 0x0000001802042981 */ /* 0x010722000c1e1b00 */
[----:B------:R-:W-:Y:S01]  /*00c0*/  S2UR UR28, SR_CTAID.X ;  /* 0x00000000001c79c3 */ /* 0x000fe20000002500 */
[----:B------:R-:W1:Y:S07]  /*00d0*/  S2R R192, SR_TID.X ;  /* 0x0000000000c07919 */ /* 0x000e6e0000002100 */
[----:B------:R-:W-:Y:S08]  /*00e0*/  S2UR UR22, SR_CTAID.Y ;  /* 0x00000000001679c3 */ /* 0x000ff00000002600 */
[----:B------:R-:W1:Y:S01]  /*00f0*/  S2UR UR21, SR_CTAID.Z ;  /* 0x00000000001579c3 */ /* 0x000e620000002700 */
[----:B---3--:R-:W-:Y:S01]  /*0100*/  @P2 MOV R2, R38 ;  /* 0x0000002600022202 */ /* 0x008fe20000000f00 */
[----:B------:R-:W-:-:S06]  /*0110*/  @P2 IMAD.MOV.U32 R3, RZ, RZ, R39 ;  /* 0x000000ffff032224 */ /* 0x000fcc00078e0027 */
[----:B------:R-:W3:Y:S01]  /*0120*/  @P2 LDC R0, c[0x0][0x520] ;  /* 0x00014800ff002b82 */ /* 0x000ee20000000800 */
[----:B------:R-:W3:Y:S01]  /*0130*/  @P2 LDG.E.64 R2, desc[UR24][R2.64] ;  /* 0x0000001802022981 */ /* 0x000ee2000c1e1b00 */
[----:B--2---:R-:W-:-:S04]  /*0140*/  UISETP.NE.U32.AND UP0, UPT, UR4, URZ, UPT ;  /* 0x000000ff0400728c */ /* 0x004fc8000bf05070 */
[----:B------:R-:W-:Y:S01]  /*0150*/  UISETP.NE.AND.EX UP0, UPT, UR5, URZ, UPT, UP0 ;  /* 0x000000ff0500728c */ /* 0x000fe2000bf05300 */
[----:B------:R-:W2:Y:S01]  /*0160*/  LDCU.64 UR4, c[0x0][0x478] ;  /* 0x00008f00ff0477ac */ /* 0x000ea20008000a00 */
[----:B-1----:R-:W-:-:S04]  /*0170*/  ULOP3.LUT UR6, UR21, UR28, UR22, 0xfe, !UPT ;  /* 0x0000001c15067292 */ /* 0x002fc8000f8efe16 */
[----:B------:R-:W-:Y:S02]  /*0180*/  PLOP3.LUT P0, PT, PT, PT, UP0, 0x80, 0x8 ;  /* 0x000000000008781c */ /* 0x000fe40003f0f008 */
[----:B------:R-:W-:-:S05]  /*0190*/  LOP3.LUT P3, RZ, R192, UR6, RZ, 0xfc, !PT ;  /* 0x00000006c0ff7c12 */ /* 0x000fca000f86fcff */
[----:B------:R-:W1:Y:S01]  /*01a0*/  @UP0 LDCU.64 UR6, c[0x0][0x470] ;  /* 0x00008e00ff0607ac */ /* 0x000e620008000a00 */
[----:B--2---:R-:W-:-:S04]  /*01b0*/  UISETP.NE.U32.AND UP1, UPT, UR4, URZ, UPT ;  /* 0x000000ff0400728c */ /* 0x004fc8000bf25070 */
[----:B------:R-:W-:-:S03]  /*01c0*/  UISETP.NE.AND.EX UP1, UPT, UR5, URZ, UPT, UP1 ;  /* 0x000000ff0500728c */ /* 0x000fc6000bf25310 */
[----:B------:R-:W2:Y:S01]  /*01d0*/  @!P3 LDC.64 R8, c[0x0][0x528] ;  /* 0x00014a00ff08bb82 */ /* 0x000ea20000000a00 */
[----:B-1----:R-:W-:-:S07]  /*01e0*/  @UP0 UIMAD.WIDE.U32 UR6, UR22, 0x4, UR6 ;  /* 0x00000004160608a5 */ /* 0x002fce000f8e0006 */
[----:B------:R-:W1:Y:S01]  /*01f0*/  @UP1 LDCU.64 UR4, c[0x0][0x478] ;  /* 0x00008f00ff0417ac */ /* 0x000e620008000a00 */
[----:B------:R-:W-:Y:S01]  /*0200*/  IMAD.U32 R6, RZ, RZ, UR6 ;  /* 0x00000006ff067e24 */ /* 0x000fe2000f8e00ff */
[----:B------:R-:W-:Y:S01]  /*0210*/  MOV R7, UR7 ;  /* 0x0000000700077c02 */ /* 0x000fe20008000f00 */
[----:B-1----:R-:W-:Y:S01]  /*0220*/  @UP1 UIMAD.WIDE.U32 UR4, UR22, 0x4, UR4 ;  /* 0x00000004160418a5 */ /* 0x002fe2000f8e0004 */
[----:B----4-:R-:W-:Y:S02]  /*0230*/  @P2 R2UR UR26, R4 ;  /* 0x00000000041a22ca */ /* 0x010fe400000e0000 */
[----:B------:R-:W-:-:S11]  /*0240*/  @P2 R2UR UR27, R5 ;  /* 0x00000000051b22ca */ /* 0x000fd600000e0000 */
[----:B------:R-:W-:Y:S02]  /*0250*/  IMAD.U32 R4, RZ, RZ, UR26 ;  /* 0x0000001aff047e24 */ /* 0x000fe4000f8e00ff */
[----:B------:R-:W-:-:S05]  /*0260*/  MOV R5, UR27 ;  /* 0x0000001b00057c02 */ /* 0x000fca0008000f00 */
[----:B--2---:R-:W-:Y:S01]  /*0270*/  @!P3 STG.E.64 desc[UR24][R8.64], R4 ;  /* 0x000000040800b986 */ /* 0x004fe2000c101b18 */
[----:B---3--:R-:W-:-:S05]  /*0280*/  @P2 IADD3 R38, P1, PT, R2, R0, RZ ;  /* 0x0000000002262210 */ /* 0x008fca0007f3e0ff */
[----:B------:R-:W-:Y:S01]  /*0290*/  @P2 IMAD.X R39, RZ, RZ, R3, P1 ;  /* 0x000000ffff272224 */ /* 0x000fe200008e0603 */
[----:B------:R-:W-:Y:S01]  /*02a0*/  PLOP3.LUT P2, PT, PT, PT, UP1, 0x80, 0x8 ;  /* 0x000000000008781c */ /* 0x000fe20003f4f018 */
[----:B------:R-:W-:Y:S02]  /*02b0*/  @!P3 IMAD.MOV.U32 R2, RZ, RZ, R38 ;  /* 0x000000ffff02b224 */ /* 0x000fe400078e0026 */
[----:B------:R-:W-:-:S05]  /*02c0*/  @!P3 IMAD.MOV.U32 R3, RZ, RZ, R39 ;  /* 0x000000ffff03b224 */ /* 0x000fca00078e0027 */
[----:B------:R1:W-:Y:S04]  /*02d0*/  @!P3 STG.E.64 desc[UR24][R8.64+0x8], R2 ;  /* 0x000008020800b986 */ /* 0x0003e8000c101b18 */
[----:B------:R2:W5:Y:S01]  /*02e0*/  @P0 LDG.E R6, desc[UR24][R6.64] ;  /* 0x0000001806060981 */ /* 0x000562000c1e1900 */
[----:B-1----:R-:W-:Y:S01]  /*02f0*/  MOV R2, UR4 ;  /* 0x0000000400027c02 */ /* 0x002fe20008000f00 */
[----:B------:R-:W-:Y:S01]  /*0300*/  IMAD.U32 R3, RZ, RZ, UR5 ;  /* 0x00000005ff037e24 */ /* 0x000fe2000f8e00ff */
[----:B------:R-:W1:Y:S04]  /*0310*/  LDCU UR4, c[0x0][0x434] ;  /* 0x00008680ff0477ac */ /* 0x000e680008000800 */
[----:B------:R2:W5:Y:S01]  /*0320*/  @P2 LDG.E R7, desc[UR24][R2.64] ;  /* 0x0000001802072981 */ /* 0x000562000c1e1900 */
[----:B------:R-:W-:-:S04]  /*0330*/  USHF.L.U32 UR20, UR28, 0x7, URZ ;  /* 0x000000071c147899 */ /* 0x000fc800080006ff */
[----:B-1----:R-:W-:-:S06]  /*0340*/  UISETP.GE.AND UP0, UPT, UR20, UR4, UPT ;  /* 0x000000041400728c */ /* 0x002fcc000bf06270 */
[----:B------:R-:W-:-:S13]  /*0350*/  PLOP3.LUT P1, PT, PT, PT, UP0, 0x80, 0x8 ;  /* 0x000000000008781c */ /* 0x000fda0003f2f008 */
[----:B--2---:R-:W-:Y:S05]  /*0360*/  @P1 EXIT ;  /* 0x000000000000194d */ /* 0x004fea0003800000 */
[----:B------:R-:W1:Y:S01]  /*0370*/  LDC R12, c[0x0][0x3e8] ;  /* 0x0000fa00ff0c7b82 */ /* 0x000e620000000800 */
[----:B------:R-:W2:Y:S01]  /*0380*/  S2R R4, SR_CTAID.Z ;  /* 0x0000000000047919 */ /* 0x000ea20000002700 */
[----:B------:R-:W-:Y:S01]  /*0390*/  UMOV UR29, URZ ;  /* 0x000000ff001d7c82 */ /* 0x000fe20008000000 */
[----:B------:R-:W3:Y:S01]  /*03a0*/  LDCU.128 UR4, c[0x0][0x3b0] ;  /* 0x00007600ff0477ac */ /* 0x000ee20008000c00 */
[----:B-----5:R-:W-:Y:S01]  /*03b0*/  @P0 R2UR UR29, R6 ;  /* 0x00000000061d02ca */ /* 0x020fe200000e0000 */
[C---:B------:R-:W-:Y:S01]  /*03c0*/  IMAD.SHL.U32 R8, R192.reuse, 0x8, RZ ;  /* 0x00000008c0087824 */ /* 0x040fe200078e00ff */
[----:B------:R-:W-:Y:S01]  /*03d0*/  @P2 R2UR UR31, R7 ;  /* 0x00000000071f22ca */ /* 0x000fe200000e0000 */
[----:B------:R-:W4:Y:S01]  /*03e0*/  @!UP1 LDCU.64 UR12, c[0x0][0x488] ;  /* 0x00009100ff0c97ac */ /* 0x000f220008000a00 */
[----:B------:R-:W2:Y:S01]  /*03f0*/  LDC.64 R26, c[0x0][0x3c0] ;  /* 0x0000f000ff1a7b82 */ /* 0x000ea20000000a00 */
[----:B------:R-:W-:Y:S01]  /*0400*/  IMAD.SHL.U32 R37, R192, 0x40, RZ ;  /* 0x00000040c0257824 */ /* 0x000fe200078e00ff */
[----:B------:R-:W-:Y:S01]  /*0410*/  SHF.R.U32.HI R15, RZ, 0x3, R192 ;  /* 0x00000003ff0f7819 */ /* 0x000fe200000116c0 */
[----:B------:R-:W4:Y:S01]  /*0420*/  LDCU.128 UR8, c[0x0][0x3a0] ;  /* 0x00007400ff0877ac */ /* 0x000f220008000c00 */
[----:B------:R-:W-:Y:S01]  /*0430*/  IMAD.MOV.U32 R226, RZ, RZ, 0x20 ;  /* 0x00000020ffe27424 */ /* 0x000fe200078e00ff */
[----:B------:R-:W2:Y:S03]  /*0440*/  @!UP1 LDCU.64 UR16, c[0x0][0x438] ;  /* 0x00008700ff1097ac */ /* 0x000ea60008000a00 */
[----:B------:R-:W2:Y:S01]  /*0450*/  LDC.64 R16, c[0x0][0x3c8] ;  /* 0x0000f200ff107b82 */ /* 0x000ea20000000a00 */
[----:B------:R-:W-:-:S02]  /*0460*/  USHF.R.S32.HI UR23, URZ, 0x1f, UR29 ;  /* 0x0000001fff177899 */ /* 0x000fc4000801141d */
[----:B------:R-:W-:Y:S02]  /*0470*/  @UP1 UIADD3 UR31, UPT, UPT, UR31, -UR29, URZ ;  /* 0x8000001d1f1f1290 */ /* 0x000fe4000fffe0ff */
[----:B---3--:R-:W-:Y:S01]  /*0480*/  UIMAD UR14, UR23, UR6, URZ ;  /* 0x00000006170e72a4 */ /* 0x008fe2000f8e02ff */
[----:B-1----:R-:W-:Y:S01]  /*0490*/  IABS R10, R12 ;  /* 0x0000000c000a7213 */ /* 0x002fe20000000000 */
[----:B----4-:R-:W-:Y:S02]  /*04a0*/  @!UP1 UISETP.NE.U32.AND UP0, UPT, UR12, URZ, UPT ;  /* 0x000000ff0c00928c */ /* 0x010fe4000bf05070 */
[----:B------:R-:W-:Y:S01]  /*04b0*/  UIMAD UR12, UR29, UR7, UR14 ;  /* 0x000000071d0c72a4 */ /* 0x000fe2000f8e020e */
[----:B------:R-:W1:Y:S01]  /*04c0*/  I2F.RP R2, R10 ;  /* 0x0000000a00027306 */ /* 0x000e620000209400 */
[----:B------:R-:W-:Y:S01]  /*04d0*/  IMAD.U32 R7, RZ, RZ, UR8 ;  /* 0x00000008ff077e24 */ /* 0x000fe2000f8e00ff */
[----:B------:R-:W-:Y:S01]  /*04e0*/  @!UP1 UISETP.NE.AND.EX UP0, UPT, UR13, URZ, UPT, UP0 ;  /* 0x000000ff0d00928c */ /* 0x000fe2000bf05300 */
[----:B------:R-:W-:Y:S01]  /*04f0*/  IMAD.U32 R9, RZ, RZ, UR9 ;  /* 0x00000009ff097e24 */ /* 0x000fe2000f8e00ff */
[----:B------:R-:W-:Y:S01]  /*0500*/  USHF.L.U64.HI UR30, UR6, 0x5, UR7 ;  /* 0x00000005061e7899 */ /* 0x000fe20008010207 */
[----:B--2---:R-:W-:Y:S01]  /*0510*/  IABS R4, R4 ;  /* 0x0000000400047213 */ /* 0x004fe20000000000 */
[----:B------:R-:W-:Y:S01]  /*0520*/  @!UP1 USEL UR17, UR17, URZ, UP0 ;  /* 0x000000ff11119287 */ /* 0x000fe20008000000 */
[----:B------:R-:W-:Y:S01]  /*0530*/  IMAD.U32 R13, RZ, RZ, UR10 ;  /* 0x0000000aff0d7e24 */ /* 0x000fe2000f8e00ff */
[----:B------:R-:W-:Y:S01]  /*0540*/  UIMAD.WIDE.U32 UR34, UR28, 0x80, URZ ;  /* 0x000000801c2278a5 */ /* 0x000fe2000f8e00ff */
[----:B------:R-:W-:Y:S01]  /*0550*/  IMAD.U32 R14, RZ, RZ, UR11 ;  /* 0x0000000bff0e7e24 */ /* 0x000fe2000f8e00ff */
[----:B------:R-:W-:Y:S01]  /*0560*/  @!UP1 UIADD3 UR31, UPT, UPT, UR17, UR16, -UR29 ;  /* 0x00000010111f9290 */ /* 0x000fe2000fffe81d */
[----:B------:R-:W2:Y:S01]  /*0570*/  LDCU.128 UR8, c[0x0][0x380] ;  /* 0x00007000ff0877ac */ /* 0x000ea20008000c00 */
[----:B-1----:R-:W1:Y:S02]  /*0580*/  MUFU.RCP R2, R2 ;  /* 0x0000000200027308 */ /* 0x002e640000001000 */
[----:B------:R-:W-:-:S03]  /*0590*/  UIADD3 UR32, UPT, UPT, UR31, 0x1f, URZ ;  /* 0x0000001f1f207890 */ /* 0x000fc6000fffe0ff */
[----:B------:R-:W3:Y:S01]  /*05a0*/  LDCU.128 UR16, c[0x0][0x3d0] ;  /* 0x00007a00ff1077ac */ /* 0x000ee20008000c00 */
[----:B------:R-:W-:Y:S01]  /*05b0*/  UISETP.GE.AND UP1, UPT, UR31, 0x21, UPT ;  /* 0x000000211f00788c */ /* 0x000fe2000bf26270 */
[----:B-1----:R-:W-:-:S04]  /*05c0*/  VIADD R2, R2, 0xffffffe ;  /* 0x0ffffffe02027836 */ /* 0x002fc80000000000 */
[----:B------:R-:W1:Y:S02]  /*05d0*/  F2I.FTZ.U32.TRUNC.NTZ R3, R2 ;  /* 0x0000000200037305 */ /* 0x000e64000021f000 */
[----:B-1----:R-:W-:Y:S02]  /*05e0*/  IMAD.MOV R0, RZ, RZ, -R3 ;  /* 0x000000ffff007224 */ /* 0x002fe400078e0a03 */
[----:B------:R-:W-:Y:S02]  /*05f0*/  IMAD.MOV.U32 R2, RZ, RZ, RZ ;  /* 0x000000ffff027224 */ /* 0x000fe400078e00ff */
[----:B------:R-:W-:-:S04]  /*0600*/  IMAD R0, R0, R10, RZ ;  /* 0x0000000a00007224 */ /* 0x000fc800078e02ff */
[----:B------:R-:W-:-:S04]  /*0610*/  IMAD.HI.U32 R2, R3, R0, R2 ;  /* 0x0000000003027227 */ /* 0x000fc800078e0002 */
[----:B------:R-:W-:Y:S02]  /*0620*/  IMAD.MOV.U32 R3, RZ, RZ, R4 ;  /* 0x000000ffff037224 */ /* 0x000fe400078e0004 */
[----:B------:R-:W-:Y:S02]  /*0630*/  IMAD.U32 R4, RZ, RZ, UR6 ;  /* 0x00000006ff047e24 */ /* 0x000fe4000f8e00ff */
[----:B------:R-:W-:Y:S01]  /*0640*/  IMAD.HI.U32 R0, R2, R3, RZ ;  /* 0x0000000302007227 */ /* 0x000fe200078e00ff */
[----:B------:R-:W-:-:S03]  /*0650*/  LOP3.LUT R2, R8, 0x38, RZ, 0xc0, !PT ;  /* 0x0000003808027812 */ /* 0x000fc600078ec0ff */
[----:B------:R-:W-:-:S04]  /*0660*/  IMAD.MOV R6, RZ, RZ, -R0 ;  /* 0x000000ffff067224 */ /* 0x000fc800078e0a00 */
[----:B------:R-:W-:Y:S02]  /*0670*/  IMAD R6, R10, R6, R3 ;  /* 0x000000060a067224 */ /* 0x000fe400078e0203 */
[----:B------:R-:W-:-:S03]  /*0680*/  IMAD.MOV.U32 R3, RZ, RZ, RZ ;  /* 0x000000ffff037224 */ /* 0x000fc600078e00ff */
[----:B------:R-:W-:Y:S01]  /*0690*/  ISETP.GT.U32.AND P0, PT, R10, R6, PT ;  /* 0x000000060a00720c */ /* 0x000fe20003f04070 */
[----:B------:R-:W-:-:S05]  /*06a0*/  IMAD.WIDE.U32 R4, R4, UR29, R2 ;  /* 0x0000001d04047c25 */ /* 0x000fca000f8e0002 */
[----:B------:R-:W-:Y:S01]  /*06b0*/  IADD3 R5, PT, PT, R5, UR12, RZ ;  /* 0x0000000c05057c10 */ /* 0x000fe2000fffe0ff */
[----:B------:R-:W1:Y:S02]  /*06c0*/  LDCU.128 UR12, c[0x0][0x390] ;  /* 0x00007200ff0c77ac */ /* 0x000e640008000c00 */
[----:B------:R-:W-:Y:S01]  /*06d0*/  IMAD.WIDE.U32 R4, R7, UR22, R4 ;  /* 0x0000001607047c25 */ /* 0x000fe2000f8e0004 */
[----:B------:R-:W-:-:S03]  /*06e0*/  LOP3.LUT R7, R8, 0x1f8, RZ, 0xc0, !PT ;  /* 0x000001f808077812 */ /* 0x000fc600078ec0ff */
[----:B------:R-:W-:Y:S01]  /*06f0*/  @!P0 IMAD.IADD R6, R6, 0x1, -R10 ;  /* 0x0000000106068824 */ /* 0x000fe200078e0a0a */
[----:B------:R-:W-:Y:S01]  /*0700*/  LOP3.LUT R7, R7, 0x38, R192, 0x78, !PT ;  /* 0x0000003807077812 */ /* 0x000fe200078e78c0 */
[----:B------:R-:W-:Y:S01]  /*0710*/  IMAD R5, R9, UR22, R5 ;  /* 0x0000001609057c24 */ /* 0x000fe2000f8e0205 */
[----:B------:R-:W-:Y:S01]  /*0720*/  LOP3.LUT R9, R12, UR21, RZ, 0x3c, !PT ;  /* 0x000000150c097c12 */ /* 0x000fe2000f8e3cff */
[----:B------:R-:W-:Y:S01]  /*0730*/  @!P0 VIADD R0, R0, 0x1 ;  /* 0x0000000100008836 */ /* 0x000fe20000000000 */
[----:B------:R-:W-:Y:S01]  /*0740*/  ISETP.GE.U32.AND P2, PT, R6, R10, PT ;  /* 0x0000000a0600720c */ /* 0x000fe20003f46070 */
[----:B------:R-:W-:Y:S01]  /*0750*/  IMAD.WIDE.U32 R4, R15, UR6, R4 ;  /* 0x000000060f047c25 */ /* 0x000fe2000f8e0004 */
[----:B------:R-:W-:Y:S02]  /*0760*/  ISETP.GE.AND P1, PT, R9, RZ, PT ;  /* 0x000000ff0900720c */ /* 0x000fe40003f26270 */
[----:B------:R-:W-:Y:S01]  /*0770*/  ISETP.NE.AND P0, PT, R12, RZ, PT ;  /* 0x000000ff0c00720c */ /* 0x000fe20003f05270 */
[----:B-1----:R-:W-:Y:S01]  /*0780*/  IMAD.U32 R10, RZ, RZ, UR14 ;  /* 0x0000000eff0a7e24 */ /* 0x002fe2000f8e00ff */
[----:B------:R-:W-:Y:S01]  /*0790*/  LOP3.LUT R6, R37, 0x1c0, RZ, 0xc0, !PT ;  /* 0x000001c025067812 */ /* 0x000fe200078ec0ff */
[----:B------:R-:W-:Y:S01]  /*07a0*/  USHF.L.U64.HI UR14, UR6, 0x4, UR7 ;  /* 0x00000004060e7899 */ /* 0x000fe20008010207 */
[----:B------:R-:W-:Y:S01]  /*07b0*/  IMAD R5, R15, UR7, R5 ;  /* 0x000000070f057c24 */ /* 0x000fe2000f8e0205 */
[----:B------:R-:W-:Y:S01]  /*07c0*/  LOP3.LUT R228, R7, 0x1e00, R8, 0xf8, !PT ;  /* 0x00001e0007e47812 */ /* 0x000fe200078ef808 */
[----:B------:R-:W-:Y:S01]  /*07d0*/  IMAD.WIDE.U32 R10, R10, UR22, R2 ;  /* 0x000000160a0a7c25 */ /* 0x000fe2000f8e0002 */
[----:B------:R-:W-:-:S02]  /*07e0*/  LOP3.LUT R31, R6, 0x38, R8, 0xf8, !PT ;  /* 0x00000038061f7812 */ /* 0x000fc400078ef808 */
[----:B------:R-:W-:Y:S01]  /*07f0*/  @P2 IADD3 R0, PT, PT, R0, 0x1, RZ ;  /* 0x0000000100002810 */ /* 0x000fe20007ffe0ff */
[C---:B------:R-:W-:Y:S01]  /*0800*/  IMAD R6, R26.reuse, UR23, RZ ;  /* 0x000000171a067c24 */ /* 0x040fe2000f8e02ff */
[----:B------:R-:W-:Y:S01]  /*0810*/  USHF.R.S32.HI UR23, URZ, 0x1f, UR32 ;  /* 0x0000001fff177899 */ /* 0x000fe20008011420 */
[----:B------:R-:W-:-:S03]  /*0820*/  IMAD.WIDE.U32 R2, R26, UR29, R2 ;  /* 0x0000001d1a027c25 */ /* 0x000fc6000f8e0002 */
[----:B------:R-:W-:Y:S01]  /*0830*/  ULEA.HI UR7, UR23, UR32, URZ, 0x5 ;  /* 0x0000002017077291 */ /* 0x000fe2000f8f28ff */
[----:B------:R-:W-:Y:S01]  /*0840*/  @!P1 IMAD.MOV R0, RZ, RZ, -R0 ;  /* 0x000000ffff009224 */ /* 0x000fe200078e0a00 */
[----:B------:R-:W-:Y:S01]  /*0850*/  @!P0 LOP3.LUT R0, RZ, R12, RZ, 0x33, !PT ;  /* 0x0000000cff008212 */ /* 0x000fe200078e33ff */
[----:B------:R-:W-:Y:S01]  /*0860*/  IMAD R6, R27, UR29, R6 ;  /* 0x0000001d1b067c24 */ /* 0x000fe2000f8e0206 */
[----:B------:R-:W-:Y:S01]  /*0870*/  ULEA.HI.SX32 UR29, UR7, 0xffffffff, 0x1b ;  /* 0xffffffff071d7891 */ /* 0x000fe2000f8fdaff */
[----:B------:R-:W-:Y:S01]  /*0880*/  IMAD.U32 R9, RZ, RZ, UR15 ;  /* 0x0000000fff097e24 */ /* 0x000fe2000f8e00ff */
[----:B------:R-:W-:Y:S01]  /*0890*/  SHF.R.S32.HI R12, RZ, 0x1f, R0 ;  /* 0x0000001fff0c7819 */ /* 0x000fe20000011400 */
[----:B------:R-:W-:Y:S01]  /*08a0*/  IMAD.IADD R3, R3, 0x1, R6 ;  /* 0x0000000103037824 */ /* 0x000fe200078e0206 */
[----:B------:R-:W-:Y:S01]  /*08b0*/  USHF.L.U32 UR23, UR6, 0x5, URZ ;  /* 0x0000000506177899 */ /* 0x000fe200080006ff */
[----:B------:R-:W-:Y:S01]  /*08c0*/  IMAD R11, R9, UR22, R11 ;  /* 0x00000016090b7c24 */ /* 0x000fe2000f8e020b */
[----:B------:R-:W-:Y:S01]  /*08d0*/  USHF.R.S32.HI UR32, URZ, 0x1f, UR29 ;  /* 0x0000001fff207899 */ /* 0x000fe2000801141d */
[----:B---3--:R-:W-:Y:S01]  /*08e0*/  IMAD R8, R12, UR16, RZ ;  /* 0x000000100c087c24 */ /* 0x008fe2000f8e02ff */
[----:B------:R-:W-:Y:S01]  /*08f0*/  UIMAD UR15, UR30, UR29, URZ ;  /* 0x0000001d1e0f72a4 */ /* 0x000fe2000f8e02ff */
[----:B------:R-:W-:Y:S01]  /*0900*/  IMAD.WIDE.U32 R6, R13, UR22, R2 ;  /* 0x000000160d067c25 */ /* 0x000fe2000f8e0002 */
[----:B------:R-:W-:-:S02]  /*0910*/  USHF.L.U32 UR6, UR6, 0x4, URZ ;  /* 0x0000000406067899 */ /* 0x000fc400080006ff */
[----:B------:R-:W-:Y:S01]  /*0920*/  UIMAD UR15, UR32, UR23, UR15 ;  /* 0x00000017200f72a4 */ /* 0x000fe2000f8e020f */
[----:B------:R-:W-:-:S04]  /*0930*/  IMAD.WIDE.U32 R2, R0, UR16, R4 ;  /* 0x0000001000027c25 */ /* 0x000fc8000f8e0004 */
[----:B------:R-:W-:Y:S01]  /*0940*/  IMAD R4, R0, UR17, R8 ;  /* 0x0000001100047c24 */ /* 0x000fe2000f8e0208 */
[----:B------:R-:W-:Y:S01]  /*0950*/  UIMAD.WIDE.U32 UR16, UR23, UR29, URZ ;  /* 0x0000001d171072a5 */ /* 0x000fe2000f8e00ff */
[----:B--2---:R-:W-:Y:S01]  /*0960*/  LEA R243, P0, R2, UR10, 0x1 ;  /* 0x0000000a02f37c11 */ /* 0x004fe2000f8008ff */
[----:B------:R-:W-:Y:S02]  /*0970*/  IMAD.WIDE.U32 R10, R16, UR21, R10 ;  /* 0x00000015100a7c25 */ /* 0x000fe4000f8e000a */
[----:B------:R-:W-:Y:S02]  /*0980*/  UIADD3 UR15, UPT, UPT, UR17, UR15, URZ ;  /* 0x0000000f110f7290 */ /* 0x000fe4000fffe0ff */
[----:B------:R-:W-:Y:S01]  /*0990*/  IMAD.IADD R4, R3, 0x1, R4 ;  /* 0x0000000103047824 */ /* 0x000fe200078e0204 */
[----:B------:R-:W-:Y:S01]  /*09a0*/  UIADD3 UR10, UP0, UPT, UR6, UR16, URZ ;  /* 0x00000010060a7290 */ /* 0x000fe2000ff1e0ff */
[----:B------:R-:W-:Y:S02]  /*09b0*/  IMAD R3, R14, UR22, R7 ;  /* 0x000000160e037c24 */ /* 0x000fe4000f8e0207 */
[----:B------:R-:W-:Y:S01]  /*09c0*/  IMAD.U32 R5, RZ, RZ, UR17 ;  /* 0x00000011ff057e24 */ /* 0x000fe2000f8e00ff */
[----:B------:R-:W-:Y:S01]  /*09d0*/  LEA.HI.X R242, R2, UR11, R4, 0x1, P0 ;  /* 0x0000000b02f27c11 */ /* 0x000fe200080f0c04 */
[----:B------:R-:W-:Y:S01]  /*09e0*/  IMAD.U32 R4, RZ, RZ, UR16 ;  /* 0x00000010ff047e24 */ /* 0x000fe2000f8e00ff */
[----:B------:R-:W-:Y:S01]  /*09f0*/  UIADD3.X UR11, UPT, UPT, UR15, UR14, URZ, UP0, !UPT ;  /* 0x0000000e0f0b7290 */ /* 0x000fe200087fe4ff */
[----:B------:R-:W-:Y:S01]  /*0a00*/  IMAD.MOV.U32 R2, RZ, RZ, R6 ;  /* 0x000000ffff027224 */ /* 0x000fe200078e0006 */
[----:B------:R-:W-:Y:S01]  /*0a10*/  MOV R7, UR10 ;  /* 0x0000000a00077c02 */ /* 0x000fe20008000f00 */
[----:B------:R-:W-:Y:S01]  /*0a20*/  IMAD.U32 R5, RZ, RZ, UR15 ;  /* 0x0000000fff057e24 */ /* 0x000fe2000f8e00ff */
[CC--:B------:R-:W-:Y:S01]  /*0a30*/  LEA R18, P1, R4.reuse, R243.reuse, 0x1 ;  /* 0x000000f304127211 */ /* 0x0c0fe200078208ff */
[----:B------:R-:W-:Y:S01]  /*0a40*/  IMAD.WIDE.U32 R2, R15, R26, R2 ;  /* 0x0000001a0f027225 */ /* 0x000fe200078e0002 */
[----:B------:R-:W-:Y:S01]  /*0a50*/  UIMAD UR15, UR35, UR4, URZ ;  /* 0x00000004230f72a4 */ /* 0x000fe2000f8e02ff */
[----:B------:R-:W-:Y:S01]  /*0a60*/  LEA R20, P0, R7, R243, 0x1 ;  /* 0x000000f307147211 */ /* 0x000fe200078008ff */
[----:B------:R-:W-:Y:S01]  /*0a70*/  USHF.L.U64.HI UR16, UR4, 0x4, UR5 ;  /* 0x0000000404107899 */ /* 0x000fe20008010205 */
[----:B------:R-:W-:Y:S01]  /*0a80*/  LEA.HI.X R19, R4, R242, R5, 0x1, P1 ;  /* 0x000000f204137211 */ /* 0x000fe200008f0c05 */
[C---:B------:R-:W-:Y:S01]  /*0a90*/  IMAD R3, R15.reuse, R27, R3 ;  /* 0x0000001b0f037224 */ /* 0x040fe200078e0203 */
[----:B------:R-:W-:Y:S01]  /*0aa0*/  USHF.L.U32 UR10, UR4, 0x4, URZ ;  /* 0x00000004040a7899 */ /* 0x000fe200080006ff */
[----:B------:R-:W-:Y:S01]  /*0ab0*/  IMAD R4, R12, UR18, RZ ;  /* 0x000000120c047c24 */ /* 0x000fe2000f8e02ff */
[----:B------:R-:W-:Y:S01]  /*0ac0*/  USHF.L.U32 UR17, UR4, 0x5, URZ ;  /* 0x0000000504117899 */ /* 0x000fe200080006ff */
[----:B------:R-:W-:Y:S01]  /*0ad0*/  IMAD.WIDE.U32 R2, R0, UR18, R2 ;  /* 0x0000001200027c25 */ /* 0x000fe2000f8e0002 */
[----:B------:R-:W-:Y:S01]  /*0ae0*/  USHF.L.U32 UR18, UR4, 0x6, URZ ;  /* 0x0000000604127899 */ /* 0x000fe200080006ff */
[----:B------:R-:W-:-:S02]  /*0af0*/  LOP3.LUT R15, R15, UR34, RZ, 0xfc, !PT ;  /* 0x000000220f0f7c12 */ /* 0x000fc4000f8efcff */
[----:B------:R-:W-:Y:S01]  /*0b00*/  IMAD.U32 R6, RZ, RZ, UR11 ;  /* 0x0000000bff067e24 */ /* 0x000fe2000f8e00ff */
[----:B------:R-:W-:Y:S01]  /*0b10*/  USHF.L.U64.HI UR11, UR4, 0x5, UR5 ;  /* 0x00000005040b7899 */ /* 0x000fe20008010205 */
[----:B------:R-:W-:Y:S01]  /*0b20*/  IMAD R13, R0, UR19, R4 ;  /* 0x00000013000d7c24 */ /* 0x000fe2000f8e0204 */
[----:B------:R-:W-:Y:S01]  /*0b30*/  USHF.L.U64.HI UR19, UR4, 0x6, UR5 ;  /* 0x0000000604137899 */ /* 0x000fe20008010205 */
[----:B------:R-:W-:Y:S01]  /*0b40*/  IMAD.U32 R0, RZ, RZ, UR15 ;  /* 0x0000000fff007e24 */ /* 0x000fe2000f8e00ff */
[----:B------:R-:W-:Y:S01]  /*0b50*/  LEA.HI.X R21, R7, R242, R6, 0x1, P0 ;  /* 0x000000f207157211 */ /* 0x000fe200000f0c06 */
[----:B------:R-:W-:Y:S01]  /*0b60*/  IMAD.U32 R8, RZ, RZ, UR10 ;  /* 0x0000000aff087e24 */ /* 0x000fe2000f8e00ff */
[----:B------:R-:W-:Y:S01]  /*0b70*/  MOV R4, UR18 ;  /* 0x0000001200047c02 */ /* 0x000fe20008000f00 */
[----:B------:R-:W-:Y:S01]  /*0b80*/  IMAD R12, R15, UR5, R0 ;  /* 0x000000050f0c7c24 */ /* 0x000fe2000f8e0200 */
[----:B------:R-:W1:Y:S01]  /*0b90*/  S2UR UR5, SR_CgaCtaId ;  /* 0x00000000000579c3 */ /* 0x000e620000008800 */
[----:B------:R-:W-:Y:S01]  /*0ba0*/  IMAD.U32 R9, RZ, RZ, UR16 ;  /* 0x00000010ff097e24 */ /* 0x000fe2000f8e00ff */
[----:B------:R-:W-:Y:S01]  /*0bb0*/  LEA R245, P0, R2, UR12, 0x1 ;  /* 0x0000000c02f57c11 */ /* 0x000fe2000f8008ff */
[----:B------:R-:W-:-:S02]  /*0bc0*/  IMAD.U32 R6, RZ, RZ, UR17 ;  /* 0x00000011ff067e24 */ /* 0x000fc4000f8e00ff */
[----:B------:R-:W-:Y:S02]  /*0bd0*/  IMAD.U32 R7, RZ, RZ, UR11 ;  /* 0x0000000bff077e24 */ /* 0x000fe4000f8e00ff */
[----:B------:R-:W-:Y:S02]  /*0be0*/  IMAD.U32 R5, RZ, RZ, UR19 ;  /* 0x00000013ff057e24 */ /* 0x000fe4000f8e00ff */
[----:B------:R-:W-:Y:S02]  /*0bf0*/  IMAD.IADD R13, R3, 0x1, R13 ;  /* 0x00000001030d7824 */ /* 0x000fe400078e020d */
[----:B------:R-:W-:-:S03]  /*0c00*/  IMAD.WIDE.U32 R6, R15, UR4, R6 ;  /* 0x000000040f067c25 */ /* 0x000fc6000f8e0006 */
[----:B------:R-:W-:Y:S01]  /*0c10*/  LEA.HI.X R244, R2, UR13, R13, 0x1, P0 ;  /* 0x0000000d02f47c11 */ /* 0x000fe200080f0c0d */
[----:B------:R-:W-:Y:S01]  /*0c20*/  IMAD.WIDE.U32 R4, R15, UR4, R4 ;  /* 0x000000040f047c25 */ /* 0x000fe2000f8e0004 */
[----:B------:R-:W-:-:S03]  /*0c30*/  IADD3 R13, P1, P0, R10, UR10, R6 ;  /* 0x0000000a0a0d7c10 */ /* 0x000fc6000f83e006 */
[----:B------:R-:W-:-:S04]  /*0c40*/  IMAD.WIDE.U32 R8, R15, UR4, R8 ;  /* 0x000000040f087c25 */ /* 0x000fc8000f8e0008 */
[----:B------:R-:W-:Y:S01]  /*0c50*/  IMAD R3, R17, UR21, R11 ;  /* 0x0000001511037c24 */ /* 0x000fe2000f8e020b */
[----:B------:R-:W-:Y:S01]  /*0c60*/  IADD3 R8, P4, PT, R10, R8, RZ ;  /* 0x000000080a087210 */ /* 0x000fe20007f9e0ff */
[----:B------:R-:W-:Y:S01]  /*0c70*/  IMAD.IADD R2, R12, 0x1, R7 ;  /* 0x000000010c027824 */ /* 0x000fe200078e0207 */
[----:B------:R-:W-:Y:S01]  /*0c80*/  IADD3 R7, P3, PT, R4, UR17, RZ ;  /* 0x0000001104077c10 */ /* 0x000fe2000ff7e0ff */
[----:B------:R-:W-:Y:S01]  /*0c90*/  IMAD.IADD R0, R12, 0x1, R5 ;  /* 0x000000010c007824 */ /* 0x000fe200078e0205 */
[----:B------:R-:W-:Y:S02]  /*0ca0*/  IADD3 R11, P2, PT, R10, R6, RZ ;  /* 0x000000060a0b7210 */ /* 0x000fe40007f5e0ff */
[----:B------:R-:W-:Y:S02]  /*0cb0*/  IADD3.X R9, PT, PT, R3, R12, R9, P4, !PT ;  /* 0x0000000c03097210 */ /* 0x000fe400027fe409 */
[----:B------:R-:W-:Y:S02]  /*0cc0*/  IADD3.X R5, PT, PT, R0, UR11, RZ, P3, !PT ;  /* 0x0000000b00057c10 */ /* 0x000fe40009ffe4ff */
[----:B------:R-:W-:-:S02]  /*0cd0*/  IADD3 R6, P5, PT, R10, R4, RZ ;  /* 0x000000040a067210 */ /* 0x000fc40007fbe0ff */
[----:B------:R-:W-:Y:S01]  /*0ce0*/  IADD3 R23, P4, P3, R10, UR10, R4 ;  /* 0x0000000a0a177c10 */ /* 0x000fe2000fb9e004 */
[----:B------:R-:W-:Y:S01]  /*0cf0*/  IMAD.X R4, R2, 0x1, R3, P2 ;  /* 0x0000000102047824 */ /* 0x000fe200010e0603 */
[----:B------:R-:W-:Y:S01]  /*0d00*/  IADD3.X R25, PT, PT, R3, UR16, R2, P1, P0 ;  /* 0x0000001003197c10 */ /* 0x000fe20008fe0402 */
[----:B------:R-:W-:Y:S01]  /*0d10*/  IMAD.MOV.U32 R2, RZ, RZ, R10 ;  /* 0x000000ffff027224 */ /* 0x000fe200078e000a */
[----:B------:R-:W-:Y:S02]  /*0d20*/  IADD3 R24, P2, PT, R7, R10, RZ ;  /* 0x0000000a07187210 */ /* 0x000fe40007f5e0ff */
[----:B------:R-:W-:Y:S01]  /*0d30*/  IADD3 R22, P1, P0, R10, UR10, R7 ;  /* 0x0000000a0a167c10 */ /* 0x000fe2000f83e007 */
[----:B------:R-:W-:Y:S01]  /*0d40*/  IMAD.X R7, R0, 0x1, R3, P5 ;  /* 0x0000000100077824 */ /* 0x000fe200028e0603 */
[----:B------:R-:W-:Y:S02]  /*0d50*/  IADD3.X R29, PT, PT, R3, UR16, R0, P4, P3 ;  /* 0x00000010031d7c10 */ /* 0x000fe4000a7e6400 */
[----:B------:R-:W-:-:S02]  /*0d60*/  IADD3.X R30, PT, PT, R5, R3, RZ, P2, !PT ;  /* 0x00000003051e7210 */ /* 0x000fc400017fe4ff */
[----:B------:R-:W-:Y:S01]  /*0d70*/  IADD3.X R28, PT, PT, R3, UR16, R5, P1, P0 ;  /* 0x00000010031c7c10 */ /* 0x000fe20008fe0405 */
[----:B------:R-:W-:Y:S01]  /*0d80*/  IMAD.WIDE.U32 R2, R15, UR4, R2 ;  /* 0x000000040f027c25 */ /* 0x000fe2000f8e0002 */
[----:B------:R-:W-:Y:S01]  /*0d90*/  UMOV UR4, 0x400 ;  /* 0x0000040000047882 */ /* 0x000fe20000000000 */
[----:B------:R-:W-:Y:S01]  /*0da0*/  LEA R14, P3, R11, UR8, 0x1 ;  /* 0x000000080b0e7c11 */ /* 0x000fe2000f8608ff */
[----:B-1----:R-:W-:Y:S01]  /*0db0*/  ULEA UR5, UR5, UR4, 0x18 ;  /* 0x0000000405057291 */ /* 0x002fe2000f8ec0ff */
[----:B------:R-:W-:Y:S01]  /*0dc0*/  LEA R10, P1, R13, UR8, 0x1 ;  /* 0x000000080d0a7c11 */ /* 0x000fe2000f8208ff */
[----:B------:R-:W-:Y:S01]  /*0dd0*/  IMAD.IADD R0, R3, 0x1, R12 ;  /* 0x0000000103007824 */ /* 0x000fe200078e020c */
[----:B------:R-:W-:Y:S02]  /*0de0*/  LEA R16, P4, R8, UR8, 0x1 ;  /* 0x0000000808107c11 */ /* 0x000fe4000f8808ff */
[----:B------:R-:W-:Y:S02]  /*0df0*/  LEA R12, P2, R2, UR8, 0x1 ;  /* 0x00000008020c7c11 */ /* 0x000fe4000f8408ff */
[----:B------:R-:W-:-:S02]  /*0e00*/  LEA.HI.X R15, R11, UR9, R4, 0x1, P3 ;  /* 0x000000090b0f7c11 */ /* 0x000fc400098f0c04 */
[----:B------:R-:W-:Y:S02]  /*0e10*/  LEA.HI.X R11, R13, UR9, R25, 0x1, P1 ;  /* 0x000000090d0b7c11 */ /* 0x000fe400088f0c19 */
[----:B------:R-:W-:Y:S02]  /*0e20*/  LEA.HI.X R17, R8, UR9, R9, 0x1, P4 ;  /* 0x0000000908117c11 */ /* 0x000fe4000a0f0c09 */
[----:B------:R-:W-:Y:S01]  /*0e30*/  LEA.HI.X R13, R2, UR9, R0, 0x1, P2 ;  /* 0x00000009020d7c11 */ /* 0x000fe200090f0c00 */
[----:B------:R-:W-:Y:S01]  /*0e40*/  IMAD R0, R26, UR32, RZ ;  /* 0x000000201a007c24 */ /* 0x000fe2000f8e02ff */
[----:B------:R-:W-:Y:S02]  /*0e50*/  LEA R36, R228, UR5, 0x1 ;  /* 0x00000005e4247c11 */ /* 0x000fe4000f8e08ff */
[----:B------:R-:W-:Y:S01]  /*0e60*/  LEA R8, P0, R6, UR8, 0x1 ;  /* 0x0000000806087c11 */ /* 0x000fe2000f8008ff */
[----:B------:R-:W-:Y:S01]  /*0e70*/  IMAD R0, R27, UR29, R0 ;  /* 0x0000001d1b007c24 */ /* 0x000fe2000f8e0200 */
[----:B------:R-:W-:Y:S01]  /*0e80*/  LEA R4, P1, R24, UR8, 0x1 ;  /* 0x0000000818047c11 */ /* 0x000fe2000f8208ff */
[----:B------:R-:W-:Y:S01]  /*0e90*/  @!PT LDS RZ, [RZ] ;  /* 0x00000000fffff984 */ /* 0x000fe20000000800 */
[----:B------:R-:W-:Y:S01]  /*0ea0*/  @!PT LDS RZ, [RZ] ;  /* 0x00000000fffff984 */ /* 0x000fe20000000800 */
[----:B------:R-:W-:Y:S01]  /*0eb0*/  @!PT LDS RZ, [RZ] ;  /* 0x00000000fffff984 */ /* 0x000fe20000000800 */
[----:B------:R-:W-:Y:S01]  /*0ec0*/  LDGSTS.E.BYPASS.LTC128B.128 [R36], desc[UR24][R12.64] ;  /* 0x000000000c247fae */ /* 0x000fe2000b981a18 */
[----:B------:R-:W-:-:S02]  /*0ed0*/  LEA.HI.X R9, R6, UR9, R7, 0x1, P0 ;  /* 0x0000000906097c11 */ /* 0x000fc400080f0c07 */
[C---:B------:R-:W-:Y:S01]  /*0ee0*/  LEA R6, P2, R23.reuse, UR8, 0x1 ;  /* 0x0000000817067c11 */ /* 0x040fe2000f8408ff */
[----:B------:R-:W-:Y:S01]  /*0ef0*/  LDGSTS.E.BYPASS.LTC128B.128 [R36+0x4000], desc[UR24][R12.64+0x80] ;  /* 0x040000800c247fae */ /* 0x000fe2000b981a18 */
[----:B------:R-:W-:Y:S02]  /*0f00*/  LEA R2, P0, R22, UR8, 0x1 ;  /* 0x0000000816027c11 */ /* 0x000fe4000f8008ff */
[----:B------:R-:W-:Y:S01]  /*0f10*/  LEA.HI.X R7, R23, UR9, R29, 0x1, P2 ;  /* 0x0000000917077c11 */ /* 0x000fe200090f0c1d */
[----:B------:R-:W-:Y:S01]  /*0f20*/  LDGSTS.E.BYPASS.LTC128B.128 [R36+0x800], desc[UR24][R16.64] ;  /* 0x0080000010247fae */ /* 0x000fe2000b981a18 */
[----:B------:R-:W-:Y:S02]  /*0f30*/  LEA.HI.X R5, R24, UR9, R30, 0x1, P1 ;  /* 0x0000000918057c11 */ /* 0x000fe400088f0c1e */
[----:B------:R-:W-:Y:S01]  /*0f40*/  LEA.HI.X R3, R22, UR9, R28, 0x1, P0 ;  /* 0x0000000916037c11 */ /* 0x000fe200080f0c1c */
[----:B------:R-:W-:Y:S04]  /*0f50*/  LDGSTS.E.BYPASS.LTC128B.128 [R36+0x4800], desc[UR24][R16.64+0x80] ;  /* 0x0480008010247fae */ /* 0x000fe8000b981a18 */
[----:B------:R-:W-:Y:S04]  /*0f60*/  LDGSTS.E.BYPASS.LTC128B.128 [R36+0x1000], desc[UR24][R14.64] ;  /* 0x010000000e247fae */ /* 0x000fe8000b981a18 */
[----:B------:R-:W-:Y:S04]  /*0f70*/  LDGSTS.E.BYPASS.LTC128B.128 [R36+0x5000], desc[UR24][R14.64+0x80] ;  /* 0x050000800e247fae */ /* 0x000fe8000b981a18 */
[----:B------:R-:W-:Y:S04]  /*0f80*/  LDGSTS.E.BYPASS.LTC128B.128 [R36+0x1800], desc[UR24][R10.64] ;  /* 0x018000000a247fae */ /* 0x000fe8000b981a18 */
[----:B------:R-:W-:Y:S04]  /*0f90*/  LDGSTS.E.BYPASS.LTC128B.128 [R36+0x5800], desc[UR24][R10.64+0x80] ;  /* 0x058000800a247fae */ /* 0x000fe8000b981a18 */
[----:B------:R-:W-:Y:S04]  /*0fa0*/  LDGSTS.E.BYPASS.LTC128B.128 [R36+0x2000], desc[UR24][R8.64] ;  /* 0x0200000008247fae */ /* 0x000fe8000b981a18 */
[----:B------:R1:W-:Y:S04]  /*0fb0*/  LDGSTS.E.BYPASS.LTC128B.128 [R36+0x6000], desc[UR24][R8.64+0x80] ;  /* 0x0600008008247fae */ /* 0x0003e8000b981a18 */
[----:B------:R-:W-:Y:S04]  /*0fc0*/  LDGSTS.E.BYPASS.LTC128B.128 [R36+0x2800], desc[UR24][R6.64] ;  /* 0x0280000006247fae */ /* 0x000fe8000b981a18 */
[----:B------:R2:W-:Y:S04]  /*0fd0*/  LDGSTS.E.BYPASS.LTC128B.128 [R36+0x6800], desc[UR24][R6.64+0x80] ;  /* 0x0680008006247fae */ /* 0x0005e8000b981a18 */
[----:B------:R-:W-:Y:S04]  /*0fe0*/  LDGSTS.E.BYPASS.LTC128B.128 [R36+0x3000], desc[UR24][R4.64] ;  /* 0x0300000004247fae */ /* 0x000fe8000b981a18 */
[----:B------:R-:W-:Y:S04]  /*0ff0*/  LDGSTS.E.BYPASS.LTC128B.128 [R36+0x7000], desc[UR24][R4.64+0x80] ;  /* 0x0700008004247fae */ /* 0x000fe8000b981a18 */
[----:B------:R-:W-:Y:S04]  /*1000*/  LDGSTS.E.BYPASS.LTC128B.128 [R36+0x3800], desc[UR24][R2.64] ;  /* 0x0380000002247fae */ /* 0x000fe8000b981a18 */
[----:B------:R3:W-:Y:S01]  /*1010*/  LDGSTS.E.BYPASS.LTC128B.128 [R36+0x7800], desc[UR24][R2.64+0x80] ;  /* 0x0780008002247fae */ /* 0x0007e2000b981a18 */
[----:B-1----:R-:W-:-:S03]  /*1020*/  LOP3.LUT R9, R37, 0x200, RZ, 0xc0, !PT ;  /* 0x0000020025097812 */ /* 0x002fc600078ec0ff */
[----:B------:R-:W-:Y:S04]  /*1030*/  LDGSTS.E.BYPASS.LTC128B.128 [R36+0x8000], desc[UR24][R18.64] ;  /* 0x0800000012247fae */ /* 0x000fe8000b981a18 */
[----:B------:R1:W-:Y:S01]  /*1040*/  LDGSTS.E.BYPASS.LTC128B.128 [R36+0x9000], desc[UR24][R18.64+0x80] ;  /* 0x0900008012247fae */ /* 0x0003e2000b981a18 */
[----:B--2---:R-:W-:-:S03]  /*1050*/  IMAD.SHL.U32 R7, R192, 0x20, RZ ;  /* 0x00000020c0077824 */ /* 0x004fc600078e00ff */
[----:B------:R-:W-:Y:S04]  /*1060*/  LDGSTS.E.BYPASS.LTC128B.128 [R36+0x8800], desc[UR24][R20.64] ;  /* 0x0880000014247fae */ /* 0x000fe8000b981a18 */
[----:B------:R-:W-:Y:S01]  /*1070*/  LDGSTS.E.BYPASS.LTC128B.128 [R36+0x9800], desc[UR24][R20.64+0x80] ;  /* 0x0980008014247fae */ /* 0x000fe2000b981a18 */
[----:B------:R-:W-:-:S03]  /*1080*/  LOP3.LUT R9, R9, 0x7c00, R7, 0xf8, !PT ;  /* 0x00007c0009097812 */ /* 0x000fc600078ef807 */
[----:B------:R-:W0:Y:S01]  /*1090*/  LDGDEPBAR ;  /* 0x00000000000079af */ /* 0x000e220000000000 */
[----:B---3--:R-:W-:-:S04]  /*10a0*/  IMAD.WIDE.U32 R2, R26, UR29, RZ ;  /* 0x0000001d1a027c25 */ /* 0x008fc8000f8e00ff */
[C---:B------:R-:W-:Y:S01]  /*10b0*/  IMAD.SHL.U32 R4, R2.reuse, 0x20, RZ ;  /* 0x0000002002047824 */ /* 0x040fe200078e00ff */
[----:B------:R-:W-:Y:S01]  /*10c0*/  LEA R6, P1, R2, R245, 0x6 ;  /* 0x000000f502067211 */ /* 0x000fe200078230ff */
[----:B------:R-:W-:Y:S01]  /*10d0*/  IMAD.IADD R5, R3, 0x1, R0 ;  /* 0x0000000103057824 */ /* 0x000fe200078e0200 */
[----:B------:R-:W-:Y:S02]  /*10e0*/  SHF.R.U32.HI R0, RZ, 0x1, R192 ;  /* 0x00000001ff007819 */ /* 0x000fe400000116c0 */
[----:B------:R-:W-:Y:S02]  /*10f0*/  LEA R8, P0, R26, R4, 0x4 ;  /* 0x000000041a087211 */ /* 0x000fe400078020ff */
[----:B------:R-:W-:Y:S02]  /*1100*/  SHF.L.U64.HI R3, R2, 0x5, R5 ;  /* 0x0000000502037819 */ /* 0x000fe40000010205 */
[----:B------:R-:W-:Y:S02]  /*1110*/  LOP3.LUT R84, R31, 0x8, R0, 0x78, !PT ;  /* 0x000000081f547812 */ /* 0x000fe400078e7800 */
[----:B------:R-:W-:Y:S01]  /*1120*/  LEA.HI.X R10, R26, R3, R27, 0x4, P0 ;  /* 0x000000031a0a7211 */ /* 0x000fe200000f241b */
[----:B------:R-:W-:-:S04]  /*1130*/  DEPBAR.LE SB0, 0x0 ;  /* 0x000080000000791a */ /* 0x000fc80000000000 */
[----:B------:R-:W-:Y:S01]  /*1140*/  LEA.HI.X R7, R2, R244, R5, 0x6, P1 ;  /* 0x000000f402077211 */ /* 0x000fe200008f3405 */
[----:B------:R-:W-:Y:S01]  /*1150*/  BAR.SYNC.DEFER_BLOCKING 0x0 ;  /* 0x0000000000007b1d */ /* 0x000fe20000010000 */
[C---:B------:R-:W-:Y:S02]  /*1160*/  LEA R4, P0, R8.reuse, R245, 0x1 ;  /* 0x000000f508047211 */ /* 0x040fe400078008ff */
[----:B------:R-:W-:Y:S02]  /*1170*/  LOP3.LUT R0, R37, 0x400, RZ, 0xc0, !PT ;  /* 0x0000040025007812 */ /* 0x000fe400078ec0ff */
[----:B------:R-:W-:Y:S02]  /*1180*/  LOP3.LUT R2, R31, 0x8, R192, 0x78, !PT ;  /* 0x000000081f027812 */ /* 0x000fe400078e78c0 */
[----:B------:R-:W-:Y:S02]  /*1190*/  LOP3.LUT R3, R9, R84, RZ, 0xfc, !PT ;  /* 0x0000005409037212 */ /* 0x000fe400078efcff */
[----:B------:R-:W-:Y:S01]  /*11a0*/  LEA.HI.X R5, R8, R244, R10, 0x1, P0 ;  /* 0x000000f408057211 */ /* 0x000fe200000f0c0a */
[----:B------:R-:W-:Y:S01]  /*11b0*/  IMAD R219, R2, 0x2, R0 ;  /* 0x0000000202db7824 */ /* 0x000fe200078e0200 */
[----:B------:R-:W-:Y:S01]  /*11c0*/  LEA R217, R3, UR5, 0x1 ;  /* 0x0000000503d97c11 */ /* 0x000fe2000f8e08ff */
[----:B------:R-:W-:Y:S01]  /*11d0*/  IMAD.MOV.U32 R3, RZ, RZ, 0x40 ;  /* 0x00000040ff037424 */ /* 0x000fe200078e00ff */
[----:B------:R-:W-:Y:S01]  /*11e0*/  R2P PR, R192, 0x6 ;  /* 0x00000006c0007804 */ /* 0x000fe20000000000 */
[----:B------:R-:W-:-:S04]  /*11f0*/  VIADD R2, R219, UR5 ;  /* 0x00000005db027c36 */ /* 0x000fc80008000000 */
[----:B------:R-:W-:Y:S02]  /*1200*/  SEL R0, R226, 0xffffffe0, !P1 ;  /* 0xffffffe0e2007807 */ /* 0x000fe40004800000 */
[----:B------:R-:W-:Y:S02]  /*1210*/  PLOP3.LUT P3, PT, P2, PT, PT, 0x80, 0x8 ;  /* 0x000000000008781c */ /* 0x000fe4000176f070 */
[C---:B------:R-:W-:Y:S01]  /*1220*/  IADD3 R223, PT, PT, R0.reuse, R2, RZ ;  /* 0x0000000200df7210 */ /* 0x040fe20007ffe0ff */
[----:B------:R-:W-:Y:S01]  /*1230*/  IMAD.IADD R224, R0, 0x1, R217 ;  /* 0x0000000100e07824 */ /* 0x000fe200078e02d9 */
[----:B------:R-:W-:Y:S01]  /*1240*/  @!PT LDS RZ, [RZ] ;  /* 0x00000000fffff984 */ /* 0x000fe20000000800 */
[----:B------:R-:W-:Y:S01]  /*1250*/  @!PT LDS RZ, [RZ] ;  /* 0x00000000fffff984 */ /* 0x000fe20000000800 */
[----:B------:R-:W-:Y:S01]  /*1260*/  @!PT LDS RZ, [RZ] ;  /* 0x00000000fffff984 */ /* 0x000fe20000000800 */
[----:B------:R-:W-:Y:S01]  /*1270*/  LDGSTS.E.BYPASS.LTC128B.128 [R36+0xa000], desc[UR24][R6.64] ;  /* 0x0a00000006247fae */ /* 0x000fe2000b981a18 */
[----:B------:R-:W-:-:S03]  /*1280*/  SEL R3, R3, 0xffffffc0, !P3 ;  /* 0xffffffc003037807 */ /* 0x000fc60005800000 */
[----:B------:R-:W-:Y:S02]  /*1290*/  LDGSTS.E.BYPASS.LTC128B.128 [R36+0xb000], desc[UR24][R6.64+0x80] ;  /* 0x0b00008006247fae */ /* 0x000fe4000b981a18 */
[C---:B------:R-:W-:Y:S02]  /*12a0*/  IMAD.IADD R220, R3.reuse, 0x1, R217 ;  /* 0x0000000103dc7824 */ /* 0x040fe400078e02d9 */
[----:B------:R-:W-:Y:S01]  /*12b0*/  LDGSTS.E.BYPASS.LTC128B.128 [R36+0xa800], desc[UR24][R4.64] ;  /* 0x0a80000004247fae */ /* 0x000fe2000b981a18 */
[----:B------:R-:W-:Y:S02]  /*12c0*/  IMAD.IADD R218, R3, 0x1, R2 ;  /* 0x0000000103da7824 */ /* 0x000fe400078e0202 */
[C---:B------:R-:W-:Y:S01]  /*12d0*/  IMAD.IADD R222, R0.reuse, 0x1, R220 ;  /* 0x0000000100de7824 */ /* 0x040fe200078e02dc */
[----:B------:R2:W-:Y:S01]  /*12e0*/  LDGSTS.E.BYPASS.LTC128B.128 [R36+0xb800], desc[UR24][R4.64+0x80] ;  /* 0x0b80008004247fae */ /* 0x0005e2000b981a18 */
[----:B------:R-:W-:-:S03]  /*12f0*/  IMAD.IADD R221, R0, 0x1, R218 ;  /* 0x0000000100dd7824 */ /* 0x000fc600078e02da */
[----:B------:R-:W-:Y:S04]  /*1300*/  LDSM.16.M88.4 R12, [R217+0x2000] ;  /* 0x00200000d90c783b */ /* 0x000fe80000000200 */
[----:B------:R-:W3:Y:S04]  /*1310*/  LDSM.16.M88.4 R28, [R219+UR5+0x8800] ;  /* 0x00880005db1c783b */ /* 0x000ee80008000200 */
[----:B-1----:R-:W-:Y:S04]  /*1320*/  LDSM.16.M88.4 R16, [R217] ;  /* 0x00000000d910783b */ /* 0x002fe80000000200 */
[----:B------:R-:W1:Y:S04]  /*1330*/  LDSM.16.M88.4 R24, [R219+UR5+0x8000] ;  /* 0x00800005db18783b */ /* 0x000e680008000200 */
[----:B------:R-:W-:Y:S04]  /*1340*/  LDSM.16.M88.4 R8, [R224+0x2000] ;  /* 0x00200000e008783b */ /* 0x000fe80000000200 */
[----:B------:R-:W4:Y:S04]  /*1350*/  LDSM.16.M88.4 R32, [R223+0x8800] ;  /* 0x00880000df20783b */ /* 0x000f280000000200 */
[----:B------:R-:W4:Y:S04]  /*1360*/  LDSM.16.M88.4 R40, [R223+0x8000] ;  /* 0x00800000df28783b */ /* 0x000f280000000200 */
[----:B--2---:R-:W2:Y:S04]  /*1370*/  LDSM.16.M88.4 R4, [R224] ;  /* 0x00000000e004783b */ /* 0x004ea80000000200 */
[----:B------:R-:W-:Y:S04]  /*1380*/  LDSM.16.M88.4 R20, [R220+0x2000] ;  /* 0x00200000dc14783b */ /* 0x000fe80000000200 */
[----:B------:R-:W2:Y:S04]  /*1390*/  LDSM.16.M88.4 R68, [R218+0x8800] ;  /* 0x00880000da44783b */ /* 0x000ea80000000200 */
[----:B------:R-:W2:Y:S01]  /*13a0*/  LDSM.16.M88.4 R44, [R218+0x8000] ;  /* 0x00800000da2c783b */ /* 0x000ea20000000200 */
[----:B---3--:R-:W-:Y:S03]  /*13b0*/  HMMA.16816.F32 R52, R12, R28, RZ ;  /* 0x0000001c0c34723c */ /* 0x008fe600000018ff */
[----:B------:R-:W0:Y:S05]  /*13c0*/  LDGDEPBAR ;  /* 0x00000000000079af */ /* 0x000e2a0000000000 */
[-C--:B-1----:R-:W-:Y:S08]  /*13d0*/  HMMA.16816.F32 R76, R16, R24.reuse, RZ ;  /* 0x00000018104c723c */ /* 0x082ff000000018ff */
[C---:B------:R-:W-:Y:S08]  /*13e0*/  HMMA.16816.F32 R48, R12.reuse, R24, RZ ;  /* 0x000000180c30723c */ /* 0x040ff000000018ff */
[-C--:B------:R-:W-:Y:S08]  /*13f0*/  HMMA.16816.F32 R60, R12, R26.reuse, RZ ;  /* 0x0000001a0c3c723c */ /* 0x080ff000000018ff */
[----:B------:R-:W-:Y:S08]  /*1400*/  HMMA.16816.F32 R72, R16, R26, RZ ;  /* 0x0000001a1048723c */ /* 0x000ff000000018ff */
[----:B------:R-:W-:Y:S08]  /*1410*/  HMMA.16816.F32 R24, R12, R30, RZ ;  /* 0x0000001e0c18723c */ /* 0x000ff000000018ff */
[C---:B------:R-:W-:Y:S08]  /*1420*/  HMMA.16816.F32 R64, R16.reuse, R28, RZ ;  /* 0x0000001c1040723c */ /* 0x040ff000000018ff */
[----:B------:R-:W-:Y:S01]  /*1430*/  HMMA.16816.F32 R56, R16, R30, RZ ;  /* 0x0000001e1038723c */ /* 0x000fe200000018ff */
[----:B------:R-:W1:Y:S07]  /*1440*/  LDSM.16.M88.4 R16, [R220] ;  /* 0x00000000dc10783b */ /* 0x000e6e0000000200 */
[C---:B----4-:R-:W-:Y:S08]  /*1450*/  HMMA.16816.F32 R28, R8.reuse, R32, R52 ;  /* 0x00000020081c723c */ /* 0x050ff00000001834 */
[C---:B------:R-:W-:Y:S08]  /*1460*/  HMMA.16816.F32 R12, R8.reuse, R40, R48 ;  /* 0x00000028080c723c */ /* 0x040ff00000001830 */
[C---:B------:R-:W-:Y:S08]  /*1470*/  HMMA.16816.F32 R52, R8.reuse, R42, R60 ;  /* 0x0000002a0834723c */ /* 0x040ff0000000183c */
[----:B------:R-:W-:Y:S01]  /*1480*/  HMMA.16816.F32 R8, R8, R34, R24 ;  /* 0x000000220808723c */ /* 0x000fe20000001818 */
[----:B------:R-:W-:Y:S07]  /*1490*/  LDSM.16.M88.4 R24, [R221+0x8800] ;  /* 0x00880000dd18783b */ /* 0x000fee0000000200 */
[C---:B--2---:R-:W-:Y:S08]  /*14a0*/  HMMA.16816.F32 R48, R4.reuse, R40, R76 ;  /* 0x000000280430723c */ /* 0x044ff0000000184c */
[C---:B------:R-:W-:Y:S08]  /*14b0*/  HMMA.16816.F32 R76, R4.reuse, R32, R64 ;  /* 0x00000020044c723c */ /* 0x040ff00000001840 */
[C---:B------:R-:W-:Y:S08]  /*14c0*/  HMMA.16816.F32 R40, R4.reuse, R42, R72 ;  /* 0x0000002a0428723c */ /* 0x040ff00000001848 */
[----:B------:R-:W-:Y:S01]  /*14d0*/  HMMA.16816.F32 R56, R4, R34, R56 ;  /* 0x000000220438723c */ /* 0x000fe20000001838 */
[----:B------:R-:W-:Y:S04]  /*14e0*/  LDSM.16.M88.4 R4, [R222+0x2000] ;  /* 0x00200000de04783b */ /* 0x000fe80000000200 */
[----:B------:R-:W-:Y:S03]  /*14f0*/  LDSM.16.M88.4 R32, [R219+UR5+0x9000] ;  /* 0x00900005db20783b */ /* 0x000fe60008000200 */
[C---:B------:R-:W-:Y:S01]  /*1500*/  HMMA.16816.F32 R80, R20.reuse, R68, R28 ;  /* 0x000000441450723c */ /* 0x040fe2000000181c */
[----:B------:R-:W2:Y:S07]  /*1510*/  LDSM.16.M88.4 R28, [R221+0x8000] ;  /* 0x00800000dd1c783b */ /* 0x000eae0000000200 */
[C---:B------:R-:W-:Y:S01]  /*1520*/  HMMA.16816.F32 R60, R20.reuse, R70, R8 ;  /* 0x00000046143c723c */ /* 0x040fe20000001808 */
[----:B------:R-:W3:Y:S07]  /*1530*/  LDSM.16.M88.4 R8, [R222] ;  /* 0x00000000de08783b */ /* 0x000eee0000000200 */
[----:B------:R-:W-:Y:S08]  /*1540*/  HMMA.16816.F32 R64, R20, R46, R52 ;  /* 0x0000002e1440723c */ /* 0x000ff00000001834 */
[-C--:B-1----:R-:W-:Y:S08]  /*1550*/  HMMA.16816.F32 R52, R16, R44.reuse, R48 ;  /* 0x0000002c1034723c */ /* 0x082ff00000001830 */
[----:B------:R-:W-:Y:S01]  /*1560*/  HMMA.16816.F32 R72, R20, R44, R12 ;  /* 0x0000002c1448723c */ /* 0x000fe2000000180c */
[----:B------:R-:W-:Y:S04]  /*1570*/  LDSM.16.M88.4 R12, [R217+0x6000] ;  /* 0x00600000d90c783b */ /* 0x000fe80000000200 */
[----:B------:R-:W-:Y:S03]  /*1580*/  LDSM.16.M88.4 R20, [R217+0x4000] ;  /* 0x00400000d914783b */ /* 0x000fe60000000200 */
[C---:B------:R-:W-:Y:S01]  /*1590*/  HMMA.16816.F32 R48, R16.reuse, R46, R40 ;  /* 0x0000002e1030723c */ /* 0x040fe20000001828 */
[----:B------:R-:W1:Y:S07]  /*15a0*/  LDSM.16.M88.4 R40, [R219+UR5+0x9800] ;  /* 0x00980005db28783b */ /* 0x000e6e0008000200 */
[C---:B------:R-:W-:Y:S08]  /*15b0*/  HMMA.16816.F32 R44, R16.reuse, R68, R76 ;  /* 0x00000044102c723c */ /* 0x040ff0000000184c */
[----:B------:R-:W-:Y:S08]  /*15c0*/  HMMA.16816.F32 R16, R16, R70, R56 ;  /* 0x000000461010723c */ /* 0x000ff00000001838 */
[C---:B--2---:R-:W-:Y:S08]  /*15d0*/  HMMA.16816.F32 R56, R4.reuse, R28, R72 ;  /* 0x0000001c0438723c */ /* 0x044ff00000001848 */
[----:B------:R-:W-:Y:S08]  /*15e0*/  HMMA.16816.F32 R64, R4, R30, R64 ;  /* 0x0000001e0440723c */ /* 0x000ff00000001840 */
[C---:B---3--:R-:W-:Y:S08]  /*15f0*/  HMMA.16816.F32 R76, R8.reuse, R28, R52 ;  /* 0x0000001c084c723c */ /* 0x048ff00000001834 */
[----:B------:R-:W-:Y:S01]  /*1600*/  HMMA.16816.F32 R68, R8, R30, R48 ;  /* 0x0000001e0844723c */ /* 0x000fe20000001830 */
[----:B------:R-:W-:Y:S07]  /*1610*/  LDSM.16.M88.4 R48, [R223+0x9800] ;  /* 0x00980000df30783b */ /* 0x000fee0000000200 */
[C---:B------:R-:W-:Y:S08]  /*1620*/  HMMA.16816.F32 R80, R4.reuse, R24, R80 ;  /* 0x000000180450723c */ /* 0x040ff00000001850 */
[----:B------:R-:W-:Y:S01]  /*1630*/  HMMA.16816.F32 R72, R4, R26, R60 ;  /* 0x0000001a0448723c */ /* 0x000fe2000000183c */
[----:B------:R-:W-:Y:S07]  /*1640*/  LDSM.16.M88.4 R4, [R224+0x6000] ;  /* 0x00600000e004783b */ /* 0x000fee0000000200 */
[C---:B------:R-:W-:Y:S01]  /*1650*/  HMMA.16816.F32 R28, R8.reuse, R24, R44 ;  /* 0x00000018081c723c */ /* 0x040fe2000000182c */
[----:B------:R-:W2:Y:S07]  /*1660*/  LDSM.16.M88.4 R44, [R223+0x9000] ;  /* 0x00900000df2c783b */ /* 0x000eae0000000200 */
[----:B------:R-:W-:Y:S01]  /*1670*/  HMMA.16816.F32 R24, R8, R26, R16 ;  /* 0x0000001a0818723c */ /* 0x000fe20000001810 */
[----:B------:R-:W3:Y:S04]  /*1680*/  LDSM.16.M88.4 R8, [R224+0x4000] ;  /* 0x00400000e008783b */ /* 0x000ee80000000200 */
[----:B------:R-:W-:Y:S03]  /*1690*/  LDSM.16.M88.4 R16, [R220+0x6000] ;  /* 0x00600000dc10783b */ /* 0x000fe60000000200 */
[C---:B-1----:R-:W-:Y:S08]  /*16a0*/  HMMA.16816.F32 R60, R12.reuse, R40, R80 ;  /* 0x000000280c3c723c */ /* 0x042ff00000001850 */
[C---:B------:R-:W-:Y:S08]  /*16b0*/  HMMA.16816.F32 R52, R12.reuse, R42, R72 ;  /* 0x0000002a0c34723c */ /* 0x040ff00000001848 */
[C---:B------:R-:W-:Y:S08]  /*16c0*/  HMMA.16816.F32 R56, R12.reuse, R32, R56 ;  /* 0x000000200c38723c */ /* 0x040ff00000001838 */
[----:B------:R-:W-:Y:S01]  /*16d0*/  HMMA.16816.F32 R64, R12, R34, R64 ;  /* 0x000000220c40723c */ /* 0x000fe20000001840 */
[----:B------:R-:W-:Y:S07]  /*16e0*/  LDSM.16.M88.4 R12, [R220+0x4000] ;  /* 0x00400000dc0c783b */ /* 0x000fee0000000200 */
[C---:B------:R-:W-:Y:S08]  /*16f0*/  HMMA.16816.F32 R72, R20.reuse, R32, R76 ;  /* 0x000000201448723c */ /* 0x040ff0000000184c */
[C---:B------:R-:W-:Y:S01]  /*1700*/  HMMA.16816.F32 R80, R20.reuse, R34, R68 ;  /* 0x000000221450723c */ /* 0x040fe20000001844 */
[----:B------:R-:W1:Y:S07]  /*1710*/  LDSM.16.M88.4 R32, [R218+0x9000] ;  /* 0x00900000da20783b */ /* 0x000e6e0000000200 */
[C---:B------:R-:W-:Y:S01]  /*1720*/  HMMA.16816.F32 R76, R20.reuse, R40, R28 ;  /* 0x00000028144c723c */ /* 0x040fe2000000181c */
[----:B------:R-:W4:Y:S07]  /*1730*/  LDSM.16.M88.4 R28, [R218+0x9800] ;  /* 0x00980000da1c783b */ /* 0x000f2e0000000200 */
[----:B------:R-:W-:Y:S01]  /*1740*/  HMMA.16816.F32 R40, R20, R42, R24 ;  /* 0x0000002a1428723c */ /* 0x000fe20000001818 */
[----:B------:R-:W-:Y:S04]  /*1750*/  LDSM.16.M88.4 R20, [R221+0x9000] ;  /* 0x00900000dd14783b */ /* 0x000fe80000000200 */
[----:B------:R-:W-:Y:S03]  /*1760*/  LDSM.16.M88.4 R24, [R221+0x9800] ;  /* 0x00980000dd18783b */ /* 0x000fe60000000200 */
[C---:B--2---:R-:W-:Y:S08]  /*1770*/  HMMA.16816.F32 R56, R4.reuse, R44, R56 ;  /* 0x0000002c0438723c */ /* 0x044ff00000001838 */
[C---:B------:R-:W-:Y:S08]  /*1780*/  HMMA.16816.F32 R64, R4.reuse, R46, R64 ;  /* 0x0000002e0440723c */ /* 0x040ff00000001840 */
[C---:B------:R-:W-:Y:S08]  /*1790*/  HMMA.16816.F32 R68, R4.reuse, R48, R60 ;  /* 0x000000300444723c */ /* 0x040ff0000000183c */
[----:B------:R-:W-:Y:S01]  /*17a0*/  HMMA.16816.F32 R52, R4, R50, R52 ;  /* 0x000000320434723c */ /* 0x000fe20000001834 */
[----:B------:R-:W2:Y:S07]  /*17b0*/  LDSM.16.M88.4 R4, [R222+0x6000] ;  /* 0x00600000de04783b */ /* 0x000eae0000000200 */
[C---:B---3--:R-:W-:Y:S08]  /*17c0*/  HMMA.16816.F32 R60, R8.reuse, R44, R72 ;  /* 0x0000002c083c723c */ /* 0x048ff00000001848 */
[C---:B------:R-:W-:Y:S08]  /*17d0*/  HMMA.16816.F32 R72, R8.reuse, R46, R80 ;  /* 0x0000002e0848723c */ /* 0x040ff00000001850 */
[C---:B------:R-:W-:Y:S08]  /*17e0*/  HMMA.16816.F32 R76, R8.reuse, R48, R76 ;  /* 0x00000030084c723c */ /* 0x040ff0000000184c */
[----:B------:R-:W-:Y:S01]  /*17f0*/  HMMA.16816.F32 R48, R8, R50, R40 ;  /* 0x000000320830723c */ /* 0x000fe20000001828 */
[----:B------:R-:W3:Y:S01]  /*1800*/  LDSM.16.M88.4 R8, [R222+0x4000] ;  /* 0x00400000de08783b */ /* 0x000ee20000000200 */
[----:B------:R-:W-:-:S06]  /*1810*/  DEPBAR.LE SB0, 0x0 ;  /* 0x000080000000791a */ /* 0x000fcc0000000000 */
[C---:B-1----:R-:W-:Y:S08]  /*1820*/  HMMA.16816.F32 R56, R16.reuse, R32, R56 ;  /* 0x000000201038723c */ /* 0x042ff00000001838 */
[C---:B------:R-:W-:Y:S08]  /*1830*/  HMMA.16816.F32 R64, R16.reuse, R34, R64 ;  /* 0x000000221040723c */ /* 0x040ff00000001840 */
[C---:B----4-:R-:W-:Y:S08]  /*1840*/  HMMA.16816.F32 R68, R16.reuse, R28, R68 ;  /* 0x0000001c1044723c */ /* 0x050ff00000001844 */
[----:B------:R-:W-:Y:S08]  /*1850*/  HMMA.16816.F32 R44, R16, R30, R52 ;  /* 0x0000001e102c723c */ /* 0x000ff00000001834 */
[C---:B------:R-:W-:Y:S08]  /*1860*/  HMMA.16816.F32 R40, R12.reuse, R32, R60 ;  /* 0x000000200c28723c */ /* 0x040ff0000000183c */
[C---:B------:R-:W-:Y:S08]  /*1870*/  HMMA.16816.F32 R32, R12.reuse, R34, R72 ;  /* 0x000000220c20723c */ /* 0x040ff00000001848 */
[C---:B------:R-:W-:Y:S08]  /*1880*/  HMMA.16816.F32 R16, R12.reuse, R28, R76 ;  /* 0x0000001c0c10723c */ /* 0x040ff0000000184c */
[----:B------:R-:W-:Y:S08]  /*1890*/  HMMA.16816.F32 R12, R12, R30, R48 ;  /* 0x0000001e0c0c723c */ /* 0x000ff00000001830 */
[C---:B--2---:R-:W-:Y:S01]  /*18a0*/  HMMA.16816.F32 R28, R4.reuse, R20, R56 ;  /* 0x00000014041c723c */ /* 0x044fe20000001838 */
[----:B------:R-:W1:Y:S07]  /*18b0*/  S2R R56, SR_CTAID.X ;  /* 0x0000000000387919 */ /* 0x000e6e0000002500 */
[C---:B------:R-:W-:Y:S08]  /*18c0*/  HMMA.16816.F32 R48, R4.reuse, R22, R64 ;  /* 0x000000160430723c */ /* 0x040ff00000001840 */
[C---:B------:R-:W-:Y:S08]  /*18d0*/  HMMA.16816.F32 R68, R4.reuse, R24, R68 ;  /* 0x000000180444723c */ /* 0x040ff00000001844 */
[----:B------:R-:W-:Y:S03]  /*18e0*/  HMMA.16816.F32 R44, R4, R26, R44 ;  /* 0x0000001a042c723c */ /* 0x000fe6000000182c */
[----:B------:R-:W-:-:S05]  /*18f0*/  FMNMX3.FTZ R2, R28, R29, R48, !PT ;  /* 0x0000001d1c027276 */ /* 0x000fca0007810030 */
[----:B---3--:R-:W-:Y:S03]  /*1900*/  HMMA.16816.F32 R52, R8, R20, R40 ;  /* 0x000000140834723c */ /* 0x008fe60000001828 */
[----:B------:R-:W-:-:S05]  /*1910*/  FMNMX3.FTZ R2, R2, R49, R68, !PT ;  /* 0x0000003102027276 */ /* 0x000fca0007810044 */
[----:B------:R-:W-:Y:S03]  /*1920*/  HMMA.16816.F32 R64, R8, R22, R32 ;  /* 0x000000160840723c */ /* 0x000fe60000001820 */
[----:B------:R-:W-:-:S05]  /*1930*/  FMNMX3.FTZ R2, R2, R69, R44, !PT ;  /* 0x0000004502027276 */ /* 0x000fca000781002c */
[C---:B------:R-:W-:Y:S08]  /*1940*/  HMMA.16816.F32 R204, R8.reuse, R24, R16 ;  /* 0x0000001808cc723c */ /* 0x040ff00000001810 */
[----:B------:R-:W-:Y:S01]  /*1950*/  HMMA.16816.F32 R168, R8, R26, R12 ;  /* 0x0000001a08a8723c */ /* 0x000fe2000000180c */
[----:B------:R-:W-:Y:S01]  /*1960*/  FMNMX.FTZ R8, R45, R2, !PT ;  /* 0x000000022d087209 */ /* 0x000fe20007810000 */
[----:B------:R-:W-:Y:S06]  /*1970*/  BAR.SYNC.DEFER_BLOCKING 0x0 ;  /* 0x0000000000007b1d */ /* 0x000fec0000010000 */
[----:B-1----:R-:W-:-:S12]  /*1980*/  BRA.U !UP1, `(.L_x_1809) ;  /* 0x00000001095c7547 */ /* 0x002fd8000b800000 */
        /* <DEDUP_REMOVED lines=8> */
[----:B------:R-:W-:Y:S01]  /*1a10*/  MOV R7, UR9 ;  /* 0x0000000900077c02 */ /* 0x000fe20008000f00 */
[----:B------:R-:W-:Y:S01]  /*1a20*/  IMAD.U32 R5, RZ, RZ, UR4 ;  /* 0x00000004ff057e24 */ /* 0x000fe2000f8e00ff */
[----:B------:R-:W-:-:S02]  /*1a30*/  LEA R4, P1, R6, R243, 0x1 ;  /* 0x000000f306047211 */ /* 0x000fc400078208ff */
[C---:B------:R-:W-:Y:S02]  /*1a40*/  LEA R2, P0, R7.reuse, R243, 0x1 ;  /* 0x000000f307027211 */ /* 0x040fe400078008ff */
[----:B------:R-:W-:Y:S02]  /*1a50*/  MOV R3, UR8 ;  /* 0x0000000800037c02 */ /* 0x000fe40008000f00 */
        /* <DEDUP_REMOVED lines=10> */
.L_x_1809:
[----:B------:R-:W2:Y:S01]  /*1b00*/  LDCU UR4, c[0x0][0x3e0] ;  /* 0x00007c00ff0477ac */ /* 0x000ea20008000800 */
[----:B-1----:R-:W1:Y:S01]  /*1b10*/  SHFL.BFLY PT, R5, R8, 0x2, 0x1f ;  /* 0x0c401f0008057f89 */ /* 0x002e6200000e0000 */
[----:B------:R-:W-:Y:S01]  /*1b20*/  FMNMX3.FTZ R3, R30, R31, R50, !PT ;  /* 0x0000001f1e037276 */ /* 0x000fe20007810032 */
[----:B------:R-:W3:Y:S01]  /*1b30*/  LDC R227, c[0x0][0x4f8] ;  /* 0x00013e00ffe37b82 */ /* 0x000ee20000000800 */
[----:B------:R-:W-:Y:S01]  /*1b40*/  SHF.R.U32.HI R2, RZ, 0x5, R192 ;  /* 0x00000005ff027819 */ /* 0x000fe200000116c0 */
[----:B------:R-:W-:Y:S01]  /*1b50*/  UIADD3 UR28, UPT, UPT, UR26, -0x61c88647, URZ ;  /* 0x9e3779b91a1c7890 */ /* 0x000fe2000fffe0ff */
[----:B------:R-:W-:Y:S01]  /*1b60*/  FMNMX3.FTZ R3, R3, R51, R70, !PT ;  /* 0x0000003303037276 */ /* 0x000fe20007810046 */
[----:B------:R-:W-:Y:S01]  /*1b70*/  UIADD3 UR18, UPT, UPT, UR27, 0x32370b8f, URZ ;  /* 0x32370b8f1b127890 */ /* 0x000fe2000fffe0ff */
[----:B------:R-:W-:Y:S01]  /*1b80*/  LOP3.LUT R4, R192, 0x1f, RZ, 0xc0, !PT ;  /* 0x0000001fc0047812 */ /* 0x000fe200078ec0ff */
[----:B------:R-:W-:Y:S01]  /*1b90*/  IMAD R20, R56, 0x8, R2 ;  /* 0x0000000838147824 */ /* 0x000fe200078e0202 */
[----:B------:R-:W-:Y:S01]  /*1ba0*/  FMNMX3.FTZ R3, R3, R71, R46, !PT ;  /* 0x0000004703037276 */ /* 0x000fe2000781002e */
[----:B------:R-:W-:-:S02]  /*1bb0*/  UIADD3 UR19, UPT, UPT, UR26, -0x255992d5, URZ ;  /* 0xdaa66d2b1a137890 */ /* 0x000fc4000fffe0ff */
[----:B------:R-:W-:Y:S01]  /*1bc0*/  UIADD3 UR17, UPT, UPT, UR26, 0x78dde6e4, URZ ;  /* 0x78dde6e41a117890 */ /* 0x000fe2000fffe0ff */
[----:B------:R-:W-:Y:S01]  /*1bd0*/  FMNMX.FTZ R3, R47, R3, !PT ;  /* 0x000000032f037209 */ /* 0x000fe20007810000 */
[----:B------:R-:W-:Y:S02]  /*1be0*/  UIADD3 UR13, UPT, UPT, UR27, -0x56f99767, URZ ;  /* 0xa90668991b0d7890 */ /* 0x000fe4000fffe0ff */
[----:B------:R-:W-:Y:S02]  /*1bf0*/  UIADD3 UR16, UPT, UPT, UR27, -0x126145ec, URZ ;  /* 0xed9eba141b107890 */ /* 0x000fe4000fffe0ff */
[----:B--2---:R-:W-:Y:S01]  /*1c00*/  UIMAD UR4, UR22, UR4, UR21 ;  /* 0x00000004160472a4 */ /* 0x004fe2000f8e0215 */
[----:B------:R-:W2:Y:S01]  /*1c10*/  SHFL.BFLY PT, R7, R3, 0x2, 0x1f ;  /* 0x0c401f0003077f89 */ /* 0x000ea200000e0000 */
[----:B------:R-:W-:Y:S02]  /*1c20*/  UIADD3 UR22, UPT, UPT, UR26, 0x3c6ef372, URZ ;  /* 0x3c6ef3721a167890 */ /* 0x000fe4000fffe0ff */
[----:B------:R-:W-:Y:S01]  /*1c30*/  USHF.L.U32 UR8, UR4, 0x5, URZ ;  /* 0x0000000504087899 */ /* 0x000fe200080006ff */
[----:B-1----:R-:W-:Y:S01]  /*1c40*/  FMNMX.FTZ R2, R8, R5, !PT ;  /* 0x0000000508027209 */ /* 0x002fe20007810000 */
[----:B------:R-:W-:-:S02]  /*1c50*/  VIADD R5, R20, 0x4 ;  /* 0x0000000414057836 */ /* 0x000fc40000000000 */
[----:B------:R-:W-:Y:S01]  /*1c60*/  USHF.R.S32.HI UR4, URZ, 0x1f, UR8 ;  /* 0x0000001fff047899 */ /* 0x000fe20008011408 */
[----:B---3--:R-:W-:Y:S01]  /*1c70*/  LOP3.LUT R227, R227, 0xff, RZ, 0xc0, !PT ;  /* 0x000000ffe3e37812 */ /* 0x008fe200078ec0ff */
[----:B------:R-:W-:Y:S01]  /*1c80*/  UIADD3 UR21, UPT, UPT, UR27, 0x76cf5d0a, URZ ;  /* 0x76cf5d0a1b157890 */ /* 0x000fe2000fffe0ff */
[----:B------:R-:W-:Y:S01]  /*1c90*/  IADD3 R4, P1, P0, R38, UR8, R4 ;  /* 0x0000000826047c10 */ /* 0x000fe2000f83e004 */
[----:B------:R-:W-:Y:S01]  /*1ca0*/  IMAD.WIDE.U32 R132, R5, -0x326172a9, RZ ;  /* 0xcd9e8d5705847825 */ /* 0x000fe200078e00ff */
[----:B------:R-:W1:Y:S01]  /*1cb0*/  SHFL.BFLY PT, R6, R2, 0x1, 0x1f ;  /* 0x0c201f0002067f89 */ /* 0x000e6200000e0000 */
[----:B------:R-:W-:Y:S01]  /*1cc0*/  UIADD3 UR8, UPT, UPT, UR27, -0x4498517b, URZ ;  /* 0xbb67ae851b087890 */ /* 0x000fe2000fffe0ff */
[----:B------:R-:W-:Y:S01]  /*1cd0*/  IADD3.X R19, PT, PT, R39, UR4, RZ, P1, P0 ;  /* 0x0000000427137c10 */ /* 0x000fe20008fe04ff */
[----:B------:R-:W-:Y:S01]  /*1ce0*/  IMAD.WIDE.U32 R208, R4, -0x2daee0ad, RZ ;  /* 0xd2511f5304d07825 */ /* 0x000fe200078e00ff */
[----:B------:R-:W-:Y:S02]  /*1cf0*/  UIADD3 UR12, UPT, UPT, UR26, -0x4ab325aa, URZ ;  /* 0xb54cda561a0c7890 */ /* 0x000fe4000fffe0ff */
[----:B------:R-:W-:Y:S01]  /*1d00*/  LOP3.LUT R5, R19, UR26, R133, 0x96, !PT ;  /* 0x0000001a13057c12 */ /* 0x000fe2000f8e9685 */
[----:B------:R-:W-:Y:S01]  /*1d10*/  IMAD.U32 R4, RZ, RZ, UR29 ;  /* 0x0000001dff047e24 */ /* 0x000fe2000f8e00ff */
[----:B------:R-:W3:Y:S01]  /*1d20*/  LDCU UR4, c[0x0][0x45c] ;  /* 0x00008b80ff0477ac */ /* 0x000ee20008000800 */
[----:B------:R-:W-:-:S02]  /*1d30*/  IMAD R227, R227, 0x10000, R227 ;  /* 0x00010000e3e37824 */ /* 0x000fc400078e02e3 */
[----:B------:R-:W-:Y:S01]  /*1d40*/  IMAD.WIDE.U32 R10, R5, -0x2daee0ad, RZ ;  /* 0xd2511f53050a7825 */ /* 0x000fe200078e00ff */
[----:B------:R-:W-:Y:S01]  /*1d50*/  LOP3.LUT R5, R4, UR27, R209, 0x96, !PT ;  /* 0x0000001b04057c12 */ /* 0x000fe2000f8e96d1 */
[----:B------:R-:W-:Y:S01]  /*1d60*/  UIADD3 UR15, UPT, UPT, UR26, 0x1715609d, URZ ;  /* 0x1715609d1a0f7890 */ /* 0x000fe2000fffe0ff */
[----:B--2---:R-:W-:Y:S01]  /*1d70*/  FMNMX.FTZ R7, R3, R7, !PT ;  /* 0x0000000703077209 */ /* 0x004fe20007810000 */
[----:B------:R-:W-:Y:S01]  /*1d80*/  UIADD3 UR11, UPT, UPT, UR27, 0x646e171e, URZ ;  /* 0x646e171e1b0b7890 */ /* 0x000fe2000fffe0ff */
[----:B------:R-:W-:Y:S01]  /*1d90*/  LOP3.LUT R4, R208, UR8, R11, 0x96, !PT ;  /* 0x00000008d0047c12 */ /* 0x000fe2000f8e960b */
[----:B------:R-:W-:Y:S01]  /*1da0*/  IMAD.WIDE.U32 R100, R5, -0x326172a9, RZ ;  /* 0xcd9e8d5705647825 */ /* 0x000fe200078e00ff */
[----:B------:R2:W-:Y:S03]  /*1db0*/  STL.64 [R1+0x18], R10 ;  /* 0x0000180a01007387 */ /* 0x0005e60000100a00 */
[----:B------:R-:W-:Y:S01]  /*1dc0*/  IMAD.WIDE.U32 R250, R4, -0x326172a9, RZ ;  /* 0xcd9e8d5704fa7825 */ /* 0x000fe200078e00ff */
[----:B------:R-:W-:Y:S01]  /*1dd0*/  LOP3.LUT R3, R132, UR28, R101, 0x96, !PT ;  /* 0x0000001c84037c12 */ /* 0x000fe2000f8e9665 */
[----:B------:R-:W4:Y:S01]  /*1de0*/  SHFL.BFLY PT, R8, R7, 0x1, 0x1f ;  /* 0x0c201f0007087f89 */ /* 0x000f2200000e0000 */
[----:B-1----:R-:W-:Y:S01]  /*1df0*/  FMNMX.FTZ R134, R2, R6, !PT ;  /* 0x0000000602867209 */ /* 0x002fe20007810000 */
[----:B------:R-:W-:Y:S01]  /*1e00*/  IMAD.WIDE.U32 R20, R20, -0x326172a9, RZ ;  /* 0xcd9e8d5714147825 */ /* 0x000fe200078e00ff */
[----:B------:R-:W-:Y:S01]  /*1e10*/  LOP3.LUT R4, R100, UR22, R251, 0x96, !PT ;  /* 0x0000001664047c12 */ /* 0x000fe2000f8e96fb */
[----:B------:R-:W-:Y:S01]  /*1e20*/  STL.64 [R1+0x10], R250 ;  /* 0x000010fa01007387 */ /* 0x000fe20000100a00 */
[----:B------:R-:W-:Y:S01]  /*1e30*/  FSETP.NEU.FTZ.AND P0, PT, R134, -INF , PT ;  /* 0xff8000008600780b */ /* 0x000fe20003f1d000 */
[----:B------:R-:W-:-:S04]  /*1e40*/  IMAD.WIDE.U32 R2, R3, -0x2daee0ad, RZ ;  /* 0xd2511f5303027825 */ /* 0x000fc800078e00ff */
[----:B---3--:R-:W-:Y:S01]  /*1e50*/  FMUL.FTZ R6, R134, UR4 ;  /* 0x0000000486067c20 */ /* 0x008fe20008410000 */
[----:B------:R-:W-:Y:S01]  /*1e60*/  IMAD.WIDE.U32 R4, R4, -0x2daee0ad, RZ ;  /* 0xd2511f5304047825 */ /* 0x000fe200078e00ff */
[----:B------:R-:W-:-:S03]  /*1e70*/  LOP3.LUT R3, R10, UR21, R3, 0x96, !PT ;  /* 0x000000150a037c12 */ /* 0x000fc6000f8e9603 */
[----:B------:R-:W-:Y:S02]  /*1e80*/  FSEL R9, R6, RZ, P0 ;  /* 0x000000ff06097208 */ /* 0x000fe40000000000 */
[----:B------:R-:W-:-:S03]  /*1e90*/  LOP3.LUT R2, R2, UR18, R5, 0x96, !PT ;  /* 0x0000001202027c12 */ /* 0x000fc6000f8e9605 */
[----:B------:R-:W-:Y:S02]  /*1ea0*/  FFMA.FTZ R5, R29, UR4, -R9 ;  /* 0x000000041d057c23 */ /* 0x000fe40008010809 */
[----:B------:R-:W-:Y:S02]  /*1eb0*/  IMAD.WIDE.U32 R16, R2, -0x326172a9, RZ ;  /* 0xcd9e8d5702107825 */ /* 0x000fe400078e00ff */
[----:B------:R-:W-:Y:S02]  /*1ec0*/  MUFU.EX2 R239, R5 ;  /* 0x0000000500ef7308 */ /* 0x000fe40000000800 */
[----:B--2---:R-:W-:-:S04]  /*1ed0*/  IMAD.WIDE.U32 R10, R3, -0x326172a9, RZ ;  /* 0xcd9e8d57030a7825 */ /* 0x004fc800078e00ff */
[----:B------:R-:W-:Y:S01]  /*1ee0*/  FFMA.FTZ R3, R28, UR4, -R9 ;  /* 0x000000041c037c23 */ /* 0x000fe20008010809 */
[----:B------:R-:W-:-:S03]  /*1ef0*/  LOP3.LUT R2, R10, UR17, R17, 0x96, !PT ;  /* 0x000000110a027c12 */ /* 0x000fc6000f8e9611 */
[----:B------:R1:W-:Y:S02]  /*1f00*/  MUFU.EX2 R240, R3 ;  /* 0x0000000300f07308 */ /* 0x0003e40000000800 */
[----:B------:R-:W-:Y:S01]  /*1f10*/  IMAD.WIDE.U32 R22, R2, -0x2daee0ad, RZ ;  /* 0xd2511f5302167825 */ /* 0x000fe200078e00ff */
[----:B----4-:R-:W-:-:S04]  /*1f20*/  FMNMX.FTZ R2, R7, R8, !PT ;  /* 0x0000000807027209 */ /* 0x010fc80007810000 */
[----:B------:R-:W-:Y:S02]  /*1f30*/  FSETP.NEU.FTZ.AND P0, PT, R2, -INF , PT ;  /* 0xff8000000200780b */ /* 0x000fe40003f1d000 */
[----:B-1----:R-:W-:-:S05]  /*1f40*/  LOP3.LUT R3, R250, UR19, R11, 0x96, !PT ;  /* 0x00000013fa037c12 */ /* 0x002fca000f8e960b */
[----:B------:R-:W-:Y:S01]  /*1f50*/  IMAD.WIDE.U32 R10, R3, -0x2daee0ad, RZ ;  /* 0xd2511f53030a7825 */ /* 0x000fe200078e00ff */
[----:B------:R-:W-:-:S04]  /*1f60*/  LOP3.LUT R3, R84, 0x200, R37, 0xf8, !PT ;  /* 0x0000020054037812 */ /* 0x000fc800078ef825 */
[----:B------:R-:W-:Y:S01]  /*1f70*/  LEA R216, R3, UR5, 0x1 ;  /* 0x0000000503d87c11 */ /* 0x000fe2000f8e08ff */
[----:B------:R-:W-:Y:S01]  /*1f80*/  FMUL.FTZ R3, R2, UR4 ;  /* 0x0000000402037c20 */ /* 0x000fe20008410000 */
[----:B------:R-:W-:Y:S02]  /*1f90*/  LOP3.LUT R6, R10, UR13, R23, 0x96, !PT ;  /* 0x0000000d0a067c12 */ /* 0x000fe4000f8e9617 */
[----:B------:R-:W-:Y:S01]  /*1fa0*/  LOP3.LUT R5, R4, UR16, R11, 0x96, !PT ;  /* 0x0000001004057c12 */ /* 0x000fe2000f8e960b */
[----:B------:R-:W-:Y:S01]  /*1fb0*/  FFMA.FTZ R4, R48, UR4, -R9 ;  /* 0x0000000430047c23 */ /* 0x000fe20008010809 */
[----:B------:R-:W-:Y:S01]  /*1fc0*/  FSEL R8, R3, RZ, P0 ;  /* 0x000000ff03087208 */ /* 0x000fe20000000000 */
[----:B------:R-:W-:Y:S01]  /*1fd0*/  IMAD.WIDE.U32 R6, R6, -0x326172a9, RZ ;  /* 0xcd9e8d5706067825 */ /* 0x000fe200078e00ff */
[----:B------:R-:W1:Y:S01]  /*1fe0*/  LDSM.16.MT88.4 R32, [R216+0xa000] ;  /* 0x00a00000d820783b */ /* 0x000e620000004200 */
[----:B------:R2:W-:Y:S02]  /*1ff0*/  MUFU.EX2 R237, R4 ;  /* 0x0000000400ed7308 */ /* 0x0005e40000000800 */
[----:B------:R-:W-:Y:S01]  /*2000*/  VIADD R15, R216, 0xa000 ;  /* 0x0000a000d80f7836 */ /* 0x000fe20000000000 */
[----:B------:R-:W-:Y:S01]  /*2010*/  PRMT R10, R6, 0x7773, RZ ;  /* 0x00007773060a7816 */ /* 0x000fe200000000ff */
[----:B------:R-:W-:-:S04]  /*2020*/  IMAD.WIDE.U32 R12, R5, -0x326172a9, RZ ;  /* 0xcd9e8d57050c7825 */ /* 0x000fc800078e00ff */
[----:B------:R-:W-:Y:S01]  /*2030*/  FFMA.FTZ R5, R30, UR4, -R8 ;  /* 0x000000041e057c23 */ /* 0x000fe20008010808 */
[----:B------:R-:W-:Y:S01]  /*2040*/  LDSM.16.MT88.4 R96, [R216+0xb000] ;  /* 0x00b00000d860783b */ /* 0x000fe20000004200 */
[----:B------:R-:W-:Y:S02]  /*2050*/  VIADD R3, R216, 0xa040 ;  /* 0x0000a040d8037836 */ /* 0x000fe40000000000 */
[----:B------:R3:W-:Y:S01]  /*2060*/  MUFU.EX2 R235, R5 ;  /* 0x0000000500eb7308 */ /* 0x0007e20000000800 */
[----:B------:R-:W-:Y:S01]  /*2070*/  IMAD.MOV.U32 R14, RZ, RZ, R6 ;  /* 0x000000ffff0e7224 */ /* 0x000fe200078e0006 */
[----:B------:R-:W-:Y:S01]  /*2080*/  STL [R1+0xc], R15 ;  /* 0x00000c0f01007387 */ /* 0x000fe20000100800 */
[----:B------:R-:W-:Y:S02]  /*2090*/  @P3 VIADD R3, R15, 0xffffffc0 ;  /* 0xffffffc00f033836 */ /* 0x000fe40000000000 */
[C---:B------:R-:W-:Y:S01]  /*20a0*/  IMAD.IADD R18, R0.reuse, 0x1, R216 ;  /* 0x0000000100127824 */ /* 0x040fe200078e02d8 */
[----:B------:R-:W-:Y:S01]  /*20b0*/  LDSM.16.MT88.4 R200, [R216+0xa800] ;  /* 0x00a80000d8c8783b */ /* 0x000fe20000004200 */
[----:B------:R-:W-:-:S02]  /*20c0*/  IMAD.IADD R225, R0, 0x1, R3 ;  /* 0x0000000100e17824 */ /* 0x000fc400078e0203 */
[----:B--2---:R-:W-:Y:S01]  /*20d0*/  FFMA.FTZ R4, R49, UR4, -R9 ;  /* 0x0000000431047c23 */ /* 0x004fe20008010809 */
[----:B------:R-:W-:Y:S01]  /*20e0*/  LOP3.LUT R0, R14, 0xff, RZ, 0xc0, !PT ;  /* 0x000000ff0e007812 */ /* 0x000fe200078ec0ff */
[----:B------:R-:W-:Y:S02]  /*20f0*/  LDSM.16.MT88.4 R80, [R3] ;  /* 0x000000000350783b */ /* 0x000fe40000004200 */
[----:B------:R2:W4:Y:S02]  /*2100*/  MUFU.EX2 R238, R4 ;  /* 0x0000000400ee7308 */ /* 0x0005240000000800 */
[----:B------:R-:W-:Y:S01]  /*2110*/  LDSM.16.MT88.4 R84, [R225] ;  /* 0x00000000e154783b */ /* 0x000fe20000004200 */
[----:B---3--:R-:W-:-:S03]  /*2120*/  FFMA.FTZ R5, R50, UR4, -R8 ;  /* 0x0000000432057c23 */ /* 0x008fc60008010808 */
[----:B------:R-:W-:Y:S02]  /*2130*/  LDSM.16.MT88.4 R112, [R18+0xb000] ;  /* 0x00b000001270783b */ /* 0x000fe40000004200 */
[----:B------:R3:W-:Y:S02]  /*2140*/  MUFU.EX2 R234, R5 ;  /* 0x0000000500ea7308 */ /* 0x0007e40000000800 */
[----:B------:R-:W-:Y:S04]  /*2150*/  LDSM.16.MT88.4 R164, [R3+0x1000] ;  /* 0x0010000003a4783b */ /* 0x000fe80000004200 */
[----:B------:R-:W-:Y:S01]  /*2160*/  LDSM.16.MT88.4 R120, [R225+0x1000] ;  /* 0x00100000e178783b */ /* 0x000fe20000004200 */
[----:B--2---:R-:W-:-:S03]  /*2170*/  LOP3.LUT R4, R12, UR12, R7, 0x96, !PT ;  /* 0x0000000c0c047c12 */ /* 0x004fc6000f8e9607 */
[----:B------:R-:W-:Y:S01]  /*2180*/  LDSM.16.MT88.4 R196, [R3+0x800] ;  /* 0x0008000003c4783b */ /* 0x000fe20000004200 */
[C---:B------:R-:W-:Y:S02]  /*2190*/  PRMT R7, R6.reuse, 0x7772, RZ ;  /* 0x0000777206077816 */ /* 0x040fe400000000ff */
[----:B------:R-:W-:Y:S01]  /*21a0*/  PRMT R12, R6, 0x7771, RZ ;  /* 0x00007771060c7816 */ /* 0x000fe200000000ff */
[----:B------:R-:W-:Y:S01]  /*21b0*/  FFMA.FTZ R6, R51, UR4, -R8 ;  /* 0x0000000433067c23 */ /* 0x000fe20008010808 */
[----:B------:R-:W-:Y:S01]  /*21c0*/  PRMT R11, R7, 0x5410, R10 ;  /* 0x00005410070b7816 */ /* 0x000fe2000000000a */
[----:B------:R-:W2:Y:S01]  /*21d0*/  LDSM.16.MT88.4 R48, [R18+0xa000] ;  /* 0x00a000001230783b */ /* 0x000ea20000004200 */
[----:B------:R-:W-:Y:S01]  /*21e0*/  PRMT R10, R0, 0x5410, R12 ;  /* 0x00005410000a7816 */ /* 0x000fe2000000000c */
[----:B---3--:R-:W-:Y:S01]  /*21f0*/  FFMA.FTZ R5, R31, UR4, -R8 ;  /* 0x000000041f057c23 */ /* 0x008fe20008010808 */
[----:B------:R3:W5:Y:S01]  /*2200*/  MUFU.EX2 R236, R6 ;  /* 0x0000000600ec7308 */ /* 0x0007620000000800 */
[C---:B------:R-:W-:Y:S01]  /*2210*/  LOP3.LUT R0, R4.reuse, 0xffff, RZ, 0xc0, !PT ;  /* 0x0000ffff04007812 */ /* 0x040fe200078ec0ff */
[----:B------:R1:W-:Y:S01]  /*2220*/  LDSM.16.MT88.4 R172, [R3+0x1800] ;  /* 0x0018000003ac783b */ /* 0x0003e20000004200 */
[----:B------:R-:W-:-:S03]  /*2230*/  LOP3.LUT R7, R4, 0xff, RZ, 0xc0, !PT ;  /* 0x000000ff04077812 */ /* 0x000fc600078ec0ff */
[----:B------:R-:W-:Y:S02]  /*2240*/  LDSM.16.MT88.4 R184, [R18+0xa800] ;  /* 0x00a8000012b8783b */ /* 0x000fe40000004200 */
[----:B------:R4:W1:Y:S02]  /*2250*/  MUFU.EX2 R233, R5 ;  /* 0x0000000500e97308 */ /* 0x0008640000000800 */
[----:B------:R-:W-:Y:S04]  /*2260*/  LDSM.16.MT88.4 R180, [R225+0x800] ;  /* 0x00080000e1b4783b */ /* 0x000fe80000004200 */
[----:B------:R-:W-:Y:S01]  /*2270*/  LDSM.16.MT88.4 R188, [R216+0xb800] ;  /* 0x00b80000d8bc783b */ /* 0x000fe20000004200 */
[----:B---3--:R-:W-:-:S03]  /*2280*/  PRMT R6, R4, 0x7632, R6 ;  /* 0x0000763204067816 */ /* 0x008fc60000000006 */
[----:B------:R-:W-:Y:S04]  /*2290*/  LDSM.16.MT88.4 R28, [R18+0xb800] ;  /* 0x00b80000121c783b */ /* 0x000fe80000004200 */
[----:B------:R-:W-:Y:S01]  /*22a0*/  LDSM.16.MT88.4 R176, [R225+0x1800] ;  /* 0x00180000e1b0783b */ /* 0x000fe20000004200 */
[----:B----4-:R-:W-:Y:S02]  /*22b0*/  SHF.R.U32.HI R5, RZ, 0x8, R0 ;  /* 0x00000008ff057819 */ /* 0x010fe40000011600 */
[----:B------:R-:W-:Y:S02]  /*22c0*/  SHF.R.U32.HI R0, RZ, 0x18, R4 ;  /* 0x00000018ff007819 */ /* 0x000fe40000011604 */
[----:B------:R-:W-:Y:S02]  /*22d0*/  LOP3.LUT R4, R6, 0xff, RZ, 0xc0, !PT ;  /* 0x000000ff06047812 */ /* 0x000fe400078ec0ff */
[----:B------:R-:W-:-:S02]  /*22e0*/  LOP3.LUT R6, R11, 0xff00ff, RZ, 0xc0, !PT ;  /* 0x00ff00ff0b067812 */ /* 0x000fc400078ec0ff */
[----:B------:R-:W-:Y:S02]  /*22f0*/  PRMT R5, R7, 0x5410, R5 ;  /* 0x0000541007057816 */ /* 0x000fe40000000005 */
[----:B------:R-:W-:Y:S02]  /*2300*/  PRMT R4, R4, 0x5410, R0 ;  /* 0x0000541004047816 */ /* 0x000fe40000000000 */
[--C-:B------:R-:W-:Y:S02]  /*2310*/  HSET2.LE.AND R0, R10, R227.reuse, PT ;  /* 0x000000e30a007233 */ /* 0x100fe40003803000 */
[--C-:B------:R-:W-:Y:S02]  /*2320*/  HSET2.LE.AND R7, R6, R227.reuse, PT ;  /* 0x000000e306077233 */ /* 0x100fe40003803000 */
[----:B------:R-:W-:Y:S02]  /*2330*/  F2FP.F16.F32.PACK_AB R6, R238, R237 ;  /* 0x000000edee06723e */ /* 0x000fe400000000ff */
[----:B------:R-:W-:-:S02]  /*2340*/  HSET2.LE.AND R11, R4, R227, PT ;  /* 0x000000e3040b7233 */ /* 0x000fc40003803000 */
[----:B------:R-:W-:Y:S02]  /*2350*/  HSET2.LE.AND R5, R5, R227, PT ;  /* 0x000000e305057233 */ /* 0x000fe40003803000 */
[----:B-----5:R-:W-:Y:S02]  /*2360*/  F2FP.F16.F32.PACK_AB R4, R236, R234 ;  /* 0x000000eaec04723e */ /* 0x020fe400000000ff */
[----:B------:R-:W-:Y:S01]  /*2370*/  LOP3.LUT R6, R6, R0, RZ, 0xc0, !PT ;  /* 0x0000000006067212 */ /* 0x000fe200078ec0ff */
[----:B------:R-:W-:Y:S01]  /*2380*/  FFMA.FTZ R0, R68, UR4, -R9 ;  /* 0x0000000444007c23 */ /* 0x000fe20008010809 */
[----:B------:R-:W-:Y:S02]  /*2390*/  F2FP.F16.F32.PACK_AB R10, R239, R240 ;  /* 0x000000f0ef0a723e */ /* 0x000fe400000000ff */
[----:B-1----:R-:W-:Y:S01]  /*23a0*/  F2FP.F16.F32.PACK_AB R12, R233, R235 ;  /* 0x000000ebe90c723e */ /* 0x002fe200000000ff */
[----:B------:R1:W-:Y:S01]  /*23b0*/  MUFU.EX2 R213, R0 ;  /* 0x0000000000d57308 */ /* 0x0003e20000000800 */
[----:B------:R-:W-:-:S02]  /*23c0*/  LOP3.LUT R7, R4, R7, RZ, 0xc0, !PT ;  /* 0x0000000704077212 */ /* 0x000fc400078ec0ff */
[----:B------:R-:W-:Y:S01]  /*23d0*/  LOP3.LUT R4, R10, R5, RZ, 0xc0, !PT ;  /* 0x000000050a047212 */ /* 0x000fe200078ec0ff */
[--C-:B------:R-:W-:Y:S01]  /*23e0*/  FFMA.FTZ R10, R69, UR4, -R9.reuse ;  /* 0x00000004450a7c23 */ /* 0x100fe20008010809 */
[----:B------:R-:W-:Y:S01]  /*23f0*/  LOP3.LUT R5, R12, R11, RZ, 0xc0, !PT ;  /* 0x0000000b0c057212 */ /* 0x000fe200078ec0ff */
[--C-:B------:R-:W-:Y:S01]  /*2400*/  FFMA.FTZ R12, R44, UR4, -R9.reuse ;  /* 0x000000042c0c7c23 */ /* 0x100fe20008010809 */
[----:B------:R-:W-:Y:S01]  /*2410*/  FFMA.FTZ R9, R45, UR4, -R9 ;  /* 0x000000042d097c23 */ /* 0x000fe20008010809 */
[----:B------:R3:W4:Y:S01]  /*2420*/  MUFU.EX2 R214, R10 ;  /* 0x0000000a00d67308 */ /* 0x0007220000000800 */
[----:B------:R-:W-:-:S03]  /*2430*/  LOP3.LUT R3, R20, UR28, R101, 0x96, !PT ;  /* 0x0000001c14037c12 */ /* 0x000fc6000f8e9665 */
[----:B------:R-:W-:Y:S04]  /*2440*/  HMMA.16816.F32 R144, R4, R32, RZ ;  /* 0x000000200490723c */ /* 0x000fe800000018ff */
[----:B------:R5:W-:Y:S01]  /*2450*/  MUFU.EX2 R215, R12 ;  /* 0x0000000c00d77308 */ /* 0x000be20000000800 */
[----:B-1----:R-:W-:-:S03]  /*2460*/  LOP3.LUT R0, R16, UR15, R13, 0x96, !PT ;  /* 0x0000000f10007c12 */ /* 0x002fc6000f8e960d */
[----:B--2---:R-:W-:Y:S04]  /*2470*/  HMMA.16816.F32 R40, R4, R48, RZ ;  /* 0x000000300428723c */ /* 0x004fe800000018ff */
[----:B------:R1:W-:Y:S01]  /*2480*/  MUFU.EX2 R230, R9 ;  /* 0x0000000900e67308 */ /* 0x0003e20000000800 */
[----:B---3--:R-:W-:-:S03]  /*2490*/  IMAD.WIDE.U32 R10, R0, -0x2daee0ad, RZ ;  /* 0xd2511f53000a7825 */ /* 0x008fc600078e00ff */
[C---:B------:R-:W-:Y:S01]  /*24a0*/  HMMA.16816.F32 R56, R4.reuse, R80, RZ ;  /* 0x000000500438723c */ /* 0x040fe200000018ff */
[----:B------:R-:W-:Y:S01]  /*24b0*/  IMAD.MOV.U32 R15, RZ, RZ, R10 ;  /* 0x000000ffff0f7224 */ /* 0x000fe200078e000a */
[----:B------:R-:W-:Y:S02]  /*24c0*/  LOP3.LUT R0, R22, UR11, R11, 0x96, !PT ;  /* 0x0000000b16007c12 */ /* 0x000fe4000f8e960b */
[----:B------:R-:W-:Y:S02]  /*24d0*/  PRMT R14, R10, 0x7771, RZ ;  /* 0x000077710a0e7816 */ /* 0x000fe400000000ff */
[----:B-----5:R-:W-:Y:S02]  /*24e0*/  FMNMX3.FTZ R12, R52, R53, R64, !PT ;  /* 0x00000035340c7276 */ /* 0x020fe40007810040 */
[----:B------:R-:W-:Y:S01]  /*24f0*/  PRMT R13, R10, 0x7773, RZ ;  /* 0x000077730a0d7816 */ /* 0x000fe200000000ff */
[----:B------:R-:W-:Y:S01]  /*2500*/  HMMA.16816.F32 R72, R4, R84, RZ ;  /* 0x000000540448723c */ /* 0x000fe200000018ff */
[----:B------:R-:W-:Y:S01]  /*2510*/  FMNMX3.FTZ R11, R12, R65, R204, !PT ;  /* 0x000000410c0b7276 */ /* 0x000fe200078100cc */
[----:B------:R-:W-:Y:S01]  /*2520*/  FFMA.FTZ R12, R70, UR4, -R8 ;  /* 0x00000004460c7c23 */ /* 0x000fe20008010808 */
[----:B------:R-:W-:-:S02]  /*2530*/  PRMT R10, R10, 0x7772, RZ ;  /* 0x000077720a0a7816 */ /* 0x000fc400000000ff */
[----:B-1----:R-:W-:Y:S01]  /*2540*/  FMNMX3.FTZ R9, R11, R205, R168, !PT ;  /* 0x000000cd0b097276 */ /* 0x002fe200078100a8 */
[----:B------:R1:W-:Y:S01]  /*2550*/  MUFU.EX2 R211, R12 ;  /* 0x0000000c00d37308 */ /* 0x0003e20000000800 */
[----:B------:R-:W-:Y:S01]  /*2560*/  LOP3.LUT R11, R15, 0xff, RZ, 0xc0, !PT ;  /* 0x000000ff0f0b7812 */ /* 0x000fe200078ec0ff */
[C---:B------:R-:W-:Y:S01]  /*2570*/  HMMA.16816.F32 R88, R4.reuse, R96, RZ ;  /* 0x000000600458723c */ /* 0x040fe200000018ff */
[----:B------:R-:W-:Y:S02]  /*2580*/  FMNMX.FTZ R9, R169, R9, !PT ;  /* 0x00000009a9097209 */ /* 0x000fe40007810000 */
[----:B------:R-:W-:Y:S01]  /*2590*/  PRMT R15, R11, 0x5410, R14 ;  /* 0x000054100b0f7816 */ /* 0x000fe2000000000e */
[--C-:B------:R-:W-:Y:S01]  /*25a0*/  FFMA.FTZ R11, R46, UR4, -R8.reuse ;  /* 0x000000042e0b7c23 */ /* 0x100fe20008010808 */
[----:B------:R-:W-:Y:S01]  /*25b0*/  PRMT R16, R10, 0x5410, R13 ;  /* 0x000054100a107816 */ /* 0x000fe2000000000d */
[----:B------:R-:W2:Y:S01]  /*25c0*/  SHFL.BFLY PT, R17, R9, 0x2, 0x1f ;  /* 0x0c401f0009117f89 */ /* 0x000ea200000e0000 */
[C---:B------:R-:W-:Y:S01]  /*25d0*/  LOP3.LUT R10, R0.reuse, 0xffff, RZ, 0xc0, !PT ;  /* 0x0000ffff000a7812 */ /* 0x040fe200078ec0ff */
[----:B------:R3:W-:Y:S01]  /*25e0*/  MUFU.EX2 R212, R11 ;  /* 0x0000000b00d47308 */ /* 0x0007e20000000800 */
[C---:B------:R-:W-:Y:S01]  /*25f0*/  LOP3.LUT R13, R0.reuse, 0xff, RZ, 0xc0, !PT ;  /* 0x000000ff000d7812 */ /* 0x040fe200078ec0ff */
[----:B------:R-:W-:Y:S01]  /*2600*/  FFMA.FTZ R14, R47, UR4, -R8 ;  /* 0x000000042f0e7c23 */ /* 0x000fe20008010808 */
[----:B------:R-:W-:Y:S01]  /*2610*/  SHF.R.U32.HI R10, RZ, 0x8, R10 ;  /* 0x00000008ff0a7819 */ /* 0x000fe2000001160a */
[----:B------:R-:W-:Y:S01]  /*2620*/  HMMA.16816.F32 R104, R4, R112, RZ ;  /* 0x000000700468723c */ /* 0x000fe200000018ff */
[----:B-1----:R-:W-:-:S03]  /*2630*/  PRMT R12, R0, 0x7632, R12 ;  /* 0x00007632000c7816 */ /* 0x002fc6000000000c */
[----:B------:R-:W1:Y:S04]  /*2640*/  MUFU.EX2 R229, R14 ;  /* 0x0000000e00e57308 */ /* 0x000e680000000800 */
[----:B------:R-:W-:Y:S01]  /*2650*/  HMMA.16816.F32 R116, R4, R164, RZ ;  /* 0x000000a40474723c */ /* 0x000fe200000018ff */
[----:B---3--:R-:W-:Y:S02]  /*2660*/  SHF.R.U32.HI R11, RZ, 0x18, R0 ;  /* 0x00000018ff0b7819 */ /* 0x008fe40000011600 */
[----:B------:R-:W-:-:S05]  /*2670*/  LOP3.LUT R0, R12, 0xff, RZ, 0xc0, !PT ;  /* 0x000000ff0c007812 */ /* 0x000fca00078ec0ff */
[C---:B------:R-:W-:Y:S01]  /*2680*/  HMMA.16816.F32 R124, R4.reuse, R120, RZ ;  /* 0x00000078047c723c */ /* 0x040fe200000018ff */
[----:B------:R-:W-:Y:S02]  /*2690*/  PRMT R12, R13, 0x5410, R10 ;  /* 0x000054100d0c7816 */ /* 0x000fe4000000000a */
[----:B------:R-:W-:Y:S01]  /*26a0*/  PRMT R13, R0, 0x5410, R11 ;  /* 0x00005410000d7816 */ /* 0x000fe2000000000b */
[----:B------:R-:W-:Y:S01]  /*26b0*/  FFMA.FTZ R0, R71, UR4, -R8 ;  /* 0x0000000447007c23 */ /* 0x000fe20008010808 */
[----:B------:R-:W-:Y:S02]  /*26c0*/  FMNMX3.FTZ R8, R54, R55, R66, !PT ;  /* 0x0000003736087276 */ /* 0x000fe40007810042 */
[----:B------:R-:W-:Y:S01]  /*26d0*/  LOP3.LUT R10, R16, 0xff00ff, RZ, 0xc0, !PT ;  /* 0x00ff00ff100a7812 */ /* 0x000fe200078ec0ff */
[----:B------:R3:W5:Y:S01]  /*26e0*/  MUFU.EX2 R210, R0 ;  /* 0x0000000000d27308 */ /* 0x0007620000000800 */
[----:B------:R-:W-:Y:S01]  /*26f0*/  FMNMX3.FTZ R8, R8, R67, R206, !PT ;  /* 0x0000004308087276 */ /* 0x000fe200078100ce */
[----:B------:R-:W-:Y:S01]  /*2700*/  HMMA.16816.F32 R148, R4, R34, RZ ;  /* 0x000000220494723c */ /* 0x000fe200000018ff */
[----:B--2---:R-:W-:-:S02]  /*2710*/  FMNMX.FTZ R16, R9, R17, !PT ;  /* 0x0000001109107209 */ /* 0x004fc40007810000 */
[----:B------:R-:W-:Y:S02]  /*2720*/  FMNMX3.FTZ R8, R8, R207, R170, !PT ;  /* 0x000000cf08087276 */ /* 0x000fe400078100aa */
[--C-:B------:R-:W-:Y:S02]  /*2730*/  HSET2.LE.AND R11, R12, R227.reuse, PT ;  /* 0x000000e30c0b7233 */ /* 0x100fe40003803000 */
[----:B----4-:R-:W-:Y:S01]  /*2740*/  F2FP.F16.F32.PACK_AB R12, R214, R213 ;  /* 0x000000d5d60c723e */ /* 0x010fe200000000ff */
[----:B------:R-:W-:Y:S01]  /*2750*/  HMMA.16816.F32 R24, R4, R50, RZ ;  /* 0x000000320418723c */ /* 0x000fe200000018ff */
[----:B------:R-:W-:Y:S02]  /*2760*/  HSET2.LE.AND R9, R10, R227, PT ;  /* 0x000000e30a097233 */ /* 0x000fe40003803000 */
[----:B------:R-:W-:Y:S02]  /*2770*/  LOP3.LUT R128, R12, R11, RZ, 0xc0, !PT ;  /* 0x0000000b0c807212 */ /* 0x000fe400078ec0ff */
[----:B-1----:R-:W-:-:S02]  /*2780*/  F2FP.F16.F32.PACK_AB R10, R229, R212 ;  /* 0x000000d4e50a723e */ /* 0x002fc400000000ff */
[----:B---3--:R-:W-:Y:S01]  /*2790*/  HSET2.LE.AND R0, R15, R227, PT ;  /* 0x000000e30f007233 */ /* 0x008fe20003803000 */
[C---:B------:R-:W-:Y:S01]  /*27a0*/  HMMA.16816.F32 R60, R4.reuse, R82, RZ ;  /* 0x00000052043c723c */ /* 0x040fe200000018ff */
[----:B------:R-:W-:Y:S02]  /*27b0*/  FMNMX.FTZ R15, R171, R8, !PT ;  /* 0x00000008ab0f7209 */ /* 0x000fe40007810000 */
[----:B------:R-:W-:Y:S02]  /*27c0*/  F2FP.F16.F32.PACK_AB R8, R230, R215 ;  /* 0x000000d7e608723e */ /* 0x000fe400000000ff */
[----:B------:R-:W-:Y:S02]  /*27d0*/  LOP3.LUT R131, R10, R9, RZ, 0xc0, !PT ;  /* 0x000000090a837212 */ /* 0x000fe400078ec0ff */
[----:B------:R-:W-:Y:S01]  /*27e0*/  LOP3.LUT R130, R8, R0, RZ, 0xc0, !PT ;  /* 0x0000000008827212 */ /* 0x000fe200078ec0ff */
[----:B------:R-:W-:Y:S01]  /*27f0*/  HMMA.16816.F32 R76, R4, R86, RZ ;  /* 0x00000056044c723c */ /* 0x000fe200000018ff */
[----:B------:R-:W1:Y:S01]  /*2800*/  SHFL.BFLY PT, R8, R15, 0x2, 0x1f ;  /* 0x0c401f000f087f89 */ /* 0x000e6200000e0000 */
[----:B------:R-:W-:-:S02]  /*2810*/  LOP3.LUT R0, R19, UR26, R21, 0x96, !PT ;  /* 0x0000001a13007c12 */ /* 0x000fc4000f8e9615 */
[----:B------:R-:W-:Y:S02]  /*2820*/  HSET2.LE.AND R13, R13, R227, PT ;  /* 0x000000e30d0d7233 */ /* 0x000fe40003803000 */
[----:B-----5:R-:W-:Y:S01]  /*2830*/  F2FP.F16.F32.PACK_AB R14, R210, R211 ;  /* 0x000000d3d20e723e */ /* 0x020fe200000000ff */
[----:B------:R-:W-:Y:S01]  /*2840*/  IMAD.WIDE.U32 R248, R0, -0x2daee0ad, RZ ;  /* 0xd2511f5300f87825 */ /* 0x000fe200078e00ff */
[----:B------:R-:W-:Y:S02]  /*2850*/  HMMA.16816.F32 R92, R4, R98, RZ ;  /* 0x00000062045c723c */ /* 0x000fe400000018ff */
[----:B------:R-:W-:Y:S02]  /*2860*/  LOP3.LUT R129, R14, R13, RZ, 0xc0, !PT ;  /* 0x0000000d0e817212 */ /* 0x000fe400078ec0ff */
[----:B------:R-:W-:-:S04]  /*2870*/  LOP3.LUT R0, R208, UR8, R249, 0x96, !PT ;  /* 0x00000008d0007c12 */ /* 0x000fc8000f8e96f9 */
[----:B------:R-:W-:Y:S01]  /*2880*/  HMMA.16816.F32 R108, R4, R114, RZ ;  /* 0x00000072046c723c */ /* 0x000fe200000018ff */
[----:B------:R-:W-:-:S07]  /*2890*/  IMAD.WIDE.U32 R246, R0, -0x326172a9, RZ ;  /* 0xcd9e8d5700f67825 */ /* 0x000fce00078e00ff */
[C---:B------:R-:W-:Y:S08]  /*28a0*/  HMMA.16816.F32 R160, R4.reuse, R166, RZ ;  /* 0x000000a604a0723c */ /* 0x040ff000000018ff */
[----:B------:R-:W-:Y:S01]  /*28b0*/  HMMA.16816.F32 R36, R4, R122, RZ ;  /* 0x0000007a0424723c */ /* 0x000fe200000018ff */
[----:B------:R-:W2:Y:S01]  /*28c0*/  SHFL.BFLY PT, R4, R16, 0x1, 0x1f ;  /* 0x0c201f0010047f89 */ /* 0x000ea200000e0000 */
[----:B-1----:R-:W-:-:S05]  /*28d0*/  FMNMX.FTZ R6, R15, R8, !PT ;  /* 0x000000080f067209 */ /* 0x002fca0007810000 */
[----:B------:R-:W1:Y:S01]  /*28e0*/  SHFL.BFLY PT, R12, R6, 0x1, 0x1f ;  /* 0x0c201f00060c7f89 */ /* 0x000e6200000e0000 */
[C---:B------:R-:W-:Y:S08]  /*28f0*/  HMMA.16816.F32 R144, R128.reuse, R200, R144 ;  /* 0x000000c88090723c */ /* 0x040ff00000001890 */
[C---:B------:R-:W-:Y:S08]  /*2900*/  HMMA.16816.F32 R40, R128.reuse, R184, R40 ;  /* 0x000000b88028723c */ /* 0x040ff00000001828 */
[----:B------:R-:W-:Y:S01]  /*2910*/  HMMA.16816.F32 R56, R128, R196, R56 ;  /* 0x000000c48038723c */ /* 0x000fe20000001838 */
[----:B--2---:R-:W-:Y:S01]  /*2920*/  FMNMX.FTZ R136, R16, R4, !PT ;  /* 0x0000000410887209 */ /* 0x004fe20007810000 */
[----:B------:R-:W-:-:S03]  /*2930*/  IMAD.WIDE.U32 R4, R3, -0x2daee0ad, RZ ;  /* 0xd2511f5303047825 */ /* 0x000fc600078e00ff */
[C---:B------:R-:W-:Y:S01]  /*2940*/  FSETP.NEU.FTZ.AND P0, PT, R136.reuse, -INF , PT ;  /* 0xff8000008800780b */ /* 0x040fe20003f1d000 */
[----:B------:R-:W-:Y:S01]  /*2950*/  FMUL.FTZ R7, R136, UR4 ;  /* 0x0000000488077c20 */ /* 0x000fe20008410000 */
[----:B------:R-:W-:Y:S01]  /*2960*/  LOP3.LUT R0, R248, UR21, R5, 0x96, !PT ;  /* 0x00000015f8007c12 */ /* 0x000fe2000f8e9605 */
[C---:B------:R-:W-:Y:S01]  /*2970*/  HMMA.16816.F32 R72, R128.reuse, R180, R72 ;  /* 0x000000b48048723c */ /* 0x040fe20000001848 */
[----:B-1----:R-:W-:Y:S02]  /*2980*/  FMNMX.FTZ R135, R6, R12, !PT ;  /* 0x0000000c06877209 */ /* 0x002fe40007810000 */
[----:B------:R-:W-:Y:S01]  /*2990*/  FSEL R3, R7, RZ, P0 ;  /* 0x000000ff07037208 */ /* 0x000fe20000000000 */
[----:B------:R-:W-:Y:S01]  /*29a0*/  IMAD.WIDE.U32 R8, R0, -0x326172a9, RZ ;  /* 0xcd9e8d5700087825 */ /* 0x000fe200078e00ff */
[----:B------:R-:W-:Y:S02]  /*29b0*/  LOP3.LUT R7, R100, UR22, R247, 0x96, !PT ;  /* 0x0000001664077c12 */ /* 0x000fe4000f8e96f7 */
[----:B------:R-:W-:Y:S01]  /*29c0*/  FSETP.NEU.FTZ.AND P0, PT, R135, -INF , PT ;  /* 0xff8000008700780b */ /* 0x000fe20003f1d000 */
[----:B------:R-:W-:Y:S01]  /*29d0*/  FFMA.FTZ R5, R52, UR4, -R3 ;  /* 0x0000000434057c23 */ /* 0x000fe20008010803 */
[----:B------:R-:W-:Y:S01]  /*29e0*/  HMMA.16816.F32 R88, R128, R188, R88 ;  /* 0x000000bc8058723c */ /* 0x000fe20000001858 */
[----:B------:R-:W-:-:S02]  /*29f0*/  IMAD.WIDE.U32 R10, R7, -0x2daee0ad, RZ ;  /* 0xd2511f53070a7825 */ /* 0x000fc400078e00ff */
[----:B------:R1:W-:Y:S03]  /*2a00*/  MUFU.EX2 R195, R5 ;  /* 0x0000000500c37308 */ /* 0x0003e60000000800 */
[----:B------:R-:W-:Y:S01]  /*2a10*/  LOP3.LUT R0, R4, UR18, R11, 0x96, !PT ;  /* 0x0000001204007c12 */ /* 0x000fe2000f8e960b */
[----:B------:R-:W-:Y:S01]  /*2a20*/  FFMA.FTZ R4, R64, UR4, -R3 ;  /* 0x0000000440047c23 */ /* 0x000fe20008010803 */
[----:B------:R-:W-:Y:S03]  /*2a30*/  HMMA.16816.F32 R104, R128, R28, R104 ;  /* 0x0000001c8068723c */ /* 0x000fe60000001868 */
[----:B------:R-:W-:-:S04]  /*2a40*/  IMAD.WIDE.U32 R14, R0, -0x326172a9, RZ ;  /* 0xcd9e8d57000e7825 */ /* 0x000fc800078e00ff */
[----:B------:R-:W-:Y:S01]  /*2a50*/  FMUL.FTZ R0, R135, UR4 ;  /* 0x0000000487007c20 */ /* 0x000fe20008410000 */
[----:B------:R2:W-:Y:S01]  /*2a60*/  MUFU.EX2 R193, R4 ;  /* 0x0000000400c17308 */ /* 0x0005e20000000800 */
[----:B------:R-:W-:Y:S01]  /*2a70*/  LOP3.LUT R6, R8, UR17, R15, 0x96, !PT ;  /* 0x0000001108067c12 */ /* 0x000fe2000f8e960f */
[----:B------:R-:W-:Y:S02]  /*2a80*/  HMMA.16816.F32 R116, R128, R172, R116 ;  /* 0x000000ac8074723c */ /* 0x000fe40000001874 */
[----:B------:R-:W-:Y:S01]  /*2a90*/  FSEL R0, R0, RZ, P0 ;  /* 0x000000ff00007208 */ /* 0x000fe20000000000 */
[----:B-1----:R-:W-:Y:S01]  /*2aa0*/  FFMA.FTZ R5, R53, UR4, -R3 ;  /* 0x0000000435057c23 */ /* 0x002fe20008010803 */
[----:B------:R-:W-:-:S04]  /*2ab0*/  IMAD.WIDE.U32 R12, R6, -0x2daee0ad, RZ ;  /* 0xd2511f53060c7825 */ /* 0x000fc800078e00ff */
[----:B------:R-:W-:Y:S01]  /*2ac0*/  FFMA.FTZ R7, R66, UR4, -R0 ;  /* 0x0000000442077c23 */ /* 0x000fe20008010800 */
[----:B------:R1:W-:Y:S01]  /*2ad0*/  MUFU.EX2 R194, R5 ;  /* 0x0000000500c27308 */ /* 0x0003e20000000800 */
[----:B------:R-:W-:Y:S01]  /*2ae0*/  HMMA.16816.F32 R124, R128, R176, R124 ;  /* 0x000000b0807c723c */ /* 0x000fe2000000187c */
[----:B--2---:R-:W-:-:S06]  /*2af0*/  FFMA.FTZ R4, R65, UR4, -R3 ;  /* 0x0000000441047c23 */ /* 0x004fcc0008010803 */
[----:B------:R-:W-:Y:S01]  /*2b00*/  MUFU.EX2 R137, R7 ;  /* 0x0000000700897308 */ /* 0x000fe20000000800 */
[C---:B------:R-:W-:Y:S07]  /*2b10*/  HMMA.16816.F32 R148, R128.reuse, R202, R148 ;  /* 0x000000ca8094723c */ /* 0x040fee0000001894 */
[----:B------:R2:W3:Y:S01]  /*2b20*/  MUFU.EX2 R139, R4 ;  /* 0x00000004008b7308 */ /* 0x0004e20000000800 */
[----:B-1----:R-:W-:Y:S01]  /*2b30*/  LOP3.LUT R5, R246, UR19, R9, 0x96, !PT ;  /* 0x00000013f6057c12 */ /* 0x002fe2000f8e9609 */
[----:B------:R-:W-:Y:S04]  /*2b40*/  HMMA.16816.F32 R44, R128, R186, R24 ;  /* 0x000000ba802c723c */ /* 0x000fe80000001818 */
[----:B------:R-:W-:-:S04]  /*2b50*/  IMAD.WIDE.U32 R8, R5, -0x2daee0ad, RZ ;  /* 0xd2511f5305087825 */ /* 0x000fc800078e00ff */
[----:B------:R-:W-:Y:S01]  /*2b60*/  FFMA.FTZ R5, R54, UR4, -R0 ;  /* 0x0000000436057c23 */ /* 0x000fe20008010800 */
[----:B------:R-:W-:Y:S01]  /*2b70*/  HMMA.16816.F32 R60, R128, R198, R60 ;  /* 0x000000c6803c723c */ /* 0x000fe2000000183c */
[----:B------:R-:W-:Y:S02]  /*2b80*/  LOP3.LUT R6, R10, UR16, R9, 0x96, !PT ;  /* 0x000000100a067c12 */ /* 0x000fe4000f8e9609 */
[----:B------:R1:W-:Y:S03]  /*2b90*/  MUFU.EX2 R138, R5 ;  /* 0x00000005008a7308 */ /* 0x0003e60000000800 */
[----:B------:R-:W-:Y:S01]  /*2ba0*/  IMAD.WIDE.U32 R10, R6, -0x326172a9, RZ ;  /* 0xcd9e8d57060a7825 */ /* 0x000fe200078e00ff */
[----:B--2---:R-:W-:-:S03]  /*2bb0*/  LOP3.LUT R4, R8, UR13, R13, 0x96, !PT ;  /* 0x0000000d08047c12 */ /* 0x004fc6000f8e960d */
[----:B------:R-:W-:Y:S01]  /*2bc0*/  FFMA.FTZ R8, R67, UR4, -R0 ;  /* 0x0000000443087c23 */ /* 0x000fe20008010800 */
[C---:B------:R-:W-:Y:S03]  /*2bd0*/  HMMA.16816.F32 R76, R128.reuse, R182, R76 ;  /* 0x000000b6804c723c */ /* 0x040fe6000000184c */
[----:B------:R2:W4:Y:S05]  /*2be0*/  MUFU.EX2 R23, R8 ;  /* 0x0000000800177308 */ /* 0x00052a0000000800 */
[----:B------:R-:W-:Y:S01]  /*2bf0*/  HMMA.16816.F32 R92, R128, R190, R92 ;  /* 0x000000be805c723c */ /* 0x000fe2000000185c */
[----:B-1----:R-:W-:-:S04]  /*2c00*/  IMAD.WIDE.U32 R4, R4, -0x326172a9, RZ ;  /* 0xcd9e8d5704047825 */ /* 0x002fc800078e00ff */
[----:B------:R-:W-:Y:S01]  /*2c10*/  IMAD.MOV.U32 R6, RZ, RZ, R4 ;  /* 0x000000ffff067224 */ /* 0x000fe200078e0004 */
[C---:B------:R-:W-:Y:S02]  /*2c20*/  PRMT R9, R4.reuse, 0x7773, RZ ;  /* 0x0000777304097816 */ /* 0x040fe400000000ff */
[C---:B------:R-:W-:Y:S01]  /*2c30*/  HMMA.16816.F32 R108, R128.reuse, R30, R108 ;  /* 0x0000001e806c723c */ /* 0x040fe2000000186c */
[C---:B------:R-:W-:Y:S02]  /*2c40*/  PRMT R7, R4.reuse, 0x7772, RZ ;  /* 0x0000777204077816 */ /* 0x040fe400000000ff */
[----:B------:R-:W-:Y:S02]  /*2c50*/  PRMT R13, R4, 0x7771, RZ ;  /* 0x00007771040d7816 */ /* 0x000fe400000000ff */
[----:B------:R-:W-:Y:S02]  /*2c60*/  LOP3.LUT R4, R10, UR12, R5, 0x96, !PT ;  /* 0x0000000c0a047c12 */ /* 0x000fe4000f8e9605 */
[----:B------:R-:W-:Y:S01]  /*2c70*/  PRMT R10, R7, 0x5410, R9 ;  /* 0x00005410070a7816 */ /* 0x000fe20000000009 */
[----:B------:R-:W-:Y:S01]  /*2c80*/  FFMA.FTZ R7, R55, UR4, -R0 ;  /* 0x0000000437077c23 */ /* 0x000fe20008010800 */
[----:B------:R-:W-:Y:S01]  /*2c90*/  LOP3.LUT R6, R6, 0xff, RZ, 0xc0, !PT ;  /* 0x000000ff06067812 */ /* 0x000fe200078ec0ff */
[----:B------:R-:W-:Y:S01]  /*2ca0*/  HMMA.16816.F32 R160, R128, R174, R160 ;  /* 0x000000ae80a0723c */ /* 0x000fe200000018a0 */
[----:B------:R-:W-:Y:S01]  /*2cb0*/  LOP3.LUT R5, R4, 0xffff, RZ, 0xc0, !PT ;  /* 0x0000ffff04057812 */ /* 0x000fe200078ec0ff */
[----:B------:R1:W5:Y:S01]  /*2cc0*/  MUFU.EX2 R22, R7 ;  /* 0x0000000700167308 */ /* 0x0003620000000800 */
[----:B------:R-:W-:-:S02]  /*2cd0*/  PRMT R13, R6, 0x5410, R13 ;  /* 0x00005410060d7816 */ /* 0x000fc4000000000d */
[C---:B------:R-:W-:Y:S02]  /*2ce0*/  PRMT R6, R4.reuse, 0x7632, R6 ;  /* 0x0000763204067816 */ /* 0x040fe40000000006 */
[----:B------:R-:W-:Y:S01]  /*2cf0*/  LOP3.LUT R9, R4, 0xff, RZ, 0xc0, !PT ;  /* 0x000000ff04097812 */ /* 0x000fe200078ec0ff */
[----:B------:R-:W-:Y:S01]  /*2d00*/  HMMA.16816.F32 R128, R128, R178, R36 ;  /* 0x000000b28080723c */ /* 0x000fe20000001824 */
[----:B--2---:R-:W-:Y:S02]  /*2d10*/  SHF.R.U32.HI R8, RZ, 0x18, R4 ;  /* 0x00000018ff087819 */ /* 0x004fe40000011604 */
[----:B------:R-:W-:Y:S02]  /*2d20*/  LOP3.LUT R15, R10, 0xff00ff, RZ, 0xc0, !PT ;  /* 0x00ff00ff0a0f7812 */ /* 0x000fe400078ec0ff */
[----:B---3--:R-:W-:Y:S02]  /*2d30*/  F2FP.F16.F32.PACK_AB R4, R139, R193 ;  /* 0x000000c18b04723e */ /* 0x008fe400000000ff */
[----:B-1----:R-:W-:-:S02]  /*2d40*/  SHF.R.U32.HI R7, RZ, 0x8, R5 ;  /* 0x00000008ff077819 */ /* 0x002fc40000011605 */
[----:B------:R-:W-:Y:S02]  /*2d50*/  LOP3.LUT R5, R6, 0xff, RZ, 0xc0, !PT ;  /* 0x000000ff06057812 */ /* 0x000fe400078ec0ff */
[--C-:B------:R-:W-:Y:S02]  /*2d60*/  HSET2.LE.AND R6, R13, R227.reuse, PT ;  /* 0x000000e30d067233 */ /* 0x100fe40003803000 */
[----:B------:R-:W-:Y:S02]  /*2d70*/  PRMT R9, R9, 0x5410, R7 ;  /* 0x0000541009097816 */ /* 0x000fe40000000007 */
[----:B------:R-:W-:Y:S02]  /*2d80*/  PRMT R10, R5, 0x5410, R8 ;  /* 0x00005410050a7816 */ /* 0x000fe40000000008 */
[----:B------:R-:W-:Y:S02]  /*2d90*/  LOP3.LUT R6, R4, R6, RZ, 0xc0, !PT ;  /* 0x0000000604067212 */ /* 0x000fe400078ec0ff */
[----:B------:R-:W-:-:S02]  /*2da0*/  HSET2.LE.AND R7, R15, R227, PT ;  /* 0x000000e30f077233 */ /* 0x000fc40003803000 */
[--C-:B------:R-:W-:Y:S02]  /*2db0*/  HSET2.LE.AND R5, R9, R227.reuse, PT ;  /* 0x000000e309057233 */ /* 0x100fe40003803000 */
[----:B----4-:R-:W-:Y:S02]  /*2dc0*/  F2FP.F16.F32.PACK_AB R4, R23, R137 ;  /* 0x000000891704723e */ /* 0x010fe400000000ff */
[----:B------:R-:W-:Y:S02]  /*2dd0*/  F2FP.F16.F32.PACK_AB R8, R194, R195 ;  /* 0x000000c3c208723e */ /* 0x000fe400000000ff */
[----:B------:R-:W-:Y:S02]  /*2de0*/  HSET2.LE.AND R9, R10, R227, PT ;  /* 0x000000e30a097233 */ /* 0x000fe40003803000 */
[----:B-----5:R-:W-:Y:S02]  /*2df0*/  F2FP.F16.F32.PACK_AB R10, R22, R138 ;  /* 0x0000008a160a723e */ /* 0x020fe400000000ff */
[----:B------:R-:W-:-:S02]  /*2e00*/  LOP3.LUT R7, R4, R7, RZ, 0xc0, !PT ;  /* 0x0000000704077212 */ /* 0x000fc400078ec0ff */
[----:B------:R-:W-:Y:S02]  /*2e10*/  LOP3.LUT R4, R8, R5, RZ, 0xc0, !PT ;  /* 0x0000000508047212 */ /* 0x000fe400078ec0ff */
[----:B------:R-:W-:Y:S02]  /*2e20*/  LOP3.LUT R5, R10, R9, RZ, 0xc0, !PT ;  /* 0x000000090a057212 */ /* 0x000fe400078ec0ff */
[----:B------:R-:W-:-:S05]  /*2e30*/  LOP3.LUT R10, R14, UR15, R11, 0x96, !PT ;  /* 0x0000000f0e0a7c12 */ /* 0x000fca000f8e960b */
        /* <DEDUP_REMOVED lines=16> */
[--C-:B------:R-:W-:Y:S01]  /*2f40*/  FFMA.FTZ R4, R204, UR4, -R3.reuse ;  /* 0x00000004cc047c23 */ /* 0x100fe20008010803 */
[----:B------:R-:W-:-:S03]  /*2f50*/  FFMA.FTZ R6, R169, UR4, -R3 ;  /* 0x00000004a9067c23 */ /* 0x000fc60008010803 */
[----:B------:R1:W-:Y:S08]  /*2f60*/  MUFU.EX2 R13, R4 ;  /* 0x00000004000d7308 */ /* 0x0003f00000000800 */
[----:B------:R-:W-:Y:S01]  /*2f70*/  MUFU.EX2 R232, R6 ;  /* 0x0000000600e87308 */ /* 0x000fe20000000800 */
[----:B-1----:R-:W-:-:S07]  /*2f80*/  FFMA.FTZ R4, R205, UR4, -R3 ;  /* 0x00000004cd047c23 */ /* 0x002fce0008010803 */
[----:B------:R1:W-:Y:S02]  /*2f90*/  MUFU.EX2 R15, R4 ;  /* 0x00000004000f7308 */ /* 0x0003e40000000800 */
[----:B-1----:R-:W-:-:S06]  /*2fa0*/  FFMA.FTZ R4, R168, UR4, -R3 ;  /* 0x00000004a8047c23 */ /* 0x002fcc0008010803 */
[----:B------:R1:W2:Y:S02]  /*2fb0*/  MUFU.EX2 R14, R4 ;  /* 0x00000004000e7308 */ /* 0x0002a40000000800 */
[----:B-1----:R-:W-:-:S04]  /*2fc0*/  IMAD.WIDE.U32 R4, R10, -0x2daee0ad, RZ ;  /* 0xd2511f530a047825 */ /* 0x002fc800078e00ff */
[----:B------:R-:W-:Y:S01]  /*2fd0*/  IMAD.MOV.U32 R7, RZ, RZ, R4 ;  /* 0x000000ffff077224 */ /* 0x000fe200078e0004 */
[----:B------:R-:W-:Y:S01]  /*2fe0*/  LOP3.LUT R3, R12, UR11, R5, 0x96, !PT ;  /* 0x0000000b0c037c12 */ /* 0x000fe2000f8e9605 */
[----:B------:R-:W-:Y:S01]  /*2ff0*/  FFMA.FTZ R5, R206, UR4, -R0 ;  /* 0x00000004ce057c23 */ /* 0x000fe20008010800 */
[C---:B------:R-:W-:Y:S02]  /*3000*/  PRMT R8, R4.reuse, 0x7771, RZ ;  /* 0x0000777104087816 */ /* 0x040fe400000000ff */
[C---:B------:R-:W-:Y:S01]  /*3010*/  PRMT R6, R4.reuse, 0x7773, RZ ;  /* 0x0000777304067816 */ /* 0x040fe200000000ff */
[----:B------:R1:W-:Y:S01]  /*3020*/  MUFU.EX2 R11, R5 ;  /* 0x00000005000b7308 */ /* 0x0003e20000000800 */
[----:B------:R-:W-:-:S04]  /*3030*/  PRMT R4, R4, 0x7772, RZ ;  /* 0x0000777204047816 */ /* 0x000fc800000000ff */
[----:B------:R-:W-:Y:S01]  /*3040*/  PRMT R9, R4, 0x5410, R6 ;  /* 0x0000541004097816 */ /* 0x000fe20000000006 */
[----:B------:R-:W-:Y:S01]  /*3050*/  FFMA.FTZ R6, R207, UR4, -R0 ;  /* 0x00000004cf067c23 */ /* 0x000fe20008010800 */
[----:B------:R-:W-:-:S03]  /*3060*/  LOP3.LUT R4, R7, 0xff, RZ, 0xc0, !PT ;  /* 0x000000ff07047812 */ /* 0x000fc600078ec0ff */
[----:B------:R-:W-:Y:S01]  /*3070*/  MUFU.EX2 R10, R6 ;  /* 0x00000006000a7308 */ /* 0x000fe20000000800 */
[----:B------:R-:W-:Y:S02]  /*3080*/  PRMT R7, R4, 0x5410, R8 ;  /* 0x0000541004077816 */ /* 0x000fe40000000008 */
[----:B------:R-:W-:Y:S01]  /*3090*/  LOP3.LUT R4, R3, 0xffff, RZ, 0xc0, !PT ;  /* 0x0000ffff03047812 */ /* 0x000fe200078ec0ff */
[----:B-1----:R-:W-:-:S04]  /*30a0*/  FFMA.FTZ R5, R170, UR4, -R0 ;  /* 0x00000004aa057c23 */ /* 0x002fc80008010800 */
[----:B------:R1:W-:Y:S02]  /*30b0*/  MUFU.EX2 R12, R5 ;  /* 0x00000005000c7308 */ /* 0x0003e40000000800 */
[----:B-1----:R-:W-:Y:S01]  /*30c0*/  FFMA.FTZ R5, R171, UR4, -R0 ;  /* 0x00000004ab057c23 */ /* 0x002fe20008010800 */
[----:B------:R-:W-:Y:S02]  /*30d0*/  SHF.R.U32.HI R0, RZ, 0x8, R4 ;  /* 0x00000008ff007819 */ /* 0x000fe40000011604 */
[----:B------:R-:W-:-:S03]  /*30e0*/  LOP3.LUT R4, R3, 0xff, RZ, 0xc0, !PT ;  /* 0x000000ff03047812 */ /* 0x000fc600078ec0ff */
[----:B------:R-:W1:Y:S01]  /*30f0*/  MUFU.EX2 R231, R5 ;  /* 0x0000000500e77308 */ /* 0x000e620000000800 */
[--C-:B------:R-:W-:Y:S02]  /*3100*/  PRMT R8, R4, 0x5410, R0.reuse ;  /* 0x0000541004087816 */ /* 0x100fe40000000000 */
[----:B------:R-:W-:Y:S02]  /*3110*/  PRMT R0, R3, 0x7632, R0 ;  /* 0x0000763203007816 */ /* 0x000fe40000000000 */
[----:B------:R-:W-:Y:S02]  /*3120*/  SHF.R.U32.HI R4, RZ, 0x18, R3 ;  /* 0x00000018ff047819 */ /* 0x000fe40000011603 */
[----:B------:R-:W-:Y:S02]  /*3130*/  LOP3.LUT R0, R0, 0xff, RZ, 0xc0, !PT ;  /* 0x000000ff00007812 */ /* 0x000fe400078ec0ff */
[----:B------:R-:W-:Y:S02]  /*3140*/  LOP3.LUT R3, R9, 0xff00ff, RZ, 0xc0, !PT ;  /* 0x00ff00ff09037812 */ /* 0x000fe400078ec0ff */
[----:B------:R-:W-:-:S02]  /*3150*/  PRMT R6, R0, 0x5410, R4 ;  /* 0x0000541000067816 */ /* 0x000fc40000000004 */
[--C-:B------:R-:W-:Y:S02]  /*3160*/  HSET2.LE.AND R0, R7, R227.reuse, PT ;  /* 0x000000e307007233 */ /* 0x100fe40003803000 */
[----:B------:R-:W-:Y:S02]  /*3170*/  HSET2.LE.AND R4, R3, R227, PT ;  /* 0x000000e303047233 */ /* 0x000fe40003803000 */
[----:B--2---:R-:W-:Y:S02]  /*3180*/  F2FP.F16.F32.PACK_AB R3, R232, R14 ;  /* 0x0000000ee803723e */ /* 0x004fe400000000ff */
[----:B-1----:R-:W-:Y:S02]  /*3190*/  F2FP.F16.F32.PACK_AB R5, R231, R12 ;  /* 0x0000000ce705723e */ /* 0x002fe400000000ff */
[----:B------:R-:W-:Y:S02]  /*31a0*/  LOP3.LUT R170, R3, R0, RZ, 0xc0, !PT ;  /* 0x0000000003aa7212 */ /* 0x000fe400078ec0ff */
[----:B------:R-:W-:-:S02]  /*31b0*/  LOP3.LUT R171, R5, R4, RZ, 0xc0, !PT ;  /* 0x0000000405ab7212 */ /* 0x000fc400078ec0ff */
[--C-:B------:R-:W-:Y:S02]  /*31c0*/  HSET2.LE.AND R0, R8, R227.reuse, PT ;  /* 0x000000e308007233 */ /* 0x100fe40003803000 */
[----:B------:R-:W-:Y:S01]  /*31d0*/  HSET2.LE.AND R4, R6, R227, PT ;  /* 0x000000e306047233 */ /* 0x000fe20003803000 */
[----:B------:R-:W-:Y:S01]  /*31e0*/  FADD.FTZ R6, R240, R239 ;  /* 0x000000eff0067221 */ /* 0x000fe20000010000 */
[----:B------:R-:W-:Y:S02]  /*31f0*/  F2FP.F16.F32.PACK_AB R3, R15, R13 ;  /* 0x0000000d0f03723e */ /* 0x000fe400000000ff */
[----:B------:R-:W-:Y:S01]  /*3200*/  F2FP.F16.F32.PACK_AB R5, R10, R11 ;  /* 0x0000000b0a05723e */ /* 0x000fe200000000ff */
[----:B------:R-:W-:Y:S01]  /*3210*/  FADD.FTZ R6, R237, R6 ;  /* 0x00000006ed067221 */ /* 0x000fe20000010000 */
[----:B------:R-:W-:Y:S01]  /*3220*/  LOP3.LUT R168, R3, R0, RZ, 0xc0, !PT ;  /* 0x0000000003a87212 */ /* 0x000fe200078ec0ff */
        /* <DEDUP_REMOVED lines=29> */
[----:B------:R-:W-:-:S03]  /*3400*/  FADD.FTZ R229, R229, R0 ;  /* 0x00000000e5e57221 */ /* 0x000fc60000010000 */
        /* <DEDUP_REMOVED lines=15> */
[----:B------:R-:W1:Y:S01]  /*3500*/  S2UR UR10, SR_CgaCtaId ;  /* 0x00000000000a79c3 */ /* 0x000e620000008800 */
[----:B------:R-:W-:Y:S01]  /*3510*/  LOP3.LUT R3, R209, UR27, RZ, 0x3c, !PT ;  /* 0x0000001bd1037c12 */ /* 0x000fe2000f8e3cff */
[----:B------:R-:W-:Y:S01]  /*3520*/  IMAD.MOV.U32 R137, RZ, RZ, R2 ;  /* 0x000000ffff897224 */ /* 0x000fe200078e0002 */
[----:B------:R-:W-:Y:S01]  /*3530*/  LOP3.LUT R0, R20, UR28, RZ, 0x3c, !PT ;  /* 0x0000001c14007c12 */ /* 0x000fe2000f8e3cff */
[----:B------:R-:W2:Y:S01]  /*3540*/  LDCU.64 UR8, c[0x0][0x3c0] ;  /* 0x00007800ff0877ac */ /* 0x000ea20008000a00 */
[----:B------:R-:W-:Y:S01]  /*3550*/  LOP3.LUT R2, R247, UR22, RZ, 0x3c, !PT ;  /* 0x00000016f7027c12 */ /* 0x000fe2000f8e3cff */
[----:B------:R3:W-:Y:S01]  /*3560*/  STL [R1+0x8], R3 ;  /* 0x0000080301007387 */ /* 0x0007e20000100800 */
[----:B------:R-:W-:Y:S01]  /*3570*/  LOP3.LUT R252, R132, UR28, RZ, 0x3c, !PT ;  /* 0x0000001c84fc7c12 */ /* 0x000fe2000f8e3cff */
[----:B------:R-:W-:Y:S01]  /*3580*/  ULEA.HI.SX32 UR27, UR7, 0xfffffffe, 0x1b ;  /* 0xfffffffe071b7891 */ /* 0x000fe2000f8fdaff */
[----:B------:R-:W-:Y:S01]  /*3590*/  IMAD.MOV.U32 R132, RZ, RZ, R134 ;  /* 0x000000ffff847224 */ /* 0x000fe200078e0086 */
[----:B------:R4:W-:Y:S01]  /*35a0*/  STL [R1+0x4], R0 ;  /* 0x0000040001007387 */ /* 0x0009e20000100800 */
[----:B------:R-:W-:Y:S01]  /*35b0*/  UMOV UR7, 0x400 ;  /* 0x0000040000077882 */ /* 0x000fe20000000000 */
[----:B------:R-:W-:Y:S01]  /*35c0*/  LOP3.LUT R251, R251, UR22, RZ, 0x3c, !PT ;  /* 0x00000016fbfb7c12 */ /* 0x000fe2000f8e3cff */
[----:B------:R-:W-:Y:S01]  /*35d0*/  VIADD R250, R216, 0xa040 ;  /* 0x0000a040d8fa7836 */ /* 0x000fe20000000000 */
[----:B------:R4:W-:Y:S01]  /*35e0*/  STL [R1], R2 ;  /* 0x0000000201007387 */ /* 0x0009e20000100800 */
[----:B------:R-:W4:Y:S01]  /*35f0*/  LDCU UR4, c[0x0][0x45c] ;  /* 0x00008b80ff0477ac */ /* 0x000f220008000800 */
[----:B--2---:R-:W-:-:S02]  /*3600*/  USHF.L.U64.HI UR26, UR8, 0x4, UR9 ;  /* 0x00000004081a7899 */ /* 0x004fc40008010209 */
[----:B-1----:R-:W-:Y:S02]  /*3610*/  ULEA UR7, UR10, UR7, 0x18 ;  /* 0x000000070a077291 */ /* 0x002fe4000f8ec0ff */
[----:B------:R-:W-:Y:S01]  /*3620*/  USHF.L.U32 UR29, UR8, 0x4, URZ ;  /* 0x00000004081d7899 */ /* 0x000fe200080006ff */
[----:B------:R-:W1:Y:S03]  /*3630*/  LDCU.64 UR8, c[0x0][0x3c0] ;  /* 0x00007800ff0877ac */ /* 0x000e660008000a00 */
[----:B------:R-:W-:Y:S01]  /*3640*/  LEA R228, R228, UR7, 0x1 ;  /* 0x00000007e4e47c11 */ /* 0x000fe2000f8e08ff */
[----:B---3--:R-:W-:Y:S02]  /*3650*/  IMAD.MOV.U32 R3, RZ, RZ, R135 ;  /* 0x000000ffff037224 */ /* 0x008fe400078e0087 */
[----:B----4-:R-:W-:Y:S01]  /*3660*/  IMAD.MOV.U32 R0, RZ, RZ, R136 ;  /* 0x000000ffff007224 */ /* 0x010fe200078e0088 */
[----:B------:R-:W-:Y:S06]  /*3670*/  BRA `(.L_x_1811) ;  /* 0x0000000000647947 */ /* 0x000fec0003800000 */
.L_x_1813:
[----:B------:R-:W-:Y:S04]  /*3680*/  UIADD3 UR7, UPT, UPT, UR27, -0x1, URZ ;  /* 0xffffffff1b077890 */ /* 0x000fe8000fffe0ff */
        /* <DEDUP_REMOVED lines=8> */
[-C--:B------:R-:W-:Y:S01]  /*3710*/  LEA R138, P1, R138, R243.reuse, 0x1 ;  /* 0x000000f38a8a7211 */ /* 0x080fe200078208ff */
[----:B------:R-:W-:Y:S01]  /*3720*/  IMAD.U32 R174, RZ, RZ, UR10 ;  /* 0x0000000affae7e24 */ /* 0x000fe2000f8e00ff */
[----:B------:R-:W-:Y:S02]  /*3730*/  MOV R133, UR7 ;  /* 0x0000000700857c02 */ /* 0x000fe40008000f00 */
[----:B------:R-:W-:Y:S02]  /*3740*/  LEA R134, P0, R134, R243, 0x1 ;  /* 0x000000f386867211 */ /* 0x000fe400078008ff */
[-C--:B------:R-:W-:Y:S02]  /*3750*/  LEA.HI.X R139, R135, R242.reuse, R133, 0x1, P1 ;  /* 0x000000f2878b7211 */ /* 0x080fe400008f0c85 */
[----:B------:R-:W-:Y:S03]  /*3760*/  MOV R2, UR22 ;  /* 0x0000001600027c02 */ /* 0x000fe60008000f00 */
[----:B------:R-:W-:Y:S01]  /*3770*/  @!PT LDS RZ, [RZ] ;  /* 0x00000000fffff984 */ /* 0x000fe20000000800 */
[----:B------:R-:W-:Y:S01]  /*3780*/  @!PT LDS RZ, [RZ] ;  /* 0x00000000fffff984 */ /* 0x000fe20000000800 */
[----:B------:R-:W-:Y:S01]  /*3790*/  @!PT LDS RZ, [RZ] ;  /* 0x00000000fffff984 */ /* 0x000fe20000000800 */
[----:B------:R1:W-:Y:S01]  /*37a0*/  LDGSTS.E.BYPASS.LTC128B.128 [R228+0x8000], desc[UR24][R138.64] ;  /* 0x080000008ae47fae */ /* 0x0003e2000b981a18 */
[----:B------:R-:W-:Y:S03]  /*37b0*/  LEA.HI.X R135, R174, R242, R2, 0x1, P0 ;  /* 0x000000f2ae877211 */ /* 0x000fe600000f0c02 */
[----:B------:R1:W-:Y:S04]  /*37c0*/  LDGSTS.E.BYPASS.LTC128B.128 [R228+0x9000], desc[UR24][R138.64+0x80] ;  /* 0x090000808ae47fae */ /* 0x0003e8000b981a18 */
[----:B------:R1:W-:Y:S04]  /*37d0*/  LDGSTS.E.BYPASS.LTC128B.128 [R228+0x8800], desc[UR24][R134.64] ;  /* 0x0880000086e47fae */ /* 0x0003e8000b981a18 */
[----:B------:R1:W-:Y:S04]  /*37e0*/  LDGSTS.E.BYPASS.LTC128B.128 [R228+0x9800], desc[UR24][R134.64+0x80] ;  /* 0x0980008086e47fae */ /* 0x0003e8000b981a18 */
[----:B------:R-:W0:Y:S01]  /*37f0*/  LDGDEPBAR ;  /* 0x00000000000079af */ /* 0x000e220000000000 */
[----:B------:R-:W-:Y:S05]  /*3800*/  BRA `(.L_x_1812) ;  /* 0x0000000800107947 */ /* 0x000fea0003800000 */
.L_x_1811:
[----:B------:R-:W-:Y:S04]  /*3810*/  DEPBAR.LE SB0, 0x0 ;  /* 0x000080000000791a */ /* 0x000fe80000000000 */
[----:B------:R-:W-:Y:S01]  /*3820*/  BAR.SYNC.DEFER_BLOCKING 0x0 ;  /* 0x0000000000007b1d */ /* 0x000fe20000010000 */
[----:B-1----:R-:W-:Y:S04]  /*3830*/  UIMAD.WIDE.U32 UR32, UR27, UR8, URZ ;  /* 0x000000081b2072a5 */ /* 0x002fe8000f8e00ff */
        /* <DEDUP_REMOVED lines=129> */
.L_x_1812:
[----:B------:R-:W2:Y:S01]  /*4050*/  LDL R176, [R1+0x8] ;  /* 0x0000080001b07983 */ /* 0x000ea20000100800 */
[----:B------:R-:W-:Y:S01]  /*4060*/  FMNMX3.FTZ R133, R173, R34, R35, !PT ;  /* 0x00000022ad857276 */ /* 0x000fe20007810023 */
[----:B------:R-:W-:Y:S01]  /*4070*/  UISETP.GT.AND UP0, UPT, UR27, URZ, UPT ;  /* 0x000000ff1b00728c */ /* 0x000fe2000bf04270 */
[----:B------:R-:W-:Y:S01]  /*4080*/  FMNMX3.FTZ R2, R172, R12, R13, !PT ;  /* 0x0000000cac027276 */ /* 0x000fe2000781000d */
[----:B------:R-:W3:Y:S01]  /*4090*/  LDL R175, [R1+0x4] ;  /* 0x0000040001af7983 */ /* 0x000ee20000100800 */
[----:B------:R-:W-:Y:S02]  /*40a0*/  UIADD3 UR7, UPT, UPT, UR27, -0x1, URZ ;  /* 0xffffffff1b077890 */ /* 0x000fe4000fffe0ff */
[----:B------:R-:W-:Y:S01]  /*40b0*/  FMNMX3.FTZ R2, R2, R24, R25, !PT ;  /* 0x0000001802027276 */ /* 0x000fe20007810019 */
[----:B------:R-:W4:Y:S03]  /*40c0*/  LDL R174, [R1] ;  /* 0x0000000001ae7983 */ /* 0x000f260000100800 */
[----:B------:R-:W-:Y:S01]  /*40d0*/  FMNMX3.FTZ R2, R2, R28, R29, !PT ;  /* 0x0000001c02027276 */ /* 0x000fe2000781001d */
[----:B------:R-:W5:Y:S06]  /*40e0*/  LDL.64 R182, [R1+0x18] ;  /* 0x0000180001b67983 */ /* 0x000f6c0000100a00 */
[----:B------:R-:W5:Y:S06]  /*40f0*/  LDL.64 R180, [R1+0x10] ;  /* 0x0000100001b47983 */ /* 0x000f6c0000100a00 */
[----:B-1----:R-:W1:Y:S08]  /*4100*/  SHFL.BFLY PT, R135, R136, 0x2, 0x1f ;  /* 0x0c401f0088877f89 */ /* 0x002e7000000e0000 */
[----:B------:R-:W1:Y:S08]  /*4110*/  SHFL.BFLY PT, R138, R133, 0x2, 0x1f ;  /* 0x0c401f00858a7f89 */ /* 0x000e7000000e0000 */
[----:B------:R-:W1:Y:S02]  /*4120*/  SHFL.BFLY PT, R134, R2, 0x2, 0x1f ;  /* 0x0c401f0002867f89 */ /* 0x000e6400000e0000 */
[----:B-1----:R-:W-:Y:S02]  /*4130*/  FMNMX.FTZ R136, R136, R135, !PT ;  /* 0x0000008788887209 */ /* 0x002fe40007810000 */
[----:B------:R-:W-:Y:S04]  /*4140*/  FMNMX.FTZ R139, R133, R138, !PT ;  /* 0x0000008a858b7209 */ /* 0x000fe80007810000 */
[----:B------:R-:W1:Y:S01]  /*4150*/  SHFL.BFLY PT, R135, R136, 0x1, 0x1f ;  /* 0x0c201f0088877f89 */ /* 0x000e6200000e0000 */
[----:B------:R-:W-:Y:S07]  /*4160*/  FMNMX.FTZ R134, R2, R134, !PT ;  /* 0x0000008602867209 */ /* 0x000fee0007810000 */
[----:B------:R-:W1:Y:S08]  /*4170*/  SHFL.BFLY PT, R133, R139, 0x1, 0x1f ;  /* 0x0c201f008b857f89 */ /* 0x000e7000000e0000 */
[----:B------:R-:W1:Y:S02]  /*4180*/  SHFL.BFLY PT, R138, R134, 0x1, 0x1f ;  /* 0x0c201f00868a7f89 */ /* 0x000e6400000e0000 */
[----:B-1----:R-:W-:Y:S02]  /*4190*/  FMNMX.FTZ R136, R136, R135, !PT ;  /* 0x0000008788887209 */ /* 0x002fe40007810000 */
[----:B------:R-:W-:Y:S03]  /*41a0*/  FMNMX.FTZ R135, R139, R133, !PT ;  /* 0x000000858b877209 */ /* 0x000fe60007810000 */
[C---:B------:R-:W-:Y:S01]  /*41b0*/  FMUL.FTZ R185, R136.reuse, UR4 ;  /* 0x0000000488b97c20 */ /* 0x040fe20008410000 */
[C---:B------:R-:W-:Y:S01]  /*41c0*/  FSETP.NEU.FTZ.AND P0, PT, R136.reuse, -INF , PT ;  /* 0xff8000008800780b */ /* 0x040fe20003f1d000 */
[----:B------:R-:W-:Y:S01]  /*41d0*/  FADD.FTZ R0, -R136, R0 ;  /* 0x0000000088007221 */ /* 0x000fe20000010100 */
[----:B------:R-:W-:Y:S01]  /*41e0*/  FMNMX.FTZ R134, R134, R138, !PT ;  /* 0x0000008a86867209 */ /* 0x000fe20007810000 */
[----:B------:R-:W-:Y:S01]  /*41f0*/  FMUL.FTZ R186, R135, UR4 ;  /* 0x0000000487ba7c20 */ /* 0x000fe20008410000 */
[----:B------:R-:W-:Y:S01]  /*4200*/  FSEL R185, R185, RZ, P0 ;  /* 0x000000ffb9b97208 */ /* 0x000fe20000000000 */
[----:B------:R-:W-:Y:S01]  /*4210*/  FMUL.FTZ R2, R0, UR4 ;  /* 0x0000000400027c20 */ /* 0x000fe20008410000 */
[C---:B------:R-:W-:Y:S01]  /*4220*/  FSETP.NEU.FTZ.AND P0, PT, R135.reuse, -INF , PT ;  /* 0xff8000008700780b */ /* 0x040fe20003f1d000 */
[----:B------:R-:W-:Y:S01]  /*4230*/  FADD.FTZ R0, -R135, R3 ;  /* 0x0000000387007221 */ /* 0x000fe20000010100 */
[----:B------:R-:W-:Y:S01]  /*4240*/  FMUL.FTZ R187, R134, UR4 ;  /* 0x0000000486bb7c20 */ /* 0x000fe20008410000 */
        /* <DEDUP_REMOVED lines=8> */
[--C-:B------:R-:W-:Y:S01]  /*42d0*/  FFMA.FTZ R19, R19, UR4, -R186.reuse ;  /* 0x0000000413137c23 */ /* 0x100fe200080108ba */
[--C-:B------:R-:W-:Y:S01]  /*42e0*/  FFMA.FTZ R6, R6, UR4, -R186.reuse ;  /* 0x0000000406067c23 */ /* 0x100fe200080108ba */
[----:B------:R-:W-:Y:S01]  /*42f0*/  FSEL R187, R187, RZ, P0 ;  /* 0x000000ffbbbb7208 */ /* 0x000fe20000000000 */
[--C-:B------:R-:W-:Y:S03]  /*4300*/  FFMA.FTZ R32, R32, UR4, -R185.reuse ;  /* 0x0000000420207c23 */ /* 0x100fe600080108b9 */
[----:B------:R-:W-:Y:S01]  /*4310*/  MUFU.EX2 R240, R17 ;  /* 0x0000001100f07308 */ /* 0x000fe20000000800 */
[----:B------:R-:W-:Y:S01]  /*4320*/  FFMA.FTZ R33, R33, UR4, -R185 ;  /* 0x0000000421217c23 */ /* 0x000fe200080108b9 */
[--C-:B------:R-:W-:Y:S01]  /*4330*/  FFMA.FTZ R34, R34, UR4, -R186.reuse ;  /* 0x0000000422227c23 */ /* 0x100fe200080108ba */
[--C-:B------:R-:W-:Y:S01]  /*4340*/  FFMA.FTZ R13, R13, UR4, -R187.reuse ;  /* 0x000000040d0d7c23 */ /* 0x100fe200080108bb */
[--C-:B------:R-:W-:Y:S01]  /*4350*/  FFMA.FTZ R12, R12, UR4, -R187.reuse ;  /* 0x000000040c0c7c23 */ /* 0x100fe200080108bb */
[--C-:B------:R-:W-:Y:S01]  /*4360*/  FFMA.FTZ R8, R8, UR4, -R187.reuse ;  /* 0x0000000408087c23 */ /* 0x100fe200080108bb */
[----:B------:R-:W-:Y:S01]  /*4370*/  FFMA.FTZ R9, R9, UR4, -R187 ;  /* 0x0000000409097c23 */ /* 0x000fe200080108bb */
[--C-:B------:R-:W-:Y:S03]  /*4380*/  FFMA.FTZ R35, R35, UR4, -R186.reuse ;  /* 0x0000000423237c23 */ /* 0x100fe600080108ba */
[----:B------:R-:W-:Y:S01]  /*4390*/  MUFU.EX2 R239, R18 ;  /* 0x0000001200ef7308 */ /* 0x000fe20000000800 */
[--C-:B------:R-:W-:Y:S01]  /*43a0*/  FFMA.FTZ R20, R20, UR4, -R185.reuse ;  /* 0x0000000414147c23 */ /* 0x100fe200080108b9 */
[----:B------:R-:W-:Y:S01]  /*43b0*/  FFMA.FTZ R185, R21, UR4, -R185 ;  /* 0x0000000415b97c23 */ /* 0x000fe200080108b9 */
[----:B------:R-:W-:Y:S01]  /*43c0*/  FFMA.FTZ R22, R22, UR4, -R186 ;  /* 0x0000000416167c23 */ /* 0x000fe200080108ba */
[--C-:B------:R-:W-:Y:S01]  /*43d0*/  FFMA.FTZ R28, R28, UR4, -R187.reuse ;  /* 0x000000041c1c7c23 */ /* 0x100fe200080108bb */
[----:B------:R-:W-:Y:S05]  /*43e0*/  FFMA.FTZ R29, R29, UR4, -R187 ;  /* 0x000000041d1d7c23 */ /* 0x000fea00080108bb */
[----:B------:R-:W-:Y:S10]  /*43f0*/  MUFU.EX2 R237, R4 ;  /* 0x0000000400ed7308 */ /* 0x000ff40000000800 */
[----:B------:R-:W-:Y:S10]  /*4400*/  MUFU.EX2 R236, R5 ;  /* 0x0000000500ec7308 */ /* 0x000ff40000000800 */
[----:B------:R1:W1:Y:S10]  /*4410*/  MUFU.EX2 R133, R2 ;  /* 0x0000000200857308 */ /* 0x0002740000000800 */
[----:B------:R-:W-:Y:S10]  /*4420*/  MUFU.EX2 R238, R19 ;  /* 0x0000001300ee7308 */ /* 0x000ff40000000800 */
[----:B------:R-:W-:Y:S01]  /*4430*/  MUFU.EX2 R235, R6 ;  /* 0x0000000600eb7308 */ /* 0x000fe20000000800 */
[----:B-1----:R-:W-:Y:S01]  /*4440*/  FMUL.FTZ R2, R0, UR4 ;  /* 0x0000000400027c20 */ /* 0x002fe20008410000 */
[----:B------:R-:W-:Y:S01]  /*4450*/  FADD.FTZ R0, -R134, R132 ;  /* 0x0000008486007221 */ /* 0x000fe20000010100 */
[C---:B------:R-:W-:Y:S01]  /*4460*/  FMUL.FTZ R36, R133.reuse, R36 ;  /* 0x0000002485247220 */ /* 0x040fe20000410000 */
[C---:B------:R-:W-:Y:S01]  /*4470*/  FMUL.FTZ R37, R133.reuse, R37 ;  /* 0x0000002585257220 */ /* 0x040fe20000410000 */
[C---:B------:R-:W-:Y:S01]  /*4480*/  FMUL.FTZ R48, R133.reuse, R48 ;  /* 0x0000003085307220 */ /* 0x040fe20000410000 */
[----:B------:R-:W-:Y:S01]  /*4490*/  FMUL.FTZ R0, R0, UR4 ;  /* 0x0000000400007c20 */ /* 0x000fe20008410000 */
[C---:B------:R-:W-:Y:S03]  /*44a0*/  FMUL.FTZ R49, R133.reuse, R49 ;  /* 0x0000003185317220 */ /* 0x040fe60000410000 */
[----:B------:R1:W1:Y:S01]  /*44b0*/  MUFU.EX2 R132, R2 ;  /* 0x0000000200847308 */ /* 0x0002620000000800 */
[C---:B------:R-:W-:Y:S01]  /*44c0*/  FMUL.FTZ R52, R133.reuse, R52 ;  /* 0x0000003485347220 */ /* 0x040fe20000410000 */
[C---:B------:R-:W-:Y:S01]  /*44d0*/  FMUL.FTZ R53, R133.reuse, R53 ;  /* 0x0000003585357220 */ /* 0x040fe20000410000 */
[C---:B------:R-:W-:Y:S01]  /*44e0*/  FMUL.FTZ R64, R133.reuse, R64 ;  /* 0x0000004085407220 */ /* 0x040fe20000410000 */
[C---:B------:R-:W-:Y:S01]  /*44f0*/  FMUL.FTZ R65, R133.reuse, R65 ;  /* 0x0000004185417220 */ /* 0x040fe20000410000 */
[C---:B------:R-:W-:Y:S01]  /*4500*/  FMUL.FTZ R68, R133.reuse, R68 ;  /* 0x0000004485447220 */ /* 0x040fe20000410000 */
[C---:B------:R-:W-:Y:S01]  /*4510*/  FMUL.FTZ R69, R133.reuse, R69 ;  /* 0x0000004585457220 */ /* 0x040fe20000410000 */
        /* <DEDUP_REMOVED lines=11> */
[C---:B------:R-:W-:Y:S01]  /*45d0*/  FMUL.FTZ R38, R132.reuse, R38 ;  /* 0x0000002684267220 */ /* 0x040fe20000410000 */
[C---:B------:R-:W-:Y:S01]  /*45e0*/  FMUL.FTZ R39, R132.reuse, R39 ;  /* 0x0000002784277220 */ /* 0x040fe20000410000 */
[C---:B------:R-:W-:Y:S01]  /*45f0*/  FMUL.FTZ R50, R132.reuse, R50 ;  /* 0x0000003284327220 */ /* 0x040fe20000410000 */
[C---:B------:R-:W-:Y:S01]  /*4600*/  FMUL.FTZ R51, R132.reuse, R51 ;  /* 0x0000003384337220 */ /* 0x040fe20000410000 */
[C---:B------:R-:W-:Y:S01]  /*4610*/  FMUL.FTZ R54, R132.reuse, R54 ;  /* 0x0000003684367220 */ /* 0x040fe20000410000 */
[----:B------:R-:W-:Y:S03]  /*4620*/  FMUL.FTZ R55, R132, R55 ;  /* 0x0000003784377220 */ /* 0x000fe60000410000 */
[----:B------:R-:W1:Y:S01]  /*4630*/  MUFU.EX2 R215, R12 ;  /* 0x0000000c00d77308 */ /* 0x000e620000000800 */
        /* <DEDUP_REMOVED lines=15> */
[----:B------:R-:W-:Y:S01]  /*4730*/  MUFU.EX2 R211, R9 ;  /* 0x0000000900d37308 */ /* 0x000fe20000000800 */
        /* <DEDUP_REMOVED lines=21> */
[----:B-1----:R-:W-:Y:S01]  /*4890*/  FMNMX.FTZ R0, R0, R2, !PT ;  /* 0x0000000200007209 */ /* 0x002fe20007810000 */
[C---:B------:R-:W-:Y:S01]  /*48a0*/  FMUL.FTZ R108, R3.reuse, R108 ;  /* 0x0000006c036c7220 */ /* 0x040fe20000410000 */
[----:B------:R-:W-:Y:S01]  /*48b0*/  FMUL.FTZ R109, R3, R109 ;  /* 0x0000006d036d7220 */ /* 0x000fe20000410000 */
[----:B------:R1:W-:Y:S01]  /*48c0*/  MUFU.EX2 R208, R32 ;  /* 0x0000002000d07308 */ /* 0x0003e20000000800 */
[C---:B------:R-:W-:Y:S01]  /*48d0*/  FMUL.FTZ R112, R133.reuse, R112 ;  /* 0x0000007085707220 */ /* 0x040fe20000410000 */
[----:B------:R-:W2:Y:S01]  /*48e0*/  SHFL.BFLY PT, R2, R0, 0x1, 0x1f ;  /* 0x0c201f0000027f89 */ /* 0x000ea200000e0000 */
[----:B------:R-:W-:Y:S01]  /*48f0*/  FMUL.FTZ R113, R133, R113 ;  /* 0x0000007185717220 */ /* 0x000fe20000410000 */
[C---:B------:R-:W-:Y:S01]  /*4900*/  FMUL.FTZ R114, R132.reuse, R114 ;  /* 0x0000007284727220 */ /* 0x040fe20000410000 */
[C---:B------:R-:W-:Y:S01]  /*4910*/  FMUL.FTZ R115, R132.reuse, R115 ;  /* 0x0000007384737220 */ /* 0x040fe20000410000 */
[C---:B------:R-:W-:Y:S01]  /*4920*/  FMUL.FTZ R116, R3.reuse, R116 ;  /* 0x0000007403747220 */ /* 0x040fe20000410000 */
[----:B------:R-:W-:Y:S03]  /*4930*/  FMUL.FTZ R117, R3, R117 ;  /* 0x0000007503757220 */ /* 0x000fe60000410000 */
[----:B------:R2:W-:Y:S01]  /*4940*/  MUFU.EX2 R207, R33 ;  /* 0x0000002100cf7308 */ /* 0x0005e20000000800 */
[C---:B------:R-:W-:Y:S01]  /*4950*/  FMUL.FTZ R120, R133.reuse, R120 ;  /* 0x0000007885787220 */ /* 0x040fe20000410000 */
[----:B------:R-:W-:Y:S01]  /*4960*/  FMUL.FTZ R121, R133, R121 ;  /* 0x0000007985797220 */ /* 0x000fe20000410000 */
[C---:B------:R-:W-:Y:S01]  /*4970*/  FMUL.FTZ R122, R132.reuse, R122 ;  /* 0x0000007a847a7220 */ /* 0x040fe20000410000 */
[----:B------:R-:W-:Y:S01]  /*4980*/  FMUL.FTZ R123, R132, R123 ;  /* 0x0000007b847b7220 */ /* 0x000fe20000410000 */
[C---:B------:R-:W-:Y:S01]  /*4990*/  FMUL.FTZ R124, R3.reuse, R124 ;  /* 0x0000007c037c7220 */ /* 0x040fe20000410000 */
[C---:B------:R-:W-:Y:S01]  /*49a0*/  FMUL.FTZ R125, R3.reuse, R125 ;  /* 0x0000007d037d7220 */ /* 0x040fe20000410000 */
[----:B------:R-:W-:Y:S03]  /*49b0*/  FMUL.FTZ R128, R3, R128 ;  /* 0x0000008003807220 */ /* 0x000fe60000410000 */
[----:B------:R3:W-:Y:S01]  /*49c0*/  MUFU.EX2 R206, R34 ;  /* 0x0000002200ce7308 */ /* 0x0007e20000000800 */
[----:B-1----:R-:W-:Y:S01]  /*49d0*/  FMUL.FTZ R32, R133, R156 ;  /* 0x0000009c85207220 */ /* 0x002fe20000410000 */
[----:B------:R-:W-:Y:S08]  /*49e0*/  FMUL.FTZ R129, R3, R129 ;  /* 0x0000008103817220 */ /* 0x000ff00000410000 */
[----:B------:R1:W-:Y:S01]  /*49f0*/  MUFU.EX2 R205, R35 ;  /* 0x0000002300cd7308 */ /* 0x0003e20000000800 */
[----:B--2---:R-:W-:Y:S01]  /*4a00*/  FMUL.FTZ R33, R133, R157 ;  /* 0x0000009d85217220 */ /* 0x004fe20000410000 */
[----:B------:R-:W-:Y:S04]  /*4a10*/  FMNMX.FTZ R2, R0, R2, !PT ;  /* 0x0000000200027209 */ /* 0x000fe80007810000 */
[----:B------:R-:W-:Y:S04]  /*4a20*/  FSETP.NEU.FTZ.AND P0, PT, R2, -INF , PT ;  /* 0xff8000000200780b */ /* 0x000fe80003f1d000 */
[----:B------:R-:W-:Y:S01]  /*4a30*/  MUFU.EX2 R202, R22 ;  /* 0x0000001600ca7308 */ /* 0x000fe20000000800 */
[C---:B---3--:R-:W-:Y:S09]  /*4a40*/  FMUL.FTZ R34, R132.reuse, R158 ;  /* 0x0000009e84227220 */ /* 0x048ff20000410000 */
[----:B------:R-:W-:Y:S01]  /*4a50*/  MUFU.EX2 R204, R20 ;  /* 0x0000001400cc7308 */ /* 0x000fe20000000800 */
[----:B-1----:R-:W-:Y:S01]  /*4a60*/  FMUL.FTZ R35, R132, R159 ;  /* 0x0000009f84237220 */ /* 0x002fe20000410000 */
[----:B------:R-:W-:Y:S01]  /*4a70*/  LOP3.LUT R138, R176, UR27, RZ, 0x3c, !PT ;  /* 0x0000001bb08a7c12 */ /* 0x000fe2000f8e3cff */
[----:B------:R-:W-:Y:S04]  /*4a80*/  UMOV UR27, UR7 ;  /* 0x00000007001b7c82 */ /* 0x000fe80008000000 */
[----:B------:R-:W-:Y:S03]  /*4a90*/  IMAD.WIDE.U32 R172, R138, -0x326172a9, RZ ;  /* 0xcd9e8d578aac7825 */ /* 0x000fe600078e00ff */
[C---:B----4-:R-:W-:Y:S02]  /*4aa0*/  LOP3.LUT R138, R172.reuse, R174, RZ, 0x3c, !PT ;  /* 0x000000aeac8a7212 */ /* 0x050fe400078e3cff */
        /* <DEDUP_REMOVED lines=11> */
[----:B-----5:R-:W-:Y:S01]  /*4b60*/  LOP3.LUT R17, R182, UR21, R173, 0x96, !PT ;  /* 0x00000015b6117c12 */ /* 0x020fe2000f8e96ad */
[----:B------:R-:W-:Y:S01]  /*4b70*/  IMAD.WIDE.U32 R172, R138, -0x326172a9, RZ ;  /* 0xcd9e8d578aac7825 */ /* 0x000fe200078e00ff */
[----:B------:R-:W-:Y:S03]  /*4b80*/  F2FP.F16.F32.PACK_AB R182, R233, R215 ;  /* 0x000000d7e9b6723e */ /* 0x000fe600000000ff */
[----:B------:R-:W-:Y:S01]  /*4b90*/  IMAD.WIDE.U32 R196, R16, -0x326172a9, RZ ;  /* 0xcd9e8d5710c47825 */ /* 0x000fe200078e00ff */
[----:B------:R-:W-:Y:S03]  /*4ba0*/  LOP3.LUT R18, R246, UR19, R173, 0x96, !PT ;  /* 0x00000013f6127c12 */ /* 0x000fe6000f8e96ad */
[----:B------:R-:W-:Y:S01]  /*4bb0*/  IMAD.WIDE.U32 R138, R17, -0x326172a9, RZ ;  /* 0xcd9e8d57118a7825 */ /* 0x000fe200078e00ff */
[----:B------:R-:W-:Y:S04]  /*4bc0*/  LOP3.LUT R17, R172, UR17, R195, 0x96, !PT ;  /* 0x00000011ac117c12 */ /* 0x000fe8000f8e96c3 */
[----:B------:R-:W-:Y:S01]  /*4bd0*/  LOP3.LUT R16, R180, UR19, R139, 0x96, !PT ;  /* 0x00000013b4107c12 */ /* 0x000fe2000f8e968b */
[----:B------:R-:W-:Y:S01]  /*4be0*/  IMAD.WIDE.U32 R198, R17, -0x2daee0ad, RZ ;  /* 0xd2511f5311c67825 */ /* 0x000fe200078e00ff */
[----:B------:R-:W-:Y:S01]  /*4bf0*/  LOP3.LUT R4, R138, UR17, R197, 0x96, !PT ;  /* 0x000000118a047c12 */ /* 0x000fe2000f8e96c5 */
[----:B------:R-:W1:Y:S02]  /*4c00*/  S2R R180, SR_TID.X ;  /* 0x0000000000b47919 */ /* 0x000e640000002100 */
[----:B------:R-:W-:Y:S04]  /*4c10*/  IMAD.WIDE.U32 R138, R18, -0x2daee0ad, RZ ;  /* 0xd2511f53128a7825 */ /* 0x000fe800078e00ff */
[----:B------:R-:W-:Y:S01]  /*4c20*/  IMAD.WIDE.U32 R200, R4, -0x2daee0ad, RZ ;  /* 0xd2511f5304c87825 */ /* 0x000fe200078e00ff */
[----:B------:R-:W-:Y:S02]  /*4c30*/  LOP3.LUT R4, R138, UR13, R199, 0x96, !PT ;  /* 0x0000000d8a047c12 */ /* 0x000fe4000f8e96c7 */
[----:B------:R-:W-:Y:S01]  /*4c40*/  LOP3.LUT R17, R178, UR16, R139, 0x96, !PT ;  /* 0x00000010b2117c12 */ /* 0x000fe2000f8e968b */
[----:B------:R-:W-:Y:S01]  /*4c50*/  IMAD.WIDE.U32 R18, R16, -0x2daee0ad, RZ ;  /* 0xd2511f5310127825 */ /* 0x000fe200078e00ff */
[----:B------:R-:W-:Y:S01]  /*4c60*/  MOV R139, R250 ;  /* 0x000000fa008b7202 */ /* 0x000fe20000000f00 */
[----:B------:R2:W-:Y:S02]  /*4c70*/  MUFU.EX2 R199, R29 ;  /* 0x0000001d00c77308 */ /* 0x0005e40000000800 */
[----:B------:R-:W-:Y:S01]  /*4c80*/  IMAD.WIDE.U32 R4, R4, -0x326172a9, RZ ;  /* 0xcd9e8d5704047825 */ /* 0x000fe200078e00ff */
[----:B------:R-:W-:Y:S03]  /*4c90*/  LOP3.LUT R16, R18, UR13, R201, 0x96, !PT ;  /* 0x0000000d12107c12 */ /* 0x000fe6000f8e96c9 */
[--C-:B------:R-:W-:Y:S01]  /*4ca0*/  FFMA.FTZ R18, R7, UR4, -R186.reuse ;  /* 0x0000000407127c23 */ /* 0x100fe200080108ba */
[----:B------:R-:W-:Y:S01]  /*4cb0*/  IMAD.WIDE.U32 R188, R17, -0x326172a9, RZ ;  /* 0xcd9e8d5711bc7825 */ /* 0x000fe200078e00ff */
[----:B------:R-:W-:Y:S02]  /*4cc0*/  MOV R174, R4 ;  /* 0x0000000400ae7202 */ /* 0x000fe40000000f00 */
[----:B------:R-:W-:Y:S01]  /*4cd0*/  PRMT R138, R4, 0x7771, RZ ;  /* 0x00007771048a7816 */ /* 0x000fe200000000ff */
[----:B------:R-:W-:Y:S01]  /*4ce0*/  IMAD.WIDE.U32 R6, R16, -0x326172a9, RZ ;  /* 0xcd9e8d5710067825 */ /* 0x000fe200078e00ff */
[----:B------:R-:W-:Y:S01]  /*4cf0*/  LOP3.LUT R174, R174, 0xff, RZ, 0xc0, !PT ;  /* 0x000000ffaeae7812 */ /* 0x000fe200078ec0ff */
[----:B------:R3:W-:Y:S01]  /*4d00*/  MUFU.EX2 R234, R18 ;  /* 0x0000001200ea7308 */ /* 0x0007e20000000800 */
[----:B------:R-:W-:Y:S01]  /*4d10*/  PRMT R16, R4, 0x7773, RZ ;  /* 0x0000777304107816 */ /* 0x000fe200000000ff */
[----:B------:R-:W-:Y:S01]  /*4d20*/  FFMA.FTZ R186, R23, UR4, -R186 ;  /* 0x0000000417ba7c23 */ /* 0x000fe200080108ba */
[----:B------:R-:W-:Y:S02]  /*4d30*/  PRMT R174, R174, 0x5410, R138 ;  /* 0x00005410aeae7816 */ /* 0x000fe4000000008a */
[----:B------:R-:W4:Y:S01]  /*4d40*/  LDL R138, [R1+0xc] ;  /* 0x00000c00018a7983 */ /* 0x000f220000100800 */
[----:B------:R-:W-:Y:S01]  /*4d50*/  PRMT R175, R4, 0x7772, RZ ;  /* 0x0000777204af7816 */ /* 0x000fe200000000ff */
[----:B--2---:R-:W-:Y:S01]  /*4d60*/  FMUL.FTZ R29, R133, R165 ;  /* 0x000000a5851d7220 */ /* 0x004fe20000410000 */
[----:B------:R-:W-:Y:S01]  /*4d70*/  LOP3.LUT R4, R188, UR12, R5, 0x96, !PT ;  /* 0x0000000cbc047c12 */ /* 0x000fe2000f8e9605 */
[----:B------:R-:W-:Y:S01]  /*4d80*/  FMUL.FTZ R188, R2, UR4 ;  /* 0x0000000402bc7c20 */ /* 0x000fe20008410000 */
[----:B------:R-:W-:Y:S01]  /*4d90*/  LOP3.LUT R19, R176, UR16, R19, 0x96, !PT ;  /* 0x00000010b0137c12 */ /* 0x000fe2000f8e9613 */
[----:B------:R-:W-:Y:S01]  /*4da0*/  MUFU.EX2 R201, R186 ;  /* 0x000000ba00c97308 */ /* 0x000fe20000000800 */
[----:B------:R-:W-:Y:S01]  /*4db0*/  MOV R17, R6 ;  /* 0x0000000600117202 */ /* 0x000fe20000000f00 */
[----:B------:R-:W2:Y:S01]  /*4dc0*/  LDSM.16.MT88.4 R176, [R216+0xa000] ;  /* 0x00a00000d8b0783b */ /* 0x000ea20000004200 */
[----:B------:R-:W-:Y:S01]  /*4dd0*/  FSEL R188, R188, RZ, P0 ;  /* 0x000000ffbcbc7208 */ /* 0x000fe20000000000 */
[----:B------:R-:W-:Y:S01]  /*4de0*/  IMAD.WIDE.U32 R190, R19, -0x326172a9, RZ ;  /* 0xcd9e8d5713be7825 */ /* 0x000fe200078e00ff */
[C---:B------:R-:W-:Y:S02]  /*4df0*/  PRMT R5, R6.reuse, 0x7773, RZ ;  /* 0x0000777306057816 */ /* 0x040fe400000000ff */
[----:B---3--:R-:W-:Y:S01]  /*4e00*/  PRMT R18, R6, 0x7772, RZ ;  /* 0x0000777206127816 */ /* 0x008fe200000000ff */
[--C-:B------:R-:W-:Y:S01]  /*4e10*/  FFMA.FTZ R15, R15, UR4, -R188.reuse ;  /* 0x000000040f0f7c23 */ /* 0x100fe200080108bc */
[--C-:B------:R-:W-:Y:S01]  /*4e20*/  FFMA.FTZ R14, R14, UR4, -R188.reuse ;  /* 0x000000040e0e7c23 */ /* 0x100fe200080108bc */
[----:B------:R-:W-:Y:S01]  /*4e30*/  LOP3.LUT R0, R190, UR12, R7, 0x96, !PT ;  /* 0x0000000cbe007c12 */ /* 0x000fe2000f8e9607 */
[--C-:B------:R-:W-:Y:S01]  /*4e40*/  FFMA.FTZ R10, R10, UR4, -R188.reuse ;  /* 0x000000040a0a7c23 */ /* 0x100fe200080108bc */
[----:B------:R3:W-:Y:S01]  /*4e50*/  MUFU.EX2 R213, R15 ;  /* 0x0000000f00d57308 */ /* 0x0007e20000000800 */
[----:B------:R-:W-:Y:S01]  /*4e60*/  PRMT R6, R6, 0x7771, RZ ;  /* 0x0000777106067816 */ /* 0x000fe200000000ff */
[--C-:B------:R-:W-:Y:S01]  /*4e70*/  FFMA.FTZ R11, R11, UR4, -R188.reuse ;  /* 0x000000040b0b7c23 */ /* 0x100fe200080108bc */
[----:B------:R-:W-:Y:S01]  /*4e80*/  LOP3.LUT R17, R17, 0xff, RZ, 0xc0, !PT ;  /* 0x000000ff11117812 */ /* 0x000fe200078ec0ff */
[----:B------:R-:W-:Y:S01]  /*4e90*/  FMUL.FTZ R19, R132, R155 ;  /* 0x0000009b84137220 */ /* 0x000fe20000410000 */
[----:B------:R-:W-:Y:S01]  /*4ea0*/  PRMT R18, R18, 0x5410, R5 ;  /* 0x0000541012127816 */ /* 0x000fe20000000005 */
[----:B------:R-:W-:Y:S01]  /*4eb0*/  FFMA.FTZ R26, R26, UR4, -R188 ;  /* 0x000000041a1a7c23 */ /* 0x000fe200080108bc */
[----:B------:R-:W-:Y:S03]  /*4ec0*/  PRMT R7, R0, 0x7632, R7 ;  /* 0x0000763200077816 */ /* 0x000fe60000000007 */
[----:B------:R5:W-:Y:S01]  /*4ed0*/  MUFU.EX2 R214, R14 ;  /* 0x0000000e00d67308 */ /* 0x000be20000000800 */
[----:B------:R-:W-:Y:S02]  /*4ee0*/  LOP3.LUT R5, R4, 0xffff, RZ, 0xc0, !PT ;  /* 0x0000ffff04057812 */ /* 0x000fe400078ec0ff */
[----:B------:R-:W-:Y:S02]  /*4ef0*/  PRMT R17, R17, 0x5410, R6 ;  /* 0x0000541011117816 */ /* 0x000fe40000000006 */
[C---:B------:R-:W-:Y:S02]  /*4f00*/  LOP3.LUT R6, R0.reuse, 0xffff, RZ, 0xc0, !PT ;  /* 0x0000ffff00067812 */ /* 0x040fe400078ec0ff */
[----:B------:R-:W-:Y:S03]  /*4f10*/  SHF.R.U32.HI R13, RZ, 0x18, R0 ;  /* 0x00000018ff0d7819 */ /* 0x000fe60000011600 */
[----:B------:R-:W-:Y:S01]  /*4f20*/  MUFU.EX2 R210, R10 ;  /* 0x0000000a00d27308 */ /* 0x000fe20000000800 */
[----:B---3--:R-:W-:Y:S02]  /*4f30*/  LOP3.LUT R15, R0, 0xff, RZ, 0xc0, !PT ;  /* 0x000000ff000f7812 */ /* 0x008fe400078ec0ff */
[----:B------:R-:W-:Y:S02]  /*4f40*/  PRMT R175, R175, 0x5410, R16 ;  /* 0x00005410afaf7816 */ /* 0x000fe40000000010 */
[----:B------:R-:W-:Y:S01]  /*4f50*/  LOP3.LUT R0, R7, 0xff, RZ, 0xc0, !PT ;  /* 0x000000ff07007812 */ /* 0x000fe200078ec0ff */
[----:B------:R-:W-:Y:S01]  /*4f60*/  FMUL.FTZ R7, R132, R143 ;  /* 0x0000008f84077220 */ /* 0x000fe20000410000 */
[C---:B------:R-:W-:Y:S03]  /*4f70*/  LOP3.LUT R16, R4.reuse, 0xff, RZ, 0xc0, !PT ;  /* 0x000000ff04107812 */ /* 0x040fe600078ec0ff */
[----:B------:R-:W-:Y:S01]  /*4f80*/  MUFU.EX2 R209, R11 ;  /* 0x0000000b00d17308 */ /* 0x000fe20000000800 */
[----:B------:R-:W-:Y:S02]  /*4f90*/  SHF.R.U32.HI R5, RZ, 0x8, R5 ;  /* 0x00000008ff057819 */ /* 0x000fe40000011605 */
[----:B------:R-:W-:Y:S02]  /*4fa0*/  PRMT R12, R4, 0x7632, R12 ;  /* 0x00007632040c7816 */ /* 0x000fe4000000000c */
[--C-:B------:R-:W-:Y:S02]  /*4fb0*/  HSET2.LE.AND R174, R174, R227.reuse, PT ;  /* 0x000000e3aeae7233 */ /* 0x100fe40003803000 */
[----:B-----5:R-:W-:Y:S02]  /*4fc0*/  SHF.R.U32.HI R14, RZ, 0x18, R4 ;  /* 0x00000018ff0e7819 */ /* 0x020fe40000011604 */
[----:B------:R-:W-:Y:S01]  /*4fd0*/  PRMT R5, R16, 0x5410, R5 ;  /* 0x0000541010057816 */ /* 0x000fe20000000005 */
[----:B------:R-:W-:Y:S01]  /*4fe0*/  FMUL.FTZ R16, R133, R152 ;  /* 0x0000009885107220 */ /* 0x000fe20000410000 */
[----:B------:R-:W-:Y:S02]  /*4ff0*/  PRMT R13, R0, 0x5410, R13 ;  /* 0x00005410000d7816 */ /* 0x000fe4000000000d */
[----:B------:R-:W-:Y:S02]  /*5000*/  F2FP.F16.F32.PACK_AB R0, R240, R241 ;  /* 0x000000f1f000723e */ /* 0x000fe400000000ff */
[----:B------:R-:W-:Y:S01]  /*5010*/  LOP3.LUT R4, R12, 0xff, RZ, 0xc0, !PT ;  /* 0x000000ff0c047812 */ /* 0x000fe200078ec0ff */
[----:B------:R-:W-:Y:S01]  /*5020*/  FMUL.FTZ R12, R3, R148 ;  /* 0x00000094030c7220 */ /* 0x000fe20000410000 */
[----:B------:R-:W-:Y:S01]  /*5030*/  LOP3.LUT R174, R0, R174, RZ, 0xc0, !PT ;  /* 0x000000ae00ae7212 */ /* 0x000fe200078ec0ff */
[----:B------:R-:W-:Y:S01]  /*5040*/  FADD.FTZ R0, -R2, R137 ;  /* 0x0000008902007221 */ /* 0x000fe20000010100 */
[--C-:B------:R-:W-:Y:S02]  /*5050*/  HSET2.LE.AND R172, R5, R227.reuse, PT ;  /* 0x000000e305ac7233 */ /* 0x100fe40003803000 */
[----:B------:R-:W-:Y:S01]  /*5060*/  PRMT R4, R4, 0x5410, R14 ;  /* 0x0000541004047816 */ /* 0x000fe2000000000e */
[----:B------:R-:W-:Y:S01]  /*5070*/  FMUL.FTZ R0, R0, UR4 ;  /* 0x0000000400007c20 */ /* 0x000fe20008410000 */
[----:B------:R-:W-:Y:S02]  /*5080*/  LOP3.LUT R175, R175, 0xff00ff, RZ, 0xc0, !PT ;  /* 0x00ff00ffafaf7812 */ /* 0x000fe400078ec0ff */
[----:B------:R-:W-:Y:S02]  /*5090*/  F2FP.F16.F32.PACK_AB R5, R236, R237 ;  /* 0x000000edec05723e */ /* 0x000fe400000000ff */
[----:B-1----:R-:W-:Y:S01]  /*50a0*/  MOV R192, R180 ;  /* 0x000000b400c07202 */ /* 0x002fe20000000f00 */
[----:B------:R-:W1:Y:S01]  /*50b0*/  MUFU.EX2 R0, R0 ;  /* 0x0000000000007308 */ /* 0x000e620000000800 */
[----:B------:R-:W-:Y:S02]  /*50c0*/  LOP3.LUT R172, R5, R172, RZ, 0xc0, !PT ;  /* 0x000000ac05ac7212 */ /* 0x000fe400078ec0ff */
[--C-:B------:R-:W-:Y:S02]  /*50d0*/  HSET2.LE.AND R175, R175, R227.reuse, PT ;  /* 0x000000e3afaf7233 */ /* 0x100fe40003803000 */
[--C-:B------:R-:W-:Y:S02]  /*50e0*/  HSET2.LE.AND R173, R4, R227.reuse, PT ;  /* 0x000000e304ad7233 */ /* 0x100fe40003803000 */
[----:B------:R-:W-:Y:S02]  /*50f0*/  F2FP.F16.F32.PACK_AB R4, R238, R239 ;  /* 0x000000efee04723e */ /* 0x000fe400000000ff */
[----:B------:R-:W-:Y:S01]  /*5100*/  LOP3.LUT R5, R18, 0xff00ff, RZ, 0xc0, !PT ;  /* 0x00ff00ff12057812 */ /* 0x000fe200078ec0ff */
[----:B------:R-:W-:Y:S01]  /*5110*/  FMUL.FTZ R18, R132, R154 ;  /* 0x0000009a84127220 */ /* 0x000fe20000410000 */
[----:B------:R-:W-:Y:S02]  /*5120*/  LOP3.LUT P0, RZ, R192, 0x2, RZ, 0xc0, !PT ;  /* 0x00000002c0ff7812 */ /* 0x000fe4000780c0ff */
[----:B------:R-:W-:Y:S02]  /*5130*/  SHF.R.U32.HI R6, RZ, 0x8, R6 ;  /* 0x00000008ff067819 */ /* 0x000fe40000011606 */
[----:B------:R-:W-:Y:S02]  /*5140*/  LOP3.LUT R175, R4, R175, RZ, 0xc0, !PT ;  /* 0x000000af04af7212 */ /* 0x000fe400078ec0ff */
[----:B------:R-:W-:Y:S01]  /*5150*/  SEL R137, R226, 0xffffffe0, !P0 ;  /* 0xffffffe0e2897807 */ /* 0x000fe20004000000 */
[C---:B-1----:R-:W-:Y:S01]  /*5160*/  FMUL.FTZ R10, R0.reuse, R146 ;  /* 0x00000092000a7220 */ /* 0x042fe20000410000 */
[--C-:B------:R-:W-:Y:S01]  /*5170*/  HSET2.LE.AND R4, R17, R227.reuse, PT ;  /* 0x000000e311047233 */ /* 0x100fe20003803000 */
[C---:B------:R-:W-:Y:S01]  /*5180*/  FMUL.FTZ R11, R0.reuse, R147 ;  /* 0x00000093000b7220 */ /* 0x040fe20000410000 */
[--C-:B------:R-:W-:Y:S01]  /*5190*/  HSET2.LE.AND R5, R5, R227.reuse, PT ;  /* 0x000000e305057233 */ /* 0x100fe20003803000 */
[C---:B------:R-:W-:Y:S01]  /*51a0*/  FMUL.FTZ R14, R0.reuse, R150 ;  /* 0x00000096000e7220 */ /* 0x040fe20000410000 */
[----:B------:R-:W-:Y:S01]  /*51b0*/  PRMT R8, R15, 0x5410, R6 ;  /* 0x000054100f087816 */ /* 0x000fe20000000006 */
[----:B------:R-:W-:Y:S01]  /*51c0*/  FMUL.FTZ R15, R0, R151 ;  /* 0x00000097000f7220 */ /* 0x000fe20000410000 */
[----:B------:R-:W-:Y:S01]  /*51d0*/  F2FP.F16.F32.PACK_AB R6, R234, R235 ;  /* 0x000000ebea06723e */ /* 0x000fe200000000ff */
[----:B------:R-:W-:Y:S01]  /*51e0*/  FMUL.FTZ R17, R133, R153 ;  /* 0x0000009985117220 */ /* 0x000fe20000410000 */
[----:B------:R-:W-:Y:S01]  /*51f0*/  F2FP.F16.F32.PACK_AB R183, R213, R214 ;  /* 0x000000d6d5b7723e */ /* 0x000fe200000000ff */
[C---:B------:R-:W-:Y:S01]  /*5200*/  FMUL.FTZ R22, R0.reuse, R162 ;  /* 0x000000a200167220 */ /* 0x040fe20000410000 */
[----:B------:R-:W-:Y:S01]  /*5210*/  IADD3 R184, PT, PT, R137, R216, RZ ;  /* 0x000000d889b87210 */ /* 0x000fe20007ffe0ff */
[----:B------:R-:W-:Y:S01]  /*5220*/  FMUL.FTZ R23, R0, R163 ;  /* 0x000000a300177220 */ /* 0x000fe20000410000 */
[----:B------:R-:W-:Y:S01]  /*5230*/  LOP3.LUT R173, R6, R173, RZ, 0xc0, !PT ;  /* 0x000000ad06ad7212 */ /* 0x000fe200078ec0ff */
[----:B------:R-:W-:Y:S01]  /*5240*/  FMUL.FTZ R6, R132, R142 ;  /* 0x0000008e84067220 */ /* 0x000fe20000410000 */
[----:B------:R-:W-:Y:S01]  /*5250*/  LOP3.LUT R182, R182, R4, RZ, 0xc0, !PT ;  /* 0x00000004b6b67212 */ /* 0x000fe200078ec0ff */
[----:B------:R-:W-:Y:S01]  /*5260*/  FMUL.FTZ R4, R133, R140 ;  /* 0x0000008c85047220 */ /* 0x000fe20000410000 */
[----:B------:R-:W-:Y:S01]  /*5270*/  LOP3.LUT R183, R183, R5, RZ, 0xc0, !PT ;  /* 0x00000005b7b77212 */ /* 0x000fe200078ec0ff */
[----:B------:R-:W-:Y:S01]  /*5280*/  FMUL.FTZ R5, R133, R141 ;  /* 0x0000008d85057220 */ /* 0x000fe20000410000 */
[--C-:B------:R-:W-:Y:S01]  /*5290*/  HSET2.LE.AND R8, R8, R227.reuse, PT ;  /* 0x000000e308087233 */ /* 0x100fe20003803000 */
[----:B------:R-:W1:Y:S01]  /*52a0*/  LDSM.16.MT88.4 R140, [R184+0xa000] ;  /* 0x00a00000b88c783b */ /* 0x000e620000004200 */
[--C-:B------:R-:W-:Y:S01]  /*52b0*/  HSET2.LE.AND R9, R13, R227.reuse, PT ;  /* 0x000000e30d097233 */ /* 0x100fe20003803000 */
[----:B------:R-:W-:Y:S01]  /*52c0*/  FMUL.FTZ R13, R3, R149 ;  /* 0x00000095030d7220 */ /* 0x000fe20000410000 */
[----:B------:R-:W-:Y:S01]  /*52d0*/  F2FP.F16.F32.PACK_AB R180, R211, R212 ;  /* 0x000000d4d3b4723e */ /* 0x000fe200000000ff */
[C---:B------:R-:W-:Y:S01]  /*52e0*/  FMUL.FTZ R42, R0.reuse, R42 ;  /* 0x0000002a002a7220 */ /* 0x040fe20000410000 */
[-C--:B--2---:R-:W-:Y:S03]  /*52f0*/  HMMA.16816.F32 R4, R172, R176.reuse, R4 ;  /* 0x000000b0ac04723c */ /* 0x084fe60000001804 */
[----:B------:R-:W-:Y:S02]  /*5300*/  LDSM.16.MT88.4 R156, [R184+0xa800] ;  /* 0x00a80000b89c783b */ /* 0x000fe40000004200 */
[----:B------:R-:W-:Y:S01]  /*5310*/  F2FP.F16.F32.PACK_AB R181, R209, R210 ;  /* 0x000000d2d1b5723e */ /* 0x000fe200000000ff */
[----:B------:R-:W-:Y:S01]  /*5320*/  FMUL.FTZ R43, R0, R43 ;  /* 0x0000002b002b7220 */ /* 0x000fe20000410000 */
[----:B------:R-:W-:Y:S01]  /*5330*/  LOP3.LUT R180, R180, R8, RZ, 0xc0, !PT ;  /* 0x00000008b4b47212 */ /* 0x000fe200078ec0ff */
[----:B------:R-:W-:Y:S01]  /*5340*/  FMUL.FTZ R8, R3, R144 ;  /* 0x0000009003087220 */ /* 0x000fe20000410000 */
[----:B------:R-:W-:Y:S01]  /*5350*/  LOP3.LUT R181, R181, R9, RZ, 0xc0, !PT ;  /* 0x00000009b5b57212 */ /* 0x000fe200078ec0ff */
[----:B------:R-:W-:Y:S01]  /*5360*/  FMUL.FTZ R9, R3, R145 ;  /* 0x0000009103097220 */ /* 0x000fe20000410000 */
[----:B------:R-:W-:Y:S01]  /*5370*/  LOP3.LUT P3, RZ, R192, 0x4, RZ, 0xc0, !PT ;  /* 0x00000004c0ff7812 */ /* 0x000fe2000786c0ff */
[----:B------:R-:W-:Y:S01]  /*5380*/  FMUL.FTZ R46, R0, R46 ;  /* 0x0000002e002e7220 */ /* 0x000fe20000410000 */
[----:B------:R-:W-:Y:S01]  /*5390*/  LOP3.LUT R152, R196, UR15, R191, 0x96, !PT ;  /* 0x0000000fc4987c12 */ /* 0x000fe2000f8e96bf */
[C---:B------:R-:W-:Y:S01]  /*53a0*/  FMUL.FTZ R47, R0.reuse, R47 ;  /* 0x0000002f002f7220 */ /* 0x040fe20000410000 */
[C---:B------:R-:W-:Y:S01]  /*53b0*/  FMUL.FTZ R58, R0.reuse, R58 ;  /* 0x0000003a003a7220 */ /* 0x040fe20000410000 */
[----:B------:R-:W-:Y:S01]  /*53c0*/  FMUL.FTZ R59, R0, R59 ;  /* 0x0000003b003b7220 */ /* 0x000fe20000410000 */
[C---:B------:R-:W-:Y:S04]  /*53d0*/  HMMA.16816.F32 R8, R180.reuse, R176, R8 ;  /* 0x000000b0b408723c */ /* 0x040fe80000001808 */
[----:B------:R-:W-:Y:S04]  /*53e0*/  IMAD.WIDE.U32 R152, R152, -0x2daee0ad, RZ ;  /* 0xd2511f5398987825 */ /* 0x000fe800078e00ff */
        /* <DEDUP_REMOVED lines=17> */
[----:B------:R-:W-:Y:S01]  /*5500*/  PRMT R149, R152, 0x7772, RZ ;  /* 0x0000777298957816 */ /* 0x000fe200000000ff */
        /* <DEDUP_REMOVED lines=10> */
[----:B------:R-:W-:Y:S01]  /*55b0*/  PRMT R189, R152, 0x7773, RZ ;  /* 0x0000777398bd7816 */ /* 0x000fe200000000ff */
[----:B------:R1:W2:Y:S01]  /*55c0*/  MUFU.EX2 R194, R26 ;  /* 0x0000001a00c27308 */ /* 0x0002a20000000800 */
[C---:B------:R-:W-:Y:S04]  /*55d0*/  HMMA.16816.F32 R48, R172.reuse, R142, R48 ;  /* 0x0000008eac30723c */ /* 0x040fe80000001830 */
[----:B------:R-:W-:Y:S01]  /*55e0*/  PRMT R189, R149, 0x5410, R189 ;  /* 0x0000541095bd7816 */ /* 0x000fe200000000bd */
[----:B------:R-:W-:Y:S01]  /*55f0*/  IMAD.WIDE.U32 R150, R150, -0x2daee0ad, RZ ;  /* 0xd2511f5396967825 */ /* 0x000fe200078e00ff */
[----:B------:R-:W-:Y:S02]  /*5600*/  F2FP.F16.F32.PACK_AB R178, R207, R208 ;  /* 0x000000d0cfb2723e */ /* 0x000fe400000000ff */
[----:B------:R-:W-:Y:S01]  /*5610*/  F2FP.F16.F32.PACK_AB R179, R205, R206 ;  /* 0x000000cecdb3723e */ /* 0x000fe200000000ff */
[----:B------:R-:W-:Y:S01]  /*5620*/  FADD.FTZ R0, R209, R0 ;  /* 0x00000000d1007221 */ /* 0x000fe20000010000 */
[----:B------:R-:W-:Y:S02]  /*5630*/  PRMT R154, R150, 0x7773, RZ ;  /* 0x00007773969a7816 */ /* 0x000fe400000000ff */
[----:B------:R-:W-:Y:S01]  /*5640*/  MOV R155, R150 ;  /* 0x00000096009b7202 */ /* 0x000fe20000000f00 */
[----:B------:R-:W-:Y:S01]  /*5650*/  FADD.FTZ R0, R214, R0 ;  /* 0x00000000d6007221 */ /* 0x000fe20000010000 */
[----:B------:R-:W-:Y:S01]  /*5660*/  PRMT R176, R150, 0x7771, RZ ;  /* 0x0000777196b07816 */ /* 0x000fe200000000ff */
[----:B-1----:R-:W-:Y:S01]  /*5670*/  FMUL.FTZ R26, R132, R170 ;  /* 0x000000aa841a7220 */ /* 0x002fe20000410000 */
[----:B------:R-:W-:Y:S01]  /*5680*/  LOP3.LUT R148, R198, UR11, R151, 0x96, !PT ;  /* 0x0000000bc6947c12 */ /* 0x000fe2000f8e9697 */
[----:B------:R-:W-:Y:S01]  /*5690*/  FADD.FTZ R0, R213, R0 ;  /* 0x00000000d5007221 */ /* 0x000fe20000010000 */
[----:B------:R-:W-:Y:S02]  /*56a0*/  PRMT R151, R150, 0x7772, RZ ;  /* 0x0000777296977816 */ /* 0x000fe400000000ff */
[----:B------:R-:W-:Y:S01]  /*56b0*/  MOV R150, R152 ;  /* 0x0000009800967202 */ /* 0x000fe20000000f00 */
[----:B--2---:R-:W-:Y:S01]  /*56c0*/  FADD.FTZ R0, R194, R0 ;  /* 0x00000000c2007221 */ /* 0x004fe20000010000 */
[----:B------:R-:W-:Y:S02]  /*56d0*/  LOP3.LUT R20, R148, 0xffff, RZ, 0xc0, !PT ;  /* 0x0000ffff94147812 */ /* 0x000fe400078ec0ff */
[----:B------:R-:W-:Y:S02]  /*56e0*/  LOP3.LUT R21, R150, 0xff, RZ, 0xc0, !PT ;  /* 0x000000ff96157812 */ /* 0x000fe400078ec0ff */
[----:B----4-:R-:W-:Y:S02]  /*56f0*/  @P3 IADD3 R139, PT, PT, R138, -0x40, RZ ;  /* 0xffffffc08a8b3810 */ /* 0x010fe40007ffe0ff */
[----:B------:R-:W-:Y:S02]  /*5700*/  LOP3.LUT R138, R200, UR11, R153, 0x96, !PT ;  /* 0x0000000bc88a7c12 */ /* 0x000fe4000f8e9699 */
[----:B------:R-:W-:Y:S01]  /*5710*/  IADD3 R137, PT, PT, R137, R139, RZ ;  /* 0x0000008b89897210 */ /* 0x000fe20007ffe0ff */
[----:B------:R-:W1:Y:S01]  /*5720*/  LDSM.16.MT88.4 R144, [R139] ;  /* 0x000000008b90783b */ /* 0x000e620000004200 */
[----:B------:R2:W3:Y:S07]  /*5730*/  MUFU.EX2 R200, R28 ;  /* 0x0000001c00c87308 */ /* 0x0004ee0000000800 */
[----:B------:R-:W4:Y:S01]  /*5740*/  LDSM.16.MT88.4 R140, [R137] ;  /* 0x00000000898c783b */ /* 0x000f220000004200 */
[----:B--2---:R-:W-:Y:S01]  /*5750*/  FMUL.FTZ R28, R133, R164 ;  /* 0x000000a4851c7220 */ /* 0x004fe20000410000 */
[----:B---3--:R-:W-:Y:S01]  /*5760*/  F2FP.F16.F32.PACK_AB R170, R199, R200 ;  /* 0x000000c8c7aa723e */ /* 0x008fe200000000ff */
        /* <DEDUP_REMOVED lines=17> */
[----:B------:R-:W-:Y:S02]  /*5880*/  PRMT R141, R152, 0x7771, RZ ;  /* 0x00007771988d7816 */ /* 0x000fe400000000ff */
[----:B------:R-:W-:Y:S02]  /*5890*/  LOP3.LUT R140, R155, 0xff, RZ, 0xc0, !PT ;  /* 0x000000ff9b8c7812 */ /* 0x000fe400078ec0ff */
[-C--:B------:R-:W-:Y:S03]  /*58a0*/  HMMA.16816.F32 R108, R180, R142.reuse, R108 ;  /* 0x0000008eb46c723c */ /* 0x080fe6000000186c */
[----:B------:R-:W-:Y:S02]  /*58b0*/  PRMT R152, R151, 0x5410, R154 ;  /* 0x0000541097987816 */ /* 0x000fe4000000009a */
[----:B------:R-:W-:Y:S02]  /*58c0*/  PRMT R151, R140, 0x5410, R176 ;  /* 0x000054108c977816 */ /* 0x000fe400000000b0 */
[----:B------:R-:W-:Y:S01]  /*58d0*/  PRMT R177, R21, 0x5410, R141 ;  /* 0x0000541015b17816 */ /* 0x000fe2000000008d */
[C---:B------:R-:W-:Y:S01]  /*58e0*/  HMMA.16816.F32 R112, R172.reuse, R142, R112 ;  /* 0x0000008eac70723c */ /* 0x040fe20000001870 */
[----:B------:R2:W3:Y:S03]  /*58f0*/  LDSM.16.MT88.4 R140, [R137+0x1000] ;  /* 0x00100000898c783b */ /* 0x0004e60000004200 */
[----:B------:R-:W-:Y:S01]  /*5900*/  FMUL.FTZ R21, R3, R161 ;  /* 0x000000a103157220 */ /* 0x000fe20000410000 */
[----:B------:R-:W-:Y:S03]  /*5910*/  F2FP.F16.F32.PACK_AB R176, R203, R204 ;  /* 0x000000cccbb0723e */ /* 0x000fe600000000ff */
[-C--:B-1----:R-:W-:Y:S08]  /*5920*/  HMMA.16816.F32 R32, R172, R144.reuse, R32 ;  /* 0x00000090ac20723c */ /* 0x082ff00000001820 */
[C---:B------:R-:W-:Y:S04]  /*5930*/  HMMA.16816.F32 R116, R180.reuse, R144, R116 ;  /* 0x00000090b474723c */ /* 0x040fe80000001874 */
[----:B------:R-:W-:Y:S01]  /*5940*/  SHF.R.U32.HI R144, RZ, 0x8, R20 ;  /* 0x00000008ff907819 */ /* 0x000fe20000011614 */
[C---:B------:R-:W-:Y:S01]  /*5950*/  FMUL.FTZ R20, R3.reuse, R160 ;  /* 0x000000a003147220 */ /* 0x040fe20000410000 */
[C---:B------:R-:W-:Y:S01]  /*5960*/  LOP3.LUT R145, R148.reuse, 0xff, RZ, 0xc0, !PT ;  /* 0x000000ff94917812 */ /* 0x040fe200078ec0ff */
[----:B------:R-:W-:Y:S01]  /*5970*/  LDSM.16.MT88.4 R160, [R139+0x800] ;  /* 0x000800008ba0783b */ /* 0x000fe20000004200 */
[----:B--2---:R-:W-:Y:S01]  /*5980*/  PRMT R137, R148, 0x7632, R137 ;  /* 0x0000763294897816 */ /* 0x004fe20000000089 */
[----:B------:R-:W-:Y:S01]  /*5990*/  FFMA.FTZ R3, R3, R230, R212 ;  /* 0x000000e603037223 */ /* 0x000fe200000100d4 */
[----:B------:R-:W-:Y:S02]  /*59a0*/  SHF.R.U32.HI R148, RZ, 0x18, R148 ;  /* 0x00000018ff947819 */ /* 0x000fe40000011694 */
[-C--:B------:R-:W-:Y:S03]  /*59b0*/  HMMA.16816.F32 R20, R180, R146.reuse, R20 ;  /* 0x00000092b414723c */ /* 0x080fe60000001814 */
[----:B------:R-:W-:Y:S02]  /*59c0*/  LOP3.LUT R137, R137, 0xff, RZ, 0xc0, !PT ;  /* 0x000000ff89897812 */ /* 0x000fe400078ec0ff */
[----:B------:R-:W-:Y:S01]  /*59d0*/  PRMT R149, R145, 0x5410, R144 ;  /* 0x0000541091957816 */ /* 0x000fe20000000090 */
[----:B------:R-:W-:Y:S01]  /*59e0*/  FFMA.FTZ R145, R30, UR4, -R188 ;  /* 0x000000041e917c23 */ /* 0x000fe200080108bc */
[----:B------:R-:W-:Y:S01]  /*59f0*/  PRMT R150, R137, 0x5410, R148 ;  /* 0x0000541089967816 */ /* 0x000fe20000000094 */
[C---:B------:R-:W-:Y:S02]  /*5a00*/  HMMA.16816.F32 R120, R172.reuse, R146, R120 ;  /* 0x00000092ac78723c */ /* 0x040fe40000001878 */
[----:B------:R-:W-:Y:S02]  /*5a10*/  MUFU.EX2 R198, R145 ;  /* 0x0000009100c67308 */ /* 0x000fe40000000800 */
[C---:B------:R-:W-:Y:S01]  /*5a20*/  LOP3.LUT R137, R138.reuse, 0xffff, RZ, 0xc0, !PT ;  /* 0x0000ffff8a897812 */ /* 0x040fe200078ec0ff */
[----:B------:R-:W-:Y:S01]  /*5a30*/  FFMA.FTZ R148, R31, UR4, -R188 ;  /* 0x000000041f947c23 */ /* 0x000fe200080108bc */
[----:B------:R-:W-:Y:S01]  /*5a40*/  LOP3.LUT R146, R138, 0xff, RZ, 0xc0, !PT ;  /* 0x000000ff8a927812 */ /* 0x000fe200078ec0ff */
[C---:B------:R-:W-:Y:S01]  /*5a50*/  FMUL.FTZ R30, R132.reuse, R166 ;  /* 0x000000a6841e7220 */ /* 0x040fe20000410000 */
[----:B------:R-:W-:Y:S01]  /*5a60*/  SHF.R.U32.HI R137, RZ, 0x8, R137 ;  /* 0x00000008ff897819 */ /* 0x000fe20000011689 */
[----:B------:R-:W-:Y:S01]  /*5a70*/  FMUL.FTZ R31, R132, R167 ;  /* 0x000000a7841f7220 */ /* 0x000fe20000410000 */
[----:B------:R-:W-:Y:S01]  /*5a80*/  PRMT R144, R138, 0x7632, R144 ;  /* 0x000076328a907816 */ /* 0x000fe20000000090 */
[----:B------:R-:W-:Y:S01]  /*5a90*/  LDSM.16.MT88.4 R164, [R225+0x800] ;  /* 0x00080000e1a4783b */ /* 0x000fe20000004200 */
[----:B------:R-:W-:Y:S01]  /*5aa0*/  PRMT R146, R146, 0x5410, R137 ;  /* 0x0000541092927816 */ /* 0x000fe20000000089 */
[----:B------:R-:W-:Y:S01]  /*5ab0*/  FFMA.FTZ R188, R27, UR4, -R188 ;  /* 0x000000041bbc7c23 */ /* 0x000fe200080108bc */
[----:B------:R-:W-:Y:S01]  /*5ac0*/  LOP3.LUT R137, R152, 0xff00ff, RZ, 0xc0, !PT ;  /* 0x00ff00ff98897812 */ /* 0x000fe200078ec0ff */
[C---:B------:R-:W-:Y:S01]  /*5ad0*/  FMUL.FTZ R27, R132.reuse, R171 ;  /* 0x000000ab841b7220 */ /* 0x040fe20000410000 */
[-C--:B---3--:R-:W-:Y:S01]  /*5ae0*/  HMMA.16816.F32 R28, R172, R140.reuse, R28 ;  /* 0x0000008cac1c723c */ /* 0x088fe2000000181c */
[----:B------:R-:W-:Y:S02]  /*5af0*/  MUFU.EX2 R197, R148 ;  /* 0x0000009400c57308 */ /* 0x000fe40000000800 */
[----:B------:R-:W1:Y:S01]  /*5b00*/  LDSM.16.MT88.4 R152, [R216+0xa800] ;  /* 0x00a80000d898783b */ /* 0x000e620000004200 */
[----:B------:R-:W-:Y:S01]  /*5b10*/  SHF.R.U32.HI R138, RZ, 0x18, R138 ;  /* 0x00000018ff8a7819 */ /* 0x000fe2000001168a */
[----:B------:R-:W-:Y:S01]  /*5b20*/  FFMA.FTZ R132, R132, R231, R235 ;  /* 0x000000e784847223 */ /* 0x000fe200000100eb */
[----:B------:R-:W-:Y:S02]  /*5b30*/  LOP3.LUT R144, R144, 0xff, RZ, 0xc0, !PT ;  /* 0x000000ff90907812 */ /* 0x000fe400078ec0ff */
[C---:B------:R-:W-:Y:S03]  /*5b40*/  HMMA.16816.F32 R124, R180.reuse, R140, R124 ;  /* 0x0000008cb47c723c */ /* 0x040fe6000000187c */
[----:B------:R2:W3:Y:S01]  /*5b50*/  MUFU.EX2 R193, R188 ;  /* 0x000000bc00c17308 */ /* 0x0004e20000000800 */
[----:B------:R-:W-:Y:S01]  /*5b60*/  PRMT R144, R144, 0x5410, R138 ;  /* 0x0000541090907816 */ /* 0x000fe2000000008a */
[--C-:B------:R-:W-:Y:S01]  /*5b70*/  FFMA.FTZ R138, R24, UR4, -R187.reuse ;  /* 0x00000004188a7c23 */ /* 0x100fe200080108bb */
[----:B------:R-:W-:Y:S01]  /*5b80*/  FFMA.FTZ R187, R25, UR4, -R187 ;  /* 0x0000000419bb7c23 */ /* 0x000fe200080108bb */
[--C-:B------:R-:W-:Y:S01]  /*5b90*/  HSET2.LE.AND R24, R151, R227.reuse, PT ;  /* 0x000000e397187233 */ /* 0x100fe20003803000 */
[-C--:B------:R-:W-:Y:S05]  /*5ba0*/  HMMA.16816.F32 R128, R180, R142.reuse, R128 ;  /* 0x0000008eb480723c */ /* 0x080fea0000001880 */
[----:B------:R4:W-:Y:S01]  /*5bb0*/  MUFU.EX2 R195, R138 ;  /* 0x0000008a00c37308 */ /* 0x0009e20000000800 */
[----:B------:R-:W5:Y:S01]  /*5bc0*/  LDSM.16.MT88.4 R180, [R216+0xb800] ;  /* 0x00b80000d8b4783b */ /* 0x000f620000004200 */
[--C-:B------:R-:W-:Y:S01]  /*5bd0*/  HSET2.LE.AND R25, R137, R227.reuse, PT ;  /* 0x000000e389197233 */ /* 0x100fe20003803000 */
[----:B------:R-:W-:Y:S01]  /*5be0*/  FADD.FTZ R132, R234, R132 ;  /* 0x00000084ea847221 */ /* 0x000fe20000010000 */
[--C-:B------:R-:W-:Y:S02]  /*5bf0*/  HSET2.LE.AND R137, R149, R227.reuse, PT ;  /* 0x000000e395897233 */ /* 0x100fe40003803000 */
[----:B------:R-:W-:Y:S01]  /*5c00*/  LOP3.LUT R178, R178, R24, RZ, 0xc0, !PT ;  /* 0x00000018b2b27212 */ /* 0x000fe200078ec0ff */
[----:B------:R-:W-:Y:S03]  /*5c10*/  FMUL.FTZ R24, R133, R168 ;  /* 0x000000a885187220 */ /* 0x000fe60000410000 */
[----:B------:R1:W1:Y:S01]  /*5c20*/  MUFU.EX2 R196, R187 ;  /* 0x000000bb00c47308 */ /* 0x0002620000000800 */
[----:B------:R-:W-:Y:S01]  /*5c30*/  LOP3.LUT R179, R179, R25, RZ, 0xc0, !PT ;  /* 0x00000019b3b37212 */ /* 0x000fe200078ec0ff */
[----:B------:R-:W-:Y:S01]  /*5c40*/  FMUL.FTZ R25, R133, R169 ;  /* 0x000000a985197220 */ /* 0x000fe20000410000 */
[----:B------:R-:W-:Y:S01]  /*5c50*/  LOP3.LUT R140, R189, 0xff00ff, RZ, 0xc0, !PT ;  /* 0x00ff00ffbd8c7812 */ /* 0x000fe200078ec0ff */
[----:B------:R-:W-:Y:S01]  /*5c60*/  FFMA.FTZ R133, R133, R232, R237 ;  /* 0x000000e885857223 */ /* 0x000fe200000100ed */
[----:B------:R-:W-:Y:S01]  /*5c70*/  LOP3.LUT R176, R176, R137, RZ, 0xc0, !PT ;  /* 0x00000089b0b07212 */ /* 0x000fe200078ec0ff */
[----:B--2---:R-:W-:Y:S01]  /*5c80*/  LDSM.16.MT88.4 R188, [R139+0x1800] ;  /* 0x001800008bbc783b */ /* 0x004fe20000004200 */
[--C-:B------:R-:W-:Y:S01]  /*5c90*/  HSET2.LE.AND R137, R150, R227.reuse, PT ;  /* 0x000000e396897233 */ /* 0x100fe20003803000 */
[----:B---3--:R-:W-:Y:S01]  /*5ca0*/  FADD.FTZ R0, R193, R0 ;  /* 0x00000000c1007221 */ /* 0x008fe20000010000 */
[----:B------:R-:W-:Y:S04]  /*5cb0*/  HMMA.16816.F32 R24, R172, R142, R24 ;  /* 0x0000008eac18723c */ /* 0x000fe80000001818 */
[--C-:B----4-:R-:W-:Y:S01]  /*5cc0*/  HSET2.LE.AND R138, R177, R227.reuse, PT ;  /* 0x000000e3b18a7233 */ /* 0x110fe20003803000 */
[----:B------:R-:W-:Y:S01]  /*5cd0*/  LDSM.16.MT88.4 R172, [R225+0x1800] ;  /* 0x00180000e1ac783b */ /* 0x000fe20000004200 */
[----:B------:R-:W-:Y:S01]  /*5ce0*/  F2FP.F16.F32.PACK_AB R177, R201, R202 ;  /* 0x000000cac9b1723e */ /* 0x000fe200000000ff */
[----:B------:R-:W-:Y:S01]  /*5cf0*/  FADD.FTZ R0, R198, R0 ;  /* 0x00000000c6007221 */ /* 0x000fe20000010000 */
[--C-:B------:R-:W-:Y:S02]  /*5d00*/  HSET2.LE.AND R171, R140, R227.reuse, PT ;  /* 0x000000e38cab7233 */ /* 0x100fe40003803000 */
[----:B------:R-:W-:Y:S01]  /*5d10*/  LOP3.LUT R170, R170, R138, RZ, 0xc0, !PT ;  /* 0x0000008aaaaa7212 */ /* 0x000fe200078ec0ff */
[C---:B------:R-:W-:Y:S01]  /*5d20*/  FADD.FTZ R229, R197.reuse, R0 ;  /* 0x00000000c5e57221 */ /* 0x040fe20000010000 */
[----:B------:R-:W-:Y:S01]  /*5d30*/  F2FP.F16.F32.PACK_AB R138, R197, R198 ;  /* 0x000000c6c58a723e */ /* 0x000fe200000000ff */
[----:B-1----:R-:W1:Y:S01]  /*5d40*/  LDSM.16.MT88.4 R184, [R184+0xb800] ;  /* 0x00b80000b8b8783b */ /* 0x002e620000004200 */
[----:B------:R-:W-:Y:S02]  /*5d50*/  LOP3.LUT R177, R177, R137, RZ, 0xc0, !PT ;  /* 0x00000089b1b17212 */ /* 0x000fe400078ec0ff */
[--C-:B------:R-:W-:Y:S02]  /*5d60*/  HSET2.LE.AND R168, R146, R227.reuse, PT ;  /* 0x000000e392a87233 */ /* 0x100fe40003803000 */
[----:B------:R-:W-:Y:S02]  /*5d70*/  LOP3.LUT R171, R138, R171, RZ, 0xc0, !PT ;  /* 0x000000ab8aab7212 */ /* 0x000fe400078ec0ff */
[----:B------:R-:W-:Y:S01]  /*5d80*/  HSET2.LE.AND R169, R144, R227, PT ;  /* 0x000000e390a97233 */ /* 0x000fe20003803000 */
[-C--:B------:R-:W-:Y:S05]  /*5d90*/  HMMA.16816.F32 R140, R176, R152.reuse, R4 ;  /* 0x00000098b08c723c */ /* 0x080fea0000001804 */
[----:B------:R-:W-:Y:S01]  /*5da0*/  F2FP.F16.F32.PACK_AB R137, R196, R195 ;  /* 0x000000c3c489723e */ /* 0x000fe200000000ff */
[----:B------:R-:W-:Y:S01]  /*5db0*/  FADD.FTZ R4, R236, R133 ;  /* 0x00000085ec047221 */ /* 0x000fe20000010000 */
        /* <DEDUP_REMOVED lines=8> */
[----:B------:R-:W-:Y:S01]  /*5e40*/  MOV R137, R2 ;  /* 0x0000000200897202 */ /* 0x000fe20000000f00 */
        /* <DEDUP_REMOVED lines=20> */
[----:B------:R-:W-:Y:S03]  /*5f90*/  MOV R3, R135 ;  /* 0x0000008700037202 */ /* 0x000fe60000000f00 */
        /* <DEDUP_REMOVED lines=29> */
.L_x_1810:
[----:B------:R-:W1:Y:S01]  /*6170*/  SHFL.BFLY PT, R0, R232, 0x2, 0x1f ;  /* 0x0c401f00e8007f89 */ /* 0x000e6200000e0000 */
[----:B------:R-:W2:Y:S01]  /*6180*/  LDCU UR4, c[0x0][0x4fc] ;  /* 0x00009f80ff0477ac */ /* 0x000ea20008000800 */
[----:B------:R-:W3:Y:S02]  /*6190*/  S2UR UR9, SR_CgaCtaId ;  /* 0x00000000000979c3 */ /* 0x000ee40000008800 */
[----:B------:R-:W4:Y:S01]  /*61a0*/  SHFL.BFLY PT, R3, R231, 0x2, 0x1f ;  /* 0x0c401f00e7037f89 */ /* 0x000f2200000e0000 */
[----:B------:R-:W1:Y:S01]  /*61b0*/  LDCU.U8 UR10, c[0x0][0x548] ;  /* 0x0000a900ff0a77ac */ /* 0x000e620008000000 */
[----:B------:R-:W1:Y:S04]  /*61c0*/  LDCU UR6, c[0x0][0x434] ;  /* 0x00008680ff0677ac */ /* 0x000e680008000800 */
[----:B------:R-:W2:Y:S08]  /*61d0*/  S2UR UR7, SR_CTAID.Z ;  /* 0x00000000000779c3 */ /* 0x000eb00000002700 */
[----:B------:R-:W2:Y:S01]  /*61e0*/  S2UR UR8, SR_CTAID.Y ;  /* 0x00000000000879c3 */ /* 0x000ea20000002600 */
[----:B-1----:R-:W-:-:S02]  /*61f0*/  FADD.FTZ R232, R0, R232 ;  /* 0x000000e800e87221 */ /* 0x002fc40000010000 */
[----:B------:R-:W1:Y:S01]  /*6200*/  SHFL.BFLY PT, R0, R230, 0x2, 0x1f ;  /* 0x0c401f00e6007f89 */ /* 0x000e6200000e0000 */
[----:B----4-:R-:W-:-:S03]  /*6210*/  FADD.FTZ R231, R3, R231 ;  /* 0x000000e703e77221 */ /* 0x010fc60000010000 */
[----:B------:R-:W4:Y:S04]  /*6220*/  SHFL.BFLY PT, R3, R229, 0x2, 0x1f ;  /* 0x0c401f00e5037f89 */ /* 0x000f2800000e0000 */
[----:B------:R-:W5:Y:S04]  /*6230*/  SHFL.BFLY PT, R4, R232, 0x1, 0x1f ;  /* 0x0c201f00e8047f89 */ /* 0x000f6800000e0000 */
[----:B------:R-:W3:Y:S01]  /*6240*/  SHFL.BFLY PT, R5, R231, 0x1, 0x1f ;  /* 0x0c201f00e7057f89 */ /* 0x000ee200000e0000 */
[----:B-1----:R-:W-:Y:S01]  /*6250*/  FADD.FTZ R230, R0, R230 ;  /* 0x000000e600e67221 */ /* 0x002fe20000010000 */
[----:B------:R-:W-:Y:S01]  /*6260*/  SHF.L.U32 R0, R192, 0x1, RZ ;  /* 0x00000001c0007819 */ /* 0x000fe200000006ff */
[----:B----4-:R-:W-:-:S03]  /*6270*/  FADD.FTZ R229, R3, R229 ;  /* 0x000000e503e57221 */ /* 0x010fc60000010000 */
[----:B------:R-:W1:Y:S01]  /*6280*/  SHFL.BFLY PT, R9, R230, 0x1, 0x1f ;  /* 0x0c201f00e6097f89 */ /* 0x000e6200000e0000 */
[----:B------:R-:W-:Y:S01]  /*6290*/  SHF.L.U32 R3, R192, 0x4, RZ ;  /* 0x00000004c0037819 */ /* 0x000fe200000006ff */
[----:B-----5:R-:W-:Y:S02]  /*62a0*/  FADD.FTZ R232, R232, R4 ;  /* 0x00000004e8e87221 */ /* 0x020fe40000010000 */
[----:B------:R-:W4:Y:S01]  /*62b0*/  SHFL.BFLY PT, R8, R229, 0x1, 0x1f ;  /* 0x0c201f00e5087f89 */ /* 0x000f2200000e0000 */
[----:B------:R-:W-:Y:S01]  /*62c0*/  LOP3.LUT R3, R3, 0x1c0, RZ, 0xc0, !PT ;  /* 0x000001c003037812 */ /* 0x000fe200078ec0ff */
[----:B------:R-:W5:Y:S01]  /*62d0*/  MUFU.RCP R6, R232 ;  /* 0x000000e800067308 */ /* 0x000f620000001000 */
[----:B---3--:R-:W-:Y:S01]  /*62e0*/  FADD.FTZ R231, R231, R5 ;  /* 0x00000005e7e77221 */ /* 0x008fe20000010000 */
[----:B------:R-:W-:Y:S02]  /*62f0*/  FSETP.NE.FTZ.AND P5, PT, R232, RZ, PT ;  /* 0x000000ffe800720b */ /* 0x000fe40003fb5000 */
[----:B------:R-:W-:-:S02]  /*6300*/  SHF.L.U32 R4, R192, 0x5, RZ ;  /* 0x00000005c0047819 */ /* 0x000fc400000006ff */
[----:B------:R-:W-:Y:S02]  /*6310*/  LOP3.LUT R5, R0, 0x6, RZ, 0xc0, !PT ;  /* 0x0000000600057812 */ /* 0x000fe400078ec0ff */
[----:B------:R-:W3:Y:S01]  /*6320*/  MUFU.RCP R7, R231 ;  /* 0x000000e700077308 */ /* 0x000ee20000001000 */
[----:B------:R-:W-:Y:S02]  /*6330*/  LOP3.LUT R3, R3, 0x38, R0, 0xf8, !PT ;  /* 0x0000003803037812 */ /* 0x000fe400078ef800 */
[----:B------:R-:W-:Y:S02]  /*6340*/  FSETP.NE.FTZ.AND P2, PT, R231, RZ, PT ;  /* 0x000000ffe700720b */ /* 0x000fe40003f55000 */
[----:B------:R-:W-:Y:S02]  /*6350*/  LOP3.LUT R5, R5, 0x7c00, R4, 0xf8, !PT ;  /* 0x00007c0005057812 */ /* 0x000fe400078ef804 */
[----:B-----5:R-:W-:Y:S01]  /*6360*/  FSEL R6, R6, 1, P5 ;  /* 0x3f80000006067808 */ /* 0x020fe20002800000 */
[----:B-1----:R-:W-:Y:S01]  /*6370*/  FADD.FTZ R230, R230, R9 ;  /* 0x00000009e6e67221 */ /* 0x002fe20000010000 */
[----:B------:R-:W-:Y:S01]  /*6380*/  LOP3.LUT R132, R5, R3, RZ, 0xfc, !PT ;  /* 0x0000000305847212 */ /* 0x000fe200078efcff */
[----:B----4-:R-:W-:-:S02]  /*6390*/  FADD.FTZ R229, R229, R8 ;  /* 0x00000008e5e57221 */ /* 0x010fc40000010000 */
[----:B--2---:R-:W-:Y:S01]  /*63a0*/  FMUL.FTZ R0, R6, UR4 ;  /* 0x0000000406007c20 */ /* 0x004fe20008410000 */
[----:B------:R-:W1:Y:S01]  /*63b0*/  MUFU.RCP R3, R230 ;  /* 0x000000e600037308 */ /* 0x000e620000001000 */
[----:B------:R-:W-:Y:S02]  /*63c0*/  FSETP.NE.FTZ.AND P1, PT, R230, RZ, PT ;  /* 0x000000ffe600720b */ /* 0x000fe40003f35000 */
        /* <DEDUP_REMOVED lines=35> */
[----:B-1----:R-:W-:Y:S01]  /*6600*/  FSEL R3, R3, 1, P1 ;  /* 0x3f80000003037808 */ /* 0x002fe20000800000 */
[----:B------:R-:W-:Y:S01]  /*6610*/  FMUL.FTZ R4, R4, UR4 ;  /* 0x0000000404047c20 */ /* 0x000fe20008410000 */
[----:B------:R-:W-:-:S02]  /*6620*/  F2FP.F16.F32.PACK_AB R7, R7, R140 ;  /* 0x0000008c0707723e */ /* 0x000fc400000000ff */
[----:B------:R-:W-:Y:S01]  /*6630*/  F2FP.F16.F32.PACK_AB R16, R16, R12 ;  /* 0x0000000c1010723e */ /* 0x000fe200000000ff */
[----:B------:R-:W-:Y:S01]  /*6640*/  FMUL.FTZ R3, R3, UR4 ;  /* 0x0000000403037c20 */ /* 0x000fe20008410000 */
        /* <DEDUP_REMOVED lines=15> */
[----:B------:R-:W-:Y:S01]  /*6740*/  FMUL.FTZ R0, R0, UR4 ;  /* 0x0000000400007c20 */ /* 0x000fe20008410000 */
[----:B------:R-:W-:Y:S01]  /*6750*/  UMOV UR4, 0x400 ;  /* 0x0000040000047882 */ /* 0x000fe20000000000 */
[C---:B------:R-:W-:Y:S01]  /*6760*/  FMUL.FTZ R56, R3.reuse, R56 ;  /* 0x0000003803387220 */ /* 0x040fe20000410000 */
[----:B------:R-:W-:Y:S01]  /*6770*/  ULEA UR9, UR9, UR4, 0x18 ;  /* 0x0000000409097291 */ /* 0x000fe2000f8ec0ff */
[C---:B------:R-:W-:Y:S01]  /*6780*/  FMUL.FTZ R58, R0.reuse, R58 ;  /* 0x0000003a003a7220 */ /* 0x040fe20000410000 */
[----:B------:R-:W-:Y:S01]  /*6790*/  FMUL.FTZ R23, R0, R59 ;  /* 0x0000003b00177220 */ /* 0x000fe20000410000 */
        /* <DEDUP_REMOVED lines=28> */
[----:B------:R-:W-:Y:S01]  /*6960*/  R2P PR, R192, 0x18 ;  /* 0x00000018c0007804 */ /* 0x000fe20000000000 */
        /* <DEDUP_REMOVED lines=62> */
[----:B------:R-:W-:Y:S01]  /*6d50*/  F2FP.F16.F32.PACK_AB R0, R155, R154 ;  /* 0x0000009a9b00723e */ /* 0x000fe200000000ff */
[----:B------:R-:W1:Y:S01]  /*6d60*/  LDCU.U8 UR4, c[0x0][0x549] ;  /* 0x0000a920ff0477ac */ /* 0x000e620008000000 */
[----:B------:R-:W-:Y:S01]  /*6d70*/  F2FP.F16.F32.PACK_AB R67, R67, R144 ;  /* 0x000000904343723e */ /* 0x000fe200000000ff */
[----:B------:R-:W-:Y:S01]  /*6d80*/  STS [R3+0x400], R5 ;  /* 0x0004000503007388 */ /* 0x000fe20000000800 */
        /* <DEDUP_REMOVED lines=9> */
[----:B------:R-:W-:-:S02]  /*6e20*/  F2FP.F16.F32.PACK_AB R14, R14, R40 ;  /* 0x000000280e0e723e */ /* 0x000fc400000000ff */
[----:B------:R-:W-:Y:S01]  /*6e30*/  F2FP.F16.F32.PACK_AB R13, R13, R42 ;  /* 0x0000002a0d0d723e */ /* 0x000fe200000000ff */
[----:B------:R4:W-:Y:S01]  /*6e40*/  STS [R3+0x2400], R9 ;  /* 0x0024000903007388 */ /* 0x0009e20000000800 */
[----:B------:R-:W-:Y:S01]  /*6e50*/  F2FP.F16.F32.PACK_AB R21, R21, R44 ;  /* 0x0000002c1515723e */ /* 0x000fe200000000ff */
[----:B-1----:R-:W-:Y:S01]  /*6e60*/  UISETP.NE.AND UP1, UPT, UR4, URZ, UPT ;  /* 0x000000ff0400728c */ /* 0x002fe2000bf25270 */
[----:B------:R-:W-:Y:S01]  /*6e70*/  F2FP.F16.F32.PACK_AB R20, R20, R46 ;  /* 0x0000002e1414723e */ /* 0x000fe200000000ff */
[----:B------:R1:W-:Y:S01]  /*6e80*/  STS [R6+0x2000], R8 ;  /* 0x0020000806007388 */ /* 0x0003e20000000800 */
[----:B------:R-:W-:Y:S02]  /*6e90*/  F2FP.F16.F32.PACK_AB R19, R26, R30 ;  /* 0x0000001e1a13723e */ /* 0x000fe400000000ff */
[----:B------:R-:W-:Y:S01]  /*6ea0*/  F2FP.F16.F32.PACK_AB R18, R18, R54 ;  /* 0x000000361212723e */ /* 0x000fe200000000ff */
[----:B------:R-:W-:Y:S01]  /*6eb0*/  STS [R6+0x2400], R10 ;  /* 0x0024000a06007388 */ /* 0x000fe20000000800 */
[----:B------:R-:W-:-:S02]  /*6ec0*/  F2FP.F16.F32.PACK_AB R17, R34, R64 ;  /* 0x000000402211723e */ /* 0x000fc400000000ff */
[----:B------:R-:W-:Y:S02]  /*6ed0*/  F2FP.F16.F32.PACK_AB R22, R22, R25 ;  /* 0x000000191616723e */ /* 0x000fe400000000ff */
[C---:B--2---:R-:W-:Y:S01]  /*6ee0*/  IADD3 R4, PT, PT, R3.reuse, R226, RZ ;  /* 0x000000e203047210 */ /* 0x044fe20007ffe0ff */
[----:B------:R-:W2:Y:S01]  /*6ef0*/  @UP1 LDCU.64 UR4, c[0x0][0x430] ;  /* 0x00008600ff0417ac */ /* 0x000ea20008000a00 */
[----:B------:R-:W-:Y:S02]  /*6f00*/  F2FP.F16.F32.PACK_AB R24, R24, R56 ;  /* 0x000000381818723e */ /* 0x000fe400000000ff */
[C---:B---3--:R-:W-:Y:S01]  /*6f10*/  IADD3 R0, PT, PT, R3.reuse, 0x40, RZ ;  /* 0x0000004003007810 */ /* 0x048fe20007ffe0ff */
[----:B------:R-:W-:Y:S01]  /*6f20*/  STS [R4], R16 ;  /* 0x0000001004007388 */ /* 0x000fe20000000800 */
[----:B------:R-:W-:Y:S01]  /*6f30*/  IADD3 R5, PT, PT, R68, R4, RZ ;  /* 0x0000000444057210 */ /* 0x000fe20007ffe0ff */
[----:B------:R-:W3:Y:S01]  /*6f40*/  @UP1 LDCU UR11, c[0x0][0x430] ;  /* 0x00008600ff0b17ac */ /* 0x000ee20008000800 */
[----:B------:R-:W-:Y:S01]  /*6f50*/  @P4 IADD3 R0, PT, PT, R3, -0x40, RZ ;  /* 0xffffffc003004810 */ /* 0x000fe20007ffe0ff */
[----:B------:R-:W-:Y:S01]  /*6f60*/  STS [R4+0x400], R15 ;  /* 0x0004000f04007388 */ /* 0x000fe20000000800 */
[----:B------:R-:W-:-:S02]  /*6f70*/  F2FP.F16.F32.PACK_AB R59, R59, R62 ;  /* 0x0000003e3b3b723e */ /* 0x000fc400000000ff */
[----:B----4-:R-:W-:Y:S01]  /*6f80*/  IADD3 R9, PT, PT, R226, R0, RZ ;  /* 0x00000000e2097210 */ /* 0x010fe20007ffe0ff */
[----:B------:R-:W-:Y:S01]  /*6f90*/  STS [R5], R12 ;  /* 0x0000000c05007388 */ /* 0x000fe20000000800 */
[----:B------:R-:W-:Y:S02]  /*6fa0*/  F2FP.F16.F32.PACK_AB R57, R71, R70 ;  /* 0x000000464739723e */ /* 0x000fe400000000ff */
[C---:B-1----:R-:W-:Y:S01]  /*6fb0*/  IADD3 R8, PT, PT, R68.reuse, R0, RZ ;  /* 0x0000000044087210 */ /* 0x042fe20007ffe0ff */
[----:B------:R-:W-:Y:S01]  /*6fc0*/  STS [R5+0x400], R11 ;  /* 0x0004000b05007388 */ /* 0x000fe20000000800 */
[----:B------:R-:W-:Y:S01]  /*6fd0*/  F2FP.F16.F32.PACK_AB R54, R81, R80 ;  /* 0x000000505136723e */ /* 0x000fe200000000ff */
[----:B--2---:R-:W-:Y:S01]  /*6fe0*/  @UP1 UIMAD UR5, UR5, UR4, URZ ;  /* 0x00000004050512a4 */ /* 0x004fe2000f8e02ff */
[----:B------:R-:W-:Y:S01]  /*6ff0*/  F2FP.F16.F32.PACK_AB R53, R53, R82 ;  /* 0x000000523535723e */ /* 0x000fe200000000ff */
[----:B------:R-:W-:Y:S01]  /*7000*/  STS [R4+0x2000], R14 ;  /* 0x0020000e04007388 */ /* 0x000fe20000000800 */
[----:B------:R-:W-:Y:S01]  /*7010*/  IADD3 R7, PT, PT, R68, R9, RZ ;  /* 0x0000000944077210 */ /* 0x000fe20007ffe0ff */
[----:B------:R-:W-:Y:S01]  /*7020*/  @UP1 UMOV UR4, 0x1 ;  /* 0x0000000100041882 */ /* 0x000fe20000000000 */
        /* <DEDUP_REMOVED lines=54> */
[----:B-1----:R-:W-:Y:S01]  /*7390*/  MOV R22, 0x7f800000 ;  /* 0x7f80000000167802 */ /* 0x002fe20000000f00 */
[----:B------:R-:W-:Y:S01]  /*73a0*/  STS [R7+0x2400], R51 ;  /* 0x0024003307007388 */ /* 0x000fe20000000800 */
[----:B------:R-:W-:-:S03]  /*73b0*/  MOV R19, 0x7f800000 ;  /* 0x7f80000000137802 */ /* 0x000fc60000000f00 */
        /* <DEDUP_REMOVED lines=12> */
[----:B-1----:R-:W1:Y:S03]  /*7480*/  @P5 MUFU.LG2 R3, R232 ;  /* 0x000000e800035308 */ /* 0x002e660000000c00 */
[----:B------:R-:W-:Y:S04]  /*7490*/  STS [R4+0x6000], R40 ;  /* 0x0060002804007388 */ /* 0x000fe80000000800 */
[----:B------:R4:W-:Y:S01]  /*74a0*/  STS [R4+0x6400], R39 ;  /* 0x0064002704007388 */ /* 0x0009e20000000800 */
[----:B--2---:R-:W-:Y:S03]  /*74b0*/  @P1 MUFU.LG2 R6, R230 ;  /* 0x000000e600061308 */ /* 0x004fe60000000c00 */
[----:B------:R-:W-:Y:S04]  /*74c0*/  STS [R5+0x6000], R36 ;  /* 0x0060002405007388 */ /* 0x000fe80000000800 */
[----:B------:R2:W-:Y:S01]  /*74d0*/  STS [R5+0x6400], R35 ;  /* 0x0064002305007388 */ /* 0x0005e20000000800 */
[----:B-1----:R-:W-:-:S03]  /*74e0*/  @P5 FMUL.FTZ R3, R3, 0.69314718246459960938 ;  /* 0x3f31721803035820 */ /* 0x002fc60000410000 */
[----:B------:R-:W-:Y:S04]  /*74f0*/  STS [R0+0x4000], R34 ;  /* 0x0040002200007388 */ /* 0x000fe80000000800 */
[----:B------:R-:W-:Y:S04]  /*7500*/  STS [R0+0x4400], R33 ;  /* 0x0044002100007388 */ /* 0x000fe80000000800 */
[----:B------:R-:W-:Y:S04]  /*7510*/  STS [R8+0x4000], R30 ;  /* 0x0040001e08007388 */ /* 0x000fe80000000800 */
[----:B------:R-:W-:Y:S01]  /*7520*/  STS [R8+0x4400], R29 ;  /* 0x0044001d08007388 */ /* 0x000fe20000000800 */
[----:B----4-:R-:W1:Y:S03]  /*7530*/  @P2 LDC R4, c[0x0][0x458] ;  /* 0x00011600ff042b82 */ /* 0x010e660000000800 */
[----:B------:R-:W-:Y:S04]  /*7540*/  STS [R0+0x6000], R32 ;  /* 0x0060002000007388 */ /* 0x000fe80000000800 */
[----:B------:R4:W-:Y:S01]  /*7550*/  STS [R0+0x6400], R31 ;  /* 0x0064001f00007388 */ /* 0x0009e20000000800 */
[----:B--2---:R-:W2:Y:S03]  /*7560*/  @P5 LDC R5, c[0x0][0x458] ;  /* 0x00011600ff055b82 */ /* 0x004ea60000000800 */
[----:B------:R-:W-:Y:S04]  /*7570*/  STS [R8+0x6000], R28 ;  /* 0x0060001c08007388 */ /* 0x000fe80000000800 */
[----:B------:R-:W-:Y:S04]  /*7580*/  STS [R8+0x6400], R27 ;  /* 0x0064001b08007388 */ /* 0x000fe80000000800 */
[----:B------:R-:W-:Y:S04]  /*7590*/  STS [R9+0x4000], R26 ;  /* 0x0040001a09007388 */ /* 0x000fe80000000800 */
[----:B------:R-:W-:Y:S04]  /*75a0*/  STS [R9+0x4400], R25 ;  /* 0x0044001909007388 */ /* 0x000fe80000000800 */
[----:B------:R-:W-:Y:S04]  /*75b0*/  STS [R7+0x4000], R64 ;  /* 0x0040004007007388 */ /* 0x000fe80000000800 */
[----:B------:R-:W-:Y:S01]  /*75c0*/  STS [R7+0x4400], R63 ;  /* 0x0044003f07007388 */ /* 0x000fe20000000800 */
[----:B----4-:R-:W4:Y:S01]  /*75d0*/  @P2 MUFU.LG2 R0, R231 ;  /* 0x000000e700002308 */ /* 0x010f220000000c00 */
[----:B--2---:R-:W-:-:S02]  /*75e0*/  @P5 FFMA.FTZ R22, R136, R5, R3 ;  /* 0x0000000588165223 */ /* 0x004fc40000010003 */
[----:B------:R-:W-:Y:S04]  /*75f0*/  STS [R9+0x6000], R66 ;  /* 0x0060004209007388 */ /* 0x000fe80000000800 */
[----:B------:R-:W-:Y:S04]  /*7600*/  STS [R9+0x6400], R65 ;  /* 0x0064004109007388 */ /* 0x000fe80000000800 */
[----:B------:R-:W-:Y:S04]  /*7610*/  STS [R7+0x6000], R62 ;  /* 0x0060003e07007388 */ /* 0x000fe80000000800 */
[----:B------:R2:W-:Y:S01]  /*7620*/  STS [R7+0x6400], R61 ;  /* 0x0064003d07007388 */ /* 0x0005e20000000800 */
[----:B----4-:R-:W-:Y:S01]  /*7630*/  @P2 FMUL.FTZ R0, R0, 0.69314718246459960938 ;  /* 0x3f31721800002820 */ /* 0x010fe20000410000 */
[----:B--2---:R-:W2:Y:S01]  /*7640*/  @P1 LDC R7, c[0x0][0x458] ;  /* 0x00011600ff071b82 */ /* 0x004ea20000000800 */
[----:B-1-3--:R-:W-:Y:S05]  /*7650*/  BRA.U UP1, `(.L_x_1814) ;  /* 0x0000000101287547 */ /* 0x00afea000b800000 */
        /* <DEDUP_REMOVED lines=10> */
.L_x_1814:
[----:B------:R-:W-:Y:S01]  /*7700*/  UISETP.NE.AND UP1, UPT, UR10, URZ, !UP1 ;  /* 0x000000ff0a00728c */ /* 0x000fe2000cf25270 */
[----:B------:R-:W1:Y:S01]  /*7710*/  @P0 LDC R5, c[0x0][0x458] ;  /* 0x00011600ff050b82 */ /* 0x000e620000000800 */
[----:B------:R-:W3:Y:S01]  /*7720*/  @P0 MUFU.LG2 R3, R229 ;  /* 0x000000e500030308 */ /* 0x000ee20000000c00 */
[C---:B------:R-:W-:Y:S01]  /*7730*/  SHF.L.U32 R12, R192.reuse, 0x3, RZ ;  /* 0x00000003c00c7819 */ /* 0x040fe200000006ff */
[----:B----4-:R-:W-:Y:S01]  /*7740*/  UIMAD UR14, UR7, UR5, URZ ;  /* 0x00000005070e72a4 */ /* 0x010fe2000f8e02ff */
[----:B------:R-:W-:Y:S01]  /*7750*/  @P2 FFMA.FTZ R19, R135, R4, R0 ;  /* 0x0000000487132223 */ /* 0x000fe20000010000 */
[----:B------:R-:W-:Y:S01]  /*7760*/  UIMAD UR10, UR8, UR6, URZ ;  /* 0x00000006080a72a4 */ /* 0x000fe2000f8e02ff */
[----:B------:R-:W-:Y:S01]  /*7770*/  LOP3.LUT P2, RZ, R192, 0x3, RZ, 0xc0, !PT ;  /* 0x00000003c0ff7812 */ /* 0x000fe2000784c0ff */
[----:B------:R-:W-:Y:S01]  /*7780*/  UIMAD UR13, UR20, UR11, URZ ;  /* 0x0000000b140d72a4 */ /* 0x000fe2000f8e02ff */
[----:B------:R-:W4:Y:S01]  /*7790*/  LDC.64 R24, c[0x0][0x400] ;  /* 0x00010000ff187b82 */ /* 0x000f220000000a00 */
[----:B------:R-:W-:Y:S01]  /*77a0*/  LOP3.LUT R0, R12, 0x1f8, RZ, 0xc0, !PT ;  /* 0x000001f80c007812 */ /* 0x000fe200078ec0ff */
[----:B------:R-:W-:Y:S01]  /*77b0*/  @!UP1 UIMAD UR14, UR8, UR4, UR14 ;  /* 0x00000004080e92a4 */ /* 0x000fe2000f8e020e */
[----:B------:R-:W-:Y:S01]  /*77c0*/  @P1 FMUL.FTZ R4, R6, 0.69314718246459960938 ;  /* 0x3f31721806041820 */ /* 0x000fe20000410000 */
[----:B------:R-:W-:Y:S01]  /*77d0*/  USHF.R.S32.HI UR4, URZ, 0x1f, UR10 ;  /* 0x0000001fff047899 */ /* 0x000fe2000801140a */
[----:B------:R-:W-:Y:S01]  /*77e0*/  LOP3.LUT R0, R0, 0x38, R192, 0x78, !PT ;  /* 0x0000003800007812 */ /* 0x000fe200078e78c0 */
[----:B------:R-:W-:Y:S01]  /*77f0*/  USEL UR10, UR10, URZ, UP1 ;  /* 0x000000ff0a0a7287 */ /* 0x000fe20008800000 */
[----:B------:R-:W-:Y:S01]  /*7800*/  BSSY.RECONVERGENT B0, `(.L_x_1815) ;  /* 0x0000037000007945 */ /* 0x000fe20003800200 */
[----:B------:R-:W-:Y:S01]  /*7810*/  USEL UR4, UR4, URZ, UP1 ;  /* 0x000000ff04047287 */ /* 0x000fe20008800000 */
[----:B------:R-:W-:Y:S01]  /*7820*/  LOP3.LUT R0, R0, 0x1e00, R12, 0xf8, !PT ;  /* 0x00001e0000007812 */ /* 0x000fe200078ef80c */
[----:B------:R-:W-:Y:S01]  /*7830*/  USHF.R.S32.HI UR5, URZ, 0x1f, UR13 ;  /* 0x0000001fff057899 */ /* 0x000fe2000801140d */
[----:B---3--:R-:W-:Y:S01]  /*7840*/  @P0 FMUL.FTZ R3, R3, 0.69314718246459960938 ;  /* 0x3f31721803030820 */ /* 0x008fe20000410000 */
[----:B------:R-:W-:Y:S01]  /*7850*/  USHF.R.S32.HI UR12, URZ, 0x1f, UR14 ;  /* 0x0000001fff0c7899 */ /* 0x000fe2000801140e */
[----:B------:R-:W-:Y:S01]  /*7860*/  LEA R6, R0, UR9, 0x1 ;  /* 0x0000000900067c11 */ /* 0x000fe2000f8e08ff */
[----:B------:R-:W-:Y:S01]  /*7870*/  UIADD3 UR10, UP1, UP0, UR13, UR10, UR14 ;  /* 0x0000000a0d0a7290 */ /* 0x000fe2000f83e00e */
[----:B------:R-:W-:Y:S01]  /*7880*/  MOV R18, 0x7f800000 ;  /* 0x7f80000000127802 */ /* 0x000fe20000000f00 */
[----:B--2---:R-:W-:Y:S01]  /*7890*/  @P1 FFMA.FTZ R18, R134, R7, R4 ;  /* 0x0000000786121223 */ /* 0x004fe20000010004 */
[----:B------:R-:W-:Y:S01]  /*78a0*/  MOV R13, 0x7f800000 ;  /* 0x7f800000000d7802 */ /* 0x000fe20000000f00 */
[----:B------:R-:W-:Y:S01]  /*78b0*/  UIADD3.X UR12, UPT, UPT, UR5, UR4, UR12, UP1, UP0 ;  /* 0x00000004050c7290 */ /* 0x000fe20008fe040c */
[----:B-1----:R-:W-:Y:S01]  /*78c0*/  @P0 FFMA.FTZ R13, R2, R5, R3 ;  /* 0x00000005020d0223 */ /* 0x002fe20000010003 */
        /* <DEDUP_REMOVED lines=42> */
.L_x_1816:
[----:B------:R-:W-:Y:S05]  /*7b70*/  BSYNC.RECONVERGENT B0 ;  /* 0x0000000000007941 */ /* 0x000fea0003800200 */
.L_x_1815:
[----:B------:R-:W2:Y:S01]  /*7b80*/  S2UR UR14, SR_CTAID.X ;  /* 0x00000000000e79c3 */ /* 0x000ea20000002500 */
[----:B-1----:R-:W-:Y:S01]  /*7b90*/  LOP3.LUT R2, R12, 0x38, RZ, 0xc0, !PT ;  /* 0x000000380c027812 */ /* 0x002fe200078ec0ff */
[----:B------:R-:W-:Y:S01]  /*7ba0*/  IMAD.MOV.U32 R3, RZ, RZ, RZ ;  /* 0x000000ffff037224 */ /* 0x000fe200078e00ff */
[----:B------:R-:W1:Y:S01]  /*7bb0*/  LDS.128 R76, [R6] ;  /* 0x00000000064c7984 */ /* 0x000e620000000c00 */
[----:B------:R-:W3:Y:S01]  /*7bc0*/  LDCU.64 UR4, c[0x0][0x3f0] ;  /* 0x00007e00ff0477ac */ /* 0x000ee20008000a00 */
[----:B------:R-:W-:Y:S01]  /*7bd0*/  SHF.R.U32.HI R0, RZ, 0x3, R192 ;  /* 0x00000003ff007819 */ /* 0x000fe200000116c0 */
[----:B----4-:R-:W-:Y:S01]  /*7be0*/  IMAD.WIDE.U32 R2, R24, UR8, R2 ;  /* 0x0000000818027c25 */ /* 0x010fe2000f8e0002 */
[----:B------:R-:W4:Y:S01]  /*7bf0*/  LDS.128 R72, [R6+0x4000] ;  /* 0x0040000006487984 */ /* 0x000f220000000c00 */
[----:B------:R-:W5:Y:S02]  /*7c00*/  LDC.64 R4, c[0x0][0x410] ;  /* 0x00010400ff047b82 */ /* 0x000f640000000a00 */
[----:B------:R-:W-:Y:S01]  /*7c10*/  IMAD R3, R25, UR8, R3 ;  /* 0x0000000819037c24 */ /* 0x000fe2000f8e0203 */
[----:B------:R-:W4:Y:S04]  /*7c20*/  LDS.128 R68, [R6+0x800] ;  /* 0x0008000006447984 */ /* 0x000f280000000c00 */
[----:B------:R-:W4:Y:S01]  /*7c30*/  LDS.128 R64, [R6+0x4800] ;  /* 0x0048000006407984 */ /* 0x000f220000000c00 */
[----:B------:R-:W3:Y:S03]  /*7c40*/  LDC.64 R10, c[0x0][0x408] ;  /* 0x00010200ff0a7b82 */ /* 0x000ee60000000a00 */
[----:B------:R-:W4:Y:S04]  /*7c50*/  LDS.128 R60, [R6+0x1000] ;  /* 0x00100000063c7984 */ /* 0x000f280000000c00 */
[----:B------:R-:W4:Y:S01]  /*7c60*/  LDS.128 R52, [R6+0x5000] ;  /* 0x0050000006347984 */ /* 0x000f220000000c00 */
[----:B--2---:R-:W-:-:S03]  /*7c70*/  UIMAD.WIDE.U32 UR14, UR14, 0x80, URZ ;  /* 0x000000800e0e78a5 */ /* 0x004fc6000f8e00ff */
[----:B------:R-:W2:Y:S03]  /*7c80*/  LDS.128 R44, [R6+0x1800] ;  /* 0x00180000062c7984 */ /* 0x000ea60000000c00 */
[----:B------:R-:W-:Y:S01]  /*7c90*/  LOP3.LUT R0, R0, UR14, RZ, 0xfc, !PT ;  /* 0x0000000e00007c12 */ /* 0x000fe2000f8efcff */
[----:B------:R-:W2:Y:S01]  /*7ca0*/  LDS.128 R28, [R6+0x5800] ;  /* 0x00580000061c7984 */ /* 0x000ea20000000c00 */
[----:B-----5:R-:W-:-:S03]  /*7cb0*/  IMAD.WIDE.U32 R2, R4, UR7, R2 ;  /* 0x0000000704027c25 */ /* 0x020fc6000f8e0002 */
[----:B------:R-:W5:Y:S01]  /*7cc0*/  LDS.128 R40, [R6+0x2000] ;  /* 0x0020000006287984 */ /* 0x000f620000000c00 */
[----:B------:R-:W-:-:S03]  /*7cd0*/  IMAD R3, R5, UR7, R3 ;  /* 0x0000000705037c24 */ /* 0x000fc6000f8e0203 */
[----:B------:R-:W5:Y:S01]  /*7ce0*/  LDS.128 R48, [R6+0x6000] ;  /* 0x0060000006307984 */ /* 0x000f620000000c00 */
[C---:B---3--:R-:W-:Y:S01]  /*7cf0*/  IMAD R7, R10.reuse, UR15, RZ ;  /* 0x0000000f0a077c24 */ /* 0x048fe2000f8e02ff */
[----:B------:R-:W-:Y:S01]  /*7d00*/  SHF.L.U64.HI R14, R10, 0x6, R11 ;  /* 0x000000060a0e7819 */ /* 0x000fe2000001020b */
[C---:B------:R-:W-:Y:S01]  /*7d10*/  IMAD.WIDE.U32 R4, R0.reuse, R10, R2 ;  /* 0x0000000a00047225 */ /* 0x040fe200078e0002 */
[----:B------:R-:W3:Y:S03]  /*7d20*/  LDS.128 R56, [R6+0x2800] ;  /* 0x0028000006387984 */ /* 0x000ee60000000c00 */
[----:B------:R-:W-:Y:S01]  /*7d30*/  IMAD R0, R0, R11, R7 ;  /* 0x0000000b00007224 */ /* 0x000fe200078e0207 */
[----:B------:R-:W3:Y:S01]  /*7d40*/  LDS.128 R24, [R6+0x6800] ;  /* 0x0068000006187984 */ /* 0x000ee20000000c00 */
[----:B------:R-:W-:Y:S01]  /*7d50*/  LEA R2, P0, R4, UR4, 0x1 ;  /* 0x0000000404027c11 */ /* 0x000fe2000f8008ff */
[----:B------:R-:W-:-:S02]  /*7d60*/  IMAD.SHL.U32 R13, R10, 0x40, RZ ;  /* 0x000000400a0d7824 */ /* 0x000fc400078e00ff */
[----:B------:R-:W3:Y:S01]  /*7d70*/  LDS.128 R36, [R6+0x3000] ;  /* 0x0030000006247984 */ /* 0x000ee20000000c00 */
[----:B------:R-:W-:Y:S02]  /*7d80*/  IMAD.IADD R0, R5, 0x1, R0 ;  /* 0x0000000105007824 */ /* 0x000fe400078e0200 */
[----:B------:R-:W-:Y:S01]  /*7d90*/  IMAD.SHL.U32 R12, R10, 0x20, RZ ;  /* 0x000000200a0c7824 */ /* 0x000fe200078e00ff */
[----:B------:R-:W3:Y:S02]  /*7da0*/  LDS.128 R20, [R6+0x7000] ;  /* 0x0070000006147984 */ /* 0x000ee40000000c00 */
[----:B------:R-:W-:Y:S02]  /*7db0*/  LEA.HI.X R3, R4, UR5, R0, 0x1, P0 ;  /* 0x0000000504037c11 */ /* 0x000fe400080f0c00 */
[----:B------:R-:W3:Y:S01]  /*7dc0*/  LDS.128 R32, [R6+0x3800] ;  /* 0x0038000006207984 */ /* 0x000ee20000000c00 */
[C---:B------:R-:W-:Y:S02]  /*7dd0*/  LEA R4, P0, R10.reuse, R2, 0x7 ;  /* 0x000000020a047211 */ /* 0x040fe400078038ff */
[C-C-:B------:R-:W-:Y:S01]  /*7de0*/  SHF.L.U64.HI R0, R10.reuse, 0x5, R11.reuse ;  /* 0x000000050a007819 */ /* 0x140fe2000001020b */
[----:B------:R2:W3:Y:S01]  /*7df0*/  LDS.128 R16, [R6+0x7800] ;  /* 0x0078000006107984 */ /* 0x0004e20000000c00 */
[----:B------:R-:W-:-:S02]  /*7e00*/  LEA.HI.X R5, R10, R3, R11, 0x7, P0 ;  /* 0x000000030a057211 */ /* 0x000fc400000f3c0b */
[-C--:B------:R-:W-:Y:S01]  /*7e10*/  IADD3 R8, P1, PT, R12, R2.reuse, RZ ;  /* 0x000000020c087210 */ /* 0x080fe20007f3e0ff */
[----:B-1----:R-:W-:Y:S04]  /*7e20*/  STG.E.128 desc[UR24][R2.64], R76 ;  /* 0x0000004c02007986 */ /* 0x002fe8000c101d18 */
[----:B------:R-:W-:Y:S01]  /*7e30*/  IMAD.X R9, R0, 0x1, R3, P1 ;  /* 0x0000000100097824 */ /* 0x000fe200008e0603 */
[----:B----4-:R1:W-:Y:S04]  /*7e40*/  STG.E.128 desc[UR24][R2.64+0x80], R72 ;  /* 0x0000804802007986 */ /* 0x0103e8000c101d18 */
[----:B------:R-:W-:Y:S04]  /*7e50*/  STG.E.128 desc[UR24][R8.64], R68 ;  /* 0x0000004408007986 */ /* 0x000fe8000c101d18 */
[----:B------:R4:W-:Y:S01]  /*7e60*/  STG.E.128 desc[UR24][R8.64+0x80], R64 ;  /* 0x0000804008007986 */ /* 0x0009e2000c101d18 */
[----:B--2---:R-:W-:-:S04]  /*7e70*/  IADD3 R6, P0, PT, R13, R2, RZ ;  /* 0x000000020d067210 */ /* 0x004fc80007f1e0ff */
[----:B------:R-:W-:Y:S02]  /*7e80*/  IADD3.X R7, PT, PT, R14, R3, RZ, P0, !PT ;  /* 0x000000030e077210 */ /* 0x000fe400007fe4ff */
[----:B------:R-:W-:-:S03]  /*7e90*/  IADD3 R10, P0, PT, R6, R12, RZ ;  /* 0x0000000c060a7210 */ /* 0x000fc60007f1e0ff */
[----:B------:R-:W-:Y:S02]  /*7ea0*/  STG.E.128 desc[UR24][R6.64], R60 ;  /* 0x0000003c06007986 */ /* 0x000fe4000c101d18 */
[----:B------:R-:W-:Y:S02]  /*7eb0*/  IMAD.X R11, R7, 0x1, R0, P0 ;  /* 0x00000001070b7824 */ /* 0x000fe400000e0600 */
[----:B------:R2:W-:Y:S04]  /*7ec0*/  STG.E.128 desc[UR24][R6.64+0x80], R52 ;  /* 0x0000803406007986 */ /* 0x0005e8000c101d18 */
[----:B------:R-:W-:Y:S01]  /*7ed0*/  STG.E.128 desc[UR24][R10.64], R44 ;  /* 0x0000002c0a007986 */ /* 0x000fe2000c101d18 */
[----:B-1----:R-:W-:-:S03]  /*7ee0*/  IADD3 R2, P0, PT, R4, R13, RZ ;  /* 0x0000000d04027210 */ /* 0x002fc60007f1e0ff */
[----:B------:R-:W-:Y:S02]  /*7ef0*/  STG.E.128 desc[UR24][R10.64+0x80], R28 ;  /* 0x0000801c0a007986 */ /* 0x000fe4000c101d18 */
[----:B------:R-:W-:Y:S02]  /*7f00*/  IMAD.X R3, R5, 0x1, R14, P0 ;  /* 0x0000000105037824 */ /* 0x000fe400000e060e */
[----:B-----5:R-:W-:Y:S01]  /*7f10*/  STG.E.128 desc[UR24][R4.64], R40 ;  /* 0x0000002804007986 */ /* 0x020fe2000c101d18 */
[----:B----4-:R-:W-:-:S03]  /*7f20*/  IADD3 R8, P1, PT, R4, R12, RZ ;  /* 0x0000000c04087210 */ /* 0x010fc60007f3e0ff */
[----:B------:R-:W-:Y:S01]  /*7f30*/  STG.E.128 desc[UR24][R4.64+0x80], R48 ;  /* 0x0000803004007986 */ /* 0x000fe2000c101d18 */
[----:B------:R-:W-:-:S05]  /*7f40*/  IADD3.X R9, PT, PT, R5, R0, RZ, P1, !PT ;  /* 0x0000000005097210 */ /* 0x000fca0000ffe4ff */
[----:B---3--:R-:W-:Y:S04]  /*7f50*/  STG.E.128 desc[UR24][R8.64], R56 ;  /* 0x0000003808007986 */ /* 0x008fe8000c101d18 */
        /* <DEDUP_REMOVED lines=8> */
.L_x_1817:
        /* <DEDUP_REMOVED lines=10> */
.L_x_2864:


//--------------------- .text._ZN5flash16flash_fwd_kernelI23Flash_fwd_kernel_traitsILi128ELi128ELi32ELi4ELb0ELb0EN7cutlass6half_tE19Flash_kernel_traitsILi128ELi128ELi32ELi4ES3_EELb0ELb0ELb0ELb0ELb1ELb1ELb1ELb0EEEvNS_16Flash_fwd_paramsE --------------------------
	.section	.text._ZN5flash16flash_fwd_kernelI23Flash_fwd_kernel_traitsILi128ELi128ELi32ELi4ELb0ELb0EN7cutlass6half_tE19Flash_kernel_traitsILi128ELi128ELi32ELi4ES3_EELb0ELb0ELb0ELb0ELb1ELb1ELb1ELb0EEEvNS_16Flash_fwd_paramsE,"ax",@progbits
	.align	128
        .global         _ZN5flash16flash_fwd_kernelI23Flash_fwd_kernel_traitsILi128ELi128ELi32ELi4ELb0ELb0EN7cutlass6half_tE19Flash_kernel_traitsILi128ELi128ELi32ELi4ES3_EELb0ELb0ELb0ELb0ELb1ELb1ELb1ELb0EEEvNS_16Flash_fwd_paramsE
        .type           _ZN5flash16flash_fwd_kernelI23Flash_fwd_kernel_traitsILi128ELi128ELi32ELi4ELb0ELb0EN7cutlass6half_tE19Flash_kernel_traitsILi128ELi128ELi32ELi4ES3_EELb0ELb0ELb0ELb0ELb1ELb1ELb1ELb0EEEvNS_16Flash_fwd_paramsE,@function
        .size           _ZN5flash16flash_fwd_kernelI23Flash_fwd_kernel_traitsILi128ELi128ELi32ELi4ELb0ELb0EN7cutlass6half_tE19Flash_kernel_traitsILi128ELi128ELi32ELi4ES3_EELb0ELb0ELb0ELb0ELb1ELb1ELb1ELb0EEEvNS_16Flash_fwd_paramsE,(.L_x_2865 - _ZN5flash16flash_fwd_kernelI23Flash_fwd_kernel_traitsILi128ELi128ELi32ELi4ELb0ELb0EN7cutlass6half_tE19Flash_kernel_traitsILi128ELi128ELi32ELi4ES3_EELb0ELb0ELb0ELb0ELb1ELb1ELb1ELb0EEEvNS_16Flash_fwd_paramsE)
        .other          _ZN5flash16flash_fwd_kernelI23Flash_fwd_kernel_traitsILi128ELi128ELi32ELi4ELb0ELb0EN7cutlass6half_tE19Flash_kernel_traitsILi128ELi128ELi32ELi4ES3_EELb0ELb0ELb0ELb0ELb1ELb1ELb1ELb0EEEvNS_16Flash_fwd_paramsE,@"STO_CUDA_ENTRY STV_DEFAULT"
_ZN5flash16flash_fwd_kernelI23Flash_fwd_kernel_traitsILi128ELi128ELi32ELi4ELb0ELb0EN7cutlass6half_tE19Flash_kernel_traitsILi128ELi128ELi32ELi4ES3_EELb0ELb0ELb0ELb0ELb1ELb1ELb1ELb0EEEvNS_16Flash_fwd_paramsE:
.text._ZN5flash16flash_fwd_kernelI23Flash_fwd_kernel_traitsILi128ELi128ELi32ELi4ELb0ELb0EN7cutlass6half_tE19Flash_kernel_traitsILi128ELi128ELi32ELi4ES3_EELb0ELb0ELb0ELb0ELb1ELb1ELb1ELb0EEEvNS_16Flash_fwd_paramsE:
[----:B------:R-:W1:Y:S08]  /*0000*/  LDC R1, c[0x0][0x37c] ;  /* 0x0000df00ff017b82 */ /* 0x000e700000000800 */
[----:B------:R-:W2:Y:S01]  /*0010*/  LDC.64 R2, c[0x0][0x470] ;  /* 0x00011c00ff027b82 */ /* 0x000ea20000000a00 */
[----:B------:R-:W3:Y:S01]  /*0020*/  S2R R18, SR_CTAID.Y ;  /* 0x0000000000127919 */ /* 0x000ee20000002600 */
[----:B------:R-:W4:Y:S01]  /*0030*/  LDCU.64 UR18, c[0x0][0x358] ;  /* 0x00006b00ff1277ac */ /* 0x000f220008000a00 */
[----:B------:R-:W-:-:S02]  /*0040*/  IMAD.MOV.U32 R8, RZ, RZ, RZ ;  /* 0x000000ffff087224 */ /* 0x000fc400078e00ff */
[----:B-1----:R-:W-:-:S03]  /*0050*/  VIADD R1, R1, 0xfffffff0 ;  /* 0xfffffff001017836 */ /* 0x002fc60000000000 */
[----:B------:R-:W1:Y:S08]  /*0060*/  S2UR UR17, SR_CTAID.X ;  /* 0x00000000001179c3 */ /* 0x000e700000002500 */
[----:B------:R-:W1:Y:S01]  /*0070*/  LDC R0, c[0x0][0x434] ;  /* 0x00010d00ff007b82 */ /* 0x000e620000000800 */
[----:B--2---:R-:W-:-:S04]  /*0080*/  ISETP.NE.U32.AND P0, PT, R2, RZ, PT ;  /* 0x000000ff0200720c */ /* 0x004fc80003f05070 */
[----:B------:R-:W-:-:S03]  /*0090*/  ISETP.NE.AND.EX P0, PT, R3, RZ, PT, P0 ;  /* 0x000000ff0300720c */ /* 0x000fc60003f05300 */
[----:B------:R-:W2:Y:S10]  /*00a0*/  LDC.64 R2, c[0x0][0x478] ;  /* 0x00011e00ff027b82 */ /* 0x000eb40000000a00 */
[----:B------:R-:W3:Y:S01]  /*00b0*/  @P0 LDC.64 R4, c[0x0][0x470] ;  /* 0x00011c00ff040b82 */ /* 0x000ee20000000a00 */
[----:B--2---:R-:W-:-:S04]  /*00c0*/  ISETP.NE.U32.AND P2, PT, R2, RZ, PT ;  /* 0x000000ff0200720c */ /* 0x004fc80003f45070 */
[----:B------:R-:W-:Y:S01]  /*00d0*/  ISETP.NE.AND.EX P2, PT, R3, RZ, PT, P2 ;  /* 0x000000ff0300720c */ /* 0x000fe20003f45320 */
[----:B---3--:R-:W-:-:S05]  /*00e0*/  @P0 IMAD.WIDE.U32 R2, R18, 0x4, R4 ;  /* 0x0000000412020825 */ /* 0x008fca00078e0004 */
[----:B----4-:R2:W5:Y:S07]  /*00f0*/  @P0 LDG.E R8, desc[UR18][R2.64] ;  /* 0x0000001202080981 */ /* 0x01056e000c1e1900 */
[----:B--2---:R-:W2:Y:S02]  /*0100*/  @P2 LDC.64 R2, c[0x0][0x478] ;  /* 0x00011e00ff022b82 */ /* 0x004ea40000000a00 */
[----:B--2---:R-:W-:-:S05]  /*0110*/  @P2 IMAD.WIDE.U32 R2, R18, 0x4, R2 ;  /* 0x0000000412022825 */ /* 0x004fca00078e0002 */
[----:B------:R2:W5:Y:S01]  /*0120*/  @P2 LDG.E R16, desc[UR18][R2.64] ;  /* 0x0000001202102981 */ /* 0x000562000c1e1900 */
[----:B-1----:R-:W-:-:S06]  /*0130*/  USHF.L.U32 UR16, UR17, 0x7, URZ ;  /* 0x0000000711107899 */ /* 0x002fcc00080006ff */
[----:B------:R-:W-:-:S13]  /*0140*/  ISETP.LE.AND P0, PT, R0, UR16, PT ;  /* 0x0000001000007c0c */ /* 0x000fda000bf03270 */
[----:B------:R-:W-:Y:S05]  /*0150*/  @P0 EXIT ;  /* 0x000000000000094d */ /* 0x000fea0003800000 */
[----:B------:R-:W1:Y:S01]  /*0160*/  LDC R17, c[0x0][0x3e8] ;  /* 0x0000fa00ff117b82 */ /* 0x000e620000000800 */
[----:B------:R-:W3:Y:S01]  /*0170*/  S2R R28, SR_CTAID.Z ;  /* 0x00000000001c7919 */ /* 0x000ee20000002700 */
[--C-:B-----5:R-:W-:Y:S01]  /*0180*/  SHF.R.S32.HI R5, RZ, 0x1f, R8.reuse ;  /* 0x0000001fff057819 */ /* 0x120fe20000011408 */
[----:B------:R-:W4:Y:S01]  /*0190*/  LDCU.128 UR12, c[0x0][0x3a0] ;  /* 0x00007400ff0c77ac */ /* 0x000f220008000c00 */
[----:B------:R-:W-:Y:S01]  /*01a0*/  IMAD.MOV.U32 R11, RZ, RZ, RZ ;  /* 0x000000ffff0b7224 */ /* 0x000fe200078e00ff */
[----:B------:R-:W4:Y:S01]  /*01b0*/  S2R R36, SR_TID.X ;  /* 0x0000000000247919 */ /* 0x000f220000002100 */
[----:B------:R-:W-:Y:S01]  /*01c0*/  @P2 IMAD.IADD R108, R16, 0x1, -R8 ;  /* 0x00000001106c2824 */ /* 0x000fe200078e0a08 */
[----:B------:R-:W4:Y:S01]  /*01d0*/  LDCU.128 UR4, c[0x0][0x3d0] ;  /* 0x00007a00ff0477ac */ /* 0x000f220008000c00 */
[----:B------:R-:W3:Y:S01]  /*01e0*/  LDC.64 R12, c[0x0][0x3b8] ;  /* 0x0000ee00ff0c7b82 */ /* 0x000ee20000000a00 */
[----:B------:R-:W4:Y:S07]  /*01f0*/  LDCU.128 UR8, c[0x0][0x380] ;  /* 0x00007000ff0877ac */ /* 0x000f2e0008000c00 */
[----:B------:R-:W4:Y:S01]  /*0200*/  @!P2 LDC.64 R6, c[0x0][0x488] ;  /* 0x00012200ff06ab82 */ /* 0x000f220000000a00 */
[----:B-1----:R-:W-:-:S07]  /*0210*/  IABS R9, R17 ;  /* 0x0000001100097213 */ /* 0x002fce0000000000 */
[----:B------:R-:W1:Y:S01]  /*0220*/  LDC.64 R138, c[0x0][0x3c0] ;  /* 0x0000f000ff8a7b82 */ /* 0x000e620000000a00 */
[----:B--2---:R-:W2:Y:S01]  /*0230*/  I2F.RP R2, R9 ;  /* 0x0000000900027306 */ /* 0x004ea20000209400 */
[----:B---3--:R-:W-:-:S06]  /*0240*/  SHF.L.U64.HI R114, R12, 0x5, R13 ;  /* 0x000000050c727819 */ /* 0x008fcc000001020d */
[----:B------:R-:W3:Y:S01]  /*0250*/  @!P2 LDC.64 R14, c[0x0][0x438] ;  /* 0x00010e00ff0eab82 */ /* 0x000ee20000000a00 */
[----:B------:R-:W-:Y:S01]  /*0260*/  IABS R4, R28 ;  /* 0x0000001c00047213 */ /* 0x000fe20000000000 */
[C---:B------:R-:W-:Y:S01]  /*0270*/  IMAD.SHL.U32 R112, R12.reuse, 0x10, RZ ;  /* 0x000000100c707824 */ /* 0x040fe200078e00ff */
[----:B------:R-:W-:Y:S01]  /*0280*/  SHF.L.U64.HI R111, R12, 0x4, R13 ;  /* 0x000000040c6f7819 */ /* 0x000fe2000001020d */
[----:B----4-:R-:W-:Y:S01]  /*0290*/  IMAD.SHL.U32 R224, R36, 0x8, RZ ;  /* 0x0000000824e07824 */ /* 0x010fe200078e00ff */
[----:B------:R-:W-:Y:S01]  /*02a0*/  SHF.L.U32 R113, R12, 0x5, RZ ;  /* 0x000000050c717819 */ /* 0x000fe200000006ff */
[----:B------:R-:W-:Y:S01]  /*02b0*/  IMAD.SHL.U32 R110, R36, 0x40, RZ ;  /* 0x00000040246e7824 */ /* 0x000fe200078e00ff */
[----:B------:R-:W-:Y:S01]  /*02c0*/  SHF.R.U32.HI R109, RZ, 0x1, R36 ;  /* 0x00000001ff6d7819 */ /* 0x000fe20000011624 */
[----:B------:R-:W4:Y:S01]  /*02d0*/  LDC.64 R24, c[0x0][0x3c8] ;  /* 0x0000f200ff187b82 */ /* 0x000f220000000a00 */
[----:B------:R-:W-:Y:S01]  /*02e0*/  LOP3.LUT R10, R224, 0x38, RZ, 0xc0, !PT ;  /* 0x00000038e00a7812 */ /* 0x000fe200078ec0ff */
[----:B--2---:R-:W2:Y:S01]  /*02f0*/  MUFU.RCP R2, R2 ;  /* 0x0000000200027308 */ /* 0x004ea20000001000 */
[C---:B------:R-:W-:Y:S01]  /*0300*/  LOP3.LUT R32, R110.reuse, 0x1c0, RZ, 0xc0, !PT ;  /* 0x000001c06e207812 */ /* 0x040fe200078ec0ff */
[----:B------:R-:W-:Y:S01]  /*0310*/  STL [R1+0xc], R114 ;  /* 0x00000c7201007387 */ /* 0x000fe20000100800 */
[----:B------:R-:W-:-:S02]  /*0320*/  LOP3.LUT R217, R110, 0x400, RZ, 0xc0, !PT ;  /* 0x000004006ed97812 */ /* 0x000fc400078ec0ff */
[----:B------:R-:W-:Y:S01]  /*0330*/  LOP3.LUT R32, R32, 0x38, R224, 0xf8, !PT ;  /* 0x0000003820207812 */ /* 0x000fe200078ef8e0 */
[----:B------:R-:W-:Y:S03]  /*0340*/  STL [R1+0x8], R111 ;  /* 0x0000086f01007387 */ /* 0x000fe60000100800 */
[----:B------:R-:W-:Y:S01]  /*0350*/  LOP3.LUT R109, R32, 0x8, R109, 0x78, !PT ;  /* 0x00000008206d7812 */ /* 0x000fe200078e786d */
[----:B------:R-:W-:Y:S04]  /*0360*/  STL [R1], R113 ;  /* 0x0000007101007387 */ /* 0x000fe80000100800 */
[----:B------:R-:W-:Y:S01]  /*0370*/  STL [R1+0x4], R112 ;  /* 0x0000047001007387 */ /* 0x000fe20000100800 */
[----:B--2---:R-:W-:-:S04]  /*0380*/  VIADD R2, R2, 0xffffffe ;  /* 0x0ffffffe02027836 */ /* 0x004fc80000000000 */
[----:B------:R-:W2:Y:S02]  /*0390*/  F2I.FTZ.U32.TRUNC.NTZ R3, R2 ;  /* 0x0000000200037305 */ /* 0x000ea4000021f000 */
[----:B--2---:R-:W-:Y:S02]  /*03a0*/  IMAD.MOV R0, RZ, RZ, -R3 ;  /* 0x000000ffff007224 */ /* 0x004fe400078e0a03 */
[----:B------:R-:W-:Y:S02]  /*03b0*/  IMAD.MOV.U32 R2, RZ, RZ, RZ ;  /* 0x000000ffff027224 */ /* 0x000fe400078e00ff */
[----:B------:R-:W-:-:S04]  /*03c0*/  IMAD R0, R0, R9, RZ ;  /* 0x0000000900007224 */ /* 0x000fc800078e02ff */
[----:B------:R-:W-:-:S04]  /*03d0*/  IMAD.HI.U32 R2, R3, R0, R2 ;  /* 0x0000000003027227 */ /* 0x000fc800078e0002 */
[----:B------:R-:W-:-:S04]  /*03e0*/  IMAD.MOV.U32 R3, RZ, RZ, R4 ;  /* 0x000000ffff037224 */ /* 0x000fc800078e0004 */
[----:B------:R-:W-:-:S04]  /*03f0*/  IMAD.HI.U32 R4, R2, R3, RZ ;  /* 0x0000000302047227 */ /* 0x000fc800078e00ff */
[----:B------:R-:W-:Y:S01]  /*0400*/  IMAD R2, R5, R12, RZ ;  /* 0x0000000c05027224 */ /* 0x000fe200078e02ff */
[----:B------:R-:W-:-:S05]  /*0410*/  IADD3 R0, PT, PT, -R4, RZ, RZ ;  /* 0x000000ff04007210 */ /* 0x000fca0007ffe1ff */
[----:B------:R-:W-:-:S05]  /*0420*/  IMAD R0, R9, R0, R3 ;  /* 0x0000000009007224 */ /* 0x000fca00078e0203 */
[----:B------:R-:W-:-:S13]  /*0430*/  ISETP.GT.U32.AND P3, PT, R9, R0, PT ;  /* 0x000000000900720c */ /* 0x000fda0003f64070 */
[----:B------:R-:W-:Y:S02]  /*0440*/  @!P3 IMAD.IADD R0, R0, 0x1, -R9 ;  /* 0x000000010000b824 */ /* 0x000fe400078e0a09 */
[----:B------:R-:W-:Y:S01]  /*0450*/  @!P3 VIADD R4, R4, 0x1 ;  /* 0x000000010404b836 */ /* 0x000fe20000000000 */
[----:B------:R-:W-:Y:S02]  /*0460*/  ISETP.NE.AND P3, PT, R17, RZ, PT ;  /* 0x000000ff1100720c */ /* 0x000fe40003f65270 */
[----:B------:R-:W-:Y:S01]  /*0470*/  ISETP.GE.U32.AND P0, PT, R0, R9, PT ;  /* 0x000000090000720c */ /* 0x000fe20003f06070 */
[----:B------:R-:W-:Y:S01]  /*0480*/  IMAD R0, R8, R13, R2 ;  /* 0x0000000d08007224 */ /* 0x000fe200078e0202 */
[----:B------:R-:W-:Y:S01]  /*0490*/  LOP3.LUT R9, R28, R17, RZ, 0x3c, !PT ;  /* 0x000000111c097212 */ /* 0x000fe200078e3cff */
[----:B------:R-:W-:-:S03]  /*04a0*/  IMAD.WIDE.U32 R2, R8, R12, R10 ;  /* 0x0000000c08027225 */ /* 0x000fc600078e000a */
[----:B------:R-:W-:Y:S02]  /*04b0*/  ISETP.GE.AND P1, PT, R9, RZ, PT ;  /* 0x000000ff0900720c */ /* 0x000fe40003f26270 */
[----:B------:R-:W-:-:S05]  /*04c0*/  IADD3 R3, PT, PT, R3, R0, RZ ;  /* 0x0000000003037210 */ /* 0x000fca0007ffe0ff */
[----:B------:R-:W-:Y:S01]  /*04d0*/  @P0 VIADD R4, R4, 0x1 ;  /* 0x0000000104040836 */ /* 0x000fe20000000000 */
[----:B------:R-:W-:Y:S01]  /*04e0*/  @!P2 ISETP.NE.U32.AND P0, PT, R6, RZ, PT ;  /* 0x000000ff0600a20c */ /* 0x000fe20003f05070 */
[----:B------:R-:W-:-:S03]  /*04f0*/  IMAD.WIDE.U32 R2, R18, UR12, R2 ;  /* 0x0000000c12027c25 */ /* 0x000fc6000f8e0002 */
[----:B------:R-:W-:Y:S01]  /*0500*/  @!P2 ISETP.NE.AND.EX P0, PT, R7, RZ, PT, P0 ;  /* 0x000000ff0700a20c */ /* 0x000fe20003f05300 */
[----:B------:R-:W-:Y:S02]  /*0510*/  IMAD.MOV.U32 R0, RZ, RZ, R4 ;  /* 0x000000ffff007224 */ /* 0x000fe400078e0004 */
[----:B------:R-:W-:Y:S01]  /*0520*/  IMAD R3, R18, UR13, R3 ;  /* 0x0000000d12037c24 */ /* 0x000fe2000f8e0203 */
[----:B---3--:R-:W-:Y:S01]  /*0530*/  @!P2 SEL R9, R15, RZ, P0 ;  /* 0x000000ff0f09a207 */ /* 0x008fe20000000000 */
[----:B------:R-:W-:Y:S01]  /*0540*/  @!P1 IMAD.MOV R0, RZ, RZ, -R0 ;  /* 0x000000ffff009224 */ /* 0x000fe200078e0a00 */
[----:B------:R-:W-:Y:S01]  /*0550*/  @!P3 LOP3.LUT R0, RZ, R17, RZ, 0x33, !PT ;  /* 0x00000011ff00b212 */ /* 0x000fe200078e33ff */
[-C--:B-1----:R-:W-:Y:S01]  /*0560*/  IMAD R4, R5, R138.reuse, RZ ;  /* 0x0000008a05047224 */ /* 0x082fe200078e02ff */
[----:B------:R-:W-:Y:S01]  /*0570*/  SHF.R.U32.HI R17, RZ, 0x3, R36 ;  /* 0x00000003ff117819 */ /* 0x000fe20000011624 */
[----:B------:R-:W-:Y:S01]  /*0580*/  IMAD.WIDE.U32 R6, R8, R138, R10 ;  /* 0x0000008a08067225 */ /* 0x000fe200078e000a */
[----:B------:R-:W-:-:S02]  /*0590*/  @!P2 IADD3 R108, PT, PT, R9, R14, -R8 ;  /* 0x0000000e096ca210 */ /* 0x000fc40007ffe808 */
[----:B------:R-:W-:Y:S01]  /*05a0*/  SHF.R.S32.HI R15, RZ, 0x1f, R0 ;  /* 0x0000001fff0f7819 */ /* 0x000fe20000011400 */
[----:B------:R-:W-:Y:S01]  /*05b0*/  IMAD.WIDE.U32 R2, R17, R12, R2 ;  /* 0x0000000c11027225 */ /* 0x000fe200078e0002 */
[----:B------:R-:W-:-:S03]  /*05c0*/  LOP3.LUT R14, R224, 0x1f8, RZ, 0xc0, !PT ;  /* 0x000001f8e00e7812 */ /* 0x000fc600078ec0ff */
[----:B------:R-:W-:Y:S01]  /*05d0*/  IMAD R4, R8, R139, R4 ;  /* 0x0000008b08047224 */ /* 0x000fe200078e0204 */
[----:B------:R-:W-:Y:S01]  /*05e0*/  LOP3.LUT R14, R14, 0x38, R36, 0x78, !PT ;  /* 0x000000380e0e7812 */ /* 0x000fe200078e7824 */
[----:B------:R-:W-:Y:S02]  /*05f0*/  IMAD R5, R17, R13, R3 ;  /* 0x0000000d11057224 */ /* 0x000fe400078e0203 */
[----:B------:R-:W-:Y:S01]  /*0600*/  IMAD R8, R15, UR4, RZ ;  /* 0x000000040f087c24 */ /* 0x000fe2000f8e02ff */
[----:B------:R-:W-:Y:S01]  /*0610*/  IADD3 R3, PT, PT, R7, R4, RZ ;  /* 0x0000000407037210 */ /* 0x000fe20007ffe0ff */
[----:B------:R-:W-:Y:S01]  /*0620*/  IMAD.MOV.U32 R4, RZ, RZ, R2 ;  /* 0x000000ffff047224 */ /* 0x000fe200078e0002 */
[----:B------:R-:W1:Y:S01]  /*0630*/  LDC.64 R12, c[0x0][0x3b0] ;  /* 0x0000ec00ff0c7b82 */ /* 0x000e620000000a00 */
[----:B------:R-:W-:Y:S01]  /*0640*/  IMAD.MOV.U32 R2, RZ, RZ, R6 ;  /* 0x000000ffff027224 */ /* 0x000fe200078e0006 */
[----:B------:R-:W-:Y:S01]  /*0650*/  LOP3.LUT R224, R14, 0x1e00, R224, 0xf8, !PT ;  /* 0x00001e000ee07812 */ /* 0x000fe200078ef8e0 */
[----:B------:R-:W-:-:S02]  /*0660*/  VIADD R7, R108, 0x1f ;  /* 0x0000001f6c077836 */ /* 0x000fc40000000000 */
[----:B------:R-:W-:-:S03]  /*0670*/  IMAD.WIDE.U32 R2, R18, UR14, R2 ;  /* 0x0000000e12027c25 */ /* 0x000fc6000f8e0002 */
[----:B------:R-:W-:Y:S01]  /*0680*/  SHF.R.S32.HI R6, RZ, 0x1f, R7 ;  /* 0x0000001fff067819 */ /* 0x000fe20000011407 */
[----:B------:R-:W-:Y:S01]  /*0690*/  IMAD R3, R18, UR15, R3 ;  /* 0x0000000f12037c24 */ /* 0x000fe2000f8e0203 */
[----:B------:R-:W2:Y:S01]  /*06a0*/  LDCU.128 UR12, c[0x0][0x390] ;  /* 0x00007200ff0c77ac */ /* 0x000ea20008000c00 */
[----:B------:R-:W-:Y:S01]  /*06b0*/  IMAD.WIDE.U32 R4, R0, UR4, R4 ;  /* 0x0000000400047c25 */ /* 0x000fe2000f8e0004 */
[----:B------:R-:W-:Y:S01]  /*06c0*/  LEA.HI R225, R6, R7, RZ, 0x5 ;  /* 0x0000000706e17211 */ /* 0x000fe200078f28ff */
[----:B------:R-:W-:Y:S02]  /*06d0*/  UMOV UR4, 0x400 ;  /* 0x0000040000047882 */ /* 0x000fe40000000000 */
[----:B------:R-:W-:Y:S01]  /*06e0*/  IMAD R8, R0, UR5, R8 ;  /* 0x0000000500087c24 */ /* 0x000fe2000f8e0208 */
[----:B------:R-:W-:Y:S01]  /*06f0*/  LEA.HI.SX32 R34, R225, 0xffffffff, 0x1b ;  /* 0xffffffffe1227811 */ /* 0x000fe200078fdaff */
[----:B------:R-:W3:Y:S01]  /*0700*/  S2UR UR5, SR_CgaCtaId ;  /* 0x00000000000579c3 */ /* 0x000ee20000008800 */
[----:B------:R-:W-:Y:S01]  /*0710*/  LEA R250, P0, R4, UR10, 0x1 ;  /* 0x0000000a04fa7c11 */ /* 0x000fe2000f8008ff */
[----:B------:R-:W-:Y:S01]  /*0720*/  IMAD.IADD R5, R5, 0x1, R8 ;  /* 0x0000000105057824 */ /* 0x000fe200078e0208 */
[----:B------:R-:W-:Y:S01]  /*0730*/  SHF.R.S32.HI R35, RZ, 0x1f, R34 ;  /* 0x0000001fff237819 */ /* 0x000fe20000011422 */
[----:B------:R-:W-:-:S02]  /*0740*/  IMAD R6, R114, R34, RZ ;  /* 0x0000002272067224 */ /* 0x000fc400078e02ff */
[----:B------:R-:W-:Y:S01]  /*0750*/  IMAD.WIDE.U32 R8, R113, R34, RZ ;  /* 0x0000002271087225 */ /* 0x000fe200078e00ff */
[----:B------:R-:W-:Y:S01]  /*0760*/  LEA.HI.X R249, R4, UR11, R5, 0x1, P0 ;  /* 0x0000000b04f97c11 */ /* 0x000fe200080f0c05 */
[----:B------:R-:W-:Y:S02]  /*0770*/  UIMAD.WIDE.U32 UR10, UR17, 0x80, URZ ;  /* 0x00000080110a78a5 */ /* 0x000fe4000f8e00ff */
[----:B------:R-:W-:Y:S01]  /*0780*/  IMAD R6, R35, R113, R6 ;  /* 0x0000007123067224 */ /* 0x000fe200078e0206 */
[----:B------:R-:W-:Y:S01]  /*0790*/  LEA R20, P1, R8, R250, 0x1 ;  /* 0x000000fa08147211 */ /* 0x000fe200078208ff */
[----:B--2---:R-:W-:Y:S01]  /*07a0*/  IMAD.WIDE.U32 R4, R18, UR14, R10 ;  /* 0x0000000e12047c25 */ /* 0x004fe2000f8e000a */
[----:B------:R-:W-:Y:S02]  /*07b0*/  IADD3 R10, P0, PT, R112, R8, RZ ;  /* 0x00000008700a7210 */ /* 0x000fe40007f1e0ff */
[----:B------:R-:W-:Y:S01]  /*07c0*/  LOP3.LUT R37, R17, UR10, RZ, 0xfc, !PT ;  /* 0x0000000a11257c12 */ /* 0x000fe2000f8efcff */
[----:B------:R-:W-:-:S02]  /*07d0*/  IMAD.IADD R9, R9, 0x1, R6 ;  /* 0x0000000109097824 */ /* 0x000fc400078e0206 */
[----:B------:R-:W-:-:S03]  /*07e0*/  IMAD.WIDE.U32 R6, R17, R138, R2 ;  /* 0x0000008a11067225 */ /* 0x000fc600078e0002 */
[----:B------:R-:W-:Y:S01]  /*07f0*/  LEA.HI.X R21, R8, R249, R9, 0x1, P1 ;  /* 0x000000f908157211 */ /* 0x000fe200008f0c09 */
[----:B------:R-:W-:Y:S01]  /*0800*/  IMAD R3, R18, UR15, R5 ;  /* 0x0000000f12037c24 */ /* 0x000fe2000f8e0205 */
[----:B------:R-:W-:Y:S01]  /*0810*/  IADD3.X R5, PT, PT, R9, R111, RZ, P0, !PT ;  /* 0x0000006f09057210 */ /* 0x000fe200007fe4ff */
[----:B------:R-:W-:Y:S01]  /*0820*/  IMAD R11, R17, R139, R7 ;  /* 0x0000008b110b7224 */ /* 0x000fe200078e0207 */
[----:B------:R-:W-:Y:S01]  /*0830*/  LEA R22, P0, R10, R250, 0x1 ;  /* 0x000000fa0a167211 */ /* 0x000fe200078008ff */
[----:B------:R-:W-:Y:S01]  /*0840*/  IMAD.MOV.U32 R2, RZ, RZ, R4 ;  /* 0x000000ffff027224 */ /* 0x000fe200078e0004 */
[C---:B-1----:R-:W-:Y:S01]  /*0850*/  SHF.L.U64.HI R7, R12.reuse, 0x6, R13 ;  /* 0x000000060c077819 */ /* 0x042fe2000001020d */
[----:B------:R-:W-:Y:S01]  /*0860*/  IMAD R14, R12, UR11, RZ ;  /* 0x0000000b0c0e7c24 */ /* 0x000fe2000f8e02ff */
[----:B------:R-:W-:Y:S01]  /*0870*/  LEA.HI.X R23, R10, R249, R5, 0x1, P0 ;  /* 0x000000f90a177211 */ /* 0x000fe200000f0c05 */
[----:B------:R-:W-:Y:S01]  /*0880*/  IMAD.MOV.U32 R10, RZ, RZ, R6 ;  /* 0x000000ffff0a7224 */ /* 0x000fe200078e0006 */
[C---:B------:R-:W-:Y:S01]  /*0890*/  SHF.L.U32 R6, R12.reuse, 0x6, RZ ;  /* 0x000000060c067819 */ /* 0x040fe200000006ff */
[C---:B------:R-:W-:Y:S01]  /*08a0*/  IMAD.SHL.U32 R4, R12.reuse, 0x10, RZ ;  /* 0x000000100c047824 */ /* 0x040fe200078e00ff */
[C-C-:B------:R-:W-:Y:S01]  /*08b0*/  SHF.L.U64.HI R5, R12.reuse, 0x4, R13.reuse ;  /* 0x000000040c057819 */ /* 0x140fe2000001020d */
[C---:B------:R-:W-:Y:S01]  /*08c0*/  IMAD.SHL.U32 R8, R12.reuse, 0x20, RZ ;  /* 0x000000200c087824 */ /* 0x040fe200078e00ff */
[----:B------:R-:W-:Y:S01]  /*08d0*/  SHF.L.U64.HI R9, R12, 0x5, R13 ;  /* 0x000000050c097819 */ /* 0x000fe2000001020d */
[C---:B------:R-:W-:Y:S01]  /*08e0*/  IMAD R13, R37.reuse, R13, R14 ;  /* 0x0000000d250d7224 */ /* 0x040fe200078e020e */
[----:B---3--:R-:W-:Y:S01]  /*08f0*/  ULEA UR5, UR5, UR4, 0x18 ;  /* 0x0000000405057291 */ /* 0x008fe2000f8ec0ff */
[----:B------:R-:W-:-:S04]  /*0900*/  IMAD.WIDE.U32 R6, R37, R12, R6 ;  /* 0x0000000c25067225 */ /* 0x000fc800078e0006 */
[----:B----4-:R-:W-:Y:S01]  /*0910*/  IMAD.WIDE.U32 R2, R28, R24, R2 ;  /* 0x000000181c027225 */ /* 0x010fe200078e0002 */
[----:B------:R-:W-:-:S03]  /*0920*/  LEA R224, R224, UR5, 0x1 ;  /* 0x00000005e0e07c11 */ /* 0x000fc6000f8e08ff */
[----:B------:R-:W-:Y:S01]  /*0930*/  IMAD R14, R15, UR6, RZ ;  /* 0x000000060f0e7c24 */ /* 0x000fe2000f8e02ff */
[----:B------:R-:W-:Y:S01]  /*0940*/  IADD3 R24, P4, PT, R2, R6, RZ ;  /* 0x0000000602187210 */ /* 0x000fe20007f9e0ff */
[----:B------:R-:W-:-:S04]  /*0950*/  IMAD.WIDE.U32 R26, R37, R12, R4 ;  /* 0x0000000c251a7225 */ /* 0x000fc800078e0004 */
[----:B------:R-:W-:-:S04]  /*0960*/  IMAD.WIDE.U32 R16, R37, R12, R8 ;  /* 0x0000000c25107225 */ /* 0x000fc800078e0008 */
[----:B------:R-:W-:Y:S01]  /*0970*/  IMAD.WIDE.U32 R18, R0, UR6, R10 ;  /* 0x0000000600127c25 */ /* 0x000fe2000f8e000a */
[----:B------:R-:W-:Y:S01]  /*0980*/  IADD3 R10, P1, PT, R8, R6, RZ ;  /* 0x00000006080a7210 */ /* 0x000fe20007f3e0ff */
[----:B------:R-:W1:Y:S01]  /*0990*/  LDCU UR6, c[0x0][0x50c] ;  /* 0x0000a180ff0677ac */ /* 0x000e620008000800 */
[----:B------:R-:W-:Y:S01]  /*09a0*/  IADD3 R11, P2, PT, R2, R26, RZ ;  /* 0x0000001a020b7210 */ /* 0x000fe20007f5e0ff */
[----:B------:R-:W-:Y:S02]  /*09b0*/  IMAD R33, R0, UR7, R14 ;  /* 0x0000000700217c24 */ /* 0x000fe4000f8e020e */
[----:B------:R-:W-:Y:S01]  /*09c0*/  IMAD R3, R28, R25, R3 ;  /* 0x000000191c037224 */ /* 0x000fe200078e0203 */
[CC--:B------:R-:W-:Y:S01]  /*09d0*/  IADD3 R25, P6, P5, R2.reuse, R16.reuse, R4 ;  /* 0x0000001002197210 */ /* 0x0c0fe20007dde004 */
[C---:B------:R-:W-:Y:S02]  /*09e0*/  IMAD.IADD R8, R13.reuse, 0x1, R17 ;  /* 0x000000010d087824 */ /* 0x040fe400078e0211 */
[----:B------:R-:W-:Y:S01]  /*09f0*/  IMAD.IADD R0, R13, 0x1, R7 ;  /* 0x000000010d007824 */ /* 0x000fe200078e0207 */
[----:B------:R-:W-:-:S02]  /*0a00*/  IADD3 R7, P0, PT, R2, R16, RZ ;  /* 0x0000001002077210 */ /* 0x000fc40007f1e0ff */
[C---:B------:R-:W-:Y:S02]  /*0a10*/  IADD3.X R15, PT, PT, R3.reuse, R13, R27, P2, !PT ;  /* 0x0000000d030f7210 */ /* 0x040fe400017fe41b */
[--C-:B------:R-:W-:Y:S01]  /*0a20*/  IADD3 R27, P3, P2, R2, R6, R4.reuse ;  /* 0x00000006021b7210 */ /* 0x100fe20007a7e004 */
[----:B------:R-:W-:Y:S01]  /*0a30*/  IMAD.X R6, R8, 0x1, R3, P0 ;  /* 0x0000000108067824 */ /* 0x000fe200000e0603 */
[C---:B------:R-:W-:Y:S02]  /*0a40*/  IADD3.X R29, PT, PT, R3.reuse, R8, R5, P6, P5 ;  /* 0x00000008031d7210 */ /* 0x040fe400037ea405 */
[----:B------:R-:W-:Y:S02]  /*0a50*/  IADD3.X R9, PT, PT, R0, R9, RZ, P1, !PT ;  /* 0x0000000900097210 */ /* 0x000fe40000ffe4ff */
[----:B------:R-:W-:Y:S02]  /*0a60*/  IADD3 R26, P5, PT, R10, R2, RZ ;  /* 0x000000020a1a7210 */ /* 0x000fe40007fbe0ff */
[----:B------:R-:W-:Y:S01]  /*0a70*/  IADD3 R28, P1, P0, R2, R10, R4 ;  /* 0x0000000a021c7210 */ /* 0x000fe2000783e004 */
[----:B------:R-:W-:Y:S01]  /*0a80*/  IMAD.X R4, R0, 0x1, R3, P4 ;  /* 0x0000000100047824 */ /* 0x000fe200020e0603 */
[----:B------:R-:W-:Y:S01]  /*0a90*/  IADD3.X R31, PT, PT, R3, R0, R5, P3, P2 ;  /* 0x00000000031f7210 */ /* 0x000fe20001fe4405 */
[----:B------:R-:W-:Y:S01]  /*0aa0*/  IMAD.X R0, R9, 0x1, R3, P5 ;  /* 0x0000000109007824 */ /* 0x000fe200028e0603 */
[----:B------:R-:W-:Y:S01]  /*0ab0*/  IADD3.X R30, PT, PT, R3, R9, R5, P1, P0 ;  /* 0x00000009031e7210 */ /* 0x000fe20000fe0405 */
[----:B------:R-:W-:Y:S01]  /*0ac0*/  IMAD.WIDE.U32 R2, R37, R12, R2 ;  /* 0x0000000c25027225 */ /* 0x000fe200078e0002 */
[----:B------:R-:W-:-:S02]  /*0ad0*/  LEA R16, P1, R11, UR8, 0x1 ;  /* 0x000000080b107c11 */ /* 0x000fc4000f8208ff */
[----:B------:R-:W-:Y:S02]  /*0ae0*/  LEA R14, P0, R7, UR8, 0x1 ;  /* 0x00000008070e7c11 */ /* 0x000fe4000f8008ff */
[----:B------:R-:W-:Y:S02]  /*0af0*/  IADD3 R13, PT, PT, R3, R13, RZ ;  /* 0x0000000d030d7210 */ /* 0x000fe40007ffe0ff */
[C---:B------:R-:W-:Y:S02]  /*0b00*/  LEA R12, P2, R2.reuse, UR8, 0x1 ;  /* 0x00000008020c7c11 */ /* 0x040fe4000f8408ff */
[----:B------:R-:W-:Y:S02]  /*0b10*/  LEA.HI.X R17, R11, UR9, R15, 0x1, P1 ;  /* 0x000000090b117c11 */ /* 0x000fe400088f0c0f */
[----:B------:R-:W-:Y:S02]  /*0b20*/  LEA.HI.X R13, R2, UR9, R13, 0x1, P2 ;  /* 0x00000009020d7c11 */ /* 0x000fe400090f0c0d */
[----:B------:R-:W-:-:S02]  /*0b30*/  LEA.HI.X R15, R7, UR9, R6, 0x1, P0 ;  /* 0x00000009070f7c11 */ /* 0x000fc400080f0c06 */
[C---:B------:R-:W-:Y:S01]  /*0b40*/  LEA R10, P1, R25.reuse, UR8, 0x1 ;  /* 0x00000008190a7c11 */ /* 0x040fe2000f8208ff */
[----:B------:R-:W-:Y:S01]  /*0b50*/  @!PT LDS RZ, [RZ] ;  /* 0x00000000fffff984 */ /* 0x000fe20000000800 */
[----:B------:R-:W-:Y:S01]  /*0b60*/  @!PT LDS RZ, [RZ] ;  /* 0x00000000fffff984 */ /* 0x000fe20000000800 */
[----:B------:R-:W-:Y:S01]  /*0b70*/  @!PT LDS RZ, [RZ] ;  /* 0x00000000fffff984 */ /* 0x000fe20000000800 */
[----:B------:R-:W-:Y:S01]  /*0b80*/  LDGSTS.E.BYPASS.LTC128B.128 [R224], desc[UR18][R12.64] ;  /* 0x000000000ce07fae */ /* 0x000fe2000b981a12 */
[C---:B------:R-:W-:Y:S02]  /*0b90*/  LEA R8, P0, R24.reuse, UR8, 0x1 ;  /* 0x0000000818087c11 */ /* 0x040fe4000f8008ff */
[----:B------:R-:W-:Y:S01]  /*0ba0*/  LEA.HI.X R11, R25, UR9, R29, 0x1, P1 ;  /* 0x00000009190b7c11 */ /* 0x000fe200088f0c1d */
[----:B------:R-:W-:Y:S01]  /*0bb0*/  LDGSTS.E.BYPASS.LTC128B.128 [R224+0x4000], desc[UR18][R12.64+0x80] ;  /* 0x040000800ce07fae */ /* 0x000fe2000b981a12 */
[----:B------:R-:W-:Y:S02]  /*0bc0*/  LEA R6, P2, R27, UR8, 0x1 ;  /* 0x000000081b067c11 */ /* 0x000fe4000f8408ff */
[----:B------:R-:W-:Y:S01]  /*0bd0*/  LEA.HI.X R9, R24, UR9, R4, 0x1, P0 ;  /* 0x0000000918097c11 */ /* 0x000fe200080f0c04 */
[----:B------:R-:W-:Y:S01]  /*0be0*/  LDGSTS.E.BYPASS.LTC128B.128 [R224+0x800], desc[UR18][R16.64] ;  /* 0x0080000010e07fae */ /* 0x000fe2000b981a12 */
[----:B------:R-:W-:-:S02]  /*0bf0*/  LEA R4, P1, R26, UR8, 0x1 ;  /* 0x000000081a047c11 */ /* 0x000fc4000f8208ff */
[----:B------:R-:W-:Y:S01]  /*0c00*/  LEA R2, P0, R28, UR8, 0x1 ;  /* 0x000000081c027c11 */ /* 0x000fe2000f8008ff */
[----:B------:R-:W-:Y:S01]  /*0c10*/  LDGSTS.E.BYPASS.LTC128B.128 [R224+0x4800], desc[UR18][R16.64+0x80] ;  /* 0x0480008010e07fae */ /* 0x000fe2000b981a12 */
[----:B------:R-:W-:Y:S02]  /*0c20*/  LEA.HI.X R7, R27, UR9, R31, 0x1, P2 ;  /* 0x000000091b077c11 */ /* 0x000fe400090f0c1f */
[----:B------:R-:W-:Y:S01]  /*0c30*/  LEA.HI.X R5, R26, UR9, R0, 0x1, P1 ;  /* 0x000000091a057c11 */ /* 0x000fe200088f0c00 */
[----:B------:R-:W-:Y:S01]  /*0c40*/  LDGSTS.E.BYPASS.LTC128B.128 [R224+0x1000], desc[UR18][R14.64] ;  /* 0x010000000ee07fae */ /* 0x000fe2000b981a12 */
[----:B------:R-:W-:Y:S01]  /*0c50*/  LEA.HI.X R3, R28, UR9, R30, 0x1, P0 ;  /* 0x000000091c037c11 */ /* 0x000fe200080f0c1e */
[----:B------:R-:W-:Y:S01]  /*0c60*/  IMAD R0, R35, R138, RZ ;  /* 0x0000008a23007224 */ /* 0x000fe200078e02ff */
[----:B------:R-:W-:Y:S01]  /*0c70*/  LEA R248, P0, R18, UR12, 0x1 ;  /* 0x0000000c12f87c11 */ /* 0x000fe2000f8008ff */
[----:B------:R-:W-:Y:S01]  /*0c80*/  LDGSTS.E.BYPASS.LTC128B.128 [R224+0x5000], desc[UR18][R14.64+0x80] ;  /* 0x050000800ee07fae */ /* 0x000fe2000b981a12 */
[----:B------:R-:W-:-:S03]  /*0c90*/  ISETP.GE.AND P2, PT, R108, 0x21, PT ;  /* 0x000000216c00780c */ /* 0x000fc60003f46270 */
[----:B------:R-:W-:Y:S04]  /*0ca0*/  LDGSTS.E.BYPASS.LTC128B.128 [R224+0x1800], desc[UR18][R10.64] ;  /* 0x018000000ae07fae */ /* 0x000fe8000b981a12 */
[----:B------:R-:W-:Y:S04]  /*0cb0*/  LDGSTS.E.BYPASS.LTC128B.128 [R224+0x5800], desc[UR18][R10.64+0x80] ;  /* 0x058000800ae07fae */ /* 0x000fe8000b981a12 */
[----:B------:R-:W-:Y:S04]  /*0cc0*/  LDGSTS.E.BYPASS.LTC128B.128 [R224+0x2000], desc[UR18][R8.64] ;  /* 0x0200000008e07fae */ /* 0x000fe8000b981a12 */
[----:B------:R2:W-:Y:S04]  /*0cd0*/  LDGSTS.E.BYPASS.LTC128B.128 [R224+0x6000], desc[UR18][R8.64+0x80] ;  /* 0x0600008008e07fae */ /* 0x0005e8000b981a12 */
[----:B------:R-:W-:Y:S04]  /*0ce0*/  LDGSTS.E.BYPASS.LTC128B.128 [R224+0x2800], desc[UR18][R6.64] ;  /* 0x0280000006e07fae */ /* 0x000fe8000b981a12 */
[----:B------:R-:W-:Y:S04]  /*0cf0*/  LDGSTS.E.BYPASS.LTC128B.128 [R224+0x6800], desc[UR18][R6.64+0x80] ;  /* 0x0680008006e07fae */ /* 0x000fe8000b981a12 */
[----:B------:R-:W-:Y:S04]  /*0d00*/  LDGSTS.E.BYPASS.LTC128B.128 [R224+0x3000], desc[UR18][R4.64] ;  /* 0x0300000004e07fae */ /* 0x000fe8000b981a12 */
[----:B------:R3:W-:Y:S04]  /*0d10*/  LDGSTS.E.BYPASS.LTC128B.128 [R224+0x7000], desc[UR18][R4.64+0x80] ;  /* 0x0700008004e07fae */ /* 0x0007e8000b981a12 */
[----:B------:R-:W-:Y:S04]  /*0d20*/  LDGSTS.E.BYPASS.LTC128B.128 [R224+0x3800], desc[UR18][R2.64] ;  /* 0x0380000002e07fae */ /* 0x000fe8000b981a12 */
[----:B------:R4:W-:Y:S01]  /*0d30*/  LDGSTS.E.BYPASS.LTC128B.128 [R224+0x7800], desc[UR18][R2.64+0x80] ;  /* 0x0780008002e07fae */ /* 0x0009e2000b981a12 */
[----:B--2---:R-:W-:-:S03]  /*0d40*/  LOP3.LUT R8, R110, 0x200, RZ, 0xc0, !PT ;  /* 0x000002006e087812 */ /* 0x004fc600078ec0ff */
[----:B------:R-:W-:Y:S04]  /*0d50*/  LDGSTS.E.BYPASS.LTC128B.128 [R224+0x8000], desc[UR18][R20.64] ;  /* 0x0800000014e07fae */ /* 0x000fe8000b981a12 */
[----:B------:R-:W-:Y:S04]  /*0d60*/  LDGSTS.E.BYPASS.LTC128B.128 [R224+0x9000], desc[UR18][R20.64+0x80] ;  /* 0x0900008014e07fae */ /* 0x000fe8000b981a12 */
[----:B------:R-:W-:Y:S04]  /*0d70*/  LDGSTS.E.BYPASS.LTC128B.128 [R224+0x8800], desc[UR18][R22.64] ;  /* 0x0880000016e07fae */ /* 0x000fe8000b981a12 */
[----:B------:R-:W-:Y:S01]  /*0d80*/  LDGSTS.E.BYPASS.LTC128B.128 [R224+0x9800], desc[UR18][R22.64+0x80] ;  /* 0x0980008016e07fae */ /* 0x000fe2000b981a12 */
[----:B---3--:R-:W-:-:S03]  /*0d90*/  IMAD R4, R34, R139, R0 ;  /* 0x0000008b22047224 */ /* 0x008fc600078e0200 */
[----:B------:R-:W0:Y:S01]  /*0da0*/  LDGDEPBAR ;  /* 0x00000000000079af */ /* 0x000e220000000000 */
[----:B------:R-:W-:Y:S02]  /*0db0*/  IMAD.IADD R0, R19, 0x1, R33 ;  /* 0x0000000113007824 */ /* 0x000fe400078e0221 */
[----:B------:R-:W-:-:S03]  /*0dc0*/  IMAD.SHL.U32 R5, R36, 0x20, RZ ;  /* 0x0000002024057824 */ /* 0x000fc600078e00ff */
[----:B------:R-:W-:Y:S01]  /*0dd0*/  LEA.HI.X R247, R18, UR13, R0, 0x1, P0 ;  /* 0x0000000d12f77c11 */ /* 0x000fe200080f0c00 */
[----:B----4-:R-:W-:Y:S01]  /*0de0*/  IMAD.WIDE.U32 R2, R34, R138, RZ ;  /* 0x0000008a22027225 */ /* 0x010fe200078e00ff */
[----:B------:R-:W-:-:S03]  /*0df0*/  LOP3.LUT R8, R8, 0x7c00, R5, 0xf8, !PT ;  /* 0x00007c0008087812 */ /* 0x000fc600078ef805 */
[----:B------:R-:W-:Y:S01]  /*0e00*/  IMAD.IADD R0, R3, 0x1, R4 ;  /* 0x0000000103007824 */ /* 0x000fe200078e0204 */
[C---:B------:R-:W-:Y:S02]  /*0e10*/  LEA R6, P0, R2.reuse, R248, 0x6 ;  /* 0x000000f802067211 */ /* 0x040fe400078030ff */
[C---:B------:R-:W-:Y:S02]  /*0e20*/  SHF.L.U32 R3, R2.reuse, 0x5, RZ ;  /* 0x0000000502037819 */ /* 0x040fe400000006ff */
[C-C-:B------:R-:W-:Y:S02]  /*0e30*/  LEA.HI.X R7, R2.reuse, R247, R0.reuse, 0x6, P0 ;  /* 0x000000f702077211 */ /* 0x140fe400000f3400 */
[----:B------:R-:W-:Y:S02]  /*0e40*/  SHF.L.U64.HI R4, R2, 0x5, R0 ;  /* 0x0000000502047819 */ /* 0x000fe40000010200 */
[----:B------:R-:W-:Y:S02]  /*0e50*/  LEA R3, P0, R138, R3, 0x4 ;  /* 0x000000038a037211 */ /* 0x000fe400078020ff */
[----:B------:R-:W-:Y:S01]  /*0e60*/  LOP3.LUT R0, R32, 0x8, R36, 0x78, !PT ;  /* 0x0000000820007812 */ /* 0x000fe200078e7824 */
[----:B------:R-:W-:-:S04]  /*0e70*/  DEPBAR.LE SB0, 0x0 ;  /* 0x000080000000791a */ /* 0x000fc80000000000 */
[----:B------:R-:W-:Y:S01]  /*0e80*/  BAR.SYNC.DEFER_BLOCKING 0x0 ;  /* 0x0000000000007b1d */ /* 0x000fe20000010000 */
[----:B------:R-:W-:Y:S01]  /*0e90*/  LEA.HI.X R5, R138, R4, R139, 0x4, P0 ;  /* 0x000000048a057211 */ /* 0x000fe200000f248b */
[----:B------:R-:W-:Y:S01]  /*0ea0*/  IMAD R217, R0, 0x2, R217 ;  /* 0x0000000200d97824 */ /* 0x000fe200078e02d9 */
[C---:B------:R-:W-:Y:S01]  /*0eb0*/  LEA R4, P0, R3.reuse, R248, 0x1 ;  /* 0x000000f803047211 */ /* 0x040fe200078008ff */
[----:B------:R-:W-:Y:S01]  /*0ec0*/  IMAD.MOV.U32 R0, RZ, RZ, 0x20 ;  /* 0x00000020ff007424 */ /* 0x000fe200078e00ff */
[----:B------:R-:W-:Y:S02]  /*0ed0*/  LOP3.LUT R2, R8, R109, RZ, 0xfc, !PT ;  /* 0x0000006d08027212 */ /* 0x000fe400078efcff */
[----:B------:R-:W-:Y:S01]  /*0ee0*/  LEA.HI.X R5, R3, R247, R5, 0x1, P0 ;  /* 0x000000f703057211 */ /* 0x000fe200000f0c05 */
[----:B------:R-:W-:Y:S01]  /*0ef0*/  VIADD R3, R217, UR5 ;  /* 0x00000005d9037c36 */ /* 0x000fe20008000000 */
[----:B------:R-:W-:Y:S01]  /*0f00*/  LEA R213, R2, UR5, 0x1 ;  /* 0x0000000502d57c11 */ /* 0x000fe2000f8e08ff */
[----:B------:R-:W-:Y:S01]  /*0f10*/  IMAD.MOV.U32 R2, RZ, RZ, 0x40 ;  /* 0x00000040ff027424 */ /* 0x000fe200078e00ff */
[----:B------:R-:W-:-:S04]  /*0f20*/  LOP3.LUT P0, RZ, R36, 0x2, RZ, 0xc0, !PT ;  /* 0x0000000224ff7812 */ /* 0x000fc8000780c0ff */
[----:B------:R-:W-:Y:S02]  /*0f30*/  SEL R0, R0, 0xffffffe0, !P0 ;  /* 0xffffffe000007807 */ /* 0x000fe40004000000 */
[----:B------:R-:W-:Y:S02]  /*0f40*/  LOP3.LUT P0, RZ, R36, 0x4, RZ, 0xc0, !PT ;  /* 0x0000000424ff7812 */ /* 0x000fe4000780c0ff */
[----:B------:R-:W-:Y:S01]  /*0f50*/  IADD3 R223, PT, PT, R213, R0, RZ ;  /* 0x00000000d5df7210 */ /* 0x000fe20007ffe0ff */
[----:B------:R-:W-:Y:S01]  /*0f60*/  IMAD.IADD R222, R3, 0x1, R0 ;  /* 0x0000000103de7824 */ /* 0x000fe200078e0200 */
[----:B------:R-:W-:Y:S01]  /*0f70*/  SEL R2, R2, 0xffffffc0, !P0 ;  /* 0xffffffc002027807 */ /* 0x000fe20004000000 */
[----:B------:R-:W-:Y:S01]  /*0f80*/  @!PT LDS RZ, [RZ] ;  /* 0x00000000fffff984 */ /* 0x000fe20000000800 */
[----:B------:R-:W-:Y:S01]  /*0f90*/  @!PT LDS RZ, [RZ] ;  /* 0x00000000fffff984 */ /* 0x000fe20000000800 */
[----:B------:R-:W-:Y:S01]  /*0fa0*/  @!PT LDS RZ, [RZ] ;  /* 0x00000000fffff984 */ /* 0x000fe20000000800 */
[----:B------:R-:W-:Y:S03]  /*0fb0*/  LDGSTS.E.BYPASS.LTC128B.128 [R224+0xa000], desc[UR18][R6.64] ;  /* 0x0a00000006e07fae */ /* 0x000fe6000b981a12 */
[----:B------:R-:W-:Y:S01]  /*0fc0*/  IADD3 R216, PT, PT, R213, R2, RZ ;  /* 0x00000002d5d87210 */ /* 0x000fe20007ffe0ff */
[----:B------:R-:W-:Y:S01]  /*0fd0*/  IMAD.IADD R215, R3, 0x1, R2 ;  /* 0x0000000103d77824 */ /* 0x000fe200078e0202 */
[----:B------:R-:W-:Y:S03]  /*0fe0*/  LDGSTS.E.BYPASS.LTC128B.128 [R224+0xb000], desc[UR18][R6.64+0x80] ;  /* 0x0b00008006e07fae */ /* 0x000fe6000b981a12 */
[C---:B------:R-:W-:Y:S01]  /*0ff0*/  IMAD.IADD R220, R0.reuse, 0x1, R215 ;  /* 0x0000000100dc7824 */ /* 0x040fe200078e02d7 */
[----:B------:R-:W-:Y:S01]  /*1000*/  LDGSTS.E.BYPASS.LTC128B.128 [R224+0xa800], desc[UR18][R4.64] ;  /* 0x0a80000004e07fae */ /* 0x000fe2000b981a12 */
[----:B------:R-:W-:-:S03]  /*1010*/  IMAD.IADD R221, R0, 0x1, R216 ;  /* 0x0000000100dd7824 */ /* 0x000fc600078e02d8 */
[----:B------:R2:W-:Y:S04]  /*1020*/  LDGSTS.E.BYPASS.LTC128B.128 [R224+0xb800], desc[UR18][R4.64+0x80] ;  /* 0x0b80008004e07fae */ /* 0x0005e8000b981a12 */
[----:B------:R-:W-:Y:S04]  /*1030*/  LDSM.16.M88.4 R12, [R213] ;  /* 0x00000000d50c783b */ /* 0x000fe80000000200 */
[----:B------:R-:W3:Y:S04]  /*1040*/  LDSM.16.M88.4 R16, [R217+UR5+0x8000] ;  /* 0x00800005d910783b */ /* 0x000ee80008000200 */
[----:B------:R-:W-:Y:S04]  /*1050*/  LDSM.16.M88.4 R24, [R223] ;  /* 0x00000000df18783b */ /* 0x000fe80000000200 */
[----:B------:R-:W-:Y:S04]  /*1060*/  LDSM.16.M88.4 R40, [R222+0x8000] ;  /* 0x00800000de28783b */ /* 0x000fe80000000200 */
[----:B------:R-:W4:Y:S04]  /*1070*/  LDSM.16.M88.4 R8, [R213+0x2000] ;  /* 0x00200000d508783b */ /* 0x000f280000000200 */
[----:B------:R-:W1:Y:S04]  /*1080*/  LDSM.16.M88.4 R44, [R217+UR5+0x8800] ;  /* 0x00880005d92c783b */ /* 0x000e680008000200 */
[----:B------:R-:W-:Y:S04]  /*1090*/  LDSM.16.M88.4 R52, [R215+0x8000] ;  /* 0x00800000d734783b */ /* 0x000fe80000000200 */
[----:B------:R-:W1:Y:S04]  /*10a0*/  LDSM.16.M88.4 R32, [R216] ;  /* 0x00000000d820783b */ /* 0x000e680000000200 */
[----:B--2---:R-:W2:Y:S04]  /*10b0*/  LDSM.16.M88.4 R4, [R223+0x2000] ;  /* 0x00200000df04783b */ /* 0x004ea80000000200 */
[----:B------:R-:W2:Y:S04]  /*10c0*/  LDSM.16.M88.4 R48, [R222+0x8800] ;  /* 0x00880000de30783b */ /* 0x000ea80000000200 */
[----:B------:R-:W-:Y:S01]  /*10d0*/  LDSM.16.M88.4 R80, [R220+0x8000] ;  /* 0x00800000dc50783b */ /* 0x000fe20000000200 */
[C---:B---3--:R-:W-:Y:S03]  /*10e0*/  HMMA.16816.F32 R20, R12.reuse, R16, RZ ;  /* 0x000000100c14723c */ /* 0x048fe600000018ff */
[----:B------:R-:W3:Y:S04]  /*10f0*/  LDSM.16.M88.4 R36, [R221] ;  /* 0x00000000dd24783b */ /* 0x000ee80000000200 */
[----:B------:R-:W-:Y:S01]  /*1100*/  LDSM.16.M88.4 R68, [R215+0x8800] ;  /* 0x00880000d744783b */ /* 0x000fe20000000200 */
[----:B------:R-:W-:Y:S03]  /*1110*/  HMMA.16816.F32 R96, R12, R18, RZ ;  /* 0x000000120c60723c */ /* 0x000fe600000018ff */
[----:B------:R-:W-:Y:S04]  /*1120*/  LDSM.16.M88.4 R100, [R217+UR5+0x9000] ;  /* 0x00900005d964783b */ /* 0x000fe80008000200 */
[----:B------:R-:W-:Y:S01]  /*1130*/  LDSM.16.M88.4 R88, [R213+0x4000] ;  /* 0x00400000d558783b */ /* 0x000fe20000000200 */
[----:B----4-:R-:W-:Y:S03]  /*1140*/  HMMA.16816.F32 R28, R8, R16, RZ ;  /* 0x00000010081c723c */ /* 0x010fe600000018ff */
[----:B------:R-:W-:Y:S04]  /*1150*/  LDSM.16.M88.4 R84, [R222+0x9000] ;  /* 0x00900000de54783b */ /* 0x000fe80000000200 */
[----:B------:R-:W0:Y:S01]  /*1160*/  LDGDEPBAR ;  /* 0x00000000000079af */ /* 0x000e220000000000 */
[----:B------:R-:W-:Y:S03]  /*1170*/  HMMA.16816.F32 R72, R24, R40, R20 ;  /* 0x000000281848723c */ /* 0x000fe60000001814 */
[----:B------:R-:W4:Y:S05]  /*1180*/  LDSM.16.M88.4 R20, [R216+0x2000] ;  /* 0x00200000d814783b */ /* 0x000f2a0000000200 */
[C---:B-1----:R-:W-:Y:S08]  /*1190*/  HMMA.16816.F32 R56, R8.reuse, R44, RZ ;  /* 0x0000002c0838723c */ /* 0x042ff000000018ff */
[C---:B------:R-:W-:Y:S01]  /*11a0*/  HMMA.16816.F32 R60, R8.reuse, R18, RZ ;  /* 0x00000012083c723c */ /* 0x040fe200000018ff */
[----:B------:R-:W-:Y:S07]  /*11b0*/  LDSM.16.M88.4 R16, [R213+0x6000] ;  /* 0x00600000d510783b */ /* 0x000fee0000000200 */
[----:B------:R-:W-:Y:S08]  /*11c0*/  HMMA.16816.F32 R8, R8, R46, RZ ;  /* 0x0000002e0808723c */ /* 0x000ff000000018ff */
[----:B------:R-:W-:Y:S08]  /*11d0*/  HMMA.16816.F32 R72, R32, R52, R72 ;  /* 0x000000342048723c */ /* 0x000ff00000001848 */
[----:B------:R-:W-:Y:S08]  /*11e0*/  HMMA.16816.F32 R64, R12, R44, RZ ;  /* 0x0000002c0c40723c */ /* 0x000ff000000018ff */
[----:B--2---:R-:W-:Y:S01]  /*11f0*/  HMMA.16816.F32 R76, R4, R40, R28 ;  /* 0x00000028044c723c */ /* 0x004fe2000000181c */
[----:B------:R-:W1:Y:S07]  /*1200*/  LDSM.16.M88.4 R28, [R221+0x2000] ;  /* 0x00200000dd1c783b */ /* 0x000e6e0000000200 */
[----:B------:R-:W-:Y:S08]  /*1210*/  HMMA.16816.F32 R92, R12, R46, RZ ;  /* 0x0000002e0c5c723c */ /* 0x000ff000000018ff */
[C---:B------:R-:W-:Y:S08]  /*1220*/  HMMA.16816.F32 R56, R4.reuse, R48, R56 ;  /* 0x000000300438723c */ /* 0x040ff00000001838 */
[C---:B------:R-:W-:Y:S08]  /*1230*/  HMMA.16816.F32 R12, R4.reuse, R42, R60 ;  /* 0x0000002a040c723c */ /* 0x040ff0000000183c */
[----:B------:R-:W-:Y:S08]  /*1240*/  HMMA.16816.F32 R8, R4, R50, R8 ;  /* 0x000000320408723c */ /* 0x000ff00000001808 */
[----:B---3--:R-:W-:Y:S08]  /*1250*/  HMMA.16816.F32 R44, R36, R80, R72 ;  /* 0x00000050242c723c */ /* 0x008ff00000001848 */
[C---:B------:R-:W-:Y:S08]  /*1260*/  HMMA.16816.F32 R60, R24.reuse, R42, R96 ;  /* 0x0000002a183c723c */ /* 0x040ff00000001860 */
[C---:B------:R-:W-:Y:S01]  /*1270*/  HMMA.16816.F32 R104, R24.reuse, R48, R64 ;  /* 0x000000301868723c */ /* 0x040fe20000001840 */
[----:B------:R-:W2:Y:S07]  /*1280*/  LDSM.16.M88.4 R64, [R223+0x4000] ;  /* 0x00400000df40783b */ /* 0x000eae0000000200 */
[----:B------:R-:W-:Y:S01]  /*1290*/  HMMA.16816.F32 R48, R24, R50, R92 ;  /* 0x000000321830723c */ /* 0x000fe2000000185c */
[----:B------:R-:W3:Y:S07]  /*12a0*/  LDSM.16.M88.4 R24, [R220+0x8800] ;  /* 0x00880000dc18783b */ /* 0x000eee0000000200 */
[C---:B----4-:R-:W-:Y:S01]  /*12b0*/  HMMA.16816.F32 R4, R20.reuse, R52, R76 ;  /* 0x000000341404723c */ /* 0x050fe2000000184c */
[----:B------:R-:W-:Y:S07]  /*12c0*/  LDSM.16.M88.4 R76, [R215+0x9000] ;  /* 0x00900000d74c783b */ /* 0x000fee0000000200 */
[C---:B------:R-:W-:Y:S01]  /*12d0*/  HMMA.16816.F32 R72, R20.reuse, R68, R56 ;  /* 0x000000441448723c */ /* 0x040fe20000001838 */
[----:B------:R-:W-:Y:S07]  /*12e0*/  LDSM.16.M88.4 R56, [R216+0x4000] ;  /* 0x00400000d838783b */ /* 0x000fee0000000200 */
[C---:B------:R-:W-:Y:S01]  /*12f0*/  HMMA.16816.F32 R40, R20.reuse, R54, R12 ;  /* 0x000000361428723c */ /* 0x040fe2000000180c */
[----:B------:R-:W4:Y:S07]  /*1300*/  LDSM.16.M88.4 R12, [R223+0x6000] ;  /* 0x00600000df0c783b */ /* 0x000f2e0000000200 */
[----:B------:R-:W-:Y:S01]  /*1310*/  HMMA.16816.F32 R92, R20, R70, R8 ;  /* 0x00000046145c723c */ /* 0x000fe20000001808 */
[----:B------:R-:W4:Y:S07]  /*1320*/  LDSM.16.M88.4 R8, [R216+0x6000] ;  /* 0x00600000d808783b */ /* 0x000f2e0000000200 */
[----:B------:R-:W-:Y:S08]  /*1330*/  HMMA.16816.F32 R20, R88, R100, R44 ;  /* 0x000000645814723c */ /* 0x000ff0000000182c */
[----:B------:R-:W-:Y:S01]  /*1340*/  HMMA.16816.F32 R44, R32, R54, R60 ;  /* 0x00000036202c723c */ /* 0x000fe2000000183c */
[----:B------:R-:W-:Y:S07]  /*1350*/  LDSM.16.M88.4 R60, [R217+UR5+0x9800] ;  /* 0x00980005d93c783b */ /* 0x000fee0008000200 */
[----:B-1----:R-:W-:Y:S08]  /*1360*/  HMMA.16816.F32 R4, R28, R80, R4 ;  /* 0x000000501c04723c */ /* 0x002ff00000001804 */
[----:B------:R-:W-:Y:S08]  /*1370*/  HMMA.16816.F32 R52, R32, R68, R104 ;  /* 0x000000442034723c */ /* 0x000ff00000001868 */
[----:B------:R-:W-:Y:S08]  /*1380*/  HMMA.16816.F32 R44, R36, R82, R44 ;  /* 0x00000052242c723c */ /* 0x000ff0000000182c */
[----:B------:R-:W-:Y:S01]  /*1390*/  HMMA.16816.F32 R96, R32, R70, R48 ;  /* 0x000000462060723c */ /* 0x000fe20000001830 */
[----:B------:R-:W-:Y:S07]  /*13a0*/  LDSM.16.M88.4 R48, [R221+0x4000] ;  /* 0x00400000dd30783b */ /* 0x000fee0000000200 */
[----:B------:R-:W-:Y:S08]  /*13b0*/  HMMA.16816.F32 R32, R28, R82, R40 ;  /* 0x000000521c20723c */ /* 0x000ff00000001828 */
[----:B------:R-:W-:Y:S08]  /*13c0*/  HMMA.16816.F32 R4, R16, R100, R4 ;  /* 0x000000641004723c */ /* 0x000ff00000001804 */
[----:B--2---:R-:W-:Y:S01]  /*13d0*/  HMMA.16816.F32 R40, R64, R84, R20 ;  /* 0x000000544028723c */ /* 0x004fe20000001814 */
[----:B------:R-:W1:Y:S07]  /*13e0*/  LDSM.16.M88.4 R20, [R220+0x9000] ;  /* 0x00900000dc14783b */ /* 0x000e6e0000000200 */
[----:B------:R-:W-:Y:S08]  /*13f0*/  HMMA.16816.F32 R44, R88, R102, R44 ;  /* 0x00000066582c723c */ /* 0x000ff0000000182c */
[C---:B---3--:R-:W-:Y:S08]  /*1400*/  HMMA.16816.F32 R72, R28.reuse, R24, R72 ;  /* 0x000000181c48723c */ /* 0x048ff00000001848 */
[----:B------:R-:W-:Y:S08]  /*1410*/  HMMA.16816.F32 R92, R28, R26, R92 ;  /* 0x0000001a1c5c723c */ /* 0x000ff0000000185c */
[----:B----4-:R-:W-:Y:S01]  /*1420*/  HMMA.16816.F32 R28, R12, R84, R4 ;  /* 0x000000540c1c723c */ /* 0x010fe20000001804 */
[----:B------:R-:W2:Y:S07]  /*1430*/  LDSM.16.M88.4 R4, [R221+0x6000] ;  /* 0x00600000dd04783b */ /* 0x000eae0000000200 */
[----:B------:R-:W-:Y:S08]  /*1440*/  HMMA.16816.F32 R40, R56, R76, R40 ;  /* 0x0000004c3828723c */ /* 0x000ff00000001828 */
[----:B------:R-:W-:Y:S08]  /*1450*/  HMMA.16816.F32 R80, R36, R24, R52 ;  /* 0x000000182450723c */ /* 0x000ff00000001834 */
[----:B------:R-:W-:Y:S08]  /*1460*/  HMMA.16816.F32 R32, R16, R102, R32 ;  /* 0x000000661020723c */ /* 0x000ff00000001820 */
[----:B------:R-:W-:Y:S01]  /*1470*/  HMMA.16816.F32 R52, R64, R86, R44 ;  /* 0x000000564034723c */ /* 0x000fe2000000182c */
[----:B------:R-:W3:Y:S07]  /*1480*/  LDSM.16.M88.4 R44, [R222+0x9800] ;  /* 0x00980000de2c783b */ /* 0x000eee0000000200 */
[----:B------:R-:W-:Y:S08]  /*1490*/  HMMA.16816.F32 R28, R8, R76, R28 ;  /* 0x0000004c081c723c */ /* 0x000ff0000000181c */
[----:B-1----:R-:W-:Y:S08]  /*14a0*/  HMMA.16816.F32 R68, R48, R20, R40 ;  /* 0x000000143044723c */ /* 0x002ff00000001828 */
[----:B------:R-:W-:Y:S08]  /*14b0*/  HMMA.16816.F32 R96, R36, R26, R96 ;  /* 0x0000001a2460723c */ /* 0x000ff00000001860 */
[----:B------:R-:W-:Y:S03]  /*14c0*/  HMMA.16816.F32 R40, R12, R86, R32 ;  /* 0x000000560c28723c */ /* 0x000fe60000001820 */
[----:B------:R-:W-:-:S04]  /*14d0*/  FMUL.FTZ R3, R68, UR6 ;  /* 0x0000000644037c20 */ /* 0x000fc80008410000 */
[----:B------:R1:W-:Y:S01]  /*14e0*/  MUFU.TANH R85, R3 ;  /* 0x0000000300557308 */ /* 0x0003e20000002400 */
[----:B------:R-:W-:Y:S01]  /*14f0*/  HMMA.16816.F32 R24, R56, R78, R52 ;  /* 0x0000004e3818723c */ /* 0x000fe20000001834 */
[----:B------:R-:W4:Y:S07]  /*1500*/  LDSM.16.M88.4 R52, [R215+0x9800] ;  /* 0x00980000d734783b */ /* 0x000f2e0000000200 */
[C---:B------:R-:W-:Y:S08]  /*1510*/  HMMA.16816.F32 R32, R16.reuse, R60, R72 ;  /* 0x0000003c1020723c */ /* 0x040ff00000001848 */
[----:B------:R-:W-:Y:S01]  /*1520*/  HMMA.16816.F32 R72, R16, R62, R92 ;  /* 0x0000003e1048723c */ /* 0x000fe2000000185c */
[----:B-1----:R-:W-:-:S04]  /*1530*/  FMUL.FTZ R3, R69, UR6 ;  /* 0x0000000645037c20 */ /* 0x002fc80008410000 */
[----:B------:R1:W-:Y:S03]  /*1540*/  MUFU.TANH R84, R3 ;  /* 0x0000000300547308 */ /* 0x0003e60000002400 */
[----:B--2---:R-:W-:Y:S08]  /*1550*/  HMMA.16816.F32 R36, R4, R20, R28 ;  /* 0x000000140424723c */ /* 0x004ff0000000181c */
[----:B------:R-:W-:Y:S01]  /*1560*/  HMMA.16816.F32 R28, R8, R78, R40 ;  /* 0x0000004e081c723c */ /* 0x000fe20000001828 */
[----:B------:R-:W2:Y:S01]  /*1570*/  LDSM.16.M88.4 R40, [R220+0x9800] ;  /* 0x00980000dc28783b */ /* 0x000ea20000000200 */
[----:B------:R-:W-:-:S04]  /*1580*/  DEPBAR.LE SB0, 0x0 ;  /* 0x000080000000791a */ /* 0x000fc80000000000 */
[----:B-1----:R-:W-:Y:S02]  /*1590*/  FMUL.FTZ R3, R70, UR6 ;  /* 0x0000000646037c20 */ /* 0x002fe40008410000 */
[C---:B---3--:R-:W-:Y:S02]  /*15a0*/  HMMA.16816.F32 R16, R12.reuse, R44, R32 ;  /* 0x0000002c0c10723c */ /* 0x048fe40000001820 */
[----:B------:R1:W-:Y:S06]  /*15b0*/  MUFU.TANH R86, R3 ;  /* 0x0000000300567308 */ /* 0x0003ec0000002400 */
[----:B------:R-:W-:Y:S08]  /*15c0*/  HMMA.16816.F32 R12, R12, R46, R72 ;  /* 0x0000002e0c0c723c */ /* 0x000ff00000001848 */
[----:B------:R-:W-:Y:S01]  /*15d0*/  HMMA.16816.F32 R32, R88, R60, R80 ;  /* 0x0000003c5820723c */ /* 0x000fe20000001850 */
[----:B-1----:R-:W-:-:S04]  /*15e0*/  FMUL.FTZ R3, R71, UR6 ;  /* 0x0000000647037c20 */ /* 0x002fc80008410000 */
[----:B------:R1:W-:Y:S03]  /*15f0*/  MUFU.TANH R87, R3 ;  /* 0x0000000300577308 */ /* 0x0003e60000002400 */
[----:B----4-:R-:W-:Y:S08]  /*1600*/  HMMA.16816.F32 R16, R8, R52, R16 ;  /* 0x000000340810723c */ /* 0x010ff00000001810 */
[----:B------:R-:W-:Y:S01]  /*1610*/  HMMA.16816.F32 R68, R48, R22, R24 ;  /* 0x000000163044723c */ /* 0x000fe20000001818 */
[----:B-1----:R-:W-:-:S07]  /*1620*/  FMUL.FTZ R3, R36, UR6 ;  /* 0x0000000624037c20 */ /* 0x002fce0008410000 */
[----:B------:R-:W-:Y:S01]  /*1630*/  HMMA.16816.F32 R28, R4, R22, R28 ;  /* 0x00000016041c723c */ /* 0x000fe2000000181c */
[----:B------:R1:W-:Y:S07]  /*1640*/  MUFU.TANH R76, R3 ;  /* 0x00000003004c7308 */ /* 0x0003ee0000002400 */
[----:B------:R-:W-:Y:S08]  /*1650*/  HMMA.16816.F32 R8, R8, R54, R12 ;  /* 0x000000360808723c */ /* 0x000ff0000000180c */
[----:B------:R-:W-:Y:S03]  /*1660*/  HMMA.16816.F32 R20, R88, R62, R96 ;  /* 0x0000003e5814723c */ /* 0x000fe60000001860 */
[----:B------:R-:W-:Y:S01]  /*1670*/  FMUL.FTZ R28, R28, UR6 ;  /* 0x000000061c1c7c20 */ /* 0x000fe20008410000 */
[----:B-1----:R-:W-:Y:S01]  /*1680*/  FMUL.FTZ R3, R37, UR6 ;  /* 0x0000000625037c20 */ /* 0x002fe20008410000 */
[----:B------:R-:W-:Y:S01]  /*1690*/  FMUL.FTZ R29, R29, UR6 ;  /* 0x000000061d1d7c20 */ /* 0x000fe20008410000 */
[----:B------:R-:W-:Y:S01]  /*16a0*/  FMUL.FTZ R30, R30, UR6 ;  /* 0x000000061e1e7c20 */ /* 0x000fe20008410000 */
[----:B------:R-:W-:Y:S01]  /*16b0*/  FMUL.FTZ R31, R31, UR6 ;  /* 0x000000061f1f7c20 */ /* 0x000fe20008410000 */
[----:B------:R1:W-:Y:S01]  /*16c0*/  MUFU.TANH R36, R3 ;  /* 0x0000000300247308 */ /* 0x0003e20000002400 */
[----:B--2---:R-:W-:Y:S07]  /*16d0*/  HMMA.16816.F32 R24, R4, R40, R16 ;  /* 0x000000280418723c */ /* 0x004fee0000001810 */
[----:B------:R-:W2:Y:S01]  /*16e0*/  MUFU.TANH R28, R28 ;  /* 0x0000001c001c7308 */ /* 0x000ea20000002400 */
[----:B------:R-:W-:Y:S07]  /*16f0*/  HMMA.16816.F32 R12, R64, R44, R32 ;  /* 0x0000002c400c723c */ /* 0x000fee0000001820 */
[----:B------:R-:W-:Y:S01]  /*1700*/  MUFU.TANH R29, R29 ;  /* 0x0000001d001d7308 */ /* 0x000fe20000002400 */
[----:B-1----:R-:W-:Y:S01]  /*1710*/  FMUL.FTZ R3, R38, UR6 ;  /* 0x0000000626037c20 */ /* 0x002fe20008410000 */
[----:B------:R-:W-:Y:S02]  /*1720*/  HMMA.16816.F32 R16, R4, R42, R8 ;  /* 0x0000002a0410723c */ /* 0x000fe40000001808 */
[----:B------:R-:W-:-:S04]  /*1730*/  FMUL.FTZ R24, R24, UR6 ;  /* 0x0000000618187c20 */ /* 0x000fc80008410000 */
[----:B------:R1:W-:Y:S02]  /*1740*/  MUFU.TANH R38, R3 ;  /* 0x0000000300267308 */ /* 0x0003e40000002400 */
[----:B------:R-:W-:Y:S06]  /*1750*/  HMMA.16816.F32 R20, R64, R46, R20 ;  /* 0x0000002e4014723c */ /* 0x000fec0000001814 */
[----:B------:R-:W3:Y:S02]  /*1760*/  MUFU.TANH R63, R24 ;  /* 0x00000018003f7308 */ /* 0x000ee40000002400 */
[----:B------:R-:W-:Y:S06]  /*1770*/  HMMA.16816.F32 R4, R56, R52, R12 ;  /* 0x000000343804723c */ /* 0x000fec000000180c */
[----:B------:R-:W-:Y:S01]  /*1780*/  MUFU.TANH R30, R30 ;  /* 0x0000001e001e7308 */ /* 0x000fe20000002400 */
[----:B-1----:R-:W-:-:S05]  /*1790*/  FMUL.FTZ R3, R39, UR6 ;  /* 0x0000000627037c20 */ /* 0x002fca0008410000 */
[----:B------:R-:W-:Y:S02]  /*17a0*/  HMMA.16816.F32 R8, R56, R54, R20 ;  /* 0x000000363808723c */ /* 0x000fe40000001814 */
[----:B------:R1:W-:Y:S06]  /*17b0*/  MUFU.TANH R37, R3 ;  /* 0x0000000300257308 */ /* 0x0003ec0000002400 */
[C---:B------:R-:W-:Y:S01]  /*17c0*/  HMMA.16816.F32 R12, R48.reuse, R40, R4 ;  /* 0x00000028300c723c */ /* 0x040fe20000001804 */
[----:B------:R-:W-:Y:S01]  /*17d0*/  FMUL.FTZ R4, R18, UR6 ;  /* 0x0000000612047c20 */ /* 0x000fe20008410000 */
[----:B------:R-:W-:Y:S08]  /*17e0*/  MUFU.TANH R31, R31 ;  /* 0x0000001f001f7308 */ /* 0x000ff00000002400 */
[----:B------:R-:W-:Y:S01]  /*17f0*/  MUFU.TANH R54, R4 ;  /* 0x0000000400367308 */ /* 0x000fe20000002400 */
[----:B-1----:R-:W-:Y:S01]  /*1800*/  FMUL.FTZ R3, R68, UR6 ;  /* 0x0000000644037c20 */ /* 0x002fe20008410000 */
[----:B------:R-:W-:Y:S01]  /*1810*/  HMMA.16816.F32 R20, R48, R42, R8 ;  /* 0x0000002a3014723c */ /* 0x000fe20000001808 */
[----:B------:R-:W-:-:S05]  /*1820*/  FMUL.FTZ R11, R19, UR6 ;  /* 0x00000006130b7c20 */ /* 0x000fca0008410000 */
        /* <DEDUP_REMOVED lines=12> */
[----:B------:R1:W4:Y:S02]  /*18f0*/  MUFU.TANH R53, R3 ;  /* 0x0000000300357308 */ /* 0x0003240000002400 */
[----:B-1----:R-:W-:-:S06]  /*1900*/  FMUL.FTZ R3, R17, UR6 ;  /* 0x0000000611037c20 */ /* 0x002fcc0008410000 */
[----:B------:R2:W1:Y:S02]  /*1910*/  MUFU.TANH R52, R3 ;  /* 0x0000000300347308 */ /* 0x0004640000002400 */
[----:B--2---:R-:W-:-:S04]  /*1920*/  FMNMX3.FTZ R3, R76, R36, R28, !PT ;  /* 0x000000244c037276 */ /* 0x004fc8000781001c */
[----:B---3--:R-:W-:-:S04]  /*1930*/  FMNMX3.FTZ R3, R3, R29, R63, !PT ;  /* 0x0000001d03037276 */ /* 0x008fc8000781003f */
[----:B----4-:R-:W-:-:S04]  /*1940*/  FMNMX3.FTZ R3, R3, R61, R53, !PT ;  /* 0x0000003d03037276 */ /* 0x010fc80007810035 */
[----:B-1----:R-:W-:Y:S01]  /*1950*/  FMNMX.FTZ R10, R52, R3, !PT ;  /* 0x00000003340a7209 */ /* 0x002fe20007810000 */
[----:B------:R-:W-:Y:S06]  /*1960*/  BAR.SYNC.DEFER_BLOCKING 0x0 ;  /* 0x0000000000007b1d */ /* 0x000fec0000010000 */
[----:B------:R-:W-:Y:S05]  /*1970*/  @!P2 BRA `(.L_x_1818) ;  /* 0x000000000048a947 */ /* 0x000fea0003800000 */
[----:B------:R-:W-:-:S05]  /*1980*/  LEA.HI.SX32 R3, R225, 0xfffffffe, 0x1b ;  /* 0xfffffffee1037811 */ /* 0x000fca00078fdaff */
[-C--:B------:R-:W-:Y:S02]  /*1990*/  IMAD R6, R114, R3.reuse, RZ ;  /* 0x0000000372067224 */ /* 0x080fe400078e02ff */
[----:B------:R-:W-:-:S04]  /*19a0*/  IMAD.WIDE.U32 R4, R113, R3, RZ ;  /* 0x0000000371047225 */ /* 0x000fc800078e00ff */
[----:B------:R-:W-:Y:S01]  /*19b0*/  IMAD.IADD R3, R5, 0x1, R6 ;  /* 0x0000000105037824 */ /* 0x000fe200078e0206 */
[----:B------:R-:W-:Y:S02]  /*19c0*/  IADD3 R5, P0, PT, R112, R4, RZ ;  /* 0x0000000470057210 */ /* 0x000fe40007f1e0ff */
[----:B------:R-:W-:-:S03]  /*19d0*/  LEA R8, P1, R4, R250, 0x1 ;  /* 0x000000fa04087211 */ /* 0x000fc600078208ff */
[----:B------:R-:W-:Y:S01]  /*19e0*/  IMAD.X R7, R3, 0x1, R111, P0 ;  /* 0x0000000103077824 */ /* 0x000fe200000e066f */
[C---:B------:R-:W-:Y:S02]  /*19f0*/  LEA R6, P0, R5.reuse, R250, 0x1 ;  /* 0x000000fa05067211 */ /* 0x040fe400078008ff */
        /* <DEDUP_REMOVED lines=10> */
.L_x_1818:
[----:B-1----:R-:W1:Y:S01]  /*1aa0*/  SHFL.BFLY PT, R6, R10, 0x2, 0x1f ;  /* 0x0c401f000a067f89 */ /* 0x002e6200000e0000 */
[----:B------:R-:W2:Y:S01]  /*1ab0*/  MUFU.TANH R48, R11 ;  /* 0x0000000b00307308 */ /* 0x000ea20000002400 */
[----:B------:R-:W-:Y:S01]  /*1ac0*/  FMUL.FTZ R3, R71, UR6 ;  /* 0x0000000647037c20 */ /* 0x000fe20008410000 */
[----:B------:R-:W-:Y:S01]  /*1ad0*/  FMUL.FTZ R4, R12, UR6 ;  /* 0x000000060c047c20 */ /* 0x000fe20008410000 */
[----:B------:R-:W-:Y:S01]  /*1ae0*/  FMUL.FTZ R5, R13, UR6 ;  /* 0x000000060d057c20 */ /* 0x000fe20008410000 */
[----:B------:R-:W3:Y:S04]  /*1af0*/  LDCU UR4, c[0x0][0x45c] ;  /* 0x00008b80ff0477ac */ /* 0x000ee80008000800 */
[----:B------:R4:W-:Y:S08]  /*1b00*/  MUFU.TANH R9, R3 ;  /* 0x0000000300097308 */ /* 0x0009f00000002400 */
[----:B------:R2:W5:Y:S08]  /*1b10*/  MUFU.TANH R50, R4 ;  /* 0x0000000400327308 */ /* 0x0005700000002400 */
[----:B------:R3:W-:Y:S01]  /*1b20*/  MUFU.TANH R49, R5 ;  /* 0x0000000500317308 */ /* 0x0007e20000002400 */
[----:B----4-:R-:W-:-:S04]  /*1b30*/  FMNMX3.FTZ R3, R38, R37, R30, !PT ;  /* 0x0000002526037276 */ /* 0x010fc8000781001e */
[----:B------:R-:W-:-:S04]  /*1b40*/  FMNMX3.FTZ R3, R3, R31, R62, !PT ;  /* 0x0000001f03037276 */ /* 0x000fc8000781003e */
[----:B------:R-:W-:-:S04]  /*1b50*/  FMNMX3.FTZ R3, R3, R60, R54, !PT ;  /* 0x0000003c03037276 */ /* 0x000fc80007810036 */
[----:B--2---:R-:W-:Y:S02]  /*1b60*/  FMNMX.FTZ R4, R48, R3, !PT ;  /* 0x0000000330047209 */ /* 0x004fe40007810000 */
[----:B-1----:R-:W-:Y:S01]  /*1b70*/  FMNMX.FTZ R3, R10, R6, !PT ;  /* 0x000000060a037209 */ /* 0x002fe20007810000 */
[----:B---3--:R-:W-:Y:S02]  /*1b80*/  FMUL.FTZ R5, R14, UR6 ;  /* 0x000000060e057c20 */ /* 0x008fe40008410000 */
[----:B------:R-:W1:Y:S02]  /*1b90*/  SHFL.BFLY PT, R6, R4, 0x2, 0x1f ;  /* 0x0c401f0004067f89 */ /* 0x000e6400000e0000 */
[----:B------:R2:W-:Y:S02]  /*1ba0*/  MUFU.TANH R137, R5 ;  /* 0x0000000500897308 */ /* 0x0005e40000002400 */
[----:B------:R-:W3:Y:S01]  /*1bb0*/  SHFL.BFLY PT, R7, R3, 0x1, 0x1f ;  /* 0x0c201f0003077f89 */ /* 0x000ee200000e0000 */
[----:B--2---:R-:W-:-:S05]  /*1bc0*/  FMUL.FTZ R5, R15, UR6 ;  /* 0x000000060f057c20 */ /* 0x004fca0008410000 */
[----:B------:R2:W-:Y:S01]  /*1bd0*/  MUFU.TANH R227, R5 ;  /* 0x0000000500e37308 */ /* 0x0005e20000002400 */
[----:B-1----:R-:W-:Y:S02]  /*1be0*/  FMNMX.FTZ R4, R4, R6, !PT ;  /* 0x0000000604047209 */ /* 0x002fe40007810000 */
[----:B---3--:R-:W-:Y:S01]  /*1bf0*/  FMNMX.FTZ R134, R3, R7, !PT ;  /* 0x0000000703867209 */ /* 0x008fe20007810000 */
[----:B------:R-:W-:Y:S02]  /*1c00*/  FMUL.FTZ R3, R23, UR6 ;  /* 0x0000000617037c20 */ /* 0x000fe40008410000 */
[----:B------:R-:W1:Y:S01]  /*1c10*/  SHFL.BFLY PT, R133, R4, 0x1, 0x1f ;  /* 0x0c201f0004857f89 */ /* 0x000e6200000e0000 */
[C---:B------:R-:W-:Y:S01]  /*1c20*/  FSETP.NEU.FTZ.AND P0, PT, R134.reuse, -INF , PT ;  /* 0xff8000008600780b */ /* 0x040fe20003f1d000 */
[----:B------:R-:W-:Y:S01]  /*1c30*/  FMUL.FTZ R13, R134, UR4 ;  /* 0x00000004860d7c20 */ /* 0x000fe20008410000 */
[----:B------:R3:W-:Y:S04]  /*1c40*/  MUFU.TANH R226, R3 ;  /* 0x0000000300e27308 */ /* 0x0007e80000002400 */
[----:B------:R-:W-:Y:S01]  /*1c50*/  FSEL R13, R13, RZ, P0 ;  /* 0x000000ff0d0d7208 */ /* 0x000fe20000000000 */
[----:B--2---:R-:W-:-:S04]  /*1c60*/  FMUL.FTZ R5, R20, UR6 ;  /* 0x0000000614057c20 */ /* 0x004fc80008410000 */
[----:B------:R2:W4:Y:S01]  /*1c70*/  MUFU.TANH R14, R5 ;  /* 0x00000005000e7308 */ /* 0x0005220000002400 */
[----:B---3--:R-:W-:Y:S01]  /*1c80*/  FFMA.FTZ R3, R76, UR4, -R13 ;  /* 0x000000044c037c23 */ /* 0x008fe2000801080d */
[----:B-1----:R-:W-:-:S06]  /*1c90*/  FMNMX.FTZ R133, R4, R133, !PT ;  /* 0x0000008504857209 */ /* 0x002fcc0007810000 */
[----:B------:R1:W-:Y:S01]  /*1ca0*/  MUFU.EX2 R251, R3 ;  /* 0x0000000300fb7308 */ /* 0x0003e20000000800 */
[----:B------:R-:W-:Y:S01]  /*1cb0*/  FFMA.FTZ R4, R29, UR4, -R13 ;  /* 0x000000041d047c23 */ /* 0x000fe2000801080d */
[C---:B------:R-:W-:Y:S01]  /*1cc0*/  FSETP.NEU.FTZ.AND P0, PT, R133.reuse, -INF , PT ;  /* 0xff8000008500780b */ /* 0x040fe20003f1d000 */
[----:B------:R-:W-:Y:S01]  /*1cd0*/  FMUL.FTZ R12, R133, UR4 ;  /* 0x00000004850c7c20 */ /* 0x000fe20008410000 */
[----:B--2---:R-:W-:-:S04]  /*1ce0*/  FMUL.FTZ R5, R21, UR6 ;  /* 0x0000000615057c20 */ /* 0x004fc80008410000 */
[----:B------:R-:W-:Y:S01]  /*1cf0*/  MUFU.EX2 R252, R4 ;  /* 0x0000000400fc7308 */ /* 0x000fe20000000800 */
[----:B------:R-:W-:-:S05]  /*1d00*/  FSEL R12, R12, RZ, P0 ;  /* 0x000000ff0c0c7208 */ /* 0x000fca0000000000 */
[----:B------:R-:W-:Y:S02]  /*1d10*/  FFMA.FTZ R6, R38, UR4, -R12 ;  /* 0x0000000426067c23 */ /* 0x000fe4000801080c */
[----:B------:R2:W3:Y:S01]  /*1d20*/  MUFU.TANH R51, R5 ;  /* 0x0000000500337308 */ /* 0x0004e20000002400 */
[----:B-1----:R-:W-:-:S07]  /*1d30*/  FFMA.FTZ R3, R36, UR4, -R13 ;  /* 0x0000000424037c23 */ /* 0x002fce000801080d */
[----:B------:R1:W-:Y:S08]  /*1d40*/  MUFU.EX2 R246, R3 ;  /* 0x0000000300f67308 */ /* 0x0003f00000000800 */
[----:B------:R5:W-:Y:S01]  /*1d50*/  MUFU.EX2 R243, R6 ;  /* 0x0000000600f37308 */ /* 0x000be20000000800 */
[----:B--2---:R-:W-:-:S07]  /*1d60*/  FMUL.FTZ R5, R22, UR6 ;  /* 0x0000000616057c20 */ /* 0x004fce0008410000 */
[----:B------:R2:W3:Y:S01]  /*1d70*/  MUFU.TANH R55, R5 ;  /* 0x0000000500377308 */ /* 0x0004e20000002400 */
[----:B-1----:R-:W-:-:S07]  /*1d80*/  FFMA.FTZ R3, R28, UR4, -R13 ;  /* 0x000000041c037c23 */ /* 0x002fce000801080d */
[----:B------:R1:W-:Y:S01]  /*1d90*/  MUFU.EX2 R244, R3 ;  /* 0x0000000300f47308 */ /* 0x0003e20000000800 */
[----:B-----5:R-:W-:-:S07]  /*1da0*/  FFMA.FTZ R6, R37, UR4, -R12 ;  /* 0x0000000425067c23 */ /* 0x020fce000801080c */
[----:B------:R5:W5:Y:S01]  /*1db0*/  MUFU.EX2 R241, R6 ;  /* 0x0000000600f17308 */ /* 0x000b620000000800 */
[----:B--2---:R-:W-:-:S04]  /*1dc0*/  FMNMX3.FTZ R5, R85, R84, R68, !PT ;  /* 0x0000005455057276 */ /* 0x004fc80007810044 */
[----:B------:R-:W-:-:S04]  /*1dd0*/  FMNMX3.FTZ R5, R5, R78, R50, !PT ;  /* 0x0000004e05057276 */ /* 0x000fc80007810032 */
[----:B----4-:R-:W-:Y:S02]  /*1de0*/  FMNMX3.FTZ R5, R5, R49, R14, !PT ;  /* 0x0000003105057276 */ /* 0x010fe4000781000e */
[----:B-1----:R-:W-:Y:S02]  /*1df0*/  FMNMX3.FTZ R3, R86, R87, R77, !PT ;  /* 0x0000005756037276 */ /* 0x002fe4000781004d */
[----:B---3--:R-:W-:Y:S02]  /*1e00*/  FMNMX.FTZ R5, R51, R5, !PT ;  /* 0x0000000533057209 */ /* 0x008fe40007810000 */
[----:B------:R-:W-:-:S03]  /*1e10*/  FMNMX3.FTZ R3, R3, R9, R137, !PT ;  /* 0x0000000903037276 */ /* 0x000fc60007810089 */
[----:B------:R-:W1:Y:S01]  /*1e20*/  SHFL.BFLY PT, R8, R5, 0x2, 0x1f ;  /* 0x0c401f0005087f89 */ /* 0x000e6200000e0000 */
[----:B------:R-:W-:Y:S02]  /*1e30*/  FMNMX3.FTZ R4, R3, R227, R55, !PT ;  /* 0x000000e303047276 */ /* 0x000fe40007810037 */
[----:B------:R-:W-:Y:S02]  /*1e40*/  LOP3.LUT R3, R109, 0x200, R110, 0xf8, !PT ;  /* 0x000002006d037812 */ /* 0x000fe400078ef86e */
[----:B------:R-:W-:Y:S02]  /*1e50*/  FMNMX.FTZ R4, R226, R4, !PT ;  /* 0x00000004e2047209 */ /* 0x000fe40007810000 */
[----:B------:R-:W-:-:S03]  /*1e60*/  LEA R212, R3, UR5, 0x1 ;  /* 0x0000000503d47c11 */ /* 0x000fc6000f8e08ff */
[----:B------:R-:W2:Y:S01]  /*1e70*/  SHFL.BFLY PT, R7, R4, 0x2, 0x1f ;  /* 0x0c401f0004077f89 */ /* 0x000ea200000e0000 */
[-C--:B------:R-:W-:Y:S01]  /*1e80*/  IADD3 R214, PT, PT, R2, R212.reuse, RZ ;  /* 0x000000d402d67210 */ /* 0x080fe20007ffe0ff */
[--C-:B------:R-:W-:Y:S01]  /*1e90*/  FFMA.FTZ R2, R31, UR4, -R12.reuse ;  /* 0x000000041f027c23 */ /* 0x100fe2000801080c */
[C---:B------:R-:W-:Y:S01]  /*1ea0*/  IADD3 R219, PT, PT, R0.reuse, R212, RZ ;  /* 0x000000d400db7210 */ /* 0x040fe20007ffe0ff */
[----:B------:R-:W-:Y:S01]  /*1eb0*/  LDSM.16.MT88.4 R44, [R212+0xa000] ;  /* 0x00a00000d42c783b */ /* 0x000fe20000004200 */
[----:B------:R-:W-:Y:S01]  /*1ec0*/  IADD3 R218, PT, PT, R0, R214, RZ ;  /* 0x000000d600da7210 */ /* 0x000fe20007ffe0ff */
[----:B------:R2:W-:Y:S02]  /*1ed0*/  MUFU.EX2 R245, R2 ;  /* 0x0000000200f57308 */ /* 0x0005e40000000800 */
[----:B------:R-:W-:Y:S04]  /*1ee0*/  LDSM.16.MT88.4 R20, [R214+0xb000] ;  /* 0x00b00000d614783b */ /* 0x000fe80000004200 */
[----:B------:R-:W-:Y:S01]  /*1ef0*/  LDSM.16.MT88.4 R16, [R218+0xb000] ;  /* 0x00b00000da10783b */ /* 0x000fe20000004200 */
[----:B-1----:R-:W-:Y:S01]  /*1f00*/  FMNMX.FTZ R3, R5, R8, !PT ;  /* 0x0000000805037209 */ /* 0x002fe20007810000 */
[----:B------:R-:W-:-:S02]  /*1f10*/  FFMA.FTZ R5, R30, UR4, -R12 ;  /* 0x000000041e057c23 */ /* 0x000fc4000801080c */
[----:B------:R-:W-:Y:S02]  /*1f20*/  LDSM.16.MT88.4 R40, [R219+0xa000] ;  /* 0x00a00000db28783b */ /* 0x000fe40000004200 */
[----:B------:R1:W3:Y:S02]  /*1f30*/  MUFU.EX2 R242, R5 ;  /* 0x0000000500f27308 */ /* 0x0002e40000000800 */
[----:B-----5:R-:W4:Y:S01]  /*1f40*/  SHFL.BFLY PT, R6, R3, 0x1, 0x1f ;  /* 0x0c201f0003067f89 */ /* 0x020f2200000e0000 */
[----:B--2---:R-:W-:-:S03]  /*1f50*/  FMNMX.FTZ R2, R4, R7, !PT ;  /* 0x0000000704027209 */ /* 0x004fc60007810000 */
[----:B------:R-:W-:Y:S01]  /*1f60*/  LDSM.16.MT88.4 R36, [R214+0xa000] ;  /* 0x00a00000d624783b */ /* 0x000fe20000004200 */
[----:B------:R-:W-:-:S03]  /*1f70*/  F2FP.F16.F32.PACK_AB R4, R246, R251 ;  /* 0x000000fbf604723e */ /* 0x000fc600000000ff */
[----:B------:R-:W2:Y:S04]  /*1f80*/  SHFL.BFLY PT, R8, R2, 0x1, 0x1f ;  /* 0x0c201f0002087f89 */ /* 0x000ea800000e0000 */
[----:B------:R-:W5:Y:S01]  /*1f90*/  LDSM.16.MT88.4 R32, [R218+0xa000] ;  /* 0x00a00000da20783b */ /* 0x000f620000004200 */
[----:B-1----:R-:W-:-:S03]  /*1fa0*/  F2FP.F16.F32.PACK_AB R5, R241, R243 ;  /* 0x000000f3f105723e */ /* 0x002fc600000000ff */
[----:B------:R-:W1:Y:S01]  /*1fb0*/  LDSM.16.MT88.4 R28, [R212+0xb000] ;  /* 0x00b00000d41c783b */ /* 0x000e620000004200 */
[----:B---3--:R-:W-:-:S03]  /*1fc0*/  F2FP.F16.F32.PACK_AB R7, R245, R242 ;  /* 0x000000f2f507723e */ /* 0x008fc600000000ff */
[----:B------:R-:W3:Y:S01]  /*1fd0*/  LDSM.16.MT88.4 R24, [R219+0xb000] ;  /* 0x00b00000db18783b */ /* 0x000ee20000004200 */
[----:B----4-:R-:W-:-:S03]  /*1fe0*/  FMNMX.FTZ R136, R3, R6, !PT ;  /* 0x0000000603887209 */ /* 0x010fc60007810000 */
[----:B------:R-:W-:Y:S01]  /*1ff0*/  LDSM.16.MT88.4 R80, [R212+0xb800] ;  /* 0x00b80000d450783b */ /* 0x000fe20000004200 */
[----:B------:R-:W-:Y:S02]  /*2000*/  F2FP.F16.F32.PACK_AB R6, R252, R244 ;  /* 0x000000f4fc06723e */ /* 0x000fe400000000ff */
[C---:B------:R-:W-:Y:S01]  /*2010*/  FSETP.NEU.FTZ.AND P0, PT, R136.reuse, -INF , PT ;  /* 0xff8000008800780b */ /* 0x040fe20003f1d000 */
[----:B------:R-:W-:Y:S01]  /*2020*/  FMUL.FTZ R0, R136, UR4 ;  /* 0x0000000488007c20 */ /* 0x000fe20008410000 */
[----:B------:R-:W-:Y:S01]  /*2030*/  LDSM.16.MT88.4 R96, [R219+0xb800] ;  /* 0x00b80000db60783b */ /* 0x000fe20000004200 */
[----:B--2---:R-:W-:Y:S02]  /*2040*/  FMNMX.FTZ R135, R2, R8, !PT ;  /* 0x0000000802877209 */ /* 0x004fe40007810000 */
[----:B------:R-:W-:Y:S01]  /*2050*/  HMMA.16816.F32 R104, R4, R20, RZ ;  /* 0x000000140468723c */ /* 0x000fe200000018ff */
[----:B------:R-:W-:Y:S01]  /*2060*/  FSEL R0, R0, RZ, P0 ;  /* 0x000000ff00007208 */ /* 0x000fe20000000000 */
[----:B------:R-:W-:Y:S01]  /*2070*/  LDSM.16.MT88.4 R156, [R212+0xa800] ;  /* 0x00a80000d49c783b */ /* 0x000fe20000004200 */
[----:B------:R-:W-:-:S03]  /*2080*/  FSETP.NEU.FTZ.AND P0, PT, R135, -INF , PT ;  /* 0xff8000008700780b */ /* 0x000fc60003f1d000 */
[--C-:B------:R-:W-:Y:S01]  /*2090*/  FFMA.FTZ R3, R85, UR4, -R0.reuse ;  /* 0x0000000455037c23 */ /* 0x100fe20008010800 */
[--C-:B------:R-:W-:Y:S01]  /*20a0*/  FFMA.FTZ R2, R84, UR4, -R0.reuse ;  /* 0x0000000454027c23 */ /* 0x100fe20008010800 */
[C---:B------:R-:W-:Y:S01]  /*20b0*/  HMMA.16816.F32 R120, R4.reuse, R16, RZ ;  /* 0x000000100478723c */ /* 0x040fe200000018ff */
[----:B------:R-:W-:Y:S01]  /*20c0*/  LDSM.16.MT88.4 R172, [R219+0xa800] ;  /* 0x00a80000dbac783b */ /* 0x000fe20000004200 */
[----:B------:R2:W-:Y:S03]  /*20d0*/  MUFU.EX2 R238, R3 ;  /* 0x0000000300ee7308 */ /* 0x0005e60000000800 */
[----:B------:R-:W-:Y:S03]  /*20e0*/  LDSM.16.MT88.4 R64, [R218+0xa800] ;  /* 0x00a80000da40783b */ /* 0x000fe60000004200 */
[C---:B------:R-:W-:Y:S01]  /*20f0*/  HMMA.16816.F32 R144, R4.reuse, R44, RZ ;  /* 0x0000002c0490723c */ /* 0x040fe200000018ff */
[----:B------:R-:W-:Y:S01]  /*2100*/  LDSM.16.MT88.4 R112, [R214+0xb800] ;  /* 0x00b80000d670783b */ /* 0x000fe20000004200 */
[----:B------:R4:W5:Y:S06]  /*2110*/  MUFU.EX2 R237, R2 ;  /* 0x0000000200ed7308 */ /* 0x00096c0000000800 */
[----:B------:R-:W-:Y:S01]  /*2120*/  HMMA.16816.F32 R164, R4, R40, RZ ;  /* 0x0000002804a4723c */ /* 0x000fe200000018ff */
[----:B--2---:R-:W-:-:S04]  /*2130*/  FFMA.FTZ R3, R68, UR4, -R0 ;  /* 0x0000000444037c23 */ /* 0x004fc80008010800 */
[----:B------:R2:W-:Y:S03]  /*2140*/  MUFU.EX2 R239, R3 ;  /* 0x0000000300ef7308 */ /* 0x0005e60000000800 */
[----:B------:R-:W-:Y:S01]  /*2150*/  HMMA.16816.F32 R56, R4, R36, RZ ;  /* 0x000000240438723c */ /* 0x000fe200000018ff */
[----:B----4-:R-:W-:Y:S01]  /*2160*/  FMUL.FTZ R2, R135, UR4 ;  /* 0x0000000487027c20 */ /* 0x010fe20008410000 */
[----:B-----5:R-:W-:-:S04]  /*2170*/  F2FP.F16.F32.PACK_AB R8, R237, R238 ;  /* 0x000000eeed08723e */ /* 0x020fc800000000ff */
[----:B------:R-:W-:Y:S02]  /*2180*/  FSEL R2, R2, RZ, P0 ;  /* 0x000000ff02027208 */ /* 0x000fe40000000000 */
[----:B------:R-:W-:Y:S01]  /*2190*/  HMMA.16816.F32 R68, R4, R32, RZ ;  /* 0x000000200444723c */ /* 0x000fe200000018ff */
[----:B--2---:R-:W-:-:S07]  /*21a0*/  FFMA.FTZ R3, R78, UR4, -R0 ;  /* 0x000000044e037c23 */ /* 0x004fce0008010800 */
[C---:B-1----:R-:W-:Y:S01]  /*21b0*/  HMMA.16816.F32 R72, R4.reuse, R28, RZ ;  /* 0x0000001c0448723c */ /* 0x042fe200000018ff */
[----:B------:R1:W2:Y:S07]  /*21c0*/  MUFU.EX2 R240, R3 ;  /* 0x0000000300f07308 */ /* 0x0002ae0000000800 */
[C---:B---3--:R-:W-:Y:S08]  /*21d0*/  HMMA.16816.F32 R88, R4.reuse, R24, RZ ;  /* 0x000000180458723c */ /* 0x048ff000000018ff */
[----:B------:R-:W-:Y:S01]  /*21e0*/  HMMA.16816.F32 R152, R4, R46, RZ ;  /* 0x0000002e0498723c */ /* 0x000fe200000018ff */
[----:B-1----:R-:W-:Y:S01]  /*21f0*/  FFMA.FTZ R3, R86, UR4, -R2 ;  /* 0x0000000456037c23 */ /* 0x002fe20008010802 */
[----:B--2---:R-:W-:-:S03]  /*2200*/  F2FP.F16.F32.PACK_AB R10, R240, R239 ;  /* 0x000000eff00a723e */ /* 0x004fc600000000ff */
        /* <DEDUP_REMOVED lines=12> */
[----:B------:R-:W3:Y:S01]  /*22d0*/  LDSM.16.MT88.4 R4, [R214+0xa800] ;  /* 0x00a80000d604783b */ /* 0x000ee20000004200 */
[----:B-1----:R-:W-:Y:S01]  /*22e0*/  FFMA.FTZ R3, R9, UR4, -R2 ;  /* 0x0000000409037c23 */ /* 0x002fe20008010802 */
[----:B--2---:R-:W-:-:S03]  /*22f0*/  F2FP.F16.F32.PACK_AB R9, R234, R236 ;  /* 0x000000ecea09723e */ /* 0x004fc600000000ff */
        /* <DEDUP_REMOVED lines=34> */
[----:B------:R-:W-:Y:S01]  /*2520*/  HMMA.16816.F32 R184, R8, R18, RZ ;  /* 0x0000001208b8723c */ /* 0x000fe200000018ff */
[----:B------:R-:W2:Y:S01]  /*2530*/  LDSM.16.MT88.4 R8, [R218+0xb800] ;  /* 0x00b80000da08783b */ /* 0x000ea20000004200 */
[----:B-1----:R-:W-:-:S04]  /*2540*/  FFMA.FTZ R3, R48, UR4, -R12 ;  /* 0x0000000430037c23 */ /* 0x002fc8000801080c */
[----:B------:R1:W4:Y:S02]  /*2550*/  MUFU.EX2 R20, R3 ;  /* 0x0000000300147308 */ /* 0x0003240000000800 */
[----:B-1----:R-:W-:Y:S01]  /*2560*/  FFMA.FTZ R3, R50, UR4, -R0 ;  /* 0x0000000432037c23 */ /* 0x002fe20008010800 */
[----:B----4-:R-:W-:-:S05]  /*2570*/  F2FP.F16.F32.PACK_AB R127, R20, R21 ;  /* 0x00000015147f723e */ /* 0x010fca00000000ff */
[----:B------:R1:W-:Y:S02]  /*2580*/  MUFU.EX2 R16, R3 ;  /* 0x0000000300107308 */ /* 0x0003e40000000800 */
[C---:B---3--:R-:W-:Y:S08]  /*2590*/  HMMA.16816.F32 R44, R124.reuse, R6, R76 ;  /* 0x000000067c2c723c */ /* 0x048ff0000000184c */
[----:B------:R-:W-:Y:S01]  /*25a0*/  HMMA.16816.F32 R76, R124, R82, R92 ;  /* 0x000000527c4c723c */ /* 0x000fe2000000185c */
[----:B-1----:R-:W-:-:S07]  /*25b0*/  FFMA.FTZ R3, R49, UR4, -R0 ;  /* 0x0000000431037c23 */ /* 0x002fce0008010800 */
[C---:B------:R-:W-:Y:S01]  /*25c0*/  HMMA.16816.F32 R40, R124.reuse, R4, R56 ;  /* 0x000000047c28723c */ /* 0x040fe20000001838 */
[----:B------:R1:W3:Y:S07]  /*25d0*/  MUFU.EX2 R15, R3 ;  /* 0x00000003000f7308 */ /* 0x0002ee0000000800 */
[C---:B------:R-:W-:Y:S08]  /*25e0*/  HMMA.16816.F32 R92, R124.reuse, R98, R108 ;  /* 0x000000627c5c723c */ /* 0x040ff0000000186c */
[----:B------:R-:W-:Y:S01]  /*25f0*/  HMMA.16816.F32 R144, R124, R156, R144 ;  /* 0x0000009c7c90723c */ /* 0x000fe20000001890 */
[--C-:B-1----:R-:W-:Y:S01]  /*2600*/  FFMA.FTZ R3, R14, UR4, -R0.reuse ;  /* 0x000000040e037c23 */ /* 0x102fe20008010800 */
[----:B------:R-:W-:-:S03]  /*2610*/  FFMA.FTZ R0, R51, UR4, -R0 ;  /* 0x0000000433007c23 */ /* 0x000fc60008010800 */
[----:B------:R-:W-:Y:S03]  /*2620*/  MUFU.EX2 R14, R3 ;  /* 0x00000003000e7308 */ /* 0x000fe60000000800 */
[C---:B------:R-:W-:Y:S05]  /*2630*/  HMMA.16816.F32 R164, R124.reuse, R172, R164 ;  /* 0x000000ac7ca4723c */ /* 0x040fea00000018a4 */
[----:B------:R1:W-:Y:S03]  /*2640*/  MUFU.EX2 R13, R0 ;  /* 0x00000000000d7308 */ /* 0x0003e60000000800 */
[C---:B------:R-:W-:Y:S08]  /*2650*/  HMMA.16816.F32 R56, R124.reuse, R64, R68 ;  /* 0x000000407c38723c */ /* 0x040ff00000001844 */
[----:B------:R-:W-:Y:S01]  /*2660*/  HMMA.16816.F32 R72, R124, R80, R72 ;  /* 0x000000507c48723c */ /* 0x000fe20000001848 */
[----:B-1----:R-:W-:-:S07]  /*2670*/  FFMA.FTZ R0, R137, UR4, -R2 ;  /* 0x0000000489007c23 */ /* 0x002fce0008010802 */
[C---:B------:R-:W-:Y:S01]  /*2680*/  HMMA.16816.F32 R88, R124.reuse, R96, R88 ;  /* 0x000000607c58723c */ /* 0x040fe20000001858 */
[----:B------:R1:W-:Y:S07]  /*2690*/  MUFU.EX2 R12, R0 ;  /* 0x00000000000c7308 */ /* 0x0003ee0000000800 */
[C---:B------:R-:W-:Y:S08]  /*26a0*/  HMMA.16816.F32 R104, R124.reuse, R112, R104 ;  /* 0x000000707c68723c */ /* 0x040ff00000001868 */
[----:B--2---:R-:W-:Y:S01]  /*26b0*/  HMMA.16816.F32 R120, R124, R8, R120 ;  /* 0x000000087c78723c */ /* 0x004fe20000001878 */
[----:B-1----:R-:W-:-:S04]  /*26c0*/  FFMA.FTZ R0, R227, UR4, -R2 ;  /* 0x00000004e3007c23 */ /* 0x002fc80008010802 */
[----:B------:R1:W2:Y:S03]  /*26d0*/  MUFU.EX2 R3, R0 ;  /* 0x0000000000037308 */ /* 0x0002a60000000800 */
[C---:B------:R-:W-:Y:S08]  /*26e0*/  HMMA.16816.F32 R152, R124.reuse, R158, R152 ;  /* 0x0000009e7c98723c */ /* 0x040ff00000001898 */
[----:B------:R-:W-:Y:S01]  /*26f0*/  HMMA.16816.F32 R168, R124, R174, R168 ;  /* 0x000000ae7ca8723c */ /* 0x000fe200000018a8 */
[--C-:B-1----:R-:W-:Y:S01]  /*2700*/  FFMA.FTZ R0, R55, UR4, -R2.reuse ;  /* 0x0000000437007c23 */ /* 0x102fe20008010802 */
[----:B------:R-:W-:-:S06]  /*2710*/  FFMA.FTZ R2, R226, UR4, -R2 ;  /* 0x00000004e2027c23 */ /* 0x000fcc0008010802 */
[C---:B------:R-:W-:Y:S01]  /*2720*/  HMMA.16816.F32 R60, R124.reuse, R66, R84 ;  /* 0x000000427c3c723c */ /* 0x040fe20000001854 */
[----:B------:R-:W-:Y:S07]  /*2730*/  MUFU.EX2 R0, R0 ;  /* 0x0000000000007308 */ /* 0x000fee0000000800 */
[C---:B------:R-:W-:Y:S01]  /*2740*/  HMMA.16816.F32 R108, R124.reuse, R114, R140 ;  /* 0x000000727c6c723c */ /* 0x040fe2000000188c */
[----:B------:R-:W1:Y:S07]  /*2750*/  MUFU.EX2 R2, R2 ;  /* 0x0000000200027308 */ /* 0x000e6e0000000800 */
[----:B------:R-:W-:Y:S01]  /*2760*/  HMMA.16816.F32 R124, R124, R10, R128 ;  /* 0x0000000a7c7c723c */ /* 0x000fe20000001880 */
[----:B---3--:R-:W-:-:S02]  /*2770*/  F2FP.F16.F32.PACK_AB R128, R15, R16 ;  /* 0x000000100f80723e */ /* 0x008fc400000000ff */
[----:B--2---:R-:W-:Y:S02]  /*2780*/  F2FP.F16.F32.PACK_AB R129, R3, R12 ;  /* 0x0000000c0381723e */ /* 0x004fe400000000ff */
[----:B------:R-:W-:Y:S02]  /*2790*/  F2FP.F16.F32.PACK_AB R130, R13, R14 ;  /* 0x0000000e0d82723e */ /* 0x000fe400000000ff */
        /* <DEDUP_REMOVED lines=47> */
[C---:B------:R-:W-:Y:S01]  /*2a90*/  SHF.L.U64.HI R251, R138.reuse, 0x4, R139 ;  /* 0x000000048afb7819 */ /* 0x040fe2000001028b */
[----:B------:R-:W-:Y:S01]  /*2aa0*/  IMAD.SHL.U32 R252, R138, 0x10, RZ ;  /* 0x000000108afc7824 */ /* 0x000fe200078e00ff */
[----:B------:R-:W-:Y:S01]  /*2ab0*/  LEA.HI.SX32 R225, R225, 0xfffffffe, 0x1b ;  /* 0xfffffffee1e17811 */ /* 0x000fe200078fdaff */
[----:B------:R-:W-:Y:S01]  /*2ac0*/  IMAD.MOV.U32 R138, RZ, RZ, R134 ;  /* 0x000000ffff8a7224 */ /* 0x000fe200078e0086 */
[----:B------:R-:W-:Y:S01]  /*2ad0*/  MOV R137, R133 ;  /* 0x0000008500897202 */ /* 0x000fe20000000f00 */
[----:B------:R-:W-:Y:S01]  /*2ae0*/  IMAD.MOV.U32 R3, RZ, RZ, R136 ;  /* 0x000000ffff037224 */ /* 0x000fe200078e0088 */
[----:B------:R-:W-:Y:S01]  /*2af0*/  MOV R132, R135 ;  /* 0x0000008700847202 */ /* 0x000fe20000000f00 */
[----:B------:R-:W1:Y:S01]  /*2b00*/  LDCU UR8, c[0x0][0x50c] ;  /* 0x0000a180ff0877ac */ /* 0x000e620008000800 */
[----:B------:R-:W2:Y:S01]  /*2b10*/  LDCU UR4, c[0x0][0x45c] ;  /* 0x00008b80ff0477ac */ /* 0x000ea20008000800 */
[----:B------:R-:W3:Y:S01]  /*2b20*/  LDCU.64 UR6, c[0x0][0x3c0] ;  /* 0x00007800ff0677ac */ /* 0x000ee20008000a00 */
[----:B------:R-:W-:Y:S05]  /*2b30*/  BRA `(.L_x_1820) ;  /* 0x00000000005c7947 */ /* 0x000fea0003800000 */
.L_x_1822:
[----:B------:R-:W5:Y:S01]  /*2b40*/  LDL R226, [R1+0xc] ;  /* 0x00000c0001e27983 */ /* 0x000f620000100800 */
[----:B------:R-:W-:Y:S03]  /*2b50*/  VIADD R4, R225, 0xffffffff ;  /* 0xffffffffe1047836 */ /* 0x000fe60000000000 */
[----:B------:R-:W3:Y:S04]  /*2b60*/  LDL R135, [R1] ;  /* 0x0000000001877983 */ /* 0x000ee80000100800 */
[----:B------:R-:W2:Y:S04]  /*2b70*/  LDL R134, [R1+0x4] ;  /* 0x0000040001867983 */ /* 0x000ea80000100800 */
[----:B------:R-:W4:Y:S01]  /*2b80*/  LDL R133, [R1+0x8] ;  /* 0x0000080001857983 */ /* 0x000f220000100800 */
[-C--:B-----5:R-:W-:Y:S02]  /*2b90*/  IMAD R0, R226, R4.reuse, RZ ;  /* 0x00000004e2007224 */ /* 0x0a0fe400078e02ff */
[----:B---3--:R-:W-:Y:S04]  /*2ba0*/  IMAD.WIDE.U32 R4, R135, R4, RZ ;  /* 0x0000000487047225 */ /* 0x008fe800078e00ff */
[----:B------:R-:W-:Y:S01]  /*2bb0*/  IMAD.IADD R0, R5, 0x1, R0 ;  /* 0x0000000105007824 */ /* 0x000fe200078e0200 */
[----:B------:R-:W-:Y:S02]  /*2bc0*/  LEA R8, P1, R4, R250, 0x1 ;  /* 0x000000fa04087211 */ /* 0x000fe400078208ff */
[----:B--2---:R-:W-:Y:S02]  /*2bd0*/  IADD3 R2, P0, PT, R134, R4, RZ ;  /* 0x0000000486027210 */ /* 0x004fe40007f1e0ff */
[-C--:B------:R-:W-:Y:S03]  /*2be0*/  LEA.HI.X R9, R4, R249.reuse, R0, 0x1, P1 ;  /* 0x000000f904097211 */ /* 0x080fe600008f0c00 */
[----:B----4-:R-:W-:Y:S01]  /*2bf0*/  IMAD.X R5, R0, 0x1, R133, P0 ;  /* 0x0000000100057824 */ /* 0x010fe200000e0685 */
        /* <DEDUP_REMOVED lines=11> */
.L_x_1820:
[----:B------:R-:W-:Y:S04]  /*2cb0*/  DEPBAR.LE SB0, 0x0 ;  /* 0x000080000000791a */ /* 0x000fe80000000000 */
[----:B------:R-:W-:Y:S01]  /*2cc0*/  BAR.SYNC.DEFER_BLOCKING 0x0 ;  /* 0x0000000000007b1d */ /* 0x000fe20000010000 */
[C---:B---3--:R-:W-:Y:S04]  /*2cd0*/  IMAD.WIDE.U32 R8, R225.reuse, UR6, RZ ;  /* 0x00000006e1087c25 */ /* 0x048fe8000f8e00ff */
[C---:B------:R-:W-:Y:S01]  /*2ce0*/  IMAD R0, R225.reuse, UR7, R9 ;  /* 0x00000007e1007c24 */ /* 0x040fe2000f8e0209 */
[C---:B------:R-:W-:Y:S02]  /*2cf0*/  LEA R6, P1, R8.reuse, R248, 0x6 ;  /* 0x000000f808067211 */ /* 0x040fe400078230ff */
[C---:B------:R-:W-:Y:S02]  /*2d00*/  LEA R2, P0, R8.reuse, R252, 0x5 ;  /* 0x000000fc08027211 */ /* 0x040fe400078028ff */
        /* <DEDUP_REMOVED lines=8> */
[----:B------:R-:W-:Y:S08]  /*2d90*/  LDGSTS.E.BYPASS.LTC128B.128 [R224+0xa000], desc[UR18][R6.64] ;  /* 0x0a00000006e07fae */ /* 0x000ff0000b981a12 */
[----:B------:R-:W-:Y:S08]  /*2da0*/  LDGSTS.E.BYPASS.LTC128B.128 [R224+0xb000], desc[UR18][R6.64+0x80] ;  /* 0x0b00008006e07fae */ /* 0x000ff0000b981a12 */
[----:B------:R-:W-:Y:S08]  /*2db0*/  LDGSTS.E.BYPASS.LTC128B.128 [R224+0xa800], desc[UR18][R4.64] ;  /* 0x0a80000004e07fae */ /* 0x000ff0000b981a12 */
[----:B------:R3:W-:Y:S08]  /*2dc0*/  LDGSTS.E.BYPASS.LTC128B.128 [R224+0xb800], desc[UR18][R4.64+0x80] ;  /* 0x0b80008004e07fae */ /* 0x0007f0000b981a12 */
[----:B------:R-:W-:Y:S08]  /*2dd0*/  LDSM.16.M88.4 R32, [R213] ;  /* 0x00000000d520783b */ /* 0x000ff00000000200 */
[----:B------:R-:W3:Y:S08]  /*2de0*/  LDSM.16.M88.4 R16, [R217+UR5+0x8000] ;  /* 0x00800005d910783b */ /* 0x000ef00008000200 */
[----:B------:R-:W4:Y:S08]  /*2df0*/  LDSM.16.M88.4 R28, [R213+0x2000] ;  /* 0x00200000d51c783b */ /* 0x000f300000000200 */
[----:B------:R-:W5:Y:S08]  /*2e00*/  LDSM.16.M88.4 R140, [R217+UR5+0x8800] ;  /* 0x00880005d98c783b */ /* 0x000f700008000200 */
[----:B------:R-:W0:Y:S08]  /*2e10*/  LDGDEPBAR ;  /* 0x00000000000079af */ /* 0x000e300000000000 */
[----:B------:R-:W-:Y:S08]  /*2e20*/  LDSM.16.M88.4 R176, [R223] ;  /* 0x00000000dfb0783b */ /* 0x000ff00000000200 */
[----:B------:R-:W1:Y:S01]  /*2e30*/  LDSM.16.M88.4 R180, [R222+0x8000] ;  /* 0x00800000deb4783b */ /* 0x000e620000000200 */
[-C--:B---3--:R-:W-:Y:S07]  /*2e40*/  HMMA.16816.F32 R4, R32, R16.reuse, RZ ;  /* 0x000000102004723c */ /* 0x088fee00000018ff */
[----:B------:R-:W3:Y:S01]  /*2e50*/  LDSM.16.M88.4 R184, [R223+0x2000] ;  /* 0x00200000dfb8783b */ /* 0x000ee20000000200 */
[C---:B----4-:R-:W-:Y:S07]  /*2e60*/  HMMA.16816.F32 R8, R28.reuse, R16, RZ ;  /* 0x000000101c08723c */ /* 0x050fee00000018ff */
[----:B------:R-:W4:Y:S01]  /*2e70*/  LDSM.16.M88.4 R188, [R222+0x8800] ;  /* 0x00880000debc783b */ /* 0x000f220000000200 */
[-C--:B------:R-:W-:Y:S07]  /*2e80*/  HMMA.16816.F32 R12, R28, R18.reuse, RZ ;  /* 0x000000121c0c723c */ /* 0x080fee00000018ff */
[----:B------:R-:W-:Y:S01]  /*2e90*/  LDSM.16.M88.4 R192, [R216] ;  /* 0x00000000d8c0783b */ /* 0x000fe20000000200 */
[C---:B------:R-:W-:Y:S07]  /*2ea0*/  HMMA.16816.F32 R16, R32.reuse, R18, RZ ;  /* 0x000000122010723c */ /* 0x040fee00000018ff */
[----:B------:R-:W2:Y:S01]  /*2eb0*/  LDSM.16.M88.4 R196, [R215+0x8000] ;  /* 0x00800000d7c4783b */ /* 0x000ea20000000200 */
[-C--:B-----5:R-:W-:Y:S07]  /*2ec0*/  HMMA.16816.F32 R20, R32, R140.reuse, RZ ;  /* 0x0000008c2014723c */ /* 0x0a0fee00000018ff */
[----:B------:R-:W5:Y:S01]  /*2ed0*/  LDSM.16.M88.4 R200, [R216+0x2000] ;  /* 0x00200000d8c8783b */ /* 0x000f620000000200 */
[C---:B------:R-:W-:Y:S07]  /*2ee0*/  HMMA.16816.F32 R24, R28.reuse, R140, RZ ;  /* 0x0000008c1c18723c */ /* 0x040fee00000018ff */
[----:B------:R-:W5:Y:S01]  /*2ef0*/  LDSM.16.M88.4 R204, [R215+0x8800] ;  /* 0x00880000d7cc783b */ /* 0x000f620000000200 */
[-C--:B------:R-:W-:Y:S07]  /*2f00*/  HMMA.16816.F32 R28, R28, R142.reuse, RZ ;  /* 0x0000008e1c1c723c */ /* 0x080fee00000018ff */
[----:B------:R-:W-:Y:S01]  /*2f10*/  LDSM.16.M88.4 R208, [R221+0x2000] ;  /* 0x00200000ddd0783b */ /* 0x000fe20000000200 */
[----:B------:R-:W-:Y:S07]  /*2f20*/  HMMA.16816.F32 R32, R32, R142, RZ ;  /* 0x0000008e2020723c */ /* 0x000fee00000018ff */
[----:B------:R-:W-:Y:S01]  /*2f30*/  LDSM.16.M88.4 R140, [R221] ;  /* 0x00000000dd8c783b */ /* 0x000fe20000000200 */
[-C--:B-1----:R-:W-:Y:S08]  /*2f40*/  HMMA.16816.F32 R4, R176, R180.reuse, R4 ;  /* 0x000000b4b004723c */ /* 0x082ff00000001804 */
[C---:B---3--:R-:W-:Y:S08]  /*2f50*/  HMMA.16816.F32 R8, R184.reuse, R180, R8 ;  /* 0x000000b4b808723c */ /* 0x048ff00000001808 */
[-C--:B------:R-:W-:Y:S08]  /*2f60*/  HMMA.16816.F32 R12, R184, R182.reuse, R12 ;  /* 0x000000b6b80c723c */ /* 0x080ff0000000180c */
[C---:B------:R-:W-:Y:S01]  /*2f70*/  HMMA.16816.F32 R16, R176.reuse, R182, R16 ;  /* 0x000000b6b010723c */ /* 0x040fe20000001810 */
[----:B------:R-:W1:Y:S07]  /*2f80*/  LDSM.16.M88.4 R180, [R220+0x8000] ;  /* 0x00800000dcb4783b */ /* 0x000e6e0000000200 */
[-C--:B----4-:R-:W-:Y:S08]  /*2f90*/  HMMA.16816.F32 R20, R176, R188.reuse, R20 ;  /* 0x000000bcb014723c */ /* 0x090ff00000001814 */
[C---:B------:R-:W-:Y:S08]  /*2fa0*/  HMMA.16816.F32 R24, R184.reuse, R188, R24 ;  /* 0x000000bcb818723c */ /* 0x040ff00000001818 */
[-C--:B------:R-:W-:Y:S01]  /*2fb0*/  HMMA.16816.F32 R28, R184, R190.reuse, R28 ;  /* 0x000000beb81c723c */ /* 0x080fe2000000181c */
[----:B------:R-:W-:Y:S07]  /*2fc0*/  LDSM.16.M88.4 R184, [R213+0x4000] ;  /* 0x00400000d5b8783b */ /* 0x000fee0000000200 */
[----:B------:R-:W-:Y:S01]  /*2fd0*/  HMMA.16816.F32 R32, R176, R190, R32 ;  /* 0x000000beb020723c */ /* 0x000fe20000001820 */
[----:B------:R-:W3:Y:S07]  /*2fe0*/  LDSM.16.M88.4 R176, [R220+0x8800] ;  /* 0x00880000dcb0783b */ /* 0x000eee0000000200 */
[-C--:B--2---:R-:W-:Y:S01]  /*2ff0*/  HMMA.16816.F32 R4, R192, R196.reuse, R4 ;  /* 0x000000c4c004723c */ /* 0x084fe20000001804 */
[----:B------:R-:W2:Y:S07]  /*3000*/  LDSM.16.M88.4 R188, [R217+UR5+0x9000] ;  /* 0x00900005d9bc783b */ /* 0x000eae0008000200 */
[C---:B-----5:R-:W-:Y:S08]  /*3010*/  HMMA.16816.F32 R8, R200.reuse, R196, R8 ;  /* 0x000000c4c808723c */ /* 0x060ff00000001808 */
[-C--:B------:R-:W-:Y:S08]  /*3020*/  HMMA.16816.F32 R12, R200, R198.reuse, R12 ;  /* 0x000000c6c80c723c */ /* 0x080ff0000000180c */
[C---:B------:R-:W-:Y:S01]  /*3030*/  HMMA.16816.F32 R16, R192.reuse, R198, R16 ;  /* 0x000000c6c010723c */ /* 0x040fe20000001810 */
[----:B------:R-:W4:Y:S07]  /*3040*/  LDSM.16.M88.4 R196, [R213+0x6000] ;  /* 0x00600000d5c4783b */ /* 0x000f2e0000000200 */
        /* <DEDUP_REMOVED lines=17> */
[----:B------:R-:W3:Y:S07]  /*3160*/  LDSM.16.M88.4 R140, [R223+0x6000] ;  /* 0x00600000df8c783b */ /* 0x000eee0000000200 */
[-C--:B--2---:R-:W-:Y:S01]  /*3170*/  HMMA.16816.F32 R4, R184, R188.reuse, R4 ;  /* 0x000000bcb804723c */ /* 0x084fe20000001804 */
[----:B------:R-:W2:Y:S07]  /*3180*/  LDSM.16.M88.4 R176, [R222+0x9800] ;  /* 0x00980000deb0783b */ /* 0x000eae0000000200 */
[C---:B----4-:R-:W-:Y:S08]  /*3190*/  HMMA.16816.F32 R8, R196.reuse, R188, R8 ;  /* 0x000000bcc408723c */ /* 0x050ff00000001808 */
        /* <DEDUP_REMOVED lines=8> */
[----:B------:R-:W4:Y:S07]  /*3220*/  LDSM.16.M88.4 R184, [R216+0x6000] ;  /* 0x00600000d8b8783b */ /* 0x000f2e0000000200 */
[-C--:B-1----:R-:W-:Y:S01]  /*3230*/  HMMA.16816.F32 R4, R180, R200.reuse, R4 ;  /* 0x000000c8b404723c */ /* 0x082fe20000001804 */
[----:B------:R-:W1:Y:S07]  /*3240*/  LDSM.16.M88.4 R192, [R221+0x4000] ;  /* 0x00400000ddc0783b */ /* 0x000e6e0000000200 */
[C---:B---3--:R-:W-:Y:S08]  /*3250*/  HMMA.16816.F32 R8, R140.reuse, R200, R8 ;  /* 0x000000c88c08723c */ /* 0x048ff00000001808 */
[-C--:B------:R-:W-:Y:S08]  /*3260*/  HMMA.16816.F32 R12, R140, R202.reuse, R12 ;  /* 0x000000ca8c0c723c */ /* 0x080ff0000000180c */
[C---:B------:R-:W-:Y:S08]  /*3270*/  HMMA.16816.F32 R16, R180.reuse, R202, R16 ;  /* 0x000000cab410723c */ /* 0x040ff00000001810 */
[-C--:B--2---:R-:W-:Y:S08]  /*3280*/  HMMA.16816.F32 R20, R180, R176.reuse, R20 ;  /* 0x000000b0b414723c */ /* 0x084ff00000001814 */
[C---:B------:R-:W-:Y:S08]  /*3290*/  HMMA.16816.F32 R24, R140.reuse, R176, R24 ;  /* 0x000000b08c18723c */ /* 0x040ff00000001818 */
[-C--:B------:R-:W-:Y:S01]  /*32a0*/  HMMA.16816.F32 R28, R140, R178.reuse, R28 ;  /* 0x000000b28c1c723c */ /* 0x080fe2000000181c */
[----:B------:R-:W2:Y:S07]  /*32b0*/  LDSM.16.M88.4 R140, [R221+0x6000] ;  /* 0x00600000dd8c783b */ /* 0x000eae0000000200 */
[----:B------:R-:W-:Y:S08]  /*32c0*/  HMMA.16816.F32 R32, R180, R178, R32 ;  /* 0x000000b2b420723c */ /* 0x000ff00000001820 */
[-C--:B------:R-:W-:Y:S08]  /*32d0*/  HMMA.16816.F32 R4, R204, R208.reuse, R4 ;  /* 0x000000d0cc04723c */ /* 0x080ff00000001804 */
[C---:B----4-:R-:W-:Y:S08]  /*32e0*/  HMMA.16816.F32 R8, R184.reuse, R208, R8 ;  /* 0x000000d0b808723c */ /* 0x050ff00000001808 */
        /* <DEDUP_REMOVED lines=90> */
.L_x_1821:
        /* <DEDUP_REMOVED lines=9> */
[----:B------:R-:W-:Y:S07]  /*3920*/  FMNMX3.FTZ R0, R0, R139, R140, !PT ;  /* 0x0000008b00007276 */ /* 0x000fee000781008c */
[----:B------:R-:W-:Y:S01]  /*3930*/  SHFL.BFLY PT, R134, R4, 0x2, 0x1f ;  /* 0x0c401f0004867f89 */ /* 0x000fe200000e0000 */
[----:B------:R-:W-:Y:S07]  /*3940*/  FMNMX3.FTZ R0, R0, R142, R141, !PT ;  /* 0x0000008e00007276 */ /* 0x000fee000781008d */
        /* <DEDUP_REMOVED lines=16> */
[----:B-----5:R-:W-:Y:S02]  /*3a50*/  FMNMX.FTZ R133, R2, R4, !PT ;  /* 0x0000000402857209 */ /* 0x020fe40007810000 */
[----:B------:R1:W3:Y:S01]  /*3a60*/  MUFU.EX2 R132, R3 ;  /* 0x0000000300847308 */ /* 0x0002e20000000800 */
[----:B------:R-:W-:Y:S01]  /*3a70*/  FMUL.FTZ R143, R134, UR4 ;  /* 0x00000004868f7c20 */ /* 0x000fe20008410000 */
[----:B-1----:R-:W-:Y:S01]  /*3a80*/  FMUL.FTZ R3, R0, UR4 ;  /* 0x0000000400037c20 */ /* 0x002fe20008410000 */
[----:B------:R-:W-:Y:S01]  /*3a90*/  FADD.FTZ R0, -R134, R138 ;  /* 0x0000008a86007221 */ /* 0x000fe20000010100 */
[----:B------:R-:W-:Y:S01]  /*3aa0*/  FMUL.FTZ R138, R135, UR4 ;  /* 0x00000004878a7c20 */ /* 0x000fe20008410000 */
[C---:B---3--:R-:W-:Y:S01]  /*3ab0*/  FMUL.FTZ R16, R132.reuse, R156 ;  /* 0x0000009c84107220 */ /* 0x048fe20000410000 */
[----:B------:R-:W-:Y:S01]  /*3ac0*/  FMUL.FTZ R17, R132, R157 ;  /* 0x0000009d84117220 */ /* 0x000fe20000410000 */
[----:B------:R-:W-:Y:S01]  /*3ad0*/  FMUL.FTZ R2, R0, UR4 ;  /* 0x0000000400027c20 */ /* 0x000fe20008410000 */
[----:B------:R-:W-:Y:S01]  /*3ae0*/  FADD.FTZ R0, -R133, R137 ;  /* 0x0000008985007221 */ /* 0x000fe20000010100 */
[----:B------:R-:W-:Y:S01]  /*3af0*/  FMUL.FTZ R137, R136, UR4 ;  /* 0x0000000488897c20 */ /* 0x000fe20008410000 */
[----:B------:R-:W1:Y:S01]  /*3b00*/  MUFU.EX2 R3, R3 ;  /* 0x0000000300037308 */ /* 0x000e620000000800 */
[----:B------:R-:W-:Y:S01]  /*3b10*/  FMUL.FTZ R32, R132, R172 ;  /* 0x000000ac84207220 */ /* 0x000fe20000410000 */
[----:B------:R-:W-:Y:S01]  /*3b20*/  FMUL.FTZ R0, R0, UR4 ;  /* 0x0000000400007c20 */ /* 0x000fe20008410000 */
[C---:B------:R-:W-:Y:S01]  /*3b30*/  FMUL.FTZ R33, R132.reuse, R173 ;  /* 0x000000ad84217220 */ /* 0x040fe20000410000 */
[----:B------:R-:W-:Y:S01]  /*3b40*/  FSEL R137, R137, RZ, P0 ;  /* 0x000000ff89897208 */ /* 0x000fe20000000000 */
[C---:B------:R-:W-:Y:S01]  /*3b50*/  FMUL.FTZ R36, R132.reuse, R36 ;  /* 0x0000002484247220 */ /* 0x040fe20000410000 */
[----:B------:R-:W-:Y:S01]  /*3b60*/  FSETP.NEU.FTZ.AND P0, PT, R135, -INF , PT ;  /* 0xff8000008700780b */ /* 0x000fe20003f1d000 */
[----:B------:R-:W-:Y:S03]  /*3b70*/  FMUL.FTZ R37, R132, R37 ;  /* 0x0000002584257220 */ /* 0x000fe60000410000 */
[----:B------:R-:W3:Y:S01]  /*3b80*/  MUFU.EX2 R2, R2 ;  /* 0x0000000200027308 */ /* 0x000ee20000000800 */
[----:B------:R-:W-:Y:S01]  /*3b90*/  FFMA.FTZ R4, R180, UR4, -R137 ;  /* 0x00000004b4047c23 */ /* 0x000fe20008010889 */
[----:B------:R-:W-:Y:S01]  /*3ba0*/  FSEL R138, R138, RZ, P0 ;  /* 0x000000ff8a8a7208 */ /* 0x000fe20000000000 */
[----:B------:R-:W-:Y:S01]  /*3bb0*/  FMUL.FTZ R180, R133, UR4 ;  /* 0x0000000485b47c20 */ /* 0x000fe20008410000 */
[----:B------:R-:W-:Y:S01]  /*3bc0*/  FSETP.NEU.FTZ.AND P0, PT, R134, -INF , PT ;  /* 0xff8000008600780b */ /* 0x000fe20003f1d000 */
[C---:B------:R-:W-:Y:S01]  /*3bd0*/  FMUL.FTZ R48, R132.reuse, R48 ;  /* 0x0000003084307220 */ /* 0x040fe20000410000 */
[----:B------:R-:W-:Y:S01]  /*3be0*/  FMUL.FTZ R49, R132, R49 ;  /* 0x0000003184317220 */ /* 0x000fe20000410000 */
[----:B------:R-:W-:Y:S03]  /*3bf0*/  FFMA.FTZ R5, R15, UR4, -R138 ;  /* 0x000000040f057c23 */ /* 0x000fe6000801088a */
[----:B------:R4:W-:Y:S01]  /*3c00*/  MUFU.EX2 R240, R4 ;  /* 0x0000000400f07308 */ /* 0x0009e20000000800 */
[----:B------:R-:W-:Y:S01]  /*3c10*/  FSEL R143, R143, RZ, P0 ;  /* 0x000000ff8f8f7208 */ /* 0x000fe20000000000 */
[----:B-1----:R-:W-:Y:S01]  /*3c20*/  FMUL.FTZ R6, R3, R150 ;  /* 0x0000009603067220 */ /* 0x002fe20000410000 */
[----:B------:R-:W-:Y:S01]  /*3c30*/  FSETP.NEU.FTZ.AND P0, PT, R133, -INF , PT ;  /* 0xff8000008500780b */ /* 0x000fe20003f1d000 */
[C---:B------:R-:W-:Y:S01]  /*3c40*/  FMUL.FTZ R18, R3.reuse, R158 ;  /* 0x0000009e03127220 */ /* 0x040fe20000410000 */
[----:B------:R-:W-:Y:S01]  /*3c50*/  FMUL.FTZ R19, R3, R159 ;  /* 0x0000009f03137220 */ /* 0x000fe20000410000 */
[----:B------:R-:W-:Y:S01]  /*3c60*/  FFMA.FTZ R7, R185, UR4, -R143 ;  /* 0x00000004b9077c23 */ /* 0x000fe2000801088f */
[----:B------:R-:W-:Y:S03]  /*3c70*/  FSEL R180, R180, RZ, P0 ;  /* 0x000000ffb4b47208 */ /* 0x000fe60000000000 */
[----:B------:R1:W-:Y:S01]  /*3c80*/  MUFU.EX2 R237, R5 ;  /* 0x0000000500ed7308 */ /* 0x0003e20000000800 */
[C---:B---3--:R-:W-:Y:S01]  /*3c90*/  FMUL.FTZ R8, R2.reuse, R144 ;  /* 0x0000009002087220 */ /* 0x048fe20000410000 */
[C---:B------:R-:W-:Y:S01]  /*3ca0*/  FMUL.FTZ R9, R2.reuse, R145 ;  /* 0x0000009102097220 */ /* 0x040fe20000410000 */
[C---:B------:R-:W-:Y:S01]  /*3cb0*/  FMUL.FTZ R24, R2.reuse, R164 ;  /* 0x000000a402187220 */ /* 0x040fe20000410000 */
[C---:B------:R-:W-:Y:S01]  /*3cc0*/  FMUL.FTZ R25, R2.reuse, R165 ;  /* 0x000000a502197220 */ /* 0x040fe20000410000 */
[C---:B------:R-:W-:Y:S01]  /*3cd0*/  FMUL.FTZ R28, R2.reuse, R168 ;  /* 0x000000a8021c7220 */ /* 0x040fe20000410000 */
[----:B------:R-:W-:Y:S01]  /*3ce0*/  FMUL.FTZ R29, R2, R169 ;  /* 0x000000a9021d7220 */ /* 0x000fe20000410000 */
[----:B------:R-:W-:Y:S03]  /*3cf0*/  LDSM.16.MT88.4 R156, [R218+0xa000] ;  /* 0x00a00000da9c783b */ /* 0x000fe60000004200 */
[----:B------:R3:W-:Y:S01]  /*3d00*/  MUFU.EX2 R231, R7 ;  /* 0x0000000700e77308 */ /* 0x0007e20000000800 */
[--C-:B----4-:R-:W-:Y:S01]  /*3d10*/  FFMA.FTZ R4, R178, UR4, -R137.reuse ;  /* 0x00000004b2047c23 */ /* 0x110fe20008010889 */
[C---:B--2---:R-:W-:Y:S01]  /*3d20*/  FMUL.FTZ R34, R3.reuse, R174 ;  /* 0x000000ae03227220 */ /* 0x044fe20000410000 */
[----:B------:R-:W-:Y:S01]  /*3d30*/  FMUL.FTZ R35, R3, R175 ;  /* 0x000000af03237220 */ /* 0x000fe20000410000 */
[--C-:B------:R-:W-:Y:S01]  /*3d40*/  FFMA.FTZ R139, R139, UR4, -R180.reuse ;  /* 0x000000048b8b7c23 */ /* 0x100fe200080108b4 */
[--C-:B------:R-:W-:Y:S01]  /*3d50*/  FFMA.FTZ R140, R140, UR4, -R180.reuse ;  /* 0x000000048c8c7c23 */ /* 0x100fe200080108b4 */
[--C-:B------:R-:W-:Y:S01]  /*3d60*/  FFMA.FTZ R142, R142, UR4, -R180.reuse ;  /* 0x000000048e8e7c23 */ /* 0x100fe200080108b4 */
[----:B------:R-:W-:Y:S03]  /*3d70*/  LDSM.16.MT88.4 R172, [R219+0xa800] ;  /* 0x00a80000dbac783b */ /* 0x000fe60000004200 */
[----:B------:R2:W-:Y:S01]  /*3d80*/  MUFU.EX2 R242, R4 ;  /* 0x0000000400f27308 */ /* 0x0005e20000000800 */
[----:B-1----:R-:W-:Y:S01]  /*3d90*/  FMUL.FTZ R5, R132, R149 ;  /* 0x0000009584057220 */ /* 0x002fe20000410000 */
[----:B------:R-:W-:Y:S01]  /*3da0*/  FFMA.FTZ R141, R141, UR4, -R180 ;  /* 0x000000048d8d7c23 */ /* 0x000fe200080108b4 */
[C---:B------:R-:W-:Y:S01]  /*3db0*/  FMUL.FTZ R38, R3.reuse, R38 ;  /* 0x0000002603267220 */ /* 0x040fe20000410000 */
[C---:B------:R-:W-:Y:S01]  /*3dc0*/  FMUL.FTZ R39, R3.reuse, R39 ;  /* 0x0000002703277220 */ /* 0x040fe20000410000 */
[C---:B------:R-:W-:Y:S01]  /*3dd0*/  FMUL.FTZ R40, R2.reuse, R40 ;  /* 0x0000002802287220 */ /* 0x040fe20000410000 */
[C---:B------:R-:W-:Y:S01]  /*3de0*/  FMUL.FTZ R41, R2.reuse, R41 ;  /* 0x0000002902297220 */ /* 0x040fe20000410000 */
[C---:B------:R-:W-:Y:S03]  /*3df0*/  FMUL.FTZ R44, R2.reuse, R44 ;  /* 0x0000002c022c7220 */ /* 0x040fe60000410000 */
[----:B------:R-:W1:Y:S01]  /*3e00*/  MUFU.EX2 R0, R0 ;  /* 0x0000000000007308 */ /* 0x000e620000000800 */
[C---:B---3--:R-:W-:Y:S01]  /*3e10*/  FMUL.FTZ R7, R3.reuse, R151 ;  /* 0x0000009703077220 */ /* 0x048fe20000410000 */
[----:B------:R-:W-:Y:S01]  /*3e20*/  FMUL.FTZ R45, R2, R45 ;  /* 0x0000002d022d7220 */ /* 0x000fe20000410000 */
[C---:B------:R-:W-:Y:S01]  /*3e30*/  FMUL.FTZ R50, R3.reuse, R50 ;  /* 0x0000003203327220 */ /* 0x040fe20000410000 */
[C---:B------:R-:W-:Y:S01]  /*3e40*/  FMUL.FTZ R51, R3.reuse, R51 ;  /* 0x0000003303337220 */ /* 0x040fe20000410000 */
[C---:B------:R-:W-:Y:S01]  /*3e50*/  FMUL.FTZ R52, R132.reuse, R52 ;  /* 0x0000003484347220 */ /* 0x040fe20000410000 */
[----:B------:R-:W-:Y:S01]  /*3e60*/  FMUL.FTZ R53, R132, R53 ;  /* 0x0000003584357220 */ /* 0x000fe20000410000 */
[C---:B------:R-:W-:Y:S01]  /*3e70*/  FMUL.FTZ R54, R3.reuse, R54 ;  /* 0x0000003603367220 */ /* 0x040fe20000410000 */
[----:B------:R-:W-:Y:S01]  /*3e80*/  FMUL.FTZ R55, R3, R55 ;  /* 0x0000003703377220 */ /* 0x000fe20000410000 */
[--C-:B--2---:R-:W-:Y:S01]  /*3e90*/  FFMA.FTZ R4, R177, UR4, -R138.reuse ;  /* 0x00000004b1047c23 */ /* 0x104fe2000801088a */
[C---:B------:R-:W-:Y:S01]  /*3ea0*/  FMUL.FTZ R56, R2.reuse, R56 ;  /* 0x0000003802387220 */ /* 0x040fe20000410000 */
[C---:B------:R-:W-:Y:S01]  /*3eb0*/  FMUL.FTZ R57, R2.reuse, R57 ;  /* 0x0000003902397220 */ /* 0x040fe20000410000 */
[C---:B------:R-:W-:Y:S01]  /*3ec0*/  FMUL.FTZ R60, R2.reuse, R60 ;  /* 0x0000003c023c7220 */ /* 0x040fe20000410000 */
[----:B------:R2:W-:Y:S01]  /*3ed0*/  MUFU.EX2 R236, R4 ;  /* 0x0000000400ec7308 */ /* 0x0005e20000000800 */
[----:B------:R-:W-:Y:S01]  /*3ee0*/  FMUL.FTZ R61, R2, R61 ;  /* 0x0000003d023d7220 */ /* 0x000fe20000410000 */
        /* <DEDUP_REMOVED lines=16> */
[C---:B------:R-:W-:Y:S01]  /*3ff0*/  FMUL.FTZ R62, R0.reuse, R62 ;  /* 0x0000003e003e7220 */ /* 0x040fe20000410000 */
[----:B------:R-:W-:Y:S01]  /*4000*/  FMUL.FTZ R63, R0, R63 ;  /* 0x0000003f003f7220 */ /* 0x000fe20000410000 */
[C---:B------:R-:W-:Y:S01]  /*4010*/  FMUL.FTZ R66, R3.reuse, R66 ;  /* 0x0000004203427220 */ /* 0x040fe20000410000 */
[----:B------:R1:W2:Y:S01]  /*4020*/  MUFU.EX2 R238, R4 ;  /* 0x0000000400ee7308 */ /* 0x0002a20000000800 */
        /* <DEDUP_REMOVED lines=17> */
[----:B--2---:R-:W-:Y:S01]  /*4140*/  F2FP.F16.F32.PACK_AB R149, R238, R236 ;  /* 0x000000ecee95723e */ /* 0x004fe200000000ff */
[----:B------:R-:W-:Y:S01]  /*4150*/  FMUL.FTZ R14, R0, R154 ;  /* 0x0000009a000e7220 */ /* 0x000fe20000410000 */
[C---:B------:R-:W-:Y:S01]  /*4160*/  FMUL.FTZ R83, R3.reuse, R83 ;  /* 0x0000005303537220 */ /* 0x040fe20000410000 */
[----:B------:R1:W-:Y:S01]  /*4170*/  MUFU.EX2 R239, R4 ;  /* 0x0000000400ef7308 */ /* 0x0003e20000000800 */
        /* <DEDUP_REMOVED lines=17> */
[----:B------:R-:W-:Y:S01]  /*4290*/  FMUL.FTZ R13, R2, R153 ;  /* 0x00000099020d7220 */ /* 0x000fe20000410000 */
[C---:B------:R-:W-:Y:S01]  /*42a0*/  FMUL.FTZ R100, R132.reuse, R100 ;  /* 0x0000006484647220 */ /* 0x040fe20000410000 */
[C---:B------:R-:W-:Y:S01]  /*42b0*/  FMUL.FTZ R101, R132.reuse, R101 ;  /* 0x0000006584657220 */ /* 0x040fe20000410000 */
[----:B------:R1:W2:Y:S01]  /*42c0*/  MUFU.EX2 R241, R4 ;  /* 0x0000000400f17308 */ /* 0x0002a20000000800 */
        /* <DEDUP_REMOVED lines=11> */
[C---:B------:R-:W-:Y:S01]  /*4380*/  FMUL.FTZ R128, R132.reuse, R128 ;  /* 0x0000008084807220 */ /* 0x040fe20000410000 */
[----:B------:R-:W-:Y:S01]  /*4390*/  FMUL.FTZ R129, R132, R129 ;  /* 0x0000008184817220 */ /* 0x000fe20000410000 */
[C---:B------:R-:W-:Y:S01]  /*43a0*/  FMUL.FTZ R130, R3.reuse, R130 ;  /* 0x0000008203827220 */ /* 0x040fe20000410000 */
[----:B------:R-:W-:Y:S01]  /*43b0*/  FMUL.FTZ R131, R3, R131 ;  /* 0x0000008303837220 */ /* 0x000fe20000410000 */
[----:B------:R-:W-:Y:S01]  /*43c0*/  FMUL.FTZ R108, R2, R108 ;  /* 0x0000006c026c7220 */ /* 0x000fe20000410000 */
[----:B-1----:R-:W-:Y:S01]  /*43d0*/  FFMA.FTZ R4, R12, UR4, -R138 ;  /* 0x000000040c047c23 */ /* 0x002fe2000801088a */
[----:B--2---:R-:W-:Y:S01]  /*43e0*/  F2FP.F16.F32.PACK_AB R150, R241, R239 ;  /* 0x000000eff196723e */ /* 0x004fe200000000ff */
[C---:B------:R-:W-:Y:S01]  /*43f0*/  FMUL.FTZ R12, R2.reuse, R152 ;  /* 0x00000098020c7220 */ /* 0x040fe20000410000 */
[----:B------:R-:W-:Y:S01]  /*4400*/  FMUL.FTZ R109, R2, R109 ;  /* 0x0000006d026d7220 */ /* 0x000fe20000410000 */
[----:B------:R1:W2:Y:S01]  /*4410*/  MUFU.EX2 R235, R4 ;  /* 0x0000000400eb7308 */ /* 0x0002a20000000800 */
[----:B------:R-:W-:Y:S01]  /*4420*/  LDSM.16.MT88.4 R152, [R214+0xa000] ;  /* 0x00a00000d698783b */ /* 0x000fe20000004200 */
        /* <DEDUP_REMOVED lines=16> */
[----:B--2---:R-:W-:Y:S02]  /*4530*/  F2FP.F16.F32.PACK_AB R151, R237, R235 ;  /* 0x000000ebed97723e */ /* 0x004fe400000000ff */
[----:B------:R-:W-:Y:S01]  /*4540*/  ISETP.GT.AND P0, PT, R225, RZ, PT ;  /* 0x000000ffe100720c */ /* 0x000fe20003f04270 */
        /* <DEDUP_REMOVED lines=13> */
[----:B------:R-:W-:Y:S01]  /*4620*/  LDSM.16.MT88.4 R184, [R218+0xa800] ;  /* 0x00a80000dab8783b */ /* 0x000fe20000004200 */
[----:B------:R-:W-:Y:S05]  /*4630*/  FADD.FTZ R0, R230, R0 ;  /* 0x00000000e6007221 */ /* 0x000fea0000010000 */
[----:B------:R2:W3:Y:S02]  /*4640*/  MUFU.EX2 R233, R4 ;  /* 0x0000000400e97308 */ /* 0x0004e40000000800 */
[--C-:B--2---:R-:W-:Y:S01]  /*4650*/  FFMA.FTZ R4, R183, UR4, -R180.reuse ;  /* 0x00000004b7047c23 */ /* 0x104fe200080108b4 */
[----:B---3--:R-:W-:Y:S07]  /*4660*/  F2FP.F16.F32.PACK_AB R146, R233, R231 ;  /* 0x000000e7e992723e */ /* 0x008fee00000000ff */
[----:B------:R2:W3:Y:S02]  /*4670*/  MUFU.EX2 R227, R4 ;  /* 0x0000000400e37308 */ /* 0x0004e40000000800 */
[----:B--2---:R-:W-:Y:S01]  /*4680*/  FFMA.FTZ R4, R182, UR4, -R180 ;  /* 0x00000004b6047c23 */ /* 0x004fe200080108b4 */
[----:B---3--:R-:W-:Y:S01]  /*4690*/  FADD.FTZ R0, R227, R0 ;  /* 0x00000000e3007221 */ /* 0x008fe20000010000 */
[----:B------:R-:W-:Y:S06]  /*46a0*/  LDSM.16.MT88.4 R180, [R214+0xa800] ;  /* 0x00a80000d6b4783b */ /* 0x000fec0000004200 */
[----:B------:R2:W3:Y:S02]  /*46b0*/  MUFU.EX2 R229, R4 ;  /* 0x0000000400e57308 */ /* 0x0004e40000000800 */
[----:B--2---:R-:W-:Y:S01]  /*46c0*/  FMUL.FTZ R4, R132, R148 ;  /* 0x0000009484047220 */ /* 0x004fe20000410000 */
[----:B------:R-:W-:Y:S01]  /*46d0*/  F2FP.F16.F32.PACK_AB R148, R242, R240 ;  /* 0x000000f0f294723e */ /* 0x000fe200000000ff */
[C---:B---3--:R-:W-:Y:S01]  /*46e0*/  FADD.FTZ R0, R229.reuse, R0 ;  /* 0x00000000e5007221 */ /* 0x048fe20000010000 */
[----:B------:R-:W-:Y:S05]  /*46f0*/  F2FP.F16.F32.PACK_AB R147, R229, R227 ;  /* 0x000000e3e593723e */ /* 0x000fea00000000ff */
[-C--:B------:R-:W-:Y:S08]  /*4700*/  HMMA.16816.F32 R4, R148, R20.reuse, R4 ;  /* 0x000000149404723c */ /* 0x080ff00000001804 */
[C---:B------:R-:W-:Y:S04]  /*4710*/  HMMA.16816.F32 R8, R144.reuse, R20, R8 ;  /* 0x000000149008723c */ /* 0x040fe80000001808 */
[C---:B------:R-:W-:Y:S01]  /*4720*/  FMUL.FTZ R21, R132.reuse, R161 ;  /* 0x000000a184157220 */ /* 0x040fe20000410000 */
[C---:B------:R-:W-:Y:S01]  /*4730*/  FMUL.FTZ R20, R132.reuse, R160 ;  /* 0x000000a084147220 */ /* 0x040fe20000410000 */
[--C-:B------:R-:W-:Y:S01]  /*4740*/  FFMA.FTZ R160, R191, UR4, -R137.reuse ;  /* 0x00000004bfa07c23 */ /* 0x100fe20008010889 */
        /* <DEDUP_REMOVED lines=38> */
[----:B------:R-:W-:Y:S02]  /*49b0*/  FFMA.FTZ R138, R192, UR4, -R138 ;  /* 0x00000004c08a7c23 */ /* 0x000fe4000801088a */
[-C--:B------:R-:W-:Y:S01]  /*49c0*/  HMMA.16816.F32 R92, R144, R158.reuse, R92 ;  /* 0x0000009e905c723c */ /* 0x080fe2000000185c */
[----:B------:R2:W-:Y:S07]  /*49d0*/  MUFU.EX2 R210, R156 ;  /* 0x0000009c00d27308 */ /* 0x0005ee0000000800 */
[C---:B------:R-:W-:Y:S03]  /*49e0*/  HMMA.16816.F32 R96, R148.reuse, R158, R96 ;  /* 0x0000009e9460723c */ /* 0x040fe60000001860 */
[----:B------:R-:W3:Y:S05]  /*49f0*/  MUFU.EX2 R209, R157 ;  /* 0x0000009d00d17308 */ /* 0x000eea0000000800 */
[-C--:B-1----:R-:W-:Y:S05]  /*4a00*/  HMMA.16816.F32 R100, R148, R152.reuse, R100 ;  /* 0x000000989464723c */ /* 0x082fea0000001864 */
[----:B------:R-:W-:Y:S01]  /*4a10*/  MUFU.EX2 R205, R138 ;  /* 0x0000008a00cd7308 */ /* 0x000fe20000000800 */
[--C-:B--2---:R-:W-:Y:S01]  /*4a20*/  FFMA.FTZ R156, R189, UR4, -R137.reuse ;  /* 0x00000004bd9c7c23 */ /* 0x104fe20008010889 */
[----:B------:R-:W-:Y:S02]  /*4a30*/  FFMA.FTZ R137, R188, UR4, -R137 ;  /* 0x00000004bc897c23 */ /* 0x000fe40008010889 */
[----:B------:R-:W-:Y:S01]  /*4a40*/  LDSM.16.MT88.4 R188, [R212+0xb800] ;  /* 0x00b80000d4bc783b */ /* 0x000fe20000004200 */
[C---:B------:R-:W-:Y:S05]  /*4a50*/  HMMA.16816.F32 R104, R144.reuse, R152, R104 ;  /* 0x000000989068723c */ /* 0x040fea0000001868 */
[----:B------:R1:W-:Y:S03]  /*4a60*/  MUFU.EX2 R207, R156 ;  /* 0x0000009c00cf7308 */ /* 0x0003e60000000800 */
[-C--:B------:R-:W-:Y:S07]  /*4a70*/  HMMA.16816.F32 R108, R144, R154.reuse, R108 ;  /* 0x0000009a906c723c */ /* 0x080fee000000186c */
[----:B------:R2:W-:Y:S01]  /*4a80*/  MUFU.EX2 R208, R137 ;  /* 0x0000008900d07308 */ /* 0x0005e20000000800 */
[C---:B------:R-:W-:Y:S09]  /*4a90*/  HMMA.16816.F32 R112, R148.reuse, R154, R112 ;  /* 0x0000009a9470723c */ /* 0x040ff20000001870 */
[----:B------:R3:W-:Y:S01]  /*4aa0*/  MUFU.EX2 R138, R141 ;  /* 0x0000008d008a7308 */ /* 0x0007e20000000800 */
[----:B-1----:R-:W1:Y:S01]  /*4ab0*/  LDSM.16.MT88.4 R156, [R218+0xb000] ;  /* 0x00b00000da9c783b */ /* 0x002e620000004200 */
[--C-:B--2---:R-:W-:Y:S07]  /*4ac0*/  FFMA.FTZ R137, R199, UR4, -R143.reuse ;  /* 0x00000004c7897c23 */ /* 0x104fee000801088f */
[----:B------:R-:W-:Y:S01]  /*4ad0*/  LDSM.16.MT88.4 R196, [R214+0xb800] ;  /* 0x00b80000d6c4783b */ /* 0x000fe20000004200 */
[----:B------:R2:W-:Y:S01]  /*4ae0*/  MUFU.EX2 R204, R137 ;  /* 0x0000008900cc7308 */ /* 0x0005e20000000800 */
[----:B---3--:R-:W-:Y:S01]  /*4af0*/  F2FP.F16.F32.PACK_AB R141, R209, R210 ;  /* 0x000000d2d18d723e */ /* 0x008fe200000000ff */
[--C-:B--2---:R-:W-:Y:S08]  /*4b00*/  FFMA.FTZ R137, R200, UR4, -R143.reuse ;  /* 0x00000004c8897c23 */ /* 0x104ff0000801088f */
[----:B------:R2:W3:Y:S01]  /*4b10*/  MUFU.EX2 R203, R137 ;  /* 0x0000008900cb7308 */ /* 0x0004e20000000800 */
[-C--:B-1----:R-:W-:Y:S08]  /*4b20*/  HMMA.16816.F32 R116, R148, R156.reuse, R116 ;  /* 0x0000009c9474723c */ /* 0x082ff00000001874 */
[C---:B------:R-:W-:Y:S04]  /*4b30*/  HMMA.16816.F32 R120, R144.reuse, R156, R120 ;  /* 0x0000009c9078723c */ /* 0x040fe80000001878 */
[--C-:B--2---:R-:W-:Y:S01]  /*4b40*/  FFMA.FTZ R137, R193, UR4, -R143.reuse ;  /* 0x00000004c1897c23 */ /* 0x104fe2000801088f */
[----:B------:R-:W-:Y:S01]  /*4b50*/  FFMA.FTZ R143, R194, UR4, -R143 ;  /* 0x00000004c28f7c23 */ /* 0x000fe2000801088f */
[----:B---3--:R-:W-:Y:S01]  /*4b60*/  F2FP.F16.F32.PACK_AB R176, R203, R204 ;  /* 0x000000cccbb0723e */ /* 0x008fe200000000ff */
[----:B------:R-:W1:Y:S01]  /*4b70*/  LDSM.16.MT88.4 R192, [R219+0xb800] ;  /* 0x00b80000dbc0783b */ /* 0x000e620000004200 */
[-C--:B------:R-:W-:Y:S01]  /*4b80*/  HMMA.16816.F32 R124, R144, R158.reuse, R124 ;  /* 0x0000009e907c723c */ /* 0x080fe2000000187c */
[----:B------:R-:W-:Y:S07]  /*4b90*/  MUFU.EX2 R200, R137 ;  /* 0x0000008900c87308 */ /* 0x000fee0000000800 */
[----:B------:R-:W-:Y:S03]  /*4ba0*/  HMMA.16816.F32 R128, R148, R158, R128 ;  /* 0x0000009e9480723c */ /* 0x000fe60000001880 */
[----:B------:R2:W3:Y:S10]  /*4bb0*/  MUFU.EX2 R139, R143 ;  /* 0x0000008f008b7308 */ /* 0x0004f40000000800 */
[----:B------:R4:W5:Y:S01]  /*4bc0*/  MUFU.EX2 R137, R142 ;  /* 0x0000008e00897308 */ /* 0x0009620000000800 */
[----:B--2---:R-:W-:Y:S02]  /*4bd0*/  F2FP.F16.F32.PACK_AB R143, R205, R206 ;  /* 0x000000cecd8f723e */ /* 0x004fe400000000ff */
[----:B---3--:R-:W-:Y:S02]  /*4be0*/  F2FP.F16.F32.PACK_AB R178, R139, R200 ;  /* 0x000000c88bb2723e */ /* 0x008fe400000000ff */
[----:B----4-:R-:W-:Y:S02]  /*4bf0*/  F2FP.F16.F32.PACK_AB R142, R208, R207 ;  /* 0x000000cfd08e723e */ /* 0x010fe400000000ff */
[----:B-----5:R-:W-:Y:S05]  /*4c00*/  F2FP.F16.F32.PACK_AB R179, R138, R137 ;  /* 0x000000898ab3723e */ /* 0x020fea00000000ff */
        /* <DEDUP_REMOVED lines=63> */
[----:B------:R-:W-:Y:S06]  /*5000*/  @P0 BRA `(.L_x_1820) ;  /* 0xffffffdc00280947 */ /* 0x000fec000383ffff */
.L_x_1819:
[----:B------:R-:W1:Y:S01]  /*5010*/  SHFL.BFLY PT, R0, R246, 0x2, 0x1f ;  /* 0x0c401f00f6007f89 */ /* 0x000e6200000e0000 */
[----:B------:R-:W2:Y:S01]  /*5020*/  S2UR UR4, SR_CgaCtaId ;  /* 0x00000000000479c3 */ /* 0x000ea20000008800 */
[----:B------:R-:W-:Y:S01]  /*5030*/  UMOV UR5, 0x400 ;  /* 0x0000040000057882 */ /* 0x000fe20000000000 */
[----:B------:R-:W3:Y:S01]  /*5040*/  LDCU.U8 UR9, c[0x0][0x548] ;  /* 0x0000a900ff0977ac */ /* 0x000ee20008000000 */
[----:B------:R-:W4:Y:S01]  /*5050*/  SHFL.BFLY PT, R3, R245, 0x2, 0x1f ;  /* 0x0c401f00f5037f89 */ /* 0x000f2200000e0000 */
[----:B------:R-:W1:Y:S03]  /*5060*/  LDCU UR6, c[0x0][0x434] ;  /* 0x00008680ff0677ac */ /* 0x000e660008000800 */
[----:B------:R-:W5:Y:S01]  /*5070*/  SHFL.BFLY PT, R2, R243, 0x2, 0x1f ;  /* 0x0c401f00f3027f89 */ /* 0x000f6200000e0000 */
[----:B------:R-:W3:Y:S01]  /*5080*/  S2UR UR8, SR_CTAID.Y ;  /* 0x00000000000879c3 */ /* 0x000ee20000002600 */
[----:B------:R-:W3:Y:S07]  /*5090*/  S2R R141, SR_TID.X ;  /* 0x00000000008d7919 */ /* 0x000eee0000002100 */
[----:B------:R-:W3:Y:S01]  /*50a0*/  S2UR UR7, SR_CTAID.Z ;  /* 0x00000000000779c3 */ /* 0x000ee20000002700 */
[----:B-1----:R-:W-:Y:S01]  /*50b0*/  FADD.FTZ R246, R0, R246 ;  /* 0x000000f600f67221 */ /* 0x002fe20000010000 */
[----:B--2---:R-:W-:Y:S01]  /*50c0*/  ULEA UR4, UR4, UR5, 0x18 ;  /* 0x0000000504047291 */ /* 0x004fe2000f8ec0ff */
[----:B------:R-:W1:Y:S01]  /*50d0*/  SHFL.BFLY PT, R0, R244, 0x2, 0x1f ;  /* 0x0c401f00f4007f89 */ /* 0x000e6200000e0000 */
[----:B----4-:R-:W-:-:S03]  /*50e0*/  FADD.FTZ R245, R3, R245 ;  /* 0x000000f503f57221 */ /* 0x010fc60000010000 */
[----:B------:R-:W2:Y:S01]  /*50f0*/  SHFL.BFLY PT, R4, R246, 0x1, 0x1f ;  /* 0x0c201f00f6047f89 */ /* 0x000ea200000e0000 */
[----:B-----5:R-:W-:-:S03]  /*5100*/  FADD.FTZ R243, R2, R243 ;  /* 0x000000f302f37221 */ /* 0x020fc60000010000 */
[----:B------:R-:W4:Y:S04]  /*5110*/  SHFL.BFLY PT, R3, R245, 0x1, 0x1f ;  /* 0x0c201f00f5037f89 */ /* 0x000f2800000e0000 */
[----:B------:R-:W5:Y:S01]  /*5120*/  SHFL.BFLY PT, R6, R243, 0x1, 0x1f ;  /* 0x0c201f00f3067f89 */ /* 0x000f6200000e0000 */
[C---:B---3--:R-:W-:Y:S02]  /*5130*/  SHF.L.U32 R7, R141.reuse, 0x4, RZ ;  /* 0x000000048d077819 */ /* 0x048fe400000006ff */
[----:B------:R-:W-:Y:S02]  /*5140*/  SHF.L.U32 R8, R141, 0x5, RZ ;  /* 0x000000058d087819 */ /* 0x000fe400000006ff */
[----:B------:R-:W-:Y:S01]  /*5150*/  LOP3.LUT R7, R7, 0x1c0, RZ, 0xc0, !PT ;  /* 0x000001c007077812 */ /* 0x000fe200078ec0ff */
[----:B-1----:R-:W-:Y:S01]  /*5160*/  FADD.FTZ R244, R0, R244 ;  /* 0x000000f400f47221 */ /* 0x002fe20000010000 */
[----:B--2---:R-:W-:-:S04]  /*5170*/  FADD.FTZ R246, R246, R4 ;  /* 0x00000004f6f67221 */ /* 0x004fc80000010000 */
[----:B------:R-:W1:Y:S01]  /*5180*/  SHFL.BFLY PT, R2, R244, 0x1, 0x1f ;  /* 0x0c201f00f4027f89 */ /* 0x000e6200000e0000 */
[----:B------:R-:W2:Y:S01]  /*5190*/  MUFU.RCP R0, R246 ;  /* 0x000000f600007308 */ /* 0x000ea20000001000 */
[----:B----4-:R-:W-:Y:S01]  /*51a0*/  FADD.FTZ R245, R245, R3 ;  /* 0x00000003f5f57221 */ /* 0x010fe20000010000 */
[----:B------:R-:W-:Y:S02]  /*51b0*/  SHF.L.U32 R3, R141, 0x1, RZ ;  /* 0x000000018d037819 */ /* 0x000fe400000006ff */
[----:B------:R-:W-:Y:S01]  /*51c0*/  FSETP.NE.FTZ.AND P6, PT, R246, RZ, PT ;  /* 0x000000fff600720b */ /* 0x000fe20003fd5000 */
[----:B-----5:R-:W-:Y:S01]  /*51d0*/  FADD.FTZ R243, R243, R6 ;  /* 0x00000006f3f37221 */ /* 0x020fe20000010000 */
[----:B------:R-:W-:Y:S02]  /*51e0*/  LOP3.LUT R4, R3, 0x6, RZ, 0xc0, !PT ;  /* 0x0000000603047812 */ /* 0x000fe400078ec0ff */
[----:B------:R-:W-:Y:S01]  /*51f0*/  LOP3.LUT R3, R7, 0x38, R3, 0xf8, !PT ;  /* 0x0000003807037812 */ /* 0x000fe200078ef803 */
[----:B------:R-:W3:Y:S01]  /*5200*/  MUFU.RCP R5, R245 ;  /* 0x000000f500057308 */ /* 0x000ee20000001000 */
[----:B------:R-:W-:-:S02]  /*5210*/  LOP3.LUT R4, R4, 0x7c00, R8, 0xf8, !PT ;  /* 0x00007c0004047812 */ /* 0x000fc400078ef808 */
[----:B------:R-:W-:Y:S02]  /*5220*/  FSETP.NE.FTZ.AND P5, PT, R245, RZ, PT ;  /* 0x000000fff500720b */ /* 0x000fe40003fb5000 */
[----:B------:R-:W-:Y:S02]  /*5230*/  LOP3.LUT R140, R4, R3, RZ, 0xfc, !PT ;  /* 0x00000003048c7212 */ /* 0x000fe400078efcff */
        /* <DEDUP_REMOVED lines=36> */
[----:B---3--:R-:W-:-:S02]  /*5480*/  FSEL R3, R5, 1, P5 ;  /* 0x3f80000005037808 */ /* 0x008fc40002800000 */
[----:B------:R-:W-:Y:S02]  /*5490*/  FSETP.NE.FTZ.AND P1, PT, R244, RZ, PT ;  /* 0x000000fff400720b */ /* 0x000fe40003f35000 */
[----:B------:R-:W-:Y:S01]  /*54a0*/  F2FP.F16.F32.PACK_AB R4, R4, R148 ;  /* 0x000000940404723e */ /* 0x000fe200000000ff */
[C---:B------:R-:W-:Y:S01]  /*54b0*/  FMUL.FTZ R28, R3.reuse, R54 ;  /* 0x00000036031c7220 */ /* 0x040fe20000410000 */
[----:B------:R-:W-:Y:S01]  /*54c0*/  FMUL.FTZ R26, R3, R55 ;  /* 0x00000037031a7220 */ /* 0x000fe20000410000 */
[----:B------:R-:W2:Y:S01]  /*54d0*/  MUFU.RCP R0, R243 ;  /* 0x000000f300007308 */ /* 0x000ea20000001000 */
        /* <DEDUP_REMOVED lines=14> */
[----:B------:R-:W-:Y:S01]  /*55c0*/  FMUL.FTZ R55, R2, R61 ;  /* 0x0000003d02377220 */ /* 0x000fe20000410000 */
[C---:B------:R-:W-:Y:S01]  /*55d0*/  FMUL.FTZ R11, R3.reuse, R175 ;  /* 0x000000af030b7220 */ /* 0x040fe20000410000 */
[----:B--2---:R-:W-:Y:S01]  /*55e0*/  FSEL R0, R0, 1, P0 ;  /* 0x3f80000000007808 */ /* 0x004fe20000000000 */
        /* <DEDUP_REMOVED lines=39> */
[C---:B------:R-:W-:Y:S01]  /*5860*/  FMUL.FTZ R52, R3.reuse, R71 ;  /* 0x0000004703347220 */ /* 0x040fe20000410000 */
        /* <DEDUP_REMOVED lines=74> */
[----:B------:R5:W-:Y:S01]  /*5d10*/  STS [R5+0x2400], R9 ;  /* 0x0024000905007388 */ /* 0x000be20000000800 */
[----:B------:R-:W-:-:S02]  /*5d20*/  F2FP.F16.F32.PACK_AB R18, R18, R17 ;  /* 0x000000111212723e */ /* 0x000fc400000000ff */
[----:B------:R-:W-:Y:S02]  /*5d30*/  F2FP.F16.F32.PACK_AB R17, R49, R37 ;  /* 0x000000253111723e */ /* 0x000fe400000000ff */
[----:B--2---:R-:W-:Y:S01]  /*5d40*/  IADD3 R3, PT, PT, R0, R10, RZ ;  /* 0x0000000a00037210 */ /* 0x004fe20007ffe0ff */
[----:B------:R-:W2:Y:S01]  /*5d50*/  @UP1 LDCU.64 UR4, c[0x0][0x430] ;  /* 0x00008600ff0417ac */ /* 0x000ea20008000a00 */
[----:B------:R-:W-:Y:S02]  /*5d60*/  F2FP.F16.F32.PACK_AB R22, R22, R25 ;  /* 0x000000191616723e */ /* 0x000fe400000000ff */
[----:B---3--:R-:W-:Y:S01]  /*5d70*/  IADD3 R2, PT, PT, R0, 0x40, RZ ;  /* 0x0000004000027810 */ /* 0x008fe20007ffe0ff */
[----:B------:R-:W-:Y:S01]  /*5d80*/  STS [R3], R16 ;  /* 0x0000001003007388 */ /* 0x000fe20000000800 */
[----:B------:R-:W-:Y:S01]  /*5d90*/  IADD3 R4, PT, PT, R6, R3, RZ ;  /* 0x0000000306047210 */ /* 0x000fe20007ffe0ff */
[----:B------:R-:W3:Y:S01]  /*5da0*/  @UP1 LDCU UR12, c[0x0][0x430] ;  /* 0x00008600ff0c17ac */ /* 0x000ee20008000800 */
[----:B------:R-:W-:Y:S01]  /*5db0*/  @P4 IADD3 R2, PT, PT, R0, -0x40, RZ ;  /* 0xffffffc000024810 */ /* 0x000fe20007ffe0ff */
[----:B------:R-:W-:Y:S01]  /*5dc0*/  STS [R3+0x400], R15 ;  /* 0x0004000f03007388 */ /* 0x000fe20000000800 */
[----:B------:R-:W-:-:S02]  /*5dd0*/  F2FP.F16.F32.PACK_AB R24, R24, R40 ;  /* 0x000000281818723e */ /* 0x000fc400000000ff */
[----:B----4-:R-:W-:Y:S01]  /*5de0*/  IADD3 R8, PT, PT, R10, R2, RZ ;  /* 0x000000020a087210 */ /* 0x010fe20007ffe0ff */
[----:B------:R4:W-:Y:S01]  /*5df0*/  STS [R4], R12 ;  /* 0x0000000c04007388 */ /* 0x0009e20000000800 */
[----:B------:R-:W-:Y:S02]  /*5e00*/  F2FP.F16.F32.PACK_AB R23, R23, R42 ;  /* 0x0000002a1717723e */ /* 0x000fe400000000ff */
[----:B-1----:R-:W-:Y:S01]  /*5e10*/  IADD3 R7, PT, PT, R6, R2, RZ ;  /* 0x0000000206077210 */ /* 0x002fe20007ffe0ff */
[----:B------:R-:W-:Y:S01]  /*5e20*/  STS [R4+0x400], R11 ;  /* 0x0004000b04007388 */ /* 0x000fe20000000800 */
[----:B------:R-:W-:Y:S01]  /*5e30*/  F2FP.F16.F32.PACK_AB R63, R45, R44 ;  /* 0x0000002c2d3f723e */ /* 0x000fe200000000ff */
[----:B--2---:R-:W-:Y:S01]  /*5e40*/  @UP1 UIMAD UR5, UR5, UR4, URZ ;  /* 0x00000004050512a4 */ /* 0x004fe2000f8e02ff */
[----:B------:R-:W-:Y:S01]  /*5e50*/  F2FP.F16.F32.PACK_AB R62, R47, R46 ;  /* 0x0000002e2f3e723e */ /* 0x000fe200000000ff */
[----:B------:R-:W-:Y:S01]  /*5e60*/  STS [R3+0x2000], R14 ;  /* 0x0020000e03007388 */ /* 0x000fe20000000800 */
[----:B------:R-:W-:Y:S01]  /*5e70*/  F2FP.F16.F32.PACK_AB R61, R53, R132 ;  /* 0x00000084353d723e */ /* 0x000fe200000000ff */
[----:B-----5:R-:W-:Y:S01]  /*5e80*/  @P1 MUFU.LG2 R9, R244 ;  /* 0x000000f400091308 */ /* 0x020fe20000000c00 */
[----:B------:R-:W-:Y:S01]  /*5e90*/  F2FP.F16.F32.PACK_AB R60, R26, R28 ;  /* 0x0000001c1a3c723e */ /* 0x000fe200000000ff */
[----:B------:R1:W-:Y:S01]  /*5ea0*/  STS [R3+0x2400], R13 ;  /* 0x0024000d03007388 */ /* 0x0003e20000000800 */
[----:B------:R-:W-:Y:S01]  /*5eb0*/  F2FP.F16.F32.PACK_AB R59, R57, R56 ;  /* 0x00000038393b723e */ /* 0x000fe200000000ff */
[----:B------:R-:W-:Y:S01]  /*5ec0*/  @UP1 UMOV UR4, 0x1 ;  /* 0x0000000100041882 */ /* 0x000fe20000000000 */
[----:B------:R-:W-:Y:S01]  /*5ed0*/  F2FP.F16.F32.PACK_AB R57, R137, R138 ;  /* 0x0000008a8939723e */ /* 0x000fe200000000ff */
[----:B------:R-:W-:Y:S01]  /*5ee0*/  STS [R4+0x2000], R21 ;  /* 0x0020001504007388 */ /* 0x000fe20000000800 */
[----:B------:R-:W-:-:S02]  /*5ef0*/  F2FP.F16.F32.PACK_AB R56, R29, R32 ;  /* 0x000000201d38723e */ /* 0x000fc400000000ff */
[----:B------:R-:W-:Y:S01]  /*5f00*/  IADD3 R6, PT, PT, R6, R8, RZ ;  /* 0x0000000806067210 */ /* 0x000fe20007ffe0ff */
[----:B------:R-:W-:Y:S01]  /*5f10*/  STS [R4+0x2400], R20 ;  /* 0x0024001404007388 */ /* 0x000fe20000000800 */
[----:B------:R-:W-:Y:S02]  /*5f20*/  F2FP.F16.F32.PACK_AB R53, R69, R139 ;  /* 0x0000008b4535723e */ /* 0x000fe400000000ff */
[----:B------:R-:W-:Y:S01]  /*5f30*/  F2FP.F16.F32.PACK_AB R52, R52, R70 ;  /* 0x000000463434723e */ /* 0x000fe200000000ff */
[----:B------:R-:W-:Y:S01]  /*5f40*/  STS [R2], R19 ;  /* 0x0000001302007388 */ /* 0x000fe20000000800 */
[----:B------:R-:W-:Y:S01]  /*5f50*/  F2FP.F16.F32.PACK_AB R49, R81, R80 ;  /* 0x000000505131723e */ /* 0x000fe200000000ff */
[----:B----4-:R-:W2:Y:S01]  /*5f60*/  @P0 LDC R12, c[0x0][0x458] ;  /* 0x00011600ff0c0b82 */ /* 0x010ea20000000800 */
        /* <DEDUP_REMOVED lines=8> */
[----:B------:R-:W-:Y:S01]  /*5ff0*/  F2FP.F16.F32.PACK_AB R45, R85, R84 ;  /* 0x00000054552d723e */ /* 0x000fe200000000ff */
[----:B-1----:R-:W1:Y:S01]  /*6000*/  @P1 LDC R13, c[0x0][0x458] ;  /* 0x00011600ff0d1b82 */ /* 0x002e620000000800 */
        /* <DEDUP_REMOVED lines=35> */
[----:B----4-:R-:W-:Y:S02]  /*6240*/  MOV R23, 0x7f800000 ;  /* 0x7f80000000177802 */ /* 0x010fe40000000f00 */
[----:B------:R-:W-:Y:S01]  /*6250*/  MOV R22, 0x7f800000 ;  /* 0x7f80000000167802 */ /* 0x000fe20000000f00 */
        /* <DEDUP_REMOVED lines=12> */
[----:B----4-:R-:W4:Y:S03]  /*6320*/  @P6 MUFU.LG2 R0, R246 ;  /* 0x000000f600006308 */ /* 0x010f260000000c00 */
[----:B------:R-:W-:Y:S04]  /*6330*/  STS [R3+0x6000], R43 ;  /* 0x0060002b03007388 */ /* 0x000fe80000000800 */
[----:B------:R3:W-:Y:S01]  /*6340*/  STS [R3+0x6400], R42 ;  /* 0x0064002a03007388 */ /* 0x0007e20000000800 */
[----:B-----5:R-:W1:Y:S03]  /*6350*/  @P5 LDC R5, c[0x0][0x458] ;  /* 0x00011600ff055b82 */ /* 0x020e660000000800 */
[----:B------:R-:W-:Y:S04]  /*6360*/  STS [R4+0x6000], R39 ;  /* 0x0060002704007388 */ /* 0x000fe80000000800 */
[----:B------:R5:W-:Y:S01]  /*6370*/  STS [R4+0x6400], R38 ;  /* 0x0064002604007388 */ /* 0x000be20000000800 */
[----:B----4-:R-:W-:-:S03]  /*6380*/  @P6 FMUL.FTZ R0, R0, 0.69314718246459960938 ;  /* 0x3f31721800006820 */ /* 0x010fc60000410000 */
[----:B------:R-:W-:Y:S04]  /*6390*/  STS [R2+0x4000], R37 ;  /* 0x0040002502007388 */ /* 0x000fe80000000800 */
[----:B------:R-:W-:Y:S04]  /*63a0*/  STS [R2+0x4400], R36 ;  /* 0x0044002402007388 */ /* 0x000fe80000000800 */
[----:B------:R-:W-:Y:S04]  /*63b0*/  STS [R7+0x4000], R33 ;  /* 0x0040002107007388 */ /* 0x000fe80000000800 */
[----:B------:R-:W-:Y:S01]  /*63c0*/  STS [R7+0x4400], R32 ;  /* 0x0044002007007388 */ /* 0x000fe20000000800 */
[----:B---3--:R-:W-:-:S03]  /*63d0*/  SHF.L.U32 R3, R141, 0x3, RZ ;  /* 0x000000038d037819 */ /* 0x008fc600000006ff */
[----:B------:R-:W-:Y:S04]  /*63e0*/  STS [R2+0x6000], R35 ;  /* 0x0060002302007388 */ /* 0x000fe80000000800 */
[----:B------:R3:W-:Y:S01]  /*63f0*/  STS [R2+0x6400], R34 ;  /* 0x0064002202007388 */ /* 0x0007e20000000800 */
[----:B-----5:R4:W1:Y:S03]  /*6400*/  @P5 MUFU.LG2 R4, R245 ;  /* 0x000000f500045308 */ /* 0x0208660000000c00 */
[----:B------:R-:W-:Y:S04]  /*6410*/  STS [R7+0x6000], R31 ;  /* 0x0060001f07007388 */ /* 0x000fe80000000800 */
[----:B------:R-:W-:Y:S04]  /*6420*/  STS [R7+0x6400], R30 ;  /* 0x0064001e07007388 */ /* 0x000fe80000000800 */
[----:B------:R-:W-:Y:S04]  /*6430*/  STS [R8+0x4000], R29 ;  /* 0x0040001d08007388 */ /* 0x000fe80000000800 */
[----:B------:R5:W-:Y:S04]  /*6440*/  STS [R8+0x4400], R28 ;  /* 0x0044001c08007388 */ /* 0x000be80000000800 */
[----:B------:R-:W-:Y:S04]  /*6450*/  STS [R6+0x4000], R26 ;  /* 0x0040001a06007388 */ /* 0x000fe80000000800 */
[----:B------:R-:W-:Y:S01]  /*6460*/  STS [R6+0x4400], R25 ;  /* 0x0044001906007388 */ /* 0x000fe20000000800 */
[----:B---3--:R-:W3:Y:S03]  /*6470*/  @P6 LDC R2, c[0x0][0x458] ;  /* 0x00011600ff026b82 */ /* 0x008ee60000000800 */
[----:B------:R-:W-:Y:S04]  /*6480*/  STS [R8+0x6000], R27 ;  /* 0x0060001b08007388 */ /* 0x000fe80000000800 */
[----:B------:R-:W-:Y:S04]  /*6490*/  STS [R8+0x6400], R66 ;  /* 0x0064004208007388 */ /* 0x000fe80000000800 */
[----:B------:R-:W-:Y:S04]  /*64a0*/  STS [R6+0x6000], R65 ;  /* 0x0060004106007388 */ /* 0x000fe80000000800 */
[----:B------:R2:W-:Y:S01]  /*64b0*/  STS [R6+0x6400], R64 ;  /* 0x0064004006007388 */ /* 0x0005e20000000800 */
[----:B-----5:R-:W1:Y:S01]  /*64c0*/  LDC.64 R28, c[0x0][0x410] ;  /* 0x00010400ff1c7b82 */ /* 0x020e620000000a00 */
[----:B---3--:R-:W-:Y:S01]  /*64d0*/  @P6 FFMA.FTZ R23, R136, R2, R0 ;  /* 0x0000000288176223 */ /* 0x008fe20000010000 */
[----:B------:R-:W-:-:S06]  /*64e0*/  LOP3.LUT R2, R3, 0x38, RZ, 0xc0, !PT ;  /* 0x0000003803027812 */ /* 0x000fcc00078ec0ff */
[----:B--2---:R-:W2:Y:S01]  /*64f0*/  LDC.64 R6, c[0x0][0x400] ;  /* 0x00010000ff067b82 */ /* 0x004ea20000000a00 */
[----:B----4-:R-:W-:Y:S05]  /*6500*/  BRA.U UP1, `(.L_x_1823) ;  /* 0x0000000101287547 */ /* 0x010fea000b800000 */
[----:B------:R-:W-:Y:S01]  /*6510*/  UISETP.NE.AND UP0, UPT, UR9, URZ, UPT ;  /* 0x000000ff0900728c */ /* 0x000fe2000bf05270 */
[----:B------:R-:W3:Y:S10]  /*6520*/  LDCU UR13, c[0x0][0x3e0] ;  /* 0x00007c00ff0d77ac */ /* 0x000ef40008000800 */
[----:B------:R-:W3:Y:S01]  /*6530*/  @UP0 LDCU UR4, c[0x0][0x454] ;  /* 0x00008a80ff0407ac */ /* 0x000ee20008000800 */
[----:B------:R-:W4:Y:S01]  /*6540*/  @!UP0 LDCU UR12, c[0x0][0x434] ;  /* 0x00008680ff0c87ac */ /* 0x000f220008000800 */
[----:B------:R-:W5:Y:S02]  /*6550*/  @UP0 LDCU UR5, c[0x0][0x454] ;  /* 0x00008a80ff0507ac */ /* 0x000f640008000800 */
[----:B-----5:R-:W1:Y:S01]  /*6560*/  @!UP0 LDCU UR5, c[0x0][0x434] ;  /* 0x00008680ff0587ac */ /* 0x020e620008000800 */
[----:B---3--:R-:W-:-:S02]  /*6570*/  @UP0 UIMAD UR4, UR4, UR13, URZ ;  /* 0x0000000d040402a4 */ /* 0x008fc4000f8e02ff */
[----:B----4-:R-:W-:-:S03]  /*6580*/  @!UP0 UIMAD UR4, UR12, UR13, URZ ;  /* 0x0000000d0c0482a4 */ /* 0x010fc6000f8e02ff */
[----:B------:R-:W-:Y:S01]  /*6590*/  @UP0 UMOV UR12, 0x1 ;  /* 0x00000001000c0882 */ /* 0x000fe20000000000 */
[----:B------:R-:W-:-:S08]  /*65a0*/  @!UP0 UMOV UR12, 0x1 ;  /* 0x00000001000c8882 */ /* 0x000fd00000000000 */
.L_x_1823:
[----:B------:R-:W-:Y:S01]  /*65b0*/  UISETP.NE.AND UP1, UPT, UR9, URZ, !UP1 ;  /* 0x000000ff0900728c */ /* 0x000fe2000cf25270 */
[----:B------:R-:W3:Y:S01]  /*65c0*/  @P0 MUFU.LG2 R8, R243 ;  /* 0x000000f300080308 */ /* 0x000ee20000000c00 */
[----:B------:R-:W4:Y:S01]  /*65d0*/  LDC.64 R10, c[0x0][0x408] ;  /* 0x00010200ff0a7b82 */ /* 0x000f220000000a00 */
[----:B-1----:R-:W-:Y:S01]  /*65e0*/  UIMAD UR15, UR7, UR5, URZ ;  /* 0x00000005070f72a4 */ /* 0x002fe2000f8e02ff */
[----:B------:R-:W-:Y:S01]  /*65f0*/  LOP3.LUT P2, RZ, R141, 0x3, RZ, 0xc0, !PT ;  /* 0x000000038dff7812 */ /* 0x000fe2000784c0ff */
[----:B------:R-:W-:Y:S01]  /*6600*/  UIMAD UR9, UR8, UR6, URZ ;  /* 0x00000006080972a4 */ /* 0x000fe2000f8e02ff */
[----:B------:R-:W-:Y:S01]  /*6610*/  MOV R3, RZ ;  /* 0x000000ff00037202 */ /* 0x000fe20000000f00 */
[----:B------:R-:W-:Y:S01]  /*6620*/  UIMAD UR14, UR16, UR12, URZ ;  /* 0x0000000c100e72a4 */ /* 0x000fe2000f8e02ff */
[----:B------:R-:W-:Y:S01]  /*6630*/  @P5 FMUL.FTZ R0, R4, 0.69314718246459960938 ;  /* 0x3f31721804005820 */ /* 0x000fe20000410000 */
[----:B------:R-:W-:Y:S01]  /*6640*/  @P1 FMUL.FTZ R4, R9, 0.69314718246459960938 ;  /* 0x3f31721809041820 */ /* 0x000fe20000410000 */
[----:B------:R-:W-:Y:S01]  /*6650*/  BSSY.RECONVERGENT B0, `(.L_x_1824) ;  /* 0x000003c000007945 */ /* 0x000fe20003800200 */
[----:B------:R-:W-:Y:S01]  /*6660*/  @!UP1 UIMAD UR15, UR8, UR4, UR15 ;  /* 0x00000004080f92a4 */ /* 0x000fe2000f8e020f */
[----:B--2---:R-:W-:Y:S01]  /*6670*/  IMAD.WIDE.U32 R2, R6, UR8, R2 ;  /* 0x0000000806027c25 */ /* 0x004fe2000f8e0002 */
[----:B------:R-:W-:-:S03]  /*6680*/  USHF.R.S32.HI UR4, URZ, 0x1f, UR9 ;  /* 0x0000001fff047899 */ /* 0x000fc60008011409 */
[----:B------:R-:W-:Y:S01]  /*6690*/  @P5 FFMA.FTZ R22, R135, R5, R0 ;  /* 0x0000000587165223 */ /* 0x000fe20000010000 */
[----:B------:R-:W-:Y:S01]  /*66a0*/  USEL UR9, UR9, URZ, UP1 ;  /* 0x000000ff09097287 */ /* 0x000fe20008800000 */
[----:B------:R-:W-:Y:S01]  /*66b0*/  IMAD R3, R7, UR8, R3 ;  /* 0x0000000807037c24 */ /* 0x000fe2000f8e0203 */
[----:B------:R-:W-:Y:S01]  /*66c0*/  USEL UR4, UR4, URZ, UP1 ;  /* 0x000000ff04047287 */ /* 0x000fe20008800000 */
[----:B---3--:R-:W-:Y:S01]  /*66d0*/  @P0 FMUL.FTZ R0, R8, 0.69314718246459960938 ;  /* 0x3f31721808000820 */ /* 0x008fe20000410000 */
[----:B------:R-:W-:Y:S01]  /*66e0*/  USHF.R.S32.HI UR5, URZ, 0x1f, UR14 ;  /* 0x0000001fff057899 */ /* 0x000fe2000801140e */
[----:B------:R-:W-:Y:S01]  /*66f0*/  MOV R17, 0x7f800000 ;  /* 0x7f80000000117802 */ /* 0x000fe20000000f00 */
[----:B------:R-:W-:Y:S01]  /*6700*/  USHF.R.S32.HI UR13, URZ, 0x1f, UR15 ;  /* 0x0000001fff0d7899 */ /* 0x000fe2000801140f */
[----:B------:R-:W-:Y:S01]  /*6710*/  MOV R16, 0x7f800000 ;  /* 0x7f80000000107802 */ /* 0x000fe20000000f00 */
[----:B------:R-:W-:Y:S01]  /*6720*/  UIADD3 UR9, UP1, UP0, UR14, UR9, UR15 ;  /* 0x000000090e097290 */ /* 0x000fe2000f83e00f */
[----:B------:R-:W-:Y:S01]  /*6730*/  @P1 FFMA.FTZ R17, R134, R13, R4 ;  /* 0x0000000d86111223 */ /* 0x000fe20000010004 */
[----:B------:R-:W-:Y:S01]  /*6740*/  @P0 FFMA.FTZ R16, R133, R12, R0 ;  /* 0x0000000c85100223 */ /* 0x000fe20000010000 */
[----:B------:R-:W-:Y:S01]  /*6750*/  IMAD.WIDE.U32 R12, R28, UR7, R2 ;  /* 0x000000071c0c7c25 */ /* 0x000fe2000f8e0002 */
        /* <DEDUP_REMOVED lines=43> */
.L_x_1825:
[----:B------:R-:W-:Y:S05]  /*6a10*/  BSYNC.RECONVERGENT B0 ;  /* 0x0000000000007941 */ /* 0x000fea0003800200 */
.L_x_1824:
[----:B-1----:R-:W1:Y:S01]  /*6a20*/  S2R R4, SR_TID.X ;  /* 0x0000000000047919 */ /* 0x002e620000002100 */
[----:B------:R-:W2:Y:S01]  /*6a30*/  LDCU.64 UR4, c[0x0][0x3f0] ;  /* 0x00007e00ff0477ac */ /* 0x000ea20008000a00 */
[C---:B----4-:R-:W-:Y:S01]  /*6a40*/  IMAD R0, R10.reuse, UR11, RZ ;  /* 0x0000000b0a007c24 */ /* 0x050fe2000f8e02ff */
[C---:B------:R-:W-:Y:S01]  /*6a50*/  SHF.L.U64.HI R78, R10.reuse, 0x6, R11 ;  /* 0x000000060a4e7819 */ /* 0x040fe2000001020b */
[----:B------:R-:W3:Y:S01]  /*6a60*/  LDS.128 R40, [R224] ;  /* 0x00000000e0287984 */ /* 0x000ee20000000c00 */
[----:B------:R-:W-:Y:S01]  /*6a70*/  IMAD R3, R29, UR7, R13 ;  /* 0x000000071d037c24 */ /* 0x000fe2000f8e020d */
[C---:B------:R-:W-:Y:S01]  /*6a80*/  SHF.L.U64.HI R77, R10.reuse, 0x5, R11 ;  /* 0x000000050a4d7819 */ /* 0x040fe2000001020b */
[----:B------:R-:W-:Y:S01]  /*6a90*/  IMAD.MOV.U32 R2, RZ, RZ, R12 ;  /* 0x000000ffff027224 */ /* 0x000fe200078e000c */
[----:B------:R-:W4:Y:S01]  /*6aa0*/  LDS.128 R24, [R224+0x4000] ;  /* 0x00400000e0187984 */ /* 0x000f220000000c00 */
[----:B------:R-:W-:-:S03]  /*6ab0*/  IMAD.SHL.U32 R76, R10, 0x20, RZ ;  /* 0x000000200a4c7824 */ /* 0x000fc600078e00ff */
[----:B------:R-:W5:Y:S04]  /*6ac0*/  LDS.128 R72, [R224+0x800] ;  /* 0x00080000e0487984 */ /* 0x000f680000000c00 */
[----:B------:R-:W5:Y:S04]  /*6ad0*/  LDS.128 R56, [R224+0x4800] ;  /* 0x00480000e0387984 */ /* 0x000f680000000c00 */
[----:B------:R-:W5:Y:S04]  /*6ae0*/  LDS.128 R68, [R224+0x1000] ;  /* 0x00100000e0447984 */ /* 0x000f680000000c00 */
[----:B------:R-:W5:Y:S04]  /*6af0*/  LDS.128 R52, [R224+0x5000] ;  /* 0x00500000e0347984 */ /* 0x000f680000000c00 */
[----:B------:R-:W5:Y:S01]  /*6b00*/  LDS.128 R64, [R224+0x1800] ;  /* 0x00180000e0407984 */ /* 0x000f620000000c00 */
[----:B-1----:R-:W-:-:S03]  /*6b10*/  SHF.R.U32.HI R4, RZ, 0x3, R4 ;  /* 0x00000003ff047819 */ /* 0x002fc60000011604 */
[----:B------:R-:W1:Y:S01]  /*6b20*/  LDS.128 R48, [R224+0x5800] ;  /* 0x00580000e0307984 */ /* 0x000e620000000c00 */
[----:B------:R-:W-:-:S03]  /*6b30*/  LOP3.LUT R4, R4, UR10, RZ, 0xfc, !PT ;  /* 0x0000000a04047c12 */ /* 0x000fc6000f8efcff */
[----:B------:R-:W1:Y:S02]  /*6b40*/  LDS.128 R36, [R224+0x2000] ;  /* 0x00200000e0247984 */ /* 0x000e640000000c00 */
[C---:B------:R-:W-:Y:S02]  /*6b50*/  IMAD R0, R4.reuse, R11, R0 ;  /* 0x0000000b04007224 */ /* 0x040fe400078e0200 */
[----:B------:R-:W1:Y:S01]  /*6b60*/  LDS.128 R44, [R224+0x6000] ;  /* 0x00600000e02c7984 */ /* 0x000e620000000c00 */
[----:B------:R-:W-:-:S03]  /*6b70*/  IMAD.WIDE.U32 R4, R4, R10, R2 ;  /* 0x0000000a04047225 */ /* 0x000fc600078e0002 */
[----:B------:R-:W1:Y:S01]  /*6b80*/  LDS.128 R60, [R224+0x2800] ;  /* 0x00280000e03c7984 */ /* 0x000e620000000c00 */
[----:B------:R-:W-:Y:S01]  /*6b90*/  IMAD.IADD R0, R5, 0x1, R0 ;  /* 0x0000000105007824 */ /* 0x000fe200078e0200 */
[C---:B--2---:R-:W-:Y:S02]  /*6ba0*/  LEA R2, P0, R4.reuse, UR4, 0x1 ;  /* 0x0000000404027c11 */ /* 0x044fe4000f8008ff */
[----:B------:R-:W2:Y:S02]  /*6bb0*/  LDS.128 R20, [R224+0x6800] ;  /* 0x00680000e0147984 */ /* 0x000ea40000000c00 */
[----:B------:R-:W-:Y:S01]  /*6bc0*/  LEA.HI.X R3, R4, UR5, R0, 0x1, P0 ;  /* 0x0000000504037c11 */ /* 0x000fe200080f0c00 */
[C---:B------:R-:W-:Y:S01]  /*6bd0*/  IMAD.SHL.U32 R0, R10.reuse, 0x40, RZ ;  /* 0x000000400a007824 */ /* 0x040fe200078e00ff */
[----:B------:R-:W2:Y:S01]  /*6be0*/  LDS.128 R32, [R224+0x3000] ;  /* 0x00300000e0207984 */ /* 0x000ea20000000c00 */
[-C--:B------:R-:W-:Y:S02]  /*6bf0*/  LEA R4, P0, R10, R2.reuse, 0x7 ;  /* 0x000000020a047211 */ /* 0x080fe400078038ff */
[----:B------:R-:W-:Y:S01]  /*6c00*/  IADD3 R8, P1, PT, R76, R2, RZ ;  /* 0x000000024c087210 */ /* 0x000fe20007f3e0ff */
[----:B------:R-:W2:Y:S01]  /*6c10*/  LDS.128 R16, [R224+0x7000] ;  /* 0x00700000e0107984 */ /* 0x000ea20000000c00 */
[----:B------:R-:W-:-:S02]  /*6c20*/  LEA.HI.X R5, R10, R3, R11, 0x7, P0 ;  /* 0x000000030a057211 */ /* 0x000fc400000f3c0b */
[----:B------:R-:W-:Y:S01]  /*6c30*/  IADD3 R6, P0, PT, R0, R2, RZ ;  /* 0x0000000200067210 */ /* 0x000fe20007f1e0ff */
[----:B------:R-:W2:Y:S01]  /*6c40*/  LDS.128 R28, [R224+0x3800] ;  /* 0x00380000e01c7984 */ /* 0x000ea20000000c00 */
[----:B------:R-:W-:-:S03]  /*6c50*/  IMAD.X R9, R77, 0x1, R3, P1 ;  /* 0x000000014d097824 */ /* 0x000fc600008e0603 */
[----:B------:R-:W2:Y:S01]  /*6c60*/  LDS.128 R12, [R224+0x7800] ;  /* 0x00780000e00c7984 */ /* 0x000ea20000000c00 */
[----:B------:R-:W-:Y:S01]  /*6c70*/  IMAD.X R7, R78, 0x1, R3, P0 ;  /* 0x000000014e077824 */ /* 0x000fe200000e0603 */
[----:B------:R-:W-:Y:S02]  /*6c80*/  IADD3 R10, P0, PT, R6, R76, RZ ;  /* 0x0000004c060a7210 */ /* 0x000fe40007f1e0ff */
[----:B---3--:R-:W-:Y:S03]  /*6c90*/  STG.E.128 desc[UR18][R2.64], R40 ;  /* 0x0000002802007986 */ /* 0x008fe6000c101d12 */
[----:B------:R-:W-:Y:S01]  /*6ca0*/  IMAD.X R11, R7, 0x1, R77, P0 ;  /* 0x00000001070b7824 */ /* 0x000fe200000e064d */
[----:B----4-:R3:W-:Y:S04]  /*6cb0*/  STG.E.128 desc[UR18][R2.64+0x80], R24 ;  /* 0x0000801802007986 */ /* 0x0107e8000c101d12 */
[----:B-----5:R-:W-:Y:S04]  /*6cc0*/  STG.E.128 desc[UR18][R8.64], R72 ;  /* 0x0000004808007986 */ /* 0x020fe8000c101d12 */
[----:B------:R4:W-:Y:S04]  /*6cd0*/  STG.E.128 desc[UR18][R8.64+0x80], R56 ;  /* 0x0000803808007986 */ /* 0x0009e8000c101d12 */
[----:B------:R-:W-:Y:S04]  /*6ce0*/  STG.E.128 desc[UR18][R6.64], R68 ;  /* 0x0000004406007986 */ /* 0x000fe8000c101d12 */
[----:B------:R5:W-:Y:S04]  /*6cf0*/  STG.E.128 desc[UR18][R6.64+0x80], R52 ;  /* 0x0000803406007986 */ /* 0x000be8000c101d12 */
[----:B------:R-:W-:Y:S04]  /*6d00*/  STG.E.128 desc[UR18][R10.64], R64 ;  /* 0x000000400a007986 */ /* 0x000fe8000c101d12 */
[----:B-1----:R-:W-:Y:S04]  /*6d10*/  STG.E.128 desc[UR18][R10.64+0x80], R48 ;  /* 0x000080300a007986 */ /* 0x002fe8000c101d12 */
[----:B------:R-:W-:Y:S04]  /*6d20*/  STG.E.128 desc[UR18][R4.64], R36 ;  /* 0x0000002404007986 */ /* 0x000fe8000c101d12 */
[----:B------:R-:W-:Y:S01]  /*6d30*/  STG.E.128 desc[UR18][R4.64+0x80], R44 ;  /* 0x0000802c04007986 */ /* 0x000fe2000c101d12 */
[----:B---3--:R-:W-:-:S05]  /*6d40*/  IADD3 R2, P0, PT, R4, R0, RZ ;  /* 0x0000000004027210 */ /* 0x008fca0007f1e0ff */
[----:B------:R-:W-:Y:S01]  /*6d50*/  IMAD.X R3, R5, 0x1, R78, P0 ;  /* 0x0000000105037824 */ /* 0x000fe200000e064e */
[----:B----4-:R-:W-:-:S05]  /*6d60*/  IADD3 R8, P1, PT, R4, R76, RZ ;  /* 0x0000004c04087210 */ /* 0x010fca0007f3e0ff */
[----:B------:R-:W-:Y:S01]  /*6d70*/  IMAD.X R9, R5, 0x1, R77, P1 ;  /* 0x0000000105097824 */ /* 0x000fe200008e064d */
[----:B-----5:R-:W-:-:S04]  /*6d80*/  IADD3 R6, P0, PT, R2, R76, RZ ;  /* 0x0000004c02067210 */ /* 0x020fc80007f1e0ff */
[----:B------:R-:W-:Y:S01]  /*6d90*/  STG.E.128 desc[UR18][R8.64], R60 ;  /* 0x0000003c08007986 */ /* 0x000fe2000c101d12 */
[----:B------:R-:W-:-:S03]  /*6da0*/  IMAD.X R7, R3, 0x1, R77, P0 ;  /* 0x0000000103077824 */ /* 0x000fc600000e064d */
[----:B--2---:R-:W-:Y:S04]  /*6db0*/  STG.E.128 desc[UR18][R8.64+0x80], R20 ;  /* 0x0000801408007986 */ /* 0x004fe8000c101d12 */
[----:B------:R-:W-:Y:S04]  /*6dc0*/  STG.E.128 desc[UR18][R2.64], R32 ;  /* 0x0000002002007986 */ /* 0x000fe8000c101d12 */
[----:B------:R-:W-:Y:S04]  /*6dd0*/  STG.E.128 desc[UR18][R2.64+0x80], R16 ;  /* 0x0000801002007986 */ /* 0x000fe8000c101d12 */
[----:B------:R-:W-:Y:S04]  /*6de0*/  STG.E.128 desc[UR18][R6.64], R28 ;  /* 0x0000001c06007986 */ /* 0x000fe8000c101d12 */
[----:B------:R-:W-:Y:S01]  /*6df0*/  STG.E.128 desc[UR18][R6.64+0x80], R12 ;  /* 0x0000800c06007986 */ /* 0x000fe2000c101d12 */
[----:B------:R-:W-:Y:S05]  /*6e00*/  EXIT ;  /* 0x000000000000794d */ /* 0x000fea0003800000 */
.L_x_1826:
        /* <DEDUP_REMOVED lines=15> */
.L_x_2865:


//--------------------- .text._ZN5flash16flash_fwd_kernelI23Flash_fwd_kernel_traitsILi128ELi128ELi32ELi4ELb0ELb0EN7cutlass6half_tE19Flash_kernel_traitsILi128ELi128ELi32ELi4ES3_EELb1ELb0ELb0ELb1ELb0ELb0ELb0ELb0EEEvNS_16Flash_fwd_paramsE --------------------------
	.section	.text._ZN5flash16flash_fwd_kernelI23Flash_fwd_kernel_traitsILi128ELi128ELi32ELi4ELb0ELb0EN7cutlass6half_tE19Flash_kernel_traitsILi128ELi128ELi32ELi4ES3_EELb1ELb0ELb0ELb1ELb0ELb0ELb0ELb0EEEvNS_16Flash_fwd_paramsE,"ax",@progbits
	.align	128
        .global         _ZN5flash16flash_fwd_kernelI23Flash_fwd_kernel_traitsILi128ELi128ELi32ELi4ELb0ELb0EN7cutlass6half_tE19Flash_kernel_traitsILi128ELi128ELi32ELi4ES3_EELb1ELb0ELb0ELb1ELb0ELb0ELb0ELb0EEEvNS_16Flash_fwd_paramsE
        .type           _ZN5flash16flash_fwd_kernelI23Flash_fwd_kernel_traitsILi128ELi128ELi32ELi4ELb0ELb0EN7cutlass6half_tE19Flash_kernel_traitsILi128ELi128ELi32ELi4ES3_EELb1ELb0ELb0ELb1ELb0ELb0ELb0ELb0EEEvNS_16Flash_fwd_paramsE,@function
        .size           _ZN5flash16flash_fwd_kernelI23Flash_fwd_kernel_traitsILi128ELi128ELi32ELi4ELb0ELb0EN7cutlass6half_tE19Flash_kernel_traitsILi128ELi128ELi32ELi4ES3_EELb1ELb0ELb0ELb1ELb0ELb0ELb0ELb0EEEvNS_16Flash_fwd_paramsE,(.L_x_2866 - _ZN5flash16flash_fwd_kernelI23Flash_fwd_kernel_traitsILi128ELi128ELi32ELi4ELb0ELb0EN7cutlass6half_tE19Flash_kernel_traitsILi128ELi128ELi32ELi4ES3_EELb1ELb0ELb0ELb1ELb0ELb0ELb0ELb0EEEvNS_16Flash_fwd_paramsE)
        .other          _ZN5flash16flash_fwd_kernelI23Flash_fwd_kernel_traitsILi128ELi128ELi32ELi4ELb0ELb0EN7cutlass6half_tE19Flash_kernel_traitsILi128ELi128ELi32ELi4ES3_EELb1ELb0ELb0ELb1ELb0ELb0ELb0ELb0EEEvNS_16Flash_fwd_paramsE,@"STO_CUDA_ENTRY STV_DEFAULT"
_ZN5flash16flash_fwd_kernelI23Flash_fwd_kernel_traitsILi128ELi128ELi32ELi4ELb0ELb0EN7cutlass6half_tE19Flash_kernel_traitsILi128ELi128ELi32ELi4ES3_EELb1ELb0ELb0ELb1ELb0ELb0ELb0ELb0EEEvNS_16Flash_fwd_paramsE:
.text._ZN5flash16flash_fwd_kernelI23Flash_fwd_kernel_traitsILi128ELi128ELi32ELi4ELb0ELb0EN7cutlass6half_tE19Flash_kernel_traitsILi128ELi128ELi32ELi4ES3_EELb1ELb0ELb0ELb1ELb0ELb0ELb0ELb0EEEvNS_16Flash_fwd_paramsE:
        /* <DEDUP_REMOVED lines=63> */
[----:B------:R-:W-:Y:S01]  /*03f0*/  IMAD.U32 R4, RZ, RZ, UR8 ;  /* 0x00000008ff047e24 */ /* 0x000fe2000f8e00ff */
[----:B------:R-:W-:Y:S01]  /*0400*/  UMOV UR19, 0xffffffff ;  /* 0xffffffff00137882 */ /* 0x000fe20000000000 */
[----:B------:R-:W2:Y:S03]  /*0410*/  @!UP0 LDCU UR24, c[0x0][0x434] ;  /* 0x00008680ff1887ac */ /* 0x000ea60008000800 */
[----:B------:R-:W3:Y:S01]  /*0420*/  @P1 LDG.E R5, desc[UR22][R4.64] ;  /* 0x0000001604051981 */ /* 0x000ee2000c1e1900 */
[----:B------:R-:W4:Y:S01]  /*0430*/  @!UP3 LDCU UR8, c[0x0][0x43c] ;  /* 0x00008780ff08b7ac */ /* 0x000f220008000800 */
[----:B-1----:R-:W-:-:S02]  /*0440*/  IMAD.U32 R2, RZ, RZ, UR14 ;  /* 0x0000000eff027e24 */ /* 0x002fc4000f8e00ff */
[----:B------:R-:W-:-:S05]  /*0450*/  IMAD.U32 R3, RZ, RZ, UR15 ;  /* 0x0000000fff037e24 */ /* 0x000fca000f8e00ff */
[----:B------:R-:W5:Y:S04]  /*0460*/  @P4 LDG.E R7, desc[UR22][R2.64] ;  /* 0x0000001602074981 */ /* 0x000f68000c1e1900 */
[----:B------:R1:W2:Y:S02]  /*0470*/  @P2 LDG.E R6, desc[UR22][R2.64+0x4] ;  /* 0x0000041602062981 */ /* 0x0002a4000c1e1900 */
[----:B-1----:R-:W-:Y:S01]  /*0480*/  MOV R2, UR6 ;  /* 0x0000000600027c02 */ /* 0x002fe20008000f00 */
[----:B------:R-:W-:Y:S01]  /*0490*/  IMAD.U32 R3, RZ, RZ, UR7 ;  /* 0x00000007ff037e24 */ /* 0x000fe2000f8e00ff */
[----:B------:R-:W1:Y:S04]  /*04a0*/  @!UP3 LDCU.64 UR6, c[0x0][0x488] ;  /* 0x00009100ff06b7ac */ /* 0x000e680008000a00 */
[----:B------:R4:W2:Y:S02]  /*04b0*/  @P0 LDG.E R0, desc[UR22][R2.64] ;  /* 0x0000001602000981 */ /* 0x0008a4000c1e1900 */
[----:B----4-:R-:W-:-:S02]  /*04c0*/  IMAD.U32 R2, RZ, RZ, UR11 ;  /* 0x0000000bff027e24 */ /* 0x010fc4000f8e00ff */
[----:B------:R-:W-:-:S05]  /*04d0*/  IMAD.U32 R3, RZ, RZ, UR10 ;  /* 0x0000000aff037e24 */ /* 0x000fca000f8e00ff */
[----:B------:R-:W4:Y:S01]  /*04e0*/  @!P3 LDG.E R4, desc[UR22][R2.64] ;  /* 0x000000160204b981 */ /* 0x000f22000c1e1900 */
[----:B------:R-:W-:Y:S01]  /*04f0*/  UMOV UR10, URZ ;  /* 0x000000ff000a7c82 */ /* 0x000fe20008000000 */
[----:B------:R-:W-:Y:S01]  /*0500*/  USHF.L.U32 UR28, UR20, 0x7, URZ ;  /* 0x00000007141c7899 */ /* 0x000fe200080006ff */
[----:B------:R-:W-:Y:S01]  /*0510*/  UMOV UR11, 0xffffffff ;  /* 0xffffffff000b7882 */ /* 0x000fe20000000000 */
[----:B-1----:R-:W-:-:S04]  /*0520*/  @!UP3 UISETP.NE.U32.AND UP2, UPT, UR6, URZ, UPT ;  /* 0x000000ff0600b28c */ /* 0x002fc8000bf45070 */
[----:B------:R-:W-:-:S04]  /*0530*/  @!UP3 UISETP.NE.AND.EX UP2, UPT, UR7, URZ, UPT, UP2 ;  /* 0x000000ff0700b28c */ /* 0x000fc8000bf45320 */
[----:B------:R-:W-:Y:S01]  /*0540*/  @!UP3 USEL UR8, UR8, URZ, UP2 ;  /* 0x000000ff0808b287 */ /* 0x000fe20009000000 */
[----:B---3--:R-:W-:Y:S02]  /*0550*/  @P1 R2UR UR10, R5 ;  /* 0x00000000050a12ca */ /* 0x008fe400000e0000 */
[----:B-----5:R-:W-:Y:S02]  /*0560*/  @P4 R2UR UR19, R7 ;  /* 0x00000000071342ca */ /* 0x020fe400000e0000 */
[----:B--2---:R-:W-:-:S13]  /*0570*/  @P2 R2UR UR9, R6 ;  /* 0x00000000060922ca */ /* 0x004fda00000e0000 */
        /* <DEDUP_REMOVED lines=8> */
[----:B----4-:R-:W-:Y:S01]  /*0600*/  @!P3 R2UR UR11, R4 ;  /* 0x00000000040bb2ca */ /* 0x010fe200000e0000 */
[----:B-1----:R-:W-:-:S14]  /*0610*/  BRA.U !UP0, `(.L_x_1827) ;  /* 0x0000000108187547 */ /* 0x002fdc000b800000 */
[----:B------:R-:W-:-:S13]  /*0620*/  PLOP3.LUT P1, PT, PT, PT, UP4, 0x80, 0x8 ;  /* 0x000000000008781c */ /* 0x000fda0003f2f048 */
[----:B------:R-:W2:Y:S04]  /*0630*/  @P1 LDG.E R0, desc[UR22][R2.64+0x4] ;  /* 0x0000041602001981 */ /* 0x000ea8000c1e1900 */
[----:B------:R-:W3:Y:S01]  /*0640*/  @!P1 LDG.E R2, desc[UR22][R2.64] ;  /* 0x0000001602029981 */ /* 0x000ee2000c1e1900 */
[----:B--2---:R-:W-:-:S13]  /*0650*/  @P1 R2UR UR4, R0 ;  /* 0x00000000000412ca */ /* 0x004fda00000e0000 */
[----:B------:R-:W-:-:S07]  /*0660*/  @UP4 UIADD3 UR4, UPT, UPT, UR4, -UR11, URZ ;  /* 0x8000000b04044290 */ /* 0x000fce000fffe0ff */
[----:B---3--:R-:W-:-:S15]  /*0670*/  @!P1 R2UR UR4, R2 ;  /* 0x00000000020492ca */ /* 0x008fde00000e0000 */
.L_x_1827:
[----:B------:R-:W-:Y:S01]  /*0680*/  @!UP3 UIADD3 UR21, UPT, UPT, UR8, UR4, -UR10 ;  /* 0x000000040815b290 */ /* 0x000fe2000fffe80a */
[----:B------:R-:W-:Y:S11]  /*0690*/  @!P0 EXIT ;  /* 0x000000000000894d */ /* 0x000ff60003800000 */
[----:B------:R-:W-:-:S09]  /*06a0*/  UISETP.GT.AND UP0, UPT, UR21, URZ, UPT ;  /* 0x000000ff1500728c */ /* 0x000fd2000bf04270 */
        /* <DEDUP_REMOVED lines=28> */
.L_x_1829:
        /* <DEDUP_REMOVED lines=56> */
.L_x_1831:
[----:B------:R-:W-:Y:S05]  /*0bf0*/  BSYNC.RECONVERGENT B0 ;  /* 0x0000000000007941 */ /* 0x000fea0003800200 */
.L_x_1830:
        /* <DEDUP_REMOVED lines=21> */
.L_x_1833:
[----:B------:R-:W-:Y:S05]  /*0d50*/  BSYNC.RECONVERGENT B0 ;  /* 0x0000000000007941 */ /* 0x000fea0003800200 */
.L_x_1832:
        /* <DEDUP_REMOVED lines=21> */
.L_x_1835:
[----:B------:R-:W-:Y:S05]  /*0eb0*/  BSYNC.RECONVERGENT B0 ;  /* 0x0000000000007941 */ /* 0x000fea0003800200 */
.L_x_1834:
        /* <DEDUP_REMOVED lines=20> */
.L_x_1837:
[----:B------:R-:W-:Y:S05]  /*1000*/  BSYNC.RECONVERGENT B0 ;  /* 0x0000000000007941 */ /* 0x000fea0003800200 */
.L_x_1836:
        /* <DEDUP_REMOVED lines=20> */
.L_x_1839:
[----:B------:R-:W-:Y:S05]  /*1150*/  BSYNC.RECONVERGENT B0 ;  /* 0x0000000000007941 */ /* 0x000fea0003800200 */
.L_x_1838:
        /* <DEDUP_REMOVED lines=20> */
.L_x_1841:
[----:B------:R-:W-:Y:S05]  /*12a0*/  BSYNC.RECONVERGENT B0 ;  /* 0x0000000000007941 */ /* 0x000fea0003800200 */
.L_x_1840:
        /* <DEDUP_REMOVED lines=20> */
.L_x_1843:
[----:B------:R-:W-:Y:S05]  /*13f0*/  BSYNC.RECONVERGENT B0 ;  /* 0x0000000000007941 */ /* 0x000fea0003800200 */
.L_x_1842:
        /* <DEDUP_REMOVED lines=20> */
.L_x_1845:
[----:B------:R-:W-:Y:S05]  /*1540*/  BSYNC.RECONVERGENT B0 ;  /* 0x0000000000007941 */ /* 0x000fea0003800200 */
.L_x_1844:
        /* <DEDUP_REMOVED lines=10> */
.L_x_1847:
[----:B------:R-:W-:Y:S05]  /*15f0*/  BSYNC.RECONVERGENT B0 ;  /* 0x0000000000007941 */ /* 0x000fea0003800200 */
.L_x_1846:
        /* <DEDUP_REMOVED lines=15> */
.L_x_1849:
[----:B------:R-:W-:Y:S05]  /*16f0*/  BSYNC.RECONVERGENT B0 ;  /* 0x0000000000007941 */ /* 0x000fea0003800200 */
.L_x_1848:
        /* <DEDUP_REMOVED lines=10> */
.L_x_1851:
[----:B------:R-:W-:Y:S05]  /*17a0*/  BSYNC.RECONVERGENT B0 ;  /* 0x0000000000007941 */ /* 0x000fea0003800200 */
.L_x_1850:
        /* <DEDUP_REMOVED lines=10> */
.L_x_1853:
[----:B------:R-:W-:Y:S05]  /*1850*/  BSYNC.RECONVERGENT B0 ;  /* 0x0000000000007941 */ /* 0x000fea0003800200 */
.L_x_1852:
        /* <DEDUP_REMOVED lines=10> */
.L_x_1855:
[----:B------:R-:W-:Y:S05]  /*1900*/  BSYNC.RECONVERGENT B0 ;  /* 0x0000000000007941 */ /* 0x000fea0003800200 */
.L_x_1854:
        /* <DEDUP_REMOVED lines=10> */
.L_x_1857:
[----:B------:R-:W-:Y:S05]  /*19b0*/  BSYNC.RECONVERGENT B0 ;  /* 0x0000000000007941 */ /* 0x000fea0003800200 */
.L_x_1856:
        /* <DEDUP_REMOVED lines=10> */
.L_x_1859:
[----:B------:R-:W-:Y:S05]  /*1a60*/  BSYNC.RECONVERGENT B0 ;  /* 0x0000000000007941 */ /* 0x000fea0003800200 */
.L_x_1858:
        /* <DEDUP_REMOVED lines=10> */
.L_x_1828:
        /* <DEDUP_REMOVED lines=21> */
.L_x_1860:
[----:B------:R-:W1:Y:S01]  /*1c60*/  LDCU.64 UR16, c[0x0][0x3b8] ;  /* 0x00007700ff1077ac */ /* 0x000e620008000a00 */
[----:B------:R-:W-:-:S04]  /*1c70*/  UIADD3 UR6, UPT, UPT, UR10, UR11, URZ ;  /* 0x0000000b0a067290 */ /* 0x000fc8000fffe0ff */
[----:B-1----:R-:W-:Y:S02]  /*1c80*/  UIMAD.WIDE.U32 UR34, UR6, UR16, URZ ;  /* 0x00000010062272a5 */ /* 0x002fe4000f8e00ff */
[----:B------:R-:W-:-:S04]  /*1c90*/  UIMAD UR6, UR6, UR17, URZ ;  /* 0x00000011060672a4 */ /* 0x000fc8000f8e02ff */
[----:B------:R-:W-:Y:S02]  /*1ca0*/  UIADD3 UR6, UPT, UPT, UR35, UR6, URZ ;  /* 0x0000000623067290 */ /* 0x000fe4000fffe0ff */
.L_x_1861:
        /* <DEDUP_REMOVED lines=37> */
.L_x_1862:
[----:B------:R-:W1:Y:S01]  /*1f00*/  LDCU.64 UR8, c[0x0][0x3c0] ;  /* 0x00007800ff0877ac */ /* 0x000e620008000a00 */
[----:B------:R-:W-:-:S04]  /*1f10*/  UIADD3 UR10, UPT, UPT, UR10, UR11, URZ ;  /* 0x0000000b0a0a7290 */ /* 0x000fc8000fffe0ff */
[----:B-1----:R-:W-:Y:S02]  /*1f20*/  UIMAD.WIDE.U32 UR14, UR10, UR8, URZ ;  /* 0x000000080a0e72a5 */ /* 0x002fe4000f8e00ff */
[----:B------:R-:W-:-:S04]  /*1f30*/  UIMAD UR10, UR10, UR9, URZ ;  /* 0x000000090a0a72a4 */ /* 0x000fc8000f8e02ff */
[----:B------:R-:W-:-:S12]  /*1f40*/  UIADD3 UR12, UPT, UPT, UR15, UR10, URZ ;  /* 0x0000000a0f0c7290 */ /* 0x000fd8000fffe0ff */
.L_x_1863:
[----:B------:R-:W-:Y:S01]  /*1f50*/  IMAD.SHL.U32 R226, R222, 0x8, RZ ;  /* 0x00000008dee27824 */ /* 0x000fe200078e00ff */
[----:B------:R-:W-:Y:S01]  /*1f60*/  SHF.R.U32.HI R99, RZ, 0x3, R222 ;  /* 0x00000003ff637819 */ /* 0x000fe200000116de */
[----:B------:R-:W-:Y:S01]  /*1f70*/  UIADD3 UR18, UPT, UPT, -UR28, UR24, URZ ;  /* 0x000000181c127290 */ /* 0x000fe2000fffe1ff */
[----:B------:R-:W1:Y:S01]  /*1f80*/  S2UR UR27, SR_CgaCtaId ;  /* 0x00000000001b79c3 */ /* 0x000e620000008800 */
[----:B------:R-:W2:Y:S01]  /*1f90*/  LDCU.64 UR10, c[0x0][0x3c8] ;  /* 0x00007900ff0a77ac */ /* 0x000ea20008000a00 */
[----:B------:R-:W-:Y:S01]  /*1fa0*/  LOP3.LUT R216, R226, 0x38, RZ, 0xc0, !PT ;  /* 0x00000038e2d87812 */ /* 0x000fe200078ec0ff */
[C---:B------:R-:W-:Y:S01]  /*1fb0*/  VIADD R4, R99.reuse, 0x20 ;  /* 0x0000002063047836 */ /* 0x040fe20000000000 */
[C---:B------:R-:W-:Y:S01]  /*1fc0*/  IADD3 R7, PT, PT, R99.reuse, 0x30, RZ ;  /* 0x0000003063077810 */ /* 0x040fe20007ffe0ff */
[----:B------:R-:W-:Y:S01]  /*1fd0*/  VIADD R6, R99, 0x40 ;  /* 0x0000004063067836 */ /* 0x000fe20000000000 */
[----:B------:R-:W-:Y:S01]  /*1fe0*/  IADD3 R2, P0, PT, R216, UR34, RZ ;  /* 0x00000022d8027c10 */ /* 0x000fe2000ff1e0ff */
[----:B------:R-:W-:Y:S01]  /*1ff0*/  BSSY.RECONVERGENT B0, `(.L_x_1864) ;  /* 0x0000048000007945 */ /* 0x000fe20003800200 */
[----:B------:R-:W-:-:S02]  /*2000*/  ISETP.GE.AND P1, PT, R4, UR18, PT ;  /* 0x0000001204007c0c */ /* 0x000fc4000bf26270 */
[----:B------:R-:W-:Y:S01]  /*2010*/  LOP3.LUT R4, R226, 0x1f8, RZ, 0xc0, !PT ;  /* 0x000001f8e2047812 */ /* 0x000fe200078ec0ff */
[----:B------:R-:W-:Y:S01]  /*2020*/  IMAD.X R3, RZ, RZ, UR6, P0 ;  /* 0x00000006ff037e24 */ /* 0x000fe200080e06ff */
[----:B------:R-:W3:Y:S01]  /*2030*/  LDCU.128 UR4, c[0x0][0x3d0] ;  /* 0x00007a00ff0477ac */ /* 0x000ee20008000c00 */
[----:B------:R-:W-:Y:S02]  /*2040*/  ISETP.GE.AND P6, PT, R6, UR18, PT ;  /* 0x0000001206007c0c */ /* 0x000fe4000bfc6270 */
[----:B------:R-:W-:Y:S01]  /*2050*/  LOP3.LUT R4, R4, 0x38, R222, 0x78, !PT ;  /* 0x0000003804047812 */ /* 0x000fe200078e78de */
[C---:B------:R-:W-:Y:S01]  /*2060*/  IMAD.WIDE.U32 R2, R99.reuse, UR16, R2 ;  /* 0x0000001063027c25 */ /* 0x040fe2000f8e0002 */
[----:B------:R-:W-:Y:S01]  /*2070*/  IADD3 R6, P2, PT, R216, UR14, RZ ;  /* 0x0000000ed8067c10 */ /* 0x000fe2000ff5e0ff */
[----:B------:R-:W4:Y:S01]  /*2080*/  LDCU.64 UR14, c[0x0][0x388] ;  /* 0x00007100ff0e77ac */ /* 0x000f220008000a00 */
[----:B------:R-:W-:Y:S01]  /*2090*/  LOP3.LUT R226, R4, 0x1e00, R226, 0xf8, !PT ;  /* 0x00001e0004e27812 */ /* 0x000fe200078ef8e2 */
[----:B------:R-:W-:Y:S01]  /*20a0*/  IMAD.MOV.U32 R4, RZ, RZ, R2 ;  /* 0x000000ffff047224 */ /* 0x000fe200078e0002 */
[----:B------:R-:W-:Y:S01]  /*20b0*/  SHF.R.S32.HI R2, RZ, 0x1f, R0 ;  /* 0x0000001fff027819 */ /* 0x000fe20000011400 */
[----:B------:R-:W-:Y:S01]  /*20c0*/  IMAD R5, R99, UR17, R3 ;  /* 0x0000001163057c24 */ /* 0x000fe2000f8e0203 */
[----:B------:R-:W-:Y:S01]  /*20d0*/  ISETP.GE.AND P0, PT, R7, UR18, PT ;  /* 0x0000001207007c0c */ /* 0x000fe2000bf06270 */
[----:B------:R-:W-:Y:S01]  /*20e0*/  IMAD.X R7, RZ, RZ, UR12, P2 ;  /* 0x0000000cff077e24 */ /* 0x000fe200090e06ff */
[----:B------:R-:W5:Y:S01]  /*20f0*/  LDCU.64 UR12, c[0x0][0x390] ;  /* 0x00007200ff0c77ac */ /* 0x000f620008000a00 */
[C---:B------:R-:W-:Y:S01]  /*2100*/  IADD3 R8, P2, PT, R216.reuse, UR32, RZ ;  /* 0x00000020d8087c10 */ /* 0x040fe2000ff5e0ff */
[----:B--2---:R-:W-:Y:S01]  /*2110*/  IMAD.U32 R10, RZ, RZ, UR10 ;  /* 0x0000000aff0a7e24 */ /* 0x004fe2000f8e00ff */
[C---:B------:R-:W-:Y:S01]  /*2120*/  ISETP.GE.AND P4, PT, R99.reuse, UR18, PT ;  /* 0x0000001263007c0c */ /* 0x040fe2000bf86270 */
[----:B------:R-:W-:Y:S01]  /*2130*/  IMAD.WIDE.U32 R6, R99, UR8, R6 ;  /* 0x0000000863067c25 */ /* 0x000fe2000f8e0006 */
[----:B------:R-:W-:Y:S01]  /*2140*/  IADD3.X R9, PT, PT, RZ, UR29, RZ, P2, !PT ;  /* 0x0000001dff097c10 */ /* 0x000fe200097fe4ff */
[----:B------:R-:W-:Y:S01]  /*2150*/  UMOV UR10, 0x400 ;  /* 0x00000400000a7882 */ /* 0x000fe20000000000 */
[----:B------:R-:W-:Y:S01]  /*2160*/  LOP3.LUT R233, R216, 0x40, RZ, 0xfc, !PT ;  /* 0x00000040d8e97812 */ /* 0x000fe200078efcff */
[----:B---3--:R-:W-:-:S02]  /*2170*/  IMAD R3, R2, UR4, RZ ;  /* 0x0000000402037c24 */ /* 0x008fc4000f8e02ff */
[----:B------:R-:W-:-:S04]  /*2180*/  IMAD.WIDE.U32 R4, R0, UR4, R4 ;  /* 0x0000000400047c25 */ /* 0x000fc8000f8e0004 */
[----:B------:R-:W-:Y:S01]  /*2190*/  IMAD R11, R0, UR5, R3 ;  /* 0x00000005000b7c24 */ /* 0x000fe2000f8e0203 */
[----:B----4-:R-:W-:Y:S01]  /*21a0*/  LEA R230, P2, R4, UR14, 0x1 ;  /* 0x0000000e04e67c11 */ /* 0x010fe2000f8408ff */
[----:B------:R-:W-:Y:S02]  /*21b0*/  IMAD R3, R99, UR9, R7 ;  /* 0x0000000963037c24 */ /* 0x000fe4000f8e0207 */
[----:B------:R-:W-:Y:S02]  /*21c0*/  IMAD R7, R2, UR6, RZ ;  /* 0x0000000602077c24 */ /* 0x000fe4000f8e02ff */
[----:B------:R-:W-:Y:S01]  /*21d0*/  IMAD.MOV.U32 R2, RZ, RZ, R6 ;  /* 0x000000ffff027224 */ /* 0x000fe200078e0006 */
[----:B------:R-:W-:Y:S01]  /*21e0*/  IADD3 R6, PT, PT, R5, R11, RZ ;  /* 0x0000000b05067210 */ /* 0x000fe20007ffe0ff */
[C---:B------:R-:W-:Y:S02]  /*21f0*/  IMAD R5, R0.reuse, UR7, R7 ;  /* 0x0000000700057c24 */ /* 0x040fe4000f8e0207 */
[----:B------:R-:W-:Y:S01]  /*2200*/  IMAD.WIDE.U32 R2, R0, UR6, R2 ;  /* 0x0000000600027c25 */ /* 0x000fe2000f8e0002 */
[----:B------:R-:W-:Y:S01]  /*2210*/  LEA.HI.X R229, R4, UR15, R6, 0x1, P2 ;  /* 0x0000000f04e57c11 */ /* 0x000fe200090f0c06 */
[----:B------:R-:W-:-:S02]  /*2220*/  UIMAD.WIDE.U32 UR14, UR20, 0x80, URZ ;  /* 0x00000080140e78a5 */ /* 0x000fc4000f8e00ff */
[----:B------:R-:W-:Y:S01]  /*2230*/  IMAD.IADD R0, R3, 0x1, R5 ;  /* 0x0000000103007824 */ /* 0x000fe200078e0205 */
[----:B-----5:R-:W-:Y:S01]  /*2240*/  LEA R232, P3, R2, UR12, 0x1 ;  /* 0x0000000c02e87c11 */ /* 0x020fe2000f8608ff */
[----:B-1----:R-:W-:Y:S01]  /*2250*/  ULEA UR12, UR27, UR10, 0x18 ;  /* 0x0000000a1b0c7291 */ /* 0x002fe2000f8ec0ff */
[C---:B------:R-:W-:Y:S01]  /*2260*/  VIADD R11, R99.reuse, 0x10 ;  /* 0x00000010630b7836 */ /* 0x040fe20000000000 */
[C---:B------:R-:W-:Y:S01]  /*2270*/  LOP3.LUT R12, R99.reuse, UR14, RZ, 0xfc, !PT ;  /* 0x0000000e630c7c12 */ /* 0x040fe2000f8efcff */
[----:B------:R-:W-:Y:S01]  /*2280*/  IMAD.WIDE.U32 R8, R10, UR26, R8 ;  /* 0x0000001a0a087c25 */ /* 0x000fe2000f8e0008 */
[----:B------:R-:W-:Y:S02]  /*2290*/  LEA.HI.X R231, R2, UR13, R0, 0x1, P3 ;  /* 0x0000000d02e77c11 */ /* 0x000fe400098f0c00 */
[----:B------:R-:W-:Y:S01]  /*22a0*/  MOV R0, UR11 ;  /* 0x0000000b00007c02 */ /* 0x000fe20008000f00 */
[----:B------:R-:W-:Y:S01]  /*22b0*/  VIADD R10, R99, 0x50 ;  /* 0x00000050630a7836 */ /* 0x000fe20000000000 */
[----:B------:R-:W-:-:S02]  /*22c0*/  ISETP.GE.AND P2, PT, R11, UR18, PT ;  /* 0x000000120b007c0c */ /* 0x000fc4000bf46270 */
[----:B------:R-:W-:Y:S01]  /*22d0*/  LEA R226, R226, UR12, 0x1 ;  /* 0x0000000ce2e27c11 */ /* 0x000fe2000f8e08ff */
[----:B------:R-:W-:Y:S01]  /*22e0*/  IMAD R7, R0, UR26, R9 ;  /* 0x0000001a00077c24 */ /* 0x000fe2000f8e0209 */
[----:B------:R-:W-:Y:S09]  /*22f0*/  @P4 BRA `(.L_x_1865) ;  /* 0x00000000005c4947 */ /* 0x000ff20003800000 */
        /* <DEDUP_REMOVED lines=23> */
.L_x_1865:
[----:B------:R-:W-:Y:S05]  /*2470*/  BSYNC.RECONVERGENT B0 ;  /* 0x0000000000007941 */ /* 0x000fea0003800200 */
.L_x_1864:
[----:B------:R-:W-:Y:S01]  /*2480*/  BSSY.RECONVERGENT B0, `(.L_x_1866) ;  /* 0x000001d000007945 */ /* 0x000fe20003800200 */
[----:B------:R-:W-:Y:S02]  /*2490*/  ISETP.GE.AND P5, PT, R10, UR18, PT ;  /* 0x000000120a007c0c */ /* 0x000fe4000bfa6270 */
        /* <DEDUP_REMOVED lines=27> */
.L_x_1867:
[----:B------:R-:W-:Y:S05]  /*2650*/  BSYNC.RECONVERGENT B0 ;  /* 0x0000000000007941 */ /* 0x000fea0003800200 */
.L_x_1866:
[----:B------:R-:W-:Y:S01]  /*2660*/  BSSY.RECONVERGENT B0, `(.L_x_1868) ;  /* 0x000001d000007945 */ /* 0x000fe20003800200 */
[----:B------:R-:W-:Y:S02]  /*2670*/  ISETP.GE.AND P4, PT, R10, UR18, PT ;  /* 0x000000120a007c0c */ /* 0x000fe4000bf86270 */
[----:B------:R-:W-:Y:S01]  /*2680*/  IADD3 R10, PT, PT, R99, 0x70, RZ ;  /* 0x00000070630a7810 */ /* 0x000fe20007ffe0ff */
[----:B------:R-:W-:Y:S05]  /*2690*/  @P1 BRA `(.L_x_1869) ;  /* 0x0000000000641947 */ /* 0x000fea0003800000 */
[----:B------:R-:W3:Y:S01]  /*26a0*/  LDCU.64 UR6, c[0x0][0x3b0] ;  /* 0x00007600ff0677ac */ /* 0x000ee20008000a00 */
[----:B-12---:R-:W-:Y:S01]  /*26b0*/  IADD3 R2, P1, PT, R12, 0x20, RZ ;  /* 0x000000200c027810 */ /* 0x006fe20007f3e0ff */
[----:B------:R-:W-:Y:S01]  /*26c0*/  IMAD.MOV.U32 R4, RZ, RZ, R8 ;  /* 0x000000ffff047224 */ /* 0x000fe200078e0008 */
        /* <DEDUP_REMOVED lines=22> */
.L_x_1869:
[----:B------:R-:W-:Y:S05]  /*2830*/  BSYNC.RECONVERGENT B0 ;  /* 0x0000000000007941 */ /* 0x000fea0003800200 */
.L_x_1868:
[----:B------:R-:W-:Y:S01]  /*2840*/  BSSY.RECONVERGENT B0, `(.L_x_1870) ;  /* 0x000001c000007945 */ /* 0x000fe20003800200 */
[----:B------:R-:W-:-:S03]  /*2850*/  ISETP.GE.AND P3, PT, R10, UR18, PT ;  /* 0x000000120a007c0c */ /* 0x000fc6000bf66270 */
[----:B------:R-:W-:Y:S10]  /*2860*/  @P0 BRA `(.L_x_1871) ;  /* 0x0000000000640947 */ /* 0x000ff40003800000 */
[----:B------:R-:W4:Y:S01]  /*2870*/  LDCU.64 UR6, c[0x0][0x3b0] ;  /* 0x00007600ff0677ac */ /* 0x000f220008000a00 */
[----:B-123--:R-:W-:Y:S01]  /*2880*/  IADD3 R2, P0, PT, R12, 0x30, RZ ;  /* 0x000000300c027810 */ /* 0x00efe20007f1e0ff */
[----:B------:R-:W-:Y:S01]  /*2890*/  IMAD.MOV.U32 R4, RZ, RZ, R8 ;  /* 0x000000ffff047224 */ /* 0x000fe200078e0008 */
        /* <DEDUP_REMOVED lines=22> */
.L_x_1871:
[----:B------:R-:W-:Y:S05]  /*2a00*/  BSYNC.RECONVERGENT B0 ;  /* 0x0000000000007941 */ /* 0x000fea0003800200 */
.L_x_1870:
[----:B------:R-:W-:Y:S04]  /*2a10*/  BSSY.RECONVERGENT B0, `(.L_x_1872) ;  /* 0x000001b000007945 */ /* 0x000fe80003800200 */
[----:B------:R-:W-:Y:S05]  /*2a20*/  @P6 BRA `(.L_x_1873) ;  /* 0x0000000000646947 */ /* 0x000fea0003800000 */
[----:B------:R-:W5:Y:S01]  /*2a30*/  LDCU.64 UR6, c[0x0][0x3b0] ;  /* 0x00007600ff0677ac */ /* 0x000f620008000a00 */
[----:B-1234-:R-:W-:Y:S01]  /*2a40*/  IADD3 R2, P0, PT, R12, 0x40, RZ ;  /* 0x000000400c027810 */ /* 0x01efe20007f1e0ff */
[----:B------:R-:W-:Y:S01]  /*2a50*/  IMAD.MOV.U32 R4, RZ, RZ, R8 ;  /* 0x000000ffff047224 */ /* 0x000fe200078e0008 */
        /* <DEDUP_REMOVED lines=22> */
.L_x_1873:
[----:B------:R-:W-:Y:S05]  /*2bc0*/  BSYNC.RECONVERGENT B0 ;  /* 0x0000000000007941 */ /* 0x000fea0003800200 */
.L_x_1872:
        /* <DEDUP_REMOVED lines=27> */
.L_x_1875:
[----:B------:R-:W-:Y:S05]  /*2d80*/  BSYNC.RECONVERGENT B0 ;  /* 0x0000000000007941 */ /* 0x000fea0003800200 */
.L_x_1874:
        /* <DEDUP_REMOVED lines=27> */
.L_x_1877:
[----:B------:R-:W-:Y:S05]  /*2f40*/  BSYNC.RECONVERGENT B0 ;  /* 0x0000000000007941 */ /* 0x000fea0003800200 */
.L_x_1876:
[----:B------:R-:W-:Y:S01]  /*2f50*/  UIADD3 UR4, UPT, UPT, UR21, 0x1f, URZ ;  /* 0x0000001f15047890 */ /* 0x000fe2000fffe0ff */
[----:B------:R-:W-:Y:S03]  /*2f60*/  BSSY.RECONVERGENT B0, `(.L_x_1878) ;  /* 0x000001d000007945 */ /* 0x000fe60003800200 */
[----:B------:R-:W-:-:S04]  /*2f70*/  USHF.R.S32.HI UR11, URZ, 0x1f, UR4 ;  /* 0x0000001fff0b7899 */ /* 0x000fc80008011404 */
[----:B------:R-:W-:Y:S01]  /*2f80*/  ULEA.HI UR11, UR11, UR4, URZ, 0x5 ;  /* 0x000000040b0b7291 */ /* 0x000fe2000f8f28ff */
[----:B------:R-:W-:Y:S11]  /*2f90*/  @P3 BRA `(.L_x_1879) ;  /* 0x0000000000643947 */ /* 0x000ff60003800000 */
[----:B------:R-:W5:Y:S01]  /*2fa0*/  LDCU.64 UR6, c[0x0][0x3b0] ;  /* 0x00007600ff0677ac */ /* 0x000f620008000a00 */
[----:B------:R-:W-:Y:S02]  /*2fb0*/  IADD3 R0, P0, PT, R12, 0x70, RZ ;  /* 0x000000700c007810 */ /* 0x000fe40007f1e0ff */
[----:B-1234-:R-:W-:Y:S01]  /*2fc0*/  MOV R3, R7 ;  /* 0x0000000700037202 */ /* 0x01efe20000000f00 */
[----:B------:R-:W1:Y:S02]  /*2fd0*/  LDCU UR13, c[0x0][0x440] ;  /* 0x00008800ff0d77ac */ /* 0x000e640008000800 */
[----:B------:R-:W-:Y:S01]  /*2fe0*/  IMAD.X R2, RZ, RZ, UR15, P0 ;  /* 0x0000000fff027e24 */ /* 0x000fe200080e06ff */
[----:B------:R-:W2:Y:S03]  /*2ff0*/  LDCU.64 UR4, c[0x0][0x380] ;  /* 0x00007000ff0477ac */ /* 0x000ea60008000a00 */
[----:B-----5:R-:W-:-:S02]  /*3000*/  IMAD R6, R2, UR6, RZ ;  /* 0x0000000602067c24 */ /* 0x020fc4000f8e02ff */
[----:B------:R-:W-:Y:S01]  /*3010*/  IMAD.MOV.U32 R2, RZ, RZ, R8 ;  /* 0x000000ffff027224 */ /* 0x000fe200078e0008 */
[----:B-1----:R-:W-:-:S03]  /*3020*/  ISETP.GE.AND P1, PT, R216, UR13, PT ;  /* 0x0000000dd8007c0c */ /* 0x002fc6000bf26270 */
[----:B------:R-:W-:Y:S01]  /*3030*/  IMAD.WIDE.U32 R4, R0, UR6, R2 ;  /* 0x0000000600047c25 */ /* 0x000fe2000f8e0002 */
[----:B------:R-:W-:-:S03]  /*3040*/  ISETP.GE.AND P0, PT, R233, UR13, PT ;  /* 0x0000000de9007c0c */ /* 0x000fc6000bf06270 */
[----:B------:R-:W-:Y:S01]  /*3050*/  IMAD R0, R0, UR7, R6 ;  /* 0x0000000700007c24 */ /* 0x000fe2000f8e0206 */
[----:B--2---:R-:W-:-:S03]  /*3060*/  LEA R2, P2, R4, UR4, 0x1 ;  /* 0x0000000404027c11 */ /* 0x004fc6000f8408ff */
        /* <DEDUP_REMOVED lines=12> */
.L_x_1879:
[----:B------:R-:W-:Y:S05]  /*3130*/  BSYNC.RECONVERGENT B0 ;  /* 0x0000000000007941 */ /* 0x000fea0003800200 */
.L_x_1878:
[----:B------:R-:W-:Y:S01]  /*3140*/  ULEA.HI.SX32 UR14, UR11, 0xffffffff, 0x1b ;  /* 0xffffffff0b0e7891 */ /* 0x000fe2000f8fdaff */
[----:B------:R-:W-:Y:S01]  /*3150*/  BSSY.RECONVERGENT B0, `(.L_x_1880) ;  /* 0x0000020000007945 */ /* 0x000fe20003800200 */
[----:B------:R-:W-:Y:S02]  /*3160*/  USHF.L.U64.HI UR15, UR16, 0x5, UR17 ;  /* 0x00000005100f7899 */ /* 0x000fe40008010211 */
[----:B------:R-:W-:Y:S02]  /*3170*/  UIMAD UR13, UR14, -0x20, UR21 ;  /* 0xffffffe00e0d78a4 */ /* 0x000fe4000f8e0215 */
[----:B------:R-:W-:Y:S02]  /*3180*/  USHF.L.U32 UR29, UR16, 0x5, URZ ;  /* 0x00000005101d7899 */ /* 0x000fe400080006ff */
[----:B------:R-:W-:Y:S02]  /*3190*/  USHF.R.S32.HI UR34, URZ, 0x1f, UR14 ;  /* 0x0000001fff227899 */ /* 0x000fe4000801140e */
[----:B------:R-:W-:Y:S01]  /*31a0*/  ISETP.GE.AND P4, PT, R99, UR13, PT ;  /* 0x0000000d63007c0c */ /* 0x000fe2000bf86270 */
[----:B------:R-:W-:Y:S01]  /*31b0*/  UIMAD UR5, UR15, UR14, URZ ;  /* 0x0000000e0f0572a4 */ /* 0x000fe2000f8e02ff */
[----:B------:R-:W-:Y:S01]  /*31c0*/  ISETP.GE.AND P3, PT, R11, UR13, PT ;  /* 0x0000000d0b007c0c */ /* 0x000fe2000bf66270 */
[----:B------:R-:W-:-:S02]  /*31d0*/  UIMAD.WIDE.U32 UR6, UR29, UR14, URZ ;  /* 0x0000000e1d0672a5 */ /* 0x000fc4000f8e00ff */
[----:B------:R-:W-:Y:S02]  /*31e0*/  UIMAD UR5, UR34, UR29, UR5 ;  /* 0x0000001d220572a4 */ /* 0x000fe4000f8e0205 */
[----:B------:R-:W-:Y:S02]  /*31f0*/  USHF.L.U64.HI UR32, UR16, 0x4, UR17 ;  /* 0x0000000410207899 */ /* 0x000fe40008010211 */
[----:B------:R-:W-:Y:S02]  /*3200*/  USHF.L.U32 UR33, UR16, 0x4, URZ ;  /* 0x0000000410217899 */ /* 0x000fe400080006ff */
[----:B------:R-:W-:Y:S02]  /*3210*/  UIADD3 UR5, UPT, UPT, UR7, UR5, URZ ;  /* 0x0000000507057290 */ /* 0x000fe4000fffe0ff */
[----:B------:R-:W-:Y:S10]  /*3220*/  @P4 BRA `(.L_x_1881) ;  /* 0x0000000000484947 */ /* 0x000ff40003800000 */
[----:B------:R-:W5:Y:S01]  /*3230*/  LDCU UR4, c[0x0][0x440] ;  /* 0x00008800ff0477ac */ /* 0x000f620008000800 */
[----:B------:R-:W-:Y:S02]  /*3240*/  IMAD.U32 R4, RZ, RZ, UR6 ;  /* 0x00000006ff047e24 */ /* 0x000fe4000f8e00ff */
[----:B------:R-:W-:Y:S02]  /*3250*/  IMAD.U32 R0, RZ, RZ, UR5 ;  /* 0x00000005ff007e24 */ /* 0x000fe4000f8e00ff */
[----:B------:R-:W-:Y:S01]  /*3260*/  IMAD.U32 R5, RZ, RZ, UR7 ;  /* 0x00000007ff057e24 */ /* 0x000fe2000f8e00ff */
        /* <DEDUP_REMOVED lines=14> */
.L_x_1881:
[----:B------:R-:W-:Y:S05]  /*3350*/  BSYNC.RECONVERGENT B0 ;  /* 0x0000000000007941 */ /* 0x000fea0003800200 */
.L_x_1880:
[----:B------:R-:W-:Y:S04]  /*3360*/  BSSY.RECONVERGENT B0, `(.L_x_1882) ;  /* 0x0000015000007945 */ /* 0x000fe80003800200 */
[----:B------:R-:W-:Y:S05]  /*3370*/  @P3 BRA `(.L_x_1883) ;  /* 0x00000000004c3947 */ /* 0x000fea0003800000 */
[----:B------:R-:W5:Y:S01]  /*3380*/  LDCU UR4, c[0x0][0x440] ;  /* 0x00008800ff0477ac */ /* 0x000f620008000800 */
[----:B------:R-:W-:-:S04]  /*3390*/  UIADD3 UR17, UP0, UPT, UR33, UR6, URZ ;  /* 0x0000000621117290 */ /* 0x000fc8000ff1e0ff */
[----:B------:R-:W-:Y:S02]  /*33a0*/  UIADD3.X UR16, UPT, UPT, UR32, UR5, URZ, UP0, !UPT ;  /* 0x0000000520107290 */ /* 0x000fe400087fe4ff */
[----:B------:R-:W-:-:S04]  /*33b0*/  IMAD.U32 R0, RZ, RZ, UR17 ;  /* 0x00000011ff007e24 */ /* 0x000fc8000f8e00ff */
[----:B-1234-:R-:W-:Y:S01]  /*33c0*/  IMAD.U32 R3, RZ, RZ, UR16 ;  /* 0x00000010ff037e24 */ /* 0x01efe2000f8e00ff */
        /* <DEDUP_REMOVED lines=14> */
.L_x_1883:
[----:B------:R-:W-:Y:S05]  /*34b0*/  BSYNC.RECONVERGENT B0 ;  /* 0x0000000000007941 */ /* 0x000fea0003800200 */
.L_x_1882:
[----:B------:R-:W5:Y:S01]  /*34c0*/  LDCU.64 UR6, c[0x0][0x538] ;  /* 0x0000a700ff0677ac */ /* 0x000f620008000a00 */
[----:B------:R-:W0:Y:S01]  /*34d0*/  LDGDEPBAR ;  /* 0x00000000000079af */ /* 0x000e220000000000 */
[----:B-----5:R-:W-:-:S04]  /*34e0*/  UISETP.NE.U32.AND UP1, UPT, UR6, URZ, UPT ;  /* 0x000000ff0600728c */ /* 0x020fc8000bf25070 */
[----:B------:R-:W-:Y:S01]  /*34f0*/  UISETP.NE.AND.EX UP1, UPT, UR7, URZ, UPT, UP1 ;  /* 0x000000ff0700728c */ /* 0x000fe2000bf25310 */
[----:B------:R-:W-:Y:S01]  /*3500*/  IMAD.SHL.U32 R236, R222, 0x40, RZ ;  /* 0x00000040deec7824 */ /* 0x000fe200078e00ff */
[----:B------:R-:W-:Y:S01]  /*3510*/  BSSY.RECONVERGENT B0, `(.L_x_1884) ;  /* 0x0000032000007945 */ /* 0x000fe20003800200 */
[----:B------:R-:W-:-:S04]  /*3520*/  DEPBAR.LE SB0, 0x0 ;  /* 0x000080000000791a */ /* 0x000fc80000000000 */
[----:B------:R-:W-:-:S04]  /*3530*/  PLOP3.LUT P0, PT, PT, PT, UP1, 0x80, 0x8 ;  /* 0x000000000008781c */ /* 0x000fc80003f0f018 */
        /* <DEDUP_REMOVED lines=8> */
[----:B-1234-:R-:W-:-:S04]  /*35c0*/  IMAD.U32 R2, RZ, RZ, UR6 ;  /* 0x00000006ff027e24 */ /* 0x01efc8000f8e00ff */
[----:B------:R-:W-:-:S05]  /*35d0*/  IMAD.U32 R3, RZ, RZ, UR7 ;  /* 0x00000007ff037e24 */ /* 0x000fca000f8e00ff */
[----:B------:R-:W2:Y:S01]  /*35e0*/  @P0 LDG.E R2, desc[UR22][R2.64] ;  /* 0x0000001602020981 */ /* 0x000ea2000c1e1900 */
[----:B-----5:R-:W2:Y:S01]  /*35f0*/  @P0 MUFU.RCP R0, UR4 ;  /* 0x0000000400000d08 */ /* 0x020ea20008001000 */
[----:B------:R-:W-:Y:S01]  /*3600*/  USHF.L.U64.HI UR7, UR8, 0x5, UR9 ;  /* 0x0000000508077899 */ /* 0x000fe20008010209 */
[----:B------:R-:W-:Y:S01]  /*3610*/  SHF.R.U32.HI R220, RZ, 0x1, R222 ;  /* 0x00000001ffdc7819 */ /* 0x000fe200000116de */
[----:B------:R-:W-:Y:S01]  /*3620*/  USHF.L.U32 UR16, UR8, 0x5, URZ ;  /* 0x0000000508107899 */ /* 0x000fe200080006ff */
[----:B------:R-:W-:Y:S01]  /*3630*/  LOP3.LUT R228, R216, 0x1c0, R236, 0xf8, !PT ;  /* 0x000001c0d8e47812 */ /* 0x000fe200078ef8ec */
[----:B------:R-:W-:Y:S02]  /*3640*/  UIMAD UR4, UR7, UR14, URZ ;  /* 0x0000000e070472a4 */ /* 0x000fe4000f8e02ff */
[----:B------:R-:W-:Y:S02]  /*3650*/  UIMAD.WIDE.U32 UR36, UR16, UR14, URZ ;  /* 0x0000000e102472a5 */ /* 0x000fe4000f8e00ff */
[----:B------:R-:W-:Y:S01]  /*3660*/  UIMAD UR4, UR34, UR16, UR4 ;  /* 0x00000010220472a4 */ /* 0x000fe2000f8e0204 */
[----:B------:R-:W-:-:S03]  /*3670*/  UMOV UR5, URZ ;  /* 0x000000ff00057c82 */ /* 0x000fc60008000000 */
[----:B------:R-:W-:Y:S01]  /*3680*/  UIADD3 UR4, UPT, UPT, UR37, UR4, URZ ;  /* 0x0000000425047290 */ /* 0x000fe2000fffe0ff */
[----:B------:R-:W-:Y:S01]  /*3690*/  BAR.SYNC.DEFER_BLOCKING 0x0 ;  /* 0x0000000000007b1d */ /* 0x000fe20000010000 */
[----:B--2---:R-:W-:-:S05]  /*36a0*/  @P0 FMUL.FTZ R0, R2, R0 ;  /* 0x0000000002000220 */ /* 0x004fca0000410000 */
[----:B------:R-:W-:-:S13]  /*36b0*/  @P0 R2UR UR6, R0 ;  /* 0x00000000000602ca */ /* 0x000fda00000e0000 */
[----:B------:R-:W-:Y:S01]  /*36c0*/  @UP1 UMOV UR5, UR6 ;  /* 0x0000000600051c82 */ /* 0x000fe20008000000 */
[----:B------:R-:W-:Y:S05]  /*36d0*/  @P4 BRA `(.L_x_1885) ;  /* 0x00000000004c4947 */ /* 0x000fea0003800000 */
        /* <DEDUP_REMOVED lines=19> */
.L_x_1885:
[----:B------:R2:W-:Y:S04]  /*3810*/  STS.128 [R226+0xa000], RZ ;  /* 0x00a000ffe2007388 */ /* 0x0005e80000000c00 */
[----:B------:R2:W-:Y:S02]  /*3820*/  STS.128 [R226+0xb000], RZ ;  /* 0x00b000ffe2007388 */ /* 0x0005e40000000c00 */
.L_x_1886:
[----:B------:R-:W-:Y:S05]  /*3830*/  BSYNC.RECONVERGENT B0 ;  /* 0x0000000000007941 */ /* 0x000fea0003800200 */
.L_x_1884:
[----:B------:R-:W-:Y:S01]  /*3840*/  ISETP.GE.AND P0, PT, R11, UR13, PT ;  /* 0x0000000d0b007c0c */ /* 0x000fe2000bf06270 */
[C---:B------:R-:W-:Y:S01]  /*3850*/  IMAD.SHL.U32 R221, R222.reuse, 0x20, RZ ;  /* 0x00000020dedd7824 */ /* 0x040fe200078e00ff */
[----:B------:R-:W-:Y:S01]  /*3860*/  LOP3.LUT R0, R222, 0x8, RZ, 0xc0, !PT ;  /* 0x00000008de007812 */ /* 0x000fe200078ec0ff */
[----:B------:R-:W-:Y:S01]  /*3870*/  BSSY.RECONVERGENT B0, `(.L_x_1887) ;  /* 0x000001f000007945 */ /* 0x000fe20003800200 */
[----:B-1----:R-:W-:Y:S02]  /*3880*/  LOP3.LUT R2, R236, 0x200, RZ, 0xc0, !PT ;  /* 0x00000200ec027812 */ /* 0x002fe400078ec0ff */
[----:B------:R-:W-:Y:S02]  /*3890*/  LOP3.LUT R98, R228, 0x8, R220, 0x78, !PT ;  /* 0x00000008e4627812 */ /* 0x000fe400078e78dc */
[----:B------:R-:W-:Y:S02]  /*38a0*/  LOP3.LUT R221, R221, 0x7c00, RZ, 0xc0, !PT ;  /* 0x00007c00dddd7812 */ /* 0x000fe400078ec0ff */
[----:B------:R-:W-:-:S02]  /*38b0*/  LOP3.LUT R21, R236, 0x400, RZ, 0xc0, !PT ;  /* 0x00000400ec157812 */ /* 0x000fc400078ec0ff */
[----:B------:R-:W-:Y:S01]  /*38c0*/  LOP3.LUT R0, R228, R0, RZ, 0x3c, !PT ;  /* 0x00000000e4007212 */ /* 0x000fe200078e3cff */
[----:B------:R1:W-:Y:S01]  /*38d0*/  @P0 STS.128 [R226+0xa800], RZ ;  /* 0x00a800ffe2000388 */ /* 0x0003e20000000c00 */
[----:B------:R-:W-:-:S03]  /*38e0*/  IADD3 R2, PT, PT, R98, R2, R221 ;  /* 0x0000000262027210 */ /* 0x000fc60007ffe0dd */
[----:B------:R1:W-:Y:S01]  /*38f0*/  @P0 STS.128 [R226+0xb800], RZ ;  /* 0x00b800ffe2000388 */ /* 0x0003e20000000c00 */
[----:B------:R-:W-:Y:S01]  /*3900*/  IMAD R21, R0, 0x2, R21 ;  /* 0x0000000200157824 */ /* 0x000fe200078e0215 */
[----:B------:R-:W-:Y:S01]  /*3910*/  LEA R20, R2, UR12, 0x1 ;  /* 0x0000000c02147c11 */ /* 0x000fe2000f8e08ff */
[----:B------:R-:W-:Y:S06]  /*3920*/  @P0 BRA `(.L_x_1888) ;  /* 0x00000000004c0947 */ /* 0x000fec0003800000 */
[----:B------:R-:W3:Y:S01]  /*3930*/  LDCU UR6, c[0x0][0x440] ;  /* 0x00008800ff0677ac */ /* 0x000ee20008000800 */
[----:B------:R-:W-:-:S04]  /*3940*/  ULEA UR17, UP0, UR8, UR36, 0x4 ;  /* 0x0000002408117291 */ /* 0x000fc8000f8020ff */
[----:B------:R-:W-:Y:S02]  /*3950*/  ULEA.HI.X UR13, UR8, UR4, UR9, 0x4, UP0 ;  /* 0x00000004080d7291 */ /* 0x000fe400080f2409 */
[----:B------:R-:W-:-:S04]  /*3960*/  IMAD.U32 R0, RZ, RZ, UR17 ;  /* 0x00000011ff007e24 */ /* 0x000fc8000f8e00ff */
[----:B------:R-:W-:Y:S01]  /*3970*/  IMAD.U32 R3, RZ, RZ, UR13 ;  /* 0x0000000dff037e24 */ /* 0x000fe2000f8e00ff */
[----:B------:R-:W-:Y:S02]  /*3980*/  LEA R2, P2, R0, R232, 0x1 ;  /* 0x000000e800027211 */ /* 0x000fe400078408ff */
[----:B---3--:R-:W-:Y:S02]  /*3990*/  ISETP.GE.AND P1, PT, R216, UR6, PT ;  /* 0x00000006d8007c0c */ /* 0x008fe4000bf26270 */
        /* <DEDUP_REMOVED lines=12> */
.L_x_1888:
[----:B------:R-:W-:Y:S05]  /*3a60*/  BSYNC.RECONVERGENT B0 ;  /* 0x0000000000007941 */ /* 0x000fea0003800200 */
.L_x_1887:
[----:B------:R-:W-:Y:S01]  /*3a70*/  LDSM.16.M88.4 R28, [R21+UR12+0x8000] ;  /* 0x0080000c151c783b */ /* 0x000fe20008000200 */
[----:B---3--:R-:W-:Y:S01]  /*3a80*/  IMAD.MOV.U32 R2, RZ, RZ, 0x10 ;  /* 0x00000010ff027424 */ /* 0x008fe200078e00ff */
[----:B------:R-:W-:Y:S01]  /*3a90*/  LOP3.LUT P0, RZ, R222, 0x2, RZ, 0xc0, !PT ;  /* 0x00000002deff7812 */ /* 0x000fe2000780c0ff */
[----:B------:R-:W-:Y:S01]  /*3aa0*/  VIADD R22, R21, UR12 ;  /* 0x0000000c15167c36 */ /* 0x000fe20008000000 */
[----:B------:R-:W3:Y:S01]  /*3ab0*/  LDSM.16.M88.4 R8, [R20+0x2000] ;  /* 0x002000001408783b */ /* 0x000ee20000000200 */
[----:B------:R-:W-:Y:S01]  /*3ac0*/  SHF.R.U32.HI R249, RZ, 0x2, R222 ;  /* 0x00000002fff97819 */ /* 0x000fe200000116de */
[----:B------:R-:W-:Y:S01]  /*3ad0*/  UISETP.GE.U32.AND UP1, UPT, UR21, 0x21, UPT ;  /* 0x000000211500788c */ /* 0x000fe2000bf26070 */
[----:B------:R-:W-:Y:S01]  /*3ae0*/  SEL R0, R2, 0xfffffff0, !P0 ;  /* 0xfffffff002007807 */ /* 0x000fe20004000000 */
[----:B------:R-:W4:Y:S01]  /*3af0*/  LDSM.16.M88.4 R32, [R21+UR12+0x8800] ;  /* 0x0088000c1520783b */ /* 0x000f220008000200 */
[----:B------:R-:W-:Y:S02]  /*3b00*/  LOP3.LUT P0, RZ, R222, 0x4, RZ, 0xc0, !PT ;  /* 0x00000004deff7812 */ /* 0x000fe4000780c0ff */
[----:B------:R-:W-:Y:S01]  /*3b10*/  MOV R2, 0x20 ;  /* 0x0000002000027802 */ /* 0x000fe20000000f00 */
[----:B------:R-:W5:Y:S01]  /*3b20*/  LDSM.16.M88.4 R12, [R20] ;  /* 0x00000000140c783b */ /* 0x000f620000000200 */
[C---:B------:R-:W-:Y:S01]  /*3b30*/  IMAD R44, R0.reuse, 0x2, R22 ;  /* 0x00000002002c7824 */ /* 0x040fe200078e0216 */
[----:B------:R-:W-:Y:S01]  /*3b40*/  LOP3.LUT R249, R249, 0x7, RZ, 0xc0, !PT ;  /* 0x00000007f9f97812 */ /* 0x000fe200078ec0ff */
[--C-:B------:R-:W-:Y:S01]  /*3b50*/  IMAD R45, R0, 0x2, R20.reuse ;  /* 0x00000002002d7824 */ /* 0x100fe200078e0214 */
[----:B------:R-:W-:Y:S01]  /*3b60*/  SEL R2, R2, 0xffffffe0, !P0 ;  /* 0xffffffe002027807 */ /* 0x000fe20004000000 */
[----:B------:R-:W0:Y:S04]  /*3b70*/  LDGDEPBAR ;  /* 0x00000000000079af */ /* 0x000e280000000000 */
[----:B------:R-:W-:Y:S01]  /*3b80*/  LDSM.16.M88.4 R36, [R44+0x8000] ;  /* 0x008000002c24783b */ /* 0x000fe20000000200 */
[----:B------:R-:W-:-:S02]  /*3b90*/  IMAD R3, R2, 0x2, R20 ;  /* 0x0000000202037824 */ /* 0x000fc400078e0214 */
[----:B------:R-:W-:Y:S01]  /*3ba0*/  IMAD R2, R2, 0x2, R22 ;  /* 0x0000000202027824 */ /* 0x000fe200078e0216 */
[----:B------:R-:W2:Y:S04]  /*3bb0*/  LDSM.16.M88.4 R4, [R45+0x2000] ;  /* 0x002000002d04783b */ /* 0x000ea80000000200 */
[----:B------:R-:W1:Y:S04]  /*3bc0*/  LDSM.16.M88.4 R40, [R44+0x8800] ;  /* 0x008800002c28783b */ /* 0x000e680000000200 */
[----:B------:R-:W1:Y:S04]  /*3bd0*/  LDSM.16.M88.4 R16, [R45] ;  /* 0x000000002d10783b */ /* 0x000e680000000200 */
[----:B------:R-:W-:Y:S04]  /*3be0*/  LDSM.16.M88.4 R24, [R3+0x2000] ;  /* 0x002000000318783b */ /* 0x000fe80000000200 */
[----:B------:R-:W1:Y:S01]  /*3bf0*/  LDSM.16.M88.4 R48, [R2+0x8000] ;  /* 0x008000000230783b */ /* 0x000e620000000200 */
[C---:B---3--:R-:W-:Y:S03]  /*3c00*/  HMMA.16816.F32 R68, R8.reuse, R30, RZ ;  /* 0x0000001e0844723c */ /* 0x048fe600000018ff */
[----:B------:R-:W3:Y:S05]  /*3c10*/  LDSM.16.M88.4 R76, [R2+0x8800] ;  /* 0x00880000024c783b */ /* 0x000eea0000000200 */
[----:B----4-:R-:W-:Y:S08]  /*3c20*/  HMMA.16816.F32 R52, R8, R32, RZ ;  /* 0x000000200834723c */ /* 0x010ff000000018ff */
[-C--:B-----5:R-:W-:Y:S08]  /*3c30*/  HMMA.16816.F32 R80, R12, R28.reuse, RZ ;  /* 0x0000001c0c50723c */ /* 0x0a0ff000000018ff */
[C---:B------:R-:W-:Y:S08]  /*3c40*/  HMMA.16816.F32 R56, R8.reuse, R28, RZ ;  /* 0x0000001c0838723c */ /* 0x040ff000000018ff */
[----:B------:R-:W-:Y:S08]  /*3c50*/  HMMA.16816.F32 R60, R8, R34, RZ ;  /* 0x00000022083c723c */ /* 0x000ff000000018ff */
[C---:B------:R-:W-:Y:S08]  /*3c60*/  HMMA.16816.F32 R64, R12.reuse, R32, RZ ;  /* 0x000000200c40723c */ /* 0x040ff000000018ff */
[C---:B------:R-:W-:Y:S08]  /*3c70*/  HMMA.16816.F32 R72, R12.reuse, R30, RZ ;  /* 0x0000001e0c48723c */ /* 0x040ff000000018ff */
[----:B------:R-:W-:Y:S01]  /*3c80*/  HMMA.16816.F32 R32, R12, R34, RZ ;  /* 0x000000220c20723c */ /* 0x000fe200000018ff */
[----:B------:R-:W4:Y:S07]  /*3c90*/  LDSM.16.M88.4 R12, [R3] ;  /* 0x00000000030c783b */ /* 0x000f2e0000000200 */
[C---:B--2---:R-:W-:Y:S08]  /*3ca0*/  HMMA.16816.F32 R28, R4.reuse, R38, R68 ;  /* 0x00000026041c723c */ /* 0x044ff00000001844 */
[C---:B-1----:R-:W-:Y:S08]  /*3cb0*/  HMMA.16816.F32 R8, R4.reuse, R40, R52 ;  /* 0x000000280408723c */ /* 0x042ff00000001834 */
[-C--:B------:R-:W-:Y:S08]  /*3cc0*/  HMMA.16816.F32 R56, R4, R36.reuse, R56 ;  /* 0x000000240438723c */ /* 0x080ff00000001838 */
[----:B------:R-:W-:Y:S01]  /*3cd0*/  HMMA.16816.F32 R84, R16, R36, R80 ;  /* 0x000000241054723c */ /* 0x000fe20000001850 */
[C---:B------:R-:W-:Y:S01]  /*3ce0*/  IMAD R36, R0.reuse, 0x2, R3 ;  /* 0x0000000200247824 */ /* 0x040fe200078e0203 */
[----:B------:R-:W-:-:S06]  /*3cf0*/  LEA R0, R0, R2, 0x1 ;  /* 0x0000000200007211 */ /* 0x000fcc00078e08ff */
[-C--:B------:R-:W-:Y:S01]  /*3d00*/  HMMA.16816.F32 R52, R4, R42.reuse, R60 ;  /* 0x0000002a0434723c */ /* 0x080fe2000000183c */
[----:B------:R-:W-:Y:S07]  /*3d10*/  LDSM.16.M88.4 R4, [R36+0x2000] ;  /* 0x002000002404783b */ /* 0x000fee0000000200 */
[C---:B------:R-:W-:Y:S01]  /*3d20*/  HMMA.16816.F32 R80, R16.reuse, R42, R32 ;  /* 0x0000002a1050723c */ /* 0x040fe20000001820 */
[----:B------:R-:W1:Y:S07]  /*3d30*/  LDSM.16.M88.4 R32, [R0+0x8000] ;  /* 0x008000000020783b */ /* 0x000e6e0000000200 */
[----:B------:R-:W-:Y:S08]  /*3d40*/  HMMA.16816.F32 R60, R16, R38, R72 ;  /* 0x00000026103c723c */ /* 0x000ff00000001848 */
[C---:B------:R-:W-:Y:S01]  /*3d50*/  HMMA.16816.F32 R68, R24.reuse, R50, R28 ;  /* 0x000000321844723c */ /* 0x040fe2000000181c */
[----:B------:R-:W2:Y:S07]  /*3d60*/  LDSM.16.M88.4 R28, [R0+0x8800] ;  /* 0x00880000001c783b */ /* 0x000eae0000000200 */
[----:B---3--:R-:W-:Y:S01]  /*3d70*/  HMMA.16816.F32 R88, R24, R76, R8 ;  /* 0x0000004c1858723c */ /* 0x008fe20000001808 */
[----:B------:R-:W3:Y:S07]  /*3d80*/  LDSM.16.M88.4 R8, [R36] ;  /* 0x000000002408783b */ /* 0x000eee0000000200 */
[----:B------:R-:W-:Y:S01]  /*3d90*/  HMMA.16816.F32 R92, R16, R40, R64 ;  /* 0x00000028105c723c */ /* 0x000fe20000001840 */
[----:B------:R-:W-:Y:S04]  /*3da0*/  LDSM.16.M88.4 R16, [R20+0x6000] ;  /* 0x006000001410783b */ /* 0x000fe80000000200 */
[----:B------:R-:W5:Y:S03]  /*3db0*/  LDSM.16.M88.4 R40, [R21+UR12+0x9000] ;  /* 0x0090000c1528783b */ /* 0x000f660008000200 */
[C---:B------:R-:W-:Y:S08]  /*3dc0*/  HMMA.16816.F32 R72, R24.reuse, R48, R56 ;  /* 0x000000301848723c */ /* 0x040ff00000001838 */
[----:B------:R-:W-:Y:S08]  /*3dd0*/  HMMA.16816.F32 R64, R24, R78, R52 ;  /* 0x0000004e1840723c */ /* 0x000ff00000001834 */
[C---:B----4-:R-:W-:Y:S08]  /*3de0*/  HMMA.16816.F32 R56, R12.reuse, R48, R84 ;  /* 0x000000300c38723c */ /* 0x050ff00000001854 */
[C---:B------:R-:W-:Y:S01]  /*3df0*/  HMMA.16816.F32 R52, R12.reuse, R50, R60 ;  /* 0x000000320c34723c */ /* 0x040fe2000000183c */
[----:B------:R-:W4:Y:S04]  /*3e00*/  LDSM.16.M88.4 R48, [R21+UR12+0x9800] ;  /* 0x0098000c1530783b */ /* 0x000f280008000200 */
[----:B------:R-:W4:Y:S03]  /*3e10*/  LDSM.16.M88.4 R20, [R20+0x4000] ;  /* 0x004000001414783b */ /* 0x000f260000000200 */
[C---:B------:R-:W-:Y:S08]  /*3e20*/  HMMA.16816.F32 R24, R12.reuse, R76, R92 ;  /* 0x0000004c0c18723c */ /* 0x040ff0000000185c */
[----:B------:R-:W-:Y:S08]  /*3e30*/  HMMA.16816.F32 R12, R12, R78, R80 ;  /* 0x0000004e0c0c723c */ /* 0x000ff00000001850 */
[C---:B-1----:R-:W-:Y:S08]  /*3e40*/  HMMA.16816.F32 R60, R4.reuse, R32, R72 ;  /* 0x00000020043c723c */ /* 0x042ff00000001848 */
[C---:B------:R-:W-:Y:S08]  /*3e50*/  HMMA.16816.F32 R68, R4.reuse, R34, R68 ;  /* 0x000000220444723c */ /* 0x040ff00000001844 */
[C---:B--2---:R-:W-:Y:S08]  /*3e60*/  HMMA.16816.F32 R80, R4.reuse, R28, R88 ;  /* 0x0000001c0450723c */ /* 0x044ff00000001858 */
[----:B------:R-:W-:Y:S01]  /*3e70*/  HMMA.16816.F32 R72, R4, R30, R64 ;  /* 0x0000001e0448723c */ /* 0x000fe20000001840 */
[----:B------:R-:W-:Y:S07]  /*3e80*/  LDSM.16.M88.4 R4, [R45+0x6000] ;  /* 0x006000002d04783b */ /* 0x000fee0000000200 */
[C---:B---3--:R-:W-:Y:S08]  /*3e90*/  HMMA.16816.F32 R76, R8.reuse, R32, R56 ;  /* 0x00000020084c723c */ /* 0x048ff00000001838 */
[C---:B------:R-:W-:Y:S08]  /*3ea0*/  HMMA.16816.F32 R52, R8.reuse, R34, R52 ;  /* 0x000000220834723c */ /* 0x040ff00000001834 */
[C---:B------:R-:W-:Y:S01]  /*3eb0*/  HMMA.16816.F32 R32, R8.reuse, R28, R24 ;  /* 0x0000001c0820723c */ /* 0x040fe20000001818 */
[----:B------:R-:W-:Y:S07]  /*3ec0*/  LDSM.16.M88.4 R24, [R44+0x9800] ;  /* 0x009800002c18783b */ /* 0x000fee0000000200 */
[----:B------:R-:W-:Y:S01]  /*3ed0*/  HMMA.16816.F32 R8, R8, R30, R12 ;  /* 0x0000001e0808723c */ /* 0x000fe2000000180c */
[----:B------:R-:W1:Y:S04]  /*3ee0*/  LDSM.16.M88.4 R28, [R44+0x9000] ;  /* 0x009000002c1c783b */ /* 0x000e680000000200 */
[----:B------:R-:W-:Y:S03]  /*3ef0*/  LDSM.16.M88.4 R12, [R3+0x6000] ;  /* 0x00600000030c783b */ /* 0x000fe60000000200 */
[C---:B-----5:R-:W-:Y:S08]  /*3f00*/  HMMA.16816.F32 R60, R16.reuse, R40, R60 ;  /* 0x00000028103c723c */ /* 0x060ff0000000183c */
[C---:B------:R-:W-:Y:S08]  /*3f10*/  HMMA.16816.F32 R68, R16.reuse, R42, R68 ;  /* 0x0000002a1044723c */ /* 0x040ff00000001844 */
[C---:B----4-:R-:W-:Y:S08]  /*3f20*/  HMMA.16816.F32 R64, R16.reuse, R48, R80 ;  /* 0x000000301040723c */ /* 0x050ff00000001850 */
[----:B------:R-:W-:Y:S01]  /*3f30*/  HMMA.16816.F32 R56, R16, R50, R72 ;  /* 0x000000321038723c */ /* 0x000fe20000001848 */
[----:B------:R2:W3:Y:S07]  /*3f40*/  LDSM.16.M88.4 R16, [R45+0x4000] ;  /* 0x004000002d10783b */ /* 0x0004ee0000000200 */
[C---:B------:R-:W-:Y:S08]  /*3f50*/  HMMA.16816.F32 R84, R20.reuse, R40, R76 ;  /* 0x000000281454723c */ /* 0x040ff0000000184c */
[C---:B------:R-:W-:Y:S01]  /*3f60*/  HMMA.16816.F32 R88, R20.reuse, R42, R52 ;  /* 0x0000002a1458723c */ /* 0x040fe20000001834 */
[----:B------:R-:W4:Y:S04]  /*3f70*/  LDSM.16.M88.4 R52, [R2+0x9000] ;  /* 0x009000000234783b */ /* 0x000f280000000200 */
[----:B------:R5:W4:Y:S03]  /*3f80*/  LDSM.16.M88.4 R40, [R2+0x9800] ;  /* 0x009800000228783b */ /* 0x000b260000000200 */
[C---:B------:R-:W-:Y:S01]  /*3f90*/  HMMA.16816.F32 R76, R20.reuse, R48, R32 ;  /* 0x00000030144c723c */ /* 0x040fe20000001820 */
[----:B------:R-:W-:Y:S07]  /*3fa0*/  LDSM.16.M88.4 R32, [R0+0x9000] ;  /* 0x009000000020783b */ /* 0x000fee0000000200 */
[----:B--2---:R-:W-:Y:S01]  /*3fb0*/  HMMA.16816.F32 R44, R20, R50, R8 ;  /* 0x00000032142c723c */ /* 0x004fe20000001808 */
[----:B------:R-:W2:Y:S04]  /*3fc0*/  LDSM.16.M88.4 R8, [R3+0x4000] ;  /* 0x004000000308783b */ /* 0x000ea80000000200 */
[----:B------:R3:W-:Y:S03]  /*3fd0*/  LDSM.16.M88.4 R48, [R0+0x9800] ;  /* 0x009800000030783b */ /* 0x0007e60000000200 */
[----:B-1----:R-:W-:Y:S01]  /*3fe0*/  HMMA.16816.F32 R20, R4, R28, R60 ;  /* 0x0000001c0414723c */ /* 0x002fe2000000183c */
[----:B-----5:R-:W-:-:S07]  /*3ff0*/  IMAD.SHL.U32 R2, R222, 0x2, RZ ;  /* 0x00000002de027824 */ /* 0x020fce00078e00ff */
[----:B------:R-:W-:Y:S01]  /*4000*/  HMMA.16816.F32 R80, R4, R30, R68 ;  /* 0x0000001e0450723c */ /* 0x000fe20000001844 */
[----:B------:R-:W-:Y:S01]  /*4010*/  LOP3.LUT R250, R2, 0x6, RZ, 0xc0, !PT ;  /* 0x0000000602fa7812 */ /* 0x000fe200078ec0ff */
[----:B------:R-:W-:-:S06]  /*4020*/  IMAD.U32 R2, RZ, RZ, UR21 ;  /* 0x00000015ff027e24 */ /* 0x000fcc000f8e00ff */
[----:B------:R-:W-:Y:S01]  /*4030*/  HMMA.16816.F32 R72, R4, R24, R64 ;  /* 0x000000180448723c */ /* 0x000fe20000001840 */
[----:B---3--:R-:W-:-:S07]  /*4040*/  LOP3.LUT R0, R220, 0x1f0, RZ, 0xc0, !PT ;  /* 0x000001f0dc007812 */ /* 0x008fce00078ec0ff */
[----:B------:R-:W-:Y:S01]  /*4050*/  HMMA.16816.F32 R60, R4, R26, R56 ;  /* 0x0000001a043c723c */ /* 0x000fe20000001838 */
[----:B------:R-:W1:Y:S01]  /*4060*/  LDSM.16.M88.4 R4, [R36+0x6000] ;  /* 0x006000002404783b */ /* 0x000e620000000200 */
[----:B------:R-:W-:Y:S01]  /*4070*/  IADD3 R249, PT, PT, R249, UR28, R0 ;  /* 0x0000001cf9f97c10 */ /* 0x000fe2000fffe000 */
[----:B------:R-:W-:-:S05]  /*4080*/  IMAD.U32 R0, RZ, RZ, UR14 ;  /* 0x0000000eff007e24 */ /* 0x000fca000f8e00ff */
[----:B------:R-:W-:Y:S01]  /*4090*/  HMMA.16816.F32 R64, R16, R28, R84 ;  /* 0x0000001c1040723c */ /* 0x000fe20000001854 */
[----:B------:R-:W-:-:S07]  /*40a0*/  LEA R0, R0, R250, 0x5 ;  /* 0x000000fa00007211 */ /* 0x000fce00078e28ff */
[C---:B------:R-:W-:Y:S08]  /*40b0*/  HMMA.16816.F32 R68, R16.reuse, R30, R88 ;  /* 0x0000001e1044723c */ /* 0x040ff00000001858 */
[C---:B------:R-:W-:Y:S08]  /*40c0*/  HMMA.16816.F32 R76, R16.reuse, R24, R76 ;  /* 0x00000018104c723c */ /* 0x040ff0000000184c */
[----:B------:R-:W-:Y:S01]  /*40d0*/  HMMA.16816.F32 R56, R16, R26, R44 ;  /* 0x0000001a1038723c */ /* 0x000fe2000000182c */
[----:B------:R3:W5:Y:S01]  /*40e0*/  LDSM.16.M88.4 R16, [R36+0x4000] ;  /* 0x004000002410783b */ /* 0x0007620000000200 */
[----:B------:R-:W-:-:S06]  /*40f0*/  DEPBAR.LE SB0, 0x0 ;  /* 0x000080000000791a */ /* 0x000fcc0000000000 */
[C---:B----4-:R-:W-:Y:S08]  /*4100*/  HMMA.16816.F32 R44, R12.reuse, R52, R20 ;  /* 0x000000340c2c723c */ /* 0x050ff00000001814 */
[C---:B------:R-:W-:Y:S08]  /*4110*/  HMMA.16816.F32 R28, R12.reuse, R54, R80 ;  /* 0x000000360c1c723c */ /* 0x040ff00000001850 */
[C---:B------:R-:W-:Y:S08]  /*4120*/  HMMA.16816.F32 R24, R12.reuse, R40, R72 ;  /* 0x000000280c18723c */ /* 0x040ff00000001848 */
[----:B------:R-:W-:Y:S08]  /*4130*/  HMMA.16816.F32 R12, R12, R42, R60 ;  /* 0x0000002a0c0c723c */ /* 0x000ff0000000183c */
[C---:B--2---:R-:W-:Y:S08]  /*4140*/  HMMA.16816.F32 R20, R8.reuse, R52, R64 ;  /* 0x000000340814723c */ /* 0x044ff00000001840 */
[C---:B------:R-:W-:Y:S08]  /*4150*/  HMMA.16816.F32 R52, R8.reuse, R54, R68 ;  /* 0x000000360834723c */ /* 0x040ff00000001844 */
[C---:B---3--:R-:W-:Y:S08]  /*4160*/  HMMA.16816.F32 R36, R8.reuse, R40, R76 ;  /* 0x000000280824723c */ /* 0x048ff0000000184c */
[----:B------:R-:W-:Y:S01]  /*4170*/  HMMA.16816.F32 R40, R8, R42, R56 ;  /* 0x0000002a0828723c */ /* 0x000fe20000001838 */
[----:B------:R-:W-:Y:S01]  /*4180*/  IADD3 R11, PT, PT, R2, -UR24, R249 ;  /* 0x80000018020b7c10 */ /* 0x000fe2000fffe0f9 */
[----:B------:R-:W-:-:S04]  /*4190*/  VIADD R10, R0, 0x8 ;  /* 0x00000008000a7836 */ /* 0x000fc80000000000 */
[C---:B------:R-:W-:Y:S01]  /*41a0*/  IMAD.IADD R2, R11.reuse, 0x1, -R0 ;  /* 0x000000010b027824 */ /* 0x040fe200078e0a00 */
[----:B------:R-:W-:Y:S01]  /*41b0*/  ISETP.GE.AND P1, PT, R10, UR21, PT ;  /* 0x000000150a007c0c */ /* 0x000fe2000bf26270 */
[C---:B-1----:R-:W-:Y:S01]  /*41c0*/  HMMA.16816.F32 R56, R4.reuse, R50, R12 ;  /* 0x000000320438723c */ /* 0x042fe2000000180c */
[----:B------:R-:W-:Y:S02]  /*41d0*/  VIADD R12, R0, 0x1 ;  /* 0x00000001000c7836 */ /* 0x000fe40000000000 */
[----:B------:R-:W-:Y:S01]  /*41e0*/  IABS R3, R2 ;  /* 0x0000000200037213 */ /* 0x000fe20000000000 */
[C---:B------:R-:W-:Y:S02]  /*41f0*/  VIADD R9, R11.reuse, 0x48 ;  /* 0x000000480b097836 */ /* 0x040fe40000000000 */
[----:B------:R-:W-:Y:S02]  /*4200*/  ISETP.GE.AND P2, PT, R12, UR21, PT ;  /* 0x000000150c007c0c */ /* 0x000fe4000bf46270 */
[C---:B------:R-:W-:Y:S08]  /*4210*/  HMMA.16816.F32 R44, R4.reuse, R32, R44 ;  /* 0x00000020042c723c */ /* 0x040ff0000000182c */
[C---:B------:R-:W-:Y:S08]  /*4220*/  HMMA.16816.F32 R28, R4.reuse, R34, R28 ;  /* 0x00000022041c723c */ /* 0x040ff0000000181c */
[----:B------:R-:W-:Y:S01]  /*4230*/  HMMA.16816.F32 R60, R4, R48, R24 ;  /* 0x00000030043c723c */ /* 0x000fe20000001818 */
[----:B------:R-:W-:-:S02]  /*4240*/  IMAD.IADD R4, R11, 0x1, -R12 ;  /* 0x000000010b047824 */ /* 0x000fc400078e0a0c */
[----:B------:R-:W-:-:S03]  /*4250*/  IMAD.IADD R6, R9, 0x1, -R0 ;  /* 0x0000000109067824 */ /* 0x000fc600078e0a00 */
[----:B------:R-:W-:Y:S02]  /*4260*/  IABS R2, R4 ;  /* 0x0000000400027213 */ /* 0x000fe40000000000 */
[----:B-----5:R-:W-:Y:S01]  /*4270*/  HMMA.16816.F32 R20, R16, R32, R20 ;  /* 0x000000201014723c */ /* 0x020fe20000001814 */
[----:B------:R-:W-:Y:S02]  /*4280*/  MOV R4, R3 ;  /* 0x0000000300047202 */ /* 0x000fe40000000f00 */
[----:B------:R-:W-:Y:S02]  /*4290*/  IMAD.MOV.U32 R3, RZ, RZ, R2 ;  /* 0x000000ffff037224 */ /* 0x000fe400078e0002 */
[----:B------:R-:W-:-:S03]  /*42a0*/  I2FP.F32.S32 R2, R4 ;  /* 0x0000000400027245 */ /* 0x000fc60000201400 */
[----:B------:R-:W-:Y:S01]  /*42b0*/  HMMA.16816.F32 R52, R16, R34, R52 ;  /* 0x000000221034723c */ /* 0x000fe20000001834 */
[----:B------:R-:W-:-:S07]  /*42c0*/  I2FP.F32.S32 R3, R3 ;  /* 0x0000000300037245 */ /* 0x000fce0000201400 */
[C---:B------:R-:W-:Y:S03]  /*42d0*/  HMMA.16816.F32 R92, R16.reuse, R48, R36 ;  /* 0x00000030105c723c */ /* 0x040fe60000001824 */
[----:B------:R-:W-:Y:S01]  /*42e0*/  FFMA.FTZ R21, R3, -UR5, R21 ;  /* 0x8000000503157c23 */ /* 0x000fe20008010015 */
[C---:B------:R-:W-:Y:S02]  /*42f0*/  IMAD.IADD R3, R11.reuse, 0x1, -R10 ;  /* 0x000000010b037824 */ /* 0x040fe400078e0a0a */
[C---:B------:R-:W-:Y:S02]  /*4300*/  FFMA.FTZ R24, R2.reuse, -UR5, R20 ;  /* 0x8000000502187c23 */ /* 0x040fe40008010014 */
[----:B------:R-:W-:Y:S01]  /*4310*/  HMMA.16816.F32 R76, R16, R50, R40 ;  /* 0x00000032104c723c */ /* 0x000fe20000001828 */
[C---:B------:R-:W-:Y:S02]  /*4320*/  IADD3 R17, PT, PT, R11.reuse, 0x8, RZ ;  /* 0x000000080b117810 */ /* 0x040fe40007ffe0ff */
[----:B------:R-:W-:Y:S01]  /*4330*/  FFMA.FTZ R25, R2, -UR5, R54 ;  /* 0x8000000502197c23 */ /* 0x000fe20008010036 */
[----:B------:R-:W-:Y:S01]  /*4340*/  VIADD R2, R11, 0x40 ;  /* 0x000000400b027836 */ /* 0x000fe20000000000 */
[----:B------:R-:W-:Y:S01]  /*4350*/  IABS R3, R3 ;  /* 0x0000000300037213 */ /* 0x000fe20000000000 */
[C---:B------:R-:W-:Y:S01]  /*4360*/  IMAD.IADD R4, R17.reuse, 0x1, -R0 ;  /* 0x0000000111047824 */ /* 0x040fe200078e0a00 */
[C---:B------:R-:W-:Y:S01]  /*4370*/  IADD3 R18, PT, PT, R0.reuse, 0x9, RZ ;  /* 0x0000000900127810 */ /* 0x040fe20007ffe0ff */
[----:B------:R-:W-:Y:S01]  /*4380*/  IMAD.IADD R8, R17, 0x1, -R12 ;  /* 0x0000000111087824 */ /* 0x000fe200078e0a0c */
[----:B------:R-:W-:Y:S01]  /*4390*/  IADD3 R5, PT, PT, -R0, R2, RZ ;  /* 0x0000000200057210 */ /* 0x000fe20007ffe1ff */
[----:B------:R-:W-:Y:S01]  /*43a0*/  IMAD.MOV.U32 R7, RZ, RZ, R3 ;  /* 0x000000ffff077224 */ /* 0x000fe200078e0003 */
[----:B------:R-:W-:-:S02]  /*43b0*/  IABS R4, R4 ;  /* 0x0000000400047213 */ /* 0x000fc40000000000 */
[----:B------:R-:W-:Y:S02]  /*43c0*/  IABS R3, R5 ;  /* 0x0000000500037213 */ /* 0x000fe40000000000 */
[----:B------:R-:W-:Y:S02]  /*43d0*/  IABS R5, R6 ;  /* 0x0000000600057213 */ /* 0x000fe40000000000 */
[----:B------:R-:W-:Y:S02]  /*43e0*/  IABS R6, R8 ;  /* 0x0000000800067213 */ /* 0x000fe40000000000 */
[----:B------:R-:W-:Y:S02]  /*43f0*/  I2FP.F32.S32 R8, R7 ;  /* 0x0000000700087245 */ /* 0x000fe40000201400 */
[----:B------:R-:W-:Y:S01]  /*4400*/  MOV R7, R4 ;  /* 0x0000000400077202 */ /* 0x000fe20000000f00 */
[----:B------:R-:W-:Y:S02]  /*4410*/  IMAD.MOV.U32 R4, RZ, RZ, R3 ;  /* 0x000000ffff047224 */ /* 0x000fe400078e0003 */
        /* <DEDUP_REMOVED lines=11> */
[----:B------:R-:W-:Y:S01]  /*44d0*/  IADD3 R3, PT, PT, -R10, R9, RZ ;  /* 0x000000090a037210 */ /* 0x000fe20007ffe1ff */
[----:B------:R-:W-:Y:S01]  /*44e0*/  FFMA.FTZ R15, R4, -UR5, R23 ;  /* 0x80000005040f7c23 */ /* 0x000fe20008010017 */
[----:B------:R-:W-:Y:S01]  /*44f0*/  IMAD.IADD R4, R9, 0x1, -R12 ;  /* 0x0000000109047824 */ /* 0x000fe200078e0a0c */
[----:B------:R-:W-:Y:S01]  /*4500*/  IABS R6, R6 ;  /* 0x0000000600067213 */ /* 0x000fe20000000000 */
[----:B------:R-:W-:Y:S01]  /*4510*/  IMAD.IADD R5, R2, 0x1, -R10 ;  /* 0x0000000102057824 */ /* 0x000fe200078e0a0a */
[----:B------:R-:W-:Y:S02]  /*4520*/  IABS R3, R3 ;  /* 0x0000000300037213 */ /* 0x000fe40000000000 */
[----:B------:R-:W-:Y:S01]  /*4530*/  IABS R4, R4 ;  /* 0x0000000400047213 */ /* 0x000fe20000000000 */
[----:B------:R-:W-:Y:S01]  /*4540*/  IMAD.MOV.U32 R7, RZ, RZ, R6 ;  /* 0x000000ffff077224 */ /* 0x000fe200078e0006 */
[----:B------:R-:W-:-:S03]  /*4550*/  IABS R5, R5 ;  /* 0x0000000500057213 */ /* 0x000fc60000000000 */
[----:B------:R-:W-:Y:S01]  /*4560*/  IMAD.MOV.U32 R6, RZ, RZ, R4 ;  /* 0x000000ffff067224 */ /* 0x000fe200078e0004 */
[----:B------:R-:W-:Y:S01]  /*4570*/  MOV R4, R3 ;  /* 0x0000000300047202 */ /* 0x000fe20000000f00 */
[----:B------:R-:W-:Y:S01]  /*4580*/  IMAD.IADD R3, R2, 0x1, -R18 ;  /* 0x0000000102037824 */ /* 0x000fe200078e0a12 */
[----:B------:R-:W-:Y:S02]  /*4590*/  I2FP.F32.S32 R7, R7 ;  /* 0x0000000700077245 */ /* 0x000fe40000201400 */
[----:B------:R-:W-:Y:S02]  /*45a0*/  I2FP.F32.S32 R6, R6 ;  /* 0x0000000600067245 */ /* 0x000fe40000201400 */
[----:B------:R-:W-:Y:S01]  /*45b0*/  I2FP.F32.S32 R5, R5 ;  /* 0x0000000500057245 */ /* 0x000fe20000201400 */
[----:B------:R-:W-:Y:S01]  /*45c0*/  FFMA.FTZ R14, R7, -UR5, R45 ;  /* 0x80000005070e7c23 */ /* 0x000fe2000801002d */
[----:B------:R-:W-:Y:S01]  /*45d0*/  I2FP.F32.S32 R4, R4 ;  /* 0x0000000400047245 */ /* 0x000fe20000201400 */
[----:B------:R-:W-:Y:S01]  /*45e0*/  FFMA.FTZ R13, R6, -UR5, R47 ;  /* 0x80000005060d7c23 */ /* 0x000fe2000801002f */
[----:B------:R-:W-:Y:S01]  /*45f0*/  IABS R3, R3 ;  /* 0x0000000300037213 */ /* 0x000fe20000000000 */
[----:B------:R-:W-:-:S02]  /*4600*/  FFMA.FTZ R12, R5, -UR5, R28 ;  /* 0x80000005050c7c23 */ /* 0x000fc4000801001c */
[----:B------:R-:W-:Y:S01]  /*4610*/  FFMA.FTZ R10, R4, -UR5, R30 ;  /* 0x80000005040a7c23 */ /* 0x000fe2000801001e */
[----:B------:R-:W-:Y:S01]  /*4620*/  I2FP.F32.S32 R8, R3 ;  /* 0x0000000300087245 */ /* 0x000fe20000201400 */
[----:B------:R-:W-:Y:S06]  /*4630*/  BAR.SYNC.DEFER_BLOCKING 0x0 ;  /* 0x0000000000007b1d */ /* 0x000fec0000010000 */
[----:B------:R-:W-:Y:S05]  /*4640*/  BRA.U !UP1, `(.L_x_1889) ;  /* 0x00000001099c7547 */ /* 0x000fea000b800000 */
[----:B------:R-:W-:Y:S01]  /*4650*/  ULEA.HI.SX32 UR6, UR11, 0xfffffffe, 0x1b ;  /* 0xfffffffe0b067891 */ /* 0x000fe2000f8fdaff */
[----:B------:R-:W1:Y:S03]  /*4660*/  LDCU UR4, c[0x0][0x440] ;  /* 0x00008800ff0477ac */ /* 0x000e660008000800 */
[----:B------:R-:W-:Y:S02]  /*4670*/  UIMAD.WIDE.U32 UR8, UR29, UR6, URZ ;  /* 0x000000061d0872a5 */ /* 0x000fe4000f8e00ff */
[----:B------:R-:W-:Y:S02]  /*4680*/  UIMAD UR6, UR15, UR6, URZ ;  /* 0x000000060f0672a4 */ /* 0x000fe4000f8e02ff */
[----:B------:R-:W-:Y:S02]  /*4690*/  UIADD3 UR33, UP0, UPT, UR33, UR8, URZ ;  /* 0x0000000821217290 */ /* 0x000fe4000ff1e0ff */
[----:B------:R-:W-:Y:S01]  /*46a0*/  UIADD3 UR6, UPT, UPT, UR9, UR6, URZ ;  /* 0x0000000609067290 */ /* 0x000fe2000fffe0ff */
[----:B------:R-:W-:-:S02]  /*46b0*/  IMAD.U32 R4, RZ, RZ, UR8 ;  /* 0x00000008ff047e24 */ /* 0x000fc4000f8e00ff */
[----:B------:R-:W-:Y:S02]  /*46c0*/  IMAD.U32 R5, RZ, RZ, UR9 ;  /* 0x00000009ff057e24 */ /* 0x000fe4000f8e00ff */
[----:B------:R-:W-:Y:S01]  /*46d0*/  IMAD.U32 R5, RZ, RZ, UR33 ;  /* 0x00000021ff057e24 */ /* 0x000fe2000f8e00ff */
[----:B------:R-:W-:Y:S01]  /*46e0*/  LEA R6, P3, R4, R230, 0x1 ;  /* 0x000000e604067211 */ /* 0x000fe200078608ff */
[----:B------:R-:W-:Y:S01]  /*46f0*/  IMAD.U32 R3, RZ, RZ, UR6 ;  /* 0x00000006ff037e24 */ /* 0x000fe2000f8e00ff */
[----:B-1----:R-:W-:Y:S01]  /*4700*/  ISETP.GE.AND P4, PT, R216, UR4, PT ;  /* 0x00000004d8007c0c */ /* 0x002fe2000bf86270 */
[----:B------:R-:W-:-:S03]  /*4710*/  UIADD3.X UR6, UPT, UPT, UR32, UR6, URZ, UP0, !UPT ;  /* 0x0000000620067290 */ /* 0x000fc600087fe4ff */
[----:B------:R-:W-:Y:S02]  /*4720*/  LEA.HI.X R7, R4, R229, R3, 0x1, P3 ;  /* 0x000000e504077211 */ /* 0x000fe400018f0c03 */
[----:B------:R-:W-:Y:S01]  /*4730*/  ISETP.GE.AND P3, PT, R233, UR4, PT ;  /* 0x00000004e9007c0c */ /* 0x000fe2000bf66270 */
[----:B------:R-:W-:Y:S01]  /*4740*/  IMAD.U32 R3, RZ, RZ, UR6 ;  /* 0x00000006ff037e24 */ /* 0x000fe2000f8e00ff */
[----:B------:R-:W-:-:S04]  /*4750*/  LEA R4, P5, R5, R230, 0x1 ;  /* 0x000000e605047211 */ /* 0x000fc800078a08ff */
[----:B------:R-:W-:Y:S01]  /*4760*/  LEA.HI.X R5, R5, R229, R3, 0x1, P5 ;  /* 0x000000e505057211 */ /* 0x000fe200028f0c03 */
        /* <DEDUP_REMOVED lines=21> */
.L_x_1889:
[----:B------:R-:W2:Y:S01]  /*48c0*/  LDCU UR4, c[0x0][0x3e0] ;  /* 0x00007c00ff0477ac */ /* 0x000ea20008000800 */
[C---:B------:R-:W-:Y:S01]  /*48d0*/  VIADD R40, R0.reuse, 0x10 ;  /* 0x0000001000287836 */ /* 0x040fe20000000000 */
[C---:B------:R-:W-:Y:S01]  /*48e0*/  ISETP.GE.AND P3, PT, R0.reuse, UR21, PT ;  /* 0x0000001500007c0c */ /* 0x040fe2000bf66270 */
[----:B------:R-:W-:Y:S01]  /*48f0*/  VIADD R44, R0, 0x11 ;  /* 0x00000011002c7836 */ /* 0x000fe20000000000 */
[----:B-1----:R-:W-:Y:S01]  /*4900*/  LOP3.LUT R7, R222, 0x1f, RZ, 0xc0, !PT ;  /* 0x0000001fde077812 */ /* 0x002fe200078ec0ff */
[----:B------:R-:W-:Y:S02]  /*4910*/  VIADD R45, R0, 0x18 ;  /* 0x00000018002d7836 */ /* 0x000fe40000000000 */
[----:B------:R-:W-:Y:S01]  /*4920*/  FFMA.FTZ R6, R8, -UR5, R29 ;  /* 0x8000000508067c23 */ /* 0x000fe2000801001d */
[----:B------:R-:W-:Y:S01]  /*4930*/  IMAD.IADD R4, R2, 0x1, -R40 ;  /* 0x0000000102047824 */ /* 0x000fe200078e0a28 */
[----:B------:R-:W-:Y:S01]  /*4940*/  FSEL R23, R16, -INF , !P3 ;  /* 0xff80000010177808 */ /* 0x000fe20005800000 */
[----:B------:R-:W-:Y:S01]  /*4950*/  VIADD R46, R0, 0x19 ;  /* 0x00000019002e7836 */ /* 0x000fe20000000000 */
[----:B------:R-:W-:Y:S01]  /*4960*/  ISETP.GE.AND P6, PT, R18, UR21, PT ;  /* 0x0000001512007c0c */ /* 0x000fe2000bfc6270 */
[C---:B------:R-:W-:Y:S01]  /*4970*/  IMAD.IADD R3, R2.reuse, 0x1, -R44 ;  /* 0x0000000102037824 */ /* 0x040fe200078e0a2c */
[----:B------:R-:W-:Y:S01]  /*4980*/  IABS R5, R4 ;  /* 0x0000000400057213 */ /* 0x000fe20000000000 */
[C---:B------:R-:W-:Y:S01]  /*4990*/  IMAD.IADD R0, R2.reuse, 0x1, -R45 ;  /* 0x0000000102007824 */ /* 0x040fe200078e0a2d */
[----:B------:R-:W-:Y:S01]  /*49a0*/  FSEL R8, R19, -INF , !P3 ;  /* 0xff80000013087808 */ /* 0x000fe20005800000 */
[----:B------:R-:W-:Y:S01]  /*49b0*/  IMAD.IADD R2, R2, 0x1, -R46 ;  /* 0x0000000102027824 */ /* 0x000fe200078e0a2e */
[----:B------:R-:W-:Y:S01]  /*49c0*/  IABS R4, R3 ;  /* 0x0000000300047213 */ /* 0x000fe20000000000 */
[----:B------:R-:W1:Y:S01]  /*49d0*/  LDCU UR8, c[0x0][0x45c] ;  /* 0x00008b80ff0877ac */ /* 0x000e620008000800 */
[----:B------:R-:W-:-:S02]  /*49e0*/  IABS R3, R0 ;  /* 0x0000000000037213 */ /* 0x000fc40000000000 */
[----:B------:R-:W-:Y:S01]  /*49f0*/  IABS R0, R2 ;  /* 0x0000000200007213 */ /* 0x000fe20000000000 */
[----:B--2---:R-:W-:Y:S01]  /*4a00*/  UIMAD UR4, UR25, UR4, UR26 ;  /* 0x00000004190472a4 */ /* 0x004fe2000f8e021a */
[----:B------:R-:W-:Y:S01]  /*4a10*/  I2FP.F32.S32 R5, R5 ;  /* 0x0000000500057245 */ /* 0x000fe20000201400 */
[----:B------:R-:W-:Y:S01]  /*4a20*/  IMAD.MOV.U32 R2, RZ, RZ, R3 ;  /* 0x000000ffff027224 */ /* 0x000fe200078e0003 */
[----:B------:R-:W-:Y:S01]  /*4a30*/  I2FP.F32.S32 R3, R4 ;  /* 0x0000000400037245 */ /* 0x000fe20000201400 */
[----:B------:R-:W-:Y:S01]  /*4a40*/  USHF.L.U32 UR6, UR4, 0x5, URZ ;  /* 0x0000000504067899 */ /* 0x000fe200080006ff */
[----:B------:R-:W-:Y:S01]  /*4a50*/  I2FP.F32.S32 R4, R0 ;  /* 0x0000000000047245 */ /* 0x000fe20000201400 */
[----:B------:R-:W-:Y:S01]  /*4a60*/  FFMA.FTZ R0, R5, -UR5, R60 ;  /* 0x8000000505007c23 */ /* 0x000fe2000801003c */
[----:B------:R-:W-:Y:S01]  /*4a70*/  I2FP.F32.S32 R2, R2 ;  /* 0x0000000200027245 */ /* 0x000fe20000201400 */
[----:B------:R-:W-:Y:S01]  /*4a80*/  USHF.R.S32.HI UR4, URZ, 0x1f, UR6 ;  /* 0x0000001fff047899 */ /* 0x000fe20008011406 */
[----:B------:R-:W-:Y:S01]  /*4a90*/  FSEL R16, R14, -INF , !P2 ;  /* 0xff8000000e107808 */ /* 0x000fe20005000000 */
[----:B------:R-:W-:Y:S01]  /*4aa0*/  FFMA.FTZ R3, R3, -UR5, R61 ;  /* 0x8000000503037c23 */ /* 0x000fe2000801003d */
[----:B------:R-:W-:Y:S01]  /*4ab0*/  IADD3 R7, P5, P4, R96, UR6, R7 ;  /* 0x0000000660077c10 */ /* 0x000fe2000fcbe007 */
[----:B------:R-:W-:Y:S01]  /*4ac0*/  FFMA.FTZ R2, R2, -UR5, R56 ;  /* 0x8000000502027c23 */ /* 0x000fe20008010038 */
[----:B------:R-:W-:Y:S01]  /*4ad0*/  FSEL R12, R12, -INF , !P1 ;  /* 0xff8000000c0c7808 */ /* 0x000fe20004800000 */
[----:B------:R-:W-:Y:S01]  /*4ae0*/  FFMA.FTZ R4, R4, -UR5, R57 ;  /* 0x8000000504047c23 */ /* 0x000fe20008010039 */
[----:B------:R-:W-:Y:S01]  /*4af0*/  IADD3.X R64, PT, PT, R97, UR4, RZ, P5, P4 ;  /* 0x0000000461407c10 */ /* 0x000fe2000afe84ff */
[----:B------:R-:W-:Y:S01]  /*4b00*/  IMAD.IADD R5, R9, 0x1, -R18 ;  /* 0x0000000109057824 */ /* 0x000fe200078e0a12 */
[----:B------:R-:W-:Y:S01]  /*4b10*/  ISETP.GE.AND P5, PT, R40, UR21, PT ;  /* 0x0000001528007c0c */ /* 0x000fe2000bfa6270 */
[----:B------:R-:W-:Y:S01]  /*4b20*/  IMAD.WIDE.U32 R234, R7, -0x2daee0ad, RZ ;  /* 0xd2511f5307ea7825 */ /* 0x000fe200078e00ff */
[----:B------:R-:W-:Y:S01]  /*4b30*/  FSEL R65, R24, -INF , !P3 ;  /* 0xff80000018417808 */ /* 0x000fe20005800000 */
[----:B------:R-:W-:Y:S01]  /*4b40*/  UIADD3 UR9, UPT, UPT, UR31, -0x4498517b, URZ ;  /* 0xbb67ae851f097890 */ /* 0x000fe2000fffe0ff */
[----:B------:R-:W-:Y:S01]  /*4b50*/  FSEL R85, R22, -INF , !P3 ;  /* 0xff80000016557808 */ /* 0x000fe20005800000 */
[----:B------:R-:W-:Y:S01]  /*4b60*/  UIADD3 UR4, UPT, UPT, UR30, -0x61c88647, URZ ;  /* 0x9e3779b91e047890 */ /* 0x000fe2000fffe0ff */
[----:B------:R-:W-:Y:S01]  /*4b70*/  FSEL R35, R0, -INF , !P5 ;  /* 0xff80000000237808 */ /* 0x000fe20006800000 */
[----:B------:R-:W-:Y:S01]  /*4b80*/  UIADD3 UR17, UPT, UPT, UR30, 0x3c6ef372, URZ ;  /* 0x3c6ef3721e117890 */ /* 0x000fe2000fffe0ff */
[----:B------:R-:W-:Y:S01]  /*4b90*/  ISETP.GE.AND P4, PT, R44, UR21, PT ;  /* 0x000000152c007c0c */ /* 0x000fe2000bf86270 */
[----:B------:R-:W-:Y:S01]  /*4ba0*/  UIADD3 UR15, UPT, UPT, UR31, 0x76cf5d0a, URZ ;  /* 0x76cf5d0a1f0f7890 */ /* 0x000fe2000fffe0ff */
[----:B------:R-:W-:Y:S01]  /*4bb0*/  ISETP.GE.AND P3, PT, R45, UR21, PT ;  /* 0x000000152d007c0c */ /* 0x000fe2000bf66270 */
[----:B------:R-:W-:Y:S01]  /*4bc0*/  UIADD3 UR13, UPT, UPT, UR31, 0x32370b8f, URZ ;  /* 0x32370b8f1f0d7890 */ /* 0x000fe2000fffe0ff */
[----:B------:R-:W-:Y:S01]  /*4bd0*/  FSEL R19, R6, -INF , !P6 ;  /* 0xff80000006137808 */ /* 0x000fe20007000000 */
[----:B------:R-:W-:Y:S01]  /*4be0*/  UIADD3 UR12, UPT, UPT, UR30, 0x78dde6e4, URZ ;  /* 0x78dde6e41e0c7890 */ /* 0x000fe2000fffe0ff */
[----:B------:R-:W-:Y:S01]  /*4bf0*/  FMNMX3.FTZ R0, R8, R16, R12, !PT ;  /* 0x0000001008007276 */ /* 0x000fe2000781000c */
[----:B------:R-:W-:Y:S01]  /*4c00*/  ULEA UR6, UR27, UR10, 0x18 ;  /* 0x0000000a1b067291 */ /* 0x000fe2000f8ec0ff */
[----:B------:R-:W-:Y:S01]  /*4c10*/  FSEL R66, R21, -INF , !P2 ;  /* 0xff80000015427808 */ /* 0x000fe20005000000 */
[----:B------:R-:W-:Y:S01]  /*4c20*/  UIADD3 UR26, UPT, UPT, UR31, -0x56f99767, URZ ;  /* 0xa90668991f1a7890 */ /* 0x000fe2000fffe0ff */
[----:B------:R-:W-:Y:S01]  /*4c30*/  FSEL R86, R15, -INF , !P2 ;  /* 0xff8000000f567808 */ /* 0x000fe20005000000 */
[----:B------:R-:W-:Y:S01]  /*4c40*/  UIADD3 UR28, UPT, UPT, UR31, -0x126145ec, URZ ;  /* 0xed9eba141f1c7890 */ /* 0x000fe2000fffe0ff */
[----:B------:R-:W-:Y:S01]  /*4c50*/  FSEL R24, R13, -INF , !P2 ;  /* 0xff8000000d187808 */ /* 0x000fe20005000000 */
[----:B------:R-:W-:Y:S01]  /*4c60*/  UIADD3 UR25, UPT, UPT, UR30, -0x4ab325aa, URZ ;  /* 0xb54cda561e197890 */ /* 0x000fe2000fffe0ff */
[----:B------:R-:W-:Y:S01]  /*4c70*/  ISETP.GE.AND P2, PT, R46, UR21, PT ;  /* 0x000000152e007c0c */ /* 0x000fe2000bf46270 */
[----:B------:R-:W-:Y:S01]  /*4c80*/  UIADD3 UR27, UPT, UPT, UR30, 0x1715609d, URZ ;  /* 0x1715609d1e1b7890 */ /* 0x000fe2000fffe0ff */
[----:B------:R-:W-:Y:S01]  /*4c90*/  FSEL R36, R3, -INF , !P4 ;  /* 0xff80000003247808 */ /* 0x000fe20006000000 */
[----:B------:R-:W-:Y:S01]  /*4ca0*/  IMAD.IADD R3, R9, 0x1, -R44 ;  /* 0x0000000109037824 */ /* 0x000fe200078e0a2c */
[----:B------:R-:W-:Y:S01]  /*4cb0*/  FSEL R39, R2, -INF , !P3 ;  /* 0xff80000002277808 */ /* 0x000fe20005800000 */
[----:B------:R-:W-:Y:S01]  /*4cc0*/  UIADD3 UR10, UPT, UPT, UR31, 0x646e171e, URZ ;  /* 0x646e171e1f0a7890 */ /* 0x000fe2000fffe0ff */
[----:B------:R-:W-:-:S02]  /*4cd0*/  FMNMX3.FTZ R0, R0, R19, R35, !PT ;  /* 0x0000001300007276 */ /* 0x000fc40007810023 */
[----:B------:R-:W-:Y:S01]  /*4ce0*/  FSEL R38, R4, -INF , !P2 ;  /* 0xff80000004267808 */ /* 0x000fe20005000000 */
[----:B------:R-:W-:Y:S01]  /*4cf0*/  IMAD.IADD R4, R9, 0x1, -R40 ;  /* 0x0000000109047824 */ /* 0x000fe200078e0a28 */
[----:B------:R-:W-:Y:S02]  /*4d00*/  FMNMX3.FTZ R0, R0, R36, R39, !PT ;  /* 0x0000002400007276 */ /* 0x000fe40007810027 */
[----:B------:R-:W-:Y:S02]  /*4d10*/  FSEL R67, R20, -INF , !P1 ;  /* 0xff80000014437808 */ /* 0x000fe40004800000 */
[----:B------:R-:W-:Y:S02]  /*4d20*/  FMNMX.FTZ R0, R38, R0, !PT ;  /* 0x0000000026007209 */ /* 0x000fe40007810000 */
[----:B------:R-:W-:Y:S02]  /*4d30*/  FSEL R84, R25, -INF , !P1 ;  /* 0xff80000019547808 */ /* 0x000fe40004800000 */
[----:B------:R-:W-:Y:S01]  /*4d40*/  FSEL R13, R10, -INF , !P1 ;  /* 0xff8000000a0d7808 */ /* 0x000fe20004800000 */
[----:B------:R-:W2:Y:S01]  /*4d50*/  SHFL.BFLY PT, R2, R0, 0x2, 0x1f ;  /* 0x0c401f0000027f89 */ /* 0x000ea200000e0000 */
[----:B------:R-:W-:-:S02]  /*4d60*/  IABS R4, R4 ;  /* 0x0000000400047213 */ /* 0x000fc40000000000 */
[----:B------:R-:W-:Y:S02]  /*4d70*/  IABS R5, R5 ;  /* 0x0000000500057213 */ /* 0x000fe40000000000 */
[----:B------:R-:W-:Y:S02]  /*4d80*/  IABS R3, R3 ;  /* 0x0000000300037213 */ /* 0x000fe40000000000 */
[----:B------:R-:W-:Y:S02]  /*4d90*/  SHF.R.U32.HI R37, RZ, 0x5, R222 ;  /* 0x00000005ff257819 */ /* 0x000fe400000116de */
[----:B------:R-:W-:Y:S02]  /*4da0*/  I2FP.F32.S32 R3, R3 ;  /* 0x0000000300037245 */ /* 0x000fe40000201400 */
[----:B--2---:R-:W-:-:S05]  /*4db0*/  FMNMX.FTZ R0, R0, R2, !PT ;  /* 0x0000000200007209 */ /* 0x004fca0007810000 */
[----:B------:R-:W2:Y:S02]  /*4dc0*/  SHFL.BFLY PT, R2, R0, 0x1, 0x1f ;  /* 0x0c201f0000027f89 */ /* 0x000ea400000e0000 */
[----:B--2---:R-:W-:Y:S01]  /*4dd0*/  FMNMX.FTZ R135, R0, R2, !PT ;  /* 0x0000000200877209 */ /* 0x004fe20007810000 */
[----:B------:R-:W-:-:S03]  /*4de0*/  IMAD.IADD R2, R9, 0x1, -R45 ;  /* 0x0000000109027824 */ /* 0x000fc600078e0a2d */
[C---:B------:R-:W-:Y:S01]  /*4df0*/  FSETP.NEU.FTZ.AND P1, PT, R135.reuse, -INF , PT ;  /* 0xff8000008700780b */ /* 0x040fe20003f3d000 */
[----:B-1----:R-:W-:Y:S01]  /*4e00*/  FMUL.FTZ R0, R135, UR8 ;  /* 0x0000000887007c20 */ /* 0x002fe20008410000 */
[----:B------:R-:W-:-:S04]  /*4e10*/  IABS R2, R2 ;  /* 0x0000000200027213 */ /* 0x000fc80000000000 */
[----:B------:R-:W-:Y:S01]  /*4e20*/  FSEL R15, R0, RZ, P1 ;  /* 0x000000ff000f7208 */ /* 0x000fe20000800000 */
[----:B------:R-:W-:Y:S02]  /*4e30*/  IMAD.IADD R0, R9, 0x1, -R46 ;  /* 0x0000000109007824 */ /* 0x000fe400078e0a2e */
[----:B------:R-:W-:-:S03]  /*4e40*/  IMAD.SHL.U32 R9, R99, 0x200, RZ ;  /* 0x0000020063097824 */ /* 0x000fc600078e00ff */
[----:B------:R-:W-:Y:S01]  /*4e50*/  IABS R6, R0 ;  /* 0x0000000000067213 */ /* 0x000fe20000000000 */
[----:B------:R-:W-:Y:S01]  /*4e60*/  IMAD.MOV.U32 R0, RZ, RZ, R4 ;  /* 0x000000ffff007224 */ /* 0x000fe200078e0004 */
[----:B------:R-:W-:Y:S02]  /*4e70*/  I2FP.F32.S32 R4, R5 ;  /* 0x0000000500047245 */ /* 0x000fe40000201400 */
[----:B------:R-:W-:Y:S01]  /*4e80*/  LOP3.LUT R9, R98, 0x200, R9, 0xf8, !PT ;  /* 0x0000020062097812 */ /* 0x000fe200078ef809 */
[----:B------:R-:W-:Y:S01]  /*4e90*/  IMAD.MOV.U32 R5, RZ, RZ, R6 ;  /* 0x000000ffff057224 */ /* 0x000fe200078e0006 */
[----:B------:R-:W-:Y:S02]  /*4ea0*/  I2FP.F32.S32 R0, R0 ;  /* 0x0000000000007245 */ /* 0x000fe40000201400 */
[----:B------:R-:W-:Y:S01]  /*4eb0*/  I2FP.F32.S32 R6, R2 ;  /* 0x0000000200067245 */ /* 0x000fe20000201400 */
[----:B------:R-:W-:Y:S01]  /*4ec0*/  FFMA.FTZ R2, R4, -UR5, R31 ;  /* 0x8000000504027c23 */ /* 0x000fe2000801001f */
[----:B------:R-:W-:Y:S01]  /*4ed0*/  FFMA.FTZ R4, R3, -UR5, R63 ;  /* 0x8000000503047c23 */ /* 0x000fe2000801003f */
[----:B------:R-:W-:Y:S01]  /*4ee0*/  FFMA.FTZ R0, R0, -UR5, R62 ;  /* 0x8000000500007c23 */ /* 0x000fe2000801003e */
[----:B------:R-:W-:Y:S01]  /*4ef0*/  I2FP.F32.S32 R5, R5 ;  /* 0x0000000500057245 */ /* 0x000fe20000201400 */
[----:B------:R-:W-:Y:S01]  /*4f00*/  FFMA.FTZ R3, R6, -UR5, R58 ;  /* 0x8000000506037c23 */ /* 0x000fe2000801003a */
[----:B------:R-:W-:-:S02]  /*4f10*/  FSEL R10, R2, -INF , !P6 ;  /* 0xff800000020a7808 */ /* 0x000fc40007000000 */
[----:B------:R-:W-:Y:S01]  /*4f20*/  FSEL R33, R0, -INF , !P5 ;  /* 0xff80000000217808 */ /* 0x000fe20006800000 */
[----:B------:R-:W-:Y:S01]  /*4f30*/  FFMA.FTZ R0, R5, -UR5, R59 ;  /* 0x8000000505007c23 */ /* 0x000fe2000801003b */
[----:B------:R-:W-:Y:S02]  /*4f40*/  FMNMX3.FTZ R2, R23, R24, R13, !PT ;  /* 0x0000001817027276 */ /* 0x000fe4000781000d */
[----:B------:R-:W-:Y:S02]  /*4f50*/  FSEL R31, R4, -INF , !P4 ;  /* 0xff800000041f7808 */ /* 0x000fe40006000000 */
[----:B------:R-:W-:Y:S02]  /*4f60*/  FSEL R30, R3, -INF , !P3 ;  /* 0xff800000031e7808 */ /* 0x000fe40005800000 */
[----:B------:R-:W-:Y:S02]  /*4f70*/  FMNMX3.FTZ R2, R2, R10, R33, !PT ;  /* 0x0000000a02027276 */ /* 0x000fe40007810021 */
[----:B------:R-:W-:-:S02]  /*4f80*/  FSEL R32, R0, -INF , !P2 ;  /* 0xff80000000207808 */ /* 0x000fc40005000000 */
[----:B------:R-:W-:Y:S02]  /*4f90*/  FMNMX3.FTZ R2, R2, R31, R30, !PT ;  /* 0x0000001f02027276 */ /* 0x000fe4000781001e */
[----:B------:R-:W-:Y:S01]  /*4fa0*/  LEA R34, R9, UR6, 0x1 ;  /* 0x0000000609227c11 */ /* 0x000fe2000f8e08ff */
[----:B------:R-:W-:Y:S01]  /*4fb0*/  IMAD.MOV.U32 R9, RZ, RZ, 0x20 ;  /* 0x00000020ff097424 */ /* 0x000fe200078e00ff */
[----:B------:R-:W-:-:S03]  /*4fc0*/  FMNMX.FTZ R2, R32, R2, !PT ;  /* 0x0000000220027209 */ /* 0x000fc60007810000 */
[----:B------:R-:W-:Y:S01]  /*4fd0*/  VIADD R22, R34, 0xa040 ;  /* 0x0000a04022167836 */ /* 0x000fe20000000000 */
[----:B------:R-:W-:Y:S04]  /*4fe0*/  LDSM.16.MT88.4 R152, [R34+0xa000] ;  /* 0x00a000002298783b */ /* 0x000fe80000004200 */
[----:B------:R-:W1:Y:S04]  /*4ff0*/  SHFL.BFLY PT, R0, R2, 0x2, 0x1f ;  /* 0x0c401f0002007f89 */ /* 0x000e6800000e0000 */
[----:B------:R-:W-:Y:S04]  /*5000*/  LDSM.16.MT88.4 R96, [R34+0xb000] ;  /* 0x00b000002260783b */ /* 0x000fe80000004200 */
[----:B------:R-:W-:Y:S04]  /*5010*/  LDSM.16.MT88.4 R204, [R34+0xa800] ;  /* 0x00a8000022cc783b */ /* 0x000fe80000004200 */
[----:B------:R-:W-:Y:S01]  /*5020*/  LDSM.16.MT88.4 R208, [R34+0xb800] ;  /* 0x00b8000022d0783b */ /* 0x000fe20000004200 */
[----:B-1----:R-:W-:-:S05]  /*5030*/  FMNMX.FTZ R2, R2, R0, !PT ;  /* 0x0000000002027209 */ /* 0x002fca0007810000 */
[----:B------:R-:W1:Y:S02]  /*5040*/  SHFL.BFLY PT, R0, R2, 0x1, 0x1f ;  /* 0x0c201f0002007f89 */ /* 0x000e6400000e0000 */
[----:B-1----:R-:W-:-:S04]  /*5050*/  FMNMX.FTZ R2, R2, R0, !PT ;  /* 0x0000000002027209 */ /* 0x002fc80007810000 */
[C---:B------:R-:W-:Y:S01]  /*5060*/  FSETP.NEU.FTZ.AND P1, PT, R2.reuse, -INF , PT ;  /* 0xff8000000200780b */ /* 0x040fe20003f3d000 */
[----:B------:R-:W-:-:S05]  /*5070*/  FMUL.FTZ R0, R2, UR8 ;  /* 0x0000000802007c20 */ /* 0x000fca0008410000 */
[----:B------:R-:W-:Y:S01]  /*5080*/  FSEL R14, R0, RZ, P1 ;  /* 0x000000ff000e7208 */ /* 0x000fe20000800000 */
[----:B------:R-:W-:Y:S01]  /*5090*/  IMAD.U32 R0, RZ, RZ, UR20 ;  /* 0x00000014ff007e24 */ /* 0x000fe2000f8e00ff */
[----:B------:R-:W-:-:S03]  /*50a0*/  LOP3.LUT P1, RZ, R222, 0x2, RZ, 0xc0, !PT ;  /* 0x00000002deff7812 */ /* 0x000fc6000782c0ff */
[----:B------:R-:W-:Y:S01]  /*50b0*/  IMAD R37, R0, 0x8, R37 ;  /* 0x0000000800257824 */ /* 0x000fe200078e0225 */
[----:B------:R-:W-:-:S03]  /*50c0*/  SEL R9, R9, 0xffffffe0, !P1 ;  /* 0xffffffe009097807 */ /* 0x000fc60004800000 */
[----:B------:R-:W-:-:S04]  /*50d0*/  VIADD R0, R37, 0x4 ;  /* 0x0000000425007836 */ /* 0x000fc80000000000 */
        /* <DEDUP_REMOVED lines=8> */
[----:B------:R1:W-:Y:S03]  /*5160*/  STL.64 [R1+0x10], R26 ;  /* 0x0000101a01007387 */ /* 0x0003e60000100a00 */
[----:B------:R-:W-:Y:S01]  /*5170*/  IMAD.WIDE.U32 R246, R0, -0x326172a9, RZ ;  /* 0xcd9e8d5700f67825 */ /* 0x000fe200078e00ff */
[----:B------:R-:W-:-:S03]  /*5180*/  LOP3.LUT R0, R132, UR4, R101, 0x96, !PT ;  /* 0x0000000484007c12 */ /* 0x000fc6000f8e9665 */
[----:B------:R-:W-:Y:S01]  /*5190*/  IMAD.IADD R3, R11, 0x1, -R18 ;  /* 0x000000010b037824 */ /* 0x000fe200078e0a12 */
[----:B------:R-:W-:Y:S01]  /*51a0*/  LOP3.LUT R4, R100, UR17, R247, 0x96, !PT ;  /* 0x0000001164047c12 */ /* 0x000fe2000f8e96f7 */
[----:B------:R-:W-:-:S04]  /*51b0*/  IMAD.WIDE.U32 R6, R0, -0x2daee0ad, RZ ;  /* 0xd2511f5300067825 */ /* 0x000fc800078e00ff */
[----:B------:R-:W-:Y:S01]  /*51c0*/  FFMA.FTZ R0, R8, UR8, -R15 ;  /* 0x0000000808007c23 */ /* 0x000fe2000801080f */
[----:B------:R-:W-:Y:S01]  /*51d0*/  STL.64 [R1+0x8], R246 ;  /* 0x000008f601007387 */ /* 0x000fe20000100a00 */
[----:B------:R-:W-:Y:S01]  /*51e0*/  IABS R3, R3 ;  /* 0x0000000300037213 */ /* 0x000fe20000000000 */
[----:B------:R-:W-:Y:S01]  /*51f0*/  IMAD.WIDE.U32 R4, R4, -0x2daee0ad, RZ ;  /* 0xd2511f5304047825 */ /* 0x000fe200078e00ff */
[----:B------:R2:W-:Y:S01]  /*5200*/  MUFU.EX2 R227, R0 ;  /* 0x0000000000e37308 */ /* 0x0005e20000000800 */
[----:B------:R-:W-:Y:S02]  /*5210*/  LOP3.LUT R7, R26, UR15, R7, 0x96, !PT ;  /* 0x0000000f1a077c12 */ /* 0x000fe4000f8e9607 */
[----:B------:R-:W-:Y:S02]  /*5220*/  IMAD.MOV.U32 R8, RZ, RZ, R3 ;  /* 0x000000ffff087224 */ /* 0x000fe400078e0003 */
[----:B------:R-:W-:-:S04]  /*5230*/  FFMA.FTZ R3, R16, UR8, -R15 ;  /* 0x0000000810037c23 */ /* 0x000fc8000801080f */
[----:B------:R3:W-:Y:S01]  /*5240*/  MUFU.EX2 R225, R3 ;  /* 0x0000000300e17308 */ /* 0x0007e20000000800 */
[----:B-1----:R-:W-:Y:S01]  /*5250*/  IMAD.IADD R27, R34, 0x1, R9 ;  /* 0x00000001221b7824 */ /* 0x002fe200078e0209 */
[----:B--2---:R-:W-:Y:S01]  /*5260*/  LOP3.LUT R0, R6, UR13, R5, 0x96, !PT ;  /* 0x0000000d06007c12 */ /* 0x004fe2000f8e9605 */
[----:B------:R-:W-:Y:S01]  /*5270*/  IMAD.WIDE.U32 R6, R7, -0x326172a9, RZ ;  /* 0xcd9e8d5707067825 */ /* 0x000fe200078e00ff */
[----:B------:R-:W-:Y:S02]  /*5280*/  I2FP.F32.S32 R5, R8 ;  /* 0x0000000800057245 */ /* 0x000fe40000201400 */
[----:B------:R-:W1:Y:S01]  /*5290*/  LDSM.16.MT88.4 R68, [R27+0xa000] ;  /* 0x00a000001b44783b */ /* 0x000e620000004200 */
[----:B------:R-:W-:-:S04]  /*52a0*/  IMAD.WIDE.U32 R28, R0, -0x326172a9, RZ ;  /* 0xcd9e8d57001c7825 */ /* 0x000fc800078e00ff */
[----:B------:R-:W-:Y:S01]  /*52b0*/  FFMA.FTZ R0, R12, UR8, -R15 ;  /* 0x000000080c007c23 */ /* 0x000fe2000801080f */
[----:B------:R-:W-:Y:S01]  /*52c0*/  FFMA.FTZ R16, R5, -UR5, R53 ;  /* 0x8000000505107c23 */ /* 0x000fe20008010035 */
[----:B------:R-:W-:Y:S01]  /*52d0*/  LOP3.LUT R5, R246, UR14, R7, 0x96, !PT ;  /* 0x0000000ef6057c12 */ /* 0x000fe2000f8e9607 */
[----:B------:R-:W2:Y:S01]  /*52e0*/  LDC R12, c[0x0][0x4f8] ;  /* 0x00013e00ff0c7b82 */ /* 0x000ea20000000800 */
[----:B---3--:R-:W-:Y:S01]  /*52f0*/  LOP3.LUT R3, R6, UR12, R29, 0x96, !PT ;  /* 0x0000000c06037c12 */ /* 0x008fe2000f8e961d */
[----:B------:R3:W-:Y:S01]  /*5300*/  MUFU.EX2 R223, R0 ;  /* 0x0000000000df7308 */ /* 0x0007e20000000800 */
[----:B------:R-:W-:Y:S01]  /*5310*/  FSEL R29, R16, -INF , !P6 ;  /* 0xff800000101d7808 */ /* 0x000fe20007000000 */
[----:B------:R-:W-:Y:S01]  /*5320*/  IMAD.WIDE.U32 R6, R5, -0x2daee0ad, RZ ;  /* 0xd2511f5305067825 */ /* 0x000fe200078e00ff */
[----:B------:R-:W-:Y:S03]  /*5330*/  LDSM.16.MT88.4 R112, [R27+0xb000] ;  /* 0x00b000001b70783b */ /* 0x000fe60000004200 */
[----:B------:R-:W-:Y:S01]  /*5340*/  FFMA.FTZ R16, R32, UR8, -R14 ;  /* 0x0000000820107c23 */ /* 0x000fe2000801080e */
[----:B------:R-:W-:Y:S01]  /*5350*/  IMAD.WIDE.U32 R52, R3, -0x2daee0ad, RZ ;  /* 0xd2511f5303347825 */ /* 0x000fe200078e00ff */
[----:B------:R-:W-:-:S02]  /*5360*/  LOP3.LUT R3, R4, UR28, R7, 0x96, !PT ;  /* 0x0000001c04037c12 */ /* 0x000fc4000f8e9607 */
[----:B------:R-:W-:Y:S01]  /*5370*/  MUFU.EX2 R138, R16 ;  /* 0x00000010008a7308 */ /* 0x000fe20000000800 */
[----:B------:R-:W-:Y:S01]  /*5380*/  LDSM.16.MT88.4 R196, [R27+0xa800] ;  /* 0x00a800001bc4783b */ /* 0x000fe20000004200 */
[----:B------:R-:W-:Y:S02]  /*5390*/  VIADD R5, R34, 0xa000 ;  /* 0x0000a00022057836 */ /* 0x000fe40000000000 */
[----:B------:R-:W-:-:S04]  /*53a0*/  IMAD.WIDE.U32 R20, R3, -0x326172a9, RZ ;  /* 0xcd9e8d5703147825 */ /* 0x000fc800078e00ff */
[----:B------:R-:W-:Y:S01]  /*53b0*/  FFMA.FTZ R3, R10, UR8, -R14 ;  /* 0x000000080a037c23 */ /* 0x000fe2000801080e */
[----:B------:R-:W-:Y:S01]  /*53c0*/  LDSM.16.MT88.4 R184, [R27+0xb800] ;  /* 0x00b800001bb8783b */ /* 0x000fe20000004200 */
[----:B------:R-:W-:Y:S02]  /*53d0*/  @P0 VIADD R22, R5, 0xffffffc0 ;  /* 0xffffffc005160836 */ /* 0x000fe40000000000 */
[----:B---3--:R-:W-:Y:S01]  /*53e0*/  FFMA.FTZ R0, R19, UR8, -R15 ;  /* 0x0000000813007c23 */ /* 0x008fe2000801080f */
[----:B------:R-:W-:Y:S01]  /*53f0*/  MUFU.EX2 R219, R3 ;  /* 0x0000000300db7308 */ /* 0x000fe20000000800 */
[----:B------:R-:W-:Y:S01]  /*5400*/  IMAD.IADD R26, R9, 0x1, R22 ;  /* 0x00000001091a7824 */ /* 0x000fe200078e0216 */
[----:B------:R-:W3:Y:S01]  /*5410*/  LDSM.16.MT88.4 R176, [R22] ;  /* 0x0000000016b0783b */ /* 0x000ee20000004200 */
[----:B--2---:R-:W-:Y:S01]  /*5420*/  LOP3.LUT R237, R12, 0xff, RZ, 0xc0, !PT ;  /* 0x000000ff0ced7812 */ /* 0x004fe200078ec0ff */
[----:B------:R-:W-:Y:S02]  /*5430*/  IMAD.IADD R9, R11, 0x1, -R44 ;  /* 0x000000010b097824 */ /* 0x000fe400078e0a2c */
[----:B------:R-:W2:Y:S02]  /*5440*/  LDSM.16.MT88.4 R80, [R26] ;  /* 0x000000001a50783b */ /* 0x000ea40000004200 */
[----:B------:R4:W5:Y:S01]  /*5450*/  MUFU.EX2 R224, R0 ;  /* 0x0000000000e07308 */ /* 0x0009620000000800 */
[----:B------:R-:W-:Y:S01]  /*5460*/  IMAD R12, R237, 0x10000, R237 ;  /* 0x00010000ed0c7824 */ /* 0x000fe200078e02ed */
[----:B------:R-:W-:Y:S04]  /*5470*/  LDSM.16.MT88.4 R120, [R22+0x1000] ;  /* 0x001000001678783b */ /* 0x000fe80000004200 */
[----:B------:R-:W-:Y:S04]  /*5480*/  LDSM.16.MT88.4 R172, [R26+0x1000] ;  /* 0x001000001aac783b */ /* 0x000fe80000004200 */
[----:B------:R-:W-:Y:S04]  /*5490*/  LDSM.16.MT88.4 R192, [R26+0x800] ;  /* 0x000800001ac0783b */ /* 0x000fe80000004200 */
[----:B------:R-:W-:Y:S01]  /*54a0*/  LDSM.16.MT88.4 R180, [R26+0x1800] ;  /* 0x001800001ab4783b */ /* 0x000fe20000004200 */
[----:B----4-:R-:W-:Y:S01]  /*54b0*/  LOP3.LUT R0, R6, UR26, R53, 0x96, !PT ;  /* 0x0000001a06007c12 */ /* 0x010fe2000f8e9635 */
[----:B------:R-:W-:-:S02]  /*54c0*/  FFMA.FTZ R6, R13, UR8, -R14 ;  /* 0x000000080d067c23 */ /* 0x000fc4000801080e */
[----:B------:R-:W-:Y:S02]  /*54d0*/  LDSM.16.MT88.4 R200, [R22+0x800] ;  /* 0x0008000016c8783b */ /* 0x000fe40000004200 */
[----:B------:R-:W-:Y:S01]  /*54e0*/  IMAD.WIDE.U32 R4, R0, -0x326172a9, RZ ;  /* 0xcd9e8d5700047825 */ /* 0x000fe200078e00ff */
[----:B------:R4:W1:Y:S01]  /*54f0*/  MUFU.EX2 R218, R6 ;  /* 0x0000000600da7308 */ /* 0x0008620000000800 */
[----:B------:R-:W-:Y:S03]  /*5500*/  LDSM.16.MT88.4 R188, [R22+0x1800] ;  /* 0x0018000016bc783b */ /* 0x000fe60000004200 */
[----:B------:R-:W-:Y:S01]  /*5510*/  LOP3.LUT R0, R20, UR25, R5, 0x96, !PT ;  /* 0x0000001914007c12 */ /* 0x000fe2000f8e9605 */
[----:B------:R-:W-:Y:S01]  /*5520*/  IMAD.MOV.U32 R5, RZ, RZ, R4 ;  /* 0x000000ffff057224 */ /* 0x000fe200078e0004 */
[----:B------:R-:W-:Y:S02]  /*5530*/  PRMT R7, R4, 0x7773, RZ ;  /* 0x0000777304077816 */ /* 0x000fe400000000ff */
[----:B------:R-:W-:-:S02]  /*5540*/  LOP3.LUT R3, R0, 0xffff, RZ, 0xc0, !PT ;  /* 0x0000ffff00037812 */ /* 0x000fc400078ec0ff */
[C---:B------:R-:W-:Y:S02]  /*5550*/  PRMT R8, R4.reuse, 0x7771, RZ ;  /* 0x0000777104087816 */ /* 0x040fe400000000ff */
[----:B------:R-:W-:Y:S02]  /*5560*/  SHF.R.U32.HI R3, RZ, 0x8, R3 ;  /* 0x00000008ff037819 */ /* 0x000fe40000011603 */
[----:B----4-:R-:W-:Y:S02]  /*5570*/  PRMT R6, R4, 0x7772, RZ ;  /* 0x0000777204067816 */ /* 0x010fe400000000ff */
[----:B------:R-:W-:Y:S02]  /*5580*/  LOP3.LUT R4, R0, 0xff, RZ, 0xc0, !PT ;  /* 0x000000ff00047812 */ /* 0x000fe400078ec0ff */
[----:B------:R-:W-:Y:S02]  /*5590*/  PRMT R7, R6, 0x5410, R7 ;  /* 0x0000541006077816 */ /* 0x000fe40000000007 */
[----:B------:R-:W-:Y:S01]  /*55a0*/  LOP3.LUT R6, R5, 0xff, RZ, 0xc0, !PT ;  /* 0x000000ff05067812 */ /* 0x000fe200078ec0ff */
[--C-:B------:R-:W-:Y:S01]  /*55b0*/  FFMA.FTZ R5, R23, UR8, -R14.reuse ;  /* 0x0000000817057c23 */ /* 0x100fe2000801080e */
[----:B------:R-:W-:Y:S01]  /*55c0*/  PRMT R10, R4, 0x5410, R3 ;  /* 0x00005410040a7816 */ /* 0x000fe20000000003 */
[----:B------:R-:W-:Y:S01]  /*55d0*/  FFMA.FTZ R3, R24, UR8, -R14 ;  /* 0x0000000818037c23 */ /* 0x000fe2000801080e */
[----:B------:R-:W-:Y:S01]  /*55e0*/  PRMT R8, R6, 0x5410, R8 ;  /* 0x0000541006087816 */ /* 0x000fe20000000008 */
[----:B------:R4:W-:Y:S01]  /*55f0*/  MUFU.EX2 R217, R5 ;  /* 0x0000000500d97308 */ /* 0x0009e20000000800 */
[----:B------:R-:W-:-:S02]  /*5600*/  LOP3.LUT R7, R7, 0xff00ff, RZ, 0xc0, !PT ;  /* 0x00ff00ff07077812 */ /* 0x000fc400078ec0ff */
[----:B-----5:R-:W-:-:S05]  /*5610*/  F2FP.F16.F32.PACK_AB R6, R224, R223 ;  /* 0x000000dfe006723e */ /* 0x020fca00000000ff */
[----:B------:R5:W3:Y:S01]  /*5620*/  MUFU.EX2 R215, R3 ;  /* 0x0000000300d77308 */ /* 0x000ae20000000800 */
[----:B----4-:R-:W-:Y:S02]  /*5630*/  SHF.R.U32.HI R5, RZ, 0x18, R0 ;  /* 0x00000018ff057819 */ /* 0x010fe40000011600 */
[----:B-----5:R-:W-:Y:S02]  /*5640*/  PRMT R3, R0, 0x7632, R3 ;  /* 0x0000763200037816 */ /* 0x020fe40000000003 */
[--C-:B------:R-:W-:Y:S02]  /*5650*/  HSET2.LE.AND R0, R8, R12.reuse, PT ;  /* 0x0000000c08007233 */ /* 0x100fe40003803000 */
[----:B------:R-:W-:Y:S02]  /*5660*/  LOP3.LUT R4, R3, 0xff, RZ, 0xc0, !PT ;  /* 0x000000ff03047812 */ /* 0x000fe400078ec0ff */
[----:B------:R-:W-:Y:S02]  /*5670*/  HSET2.LE.AND R3, R7, R12, PT ;  /* 0x0000000c07037233 */ /* 0x000fe40003803000 */
[----:B-1----:R-:W-:-:S02]  /*5680*/  F2FP.F16.F32.PACK_AB R7, R219, R218 ;  /* 0x000000dadb07723e */ /* 0x002fc400000000ff */
[----:B------:R-:W-:Y:S02]  /*5690*/  PRMT R5, R4, 0x5410, R5 ;  /* 0x0000541004057816 */ /* 0x000fe40000000005 */
[----:B------:R-:W-:Y:S02]  /*56a0*/  LOP3.LUT R6, R6, R0, RZ, 0xc0, !PT ;  /* 0x0000000006067212 */ /* 0x000fe400078ec0ff */
[----:B------:R-:W-:Y:S02]  /*56b0*/  LOP3.LUT R7, R7, R3, RZ, 0xc0, !PT ;  /* 0x0000000307077212 */ /* 0x000fe400078ec0ff */
[--C-:B------:R-:W-:Y:S02]  /*56c0*/  HSET2.LE.AND R0, R10, R12.reuse, PT ;  /* 0x0000000c0a007233 */ /* 0x100fe40003803000 */
[----:B------:R-:W-:Y:S02]  /*56d0*/  F2FP.F16.F32.PACK_AB R3, R225, R227 ;  /* 0x000000e3e103723e */ /* 0x000fe400000000ff */
[----:B------:R-:W-:-:S02]  /*56e0*/  HSET2.LE.AND R5, R5, R12, PT ;  /* 0x0000000c05057233 */ /* 0x000fc40003803000 */
[----:B---3--:R-:W-:Y:S02]  /*56f0*/  F2FP.F16.F32.PACK_AB R8, R215, R217 ;  /* 0x000000d9d708723e */ /* 0x008fe400000000ff */
[----:B------:R-:W-:Y:S01]  /*5700*/  LOP3.LUT R4, R3, R0, RZ, 0xc0, !PT ;  /* 0x0000000003047212 */ /* 0x000fe200078ec0ff */
[C---:B------:R-:W-:Y:S01]  /*5710*/  IMAD.IADD R0, R11.reuse, 0x1, -R40 ;  /* 0x000000010b007824 */ /* 0x040fe200078e0a28 */
[----:B------:R-:W-:Y:S01]  /*5720*/  LOP3.LUT R5, R8, R5, RZ, 0xc0, !PT ;  /* 0x0000000508057212 */ /* 0x000fe200078ec0ff */
[C---:B------:R-:W-:Y:S01]  /*5730*/  IMAD.IADD R8, R11.reuse, 0x1, -R45 ;  /* 0x000000010b087824 */ /* 0x040fe200078e0a2d */
[----:B------:R-:W-:Y:S01]  /*5740*/  IABS R10, R9 ;  /* 0x00000009000a7213 */ /* 0x000fe20000000000 */
[----:B------:R-:W-:Y:S01]  /*5750*/  IMAD.IADD R3, R11, 0x1, -R46 ;  /* 0x000000010b037824 */ /* 0x000fe200078e0a2e */
[----:B------:R-:W-:Y:S02]  /*5760*/  IABS R0, R0 ;  /* 0x0000000000007213 */ /* 0x000fe40000000000 */
[----:B------:R-:W-:Y:S01]  /*5770*/  IABS R9, R8 ;  /* 0x0000000800097213 */ /* 0x000fe20000000000 */
[----:B------:R-:W-:Y:S01]  /*5780*/  HMMA.16816.F32 R144, R4, R152, RZ ;  /* 0x000000980490723c */ /* 0x000fe200000018ff */
[----:B------:R-:W-:Y:S01]  /*5790*/  IABS R8, R3 ;  /* 0x0000000300087213 */ /* 0x000fe20000000000 */
[----:B------:R-:W-:Y:S01]  /*57a0*/  IMAD.MOV.U32 R3, RZ, RZ, R10 ;  /* 0x000000ffff037224 */ /* 0x000fe200078e000a */
[----:B------:R-:W-:Y:S01]  /*57b0*/  I2FP.F32.S32 R0, R0 ;  /* 0x0000000000007245 */ /* 0x000fe20000201400 */
[----:B------:R-:W-:-:S02]  /*57c0*/  IMAD.IADD R10, R17, 0x1, -R40 ;  /* 0x00000001110a7824 */ /* 0x000fc400078e0a28 */
[----:B------:R-:W-:Y:S01]  /*57d0*/  IMAD.MOV.U32 R11, RZ, RZ, R8 ;  /* 0x000000ffff0b7224 */ /* 0x000fe200078e0008 */
[----:B------:R-:W-:Y:S01]  /*57e0*/  I2FP.F32.S32 R3, R3 ;  /* 0x0000000300037245 */ /* 0x000fe20000201400 */
[----:B------:R-:W-:Y:S01]  /*57f0*/  FFMA.FTZ R0, R0, -UR5, R92 ;  /* 0x8000000500007c23 */ /* 0x000fe2000801005c */
[----:B------:R-:W-:Y:S01]  /*5800*/  I2FP.F32.S32 R8, R9 ;  /* 0x0000000900087245 */ /* 0x000fe20000201400 */
[C---:B------:R-:W-:Y:S01]  /*5810*/  HMMA.16816.F32 R40, R4.reuse, R68, RZ ;  /* 0x000000440428723c */ /* 0x040fe200000018ff */
[----:B------:R-:W-:Y:S01]  /*5820*/  I2FP.F32.S32 R11, R11 ;  /* 0x0000000b000b7245 */ /* 0x000fe20000201400 */
[----:B------:R-:W-:Y:S01]  /*5830*/  FFMA.FTZ R9, R3, -UR5, R93 ;  /* 0x8000000503097c23 */ /* 0x000fe2000801005d */
[----:B------:R-:W-:Y:S01]  /*5840*/  FSEL R48, R0, -INF , !P5 ;  /* 0xff80000000307808 */ /* 0x000fe20006800000 */
[----:B------:R-:W-:Y:S01]  /*5850*/  FFMA.FTZ R8, R8, -UR5, R76 ;  /* 0x8000000508087c23 */ /* 0x000fe2000801004c */
[----:B------:R-:W-:Y:S01]  /*5860*/  FMNMX3.FTZ R0, R65, R66, R67, !PT ;  /* 0x0000004241007276 */ /* 0x000fe20007810043 */
[----:B------:R-:W-:Y:S01]  /*5870*/  FFMA.FTZ R11, R11, -UR5, R77 ;  /* 0x800000050b0b7c23 */ /* 0x000fe2000801004d */
[----:B------:R-:W-:Y:S01]  /*5880*/  FSEL R49, R9, -INF , !P4 ;  /* 0xff80000009317808 */ /* 0x000fe20006000000 */
[C---:B------:R-:W-:Y:S01]  /*5890*/  IMAD.IADD R3, R17.reuse, 0x1, -R18 ;  /* 0x0000000111037824 */ /* 0x040fe200078e0a12 */
[----:B------:R-:W-:Y:S01]  /*58a0*/  FSEL R50, R8, -INF , !P3 ;  /* 0xff80000008327808 */ /* 0x000fe20005800000 */
[C---:B------:R-:W-:Y:S01]  /*58b0*/  IMAD.IADD R9, R17.reuse, 0x1, -R44 ;  /* 0x0000000111097824 */ /* 0x040fe200078e0a2c */
[----:B------:R-:W-:Y:S01]  /*58c0*/  FMNMX3.FTZ R0, R0, R29, R48, !PT ;  /* 0x0000001d00007276 */ /* 0x000fe20007810030 */
[----:B------:R-:W-:Y:S01]  /*58d0*/  IMAD.IADD R8, R17, 0x1, -R45 ;  /* 0x0000000111087824 */ /* 0x000fe200078e0a2d */
[----:B------:R-:W-:Y:S01]  /*58e0*/  FSEL R51, R11, -INF , !P2 ;  /* 0xff8000000b337808 */ /* 0x000fe20005000000 */
[----:B------:R-:W-:Y:S01]  /*58f0*/  HMMA.16816.F32 R56, R4, R176, RZ ;  /* 0x000000b00438723c */ /* 0x000fe200000018ff */
[----:B------:R-:W-:-:S02]  /*5900*/  FMNMX3.FTZ R0, R0, R49, R50, !PT ;  /* 0x0000003100007276 */ /* 0x000fc40007810032 */
[----:B------:R-:W-:Y:S02]  /*5910*/  IABS R13, R3 ;  /* 0x00000003000d7213 */ /* 0x000fe40000000000 */
[----:B------:R-:W-:Y:S02]  /*5920*/  FMNMX.FTZ R0, R51, R0, !PT ;  /* 0x0000000033007209 */ /* 0x000fe40007810000 */
[----:B------:R-:W-:Y:S01]  /*5930*/  IABS R3, R10 ;  /* 0x0000000a00037213 */ /* 0x000fe20000000000 */
[----:B------:R-:W-:Y:S01]  /*5940*/  IMAD.MOV.U32 R10, RZ, RZ, R13 ;  /* 0x000000ffff0a7224 */ /* 0x000fe200078e000d */
[----:B------:R-:W-:Y:S01]  /*5950*/  IABS R9, R9 ;  /* 0x0000000900097213 */ /* 0x000fe20000000000 */
[----:B------:R-:W1:Y:S01]  /*5960*/  SHFL.BFLY PT, R13, R0, 0x2, 0x1f ;  /* 0x0c401f00000d7f89 */ /* 0x000e6200000e0000 */
[----:B--2---:R-:W-:Y:S02]  /*5970*/  HMMA.16816.F32 R72, R4, R80, RZ ;  /* 0x000000500448723c */ /* 0x004fe400000018ff */
[----:B------:R-:W-:-:S02]  /*5980*/  I2FP.F32.S32 R11, R10 ;  /* 0x0000000a000b7245 */ /* 0x000fc40000201400 */
[----:B------:R-:W-:Y:S01]  /*5990*/  I2FP.F32.S32 R10, R3 ;  /* 0x00000003000a7245 */ /* 0x000fe20000201400 */
[----:B------:R-:W-:Y:S02]  /*59a0*/  IMAD.IADD R3, R17, 0x1, -R46 ;  /* 0x0000000111037824 */ /* 0x000fe400078e0a2e */
[----:B------:R-:W-:Y:S01]  /*59b0*/  FFMA.FTZ R25, R11, -UR5, R55 ;  /* 0x800000050b197c23 */ /* 0x000fe20008010037 */
[----:B------:R-:W-:Y:S01]  /*59c0*/  IABS R11, R8 ;  /* 0x00000008000b7213 */ /* 0x000fe20000000000 */
[----:B------:R-:W-:Y:S01]  /*59d0*/  FFMA.FTZ R24, R10, -UR5, R94 ;  /* 0x800000050a187c23 */ /* 0x000fe2000801005e */
[----:B------:R-:W-:Y:S01]  /*59e0*/  I2FP.F32.S32 R8, R9 ;  /* 0x0000000900087245 */ /* 0x000fe20000201400 */
[C---:B------:R-:W-:Y:S01]  /*59f0*/  HMMA.16816.F32 R88, R4.reuse, R96, RZ ;  /* 0x000000600458723c */ /* 0x040fe200000018ff */
[----:B------:R-:W-:Y:S01]  /*5a00*/  IABS R10, R3 ;  /* 0x00000003000a7213 */ /* 0x000fe20000000000 */
[----:B------:R-:W-:Y:S02]  /*5a10*/  IMAD.MOV.U32 R9, RZ, RZ, R11 ;  /* 0x000000ffff097224 */ /* 0x000fe400078e000b */
[----:B------:R-:W-:Y:S01]  /*5a20*/  FFMA.FTZ R3, R35, UR8, -R15 ;  /* 0x0000000823037c23 */ /* 0x000fe2000801080f */
[----:B------:R-:W-:Y:S01]  /*5a30*/  FFMA.FTZ R19, R8, -UR5, R95 ;  /* 0x8000000508137c23 */ /* 0x000fe2000801005f */
[----:B------:R-:W-:Y:S01]  /*5a40*/  I2FP.F32.S32 R8, R10 ;  /* 0x0000000a00087245 */ /* 0x000fe20000201400 */
[----:B------:R-:W-:Y:S01]  /*5a50*/  FFMA.FTZ R10, R38, UR8, -R15 ;  /* 0x00000008260a7c23 */ /* 0x000fe2000801080f */
[----:B------:R-:W-:Y:S01]  /*5a60*/  I2FP.F32.S32 R9, R9 ;  /* 0x0000000900097245 */ /* 0x000fe20000201400 */
[----:B------:R2:W-:Y:S01]  /*5a70*/  MUFU.EX2 R214, R3 ;  /* 0x0000000300d67308 */ /* 0x0005e20000000800 */
[----:B------:R-:W-:Y:S01]  /*5a80*/  FSEL R25, R25, -INF , !P6 ;  /* 0xff80000019197808 */ /* 0x000fe20007000000 */
[----:B------:R-:W-:Y:S01]  /*5a90*/  FFMA.FTZ R20, R8, -UR5, R79 ;  /* 0x8000000508147c23 */ /* 0x000fe2000801004f */
[C---:B------:R-:W-:Y:S01]  /*5aa0*/  HMMA.16816.F32 R104, R4.reuse, R112, RZ ;  /* 0x000000700468723c */ /* 0x040fe200000018ff */
[----:B-1----:R-:W-:Y:S01]  /*5ab0*/  FMNMX.FTZ R23, R0, R13, !PT ;  /* 0x0000000d00177209 */ /* 0x002fe20007810000 */
[----:B------:R-:W-:Y:S01]  /*5ac0*/  FFMA.FTZ R18, R9, -UR5, R78 ;  /* 0x8000000509127c23 */ /* 0x000fe2000801004e */
[----:B------:R-:W-:Y:S01]  /*5ad0*/  LOP3.LUT R0, R28, UR27, R21, 0x96, !PT ;  /* 0x0000001b1c007c12 */ /* 0x000fe2000f8e9615 */
[--C-:B------:R-:W-:Y:S01]  /*5ae0*/  FFMA.FTZ R21, R31, UR8, -R14.reuse ;  /* 0x000000081f157c23 */ /* 0x100fe2000801080e */
[----:B------:R1:W-:Y:S01]  /*5af0*/  MUFU.EX2 R212, R10 ;  /* 0x0000000a00d47308 */ /* 0x0003e20000000800 */
[----:B------:R-:W-:Y:S01]  /*5b00*/  FSEL R31, R19, -INF , !P4 ;  /* 0xff800000131f7808 */ /* 0x000fe20006000000 */
[----:B------:R-:W-:Y:S01]  /*5b10*/  FFMA.FTZ R13, R33, UR8, -R14 ;  /* 0x00000008210d7c23 */ /* 0x000fe2000801080e */
[----:B------:R-:W-:Y:S01]  /*5b20*/  IMAD.WIDE.U32 R8, R0, -0x2daee0ad, RZ ;  /* 0xd2511f5300087825 */ /* 0x000fe200078e00ff */
[----:B------:R-:W-:Y:S01]  /*5b30*/  FSEL R18, R18, -INF , !P3 ;  /* 0xff80000012127808 */ /* 0x000fe20005800000 */
[----:B------:R-:W3:Y:S01]  /*5b40*/  SHFL.BFLY PT, R16, R23, 0x1, 0x1f ;  /* 0x0c201f0017107f89 */ /* 0x000ee200000e0000 */
[----:B------:R-:W-:Y:S01]  /*5b50*/  FSEL R28, R20, -INF , !P2 ;  /* 0xff800000141c7808 */ /* 0x000fe20005000000 */
[----:B------:R-:W-:Y:S01]  /*5b60*/  IMAD.MOV.U32 R0, RZ, RZ, R8 ;  /* 0x000000ffff007224 */ /* 0x000fe200078e0008 */
[----:B------:R-:W-:Y:S01]  /*5b70*/  PRMT R11, R8, 0x7771, RZ ;  /* 0x00007771080b7816 */ /* 0x000fe200000000ff */
[----:B--2---:R-:W-:Y:S01]  /*5b80*/  FFMA.FTZ R3, R36, UR8, -R15 ;  /* 0x0000000824037c23 */ /* 0x004fe2000801080f */
[----:B------:R-:W-:Y:S01]  /*5b90*/  MUFU.EX2 R134, R13 ;  /* 0x0000000d00867308 */ /* 0x000fe20000000800 */
[----:B------:R-:W-:Y:S01]  /*5ba0*/  HMMA.16816.F32 R116, R4, R120, RZ ;  /* 0x000000780474723c */ /* 0x000fe200000018ff */
[----:B-1----:R-:W-:-:S06]  /*5bb0*/  PRMT R10, R8, 0x7773, RZ ;  /* 0x00007773080a7816 */ /* 0x002fcc00000000ff */
[----:B------:R1:W-:Y:S01]  /*5bc0*/  MUFU.EX2 R239, R3 ;  /* 0x0000000300ef7308 */ /* 0x0003e20000000800 */
[----:B------:R-:W-:Y:S01]  /*5bd0*/  PRMT R8, R8, 0x7772, RZ ;  /* 0x0000777208087816 */ /* 0x000fe200000000ff */
[C---:B------:R-:W-:Y:S03]  /*5be0*/  HMMA.16816.F32 R164, R4.reuse, R172, RZ ;  /* 0x000000ac04a4723c */ /* 0x040fe600000018ff */
[----:B------:R-:W-:Y:S02]  /*5bf0*/  PRMT R17, R8, 0x5410, R10 ;  /* 0x0000541008117816 */ /* 0x000fe4000000000a */
[----:B------:R-:W-:Y:S01]  /*5c00*/  FMNMX3.FTZ R8, R85, R86, R84, !PT ;  /* 0x0000005655087276 */ /* 0x000fe20007810054 */
[----:B------:R2:W-:Y:S02]  /*5c10*/  MUFU.EX2 R238, R21 ;  /* 0x0000001500ee7308 */ /* 0x0005e40000000800 */
[----:B------:R-:W-:Y:S01]  /*5c20*/  HMMA.16816.F32 R148, R4, R154, RZ ;  /* 0x0000009a0494723c */ /* 0x000fe200000018ff */
[----:B---3--:R-:W-:-:S04]  /*5c30*/  FMNMX.FTZ R137, R23, R16, !PT ;  /* 0x0000001017897209 */ /* 0x008fc80007810000 */
[----:B------:R-:W-:Y:S01]  /*5c40*/  FSETP.NEU.FTZ.AND P1, PT, R137, -INF , PT ;  /* 0xff8000008900780b */ /* 0x000fe20003f3d000 */
[----:B-1----:R-:W-:Y:S01]  /*5c50*/  FFMA.FTZ R3, R39, UR8, -R15 ;  /* 0x0000000827037c23 */ /* 0x002fe2000801080f */
[----:B------:R-:W-:Y:S01]  /*5c60*/  FFMA.FTZ R15, R30, UR8, -R14 ;  /* 0x000000081e0f7c23 */ /* 0x000fe2000801080e */
[----:B------:R-:W-:Y:S01]  /*5c70*/  FSEL R30, R24, -INF , !P5 ;  /* 0xff800000181e7808 */ /* 0x000fe20006800000 */
[----:B------:R-:W-:Y:S01]  /*5c80*/  HMMA.16816.F32 R44, R4, R70, RZ ;  /* 0x00000046042c723c */ /* 0x000fe200000018ff */
[----:B------:R1:W3:Y:S02]  /*5c90*/  MUFU.EX2 R213, R3 ;  /* 0x0000000300d57308 */ /* 0x0002e40000000800 */
[----:B------:R-:W-:Y:S01]  /*5ca0*/  FMNMX3.FTZ R8, R8, R25, R30, !PT ;  /* 0x0000001908087276 */ /* 0x000fe2000781001e */
[----:B--2---:R-:W-:-:S03]  /*5cb0*/  IMAD.WIDE.U32 R20, R37, -0x326172a9, RZ ;  /* 0xcd9e8d5725147825 */ /* 0x004fc600078e00ff */
[----:B------:R-:W-:Y:S01]  /*5cc0*/  FMNMX3.FTZ R8, R8, R31, R18, !PT ;  /* 0x0000001f08087276 */ /* 0x000fe20007810012 */
[----:B------:R-:W-:Y:S01]  /*5cd0*/  HMMA.16816.F32 R60, R4, R178, RZ ;  /* 0x000000b2043c723c */ /* 0x000fe200000018ff */
[----:B------:R2:W4:Y:S02]  /*5ce0*/  MUFU.EX2 R139, R15 ;  /* 0x0000000f008b7308 */ /* 0x0005240000000800 */
[----:B------:R-:W-:-:S05]  /*5cf0*/  FMNMX.FTZ R13, R28, R8, !PT ;  /* 0x000000081c0d7209 */ /* 0x000fca0007810000 */
[C---:B------:R-:W-:Y:S01]  /*5d00*/  HMMA.16816.F32 R76, R4.reuse, R82, RZ ;  /* 0x00000052044c723c */ /* 0x040fe200000018ff */
[----:B-1----:R-:W-:Y:S02]  /*5d10*/  LOP3.LUT R3, R0, 0xff, RZ, 0xc0, !PT ;  /* 0x000000ff00037812 */ /* 0x002fe400078ec0ff */
[----:B------:R-:W-:Y:S02]  /*5d20*/  LOP3.LUT R0, R52, UR10, R9, 0x96, !PT ;  /* 0x0000000a34007c12 */ /* 0x000fe4000f8e9609 */
[----:B------:R-:W-:Y:S02]  /*5d30*/  PRMT R11, R3, 0x5410, R11 ;  /* 0x00005410030b7816 */ /* 0x000fe4000000000b */
[C---:B------:R-:W-:Y:S01]  /*5d40*/  LOP3.LUT R3, R0.reuse, 0xffff, RZ, 0xc0, !PT ;  /* 0x0000ffff00037812 */ /* 0x040fe200078ec0ff */
[----:B------:R-:W-:Y:S01]  /*5d50*/  HMMA.16816.F32 R92, R4, R98, RZ ;  /* 0x00000062045c723c */ /* 0x000fe200000018ff */
[----:B------:R-:W-:Y:S01]  /*5d60*/  LOP3.LUT R9, R0, 0xff, RZ, 0xc0, !PT ;  /* 0x000000ff00097812 */ /* 0x000fe200078ec0ff */
[----:B--2---:R-:W1:Y:S01]  /*5d70*/  SHFL.BFLY PT, R15, R13, 0x2, 0x1f ;  /* 0x0c401f000d0f7f89 */ /* 0x004e6200000e0000 */
[----:B------:R-:W-:-:S04]  /*5d80*/  SHF.R.U32.HI R3, RZ, 0x8, R3 ;  /* 0x00000008ff037819 */ /* 0x000fc80000011603 */
[--C-:B------:R-:W-:Y:S01]  /*5d90*/  PRMT R14, R9, 0x5410, R3.reuse ;  /* 0x00005410090e7816 */ /* 0x100fe20000000003 */
[C---:B------:R-:W-:Y:S01]  /*5da0*/  HMMA.16816.F32 R108, R4.reuse, R114, RZ ;  /* 0x00000072046c723c */ /* 0x040fe200000018ff */
[----:B------:R-:W-:Y:S02]  /*5db0*/  PRMT R3, R0, 0x7632, R3 ;  /* 0x0000763200037816 */ /* 0x000fe40000000003 */
[----:B------:R-:W-:Y:S02]  /*5dc0*/  SHF.R.U32.HI R9, RZ, 0x18, R0 ;  /* 0x00000018ff097819 */ /* 0x000fe40000011600 */
[----:B------:R-:W-:Y:S02]  /*5dd0*/  LOP3.LUT R8, R3, 0xff, RZ, 0xc0, !PT ;  /* 0x000000ff03087812 */ /* 0x000fe400078ec0ff */
[----:B------:R-:W-:Y:S01]  /*5de0*/  HSET2.LE.AND R0, R11, R12, PT ;  /* 0x0000000c0b007233 */ /* 0x000fe20003803000 */
[----:B------:R-:W-:Y:S01]  /*5df0*/  HMMA.16816.F32 R160, R4, R122, RZ ;  /* 0x0000007a04a0723c */ /* 0x000fe200000018ff */
[----:B---3--:R-:W-:-:S02]  /*5e00*/  F2FP.F16.F32.PACK_AB R3, R212, R213 ;  /* 0x000000d5d403723e */ /* 0x008fc400000000ff */
[----:B------:R-:W-:Y:S02]  /*5e10*/  PRMT R10, R8, 0x5410, R9 ;  /* 0x00005410080a7816 */ /* 0x000fe40000000009 */
[----:B------:R-:W-:Y:S02]  /*5e20*/  LOP3.LUT R170, R3, R0, RZ, 0xc0, !PT ;  /* 0x0000000003aa7212 */ /* 0x000fe400078ec0ff */
[----:B------:R-:W-:Y:S01]  /*5e30*/  LOP3.LUT R0, R17, 0xff00ff, RZ, 0xc0, !PT ;  /* 0x00ff00ff11007812 */ /* 0x000fe200078ec0ff */
[----:B------:R-:W-:Y:S01]  /*5e40*/  HMMA.16816.F32 R52, R4, R174, RZ ;  /* 0x000000ae0434723c */ /* 0x000fe200000018ff */
[----:B----4-:R-:W-:Y:S02]  /*5e50*/  F2FP.F16.F32.PACK_AB R3, R138, R139 ;  /* 0x0000008b8a03723e */ /* 0x010fe400000000ff */
[----:B------:R-:W-:Y:S02]  /*5e60*/  LOP3.LUT R4, R64, UR30, R21, 0x96, !PT ;  /* 0x0000001e40047c12 */ /* 0x000fe4000f8e9615 */
[----:B------:R-:W-:-:S02]  /*5e70*/  HSET2.LE.AND R0, R0, R12, PT ;  /* 0x0000000c00007233 */ /* 0x000fc40003803000 */
[--C-:B------:R-:W-:Y:S01]  /*5e80*/  HSET2.LE.AND R8, R14, R12.reuse, PT ;  /* 0x0000000c0e087233 */ /* 0x100fe20003803000 */
[----:B------:R-:W-:Y:S01]  /*5e90*/  IMAD.WIDE.U32 R244, R4, -0x2daee0ad, RZ ;  /* 0xd2511f5304f47825 */ /* 0x000fe200078e00ff */
[----:B------:R-:W-:Y:S02]  /*5ea0*/  F2FP.F16.F32.PACK_AB R9, R239, R214 ;  /* 0x000000d6ef09723e */ /* 0x000fe400000000ff */
[----:B------:R-:W-:Y:S01]  /*5eb0*/  LOP3.LUT R171, R3, R0, RZ, 0xc0, !PT ;  /* 0x0000000003ab7212 */ /* 0x000fe200078ec0ff */
[----:B------:R-:W-:Y:S01]  /*5ec0*/  FMUL.FTZ R3, R137, UR8 ;  /* 0x0000000889037c20 */ /* 0x000fe20008410000 */
[----:B-1----:R-:W-:Y:S02]  /*5ed0*/  FMNMX.FTZ R0, R13, R15, !PT ;  /* 0x0000000f0d007209 */ /* 0x002fe40007810000 */
[----:B------:R-:W-:Y:S02]  /*5ee0*/  LOP3.LUT R5, R234, UR9, R245, 0x96, !PT ;  /* 0x00000009ea057c12 */ /* 0x000fe4000f8e96f5 */
[----:B------:R-:W-:Y:S01]  /*5ef0*/  FSEL R3, R3, RZ, P1 ;  /* 0x000000ff03037208 */ /* 0x000fe20000800000 */
[----:B------:R-:W1:Y:S01]  /*5f00*/  SHFL.BFLY PT, R6, R0, 0x1, 0x1f ;  /* 0x0c201f0000067f89 */ /* 0x000e6200000e0000 */
[----:B------:R-:W-:Y:S01]  /*5f10*/  LOP3.LUT R168, R9, R8, RZ, 0xc0, !PT ;  /* 0x0000000809a87212 */ /* 0x000fe200078ec0ff */
[----:B------:R-:W-:Y:S01]  /*5f20*/  IMAD.WIDE.U32 R242, R5, -0x326172a9, RZ ;  /* 0xcd9e8d5705f27825 */ /* 0x000fe200078e00ff */
[----:B------:R-:W-:-:S03]  /*5f30*/  HSET2.LE.AND R10, R10, R12, PT ;  /* 0x0000000c0a0a7233 */ /* 0x000fc60003803000 */
[--C-:B------:R-:W-:Y:S01]  /*5f40*/  FFMA.FTZ R4, R65, UR8, -R3.reuse ;  /* 0x0000000841047c23 */ /* 0x100fe20008010803 */
[----:B------:R-:W-:Y:S01]  /*5f50*/  F2FP.F16.F32.PACK_AB R11, R238, R134 ;  /* 0x00000086ee0b723e */ /* 0x000fe200000000ff */
[----:B------:R-:W-:Y:S02]  /*5f60*/  FFMA.FTZ R7, R67, UR8, -R3 ;  /* 0x0000000843077c23 */ /* 0x000fe40008010803 */
[----:B------:R2:W-:Y:S01]  /*5f70*/  MUFU.EX2 R35, R4 ;  /* 0x0000000400237308 */ /* 0x0005e20000000800 */
[----:B------:R-:W-:-:S07]  /*5f80*/  LOP3.LUT R169, R11, R10, RZ, 0xc0, !PT ;  /* 0x0000000a0ba97212 */ /* 0x000fce00078ec0ff */
[----:B------:R-:W-:Y:S01]  /*5f90*/  MUFU.EX2 R34, R7 ;  /* 0x0000000700227308 */ /* 0x000fe20000000800 */
[----:B------:R-:W-:Y:S01]  /*5fa0*/  HMMA.16816.F32 R144, R168, R204, R144 ;  /* 0x000000cca890723c */ /* 0x000fe20000001890 */
[----:B-1----:R-:W-:Y:S01]  /*5fb0*/  FMNMX.FTZ R136, R0, R6, !PT ;  /* 0x0000000600887209 */ /* 0x002fe20007810000 */
[----:B--2---:R-:W-:Y:S01]  /*5fc0*/  FFMA.FTZ R4, R66, UR8, -R3 ;  /* 0x0000000842047c23 */ /* 0x004fe20008010803 */
[----:B------:R-:W-:-:S05]  /*5fd0*/  LOP3.LUT R0, R20, UR4, R101, 0x96, !PT ;  /* 0x0000000414007c12 */ /* 0x000fca000f8e9665 */
[----:B------:R-:W-:Y:S01]  /*5fe0*/  HMMA.16816.F32 R40, R168, R196, R40 ;  /* 0x000000c4a828723c */ /* 0x000fe20000001828 */
[----:B------:R-:W-:Y:S01]  /*5ff0*/  LOP3.LUT R6, R100, UR17, R243, 0x96, !PT ;  /* 0x0000001164067c12 */ /* 0x000fe2000f8e96f3 */
[----:B------:R1:W-:Y:S01]  /*6000*/  MUFU.EX2 R33, R4 ;  /* 0x0000000400217308 */ /* 0x0003e20000000800 */
[----:B------:R-:W-:-:S03]  /*6010*/  FSETP.NEU.FTZ.AND P1, PT, R136, -INF , PT ;  /* 0xff8000008800780b */ /* 0x000fc60003f3d000 */
[----:B------:R-:W-:-:S04]  /*6020*/  IMAD.WIDE.U32 R8, R6, -0x2daee0ad, RZ ;  /* 0xd2511f5306087825 */ /* 0x000fc800078e00ff */
[----:B------:R-:W-:Y:S01]  /*6030*/  FFMA.FTZ R6, R29, UR8, -R3 ;  /* 0x000000081d067c23 */ /* 0x000fe20008010803 */
[C---:B------:R-:W-:Y:S03]  /*6040*/  HMMA.16816.F32 R56, R168.reuse, R200, R56 ;  /* 0x000000c8a838723c */ /* 0x040fe60000001838 */
[----:B------:R2:W3:Y:S05]  /*6050*/  MUFU.EX2 R32, R6 ;  /* 0x0000000600207308 */ /* 0x0004ea0000000800 */
[----:B------:R-:W-:Y:S01]  /*6060*/  HMMA.16816.F32 R72, R168, R192, R72 ;  /* 0x000000c0a848723c */ /* 0x000fe20000001848 */
[----:B-1----:R-:W-:-:S04]  /*6070*/  IMAD.WIDE.U32 R4, R0, -0x2daee0ad, RZ ;  /* 0xd2511f5300047825 */ /* 0x002fc800078e00ff */
[----:B------:R-:W-:Y:S01]  /*6080*/  FMUL.FTZ R0, R136, UR8 ;  /* 0x0000000888007c20 */ /* 0x000fe20008410000 */
[----:B------:R-:W-:Y:S02]  /*6090*/  LOP3.LUT R5, R244, UR15, R5, 0x96, !PT ;  /* 0x0000000ff4057c12 */ /* 0x000fe4000f8e9605 */
[----:B------:R-:W-:Y:S01]  /*60a0*/  HMMA.16816.F32 R88, R168, R208, R88 ;  /* 0x000000d0a858723c */ /* 0x000fe20000001858 */
[----:B------:R-:W-:Y:S02]  /*60b0*/  LOP3.LUT R4, R4, UR13, R9, 0x96, !PT ;  /* 0x0000000d04047c12 */ /* 0x000fe4000f8e9609 */
[----:B------:R-:W-:Y:S01]  /*60c0*/  FSEL R0, R0, RZ, P1 ;  /* 0x000000ff00007208 */ /* 0x000fe20000800000 */
[----:B------:R-:W-:-:S04]  /*60d0*/  IMAD.WIDE.U32 R10, R5, -0x326172a9, RZ ;  /* 0xcd9e8d57050a7825 */ /* 0x000fc800078e00ff */
[----:B------:R-:W-:-:S04]  /*60e0*/  IMAD.WIDE.U32 R14, R4, -0x326172a9, RZ ;  /* 0xcd9e8d57040e7825 */ /* 0x000fc800078e00ff */
[----:B------:R-:W-:Y:S01]  /*60f0*/  FFMA.FTZ R4, R85, UR8, -R0 ;  /* 0x0000000855047c23 */ /* 0x000fe20008010800 */
[----:B--2---:R-:W-:Y:S01]  /*6100*/  LOP3.LUT R6, R242, UR14, R11, 0x96, !PT ;  /* 0x0000000ef2067c12 */ /* 0x004fe2000f8e960b */
[----:B------:R-:W-:Y:S01]  /*6110*/  HMMA.16816.F32 R104, R168, R184, R104 ;  /* 0x000000b8a868723c */ /* 0x000fe20000001868 */
[----:B------:R-:W-:Y:S01]  /*6120*/  LOP3.LUT R5, R10, UR12, R15, 0x96, !PT ;  /* 0x0000000c0a057c12 */ /* 0x000fe2000f8e960f */
[----:B------:R1:W-:Y:S02]  /*6130*/  MUFU.EX2 R26, R4 ;  /* 0x00000004001a7308 */ /* 0x0003e40000000800 */
[----:B------:R-:W-:-:S04]  /*6140*/  IMAD.WIDE.U32 R6, R6, -0x2daee0ad, RZ ;  /* 0xd2511f5306067825 */ /* 0x000fc800078e00ff */
[--C-:B------:R-:W-:Y:S01]  /*6150*/  FFMA.FTZ R15, R31, UR8, -R0.reuse ;  /* 0x000000081f0f7c23 */ /* 0x100fe20008010800 */
[----:B------:R-:W-:Y:S01]  /*6160*/  IMAD.WIDE.U32 R16, R5, -0x2daee0ad, RZ ;  /* 0xd2511f5305107825 */ /* 0x000fe200078e00ff */
[C---:B------:R-:W-:Y:S04]  /*6170*/  HMMA.16816.F32 R116, R168.reuse, R188, R116 ;  /* 0x000000bca874723c */ /* 0x040fe80000001874 */
[----:B------:R-:W-:Y:S04]  /*6180*/  MUFU.EX2 R15, R15 ;  /* 0x0000000f000f7308 */ /* 0x000fe80000000800 */
[----:B------:R-:W-:Y:S01]  /*6190*/  HMMA.16816.F32 R164, R168, R180, R164 ;  /* 0x000000b4a8a4723c */ /* 0x000fe200000018a4 */
[----:B-1----:R-:W-:-:S04]  /*61a0*/  FFMA.FTZ R4, R84, UR8, -R0 ;  /* 0x0000000854047c23 */ /* 0x002fc80008010800 */
[----:B------:R1:W-:Y:S03]  /*61b0*/  MUFU.EX2 R27, R4 ;  /* 0x00000004001b7308 */ /* 0x0003e60000000800 */
[C---:B------:R-:W-:Y:S08]  /*61c0*/  HMMA.16816.F32 R148, R168.reuse, R206, R148 ;  /* 0x000000cea894723c */ /* 0x040ff00000001894 */
[----:B------:R-:W-:Y:S01]  /*61d0*/  HMMA.16816.F32 R44, R168, R198, R44 ;  /* 0x000000c6a82c723c */ /* 0x000fe2000000182c */
[----:B-1----:R-:W-:-:S07]  /*61e0*/  LOP3.LUT R4, R6, UR26, R17, 0x96, !PT ;  /* 0x0000001a06047c12 */ /* 0x002fce000f8e9611 */
[----:B------:R-:W-:Y:S01]  /*61f0*/  HMMA.16816.F32 R60, R168, R202, R60 ;  /* 0x000000caa83c723c */ /* 0x000fe2000000183c */
[----:B------:R-:W-:Y:S01]  /*6200*/  LOP3.LUT R6, R8, UR28, R7, 0x96, !PT ;  /* 0x0000001c08067c12 */ /* 0x000fe2000f8e9607 */
[----:B------:R-:W-:Y:S01]  /*6210*/  FFMA.FTZ R7, R25, UR8, -R0 ;  /* 0x0000000819077c23 */ /* 0x000fe20008010800 */
[----:B------:R-:W-:-:S03]  /*6220*/  IMAD.WIDE.U32 R4, R4, -0x326172a9, RZ ;  /* 0xcd9e8d5704047825 */ /* 0x000fc600078e00ff */
[----:B------:R1:W2:Y:S01]  /*6230*/  MUFU.EX2 R29, R7 ;  /* 0x00000007001d7308 */ /* 0x0002a20000000800 */
[----:B------:R-:W-:Y:S01]  /*6240*/  IMAD.WIDE.U32 R10, R6, -0x326172a9, RZ ;  /* 0xcd9e8d57060a7825 */ /* 0x000fe200078e00ff */
[C---:B------:R-:W-:Y:S01]  /*6250*/  PRMT R9, R4.reuse, 0x7771, RZ ;  /* 0x0000777104097816 */ /* 0x040fe200000000ff */
[----:B------:R-:W-:Y:S01]  /*6260*/  HMMA.16816.F32 R76, R168, R194, R76 ;  /* 0x000000c2a84c723c */ /* 0x000fe2000000184c */
[----:B------:R-:W-:Y:S01]  /*6270*/  PRMT R8, R4, 0x7773, RZ ;  /* 0x0000777304087816 */ /* 0x000fe200000000ff */
[----:B------:R-:W-:-:S05]  /*6280*/  IMAD.MOV.U32 R6, RZ, RZ, R4 ;  /* 0x000000ffff067224 */ /* 0x000fca00078e0004 */
[----:B------:R-:W-:Y:S01]  /*6290*/  LOP3.LUT R6, R6, 0xff, RZ, 0xc0, !PT ;  /* 0x000000ff06067812 */ /* 0x000fe200078ec0ff */
[----:B------:R-:W-:Y:S01]  /*62a0*/  HMMA.16816.F32 R92, R168, R210, R92 ;  /* 0x000000d2a85c723c */ /* 0x000fe2000000185c */
[----:B-1----:R-:W-:Y:S02]  /*62b0*/  PRMT R7, R4, 0x7772, RZ ;  /* 0x0000777204077816 */ /* 0x002fe400000000ff */
[----:B------:R-:W-:Y:S01]  /*62c0*/  LOP3.LUT R4, R10, UR25, R5, 0x96, !PT ;  /* 0x000000190a047c12 */ /* 0x000fe2000f8e9605 */
[----:B------:R-:W-:Y:S01]  /*62d0*/  FFMA.FTZ R5, R86, UR8, -R0 ;  /* 0x0000000856057c23 */ /* 0x000fe20008010800 */
[----:B------:R-:W-:-:S03]  /*62e0*/  PRMT R10, R6, 0x5410, R9 ;  /* 0x00005410060a7816 */ /* 0x000fc60000000009 */
[C---:B------:R-:W-:Y:S01]  /*62f0*/  HMMA.16816.F32 R108, R168.reuse, R186, R108 ;  /* 0x000000baa86c723c */ /* 0x040fe2000000186c */
[C---:B------:R-:W-:Y:S01]  /*6300*/  PRMT R6, R4.reuse, 0x7632, R6 ;  /* 0x0000763204067816 */ /* 0x040fe20000000006 */
[----:B------:R1:W4:Y:S01]  /*6310*/  MUFU.EX2 R25, R5 ;  /* 0x0000000500197308 */ /* 0x0003220000000800 */
[----:B------:R-:W-:Y:S02]  /*6320*/  PRMT R13, R7, 0x5410, R8 ;  /* 0x00005410070d7816 */ /* 0x000fe40000000008 */
[C---:B------:R-:W-:Y:S02]  /*6330*/  LOP3.LUT R9, R4.reuse, 0xff, RZ, 0xc0, !PT ;  /* 0x000000ff04097812 */ /* 0x040fe400078ec0ff */
[----:B------:R-:W-:Y:S01]  /*6340*/  SHF.R.U32.HI R8, RZ, 0x18, R4 ;  /* 0x00000018ff087819 */ /* 0x000fe20000011604 */
[C---:B------:R-:W-:Y:S08]  /*6350*/  HMMA.16816.F32 R160, R168.reuse, R190, R160 ;  /* 0x000000bea8a0723c */ /* 0x040ff000000018a0 */
[----:B------:R-:W-:Y:S01]  /*6360*/  HMMA.16816.F32 R168, R168, R182, R52 ;  /* 0x000000b6a8a8723c */ /* 0x000fe20000001834 */
[----:B-1----:R-:W-:-:S02]  /*6370*/  LOP3.LUT R5, R4, 0xffff, RZ, 0xc0, !PT ;  /* 0x0000ffff04057812 */ /* 0x002fc400078ec0ff */
[----:B---3--:R-:W-:Y:S02]  /*6380*/  F2FP.F16.F32.PACK_AB R4, R32, R34 ;  /* 0x000000222004723e */ /* 0x008fe400000000ff */
[----:B------:R-:W-:Y:S02]  /*6390*/  SHF.R.U32.HI R7, RZ, 0x8, R5 ;  /* 0x00000008ff077819 */ /* 0x000fe40000011605 */
[----:B------:R-:W-:Y:S02]  /*63a0*/  LOP3.LUT R5, R6, 0xff, RZ, 0xc0, !PT ;  /* 0x000000ff06057812 */ /* 0x000fe400078ec0ff */
[----:B------:R-:W-:Y:S02]  /*63b0*/  HSET2.LE.AND R6, R10, R12, PT ;  /* 0x0000000c0a067233 */ /* 0x000fe40003803000 */
[----:B------:R-:W-:Y:S02]  /*63c0*/  PRMT R10, R9, 0x5410, R7 ;  /* 0x00005410090a7816 */ /* 0x000fe40000000007 */
[----:B------:R-:W-:-:S02]  /*63d0*/  LOP3.LUT R7, R13, 0xff00ff, RZ, 0xc0, !PT ;  /* 0x00ff00ff0d077812 */ /* 0x000fc400078ec0ff */
[----:B------:R-:W-:Y:S02]  /*63e0*/  PRMT R9, R5, 0x5410, R8 ;  /* 0x0000541005097816 */ /* 0x000fe40000000008 */
[----:B------:R-:W-:Y:S02]  /*63f0*/  LOP3.LUT R6, R4, R6, RZ, 0xc0, !PT ;  /* 0x0000000604067212 */ /* 0x000fe400078ec0ff */
[--C-:B------:R-:W-:Y:S02]  /*6400*/  HSET2.LE.AND R7, R7, R12.reuse, PT ;  /* 0x0000000c07077233 */ /* 0x100fe40003803000 */
[----:B--2---:R-:W-:Y:S02]  /*6410*/  F2FP.F16.F32.PACK_AB R4, R29, R27 ;  /* 0x0000001b1d04723e */ /* 0x004fe400000000ff */
[----:B------:R-:W-:Y:S02]  /*6420*/  HSET2.LE.AND R5, R10, R12, PT ;  /* 0x0000000c0a057233 */ /* 0x000fe40003803000 */
[----:B------:R-:W-:-:S02]  /*6430*/  F2FP.F16.F32.PACK_AB R8, R33, R35 ;  /* 0x000000232108723e */ /* 0x000fc400000000ff */
[----:B------:R-:W-:Y:S02]  /*6440*/  LOP3.LUT R7, R4, R7, RZ, 0xc0, !PT ;  /* 0x0000000704077212 */ /* 0x000fe400078ec0ff */
[----:B------:R-:W-:Y:S01]  /*6450*/  LOP3.LUT R4, R8, R5, RZ, 0xc0, !PT ;  /* 0x0000000508047212 */ /* 0x000fe200078ec0ff */
[----:B------:R-:W-:Y:S01]  /*6460*/  FFMA.FTZ R8, R48, UR8, -R3 ;  /* 0x0000000830087c23 */ /* 0x000fe20008010803 */
[----:B------:R-:W-:Y:S02]  /*6470*/  HSET2.LE.AND R9, R9, R12, PT ;  /* 0x0000000c09097233 */ /* 0x000fe40003803000 */
        /* <DEDUP_REMOVED lines=19> */
[----:B------:R1:W-:Y:S01]  /*65b0*/  MUFU.EX2 R17, R8 ;  /* 0x0000000800117308 */ /* 0x0003e20000000800 */
[----:B--2---:R-:W-:Y:S01]  /*65c0*/  LOP3.LUT R3, R14, UR27, R11, 0x96, !PT ;  /* 0x0000001b0e037c12 */ /* 0x004fe2000f8e960b */
[----:B------:R-:W-:-:S05]  /*65d0*/  FFMA.FTZ R11, R28, UR8, -R0 ;  /* 0x000000081c0b7c23 */ /* 0x000fca0008010800 */
[C---:B------:R-:W-:Y:S08]  /*65e0*/  HMMA.16816.F32 R156, R4.reuse, R120, RZ ;  /* 0x00000078049c723c */ /* 0x040ff000000018ff */
[----:B------:R-:W-:Y:S01]  /*65f0*/  HMMA.16816.F32 R152, R4, R154, RZ ;  /* 0x0000009a0498723c */ /* 0x000fe200000018ff */
[----:B-1----:R-:W-:-:S04]  /*6600*/  IMAD.WIDE.U32 R8, R3, -0x2daee0ad, RZ ;  /* 0xd2511f5303087825 */ /* 0x002fc800078e00ff */
[----:B------:R-:W-:Y:S01]  /*6610*/  IMAD.MOV.U32 R10, RZ, RZ, R8 ;  /* 0x000000ffff0a7224 */ /* 0x000fe200078e0008 */
[----:B------:R-:W-:Y:S02]  /*6620*/  LOP3.LUT R0, R16, UR10, R9, 0x96, !PT ;  /* 0x0000000a10007c12 */ /* 0x000fe4000f8e9609 */
[C---:B------:R-:W-:Y:S01]  /*6630*/  HMMA.16816.F32 R176, R4.reuse, R178, RZ ;  /* 0x000000b204b0723c */ /* 0x040fe200000018ff */
[C---:B------:R-:W-:Y:S01]  /*6640*/  PRMT R9, R8.reuse, 0x7773, RZ ;  /* 0x0000777308097816 */ /* 0x040fe200000000ff */
[----:B------:R1:W2:Y:S01]  /*6650*/  MUFU.EX2 R16, R11 ;  /* 0x0000000b00107308 */ /* 0x0002a20000000800 */
[C---:B------:R-:W-:Y:S02]  /*6660*/  PRMT R3, R8.reuse, 0x7772, RZ ;  /* 0x0000777208037816 */ /* 0x040fe400000000ff */
[----:B------:R-:W-:Y:S02]  /*6670*/  PRMT R14, R8, 0x7771, RZ ;  /* 0x00007771080e7816 */ /* 0x000fe400000000ff */
[----:B------:R-:W-:Y:S01]  /*6680*/  PRMT R13, R3, 0x5410, R9 ;  /* 0x00005410030d7816 */ /* 0x000fe20000000009 */
[----:B------:R-:W-:Y:S01]  /*6690*/  HMMA.16816.F32 R80, R4, R82, RZ ;  /* 0x000000520450723c */ /* 0x000fe200000018ff */
[----:B------:R-:W-:-:S02]  /*66a0*/  LOP3.LUT R3, R0, 0xffff, RZ, 0xc0, !PT ;  /* 0x0000ffff00037812 */ /* 0x000fc400078ec0ff */
[----:B------:R-:W-:Y:S02]  /*66b0*/  LOP3.LUT R9, R10, 0xff, RZ, 0xc0, !PT ;  /* 0x000000ff0a097812 */ /* 0x000fe400078ec0ff */
[----:B------:R-:W-:Y:S02]  /*66c0*/  PRMT R8, R0, 0x7632, R8 ;  /* 0x0000763200087816 */ /* 0x000fe40000000008 */
[----:B------:R-:W-:Y:S01]  /*66d0*/  SHF.R.U32.HI R10, RZ, 0x8, R3 ;  /* 0x00000008ff0a7819 */ /* 0x000fe20000011603 */
[----:B------:R-:W-:Y:S01]  /*66e0*/  HMMA.16816.F32 R96, R4, R98, RZ ;  /* 0x000000620460723c */ /* 0x000fe200000018ff */
[----:B------:R-:W-:Y:S02]  /*66f0*/  LOP3.LUT R3, R8, 0xff, RZ, 0xc0, !PT ;  /* 0x000000ff08037812 */ /* 0x000fe400078ec0ff */
[----:B-1----:R-:W-:Y:S02]  /*6700*/  LOP3.LUT R11, R0, 0xff, RZ, 0xc0, !PT ;  /* 0x000000ff000b7812 */ /* 0x002fe400078ec0ff */
[----:B------:R-:W-:-:S02]  /*6710*/  SHF.R.U32.HI R0, RZ, 0x18, R0 ;  /* 0x00000018ff007819 */ /* 0x000fc40000011600 */
[----:B------:R-:W-:Y:S01]  /*6720*/  PRMT R9, R9, 0x5410, R14 ;  /* 0x0000541009097816 */ /* 0x000fe2000000000e */
[C---:B------:R-:W-:Y:S01]  /*6730*/  HMMA.16816.F32 R112, R4.reuse, R114, RZ ;  /* 0x000000720470723c */ /* 0x040fe200000018ff */
[----:B------:R-:W-:Y:S02]  /*6740*/  PRMT R11, R11, 0x5410, R10 ;  /* 0x000054100b0b7816 */ /* 0x000fe4000000000a */
[----:B------:R-:W-:Y:S02]  /*6750*/  LOP3.LUT R10, R13, 0xff00ff, RZ, 0xc0, !PT ;  /* 0x00ff00ff0d0a7812 */ /* 0x000fe400078ec0ff */
[----:B------:R-:W-:Y:S02]  /*6760*/  PRMT R3, R3, 0x5410, R0 ;  /* 0x0000541003037816 */ /* 0x000fe40000000000 */
[----:B------:R-:W-:Y:S01]  /*6770*/  HSET2.LE.AND R0, R9, R12, PT ;  /* 0x0000000c09007233 */ /* 0x000fe20003803000 */
[----:B------:R-:W-:Y:S01]  /*6780*/  HMMA.16816.F32 R120, R4, R122, RZ ;  /* 0x0000007a0478723c */ /* 0x000fe200000018ff */
[----:B---3--:R-:W-:-:S02]  /*6790*/  F2FP.F16.F32.PACK_AB R8, R19, R23 ;  /* 0x000000171308723e */ /* 0x008fc400000000ff */
[--C-:B------:R-:W-:Y:S02]  /*67a0*/  HSET2.LE.AND R9, R10, R12.reuse, PT ;  /* 0x0000000c0a097233 */ /* 0x100fe40003803000 */
[--C-:B------:R-:W-:Y:S02]  /*67b0*/  HSET2.LE.AND R11, R11, R12.reuse, PT ;  /* 0x0000000c0b0b7233 */ /* 0x100fe40003803000 */
[----:B------:R-:W-:Y:S01]  /*67c0*/  HSET2.LE.AND R10, R3, R12, PT ;  /* 0x0000000c030a7233 */ /* 0x000fe20003803000 */
[----:B------:R-:W-:Y:S01]  /*67d0*/  HMMA.16816.F32 R124, R4, R172, RZ ;  /* 0x000000ac047c723c */ /* 0x000fe200000018ff */
[----:B------:R-:W-:Y:S02]  /*67e0*/  LOP3.LUT R130, R8, R0, RZ, 0xc0, !PT ;  /* 0x0000000008827212 */ /* 0x000fe400078ec0ff */
[----:B--2---:R-:W-:Y:S02]  /*67f0*/  F2FP.F16.F32.PACK_AB R3, R16, R18 ;  /* 0x000000121003723e */ /* 0x004fe400000000ff */
[----:B------:R-:W-:-:S02]  /*6800*/  F2FP.F16.F32.PACK_AB R8, R24, R22 ;  /* 0x000000161808723e */ /* 0x000fc400000000ff */
[----:B------:R-:W-:Y:S01]  /*6810*/  F2FP.F16.F32.PACK_AB R0, R15, R17 ;  /* 0x000000110f00723e */ /* 0x000fe200000000ff */
[----:B------:R-:W-:Y:S01]  /*6820*/  HMMA.16816.F32 R172, R4, R174, RZ ;  /* 0x000000ae04ac723c */ /* 0x000fe200000018ff */
[----:B------:R-:W-:Y:S01]  /*6830*/  LOP3.LUT R131, R3, R9, RZ, 0xc0, !PT ;  /* 0x0000000903837212 */ /* 0x000fe200078ec0ff */
        /* <DEDUP_REMOVED lines=33> */
[----:B------:R-:W-:Y:S01]  /*6a50*/  LOP3.LUT R217, R220, 0x8, RZ, 0xc0, !PT ;  /* 0x00000008dcd97812 */ /* 0x000fe200078ec0ff */
        /* <DEDUP_REMOVED lines=15> */
[----:B------:R-:W1:Y:S01]  /*6b50*/  S2R R222, SR_TID.X ;  /* 0x0000000000de7919 */ /* 0x000e620000002100 */
[----:B------:R-:W2:Y:S01]  /*6b60*/  S2UR UR30, SR_CgaCtaId ;  /* 0x00000000001e79c3 */ /* 0x000ea20000008800 */
[----:B------:R-:W3:Y:S01]  /*6b70*/  LDCU UR6, c[0x0][0x440] ;  /* 0x00008800ff0677ac */ /* 0x000ee20008000800 */
[----:B------:R-:W-:Y:S01]  /*6b80*/  LOP3.LUT R217, R228, R217, RZ, 0x3c, !PT ;  /* 0x000000d9e4d97212 */ /* 0x000fe200078e3cff */
[----:B------:R-:W-:Y:S01]  /*6b90*/  IMAD.MOV.U32 R219, RZ, RZ, 0x20 ;  /* 0x00000020ffdb7424 */ /* 0x000fe200078e00ff */
[----:B------:R-:W-:Y:S01]  /*6ba0*/  LOP3.LUT R0, R235, UR31, RZ, 0x3c, !PT ;  /* 0x0000001feb007c12 */ /* 0x000fe2000f8e3cff */
[----:B------:R-:W4:Y:S01]  /*6bb0*/  LDCU.64 UR8, c[0x0][0x3c0] ;  /* 0x00007800ff0877ac */ /* 0x000f220008000a00 */
[----:B------:R-:W-:Y:S01]  /*6bc0*/  LOP3.LUT R217, R217, 0x200, R236, 0xf8, !PT ;  /* 0x00000200d9d97812 */ /* 0x000fe200078ef8ec */
[----:B------:R-:W-:Y:S01]  /*6bd0*/  IMAD.MOV.U32 R218, RZ, RZ, 0x20 ;  /* 0x00000020ffda7424 */ /* 0x000fe200078e00ff */
[----:B------:R-:W5:Y:S01]  /*6be0*/  S2UR UR29, SR_CgaCtaId ;  /* 0x00000000001d79c3 */ /* 0x000f620000008800 */
[----:B------:R-:W-:Y:S01]  /*6bf0*/  ULEA.HI.SX32 UR11, UR11, 0xfffffffe, 0x1b ;  /* 0xfffffffe0b0b7891 */ /* 0x000fe2000f8fdaff */
[----:B------:R5:W-:Y:S01]  /*6c00*/  STL [R1], R0 ;  /* 0x0000000001007387 */ /* 0x000be20000100800 */
[----:B------:R-:W-:Y:S01]  /*6c10*/  VIADD R250, R250, UR24 ;  /* 0x00000018fafa7c36 */ /* 0x000fe20008000000 */
[----:B------:R-:W-:Y:S01]  /*6c20*/  LOP3.LUT R248, R243, UR17, RZ, 0x3c, !PT ;  /* 0x00000011f3f87c12 */ /* 0x000fe2000f8e3cff */
[----:B------:R-:W-:Y:S01]  /*6c30*/  IMAD.MOV.U32 R139, RZ, RZ, R2 ;  /* 0x000000ffff8b7224 */ /* 0x000fe200078e0002 */
[----:B------:R-:W-:Y:S01]  /*6c40*/  LOP3.LUT R247, R247, UR17, RZ, 0x3c, !PT ;  /* 0x00000011f7f77c12 */ /* 0x000fe2000f8e3cff */
[----:B------:R-:W-:Y:S01]  /*6c50*/  IMAD.MOV.U32 R138, RZ, RZ, R135 ;  /* 0x000000ffff8a7224 */ /* 0x000fe200078e0087 */
[----:B------:R-:W-:Y:S01]  /*6c60*/  UMOV UR24, 0x400 ;  /* 0x0000040000187882 */ /* 0x000fe20000000000 */
[----:B------:R-:W-:Y:S01]  /*6c70*/  IMAD.MOV.U32 R133, RZ, RZ, R136 ;  /* 0x000000ffff857224 */ /* 0x000fe200078e0088 */
[----:B------:R-:W-:Y:S01]  /*6c80*/  LOP3.LUT R252, R20, UR4, RZ, 0x3c, !PT ;  /* 0x0000000414fc7c12 */ /* 0x000fe2000f8e3cff */
[----:B------:R-:W-:Y:S01]  /*6c90*/  IMAD R227, R237, 0x10000, R237 ;  /* 0x00010000ede37824 */ /* 0x000fe200078e02ed */
[----:B---3--:R-:W-:Y:S01]  /*6ca0*/  ISETP.GE.AND P1, PT, R216, UR6, PT ;  /* 0x00000006d8007c0c */ /* 0x008fe2000bf26270 */
[----:B------:R-:W-:Y:S01]  /*6cb0*/  UMOV UR6, 0x400 ;  /* 0x0000040000067882 */ /* 0x000fe20000000000 */
[----:B------:R-:W-:Y:S01]  /*6cc0*/  IMAD.MOV.U32 R225, RZ, RZ, 0x40 ;  /* 0x00000040ffe17424 */ /* 0x000fe200078e00ff */
[----:B------:R-:W-:Y:S01]  /*6cd0*/  LOP3.LUT R251, R132, UR4, RZ, 0x3c, !PT ;  /* 0x0000000484fb7c12 */ /* 0x000fe2000f8e3cff */
[----:B--2---:R-:W-:Y:S01]  /*6ce0*/  ULEA UR6, UR30, UR6, 0x18 ;  /* 0x000000061e067291 */ /* 0x004fe2000f8ec0ff */
[----:B------:R-:W-:Y:S01]  /*6cf0*/  IMAD.U32 R228, RZ, RZ, UR11 ;  /* 0x0000000bffe47e24 */ /* 0x000fe2000f8e00ff */
[----:B----4-:R-:W-:Y:S01]  /*6d00*/  USHF.L.U64.HI UR9, UR8, 0x4, UR9 ;  /* 0x0000000408097899 */ /* 0x010fe20008010209 */
[----:B------:R-:W-:Y:S01]  /*6d10*/  VIADD R249, R249, UR21 ;  /* 0x00000015f9f97c36 */ /* 0x000fe20008000000 */
[----:B------:R-:W-:-:S02]  /*6d20*/  USHF.L.U32 UR8, UR8, 0x4, URZ ;  /* 0x0000000408087899 */ /* 0x000fc400080006ff */
[----:B------:R-:W-:Y:S01]  /*6d30*/  LEA R217, R217, UR6, 0x1 ;  /* 0x00000006d9d97c11 */ /* 0x000fe2000f8e08ff */
[C---:B-1----:R-:W-:Y:S01]  /*6d40*/  IMAD.SHL.U32 R223, R222.reuse, 0x40, RZ ;  /* 0x00000040dedf7824 */ /* 0x042fe200078e00ff */
[C---:B------:R-:W-:Y:S01]  /*6d50*/  LOP3.LUT P6, RZ, R222.reuse, 0x2, RZ, 0xc0, !PT ;  /* 0x00000002deff7812 */ /* 0x040fe200078cc0ff */
[----:B------:R-:W1:Y:S01]  /*6d60*/  LDCU UR21, c[0x0][0x440] ;  /* 0x00008800ff1577ac */ /* 0x000e620008000800 */
[----:B------:R-:W-:Y:S01]  /*6d70*/  LOP3.LUT P0, RZ, R222, 0x2, RZ, 0xc0, !PT ;  /* 0x00000002deff7812 */ /* 0x000fe2000780c0ff */
[----:B-----5:R-:W-:Y:S01]  /*6d80*/  IMAD.MOV.U32 R0, RZ, RZ, R137 ;  /* 0x000000ffff007224 */ /* 0x020fe200078e0089 */
[----:B------:R-:W-:Y:S01]  /*6d90*/  SEL R219, R219, 0xffffffe0, !P6 ;  /* 0xffffffe0dbdb7807 */ /* 0x000fe20007000000 */
[----:B------:R-:W-:Y:S01]  /*6da0*/  VIADD R246, R217, 0xa000 ;  /* 0x0000a000d9f67836 */ /* 0x000fe20000000000 */
[----:B------:R-:W-:Y:S01]  /*6db0*/  SEL R218, R218, 0xffffffe0, !P0 ;  /* 0xffffffe0dada7807 */ /* 0x000fe20004000000 */
[----:B------:R-:W2:Y:S01]  /*6dc0*/  LDCU UR4, c[0x0][0x45c] ;  /* 0x00008b80ff0477ac */ /* 0x000ea20008000800 */
[----:B------:R-:W-:Y:S01]  /*6dd0*/  LOP3.LUT R224, R223, 0x400, RZ, 0xc0, !PT ;  /* 0x00000400dfe07812 */ /* 0x000fe200078ec0ff */
[----:B------:R-:W-:Y:S01]  /*6de0*/  IMAD.IADD R219, R219, 0x1, R217 ;  /* 0x00000001dbdb7824 */ /* 0x000fe200078e02d9 */
[----:B------:R-:W-:Y:S01]  /*6df0*/  ULEA UR24, UR29, UR24, 0x18 ;  /* 0x000000181d187291 */ /* 0x000fe2000f8ec0ff */
[----:B------:R-:W-:Y:S11]  /*6e00*/  BRA `(.L_x_1891) ;  /* 0x0000000000e07947 */ /* 0x000ff60003800000 */
.L_x_1893:
[----:B------:R-:W1:Y:S01]  /*6e10*/  @!P1 LDC.64 R176, c[0x0][0x3b8] ;  /* 0x0000ee00ffb09b82 */ /* 0x000e620000000a00 */
[C---:B------:R-:W-:Y:S02]  /*6e20*/  @!P1 VIADD R179, R228.reuse, 0xffffffff ;  /* 0xffffffffe4b39836 */ /* 0x040fe40000000000 */
[C---:B------:R-:W-:Y:S02]  /*6e30*/  @!P1 VIADD R180, R228.reuse, 0xffffffff ;  /* 0xffffffffe4b49836 */ /* 0x040fe40000000000 */
[----:B------:R-:W-:Y:S03]  /*6e40*/  @!P4 VIADD R178, R228, 0xffffffff ;  /* 0xffffffffe4b2c836 */ /* 0x000fe60000000000 */
[----:B------:R-:W2:Y:S08]  /*6e50*/  @!P1 LDC.64 R186, c[0x0][0x3b8] ;  /* 0x0000ee00ffba9b82 */ /* 0x000eb00000000a00 */
[----:B------:R-:W3:Y:S08]  /*6e60*/  @!P4 LDC.64 R174, c[0x0][0x3b8] ;  /* 0x0000ee00ffaecb82 */ /* 0x000ef00000000a00 */
[----:B------:R-:W4:Y:S01]  /*6e70*/  @!P4 LDC.64 R188, c[0x0][0x3b8] ;  /* 0x0000ee00ffbccb82 */ /* 0x000f220000000a00 */
[C---:B-1----:R-:W-:Y:S04]  /*6e80*/  @!P1 IMAD.WIDE.U32 R136, R179.reuse, R176, RZ ;  /* 0x000000b0b3889225 */ /* 0x042fe800078e00ff */
[----:B------:R-:W-:Y:S02]  /*6e90*/  @!P1 IMAD R137, R179, R177, R137 ;  /* 0x000000b1b3899224 */ /* 0x000fe400078e0289 */
[----:B------:R-:W-:Y:S02]  /*6ea0*/  @!P1 IMAD.SHL.U32 R179, R136, 0x20, RZ ;  /* 0x0000002088b39824 */ /* 0x000fe400078e00ff */
[----:B--2---:R-:W-:Y:S03]  /*6eb0*/  @!P1 IMAD.WIDE.U32 R172, R180, R186, RZ ;  /* 0x000000bab4ac9225 */ /* 0x004fe600078e00ff */
[----:B------:R-:W-:Y:S01]  /*6ec0*/  @!P1 LEA R179, P3, R176, R179, 0x4 ;  /* 0x000000b3b0b39211 */ /* 0x000fe200078620ff */
[----:B------:R-:W-:Y:S01]  /*6ed0*/  @!P1 IMAD R173, R180, R187, R173 ;  /* 0x000000bbb4ad9224 */ /* 0x000fe200078e02ad */
[----:B------:R-:W-:Y:S01]  /*6ee0*/  @!P1 SHF.L.U64.HI R180, R136, 0x5, R137 ;  /* 0x0000000588b49819 */ /* 0x000fe20000010289 */
[----:B---3--:R-:W-:Y:S01]  /*6ef0*/  @!P4 IMAD.WIDE.U32 R134, R178, R174, RZ ;  /* 0x000000aeb286c225 */ /* 0x008fe200078e00ff */
[----:B------:R-:W-:Y:S02]  /*6f00*/  @!P1 LEA R187, P5, R172, R230, 0x6 ;  /* 0x000000e6acbb9211 */ /* 0x000fe400078a30ff */
[----:B------:R-:W-:Y:S01]  /*6f10*/  @!P1 LEA.HI.X R176, R176, R180, R177, 0x4, P3 ;  /* 0x000000b4b0b09211 */ /* 0x000fe200018f24b1 */
[----:B------:R-:W-:Y:S01]  /*6f20*/  @!P4 IMAD R135, R178, R175, R135 ;  /* 0x000000afb287c224 */ /* 0x000fe200078e0287 */
[----:B------:R-:W-:Y:S02]  /*6f30*/  @!P4 SHF.L.U32 R137, R134, 0x5, RZ ;  /* 0x000000058689c819 */ /* 0x000fe400000006ff */
[----:B------:R-:W-:Y:S02]  /*6f40*/  @!P1 LEA.HI.X R186, R172, R229, R173, 0x6, P5 ;  /* 0x000000e5acba9211 */ /* 0x000fe400028f34ad */
[----:B------:R-:W-:Y:S01]  /*6f50*/  @!P4 SHF.L.U64.HI R136, R134, 0x5, R135 ;  /* 0x000000058688c819 */ /* 0x000fe20000010287 */
[----:B----4-:R-:W-:Y:S01]  /*6f60*/  @!P4 IMAD.WIDE.U32 R134, R178, R188, RZ ;  /* 0x000000bcb286c225 */ /* 0x010fe200078e00ff */
[----:B------:R-:W-:Y:S02]  /*6f70*/  @!P4 LEA R137, P2, R174, R137, 0x4 ;  /* 0x00000089ae89c211 */ /* 0x000fe400078420ff */
[----:B------:R-:W-:Y:S01]  /*6f80*/  @!P1 LEA R177, P5, R179, R230, 0x1 ;  /* 0x000000e6b3b19211 */ /* 0x000fe200078a08ff */
[----:B------:R-:W-:Y:S01]  /*6f90*/  @!P4 IMAD R135, R178, R189, R135 ;  /* 0x000000bdb287c224 */ /* 0x000fe200078e0287 */
[----:B------:R-:W-:Y:S01]  /*6fa0*/  @!P4 LEA.HI.X R174, R174, R136, R175, 0x4, P2 ;  /* 0x00000088aeaec211 */ /* 0x000fe200010f24af */
[----:B------:R-:W-:Y:S01]  /*6fb0*/  @!P1 IMAD.MOV.U32 R175, RZ, RZ, R186 ;  /* 0x000000ffffaf9224 */ /* 0x000fe200078e00ba */
[CC--:B------:R-:W-:Y:S02]  /*6fc0*/  @!P4 LEA R136, P2, R137.reuse, R230.reuse, 0x1 ;  /* 0x000000e68988c211 */ /* 0x0c0fe400078408ff */
[C---:B------:R-:W-:Y:S02]  /*6fd0*/  @!P4 LEA R172, P3, R134.reuse, R230, 0x6 ;  /* 0x000000e686acc211 */ /* 0x040fe400078630ff */
[-C--:B------:R-:W-:Y:S01]  /*6fe0*/  @!P4 LEA.HI.X R137, R137, R229.reuse, R174, 0x1, P2 ;  /* 0x000000e58989c211 */ /* 0x080fe200010f0cae */
[----:B------:R-:W-:Y:S01]  /*6ff0*/  @!P1 IMAD.MOV.U32 R174, RZ, RZ, R187 ;  /* 0x000000ffffae9224 */ /* 0x000fe200078e00bb */
[-C--:B------:R-:W-:Y:S02]  /*7000*/  @!P4 LEA.HI.X R173, R134, R229.reuse, R135, 0x6, P3 ;  /* 0x000000e586adc211 */ /* 0x080fe400018f3487 */
[----:B------:R-:W-:Y:S02]  /*7010*/  @!P1 LEA.HI.X R135, R179, R229, R176, 0x1, P5 ;  /* 0x000000e5b3879211 */ /* 0x000fe400028f0cb0 */
[----:B------:R-:W-:Y:S01]  /*7020*/  @!PT LDS RZ, [RZ] ;  /* 0x00000000fffff984 */ /* 0x000fe20000000800 */
[----:B------:R-:W-:Y:S01]  /*7030*/  @!PT LDS RZ, [RZ] ;  /* 0x00000000fffff984 */ /* 0x000fe20000000800 */
[----:B------:R-:W-:Y:S01]  /*7040*/  @!PT LDS RZ, [RZ] ;  /* 0x00000000fffff984 */ /* 0x000fe20000000800 */
[----:B------:R1:W-:Y:S01]  /*7050*/  @!P1 LDGSTS.E.BYPASS.LTC128B.128 [R226+0x8000], desc[UR22][R174.64] ;  /* 0x08000000aee29fae */ /* 0x0003e2000b981a16 */
[----:B------:R-:W-:Y:S04]  /*7060*/  @!P1 MOV R134, R177 ;  /* 0x000000b100869202 */ /* 0x000fe80000000f00 */
[----:B------:R1:W-:Y:S05]  /*7070*/  @P1 STS.128 [R226+0x8000], RZ ;  /* 0x008000ffe2001388 */ /* 0x0003ea0000000c00 */
[----:B------:R-:W-:Y:S01]  /*7080*/  @!PT LDS RZ, [RZ] ;  /* 0x00000000fffff984 */ /* 0x000fe20000000800 */
[----:B------:R-:W-:Y:S01]  /*7090*/  @!PT LDS RZ, [RZ] ;  /* 0x00000000fffff984 */ /* 0x000fe20000000800 */
[----:B------:R-:W-:Y:S01]  /*70a0*/  @!PT LDS RZ, [RZ] ;  /* 0x00000000fffff984 */ /* 0x000fe20000000800 */
[----:B------:R1:W-:Y:S05]  /*70b0*/  @!P4 LDGSTS.E.BYPASS.LTC128B.128 [R226+0x9000], desc[UR22][R172.64+0x80] ;  /* 0x09000080ace2cfae */ /* 0x0003ea000b981a16 */
        /* <DEDUP_REMOVED lines=11> */
[----:B------:R-:W0:Y:S01]  /*7170*/  LDGDEPBAR ;  /* 0x00000000000079af */ /* 0x000e220000000000 */
[----:B------:R-:W-:Y:S05]  /*7180*/  BRA `(.L_x_1892) ;  /* 0x0000001000107947 */ /* 0x000fea0003800000 */
.L_x_1891:
[----:B------:R-:W-:Y:S04]  /*7190*/  DEPBAR.LE SB0, 0x0 ;  /* 0x000080000000791a */ /* 0x000fe80000000000 */
[----:B------:R-:W-:Y:S01]  /*71a0*/  BAR.SYNC.DEFER_BLOCKING 0x0 ;  /* 0x0000000000007b1d */ /* 0x000fe20000010000 */
[----:B------:R-:W-:Y:S01]  /*71b0*/  IMAD.SHL.U32 R2, R222, 0x8, RZ ;  /* 0x00000008de027824 */ /* 0x000fe200078e00ff */
[--C-:B------:R-:W-:Y:S01]  /*71c0*/  SHF.R.U32.HI R220, RZ, 0x1, R222.reuse ;  /* 0x00000001ffdc7819 */ /* 0x100fe200000116de */
[----:B------:R-:W-:Y:S02]  /*71d0*/  IMAD R5, R228, UR7, RZ ;  /* 0x00000007e4057c24 */ /* 0x000fe4000f8e02ff */
[----:B------:R-:W-:Y:S01]  /*71e0*/  IMAD.U32 R8, RZ, RZ, UR8 ;  /* 0x00000008ff087e24 */ /* 0x000fe2000f8e00ff */
[----:B------:R-:W-:Y:S01]  /*71f0*/  LOP3.LUT R216, R2, 0x38, RZ, 0xc0, !PT ;  /* 0x0000003802d87812 */ /* 0x000fe200078ec0ff */
[----:B------:R-:W-:Y:S03]  /*7200*/  IMAD.WIDE.U32 R2, R228, UR16, RZ ;  /* 0x00000010e4027c25 */ /* 0x000fe6000f8e00ff */
[----:B------:R-:W-:Y:S01]  /*7210*/  LOP3.LUT R233, R216, 0x40, RZ, 0xfc, !PT ;  /* 0x00000040d8e97812 */ /* 0x000fe200078efcff */
[----:B------:R-:W-:Y:S01]  /*7220*/  IMAD.IADD R3, R3, 0x1, R5 ;  /* 0x0000000103037824 */ /* 0x000fe200078e0205 */
[-C--:B------:R-:W-:Y:S01]  /*7230*/  @!P1 LEA R6, P0, R2, R232.reuse, 0x1 ;  /* 0x000000e802069211 */ /* 0x080fe200078008ff */
[----:B------:R-:W-:Y:S01]  /*7240*/  IMAD.U32 R9, RZ, RZ, UR9 ;  /* 0x00000009ff097e24 */ /* 0x000fe2000f8e00ff */
[----:B-1----:R-:W-:Y:S01]  /*7250*/  ISETP.GE.AND P4, PT, R233, UR21, PT ;  /* 0x00000015e9007c0c */ /* 0x002fe2000bf86270 */
[----:B------:R-:W-:Y:S01]  /*7260*/  IMAD.SHL.U32 R4, R222, 0x20, RZ ;  /* 0x00000020de047824 */ /* 0x000fe200078e00ff */
[-C--:B------:R-:W-:Y:S04]  /*7270*/  @!P1 LEA.HI.X R7, R2, R231.reuse, R3, 0x1, P0 ;  /* 0x000000e702079211 */ /* 0x080fe800000f0c03 */
[----:B------:R-:W-:Y:S01]  /*7280*/  LOP3.LUT R221, R4, 0x7c00, RZ, 0xc0, !PT ;  /* 0x00007c0004dd7812 */ /* 0x000fe200078ec0ff */
[----:B------:R-:W-:Y:S01]  /*7290*/  @!PT LDS RZ, [RZ] ;  /* 0x00000000fffff984 */ /* 0x000fe20000000800 */
[----:B------:R-:W-:Y:S01]  /*72a0*/  @!PT LDS RZ, [RZ] ;  /* 0x00000000fffff984 */ /* 0x000fe20000000800 */
[----:B------:R-:W-:Y:S01]  /*72b0*/  @!PT LDS RZ, [RZ] ;  /* 0x00000000fffff984 */ /* 0x000fe20000000800 */
[----:B------:R1:W-:Y:S03]  /*72c0*/  @!P1 LDGSTS.E.BYPASS.LTC128B.128 [R226+0xa000], desc[UR22][R6.64] ;  /* 0x0a00000006e29fae */ /* 0x0003e6000b981a16 */
[----:B------:R-:W-:Y:S01]  /*72d0*/  LOP3.LUT R4, R221, 0x200, R223, 0xf8, !PT ;  /* 0x00000200dd047812 */ /* 0x000fe200078ef8df */
[----:B------:R-:W-:Y:S02]  /*72e0*/  UMOV UR6, UR24 ;  /* 0x0000001800067c82 */ /* 0x000fe40008000000 */
[----:B------:R-:W-:Y:S01]  /*72f0*/  @!P4 LEA R12, P0, R2, R232, 0x1 ;  /* 0x000000e8020cc211 */ /* 0x000fe200078008ff */
[----:B------:R-:W-:Y:S01]  /*7300*/  @P1 STS.128 [R226+0xa000], RZ ;  /* 0x00a000ffe2001388 */ /* 0x000fe20000000c00 */
[----:B------:R-:W-:Y:S02]  /*7310*/  ISETP.GE.AND P1, PT, R216, UR21, PT ;  /* 0x00000015d8007c0c */ /* 0x000fe4000bf26270 */
[-C--:B------:R-:W-:Y:S02]  /*7320*/  @!P4 LEA.HI.X R13, R2, R231.reuse, R3, 0x1, P0 ;  /* 0x000000e7020dc211 */ /* 0x080fe400000f0c03 */
[----:B------:R-:W-:Y:S02]  /*7330*/  LOP3.LUT R2, R216, 0x1c0, R223, 0xf8, !PT ;  /* 0x000001c0d8027812 */ /* 0x000fe400078ef8df */
[----:B------:R-:W-:Y:S01]  /*7340*/  LOP3.LUT R3, R220, 0x8, RZ, 0xc0, !PT ;  /* 0x00000008dc037812 */ /* 0x000fe200078ec0ff */
[----:B------:R-:W-:Y:S01]  /*7350*/  @!PT LDS RZ, [RZ] ;  /* 0x00000000fffff984 */ /* 0x000fe20000000800 */
[----:B------:R-:W-:Y:S01]  /*7360*/  @!PT LDS RZ, [RZ] ;  /* 0x00000000fffff984 */ /* 0x000fe20000000800 */
[----:B------:R-:W-:Y:S01]  /*7370*/  @!PT LDS RZ, [RZ] ;  /* 0x00000000fffff984 */ /* 0x000fe20000000800 */
[----:B------:R-:W-:Y:S03]  /*7380*/  @!P4 LDGSTS.E.BYPASS.LTC128B.128 [R226+0xb000], desc[UR22][R12.64+0x80] ;  /* 0x0b0000800ce2cfae */ /* 0x000fe6000b981a16 */
[----:B------:R-:W-:Y:S03]  /*7390*/  LOP3.LUT R4, R4, R2, R3, 0xf6, !PT ;  /* 0x0000000204047212 */ /* 0x000fe600078ef603 */
[----:B------:R-:W-:Y:S01]  /*73a0*/  @P4 STS.128 [R226+0xb000], RZ ;  /* 0x00b000ffe2004388 */ /* 0x000fe20000000c00 */
[----:B------:R-:W-:Y:S01]  /*73b0*/  LOP3.LUT R3, R2, 0x8, R222, 0x78, !PT ;  /* 0x0000000802037812 */ /* 0x000fe200078e78de */
[----:B------:R-:W-:Y:S01]  /*73c0*/  @!P1 IMAD.WIDE.U32 R8, R228, UR16, R8 ;  /* 0x00000010e4089c25 */ /* 0x000fe2000f8e0008 */
[----:B------:R-:W-:Y:S03]  /*73d0*/  LEA R2, R4, UR6, 0x1 ;  /* 0x0000000604027c11 */ /* 0x000fe6000f8e08ff */
[----:B------:R-:W-:Y:S02]  /*73e0*/  IMAD R3, R3, 0x2, R224 ;  /* 0x0000000203037824 */ /* 0x000fe400078e02e0 */
[----:B------:R-:W-:Y:S02]  /*73f0*/  IMAD.IADD R208, R218, 0x1, R2 ;  /* 0x00000001dad07824 */ /* 0x000fe400078e0202 */
[----:B------:R-:W-:Y:S02]  /*7400*/  VIADD R135, R3, UR6 ;  /* 0x0000000603877c36 */ /* 0x000fe40008000000 */
[----:B-1----:R-:W-:Y:S02]  /*7410*/  IMAD.U32 R6, RZ, RZ, UR8 ;  /* 0x00000008ff067e24 */ /* 0x002fe4000f8e00ff */
[----:B------:R-:W-:Y:S02]  /*7420*/  IMAD.U32 R7, RZ, RZ, UR9 ;  /* 0x00000009ff077e24 */ /* 0x000fe4000f8e00ff */
[----:B------:R-:W-:Y:S02]  /*7430*/  IMAD.IADD R136, R135, 0x1, R218 ;  /* 0x0000000187887824 */ /* 0x000fe400078e02da */
[----:B------:R-:W-:Y:S04]  /*7440*/  @!P4 IMAD.WIDE.U32 R6, R228, UR16, R6 ;  /* 0x00000010e406cc25 */ /* 0x000fe8000f8e0006 */
[C---:B------:R-:W-:Y:S01]  /*7450*/  @!P4 IMAD.IADD R11, R5.reuse, 0x1, R7 ;  /* 0x00000001050bc824 */ /* 0x040fe200078e0207 */
[-C--:B------:R-:W-:Y:S01]  /*7460*/  @!P4 LEA R10, P0, R6, R232.reuse, 0x1 ;  /* 0x000000e8060ac211 */ /* 0x080fe200078008ff */
[----:B------:R-:W-:Y:S01]  /*7470*/  @!P1 IMAD.IADD R7, R5, 0x1, R9 ;  /* 0x0000000105079824 */ /* 0x000fe200078e0209 */
[----:B------:R-:W-:Y:S02]  /*7480*/  @!P1 LEA R5, P2, R8, R232, 0x1 ;  /* 0x000000e808059211 */ /* 0x000fe400078408ff */
[-C--:B------:R-:W-:Y:S02]  /*7490*/  @!P4 LEA.HI.X R11, R6, R231.reuse, R11, 0x1, P0 ;  /* 0x000000e7060bc211 */ /* 0x080fe400000f0c0b */
[----:B------:R-:W-:Y:S01]  /*74a0*/  @!P1 LEA.HI.X R7, R8, R231, R7, 0x1, P2 ;  /* 0x000000e708079211 */ /* 0x000fe200010f0c07 */
[----:B------:R-:W-:Y:S01]  /*74b0*/  @!P1 IMAD.MOV.U32 R6, RZ, RZ, R5 ;  /* 0x000000ffff069224 */ /* 0x000fe200078e0005 */
[----:B------:R-:W-:Y:S02]  /*74c0*/  LOP3.LUT P0, RZ, R222, 0x4, RZ, 0xc0, !PT ;  /* 0x00000004deff7812 */ /* 0x000fe4000780c0ff */
[----:B------:R-:W-:Y:S02]  /*74d0*/  ISETP.NE.AND P2, PT, R228, RZ, PT ;  /* 0x000000ffe400720c */ /* 0x000fe40003f45270 */
[----:B------:R-:W-:Y:S01]  /*74e0*/  @!PT LDS RZ, [RZ] ;  /* 0x00000000fffff984 */ /* 0x000fe20000000800 */
[----:B------:R-:W-:Y:S01]  /*74f0*/  @!PT LDS RZ, [RZ] ;  /* 0x00000000fffff984 */ /* 0x000fe20000000800 */
[----:B------:R-:W-:Y:S01]  /*7500*/  @!PT LDS RZ, [RZ] ;  /* 0x00000000fffff984 */ /* 0x000fe20000000800 */
[----:B------:R1:W-:Y:S01]  /*7510*/  @!P1 LDGSTS.E.BYPASS.LTC128B.128 [R226+0xa800], desc[UR22][R6.64] ;  /* 0x0a80000006e29fae */ /* 0x0003e2000b981a16 */
[----:B------:R-:W-:Y:S05]  /*7520*/  SEL R134, R225, 0xffffffc0, !P0 ;  /* 0xffffffc0e1867807 */ /* 0x000fea0004000000 */
[----:B------:R-:W-:Y:S01]  /*7530*/  @P1 STS.128 [R226+0xa800], RZ ;  /* 0x00a800ffe2001388 */ /* 0x000fe20000000c00 */
[----:B------:R-:W-:Y:S05]  /*7540*/  IMAD.IADD R132, R134, 0x1, R2 ;  /* 0x0000000186847824 */ /* 0x000fea00078e0202 */
[----:B------:R-:W-:Y:S01]  /*7550*/  @!PT LDS RZ, [RZ] ;  /* 0x00000000fffff984 */ /* 0x000fe20000000800 */
[----:B------:R-:W-:Y:S01]  /*7560*/  @!PT LDS RZ, [RZ] ;  /* 0x00000000fffff984 */ /* 0x000fe20000000800 */
[----:B------:R-:W-:Y:S01]  /*7570*/  @!PT LDS RZ, [RZ] ;  /* 0x00000000fffff984 */ /* 0x000fe20000000800 */
[----:B------:R3:W-:Y:S01]  /*7580*/  @!P4 LDGSTS.E.BYPASS.LTC128B.128 [R226+0xb800], desc[UR22][R10.64+0x80] ;  /* 0x0b8000800ae2cfae */ /* 0x0007e2000b981a16 */
[----:B------:R-:W-:Y:S02]  /*7590*/  IMAD.IADD R134, R135, 0x1, R134 ;  /* 0x0000000187867824 */ /* 0x000fe400078e0286 */
[C---:B------:R-:W-:Y:S03]  /*75a0*/  IMAD.IADD R212, R218.reuse, 0x1, R132 ;  /* 0x00000001dad47824 */ /* 0x040fe600078e0284 */
[----:B------:R-:W-:Y:S01]  /*75b0*/  @P4 STS.128 [R226+0xb800], RZ ;  /* 0x00b800ffe2004388 */ /* 0x000fe20000000c00 */
[----:B------:R-:W-:Y:S05]  /*75c0*/  IMAD.IADD R135, R218, 0x1, R134 ;  /* 0x00000001da877824 */ /* 0x000fea00078e0286 */
[----:B------:R-:W-:Y:S06]  /*75d0*/  LDSM.16.M88.4 R32, [R2] ;  /* 0x000000000220783b */ /* 0x000fec0000000200 */
[----:B------:R-:W1:Y:S06]  /*75e0*/  LDSM.16.M88.4 R16, [R3+UR6+0x8000] ;  /* 0x008000060310783b */ /* 0x000e6c0008000200 */
[----:B------:R-:W3:Y:S06]  /*75f0*/  LDSM.16.M88.4 R28, [R2+0x2000] ;  /* 0x00200000021c783b */ /* 0x000eec0000000200 */
[----:B------:R-:W4:Y:S06]  /*7600*/  LDSM.16.M88.4 R172, [R3+UR6+0x8800] ;  /* 0x0088000603ac783b */ /* 0x000f2c0008000200 */
[----:B------:R-:W0:Y:S06]  /*7610*/  LDGDEPBAR ;  /* 0x00000000000079af */ /* 0x000e2c0000000000 */
[----:B------:R-:W-:Y:S06]  /*7620*/  LDSM.16.M88.4 R176, [R208] ;  /* 0x00000000d0b0783b */ /* 0x000fec0000000200 */
[----:B------:R-:W5:Y:S06]  /*7630*/  LDSM.16.M88.4 R180, [R136+0x8000] ;  /* 0x0080000088b4783b */ /* 0x000f6c0000000200 */
[----:B------:R-:W2:Y:S01]  /*7640*/  LDSM.16.M88.4 R184, [R208+0x2000] ;  /* 0x00200000d0b8783b */ /* 0x000ea20000000200 */
[-C--:B-1----:R-:W-:Y:S05]  /*7650*/  HMMA.16816.F32 R4, R32, R16.reuse, RZ ;  /* 0x000000102004723c */ /* 0x082fea00000018ff */
[----:B------:R-:W1:Y:S06]  /*7660*/  LDSM.16.M88.4 R188, [R136+0x8800] ;  /* 0x0088000088bc783b */ /* 0x000e6c0000000200 */
[----:B------:R-:W-:Y:S01]  /*7670*/  LDSM.16.M88.4 R192, [R134+0x8000] ;  /* 0x0080000086c0783b */ /* 0x000fe20000000200 */
[C---:B---3--:R-:W-:Y:S05]  /*7680*/  HMMA.16816.F32 R8, R28.reuse, R16, RZ ;  /* 0x000000101c08723c */ /* 0x048fea00000018ff */
[----:B------:R-:W-:Y:S03]  /*7690*/  LDSM.16.M88.4 R196, [R132+0x2000] ;  /* 0x0020000084c4783b */ /* 0x000fe60000000200 */
[-C--:B------:R-:W-:Y:S03]  /*76a0*/  HMMA.16816.F32 R12, R28, R18.reuse, RZ ;  /* 0x000000121c0c723c */ /* 0x080fe600000018ff */
[----:B------:R-:W-:Y:S05]  /*76b0*/  LDSM.16.M88.4 R200, [R134+0x8800] ;  /* 0x0088000086c8783b */ /* 0x000fea0000000200 */
[C---:B------:R-:W-:Y:S01]  /*76c0*/  HMMA.16816.F32 R16, R32.reuse, R18, RZ ;  /* 0x000000122010723c */ /* 0x040fe200000018ff */
[----:B------:R-:W-:Y:S07]  /*76d0*/  LDSM.16.M88.4 R204, [R212+0x2000] ;  /* 0x00200000d4cc783b */ /* 0x000fee0000000200 */
[-C--:B----4-:R-:W-:Y:S08]  /*76e0*/  HMMA.16816.F32 R20, R32, R172.reuse, RZ ;  /* 0x000000ac2014723c */ /* 0x090ff000000018ff */
[C---:B------:R-:W-:Y:S08]  /*76f0*/  HMMA.16816.F32 R24, R28.reuse, R172, RZ ;  /* 0x000000ac1c18723c */ /* 0x040ff000000018ff */
[-C--:B------:R-:W-:Y:S08]  /*7700*/  HMMA.16816.F32 R28, R28, R174.reuse, RZ ;  /* 0x000000ae1c1c723c */ /* 0x080ff000000018ff */
[----:B------:R-:W-:Y:S01]  /*7710*/  HMMA.16816.F32 R32, R32, R174, RZ ;  /* 0x000000ae2020723c */ /* 0x000fe200000018ff */
[----:B------:R-:W3:Y:S07]  /*7720*/  LDSM.16.M88.4 R172, [R132] ;  /* 0x0000000084ac783b */ /* 0x000eee0000000200 */
[-C--:B-----5:R-:W-:Y:S08]  /*7730*/  HMMA.16816.F32 R4, R176, R180.reuse, R4 ;  /* 0x000000b4b004723c */ /* 0x0a0ff00000001804 */
[C---:B--2---:R-:W-:Y:S08]  /*7740*/  HMMA.16816.F32 R8, R184.reuse, R180, R8 ;  /* 0x000000b4b808723c */ /* 0x044ff00000001808 */
        /* <DEDUP_REMOVED lines=9> */
[----:B------:R-:W-:Y:S01]  /*77e0*/  LDSM.16.M88.4 R188, [R2+0x4000] ;  /* 0x0040000002bc783b */ /* 0x000fe20000000200 */
        /* <DEDUP_REMOVED lines=8> */
[----:B------:R-:W4:Y:S07]  /*7870*/  LDSM.16.M88.4 R196, [R2+0x6000] ;  /* 0x0060000002c4783b */ /* 0x000f2e0000000200 */
[----:B------:R-:W-:Y:S01]  /*7880*/  HMMA.16816.F32 R32, R172, R202, R32 ;  /* 0x000000caac20723c */ /* 0x000fe20000001820 */
[----:B------:R-:W5:Y:S06]  /*7890*/  LDSM.16.M88.4 R172, [R3+UR6+0x9800] ;  /* 0x0098000603ac783b */ /* 0x000f6c0008000200 */
[----:B------:R-:W-:Y:S01]  /*78a0*/  LDSM.16.M88.4 R200, [R136+0x9000] ;  /* 0x0090000088c8783b */ /* 0x000fe20000000200 */
[-C--:B-1----:R-:W-:Y:S08]  /*78b0*/  HMMA.16816.F32 R4, R180, R184.reuse, R4 ;  /* 0x000000b8b404723c */ /* 0x082ff00000001804 */
[C---:B------:R-:W-:Y:S08]  /*78c0*/  HMMA.16816.F32 R8, R204.reuse, R184, R8 ;  /* 0x000000b8cc08723c */ /* 0x040ff00000001808 */
[-C--:B------:R-:W-:Y:S08]  /*78d0*/  HMMA.16816.F32 R12, R204, R186.reuse, R12 ;  /* 0x000000bacc0c723c */ /* 0x080ff0000000180c */
[C---:B------:R-:W-:Y:S01]  /*78e0*/  HMMA.16816.F32 R16, R180.reuse, R186, R16 ;  /* 0x000000bab410723c */ /* 0x040fe20000001810 */
[----:B------:R-:W1:Y:S06]  /*78f0*/  LDSM.16.M88.4 R184, [R208+0x4000] ;  /* 0x00400000d0b8783b */ /* 0x000e6c0000000200 */
[----:B------:R-:W1:Y:S01]  /*7900*/  LDSM.16.M88.4 R208, [R208+0x6000] ;  /* 0x00600000d0d0783b */ /* 0x000e620000000200 */
[-C--:B--2---:R-:W-:Y:S08]  /*7910*/  HMMA.16816.F32 R20, R180, R176.reuse, R20 ;  /* 0x000000b0b414723c */ /* 0x084ff00000001814 */
[C---:B------:R-:W-:Y:S08]  /*7920*/  HMMA.16816.F32 R24, R204.reuse, R176, R24 ;  /* 0x000000b0cc18723c */ /* 0x040ff00000001818 */
[-C--:B------:R-:W-:Y:S01]  /*7930*/  HMMA.16816.F32 R28, R204, R178.reuse, R28 ;  /* 0x000000b2cc1c723c */ /* 0x080fe2000000181c */
[----:B------:R-:W-:Y:S07]  /*7940*/  LDSM.16.M88.4 R204, [R132+0x6000] ;  /* 0x0060000084cc783b */ /* 0x000fee0000000200 */
[----:B------:R-:W-:Y:S01]  /*7950*/  HMMA.16816.F32 R32, R180, R178, R32 ;  /* 0x000000b2b420723c */ /* 0x000fe20000001820 */
[----:B------:R-:W2:Y:S06]  /*7960*/  LDSM.16.M88.4 R176, [R136+0x9800] ;  /* 0x0098000088b0783b */ /* 0x000eac0000000200 */
[----:B------:R5:W-:Y:S01]  /*7970*/  LDSM.16.M88.4 R180, [R132+0x4000] ;  /* 0x0040000084b4783b */ /* 0x000be20000000200 */
[-C--:B---3--:R-:W-:Y:S08]  /*7980*/  HMMA.16816.F32 R4, R188, R192.reuse, R4 ;  /* 0x000000c0bc04723c */ /* 0x088ff00000001804 */
[C---:B----4-:R-:W-:Y:S08]  /*7990*/  HMMA.16816.F32 R8, R196.reuse, R192, R8 ;  /* 0x000000c0c408723c */ /* 0x050ff00000001808 */
[-C--:B------:R-:W-:Y:S03]  /*79a0*/  HMMA.16816.F32 R12, R196, R194.reuse, R12 ;  /* 0x000000c2c40c723c */ /* 0x080fe6000000180c */
[----:B-----5:R-:W-:Y:S05]  /*79b0*/  IMAD R132, R228, 0x20, R250 ;  /* 0x00000020e4847824 */ /* 0x020fea00078e02fa */
[C---:B------:R-:W-:Y:S01]  /*79c0*/  HMMA.16816.F32 R16, R188.reuse, R194, R16 ;  /* 0x000000c2bc10723c */ /* 0x040fe20000001810 */
[----:B------:R-:W3:Y:S03]  /*79d0*/  LDSM.16.M88.4 R192, [R134+0x9000] ;  /* 0x0090000086c0783b */ /* 0x000ee60000000200 */
[----:B------:R-:W-:Y:S04]  /*79e0*/  IMAD.IADD R132, R249, 0x1, -R132 ;  /* 0x00000001f9847824 */ /* 0x000fe800078e0a84 */
[-C--:B------:R-:W-:Y:S03]  /*79f0*/  HMMA.16816.F32 R20, R188, R172.reuse, R20 ;  /* 0x000000acbc14723c */ /* 0x080fe60000001814 */
[C---:B------:R-:W-:Y:S02]  /*7a00*/  VIADD R3, R132.reuse, 0x8 ;  /* 0x0000000884037836 */ /* 0x040fe40000000000 */
[C---:B------:R-:W-:Y:S03]  /*7a10*/  VIADD R2, R132.reuse, 0x7 ;  /* 0x0000000784027836 */ /* 0x040fe60000000000 */
[C---:B------:R-:W-:Y:S04]  /*7a20*/  HMMA.16816.F32 R24, R196.reuse, R172, R24 ;  /* 0x000000acc418723c */ /* 0x040fe80000001818 */
[----:B------:R-:W-:Y:S02]  /*7a30*/  IABS R3, R3 ;  /* 0x0000000300037213 */ /* 0x000fe40000000000 */
[----:B------:R-:W-:Y:S02]  /*7a40*/  IABS R2, R2 ;  /* 0x0000000200027213 */ /* 0x000fe40000000000 */
[-C--:B------:R-:W-:Y:S01]  /*7a50*/  HMMA.16816.F32 R28, R196, R174.reuse, R28 ;  /* 0x000000aec41c723c */ /* 0x080fe2000000181c */
[----:B------:R-:W-:Y:S02]  /*7a60*/  LDSM.16.M88.4 R196, [R135+0x9000] ;  /* 0x0090000087c4783b */ /* 0x000fe40000000200 */
[----:B------:R-:W-:Y:S02]  /*7a70*/  I2FP.F32.S32 R3, R3 ;  /* 0x0000000300037245 */ /* 0x000fe40000201400 */
[----:B------:R-:W-:Y:S03]  /*7a80*/  I2FP.F32.S32 R2, R2 ;  /* 0x0000000200027245 */ /* 0x000fe60000201400 */
[----:B------:R-:W-:Y:S01]  /*7a90*/  HMMA.16816.F32 R32, R188, R174, R32 ;  /* 0x000000aebc20723c */ /* 0x000fe20000001820 */
[----:B------:R4:W5:Y:S06]  /*7aa0*/  LDSM.16.M88.4 R172, [R134+0x9800] ;  /* 0x0098000086ac783b */ /* 0x00096c0000000200 */
[----:B------:R-:W5:Y:S01]  /*7ab0*/  LDSM.16.M88.4 R188, [R212+0x4000] ;  /* 0x00400000d4bc783b */ /* 0x000f620000000200 */
[-C--:B-1----:R-:W-:Y:S05]  /*7ac0*/  HMMA.16816.F32 R4, R184, R200.reuse, R4 ;  /* 0x000000c8b804723c */ /* 0x082fea0000001804 */
[----:B------:R-:W1:Y:S03]  /*7ad0*/  LDSM.16.M88.4 R212, [R212+0x6000] ;  /* 0x00600000d4d4783b */ /* 0x000e660000000200 */
[C---:B------:R-:W-:Y:S08]  /*7ae0*/  HMMA.16816.F32 R8, R208.reuse, R200, R8 ;  /* 0x000000c8d008723c */ /* 0x040ff00000001808 */
[-C--:B------:R-:W-:Y:S03]  /*7af0*/  HMMA.16816.F32 R12, R208, R202.reuse, R12 ;  /* 0x000000cad00c723c */ /* 0x080fe6000000180c */
[C---:B----4-:R-:W-:Y:S05]  /*7b00*/  VIADD R134, R132.reuse, 0xfffffff7 ;  /* 0xfffffff784867836 */ /* 0x050fea0000000000 */
[C---:B------:R-:W-:Y:S08]  /*7b10*/  HMMA.16816.F32 R16, R184.reuse, R202, R16 ;  /* 0x000000cab810723c */ /* 0x040ff00000001810 */
[-C--:B--2---:R-:W-:Y:S08]  /*7b20*/  HMMA.16816.F32 R20, R184, R176.reuse, R20 ;  /* 0x000000b0b814723c */ /* 0x084ff00000001814 */
[C---:B------:R-:W-:Y:S08]  /*7b30*/  HMMA.16816.F32 R24, R208.reuse, R176, R24 ;  /* 0x000000b0d018723c */ /* 0x040ff00000001818 */
[-C--:B------:R-:W-:Y:S08]  /*7b40*/  HMMA.16816.F32 R28, R208, R178.reuse, R28 ;  /* 0x000000b2d01c723c */ /* 0x080ff0000000181c */
[----:B------:R-:W-:Y:S01]  /*7b50*/  HMMA.16816.F32 R32, R184, R178, R32 ;  /* 0x000000b2b820723c */ /* 0x000fe20000001820 */
[----:B------:R2:W4:Y:S01]  /*7b60*/  LDSM.16.M88.4 R176, [R135+0x9800] ;  /* 0x0098000087b0783b */ /* 0x0005220000000200 */
[----:B------:R-:W-:Y:S04]  /*7b70*/  DEPBAR.LE SB0, 0x0 ;  /* 0x000080000000791a */ /* 0x000fe80000000000 */
[----:B------:R-:W-:Y:S02]  /*7b80*/  BAR.SYNC.DEFER_BLOCKING 0x0 ;  /* 0x0000000000007b1d */ /* 0x000fe40000010000 */
[-C--:B---3--:R-:W-:Y:S08]  /*7b90*/  HMMA.16816.F32 R4, R180, R192.reuse, R4 ;  /* 0x000000c0b404723c */ /* 0x088ff00000001804 */
[C---:B------:R-:W-:Y:S08]  /*7ba0*/  HMMA.16816.F32 R8, R204.reuse, R192, R8 ;  /* 0x000000c0cc08723c */ /* 0x040ff00000001808 */
[-C--:B------:R-:W-:Y:S03]  /*7bb0*/  HMMA.16816.F32 R12, R204, R194.reuse, R12 ;  /* 0x000000c2cc0c723c */ /* 0x080fe6000000180c */
[----:B--2---:R-:W-:Y:S04]  /*7bc0*/  IABS R135, R132 ;  /* 0x0000008400877213 */ /* 0x004fe80000000000 */
[----:B------:R-:W-:Y:S01]  /*7bd0*/  I2FP.F32.S32 R135, R135 ;  /* 0x0000008700877245 */ /* 0x000fe20000201400 */
[C---:B------:R-:W-:Y:S08]  /*7be0*/  HMMA.16816.F32 R16, R180.reuse, R194, R16 ;  /* 0x000000c2b410723c */ /* 0x040ff00000001810 */
[-C--:B-----5:R-:W-:Y:S08]  /*7bf0*/  HMMA.16816.F32 R20, R180, R172.reuse, R20 ;  /* 0x000000acb414723c */ /* 0x0a0ff00000001814 */
[C---:B------:R-:W-:Y:S04]  /*7c00*/  HMMA.16816.F32 R24, R204.reuse, R172, R24 ;  /* 0x000000accc18723c */ /* 0x040fe80000001818 */
[C---:B------:R-:W-:Y:S02]  /*7c10*/  VIADD R172, R132.reuse, 0xffffffe7 ;  /* 0xffffffe784ac7836 */ /* 0x040fe40000000000 */
[C---:B------:R-:W-:Y:S02]  /*7c20*/  VIADD R173, R132.reuse, 0x2f ;  /* 0x0000002f84ad7836 */ /* 0x040fe40000000000 */
[-C--:B------:R-:W-:Y:S08]  /*7c30*/  HMMA.16816.F32 R28, R204, R174.reuse, R28 ;  /* 0x000000aecc1c723c */ /* 0x080ff0000000181c */
[----:B------:R-:W-:Y:S04]  /*7c40*/  HMMA.16816.F32 R32, R180, R174, R32 ;  /* 0x000000aeb420723c */ /* 0x000fe80000001820 */
[C---:B------:R-:W-:Y:S04]  /*7c50*/  VIADD R175, R132.reuse, 0x28 ;  /* 0x0000002884af7836 */ /* 0x040fe80000000000 */
[-C--:B------:R-:W-:Y:S08]  /*7c60*/  HMMA.16816.F32 R4, R188, R196.reuse, R4 ;  /* 0x000000c4bc04723c */ /* 0x080ff00000001804 */
[C---:B-1----:R-:W-:Y:S08]  /*7c70*/  HMMA.16816.F32 R8, R212.reuse, R196, R8 ;  /* 0x000000c4d408723c */ /* 0x042ff00000001808 */
[-C--:B------:R-:W-:Y:S03]  /*7c80*/  HMMA.16816.F32 R12, R212, R198.reuse, R12 ;  /* 0x000000c6d40c723c */ /* 0x080fe6000000180c */
[----:B------:R-:W-:Y:S01]  /*7c90*/  FFMA.FTZ R6, R3, -UR5, R6 ;  /* 0x8000000503067c23 */ /* 0x000fe20008010006 */
[----:B------:R-:W-:Y:S01]  /*7ca0*/  IADD3 R3, PT, PT, R132, -0x1, RZ ;  /* 0xffffffff84037810 */ /* 0x000fe20007ffe0ff */
[----:B------:R-:W-:Y:S01]  /*7cb0*/  FFMA.FTZ R7, R2, -UR5, R7 ;  /* 0x8000000502077c23 */ /* 0x000fe20008010007 */
[C---:B------:R-:W-:Y:S02]  /*7cc0*/  VIADD R2, R132.reuse, 0xfffffff8 ;  /* 0xfffffff884027836 */ /* 0x040fe40000000000 */
[----:B------:R-:W-:Y:S01]  /*7cd0*/  FFMA.FTZ R4, R135, -UR5, R4 ;  /* 0x8000000587047c23 */ /* 0x000fe20008010004 */
[----:B------:R-:W-:Y:S01]  /*7ce0*/  IABS R136, R3 ;  /* 0x0000000300887213 */ /* 0x000fe20000000000 */
[C---:B------:R-:W-:Y:S04]  /*7cf0*/  HMMA.16816.F32 R16, R188.reuse, R198, R16 ;  /* 0x000000c6bc10723c */ /* 0x040fe80000001810 */
[----:B------:R-:W-:Y:S02]  /*7d00*/  IABS R3, R2 ;  /* 0x0000000200037213 */ /* 0x000fe40000000000 */
[----:B------:R-:W-:Y:S01]  /*7d10*/  IABS R2, R134 ;  /* 0x0000008600027213 */ /* 0x000fe20000000000 */
[----:B------:R-:W-:Y:S01]  /*7d20*/  IMAD.MOV.U32 R134, RZ, RZ, R136 ;  /* 0x000000ffff867224 */ /* 0x000fe200078e0088 */
[-C--:B----4-:R-:W-:Y:S03]  /*7d30*/  HMMA.16816.F32 R20, R188, R176.reuse, R20 ;  /* 0x000000b0bc14723c */ /* 0x090fe60000001814 */
[----:B------:R-:W-:Y:S01]  /*7d40*/  IMAD.MOV.U32 R137, RZ, RZ, R3 ;  /* 0x000000ffff897224 */ /* 0x000fe200078e0003 */
[----:B------:R-:W-:Y:S01]  /*7d50*/  I2FP.F32.S32 R3, R134 ;  /* 0x0000008600037245 */ /* 0x000fe20000201400 */
[----:B------:R-:W-:Y:S03]  /*7d60*/  IMAD.MOV.U32 R136, RZ, RZ, R2 ;  /* 0x000000ffff887224 */ /* 0x000fe600078e0002 */
[----:B------:R-:W-:Y:S01]  /*7d70*/  I2FP.F32.S32 R2, R137 ;  /* 0x0000008900027245 */ /* 0x000fe20000201400 */
[C---:B------:R-:W-:Y:S04]  /*7d80*/  HMMA.16816.F32 R24, R212.reuse, R176, R24 ;  /* 0x000000b0d418723c */ /* 0x040fe80000001818 */
[----:B------:R-:W-:Y:S01]  /*7d90*/  I2FP.F32.S32 R134, R136 ;  /* 0x0000008800867245 */ /* 0x000fe20000201400 */
[C---:B------:R-:W-:Y:S01]  /*7da0*/  FFMA.FTZ R5, R3.reuse, -UR5, R5 ;  /* 0x8000000503057c23 */ /* 0x040fe20008010005 */
[----:B------:R-:W-:Y:S01]  /*7db0*/  FFMA.FTZ R19, R3, -UR5, R19 ;  /* 0x8000000503137c23 */ /* 0x000fe20008010013 */
[----:B------:R-:W-:Y:S01]  /*7dc0*/  VIADD R3, R132, 0xfffffff0 ;  /* 0xfffffff084037836 */ /* 0x000fe20000000000 */
[-C--:B------:R-:W-:Y:S03]  /*7dd0*/  HMMA.16816.F32 R28, R212, R178.reuse, R28 ;  /* 0x000000b2d41c723c */ /* 0x080fe6000000181c */
[----:B------:R-:W-:Y:S01]  /*7de0*/  FMNMX3.FTZ R181, R0, R4, R5, !PT ;  /* 0x0000000400b57276 */ /* 0x000fe20007810005 */
[C---:B------:R-:W-:Y:S01]  /*7df0*/  FFMA.FTZ R16, R2.reuse, -UR5, R16 ;  /* 0x8000000502107c23 */ /* 0x040fe20008010010 */
[----:B------:R-:W-:Y:S01]  /*7e00*/  IABS R137, R3 ;  /* 0x0000000300897213 */ /* 0x000fe20000000000 */
[----:B------:R-:W-:Y:S01]  /*7e10*/  FFMA.FTZ R22, R2, -UR5, R22 ;  /* 0x8000000502167c23 */ /* 0x000fe20008010016 */
[C---:B------:R-:W-:Y:S01]  /*7e20*/  VIADD R2, R132.reuse, 0xffffffef ;  /* 0xffffffef84027836 */ /* 0x040fe20000000000 */
[----:B------:R-:W-:Y:S04]  /*7e30*/  HMMA.16816.F32 R32, R188, R178, R32 ;  /* 0x000000b2bc20723c */ /* 0x000fe80000001820 */
[----:B------:R-:W-:Y:S02]  /*7e40*/  VIADD R136, R132, 0xffffffe8 ;  /* 0xffffffe884887836 */ /* 0x000fe40000000000 */
[----:B------:R-:W-:Y:S01]  /*7e50*/  FFMA.FTZ R18, R135, -UR5, R18 ;  /* 0x8000000587127c23 */ /* 0x000fe20008010012 */
[----:B------:R-:W-:Y:S01]  /*7e60*/  IABS R135, R2 ;  /* 0x0000000200877213 */ /* 0x000fe20000000000 */
[C---:B------:R-:W-:Y:S01]  /*7e70*/  FFMA.FTZ R17, R134.reuse, -UR5, R17 ;  /* 0x8000000586117c23 */ /* 0x040fe20008010011 */
[----:B------:R-:W-:Y:S01]  /*7e80*/  IABS R2, R172 ;  /* 0x000000ac00027213 */ /* 0x000fe20000000000 */
[----:B------:R-:W-:Y:S01]  /*7e90*/  IMAD.MOV.U32 R172, RZ, RZ, R137 ;  /* 0x000000ffffac7224 */ /* 0x000fe200078e0089 */
[----:B------:R-:W-:Y:S01]  /*7ea0*/  IABS R3, R136 ;  /* 0x0000008800037213 */ /* 0x000fe20000000000 */
[----:B------:R-:W-:Y:S01]  /*7eb0*/  FFMA.FTZ R23, R134, -UR5, R23 ;  /* 0x8000000586177c23 */ /* 0x000fe20008010017 */
[----:B------:R-:W-:Y:S01]  /*7ec0*/  MOV R136, R2 ;  /* 0x0000000200887202 */ /* 0x000fe20000000f00 */
[C---:B------:R-:W-:Y:S01]  /*7ed0*/  VIADD R134, R132.reuse, 0x3f ;  /* 0x0000003f84867836 */ /* 0x040fe20000000000 */
[----:B------:R-:W-:Y:S01]  /*7ee0*/  I2FP.F32.S32 R2, R135 ;  /* 0x0000008700027245 */ /* 0x000fe20000201400 */
[----:B------:R-:W-:Y:S01]  /*7ef0*/  IMAD.MOV.U32 R137, RZ, RZ, R3 ;  /* 0x000000ffff897224 */ /* 0x000fe200078e0003 */
[----:B------:R-:W-:Y:S01]  /*7f00*/  I2FP.F32.S32 R3, R172 ;  /* 0x000000ac00037245 */ /* 0x000fe20000201400 */
[----:B------:R-:W-:Y:S01]  /*7f10*/  VIADD R135, R132, 0x40 ;  /* 0x0000004084877836 */ /* 0x000fe20000000000 */
[----:B------:R-:W-:Y:S01]  /*7f20*/  I2FP.F32.S32 R136, R136 ;  /* 0x0000008800887245 */ /* 0x000fe20000201400 */
[----:B------:R-:W-:Y:S01]  /*7f30*/  FFMA.FTZ R21, R2, -UR5, R21 ;  /* 0x8000000502157c23 */ /* 0x000fe20008010015 */
[----:B------:R-:W-:Y:S01]  /*7f40*/  I2FP.F32.S32 R137, R137 ;  /* 0x0000008900897245 */ /* 0x000fe20000201400 */
[C---:B------:R-:W-:Y:S01]  /*7f50*/  FFMA.FTZ R20, R3.reuse, -UR5, R20 ;  /* 0x8000000503147c23 */ /* 0x040fe20008010014 */
[----:B------:R-:W-:Y:S01]  /*7f60*/  IABS R176, R135 ;  /* 0x0000008700b07213 */ /* 0x000fe20000000000 */
[----:B------:R-:W-:Y:S01]  /*7f70*/  FFMA.FTZ R34, R3, -UR5, R34 ;  /* 0x8000000503227c23 */ /* 0x000fe20008010022 */
[----:B------:R-:W-:Y:S01]  /*7f80*/  IABS R174, R134 ;  /* 0x0000008600ae7213 */ /* 0x000fe20000000000 */
[----:B------:R-:W-:Y:S01]  /*7f90*/  VIADD R3, R132, 0x38 ;  /* 0x0000003884037836 */ /* 0x000fe20000000000 */
[----:B------:R-:W-:Y:S01]  /*7fa0*/  I2FP.F32.S32 R182, R176 ;  /* 0x000000b000b67245 */ /* 0x000fe20000201400 */
[----:B------:R-:W-:Y:S01]  /*7fb0*/  FFMA.FTZ R35, R2, -UR5, R35 ;  /* 0x8000000502237c23 */ /* 0x000fe20008010023 */
[----:B------:R-:W-:Y:S01]  /*7fc0*/  I2FP.F32.S32 R183, R174 ;  /* 0x000000ae00b77245 */ /* 0x000fe20000201400 */
[----:B------:R-:W-:Y:S01]  /*7fd0*/  FFMA.FTZ R32, R137, -UR5, R32 ;  /* 0x8000000589207c23 */ /* 0x000fe20008010020 */
[----:B------:R-:W-:Y:S01]  /*7fe0*/  IABS R172, R3 ;  /* 0x0000000300ac7213 */ /* 0x000fe20000000000 */
[C---:B------:R-:W-:Y:S01]  /*7ff0*/  VIADD R2, R132.reuse, 0x37 ;  /* 0x0000003784027836 */ /* 0x040fe20000000000 */
[----:B------:R-:W-:Y:S01]  /*8000*/  IABS R3, R175 ;  /* 0x000000af00037213 */ /* 0x000fe20000000000 */
[C---:B------:R-:W-:Y:S01]  /*8010*/  VIADD R137, R132.reuse, 0x30 ;  /* 0x0000003084897836 */ /* 0x040fe20000000000 */
[----:B------:R-:W-:Y:S01]  /*8020*/  IABS R134, R173 ;  /* 0x000000ad00867213 */ /* 0x000fe20000000000 */
[----:B------:R-:W-:Y:S01]  /*8030*/  VIADD R177, R132, 0x27 ;  /* 0x0000002784b17836 */ /* 0x000fe20000000000 */
[----:B------:R-:W-:Y:S01]  /*8040*/  I2FP.F32.S32 R184, R172 ;  /* 0x000000ac00b87245 */ /* 0x000fe20000201400 */
[----:B------:R-:W-:Y:S01]  /*8050*/  FFMA.FTZ R33, R136, -UR5, R33 ;  /* 0x8000000588217c23 */ /* 0x000fe20008010021 */
[----:B------:R-:W-:Y:S01]  /*8060*/  IABS R136, R2 ;  /* 0x0000000200887213 */ /* 0x000fe20000000000 */
[----:B------:R-:W-:Y:S01]  /*8070*/  IMAD.MOV.U32 R173, RZ, RZ, R3 ;  /* 0x000000ffffad7224 */ /* 0x000fe200078e0003 */
[----:B------:R-:W-:Y:S01]  /*8080*/  IABS R135, R137 ;  /* 0x0000008900877213 */ /* 0x000fe20000000000 */
[----:B------:R-:W-:Y:S01]  /*8090*/  FFMA.FTZ R8, R182, -UR5, R8 ;  /* 0x80000005b6087c23 */ /* 0x000fe20008010008 */
[----:B------:R-:W-:Y:S01]  /*80a0*/  IABS R2, R177 ;  /* 0x000000b100027213 */ /* 0x000fe20000000000 */
[----:B------:R-:W-:Y:S01]  /*80b0*/  FFMA.FTZ R9, R183, -UR5, R9 ;  /* 0x80000005b7097c23 */ /* 0x000fe20008010009 */
[----:B------:R-:W-:Y:S01]  /*80c0*/  I2FP.F32.S32 R185, R136 ;  /* 0x0000008800b97245 */ /* 0x000fe20000201400 */
[----:B------:R-:W-:Y:S01]  /*80d0*/  FFMA.FTZ R12, R184, -UR5, R12 ;  /* 0x80000005b80c7c23 */ /* 0x000fe2000801000c */
[----:B------:R-:W-:Y:S01]  /*80e0*/  I2FP.F32.S32 R3, R135 ;  /* 0x0000008700037245 */ /* 0x000fe20000201400 */
[----:B------:R-:W-:Y:S01]  /*80f0*/  IMAD.MOV.U32 R137, RZ, RZ, R2 ;  /* 0x000000ffff897224 */ /* 0x000fe200078e0002 */
[----:B------:R-:W-:Y:S01]  /*8100*/  FMNMX3.FTZ R135, R133, R6, R7, !PT ;  /* 0x0000000685877276 */ /* 0x000fe20007810007 */
[----:B------:R-:W-:Y:S01]  /*8110*/  FFMA.FTZ R13, R185, -UR5, R13 ;  /* 0x80000005b90d7c23 */ /* 0x000fe2000801000d */
[----:B------:R-:W-:Y:S02]  /*8120*/  FMNMX3.FTZ R181, R181, R16, R17, !PT ;  /* 0x00000010b5b57276 */ /* 0x000fe40007810011 */
[----:B------:R-:W-:Y:S02]  /*8130*/  I2FP.F32.S32 R2, R134 ;  /* 0x0000008600027245 */ /* 0x000fe40000201400 */
[----:B------:R-:W-:Y:S02]  /*8140*/  FMNMX3.FTZ R134, R138, R8, R9, !PT ;  /* 0x000000088a867276 */ /* 0x000fe40007810009 */
[----:B------:R-:W-:Y:S02]  /*8150*/  FMNMX3.FTZ R135, R135, R18, R19, !PT ;  /* 0x0000001287877276 */ /* 0x000fe40007810013 */
[----:B------:R-:W-:Y:S02]  /*8160*/  FMNMX3.FTZ R181, R181, R20, R21, !PT ;  /* 0x00000014b5b57276 */ /* 0x000fe40007810015 */
[----:B------:R-:W-:Y:S02]  /*8170*/  I2FP.F32.S32 R193, R173 ;  /* 0x000000ad00c17245 */ /* 0x000fe40000201400 */
[----:B------:R-:W-:Y:S02]  /*8180*/  I2FP.F32.S32 R192, R137 ;  /* 0x0000008900c07245 */ /* 0x000fe40000201400 */
[----:B------:R-:W-:Y:S02]  /*8190*/  FMNMX3.FTZ R191, R134, R12, R13, !PT ;  /* 0x0000000c86bf7276 */ /* 0x000fe4000781000d */
[----:B------:R-:W-:Y:S02]  /*81a0*/  FMNMX3.FTZ R190, R135, R22, R23, !PT ;  /* 0x0000001687be7276 */ /* 0x000fe40007810017 */
[----:B------:R-:W-:Y:S01]  /*81b0*/  FMNMX3.FTZ R181, R181, R32, R33, !PT ;  /* 0x00000020b5b57276 */ /* 0x000fe20007810021 */
[----:B------:R-:W-:Y:S06]  /*81c0*/  @P2 BRA `(.L_x_1893) ;  /* 0xffffffec00102947 */ /* 0x000fec000383ffff */
.L_x_1892:
[----:B------:R-:W2:Y:S01]  /*81d0*/  LDL R176, [R1] ;  /* 0x0000000001b07983 */ /* 0x000ea20000100800 */
[----:B------:R-:W-:Y:S01]  /*81e0*/  FFMA.FTZ R25, R2, -UR5, R25 ;  /* 0x8000000502197c23 */ /* 0x000fe20008010019 */
[----:B------:R-:W-:Y:S01]  /*81f0*/  FFMA.FTZ R24, R3, -UR5, R24 ;  /* 0x8000000503187c23 */ /* 0x000fe20008010018 */
[----:B------:R-:W-:Y:S01]  /*8200*/  FFMA.FTZ R28, R193, -UR5, R28 ;  /* 0x80000005c11c7c23 */ /* 0x000fe2000801001c */
[----:B-1----:R-:W1:Y:S01]  /*8210*/  SHFL.BFLY PT, R137, R181, 0x2, 0x1f ;  /* 0x0c401f00b5897f89 */ /* 0x002e6200000e0000 */
[----:B------:R-:W-:Y:S01]  /*8220*/  FFMA.FTZ R29, R192, -UR5, R29 ;  /* 0x80000005c01d7c23 */ /* 0x000fe2000801001d */
[----:B------:R-:W-:Y:S01]  /*8230*/  FMNMX3.FTZ R134, R190, R34, R35, !PT ;  /* 0x00000022be867276 */ /* 0x000fe20007810023 */
[----:B------:R-:W-:Y:S05]  /*8240*/  FFMA.FTZ R14, R182, -UR5, R14 ;  /* 0x80000005b60e7c23 */ /* 0x000fea000801000e */
[----:B------:R-:W3:Y:S01]  /*8250*/  LDL.64 R178, [R1+0x10] ;  /* 0x0000100001b27983 */ /* 0x000ee20000100a00 */
[----:B------:R-:W-:Y:S01]  /*8260*/  FMNMX3.FTZ R135, R191, R24, R25, !PT ;  /* 0x00000018bf877276 */ /* 0x000fe20007810019 */
[----:B------:R-:W-:Y:S01]  /*8270*/  FFMA.FTZ R15, R183, -UR5, R15 ;  /* 0x80000005b70f7c23 */ /* 0x000fe2000801000f */
[----:B------:R-:W-:Y:S01]  /*8280*/  FFMA.FTZ R27, R185, -UR5, R27 ;  /* 0x80000005b91b7c23 */ /* 0x000fe2000801001b */
[----:B------:R-:W-:Y:S01]  /*8290*/  FFMA.FTZ R26, R184, -UR5, R26 ;  /* 0x80000005b81a7c23 */ /* 0x000fe2000801001a */
[----:B------:R-:W-:Y:S01]  /*82a0*/  FMNMX3.FTZ R173, R135, R28, R29, !PT ;  /* 0x0000001c87ad7276 */ /* 0x000fe2000781001d */
[----:B------:R-:W4:Y:S01]  /*82b0*/  SHFL.BFLY PT, R136, R134, 0x2, 0x1f ;  /* 0x0c401f0086887f89 */ /* 0x000f2200000e0000 */
[----:B------:R-:W-:Y:S01]  /*82c0*/  FFMA.FTZ R31, R2, -UR5, R31 ;  /* 0x80000005021f7c23 */ /* 0x000fe2000801001f */
[----:B------:R-:W-:Y:S01]  /*82d0*/  FFMA.FTZ R30, R3, -UR5, R30 ;  /* 0x80000005031e7c23 */ /* 0x000fe2000801001e */
[----:B------:R-:W-:Y:S05]  /*82e0*/  IADD3 R184, PT, PT, R217, 0xa040, RZ ;  /* 0x0000a040d9b87810 */ /* 0x000fea0007ffe0ff */
[----:B------:R-:W5:Y:S01]  /*82f0*/  SHFL.BFLY PT, R135, R173, 0x2, 0x1f ;  /* 0x0c401f00ad877f89 */ /* 0x000f6200000e0000 */
[----:B------:R-:W-:Y:S02]  /*8300*/  @P0 IADD3 R184, PT, PT, R246, -0x40, RZ ;  /* 0xffffffc0f6b80810 */ /* 0x000fe40007ffe0ff */
[----:B-1----:R-:W-:Y:S05]  /*8310*/  FMNMX.FTZ R137, R181, R137, !PT ;  /* 0x00000089b5897209 */ /* 0x002fea0007810000 */
[----:B------:R-:W3:Y:S06]  /*8320*/  LDL.64 R180, [R1+0x8] ;  /* 0x0000080001b47983 */ /* 0x000eec0000100a00 */
[----:B------:R-:W1:Y:S01]  /*8330*/  SHFL.BFLY PT, R172, R137, 0x1, 0x1f ;  /* 0x0c201f0089ac7f89 */ /* 0x000e6200000e0000 */
[----:B----4-:R-:W-:Y:S02]  /*8340*/  FMNMX.FTZ R174, R134, R136, !PT ;  /* 0x0000008886ae7209 */ /* 0x010fe40007810000 */
[C---:B------:R-:W-:Y:S02]  /*8350*/  IADD3 R134, PT, PT, R132.reuse, 0x48, RZ ;  /* 0x0000004884867810 */ /* 0x040fe40007ffe0ff */
[----:B-----5:R-:W-:Y:S03]  /*8360*/  FMNMX.FTZ R173, R173, R135, !PT ;  /* 0x00000087adad7209 */ /* 0x020fe60007810000 */
[----:B------:R-:W4:Y:S01]  /*8370*/  SHFL.BFLY PT, R136, R174, 0x1, 0x1f ;  /* 0x0c201f00ae887f89 */ /* 0x000f2200000e0000 */
[----:B------:R-:W-:Y:S02]  /*8380*/  IADD3 R132, PT, PT, R132, 0x47, RZ ;  /* 0x0000004784847810 */ /* 0x000fe40007ffe0ff */
[----:B------:R-:W-:Y:S05]  /*8390*/  IABS R175, R134 ;  /* 0x0000008600af7213 */ /* 0x000fea0000000000 */
[----:B------:R-:W5:Y:S01]  /*83a0*/  SHFL.BFLY PT, R135, R173, 0x1, 0x1f ;  /* 0x0c201f00ad877f89 */ /* 0x000f6200000e0000 */
[----:B------:R-:W-:Y:S04]  /*83b0*/  IABS R134, R132 ;  /* 0x0000008400867213 */ /* 0x000fe80000000000 */
[----:B------:R-:W-:Y:S05]  /*83c0*/  I2FP.F32.S32 R134, R134 ;  /* 0x0000008600867245 */ /* 0x000fea0000201400 */
[----:B------:R-:W-:Y:S01]  /*83d0*/  FFMA.FTZ R11, R134, -UR5, R11 ;  /* 0x80000005860b7c23 */ /* 0x000fe2000801000b */
[----:B-1----:R-:W-:Y:S02]  /*83e0*/  FMNMX.FTZ R137, R137, R172, !PT ;  /* 0x000000ac89897209 */ /* 0x002fe40007810000 */
[----:B------:R-:W-:Y:S02]  /*83f0*/  MOV R172, R175 ;  /* 0x000000af00ac7202 */ /* 0x000fe40000000f00 */
[C---:B------:R-:W-:Y:S01]  /*8400*/  FSETP.NEU.FTZ.AND P2, PT, R137.reuse, -INF , PT ;  /* 0xff8000008900780b */ /* 0x040fe20003f5d000 */
[C---:B------:R-:W-:Y:S01]  /*8410*/  FADD.FTZ R0, -R137.reuse, R0 ;  /* 0x0000000089007221 */ /* 0x040fe20000010100 */
[----:B------:R-:W-:Y:S01]  /*8420*/  I2FP.F32.S32 R172, R172 ;  /* 0x000000ac00ac7245 */ /* 0x000fe20000201400 */
[----:B------:R-:W-:Y:S01]  /*8430*/  FMUL.FTZ R186, R137, UR4 ;  /* 0x0000000489ba7c20 */ /* 0x000fe20008410000 */
[----:B----4-:R-:W-:Y:S01]  /*8440*/  FMNMX.FTZ R136, R174, R136, !PT ;  /* 0x00000088ae887209 */ /* 0x010fe20007810000 */
[----:B------:R-:W-:Y:S01]  /*8450*/  FMUL.FTZ R132, R0, UR4 ;  /* 0x0000000400847c20 */ /* 0x000fe20008410000 */
[----:B-----5:R-:W-:Y:S01]  /*8460*/  FMNMX.FTZ R135, R173, R135, !PT ;  /* 0x00000087ad877209 */ /* 0x020fe20007810000 */
[----:B------:R-:W-:Y:S02]  /*8470*/  FFMA.FTZ R10, R172, -UR5, R10 ;  /* 0x80000005ac0a7c23 */ /* 0x000fe4000801000a */
[----:B------:R1:W4:Y:S01]  /*8480*/  MUFU.EX2 R134, R132 ;  /* 0x0000008400867308 */ /* 0x0003220000000800 */
[----:B------:R-:W-:Y:S01]  /*8490*/  FADD.FTZ R0, -R136, R133 ;  /* 0x0000008588007221 */ /* 0x000fe20000010100 */
[----:B------:R-:W-:Y:S01]  /*84a0*/  FSEL R186, R186, RZ, P2 ;  /* 0x000000ffbaba7208 */ /* 0x000fe20001000000 */
[C---:B------:R-:W-:Y:S01]  /*84b0*/  FMUL.FTZ R185, R136.reuse, UR4 ;  /* 0x0000000488b97c20 */ /* 0x040fe20008410000 */
[----:B------:R-:W-:Y:S01]  /*84c0*/  FSETP.NEU.FTZ.AND P2, PT, R136, -INF , PT ;  /* 0xff8000008800780b */ /* 0x000fe20003f5d000 */
[----:B------:R-:W-:Y:S02]  /*84d0*/  FMUL.FTZ R188, R135, UR4 ;  /* 0x0000000487bc7c20 */ /* 0x000fe40008410000 */
[--C-:B------:R-:W-:Y:S01]  /*84e0*/  FFMA.FTZ R16, R16, UR4, -R186.reuse ;  /* 0x0000000410107c23 */ /* 0x100fe200080108ba */
[--C-:B------:R-:W-:Y:S01]  /*84f0*/  FFMA.FTZ R17, R17, UR4, -R186.reuse ;  /* 0x0000000411117c23 */ /* 0x100fe200080108ba */
[----:B------:R-:W-:Y:S01]  /*8500*/  FSEL R185, R185, RZ, P2 ;  /* 0x000000ffb9b97208 */ /* 0x000fe20001000000 */
[--C-:B------:R-:W-:Y:S01]  /*8510*/  FFMA.FTZ R4, R4, UR4, -R186.reuse ;  /* 0x0000000404047c23 */ /* 0x100fe200080108ba */
[----:B------:R-:W-:Y:S01]  /*8520*/  MUFU.EX2 R237, R16 ;  /* 0x0000001000ed7308 */ /* 0x000fe20000000800 */
[----:B------:R-:W-:Y:S01]  /*8530*/  FFMA.FTZ R5, R5, UR4, -R186 ;  /* 0x0000000405057c23 */ /* 0x000fe200080108ba */
[----:B------:R-:W-:Y:S01]  /*8540*/  FSETP.NEU.FTZ.AND P2, PT, R135, -INF , PT ;  /* 0xff8000008700780b */ /* 0x000fe20003f5d000 */
[--C-:B------:R-:W-:Y:S01]  /*8550*/  FFMA.FTZ R18, R18, UR4, -R185.reuse ;  /* 0x0000000412127c23 */ /* 0x100fe200080108b9 */
[--C-:B------:R-:W-:Y:S01]  /*8560*/  FFMA.FTZ R19, R19, UR4, -R185.reuse ;  /* 0x0000000413137c23 */ /* 0x100fe200080108b9 */
[----:B------:R-:W-:Y:S01]  /*8570*/  FFMA.FTZ R6, R6, UR4, -R185 ;  /* 0x0000000406067c23 */ /* 0x000fe200080108b9 */
[----:B-1----:R-:W-:Y:S01]  /*8580*/  FMUL.FTZ R132, R0, UR4 ;  /* 0x0000000400847c20 */ /* 0x002fe20008410000 */
[----:B------:R-:W-:Y:S01]  /*8590*/  FADD.FTZ R0, -R135, R138 ;  /* 0x0000008a87007221 */ /* 0x000fe20000010100 */
[----:B------:R-:W-:Y:S02]  /*85a0*/  FMNMX3.FTZ R138, R139, R10, R11, !PT ;  /* 0x0000000a8b8a7276 */ /* 0x000fe4000781000b */
[----:B------:R-:W-:Y:S01]  /*85b0*/  MUFU.EX2 R236, R17 ;  /* 0x0000001100ec7308 */ /* 0x000fe20000000800 */
[----:B------:R-:W-:Y:S01]  /*85c0*/  FSEL R188, R188, RZ, P2 ;  /* 0x000000ffbcbc7208 */ /* 0x000fe20001000000 */
[----:B------:R-:W-:Y:S01]  /*85d0*/  FMUL.FTZ R0, R0, UR4 ;  /* 0x0000000400007c20 */ /* 0x000fe20008410000 */
[----:B------:R-:W-:Y:S01]  /*85e0*/  FFMA.FTZ R7, R7, UR4, -R185 ;  /* 0x0000000407077c23 */ /* 0x000fe200080108b9 */
[C---:B----4-:R-:W-:Y:S01]  /*85f0*/  FMUL.FTZ R36, R134.reuse, R36 ;  /* 0x0000002486247220 */ /* 0x050fe20000410000 */
[----:B------:R-:W-:Y:S01]  /*8600*/  FMUL.FTZ R37, R134, R37 ;  /* 0x0000002586257220 */ /* 0x000fe20000410000 */
[--C-:B------:R-:W-:Y:S01]  /*8610*/  FFMA.FTZ R12, R12, UR4, -R188.reuse ;  /* 0x000000040c0c7c23 */ /* 0x100fe200080108bc */
[--C-:B------:R-:W-:Y:S03]  /*8620*/  FFMA.FTZ R13, R13, UR4, -R188.reuse ;  /* 0x000000040d0d7c23 */ /* 0x100fe600080108bc */
[----:B------:R-:W1:Y:S01]  /*8630*/  MUFU.EX2 R133, R132 ;  /* 0x0000008400857308 */ /* 0x000e620000000800 */
[--C-:B------:R-:W-:Y:S01]  /*8640*/  FFMA.FTZ R8, R8, UR4, -R188.reuse ;  /* 0x0000000408087c23 */ /* 0x100fe200080108bc */
[----:B------:R-:W-:Y:S01]  /*8650*/  FFMA.FTZ R9, R9, UR4, -R188 ;  /* 0x0000000409097c23 */ /* 0x000fe200080108bc */
        /* <DEDUP_REMOVED lines=14> */
[C---:B-1----:R-:W-:Y:S01]  /*8740*/  FMUL.FTZ R38, R133.reuse, R38 ;  /* 0x0000002685267220 */ /* 0x042fe20000410000 */
[C---:B------:R-:W-:Y:S01]  /*8750*/  FMUL.FTZ R39, R133.reuse, R39 ;  /* 0x0000002785277220 */ /* 0x040fe20000410000 */
[C---:B------:R-:W-:Y:S01]  /*8760*/  FMUL.FTZ R50, R133.reuse, R50 ;  /* 0x0000003285327220 */ /* 0x040fe20000410000 */
[C---:B------:R-:W-:Y:S01]  /*8770*/  FMUL.FTZ R51, R133.reuse, R51 ;  /* 0x0000003385337220 */ /* 0x040fe20000410000 */
[C---:B------:R-:W-:Y:S01]  /*8780*/  FMUL.FTZ R54, R133.reuse, R54 ;  /* 0x0000003685367220 */ /* 0x040fe20000410000 */
[C---:B------:R-:W-:Y:S01]  /*8790*/  FMUL.FTZ R55, R133.reuse, R55 ;  /* 0x0000003785377220 */ /* 0x040fe20000410000 */
[C---:B------:R-:W-:Y:S03]  /*87a0*/  FMUL.FTZ R66, R133.reuse, R66 ;  /* 0x0000004285427220 */ /* 0x040fe60000410000 */
[----:B------:R-:W-:Y:S01]  /*87b0*/  MUFU.EX2 R215, R4 ;  /* 0x0000000400d77308 */ /* 0x000fe20000000800 */
[----:B----4-:R-:W-:Y:S01]  /*87c0*/  FMNMX3.FTZ R0, R138, R14, R15, !PT ;  /* 0x0000000e8a007276 */ /* 0x010fe2000781000f */
[C---:B-----5:R-:W-:Y:S01]  /*87d0*/  FMUL.FTZ R40, R132.reuse, R40 ;  /* 0x0000002884287220 */ /* 0x060fe20000410000 */
[C---:B------:R-:W-:Y:S01]  /*87e0*/  FMUL.FTZ R41, R132.reuse, R41 ;  /* 0x0000002984297220 */ /* 0x040fe20000410000 */
[----:B------:R-:W-:Y:S01]  /*87f0*/  FMUL.FTZ R44, R132, R44 ;  /* 0x0000002c842c7220 */ /* 0x000fe20000410000 */
[----:B------:R-:W-:Y:S01]  /*8800*/  FMNMX3.FTZ R0, R0, R26, R27, !PT ;  /* 0x0000001a00007276 */ /* 0x000fe2000781001b */
[C---:B------:R-:W-:Y:S01]  /*8810*/  FMUL.FTZ R45, R132.reuse, R45 ;  /* 0x0000002d842d7220 */ /* 0x040fe20000410000 */
[----:B------:R-:W-:Y:S03]  /*8820*/  FMUL.FTZ R56, R132, R56 ;  /* 0x0000003884387220 */ /* 0x000fe60000410000 */
        /* <DEDUP_REMOVED lines=40> */
[----:B------:R-:W4:Y:S01]  /*8ab0*/  MUFU.EX2 R211, R13 ;  /* 0x0000000d00d37308 */ /* 0x000f220000000800 */
[--C-:B------:R-:W-:Y:S01]  /*8ac0*/  FFMA.FTZ R35, R35, UR4, -R185.reuse ;  /* 0x0000000423237c23 */ /* 0x100fe200080108b9 */
[C---:B------:R-:W-:Y:S01]  /*8ad0*/  FMUL.FTZ R108, R132.reuse, R108 ;  /* 0x0000006c846c7220 */ /* 0x040fe20000410000 */
[----:B------:R-:W-:Y:S01]  /*8ae0*/  FMUL.FTZ R109, R132, R109 ;  /* 0x0000006d846d7220 */ /* 0x000fe20000410000 */
[--C-:B------:R-:W-:Y:S01]  /*8af0*/  FFMA.FTZ R20, R20, UR4, -R186.reuse ;  /* 0x0000000414147c23 */ /* 0x100fe200080108ba */
[----:B------:R-:W-:Y:S01]  /*8b00*/  FFMA.FTZ R186, R21, UR4, -R186 ;  /* 0x0000000415ba7c23 */ /* 0x000fe200080108ba */
[----:B------:R-:W-:Y:S01]  /*8b10*/  FMUL.FTZ R21, R132, R161 ;  /* 0x000000a184157220 */ /* 0x000fe20000410000 */
[C---:B------:R-:W-:Y:S03]  /*8b20*/  FMUL.FTZ R112, R134.reuse, R112 ;  /* 0x0000007086707220 */ /* 0x040fe60000410000 */
[----:B------:R-:W-:Y:S01]  /*8b30*/  MUFU.EX2 R209, R8 ;  /* 0x0000000800d17308 */ /* 0x000fe20000000800 */
[----:B------:R-:W-:Y:S01]  /*8b40*/  FMUL.FTZ R113, R134, R113 ;  /* 0x0000007186717220 */ /* 0x000fe20000410000 */
[C---:B------:R-:W-:Y:S01]  /*8b50*/  FMUL.FTZ R114, R133.reuse, R114 ;  /* 0x0000007285727220 */ /* 0x040fe20000410000 */
[----:B------:R-:W-:Y:S01]  /*8b60*/  FMUL.FTZ R115, R133, R115 ;  /* 0x0000007385737220 */ /* 0x000fe20000410000 */
[--C-:B------:R-:W-:Y:S01]  /*8b70*/  FFMA.FTZ R22, R22, UR4, -R185.reuse ;  /* 0x0000000416167c23 */ /* 0x100fe200080108b9 */
[----:B------:R-:W-:Y:S01]  /*8b80*/  FFMA.FTZ R185, R23, UR4, -R185 ;  /* 0x0000000417b97c23 */ /* 0x000fe200080108b9 */
[C---:B------:R-:W-:Y:S01]  /*8b90*/  FMUL.FTZ R116, R132.reuse, R116 ;  /* 0x0000007484747220 */ /* 0x040fe20000410000 */
[----:B------:R-:W-:Y:S03]  /*8ba0*/  FMUL.FTZ R117, R132, R117 ;  /* 0x0000007584757220 */ /* 0x000fe60000410000 */
[----:B------:R5:W-:Y:S01]  /*8bb0*/  MUFU.EX2 R208, R9 ;  /* 0x0000000900d07308 */ /* 0x000be20000000800 */
[----:B----4-:R-:W-:Y:S01]  /*8bc0*/  F2FP.F16.F32.PACK_AB R182, R211, R210 ;  /* 0x000000d2d3b6723e */ /* 0x010fe200000000ff */
[--C-:B------:R-:W-:Y:S01]  /*8bd0*/  FFMA.FTZ R29, R29, UR4, -R188.reuse ;  /* 0x000000041d1d7c23 */ /* 0x100fe200080108bc */
[----:B-1----:R-:W-:Y:S01]  /*8be0*/  FMNMX.FTZ R2, R0, R2, !PT ;  /* 0x0000000200027209 */ /* 0x002fe20007810000 */
[C---:B------:R-:W-:Y:S01]  /*8bf0*/  FMUL.FTZ R120, R134.reuse, R120 ;  /* 0x0000007886787220 */ /* 0x040fe20000410000 */
[----:B------:R-:W-:Y:S01]  /*8c00*/  FMUL.FTZ R121, R134, R121 ;  /* 0x0000007986797220 */ /* 0x000fe20000410000 */
[C---:B------:R-:W-:Y:S01]  /*8c10*/  FMUL.FTZ R122, R133.reuse, R122 ;  /* 0x0000007a857a7220 */ /* 0x040fe20000410000 */
[C---:B------:R-:W-:Y:S01]  /*8c20*/  FSETP.NEU.FTZ.AND P2, PT, R2.reuse, -INF , PT ;  /* 0xff8000000200780b */ /* 0x040fe20003f5d000 */
[----:B------:R-:W-:Y:S02]  /*8c30*/  FMUL.FTZ R187, R2, UR4 ;  /* 0x0000000402bb7c20 */ /* 0x000fe40008410000 */
[----:B------:R1:W-:Y:S01]  /*8c40*/  MUFU.EX2 R206, R33 ;  /* 0x0000002100ce7308 */ /* 0x0003e20000000800 */
[----:B------:R-:W-:Y:S01]  /*8c50*/  FMUL.FTZ R123, R133, R123 ;  /* 0x0000007b857b7220 */ /* 0x000fe20000410000 */
[C---:B------:R-:W-:Y:S01]  /*8c60*/  FMUL.FTZ R124, R134.reuse, R124 ;  /* 0x0000007c867c7220 */ /* 0x040fe20000410000 */
[C---:B------:R-:W-:Y:S01]  /*8c70*/  FMUL.FTZ R125, R134.reuse, R125 ;  /* 0x0000007d867d7220 */ /* 0x040fe20000410000 */
[----:B------:R-:W-:Y:S01]  /*8c80*/  FSEL R187, R187, RZ, P2 ;  /* 0x000000ffbbbb7208 */ /* 0x000fe20001000000 */
[C---:B------:R-:W-:Y:S01]  /*8c90*/  FMUL.FTZ R126, R133.reuse, R126 ;  /* 0x0000007e857e7220 */ /* 0x040fe20000410000 */
[----:B------:R-:W-:Y:S01]  /*8ca0*/  FMUL.FTZ R127, R133, R127 ;  /* 0x0000007f857f7220 */ /* 0x000fe20000410000 */
[----:B------:R-:W-:Y:S01]  /*8cb0*/  FMUL.FTZ R128, R134, R128 ;  /* 0x0000008086807220 */ /* 0x000fe20000410000 */
[----:B-----5:R-:W-:Y:S01]  /*8cc0*/  FMUL.FTZ R9, R132, R145 ;  /* 0x0000009184097220 */ /* 0x020fe20000410000 */
[--C-:B------:R-:W-:Y:S01]  /*8cd0*/  FFMA.FTZ R14, R14, UR4, -R187.reuse ;  /* 0x000000040e0e7c23 */ /* 0x100fe200080108bb */
[--C-:B------:R-:W-:Y:S01]  /*8ce0*/  FFMA.FTZ R15, R15, UR4, -R187.reuse ;  /* 0x000000040f0f7c23 */ /* 0x100fe200080108bb */
[--C-:B------:R-:W-:Y:S01]  /*8cf0*/  FFMA.FTZ R10, R10, UR4, -R187.reuse ;  /* 0x000000040a0a7c23 */ /* 0x100fe200080108bb */
[--C-:B------:R-:W-:Y:S01]  /*8d00*/  FFMA.FTZ R11, R11, UR4, -R187.reuse ;  /* 0x000000040b0b7c23 */ /* 0x100fe200080108bb */
[----:B------:R-:W-:Y:S01]  /*8d10*/  MUFU.EX2 R200, R14 ;  /* 0x0000000e00c87308 */ /* 0x000fe20000000800 */
[----:B------:R-:W-:Y:S01]  /*8d20*/  FFMA.FTZ R30, R30, UR4, -R187 ;  /* 0x000000041e1e7c23 */ /* 0x000fe200080108bb */
[C---:B------:R-:W-:Y:S01]  /*8d30*/  FMUL.FTZ R129, R134.reuse, R129 ;  /* 0x0000008186817220 */ /* 0x040fe20000410000 */
[C---:B------:R-:W-:Y:S01]  /*8d40*/  FMUL.FTZ R130, R133.reuse, R130 ;  /* 0x0000008285827220 */ /* 0x040fe20000410000 */
[----:B-1----:R-:W-:Y:S01]  /*8d50*/  FMUL.FTZ R33, R134, R157 ;  /* 0x0000009d86217220 */ /* 0x002fe20000410000 */
[----:B------:R-:W-:Y:S01]  /*8d60*/  FMUL.FTZ R131, R133, R131 ;  /* 0x0000008385837220 */ /* 0x000fe20000410000 */
[--C-:B------:R-:W-:Y:S01]  /*8d70*/  FFMA.FTZ R28, R28, UR4, -R188.reuse ;  /* 0x000000041c1c7c23 */ /* 0x100fe200080108bc */
[--C-:B------:R-:W-:Y:S03]  /*8d80*/  FFMA.FTZ R24, R24, UR4, -R188.reuse ;  /* 0x0000000418187c23 */ /* 0x100fe600080108bc */
[----:B------:R-:W1:Y:S01]  /*8d90*/  MUFU.EX2 R199, R15 ;  /* 0x0000000f00c77308 */ /* 0x000e620000000800 */
[----:B------:R-:W-:Y:S01]  /*8da0*/  FFMA.FTZ R188, R25, UR4, -R188 ;  /* 0x0000000419bc7c23 */ /* 0x000fe200080108bc */
[----:B------:R-:W-:Y:S01]  /*8db0*/  FMUL.FTZ R25, R132, R169 ;  /* 0x000000a984197220 */ /* 0x000fe20000410000 */
[----:B------:R-:W-:Y:S07]  /*8dc0*/  ISETP.GT.AND P2, PT, R228, RZ, PT ;  /* 0x000000ffe400720c */ /* 0x000fee0003f44270 */
[----:B------:R-:W-:Y:S10]  /*8dd0*/  MUFU.EX2 R198, R10 ;  /* 0x0000000a00c67308 */ /* 0x000ff40000000800 */
[----:B------:R-:W-:Y:S01]  /*8de0*/  MUFU.EX2 R201, R185 ;  /* 0x000000b900c97308 */ /* 0x000fe20000000800 */
[----:B-1----:R-:W-:Y:S09]  /*8df0*/  F2FP.F16.F32.PACK_AB R183, R199, R200 ;  /* 0x000000c8c7b7723e */ /* 0x002ff200000000ff */
[----:B------:R1:W-:Y:S02]  /*8e00*/  MUFU.EX2 R207, R32 ;  /* 0x0000002000cf7308 */ /* 0x0003e40000000800 */
[----:B-1----:R-:W-:Y:S01]  /*8e10*/  FMUL.FTZ R32, R134, R156 ;  /* 0x0000009c86207220 */ /* 0x002fe20000410000 */
[C---:B--2---:R-:W-:Y:S02]  /*8e20*/  LOP3.LUT R172, R228.reuse, R176, RZ, 0x3c, !PT ;  /* 0x000000b0e4ac7212 */ /* 0x044fe400078e3cff */
[----:B------:R-:W-:Y:S03]  /*8e30*/  IADD3 R228, PT, PT, R228, -0x1, RZ ;  /* 0xffffffffe4e47810 */ /* 0x000fe60007ffe0ff */
[----:B------:R-:W-:Y:S03]  /*8e40*/  IMAD.WIDE.U32 R172, R172, -0x326172a9, RZ ;  /* 0xcd9e8d57acac7825 */ /* 0x000fe600078e00ff */
[----:B------:R-:W-:Y:S02]  /*8e50*/  LOP3.LUT R176, R172, R248, RZ, 0x3c, !PT ;  /* 0x000000f8acb07212 */ /* 0x000fe400078e3cff */
        /* <DEDUP_REMOVED lines=8> */
[----:B------:R-:W-:Y:S01]  /*8ee0*/  IMAD.WIDE.U32 R174, R174, -0x2daee0ad, RZ ;  /* 0xd2511f53aeae7825 */ /* 0x000fe200078e00ff */
[----:B---3--:R-:W-:Y:S03]  /*8ef0*/  LOP3.LUT R3, R178, UR15, R17, 0x96, !PT ;  /* 0x0000000fb2037c12 */ /* 0x008fe6000f8e9611 */
[----:B------:R-:W-:Y:S01]  /*8f00*/  IMAD.WIDE.U32 R178, R138, -0x326172a9, RZ ;  /* 0xcd9e8d578ab27825 */ /* 0x000fe200078e00ff */
[----:B------:R-:W-:Y:S03]  /*8f10*/  LOP3.LUT R16, R16, UR13, R175, 0x96, !PT ;  /* 0x0000000d10107c12 */ /* 0x000fe6000f8e96af */
[----:B------:R-:W-:Y:S01]  /*8f20*/  IMAD.WIDE.U32 R194, R172, -0x326172a9, RZ ;  /* 0xcd9e8d57acc27825 */ /* 0x000fe200078e00ff */
[----:B------:R-:W-:Y:S03]  /*8f30*/  LOP3.LUT R17, R242, UR14, R179, 0x96, !PT ;  /* 0x0000000ef2117c12 */ /* 0x000fe6000f8e96b3 */
[----:B------:R-:W-:Y:S01]  /*8f40*/  IMAD.WIDE.U32 R196, R16, -0x326172a9, RZ ;  /* 0xcd9e8d5710c47825 */ /* 0x000fe200078e00ff */
[----:B------:R-:W-:Y:S02]  /*8f50*/  LOP3.LUT R16, R178, UR12, R195, 0x96, !PT ;  /* 0x0000000cb2107c12 */ /* 0x000fe4000f8e96c3 */
[----:B------:R-:W-:Y:S01]  /*8f60*/  MUFU.EX2 R195, R28 ;  /* 0x0000001c00c37308 */ /* 0x000fe20000000800 */
[----:B------:R-:W-:Y:S04]  /*8f70*/  IMAD.WIDE.U32 R172, R3, -0x326172a9, RZ ;  /* 0xcd9e8d5703ac7825 */ /* 0x000fe800078e00ff */
[----:B------:R-:W-:Y:S01]  /*8f80*/  IMAD.WIDE.U32 R202, R16, -0x2daee0ad, RZ ;  /* 0xd2511f5310ca7825 */ /* 0x000fe200078e00ff */
[----:B------:R-:W-:Y:S02]  /*8f90*/  LOP3.LUT R3, R180, UR14, R173, 0x96, !PT ;  /* 0x0000000eb4037c12 */ /* 0x000fe4000f8e96ad */
[----:B------:R-:W-:Y:S01]  /*8fa0*/  LOP3.LUT R18, R172, UR12, R197, 0x96, !PT ;  /* 0x0000000cac127c12 */ /* 0x000fe2000f8e96c5 */
[----:B------:R-:W-:Y:S01]  /*8fb0*/  IMAD.WIDE.U32 R172, R17, -0x2daee0ad, RZ ;  /* 0xd2511f5311ac7825 */ /* 0x000fe200078e00ff */
[----:B------:R-:W1:Y:S02]  /*8fc0*/  MUFU.EX2 R197, R11 ;  /* 0x0000000b00c57308 */ /* 0x000e640000000800 */
[----:B------:R-:W-:Y:S01]  /*8fd0*/  F2FP.F16.F32.PACK_AB R180, R208, R209 ;  /* 0x000000d1d0b4723e */ /* 0x000fe200000000ff */
[----:B------:R-:W-:Y:S01]  /*8fe0*/  IMAD.WIDE.U32 R204, R18, -0x2daee0ad, RZ ;  /* 0xd2511f5312cc7825 */ /* 0x000fe200078e00ff */
[----:B------:R-:W-:Y:S02]  /*8ff0*/  LOP3.LUT R4, R172, UR26, R203, 0x96, !PT ;  /* 0x0000001aac047c12 */ /* 0x000fe4000f8e96cb */
[----:B------:R-:W-:Y:S01]  /*9000*/  LOP3.LUT R176, R176, UR28, R173, 0x96, !PT ;  /* 0x0000001cb0b07c12 */ /* 0x000fe2000f8e96ad */
[----:B------:R-:W-:Y:S01]  /*9010*/  IMAD.WIDE.U32 R16, R3, -0x2daee0ad, RZ ;  /* 0xd2511f5303107825 */ /* 0x000fe200078e00ff */
[----:B------:R-:W-:Y:S02]  /*9020*/  F2FP.F16.F32.PACK_AB R173, R212, R213 ;  /* 0x000000d5d4ad723e */ /* 0x000fe400000000ff */
[----:B------:R-:W-:Y:S01]  /*9030*/  MUFU.EX2 R203, R20 ;  /* 0x0000001400cb7308 */ /* 0x000fe20000000800 */
[----:B------:R-:W-:Y:S01]  /*9040*/  IMAD.WIDE.U32 R4, R4, -0x326172a9, RZ ;  /* 0xcd9e8d5704047825 */ /* 0x000fe200078e00ff */
[----:B------:R-:W-:Y:S02]  /*9050*/  LOP3.LUT R16, R16, UR26, R205, 0x96, !PT ;  /* 0x0000001a10107c12 */ /* 0x000fe4000f8e96cd */
[----:B------:R-:W-:Y:S01]  /*9060*/  LOP3.LUT R174, R174, UR28, R17, 0x96, !PT ;  /* 0x0000001caeae7c12 */ /* 0x000fe2000f8e9611 */
[----:B------:R-:W-:Y:S01]  /*9070*/  IMAD.WIDE.U32 R192, R176, -0x326172a9, RZ ;  /* 0xcd9e8d57b0c07825 */ /* 0x000fe200078e00ff */
[----:B------:R-:W-:Y:S01]  /*9080*/  MOV R18, R4 ;  /* 0x0000000400127202 */ /* 0x000fe20000000f00 */
[----:B------:R-:W2:Y:S01]  /*9090*/  LDSM.16.MT88.4 R176, [R217+0xa000] ;  /* 0x00a00000d9b0783b */ /* 0x000ea20000004200 */
[----:B------:R-:W-:Y:S01]  /*90a0*/  PRMT R19, R4, 0x7773, RZ ;  /* 0x0000777304137816 */ /* 0x000fe200000000ff */
[----:B------:R-:W-:Y:S01]  /*90b0*/  IMAD.WIDE.U32 R16, R16, -0x326172a9, RZ ;  /* 0xcd9e8d5710107825 */ /* 0x000fe200078e00ff */
[C---:B------:R-:W-:Y:S01]  /*90c0*/  PRMT R175, R4.reuse, 0x7772, RZ ;  /* 0x0000777204af7816 */ /* 0x040fe200000000ff */
[----:B------:R3:W-:Y:S01]  /*90d0*/  MUFU.EX2 R205, R34 ;  /* 0x0000002200cd7308 */ /* 0x0007e20000000800 */
[----:B------:R-:W-:Y:S01]  /*90e0*/  PRMT R138, R4, 0x7771, RZ ;  /* 0x00007771048a7816 */ /* 0x000fe200000000ff */
[----:B------:R-:W-:Y:S01]  /*90f0*/  IMAD.WIDE.U32 R190, R174, -0x326172a9, RZ ;  /* 0xcd9e8d57aebe7825 */ /* 0x000fe200078e00ff */
[----:B------:R-:W-:Y:S02]  /*9100*/  MOV R4, R16 ;  /* 0x0000001000047202 */ /* 0x000fe40000000f00 */
[----:B------:R-:W-:Y:S02]  /*9110*/  LOP3.LUT R3, R192, UR25, R5, 0x96, !PT ;  /* 0x00000019c0037c12 */ /* 0x000fe4000f8e9605 */
[C---:B------:R-:W-:Y:S02]  /*9120*/  PRMT R6, R16.reuse, 0x7773, RZ ;  /* 0x0000777310067816 */ /* 0x040fe400000000ff */
[C---:B------:R-:W-:Y:S02]  /*9130*/  PRMT R5, R16.reuse, 0x7772, RZ ;  /* 0x0000777210057816 */ /* 0x040fe400000000ff */
[----:B------:R-:W-:Y:S02]  /*9140*/  PRMT R7, R16, 0x7771, RZ ;  /* 0x0000777110077816 */ /* 0x000fe400000000ff */
[----:B------:R-:W-:Y:S02]  /*9150*/  LOP3.LUT R4, R4, 0xff, RZ, 0xc0, !PT ;  /* 0x000000ff04047812 */ /* 0x000fe400078ec0ff */
[----:B------:R-:W-:Y:S01]  /*9160*/  LOP3.LUT R0, R190, UR25, R17, 0x96, !PT ;  /* 0x00000019be007c12 */ /* 0x000fe2000f8e9611 */
[----:B------:R-:W-:Y:S01]  /*9170*/  FMUL.FTZ R17, R134, R153 ;  /* 0x0000009986117220 */ /* 0x000fe20000410000 */
[----:B------:R-:W-:Y:S01]  /*9180*/  PRMT R16, R5, 0x5410, R6 ;  /* 0x0000541005107816 */ /* 0x000fe20000000006 */
[----:B---3--:R-:W-:Y:S01]  /*9190*/  FMUL.FTZ R34, R133, R158 ;  /* 0x0000009e85227220 */ /* 0x008fe20000410000 */
[----:B------:R-:W-:Y:S01]  /*91a0*/  PRMT R14, R4, 0x5410, R7 ;  /* 0x00005410040e7816 */ /* 0x000fe20000000007 */
[----:B------:R-:W-:Y:S01]  /*91b0*/  MUFU.EX2 R190, R188 ;  /* 0x000000bc00be7308 */ /* 0x000fe20000000800 */
[C---:B------:R-:W-:Y:S02]  /*91c0*/  LOP3.LUT R4, R3.reuse, 0xffff, RZ, 0xc0, !PT ;  /* 0x0000ffff03047812 */ /* 0x040fe400078ec0ff */
[----:B------:R-:W-:Y:S02]  /*91d0*/  PRMT R5, R3, 0x7632, R5 ;  /* 0x0000763203057816 */ /* 0x000fe40000000005 */
[----:B------:R-:W-:Y:S01]  /*91e0*/  LOP3.LUT R174, R18, 0xff, RZ, 0xc0, !PT ;  /* 0x000000ff12ae7812 */ /* 0x000fe200078ec0ff */
[----:B------:R-:W-:Y:S01]  /*91f0*/  FMUL.FTZ R18, R133, R154 ;  /* 0x0000009a85127220 */ /* 0x000fe20000410000 */
[----:B------:R-:W-:Y:S02]  /*9200*/  LOP3.LUT R7, R0, 0xffff, RZ, 0xc0, !PT ;  /* 0x0000ffff00077812 */ /* 0x000fe400078ec0ff */
[----:B------:R-:W-:Y:S02]  /*9210*/  LOP3.LUT R13, R3, 0xff, RZ, 0xc0, !PT ;  /* 0x000000ff030d7812 */ /* 0x000fe400078ec0ff */
[----:B------:R-:W-:Y:S02]  /*9220*/  SHF.R.U32.HI R12, RZ, 0x18, R3 ;  /* 0x00000018ff0c7819 */ /* 0x000fe40000011603 */
[----:B------:R-:W-:Y:S02]  /*9230*/  SHF.R.U32.HI R6, RZ, 0x8, R4 ;  /* 0x00000008ff067819 */ /* 0x000fe40000011604 */
[----:B------:R-:W-:Y:S02]  /*9240*/  LOP3.LUT R3, R5, 0xff, RZ, 0xc0, !PT ;  /* 0x000000ff05037812 */ /* 0x000fe400078ec0ff */
[----:B------:R-:W-:Y:S02]  /*9250*/  PRMT R174, R174, 0x5410, R138 ;  /* 0x00005410aeae7816 */ /* 0x000fe4000000008a */
[C---:B------:R-:W-:Y:S02]  /*9260*/  LOP3.LUT R5, R0.reuse, 0xff, RZ, 0xc0, !PT ;  /* 0x000000ff00057812 */ /* 0x040fe400078ec0ff */
[----:B------:R-:W-:Y:S02]  /*9270*/  SHF.R.U32.HI R4, RZ, 0x8, R7 ;  /* 0x00000008ff047819 */ /* 0x000fe40000011607 */
[----:B------:R-:W-:Y:S01]  /*9280*/  PRMT R175, R175, 0x5410, R19 ;  /* 0x00005410afaf7816 */ /* 0x000fe20000000013 */
[----:B------:R-:W-:Y:S01]  /*9290*/  FMUL.FTZ R19, R133, R155 ;  /* 0x0000009b85137220 */ /* 0x000fe20000410000 */
[----:B------:R-:W-:Y:S02]  /*92a0*/  PRMT R7, R5, 0x5410, R4 ;  /* 0x0000541005077816 */ /* 0x000fe40000000004 */
[----:B------:R-:W-:Y:S02]  /*92b0*/  PRMT R12, R3, 0x5410, R12 ;  /* 0x00005410030c7816 */ /* 0x000fe4000000000c */
[--C-:B------:R-:W-:Y:S02]  /*92c0*/  HSET2.LE.AND R174, R174, R227.reuse, PT ;  /* 0x000000e3aeae7233 */ /* 0x100fe40003803000 */
[----:B------:R-:W-:Y:S02]  /*92d0*/  PRMT R3, R0, 0x7632, R3 ;  /* 0x0000763200037816 */ /* 0x000fe40000000003 */
[----:B------:R-:W-:Y:S02]  /*92e0*/  SHF.R.U32.HI R4, RZ, 0x18, R0 ;  /* 0x00000018ff047819 */ /* 0x000fe40000011600 */
[----:B------:R-:W-:Y:S02]  /*92f0*/  LOP3.LUT R175, R175, 0xff00ff, RZ, 0xc0, !PT ;  /* 0x00ff00ffafaf7812 */ /* 0x000fe400078ec0ff */
[----:B------:R-:W-:Y:S02]  /*9300*/  F2FP.F16.F32.PACK_AB R0, R236, R237 ;  /* 0x000000edec00723e */ /* 0x000fe400000000ff */
[----:B------:R-:W-:Y:S01]  /*9310*/  PRMT R6, R13, 0x5410, R6 ;  /* 0x000054100d067816 */ /* 0x000fe20000000006 */
[----:B------:R-:W-:Y:S01]  /*9320*/  FMUL.FTZ R13, R132, R149 ;  /* 0x00000095840d7220 */ /* 0x000fe20000410000 */
[----:B------:R-:W-:Y:S02]  /*9330*/  LOP3.LUT R174, R0, R174, RZ, 0xc0, !PT ;  /* 0x000000ae00ae7212 */ /* 0x000fe400078ec0ff */
[--C-:B------:R-:W-:Y:S02]  /*9340*/  HSET2.LE.AND R175, R175, R227.reuse, PT ;  /* 0x000000e3afaf7233 */ /* 0x100fe40003803000 */
[----:B------:R-:W-:Y:S02]  /*9350*/  F2FP.F16.F32.PACK_AB R0, R234, R235 ;  /* 0x000000ebea00723e */ /* 0x000fe400000000ff */
[----:B------:R-:W-:Y:S02]  /*9360*/  LOP3.LUT R3, R3, 0xff, RZ, 0xc0, !PT ;  /* 0x000000ff03037812 */ /* 0x000fe400078ec0ff */
[----:B------:R-:W-:Y:S01]  /*9370*/  LOP3.LUT R175, R0, R175, RZ, 0xc0, !PT ;  /* 0x000000af00af7212 */ /* 0x000fe200078ec0ff */
[----:B------:R-:W-:Y:S01]  /*9380*/  FADD.FTZ R0, -R2, R139 ;  /* 0x0000008b02007221 */ /* 0x000fe20000010100 */
[--C-:B------:R-:W-:Y:S01]  /*9390*/  HSET2.LE.AND R172, R6, R227.reuse, PT ;  /* 0x000000e306ac7233 */ /* 0x100fe20003803000 */
[----:B------:R-:W-:Y:S01]  /*93a0*/  FMUL.FTZ R6, R133, R142 ;  /* 0x0000008e85067220 */ /* 0x000fe20000410000 */
[----:B------:R-:W-:Y:S01]  /*93b0*/  PRMT R8, R3, 0x5410, R4 ;  /* 0x0000541003087816 */ /* 0x000fe20000000004 */
[----:B------:R-:W-:Y:S01]  /*93c0*/  FMUL.FTZ R0, R0, UR4 ;  /* 0x0000000400007c20 */ /* 0x000fe20008410000 */
[----:B------:R-:W-:Y:S02]  /*93d0*/  F2FP.F16.F32.PACK_AB R3, R214, R215 ;  /* 0x000000d7d603723e */ /* 0x000fe400000000ff */
[----:B------:R-:W-:Y:S01]  /*93e0*/  LOP3.LUT R5, R16, 0xff00ff, RZ, 0xc0, !PT ;  /* 0x00ff00ff10057812 */ /* 0x000fe200078ec0ff */
[----:B------:R-:W-:Y:S01]  /*93f0*/  FMUL.FTZ R16, R134, R152 ;  /* 0x0000009886107220 */ /* 0x000fe20000410000 */
[----:B------:R-:W-:Y:S01]  /*9400*/  LOP3.LUT R172, R3, R172, RZ, 0xc0, !PT ;  /* 0x000000ac03ac7212 */ /* 0x000fe200078ec0ff */
[----:B------:R-:W3:Y:S01]  /*9410*/  MUFU.EX2 R0, R0 ;  /* 0x0000000000007308 */ /* 0x000ee20000000800 */
[--C-:B------:R-:W-:Y:S01]  /*9420*/  HSET2.LE.AND R3, R12, R227.reuse, PT ;  /* 0x000000e30c037233 */ /* 0x100fe20003803000 */
[----:B------:R-:W-:Y:S01]  /*9430*/  FMUL.FTZ R12, R132, R148 ;  /* 0x00000094840c7220 */ /* 0x000fe20000410000 */
[--C-:B------:R-:W-:Y:S02]  /*9440*/  HSET2.LE.AND R4, R14, R227.reuse, PT ;  /* 0x000000e30e047233 */ /* 0x100fe40003803000 */
[--C-:B------:R-:W-:Y:S02]  /*9450*/  HSET2.LE.AND R5, R5, R227.reuse, PT ;  /* 0x000000e305057233 */ /* 0x100fe40003803000 */
[----:B------:R-:W-:Y:S02]  /*9460*/  LOP3.LUT R173, R173, R3, RZ, 0xc0, !PT ;  /* 0x00000003adad7212 */ /* 0x000fe400078ec0ff */
[----:B------:R-:W-:Y:S01]  /*9470*/  LOP3.LUT R182, R182, R4, RZ, 0xc0, !PT ;  /* 0x00000004b6b67212 */ /* 0x000fe200078ec0ff */
[C---:B------:R-:W-:Y:S01]  /*9480*/  FMUL.FTZ R4, R134.reuse, R140 ;  /* 0x0000008c86047220 */ /* 0x040fe20000410000 */
[----:B------:R-:W-:Y:S01]  /*9490*/  LOP3.LUT R183, R183, R5, RZ, 0xc0, !PT ;  /* 0x00000005b7b77212 */ /* 0x000fe200078ec0ff */
[----:B------:R-:W-:Y:S01]  /*94a0*/  FMUL.FTZ R5, R134, R141 ;  /* 0x0000008d86057220 */ /* 0x000fe20000410000 */
[--C-:B------:R-:W-:Y:S01]  /*94b0*/  HSET2.LE.AND R3, R7, R227.reuse, PT ;  /* 0x000000e307037233 */ /* 0x100fe20003803000 */
[----:B------:R-:W-:Y:S01]  /*94c0*/  FMUL.FTZ R7, R133, R143 ;  /* 0x0000008f85077220 */ /* 0x000fe20000410000 */
[--C-:B------:R-:W-:Y:S01]  /*94d0*/  HSET2.LE.AND R8, R8, R227.reuse, PT ;  /* 0x000000e308087233 */ /* 0x100fe20003803000 */
[----:B------:R-:W4:Y:S01]  /*94e0*/  LDSM.16.MT88.4 R140, [R219+0xa000] ;  /* 0x00a00000db8c783b */ /* 0x000f220000004200 */
[----:B-1----:R-:W-:Y:S01]  /*94f0*/  F2FP.F16.F32.PACK_AB R181, R197, R198 ;  /* 0x000000c6c5b5723e */ /* 0x002fe200000000ff */
[----:B---3--:R-:W-:Y:S01]  /*9500*/  FMUL.FTZ R10, R0, R146 ;  /* 0x00000092000a7220 */ /* 0x008fe20000410000 */
[----:B------:R-:W-:Y:S01]  /*9510*/  LOP3.LUT R180, R180, R3, RZ, 0xc0, !PT ;  /* 0x00000003b4b47212 */ /* 0x000fe200078ec0ff */
[----:B------:R-:W-:Y:S01]  /*9520*/  FMUL.FTZ R11, R0, R147 ;  /* 0x00000093000b7220 */ /* 0x000fe20000410000 */
[-C--:B--2---:R-:W-:Y:S05]  /*9530*/  HMMA.16816.F32 R4, R172, R176.reuse, R4 ;  /* 0x000000b0ac04723c */ /* 0x084fea0000001804 */
[----:B------:R-:W-:Y:S01]  /*9540*/  LOP3.LUT R181, R181, R8, RZ, 0xc0, !PT ;  /* 0x00000008b5b57212 */ /* 0x000fe200078ec0ff */
[----:B------:R-:W-:Y:S01]  /*9550*/  FMUL.FTZ R8, R132, R144 ;  /* 0x0000009084087220 */ /* 0x000fe20000410000 */
[----:B------:R-:W-:Y:S01]  /*9560*/  IADD3 R148, PT, PT, R218, R184, RZ ;  /* 0x000000b8da947210 */ /* 0x000fe20007ffe0ff */
[----:B------:R-:W1:Y:S01]  /*9570*/  LDSM.16.MT88.4 R144, [R184] ;  /* 0x00000000b890783b */ /* 0x000e620000004200 */
        /* <DEDUP_REMOVED lines=20> */
[-C--:B----4-:R-:W-:Y:S03]  /*96c0*/  HMMA.16816.F32 R36, R172, R140.reuse, R36 ;  /* 0x0000008cac24723c */ /* 0x090fe60000001824 */
        /* <DEDUP_REMOVED lines=8> */
[----:B------:R-:W-:Y:S01]  /*9750*/  FMUL.FTZ R119, R0, R119 ;  /* 0x0000007700777220 */ /* 0x000fe20000410000 */
[----:B------:R-:W-:Y:S01]  /*9760*/  LOP3.LUT R150, R196, UR27, R191, 0x96, !PT ;  /* 0x0000001bc4967c12 */ /* 0x000fe2000f8e96bf */
[-C--:B------:R-:W-:Y:S01]  /*9770*/  HMMA.16816.F32 R44, R180, R142.reuse, R44 ;  /* 0x0000008eb42c723c */ /* 0x080fe2000000182c */
[----:B------:R2:W-:Y:S02]  /*9780*/  MUFU.EX2 R196, R22 ;  /* 0x0000001600c47308 */ /* 0x0005e40000000800 */
[----:B------:R-:W-:Y:S01]  /*9790*/  LOP3.LUT R138, R194, UR27, R193, 0x96, !PT ;  /* 0x0000001bc28a7c12 */ /* 0x000fe2000f8e96c1 */
[----:B------:R-:W-:Y:S01]  /*97a0*/  IMAD.WIDE.U32 R150, R150, -0x2daee0ad, RZ ;  /* 0xd2511f5396967825 */ /* 0x000fe200078e00ff */
[----:B------:R-:W-:Y:S03]  /*97b0*/  F2FP.F16.F32.PACK_AB R178, R206, R207 ;  /* 0x000000cfceb2723e */ /* 0x000fe600000000ff */
[----:B------:R-:W-:Y:S01]  /*97c0*/  FFMA.FTZ R134, R134, R241, R215 ;  /* 0x000000f186867223 */ /* 0x000fe200000100d7 */
[C---:B------:R-:W-:Y:S01]  /*97d0*/  HMMA.16816.F32 R48, R172.reuse, R142, R48 ;  /* 0x0000008eac30723c */ /* 0x040fe20000001830 */
[----:B------:R-:W3:Y:S01]  /*97e0*/  LDSM.16.MT88.4 R140, [R148] ;  /* 0x00000000948c783b */ /* 0x000ee20000004200 */
[----:B------:R4:W-:Y:S02]  /*97f0*/  MUFU.EX2 R194, R29 ;  /* 0x0000001d00c27308 */ /* 0x0009e40000000800 */
[----:B------:R-:W-:Y:S01]  /*9800*/  PRMT R155, R150, 0x7771, RZ ;  /* 0x00007771969b7816 */ /* 0x000fe200000000ff */
[----:B------:R-:W-:Y:S01]  /*9810*/  IMAD.WIDE.U32 R138, R138, -0x2daee0ad, RZ ;  /* 0xd2511f538a8a7825 */ /* 0x000fe200078e00ff */
[----:B------:R-:W-:Y:S02]  /*9820*/  LOP3.LUT R3, R204, UR10, R151, 0x96, !PT ;  /* 0x0000000acc037c12 */ /* 0x000fe4000f8e9697 */
[-C--:B-1----:R-:W-:Y:S04]  /*9830*/  HMMA.16816.F32 R52, R172, R144.reuse, R52 ;  /* 0x00000090ac34723c */ /* 0x082fe80000001834 */
[----:B------:R1:W5:Y:S01]  /*9840*/  MUFU.EX2 R204, R35 ;  /* 0x0000002300cc7308 */ /* 0x0003620000000800 */
[----:B--2---:R-:W-:Y:S01]  /*9850*/  FMUL.FTZ R22, R0, R162 ;  /* 0x000000a200167220 */ /* 0x004fe20000410000 */
[----:B------:R-:W-:Y:S02]  /*9860*/  MOV R153, R138 ;  /* 0x0000008a00997202 */ /* 0x000fe40000000f00 */
[----:B------:R-:W-:Y:S01]  /*9870*/  PRMT R152, R138, 0x7773, RZ ;  /* 0x000077738a987816 */ /* 0x000fe200000000ff */
[C---:B------:R-:W-:Y:S05]  /*9880*/  HMMA.16816.F32 R56, R180.reuse, R144, R56 ;  /* 0x00000090b438723c */ /* 0x040fea0000001838 */
[----:B------:R2:W-:Y:S01]  /*9890*/  MUFU.EX2 R193, R30 ;  /* 0x0000001e00c17308 */ /* 0x0005e20000000800 */
[----:B----4-:R-:W-:Y:S01]  /*98a0*/  FMUL.FTZ R29, R132, R165 ;  /* 0x000000a5841d7220 */ /* 0x010fe20000410000 */
[C---:B------:R-:W-:Y:S02]  /*98b0*/  PRMT R149, R138.reuse, 0x7772, RZ ;  /* 0x000077728a957816 */ /* 0x040fe400000000ff */
[----:B------:R-:W-:Y:S01]  /*98c0*/  PRMT R154, R138, 0x7771, RZ ;  /* 0x000077718a9a7816 */ /* 0x000fe200000000ff */
[-C--:B------:R-:W-:Y:S05]  /*98d0*/  HMMA.16816.F32 R60, R180, R146.reuse, R60 ;  /* 0x00000092b43c723c */ /* 0x080fea000000183c */
[----:B------:R4:W-:Y:S01]  /*98e0*/  MUFU.EX2 R191, R24 ;  /* 0x0000001800bf7308 */ /* 0x0009e20000000800 */
[----:B-1----:R-:W-:Y:S01]  /*98f0*/  FMUL.FTZ R35, R133, R159 ;  /* 0x0000009f85237220 */ /* 0x002fe20000410000 */
[----:B------:R-:W-:Y:S01]  /*9900*/  LOP3.LUT R138, R153, 0xff, RZ, 0xc0, !PT ;  /* 0x000000ff998a7812 */ /* 0x000fe200078ec0ff */
[----:B------:R-:W-:Y:S01]  /*9910*/  FFMA.FTZ R133, R133, R240, R213 ;  /* 0x000000f085857223 */ /* 0x000fe200000100d5 */
[----:B------:R-:W-:Y:S01]  /*9920*/  PRMT R152, R149, 0x5410, R152 ;  /* 0x0000541095987816 */ /* 0x000fe20000000098 */
[C---:B------:R-:W-:Y:S01]  /*9930*/  HMMA.16816.F32 R64, R172.reuse, R146, R64 ;  /* 0x00000092ac40723c */ /* 0x040fe20000001840 */
[----:B------:R-:W1:Y:S03]  /*9940*/  LDSM.16.MT88.4 R144, [R217+0xb000] ;  /* 0x00b00000d990783b */ /* 0x000e660000004200 */
[----:B--2---:R-:W-:Y:S01]  /*9950*/  FMUL.FTZ R30, R0, R166 ;  /* 0x000000a6001e7220 */ /* 0x004fe20000410000 */
[----:B------:R-:W-:Y:S02]  /*9960*/  PRMT R154, R138, 0x5410, R154 ;  /* 0x000054108a9a7816 */ /* 0x000fe4000000009a */
[----:B------:R-:W-:Y:S01]  /*9970*/  PRMT R151, R150, 0x7773, RZ ;  /* 0x0000777396977816 */ /* 0x000fe200000000ff */
[-C--:B---3--:R-:W-:Y:S03]  /*9980*/  HMMA.16816.F32 R68, R172, R140.reuse, R68 ;  /* 0x0000008cac44723c */ /* 0x088fe60000001844 */
[----:B------:R-:W-:Y:S01]  /*9990*/  LOP3.LUT R139, R202, UR10, R139, 0x96, !PT ;  /* 0x0000000aca8b7c12 */ /* 0x000fe2000f8e968b */
[----:B----4-:R-:W-:Y:S01]  /*99a0*/  FMUL.FTZ R24, R132, R168 ;  /* 0x000000a884187220 */ /* 0x010fe20000410000 */
[----:B------:R-:W2:Y:S01]  /*99b0*/  MUFU.EX2 R202, R186 ;  /* 0x000000ba00ca7308 */ /* 0x000ea20000000800 */
[----:B-----5:R-:W-:Y:S02]  /*99c0*/  F2FP.F16.F32.PACK_AB R179, R204, R205 ;  /* 0x000000cdccb3723e */ /* 0x020fe400000000ff */
[C---:B------:R-:W-:Y:S04]  /*99d0*/  HMMA.16816.F32 R72, R180.reuse, R140, R72 ;  /* 0x0000008cb448723c */ /* 0x040fe80000001848 */
[----:B------:R-:W-:Y:S02]  /*99e0*/  LOP3.LUT R20, R139, 0xffff, RZ, 0xc0, !PT ;  /* 0x0000ffff8b147812 */ /* 0x000fe400078ec0ff */
[----:B------:R-:W-:Y:S02]  /*99f0*/  F2FP.F16.F32.PACK_AB R177, R201, R196 ;  /* 0x000000c4c9b1723e */ /* 0x000fe400000000ff */
[-C--:B------:R-:W-:Y:S03]  /*9a00*/  HMMA.16816.F32 R76, R180, R142.reuse, R76 ;  /* 0x0000008eb44c723c */ /* 0x080fe6000000184c */
[----:B------:R-:W-:Y:S02]  /*9a10*/  PRMT R138, R139, 0x7632, R138 ;  /* 0x000076328b8a7816 */ /* 0x000fe4000000008a */
[----:B--2---:R-:W-:Y:S03]  /*9a20*/  F2FP.F16.F32.PACK_AB R176, R202, R203 ;  /* 0x000000cbcab0723e */ /* 0x004fe600000000ff */
[C---:B------:R-:W-:Y:S01]  /*9a30*/  HMMA.16816.F32 R80, R172.reuse, R142, R80 ;  /* 0x0000008eac50723c */ /* 0x040fe20000001850 */
[----:B------:R-:W2:Y:S03]  /*9a40*/  LDSM.16.MT88.4 R140, [R219+0xb000] ;  /* 0x00b00000db8c783b */ /* 0x000ea60000004200 */
[----:B------:R-:W-:Y:S04]  /*9a50*/  LOP3.LUT R138, R138, 0xff, RZ, 0xc0, !PT ;  /* 0x000000ff8a8a7812 */ /* 0x000fe800078ec0ff */
        /* <DEDUP_REMOVED lines=8> */
[----:B------:R-:W-:Y:S02]  /*9ae0*/  MOV R141, R150 ;  /* 0x00000096008d7202 */ /* 0x000fe40000000f00 */
[-C--:B------:R-:W-:Y:S03]  /*9af0*/  HMMA.16816.F32 R108, R180, R142.reuse, R108 ;  /* 0x0000008eb46c723c */ /* 0x080fe6000000186c */
[----:B------:R-:W-:Y:S02]  /*9b00*/  PRMT R156, R140, 0x5410, R151 ;  /* 0x000054108c9c7816 */ /* 0x000fe40000000097 */
[----:B------:R-:W-:Y:S02]  /*9b10*/  LOP3.LUT R149, R141, 0xff, RZ, 0xc0, !PT ;  /* 0x000000ff8d957812 */ /* 0x000fe400078ec0ff */
[----:B------:R-:W-:Y:S01]  /*9b20*/  LOP3.LUT R151, R139, 0xff, RZ, 0xc0, !PT ;  /* 0x000000ff8b977812 */ /* 0x000fe200078ec0ff */
[C---:B------:R-:W-:Y:S01]  /*9b30*/  HMMA.16816.F32 R112, R172.reuse, R142, R112 ;  /* 0x0000008eac70723c */ /* 0x040fe20000001870 */
[----:B------:R-:W2:Y:S03]  /*9b40*/  LDSM.16.MT88.4 R140, [R148+0x1000] ;  /* 0x00100000948c783b */ /* 0x000ea60000004200 */
[----:B------:R-:W-:Y:S02]  /*9b50*/  PRMT R149, R149, 0x5410, R155 ;  /* 0x0000541095957816 */ /* 0x000fe4000000009b */
[----:B------:R-:W-:Y:S02]  /*9b60*/  SHF.R.U32.HI R150, RZ, 0x18, R139 ;  /* 0x00000018ff967819 */ /* 0x000fe4000001168b */
[-C--:B-1----:R-:W-:Y:S03]  /*9b70*/  HMMA.16816.F32 R32, R172, R144.reuse, R32 ;  /* 0x00000090ac20723c */ /* 0x082fe60000001820 */
[C---:B------:R-:W-:Y:S02]  /*9b80*/  LOP3.LUT R139, R3.reuse, 0xffff, RZ, 0xc0, !PT ;  /* 0x0000ffff038b7812 */ /* 0x040fe400078ec0ff */
[----:B------:R-:W-:Y:S02]  /*9b90*/  PRMT R150, R138, 0x5410, R150 ;  /* 0x000054108a967816 */ /* 0x000fe40000000096 */
[----:B------:R-:W-:Y:S01]  /*9ba0*/  SHF.R.U32.HI R28, RZ, 0x8, R139 ;  /* 0x00000008ff1c7819 */ /* 0x000fe2000001168b */
[C---:B------:R-:W-:Y:S04]  /*9bb0*/  HMMA.16816.F32 R116, R180.reuse, R144, R116 ;  /* 0x00000090b474723c */ /* 0x040fe80000001874 */
[----:B------:R-:W-:Y:S02]  /*9bc0*/  LOP3.LUT R145, R3, 0xff, RZ, 0xc0, !PT ;  /* 0x000000ff03917812 */ /* 0x000fe400078ec0ff */
[----:B------:R-:W-:Y:S02]  /*9bd0*/  SHF.R.U32.HI R139, RZ, 0x18, R3 ;  /* 0x00000018ff8b7819 */ /* 0x000fe40000011603 */
[--C-:B------:R-:W-:Y:S02]  /*9be0*/  PRMT R185, R145, 0x5410, R28.reuse ;  /* 0x0000541091b97816 */ /* 0x100fe4000000001c */
[----:B------:R-:W-:Y:S01]  /*9bf0*/  PRMT R28, R3, 0x7632, R28 ;  /* 0x00007632031c7816 */ /* 0x000fe2000000001c */
[----:B------:R-:W-:Y:S01]  /*9c00*/  FFMA.FTZ R3, R31, UR4, -R187 ;  /* 0x000000041f037c23 */ /* 0x000fe200080108bb */
[----:B------:R-:W-:Y:S01]  /*9c10*/  SHF.R.U32.HI R144, RZ, 0x8, R20 ;  /* 0x00000008ff907819 */ /* 0x000fe20000011614 */
[----:B------:R-:W-:Y:S01]  /*9c20*/  FMUL.FTZ R20, R132, R160 ;  /* 0x000000a084147220 */ /* 0x000fe20000410000 */
[----:B------:R-:W-:Y:S01]  /*9c30*/  FMUL.FTZ R31, R0, R167 ;  /* 0x000000a7001f7220 */ /* 0x000fe20000410000 */
[----:B------:R1:W3:Y:S01]  /*9c40*/  MUFU.EX2 R192, R3 ;  /* 0x0000000300c07308 */ /* 0x0002e20000000800 */
[----:B------:R-:W-:Y:S01]  /*9c50*/  LDSM.16.MT88.4 R160, [R184+0x800] ;  /* 0x00080000b8a0783b */ /* 0x000fe20000004200 */
[--C-:B------:R-:W-:Y:S02]  /*9c60*/  HSET2.LE.AND R168, R185, R227.reuse, PT ;  /* 0x000000e3b9a87233 */ /* 0x100fe40003803000 */
[----:B------:R-:W-:Y:S01]  /*9c70*/  LOP3.LUT R138, R28, 0xff, RZ, 0xc0, !PT ;  /* 0x000000ff1c8a7812 */ /* 0x000fe200078ec0ff */
[-C--:B------:R-:W-:Y:S03]  /*9c80*/  HMMA.16816.F32 R20, R180, R146.reuse, R20 ;  /* 0x00000092b414723c */ /* 0x080fe60000001814 */
[----:B------:R-:W-:Y:S01]  /*9c90*/  PRMT R145, R138, 0x5410, R139 ;  /* 0x000054108a917816 */ /* 0x000fe2000000008b */
[----:B------:R-:W-:Y:S01]  /*9ca0*/  FMUL.FTZ R28, R132, R164 ;  /* 0x000000a4841c7220 */ /* 0x000fe20000410000 */
[----:B------:R-:W-:Y:S01]  /*9cb0*/  LOP3.LUT R138, R152, 0xff00ff, RZ, 0xc0, !PT ;  /* 0x00ff00ff988a7812 */ /* 0x000fe200078ec0ff */
[----:B------:R-:W-:Y:S01]  /*9cc0*/  LDSM.16.MT88.4 R164, [R148+0x800] ;  /* 0x0008000094a4783b */ /* 0x000fe20000004200 */
[----:B------:R-:W-:Y:S01]  /*9cd0*/  PRMT R151, R151, 0x5410, R144 ;  /* 0x0000541097977816 */ /* 0x000fe20000000090 */
[C---:B------:R-:W-:Y:S04]  /*9ce0*/  HMMA.16816.F32 R120, R172.reuse, R146, R120 ;  /* 0x00000092ac78723c */ /* 0x040fe80000001878 */
[--C-:B-1----:R-:W-:Y:S01]  /*9cf0*/  HSET2.LE.AND R3, R154, R227.reuse, PT ;  /* 0x000000e39a037233 */ /* 0x102fe20003803000 */
[--C-:B------:R-:W-:Y:S01]  /*9d00*/  FFMA.FTZ R144, R26, UR4, -R187.reuse ;  /* 0x000000041a907c23 */ /* 0x100fe200080108bb */
[----:B------:R-:W1:Y:S01]  /*9d10*/  LDSM.16.MT88.4 R152, [R217+0xa800] ;  /* 0x00a80000d998783b */ /* 0x000e620000004200 */
[----:B------:R-:W-:Y:S01]  /*9d20*/  FFMA.FTZ R187, R27, UR4, -R187 ;  /* 0x000000041bbb7c23 */ /* 0x000fe200080108bb */
[-C--:B--2---:R-:W-:Y:S01]  /*9d30*/  HMMA.16816.F32 R124, R172, R140.reuse, R124 ;  /* 0x0000008cac7c723c */ /* 0x084fe2000000187c */
[----:B------:R-:W-:Y:S02]  /*9d40*/  MUFU.EX2 R189, R144 ;  /* 0x0000009000bd7308 */ /* 0x000fe40000000800 */
[C---:B------:R-:W-:Y:S01]  /*9d50*/  FMUL.FTZ R26, R0.reuse, R170 ;  /* 0x000000aa001a7220 */ /* 0x040fe20000410000 */
[----:B------:R-:W-:Y:S01]  /*9d60*/  FMUL.FTZ R27, R0, R171 ;  /* 0x000000ab001b7220 */ /* 0x000fe20000410000 */
[----:B------:R-:W-:Y:S01]  /*9d70*/  LOP3.LUT R178, R178, R3, RZ, 0xc0, !PT ;  /* 0x00000003b2b27212 */ /* 0x000fe200078ec0ff */
[----:B------:R-:W-:Y:S01]  /*9d80*/  FFMA.FTZ R132, R132, R239, R209 ;  /* 0x000000ef84847223 */ /* 0x000fe200000100d1 */
[----:B------:R-:W-:Y:S01]  /*9d90*/  LOP3.LUT R3, R156, 0xff00ff, RZ, 0xc0, !PT ;  /* 0x00ff00ff9c037812 */ /* 0x000fe200078ec0ff */
[C---:B------:R-:W-:Y:S01]  /*9da0*/  HMMA.16816.F32 R28, R180.reuse, R140, R28 ;  /* 0x0000008cb41c723c */ /* 0x040fe2000000181c */
[----:B------:R-:W2:Y:S02]  /*9db0*/  LDSM.16.MT88.4 R156, [R219+0xa800] ;  /* 0x00a80000db9c783b */ /* 0x000ea40000004200 */
[----:B------:R4:W5:Y:S01]  /*9dc0*/  MUFU.EX2 R188, R187 ;  /* 0x000000bb00bc7308 */ /* 0x0009620000000800 */
[--C-:B------:R-:W-:Y:S01]  /*9dd0*/  HSET2.LE.AND R139, R151, R227.reuse, PT ;  /* 0x000000e3978b7233 */ /* 0x100fe20003803000 */
[----:B------:R-:W-:Y:S01]  /*9de0*/  FFMA.FTZ R0, R0, R238, R198 ;  /* 0x000000ee00007223 */ /* 0x000fe200000100c6 */
[--C-:B------:R-:W-:Y:S02]  /*9df0*/  HSET2.LE.AND R138, R138, R227.reuse, PT ;  /* 0x000000e38a8a7233 */ /* 0x100fe40003803000 */
[-C--:B------:R-:W-:Y:S01]  /*9e00*/  HMMA.16816.F32 R24, R180, R142.reuse, R24 ;  /* 0x0000008eb418723c */ /* 0x080fe20000001818 */
[----:B------:R-:W2:Y:S02]  /*9e10*/  LDSM.16.MT88.4 R180, [R217+0xb800] ;  /* 0x00b80000d9b4783b */ /* 0x000ea40000004200 */
[----:B------:R-:W-:Y:S01]  /*9e20*/  LOP3.LUT R176, R176, R139, RZ, 0xc0, !PT ;  /* 0x0000008bb0b07212 */ /* 0x000fe200078ec0ff */
[----:B------:R-:W-:Y:S01]  /*9e30*/  FADD.FTZ R0, R197, R0 ;  /* 0x00000000c5007221 */ /* 0x000fe20000010000 */
[--C-:B------:R-:W-:Y:S02]  /*9e40*/  HSET2.LE.AND R139, R3, R227.reuse, PT ;  /* 0x000000e3038b7233 */ /* 0x100fe40003803000 */
[--C-:B------:R-:W-:Y:S01]  /*9e50*/  HSET2.LE.AND R3, R150, R227.reuse, PT ;  /* 0x000000e396037233 */ /* 0x100fe20003803000 */
[----:B------:R-:W-:Y:S01]  /*9e60*/  HMMA.16816.F32 R128, R172, R142, R128 ;  /* 0x0000008eac80723c */ /* 0x000fe20000001880 */
[----:B------:R-:W2:Y:S03]  /*9e70*/  LDSM.16.MT88.4 R172, [R219+0xb800] ;  /* 0x00b80000dbac783b */ /* 0x000ea60000004200 */
[----:B------:R-:W-:Y:S01]  /*9e80*/  LOP3.LUT R179, R179, R138, RZ, 0xc0, !PT ;  /* 0x0000008ab3b37212 */ /* 0x000fe200078ec0ff */
[----:B------:R-:W-:Y:S01]  /*9e90*/  FADD.FTZ R0, R200, R0 ;  /* 0x00000000c8007221 */ /* 0x000fe20000010000 */
[----:B------:R-:W-:Y:S02]  /*9ea0*/  LOP3.LUT R177, R177, R3, RZ, 0xc0, !PT ;  /* 0x00000003b1b17212 */ /* 0x000fe400078ec0ff */
[--C-:B------:R-:W-:Y:S01]  /*9eb0*/  HSET2.LE.AND R138, R149, R227.reuse, PT ;  /* 0x000000e3958a7233 */ /* 0x100fe20003803000 */
[----:B----4-:R-:W4:Y:S01]  /*9ec0*/  LDSM.16.MT88.4 R184, [R184+0x1800] ;  /* 0x00180000b8b8783b */ /* 0x010f220000004200 */
[----:B------:R-:W-:Y:S01]  /*9ed0*/  F2FP.F16.F32.PACK_AB R170, R194, R195 ;  /* 0x000000c3c2aa723e */ /* 0x000fe200000000ff */
[----:B------:R-:W-:Y:S01]  /*9ee0*/  FADD.FTZ R0, R199, R0 ;  /* 0x00000000c7007221 */ /* 0x000fe20000010000 */
[----:B------:R-:W-:Y:S01]  /*9ef0*/  HSET2.LE.AND R169, R145, R227, PT ;  /* 0x000000e391a97233 */ /* 0x000fe20003803000 */
[-C--:B-1----:R-:W-:Y:S04]  /*9f00*/  HMMA.16816.F32 R140, R176, R152.reuse, R4 ;  /* 0x00000098b08c723c */ /* 0x082fe80000001804 */
[----:B------:R1:W4:Y:S01]  /*9f10*/  LDSM.16.MT88.4 R4, [R148+0x1800] ;  /* 0x001800009404783b */ /* 0x0003220000004200 */
[----:B------:R-:W-:Y:S02]  /*9f20*/  LOP3.LUT R170, R170, R138, RZ, 0xc0, !PT ;  /* 0x0000008aaaaa7212 */ /* 0x000fe400078ec0ff */
[----:B---3--:R-:W-:Y:S02]  /*9f30*/  F2FP.F16.F32.PACK_AB R171, R192, R193 ;  /* 0x000000c1c0ab723e */ /* 0x008fe400000000ff */
[----:B------:R-:W-:Y:S02]  /*9f40*/  F2FP.F16.F32.PACK_AB R3, R190, R191 ;  /* 0x000000bfbe03723e */ /* 0x000fe400000000ff */
[----:B-----5:R-:W-:Y:S02]  /*9f50*/  F2FP.F16.F32.PACK_AB R138, R188, R189 ;  /* 0x000000bdbc8a723e */ /* 0x020fe400000000ff */
[----:B------:R-:W-:Y:S02]  /*9f60*/  LOP3.LUT R171, R171, R139, RZ, 0xc0, !PT ;  /* 0x0000008babab7212 */ /* 0x000fe400078ec0ff */
[----:B------:R-:W-:Y:S01]  /*9f70*/  LOP3.LUT R168, R3, R168, RZ, 0xc0, !PT ;  /* 0x000000a803a87212 */ /* 0x000fe200078ec0ff */
[----:B------:R-:W-:Y:S01]  /*9f80*/  FADD.FTZ R3, R212, R133 ;  /* 0x00000085d4037221 */ /* 0x000fe20000010000 */
[----:B------:R-:W-:Y:S02]  /*9f90*/  LOP3.LUT R169, R138, R169, RZ, 0xc0, !PT ;  /* 0x000000a98aa97212 */ /* 0x000fe400078ec0ff */
[----:B------:R-:W-:Y:S01]  /*9fa0*/  MOV R139, R2 ;  /* 0x00000002008b7202 */ /* 0x000fe20000000f00 */
[----:B------:R-:W-:Y:S01]  /*9fb0*/  FADD.FTZ R3, R235, R3 ;  /* 0x00000003eb037221 */ /* 0x000fe20000010000 */
[----:B------:R-:W-:Y:S02]  /*9fc0*/  MOV R138, R135 ;  /* 0x00000087008a7202 */ /* 0x000fe40000000f00 */
[----:B------:R-:W-:Y:S01]  /*9fd0*/  MOV R133, R136 ;  /* 0x0000008800857202 */ /* 0x000fe20000000f00 */
        /* <DEDUP_REMOVED lines=33> */
[-C--:B----4-:R-:W-:Y:S08]  /*a1f0*/  HMMA.16816.F32 R156, R176, R184.reuse, R32 ;  /* 0x000000b8b09c723c */ /* 0x090ff00000001820 */
[C---:B------:R-:W-:Y:S08]  /*a200*/  HMMA.16816.F32 R116, R168.reuse, R184, R116 ;  /* 0x000000b8a874723c */ /* 0x040ff00000001874 */
[-C--:B------:R-:W-:Y:S08]  /*a210*/  HMMA.16816.F32 R160, R168, R186.reuse, R20 ;  /* 0x000000baa8a0723c */ /* 0x080ff00000001814 */
[C---:B------:R-:W-:Y:S08]  /*a220*/  HMMA.16816.F32 R120, R176.reuse, R186, R120 ;  /* 0x000000bab078723c */ /* 0x040ff00000001878 */
[-C--:B------:R-:W-:Y:S08]  /*a230*/  HMMA.16816.F32 R124, R176, R4.reuse, R124 ;  /* 0x00000004b07c723c */ /* 0x080ff0000000187c */
        /* <DEDUP_REMOVED lines=8> */
[----:B------:R-:W-:Y:S04]  /*a2c0*/  HMMA.16816.F32 R128, R176, R6, R128 ;  /* 0x00000006b080723c */ /* 0x000fe80000001880 */
        /* <DEDUP_REMOVED lines=8> */
[----:B------:R-:W-:Y:S08]  /*a350*/  @P2 BRA `(.L_x_1891) ;  /* 0xffffffcc008c2947 */ /* 0x000ff0000383ffff */
.L_x_1890:
[----:B------:R-:W1:Y:S01]  /*a360*/  SHFL.BFLY PT, R0, R241, 0x2, 0x1f ;  /* 0x0c401f00f1007f89 */ /* 0x000e6200000e0000 */
[----:B------:R-:W2:Y:S01]  /*a370*/  LDCU UR4, c[0x0][0x4fc] ;  /* 0x00009f80ff0477ac */ /* 0x000ea20008000800 */
[----:B------:R-:W-:Y:S02]  /*a380*/  SHF.L.U32 R6, R222, 0x4, RZ ;  /* 0x00000004de067819 */ /* 0x000fe400000006ff */
[----:B------:R-:W3:Y:S01]  /*a390*/  SHFL.BFLY PT, R3, R240, 0x2, 0x1f ;  /* 0x0c401f00f0037f89 */ /* 0x000ee200000e0000 */
[----:B------:R-:W4:Y:S01]  /*a3a0*/  LDCU.U8 UR8, c[0x0][0x549] ;  /* 0x0000a920ff0877ac */ /* 0x000f220008000000 */
[----:B------:R-:W-:Y:S01]  /*a3b0*/  LOP3.LUT R6, R6, 0x1c0, RZ, 0xc0, !PT ;  /* 0x000001c006067812 */ /* 0x000fe200078ec0ff */
[----:B------:R-:W-:Y:S01]  /*a3c0*/  UISETP.NE.AND UP3, UPT, UR19, -0x1, UPT ;  /* 0xffffffff1300788c */ /* 0x000fe2000bf65270 */
[----:B------:R-:W5:Y:S01]  /*a3d0*/  LDCU UR9, c[0x0][0x434] ;  /* 0x00008680ff0977ac */ /* 0x000f620008000800 */
[----:B------:R-:W5:Y:S01]  /*a3e0*/  LDCU UR11, c[0x0][0x434] ;  /* 0x00008680ff0b77ac */ /* 0x000f620008000800 */
[----:B------:R-:W2:Y:S01]  /*a3f0*/  LDCU.U8 UR10, c[0x0][0x548] ;  /* 0x0000a900ff0a77ac */ /* 0x000ea20008000000 */
[----:B----4-:R-:W-:Y:S01]  /*a400*/  UISETP.NE.AND UP1, UPT, UR8, URZ, UPT ;  /* 0x000000ff0800728c */ /* 0x010fe2000bf25270 */
[----:B-1----:R-:W-:Y:S01]  /*a410*/  FADD.FTZ R241, R0, R241 ;  /* 0x000000f100f17221 */ /* 0x002fe20000010000 */
[----:B------:R-:W-:Y:S01]  /*a420*/  UISETP.NE.AND UP2, UPT, UR19, -0x1, UPT ;  /* 0xffffffff1300788c */ /* 0x000fe2000bf45270 */
[----:B------:R-:W1:Y:S01]  /*a430*/  SHFL.BFLY PT, R0, R239, 0x2, 0x1f ;  /* 0x0c401f00ef007f89 */ /* 0x000e6200000e0000 */
[----:B---3--:R-:W-:-:S03]  /*a440*/  FADD.FTZ R240, R3, R240 ;  /* 0x000000f003f07221 */ /* 0x008fc60000010000 */
[----:B------:R-:W3:Y:S04]  /*a450*/  SHFL.BFLY PT, R4, R241, 0x1, 0x1f ;  /* 0x0c201f00f1047f89 */ /* 0x000ee800000e0000 */
[----:B------:R-:W4:Y:S01]  /*a460*/  SHFL.BFLY PT, R3, R238, 0x2, 0x1f ;  /* 0x0c401f00ee037f89 */ /* 0x000f2200000e0000 */
[----:B------:R-:W5:Y:S03]  /*a470*/  @UP1 LDCU UR8, c[0x0][0x430] ;  /* 0x00008600ff0817ac */ /* 0x000f660008000800 */
[----:B------:R-:W4:Y:S01]  /*a480*/  SHFL.BFLY PT, R5, R240, 0x1, 0x1f ;  /* 0x0c201f00f0057f89 */ /* 0x000f2200000e0000 */
[----:B--2---:R-:W-:Y:S01]  /*a490*/  UISETP.NE.AND UP0, UPT, UR10, URZ, !UP1 ;  /* 0x000000ff0a00728c */ /* 0x004fe2000cf05270 */
[----:B-1----:R-:W-:Y:S01]  /*a4a0*/  FADD.FTZ R239, R0, R239 ;  /* 0x000000ef00ef7221 */ /* 0x002fe20000010000 */
[----:B-----5:R-:W-:Y:S01]  /*a4b0*/  @UP1 UIMAD UR11, UR8, UR9, URZ ;  /* 0x00000009080b12a4 */ /* 0x020fe2000f8e02ff */
[----:B---3--:R-:W-:-:S03]  /*a4c0*/  FADD.FTZ R241, R241, R4 ;  /* 0x00000004f1f17221 */ /* 0x008fc60000010000 */
[----:B------:R-:W1:Y:S01]  /*a4d0*/  SHFL.BFLY PT, R132, R239, 0x1, 0x1f ;  /* 0x0c201f00ef847f89 */ /* 0x000e6200000e0000 */
[----:B------:R-:W-:Y:S01]  /*a4e0*/  S2UR UR8, SR_CTAID.Z ;  /* 0x00000000000879c3 */ /* 0x000fe20000002700 */
[----:B----4-:R-:W-:Y:S01]  /*a4f0*/  FADD.FTZ R238, R3, R238 ;  /* 0x000000ee03ee7221 */ /* 0x010fe20000010000 */
[----:B------:R-:W-:Y:S01]  /*a500*/  FSETP.NE.FTZ.AND P4, PT, R241, RZ, PT ;  /* 0x000000fff100720b */ /* 0x000fe20003f95000 */
[----:B------:R-:W2:Y:S01]  /*a510*/  MUFU.RCP R3, R241 ;  /* 0x000000f100037308 */ /* 0x000ea20000001000 */
[----:B------:R-:W-:Y:S02]  /*a520*/  FADD.FTZ R240, R240, R5 ;  /* 0x00000005f0f07221 */ /* 0x000fe40000010000 */
[----:B------:R-:W3:Y:S01]  /*a530*/  SHFL.BFLY PT, R133, R238, 0x1, 0x1f ;  /* 0x0c201f00ee857f89 */ /* 0x000ee200000e0000 */
[----:B------:R-:W-:Y:S02]  /*a540*/  SHF.L.U32 R5, R222, 0x1, RZ ;  /* 0x00000001de057819 */ /* 0x000fe400000006ff */
[----:B------:R-:W-:-:S02]  /*a550*/  FSETP.NE.FTZ.AND P3, PT, R240, RZ, PT ;  /* 0x000000fff000720b */ /* 0x000fc40003f75000 */
[----:B------:R-:W4:Y:S01]  /*a560*/  MUFU.RCP R0, R240 ;  /* 0x000000f000007308 */ /* 0x000f220000001000 */
[--C-:B------:R-:W-:Y:S02]  /*a570*/  LOP3.LUT R221, R221, 0x6, R5.reuse, 0xf8, !PT ;  /* 0x00000006dddd7812 */ /* 0x100fe400078ef805 */
[----:B------:R-:W-:-:S04]  /*a580*/  LOP3.LUT R5, R6, 0x38, R5, 0xf8, !PT ;  /* 0x0000003806057812 */ /* 0x000fc800078ef805 */
[----:B------:R-:W-:Y:S02]  /*a590*/  LOP3.LUT R221, R221, R5, RZ, 0xfc, !PT ;  /* 0x00000005dddd7212 */ /* 0x000fe400078efcff */
[----:B--2---:R-:W-:Y:S01]  /*a5a0*/  FSEL R4, R3, 1, P4 ;  /* 0x3f80000003047808 */ /* 0x004fe20002000000 */
[----:B-1----:R-:W-:-:S05]  /*a5b0*/  FADD.FTZ R132, R239, R132 ;  /* 0x00000084ef847221 */ /* 0x002fca0000010000 */
[----:B------:R-:W-:Y:S02]  /*a5c0*/  FSETP.NE.FTZ.AND P2, PT, R132, RZ, PT ;  /* 0x000000ff8400720b */ /* 0x000fe40003f55000 */
[----:B----4-:R-:W-:Y:S01]  /*a5d0*/  FSEL R3, R0, 1, P3 ;  /* 0x3f80000000037808 */ /* 0x010fe20001800000 */
[----:B------:R-:W-:Y:S01]  /*a5e0*/  FMUL.FTZ R0, R4, UR4 ;  /* 0x0000000404007c20 */ /* 0x000fe20008410000 */
[----:B---3--:R-:W-:-:S03]  /*a5f0*/  FADD.FTZ R133, R238, R133 ;  /* 0x00000085ee857221 */ /* 0x008fc60000010000 */
        /* <DEDUP_REMOVED lines=33> */
[----:B------:R-:W-:Y:S01]  /*a810*/  FSETP.NE.FTZ.AND P1, PT, R133, RZ, PT ;  /* 0x000000ff8500720b */ /* 0x000fe20003f35000 */
[----:B------:R-:W-:Y:S01]  /*a820*/  FMUL.FTZ R3, R3, UR4 ;  /* 0x0000000403037c20 */ /* 0x000fe20008410000 */
[----:B------:R-:W-:-:S02]  /*a830*/  F2FP.F16.F32.PACK_AB R65, R141, R140 ;  /* 0x0000008c8d41723e */ /* 0x000fc400000000ff */
[----:B------:R-:W-:Y:S01]  /*a840*/  F2FP.F16.F32.PACK_AB R64, R9, R15 ;  /* 0x0000000f0940723e */ /* 0x000fe200000000ff */
        /* <DEDUP_REMOVED lines=11> */
[----:B-1----:R-:W-:Y:S01]  /*a900*/  FSEL R32, R32, 1, P1 ;  /* 0x3f80000020207808 */ /* 0x002fe20000800000 */
[C---:B------:R-:W-:Y:S01]  /*a910*/  FMUL.FTZ R8, R3.reuse, R51 ;  /* 0x0000003303087220 */ /* 0x040fe20000410000 */
[C---:B------:R-:W-:Y:S01]  /*a920*/  FMUL.FTZ R54, R3.reuse, R54 ;  /* 0x0000003603367220 */ /* 0x040fe20000410000 */
[C---:B------:R-:W-:Y:S01]  /*a930*/  FMUL.FTZ R14, R3.reuse, R55 ;  /* 0x00000037030e7220 */ /* 0x040fe20000410000 */
[C---:B------:R-:W-:Y:S01]  /*a940*/  FMUL.FTZ R70, R3.reuse, R70 ;  /* 0x0000004603467220 */ /* 0x040fe20000410000 */
[----:B------:R-:W-:Y:S01]  /*a950*/  FMUL.FTZ R32, R32, UR4 ;  /* 0x0000000420207c20 */ /* 0x000fe20008410000 */
[C---:B------:R-:W-:Y:S01]  /*a960*/  FMUL.FTZ R71, R3.reuse, R71 ;  /* 0x0000004703477220 */ /* 0x040fe20000410000 */
[----:B------:R-:W-:Y:S01]  /*a970*/  FMUL.FTZ R82, R3, R82 ;  /* 0x0000005203527220 */ /* 0x000fe20000410000 */
[----:B--2---:R-:W-:Y:S01]  /*a980*/  FSEL R0, R0, 1, P2 ;  /* 0x3f80000000007808 */ /* 0x004fe20001000000 */
[C---:B------:R-:W-:Y:S01]  /*a990*/  FMUL.FTZ R6, R32.reuse, R62 ;  /* 0x0000003e20067220 */ /* 0x040fe20000410000 */
[C---:B------:R-:W-:Y:S01]  /*a9a0*/  FMUL.FTZ R18, R32.reuse, R59 ;  /* 0x0000003b20127220 */ /* 0x040fe20000410000 */
[----:B------:R-:W-:Y:S01]  /*a9b0*/  F2FP.F16.F32.PACK_AB R59, R69, R68 ;  /* 0x00000044453b723e */ /* 0x000fe200000000ff */
[----:B------:R-:W-:Y:S01]  /*a9c0*/  FMUL.FTZ R146, R32, R146 ;  /* 0x0000009220927220 */ /* 0x000fe20000410000 */
[----:B------:R-:W-:Y:S01]  /*a9d0*/  FMUL.FTZ R0, R0, UR4 ;  /* 0x0000000400007c20 */ /* 0x000fe20008410000 */
[----:B------:R-:W-:Y:S01]  /*a9e0*/  MOV R68, 0x20 ;  /* 0x0000002000447802 */ /* 0x000fe20000000f00 */
[----:B------:R-:W-:Y:S01]  /*a9f0*/  FMUL.FTZ R147, R32, R147 ;  /* 0x0000009320937220 */ /* 0x000fe20000410000 */
[----:B------:R-:W-:Y:S01]  /*aa00*/  FMUL.FTZ R83, R3, R83 ;  /* 0x0000005303537220 */ /* 0x000fe20000410000 */
[C---:B------:R-:W-:Y:S01]  /*aa10*/  FMUL.FTZ R12, R0.reuse, R44 ;  /* 0x0000002c000c7220 */ /* 0x040fe20000410000 */
[C---:B------:R-:W-:Y:S01]  /*aa20*/  FMUL.FTZ R17, R0.reuse, R45 ;  /* 0x0000002d00117220 */ /* 0x040fe20000410000 */
[C---:B------:R-:W-:Y:S01]  /*aa30*/  FMUL.FTZ R7, R0.reuse, R40 ;  /* 0x0000002800077220 */ /* 0x040fe20000410000 */
[C---:B------:R-:W-:Y:S01]  /*aa40*/  FMUL.FTZ R41, R0.reuse, R41 ;  /* 0x0000002900297220 */ /* 0x040fe20000410000 */
[----:B------:R-:W-:Y:S01]  /*aa50*/  FMUL.FTZ R20, R0, R60 ;  /* 0x0000003c00147220 */ /* 0x000fe20000410000 */
[----:B------:R-:W-:Y:S01]  /*aa60*/  FMUL.FTZ R60, R32, R63 ;  /* 0x0000003f203c7220 */ /* 0x000fe20000410000 */
[----:B------:R-:W-:Y:S01]  /*aa70*/  F2FP.F16.F32.PACK_AB R17, R17, R12 ;  /* 0x0000000c1111723e */ /* 0x000fe200000000ff */
[C---:B------:R-:W-:Y:S01]  /*aa80*/  FMUL.FTZ R144, R0.reuse, R144 ;  /* 0x0000009000907220 */ /* 0x040fe20000410000 */
[----:B------:R-:W-:Y:S01]  /*aa90*/  F2FP.F16.F32.PACK_AB R12, R21, R66 ;  /* 0x00000042150c723e */ /* 0x000fe200000000ff */
[----:B------:R-:W-:Y:S01]  /*aaa0*/  FMUL.FTZ R67, R0, R145 ;  /* 0x0000009100437220 */ /* 0x000fe20000410000 */
[----:B------:R-:W-:Y:S01]  /*aab0*/  MOV R66, 0x10 ;  /* 0x0000001000427802 */ /* 0x000fe20000000f00 */
[----:B------:R-:W-:Y:S01]  /*aac0*/  FMUL.FTZ R86, R3, R86 ;  /* 0x0000005603567220 */ /* 0x000fe20000410000 */
[----:B------:R-:W-:Y:S01]  /*aad0*/  F2FP.F16.F32.PACK_AB R62, R41, R7 ;  /* 0x00000007293e723e */ /* 0x000fe200000000ff */
[----:B------:R-:W-:Y:S01]  /*aae0*/  FMUL.FTZ R87, R3, R87 ;  /* 0x0000005703577220 */ /* 0x000fe20000410000 */
[----:B------:R-:W-:Y:S01]  /*aaf0*/  LEA R7, R221, UR6, 0x1 ;  /* 0x00000006dd077c11 */ /* 0x000fe2000f8e08ff */
[C---:B------:R-:W-:Y:S01]  /*ab00*/  FMUL.FTZ R98, R3.reuse, R98 ;  /* 0x0000006203627220 */ /* 0x040fe20000410000 */
[----:B------:R-:W-:Y:S01]  /*ab10*/  SEL R66, R66, 0xfffffff0, !P0 ;  /* 0xfffffff042427807 */ /* 0x000fe20004000000 */
[C---:B------:R-:W-:Y:S01]  /*ab20*/  FMUL.FTZ R99, R3.reuse, R99 ;  /* 0x0000006303637220 */ /* 0x040fe20000410000 */
[----:B------:R-:W-:Y:S01]  /*ab30*/  LOP3.LUT P0, RZ, R222, 0x8, RZ, 0xc0, !PT ;  /* 0x00000008deff7812 */ /* 0x000fe2000780c0ff */
        /* <DEDUP_REMOVED lines=24> */
[----:B------:R-:W-:Y:S01]  /*acc0*/  FMUL.FTZ R53, R0, R77 ;  /* 0x0000004d00357220 */ /* 0x000fe20000410000 */
[----:B-1----:R-:W-:Y:S01]  /*acd0*/  SEL R11, R68, 0xffffffe0, !P0 ;  /* 0xffffffe0440b7807 */ /* 0x002fe20004000000 */
[----:B------:R-:W-:Y:S01]  /*ace0*/  FMUL.FTZ R88, R0, R88 ;  /* 0x0000005800587220 */ /* 0x000fe20000410000 */
        /* <DEDUP_REMOVED lines=27> */
[C---:B------:R-:W-:Y:S01]  /*aea0*/  FMUL.FTZ R46, R32.reuse, R46 ;  /* 0x0000002e202e7220 */ /* 0x040fe20000410000 */
[----:B------:R2:W-:Y:S01]  /*aeb0*/  STS [R6+0x400], R0 ;  /* 0x0004000006007388 */ /* 0x0005e20000000800 */
[----:B------:R-:W-:Y:S01]  /*aec0*/  FMUL.FTZ R16, R32, R47 ;  /* 0x0000002f20107220 */ /* 0x000fe20000410000 */
[----:B------:R-:W-:Y:S01]  /*aed0*/  F2FP.F16.F32.PACK_AB R63, R39, R38 ;  /* 0x00000026273f723e */ /* 0x000fe200000000ff */
[----:B------:R-:W3:Y:S01]  /*aee0*/  S2UR UR6, SR_CTAID.Y ;  /* 0x00000000000679c3 */ /* 0x000ee20000002600 */
        /* <DEDUP_REMOVED lines=14> */
[----:B------:R-:W3:Y:S01]  /*afd0*/  @!UP3 LDCU.64 UR4, c[0x0][0x400] ;  /* 0x00008000ff04b7ac */ /* 0x000ee20008000a00 */
[----:B------:R-:W-:Y:S01]  /*afe0*/  F2FP.F16.F32.PACK_AB R13, R134, R138 ;  /* 0x0000008a860d723e */ /* 0x000fe200000000ff */
[C---:B------:R-:W-:Y:S01]  /*aff0*/  FMUL.FTZ R78, R32.reuse, R78 ;  /* 0x0000004e204e7220 */ /* 0x040fe20000410000 */
[C---:B-1----:R-:W-:Y:S01]  /*b000*/  IADD3 R3, PT, PT, R7.reuse, R11, RZ ;  /* 0x0000000b07037210 */ /* 0x042fe20007ffe0ff */
[----:B------:R-:W-:Y:S01]  /*b010*/  FMUL.FTZ R52, R32, R79 ;  /* 0x0000004f20347220 */ /* 0x000fe20000410000 */
[----:B------:R-:W-:Y:S01]  /*b020*/  F2FP.F16.F32.PACK_AB R18, R18, R58 ;  /* 0x0000003a1212723e */ /* 0x000fe200000000ff */
[C---:B------:R-:W-:Y:S01]  /*b030*/  FMUL.FTZ R90, R32.reuse, R90 ;  /* 0x0000005a205a7220 */ /* 0x040fe20000410000 */
[C---:B--2---:R-:W-:Y:S01]  /*b040*/  IADD3 R0, PT, PT, R7.reuse, 0x40, RZ ;  /* 0x0000004007007810 */ /* 0x044fe20007ffe0ff */
[----:B------:R-:W-:Y:S01]  /*b050*/  STS [R3], R64 ;  /* 0x0000004003007388 */ /* 0x000fe20000000800 */
[----:B------:R-:W-:Y:S01]  /*b060*/  @P0 IADD3 R0, PT, PT, R7, -0x40, RZ ;  /* 0xffffffc007000810 */ /* 0x000fe20007ffe0ff */
[C---:B------:R-:W-:Y:S01]  /*b070*/  FMUL.FTZ R48, R32.reuse, R91 ;  /* 0x0000005b20307220 */ /* 0x040fe20000410000 */
[----:B------:R-:W-:Y:S01]  /*b080*/  F2FP.F16.F32.PACK_AB R61, R61, R20 ;  /* 0x000000143d3d723e */ /* 0x000fe200000000ff */
[----:B------:R-:W-:Y:S01]  /*b090*/  STS [R3+0x400], R63 ;  /* 0x0004003f03007388 */ /* 0x000fe20000000800 */
[----:B------:R-:W-:Y:S01]  /*b0a0*/  F2FP.F16.F32.PACK_AB R58, R71, R70 ;  /* 0x00000046473a723e */ /* 0x000fe200000000ff */
[C---:B------:R-:W-:Y:S01]  /*b0b0*/  FMUL.FTZ R94, R32.reuse, R94 ;  /* 0x0000005e205e7220 */ /* 0x040fe20000410000 */
[----:B------:R-:W-:Y:S01]  /*b0c0*/  F2FP.F16.F32.PACK_AB R55, R81, R80 ;  /* 0x000000505137723e */ /* 0x000fe200000000ff */
[C---:B------:R-:W-:Y:S01]  /*b0d0*/  FMUL.FTZ R44, R32.reuse, R95 ;  /* 0x0000005f202c7220 */ /* 0x040fe20000410000 */
[----:B------:R-:W-:Y:S01]  /*b0e0*/  F2FP.F16.F32.PACK_AB R54, R83, R82 ;  /* 0x000000525336723e */ /* 0x000fe200000000ff */
[----:B------:R-:W-:Y:S01]  /*b0f0*/  FMUL.FTZ R106, R32, R106 ;  /* 0x0000006a206a7220 */ /* 0x000fe20000410000 */
[----:B----4-:R-:W-:Y:S01]  /*b100*/  IADD3 R5, PT, PT, R66, R3, RZ ;  /* 0x0000000342057210 */ /* 0x010fe20007ffe0ff */
        /* <DEDUP_REMOVED lines=8> */
[----:B------:R2:W-:Y:S01]  /*b190*/  STS [R5+0x400], R8 ;  /* 0x0004000805007388 */ /* 0x0005e20000000800 */
[----:B------:R-:W-:Y:S01]  /*b1a0*/  F2FP.F16.F32.PACK_AB R51, R85, R84 ;  /* 0x000000545533723e */ /* 0x000fe200000000ff */
[C---:B------:R-:W-:Y:S01]  /*b1b0*/  FMUL.FTZ R118, R32.reuse, R118 ;  /* 0x0000007620767220 */ /* 0x040fe20000410000 */
[----:B------:R-:W-:Y:S01]  /*b1c0*/  F2FP.F16.F32.PACK_AB R50, R87, R86 ;  /* 0x000000565732723e */ /* 0x000fe200000000ff */
[----:B------:R-:W-:Y:S01]  /*b1d0*/  STS [R3+0x2000], R62 ;  /* 0x0020003e03007388 */ /* 0x000fe20000000800 */
[----:B------:R-:W-:Y:S01]  /*b1e0*/  F2FP.F16.F32.PACK_AB R47, R97, R96 ;  /* 0x00000060612f723e */ /* 0x000fe200000000ff */
[C---:B------:R-:W-:Y:S01]  /*b1f0*/  FMUL.FTZ R31, R32.reuse, R119 ;  /* 0x00000077201f7220 */ /* 0x040fe20000410000 */
        /* <DEDUP_REMOVED lines=13> */
[----:B------:R-:W-:Y:S01]  /*b2d0*/  STS [R0], R15 ;  /* 0x0000000f00007388 */ /* 0x000fe20000000800 */
[----:B-1----:R-:W-:Y:S01]  /*b2e0*/  IADD3 R9, PT, PT, R11, R0, RZ ;  /* 0x000000000b097210 */ /* 0x002fe20007ffe0ff */
[----:B------:R-:W-:Y:S01]  /*b2f0*/  FMUL.FTZ R23, R32, R167 ;  /* 0x000000a720177220 */ /* 0x000fe20000410000 */
[----:B------:R-:W-:Y:S01]  /*b300*/  F2FP.F16.F32.PACK_AB R39, R113, R112 ;  /* 0x000000707127723e */ /* 0x000fe200000000ff */
[----:B------:R-:W-:Y:S01]  /*b310*/  STS [R0+0x400], R14 ;  /* 0x0004000e00007388 */ /* 0x000fe20000000800 */
[C---:B--2---:R-:W-:Y:S01]  /*b320*/  IADD3 R8, PT, PT, R66.reuse, R0, RZ ;  /* 0x0000000042087210 */ /* 0x044fe20007ffe0ff */
[----:B---3--:R-:W-:Y:S01]  /*b330*/  @!UP3 UIMAD.WIDE.U32 UR12, UR6, UR4, URZ ;  /* 0x00000004060cb2a5 */ /* 0x008fe2000f8e00ff */
[----:B------:R-:W-:Y:S01]  /*b340*/  IADD3 R4, PT, PT, R66, R9, RZ ;  /* 0x0000000942047210 */ /* 0x000fe20007ffe0ff */
[----:B------:R-:W-:Y:S01]  /*b350*/  FMUL.FTZ R170, R32, R170 ;  /* 0x000000aa20aa7220 */ /* 0x000fe20000410000 */
[----:B------:R-:W-:Y:S01]  /*b360*/  F2FP.F16.F32.PACK_AB R38, R115, R114 ;  /* 0x000000727326723e */ /* 0x000fe200000000ff */
[----:B------:R-:W-:Y:S01]  /*b370*/  STS [R8], R13 ;  /* 0x0000000d08007388 */ /* 0x000fe20000000800 */
[----:B------:R-:W-:Y:S01]  /*b380*/  F2FP.F16.F32.PACK_AB R41, R105, R104 ;  /* 0x000000686929723e */ /* 0x000fe200000000ff */
[----:B------:R-:W-:Y:S01]  /*b390*/  @!UP3 UIMAD UR7, UR6, UR5, UR13 ;  /* 0x000000050607b2a4 */ /* 0x000fe2000f8e020d */
[----:B------:R-:W-:Y:S01]  /*b3a0*/  F2FP.F16.F32.PACK_AB R40, R40, R106 ;  /* 0x0000006a2828723e */ /* 0x000fe200000000ff */
[----:B------:R-:W-:Y:S01]  /*b3b0*/  STS [R8+0x400], R12 ;  /* 0x0004000c08007388 */ /* 0x000fe20000000800 */
[----:B------:R-:W-:Y:S01]  /*b3c0*/  F2FP.F16.F32.PACK_AB R37, R37, R108 ;  /* 0x0000006c2525723e */ /* 0x000fe200000000ff */
[----:B------:R-:W1:Y:S01]  /*b3d0*/  @UP3 LDCU.64 UR4, c[0x0][0x408] ;  /* 0x00008100ff0437ac */ /* 0x000e620008000a00 */
[----:B------:R-:W-:Y:S01]  /*b3e0*/  F2FP.F16.F32.PACK_AB R36, R36, R110 ;  /* 0x0000006e2424723e */ /* 0x000fe200000000ff */
[----:B------:R-:W-:Y:S01]  /*b3f0*/  STS [R0+0x2000], R19 ;  /* 0x0020001300007388 */ /* 0x000fe20000000800 */
[----:B------:R-:W-:Y:S01]  /*b400*/  F2FP.F16.F32.PACK_AB R35, R157, R156 ;  /* 0x0000009c9d23723e */ /* 0x000fe200000000ff */
[----:B----4-:R-:W2:Y:S01]  /*b410*/  @P4 LDC R10, c[0x0][0x458] ;  /* 0x00011600ff0a4b82 */ /* 0x010ea20000000800 */
        /* <DEDUP_REMOVED lines=11> */
[----:B------:R-:W-:Y:S01]  /*b4d0*/  F2FP.F16.F32.PACK_AB R26, R125, R124 ;  /* 0x0000007c7d1a723e */ /* 0x000fe200000000ff */
[----:B-1----:R-:W-:Y:S01]  /*b4e0*/  @UP3 UIMAD.WIDE.U32 UR14, UR19, UR4, URZ ;  /* 0x00000004130e32a5 */ /* 0x002fe2000f8e00ff */
[----:B------:R-:W-:Y:S01]  /*b4f0*/  F2FP.F16.F32.PACK_AB R25, R25, R126 ;  /* 0x0000007e1919723e */ /* 0x000fe200000000ff */
[----:B------:R-:W-:Y:S01]  /*b500*/  STS [R9+0x400], R58 ;  /* 0x0004003a09007388 */ /* 0x000fe20000000800 */
[----:B------:R-:W-:Y:S01]  /*b510*/  F2FP.F16.F32.PACK_AB R22, R129, R128 ;  /* 0x000000808116723e */ /* 0x000fe200000000ff */
[----:B------:R-:W-:Y:S01]  /*b520*/  @UP3 UIMAD UR7, UR19, UR5, UR15 ;  /* 0x00000005130732a4 */ /* 0x000fe2000f8e020f */
[----:B------:R-:W-:Y:S01]  /*b530*/  F2FP.F16.F32.PACK_AB R21, R131, R130 ;  /* 0x000000828315723e */ /* 0x000fe200000000ff */
[----:B------:R-:W-:Y:S01]  /*b540*/  STS [R4], R55 ;  /* 0x0000003704007388 */ /* 0x000fe20000000800 */
[----:B------:R-:W-:Y:S01]  /*b550*/  F2FP.F16.F32.PACK_AB R24, R24, R164 ;  /* 0x000000a41818723e */ /* 0x000fe200000000ff */
[----:B------:R-:W-:Y:S01]  /*b560*/  @!UP2 UIMAD UR19, UR6, UR9, URZ ;  /* 0x000000090613a2a4 */ /* 0x000fe2000f8e02ff */
[----:B------:R-:W-:Y:S01]  /*b570*/  F2FP.F16.F32.PACK_AB R23, R23, R166 ;  /* 0x000000a61717723e */ /* 0x000fe200000000ff */
[----:B------:R-:W-:Y:S01]  /*b580*/  STS [R4+0x400], R54 ;  /* 0x0004003604007388 */ /* 0x000fe20000000800 */
[----:B------:R-:W-:Y:S01]  /*b590*/  F2FP.F16.F32.PACK_AB R20, R169, R168 ;  /* 0x000000a8a914723e */ /* 0x000fe200000000ff */
[----:B------:R-:W1:Y:S02]  /*b5a0*/  @UP1 LDCU UR5, c[0x0][0x430] ;  /* 0x00008600ff0517ac */ /* 0x000e640008000800 */
[----:B------:R-:W-:Y:S01]  /*b5b0*/  STS [R9+0x2000], R57 ;  /* 0x0020003909007388 */ /* 0x000fe20000000800 */
[----:B------:R-:W-:Y:S01]  /*b5c0*/  @UP1 UMOV UR4, 0x1 ;  /* 0x0000000100041882 */ /* 0x000fe20000000000 */
[----:B------:R-:W-:-:S02]  /*b5d0*/  @UP3 UMOV UR12, UR14 ;  /* 0x0000000e000c3c82 */ /* 0x000fc40008000000 */
[----:B------:R-:W-:Y:S01]  /*b5e0*/  STS [R9+0x2400], R56 ;  /* 0x0024003809007388 */ /* 0x000fe20000000800 */
[----:B------:R-:W-:-:S03]  /*b5f0*/  USHF.R.S32.HI UR13, URZ, 0x1f, UR19 ;  /* 0x0000001fff0d7899 */ /* 0x000fc60008011413 */
        /* <DEDUP_REMOVED lines=31> */
[----:B-----5:R-:W-:-:S03]  /*b7f0*/  FMUL.FTZ R0, R32, R171 ;  /* 0x000000ab20007220 */ /* 0x020fc60000410000 */
[----:B------:R3:W-:Y:S02]  /*b800*/  STS [R9+0x6000], R24 ;  /* 0x0060001809007388 */ /* 0x0007e40000000800 */
[----:B------:R-:W-:Y:S02]  /*b810*/  F2FP.F16.F32.PACK_AB R0, R0, R170 ;  /* 0x000000aa0000723e */ /* 0x000fe400000000ff */
[----:B------:R3:W-:Y:S04]  /*b820*/  STS [R9+0x6400], R23 ;  /* 0x0064001709007388 */ /* 0x0007e80000000800 */
[----:B------:R3:W-:Y:S01]  /*b830*/  STS [R4+0x6000], R20 ;  /* 0x0060001404007388 */ /* 0x0007e20000000800 */
[----:B-12-4-:R-:W-:Y:S05]  /*b840*/  BRA.U UP1, `(.L_x_1894) ;  /* 0x0000000101207547 */ /* 0x016fea000b800000 */
        /* <DEDUP_REMOVED lines=8> */
.L_x_1894:
[----:B------:R1:W-:Y:S01]  /*b8d0*/  STS [R4+0x6400], R0 ;  /* 0x0064000004007388 */ /* 0x0003e20000000800 */
[----:B------:R-:W2:Y:S01]  /*b8e0*/  S2UR UR9, SR_CTAID.X ;  /* 0x00000000000979c3 */ /* 0x000ea20000002500 */
[----:B------:R-:W4:Y:S01]  /*b8f0*/  @P2 MUFU.LG2 R5, R132 ;  /* 0x0000008400052308 */ /* 0x000f220000000c00 */
[----:B------:R-:W-:-:S06]  /*b900*/  UIMAD UR11, UR8, UR11, URZ ;  /* 0x0000000b080b72a4 */ /* 0x000fcc000f8e02ff */
[----:B------:R-:W-:Y:S01]  /*b910*/  BAR.SYNC.DEFER_BLOCKING 0x0 ;  /* 0x0000000000007b1d */ /* 0x000fe20000010000 */
[----:B------:R-:W-:Y:S01]  /*b920*/  LOP3.LUT P0, RZ, R222, 0x3, RZ, 0xc0, !PT ;  /* 0x00000003deff7812 */ /* 0x000fe2000780c0ff */
[----:B------:R-:W-:Y:S01]  /*b930*/  USEL UR19, UR19, URZ, UP0 ;  /* 0x000000ff13137287 */ /* 0x000fe20008000000 */
[----:B------:R-:W-:Y:S01]  /*b940*/  @P4 FMUL.FTZ R3, R3, 0.69314718246459960938 ;  /* 0x3f31721803034820 */ /* 0x000fe20000410000 */
[----:B------:R-:W-:Y:S01]  /*b950*/  @!UP0 UIMAD UR11, UR6, UR4, UR11 ;  /* 0x00000004060b82a4 */ /* 0x000fe2000f8e020b */
[----:B------:R-:W-:-:S03]  /*b960*/  MOV R15, 0x7f800000 ;  /* 0x7f800000000f7802 */ /* 0x000fc60000000f00 */
[----:B---3--:R-:W3:Y:S01]  /*b970*/  @P3 LDC R9, c[0x0][0x458] ;  /* 0x00011600ff093b82 */ /* 0x008ee20000000800 */
[----:B------:R-:W-:Y:S01]  /*b980*/  @P1 MUFU.LG2 R6, R133 ;  /* 0x0000008500061308 */ /* 0x000fe20000000c00 */
[----:B------:R-:W-:Y:S01]  /*b990*/  USEL UR13, UR13, URZ, UP0 ;  /* 0x000000ff0d0d7287 */ /* 0x000fe20008000000 */
[----:B------:R-:W-:Y:S01]  /*b9a0*/  @P4 FFMA.FTZ R15, R137, R10, R3 ;  /* 0x0000000a890f4223 */ /* 0x000fe20000010003 */
[----:B------:R-:W-:Y:S01]  /*b9b0*/  USHF.R.S32.HI UR6, URZ, 0x1f, UR11 ;  /* 0x0000001fff067899 */ /* 0x000fe2000801140b */
[----:B------:R-:W-:Y:S01]  /*b9c0*/  BSSY.RECONVERGENT B0, `(.L_x_1895) ;  /* 0x000003a000007945 */ /* 0x000fe20003800200 */
[----:B------:R-:W-:Y:S02]  /*b9d0*/  MOV R14, 0x7f800000 ;  /* 0x7f800000000e7802 */ /* 0x000fe40000000f00 */
[----:B------:R-:W5:Y:S01]  /*b9e0*/  @P2 LDC R8, c[0x0][0x458] ;  /* 0x00011600ff082b82 */ /* 0x000f620000000800 */
[----:B----4-:R-:W-:Y:S01]  /*b9f0*/  @P2 FMUL.FTZ R3, R5, 0.69314718246459960938 ;  /* 0x3f31721805032820 */ /* 0x010fe20000410000 */
[----:B------:R-:W-:-:S02]  /*ba00*/  MOV R13, 0x7f800000 ;  /* 0x7f800000000d7802 */ /* 0x000fc40000000f00 */
[----:B------:R-:W-:Y:S01]  /*ba10*/  MOV R12, 0x7f800000 ;  /* 0x7f800000000c7802 */ /* 0x000fe20000000f00 */
[----:B-1----:R-:W1:Y:S03]  /*ba20*/  @P3 MUFU.LG2 R0, R240 ;  /* 0x000000f000003308 */ /* 0x002e660000000c00 */
[----:B------:R-:W4:Y:S01]  /*ba30*/  @P1 LDC R7, c[0x0][0x458] ;  /* 0x00011600ff071b82 */ /* 0x000f220000000800 */
[----:B--2---:R-:W-:Y:S01]  /*ba40*/  UIMAD UR9, UR9, UR5, URZ ;  /* 0x00000005090972a4 */ /* 0x004fe2000f8e02ff */
[----:B------:R2:W2:Y:S03]  /*ba50*/  LDS.128 R20, [R226+0x3800] ;  /* 0x00380000e2147984 */ /* 0x0004a60000000c00 */
[----:B------:R-:W-:-:S04]  /*ba60*/  USHF.L.U32 UR9, UR9, 0x7, URZ ;  /* 0x0000000709097899 */ /* 0x000fc800080006ff */
[----:B------:R-:W-:Y:S02]  /*ba70*/  USHF.R.S32.HI UR4, URZ, 0x1f, UR9 ;  /* 0x0000001fff047899 */ /* 0x000fe40008011409 */
[----:B------:R-:W-:-:S04]  /*ba80*/  UIADD3 UR19, UP1, UP0, UR9, UR19, UR11 ;  /* 0x0000001309137290 */ /* 0x000fc8000f83e00b */
[----:B------:R-:W-:Y:S01]  /*ba90*/  UIADD3.X UR4, UPT, UPT, UR4, UR13, UR6, UP1, UP0 ;  /* 0x0000000d04047290 */ /* 0x000fe20008fe0406 */
[----:B-1----:R-:W-:Y:S01]  /*baa0*/  @P3 FMUL.FTZ R4, R0, 0.69314718246459960938 ;  /* 0x3f31721800043820 */ /* 0x002fe20000410000 */
[----:B------:R-:W-:Y:S01]  /*bab0*/  @P1 FMUL.FTZ R0, R6, 0.69314718246459960938 ;  /* 0x3f31721806001820 */ /* 0x000fe20000410000 */
[----:B-----5:R-:W-:Y:S02]  /*bac0*/  @P2 FFMA.FTZ R13, R135, R8, R3 ;  /* 0x00000008870d2223 */ /* 0x020fe40000010003 */
[----:B---3--:R-:W-:Y:S01]  /*bad0*/  @P3 FFMA.FTZ R14, R136, R9, R4 ;  /* 0x00000009880e3223 */ /* 0x008fe20000010004 */
[----:B----4-:R-:W-:Y:S01]  /*bae0*/  @P1 FFMA.FTZ R12, R2, R7, R0 ;  /* 0x00000007020c1223 */ /* 0x010fe20000010000 */
[----:B--2---:R-:W-:Y:S06]  /*baf0*/  @P0 BRA `(.L_x_1896) ;  /* 0x0000000000980947 */ /* 0x004fec0003800000 */
        /* <DEDUP_REMOVED lines=38> */
.L_x_1896:
[----:B------:R-:W-:Y:S05]  /*bd60*/  BSYNC.RECONVERGENT B0 ;  /* 0x0000000000007941 */ /* 0x000fea0003800200 */
.L_x_1895:
[----:B------:R-:W2:Y:S01]  /*bd70*/  S2R R24, SR_TID.X ;  /* 0x0000000000187919 */ /* 0x000ea20000002100 */
[----:B------:R-:W3:Y:S01]  /*bd80*/  S2UR UR11, SR_CTAID.X ;  /* 0x00000000000b79c3 */ /* 0x000ee20000002500 */
[----:B------:R-:W-:Y:S01]  /*bd90*/  SHF.R.U32.HI R10, RZ, 0x3, R222 ;  /* 0x00000003ff0a7819 */ /* 0x000fe200000116de */
[----:B------:R-:W4:Y:S01]  /*bda0*/  LDCU.64 UR4, c[0x0][0x410] ;  /* 0x00008200ff0477ac */ /* 0x000f220008000a00 */
[----:B------:R2:W2:Y:S01]  /*bdb0*/  LDS.128 R16, [R226] ;  /* 0x00000000e2107984 */ /* 0x0004a20000000c00 */
[----:B------:R-:W-:Y:S01]  /*bdc0*/  BSSY.RECONVERGENT B0, `(.L_x_1897) ;  /* 0x0000029000007945 */ /* 0x000fe20003800200 */
[C---:B-1----:R-:W-:Y:S01]  /*bdd0*/  IADD3 R4, PT, PT, R10.reuse, 0x50, RZ ;  /* 0x000000500a047810 */ /* 0x042fe20007ffe0ff */
[C---:B------:R-:W-:Y:S01]  /*bde0*/  VIADD R2, R10.reuse, 0x10 ;  /* 0x000000100a027836 */ /* 0x040fe20000000000 */
[----:B------:R1:W1:Y:S01]  /*bdf0*/  LDS.128 R12, [R226+0x4000] ;  /* 0x00400000e20c7984 */ /* 0x0002620000000c00 */
[C---:B------:R-:W-:Y:S01]  /*be00*/  VIADD R0, R10.reuse, 0x20 ;  /* 0x000000200a007836 */ /* 0x040fe20000000000 */
[----:B------:R-:W-:Y:S01]  /*be10*/  UIMAD.WIDE.U32 UR20, UR20, 0x80, URZ ;  /* 0x00000080141478a5 */ /* 0x000fe2000f8e00ff */
        /* <DEDUP_REMOVED lines=9> */
[----:B------:R-:W-:Y:S01]  /*beb0*/  UMOV UR9, UR21 ;  /* 0x0000001500097c82 */ /* 0x000fe20008000000 */
[----:B------:R-:W-:Y:S01]  /*bec0*/  ISETP.GE.AND P3, PT, R0, UR18, PT ;  /* 0x0000001200007c0c */ /* 0x000fe2000bf66270 */
[----:B----4-:R-:W-:Y:S01]  /*bed0*/  IMAD.U32 R0, RZ, RZ, UR4 ;  /* 0x00000004ff007e24 */ /* 0x010fe2000f8e00ff */
[----:B------:R-:W-:Y:S01]  /*bee0*/  ISETP.GE.AND P2, PT, R4, UR18, PT ;  /* 0x0000001204007c0c */ /* 0x000fe2000bf46270 */
[----:B---3--:R-:W-:Y:S02]  /*bef0*/  UIMAD.WIDE.U32 UR14, UR11, 0x80, URZ ;  /* 0x000000800b0e78a5 */ /* 0x008fe4000f8e00ff */
[----:B------:R-:W-:Y:S01]  /*bf00*/  IMAD.WIDE.U32 R8, R0, UR8, R2 ;  /* 0x0000000800087c25 */ /* 0x000fe2000f8e0002 */
[----:B------:R-:W-:-:S02]  /*bf10*/  MOV R0, UR5 ;  /* 0x0000000500007c02 */ /* 0x000fc40008000f00 */
[----:B--2---:R-:W-:-:S03]  /*bf20*/  SHF.R.U32.HI R24, RZ, 0x3, R24 ;  /* 0x00000003ff187819 */ /* 0x004fc60000011618 */
[----:B------:R-:W-:Y:S01]  /*bf30*/  IMAD R7, R0, UR8, R9 ;  /* 0x0000000800077c24 */ /* 0x000fe2000f8e0209 */
[----:B------:R-:W-:Y:S01]  /*bf40*/  LOP3.LUT R24, R24, UR14, RZ, 0xfc, !PT ;  /* 0x0000000e18187c12 */ /* 0x000fe2000f8efcff */
[----:B------:R-:W-:Y:S06]  /*bf50*/  @P1 BRA `(.L_x_1898) ;  /* 0x00000000003c1947 */ /* 0x000fec0003800000 */
[----:B------:R-:W2:Y:S01]  /*bf60*/  LDCU.64 UR6, c[0x0][0x408] ;  /* 0x00008100ff0677ac */ /* 0x000ea20008000a00 */
[----:B------:R-:W-:Y:S01]  /*bf70*/  MOV R6, R8 ;  /* 0x0000000800067202 */ /* 0x000fe20000000f00 */
[----:B------:R-:W3:Y:S01]  /*bf80*/  LDCU.64 UR4, c[0x0][0x3f0] ;  /* 0x00007e00ff0477ac */ /* 0x000ee20008000a00 */
[----:B------:R-:W4:Y:S01]  /*bf90*/  LDCU UR10, c[0x0][0x440] ;  /* 0x00008800ff0a77ac */ /* 0x000f220008000800 */
[----:B--2---:R-:W-:Y:S02]  /*bfa0*/  UIMAD UR8, UR9, UR6, URZ ;  /* 0x00000006090872a4 */ /* 0x004fe4000f8e02ff */
[----:B------:R-:W-:-:S04]  /*bfb0*/  IMAD.WIDE.U32 R4, R24, UR6, R6 ;  /* 0x0000000618047c25 */ /* 0x000fc8000f8e0006 */
[----:B------:R-:W-:Y:S01]  /*bfc0*/  IMAD.U32 R0, RZ, RZ, UR8 ;  /* 0x00000008ff007e24 */ /* 0x000fe2000f8e00ff */
[----:B---3--:R-:W-:Y:S02]  /*bfd0*/  LEA R2, P1, R4, UR4, 0x1 ;  /* 0x0000000404027c11 */ /* 0x008fe4000f8208ff */
[----:B----4-:R-:W-:Y:S01]  /*bfe0*/  ISETP.GE.AND P6, PT, R216, UR10, PT ;  /* 0x0000000ad8007c0c */ /* 0x010fe2000bfc6270 */
[----:B------:R-:W-:-:S04]  /*bff0*/  IMAD R0, R24, UR7, R0 ;  /* 0x0000000718007c24 */ /* 0x000fc8000f8e0200 */
[----:B------:R-:W-:-:S05]  /*c000*/  IMAD.IADD R0, R0, 0x1, R5 ;  /* 0x0000000100007824 */ /* 0x000fca00078e0205 */
[----:B------:R-:W-:Y:S02]  /*c010*/  LEA.HI.X R3, R4, UR5, R0, 0x1, P1 ;  /* 0x0000000504037c11 */ /* 0x000fe400088f0c00 */
[----:B------:R-:W-:-:S03]  /*c020*/  ISETP.GE.AND P1, PT, R233, UR10, PT ;  /* 0x0000000ae9007c0c */ /* 0x000fc6000bf26270 */
[----:B------:R2:W-:Y:S10]  /*c030*/  @!P6 STG.E.128 desc[UR22][R2.64], R16 ;  /* 0x000000100200e986 */ /* 0x0005f4000c101d16 */
[----:B-1----:R2:W-:Y:S02]  /*c040*/  @!P1 STG.E.128 desc[UR22][R2.64+0x80], R12 ;  /* 0x0000800c02009986 */ /* 0x0025e4000c101d16 */
.L_x_1898:
[----:B------:R-:W-:Y:S05]  /*c050*/  BSYNC.RECONVERGENT B0 ;  /* 0x0000000000007941 */ /* 0x000fea0003800200 */
.L_x_1897:
[----:B--2---:R2:W3:Y:S01]  /*c060*/  LDS.128 R16, [R226+0x800] ;  /* 0x00080000e2107984 */ /* 0x0044e20000000c00 */
[----:B------:R-:W-:Y:S01]  /*c070*/  BSSY.RECONVERGENT B0, `(.L_x_1899) ;  /* 0x0000016000007945 */ /* 0x000fe20003800200 */
[----:B------:R-:W-:Y:S02]  /*c080*/  ISETP.GE.AND P1, PT, R11, UR18, PT ;  /* 0x000000120b007c0c */ /* 0x000fe4000bf26270 */
[----:B-1----:R2:W1:Y:S01]  /*c090*/  LDS.128 R12, [R226+0x4800] ;  /* 0x00480000e20c7984 */ /* 0x0024620000000c00 */
[----:B------:R-:W-:Y:S01]  /*c0a0*/  IADD3 R11, PT, PT, R10, 0x70, RZ ;  /* 0x000000700a0b7810 */ /* 0x000fe20007ffe0ff */
[----:B------:R-:W-:Y:S09]  /*c0b0*/  @P0 BRA `(.L_x_1900) ;  /* 0x0000000000440947 */ /* 0x000ff20003800000 */
[----:B------:R-:W4:Y:S01]  /*c0c0*/  LDCU.64 UR6, c[0x0][0x408] ;  /* 0x00008100ff0677ac */ /* 0x000f220008000a00 */
[----:B------:R-:W-:Y:S02]  /*c0d0*/  IADD3 R0, P0, PT, R24, 0x10, RZ ;  /* 0x0000001018007810 */ /* 0x000fe40007f1e0ff */
[----:B------:R-:W-:Y:S01]  /*c0e0*/  MOV R3, R7 ;  /* 0x0000000700037202 */ /* 0x000fe20000000f00 */
[----:B------:R-:W5:Y:S02]  /*c0f0*/  LDCU.64 UR4, c[0x0][0x3f0] ;  /* 0x00007e00ff0477ac */ /* 0x000f640008000a00 */
[----:B------:R-:W-:Y:S01]  /*c100*/  IMAD.X R2, RZ, RZ, UR9, P0 ;  /* 0x00000009ff027e24 */ /* 0x000fe200080e06ff */
[----:B------:R-:W2:Y:S03]  /*c110*/  LDCU UR8, c[0x0][0x440] ;  /* 0x00008800ff0877ac */ /* 0x000ea60008000800 */
[----:B----4-:R-:W-:-:S02]  /*c120*/  IMAD R10, R2, UR6, RZ ;  /* 0x00000006020a7c24 */ /* 0x010fc4000f8e02ff */
[----:B------:R-:W-:-:S04]  /*c130*/  IMAD.MOV.U32 R2, RZ, RZ, R8 ;  /* 0x000000ffff027224 */ /* 0x000fc800078e0008 */
[----:B------:R-:W-:Y:S01]  /*c140*/  IMAD.WIDE.U32 R4, R0, UR6, R2 ;  /* 0x0000000600047c25 */ /* 0x000fe2000f8e0002 */
[----:B--2---:R-:W-:-:S03]  /*c150*/  ISETP.GE.AND P6, PT, R216, UR8, PT ;  /* 0x00000008d8007c0c */ /* 0x004fc6000bfc6270 */
[----:B------:R-:W-:Y:S01]  /*c160*/  IMAD R0, R0, UR7, R10 ;  /* 0x0000000700007c24 */ /* 0x000fe2000f8e020a */
[----:B-----5:R-:W-:-:S03]  /*c170*/  LEA R2, P0, R4, UR4, 0x1 ;  /* 0x0000000404027c11 */ /* 0x020fc6000f8008ff */
[----:B------:R-:W-:-:S05]  /*c180*/  IMAD.IADD R0, R0, 0x1, R5 ;  /* 0x0000000100007824 */ /* 0x000fca00078e0205 */
[----:B------:R-:W-:Y:S02]  /*c190*/  LEA.HI.X R3, R4, UR5, R0, 0x1, P0 ;  /* 0x0000000504037c11 */ /* 0x000fe400080f0c00 */
[----:B------:R-:W-:-:S03]  /*c1a0*/  ISETP.GE.AND P0, PT, R233, UR8, PT ;  /* 0x00000008e9007c0c */ /* 0x000fc6000bf06270 */
[----:B---3--:R4:W-:Y:S10]  /*c1b0*/  @!P6 STG.E.128 desc[UR22][R2.64], R16 ;  /* 0x000000100200e986 */ /* 0x0089f4000c101d16 */
[----:B-1----:R4:W-:Y:S02]  /*c1c0*/  @!P0 STG.E.128 desc[UR22][R2.64+0x80], R12 ;  /* 0x0000800c02008986 */ /* 0x0029e4000c101d16 */
.L_x_1900:
[----:B------:R-:W-:Y:S05]  /*c1d0*/  BSYNC.RECONVERGENT B0 ;  /* 0x0000000000007941 */ /* 0x000fea0003800200 */
.L_x_1899:
[----:B---34-:R3:W4:Y:S01]  /*c1e0*/  LDS.128 R16, [R226+0x1000] ;  /* 0x00100000e2107984 */ /* 0x0187220000000c00 */
[----:B------:R-:W-:Y:S01]  /*c1f0*/  BSSY.RECONVERGENT B0, `(.L_x_1901) ;  /* 0x0000015000007945 */ /* 0x000fe20003800200 */
[----:B------:R-:W-:Y:S02]  /*c200*/  ISETP.GE.AND P0, PT, R11, UR18, PT ;  /* 0x000000120b007c0c */ /* 0x000fe4000bf06270 */
[----:B-1----:R3:W1:Y:S01]  /*c210*/  LDS.128 R12, [R226+0x5000] ;  /* 0x00500000e20c7984 */ /* 0x0026620000000c00 */
[----:B------:R-:W-:Y:S05]  /*c220*/  @P5 BRA `(.L_x_1902) ;  /* 0x0000000000445947 */ /* 0x000fea0003800000 */
[----:B------:R-:W5:Y:S01]  /*c230*/  LDCU.64 UR6, c[0x0][0x408] ;  /* 0x00008100ff0677ac */ /* 0x000f620008000a00 */
[----:B------:R-:W-:Y:S02]  /*c240*/  IADD3 R0, P5, PT, R24, 0x20, RZ ;  /* 0x0000002018007810 */ /* 0x000fe40007fbe0ff */
[----:B------:R-:W-:Y:S01]  /*c250*/  MOV R3, R7 ;  /* 0x0000000700037202 */ /* 0x000fe20000000f00 */
[----:B------:R-:W2:Y:S02]  /*c260*/  LDCU.64 UR4, c[0x0][0x3f0] ;  /* 0x00007e00ff0477ac */ /* 0x000ea40008000a00 */
[----:B------:R-:W-:Y:S01]  /*c270*/  IMAD.X R2, RZ, RZ, UR9, P5 ;  /* 0x00000009ff027e24 */ /* 0x000fe2000a8e06ff */
[----:B------:R-:W3:Y:S03]  /*c280*/  LDCU UR8, c[0x0][0x440] ;  /* 0x00008800ff0877ac */ /* 0x000ee60008000800 */
[----:B-----5:R-:W-:-:S02]  /*c290*/  IMAD R10, R2, UR6, RZ ;  /* 0x00000006020a7c24 */ /* 0x020fc4000f8e02ff */
[----:B------:R-:W-:-:S04]  /*c2a0*/  IMAD.MOV.U32 R2, RZ, RZ, R8 ;  /* 0x000000ffff027224 */ /* 0x000fc800078e0008 */
[----:B------:R-:W-:Y:S01]  /*c2b0*/  IMAD.WIDE.U32 R4, R0, UR6, R2 ;  /* 0x0000000600047c25 */ /* 0x000fe2000f8e0002 */
[----:B---3--:R-:W-:-:S03]  /*c2c0*/  ISETP.GE.AND P6, PT, R216, UR8, PT ;  /* 0x00000008d8007c0c */ /* 0x008fc6000bfc6270 */
[----:B------:R-:W-:Y:S01]  /*c2d0*/  IMAD R0, R0, UR7, R10 ;  /* 0x0000000700007c24 */ /* 0x000fe2000f8e020a */
[----:B--2---:R-:W-:-:S03]  /*c2e0*/  LEA R2, P5, R4, UR4, 0x1 ;  /* 0x0000000404027c11 */ /* 0x004fc6000f8a08ff */
[----:B------:R-:W-:-:S05]  /*c2f0*/  IMAD.IADD R0, R0, 0x1, R5 ;  /* 0x0000000100007824 */ /* 0x000fca00078e0205 */
[----:B------:R-:W-:Y:S02]  /*c300*/  LEA.HI.X R3, R4, UR5, R0, 0x1, P5 ;  /* 0x0000000504037c11 */ /* 0x000fe4000a8f0c00 */
[----:B------:R-:W-:-:S03]  /*c310*/  ISETP.GE.AND P5, PT, R233, UR8, PT ;  /* 0x00000008e9007c0c */ /* 0x000fc6000bfa6270 */
[----:B----4-:R2:W-:Y:S10]  /*c320*/  @!P6 STG.E.128 desc[UR22][R2.64], R16 ;  /* 0x000000100200e986 */ /* 0x0105f4000c101d16 */
[----:B-1----:R2:W-:Y:S02]  /*c330*/  @!P5 STG.E.128 desc[UR22][R2.64+0x80], R12 ;  /* 0x0000800c0200d986 */ /* 0x0025e4000c101d16 */
.L_x_1902:
[----:B------:R-:W-:Y:S05]  /*c340*/  BSYNC.RECONVERGENT B0 ;  /* 0x0000000000007941 */ /* 0x000fea0003800200 */
.L_x_1901:
        /* <DEDUP_REMOVED lines=8> */
[----:B------:R-:W-:Y:S01]  /*c3d0*/  IMAD.X R2, RZ, RZ, UR9, P4 ;  /* 0x00000009ff027e24 */ /* 0x000fe2000a0e06ff */
        /* <DEDUP_REMOVED lines=12> */
.L_x_1904:
[----:B------:R-:W-:Y:S05]  /*c4a0*/  BSYNC.RECONVERGENT B0 ;  /* 0x0000000000007941 */ /* 0x000fea0003800200 */
.L_x_1903:
        /* <DEDUP_REMOVED lines=21> */
.L_x_1906:
[----:B------:R-:W-:Y:S05]  /*c600*/  BSYNC.RECONVERGENT B0 ;  /* 0x0000000000007941 */ /* 0x000fea0003800200 */
.L_x_1905:
        /* <DEDUP_REMOVED lines=21> */
.L_x_1908:
[----:B------:R-:W-:Y:S05]  /*c760*/  BSYNC.RECONVERGENT B0 ;  /* 0x0000000000007941 */ /* 0x000fea0003800200 */
.L_x_1907:
        /* <DEDUP_REMOVED lines=21> */
.L_x_1910:
[----:B------:R-:W-:Y:S05]  /*c8c0*/  BSYNC.RECONVERGENT B0 ;  /* 0x0000000000007941 */ /* 0x000fea0003800200 */
.L_x_1909:
[----:B------:R-:W-:Y:S05]  /*c8d0*/  @P0 EXIT ;  /* 0x000000000000094d */ /* 0x000fea0003800000 */
[----:B------:R-:W5:Y:S01]  /*c8e0*/  LDCU.64 UR6, c[0x0][0x408] ;  /* 0x00008100ff0677ac */ /* 0x000f620008000a00 */
[----:B--23--:R-:W2:Y:S01]  /*c8f0*/  LDS.128 R224, [R226+0x7800] ;  /* 0x00780000e2e07984 */ /* 0x00cea20000000c00 */
        /* <DEDUP_REMOVED lines=18> */
.L_x_1911:
        /* <DEDUP_REMOVED lines=14> */
.L_x_2866:


//--------------------- .text._ZN5flash16flash_fwd_kernelI23Flash_fwd_kernel_traitsILi128ELi128ELi32ELi4ELb0ELb0EN7cutlass6half_tE19Flash_kernel_traitsILi128ELi128ELi32ELi4ES3_EELb1ELb0ELb0ELb0ELb0ELb0ELb0ELb1EEEvNS_16Flash_fwd_paramsE --------------------------
	.section	.text._ZN5flash16flash_fwd_kernelI23Flash_fwd_kernel_traitsILi128ELi128ELi32ELi4ELb0ELb0EN7cutlass6half_tE19Flash_kernel_traitsILi128ELi128ELi32ELi4ES3_EELb1ELb0ELb0ELb0ELb0ELb0ELb0ELb1EEEvNS_16Flash_fwd_paramsE,"ax",@progbits
	.align	128
        .global         _ZN5flash16flash_fwd_kernelI23Flash_fwd_kernel_traitsILi128ELi128ELi32ELi4ELb0ELb0EN7cutlass6half_tE19Flash_kernel_traitsILi128ELi128ELi32ELi4ES3_EELb1ELb0ELb0ELb0ELb0ELb0ELb0ELb1EEEvNS_16Flash_fwd_paramsE
        .type           _ZN5flash16flash_fwd_kernelI23Flash_fwd_kernel_traitsILi128ELi128ELi32ELi4ELb0ELb0EN7cutlass6half_tE19Flash_kernel_traitsILi128ELi128ELi32ELi4ES3_EELb1ELb0ELb0ELb0ELb0ELb0ELb0ELb1EEEvNS_16Flash_fwd_paramsE,@function
        .size           _ZN5flash16flash_fwd_kernelI23Flash_fwd_kernel_traitsILi128ELi128ELi32ELi4ELb0ELb0EN7cutlass6half_tE19Flash_kernel_traitsILi128ELi128ELi32ELi4ES3_EELb1ELb0ELb0ELb0ELb0ELb0ELb0ELb1EEEvNS_16Flash_fwd_paramsE,(.L_x_2867 - _ZN5flash16flash_fwd_kernelI23Flash_fwd_kernel_traitsILi128ELi128ELi32ELi4ELb0ELb0EN7cutlass6half_tE19Flash_kernel_traitsILi128ELi128ELi32ELi4ES3_EELb1ELb0ELb0ELb0ELb0ELb0ELb0ELb1EEEvNS_16Flash_fwd_paramsE)
        .other          _ZN5flash16flash_fwd_kernelI23Flash_fwd_kernel_traitsILi128ELi128ELi32ELi4ELb0ELb0EN7cutlass6half_tE19Flash_kernel_traitsILi128ELi128ELi32ELi4ES3_EELb1ELb0ELb0ELb0ELb0ELb0ELb0ELb1EEEvNS_16Flash_fwd_paramsE,@"STO_CUDA_ENTRY STV_DEFAULT"
_ZN5flash16flash_fwd_kernelI23Flash_fwd_kernel_traitsILi128ELi128ELi32ELi4ELb0ELb0EN7cutlass6half_tE19Flash_kernel_traitsILi128ELi128ELi32ELi4ES3_EELb1ELb0ELb0ELb0ELb0ELb0ELb0ELb1EEEvNS_16Flash_fwd_paramsE:
.text._ZN5flash16flash_fwd_kernelI23Flash_fwd_kernel_traitsILi128ELi128ELi32ELi4ELb0ELb0EN7cutlass6half_tE19Flash_kernel_traitsILi128ELi128ELi32ELi4ES3_EELb1ELb0ELb0ELb0ELb0ELb0ELb0ELb1EEEvNS_16Flash_fwd_paramsE:
        /* <DEDUP_REMOVED lines=62> */
[----:B------:R-:W-:Y:S01]  /*03e0*/  IMAD.U32 R5, RZ, RZ, UR9 ;  /* 0x00000009ff057e24 */ /* 0x000fe2000f8e00ff */
[----:B------:R-:W-:Y:S01]  /*03f0*/  UMOV UR19, 0xffffffff ;  /* 0xffffffff00137882 */ /* 0x000fe20000000000 */
[----:B------:R-:W-:Y:S01]  /*0400*/  IMAD.U32 R4, RZ, RZ, UR8 ;  /* 0x00000008ff047e24 */ /* 0x000fe2000f8e00ff */
[----:B------:R-:W2:Y:S04]  /*0410*/  @!UP3 LDCU UR9, c[0x0][0x43c] ;  /* 0x00008780ff09b7ac */ /* 0x000ea80008000800 */
[----:B------:R-:W3:Y:S01]  /*0420*/  @P1 LDG.E R5, desc[UR24][R4.64] ;  /* 0x0000001804051981 */ /* 0x000ee2000c1e1900 */
[----:B-1----:R-:W-:-:S02]  /*0430*/  IMAD.U32 R2, RZ, RZ, UR14 ;  /* 0x0000000eff027e24 */ /* 0x002fc4000f8e00ff */
[----:B------:R-:W-:-:S05]  /*0440*/  IMAD.U32 R3, RZ, RZ, UR15 ;  /* 0x0000000fff037e24 */ /* 0x000fca000f8e00ff */
[----:B------:R-:W4:Y:S04]  /*0450*/  @P4 LDG.E R7, desc[UR24][R2.64] ;  /* 0x0000001802074981 */ /* 0x000f28000c1e1900 */
[----:B------:R1:W5:Y:S02]  /*0460*/  @P2 LDG.E R6, desc[UR24][R2.64+0x4] ;  /* 0x0000041802062981 */ /* 0x000364000c1e1900 */
[----:B-1----:R-:W-:Y:S01]  /*0470*/  MOV R2, UR6 ;  /* 0x0000000600027c02 */ /* 0x002fe20008000f00 */
[----:B------:R-:W-:Y:S01]  /*0480*/  IMAD.U32 R3, RZ, RZ, UR7 ;  /* 0x00000007ff037e24 */ /* 0x000fe2000f8e00ff */
[----:B------:R-:W1:Y:S04]  /*0490*/  @!UP3 LDCU.64 UR6, c[0x0][0x488] ;  /* 0x00009100ff06b7ac */ /* 0x000e680008000a00 */
[----:B------:R2:W5:Y:S02]  /*04a0*/  @P0 LDG.E R0, desc[UR24][R2.64] ;  /* 0x0000001802000981 */ /* 0x000564000c1e1900 */
[----:B--2---:R-:W-:-:S02]  /*04b0*/  IMAD.U32 R2, RZ, RZ, UR11 ;  /* 0x0000000bff027e24 */ /* 0x004fc4000f8e00ff */
[----:B------:R-:W-:-:S05]  /*04c0*/  IMAD.U32 R3, RZ, RZ, UR10 ;  /* 0x0000000aff037e24 */ /* 0x000fca000f8e00ff */
[----:B------:R-:W2:Y:S01]  /*04d0*/  @!P3 LDG.E R4, desc[UR24][R2.64] ;  /* 0x000000180204b981 */ /* 0x000ea2000c1e1900 */
[----:B------:R-:W5:Y:S01]  /*04e0*/  @!UP0 LDCU UR18, c[0x0][0x434] ;  /* 0x00008680ff1287ac */ /* 0x000f620008000800 */
[----:B-1----:R-:W-:-:S04]  /*04f0*/  @!UP3 UISETP.NE.U32.AND UP2, UPT, UR6, URZ, UPT ;  /* 0x000000ff0600b28c */ /* 0x002fc8000bf45070 */
[----:B------:R-:W-:Y:S01]  /*0500*/  @!UP3 UISETP.NE.AND.EX UP2, UPT, UR7, URZ, UPT, UP2 ;  /* 0x000000ff0700b28c */ /* 0x000fe2000bf45320 */
[----:B------:R-:W-:Y:S01]  /*0510*/  UMOV UR8, URZ ;  /* 0x000000ff00087c82 */ /* 0x000fe20008000000 */
[----:B------:R-:W-:Y:S01]  /*0520*/  USHF.L.U32 UR23, UR20, 0x7, URZ ;  /* 0x0000000714177899 */ /* 0x000fe200080006ff */
[----:B---3--:R-:W-:Y:S02]  /*0530*/  @P1 R2UR UR8, R5 ;  /* 0x00000000050812ca */ /* 0x008fe400000e0000 */
[----:B----4-:R-:W-:Y:S02]  /*0540*/  @P4 R2UR UR19, R7 ;  /* 0x00000000071342ca */ /* 0x010fe400000e0000 */
[----:B-----5:R-:W-:-:S13]  /*0550*/  @P2 R2UR UR10, R6 ;  /* 0x00000000060a22ca */ /* 0x020fda00000e0000 */
[----:B------:R-:W-:Y:S02]  /*0560*/  @UP0 UIADD3 UR18, UPT, UPT, UR10, -UR19, URZ ;  /* 0x800000130a120290 */ /* 0x000fe4000fffe0ff */
[----:B------:R-:W-:Y:S02]  /*0570*/  UISETP.NE.U32.AND UP0, UPT, UR4, URZ, UPT ;  /* 0x000000ff0400728c */ /* 0x000fe4000bf05070 */
[----:B------:R-:W-:Y:S02]  /*0580*/  @!UP3 USEL UR4, UR9, URZ, UP2 ;  /* 0x000000ff0904b287 */ /* 0x000fe40009000000 */
[----:B------:R-:W-:Y:S01]  /*0590*/  UISETP.NE.AND.EX UP0, UPT, UR5, URZ, UPT, UP0 ;  /* 0x000000ff0500728c */ /* 0x000fe2000bf05300 */
[----:B------:R-:W-:Y:S01]  /*05a0*/  UMOV UR9, 0xffffffff ;  /* 0xffffffff00097882 */ /* 0x000fe20000000000 */
[----:B------:R-:W-:Y:S01]  /*05b0*/  UISETP.GT.AND UP1, UPT, UR18, UR23, UPT ;  /* 0x000000171200728c */ /* 0x000fe2000bf24270 */
[----:B------:R-:W-:-:S05]  /*05c0*/  @P0 R2UR UR28, R0 ;  /* 0x00000000001c02ca */ /* 0x000fca00000e0000 */
[----:B------:R-:W-:-:S03]  /*05d0*/  PLOP3.LUT P0, PT, PT, PT, UP1, 0x80, 0x8 ;  /* 0x000000000008781c */ /* 0x000fc60003f0f018 */
[----:B------:R-:W1:Y:S05]  /*05e0*/  @!UP0 LDCU UR5, c[0x0][0x438] ;  /* 0x00008700ff0587ac */ /* 0x000e6a0008000800 */
[----:B------:R-:W-:Y:S01]  /*05f0*/  @UP3 UIADD3 UR28, UPT, UPT, UR28, -UR8, URZ ;  /* 0x800000081c1c3290 */ /* 0x000fe2000fffe0ff */
[----:B--2---:R-:W-:Y:S01]  /*0600*/  @!P3 R2UR UR9, R4 ;  /* 0x000000000409b2ca */ /* 0x004fe200000e0000 */
[----:B-1----:R-:W-:-:S14]  /*0610*/  BRA.U !UP0, `(.L_x_1912) ;  /* 0x0000000108187547 */ /* 0x002fdc000b800000 */
[----:B------:R-:W-:-:S13]  /*0620*/  PLOP3.LUT P1, PT, PT, PT, UP4, 0x80, 0x8 ;  /* 0x000000000008781c */ /* 0x000fda0003f2f048 */
[----:B------:R-:W2:Y:S04]  /*0630*/  @P1 LDG.E R0, desc[UR24][R2.64+0x4] ;  /* 0x0000041802001981 */ /* 0x000ea8000c1e1900 */
[----:B------:R-:W3:Y:S01]  /*0640*/  @!P1 LDG.E R2, desc[UR24][R2.64] ;  /* 0x0000001802029981 */ /* 0x000ee2000c1e1900 */
[----:B--2---:R-:W-:-:S13]  /*0650*/  @P1 R2UR UR5, R0 ;  /* 0x00000000000512ca */ /* 0x004fda00000e0000 */
[----:B------:R-:W-:-:S07]  /*0660*/  @UP4 UIADD3 UR5, UPT, UPT, UR5, -UR9, URZ ;  /* 0x8000000905054290 */ /* 0x000fce000fffe0ff */
[----:B---3--:R-:W-:-:S15]  /*0670*/  @!P1 R2UR UR5, R2 ;  /* 0x00000000020592ca */ /* 0x008fde00000e0000 */
.L_x_1912:
        /* <DEDUP_REMOVED lines=15> */
[----:B------:R-:W1:Y:S02]  /*0770*/  @UP1 LDCU UR6, c[0x0][0x430] ;  /* 0x00008600ff0617ac */ /* 0x000e640008000800 */
[----:B------:R-:W-:Y:S01]  /*0780*/  @!UP0 UMOV UR7, UR10 ;  /* 0x0000000a00078c82 */ /* 0x000fe20008000000 */
        /* <DEDUP_REMOVED lines=14> */
.L_x_1914:
[----:B------:R-:W-:Y:S01]  /*0870*/  IMAD.SHL.U32 R12, R214, 0x8, RZ ;  /* 0x00000008d60c7824 */ /* 0x000fe200078e00ff */
[----:B------:R-:W2:Y:S01]  /*0880*/  LDCU.64 UR4, c[0x0][0x410] ;  /* 0x00008200ff0477ac */ /* 0x000ea20008000a00 */
[----:B------:R-:W-:Y:S01]  /*0890*/  SHF.R.U32.HI R214, RZ, 0x3, R214 ;  /* 0x00000003ffd67819 */ /* 0x000fe200000116d6 */
[----:B------:R-:W-:Y:S02]  /*08a0*/  BSSY.RECONVERGENT B0, `(.L_x_1915) ;  /* 0x0000034000007945 */ /* 0x000fe40003800200 */
[----:B------:R-:W-:Y:S01]  /*08b0*/  LOP3.LUT R12, R12, 0x38, RZ, 0xc0, !PT ;  /* 0x000000380c0c7812 */ /* 0x000fe200078ec0ff */
[----:B------:R-:W-:Y:S01]  /*08c0*/  UISETP.NE.AND UP1, UPT, UR8, URZ, !UP1 ;  /* 0x000000ff0800728c */ /* 0x000fe2000cf25270 */
[----:B------:R-:W-:Y:S01]  /*08d0*/  VIADD R14, R214, 0x10 ;  /* 0x00000010d60e7836 */ /* 0x000fe20000000000 */
[----:B------:R-:W-:Y:S01]  /*08e0*/  UIADD3 UR18, UPT, UPT, -UR23, UR18, URZ ;  /* 0x0000001217127290 */ /* 0x000fe2000fffe1ff */
[----:B------:R-:W-:Y:S01]  /*08f0*/  IADD3 R2, P0, PT, R12, UR7, RZ ;  /* 0x000000070c027c10 */ /* 0x000fe2000ff1e0ff */
[----:B------:R-:W3:Y:S01]  /*0900*/  LDCU UR7, c[0x0][0x434] ;  /* 0x00008680ff0777ac */ /* 0x000ee20008000800 */
[----:B------:R-:W-:Y:S01]  /*0910*/  VIADD R16, R214, 0x20 ;  /* 0x00000020d6107836 */ /* 0x000fe20000000000 */
[----:B------:R-:W-:Y:S01]  /*0920*/  ISETP.NE.AND P1, PT, R12, RZ, PT ;  /* 0x000000ff0c00720c */ /* 0x000fe20003f25270 */
[C---:B------:R-:W-:Y:S01]  /*0930*/  VIADD R18, R214.reuse, 0x30 ;  /* 0x00000030d6127836 */ /* 0x040fe20000000000 */
[----:B------:R-:W-:Y:S01]  /*0940*/  UISETP.NE.AND UP0, UPT, UR19, -0x1, UPT ;  /* 0xffffffff1300788c */ /* 0x000fe2000bf05270 */
[----:B------:R-:W-:Y:S01]  /*0950*/  IMAD.X R3, RZ, RZ, UR9, P0 ;  /* 0x00000009ff037e24 */ /* 0x000fe200080e06ff */
[----:B----4-:R-:W-:Y:S01]  /*0960*/  UIMAD UR11, UR26, UR11, URZ ;  /* 0x0000000b1a0b72a4 */ /* 0x010fe2000f8e02ff */
[----:B------:R-:W-:Y:S01]  /*0970*/  ISETP.GE.AND P4, PT, R214, UR18, PT ;  /* 0x00000012d6007c0c */ /* 0x000fe2000bf86270 */
[----:B------:R-:W-:Y:S01]  /*0980*/  UIMAD.WIDE.U32 UR20, UR20, 0x80, URZ ;  /* 0x00000080141478a5 */ /* 0x000fe2000f8e00ff */
[----:B--2---:R-:W-:Y:S01]  /*0990*/  IMAD.U32 R0, RZ, RZ, UR4 ;  /* 0x00000004ff007e24 */ /* 0x004fe2000f8e00ff */
[----:B-1----:R-:W-:Y:S01]  /*09a0*/  UIMAD UR4, UR23, UR6, URZ ;  /* 0x00000006170472a4 */ /* 0x002fe2000f8e02ff */
[----:B------:R-:W-:Y:S01]  /*09b0*/  ISETP.GE.AND P0, PT, R14, UR18, PT ;  /* 0x000000120e007c0c */ /* 0x000fe2000bf06270 */
[----:B------:R-:W-:Y:S01]  /*09c0*/  @!UP1 UIMAD UR11, UR27, UR10, UR11 ;  /* 0x0000000a1b0b92a4 */ /* 0x000fe2000f8e020b */
[----:B------:R-:W-:Y:S01]  /*09d0*/  IMAD.WIDE.U32 R10, R0, UR26, R2 ;  /* 0x0000001a000a7c25 */ /* 0x000fe2000f8e0002 */
[----:B------:R-:W-:Y:S01]  /*09e0*/  USHF.R.S32.HI UR10, URZ, 0x1f, UR4 ;  /* 0x0000001fff0a7899 */ /* 0x000fe20008011404 */
[----:B------:R-:W-:Y:S01]  /*09f0*/  ISETP.GE.AND P3, PT, R16, UR18, PT ;  /* 0x0000001210007c0c */ /* 0x000fe2000bf66270 */
[----:B------:R-:W-:Y:S01]  /*0a00*/  USHF.R.S32.HI UR8, URZ, 0x1f, UR11 ;  /* 0x0000001fff087899 */ /* 0x000fe2000801140b */
[----:B------:R-:W-:Y:S01]  /*0a10*/  IMAD.U32 R0, RZ, RZ, UR5 ;  /* 0x00000005ff007e24 */ /* 0x000fe2000f8e00ff */
[----:B---3--:R-:W-:Y:S01]  /*0a20*/  UIMAD UR7, UR27, UR7, URZ ;  /* 0x000000071b0772a4 */ /* 0x008fe2000f8e02ff */
[----:B------:R-:W-:Y:S01]  /*0a30*/  ISETP.GE.AND P2, PT, R18, UR18, PT ;  /* 0x0000001212007c0c */ /* 0x000fe2000bf46270 */
[C---:B------:R-:W-:Y:S01]  /*0a40*/  VIADD R20, R214.reuse, 0x40 ;  /* 0x00000040d6147836 */ /* 0x040fe20000000000 */
[----:B------:R-:W-:Y:S01]  /*0a50*/  LOP3.LUT R7, R214, UR20, RZ, 0xfc, !PT ;  /* 0x00000014d6077c12 */ /* 0x000fe2000f8efcff */
[----:B------:R-:W-:Y:S01]  /*0a60*/  USEL UR7, UR7, UR19, !UP0 ;  /* 0x0000001307077287 */ /* 0x000fe2000c000000 */
[----:B------:R-:W-:Y:S01]  /*0a70*/  LOP3.LUT R13, R12, 0x40, RZ, 0xfc, !PT ;  /* 0x000000400c0d7812 */ /* 0x000fe200078efcff */
[----:B------:R-:W-:-:S02]  /*0a80*/  IMAD R9, R0, UR26, R11 ;  /* 0x0000001a00097c24 */ /* 0x000fc4000f8e020b */
[----:B------:R-:W-:Y:S02]  /*0a90*/  USHF.R.S32.HI UR5, URZ, 0x1f, UR7 ;  /* 0x0000001fff057899 */ /* 0x000fe40008011407 */
[----:B------:R-:W-:Y:S02]  /*0aa0*/  USEL UR7, UR7, URZ, UP1 ;  /* 0x000000ff07077287 */ /* 0x000fe40008800000 */
        /* <DEDUP_REMOVED lines=19> */
.L_x_1916:
[----:B------:R-:W-:Y:S05]  /*0be0*/  BSYNC.RECONVERGENT B0 ;  /* 0x0000000000007941 */ /* 0x000fea0003800200 */
.L_x_1915:
        /* <DEDUP_REMOVED lines=21> */
.L_x_1918:
[----:B------:R-:W-:Y:S05]  /*0d40*/  BSYNC.RECONVERGENT B0 ;  /* 0x0000000000007941 */ /* 0x000fea0003800200 */
.L_x_1917:
        /* <DEDUP_REMOVED lines=21> */
.L_x_1920:
[----:B------:R-:W-:Y:S05]  /*0ea0*/  BSYNC.RECONVERGENT B0 ;  /* 0x0000000000007941 */ /* 0x000fea0003800200 */
.L_x_1919:
[----:B------:R-:W-:Y:S01]  /*0eb0*/  BSSY.RECONVERGENT B0, `(.L_x_1921) ;  /* 0x0000015000007945 */ /* 0x000fe20003800200 */
[----:B------:R-:W-:Y:S02]  /*0ec0*/  ISETP.GE.AND P3, PT, R17, UR18, PT ;  /* 0x0000001211007c0c */ /* 0x000fe4000bf66270 */
[----:B------:R-:W-:Y:S01]  /*0ed0*/  IADD3 R15, PT, PT, R214, 0x70, RZ ;  /* 0x00000070d60f7810 */ /* 0x000fe20007ffe0ff */
        /* <DEDUP_REMOVED lines=18> */
.L_x_1922:
[----:B------:R-:W-:Y:S05]  /*1000*/  BSYNC.RECONVERGENT B0 ;  /* 0x0000000000007941 */ /* 0x000fea0003800200 */
.L_x_1921:
[----:B------:R-:W-:Y:S01]  /*1010*/  BSSY.RECONVERGENT B0, `(.L_x_1923) ;  /* 0x0000014000007945 */ /* 0x000fe20003800200 */
[----:B------:R-:W-:-:S03]  /*1020*/  ISETP.GE.AND P2, PT, R15, UR18, PT ;  /* 0x000000120f007c0c */ /* 0x000fc6000bf46270 */
        /* <DEDUP_REMOVED lines=18> */
.L_x_1924:
[----:B------:R-:W-:Y:S05]  /*1150*/  BSYNC.RECONVERGENT B0 ;  /* 0x0000000000007941 */ /* 0x000fea0003800200 */
.L_x_1923:
        /* <DEDUP_REMOVED lines=20> */
.L_x_1926:
[----:B------:R-:W-:Y:S05]  /*12a0*/  BSYNC.RECONVERGENT B0 ;  /* 0x0000000000007941 */ /* 0x000fea0003800200 */
.L_x_1925:
        /* <DEDUP_REMOVED lines=20> */
.L_x_1928:
[----:B------:R-:W-:Y:S05]  /*13f0*/  BSYNC.RECONVERGENT B0 ;  /* 0x0000000000007941 */ /* 0x000fea0003800200 */
.L_x_1927:
        /* <DEDUP_REMOVED lines=20> */
.L_x_1930:
[----:B------:R-:W-:Y:S05]  /*1540*/  BSYNC.RECONVERGENT B0 ;  /* 0x0000000000007941 */ /* 0x000fea0003800200 */
.L_x_1929:
        /* <DEDUP_REMOVED lines=10> */
.L_x_1932:
[----:B------:R-:W-:Y:S05]  /*15f0*/  BSYNC.RECONVERGENT B0 ;  /* 0x0000000000007941 */ /* 0x000fea0003800200 */
.L_x_1931:
        /* <DEDUP_REMOVED lines=15> */
.L_x_1934:
[----:B------:R-:W-:Y:S05]  /*16f0*/  BSYNC.RECONVERGENT B0 ;  /* 0x0000000000007941 */ /* 0x000fea0003800200 */
.L_x_1933:
        /* <DEDUP_REMOVED lines=10> */
.L_x_1936:
[----:B------:R-:W-:Y:S05]  /*17a0*/  BSYNC.RECONVERGENT B0 ;  /* 0x0000000000007941 */ /* 0x000fea0003800200 */
.L_x_1935:
        /* <DEDUP_REMOVED lines=10> */
.L_x_1938:
[----:B------:R-:W-:Y:S05]  /*1850*/  BSYNC.RECONVERGENT B0 ;  /* 0x0000000000007941 */ /* 0x000fea0003800200 */
.L_x_1937:
        /* <DEDUP_REMOVED lines=10> */
.L_x_1940:
[----:B------:R-:W-:Y:S05]  /*1900*/  BSYNC.RECONVERGENT B0 ;  /* 0x0000000000007941 */ /* 0x000fea0003800200 */
.L_x_1939:
        /* <DEDUP_REMOVED lines=10> */
.L_x_1942:
[----:B------:R-:W-:Y:S05]  /*19b0*/  BSYNC.RECONVERGENT B0 ;  /* 0x0000000000007941 */ /* 0x000fea0003800200 */
.L_x_1941:
        /* <DEDUP_REMOVED lines=10> */
.L_x_1944:
[----:B------:R-:W-:Y:S05]  /*1a60*/  BSYNC.RECONVERGENT B0 ;  /* 0x0000000000007941 */ /* 0x000fea0003800200 */
.L_x_1943:
        /* <DEDUP_REMOVED lines=10> */
.L_x_1913:
[----:B------:R-:W-:Y:S02]  /*1b10*/  UISETP.NE.AND UP0, UPT, UR19, -0x1, UPT ;  /* 0xffffffff1300788c */ /* 0x000fe4000bf05270 */
[----:B------:R-:W-:Y:S02]  /*1b20*/  UISETP.NE.AND UP1, UPT, UR9, -0x1, UPT ;  /* 0xffffffff0900788c */ /* 0x000fe4000bf25270 */
[----:B------:R-:W-:-:S04]  /*1b30*/  UIADD3 UR22, UPT, UPT, UR28, 0x1f, URZ ;  /* 0x0000001f1c167890 */ /* 0x000fc8000fffe0ff */
[----:B------:R-:W-:-:S03]  /*1b40*/  USHF.R.U32.HI UR22, URZ, 0x5, UR22 ;  /* 0x00000005ff167899 */ /* 0x000fc60008011616 */
[----:B------:R-:W1:Y:S01]  /*1b50*/  @!UP0 LDCU.64 UR6, c[0x0][0x398] ;  /* 0x00007300ff0687ac */ /* 0x000e620008000a00 */
[----:B------:R-:W2:Y:S01]  /*1b60*/  @UP0 LDCU.64 UR4, c[0x0][0x3b0] ;  /* 0x00007600ff0407ac */ /* 0x000ea20008000a00 */
[----:B------:R-:W-:Y:S02]  /*1b70*/  UIADD3 UR21, UPT, UPT, UR22, -0x1, URZ ;  /* 0xffffffff16157890 */ /* 0x000fe4000fffe0ff */
        /* <DEDUP_REMOVED lines=17> */
.L_x_1945:
[----:B------:R-:W1:Y:S01]  /*1c90*/  LDCU.64 UR14, c[0x0][0x3b8] ;  /* 0x00007700ff0e77ac */ /* 0x000e620008000a00 */
[----:B------:R-:W-:-:S04]  /*1ca0*/  UIADD3 UR11, UPT, UPT, UR8, UR9, URZ ;  /* 0x00000009080b7290 */ /* 0x000fc8000fffe0ff */
[----:B-1----:R-:W-:Y:S02]  /*1cb0*/  UIMAD.WIDE.U32 UR32, UR11, UR14, URZ ;  /* 0x0000000e0b2072a5 */ /* 0x002fe4000f8e00ff */
[----:B------:R-:W-:-:S04]  /*1cc0*/  UIMAD UR11, UR11, UR15, URZ ;  /* 0x0000000f0b0b72a4 */ /* 0x000fc8000f8e02ff */
[----:B------:R-:W-:Y:S02]  /*1cd0*/  UIADD3 UR11, UPT, UPT, UR33, UR11, URZ ;  /* 0x0000000b210b7290 */ /* 0x000fe4000fffe0ff */
.L_x_1946:
[----:B------:R-:W1:Y:S01]  /*1ce0*/  LDC R5, c[0x0][0x3e8] ;  /* 0x0000fa00ff057b82 */ /* 0x000e620000000800 */
[----:B------:R-:W2:Y:S01]  /*1cf0*/  S2R R6, SR_CTAID.Z ;  /* 0x0000000000067919 */ /* 0x000ea20000002700 */
[----:B------:R-:W-:Y:S02]  /*1d00*/  LOP3.LUT R105, R214, 0x1f, RZ, 0xc0, !PT ;  /* 0x0000001fd6697812 */ /* 0x000fe400078ec0ff */
[----:B-1----:R-:W-:-:S04]  /*1d10*/  IABS R4, R5 ;  /* 0x0000000500047213 */ /* 0x002fc80000000000 */
[----:B------:R-:W1:Y:S01]  /*1d20*/  I2F.RP R2, R4 ;  /* 0x0000000400027306 */ /* 0x000e620000209400 */
[----:B--2---:R-:W-:-:S07]  /*1d30*/  IABS R6, R6 ;  /* 0x0000000600067213 */ /* 0x004fce0000000000 */
[----:B-1----:R-:W1:Y:S02]  /*1d40*/  MUFU.RCP R2, R2 ;  /* 0x0000000200027308 */ /* 0x002e640000001000 */
[----:B-1----:R-:W-:-:S06]  /*1d50*/  VIADD R2, R2, 0xffffffe ;  /* 0x0ffffffe02027836 */ /* 0x002fcc0000000000 */
[----:B------:R-:W1:Y:S02]  /*1d60*/  F2I.FTZ.U32.TRUNC.NTZ R3, R2 ;  /* 0x0000000200037305 */ /* 0x000e64000021f000 */
[----:B-1----:R-:W-:Y:S02]  /*1d70*/  IMAD.MOV R0, RZ, RZ, -R3 ;  /* 0x000000ffff007224 */ /* 0x002fe400078e0a03 */
[----:B------:R-:W-:Y:S02]  /*1d80*/  IMAD.MOV.U32 R2, RZ, RZ, RZ ;  /* 0x000000ffff027224 */ /* 0x000fe400078e00ff */
[----:B------:R-:W-:-:S04]  /*1d90*/  IMAD R0, R0, R4, RZ ;  /* 0x0000000400007224 */ /* 0x000fc800078e02ff */
[----:B------:R-:W-:Y:S01]  /*1da0*/  IMAD.HI.U32 R0, R3, R0, R2 ;  /* 0x0000000003007227 */ /* 0x000fe200078e0002 */
[----:B------:R-:W-:-:S05]  /*1db0*/  MOV R3, R6 ;  /* 0x0000000600037202 */ /* 0x000fca0000000f00 */
[----:B------:R-:W-:-:S04]  /*1dc0*/  IMAD.HI.U32 R0, R0, R3, RZ ;  /* 0x0000000300007227 */ /* 0x000fc800078e00ff */
[----:B------:R-:W-:-:S04]  /*1dd0*/  IMAD.MOV R2, RZ, RZ, -R0 ;  /* 0x000000ffff027224 */ /* 0x000fc800078e0a00 */
        /* <DEDUP_REMOVED lines=23> */
.L_x_1947:
[----:B------:R-:W1:Y:S01]  /*1f50*/  LDCU.64 UR12, c[0x0][0x3c0] ;  /* 0x00007800ff0c77ac */ /* 0x000e620008000a00 */
[----:B------:R-:W-:-:S04]  /*1f60*/  UIADD3 UR8, UPT, UPT, UR8, UR9, URZ ;  /* 0x0000000908087290 */ /* 0x000fc8000fffe0ff */
[----:B-1----:R-:W-:Y:S02]  /*1f70*/  UIMAD.WIDE.U32 UR34, UR8, UR12, URZ ;  /* 0x0000000c082272a5 */ /* 0x002fe4000f8e00ff */
[----:B------:R-:W-:-:S04]  /*1f80*/  UIMAD UR8, UR8, UR13, URZ ;  /* 0x0000000d080872a4 */ /* 0x000fc8000f8e02ff */
[----:B------:R-:W-:-:S12]  /*1f90*/  UIADD3 UR17, UPT, UPT, UR35, UR8, URZ ;  /* 0x0000000823117290 */ /* 0x000fd8000fffe0ff */
.L_x_1948:
[----:B------:R-:W-:Y:S01]  /*1fa0*/  SHF.R.U32.HI R96, RZ, 0x3, R214 ;  /* 0x00000003ff607819 */ /* 0x000fe200000116d6 */
[----:B------:R-:W-:Y:S01]  /*1fb0*/  IMAD.SHL.U32 R220, R214, 0x8, RZ ;  /* 0x00000008d6dc7824 */ /* 0x000fe200078e00ff */
[----:B------:R-:W-:Y:S01]  /*1fc0*/  UIADD3 UR18, UPT, UPT, -UR23, UR18, URZ ;  /* 0x0000001217127290 */ /* 0x000fe2000fffe1ff */
[----:B------:R-:W-:Y:S01]  /*1fd0*/  SHF.R.S32.HI R8, RZ, 0x1f, R0 ;  /* 0x0000001fff087819 */ /* 0x000fe20000011400 */
[----:B------:R-:W1:Y:S01]  /*1fe0*/  LDCU.64 UR8, c[0x0][0x3c8] ;  /* 0x00007900ff0877ac */ /* 0x000e620008000a00 */
[----:B------:R-:W-:Y:S01]  /*1ff0*/  VIADD R2, R96, 0x30 ;  /* 0x0000003060027836 */ /* 0x000fe20000000000 */
[----:B------:R-:W-:Y:S01]  /*2000*/  LOP3.LUT R4, R220, 0x1f8, RZ, 0xc0, !PT ;  /* 0x000001f8dc047812 */ /* 0x000fe200078ec0ff */
[----:B------:R-:W-:Y:S01]  /*2010*/  VIADD R3, R96, 0x20 ;  /* 0x0000002060037836 */ /* 0x000fe20000000000 */
[----:B------:R-:W-:Y:S01]  /*2020*/  LOP3.LUT R207, R220, 0x38, RZ, 0xc0, !PT ;  /* 0x00000038dccf7812 */ /* 0x000fe200078ec0ff */
[----:B------:R-:W2:Y:S01]  /*2030*/  LDCU.128 UR4, c[0x0][0x3d0] ;  /* 0x00007a00ff0477ac */ /* 0x000ea20008000c00 */
[----:B------:R-:W-:Y:S01]  /*2040*/  ISETP.GE.AND P2, PT, R2, UR18, PT ;  /* 0x0000001202007c0c */ /* 0x000fe2000bf46270 */
[----:B------:R-:W3:Y:S01]  /*2050*/  S2UR UR29, SR_CgaCtaId ;  /* 0x00000000001d79c3 */ /* 0x000ee20000008800 */
[----:B------:R-:W-:Y:S01]  /*2060*/  LOP3.LUT R2, R4, 0x38, R214, 0x78, !PT ;  /* 0x0000003804027812 */ /* 0x000fe200078e78d6 */
[C---:B------:R-:W-:Y:S01]  /*2070*/  VIADD R9, R96.reuse, 0x10 ;  /* 0x0000001060097836 */ /* 0x040fe20000000000 */
[----:B------:R-:W-:Y:S01]  /*2080*/  ISETP.GE.AND P3, PT, R3, UR18, PT ;  /* 0x0000001203007c0c */ /* 0x000fe2000bf66270 */
[----:B------:R-:W-:Y:S01]  /*2090*/  VIADD R3, R96, 0x40 ;  /* 0x0000004060037836 */ /* 0x000fe20000000000 */
[----:B------:R-:W-:Y:S01]  /*20a0*/  LOP3.LUT R220, R2, 0x1e00, R220, 0xf8, !PT ;  /* 0x00001e0002dc7812 */ /* 0x000fe200078ef8dc */
[----:B------:R-:W-:Y:S01]  /*20b0*/  BSSY.RECONVERGENT B0, `(.L_x_1949) ;  /* 0x0000047000007945 */ /* 0x000fe20003800200 */
[C---:B------:R-:W-:Y:S01]  /*20c0*/  IADD3 R4, P5, PT, R207.reuse, UR32, RZ ;  /* 0x00000020cf047c10 */ /* 0x040fe2000ffbe0ff */
[----:B------:R-:W-:Y:S01]  /*20d0*/  UIMAD.WIDE.U32 UR32, UR20, 0x80, URZ ;  /* 0x00000080142078a5 */ /* 0x000fe2000f8e00ff */
[----:B------:R-:W-:-:S02]  /*20e0*/  IADD3 R2, P4, PT, R207, UR34, RZ ;  /* 0x00000022cf027c10 */ /* 0x000fc4000ff9e0ff */
[----:B------:R-:W-:Y:S01]  /*20f0*/  IADD3 R6, P0, PT, R207, UR10, RZ ;  /* 0x0000000acf067c10 */ /* 0x000fe2000ff1e0ff */
[----:B-1----:R-:W-:Y:S01]  /*2100*/  IMAD.U32 R10, RZ, RZ, UR8 ;  /* 0x00000008ff0a7e24 */ /* 0x002fe2000f8e00ff */
[----:B------:R-:W-:Y:S01]  /*2110*/  ISETP.GE.AND P1, PT, R3, UR18, PT ;  /* 0x0000001203007c0c */ /* 0x000fe2000bf26270 */
[----:B------:R-:W-:Y:S01]  /*2120*/  IMAD.X R3, RZ, RZ, UR17, P4 ;  /* 0x00000011ff037e24 */ /* 0x000fe2000a0e06ff */
[----:B------:R-:W-:Y:S01]  /*2130*/  IADD3.X R5, PT, PT, RZ, UR11, RZ, P5, !PT ;  /* 0x0000000bff057c10 */ /* 0x000fe2000affe4ff */
[----:B------:R-:W1:Y:S01]  /*2140*/  LDCU.64 UR10, c[0x0][0x388] ;  /* 0x00007100ff0a77ac */ /* 0x000e620008000a00 */
[----:B------:R-:W-:Y:S01]  /*2150*/  IMAD.X R7, RZ, RZ, UR16, P0 ;  /* 0x00000010ff077e24 */ /* 0x000fe200080e06ff */
[----:B------:R-:W-:Y:S01]  /*2160*/  LOP3.LUT R99, R207, 0x40, RZ, 0xfc, !PT ;  /* 0x00000040cf637812 */ /* 0x000fe200078efcff */
[C---:B------:R-:W-:Y:S01]  /*2170*/  IMAD.WIDE.U32 R2, R96.reuse, UR12, R2 ;  /* 0x0000000c60027c25 */ /* 0x040fe2000f8e0002 */
[----:B------:R-:W4:Y:S01]  /*2180*/  LDCU.64 UR16, c[0x0][0x390] ;  /* 0x00007200ff1077ac */ /* 0x000f220008000a00 */
[----:B------:R-:W-:-:S02]  /*2190*/  LOP3.LUT R14, R96, UR32, RZ, 0xfc, !PT ;  /* 0x00000020600e7c12 */ /* 0x000fc4000f8efcff */
[----:B------:R-:W-:Y:S01]  /*21a0*/  IMAD.WIDE.U32 R4, R96, UR14, R4 ;  /* 0x0000000e60047c25 */ /* 0x000fe2000f8e0004 */
[----:B------:R-:W-:-:S03]  /*21b0*/  UMOV UR8, 0x400 ;  /* 0x0000040000087882 */ /* 0x000fc60000000000 */
[----:B------:R-:W-:-:S04]  /*21c0*/  IMAD.WIDE.U32 R10, R10, UR26, R6 ;  /* 0x0000001a0a0a7c25 */ /* 0x000fc8000f8e0006 */
[----:B------:R-:W-:Y:S02]  /*21d0*/  IMAD R5, R96, UR15, R5 ;  /* 0x0000000f60057c24 */ /* 0x000fe4000f8e0205 */
[----:B--2---:R-:W-:Y:S02]  /*21e0*/  IMAD R7, R8, UR4, RZ ;  /* 0x0000000408077c24 */ /* 0x004fe4000f8e02ff */
[----:B------:R-:W-:Y:S02]  /*21f0*/  IMAD R3, R96, UR13, R3 ;  /* 0x0000000d60037c24 */ /* 0x000fe4000f8e0203 */
[----:B------:R-:W-:Y:S02]  /*2200*/  IMAD R6, R8, UR6, RZ ;  /* 0x0000000608067c24 */ /* 0x000fe4000f8e02ff */
[C---:B------:R-:W-:Y:S02]  /*2210*/  IMAD R7, R0.reuse, UR5, R7 ;  /* 0x0000000500077c24 */ /* 0x040fe4000f8e0207 */
[----:B------:R-:W-:-:S04]  /*2220*/  IMAD.WIDE.U32 R4, R0, UR4, R4 ;  /* 0x0000000400047c25 */ /* 0x000fc8000f8e0004 */
[----:B------:R-:W-:Y:S01]  /*2230*/  IMAD R6, R0, UR7, R6 ;  /* 0x0000000700067c24 */ /* 0x000fe2000f8e0206 */
[----:B-1----:R-:W-:Y:S01]  /*2240*/  LEA R101, P4, R4, UR10, 0x1 ;  /* 0x0000000a04657c11 */ /* 0x002fe2000f8808ff */
[----:B------:R-:W-:Y:S01]  /*2250*/  IMAD.WIDE.U32 R2, R0, UR6, R2 ;  /* 0x0000000600027c25 */ /* 0x000fe2000f8e0002 */
[----:B------:R-:W-:Y:S01]  /*2260*/  IADD3 R0, PT, PT, R5, R7, RZ ;  /* 0x0000000705007210 */ /* 0x000fe20007ffe0ff */
[----:B------:R-:W-:Y:S02]  /*2270*/  USHF.L.U64.HI UR10, UR14, 0x5, UR15 ;  /* 0x000000050e0a7899 */ /* 0x000fe4000801020f */
[----:B------:R-:W-:Y:S01]  /*2280*/  IMAD.IADD R3, R3, 0x1, R6 ;  /* 0x0000000103037824 */ /* 0x000fe200078e0206 */
[----:B----4-:R-:W-:Y:S01]  /*2290*/  LEA R13, P0, R2, UR16, 0x1 ;  /* 0x00000010020d7c11 */ /* 0x010fe2000f8008ff */
[----:B------:R1:W-:Y:S01]  /*22a0*/  STL [R1+0x50], R101 ;  /* 0x0000506501007387 */ /* 0x0003e20000100800 */
[----:B------:R-:W-:Y:S01]  /*22b0*/  LEA.HI.X R100, R4, UR11, R0, 0x1, P4 ;  /* 0x0000000b04647c11 */ /* 0x000fe2000a0f0c00 */
[----:B------:R-:W-:Y:S01]  /*22c0*/  USHF.L.U32 UR11, UR14, 0x5, URZ ;  /* 0x000000050e0b7899 */ /* 0x000fe200080006ff */
[----:B------:R-:W-:Y:S01]  /*22d0*/  LEA.HI.X R12, R2, UR17, R3, 0x1, P0 ;  /* 0x00000011020c7c11 */ /* 0x000fe200080f0c03 */
[----:B------:R1:W-:Y:S01]  /*22e0*/  STL [R1+0x5c], R13 ;  /* 0x00005c0d01007387 */ /* 0x0003e20000100800 */
[C---:B------:R-:W-:Y:S01]  /*22f0*/  ISETP.GE.AND P0, PT, R96.reuse, UR18, PT ;  /* 0x0000001260007c0c */ /* 0x040fe2000bf06270 */
[----:B---3--:R-:W-:Y:S01]  /*2300*/  ULEA UR17, UR29, UR8, 0x18 ;  /* 0x000000081d117291 */ /* 0x008fe2000f8ec0ff */
[----:B------:R-:W-:Y:S01]  /*2310*/  MOV R0, UR9 ;  /* 0x0000000900007c02 */ /* 0x000fe20008000f00 */
[----:B------:R1:W-:Y:S01]  /*2320*/  STL [R1+0x4c], R100 ;  /* 0x00004c6401007387 */ /* 0x0003e20000100800 */
[----:B------:R-:W-:Y:S01]  /*2330*/  UIMAD UR16, UR21, -0x20, UR28 ;  /* 0xffffffe0151078a4 */ /* 0x000fe2000f8e021c */
[----:B------:R-:W-:Y:S01]  /*2340*/  ISETP.GE.AND P4, PT, R9, UR18, PT ;  /* 0x0000001209007c0c */ /* 0x000fe2000bf86270 */
[----:B------:R-:W-:Y:S01]  /*2350*/  VIADD R8, R96, 0x50 ;  /* 0x0000005060087836 */ /* 0x000fe20000000000 */
[----:B------:R1:W-:Y:S01]  /*2360*/  STL [R1+0x58], R12 ;  /* 0x0000580c01007387 */ /* 0x0003e20000100800 */
[----:B------:R-:W-:Y:S01]  /*2370*/  LEA R220, R220, UR17, 0x1 ;  /* 0x00000011dcdc7c11 */ /* 0x000fe2000f8e08ff */
[----:B------:R-:W-:-:S02]  /*2380*/  IMAD R7, R0, UR26, R11 ;  /* 0x0000001a00077c24 */ /* 0x000fc4000f8e020b */
[----:B------:R1:W-:Y:S02]  /*2390*/  STL [R1+0x54], R99 ;  /* 0x0000546301007387 */ /* 0x0003e40000100800 */
[----:B------:R-:W-:Y:S05]  /*23a0*/  @P0 BRA `(.L_x_1950) ;  /* 0x00000000005c0947 */ /* 0x000fea0003800000 */
        /* <DEDUP_REMOVED lines=23> */
.L_x_1950:
[----:B------:R-:W-:Y:S05]  /*2520*/  BSYNC.RECONVERGENT B0 ;  /* 0x0000000000007941 */ /* 0x000fea0003800200 */
.L_x_1949:
[----:B------:R-:W-:Y:S01]  /*2530*/  USHF.L.U64.HI UR9, UR14, 0x4, UR15 ;  /* 0x000000040e097899 */ /* 0x000fe2000801020f */
        /* <DEDUP_REMOVED lines=29> */
.L_x_1952:
[----:B------:R-:W-:Y:S05]  /*2710*/  BSYNC.RECONVERGENT B0 ;  /* 0x0000000000007941 */ /* 0x000fea0003800200 */
.L_x_1951:
[----:B------:R-:W-:Y:S01]  /*2720*/  USHF.L.U32 UR29, UR14, 0x4, URZ ;  /* 0x000000040e1d7899 */ /* 0x000fe200080006ff */
        /* <DEDUP_REMOVED lines=29> */
.L_x_1954:
[----:B------:R-:W-:Y:S05]  /*2900*/  BSYNC.RECONVERGENT B0 ;  /* 0x0000000000007941 */ /* 0x000fea0003800200 */
.L_x_1953:
        /* <DEDUP_REMOVED lines=29> */
.L_x_1956:
[----:B------:R-:W-:Y:S05]  /*2ae0*/  BSYNC.RECONVERGENT B0 ;  /* 0x0000000000007941 */ /* 0x000fea0003800200 */
.L_x_1955:
        /* <DEDUP_REMOVED lines=29> */
.L_x_1958:
[----:B------:R-:W-:Y:S05]  /*2cc0*/  BSYNC.RECONVERGENT B0 ;  /* 0x0000000000007941 */ /* 0x000fea0003800200 */
.L_x_1957:
        /* <DEDUP_REMOVED lines=29> */
.L_x_1960:
[----:B------:R-:W-:Y:S05]  /*2ea0*/  BSYNC.RECONVERGENT B0 ;  /* 0x0000000000007941 */ /* 0x000fea0003800200 */
.L_x_1959:
        /* <DEDUP_REMOVED lines=27> */
.L_x_1962:
[----:B------:R-:W-:Y:S05]  /*3060*/  BSYNC.RECONVERGENT B0 ;  /* 0x0000000000007941 */ /* 0x000fea0003800200 */
.L_x_1961:
        /* <DEDUP_REMOVED lines=27> */
.L_x_1964:
[----:B------:R-:W-:Y:S05]  /*3220*/  BSYNC.RECONVERGENT B0 ;  /* 0x0000000000007941 */ /* 0x000fea0003800200 */
.L_x_1963:
        /* <DEDUP_REMOVED lines=22> */
.L_x_1966:
[----:B------:R-:W-:Y:S05]  /*3390*/  BSYNC.RECONVERGENT B0 ;  /* 0x0000000000007941 */ /* 0x000fea0003800200 */
.L_x_1965:
[----:B------:R-:W-:Y:S04]  /*33a0*/  BSSY.RECONVERGENT B0, `(.L_x_1967) ;  /* 0x0000015000007945 */ /* 0x000fe80003800200 */
[----:B------:R-:W-:Y:S05]  /*33b0*/  @P3 BRA `(.L_x_1968) ;  /* 0x00000000004c3947 */ /* 0x000fea0003800000 */
[----:B------:R-:W5:Y:S01]  /*33c0*/  LDCU UR4, c[0x0][0x440] ;  /* 0x00008800ff0477ac */ /* 0x000f620008000800 */
[----:B------:R-:W-:-:S04]  /*33d0*/  UIADD3 UR7, UP0, UPT, UR29, UR36, URZ ;  /* 0x000000241d077290 */ /* 0x000fc8000ff1e0ff */
[----:B------:R-:W-:Y:S02]  /*33e0*/  UIADD3.X UR6, UPT, UPT, UR9, UR5, URZ, UP0, !UPT ;  /* 0x0000000509067290 */ /* 0x000fe400087fe4ff */
[----:B------:R-:W-:-:S04]  /*33f0*/  IMAD.U32 R0, RZ, RZ, UR7 ;  /* 0x00000007ff007e24 */ /* 0x000fc8000f8e00ff */
[----:B--234-:R-:W-:Y:S01]  /*3400*/  IMAD.U32 R3, RZ, RZ, UR6 ;  /* 0x00000006ff037e24 */ /* 0x01cfe2000f8e00ff */
[C---:B------:R-:W-:Y:S02]  /*3410*/  LEA R2, P2, R0.reuse, R101, 0x1 ;  /* 0x0000006500027211 */ /* 0x040fe400078408ff */
        /* <DEDUP_REMOVED lines=13> */
.L_x_1968:
[----:B------:R-:W-:Y:S05]  /*34f0*/  BSYNC.RECONVERGENT B0 ;  /* 0x0000000000007941 */ /* 0x000fea0003800200 */
.L_x_1967:
[----:B------:R-:W0:Y:S01]  /*3500*/  LDGDEPBAR ;  /* 0x00000000000079af */ /* 0x000e220000000000 */
[----:B------:R-:W-:Y:S01]  /*3510*/  UIMAD.WIDE.U32 UR14, UR35, UR21, URZ ;  /* 0x00000015230e72a5 */ /* 0x000fe2000f8e00ff */
[----:B------:R-:W-:Y:S01]  /*3520*/  SHF.L.U32 R7, R214, 0x6, RZ ;  /* 0x00000006d6077819 */ /* 0x000fe200000006ff */
[----:B------:R-:W-:Y:S01]  /*3530*/  UIMAD UR4, UR34, UR21, URZ ;  /* 0x00000015220472a4 */ /* 0x000fe2000f8e02ff */
[----:B------:R-:W-:Y:S02]  /*3540*/  BSSY.RECONVERGENT B0, `(.L_x_1969) ;  /* 0x000001b000007945 */ /* 0x000fe40003800200 */
[----:B------:R-:W-:Y:S01]  /*3550*/  LOP3.LUT R6, R207, 0x1c0, R7, 0xf8, !PT ;  /* 0x000001c0cf067812 */ /* 0x000fe200078ef807 */
[----:B------:R-:W-:Y:S01]  /*3560*/  UIADD3 UR4, UPT, UPT, UR15, UR4, URZ ;  /* 0x000000040f047290 */ /* 0x000fe2000fffe0ff */
        /* <DEDUP_REMOVED lines=22> */
.L_x_1970:
[----:B------:R1:W-:Y:S04]  /*36d0*/  STS.128 [R220+0xa000], RZ ;  /* 0x00a000ffdc007388 */ /* 0x0003e80000000c00 */
[----:B------:R1:W-:Y:S02]  /*36e0*/  STS.128 [R220+0xb000], RZ ;  /* 0x00b000ffdc007388 */ /* 0x0003e40000000c00 */
.L_x_1971:
[----:B------:R-:W-:Y:S05]  /*36f0*/  BSYNC.RECONVERGENT B0 ;  /* 0x0000000000007941 */ /* 0x000fea0003800200 */
.L_x_1969:
[----:B------:R-:W-:Y:S01]  /*3700*/  SHF.R.U32.HI R211, RZ, 0x1, R214 ;  /* 0x00000001ffd37819 */ /* 0x000fe200000116d6 */
[C---:B------:R-:W-:Y:S01]  /*3710*/  IMAD.SHL.U32 R212, R214.reuse, 0x20, RZ ;  /* 0x00000020d6d47824 */ /* 0x040fe200078e00ff */
[----:B------:R-:W-:Y:S01]  /*3720*/  ISETP.GE.AND P0, PT, R9, UR16, PT ;  /* 0x0000001009007c0c */ /* 0x000fe2000bf06270 */
[----:B------:R-:W-:Y:S01]  /*3730*/  BSSY.RECONVERGENT B0, `(.L_x_1972) ;  /* 0x0000022000007945 */ /* 0x000fe20003800200 */
[----:B------:R-:W-:Y:S02]  /*3740*/  LOP3.LUT R0, R211, 0x8, RZ, 0xc0, !PT ;  /* 0x00000008d3007812 */ /* 0x000fe400078ec0ff */
[----:B--234-:R-:W-:Y:S02]  /*3750*/  LOP3.LUT R3, R214, 0x8, RZ, 0xc0, !PT ;  /* 0x00000008d6037812 */ /* 0x01cfe400078ec0ff */
[----:B------:R-:W-:Y:S02]  /*3760*/  LOP3.LUT R98, R6, R0, RZ, 0x3c, !PT ;  /* 0x0000000006627212 */ /* 0x000fe400078e3cff */
[----:B------:R-:W-:-:S02]  /*3770*/  LOP3.LUT R2, R7, 0x200, RZ, 0xc0, !PT ;  /* 0x0000020007027812 */ /* 0x000fc400078ec0ff */
[----:B------:R-:W-:Y:S01]  /*3780*/  LOP3.LUT R212, R212, 0x7c00, RZ, 0xc0, !PT ;  /* 0x00007c00d4d47812 */ /* 0x000fe200078ec0ff */
[----:B------:R2:W-:Y:S01]  /*3790*/  STL [R1+0x3c], R98 ;  /* 0x00003c6201007387 */ /* 0x0005e20000100800 */
[----:B------:R-:W-:Y:S02]  /*37a0*/  LOP3.LUT R0, R6, R3, RZ, 0x3c, !PT ;  /* 0x0000000306007212 */ /* 0x000fe400078e3cff */
        /* <DEDUP_REMOVED lines=26> */
.L_x_1973:
[----:B------:R-:W-:Y:S05]  /*3950*/  BSYNC.RECONVERGENT B0 ;  /* 0x0000000000007941 */ /* 0x000fea0003800200 */
.L_x_1972:
[----:B------:R-:W-:Y:S01]  /*3960*/  LDSM.16.M88.4 R16, [R24+UR17+0x8000] ;  /* 0x008000111810783b */ /* 0x000fe20008000200 */
[----:B------:R-:W-:Y:S01]  /*3970*/  IMAD.MOV.U32 R93, RZ, RZ, 0x10 ;  /* 0x00000010ff5d7424 */ /* 0x000fe200078e00ff */
[----:B------:R-:W-:Y:S01]  /*3980*/  LOP3.LUT P0, RZ, R214, 0x2, RZ, 0xc0, !PT ;  /* 0x00000002d6ff7812 */ /* 0x000fe2000780c0ff */
[----:B---3--:R-:W-:Y:S01]  /*3990*/  VIADD R2, R24, UR17 ;  /* 0x0000001118027c36 */ /* 0x008fe20008000000 */
[----:B------:R-:W3:Y:S01]  /*39a0*/  LDSM.16.M88.4 R8, [R0+0x2000] ;  /* 0x002000000008783b */ /* 0x000ee20000000200 */
[----:B------:R-:W-:Y:S01]  /*39b0*/  IMAD.MOV.U32 R26, RZ, RZ, 0x20 ;  /* 0x00000020ff1a7424 */ /* 0x000fe200078e00ff */
[----:B------:R-:W-:Y:S01]  /*39c0*/  SEL R93, R93, 0xfffffff0, !P0 ;  /* 0xfffffff05d5d7807 */ /* 0x000fe20004000000 */
[----:B------:R-:W4:Y:S01]  /*39d0*/  LDCU UR4, c[0x0][0x3e0] ;  /* 0x00007c00ff0477ac */ /* 0x000f220008000800 */
[----:B------:R-:W5:Y:S01]  /*39e0*/  LDSM.16.M88.4 R32, [R24+UR17+0x8800] ;  /* 0x008800111820783b */ /* 0x000f620008000200 */
[----:B------:R-:W-:Y:S02]  /*39f0*/  LOP3.LUT P1, RZ, R214, 0x4, RZ, 0xc0, !PT ;  /* 0x00000004d6ff7812 */ /* 0x000fe4000782c0ff */
[C---:B------:R-:W-:Y:S01]  /*3a00*/  IMAD R3, R93.reuse, 0x2, R2 ;  /* 0x000000025d037824 */ /* 0x040fe200078e0202 */
[----:B-1----:R-:W1:Y:S01]  /*3a10*/  LDSM.16.M88.4 R12, [R0] ;  /* 0x00000000000c783b */ /* 0x002e620000000200 */
[----:B------:R-:W-:Y:S01]  /*3a20*/  IMAD R25, R93, 0x2, R0 ;  /* 0x000000025d197824 */ /* 0x000fe200078e0200 */
[----:B------:R-:W-:Y:S01]  /*3a30*/  SEL R97, R26, 0xffffffe0, !P1 ;  /* 0xffffffe01a617807 */ /* 0x000fe20004800000 */
[----:B------:R-:W-:Y:S01]  /*3a40*/  UISETP.GE.U32.AND UP1, UPT, UR28, 0x21, UPT ;  /* 0x000000211c00788c */ /* 0x000fe2000bf26070 */
[----:B------:R-:W-:Y:S01]  /*3a50*/  LDSM.16.M88.4 R36, [R3+0x8000] ;  /* 0x008000000324783b */ /* 0x000fe20000000200 */
[----:B------:R-:W1:Y:S02]  /*3a60*/  LDCU.U8 UR12, c[0x0][0x4f8] ;  /* 0x00009f00ff0c77ac */ /* 0x000e640008000000 */
[C---:B------:R-:W-:Y:S01]  /*3a70*/  IMAD R2, R97.reuse, 0x2, R2 ;  /* 0x0000000261027824 */ /* 0x040fe200078e0202 */
[----:B------:R-:W2:Y:S01]  /*3a80*/  LDSM.16.M88.4 R4, [R25+0x2000] ;  /* 0x002000001904783b */ /* 0x000ea20000000200 */
[----:B------:R-:W-:-:S03]  /*3a90*/  IMAD R92, R97, 0x2, R0 ;  /* 0x00000002615c7824 */ /* 0x000fc600078e0200 */
[----:B------:R-:W2:Y:S01]  /*3aa0*/  LDSM.16.M88.4 R40, [R3+0x8800] ;  /* 0x008800000328783b */ /* 0x000ea20000000200 */
[----:B----4-:R-:W-:-:S03]  /*3ab0*/  UIMAD UR26, UR27, UR4, UR26 ;  /* 0x000000041b1a72a4 */ /* 0x010fc6000f8e021a */
[----:B------:R-:W4:Y:S04]  /*3ac0*/  LDSM.16.M88.4 R20, [R25] ;  /* 0x000000001914783b */ /* 0x000f280000000200 */
[----:B------:R-:W-:Y:S04]  /*3ad0*/  LDSM.16.M88.4 R48, [R2+0x8000] ;  /* 0x008000000230783b */ /* 0x000fe80000000200 */
[----:B------:R-:W-:Y:S04]  /*3ae0*/  LDSM.16.M88.4 R60, [R2+0x8800] ;  /* 0x00880000023c783b */ /* 0x000fe80000000200 */
[----:B------:R-:W-:Y:S01]  /*3af0*/  LDSM.16.M88.4 R28, [R92] ;  /* 0x000000005c1c783b */ /* 0x000fe20000000200 */
[C---:B---3--:R-:W-:Y:S03]  /*3b00*/  HMMA.16816.F32 R56, R8.reuse, R16, RZ ;  /* 0x000000100838723c */ /* 0x048fe600000018ff */
[----:B------:R-:W0:Y:S05]  /*3b10*/  LDGDEPBAR ;  /* 0x00000000000079af */ /* 0x000e2a0000000000 */
[C---:B------:R-:W-:Y:S08]  /*3b20*/  HMMA.16816.F32 R52, R8.reuse, R18, RZ ;  /* 0x000000120834723c */ /* 0x040ff000000018ff */
[----:B-----5:R-:W-:Y:S08]  /*3b30*/  HMMA.16816.F32 R44, R8, R32, RZ ;  /* 0x00000020082c723c */ /* 0x020ff000000018ff */
[C---:B-1----:R-:W-:Y:S08]  /*3b40*/  HMMA.16816.F32 R64, R12.reuse, R16, RZ ;  /* 0x000000100c40723c */ /* 0x042ff000000018ff */
[----:B------:R-:W-:Y:S01]  /*3b50*/  HMMA.16816.F32 R88, R12, R18, RZ ;  /* 0x000000120c58723c */ /* 0x000fe200000018ff */
[----:B------:R-:W1:Y:S07]  /*3b60*/  LDSM.16.M88.4 R16, [R92+0x2000] ;  /* 0x002000005c10783b */ /* 0x000e6e0000000200 */
[----:B------:R-:W-:Y:S08]  /*3b70*/  HMMA.16816.F32 R8, R8, R34, RZ ;  /* 0x000000220808723c */ /* 0x000ff000000018ff */
[C---:B------:R-:W-:Y:S08]  /*3b80*/  HMMA.16816.F32 R84, R12.reuse, R32, RZ ;  /* 0x000000200c54723c */ /* 0x040ff000000018ff */
[----:B------:R-:W-:Y:S08]  /*3b90*/  HMMA.16816.F32 R80, R12, R34, RZ ;  /* 0x000000220c50723c */ /* 0x000ff000000018ff */
[C---:B--2---:R-:W-:Y:S08]  /*3ba0*/  HMMA.16816.F32 R76, R4.reuse, R36, R56 ;  /* 0x00000024044c723c */ /* 0x044ff00000001838 */
[----:B------:R-:W-:Y:S01]  /*3bb0*/  HMMA.16816.F32 R56, R4, R38, R52 ;  /* 0x000000260438723c */ /* 0x000fe20000001834 */
[----:B------:R-:W-:-:S02]  /*3bc0*/  IMAD R52, R93, 0x2, R2 ;  /* 0x000000025d347824 */ /* 0x000fc400078e0202 */
[----:B------:R-:W-:-:S03]  /*3bd0*/  IMAD R53, R93, 0x2, R92 ;  /* 0x000000025d357824 */ /* 0x000fc600078e025c */
[----:B------:R-:W-:Y:S02]  /*3be0*/  LDSM.16.M88.4 R72, [R52+0x8800] ;  /* 0x008800003448783b */ /* 0x000fe40000000200 */
[C---:B------:R-:W-:Y:S02]  /*3bf0*/  HMMA.16816.F32 R68, R4.reuse, R40, R44 ;  /* 0x000000280444723c */ /* 0x040fe4000000182c */
[----:B------:R-:W-:Y:S04]  /*3c00*/  LDSM.16.M88.4 R44, [R52+0x8000] ;  /* 0x00800000342c783b */ /* 0x000fe80000000200 */
[----:B------:R-:W-:Y:S02]  /*3c10*/  LDSM.16.M88.4 R12, [R53] ;  /* 0x00000000350c783b */ /* 0x000fe40000000200 */
[----:B------:R-:W-:Y:S02]  /*3c20*/  HMMA.16816.F32 R4, R4, R42, R8 ;  /* 0x0000002a0404723c */ /* 0x000fe40000001808 */
[----:B------:R-:W2:Y:S06]  /*3c30*/  LDSM.16.M88.4 R8, [R53+0x2000] ;  /* 0x002000003508783b */ /* 0x000eac0000000200 */
[C---:B----4-:R-:W-:Y:S08]  /*3c40*/  HMMA.16816.F32 R32, R20.reuse, R36, R64 ;  /* 0x000000241420723c */ /* 0x050ff00000001840 */
[C---:B------:R-:W-:Y:S08]  /*3c50*/  HMMA.16816.F32 R88, R20.reuse, R38, R88 ;  /* 0x000000261458723c */ /* 0x040ff00000001858 */
[C---:B------:R-:W-:Y:S08]  /*3c60*/  HMMA.16816.F32 R84, R20.reuse, R40, R84 ;  /* 0x000000281454723c */ /* 0x040ff00000001854 */
[----:B------:R-:W-:Y:S01]  /*3c70*/  HMMA.16816.F32 R64, R20, R42, R80 ;  /* 0x0000002a1440723c */ /* 0x000fe20000001850 */
[----:B------:R-:W-:Y:S07]  /*3c80*/  LDSM.16.M88.4 R20, [R0+0x4000] ;  /* 0x004000000014783b */ /* 0x000fee0000000200 */
[C---:B-1----:R-:W-:Y:S08]  /*3c90*/  HMMA.16816.F32 R76, R16.reuse, R48, R76 ;  /* 0x00000030104c723c */ /* 0x042ff0000000184c */
[C---:B------:R-:W-:Y:S01]  /*3ca0*/  HMMA.16816.F32 R80, R16.reuse, R60, R68 ;  /* 0x0000003c1050723c */ /* 0x040fe20000001844 */
[----:B------:R-:W-:Y:S07]  /*3cb0*/  LDSM.16.M88.4 R68, [R24+UR17+0x9800] ;  /* 0x009800111844783b */ /* 0x000fee0008000200 */
[C---:B------:R-:W-:Y:S08]  /*3cc0*/  HMMA.16816.F32 R40, R16.reuse, R50, R56 ;  /* 0x000000321028723c */ /* 0x040ff00000001838 */
[----:B------:R-:W-:Y:S01]  /*3cd0*/  HMMA.16816.F32 R16, R16, R62, R4 ;  /* 0x0000003e1010723c */ /* 0x000fe20000001804 */
[----:B------:R1:W-:Y:S07]  /*3ce0*/  LDSM.16.M88.4 R4, [R0+0x6000] ;  /* 0x006000000004783b */ /* 0x0003ee0000000200 */
[C---:B------:R-:W-:Y:S01]  /*3cf0*/  HMMA.16816.F32 R36, R28.reuse, R48, R32 ;  /* 0x000000301c24723c */ /* 0x040fe20000001820 */
[----:B------:R-:W3:Y:S07]  /*3d00*/  LDSM.16.M88.4 R32, [R24+UR17+0x9000] ;  /* 0x009000111820783b */ /* 0x000eee0008000200 */
[C---:B------:R-:W-:Y:S08]  /*3d10*/  HMMA.16816.F32 R56, R28.reuse, R50, R88 ;  /* 0x000000321c38723c */ /* 0x040ff00000001858 */
[----:B------:R-:W-:Y:S01]  /*3d20*/  HMMA.16816.F32 R84, R28, R60, R84 ;  /* 0x0000003c1c54723c */ /* 0x000fe20000001854 */
[----:B-1----:R-:W-:-:S07]  /*3d30*/  IMAD.U32 R0, RZ, RZ, UR21 ;  /* 0x00000015ff007e24 */ /* 0x002fce000f8e00ff */
[----:B------:R-:W-:Y:S08]  /*3d40*/  HMMA.16816.F32 R64, R28, R62, R64 ;  /* 0x0000003e1c40723c */ /* 0x000ff00000001840 */
[C---:B--2---:R-:W-:Y:S08]  /*3d50*/  HMMA.16816.F32 R48, R8.reuse, R46, R40 ;  /* 0x0000002e0830723c */ /* 0x044ff00000001828 */
[C---:B------:R-:W-:Y:S08]  /*3d60*/  HMMA.16816.F32 R60, R8.reuse, R44, R76 ;  /* 0x0000002c083c723c */ /* 0x040ff0000000184c */
[C---:B------:R-:W-:Y:S01]  /*3d70*/  HMMA.16816.F32 R40, R8.reuse, R74, R16 ;  /* 0x0000004a0828723c */ /* 0x040fe20000001810 */
[----:B------:R-:W-:Y:S04]  /*3d80*/  LDSM.16.M88.4 R16, [R25+0x6000] ;  /* 0x006000001910783b */ /* 0x000fe80000000200 */
[----:B------:R-:W-:Y:S03]  /*3d90*/  LDSM.16.M88.4 R24, [R25+0x4000] ;  /* 0x004000001918783b */ /* 0x000fe60000000200 */
[----:B------:R-:W-:Y:S08]  /*3da0*/  HMMA.16816.F32 R76, R8, R72, R80 ;  /* 0x00000048084c723c */ /* 0x000ff00000001850 */
[C---:B------:R-:W-:Y:S01]  /*3db0*/  HMMA.16816.F32 R28, R12.reuse, R44, R36 ;  /* 0x0000002c0c1c723c */ /* 0x040fe20000001824 */
[----:B------:R-:W1:Y:S07]  /*3dc0*/  LDSM.16.M88.4 R36, [R3+0x9000] ;  /* 0x009000000324783b */ /* 0x000e6e0000000200 */
[C---:B------:R-:W-:Y:S01]  /*3dd0*/  HMMA.16816.F32 R8, R12.reuse, R46, R56 ;  /* 0x0000002e0c08723c */ /* 0x040fe20000001838 */
[----:B------:R-:W2:Y:S07]  /*3de0*/  LDSM.16.M88.4 R56, [R3+0x9800] ;  /* 0x009800000338783b */ /* 0x000eae0000000200 */
[C---:B------:R-:W-:Y:S08]  /*3df0*/  HMMA.16816.F32 R84, R12.reuse, R72, R84 ;  /* 0x000000480c54723c */ /* 0x040ff00000001854 */
[----:B------:R-:W-:Y:S08]  /*3e00*/  HMMA.16816.F32 R72, R12, R74, R64 ;  /* 0x0000004a0c48723c */ /* 0x000ff00000001840 */
[C---:B---3--:R-:W-:Y:S08]  /*3e10*/  HMMA.16816.F32 R64, R4.reuse, R32, R60 ;  /* 0x000000200440723c */ /* 0x048ff0000000183c */
[C---:B------:R-:W-:Y:S08]  /*3e20*/  HMMA.16816.F32 R44, R4.reuse, R70, R40 ;  /* 0x00000046042c723c */ /* 0x040ff00000001828 */
[----:B------:R-:W-:Y:S08]  /*3e30*/  HMMA.16816.F32 R60, R4, R34, R48 ;  /* 0x00000022043c723c */ /* 0x000ff00000001830 */
[----:B------:R-:W-:Y:S01]  /*3e40*/  HMMA.16816.F32 R40, R20, R32, R28 ;  /* 0x000000201428723c */ /* 0x000fe2000000181c */
[----:B------:R-:W-:Y:S07]  /*3e50*/  LDSM.16.M88.4 R28, [R2+0x9000] ;  /* 0x00900000021c783b */ /* 0x000fee0000000200 */
[----:B------:R-:W-:Y:S01]  /*3e60*/  HMMA.16816.F32 R48, R4, R68, R76 ;  /* 0x000000440430723c */ /* 0x000fe2000000184c */
[----:B------:R-:W3:Y:S07]  /*3e70*/  LDSM.16.M88.4 R4, [R92+0x6000] ;  /* 0x006000005c04783b */ /* 0x000eee0000000200 */
[C---:B------:R-:W-:Y:S01]  /*3e80*/  HMMA.16816.F32 R12, R20.reuse, R34, R8 ;  /* 0x00000022140c723c */ /* 0x040fe20000001808 */
[----:B------:R-:W4:Y:S04]  /*3e90*/  LDSM.16.M88.4 R8, [R92+0x4000] ;  /* 0x004000005c08783b */ /* 0x000f280000000200 */
[----:B------:R5:W4:Y:S03]  /*3ea0*/  LDSM.16.M88.4 R32, [R2+0x9800] ;  /* 0x009800000220783b */ /* 0x000b260000000200 */
[C---:B------:R-:W-:Y:S08]  /*3eb0*/  HMMA.16816.F32 R84, R20.reuse, R68, R84 ;  /* 0x000000441454723c */ /* 0x040ff00000001854 */
[----:B------:R-:W-:Y:S01]  /*3ec0*/  HMMA.16816.F32 R80, R20, R70, R72 ;  /* 0x000000461450723c */ /* 0x000fe20000001848 */
[----:B------:R-:W-:Y:S07]  /*3ed0*/  LDSM.16.M88.4 R20, [R52+0x9000] ;  /* 0x009000003414783b */ /* 0x000fee0000000200 */
[----:B-1----:R-:W-:Y:S01]  /*3ee0*/  HMMA.16816.F32 R76, R16, R36, R64 ;  /* 0x00000024104c723c */ /* 0x002fe20000001840 */
[----:B-----5:R-:W-:-:S07]  /*3ef0*/  IMAD.SHL.U32 R2, R214, 0x2, RZ ;  /* 0x00000002d6027824 */ /* 0x020fce00078e00ff */
[----:B------:R-:W-:Y:S01]  /*3f00*/  HMMA.16816.F32 R72, R16, R38, R60 ;  /* 0x000000261048723c */ /* 0x000fe2000000183c */
[----:B------:R-:W-:Y:S01]  /*3f10*/  LDSM.16.M88.4 R60, [R52+0x9800] ;  /* 0x00980000343c783b */ /* 0x000fe20000000200 */
[----:B------:R-:W-:-:S05]  /*3f20*/  LOP3.LUT R104, R2, 0x6, RZ, 0xc0, !PT ;  /* 0x0000000602687812 */ /* 0x000fca00078ec0ff */
[----:B------:R-:W-:Y:S01]  /*3f30*/  IMAD R0, R0, 0x20, R104 ;  /* 0x0000002000007824 */ /* 0x000fe200078e0268 */
[----:B------:R-:W-:Y:S03]  /*3f40*/  HMMA.16816.F32 R40, R24, R36, R40 ;  /* 0x000000241828723c */ /* 0x000fe60000001828 */
[C---:B------:R-:W-:Y:S02]  /*3f50*/  VIADD R2, R0.reuse, 0x10 ;  /* 0x0000001000027836 */ /* 0x040fe40000000000 */
[----:B------:R-:W-:-:S03]  /*3f60*/  VIADD R3, R0, 0x9 ;  /* 0x0000000900037836 */ /* 0x000fc60000000000 */
[----:B--2---:R-:W-:Y:S01]  /*3f70*/  HMMA.16816.F32 R68, R16, R56, R48 ;  /* 0x000000381044723c */ /* 0x004fe20000001830 */
[----:B------:R-:W-:Y:S01]  /*3f80*/  ISETP.GE.U32.AND P6, PT, R2, UR28, PT ;  /* 0x0000001c02007c0c */ /* 0x000fe2000bfc6070 */
[----:B------:R-:W-:Y:S01]  /*3f90*/  VIADD R2, R0, 0x11 ;  /* 0x0000001100027836 */ /* 0x000fe20000000000 */
[----:B------:R-:W-:-:S04]  /*3fa0*/  ISETP.GE.U32.AND P3, PT, R3, UR28, PT ;  /* 0x0000001c03007c0c */ /* 0x000fc8000bf66070 */
[----:B------:R-:W-:Y:S01]  /*3fb0*/  ISETP.GE.U32.AND P5, PT, R2, UR28, PT ;  /* 0x0000001c02007c0c */ /* 0x000fe2000bfa6070 */
[----:B------:R-:W-:Y:S01]  /*3fc0*/  HMMA.16816.F32 R64, R16, R58, R44 ;  /* 0x0000003a1040723c */ /* 0x000fe2000000182c */
[----:B------:R-:W-:Y:S01]  /*3fd0*/  LDSM.16.M88.4 R16, [R53+0x4000] ;  /* 0x004000003510783b */ /* 0x000fe20000000200 */
[----:B------:R-:W-:-:S05]  /*3fe0*/  VIADD R2, R0, 0x18 ;  /* 0x0000001800027836 */ /* 0x000fca0000000000 */
[----:B------:R-:W-:Y:S01]  /*3ff0*/  ISETP.GE.U32.AND P4, PT, R2, UR28, PT ;  /* 0x0000001c02007c0c */ /* 0x000fe2000bf86070 */
[----:B------:R-:W-:Y:S01]  /*4000*/  HMMA.16816.F32 R36, R24, R38, R12 ;  /* 0x000000261824723c */ /* 0x000fe2000000180c */
[----:B------:R3:W1:Y:S01]  /*4010*/  LDSM.16.M88.4 R12, [R53+0x6000] ;  /* 0x00600000350c783b */ /* 0x0006620000000200 */
[----:B------:R-:W-:-:S06]  /*4020*/  DEPBAR.LE SB0, 0x0 ;  /* 0x000080000000791a */ /* 0x000fcc0000000000 */
[C---:B------:R-:W-:Y:S08]  /*4030*/  HMMA.16816.F32 R48, R24.reuse, R56, R84 ;  /* 0x000000381830723c */ /* 0x040ff00000001854 */
[----:B------:R-:W-:Y:S08]  /*4040*/  HMMA.16816.F32 R44, R24, R58, R80 ;  /* 0x0000003a182c723c */ /* 0x000ff00000001850 */
[-C--:B---3--:R-:W-:Y:S08]  /*4050*/  HMMA.16816.F32 R52, R4, R28.reuse, R76 ;  /* 0x0000001c0434723c */ /* 0x088ff0000000184c */
[----:B----4-:R-:W-:Y:S08]  /*4060*/  HMMA.16816.F32 R24, R8, R28, R40 ;  /* 0x0000001c0818723c */ /* 0x010ff00000001828 */
[C---:B------:R-:W-:Y:S08]  /*4070*/  HMMA.16816.F32 R72, R4.reuse, R30, R72 ;  /* 0x0000001e0448723c */ /* 0x040ff00000001848 */
[C---:B------:R-:W-:Y:S08]  /*4080*/  HMMA.16816.F32 R68, R4.reuse, R32, R68 ;  /* 0x000000200444723c */ /* 0x040ff00000001844 */
[----:B------:R-:W-:Y:S08]  /*4090*/  HMMA.16816.F32 R64, R4, R34, R64 ;  /* 0x000000220440723c */ /* 0x000ff00000001840 */
[C---:B------:R-:W-:Y:S08]  /*40a0*/  HMMA.16816.F32 R28, R8.reuse, R30, R36 ;  /* 0x0000001e081c723c */ /* 0x040ff00000001824 */
[C---:B------:R-:W-:Y:S08]  /*40b0*/  HMMA.16816.F32 R4, R8.reuse, R32, R48 ;  /* 0x000000200804723c */ /* 0x040ff00000001830 */
[----:B------:R-:W-:Y:S08]  /*40c0*/  HMMA.16816.F32 R8, R8, R34, R44 ;  /* 0x000000220808723c */ /* 0x000ff0000000182c */
[-C--:B-1----:R-:W-:Y:S08]  /*40d0*/  HMMA.16816.F32 R32, R12, R20.reuse, R52 ;  /* 0x000000140c20723c */ /* 0x082ff00000001834 */
[C---:B------:R-:W-:Y:S08]  /*40e0*/  HMMA.16816.F32 R24, R16.reuse, R20, R24 ;  /* 0x000000141018723c */ /* 0x040ff00000001818 */
[C---:B------:R-:W-:Y:S08]  /*40f0*/  HMMA.16816.F32 R40, R16.reuse, R62, R8 ;  /* 0x0000003e1028723c */ /* 0x040ff00000001808 */
[C---:B------:R-:W-:Y:S08]  /*4100*/  HMMA.16816.F32 R36, R16.reuse, R22, R28 ;  /* 0x000000161024723c */ /* 0x040ff0000000181c */
[----:B------:R-:W-:Y:S01]  /*4110*/  HMMA.16816.F32 R44, R16, R60, R4 ;  /* 0x0000003c102c723c */ /* 0x000fe20000001804 */
[C---:B------:R-:W-:Y:S01]  /*4120*/  VIADD R5, R0.reuse, 0x1 ;  /* 0x0000000100057836 */ /* 0x040fe20000000000 */
[----:B------:R-:W-:Y:S01]  /*4130*/  P2R R6, PR, RZ, 0x8 ;  /* 0x00000008ff067803 */ /* 0x000fe20000000000 */
[C---:B------:R-:W-:Y:S01]  /*4140*/  VIADD R4, R0.reuse, 0x8 ;  /* 0x0000000800047836 */ /* 0x040fe20000000000 */
[----:B------:R-:W-:Y:S01]  /*4150*/  BAR.SYNC.DEFER_BLOCKING 0x0 ;  /* 0x0000000000007b1d */ /* 0x000fe20000010000 */
[C---:B------:R-:W-:Y:S01]  /*4160*/  ISETP.GE.U32.AND P3, PT, R0.reuse, UR28, PT ;  /* 0x0000001c00007c0c */ /* 0x040fe2000bf66070 */
[----:B------:R-:W-:Y:S01]  /*4170*/  VIADD R0, R0, 0x19 ;  /* 0x0000001900007836 */ /* 0x000fe20000000000 */
[----:B------:R-:W-:Y:S01]  /*4180*/  ISETP.GE.U32.AND P2, PT, R5, UR28, PT ;  /* 0x0000001c05007c0c */ /* 0x000fe2000bf46070 */
[----:B------:R-:W-:Y:S01]  /*4190*/  HMMA.16816.F32 R8, R12, R22, R72 ;  /* 0x000000160c08723c */ /* 0x000fe20000001848 */
[----:B------:R-:W-:-:S02]  /*41a0*/  ISETP.GE.U32.AND P0, PT, R4, UR28, PT ;  /* 0x0000001c04007c0c */ /* 0x000fc4000bf06070 */
[----:B------:R-:W-:Y:S02]  /*41b0*/  FSEL R48, R35, -INF , !P2 ;  /* 0xff80000023307808 */ /* 0x000fe40005000000 */
[----:B------:R-:W-:Y:S02]  /*41c0*/  FSEL R29, R33, -INF , !P2 ;  /* 0xff800000211d7808 */ /* 0x000fe40005000000 */
[----:B------:R-:W-:Y:S01]  /*41d0*/  FSEL R16, R27, -INF , !P2 ;  /* 0xff8000001b107808 */ /* 0x000fe20005000000 */
[----:B------:R-:W-:Y:S01]  /*41e0*/  HMMA.16816.F32 R20, R12, R62, R64 ;  /* 0x0000003e0c14723c */ /* 0x000fe20000001840 */
[----:B------:R-:W-:Y:S02]  /*41f0*/  FSEL R50, R25, -INF , !P2 ;  /* 0xff80000019327808 */ /* 0x000fe40005000000 */
[----:B------:R-:W-:Y:S02]  /*4200*/  ISETP.NE.AND P2, PT, R6, RZ, PT ;  /* 0x000000ff0600720c */ /* 0x000fe40003f45270 */
[----:B------:R-:W-:-:S02]  /*4210*/  FSEL R7, R26, -INF , !P3 ;  /* 0xff8000001a077808 */ /* 0x000fc40005800000 */
[----:B------:R-:W-:Y:S02]  /*4220*/  FSEL R49, R24, -INF , !P3 ;  /* 0xff80000018317808 */ /* 0x000fe40005800000 */
[----:B------:R-:W-:Y:S01]  /*4230*/  FSEL R34, R34, -INF , !P3 ;  /* 0xff80000022227808 */ /* 0x000fe20005800000 */
[----:B------:R-:W-:Y:S01]  /*4240*/  HMMA.16816.F32 R24, R12, R60, R68 ;  /* 0x0000003c0c18723c */ /* 0x000fe20000001844 */
[----:B------:R-:W-:Y:S02]  /*4250*/  FSEL R30, R32, -INF , !P3 ;  /* 0xff800000201e7808 */ /* 0x000fe40005800000 */
[----:B------:R-:W-:Y:S02]  /*4260*/  FSEL R35, R10, -INF , !P0 ;  /* 0xff8000000a237808 */ /* 0x000fe40004000000 */
[----:B------:R-:W-:Y:S02]  /*4270*/  FSEL R28, R8, -INF , !P0 ;  /* 0xff800000081c7808 */ /* 0x000fe40004000000 */
[----:B------:R-:W-:-:S02]  /*4280*/  FSEL R17, R38, -INF , !P0 ;  /* 0xff80000026117808 */ /* 0x000fc40004000000 */
[----:B------:R-:W-:Y:S02]  /*4290*/  FSEL R36, R36, -INF , !P0 ;  /* 0xff80000024247808 */ /* 0x000fe40004000000 */
[----:B------:R-:W-:Y:S02]  /*42a0*/  ISETP.GE.U32.AND P3, PT, R0, UR28, PT ;  /* 0x0000001c00007c0c */ /* 0x000fe4000bf66070 */
[----:B------:R-:W-:Y:S02]  /*42b0*/  FSEL R12, R39, -INF , !P2 ;  /* 0xff800000270c7808 */ /* 0x000fe40005000000 */
[----:B------:R-:W-:Y:S01]  /*42c0*/  FSEL R13, R46, -INF , !P6 ;  /* 0xff8000002e0d7808 */ /* 0x000fe20007000000 */
[----:B------:R-:W-:Y:S08]  /*42d0*/  BRA.U !UP1, `(.L_x_1974) ;  /* 0x00000001099c7547 */ /* 0x000ff0000b800000 */
        /* <DEDUP_REMOVED lines=39> */
.L_x_1974:
[----:B------:R-:W-:Y:S01]  /*4550*/  FMNMX3.FTZ R0, R7, R16, R17, !PT ;  /* 0x0000001007007276 */ /* 0x000fe20007810011 */
[----:B------:R-:W2:Y:S01]  /*4560*/  LDCU UR6, c[0x0][0x45c] ;  /* 0x00008b80ff0677ac */ /* 0x000ea20008000800 */
[----:B------:R-:W-:Y:S01]  /*4570*/  ISETP.NE.AND P0, PT, R6, RZ, PT ;  /* 0x000000ff0600720c */ /* 0x000fe20003f05270 */
[----:B------:R-:W3:Y:S01]  /*4580*/  S2UR UR5, SR_CgaCtaId ;  /* 0x00000000000579c3 */ /* 0x000ee20000008800 */
[----:B------:R-:W-:Y:S01]  /*4590*/  FSEL R6, R47, -INF , !P5 ;  /* 0xff8000002f067808 */ /* 0x000fe20006800000 */
[----:B------:R-:W-:Y:S01]  /*45a0*/  IMAD.SHL.U32 R96, R96, 0x200, RZ ;  /* 0x0000020060607824 */ /* 0x000fe200078e00ff */
[----:B------:R-:W-:Y:S01]  /*45b0*/  FSEL R8, R42, -INF , !P4 ;  /* 0xff8000002a087808 */ /* 0x000fe20006000000 */
[----:B------:R-:W-:Y:S01]  /*45c0*/  USHF.L.U32 UR4, UR12, 0x10, URZ ;  /* 0x000000100c047899 */ /* 0x000fe200080006ff */
[----:B------:R-:W-:Y:S01]  /*45d0*/  FMNMX3.FTZ R0, R0, R12, R13, !PT ;  /* 0x0000000c00007276 */ /* 0x000fe2000781000d */
[----:B------:R-:W-:Y:S01]  /*45e0*/  USHF.L.U32 UR7, UR26, 0x5, URZ ;  /* 0x000000051a077899 */ /* 0x000fe200080006ff */
[----:B------:R-:W-:Y:S01]  /*45f0*/  FSEL R10, R43, -INF , !P3 ;  /* 0xff8000002b0a7808 */ /* 0x000fe20005800000 */
[----:B------:R-:W-:Y:S01]  /*4600*/  UIADD3 UR17, UPT, UPT, UR31, 0x76cf5d0a, URZ ;  /* 0x76cf5d0a1f117890 */ /* 0x000fe2000fffe0ff */
[----:B------:R-:W-:Y:S01]  /*4610*/  FMNMX3.FTZ R0, R0, R6, R8, !PT ;  /* 0x0000000600007276 */ /* 0x000fe20007810008 */
[----:B------:R-:W-:Y:S01]  /*4620*/  UIADD3 UR15, UPT, UPT, UR31, 0x32370b8f, URZ ;  /* 0x32370b8f1f0f7890 */ /* 0x000fe2000fffe0ff */
[----:B------:R-:W-:Y:S01]  /*4630*/  FSEL R9, R9, -INF , !P0 ;  /* 0xff80000009097808 */ /* 0x000fe20004000000 */
[----:B------:R-:W-:Y:S01]  /*4640*/  UIADD3 UR16, UPT, UPT, UR30, -0x255992d5, URZ ;  /* 0xdaa66d2b1e107890 */ /* 0x000fe2000fffe0ff */
[----:B------:R-:W-:Y:S01]  /*4650*/  FMNMX.FTZ R0, R10, R0, !PT ;  /* 0x000000000a007209 */ /* 0x000fe20007810000 */
[----:B------:R-:W-:Y:S01]  /*4660*/  UIADD3 UR14, UPT, UPT, UR30, 0x78dde6e4, URZ ;  /* 0x78dde6e41e0e7890 */ /* 0x000fe2000fffe0ff */
[----:B------:R-:W-:Y:S01]  /*4670*/  FSEL R15, R24, -INF , !P6 ;  /* 0xff800000180f7808 */ /* 0x000fe20007000000 */
[----:B------:R-:W-:Y:S01]  /*4680*/  UIADD3 UR13, UPT, UPT, UR31, -0x126145ec, URZ ;  /* 0xed9eba141f0d7890 */ /* 0x000fe2000fffe0ff */
[----:B------:R-:W-:Y:S01]  /*4690*/  FSEL R19, R25, -INF , !P5 ;  /* 0xff80000019137808 */ /* 0x000fe20006800000 */
[----:B-1----:R-:W1:Y:S01]  /*46a0*/  SHFL.BFLY PT, R2, R0, 0x2, 0x1f ;  /* 0x0c401f0000027f89 */ /* 0x002e6200000e0000 */
[----:B------:R-:W-:Y:S01]  /*46b0*/  FSEL R18, R20, -INF , !P4 ;  /* 0xff80000014127808 */ /* 0x000fe20006000000 */
[----:B------:R-:W-:Y:S01]  /*46c0*/  UIADD3 UR10, UPT, UPT, UR31, -0x56f99767, URZ ;  /* 0xa90668991f0a7890 */ /* 0x000fe2000fffe0ff */
[----:B------:R-:W-:Y:S01]  /*46d0*/  FSEL R14, R21, -INF , !P3 ;  /* 0xff800000150e7808 */ /* 0x000fe20005800000 */
[----:B------:R-:W-:Y:S01]  /*46e0*/  UIADD3 UR11, UPT, UPT, UR30, 0x1715609d, URZ ;  /* 0x1715609d1e0b7890 */ /* 0x000fe2000fffe0ff */
[----:B------:R-:W-:Y:S01]  /*46f0*/  FSEL R20, R11, -INF , !P0 ;  /* 0xff8000000b147808 */ /* 0x000fe20004000000 */
[----:B---3--:R-:W-:Y:S01]  /*4700*/  ULEA UR5, UR5, UR8, 0x18 ;  /* 0x0000000805057291 */ /* 0x008fe2000f8ec0ff */
[----:B------:R-:W-:Y:S01]  /*4710*/  FSEL R31, R37, -INF , !P0 ;  /* 0xff800000251f7808 */ /* 0x000fe20004000000 */
[----:B------:R-:W-:Y:S01]  /*4720*/  UIADD3 UR9, UPT, UPT, UR30, -0x4ab325aa, URZ ;  /* 0xb54cda561e097890 */ /* 0x000fe2000fffe0ff */
[----:B------:R-:W-:Y:S01]  /*4730*/  FSEL R32, R26, -INF , !P6 ;  /* 0xff8000001a207808 */ /* 0x000fe20007000000 */
[----:B------:R-:W-:Y:S01]  /*4740*/  UIADD3 UR8, UPT, UPT, UR31, 0x646e171e, URZ ;  /* 0x646e171e1f087890 */ /* 0x000fe2000fffe0ff */
[----:B------:R-:W-:Y:S01]  /*4750*/  FSEL R25, R44, -INF , !P6 ;  /* 0xff8000002c197808 */ /* 0x000fe20007000000 */
[----:B------:R-:W3:Y:S01]  /*4760*/  LDCU UR27, c[0x0][0x448] ;  /* 0x00008900ff1b77ac */ /* 0x000ee20008000800 */
[----:B------:R-:W-:-:S02]  /*4770*/  FSEL R27, R27, -INF , !P5 ;  /* 0xff8000001b1b7808 */ /* 0x000fc40006800000 */
[----:B------:R-:W-:Y:S02]  /*4780*/  FSEL R26, R22, -INF , !P4 ;  /* 0xff800000161a7808 */ /* 0x000fe40006000000 */
[----:B------:R-:W-:Y:S02]  /*4790*/  FSEL R24, R45, -INF , !P5 ;  /* 0xff8000002d187808 */ /* 0x000fe40006800000 */
[----:B------:R-:W-:Y:S02]  /*47a0*/  FSEL R22, R40, -INF , !P4 ;  /* 0xff80000028167808 */ /* 0x000fe40006000000 */
[----:B------:R-:W-:Y:S02]  /*47b0*/  FSEL R33, R23, -INF , !P3 ;  /* 0xff80000017217808 */ /* 0x000fe40005800000 */
[----:B------:R-:W-:Y:S02]  /*47c0*/  FSEL R21, R41, -INF , !P3 ;  /* 0xff80000029157808 */ /* 0x000fe40005800000 */
[----:B-1----:R-:W-:-:S02]  /*47d0*/  FMNMX.FTZ R0, R0, R2, !PT ;  /* 0x0000000200007209 */ /* 0x002fc40007810000 */
[----:B------:R-:W-:Y:S02]  /*47e0*/  FMNMX3.FTZ R2, R30, R29, R28, !PT ;  /* 0x0000001d1e027276 */ /* 0x000fe4000781001c */
[----:B------:R-:W-:Y:S01]  /*47f0*/  LOP3.LUT P6, RZ, R214, 0x2, RZ, 0xc0, !PT ;  /* 0x00000002d6ff7812 */ /* 0x000fe200078cc0ff */
[----:B------:R-:W1:Y:S01]  /*4800*/  SHFL.BFLY PT, R3, R0, 0x1, 0x1f ;  /* 0x0c201f0000037f89 */ /* 0x000e6200000e0000 */
[----:B------:R-:W-:-:S04]  /*4810*/  FMNMX3.FTZ R2, R2, R9, R15, !PT ;  /* 0x0000000902027276 */ /* 0x000fc8000781000f */
[----:B------:R-:W-:-:S04]  /*4820*/  FMNMX3.FTZ R2, R2, R19, R18, !PT ;  /* 0x0000001302027276 */ /* 0x000fc80007810012 */
[----:B------:R-:W-:-:S05]  /*4830*/  FMNMX.FTZ R2, R14, R2, !PT ;  /* 0x000000020e027209 */ /* 0x000fca0007810000 */
[----:B------:R-:W4:Y:S01]  /*4840*/  SHFL.BFLY PT, R4, R2, 0x2, 0x1f ;  /* 0x0c401f0002047f89 */ /* 0x000f2200000e0000 */
[----:B-1----:R-:W-:-:S04]  /*4850*/  FMNMX.FTZ R135, R0, R3, !PT ;  /* 0x0000000300877209 */ /* 0x002fc80007810000 */
[C---:B------:R-:W-:Y:S01]  /*4860*/  FSETP.NEU.FTZ.AND P0, PT, R135.reuse, -INF , PT ;  /* 0xff8000008700780b */ /* 0x040fe20003f1d000 */
[----:B--2---:R-:W-:-:S05]  /*4870*/  FMUL.FTZ R0, R135, UR6 ;  /* 0x0000000687007c20 */ /* 0x004fca0008410000 */
[----:B------:R-:W-:Y:S02]  /*4880*/  FSEL R0, R0, RZ, P0 ;  /* 0x000000ff00007208 */ /* 0x000fe40000000000 */
[----:B----4-:R-:W-:-:S03]  /*4890*/  FMNMX.FTZ R5, R2, R4, !PT ;  /* 0x0000000402057209 */ /* 0x010fc60007810000 */
[--C-:B------:R-:W-:Y:S01]  /*48a0*/  FFMA.FTZ R3, R7, UR6, -R0.reuse ;  /* 0x0000000607037c23 */ /* 0x100fe20008010800 */
[----:B------:R-:W-:Y:S01]  /*48b0*/  FFMA.FTZ R2, R16, UR6, -R0 ;  /* 0x0000000610027c23 */ /* 0x000fe20008010800 */
[----:B------:R-:W-:Y:S02]  /*48c0*/  FMNMX3.FTZ R4, R49, R50, R36, !PT ;  /* 0x0000003231047276 */ /* 0x000fe40007810024 */
[----:B------:R1:W-:Y:S01]  /*48d0*/  MUFU.EX2 R103, R3 ;  /* 0x0000000300677308 */ /* 0x0003e20000000800 */
[----:B------:R-:W2:Y:S01]  /*48e0*/  SHFL.BFLY PT, R134, R5, 0x1, 0x1f ;  /* 0x0c201f0005867f89 */ /* 0x000ea200000e0000 */
[----:B------:R-:W-:-:S04]  /*48f0*/  FMNMX3.FTZ R136, R4, R31, R25, !PT ;  /* 0x0000001f04887276 */ /* 0x000fc80007810019 */
[----:B------:R-:W-:Y:S02]  /*4900*/  FMNMX3.FTZ R136, R136, R24, R22, !PT ;  /* 0x0000001888887276 */ /* 0x000fe40007810016 */
[----:B------:R4:W5:Y:S02]  /*4910*/  MUFU.EX2 R102, R2 ;  /* 0x0000000200667308 */ /* 0x0009640000000800 */
[----:B------:R-:W-:-:S05]  /*4920*/  FMNMX.FTZ R136, R21, R136, !PT ;  /* 0x0000008815887209 */ /* 0x000fca0007810000 */
[----:B------:R-:W3:Y:S01]  /*4930*/  SHFL.BFLY PT, R4, R136, 0x2, 0x1f ;  /* 0x0c401f0088047f89 */ /* 0x000ee200000e0000 */
[----:B-1----:R-:W-:-:S04]  /*4940*/  FMNMX3.FTZ R3, R34, R48, R35, !PT ;  /* 0x0000003022037276 */ /* 0x002fc80007810023 */
[----:B----4-:R-:W-:Y:S01]  /*4950*/  FMNMX3.FTZ R2, R3, R20, R32, !PT ;  /* 0x0000001403027276 */ /* 0x010fe20007810020 */
[----:B------:R-:W-:Y:S01]  /*4960*/  FFMA.FTZ R3, R17, UR6, -R0 ;  /* 0x0000000611037c23 */ /* 0x000fe20008010800 */
[----:B--2---:R-:W-:Y:S02]  /*4970*/  FMNMX.FTZ R134, R5, R134, !PT ;  /* 0x0000008605867209 */ /* 0x004fe40007810000 */
[----:B------:R-:W-:Y:S01]  /*4980*/  FMNMX3.FTZ R2, R2, R27, R26, !PT ;  /* 0x0000001b02027276 */ /* 0x000fe2000781001a */
[----:B------:R1:W-:Y:S01]  /*4990*/  MUFU.EX2 R68, R3 ;  /* 0x0000000300447308 */ /* 0x0003e20000000800 */
[----:B------:R-:W-:Y:S02]  /*49a0*/  FSETP.NEU.FTZ.AND P0, PT, R134, -INF , PT ;  /* 0xff8000008600780b */ /* 0x000fe40003f1d000 */
[----:B------:R-:W-:-:S05]  /*49b0*/  FMNMX.FTZ R2, R33, R2, !PT ;  /* 0x0000000221027209 */ /* 0x000fca0007810000 */
[----:B------:R-:W2:Y:S01]  /*49c0*/  SHFL.BFLY PT, R133, R2, 0x2, 0x1f ;  /* 0x0c401f0002857f89 */ /* 0x000ea200000e0000 */
[----:B---3--:R-:W-:-:S05]  /*49d0*/  FMNMX.FTZ R136, R136, R4, !PT ;  /* 0x0000000488887209 */ /* 0x008fca0007810000 */
[----:B------:R-:W3:Y:S01]  /*49e0*/  SHFL.BFLY PT, R7, R136, 0x1, 0x1f ;  /* 0x0c201f0088077f89 */ /* 0x000ee200000e0000 */
[----:B-1----:R-:W-:-:S04]  /*49f0*/  FFMA.FTZ R3, R12, UR6, -R0 ;  /* 0x000000060c037c23 */ /* 0x002fc80008010800 */
[----:B------:R1:W-:Y:S01]  /*4a00*/  MUFU.EX2 R54, R3 ;  /* 0x0000000300367308 */ /* 0x0003e20000000800 */
[----:B--2---:R-:W-:-:S05]  /*4a10*/  FMNMX.FTZ R133, R2, R133, !PT ;  /* 0x0000008502857209 */ /* 0x004fca0007810000 */
[----:B------:R-:W2:Y:S01]  /*4a20*/  SHFL.BFLY PT, R5, R133, 0x1, 0x1f ;  /* 0x0c201f0085057f89 */ /* 0x000ea200000e0000 */
[----:B-1----:R-:W-:Y:S01]  /*4a30*/  FFMA.FTZ R3, R13, UR6, -R0 ;  /* 0x000000060d037c23 */ /* 0x002fe20008010800 */
[----:B---3--:R-:W-:-:S03]  /*4a40*/  FMNMX.FTZ R136, R136, R7, !PT ;  /* 0x0000000788887209 */ /* 0x008fc60007810000 */
[----:B------:R1:W-:Y:S02]  /*4a50*/  MUFU.EX2 R53, R3 ;  /* 0x0000000300357308 */ /* 0x0003e40000000800 */
[----:B-1----:R-:W-:Y:S01]  /*4a60*/  FFMA.FTZ R3, R6, UR6, -R0 ;  /* 0x0000000606037c23 */ /* 0x002fe20008010800 */
[----:B------:R-:W-:Y:S02]  /*4a70*/  SHF.R.U32.HI R6, RZ, 0x5, R214 ;  /* 0x00000005ff067819 */ /* 0x000fe400000116d6 */
[----:B--2---:R-:W-:-:S03]  /*4a80*/  FMNMX.FTZ R133, R133, R5, !PT ;  /* 0x0000000585857209 */ /* 0x004fc60007810000 */
[----:B------:R1:W-:Y:S02]  /*4a90*/  MUFU.EX2 R56, R3 ;  /* 0x0000000300387308 */ /* 0x0003e40000000800 */
[--C-:B-1----:R-:W-:Y:S01]  /*4aa0*/  FFMA.FTZ R3, R8, UR6, -R0.reuse ;  /* 0x0000000608037c23 */ /* 0x102fe20008010800 */
[----:B------:R-:W-:Y:S01]  /*4ab0*/  FFMA.FTZ R0, R10, UR6, -R0 ;  /* 0x000000060a007c23 */ /* 0x000fe20008010800 */
[----:B------:R-:W-:-:S04]  /*4ac0*/  IMAD.U32 R8, RZ, RZ, UR12 ;  /* 0x0000000cff087e24 */ /* 0x000fc8000f8e00ff */
[----:B------:R1:W-:Y:S08]  /*4ad0*/  MUFU.EX2 R57, R3 ;  /* 0x0000000300397308 */ /* 0x0003f00000000800 */
[----:B------:R2:W-:Y:S01]  /*4ae0*/  MUFU.EX2 R69, R0 ;  /* 0x0000000000457308 */ /* 0x0005e20000000800 */
[----:B-1----:R-:W-:-:S05]  /*4af0*/  FMUL.FTZ R3, R134, UR6 ;  /* 0x0000000686037c20 */ /* 0x002fca0008410000 */
[----:B------:R-:W-:Y:S01]  /*4b00*/  FSEL R2, R3, RZ, P0 ;  /* 0x000000ff03027208 */ /* 0x000fe20000000000 */
[----:B------:R-:W-:Y:S01]  /*4b10*/  IMAD.U32 R3, RZ, RZ, UR20 ;  /* 0x00000014ff037e24 */ /* 0x000fe2000f8e00ff */
[----:B------:R-:W-:-:S03]  /*4b20*/  IADD3 R5, P2, P0, R94, UR7, R105 ;  /* 0x000000075e057c10 */ /* 0x000fc6000f85e069 */
[--C-:B--2---:R-:W-:Y:S01]  /*4b30*/  FFMA.FTZ R0, R30, UR6, -R2.reuse ;  /* 0x000000061e007c23 */ /* 0x104fe20008010802 */
[----:B------:R-:W-:Y:S01]  /*4b40*/  FFMA.FTZ R4, R29, UR6, -R2 ;  /* 0x000000061d047c23 */ /* 0x000fe20008010802 */
[----:B------:R-:W-:Y:S02]  /*4b50*/  IMAD R3, R3, 0x8, R6 ;  /* 0x0000000803037824 */ /* 0x000fe400078e0206 */
[----:B------:R-:W-:Y:S01]  /*4b60*/  FFMA.FTZ R7, R19, UR6, -R2 ;  /* 0x0000000613077c23 */ /* 0x000fe20008010802 */
[----:B------:R1:W-:Y:S01]  /*4b70*/  MUFU.EX2 R101, R0 ;  /* 0x0000000000657308 */ /* 0x0003e20000000800 */
[----:B------:R-:W-:-:S04]  /*4b80*/  IMAD.WIDE.U32 R40, R5, -0x2daee0ad, RZ ;  /* 0xd2511f5305287825 */ /* 0x000fc800078e00ff */
[----:B------:R-:W-:Y:S01]  /*4b90*/  IMAD.WIDE.U32 R208, R3, -0x326172a9, RZ ;  /* 0xcd9e8d5703d07825 */ /* 0x000fe200078e00ff */
[----:B------:R2:W-:Y:S02]  /*4ba0*/  STL.64 [R1+0xb8], R40 ;  /* 0x0000b82801007387 */ /* 0x0005e40000100a00 */
[----:B------:R3:W-:Y:S08]  /*4bb0*/  MUFU.EX2 R100, R4 ;  /* 0x0000000400647308 */ /* 0x0007f00000000800 */
[----:B------:R-:W-:Y:S01]  /*4bc0*/  MUFU.EX2 R58, R7 ;  /* 0x00000007003a7308 */ /* 0x000fe20000000800 */
[----:B-1----:R-:W-:-:S04]  /*4bd0*/  LOP3.LUT R0, R98, 0x200, R96, 0xf8, !PT ;  /* 0x0000020062007812 */ /* 0x002fc800078ef860 */
[----:B------:R-:W-:Y:S01]  /*4be0*/  LEA R240, R0, UR5, 0x1 ;  /* 0x0000000500f07c11 */ /* 0x000fe2000f8e08ff */
[----:B------:R-:W-:Y:S01]  /*4bf0*/  IMAD.U32 R0, RZ, RZ, UR4 ;  /* 0x00000004ff007e24 */ /* 0x000fe2000f8e00ff */
[----:B------:R-:W-:Y:S01]  /*4c00*/  USHF.R.S32.HI UR4, URZ, 0x1f, UR7 ;  /* 0x0000001fff047899 */ /* 0x000fe20008011407 */
[----:B---3--:R-:W-:Y:S02]  /*4c10*/  FFMA.FTZ R4, R28, UR6, -R2 ;  /* 0x000000061c047c23 */ /* 0x008fe40008010802 */
[----:B------:R-:W-:Y:S01]  /*4c20*/  VIADD R6, R240, 0xa000 ;  /* 0x0000a000f0067836 */ /* 0x000fe20000000000 */
[----:B------:R-:W-:Y:S01]  /*4c30*/  LOP3.LUT R0, R8, 0xff0000, R0, 0xf8, !PT ;  /* 0x00ff000008007812 */ /* 0x000fe200078ef800 */
[----:B------:R-:W-:Y:S01]  /*4c40*/  FFMA.FTZ R8, R18, UR6, -R2 ;  /* 0x0000000612087c23 */ /* 0x000fe20008010802 */
[----:B------:R1:W-:Y:S01]  /*4c50*/  MUFU.EX2 R52, R4 ;  /* 0x0000000400347308 */ /* 0x0003e20000000800 */
[C---:B------:R-:W-:Y:S01]  /*4c60*/  VIADD R96, R240.reuse, 0xa020 ;  /* 0x0000a020f0607836 */ /* 0x040fe20000000000 */
[----:B------:R-:W-:Y:S01]  /*4c70*/  UIADD3 UR7, UPT, UPT, UR31, -0x4498517b, URZ ;  /* 0xbb67ae851f077890 */ /* 0x000fe2000fffe0ff */
[----:B------:R-:W-:Y:S01]  /*4c80*/  VIADD R44, R240, 0xa040 ;  /* 0x0000a040f02c7836 */ /* 0x000fe20000000000 */
[----:B------:R-:W-:Y:S01]  /*4c90*/  LDSM.16.MT88.4 R148, [R240+0xa800] ;  /* 0x00a80000f094783b */ /* 0x000fe20000004200 */
[----:B------:R-:W-:-:S02]  /*4ca0*/  @P6 VIADD R96, R6, 0xffffffe0 ;  /* 0xffffffe006606836 */ /* 0x000fc40000000000 */
[----:B------:R-:W-:Y:S01]  /*4cb0*/  @P1 VIADD R44, R6, 0xffffffc0 ;  /* 0xffffffc0062c1836 */ /* 0x000fe20000000000 */
[----:B------:R-:W-:Y:S01]  /*4cc0*/  MUFU.EX2 R42, R8 ;  /* 0x00000008002a7308 */ /* 0x000fe20000000800 */
[----:B------:R-:W-:Y:S01]  /*4cd0*/  VIADD R6, R3, 0x4 ;  /* 0x0000000403067836 */ /* 0x000fe20000000000 */
[----:B------:R-:W-:Y:S01]  /*4ce0*/  LDSM.16.MT88.4 R140, [R96+0x800] ;  /* 0x00080000608c783b */ /* 0x000fe20000004200 */
[----:B------:R-:W-:Y:S01]  /*4cf0*/  IMAD.U32 R3, RZ, RZ, UR21 ;  /* 0x00000015ff037e24 */ /* 0x000fe2000f8e00ff */
[----:B------:R-:W-:Y:S01]  /*4d00*/  UIADD3 UR21, UPT, UPT, UR30, 0x3c6ef372, URZ ;  /* 0x3c6ef3721e157890 */ /* 0x000fe2000fffe0ff */
[----:B------:R-:W-:Y:S01]  /*4d10*/  IMAD.WIDE.U32 R204, R6, -0x326172a9, RZ ;  /* 0xcd9e8d5706cc7825 */ /* 0x000fe200078e00ff */
[----:B------:R-:W-:Y:S02]  /*4d20*/  LDSM.16.MT88.4 R224, [R44+0x800] ;  /* 0x000800002ce0783b */ /* 0x000fe40000004200 */
[----:B------:R-:W-:Y:S01]  /*4d30*/  LOP3.LUT R3, R3, UR31, R41, 0x96, !PT ;  /* 0x0000001f03037c12 */ /* 0x000fe2000f8e9629 */
[--C-:B-1----:R-:W-:Y:S01]  /*4d40*/  FFMA.FTZ R4, R9, UR6, -R2.reuse ;  /* 0x0000000609047c23 */ /* 0x102fe20008010802 */
[--C-:B------:R-:W-:Y:S01]  /*4d50*/  FFMA.FTZ R9, R14, UR6, -R2.reuse ;  /* 0x000000060e097c23 */ /* 0x100fe20008010802 */
[----:B------:R-:W-:Y:S02]  /*4d60*/  LDSM.16.MT88.4 R112, [R44+0x1800] ;  /* 0x001800002c70783b */ /* 0x000fe40000004200 */
[----:B------:R1:W-:Y:S01]  /*4d70*/  MUFU.EX2 R55, R4 ;  /* 0x0000000400377308 */ /* 0x0003e20000000800 */
[----:B------:R-:W-:Y:S01]  /*4d80*/  IMAD.WIDE.U32 R10, R3, -0x326172a9, RZ ;  /* 0xcd9e8d57030a7825 */ /* 0x000fe200078e00ff */
[----:B------:R-:W-:Y:S06]  /*4d90*/  LDSM.16.MT88.4 R236, [R240+0xb000] ;  /* 0x00b00000f0ec783b */ /* 0x000fec0000004200 */
[----:B------:R-:W-:Y:S01]  /*4da0*/  MUFU.EX2 R59, R9 ;  /* 0x00000009003b7308 */ /* 0x000fe20000000800 */
[----:B-1----:R-:W-:Y:S01]  /*4db0*/  FFMA.FTZ R4, R15, UR6, -R2 ;  /* 0x000000060f047c23 */ /* 0x002fe20008010802 */
[----:B------:R-:W-:Y:S01]  /*4dc0*/  IADD3.X R2, PT, PT, R95, UR4, RZ, P2, P0 ;  /* 0x000000045f027c10 */ /* 0x000fe200097e04ff */
[----:B------:R-:W-:Y:S01]  /*4dd0*/  UIADD3 UR4, UPT, UPT, UR30, -0x61c88647, URZ ;  /* 0x9e3779b91e047890 */ /* 0x000fe2000fffe0ff */
[----:B------:R-:W-:-:S04]  /*4de0*/  FSETP.NEU.FTZ.AND P0, PT, R133, -INF , PT ;  /* 0xff8000008500780b */ /* 0x000fc80003f1d000 */
[----:B------:R1:W-:Y:S02]  /*4df0*/  MUFU.EX2 R71, R4 ;  /* 0x0000000400477308 */ /* 0x0003e40000000800 */
[C---:B-1----:R-:W-:Y:S02]  /*4e00*/  LOP3.LUT R4, R2.reuse, UR30, R209, 0x96, !PT ;  /* 0x0000001e02047c12 */ /* 0x042fe4000f8e96d1 */
[----:B------:R-:W-:-:S03]  /*4e10*/  LOP3.LUT R2, R2, UR30, R205, 0x96, !PT ;  /* 0x0000001e02027c12 */ /* 0x000fc6000f8e96cd */
[----:B------:R-:W-:Y:S01]  /*4e20*/  IMAD.WIDE.U32 R12, R4, -0x2daee0ad, RZ ;  /* 0xd2511f53040c7825 */ /* 0x000fe200078e00ff */
[----:B------:R-:W-:-:S03]  /*4e30*/  LOP3.LUT R4, R208, UR4, R11, 0x96, !PT ;  /* 0x00000004d0047c12 */ /* 0x000fc6000f8e960b */
[----:B------:R-:W-:Y:S01]  /*4e40*/  IMAD.WIDE.U32 R16, R2, -0x2daee0ad, RZ ;  /* 0xd2511f5302107825 */ /* 0x000fe200078e00ff */
[----:B------:R-:W-:-:S03]  /*4e50*/  LOP3.LUT R3, R40, UR7, R13, 0x96, !PT ;  /* 0x0000000728037c12 */ /* 0x000fc6000f8e960d */
[----:B------:R-:W-:Y:S01]  /*4e60*/  FMUL.FTZ R2, R133, UR6 ;  /* 0x0000000685027c20 */ /* 0x000fe20008410000 */
[----:B------:R1:W-:Y:S01]  /*4e70*/  STL.64 [R1+0x88], R12 ;  /* 0x0000880c01007387 */ /* 0x0003e20000100a00 */
[----:B------:R-:W-:-:S03]  /*4e80*/  IMAD.WIDE.U32 R4, R4, -0x2daee0ad, RZ ;  /* 0xd2511f5304047825 */ /* 0x000fc600078e00ff */
[----:B------:R-:W-:Y:S01]  /*4e90*/  FSEL R2, R2, RZ, P0 ;  /* 0x000000ff02027208 */ /* 0x000fe20000000000 */
[----:B------:R-:W-:Y:S01]  /*4ea0*/  IMAD.WIDE.U32 R38, R3, -0x326172a9, RZ ;  /* 0xcd9e8d5703267825 */ /* 0x000fe200078e00ff */
[----:B------:R-:W-:Y:S01]  /*4eb0*/  LOP3.LUT R3, R40, UR7, R17, 0x96, !PT ;  /* 0x0000000728037c12 */ /* 0x000fe2000f8e9611 */
[----:B------:R3:W-:Y:S01]  /*4ec0*/  STL.64 [R1+0x90], R16 ;  /* 0x0000901001007387 */ /* 0x0007e20000100a00 */
[----:B------:R-:W-:Y:S01]  /*4ed0*/  FSETP.NEU.FTZ.AND P0, PT, R136, -INF , PT ;  /* 0xff8000008800780b */ /* 0x000fe20003f1d000 */
[----:B------:R-:W-:Y:S01]  /*4ee0*/  FFMA.FTZ R8, R34, UR6, -R2 ;  /* 0x0000000622087c23 */ /* 0x000fe20008010802 */
[----:B------:R-:W-:Y:S01]  /*4ef0*/  LOP3.LUT R6, R10, UR21, R39, 0x96, !PT ;  /* 0x000000150a067c12 */ /* 0x000fe2000f8e9627 */
[----:B------:R-:W-:Y:S01]  /*4f00*/  IMAD.WIDE.U32 R28, R3, -0x326172a9, RZ ;  /* 0xcd9e8d57031c7825 */ /* 0x000fe200078e00ff */
[----:B------:R-:W-:Y:S01]  /*4f10*/  LOP3.LUT R3, R204, UR4, R11, 0x96, !PT ;  /* 0x00000004cc037c12 */ /* 0x000fe2000f8e960b */
[----:B------:R4:W-:Y:S01]  /*4f20*/  MUFU.EX2 R117, R8 ;  /* 0x0000000800757308 */ /* 0x0009e20000000800 */
[----:B------:R3:W-:Y:S01]  /*4f30*/  STL.64 [R1+0x78], R38 ;  /* 0x0000782601007387 */ /* 0x0007e20000100a00 */
[----:B------:R-:W-:-:S04]  /*4f40*/  IMAD.WIDE.U32 R6, R6, -0x2daee0ad, RZ ;  /* 0xd2511f5306067825 */ /* 0x000fc800078e00ff */
[----:B--2---:R-:W-:Y:S01]  /*4f50*/  FFMA.FTZ R41, R33, UR6, -R2 ;  /* 0x0000000621297c23 */ /* 0x004fe20008010802 */
[----:B------:R2:W-:Y:S03]  /*4f60*/  STL.64 [R1+0x80], R28 ;  /* 0x0000801c01007387 */ /* 0x0005e60000100a00 */
[----:B------:R-:W-:Y:S01]  /*4f70*/  MUFU.EX2 R199, R41 ;  /* 0x0000002900c77308 */ /* 0x000fe20000000800 */
[----:B----4-:R-:W-:Y:S02]  /*4f80*/  LOP3.LUT R8, R10, UR21, R29, 0x96, !PT ;  /* 0x000000150a087c12 */ /* 0x010fe4000f8e961d */
[----:B------:R-:W-:Y:S02]  /*4f90*/  LOP3.LUT R10, R12, UR17, R5, 0x96, !PT ;  /* 0x000000110c0a7c12 */ /* 0x000fe4000f8e9605 */
[----:B-1----:R-:W-:Y:S01]  /*4fa0*/  LOP3.LUT R12, R4, UR15, R7, 0x96, !PT ;  /* 0x0000000f040c7c12 */ /* 0x002fe2000f8e9607 */
[----:B------:R-:W-:-:S04]  /*4fb0*/  IMAD.WIDE.U32 R4, R3, -0x2daee0ad, RZ ;  /* 0xd2511f5303047825 */ /* 0x000fc800078e00ff */
[----:B------:R-:W-:Y:S01]  /*4fc0*/  FFMA.FTZ R7, R48, UR6, -R2 ;  /* 0x0000000630077c23 */ /* 0x000fe20008010802 */
[----:B------:R-:W-:Y:S01]  /*4fd0*/  IMAD.WIDE.U32 R8, R8, -0x2daee0ad, RZ ;  /* 0xd2511f5308087825 */ /* 0x000fe200078e00ff */
[----:B------:R-:W-:-:S03]  /*4fe0*/  LOP3.LUT R3, R16, UR17, R5, 0x96, !PT ;  /* 0x0000001110037c12 */ /* 0x000fc6000f8e9605 */
[----:B------:R-:W-:Y:S01]  /*4ff0*/  FFMA.FTZ R5, R35, UR6, -R2 ;  /* 0x0000000623057c23 */ /* 0x000fe20008010802 */
[----:B------:R1:W-:Y:S01]  /*5000*/  MUFU.EX2 R116, R7 ;  /* 0x0000000700747308 */ /* 0x0003e20000000800 */
[----:B------:R-:W-:Y:S01]  /*5010*/  IMAD.WIDE.U32 R18, R10, -0x326172a9, RZ ;  /* 0xcd9e8d570a127825 */ /* 0x000fe200078e00ff */
[----:B------:R-:W-:-:S03]  /*5020*/  LOP3.LUT R14, R4, UR15, R9, 0x96, !PT ;  /* 0x0000000f040e7c12 */ /* 0x000fc6000f8e9609 */
[----:B------:R-:W-:Y:S01]  /*5030*/  FFMA.FTZ R35, R32, UR6, -R2 ;  /* 0x0000000620237c23 */ /* 0x000fe20008010802 */
[----:B-----5:R-:W-:Y:S01]  /*5040*/  F2FP.F16.F32.PACK_AB R32, R102, R103 ;  /* 0x000000676620723e */ /* 0x020fe200000000ff */
[----:B---3--:R-:W-:Y:S01]  /*5050*/  IMAD.WIDE.U32 R16, R3, -0x326172a9, RZ ;  /* 0xcd9e8d5703107825 */ /* 0x008fe200078e00ff */
[----:B------:R-:W-:-:S03]  /*5060*/  LOP3.LUT R4, R38, UR16, R19, 0x96, !PT ;  /* 0x0000001026047c12 */ /* 0x000fc6000f8e9613 */
[----:B------:R-:W-:Y:S01]  /*5070*/  FMUL.FTZ R3, R136, UR6 ;  /* 0x0000000688037c20 */ /* 0x000fe20008410000 */
[----:B------:R3:W-:Y:S01]  /*5080*/  MUFU.EX2 R167, R5 ;  /* 0x0000000500a77308 */ /* 0x0007e20000000800 */
[----:B------:R-:W-:Y:S01]  /*5090*/  IMAD.WIDE.U32 R12, R12, -0x326172a9, RZ ;  /* 0xcd9e8d570c0c7825 */ /* 0x000fe200078e00ff */
[----:B------:R-:W-:-:S03]  /*50a0*/  LOP3.LUT R10, R28, UR16, R17, 0x96, !PT ;  /* 0x000000101c0a7c12 */ /* 0x000fc6000f8e9611 */
[----:B------:R-:W-:Y:S01]  /*50b0*/  FFMA.FTZ R38, R26, UR6, -R2 ;  /* 0x000000061a267c23 */ /* 0x000fe20008010802 */
[----:B------:R-:W-:Y:S02]  /*50c0*/  FSEL R3, R3, RZ, P0 ;  /* 0x000000ff03037208 */ /* 0x000fe40000000000 */
[----:B------:R-:W-:Y:S01]  /*50d0*/  LOP3.LUT R13, R18, UR14, R13, 0x96, !PT ;  /* 0x0000000e120d7c12 */ /* 0x000fe2000f8e960d */
[----:B------:R-:W-:Y:S01]  /*50e0*/  IMAD.WIDE.U32 R10, R10, -0x2daee0ad, RZ ;  /* 0xd2511f530a0a7825 */ /* 0x000fe200078e00ff */
[----:B------:R-:W-:-:S03]  /*50f0*/  PRMT R198, R32, 0x7610, R198 ;  /* 0x0000761020c67816 */ /* 0x000fc600000000c6 */
[----:B-1----:R-:W-:Y:S01]  /*5100*/  FFMA.FTZ R7, R20, UR6, -R2 ;  /* 0x0000000614077c23 */ /* 0x002fe20008010802 */
[----:B------:R-:W-:Y:S01]  /*5110*/  FFMA.FTZ R20, R31, UR6, -R3 ;  /* 0x000000061f147c23 */ /* 0x000fe20008010803 */
[----:B------:R-:W-:Y:S01]  /*5120*/  IMAD.WIDE.U32 R18, R13, -0x2daee0ad, RZ ;  /* 0xd2511f530d127825 */ /* 0x000fe200078e00ff */
[----:B------:R-:W-:Y:S01]  /*5130*/  LOP3.LUT R11, R8, UR13, R11, 0x96, !PT ;  /* 0x0000000d080b7c12 */ /* 0x000fe2000f8e960b */
[----:B------:R1:W-:Y:S02]  /*5140*/  MUFU.EX2 R73, R7 ;  /* 0x0000000700497308 */ /* 0x0003e40000000800 */
[--C-:B------:R-:W-:Y:S01]  /*5150*/  FFMA.FTZ R17, R25, UR6, -R3.reuse ;  /* 0x0000000619117c23 */ /* 0x100fe20008010803 */
[--C-:B------:R-:W-:Y:S01]  /*5160*/  FFMA.FTZ R37, R24, UR6, -R3.reuse ;  /* 0x0000000618257c23 */ /* 0x100fe20008010803 */
[----:B------:R-:W-:Y:S01]  /*5170*/  FFMA.FTZ R39, R22, UR6, -R3 ;  /* 0x0000000616277c23 */ /* 0x000fe20008010803 */
[----:B---3--:R-:W-:-:S04]  /*5180*/  IMAD.WIDE.U32 R4, R4, -0x2daee0ad, RZ ;  /* 0xd2511f5304047825 */ /* 0x008fc800078e00ff */
[----:B------:R-:W-:Y:S01]  /*5190*/  FFMA.FTZ R40, R21, UR6, -R3 ;  /* 0x0000000615287c23 */ /* 0x000fe20008010803 */
[----:B------:R-:W-:Y:S01]  /*51a0*/  PRMT R197, R32, 0x7632, R197 ;  /* 0x0000763220c57816 */ /* 0x000fe200000000c5 */
[----:B------:R-:W-:Y:S01]  /*51b0*/  MUFU.EX2 R72, R20 ;  /* 0x0000001400487308 */ /* 0x000fe20000000800 */
[----:B------:R-:W-:Y:S01]  /*51c0*/  LOP3.LUT R9, R6, UR13, R5, 0x96, !PT ;  /* 0x0000000d06097c12 */ /* 0x000fe2000f8e9605 */
[----:B------:R-:W-:-:S04]  /*51d0*/  FFMA.FTZ R5, R49, UR6, -R3 ;  /* 0x0000000631057c23 */ /* 0x000fc80008010803 */
[----:B------:R-:W-:Y:S02]  /*51e0*/  IMAD.WIDE.U32 R8, R9, -0x326172a9, RZ ;  /* 0xcd9e8d5709087825 */ /* 0x000fe400078e00ff */
[----:B------:R3:W-:Y:S02]  /*51f0*/  MUFU.EX2 R166, R5 ;  /* 0x0000000500a67308 */ /* 0x0007e40000000800 */
[----:B-1----:R-:W-:Y:S01]  /*5200*/  IMAD.WIDE.U32 R6, R14, -0x326172a9, RZ ;  /* 0xcd9e8d570e067825 */ /* 0x002fe200078e00ff */
[----:B------:R-:W-:-:S04]  /*5210*/  LOP3.LUT R12, R12, UR11, R9, 0x96, !PT ;  /* 0x0000000b0c0c7c12 */ /* 0x000fc8000f8e9609 */
[----:B------:R-:W-:Y:S01]  /*5220*/  LOP3.LUT R7, R16, UR14, R7, 0x96, !PT ;  /* 0x0000000e10077c12 */ /* 0x000fe2000f8e9607 */
[----:B------:R-:W-:Y:S01]  /*5230*/  FFMA.FTZ R16, R36, UR6, -R3 ;  /* 0x0000000624107c23 */ /* 0x000fe20008010803 */
[----:B------:R-:W-:Y:S01]  /*5240*/  FFMA.FTZ R36, R27, UR6, -R2 ;  /* 0x000000061b247c23 */ /* 0x000fe20008010802 */
[----:B------:R-:W-:Y:S01]  /*5250*/  IMAD.WIDE.U32 R24, R12, -0x2daee0ad, RZ ;  /* 0xd2511f530c187825 */ /* 0x000fe200078e00ff */
[----:B------:R-:W-:Y:S03]  /*5260*/  MUFU.EX2 R70, R17 ;  /* 0x0000001100467308 */ /* 0x000fe60000000800 */
[----:B------:R-:W-:Y:S01]  /*5270*/  IMAD.WIDE.U32 R14, R7, -0x2daee0ad, RZ ;  /* 0xd2511f53070e7825 */ /* 0x000fe200078e00ff */
[----:B------:R-:W-:-:S03]  /*5280*/  LOP3.LUT R34, R18, UR8, R25, 0x96, !PT ;  /* 0x0000000812227c12 */ /* 0x000fc6000f8e9619 */
[----:B---3--:R-:W-:Y:S01]  /*5290*/  FFMA.FTZ R5, R50, UR6, -R3 ;  /* 0x0000000632057c23 */ /* 0x008fe20008010803 */
[----:B------:R-:W-:Y:S01]  /*52a0*/  LOP3.LUT R3, R4, UR10, R19, 0x96, !PT ;  /* 0x0000000a04037c12 */ /* 0x000fe2000f8e9613 */
[----:B------:R-:W1:Y:S01]  /*52b0*/  MUFU.EX2 R164, R16 ;  /* 0x0000001000a47308 */ /* 0x000e620000000800 */
[----:B------:R-:W-:Y:S01]  /*52c0*/  LOP3.LUT R10, R10, UR10, R15, 0x96, !PT ;  /* 0x0000000a0a0a7c12 */ /* 0x000fe2000f8e960f */
[----:B------:R-:W3:Y:S01]  /*52d0*/  LDSM.16.MT88.4 R48, [R240+0xa000] ;  /* 0x00a00000f030783b */ /* 0x000ee20000004200 */
[C---:B------:R-:W-:Y:S01]  /*52e0*/  PRMT R213, R24.reuse, 0x7771, RZ ;  /* 0x0000777118d57816 */ /* 0x040fe200000000ff */
[----:B------:R-:W-:Y:S01]  /*52f0*/  IMAD.WIDE.U32 R20, R3, -0x326172a9, RZ ;  /* 0xcd9e8d5703147825 */ /* 0x000fe200078e00ff */
[C---:B------:R-:W-:Y:S01]  /*5300*/  PRMT R246, R24.reuse, 0x7772, RZ ;  /* 0x0000777218f67816 */ /* 0x040fe200000000ff */
[----:B------:R-:W4:Y:S01]  /*5310*/  LDCU UR6, c[0x0][0x444] ;  /* 0x00008880ff0677ac */ /* 0x000f220008000800 */
[----:B------:R-:W-:Y:S01]  /*5320*/  PRMT R245, R24, 0x7773, RZ ;  /* 0x0000777318f57816 */ /* 0x000fe200000000ff */
[----:B------:R5:W4:Y:S01]  /*5330*/  MUFU.EX2 R165, R5 ;  /* 0x0000000500a57308 */ /* 0x000b220000000800 */
[----:B------:R-:W-:Y:S01]  /*5340*/  IMAD.WIDE.U32 R26, R10, -0x326172a9, RZ ;  /* 0xcd9e8d570a1a7825 */ /* 0x000fe200078e00ff */
[----:B------:R-:W-:-:S02]  /*5350*/  PRMT R61, R20, 0x7773, RZ ;  /* 0x00007773143d7816 */ /* 0x000fc400000000ff */
[----:B------:R-:W-:Y:S01]  /*5360*/  PRMT R60, R20, 0x7772, RZ ;  /* 0x00007772143c7816 */ /* 0x000fe200000000ff */
[----:B------:R-:W-:Y:S01]  /*5370*/  IMAD.MOV.U32 R3, RZ, RZ, R26 ;  /* 0x000000ffff037224 */ /* 0x000fe200078e001a */
[----:B--2---:R-:W-:Y:S02]  /*5380*/  LOP3.LUT R28, R8, UR9, R21, 0x96, !PT ;  /* 0x00000009081c7c12 */ /* 0x004fe4000f8e9615 */
[C---:B------:R-:W-:Y:S01]  /*5390*/  PRMT R79, R26.reuse, 0x7773, RZ ;  /* 0x000077731a4f7816 */ /* 0x040fe200000000ff */
[----:B------:R-:W2:Y:S01]  /*53a0*/  MUFU.EX2 R252, R37 ;  /* 0x0000002500fc7308 */ /* 0x000ea20000000800 */
[----:B------:R-:W-:Y:S02]  /*53b0*/  PRMT R78, R26, 0x7772, RZ ;  /* 0x000077721a4e7816 */ /* 0x000fe400000000ff */
[----:B------:R-:W-:Y:S02]  /*53c0*/  PRMT R9, R60, 0x5410, R61 ;  /* 0x000054103c097816 */ /* 0x000fe4000000003d */
[----:B------:R-:W-:-:S02]  /*53d0*/  PRMT R77, R26, 0x7771, RZ ;  /* 0x000077711a4d7816 */ /* 0x000fc400000000ff */
[----:B------:R-:W-:Y:S01]  /*53e0*/  LOP3.LUT R19, R3, 0xff, RZ, 0xc0, !PT ;  /* 0x000000ff03137812 */ /* 0x000fe200078ec0ff */
[----:B-----5:R-:W-:Y:S01]  /*53f0*/  IMAD.WIDE.U32 R4, R11, -0x326172a9, RZ ;  /* 0xcd9e8d570b047825 */ /* 0x020fe200078e00ff */
[----:B------:R-:W-:Y:S01]  /*5400*/  SHF.R.U32.HI R3, RZ, 0x10, R28 ;  /* 0x00000010ff037819 */ /* 0x000fe2000001161c */
[----:B------:R-:W-:Y:S01]  /*5410*/  MUFU.EX2 R215, R39 ;  /* 0x0000002700d77308 */ /* 0x000fe20000000800 */
[----:B------:R-:W-:Y:S02]  /*5420*/  PRMT R76, R20, 0x7771, RZ ;  /* 0x00007771144c7816 */ /* 0x000fe400000000ff */
[----:B------:R-:W-:Y:S01]  /*5430*/  LOP3.LUT R6, R6, UR11, R5, 0x96, !PT ;  /* 0x0000000b06067c12 */ /* 0x000fe2000f8e9605 */
[----:B------:R-:W-:Y:S01]  /*5440*/  IMAD.MOV.U32 R5, RZ, RZ, R20 ;  /* 0x000000ffff057224 */ /* 0x000fe200078e0014 */
[----:B------:R-:W-:Y:S01]  /*5450*/  LOP3.LUT R29, R4, UR9, R27, 0x96, !PT ;  /* 0x00000009041d7c12 */ /* 0x000fe2000f8e961b */
[----:B------:R-:W-:Y:S01]  /*5460*/  IMAD.MOV.U32 R4, RZ, RZ, R24 ;  /* 0x000000ffff047224 */ /* 0x000fe200078e0018 */
[----:B------:R-:W-:Y:S01]  /*5470*/  PRMT R11, R78, 0x5410, R79 ;  /* 0x000054104e0b7816 */ /* 0x000fe2000000004f */
[----:B------:R-:W-:Y:S01]  /*5480*/  IMAD.WIDE.U32 R22, R6, -0x2daee0ad, RZ ;  /* 0xd2511f5306167825 */ /* 0x000fe200078e00ff */
[----:B------:R-:W-:Y:S01]  /*5490*/  LOP3.LUT R6, R34, 0xffff, RZ, 0xc0, !PT ;  /* 0x0000ffff22067812 */ /* 0x000fe200078ec0ff */
[----:B------:R-:W5:Y:S01]  /*54a0*/  MUFU.EX2 R210, R40 ;  /* 0x0000002800d27308 */ /* 0x000f620000000800 */
[----:B------:R-:W-:Y:S01]  /*54b0*/  LOP3.LUT R13, R4, 0xff, RZ, 0xc0, !PT ;  /* 0x000000ff040d7812 */ /* 0x000fe200078ec0ff */
[----:B------:R-:W-:Y:S01]  /*54c0*/  IMAD.MOV.U32 R2, RZ, RZ, R22 ;  /* 0x000000ffff027224 */ /* 0x000fe200078e0016 */
[----:B------:R-:W-:-:S02]  /*54d0*/  LOP3.LUT R80, R14, UR8, R23, 0x96, !PT ;  /* 0x000000080e507c12 */ /* 0x000fc4000f8e9617 */
[----:B------:R-:W-:Y:S02]  /*54e0*/  LOP3.LUT R14, R5, 0xff, RZ, 0xc0, !PT ;  /* 0x000000ff050e7812 */ /* 0x000fe400078ec0ff */
[----:B------:R-:W-:Y:S01]  /*54f0*/  LOP3.LUT R18, R2, 0xff, RZ, 0xc0, !PT ;  /* 0x000000ff02127812 */ /* 0x000fe200078ec0ff */
[----:B------:R-:W-:Y:S01]  /*5500*/  MUFU.EX2 R221, R35 ;  /* 0x0000002300dd7308 */ /* 0x000fe20000000800 */
[----:B------:R-:W-:Y:S02]  /*5510*/  SHF.R.U32.HI R2, RZ, 0x10, R34 ;  /* 0x00000010ff027819 */ /* 0x000fe40000011622 */
[----:B------:R-:W-:Y:S02]  /*5520*/  LOP3.LUT R5, R29, 0xffff, RZ, 0xc0, !PT ;  /* 0x0000ffff1d057812 */ /* 0x000fe400078ec0ff */
[----:B------:R-:W-:Y:S02]  /*5530*/  LOP3.LUT R4, R80, 0xffff, RZ, 0xc0, !PT ;  /* 0x0000ffff50047812 */ /* 0x000fe400078ec0ff */
[----:B------:R-:W-:Y:S01]  /*5540*/  SHF.R.U32.HI R16, RZ, 0x10, R80 ;  /* 0x00000010ff107819 */ /* 0x000fe20000011650 */
[----:B------:R-:W-:Y:S01]  /*5550*/  MUFU.EX2 R206, R38 ;  /* 0x0000002600ce7308 */ /* 0x000fe20000000800 */
[----:B------:R-:W-:-:S02]  /*5560*/  LOP3.LUT R12, R9, 0xff00ff, RZ, 0xc0, !PT ;  /* 0x00ff00ff090c7812 */ /* 0x000fc400078ec0ff */
[----:B------:R-:W-:Y:S02]  /*5570*/  LOP3.LUT R7, R28, 0xffff, RZ, 0xc0, !PT ;  /* 0x0000ffff1c077812 */ /* 0x000fe400078ec0ff */
[----:B------:R-:W-:Y:S02]  /*5580*/  LOP3.LUT R9, R2, 0xff, RZ, 0xc0, !PT ;  /* 0x000000ff02097812 */ /* 0x000fe400078ec0ff */
[C---:B------:R-:W-:Y:S01]  /*5590*/  PRMT R249, R22.reuse, 0x7772, RZ ;  /* 0x0000777216f97816 */ /* 0x040fe200000000ff */
[----:B------:R5:W5:Y:S01]  /*55a0*/  MUFU.EX2 R222, R36 ;  /* 0x0000002400de7308 */ /* 0x000b620000000800 */
[----:B------:R-:W-:Y:S02]  /*55b0*/  PRMT R248, R22, 0x7773, RZ ;  /* 0x0000777316f87816 */ /* 0x000fe400000000ff */
[----:B------:R-:W-:Y:S02]  /*55c0*/  SHF.R.U32.HI R10, RZ, 0x10, R29 ;  /* 0x00000010ff0a7819 */ /* 0x000fe4000001161d */
[----:B------:R-:W-:-:S02]  /*55d0*/  PRMT R2, R19, 0x5410, R77 ;  /* 0x0000541013027816 */ /* 0x000fc4000000004d */
[----:B------:R-:W-:Y:S02]  /*55e0*/  SHF.R.U32.HI R247, RZ, 0x8, R5 ;  /* 0x00000008fff77819 */ /* 0x000fe40000011605 */
[----:B------:R-:W-:Y:S02]  /*55f0*/  SHF.R.U32.HI R251, RZ, 0x8, R6 ;  /* 0x00000008fffb7819 */ /* 0x000fe40000011606 */
[----:B------:R-:W-:Y:S02]  /*5600*/  SHF.R.U32.HI R250, RZ, 0x8, R4 ;  /* 0x00000008fffa7819 */ /* 0x000fe40000011604 */
[----:B------:R-:W-:Y:S02]  /*5610*/  LOP3.LUT R15, R3, 0xff, RZ, 0xc0, !PT ;  /* 0x000000ff030f7812 */ /* 0x000fe400078ec0ff */
[----:B------:R-:W-:Y:S02]  /*5620*/  SHF.R.U32.HI R92, RZ, 0x18, R80 ;  /* 0x00000018ff5c7819 */ /* 0x000fe40000011650 */
[----:B------:R-:W-:-:S02]  /*5630*/  PRMT R4, R14, 0x5410, R76 ;  /* 0x000054100e047816 */ /* 0x000fc4000000004c */
[----:B------:R-:W-:Y:S02]  /*5640*/  PRMT R3, R13, 0x5410, R213 ;  /* 0x000054100d037816 */ /* 0x000fe400000000d5 */
[----:B------:R-:W-:Y:S02]  /*5650*/  LOP3.LUT R6, R11, 0xff00ff, RZ, 0xc0, !PT ;  /* 0x00ff00ff0b067812 */ /* 0x000fe400078ec0ff */
[----:B------:R-:W-:Y:S02]  /*5660*/  LOP3.LUT R5, R16, 0xff, RZ, 0xc0, !PT ;  /* 0x000000ff10057812 */ /* 0x000fe400078ec0ff */
[----:B------:R-:W-:Y:S02]  /*5670*/  LOP3.LUT R63, R34, 0xff, RZ, 0xc0, !PT ;  /* 0x000000ff223f7812 */ /* 0x000fe400078ec0ff */
[----:B------:R-:W-:Y:S02]  /*5680*/  PRMT R8, R246, 0x5410, R245 ;  /* 0x00005410f6087816 */ /* 0x000fe400000000f5 */
[----:B------:R-:W-:-:S02]  /*5690*/  SHF.R.U32.HI R223, RZ, 0x8, R7 ;  /* 0x00000008ffdf7819 */ /* 0x000fc40000011607 */
[----:B------:R-:W-:Y:S02]  /*56a0*/  PRMT R244, R22, 0x7771, RZ ;  /* 0x0000777116f47816 */ /* 0x000fe400000000ff */
[----:B------:R-:W-:Y:S02]  /*56b0*/  LOP3.LUT R45, R28, 0xff, RZ, 0xc0, !PT ;  /* 0x000000ff1c2d7812 */ /* 0x000fe400078ec0ff */
[----:B------:R-:W-:Y:S02]  /*56c0*/  SHF.R.U32.HI R47, RZ, 0x18, R28 ;  /* 0x00000018ff2f7819 */ /* 0x000fe4000001161c */
[----:B------:R-:W-:Y:S02]  /*56d0*/  LOP3.LUT R46, R29, 0xff, RZ, 0xc0, !PT ;  /* 0x000000ff1d2e7812 */ /* 0x000fe400078ec0ff */
[----:B------:R-:W-:Y:S02]  /*56e0*/  SHF.R.U32.HI R62, RZ, 0x18, R29 ;  /* 0x00000018ff3e7819 */ /* 0x000fe4000001161d */
[----:B------:R-:W-:-:S02]  /*56f0*/  SHF.R.U32.HI R82, RZ, 0x18, R34 ;  /* 0x00000018ff527819 */ /* 0x000fc40000011622 */
[----:B------:R-:W-:Y:S02]  /*5700*/  LOP3.LUT R83, R80, 0xff, RZ, 0xc0, !PT ;  /* 0x000000ff50537812 */ /* 0x000fe400078ec0ff */
[----:B------:R-:W-:Y:S02]  /*5710*/  PRMT R17, R249, 0x5410, R248 ;  /* 0x00005410f9117816 */ /* 0x000fe400000000f8 */
[----:B------:R-:W-:Y:S02]  /*5720*/  LOP3.LUT R7, R10, 0xff, RZ, 0xc0, !PT ;  /* 0x000000ff0a077812 */ /* 0x000fe400078ec0ff */
[--C-:B------:R-:W-:Y:S02]  /*5730*/  HSET2.LE.AND R16, R12, R0.reuse, PT ;  /* 0x000000000c107233 */ /* 0x100fe40003803000 */
[----:B------:R-:W-:Y:S02]  /*5740*/  HSET2.LE.AND R12, R2, R0, PT ;  /* 0x00000000020c7233 */ /* 0x000fe40003803000 */
[----:B------:R-:W-:-:S02]  /*5750*/  PRMT R2, R5, 0x5410, R92 ;  /* 0x0000541005027816 */ /* 0x000fc4000000005c */
[----:B------:R-:W-:Y:S02]  /*5760*/  LOP3.LUT R8, R8, 0xff00ff, RZ, 0xc0, !PT ;  /* 0x00ff00ff08087812 */ /* 0x000fe400078ec0ff */
[--C-:B------:R-:W-:Y:S02]  /*5770*/  HSET2.LE.AND R14, R4, R0.reuse, PT ;  /* 0x00000000040e7233 */ /* 0x100fe40003803000 */
[--C-:B------:R-:W-:Y:S02]  /*5780*/  HSET2.LE.AND R23, R3, R0.reuse, PT ;  /* 0x0000000003177233 */ /* 0x100fe40003803000 */
[----:B------:R-:W-:Y:S02]  /*5790*/  HSET2.LE.AND R13, R6, R0, PT ;  /* 0x00000000060d7233 */ /* 0x000fe40003803000 */
[----:B------:R-:W-:Y:S02]  /*57a0*/  PRMT R5, R63, 0x5410, R251 ;  /* 0x000054103f057816 */ /* 0x000fe400000000fb */
[----:B------:R-:W-:Y:S01]  /*57b0*/  LOP3.LUT R11, R17, 0xff00ff, RZ, 0xc0, !PT ;  /* 0x00ff00ff110b7812 */ /* 0x000fe200078ec0ff */
[----:B------:R-:W-:Y:S01]  /*57c0*/  IMAD R17, R93, 0x2, R240 ;  /* 0x000000025d117824 */ /* 0x000fe200078e02f0 */
[----:B------:R-:W-:-:S02]  /*57d0*/  PRMT R10, R18, 0x5410, R244 ;  /* 0x00005410120a7816 */ /* 0x000fc400000000f4 */
[----:B------:R-:W-:Y:S02]  /*57e0*/  PRMT R15, R15, 0x5410, R47 ;  /* 0x000054100f0f7816 */ /* 0x000fe4000000002f */
[----:B------:R-:W-:Y:S01]  /*57f0*/  PRMT R9, R9, 0x5410, R82 ;  /* 0x0000541009097816 */ /* 0x000fe20000000052 */
[----:B------:R-:W5:Y:S01]  /*5800*/  LDSM.16.MT88.4 R64, [R17+0xa000] ;  /* 0x00a000001140783b */ /* 0x000f620000004200 */
[----:B------:R-:W-:Y:S02]  /*5810*/  PRMT R7, R7, 0x5410, R62 ;  /* 0x0000541007077816 */ /* 0x000fe4000000003e */
[----:B------:R-:W-:Y:S01]  /*5820*/  PRMT R6, R45, 0x5410, R223 ;  /* 0x000054102d067816 */ /* 0x000fe200000000df */
[----:B------:R-:W-:Y:S01]  /*5830*/  LDSM.16.MT88.4 R232, [R17+0xb000] ;  /* 0x00b0000011e8783b */ /* 0x000fe20000004200 */
[----:B------:R-:W-:Y:S02]  /*5840*/  PRMT R4, R46, 0x5410, R247 ;  /* 0x000054102e047816 */ /* 0x000fe400000000f7 */
[----:B------:R-:W-:-:S02]  /*5850*/  PRMT R3, R83, 0x5410, R250 ;  /* 0x0000541053037816 */ /* 0x000fc400000000fa */
[--C-:B------:R-:W-:Y:S02]  /*5860*/  HSET2.LE.AND R25, R8, R0.reuse, PT ;  /* 0x0000000008197233 */ /* 0x100fe40003803000 */
[--C-:B------:R-:W-:Y:S02]  /*5870*/  HSET2.LE.AND R18, R5, R0.reuse, PT ;  /* 0x0000000005127233 */ /* 0x100fe40003803000 */
[--C-:B------:R-:W-:Y:S02]  /*5880*/  HSET2.LE.AND R21, R10, R0.reuse, PT ;  /* 0x000000000a157233 */ /* 0x100fe40003803000 */
[--C-:B------:R-:W-:Y:S02]  /*5890*/  HSET2.LE.AND R31, R11, R0.reuse, PT ;  /* 0x000000000b1f7233 */ /* 0x100fe40003803000 */
[--C-:B------:R-:W-:Y:S02]  /*58a0*/  HSET2.LE.AND R8, R6, R0.reuse, PT ;  /* 0x0000000006087233 */ /* 0x100fe40003803000 */
[----:B------:R-:W-:-:S02]  /*58b0*/  HSET2.LE.AND R15, R15, R0, PT ;  /* 0x000000000f0f7233 */ /* 0x000fc40003803000 */
[--C-:B------:R-:W-:Y:S02]  /*58c0*/  HSET2.LE.AND R19, R9, R0.reuse, PT ;  /* 0x0000000009137233 */ /* 0x100fe40003803000 */
[--C-:B------:R-:W-:Y:S02]  /*58d0*/  HSET2.LE.AND R4, R4, R0.reuse, PT ;  /* 0x0000000004047233 */ /* 0x100fe40003803000 */
[--C-:B------:R-:W-:Y:S02]  /*58e0*/  HSET2.LE.AND R5, R7, R0.reuse, PT ;  /* 0x0000000007057233 */ /* 0x100fe40003803000 */
[--C-:B------:R-:W-:Y:S02]  /*58f0*/  HSET2.LE.AND R27, R3, R0.reuse, PT ;  /* 0x00000000031b7233 */ /* 0x100fe40003803000 */
[----:B------:R-:W-:Y:S02]  /*5900*/  HSET2.LE.AND R30, R2, R0, PT ;  /* 0x00000000021e7233 */ /* 0x000fe40003803000 */
[----:B-1----:R-:W-:-:S02]  /*5910*/  F2FP.F16.F32.PACK_AB R0, R72, R164 ;  /* 0x000000a44800723e */ /* 0x002fc400000000ff */
[----:B------:R-:W-:Y:S02]  /*5920*/  F2FP.F16.F32.PACK_AB R3, R100, R101 ;  /* 0x000000656403723e */ /* 0x000fe400000000ff */
[C---:B------:R-:W-:Y:S02]  /*5930*/  PRMT R195, R0.reuse, 0x7610, R195 ;  /* 0x0000761000c37816 */ /* 0x040fe400000000c3 */
[----:B------:R-:W-:Y:S02]  /*5940*/  PRMT R193, R0, 0x7632, R193 ;  /* 0x0000763200c17816 */ /* 0x000fe400000000c1 */
[----:B------:R-:W-:Y:S02]  /*5950*/  F2FP.F16.F32.PACK_AB R0, R73, R167 ;  /* 0x000000a74900723e */ /* 0x000fe400000000ff */
[----:B------:R-:W-:Y:S02]  /*5960*/  PRMT R196, R3, 0x7610, R196 ;  /* 0x0000761003c47816 */ /* 0x000fe400000000c4 */
[----:B------:R-:W-:-:S02]  /*5970*/  PRMT R185, R0, 0x7632, R185 ;  /* 0x0000763200b97816 */ /* 0x000fc400000000b9 */
[----:B------:R-:W-:Y:S02]  /*5980*/  PRMT R184, R0, 0x7610, R184 ;  /* 0x0000761000b87816 */ /* 0x000fe400000000b8 */
[----:B------:R-:W-:Y:S02]  /*5990*/  F2FP.F16.F32.PACK_AB R0, R56, R53 ;  /* 0x000000353800723e */ /* 0x000fe400000000ff */
[----:B------:R-:W-:Y:S02]  /*59a0*/  PRMT R192, R3, 0x7632, R192 ;  /* 0x0000763203c07816 */ /* 0x000fe400000000c0 */
[----:B------:R-:W-:Y:S02]  /*59b0*/  F2FP.F16.F32.PACK_AB R2, R116, R117 ;  /* 0x000000757402723e */ /* 0x000fe400000000ff */
[----:B------:R-:W-:Y:S02]  /*59c0*/  F2FP.F16.F32.PACK_AB R3, R54, R68 ;  /* 0x000000443603723e */ /* 0x000fe400000000ff */
[----:B------:R-:W-:-:S02]  /*59d0*/  PRMT R181, R0, 0x7610, R181 ;  /* 0x0000761000b57816 */ /* 0x000fc400000000b5 */
[----:B------:R-:W-:Y:S02]  /*59e0*/  PRMT R180, R0, 0x7632, R180 ;  /* 0x0000763200b47816 */ /* 0x000fe400000000b4 */
[----:B------:R-:W-:Y:S02]  /*59f0*/  PRMT R0, R195, 0x5410, R193 ;  /* 0x00005410c3007816 */ /* 0x000fe400000000c1 */
[C---:B------:R-:W-:Y:S02]  /*5a00*/  PRMT R194, R2.reuse, 0x7610, R194 ;  /* 0x0000761002c27816 */ /* 0x040fe400000000c2 */
[----:B------:R-:W-:Y:S02]  /*5a10*/  PRMT R191, R2, 0x7632, R191 ;  /* 0x0000763202bf7816 */ /* 0x000fe400000000bf */
[C---:B------:R-:W-:Y:S02]  /*5a20*/  PRMT R189, R3.reuse, 0x7632, R189 ;  /* 0x0000763203bd7816 */ /* 0x040fe400000000bd */
[----:B------:R-:W-:-:S02]  /*5a30*/  PRMT R187, R3, 0x7610, R187 ;  /* 0x0000761003bb7816 */ /* 0x000fc400000000bb */
[----:B------:R-:W-:Y:S02]  /*5a40*/  F2FP.F16.F32.PACK_AB R2, R55, R52 ;  /* 0x000000343702723e */ /* 0x000fe400000000ff */
[----:B------:R-:W-:Y:S02]  /*5a50*/  LOP3.LUT R10, R0, R14, RZ, 0xc0, !PT ;  /* 0x0000000e000a7212 */ /* 0x000fe400078ec0ff */
[----:B------:R-:W-:Y:S02]  /*5a60*/  PRMT R0, R187, 0x5410, R189 ;  /* 0x00005410bb007816 */ /* 0x000fe400000000bd */
[C---:B------:R-:W-:Y:S02]  /*5a70*/  PRMT R188, R2.reuse, 0x7610, R188 ;  /* 0x0000761002bc7816 */ /* 0x040fe400000000bc */
[----:B------:R-:W-:Y:S02]  /*5a80*/  PRMT R186, R2, 0x7632, R186 ;  /* 0x0000763202ba7816 */ /* 0x000fe400000000ba */
[----:B------:R-:W-:-:S02]  /*5a90*/  LOP3.LUT R11, R0, R16, RZ, 0xc0, !PT ;  /* 0x00000010000b7212 */ /* 0x000fc400078ec0ff */
[----:B------:R-:W-:Y:S02]  /*5aa0*/  PRMT R0, R188, 0x5410, R186 ;  /* 0x00005410bc007816 */ /* 0x000fe400000000ba */
[----:B----4-:R-:W-:Y:S02]  /*5ab0*/  F2FP.F16.F32.PACK_AB R33, R165, R166 ;  /* 0x000000a6a521723e */ /* 0x010fe400000000ff */
[----:B------:R-:W-:Y:S01]  /*5ac0*/  LOP3.LUT R6, R0, R12, RZ, 0xc0, !PT ;  /* 0x0000000c00067212 */ /* 0x000fe200078ec0ff */
[----:B------:R-:W-:Y:S01]  /*5ad0*/  IMAD R12, R97, 0x2, R240 ;  /* 0x00000002610c7824 */ /* 0x000fe200078e02f0 */
[----:B------:R-:W-:Y:S01]  /*5ae0*/  PRMT R0, R184, 0x5410, R185 ;  /* 0x00005410b8007816 */ /* 0x000fe200000000b9 */
[----:B------:R-:W-:Y:S01]  /*5af0*/  LDSM.16.MT88.4 R96, [R96+0x1800] ;  /* 0x001800006060783b */ /* 0x000fe20000004200 */
[C---:B------:R-:W-:Y:S02]  /*5b00*/  PRMT R81, R33.reuse, 0x7610, R81 ;  /* 0x0000761021517816 */ /* 0x040fe40000000051 */
[----:B------:R-:W-:Y:S01]  /*5b10*/  PRMT R190, R33, 0x7632, R190 ;  /* 0x0000763221be7816 */ /* 0x000fe200000000be */
[----:B------:R-:W1:Y:S01]  /*5b20*/  LDSM.16.MT88.4 R216, [R12+0xa000] ;  /* 0x00a000000cd8783b */ /* 0x000e620000004200 */
[----:B------:R-:W-:-:S02]  /*5b30*/  LOP3.LUT R7, R0, R13, RZ, 0xc0, !PT ;  /* 0x0000000d00077212 */ /* 0x000fc400078ec0ff */
[----:B------:R-:W-:Y:S01]  /*5b40*/  PRMT R0, R81, 0x5410, R190 ;  /* 0x0000541051007816 */ /* 0x000fe200000000be */
[----:B------:R-:W-:Y:S01]  /*5b50*/  LDSM.16.MT88.4 R240, [R240+0xb800] ;  /* 0x00b80000f0f0783b */ /* 0x000fe20000004200 */
[----:B------:R-:W-:Y:S02]  /*5b60*/  PRMT R20, R20, 0x7770, RZ ;  /* 0x0000777014147816 */ /* 0x000fe400000000ff */
[----:B------:R-:W-:Y:S02]  /*5b70*/  LOP3.LUT R8, R0, R8, RZ, 0xc0, !PT ;  /* 0x0000000800087212 */ /* 0x000fe400078ec0ff */
[----:B------:R-:W-:Y:S02]  /*5b80*/  PRMT R0, R198, 0x5410, R197 ;  /* 0x00005410c6007816 */ /* 0x000fe400000000c5 */
[----:B--2---:R-:W-:Y:S02]  /*5b90*/  F2FP.F16.F32.PACK_AB R2, R252, R70 ;  /* 0x00000046fc02723e */ /* 0x004fe400000000ff */
[----:B------:R-:W-:-:S02]  /*5ba0*/  LOP3.LUT R9, R0, R15, RZ, 0xc0, !PT ;  /* 0x0000000f00097212 */ /* 0x000fc400078ec0ff */
[----:B------:R-:W-:Y:S02]  /*5bb0*/  PRMT R0, R196, 0x5410, R192 ;  /* 0x00005410c4007816 */ /* 0x000fe400000000c0 */
[----:B------:R-:W-:Y:S02]  /*5bc0*/  ISETP.LE.U32.AND P5, PT, R47, UR12, PT ;  /* 0x0000000c2f007c0c */ /* 0x000fe4000bfa3070 */
[----:B------:R-:W-:Y:S01]  /*5bd0*/  LOP3.LUT R4, R0, R4, RZ, 0xc0, !PT ;  /* 0x0000000400047212 */ /* 0x000fe200078ec0ff */
[----:B---3--:R-:W-:Y:S01]  /*5be0*/  HMMA.16816.F32 R152, R8, R48, RZ ;  /* 0x000000300898723c */ /* 0x008fe200000018ff */
[----:B------:R-:W-:Y:S02]  /*5bf0*/  PRMT R0, R194, 0x5410, R191 ;  /* 0x00005410c2007816 */ /* 0x000fe400000000bf */
[----:B------:R-:W-:Y:S02]  /*5c00*/  ISETP.LE.U32.AND P3, PT, R20, UR12, PT ;  /* 0x0000000c14007c0c */ /* 0x000fe4000bf63070 */
[----:B------:R-:W-:-:S02]  /*5c10*/  LOP3.LUT R5, R0, R5, RZ, 0xc0, !PT ;  /* 0x0000000500057212 */ /* 0x000fc400078ec0ff */
[C---:B------:R-:W-:Y:S01]  /*5c20*/  PRMT R183, R2.reuse, 0x7610, R183 ;  /* 0x0000761002b77816 */ /* 0x040fe200000000b7 */
[----:B-----5:R-:W-:Y:S01]  /*5c30*/  HMMA.16816.F32 R144, R8, R64, RZ ;  /* 0x000000400890723c */ /* 0x020fe200000018ff */
[----:B------:R-:W-:Y:S01]  /*5c40*/  PRMT R182, R2, 0x7632, R182 ;  /* 0x0000763202b67816 */ /* 0x000fe200000000b6 */
[----:B------:R-:W-:Y:S01]  /*5c50*/  @!P5 HADD2 R108, -R197.H0_H0, -RZ.H0_H0 ;  /* 0xa00000ffc56cd230 */ /* 0x000fe20000000900 */
[----:B------:R-:W-:Y:S02]  /*5c60*/  F2FP.F16.F32.PACK_AB R2, R58, R71 ;  /* 0x000000473a02723e */ /* 0x000fe400000000ff */
[----:B------:R-:W-:Y:S02]  /*5c70*/  PRMT R29, R29, 0x7632, R29 ;  /* 0x000076321d1d7816 */ /* 0x000fe4000000001d */
[C---:B------:R-:W-:Y:S01]  /*5c80*/  PRMT R179, R2.reuse, 0x7610, R179 ;  /* 0x0000761002b37816 */ /* 0x040fe200000000b3 */
[----:B------:R-:W-:Y:S01]  /*5c90*/  HMMA.16816.F32 R168, R4, R48, RZ ;  /* 0x0000003004a8723c */ /* 0x000fe200000018ff */
[----:B------:R-:W-:Y:S01]  /*5ca0*/  PRMT R177, R2, 0x7632, R177 ;  /* 0x0000763202b17816 */ /* 0x000fe200000000b1 */
[----:B------:R-:W-:Y:S01]  /*5cb0*/  IMAD.MOV.U32 R48, RZ, RZ, R42 ;  /* 0x000000ffff307224 */ /* 0x000fe200078e002a */
[----:B------:R-:W-:Y:S01]  /*5cc0*/  F2FP.F16.F32.PACK_AB R2, R210, R215 ;  /* 0x000000d7d202723e */ /* 0x000fe200000000ff */
[----:B------:R-:W-:Y:S01]  /*5cd0*/  @!P3 HADD2 R159, -R195.H0_H0, -RZ.H0_H0 ;  /* 0xa00000ffc39fb230 */ /* 0x000fe20000000900 */
[----:B------:R-:W-:Y:S01]  /*5ce0*/  LOP3.LUT R29, R29, 0xff, RZ, 0xc0, !PT ;  /* 0x000000ff1d1d7812 */ /* 0x000fe200078ec0ff */
[----:B------:R-:W-:Y:S01]  /*5cf0*/  IMAD.MOV.U32 R49, RZ, RZ, R56 ;  /* 0x000000ffff317224 */ /* 0x000fe200078e0038 */
[C---:B------:R-:W-:Y:S01]  /*5d00*/  PRMT R178, R2.reuse, 0x7610, R178 ;  /* 0x0000761002b27816 */ /* 0x040fe200000000b2 */
[----:B-1----:R-:W-:Y:S01]  /*5d10*/  HMMA.16816.F32 R36, R8, R216, RZ ;  /* 0x000000d80824723c */ /* 0x002fe200000018ff */
[----:B------:R-:W-:-:S02]  /*5d20*/  PRMT R138, R2, 0x7632, R138 ;  /* 0x00007632028a7816 */ /* 0x000fc4000000008a */
[----:B------:R-:W-:Y:S02]  /*5d30*/  F2FP.F16.F32.PACK_AB R2, R59, R48 ;  /* 0x000000303b02723e */ /* 0x000fe400000000ff */
[----:B------:R-:W-:Y:S02]  /*5d40*/  PRMT R26, R26, 0x7770, RZ ;  /* 0x000077701a1a7816 */ /* 0x000fe400000000ff */
[C---:B------:R-:W-:Y:S01]  /*5d50*/  PRMT R35, R2.reuse, 0x7610, R35 ;  /* 0x0000761002237816 */ /* 0x040fe20000000023 */
[C---:B------:R-:W-:Y:S01]  /*5d60*/  HMMA.16816.F32 R40, R4.reuse, R216, RZ ;  /* 0x000000d80428723c */ /* 0x040fe200000018ff */
[----:B------:R-:W-:Y:S01]  /*5d70*/  PRMT R34, R2, 0x7632, R34 ;  /* 0x0000763202227816 */ /* 0x000fe20000000022 */
[----:B------:R-:W-:Y:S01]  /*5d80*/  IMAD R2, R93, 0x2, R44 ;  /* 0x000000025d027824 */ /* 0x000fe200078e022c */
[----:B------:R-:W-:Y:S01]  /*5d90*/  ISETP.LE.U32.AND P4, PT, R45, UR12, PT ;  /* 0x0000000c2d007c0c */ /* 0x000fe2000bf83070 */
[----:B------:R-:W-:Y:S01]  /*5da0*/  IMAD.MOV.U32 R217, RZ, RZ, R59 ;  /* 0x000000ffffd97224 */ /* 0x000fe200078e003b */
[----:B------:R-:W-:Y:S01]  /*5db0*/  @!P5 PRMT R197, R108, 0x5410, RZ ;  /* 0x000054106cc5d816 */ /* 0x000fe200000000ff */
[----:B------:R1:W2:Y:S01]  /*5dc0*/  LDL.LU.S16 R45, [R1+0x2c] ;  /* 0x00002c00012d7983 */ /* 0x0002a20000300600 */
[----:B------:R-:W-:Y:S01]  /*5dd0*/  ISETP.LE.U32.AND P5, PT, R29, UR12, PT ;  /* 0x0000000c1d007c0c */ /* 0x000fe2000bfa3070 */
[----:B------:R-:W-:Y:S01]  /*5de0*/  HMMA.16816.F32 R160, R4, R64, RZ ;  /* 0x0000004004a0723c */ /* 0x000fe200000018ff */
[----:B------:R-:W-:Y:S01]  /*5df0*/  @!P3 PRMT R195, R159, 0x5410, RZ ;  /* 0x000054109fc3b816 */ /* 0x000fe200000000ff */
[----:B------:R1:W3:Y:S01]  /*5e00*/  LDL.LU.S16 R44, [R1+0x34] ;  /* 0x00003400012c7983 */ /* 0x0002e20000300600 */
[----:B------:R-:W-:Y:S01]  /*5e10*/  ISETP.LE.U32.AND P3, PT, R26, UR12, PT ;  /* 0x0000000c1a007c0c */ /* 0x000fe2000bf63070 */
[----:B------:R-:W-:Y:S01]  /*5e20*/  IMAD.MOV.U32 R64, RZ, RZ, R58 ;  /* 0x000000ffff407224 */ /* 0x000fe200078e003a */
[----:B------:R-:W-:Y:S01]  /*5e30*/  F2FP.F16.F32.PACK_AB R0, R69, R57 ;  /* 0x000000394500723e */ /* 0x000fe200000000ff */
[----:B------:R1:W4:Y:S01]  /*5e40*/  LDL.LU.S16 R29, [R1+0x30] ;  /* 0x00003000011d7983 */ /* 0x0003220000300600 */
[----:B------:R-:W-:Y:S01]  /*5e50*/  F2FP.F16.F32.PACK_AB R3, R222, R221 ;  /* 0x000000ddde03723e */ /* 0x000fe200000000ff */
[----:B------:R-:W-:Y:S01]  /*5e60*/  @!P4 HADD2 R94, -R81.H0_H0, -RZ.H0_H0 ;  /* 0xa00000ff515ec230 */ /* 0x000fe20000000900 */
[C---:B------:R-:W-:Y:S01]  /*5e70*/  PRMT R137, R0.reuse, 0x7610, R137 ;  /* 0x0000761000897816 */ /* 0x040fe20000000089 */
[----:B------:R1:W5:Y:S01]  /*5e80*/  LDL.LU.S16 R26, [R1+0x38] ;  /* 0x00003800011a7983 */ /* 0x0003620000300600 */
[----:B------:R-:W-:Y:S01]  /*5e90*/  PRMT R132, R0, 0x7632, R132 ;  /* 0x0000763200847816 */ /* 0x000fe20000000084 */
[----:B------:R-:W-:Y:S01]  /*5ea0*/  @!P5 HADD2 R111, -R194.H0_H0, -RZ.H0_H0 ;  /* 0xa00000ffc26fd230 */ /* 0x000fe20000000900 */
[----:B------:R-:W-:Y:S01]  /*5eb0*/  F2FP.F16.F32.PACK_AB R0, R199, R206 ;  /* 0x000000cec700723e */ /* 0x000fe200000000ff */
[----:B------:R-:W-:Y:S01]  /*5ec0*/  IMAD.MOV.U32 R65, RZ, RZ, R57 ;  /* 0x000000ffff417224 */ /* 0x000fe200078e0039 */
[C---:B------:R-:W-:Y:S01]  /*5ed0*/  PRMT R176, R3.reuse, 0x7610, R176 ;  /* 0x0000761003b07816 */ /* 0x040fe200000000b0 */
[-C--:B------:R-:W-:Y:S01]  /*5ee0*/  HMMA.16816.F32 R84, R8, R232.reuse, RZ ;  /* 0x000000e80854723c */ /* 0x080fe200000018ff */
[C---:B------:R-:W-:Y:S01]  /*5ef0*/  PRMT R33, R0.reuse, 0x7610, R33 ;  /* 0x0000761000217816 */ /* 0x040fe20000000021 */
[----:B------:R-:W-:Y:S01]  /*5f00*/  LDSM.16.MT88.4 R200, [R2+0x800] ;  /* 0x0008000002c8783b */ /* 0x000fe20000004200 */
[----:B------:R-:W-:Y:S01]  /*5f10*/  PRMT R32, R0, 0x7632, R32 ;  /* 0x0000763200207816 */ /* 0x000fe20000000020 */
[----:B------:R-:W-:Y:S01]  /*5f20*/  IMAD.MOV.U32 R216, RZ, RZ, R69 ;  /* 0x000000ffffd87224 */ /* 0x000fe200078e0045 */
[----:B------:R-:W-:Y:S01]  /*5f30*/  PRMT R0, R178, 0x5410, R138 ;  /* 0x00005410b2007816 */ /* 0x000fe2000000008a */
[----:B------:R1:W-:Y:S01]  /*5f40*/  LDSM.16.MT88.4 R172, [R2+0x1800] ;  /* 0x0018000002ac783b */ /* 0x0003e20000004200 */
[----:B------:R-:W-:Y:S01]  /*5f50*/  PRMT R139, R3, 0x7632, R139 ;  /* 0x00007632038b7816 */ /* 0x000fe2000000008b */
[----:B------:R-:W-:Y:S01]  /*5f60*/  IMAD R3, R93, 0x2, R12 ;  /* 0x000000025d037824 */ /* 0x000fe200078e020c */
[----:B------:R-:W-:Y:S01]  /*5f70*/  @!P4 PRMT R81, R94, 0x5410, RZ ;  /* 0x000054105e51c816 */ /* 0x000fe200000000ff */
[----:B------:R-:W-:Y:S01]  /*5f80*/  LDSM.16.MT88.4 R12, [R12+0xb000] ;  /* 0x00b000000c0c783b */ /* 0x000fe20000004200 */
[----:B------:R-:W-:Y:S01]  /*5f90*/  LOP3.LUT R130, R0, R23, RZ, 0xc0, !PT ;  /* 0x0000001700827212 */ /* 0x000fe200078ec0ff */
[----:B------:R-:W-:Y:S01]  /*5fa0*/  FADD.FTZ R23, R101, R100 ;  /* 0x0000006465177221 */ /* 0x000fe20000010000 */
[----:B------:R-:W-:Y:S01]  /*5fb0*/  ISETP.LE.U32.AND P4, PT, R46, UR12, PT ;  /* 0x0000000c2e007c0c */ /* 0x000fe2000bf83070 */
[----:B------:R-:W1:Y:S01]  /*5fc0*/  LDSM.16.MT88.4 R228, [R3+0xa000] ;  /* 0x00a0000003e4783b */ /* 0x000e620000004200 */
[----:B------:R-:W-:Y:S01]  /*5fd0*/  PRMT R0, R137, 0x5410, R132 ;  /* 0x0000541089007816 */ /* 0x000fe20000000084 */
[----:B------:R-:W-:Y:S01]  /*5fe0*/  HMMA.16816.F32 R88, R4, R232, RZ ;  /* 0x000000e80458723c */ /* 0x000fe200000018ff */
[----:B------:R-:W-:-:S02]  /*5ff0*/  PRMT R28, R28, 0x7632, R28 ;  /* 0x000076321c1c7816 */ /* 0x000fc4000000001c */
[----:B------:R-:W-:Y:S02]  /*6000*/  LOP3.LUT R131, R0, R25, RZ, 0xc0, !PT ;  /* 0x0000001900837212 */ /* 0x000fe400078ec0ff */
[----:B------:R-:W-:Y:S02]  /*6010*/  PRMT R0, R35, 0x5410, R34 ;  /* 0x0000541023007816 */ /* 0x000fe40000000022 */
[----:B------:R-:W-:Y:S02]  /*6020*/  @!P5 PRMT R194, R111, 0x5410, RZ ;  /* 0x000054106fc2d816 */ /* 0x000fe400000000ff */
[----:B------:R-:W-:Y:S01]  /*6030*/  LOP3.LUT R126, R0, R21, RZ, 0xc0, !PT ;  /* 0x00000015007e7212 */ /* 0x000fe200078ec0ff */
[----:B------:R-:W-:Y:S01]  /*6040*/  @!P4 HADD2 R95, -R196.H0_H0, -RZ.H0_H0 ;  /* 0xa00000ffc45fc230 */ /* 0x000fe20000000900 */
[----:B------:R-:W-:Y:S02]  /*6050*/  PRMT R0, R183, 0x5410, R182 ;  /* 0x00005410b7007816 */ /* 0x000fe400000000b6 */
[----:B------:R-:W-:Y:S01]  /*6060*/  LOP3.LUT R28, R28, 0xff, RZ, 0xc0, !PT ;  /* 0x000000ff1c1c7812 */ /* 0x000fe200078ec0ff */
[----:B-1----:R-:W-:Y:S01]  /*6070*/  FADD.FTZ R2, R166, R165 ;  /* 0x000000a5a6027221 */ /* 0x002fe20000010000 */
[----:B------:R-:W-:-:S02]  /*6080*/  LOP3.LUT R128, R0, R18, RZ, 0xc0, !PT ;  /* 0x0000001200807212 */ /* 0x000fc400078ec0ff */
[----:B------:R-:W-:Y:S02]  /*6090*/  PRMT R0, R181, 0x5410, R180 ;  /* 0x00005410b5007816 */ /* 0x000fe400000000b4 */
[----:B------:R-:W-:Y:S02]  /*60a0*/  @!P4 PRMT R196, R95, 0x5410, RZ ;  /* 0x000054105fc4c816 */ /* 0x000fe400000000ff */
[----:B------:R-:W-:Y:S02]  /*60b0*/  ISETP.GT.U32.AND P4, PT, R76, UR12, PT ;  /* 0x0000000c4c007c0c */ /* 0x000fe4000bf84070 */
[----:B------:R-:W-:Y:S02]  /*60c0*/  LOP3.LUT R129, R0, R19, RZ, 0xc0, !PT ;  /* 0x0000001300817212 */ /* 0x000fe400078ec0ff */
[----:B------:R-:W-:Y:S01]  /*60d0*/  ISETP.LE.U32.AND P5, PT, R62, UR12, PT ;  /* 0x0000000c3e007c0c */ /* 0x000fe2000bfa3070 */
[----:B------:R1:W1:Y:S01]  /*60e0*/  LDSM.16.MT88.4 R16, [R3+0xb000] ;  /* 0x00b000000310783b */ /* 0x0002620000004200 */
[----:B------:R-:W-:-:S02]  /*60f0*/  PRMT R0, R33, 0x5410, R32 ;  /* 0x0000541021007816 */ /* 0x000fc40000000020 */
[----:B------:R-:W-:Y:S01]  /*6100*/  ISETP.LE.U32.AND P0, PT, R28, UR12, PT ;  /* 0x0000000c1c007c0c */ /* 0x000fe2000bf03070 */
[----:B------:R-:W-:Y:S01]  /*6110*/  HMMA.16816.F32 R36, R128, R224, R36 ;  /* 0x000000e08024723c */ /* 0x000fe20000001824 */
[----:B------:R-:W-:Y:S01]  /*6120*/  LOP3.LUT R127, R0, R31, RZ, 0xc0, !PT ;  /* 0x0000001f007f7212 */ /* 0x000fe200078ec0ff */
[----:B------:R-:W-:Y:S01]  /*6130*/  IMAD.MOV.U32 R31, RZ, RZ, R53 ;  /* 0x000000ffff1f7224 */ /* 0x000fe200078e0035 */
[----:B------:R-:W-:Y:S01]  /*6140*/  PRMT R0, R179, 0x5410, R177 ;  /* 0x00005410b3007816 */ /* 0x000fe200000000b1 */
[----:B------:R-:W-:Y:S01]  /*6150*/  @P4 HADD2 R110, -R193.H0_H0, -RZ.H0_H0 ;  /* 0xa00000ffc16e4230 */ /* 0x000fe20000000900 */
[----:B------:R-:W-:Y:S02]  /*6160*/  ISETP.GT.U32.AND P2, PT, R61, UR12, PT ;  /* 0x0000000c3d007c0c */ /* 0x000fe4000bf44070 */
[----:B------:R-:W-:Y:S01]  /*6170*/  LOP3.LUT R124, R0, R27, RZ, 0xc0, !PT ;  /* 0x0000001b007c7212 */ /* 0x000fe200078ec0ff */
[----:B------:R-:W-:Y:S01]  /*6180*/  HMMA.16816.F32 R56, R4, R228, RZ ;  /* 0x000000e40438723c */ /* 0x000fe200000018ff */
[----:B------:R-:W-:Y:S01]  /*6190*/  PRMT R0, R176, 0x5410, R139 ;  /* 0x00005410b0007816 */ /* 0x000fe2000000008b */
[----:B------:R-:W-:Y:S01]  /*61a0*/  @!P5 HADD2 R109, -R191.H0_H0, -RZ.H0_H0 ;  /* 0xa00000ffbf6dd230 */ /* 0x000fe20000000900 */
[----:B------:R-:W-:Y:S01]  /*61b0*/  @P4 PRMT R193, R110, 0x5410, RZ ;  /* 0x000054106ec14816 */ /* 0x000fe200000000ff */
[----:B------:R-:W-:Y:S01]  /*61c0*/  @!P0 HADD2 R93, -R198.H0_H0, -RZ.H0_H0 ;  /* 0xa00000ffc65d8230 */ /* 0x000fe20000000900 */
[----:B------:R-:W-:Y:S01]  /*61d0*/  LOP3.LUT R125, R0, R30, RZ, 0xc0, !PT ;  /* 0x0000001e007d7212 */ /* 0x000fe200078ec0ff */
[----:B------:R-:W-:Y:S01]  /*61e0*/  IMAD.MOV.U32 R30, RZ, RZ, R55 ;  /* 0x000000ffff1e7224 */ /* 0x000fe200078e0037 */
[----:B------:R-:W-:Y:S01]  /*61f0*/  LOP3.LUT R0, R211, 0x30, RZ, 0xc0, !PT ;  /* 0x00000030d3007812 */ /* 0x000fe200078ec0ff */
[----:B------:R-:W-:Y:S01]  /*6200*/  HMMA.16816.F32 R84, R128, R96, R84 ;  /* 0x000000608054723c */ /* 0x000fe20000001854 */
[----:B------:R-:W-:-:S02]  /*6210*/  ISETP.GT.U32.AND P4, PT, R78, UR12, PT ;  /* 0x0000000c4e007c0c */ /* 0x000fc4000bf84070 */
[----:B------:R-:W-:Y:S01]  /*6220*/  @!P5 PRMT R191, R109, 0x5410, RZ ;  /* 0x000054106dbfd816 */ /* 0x000fe200000000ff */
[----:B-1----:R-:W-:Y:S01]  /*6230*/  FADD.FTZ R3, R117, R116 ;  /* 0x0000007475037221 */ /* 0x002fe20000010000 */
[----:B------:R-:W-:Y:S02]  /*6240*/  ISETP.LE.U32.AND P5, PT, R63, UR12, PT ;  /* 0x0000000c3f007c0c */ /* 0x000fe4000bfa3070 */
[----:B------:R-:W-:Y:S01]  /*6250*/  LEA.HI R0, R105, R0, RZ, 0x1e ;  /* 0x0000000069007211 */ /* 0x000fe200078ff0ff */
[----:B------:R-:W-:Y:S01]  /*6260*/  HMMA.16816.F32 R40, R124, R224, R40 ;  /* 0x000000e07c28723c */ /* 0x000fe20000001828 */
[----:B------:R-:W-:Y:S01]  /*6270*/  IMAD.MOV.U32 R225, RZ, RZ, R54 ;  /* 0x000000ffffe17224 */ /* 0x000fe200078e0036 */
[----:B------:R-:W-:Y:S01]  /*6280*/  @!P0 PRMT R198, R93, 0x5410, RZ ;  /* 0x000054105dc68816 */ /* 0x000fe200000000ff */
[----:B------:R-:W-:Y:S01]  /*6290*/  IMAD.MOV.U32 R224, RZ, RZ, R52 ;  /* 0x000000ffffe07224 */ /* 0x000fe200078e0034 */
[----:B------:R-:W-:Y:S01]  /*62a0*/  ISETP.GT.U32.AND P0, PT, R60, UR12, PT ;  /* 0x0000000c3c007c0c */ /* 0x000fe2000bf04070 */
[----:B------:R-:W-:-:S02]  /*62b0*/  IMAD R21, R0, UR27, R104 ;  /* 0x0000001b00157c24 */ /* 0x000fc4000f8e0268 */
[----:B------:R-:W-:Y:S01]  /*62c0*/  FADD.FTZ R0, R103, R102 ;  /* 0x0000006667007221 */ /* 0x000fe20000010000 */
[----:B------:R-:W-:Y:S01]  /*62d0*/  @P2 HADD2 R156, -R189.H0_H0, -RZ.H0_H0 ;  /* 0xa00000ffbd9c2230 */ /* 0x000fe20000000900 */
[----:B------:R-:W-:Y:S01]  /*62e0*/  HMMA.16816.F32 R52, R8, R228, RZ ;  /* 0x000000e40834723c */ /* 0x000fe200000018ff */
[----:B------:R-:W-:Y:S02]  /*62f0*/  IMAD.MOV.U32 R229, RZ, RZ, R68 ;  /* 0x000000ffffe57224 */ /* 0x000fe400078e0044 */
[----:B------:R-:W-:Y:S02]  /*6300*/  FADD.FTZ R23, R224, R23 ;  /* 0x00000017e0177221 */ /* 0x000fe40000010000 */
[----:B------:R-:W-:-:S03]  /*6310*/  FADD.FTZ R0, R229, R0 ;  /* 0x00000000e5007221 */ /* 0x000fc60000010000 */
[----:B------:R-:W-:Y:S01]  /*6320*/  HMMA.16816.F32 R100, R8, R12, RZ ;  /* 0x0000000c0864723c */ /* 0x000fe200000018ff */
[----:B------:R-:W-:Y:S01]  /*6330*/  FADD.FTZ R20, R225, R0 ;  /* 0x00000000e1147221 */ /* 0x000fe20000010000 */
[----:B------:R-:W-:-:S06]  /*6340*/  PRMT R0, R24, 0x7770, RZ ;  /* 0x0000777018007816 */ /* 0x000fcc00000000ff */
[----:B------:R-:W-:Y:S01]  /*6350*/  HMMA.16816.F32 R104, R4, R12, RZ ;  /* 0x0000000c0468723c */ /* 0x000fe200000018ff */
[----:B------:R-:W-:-:S05]  /*6360*/  @P0 HADD2 R158, -R187.H0_H0, -RZ.H0_H0 ;  /* 0xa00000ffbb9e0230 */ /* 0x000fca0000000900 */
[----:B------:R-:W-:Y:S02]  /*6370*/  @P0 PRMT R187, R158, 0x5410, RZ ;  /* 0x000054109ebb0816 */ /* 0x000fe400000000ff */
[----:B------:R-:W-:Y:S01]  /*6380*/  ISETP.GT.U32.AND P0, PT, R79, UR12, PT ;  /* 0x0000000c4f007c0c */ /* 0x000fe2000bf04070 */
[----:B------:R-:W-:Y:S08]  /*6390*/  HMMA.16816.F32 R88, R124, R96, R88 ;  /* 0x000000607c58723c */ /* 0x000ff00000001858 */
[-C--:B------:R-:W-:Y:S08]  /*63a0*/  HMMA.16816.F32 R152, R128, R148.reuse, R152 ;  /* 0x000000948098723c */ /* 0x080ff00000001898 */
[----:B------:R-:W-:Y:S08]  /*63b0*/  HMMA.16816.F32 R168, R124, R148, R168 ;  /* 0x000000947ca8723c */ /* 0x000ff000000018a8 */
[-C--:B------:R-:W-:Y:S08]  /*63c0*/  HMMA.16816.F32 R116, R8, R16.reuse, RZ ;  /* 0x000000100874723c */ /* 0x080ff000000018ff */
[----:B------:R-:W-:Y:S08]  /*63d0*/  HMMA.16816.F32 R120, R4, R16, RZ ;  /* 0x000000100478723c */ /* 0x000ff000000018ff */
[C---:B------:R-:W-:Y:S08]  /*63e0*/  HMMA.16816.F32 R160, R124.reuse, R140, R160 ;  /* 0x0000008c7ca0723c */ /* 0x040ff000000018a0 */
[----:B------:R-:W-:Y:S08]  /*63f0*/  HMMA.16816.F32 R56, R124, R200, R56 ;  /* 0x000000c87c38723c */ /* 0x000ff00000001838 */
[----:B------:R-:W-:Y:S01]  /*6400*/  HMMA.16816.F32 R144, R128, R140, R144 ;  /* 0x0000008c8090723c */ /* 0x000fe20000001890 */
[----:B----4-:R-:W-:-:S02]  /*6410*/  @P4 HADD2 R29, -R184.H0_H0, -RZ.H0_H0 ;  /* 0xa00000ffb81d4230 */ /* 0x010fc40000000900 */
[----:B-----5:R-:W-:-:S03]  /*6420*/  @!P5 HADD2 R26, -R183.H0_H0, -RZ.H0_H0 ;  /* 0xa00000ffb71ad230 */ /* 0x020fc60000000900 */
[----:B------:R-:W-:Y:S01]  /*6430*/  PRMT R24, R29, 0x7610, R24 ;  /* 0x000076101d187816 */ /* 0x000fe20000000018 */
[----:B---3--:R-:W-:Y:S01]  /*6440*/  @P0 HADD2 R44, -R185.H0_H0, -RZ.H0_H0 ;  /* 0xa00000ffb92c0230 */ /* 0x008fe20000000900 */
[----:B------:R-:W-:Y:S01]  /*6450*/  @P2 PRMT R189, R156, 0x5410, RZ ;  /* 0x000054109cbd2816 */ /* 0x000fe200000000ff */
[----:B--2---:R-:W-:Y:S01]  /*6460*/  @!P3 HADD2 R45, -R188.H0_H0, -RZ.H0_H0 ;  /* 0xa00000ffbc2db230 */ /* 0x004fe20000000900 */
[----:B------:R-:W-:Y:S01]  /*6470*/  PRMT R13, R26, 0x7610, R13 ;  /* 0x000076101a0d7816 */ /* 0x000fe2000000000d */
[----:B------:R-:W-:Y:S01]  /*6480*/  IMAD.MOV.U32 R149, RZ, RZ, R73 ;  /* 0x000000ffff957224 */ /* 0x000fe200078e0049 */
[----:B------:R-:W-:Y:S01]  /*6490*/  @P4 PRMT R184, R24, 0x5410, RZ ;  /* 0x0000541018b84816 */ /* 0x000fe200000000ff */
[----:B------:R-:W-:Y:S01]  /*64a0*/  IMAD.MOV.U32 R148, RZ, RZ, R72 ;  /* 0x000000ffff947224 */ /* 0x000fe200078e0048 */
[----:B------:R-:W-:Y:S01]  /*64b0*/  @!P5 PRMT R183, R13, 0x5410, RZ ;  /* 0x000054100db7d816 */ /* 0x000fe200000000ff */
[----:B------:R1:W2:Y:S01]  /*64c0*/  LDL.LU.S16 R24, [R1+0x40] ;  /* 0x0000400001187983 */ /* 0x0002a20000300600 */
[----:B------:R-:W-:Y:S01]  /*64d0*/  PRMT R25, R44, 0x7610, R25 ;  /* 0x000076102c197816 */ /* 0x000fe20000000019 */
[----:B------:R-:W-:Y:S01]  /*64e0*/  FADD.FTZ R16, R167, R3 ;  /* 0x00000003a7107221 */ /* 0x000fe20000010000 */
[----:B------:R-:W-:Y:S01]  /*64f0*/  ISETP.GT.U32.AND P2, PT, R77, UR12, PT ;  /* 0x0000000c4d007c0c */ /* 0x000fe2000bf44070 */
[----:B------:R1:W3:Y:S01]  /*6500*/  LDL.LU.S16 R13, [R1+0x98] ;  /* 0x00009800010d7983 */ /* 0x0002e20000300600 */
[----:B------:R-:W-:Y:S01]  /*6510*/  @P0 PRMT R185, R25, 0x5410, RZ ;  /* 0x0000541019b90816 */ /* 0x000fe200000000ff */
[----:B------:R-:W-:Y:S01]  /*6520*/  FADD.FTZ R17, R164, R2 ;  /* 0x00000002a4117221 */ /* 0x000fe20000010000 */
[----:B------:R-:W-:Y:S01]  /*6530*/  ISETP.LE.U32.AND P0, PT, R83, UR12, PT ;  /* 0x0000000c53007c0c */ /* 0x000fe2000bf03070 */
[----:B------:R1:W4:Y:S01]  /*6540*/  LDL.LU.S16 R97, [R1+0x74] ;  /* 0x0000740001617983 */ /* 0x0003220000300600 */
[----:B------:R-:W-:Y:S01]  /*6550*/  PRMT R27, R45, 0x7610, R27 ;  /* 0x000076102d1b7816 */ /* 0x000fe2000000001b */
[----:B------:R-:W-:Y:S01]  /*6560*/  HMMA.16816.F32 R72, R4, R236, RZ ;  /* 0x000000ec0448723c */ /* 0x000fe200000018ff */
[----:B------:R-:W-:Y:S01]  /*6570*/  IMAD.MOV.U32 R141, RZ, RZ, R71 ;  /* 0x000000ffff8d7224 */ /* 0x000fe200078e0047 */
[----:B------:R1:W5:Y:S01]  /*6580*/  LDL.LU.S16 R96, [R1+0x6c] ;  /* 0x00006c0001607983 */ /* 0x0003620000300600 */
[----:B------:R-:W-:-:S03]  /*6590*/  IMAD.MOV.U32 R140, RZ, RZ, R70 ;  /* 0x000000ffff8c7224 */ /* 0x000fc600078e0046 */
[----:B------:R1:W5:Y:S01]  /*65a0*/  LDL.LU.S16 R83, [R1+0x9c] ;  /* 0x00009c0001537983 */ /* 0x0003620000300600 */
[----:B------:R-:W-:Y:S01]  /*65b0*/  @P2 HADD2 R157, -R186.H0_H0, -RZ.H0_H0 ;  /* 0xa00000ffba9d2230 */ /* 0x000fe20000000900 */
[----:B------:R-:W-:Y:S01]  /*65c0*/  @!P3 PRMT R188, R27, 0x5410, RZ ;  /* 0x000054101bbcb816 */ /* 0x000fe200000000ff */
[C---:B------:R-:W-:Y:S01]  /*65d0*/  HMMA.16816.F32 R164, R4.reuse, R50, RZ ;  /* 0x0000003204a4723c */ /* 0x040fe200000018ff */
[----:B------:R-:W-:Y:S01]  /*65e0*/  ISETP.LE.U32.AND P3, PT, R0, UR12, PT ;  /* 0x0000000c00007c0c */ /* 0x000fe2000bf63070 */
[----:B------:R1:W5:Y:S01]  /*65f0*/  LDL.LU.S16 R29, [R1+0x68] ;  /* 0x00006800011d7983 */ /* 0x0003620000300600 */
[----:B------:R-:W-:Y:S02]  /*6600*/  PRMT R0, R34, 0x7632, R0 ;  /* 0x0000763222007816 */ /* 0x000fe40000000000 */
[----:B------:R-:W-:Y:S02]  /*6610*/  @P2 PRMT R186, R157, 0x5410, RZ ;  /* 0x000054109dba2816 */ /* 0x000fe400000000ff */
[----:B------:R-:W-:Y:S01]  /*6620*/  ISETP.LE.U32.AND P2, PT, R82, UR12, PT ;  /* 0x0000000c52007c0c */ /* 0x000fe2000bf43070 */
[----:B------:R-:W-:Y:S01]  /*6630*/  HMMA.16816.F32 R44, R4, R218, RZ ;  /* 0x000000da042c723c */ /* 0x000fe200000018ff */
[----:B------:R-:W-:-:S04]  /*6640*/  LOP3.LUT R0, R0, 0xff, RZ, 0xc0, !PT ;  /* 0x000000ff00007812 */ /* 0x000fc800078ec0ff */
[----:B------:R-:W-:Y:S02]  /*6650*/  ISETP.LE.U32.AND P5, PT, R0, UR12, PT ;  /* 0x0000000c00007c0c */ /* 0x000fe4000bfa3070 */
[----:B------:R-:W-:Y:S01]  /*6660*/  ISETP.LE.U32.AND P4, PT, R92, UR12, PT ;  /* 0x0000000c5c007c0c */ /* 0x000fe2000bf83070 */
        /* <DEDUP_REMOVED lines=17> */
[----:B------:R-:W-:Y:S01]  /*6780*/  HMMA.16816.F32 R68, R8, R236, RZ ;  /* 0x000000ec0844723c */ /* 0x000fe200000018ff */
[----:B------:R-:W-:-:S02]  /*6790*/  IMAD.MOV.U32 R225, RZ, RZ, R64 ;  /* 0x000000ffffe17224 */ /* 0x000fc400078e0040 */
[----:B------:R-:W-:-:S05]  /*67a0*/  IMAD.MOV.U32 R224, RZ, RZ, R49 ;  /* 0x000000ffffe07224 */ /* 0x000fca00078e0031 */
[----:B------:R-:W-:Y:S01]  /*67b0*/  HMMA.16816.F32 R52, R128, R200, R52 ;  /* 0x000000c88034723c */ /* 0x000fe20000001834 */
[----:B------:R-:W-:Y:S01]  /*67c0*/  PRMT R22, R22, 0x7770, RZ ;  /* 0x0000777016167816 */ /* 0x000fe200000000ff */
[----:B------:R-:W-:Y:S02]  /*67d0*/  USHF.L.U32 UR28, UR22, 0x5, URZ ;  /* 0x00000005161c7899 */ /* 0x000fe400080006ff */
[----:B------:R-:W-:-:S04]  /*67e0*/  UIMAD UR23, UR26, UR6, UR23 ;  /* 0x000000061a1772a4 */ /* 0x000fc8000f8e0217 */
[C---:B------:R-:W-:Y:S08]  /*67f0*/  HMMA.16816.F32 R100, R128.reuse, R112, R100 ;  /* 0x000000708064723c */ /* 0x040ff00000001864 */
[----:B------:R-:W-:Y:S01]  /*6800*/  HMMA.16816.F32 R116, R128, R172, R116 ;  /* 0x000000ac8074723c */ /* 0x000fe20000001874 */
[----:B---3--:R-:W-:-:S07]  /*6810*/  @!P2 HADD2 R13, -R180.H0_H0, -RZ.H0_H0 ;  /* 0xa00000ffb40da230 */ /* 0x008fce0000000900 */
[----:B------:R-:W-:Y:S01]  /*6820*/  HMMA.16816.F32 R68, R128, R240, R68 ;  /* 0x000000f08044723c */ /* 0x000fe20000001844 */
[----:B--2---:R-:W-:Y:S02]  /*6830*/  @!P5 HADD2 R24, -R181.H0_H0, -RZ.H0_H0 ;  /* 0xa00000ffb518d230 */ /* 0x004fe40000000900 */
[----:B----4-:R-:W-:Y:S01]  /*6840*/  @!P0 HADD2 R97, -R179.H0_H0, -RZ.H0_H0 ;  /* 0xa00000ffb3618230 */ /* 0x010fe20000000900 */
[----:B------:R-:W-:Y:S01]  /*6850*/  PRMT R28, R13, 0x7610, R28 ;  /* 0x000076100d1c7816 */ /* 0x000fe2000000001c */
[----:B-----5:R-:W-:Y:S01]  /*6860*/  @!P3 HADD2 R83, -R178.H0_H0, -RZ.H0_H0 ;  /* 0xa00000ffb253b230 */ /* 0x020fe20000000900 */
[----:B------:R-:W-:Y:S01]  /*6870*/  PRMT R12, R24, 0x7610, R12 ;  /* 0x00007610180c7816 */ /* 0x000fe2000000000c */
[----:B------:R-:W-:Y:S01]  /*6880*/  IMAD.MOV.U32 R201, RZ, RZ, R31 ;  /* 0x000000ffffc97224 */ /* 0x000fe200078e001f */
[----:B------:R-:W-:Y:S01]  /*6890*/  @!P2 PRMT R180, R28, 0x5410, RZ ;  /* 0x000054101cb4a816 */ /* 0x000fe200000000ff */
[----:B------:R-:W-:Y:S01]  /*68a0*/  HMMA.16816.F32 R24, R8, R18, RZ ;  /* 0x000000120818723c */ /* 0x000fe200000018ff */
[----:B------:R1:W2:Y:S01]  /*68b0*/  LDL.LU.S16 R28, [R1+0x70] ;  /* 0x00007000011c7983 */ /* 0x0002a20000300600 */
[----:B------:R-:W-:-:S02]  /*68c0*/  @!P4 HADD2 R96, -R139.H0_H0, -RZ.H0_H0 ;  /* 0xa00000ff8b60c230 */ /* 0x000fc40000000900 */
[----:B------:R-:W-:Y:S02]  /*68d0*/  IMAD.MOV.U32 R229, RZ, RZ, R140 ;  /* 0x000000ffffe57224 */ /* 0x000fe400078e008c */
[----:B------:R-:W-:Y:S01]  /*68e0*/  IMAD.MOV.U32 R228, RZ, RZ, R141 ;  /* 0x000000ffffe47224 */ /* 0x000fe200078e008d */
[----:B------:R1:W3:Y:S01]  /*68f0*/  LDL.LU.S16 R19, [R1+0x64] ;  /* 0x0000640001137983 */ /* 0x0002e20000300600 */
[----:B------:R-:W-:Y:S01]  /*6900*/  PRMT R18, R97, 0x7610, R18 ;  /* 0x0000761061127816 */ /* 0x000fe20000000012 */
[----:B------:R-:W-:Y:S01]  /*6910*/  IMAD.MOV.U32 R200, RZ, RZ, R148 ;  /* 0x000000ffffc87224 */ /* 0x000fe200078e0094 */
[----:B------:R-:W-:Y:S01]  /*6920*/  PRMT R6, R83, 0x7610, R6 ;  /* 0x0000761053067816 */ /* 0x000fe20000000006 */
[----:B------:R-:W-:Y:S01]  /*6930*/  HMMA.16816.F32 R236, R8, R238, RZ ;  /* 0x000000ee08ec723c */ /* 0x000fe200000018ff */
[----:B------:R-:W-:Y:S01]  /*6940*/  @!P0 PRMT R179, R18, 0x5410, RZ ;  /* 0x0000541012b38816 */ /* 0x000fe200000000ff */
[----:B------:R-:W4:Y:S01]  /*6950*/  LDCU.64 UR6, c[0x0][0x418] ;  /* 0x00008300ff0677ac */ /* 0x000f220008000a00 */
[----:B------:R1:W5:Y:S01]  /*6960*/  LDL.LU.S16 R18, [R1+0x48] ;  /* 0x0000480001127983 */ /* 0x0003620000300600 */
[----:B------:R-:W-:-:S03]  /*6970*/  @!P3 PRMT R178, R6, 0x5410, RZ ;  /* 0x0000541006b2b816 */ /* 0x000fc600000000ff */
[----:B------:R1:W4:Y:S01]  /*6980*/  LDL.LU.S16 R6, [R1+0x44] ;  /* 0x0000440001067983 */ /* 0x0003220000300600 */
[----:B------:R-:W-:Y:S02]  /*6990*/  @!P5 PRMT R181, R12, 0x5410, RZ ;  /* 0x000054100cb5d816 */ /* 0x000fe400000000ff */
[----:B------:R-:W-:Y:S02]  /*69a0*/  ISETP.GT.U32.AND P5, PT, R213, UR12, PT ;  /* 0x0000000cd5007c0c */ /* 0x000fe4000bfa4070 */
[----:B------:R-:W-:-:S11]  /*69b0*/  ISETP.GT.U32.AND P0, PT, R245, UR12, PT ;  /* 0x0000000cf5007c0c */ /* 0x000fd6000bf04070 */
[----:B------:R-:W-:-:S05]  /*69c0*/  @P5 HADD2 R29, -R138.H0_H0, -RZ.H0_H0 ;  /* 0xa00000ff8a1d5230 */ /* 0x000fca0000000900 */
[----:B------:R-:W-:Y:S01]  /*69d0*/  PRMT R5, R29, 0x7610, R5 ;  /* 0x000076101d057816 */ /* 0x000fe20000000005 */
[----:B------:R-:W-:-:S03]  /*69e0*/  IMAD.MOV.U32 R240, RZ, RZ, R30 ;  /* 0x000000fffff07224 */ /* 0x000fc600078e001e */
[----:B------:R-:W-:Y:S02]  /*69f0*/  @P5 PRMT R138, R5, 0x5410, RZ ;  /* 0x00005410058a5816 */ /* 0x000fe400000000ff */
[----:B------:R1:W4:Y:S01]  /*6a00*/  LDL.LU.S16 R5, [R1+0x60] ;  /* 0x0000600001057983 */ /* 0x0003220000300600 */
[----:B------:R-:W-:Y:S02]  /*6a10*/  IMAD.MOV.U32 R30, RZ, RZ, R65 ;  /* 0x000000ffff1e7224 */ /* 0x000fe400078e0041 */
[----:B------:R-:W-:Y:S01]  /*6a20*/  IMAD.MOV.U32 R31, RZ, RZ, R48 ;  /* 0x000000ffff1f7224 */ /* 0x000fe200078e0030 */
[----:B------:R-:W-:Y:S01]  /*6a30*/  HMMA.16816.F32 R64, R8, R66, RZ ;  /* 0x000000420840723c */ /* 0x000fe200000018ff */
[----:B------:R-:W-:-:S07]  /*6a40*/  ISETP.GT.U32.AND P2, PT, R246, UR12, PT ;  /* 0x0000000cf6007c0c */ /* 0x000fce000bf44070 */
[C---:B------:R-:W-:Y:S01]  /*6a50*/  HMMA.16816.F32 R48, R8.reuse, R50, RZ ;  /* 0x000000320830723c */ /* 0x040fe200000018ff */
[----:B------:R-:W-:Y:S02]  /*6a60*/  PRMT R82, R96, 0x7610, R82 ;  /* 0x0000761060527816 */ /* 0x000fe40000000052 */
[----:B------:R-:W-:Y:S02]  /*6a70*/  ISETP.GT.U32.AND P3, PT, R244, UR12, PT ;  /* 0x0000000cf4007c0c */ /* 0x000fe4000bf64070 */
[----:B------:R-:W-:Y:S02]  /*6a80*/  @!P4 PRMT R139, R82, 0x5410, RZ ;  /* 0x00005410528bc816 */ /* 0x000fe400000000ff */
[----:B------:R-:W-:Y:S01]  /*6a90*/  ISETP.LE.U32.AND P4, PT, R22, UR12, PT ;  /* 0x0000000c16007c0c */ /* 0x000fe2000bf83070 */
[----:B------:R-:W-:Y:S01]  /*6aa0*/  IMAD.MOV.U32 R241, RZ, RZ, R149 ;  /* 0x000000fffff17224 */ /* 0x000fe200078e0095 */
[----:B------:R-:W-:Y:S01]  /*6ab0*/  HMMA.16816.F32 R232, R8, R234, RZ ;  /* 0x000000ea08e8723c */ /* 0x000fe200000018ff */
[----:B------:R-:W-:-:S07]  /*6ac0*/  PRMT R0, R80, 0x7632, R0 ;  /* 0x0000763250007816 */ /* 0x000fce0000000000 */
[----:B------:R-:W-:Y:S01]  /*6ad0*/  HMMA.16816.F32 R140, R128, R142, R64 ;  /* 0x0000008e808c723c */ /* 0x000fe20000001840 */
[----:B------:R-:W-:-:S07]  /*6ae0*/  LOP3.LUT R0, R0, 0xff, RZ, 0xc0, !PT ;  /* 0x000000ff00007812 */ /* 0x000fce00078ec0ff */
[----:B------:R-:W-:Y:S08]  /*6af0*/  HMMA.16816.F32 R148, R128, R150, R48 ;  /* 0x000000968094723c */ /* 0x000ff00000001830 */
[C---:B------:R-:W-:Y:S08]  /*6b00*/  HMMA.16816.F32 R48, R8.reuse, R218, RZ ;  /* 0x000000da0830723c */ /* 0x040ff000000018ff */
[C---:B------:R-:W-:Y:S08]  /*6b10*/  HMMA.16816.F32 R64, R8.reuse, R230, RZ ;  /* 0x000000e60840723c */ /* 0x040ff000000018ff */
[----:B------:R-:W-:Y:S01]  /*6b20*/  HMMA.16816.F32 R12, R8, R14, RZ ;  /* 0x0000000e080c723c */ /* 0x000fe200000018ff */
[----:B------:R-:W-:Y:S01]  /*6b30*/  ISETP.LE.U32.AND P5, PT, R0, UR12, PT ;  /* 0x0000000c00007c0c */ /* 0x000fe2000bfa3070 */
[----:B---3--:R-:W-:-:S05]  /*6b40*/  @P0 HADD2 R19, -R132.H0_H0, -RZ.H0_H0 ;  /* 0xa00000ff84130230 */ /* 0x008fca0000000900 */
[----:B------:R-:W-:-:S04]  /*6b50*/  PRMT R4, R19, 0x7610, R4 ;  /* 0x0000761013047816 */ /* 0x000fc80000000004 */
[----:B------:R-:W-:Y:S02]  /*6b60*/  @P0 PRMT R132, R4, 0x5410, RZ ;  /* 0x0000541004840816 */ /* 0x000fe400000000ff */
[----:B------:R1:W3:Y:S01]  /*6b70*/  LDL.LU.S16 R4, [R1+0xa0] ;  /* 0x0000a00001047983 */ /* 0x0002e20000300600 */
[----:B--2---:R-:W-:Y:S02]  /*6b80*/  @P2 HADD2 R28, -R137.H0_H0, -RZ.H0_H0 ;  /* 0xa00000ff891c2230 */ /* 0x004fe40000000900 */
[----:B-----5:R-:W-:Y:S01]  /*6b90*/  @!P4 HADD2 R18, -R35.H0_H0, -RZ.H0_H0 ;  /* 0xa00000ff2312c230 */ /* 0x020fe20000000900 */
[----:B------:R1:W2:Y:S02]  /*6ba0*/  LDL.LU.S16 R22, [R1+0xa4] ;  /* 0x0000a40001167983 */ /* 0x0002a40000300600 */
[----:B------:R-:W-:Y:S01]  /*6bb0*/  PRMT R8, R28, 0x7610, R8 ;  /* 0x000076101c087816 */ /* 0x000fe20000000008 */
[----:B----4-:R-:W-:-:S03]  /*6bc0*/  @P3 HADD2 R6, -R34.H0_H0, -RZ.H0_H0 ;  /* 0xa00000ff22063230 */ /* 0x010fc60000000900 */
[----:B------:R-:W-:Y:S02]  /*6bd0*/  @P2 PRMT R137, R8, 0x5410, RZ ;  /* 0x0000541008892816 */ /* 0x000fe400000000ff */
[----:B------:R1:W4:Y:S01]  /*6be0*/  LDL.LU.S16 R8, [R1+0xa8] ;  /* 0x0000a80001087983 */ /* 0x0003220000300600 */
[----:B------:R-:W-:Y:S02]  /*6bf0*/  PRMT R0, R18, 0x7610, R0 ;  /* 0x0000761012007816 */ /* 0x000fe40000000000 */
[----:B------:R-:W-:Y:S01]  /*6c00*/  PRMT R3, R6, 0x7610, R3 ;  /* 0x0000761006037816 */ /* 0x000fe20000000003 */
[----:B------:R1:W5:Y:S04]  /*6c10*/  LDL.LU.S16 R19, [R1+0xb0] ;  /* 0x0000b00001137983 */ /* 0x0003680000300600 */
[----:B------:R1:W5:Y:S04]  /*6c20*/  LDL.LU.S16 R18, [R1+0xb4] ;  /* 0x0000b40001127983 */ /* 0x0003680000300600 */
[----:B------:R1:W5:Y:S01]  /*6c30*/  LDL.LU.S16 R6, [R1+0xac] ;  /* 0x0000ac0001067983 */ /* 0x0003620000300600 */
[----:B------:R-:W-:Y:S01]  /*6c40*/  UIMAD UR23, UR23, UR27, UR28 ;  /* 0x0000001b171772a4 */ /* 0x000fe2000f8e021c */
[----:B------:R-:W-:Y:S01]  /*6c50*/  @!P5 HADD2 R5, -R176.H0_H0, -RZ.H0_H0 ;  /* 0xa00000ffb005d230 */ /* 0x000fe20000000900 */
[----:B------:R-:W-:-:S02]  /*6c60*/  ISETP.GT.U32.AND P2, PT, R249, UR12, PT ;  /* 0x0000000cf9007c0c */ /* 0x000fc4000bf44070 */
[----:B------:R-:W-:Y:S01]  /*6c70*/  UIADD3 UR23, UPT, UPT, UR23, -0x20, URZ ;  /* 0xffffffe017177890 */ /* 0x000fe2000fffe0ff */
[----:B------:R-:W-:Y:S02]  /*6c80*/  @!P4 PRMT R35, R0, 0x5410, RZ ;  /* 0x000054100023c816 */ /* 0x000fe400000000ff */
[----:B------:R-:W-:Y:S02]  /*6c90*/  PRMT R2, R5, 0x7610, R2 ;  /* 0x0000761005027816 */ /* 0x000fe40000000002 */
[----:B------:R-:W-:Y:S02]  /*6ca0*/  LOP3.LUT R0, R223, 0xffff, RZ, 0xc0, !PT ;  /* 0x0000ffffdf007812 */ /* 0x000fe400078ec0ff */
[----:B------:R-:W-:Y:S01]  /*6cb0*/  @!P5 PRMT R176, R2, 0x5410, RZ ;  /* 0x0000541002b0d816 */ /* 0x000fe200000000ff */
[----:B------:R-:W-:Y:S01]  /*6cc0*/  IMAD.U32 R2, RZ, RZ, UR23 ;  /* 0x00000017ff027e24 */ /* 0x000fe2000f8e00ff */
[----:B------:R-:W-:Y:S02]  /*6cd0*/  ISETP.LE.U32.AND P4, PT, R0, UR12, PT ;  /* 0x0000000c00007c0c */ /* 0x000fe4000bf83070 */
[----:B------:R-:W-:-:S02]  /*6ce0*/  @P3 PRMT R34, R3, 0x5410, RZ ;  /* 0x0000541003223816 */ /* 0x000fc400000000ff */
[----:B------:R-:W-:Y:S02]  /*6cf0*/  SHF.R.S32.HI R3, RZ, 0x1f, R21 ;  /* 0x0000001fff037819 */ /* 0x000fe40000011415 */
[----:B------:R-:W-:-:S04]  /*6d00*/  IADD3 R0, P3, PT, R21, UR23, RZ ;  /* 0x0000001715007c10 */ /* 0x000fc8000ff7e0ff */
[----:B------:R-:W-:Y:S02]  /*6d10*/  LEA.HI.X.SX32 R3, R2, R3, 0x1, P3 ;  /* 0x0000000302037211 */ /* 0x000fe400018f0eff */
[----:B------:R-:W-:Y:S02]  /*6d20*/  LEA R2, P3, R0, UR6, 0x1 ;  /* 0x0000000600027c11 */ /* 0x000fe4000f8608ff */
[----:B------:R-:W-:Y:S02]  /*6d30*/  ISETP.GT.U32.AND P0, PT, R248, UR12, PT ;  /* 0x0000000cf8007c0c */ /* 0x000fe4000bf04070 */
[----:B------:R-:W-:Y:S02]  /*6d40*/  LEA.HI.X R3, R0, UR7, R3, 0x1, P3 ;  /* 0x0000000700037c11 */ /* 0x000fe400098f0c03 */
[----:B------:R-:W-:Y:S02]  /*6d50*/  LOP3.LUT R0, R250, 0xffff, RZ, 0xc0, !PT ;  /* 0x0000fffffa007812 */ /* 0x000fe400078ec0ff */
[----:B------:R-:W-:-:S04]  /*6d60*/  LOP3.LUT R5, R251, 0xffff, RZ, 0xc0, !PT ;  /* 0x0000fffffb057812 */ /* 0x000fc800078ec0ff */
[----:B------:R-:W-:Y:S01]  /*6d70*/  ISETP.LE.U32.AND P5, PT, R5, UR12, PT ;  /* 0x0000000c05007c0c */ /* 0x000fe2000bfa3070 */
[----:B------:R-:W-:Y:S01]  /*6d80*/  USHF.L.U32 UR6, UR27, 0x3, URZ ;  /* 0x000000031b067899 */ /* 0x000fe200080006ff */
[----:B------:R1:W-:Y:S01]  /*6d90*/  STG.E.U16 desc[UR24][R2.64], R81 ;  /* 0x0000005102007986 */ /* 0x0003e2000c101518 */
[----:B------:R-:W-:Y:S01]  /*6da0*/  HMMA.16816.F32 R48, R128, R226, R48 ;  /* 0x000000e28030723c */ /* 0x000fe20000001830 */
[----:B------:R-:W-:Y:S01]  /*6db0*/  FADD.FTZ R16, R241, R16 ;  /* 0x00000010f1107221 */ /* 0x000fe20000010000 */
[----:B------:R-:W-:-:S06]  /*6dc0*/  FADD.FTZ R17, R200, R17 ;  /* 0x00000011c8117221 */ /* 0x000fcc0000010000 */
[C---:B------:R-:W-:Y:S08]  /*6dd0*/  HMMA.16816.F32 R64, R128.reuse, R202, R64 ;  /* 0x000000ca8040723c */ /* 0x040ff00000001840 */
[C---:B------:R-:W-:Y:S08]  /*6de0*/  HMMA.16816.F32 R96, R128.reuse, R98, R232 ;  /* 0x000000628060723c */ /* 0x040ff000000018e8 */
[C---:B------:R-:W-:Y:S08]  /*6df0*/  HMMA.16816.F32 R112, R128.reuse, R114, R12 ;  /* 0x000000728070723c */ /* 0x040ff0000000180c */
[C---:B-1----:R-:W-:Y:S08]  /*6e00*/  HMMA.16816.F32 R80, R128.reuse, R242, R236 ;  /* 0x000000f28050723c */ /* 0x042ff000000018ec */
[----:B------:R-:W-:Y:S01]  /*6e10*/  HMMA.16816.F32 R128, R128, R174, R24 ;  /* 0x000000ae8080723c */ /* 0x000fe20000001818 */
[----:B---3--:R-:W-:-:S05]  /*6e20*/  @P2 HADD2 R4, -R33.H0_H0, -RZ.H0_H0 ;  /* 0xa00000ff21042230 */ /* 0x008fca0000000900 */
[----:B------:R-:W-:-:S04]  /*6e30*/  PRMT R21, R4, 0x7610, R21 ;  /* 0x0000761004157816 */ /* 0x000fc80000000015 */
[----:B------:R-:W-:Y:S02]  /*6e40*/  @P2 PRMT R33, R21, 0x5410, RZ ;  /* 0x0000541015212816 */ /* 0x000fe400000000ff */
[----:B------:R-:W-:Y:S02]  /*6e50*/  ISETP.LE.U32.AND P2, PT, R0, UR12, PT ;  /* 0x0000000c00007c0c */ /* 0x000fe4000bf43070 */
[----:B------:R-:W-:Y:S01]  /*6e60*/  LOP3.LUT R4, R247, 0xffff, RZ, 0xc0, !PT ;  /* 0x0000fffff7047812 */ /* 0x000fe200078ec0ff */
[----:B--2---:R-:W-:Y:S02]  /*6e70*/  @P0 HADD2 R22, -R32.H0_H0, -RZ.H0_H0 ;  /* 0xa00000ff20160230 */ /* 0x004fe40000000900 */
[----:B----4-:R-:W-:Y:S01]  /*6e80*/  @!P4 HADD2 R8, -R190.H0_H0, -RZ.H0_H0 ;  /* 0xa00000ffbe08c230 */ /* 0x010fe20000000900 */
[----:B------:R-:W-:Y:S02]  /*6e90*/  ISETP.LE.U32.AND P3, PT, R4, UR12, PT ;  /* 0x0000000c04007c0c */ /* 0x000fe4000bf63070 */
[----:B------:R-:W-:-:S02]  /*6ea0*/  PRMT R4, R22, 0x7610, R4 ;  /* 0x0000761016047816 */ /* 0x000fc40000000004 */
[----:B------:R-:W-:Y:S01]  /*6eb0*/  PRMT R11, R8, 0x7610, R11 ;  /* 0x00007610080b7816 */ /* 0x000fe2000000000b */
[----:B------:R-:W-:Y:S02]  /*6ec0*/  IMAD.U32 R8, RZ, RZ, UR6 ;  /* 0x00000006ff087e24 */ /* 0x000fe4000f8e00ff */
[----:B-----5:R-:W-:Y:S01]  /*6ed0*/  @!P2 HADD2 R6, -R177.H0_H0, -RZ.H0_H0 ;  /* 0xa00000ffb106a230 */ /* 0x020fe20000000900 */
[----:B------:R-:W-:Y:S01]  /*6ee0*/  @P0 PRMT R32, R4, 0x5410, RZ ;  /* 0x0000541004200816 */ /* 0x000fe200000000ff */
[----:B------:R-:W-:Y:S02]  /*6ef0*/  @!P5 HADD2 R18, -R182.H0_H0, -RZ.H0_H0 ;  /* 0xa00000ffb612d230 */ /* 0x000fe40000000900 */
[----:B------:R-:W-:Y:S01]  /*6f00*/  IMAD.WIDE R4, R8, 0x2, R2 ;  /* 0x0000000208047825 */ /* 0x000fe200078e0202 */
[----:B------:R-:W-:-:S03]  /*6f10*/  PRMT R7, R6, 0x7610, R7 ;  /* 0x0000761006077816 */ /* 0x000fc60000000007 */
[----:B------:R-:W-:Y:S02]  /*6f20*/  IMAD.U32 R6, RZ, RZ, UR27 ;  /* 0x0000001bff067e24 */ /* 0x000fe4000f8e00ff */
[----:B------:R-:W-:Y:S01]  /*6f30*/  @!P3 HADD2 R19, -R192.H0_H0, -RZ.H0_H0 ;  /* 0xa00000ffc013b230 */ /* 0x000fe20000000900 */
[----:B------:R-:W-:Y:S02]  /*6f40*/  PRMT R9, R18, 0x7610, R9 ;  /* 0x0000761012097816 */ /* 0x000fe40000000009 */
[----:B------:R-:W-:Y:S02]  /*6f50*/  @!P4 PRMT R190, R11, 0x5410, RZ ;  /* 0x000054100bbec816 */ /* 0x000fe400000000ff */
[----:B------:R-:W-:Y:S01]  /*6f60*/  @!P2 PRMT R177, R7, 0x5410, RZ ;  /* 0x0000541007b1a816 */ /* 0x000fe200000000ff */
[----:B------:R-:W-:Y:S01]  /*6f70*/  IMAD.WIDE R6, R6, 0x70, R4 ;  /* 0x0000007006067825 */ /* 0x000fe200078e0204 */
[----:B------:R-:W-:Y:S01]  /*6f80*/  @!P5 PRMT R182, R9, 0x5410, RZ ;  /* 0x0000541009b6d816 */ /* 0x000fe200000000ff */
[----:B------:R-:W-:Y:S01]  /*6f90*/  STG.E.U16 desc[UR24][R2.64+0x2], R190 ;  /* 0x000002be02007986 */ /* 0x000fe2000c101518 */
[----:B------:R-:W-:Y:S01]  /*6fa0*/  PRMT R10, R19, 0x7610, R10 ;  /* 0x00007610130a7816 */ /* 0x000fe2000000000a */
[----:B------:R-:W-:-:S02]  /*6fb0*/  IMAD.U32 R9, RZ, RZ, UR27 ;  /* 0x0000001bff097e24 */ /* 0x000fc4000f8e00ff */
[----:B------:R-:W-:Y:S01]  /*6fc0*/  STG.E.U16 desc[UR24][R4.64], R198 ;  /* 0x000000c604007986 */ /* 0x000fe2000c101518 */
[----:B------:R-:W-:-:S03]  /*6fd0*/  @!P3 PRMT R192, R10, 0x5410, RZ ;  /* 0x000054100ac0b816 */ /* 0x000fc600000000ff */
[----:B------:R1:W-:Y:S01]  /*6fe0*/  STG.E.U16 desc[UR24][R4.64+0x2], R197 ;  /* 0x000002c504007986 */ /* 0x0003e2000c101518 */
[----:B------:R-:W-:-:S03]  /*6ff0*/  IMAD.U32 R10, RZ, RZ, UR27 ;  /* 0x0000001bff0a7e24 */ /* 0x000fc6000f8e00ff */
[----:B------:R-:W-:Y:S04]  /*7000*/  STG.E.U16 desc[UR24][R6.64], R196 ;  /* 0x000000c406007986 */ /* 0x000fe8000c101518 */
[----:B------:R2:W-:Y:S01]  /*7010*/  STG.E.U16 desc[UR24][R6.64+0x2], R192 ;  /* 0x000002c006007986 */ /* 0x0005e2000c101518 */
[----:B-1----:R-:W-:-:S04]  /*7020*/  IMAD.WIDE R4, R8, 0x2, R6 ;  /* 0x0000000208047825 */ /* 0x002fc800078e0206 */
[----:B------:R-:W-:Y:S01]  /*7030*/  IMAD.WIDE R8, R9, -0x70, R6 ;  /* 0xffffff9009087825 */ /* 0x000fe200078e0206 */
[----:B------:R-:W-:Y:S03]  /*7040*/  STG.E.U16 desc[UR24][R4.64], R194 ;  /* 0x000000c204007986 */ /* 0x000fe6000c101518 */
[C---:B--2---:R-:W-:Y:S01]  /*7050*/  IMAD.WIDE R6, R10.reuse, 0x70, R8 ;  /* 0x000000700a067825 */ /* 0x044fe200078e0208 */
[----:B------:R-:W-:Y:S04]  /*7060*/  STG.E.U16 desc[UR24][R4.64+0x2], R191 ;  /* 0x000002bf04007986 */ /* 0x000fe8000c101518 */
[----:B------:R-:W-:Y:S01]  /*7070*/  STG.E.U16 desc[UR24][R2.64+0x10], R195 ;  /* 0x000010c302007986 */ /* 0x000fe2000c101518 */
[----:B------:R-:W-:-:S03]  /*7080*/  IMAD.WIDE R10, R10, -0x70, R6 ;  /* 0xffffff900a0a7825 */ /* 0x000fc600078e0206 */
[----:B------:R-:W-:Y:S04]  /*7090*/  STG.E.U16 desc[UR24][R2.64+0x12], R193 ;  /* 0x000012c102007986 */ /* 0x000fe8000c101518 */
[----:B------:R-:W-:Y:S04]  /*70a0*/  STG.E.U16 desc[UR24][R8.64+0x10], R187 ;  /* 0x000010bb08007986 */ /* 0x000fe8000c101518 */
[----:B------:R1:W-:Y:S04]  /*70b0*/  STG.E.U16 desc[UR24][R8.64+0x12], R189 ;  /* 0x000012bd08007986 */ /* 0x0003e8000c101518 */
[----:B------:R-:W-:Y:S04]  /*70c0*/  STG.E.U16 desc[UR24][R6.64+0x10], R188 ;  /* 0x000010bc06007986 */ /* 0x000fe8000c101518 */
[----:B------:R2:W-:Y:S04]  /*70d0*/  STG.E.U16 desc[UR24][R6.64+0x12], R186 ;  /* 0x000012ba06007986 */ /* 0x0005e8000c101518 */
[----:B------:R-:W-:Y:S04]  /*70e0*/  STG.E.U16 desc[UR24][R4.64+0x12], R185 ;  /* 0x000012b904007986 */ /* 0x000fe8000c101518 */
[----:B------:R-:W-:Y:S01]  /*70f0*/  STG.E.U16 desc[UR24][R4.64+0x10], R184 ;  /* 0x000010b804007986 */ /* 0x000fe2000c101518 */
[----:B-1----:R-:W-:-:S04]  /*7100*/  IMAD.U32 R8, RZ, RZ, UR27 ;  /* 0x0000001bff087e24 */ /* 0x002fc8000f8e00ff */
[----:B------:R-:W-:-:S04]  /*7110*/  IMAD.WIDE R8, R8, 0x70, R10 ;  /* 0x0000007008087825 */ /* 0x000fc800078e020a */
[----:B--2---:R-:W-:Y:S01]  /*7120*/  IMAD.U32 R6, RZ, RZ, UR27 ;  /* 0x0000001bff067e24 */ /* 0x004fe2000f8e00ff */
[----:B------:R-:W-:Y:S03]  /*7130*/  STG.E.U16 desc[UR24][R2.64+0x20], R183 ;  /* 0x000020b702007986 */ /* 0x000fe6000c101518 */
[----:B------:R-:W-:Y:S01]  /*7140*/  IMAD.WIDE R6, R6, -0x70, R8 ;  /* 0xffffff9006067825 */ /* 0x000fe200078e0208 */
[----:B------:R-:W-:Y:S04]  /*7150*/  STG.E.U16 desc[UR24][R2.64+0x22], R182 ;  /* 0x000022b602007986 */ /* 0x000fe8000c101518 */
[----:B------:R-:W-:Y:S04]  /*7160*/  STG.E.U16 desc[UR24][R10.64+0x20], R181 ;  /* 0x000020b50a007986 */ /* 0x000fe8000c101518 */
[----:B------:R1:W-:Y:S04]  /*7170*/  STG.E.U16 desc[UR24][R10.64+0x22], R180 ;  /* 0x000022b40a007986 */ /* 0x0003e8000c101518 */
[----:B------:R-:W-:Y:S04]  /*7180*/  STG.E.U16 desc[UR24][R8.64+0x20], R179 ;  /* 0x000020b308007986 */ /* 0x000fe8000c101518 */
[----:B------:R2:W-:Y:S01]  /*7190*/  STG.E.U16 desc[UR24][R8.64+0x22], R177 ;  /* 0x000022b108007986 */ /* 0x0005e2000c101518 */
[----:B------:R-:W-:-:S03]  /*71a0*/  FADD.FTZ R0, R240, R23 ;  /* 0x00000017f0007221 */ /* 0x000fc60000010000 */
[----:B------:R-:W-:Y:S04]  /*71b0*/  STG.E.U16 desc[UR24][R4.64+0x20], R176 ;  /* 0x000020b004007986 */ /* 0x000fe8000c101518 */
[----:B------:R-:W-:Y:S04]  /*71c0*/  STG.E.U16 desc[UR24][R4.64+0x22], R139 ;  /* 0x0000228b04007986 */ /* 0x000fe8000c101518 */
[----:B------:R-:W-:Y:S01]  /*71d0*/  STG.E.U16 desc[UR24][R2.64+0x30], R178 ;  /* 0x000030b202007986 */ /* 0x000fe2000c101518 */
[----:B-1----:R-:W-:-:S03]  /*71e0*/  IMAD.U32 R10, RZ, RZ, UR27 ;  /* 0x0000001bff0a7e24 */ /* 0x002fc6000f8e00ff */
[----:B------:R-:W-:Y:S01]  /*71f0*/  STG.E.U16 desc[UR24][R2.64+0x32], R138 ;  /* 0x0000328a02007986 */ /* 0x000fe2000c101518 */
[----:B--2---:R-:W-:-:S03]  /*7200*/  IMAD.WIDE R8, R10, 0x70, R6 ;  /* 0x000000700a087825 */ /* 0x004fc600078e0206 */
[----:B------:R-:W-:Y:S04]  /*7210*/  STG.E.U16 desc[UR24][R6.64+0x30], R137 ;  /* 0x0000308906007986 */ /* 0x000fe8000c101518 */
[----:B------:R1:W-:Y:S04]  /*7220*/  STG.E.U16 desc[UR24][R6.64+0x32], R132 ;  /* 0x0000328406007986 */ /* 0x0003e8000c101518 */
[----:B------:R-:W-:Y:S04]  /*7230*/  STG.E.U16 desc[UR24][R8.64+0x30], R35 ;  /* 0x0000302308007986 */ /* 0x000fe8000c101518 */
[----:B------:R-:W-:Y:S04]  /*7240*/  STG.E.U16 desc[UR24][R8.64+0x32], R34 ;  /* 0x0000322208007986 */ /* 0x000fe8000c101518 */
[----:B------:R-:W-:Y:S04]  /*7250*/  STG.E.U16 desc[UR24][R4.64+0x30], R33 ;  /* 0x0000302104007986 */ /* 0x000fe8000c101518 */
[----:B------:R2:W-:Y:S01]  /*7260*/  STG.E.U16 desc[UR24][R4.64+0x32], R32 ;  /* 0x0000322004007986 */ /* 0x0005e2000c101518 */
[----:B-1----:R-:W-:-:S04]  /*7270*/  FADD.FTZ R6, R201, R20 ;  /* 0x00000014c9067221 */ /* 0x002fc80000010000 */
[----:B------:R-:W-:Y:S01]  /*7280*/  FADD.FTZ R235, R224, R6 ;  /* 0x00000006e0eb7221 */ /* 0x000fe20000010000 */
[----:B--2---:R-:W-:Y:S01]  /*7290*/  FADD.FTZ R4, R228, R0 ;  /* 0x00000000e4047221 */ /* 0x004fe20000010000 */
        /* <DEDUP_REMOVED lines=13> */
[----:B------:R-:W-:Y:S06]  /*7370*/  BRA.U !UP1, `(.L_x_1975) ;  /* 0x0000003d09f47547 */ /* 0x000fec000b800000 */
[----:B------:R-:W2:Y:S01]  /*7380*/  LDL.LU.64 R228, [R1+0xb8] ;  /* 0x0000b80001e47983 */ /* 0x000ea20000300a00 */
[----:B------:R-:W1:Y:S01]  /*7390*/  S2R R214, SR_TID.X ;  /* 0x0000000000d67919 */ /* 0x000e620000002100 */
[----:B------:R-:W-:Y:S01]  /*73a0*/  LOP3.LUT R4, R208, UR4, RZ, 0x3c, !PT ;  /* 0x00000004d0047c12 */ /* 0x000fe2000f8e3cff */
[----:B------:R-:W3:Y:S01]  /*73b0*/  S2UR UR6, SR_CgaCtaId ;  /* 0x00000000000679c3 */ /* 0x000ee20000008800 */
[----:B------:R-:W4:Y:S01]  /*73c0*/  LDCU UR7, c[0x0][0x440] ;  /* 0x00008800ff0777ac */ /* 0x000f220008000800 */
[----:B------:R-:W5:Y:S04]  /*73d0*/  LDL.LU R225, [R1+0x3c] ;  /* 0x00003c0001e17983 */ /* 0x000f680000300800 */
[----:B------:R-:W3:Y:S02]  /*73e0*/  LDL.64 R30, [R1+0x78] ;  /* 0x00007800011e7983 */ /* 0x000ee40000100a00 */
[----:B------:R-:W2:Y:S02]  /*73f0*/  LDC.64 R236, c[0x0][0x3c0] ;  /* 0x0000f000ffec7b82 */ /* 0x000ea40000000a00 */
[----:B------:R-:W3:Y:S01]  /*7400*/  LDL.64 R216, [R1+0x80] ;  /* 0x0000800001d87983 */ /* 0x000ee20000100a00 */
[----:B------:R-:W-:Y:S01]  /*7410*/  IMAD.MOV.U32 R206, RZ, RZ, 0x20 ;  /* 0x00000020ffce7424 */ /* 0x000fe200078e00ff */
[----:B------:R-:W-:Y:S01]  /*7420*/  UMOV UR26, 0x400 ;  /* 0x00000400001a7882 */ /* 0x000fe20000000000 */
[----:B------:R-:W-:Y:S01]  /*7430*/  IMAD.MOV.U32 R137, RZ, RZ, R133 ;  /* 0x000000ffff897224 */ /* 0x000fe200078e0085 */
[----:B------:R-:W-:Y:S01]  /*7440*/  USHF.L.U32 UR28, UR27, 0x3, URZ ;  /* 0x000000031b1c7899 */ /* 0x000fe200080006ff */
[----:B------:R-:W-:Y:S01]  /*7450*/  IMAD.MOV.U32 R132, RZ, RZ, R134 ;  /* 0x000000ffff847224 */ /* 0x000fe200078e0086 */
[----:B------:R-:W-:Y:S01]  /*7460*/  UIADD3 UR22, UPT, UPT, UR22, -0x2, URZ ;  /* 0xfffffffe16167890 */ /* 0x000fe2000fffe0ff */
[----:B------:R-:W2:Y:S01]  /*7470*/  LDCU UR27, c[0x0][0x440] ;  /* 0x00008800ff1b77ac */ /* 0x000ea20008000800 */
[----:B----4-:R-:W-:Y:S01]  /*7480*/  ISETP.GE.AND P2, PT, R207, UR7, PT ;  /* 0x00000007cf007c0c */ /* 0x010fe2000bf46270 */
[----:B------:R-:W-:Y:S01]  /*7490*/  USHF.L.U32 UR23, UR12, 0x10, URZ ;  /* 0x000000100c177899 */ /* 0x000fe200080006ff */
[C---:B-1----:R-:W-:Y:S01]  /*74a0*/  IMAD.SHL.U32 R213, R214.reuse, 0x40, RZ ;  /* 0x00000040d6d57824 */ /* 0x042fe200078e00ff */
[----:B------:R-:W-:-:S04]  /*74b0*/  LOP3.LUT P0, RZ, R214, 0x2, RZ, 0xc0, !PT ;  /* 0x00000002d6ff7812 */ /* 0x000fc8000780c0ff */
[----:B------:R-:W-:Y:S02]  /*74c0*/  SEL R206, R206, 0xffffffe0, !P0 ;  /* 0xffffffe0cece7807 */ /* 0x000fe40004000000 */
[----:B------:R-:W-:Y:S02]  /*74d0*/  LOP3.LUT R215, R213, 0x400, RZ, 0xc0, !PT ;  /* 0x00000400d5d77812 */ /* 0x000fe400078ec0ff */
[----:B--2---:R-:W-:Y:S01]  /*74e0*/  LOP3.LUT R0, R229, UR31, RZ, 0x3c, !PT ;  /* 0x0000001fe5007c12 */ /* 0x004fe2000f8e3cff */
[----:B------:R-:W-:-:S04]  /*74f0*/  IMAD.SHL.U32 R229, R214, 0x40, RZ ;  /* 0x00000040d6e57824 */ /* 0x000fc800078e00ff */
[----:B------:R1:W-:Y:S01]  /*7500*/  STL [R1+0x74], R0 ;  /* 0x0000740001007387 */ /* 0x0003e20000100800 */
[----:B-----5:R-:W-:-:S03]  /*7510*/  LOP3.LUT R205, R225, 0x200, R229, 0xf8, !PT ;  /* 0x00000200e1cd7812 */ /* 0x020fc600078ef8e5 */
[----:B------:R2:W-:Y:S01]  /*7520*/  STL [R1+0x70], R4 ;  /* 0x0000700401007387 */ /* 0x0005e20000100800 */
[----:B------:R-:W-:Y:S01]  /*7530*/  IMAD.MOV.U32 R225, RZ, RZ, 0x20 ;  /* 0x00000020ffe17424 */ /* 0x000fe200078e00ff */
[----:B------:R-:W-:Y:S01]  /*7540*/  LEA R205, R205, UR5, 0x1 ;  /* 0x00000005cdcd7c11 */ /* 0x000fe2000f8e08ff */
[----:B---3--:R-:W-:-:S03]  /*7550*/  ULEA UR5, UR6, UR26, 0x18 ;  /* 0x0000001a06057291 */ /* 0x008fc6000f8ec0ff */
[----:B------:R-:W-:Y:S02]  /*7560*/  SEL R208, R225, 0xffffffe0, !P6 ;  /* 0xffffffe0e1d07807 */ /* 0x000fe40007000000 */
[----:B------:R-:W-:-:S03]  /*7570*/  LOP3.LUT R216, R214, 0x8, RZ, 0xc0, !PT ;  /* 0x00000008d6d87812 */ /* 0x000fc600078ec0ff */
[----:B------:R-:W-:Y:S01]  /*7580*/  IMAD.IADD R208, R205, 0x1, R208 ;  /* 0x00000001cdd07824 */ /* 0x000fe200078e02d0 */
[----:B-1----:R-:W-:Y:S01]  /*7590*/  LOP3.LUT R0, R204, UR4, RZ, 0x3c, !PT ;  /* 0x00000004cc007c12 */ /* 0x002fe2000f8e3cff */
[----:B------:R-:W1:Y:S01]  /*75a0*/  LDCU UR4, c[0x0][0x45c] ;  /* 0x00008b80ff0477ac */ /* 0x000e620008000800 */
[----:B--2---:R-:W-:-:S03]  /*75b0*/  LOP3.LUT R4, R31, UR21, RZ, 0x3c, !PT ;  /* 0x000000151f047c12 */ /* 0x004fc6000f8e3cff */
[----:B------:R2:W-:Y:S04]  /*75c0*/  STL [R1+0x6c], R0 ;  /* 0x00006c0001007387 */ /* 0x0005e80000100800 */
[----:B------:R3:W-:Y:S04]  /*75d0*/  STL [R1+0x48], R2 ;  /* 0x0000480201007387 */ /* 0x0007e80000100800 */
[----:B------:R4:W-:Y:S04]  /*75e0*/  STL [R1+0x44], R3 ;  /* 0x0000440301007387 */ /* 0x0009e80000100800 */
[----:B------:R-:W-:Y:S01]  /*75f0*/  STL [R1+0x68], R4 ;  /* 0x0000680401007387 */ /* 0x000fe20000100800 */
[----:B--2---:R-:W-:Y:S01]  /*7600*/  IMAD.MOV.U32 R0, RZ, RZ, R136 ;  /* 0x000000ffff007224 */ /* 0x004fe200078e0088 */
[----:B---3--:R-:W-:Y:S01]  /*7610*/  LOP3.LUT R2, R217, UR21, RZ, 0x3c, !PT ;  /* 0x00000015d9027c12 */ /* 0x008fe2000f8e3cff */
[----:B------:R-:W-:-:S02]  /*7620*/  IMAD.MOV.U32 R217, RZ, RZ, 0x40 ;  /* 0x00000040ffd97424 */ /* 0x000fc400078e00ff */
[----:B----4-:R-:W-:Y:S02]  /*7630*/  IMAD.MOV.U32 R3, RZ, RZ, R135 ;  /* 0x000000ffff037224 */ /* 0x010fe400078e0087 */
[----:B------:R2:W-:Y:S02]  /*7640*/  STL [R1+0x64], R2 ;  /* 0x0000640201007387 */ /* 0x0005e40000100800 */
[----:B--2---:R-:W-:-:S05]  /*7650*/  VIADD R2, R205, 0xa000 ;  /* 0x0000a000cd027836 */ /* 0x004fca0000000000 */
[----:B------:R2:W-:Y:S01]  /*7660*/  STL [R1+0x60], R2 ;  /* 0x0000600201007387 */ /* 0x0005e20000100800 */
[----:B-1----:R-:W-:Y:S05]  /*7670*/  BRA `(.L_x_1976) ;  /* 0x00000000009c7947 */ /* 0x002fea0003800000 */
.L_x_1978:
[----:B------:R-:W2:Y:S01]  /*7680*/  LDL R201, [R1+0x50] ;  /* 0x0000500001c97983 */ /* 0x000ea20000100800 */
[----:B------:R-:W1:Y:S01]  /*7690*/  LDC.64 R138, c[0x0][0x3b8] ;  /* 0x0000ee00ff8a7b82 */ /* 0x000e620000000a00 */
[----:B------:R-:W-:Y:S02]  /*76a0*/  UIADD3 UR6, UPT, UPT, UR22, -0x1, URZ ;  /* 0xffffffff16067890 */ /* 0x000fe4000fffe0ff */
[----:B------:R-:W3:Y:S04]  /*76b0*/  LDL R200, [R1+0x4c] ;  /* 0x00004c0001c87983 */ /* 0x000ee80000100800 */
[----:B-1----:R-:W-:Y:S04]  /*76c0*/  IMAD.WIDE.U32 R134, R138, UR6, RZ ;  /* 0x000000068a867c25 */ /* 0x002fe8000f8e00ff */
[----:B------:R-:W-:Y:S02]  /*76d0*/  IMAD R135, R139, UR6, R135 ;  /* 0x000000068b877c24 */ /* 0x000fe4000f8e0287 */
[C---:B------:R-:W-:Y:S03]  /*76e0*/  IMAD.SHL.U32 R2, R134.reuse, 0x20, RZ ;  /* 0x0000002086027824 */ /* 0x040fe600078e00ff */
[----:B------:R-:W-:Y:S02]  /*76f0*/  SHF.L.U64.HI R135, R134, 0x5, R135 ;  /* 0x0000000586877819 */ /* 0x000fe40000010287 */
        /* <DEDUP_REMOVED lines=31> */
.L_x_1976:
[----:B------:R-:W3:Y:S01]  /*78f0*/  LDL R8, [R1+0x5c] ;  /* 0x00005c0001087983 */ /* 0x000ee20000100800 */
[----:B------:R-:W-:Y:S04]  /*7900*/  DEPBAR.LE SB0, 0x0 ;  /* 0x000080000000791a */ /* 0x000fe80000000000 */
[----:B------:R-:W4:Y:S01]  /*7910*/  LDL R11, [R1+0x58] ;  /* 0x00005800010b7983 */ /* 0x000f220000100800 */
[----:B------:R-:W-:Y:S01]  /*7920*/  IMAD.WIDE.U32 R4, R236, UR22, RZ ;  /* 0x00000016ec047c25 */ /* 0x000fe2000f8e00ff */
[----:B------:R-:W-:Y:S01]  /*7930*/  SHF.R.U32.HI R211, RZ, 0x1, R214 ;  /* 0x00000001ffd37819 */ /* 0x000fe200000116d6 */
[----:B------:R-:W-:Y:S02]  /*7940*/  UISETP.NE.AND UP0, UPT, UR22, URZ, UPT ;  /* 0x000000ff1600728c */ /* 0x000fe4000bf05270 */
[----:B------:R-:W5:Y:S01]  /*7950*/  LDL R10, [R1+0x54] ;  /* 0x00005400010a7983 */ /* 0x000f620000100800 */
[----:B--2---:R-:W-:Y:S01]  /*7960*/  IMAD R2, R237, UR22, R5 ;  /* 0x00000016ed027c24 */ /* 0x004fe2000f8e0205 */
[----:B------:R-:W-:Y:S01]  /*7970*/  BAR.SYNC.DEFER_BLOCKING 0x0 ;  /* 0x0000000000007b1d */ /* 0x000fe20000010000 */
[----:B------:R-:W-:Y:S01]  /*7980*/  IMAD.SHL.U32 R9, R4, 0x20, RZ ;  /* 0x0000002004097824 */ /* 0x000fe200078e00ff */
[C---:B------:R-:W-:Y:S01]  /*7990*/  LOP3.LUT P1, RZ, R214.reuse, 0x4, RZ, 0xc0, !PT ;  /* 0x00000004d6ff7812 */ /* 0x040fe2000782c0ff */
[----:B------:R-:W-:Y:S03]  /*79a0*/  IMAD.SHL.U32 R12, R214, 0x8, RZ ;  /* 0x00000008d60c7824 */ /* 0x000fe600078e00ff */
[----:B------:R-:W-:Y:S02]  /*79b0*/  SEL R134, R217, 0xffffffc0, !P1 ;  /* 0xffffffc0d9867807 */ /* 0x000fe40004800000 */
[----:B-----5:R-:W-:Y:S01]  /*79c0*/  ISETP.GE.AND P3, PT, R10, UR27, PT ;  /* 0x0000001b0a007c0c */ /* 0x020fe2000bf66270 */
[----:B------:R-:W-:Y:S01]  /*79d0*/  IMAD.SHL.U32 R10, R214, 0x20, RZ ;  /* 0x00000020d60a7824 */ /* 0x000fe200078e00ff */
[C---:B---3--:R-:W-:Y:S04]  /*79e0*/  LEA R6, P0, R4.reuse, R8, 0x6 ;  /* 0x0000000804067211 */ /* 0x048fe800078030ff */
[--C-:B----4-:R-:W-:Y:S02]  /*79f0*/  LEA.HI.X R7, R4, R11, R2.reuse, 0x6, P0 ;  /* 0x0000000b04077211 */ /* 0x110fe400000f3402 */
[----:B------:R-:W-:Y:S02]  /*7a00*/  LEA R9, P0, R236, R9, 0x4 ;  /* 0x00000009ec097211 */ /* 0x000fe400078020ff */
[----:B------:R-:W-:Y:S01]  /*7a10*/  SHF.L.U64.HI R2, R4, 0x5, R2 ;  /* 0x0000000504027819 */ /* 0x000fe20000010202 */
[----:B------:R-:W-:Y:S01]  /*7a20*/  @!PT LDS RZ, [RZ] ;  /* 0x00000000fffff984 */ /* 0x000fe20000000800 */
[----:B------:R-:W-:Y:S01]  /*7a30*/  @!PT LDS RZ, [RZ] ;  /* 0x00000000fffff984 */ /* 0x000fe20000000800 */
[----:B------:R-:W-:Y:S01]  /*7a40*/  @!PT LDS RZ, [RZ] ;  /* 0x00000000fffff984 */ /* 0x000fe20000000800 */
[----:B------:R-:W-:Y:S01]  /*7a50*/  @!P2 LDGSTS.E.BYPASS.LTC128B.128 [R220+0xa000], desc[UR24][R6.64] ;  /* 0x0a00000006dcafae */ /* 0x000fe2000b981a18 */
[----:B------:R-:W-:Y:S02]  /*7a60*/  LOP3.LUT R212, R10, 0x7c00, RZ, 0xc0, !PT ;  /* 0x00007c000ad47812 */ /* 0x000fe400078ec0ff */
[----:B------:R-:W-:Y:S02]  /*7a70*/  LEA.HI.X R10, R236, R2, R237, 0x4, P0 ;  /* 0x00000002ec0a7211 */ /* 0x000fe400000f24ed */
[----:B------:R-:W-:Y:S01]  /*7a80*/  @P2 STS.128 [R220+0xa000], RZ ;  /* 0x00a000ffdc002388 */ /* 0x000fe20000000c00 */
[----:B------:R-:W-:Y:S02]  /*7a90*/  ISETP.GE.AND P2, PT, R207, UR27, PT ;  /* 0x0000001bcf007c0c */ /* 0x000fe4000bf46270 */
[C---:B------:R-:W-:Y:S02]  /*7aa0*/  LEA R8, P0, R9.reuse, R8, 0x1 ;  /* 0x0000000809087211 */ /* 0x040fe400078008ff */
[----:B------:R-:W-:Y:S01]  /*7ab0*/  @!PT LDS RZ, [RZ] ;  /* 0x00000000fffff984 */ /* 0x000fe20000000800 */
[----:B------:R-:W-:Y:S01]  /*7ac0*/  @!PT LDS RZ, [RZ] ;  /* 0x00000000fffff984 */ /* 0x000fe20000000800 */
[----:B------:R-:W-:Y:S01]  /*7ad0*/  @!PT LDS RZ, [RZ] ;  /* 0x00000000fffff984 */ /* 0x000fe20000000800 */
[----:B------:R1:W-:Y:S01]  /*7ae0*/  @!P3 LDGSTS.E.BYPASS.LTC128B.128 [R220+0xb000], desc[UR24][R6.64+0x80] ;  /* 0x0b00008006dcbfae */ /* 0x0003e2000b981a18 */
[----:B------:R-:W-:Y:S02]  /*7af0*/  LOP3.LUT R207, R12, 0x38, RZ, 0xc0, !PT ;  /* 0x000000380ccf7812 */ /* 0x000fe400078ec0ff */
[----:B------:R-:W-:Y:S02]  /*7b00*/  LEA.HI.X R9, R9, R11, R10, 0x1, P0 ;  /* 0x0000000b09097211 */ /* 0x000fe400000f0c0a */
[----:B------:R-:W-:Y:S01]  /*7b10*/  @P3 STS.128 [R220+0xb000], RZ ;  /* 0x00b000ffdc003388 */ /* 0x000fe20000000c00 */
[--C-:B------:R-:W-:Y:S02]  /*7b20*/  LOP3.LUT R2, R207, 0x1c0, R213.reuse, 0xf8, !PT ;  /* 0x000001c0cf027812 */ /* 0x100fe400078ef8d5 */
[----:B------:R-:W-:Y:S02]  /*7b30*/  LOP3.LUT R5, R212, 0x200, R213, 0xf8, !PT ;  /* 0x00000200d4057812 */ /* 0x000fe400078ef8d5 */
[----:B------:R-:W-:Y:S01]  /*7b40*/  LOP3.LUT R4, R211, 0x8, RZ, 0xc0, !PT ;  /* 0x00000008d3047812 */ /* 0x000fe200078ec0ff */
[----:B------:R-:W-:Y:S01]  /*7b50*/  @!PT LDS RZ, [RZ] ;  /* 0x00000000fffff984 */ /* 0x000fe20000000800 */
[----:B------:R-:W-:Y:S01]  /*7b60*/  @!PT LDS RZ, [RZ] ;  /* 0x00000000fffff984 */ /* 0x000fe20000000800 */
[----:B------:R-:W-:Y:S01]  /*7b70*/  @!PT LDS RZ, [RZ] ;  /* 0x00000000fffff984 */ /* 0x000fe20000000800 */
[----:B------:R-:W-:Y:S01]  /*7b80*/  @!P2 LDGSTS.E.BYPASS.LTC128B.128 [R220+0xa800], desc[UR24][R8.64] ;  /* 0x0a80000008dcafae */ /* 0x000fe2000b981a18 */
[----:B------:R-:W-:Y:S02]  /*7b90*/  LOP3.LUT R133, R2, R216, RZ, 0x3c, !PT ;  /* 0x000000d802857212 */ /* 0x000fe400078e3cff */
[----:B------:R-:W-:Y:S02]  /*7ba0*/  LOP3.LUT R4, R5, R2, R4, 0xf6, !PT ;  /* 0x0000000205047212 */ /* 0x000fe400078ef604 */
[----:B------:R-:W-:Y:S01]  /*7bb0*/  @P2 STS.128 [R220+0xa800], RZ ;  /* 0x00a800ffdc002388 */ /* 0x000fe20000000c00 */
[----:B------:R-:W-:Y:S01]  /*7bc0*/  IMAD R133, R133, 0x2, R215 ;  /* 0x0000000285857824 */ /* 0x000fe200078e02d7 */
[----:B------:R-:W-:Y:S03]  /*7bd0*/  LEA R2, R4, UR5, 0x1 ;  /* 0x0000000504027c11 */ /* 0x000fe6000f8e08ff */
[----:B------:R-:W-:Y:S01]  /*7be0*/  @!PT LDS RZ, [RZ] ;  /* 0x00000000fffff984 */ /* 0x000fe20000000800 */
[----:B------:R-:W-:Y:S01]  /*7bf0*/  @!PT LDS RZ, [RZ] ;  /* 0x00000000fffff984 */ /* 0x000fe20000000800 */
[----:B------:R-:W-:Y:S01]  /*7c00*/  @!PT LDS RZ, [RZ] ;  /* 0x00000000fffff984 */ /* 0x000fe20000000800 */
[----:B------:R2:W-:Y:S01]  /*7c10*/  @!P3 LDGSTS.E.BYPASS.LTC128B.128 [R220+0xb800], desc[UR24][R8.64+0x80] ;  /* 0x0b80008008dcbfae */ /* 0x0005e2000b981a18 */
[----:B------:R-:W-:Y:S04]  /*7c20*/  VIADD R136, R133, UR5 ;  /* 0x0000000585887c36 */ /* 0x000fe80008000000 */
[----:B------:R-:W-:Y:S01]  /*7c30*/  @P3 STS.128 [R220+0xb800], RZ ;  /* 0x00b800ffdc003388 */ /* 0x000fe20000000c00 */
[--C-:B------:R-:W-:Y:S02]  /*7c40*/  IMAD.IADD R192, R2, 0x1, R206.reuse ;  /* 0x0000000102c07824 */ /* 0x100fe400078e02ce */
[----:B------:R-:W-:Y:S02]  /*7c50*/  IMAD.IADD R138, R136, 0x1, R206 ;  /* 0x00000001888a7824 */ /* 0x000fe400078e02ce */
[----:B------:R-:W-:Y:S01]  /*7c60*/  LDSM.16.M88.4 R32, [R2] ;  /* 0x000000000220783b */ /* 0x000fe20000000200 */
[----:B------:R-:W-:Y:S02]  /*7c70*/  IMAD.IADD R135, R134, 0x1, R2 ;  /* 0x0000000186877824 */ /* 0x000fe400078e0202 */
[----:B------:R-:W-:Y:S02]  /*7c80*/  IMAD.IADD R134, R136, 0x1, R134 ;  /* 0x0000000188867824 */ /* 0x000fe400078e0286 */
[----:B------:R-:W1:Y:S01]  /*7c90*/  LDSM.16.M88.4 R16, [R133+UR5+0x8000] ;  /* 0x008000058510783b */ /* 0x000e620008000200 */
[----:B------:R-:W-:Y:S02]  /*7ca0*/  IMAD.IADD R136, R135, 0x1, R206 ;  /* 0x0000000187887824 */ /* 0x000fe400078e02ce */
[----:B------:R-:W-:Y:S02]  /*7cb0*/  IMAD.IADD R196, R206, 0x1, R134 ;  /* 0x00000001cec47824 */ /* 0x000fe400078e0286 */
[----:B------:R-:W2:Y:S05]  /*7cc0*/  LDSM.16.M88.4 R28, [R2+0x2000] ;  /* 0x00200000021c783b */ /* 0x000eaa0000000200 */
[----:B------:R-:W3:Y:S05]  /*7cd0*/  LDSM.16.M88.4 R172, [R133+UR5+0x8800] ;  /* 0x0088000585ac783b */ /* 0x000eea0008000200 */
[----:B------:R-:W0:Y:S05]  /*7ce0*/  LDGDEPBAR ;  /* 0x00000000000079af */ /* 0x000e2a0000000000 */
[----:B------:R-:W-:Y:S05]  /*7cf0*/  LDSM.16.M88.4 R176, [R192] ;  /* 0x00000000c0b0783b */ /* 0x000fea0000000200 */
[----:B------:R-:W4:Y:S05]  /*7d00*/  LDSM.16.M88.4 R180, [R138+0x8000] ;  /* 0x008000008ab4783b */ /* 0x000f2a0000000200 */
[----:B------:R-:W5:Y:S05]  /*7d10*/  LDSM.16.M88.4 R184, [R192+0x2000] ;  /* 0x00200000c0b8783b */ /* 0x000f6a0000000200 */
[----:B------:R-:W5:Y:S01]  /*7d20*/  LDSM.16.M88.4 R188, [R138+0x8800] ;  /* 0x008800008abc783b */ /* 0x000f620000000200 */
[-C--:B-1----:R-:W-:Y:S08]  /*7d30*/  HMMA.16816.F32 R4, R32, R16.reuse, RZ ;  /* 0x000000102004723c */ /* 0x082ff000000018ff */
[C---:B--2---:R-:W-:Y:S08]  /*7d40*/  HMMA.16816.F32 R8, R28.reuse, R16, RZ ;  /* 0x000000101c08723c */ /* 0x044ff000000018ff */
[-C--:B------:R-:W-:Y:S08]  /*7d50*/  HMMA.16816.F32 R12, R28, R18.reuse, RZ ;  /* 0x000000121c0c723c */ /* 0x080ff000000018ff */
[C---:B------:R-:W-:Y:S08]  /*7d60*/  HMMA.16816.F32 R16, R32.reuse, R18, RZ ;  /* 0x000000122010723c */ /* 0x040ff000000018ff */
        /* <DEDUP_REMOVED lines=18> */
[C---:B--2---:R-:W-:Y:S08]  /*7e90*/  HMMA.16816.F32 R8, R184.reuse, R180, R8 ;  /* 0x000000b4b808723c */ /* 0x044ff00000001808 */
[-C--:B------:R-:W-:Y:S08]  /*7ea0*/  HMMA.16816.F32 R12, R184, R182.reuse, R12 ;  /* 0x000000b6b80c723c */ /* 0x080ff0000000180c */
[C---:B------:R-:W-:Y:S01]  /*7eb0*/  HMMA.16816.F32 R16, R172.reuse, R182, R16 ;  /* 0x000000b6ac10723c */ /* 0x040fe20000001810 */
[----:B------:R-:W-:Y:S07]  /*7ec0*/  LDSM.16.M88.4 R180, [R136] ;  /* 0x0000000088b4783b */ /* 0x000fee0000000200 */
[-C--:B---3--:R-:W-:Y:S08]  /*7ed0*/  HMMA.16816.F32 R20, R172, R176.reuse, R20 ;  /* 0x000000b0ac14723c */ /* 0x088ff00000001814 */
[C---:B------:R-:W-:Y:S08]  /*7ee0*/  HMMA.16816.F32 R24, R184.reuse, R176, R24 ;  /* 0x000000b0b818723c */ /* 0x040ff00000001818 */
[-C--:B------:R-:W-:Y:S01]  /*7ef0*/  HMMA.16816.F32 R28, R184, R178.reuse, R28 ;  /* 0x000000b2b81c723c */ /* 0x080fe2000000181c */
[----:B------:R-:W1:Y:S07]  /*7f00*/  LDSM.16.M88.4 R184, [R196+0x8000] ;  /* 0x00800000c4b8783b */ /* 0x000e6e0000000200 */
[----:B------:R-:W-:Y:S01]  /*7f10*/  HMMA.16816.F32 R32, R172, R178, R32 ;  /* 0x000000b2ac20723c */ /* 0x000fe20000001820 */
[----:B------:R-:W2:Y:S05]  /*7f20*/  LDSM.16.M88.4 R172, [R196+0x8800] ;  /* 0x00880000c4ac783b */ /* 0x000eaa0000000200 */
        /* <DEDUP_REMOVED lines=9> */
[----:B------:R-:W2:Y:S07]  /*7fc0*/  LDSM.16.M88.4 R188, [R2+0x6000] ;  /* 0x0060000002bc783b */ /* 0x000eae0000000200 */
[----:B------:R-:W-:Y:S01]  /*7fd0*/  HMMA.16816.F32 R32, R180, R174, R32 ;  /* 0x000000aeb420723c */ /* 0x000fe20000001820 */
[----:B------:R-:W3:Y:S05]  /*7fe0*/  LDSM.16.M88.4 R172, [R133+UR5+0x9800] ;  /* 0x0098000585ac783b */ /* 0x000eea0008000200 */
[----:B------:R-:W-:Y:S02]  /*7ff0*/  LDSM.16.M88.4 R180, [R192+0x4000] ;  /* 0x00400000c0b4783b */ /* 0x000fe40000000200 */
[-C--:B-1----:R-:W-:Y:S03]  /*8000*/  HMMA.16816.F32 R4, R176, R184.reuse, R4 ;  /* 0x000000b8b004723c */ /* 0x082fe60000001804 */
[----:B------:R-:W-:Y:S05]  /*8010*/  LDSM.16.M88.4 R192, [R192+0x6000] ;  /* 0x00600000c0c0783b */ /* 0x000fea0000000200 */
[C---:B--2---:R-:W-:Y:S08]  /*8020*/  HMMA.16816.F32 R8, R188.reuse, R184, R8 ;  /* 0x000000b8bc08723c */ /* 0x044ff00000001808 */
[-C--:B------:R-:W-:Y:S08]  /*8030*/  HMMA.16816.F32 R12, R188, R186.reuse, R12 ;  /* 0x000000babc0c723c */ /* 0x080ff0000000180c */
[C---:B------:R-:W-:Y:S01]  /*8040*/  HMMA.16816.F32 R16, R176.reuse, R186, R16 ;  /* 0x000000bab010723c */ /* 0x040fe20000001810 */
[----:B------:R-:W1:Y:S07]  /*8050*/  LDSM.16.M88.4 R184, [R138+0x9000] ;  /* 0x009000008ab8783b */ /* 0x000e6e0000000200 */
[-C--:B---3--:R-:W-:Y:S08]  /*8060*/  HMMA.16816.F32 R20, R176, R172.reuse, R20 ;  /* 0x000000acb014723c */ /* 0x088ff00000001814 */
[C---:B------:R-:W-:Y:S08]  /*8070*/  HMMA.16816.F32 R24, R188.reuse, R172, R24 ;  /* 0x000000acbc18723c */ /* 0x040ff00000001818 */
[-C--:B------:R-:W-:Y:S01]  /*8080*/  HMMA.16816.F32 R28, R188, R174.reuse, R28 ;  /* 0x000000aebc1c723c */ /* 0x080fe2000000181c */
[----:B------:R-:W2:Y:S07]  /*8090*/  LDSM.16.M88.4 R188, [R138+0x9800] ;  /* 0x009800008abc783b */ /* 0x000eae0000000200 */
[----:B------:R-:W-:Y:S01]  /*80a0*/  HMMA.16816.F32 R32, R176, R174, R32 ;  /* 0x000000aeb020723c */ /* 0x000fe20000001820 */
[----:B------:R-:W-:Y:S05]  /*80b0*/  LDSM.16.M88.4 R172, [R135+0x4000] ;  /* 0x0040000087ac783b */ /* 0x000fea0000000200 */
[----:B------:R-:W3:Y:S02]  /*80c0*/  LDSM.16.M88.4 R176, [R134+0x9000] ;  /* 0x0090000086b0783b */ /* 0x000ee40000000200 */
        /* <DEDUP_REMOVED lines=10> */
[----:B------:R-:W-:Y:S05]  /*8170*/  LDSM.16.M88.4 R180, [R196+0x9000] ;  /* 0x00900000c4b4783b */ /* 0x000fea0000000200 */
[----:B------:R-:W-:Y:S02]  /*8180*/  LDSM.16.M88.4 R188, [R136+0x6000] ;  /* 0x0060000088bc783b */ /* 0x000fe40000000200 */
[-C--:B---3--:R-:W-:Y:S03]  /*8190*/  HMMA.16816.F32 R4, R172, R176.reuse, R4 ;  /* 0x000000b0ac04723c */ /* 0x088fe60000001804 */
[----:B------:R-:W-:Y:S05]  /*81a0*/  LDSM.16.M88.4 R196, [R196+0x9800] ;  /* 0x00980000c4c4783b */ /* 0x000fea0000000200 */
[C---:B-1----:R-:W-:Y:S08]  /*81b0*/  HMMA.16816.F32 R8, R184.reuse, R176, R8 ;  /* 0x000000b0b808723c */ /* 0x042ff00000001808 */
[-C--:B------:R-:W-:Y:S08]  /*81c0*/  HMMA.16816.F32 R12, R184, R178.reuse, R12 ;  /* 0x000000b2b80c723c */ /* 0x080ff0000000180c */
[C---:B------:R-:W-:Y:S01]  /*81d0*/  HMMA.16816.F32 R16, R172.reuse, R178, R16 ;  /* 0x000000b2ac10723c */ /* 0x040fe20000001810 */
[----:B------:R-:W1:Y:S01]  /*81e0*/  LDSM.16.M88.4 R176, [R136+0x4000] ;  /* 0x0040000088b0783b */ /* 0x000e620000000200 */
[----:B------:R-:W-:Y:S04]  /*81f0*/  DEPBAR.LE SB0, 0x0 ;  /* 0x000080000000791a */ /* 0x000fe80000000000 */
[----:B------:R-:W-:Y:S02]  /*8200*/  BAR.SYNC.DEFER_BLOCKING 0x0 ;  /* 0x0000000000007b1d */ /* 0x000fe40000010000 */
[-C--:B--2---:R-:W-:Y:S08]  /*8210*/  HMMA.16816.F32 R20, R172, R192.reuse, R20 ;  /* 0x000000c0ac14723c */ /* 0x084ff00000001814 */
[C---:B------:R-:W-:Y:S08]  /*8220*/  HMMA.16816.F32 R24, R184.reuse, R192, R24 ;  /* 0x000000c0b818723c */ /* 0x040ff00000001818 */
[-C--:B------:R-:W-:Y:S08]  /*8230*/  HMMA.16816.F32 R28, R184, R194.reuse, R28 ;  /* 0x000000c2b81c723c */ /* 0x080ff0000000181c */
[----:B------:R-:W-:Y:S08]  /*8240*/  HMMA.16816.F32 R32, R172, R194, R32 ;  /* 0x000000c2ac20723c */ /* 0x000ff00000001820 */
[-C--:B-1----:R-:W-:Y:S08]  /*8250*/  HMMA.16816.F32 R4, R176, R180.reuse, R4 ;  /* 0x000000b4b004723c */ /* 0x082ff00000001804 */
        /* <DEDUP_REMOVED lines=17> */
.L_x_1977:
[----:B-1----:R-:W-:Y:S01]  /*8370*/  FMNMX3.FTZ R134, R176, R34, R35, !PT ;  /* 0x00000022b0867276 */ /* 0x002fe20007810023 */
[----:B------:R-:W2:Y:S01]  /*8380*/  LDL R135, [R1+0x74] ;  /* 0x0000740001877983 */ /* 0x000ea20000100800 */
[----:B------:R-:W-:Y:S01]  /*8390*/  FMNMX3.FTZ R133, R175, R12, R13, !PT ;  /* 0x0000000caf857276 */ /* 0x000fe2000781000d */
[----:B------:R-:W-:Y:S01]  /*83a0*/  UISETP.GT.AND UP0, UPT, UR22, URZ, UPT ;  /* 0x000000ff1600728c */ /* 0x000fe2000bf04270 */
[----:B------:R-:W-:Y:S01]  /*83b0*/  FMNMX3.FTZ R2, R137, R10, R11, !PT ;  /* 0x0000000a89027276 */ /* 0x000fe2000781000b */
[----:B------:R-:W3:Y:S01]  /*83c0*/  LDL R139, [R1+0x70] ;  /* 0x00007000018b7983 */ /* 0x000ee20000100800 */
[----:B------:R-:W-:Y:S01]  /*83d0*/  FMNMX3.FTZ R133, R133, R24, R25, !PT ;  /* 0x0000001885857276 */ /* 0x000fe20007810019 */
[----:B------:R-:W-:Y:S01]  /*83e0*/  UIADD3 UR6, UPT, UPT, UR22, -0x1, URZ ;  /* 0xffffffff16067890 */ /* 0x000fe2000fffe0ff */
[----:B------:R-:W-:Y:S01]  /*83f0*/  FMNMX3.FTZ R2, R2, R14, R15, !PT ;  /* 0x0000000e02027276 */ /* 0x000fe2000781000f */
[----:B------:R-:W4:Y:S01]  /*8400*/  LDL R180, [R1+0x68] ;  /* 0x0000680001b47983 */ /* 0x000f220000100800 */
[----:B------:R-:W-:Y:S02]  /*8410*/  FMNMX3.FTZ R133, R133, R28, R29, !PT ;  /* 0x0000001c85857276 */ /* 0x000fe4000781001d */
[----:B------:R-:W-:Y:S01]  /*8420*/  FMNMX3.FTZ R2, R2, R26, R27, !PT ;  /* 0x0000001a02027276 */ /* 0x000fe2000781001b */
[----:B------:R-:W5:Y:S03]  /*8430*/  LDL R179, [R1+0x6c] ;  /* 0x00006c0001b37983 */ /* 0x000f660000100800 */
[----:B------:R-:W-:Y:S01]  /*8440*/  FMNMX3.FTZ R2, R2, R30, R31, !PT ;  /* 0x0000001e02027276 */ /* 0x000fe2000781001f */
[----:B------:R-:W5:Y:S04]  /*8450*/  LDL R178, [R1+0x64] ;  /* 0x0000640001b27983 */ /* 0x000f680000100800 */
[----:B------:R-:W5:Y:S06]  /*8460*/  LDL.64 R184, [R1+0x88] ;  /* 0x0000880001b87983 */ /* 0x000f6c0000100a00 */
[----:B------:R-:W5:Y:S06]  /*8470*/  LDL.64 R182, [R1+0x90] ;  /* 0x0000900001b67983 */ /* 0x000f6c0000100a00 */
[----:B------:R-:W5:Y:S06]  /*8480*/  LDL.64 R194, [R1+0x78] ;  /* 0x0000780001c27983 */ /* 0x000f6c0000100a00 */
[----:B------:R-:W5:Y:S06]  /*8490*/  LDL.64 R192, [R1+0x80] ;  /* 0x0000800001c07983 */ /* 0x000f6c0000100a00 */
[----:B------:R1:W5:Y:S04]  /*84a0*/  LDL.S16 R229, [R1+0xc] ;  /* 0x00000c0001e57983 */ /* 0x0003680000100600 */
[----:B------:R1:W5:Y:S04]  /*84b0*/  LDL.S16 R218, [R1+0x8] ;  /* 0x0000080001da7983 */ /* 0x0003680000100600 */
[----:B------:R-:W1:Y:S08]  /*84c0*/  SHFL.BFLY PT, R138, R136, 0x2, 0x1f ;  /* 0x0c401f00888a7f89 */ /* 0x000e7000000e0000 */
[----:B------:R-:W1:Y:S08]  /*84d0*/  SHFL.BFLY PT, R173, R134, 0x2, 0x1f ;  /* 0x0c401f0086ad7f89 */ /* 0x000e7000000e0000 */
[----:B------:R-:W1:Y:S08]  /*84e0*/  SHFL.BFLY PT, R172, R133, 0x2, 0x1f ;  /* 0x0c401f0085ac7f89 */ /* 0x000e7000000e0000 */
[----:B------:R-:W-:Y:S01]  /*84f0*/  SHFL.BFLY PT, R175, R2, 0x2, 0x1f ;  /* 0x0c401f0002af7f89 */ /* 0x000fe200000e0000 */
[----:B-1----:R-:W-:Y:S02]  /*8500*/  FMNMX.FTZ R136, R136, R138, !PT ;  /* 0x0000008a88887209 */ /* 0x002fe40007810000 */
[----:B------:R-:W-:Y:S05]  /*8510*/  FMNMX.FTZ R190, R134, R173, !PT ;  /* 0x000000ad86be7209 */ /* 0x000fea0007810000 */
[----:B------:R-:W1:Y:S01]  /*8520*/  SHFL.BFLY PT, R174, R136, 0x1, 0x1f ;  /* 0x0c201f0088ae7f89 */ /* 0x000e6200000e0000 */
[----:B------:R-:W-:Y:S07]  /*8530*/  FMNMX.FTZ R133, R133, R172, !PT ;  /* 0x000000ac85857209 */ /* 0x000fee0007810000 */
[----:B------:R-:W5:Y:S01]  /*8540*/  SHFL.BFLY PT, R173, R190, 0x1, 0x1f ;  /* 0x0c201f00bead7f89 */ /* 0x000f6200000e0000 */
[----:B-1----:R-:W-:Y:S04]  /*8550*/  FMNMX.FTZ R136, R136, R174, !PT ;  /* 0x000000ae88887209 */ /* 0x002fe80007810000 */
[C---:B------:R-:W-:Y:S01]  /*8560*/  FSETP.NEU.FTZ.AND P0, PT, R136.reuse, -INF , PT ;  /* 0xff8000008800780b */ /* 0x040fe20003f1d000 */
[----:B------:R-:W-:Y:S01]  /*8570*/  FADD.FTZ R0, -R136, R0 ;  /* 0x0000000088007221 */ /* 0x000fe20000010100 */
[----:B--2---:R-:W-:Y:S01]  /*8580*/  LOP3.LUT R135, R135, UR22, RZ, 0x3c, !PT ;  /* 0x0000001687877c12 */ /* 0x004fe2000f8e3cff */
[----:B------:R-:W-:Y:S04]  /*8590*/  UMOV UR22, UR6 ;  /* 0x0000000600167c82 */ /* 0x000fe80008000000 */
[----:B------:R-:W-:Y:S05]  /*85a0*/  IMAD.WIDE.U32 R176, R135, -0x326172a9, RZ ;  /* 0xcd9e8d5787b07825 */ /* 0x000fea00078e00ff */
[C---:B---3--:R-:W-:Y:S02]  /*85b0*/  LOP3.LUT R139, R177.reuse, R139, RZ, 0x3c, !PT ;  /* 0x0000008bb18b7212 */ /* 0x048fe400078e3cff */
[C---:B----4-:R-:W-:Y:S02]  /*85c0*/  LOP3.LUT R135, R176.reuse, R180, RZ, 0x3c, !PT ;  /* 0x000000b4b0877212 */ /* 0x050fe400078e3cff */
[----:B-----5:R-:W-:Y:S02]  /*85d0*/  LOP3.LUT R134, R177, R179, RZ, 0x3c, !PT ;  /* 0x000000b3b1867212 */ /* 0x020fe400078e3cff */
[----:B------:R-:W-:Y:S01]  /*85e0*/  LOP3.LUT R138, R176, R178, RZ, 0x3c, !PT ;  /* 0x000000b2b08a7212 */ /* 0x000fe200078e3cff */
[----:B------:R-:W-:Y:S04]  /*85f0*/  IMAD.WIDE.U32 R186, R135, -0x2daee0ad, RZ ;  /* 0xd2511f5387ba7825 */ /* 0x000fe800078e00ff */
[----:B------:R-:W-:Y:S04]  /*8600*/  IMAD.WIDE.U32 R176, R139, -0x2daee0ad, RZ ;  /* 0xd2511f538bb07825 */ /* 0x000fe800078e00ff */
[----:B------:R-:W-:Y:S01]  /*8610*/  IMAD.WIDE.U32 R178, R134, -0x2daee0ad, RZ ;  /* 0xd2511f5386b27825 */ /* 0x000fe200078e00ff */
[----:B------:R-:W-:Y:S02]  /*8620*/  LOP3.LUT R134, R184, UR17, R177, 0x96, !PT ;  /* 0x00000011b8867c12 */ /* 0x000fe4000f8e96b1 */
[----:B------:R-:W-:Y:S01]  /*8630*/  LOP3.LUT R172, R176, UR15, R187, 0x96, !PT ;  /* 0x0000000fb0ac7c12 */ /* 0x000fe2000f8e96bb */
[----:B------:R-:W-:Y:S01]  /*8640*/  IMAD.WIDE.U32 R180, R138, -0x2daee0ad, RZ ;  /* 0xd2511f538ab47825 */ /* 0x000fe200078e00ff */
[----:B------:R-:W-:Y:S01]  /*8650*/  LOP3.LUT R139, R182, UR17, R179, 0x96, !PT ;  /* 0x00000011b68b7c12 */ /* 0x000fe2000f8e96b3 */
[----:B------:R-:W1:Y:S01]  /*8660*/  SHFL.BFLY PT, R176, R133, 0x1, 0x1f ;  /* 0x0c201f0085b07f89 */ /* 0x000e6200000e0000 */
[----:B------:R-:W-:Y:S01]  /*8670*/  FMNMX.FTZ R138, R2, R175, !PT ;  /* 0x000000af028a7209 */ /* 0x000fe20007810000 */
[----:B------:R-:W-:Y:S01]  /*8680*/  IMAD.WIDE.U32 R182, R172, -0x326172a9, RZ ;  /* 0xcd9e8d57acb67825 */ /* 0x000fe200078e00ff */
[----:B------:R-:W-:Y:S03]  /*8690*/  LOP3.LUT R135, R178, UR15, R181, 0x96, !PT ;  /* 0x0000000fb2877c12 */ /* 0x000fe6000f8e96b5 */
[----:B------:R-:W-:Y:S02]  /*86a0*/  IMAD.WIDE.U32 R188, R134, -0x326172a9, RZ ;  /* 0xcd9e8d5786bc7825 */ /* 0x000fe400078e00ff */
[----:B------:R-:W2:Y:S02]  /*86b0*/  SHFL.BFLY PT, R175, R138, 0x1, 0x1f ;  /* 0x0c201f008aaf7f89 */ /* 0x000ea400000e0000 */
[----:B------:R-:W-:Y:S01]  /*86c0*/  IMAD.WIDE.U32 R184, R135, -0x326172a9, RZ ;  /* 0xcd9e8d5787b87825 */ /* 0x000fe200078e00ff */
[----:B------:R-:W-:Y:S02]  /*86d0*/  LOP3.LUT R2, R188, UR14, R183, 0x96, !PT ;  /* 0x0000000ebc027c12 */ /* 0x000fe4000f8e96b7 */
[----:B------:R-:W-:Y:S01]  /*86e0*/  FMNMX.FTZ R135, R190, R173, !PT ;  /* 0x000000adbe877209 */ /* 0x000fe20007810000 */
[----:B------:R-:W-:Y:S01]  /*86f0*/  IMAD.WIDE.U32 R178, R139, -0x326172a9, RZ ;  /* 0xcd9e8d578bb27825 */ /* 0x000fe200078e00ff */
[----:B------:R-:W-:Y:S03]  /*8700*/  LOP3.LUT R134, R194, UR16, R189, 0x96, !PT ;  /* 0x00000010c2867c12 */ /* 0x000fe6000f8e96bd */
[----:B------:R-:W-:Y:S04]  /*8710*/  IMAD.WIDE.U32 R230, R2, -0x2daee0ad, RZ ;  /* 0xd2511f5302e67825 */ /* 0x000fe800078e00ff */
[----:B------:R-:W-:Y:S01]  /*8720*/  FMUL.FTZ R2, R0, UR4 ;  /* 0x0000000400027c20 */ /* 0x000fe20008410000 */
[----:B------:R-:W-:Y:S01]  /*8730*/  FADD.FTZ R0, -R135, R3 ;  /* 0x0000000387007221 */ /* 0x000fe20000010100 */
[----:B------:R-:W-:Y:S02]  /*8740*/  LOP3.LUT R139, R192, UR16, R179, 0x96, !PT ;  /* 0x00000010c08b7c12 */ /* 0x000fe4000f8e96b3 */
[----:B------:R3:W4:Y:S01]  /*8750*/  MUFU.EX2 R3, R2 ;  /* 0x0000000200037308 */ /* 0x0007220000000800 */
[----:B------:R-:W-:Y:S01]  /*8760*/  LOP3.LUT R172, R178, UR14, R185, 0x96, !PT ;  /* 0x0000000eb2ac7c12 */ /* 0x000fe2000f8e96b9 */
[----:B------:R-:W-:Y:S01]  /*8770*/  IMAD.WIDE.U32 R178, R134, -0x2daee0ad, RZ ;  /* 0xd2511f5386b27825 */ /* 0x000fe200078e00ff */
[----:B-1----:R-:W-:Y:S03]  /*8780*/  FMNMX.FTZ R134, R133, R176, !PT ;  /* 0x000000b085867209 */ /* 0x002fe60007810000 */
[----:B------:R-:W-:Y:S01]  /*8790*/  IMAD.WIDE.U32 R188, R139, -0x2daee0ad, RZ ;  /* 0xd2511f538bbc7825 */ /* 0x000fe200078e00ff */
[----:B------:R-:W-:Y:S02]  /*87a0*/  LOP3.LUT R178, R178, UR10, R231, 0x96, !PT ;  /* 0x0000000ab2b27c12 */ /* 0x000fe4000f8e96e7 */
[----:B--2---:R-:W-:Y:S01]  /*87b0*/  FMNMX.FTZ R133, R138, R175, !PT ;  /* 0x000000af8a857209 */ /* 0x004fe20007810000 */
[----:B------:R-:W-:Y:S01]  /*87c0*/  FMUL.FTZ R138, R136, UR4 ;  /* 0x00000004888a7c20 */ /* 0x000fe20008410000 */
[----:B------:R-:W-:Y:S01]  /*87d0*/  LOP3.LUT R173, R180, UR13, R189, 0x96, !PT ;  /* 0x0000000db4ad7c12 */ /* 0x000fe2000f8e96bd */
[----:B------:R-:W-:Y:S01]  /*87e0*/  IMAD.WIDE.U32 R232, R172, -0x2daee0ad, RZ ;  /* 0xd2511f53ace87825 */ /* 0x000fe200078e00ff */
[----:B------:R-:W-:Y:S01]  /*87f0*/  LOP3.LUT R139, R186, UR13, R179, 0x96, !PT ;  /* 0x0000000dba8b7c12 */ /* 0x000fe2000f8e96b3 */
[----:B------:R-:W1:Y:S01]  /*8800*/  LDC R231, c[0x0][0x448] ;  /* 0x00011200ffe77b82 */ /* 0x000e620000000800 */
[----:B------:R-:W-:Y:S01]  /*8810*/  FSEL R138, R138, RZ, P0 ;  /* 0x000000ff8a8a7208 */ /* 0x000fe20000000000 */
[----:B------:R-:W-:Y:S04]  /*8820*/  IMAD.WIDE.U32 R174, R173, -0x326172a9, RZ ;  /* 0xcd9e8d57adae7825 */ /* 0x000fe800078e00ff */
[----:B---3--:R-:W-:Y:S01]  /*8830*/  FMUL.FTZ R2, R0, UR4 ;  /* 0x0000000400027c20 */ /* 0x008fe20008410000 */
[----:B------:R-:W-:Y:S01]  /*8840*/  FSETP.NEU.FTZ.AND P0, PT, R135, -INF , PT ;  /* 0xff8000008700780b */ /* 0x000fe20003f1d000 */
[----:B------:R-:W-:Y:S01]  /*8850*/  FADD.FTZ R0, -R134, R132 ;  /* 0x0000008486007221 */ /* 0x000fe20000010100 */
[--C-:B------:R-:W-:Y:S01]  /*8860*/  FFMA.FTZ R4, R4, UR4, -R138.reuse ;  /* 0x0000000404047c23 */ /* 0x100fe2000801088a */
[----:B------:R2:W3:Y:S01]  /*8870*/  MUFU.EX2 R132, R2 ;  /* 0x0000000200847308 */ /* 0x0004e20000000800 */
[----:B------:R-:W-:Y:S01]  /*8880*/  LOP3.LUT R202, R184, UR11, R175, 0x96, !PT ;  /* 0x0000000bb8ca7c12 */ /* 0x000fe2000f8e96af */
[----:B------:R-:W-:Y:S01]  /*8890*/  IMAD.WIDE.U32 R180, R139, -0x326172a9, RZ ;  /* 0xcd9e8d578bb47825 */ /* 0x000fe200078e00ff */
[----:B------:R-:W-:Y:S03]  /*88a0*/  LOP3.LUT R176, R188, UR10, R233, 0x96, !PT ;  /* 0x0000000abcb07c12 */ /* 0x000fe6000f8e96e9 */
[--C-:B------:R-:W-:Y:S01]  /*88b0*/  FFMA.FTZ R16, R16, UR4, -R138.reuse ;  /* 0x0000000410107c23 */ /* 0x100fe2000801088a */
[----:B------:R-:W-:Y:S01]  /*88c0*/  IMAD.WIDE.U32 R178, R178, -0x326172a9, RZ ;  /* 0xcd9e8d57b2b27825 */ /* 0x000fe200078e00ff */
[----:B------:R-:W-:Y:S02]  /*88d0*/  LOP3.LUT R201, R182, UR11, R181, 0x96, !PT ;  /* 0x0000000bb6c97c12 */ /* 0x000fe4000f8e96b5 */
[----:B------:R5:W1:Y:S01]  /*88e0*/  MUFU.EX2 R200, R4 ;  /* 0x0000000400c87308 */ /* 0x000a620000000800 */
[--C-:B------:R-:W-:Y:S01]  /*88f0*/  FFMA.FTZ R17, R17, UR4, -R138.reuse ;  /* 0x0000000411117c23 */ /* 0x100fe2000801088a */
[----:B------:R-:W-:Y:S01]  /*8900*/  IMAD.WIDE.U32 R176, R176, -0x326172a9, RZ ;  /* 0xcd9e8d57b0b07825 */ /* 0x000fe200078e00ff */
[----:B------:R-:W-:Y:S03]  /*8910*/  LOP3.LUT R139, R180, UR9, R179, 0x96, !PT ;  /* 0x00000009b48b7c12 */ /* 0x000fe6000f8e96b3 */
[--C-:B------:R-:W-:Y:S01]  /*8920*/  FFMA.FTZ R182, R20, UR4, -R138.reuse ;  /* 0x0000000414b67c23 */ /* 0x100fe2000801088a */
[--C-:B------:R-:W-:Y:S01]  /*8930*/  FFMA.FTZ R184, R21, UR4, -R138.reuse ;  /* 0x0000000415b87c23 */ /* 0x100fe2000801088a */
[----:B------:R-:W-:Y:S01]  /*8940*/  LOP3.LUT R174, R174, UR9, R177, 0x96, !PT ;  /* 0x00000009aeae7c12 */ /* 0x000fe2000f8e96b1 */
[--C-:B------:R-:W-:Y:S01]  /*8950*/  FFMA.FTZ R210, R33, UR4, -R138.reuse ;  /* 0x0000000421d27c23 */ /* 0x100fe2000801088a */
[----:B--2---:R-:W-:Y:S01]  /*8960*/  FMUL.FTZ R2, R0, UR4 ;  /* 0x0000000400027c20 */ /* 0x004fe20008410000 */
[----:B------:R-:W-:Y:S01]  /*8970*/  FADD.FTZ R0, -R133, R137 ;  /* 0x0000008985007221 */ /* 0x000fe20000010100 */
[----:B------:R-:W-:Y:S01]  /*8980*/  FMUL.FTZ R137, R135, UR4 ;  /* 0x0000000487897c20 */ /* 0x000fe20008410000 */
[----:B------:R-:W-:Y:S01]  /*8990*/  LOP3.LUT R173, R174, 0xffff, RZ, 0xc0, !PT ;  /* 0x0000ffffaead7812 */ /* 0x000fe200078ec0ff */
[----:B------:R-:W-:Y:S01]  /*89a0*/  FFMA.FTZ R209, R32, UR4, -R138 ;  /* 0x0000000420d17c23 */ /* 0x000fe2000801088a */
[----:B------:R-:W-:Y:S02]  /*89b0*/  IMAD.U32 R177, RZ, RZ, UR23 ;  /* 0x00000017ffb17e24 */ /* 0x000fe4000f8e00ff */
[----:B------:R-:W-:Y:S01]  /*89c0*/  FMUL.FTZ R0, R0, UR4 ;  /* 0x0000000400007c20 */ /* 0x000fe20008410000 */
[----:B------:R-:W-:Y:S01]  /*89d0*/  FSEL R137, R137, RZ, P0 ;  /* 0x000000ff89897208 */ /* 0x000fe20000000000 */
[C---:B-----5:R-:W-:Y:S01]  /*89e0*/  FMUL.FTZ R4, R134.reuse, UR4 ;  /* 0x0000000486047c20 */ /* 0x060fe20008410000 */
[----:B------:R-:W-:Y:S01]  /*89f0*/  FSETP.NEU.FTZ.AND P0, PT, R134, -INF , PT ;  /* 0xff8000008600780b */ /* 0x000fe20003f1d000 */
[----:B------:R-:W-:Y:S01]  /*8a00*/  MUFU.EX2 R196, R16 ;  /* 0x0000001000c47308 */ /* 0x000fe20000000800 */
[----:B------:R-:W-:Y:S01]  /*8a10*/  SHF.R.U32.HI R179, RZ, 0x8, R173 ;  /* 0x00000008ffb37819 */ /* 0x000fe200000116ad */
[--C-:B------:R-:W-:Y:S01]  /*8a20*/  FFMA.FTZ R175, R6, UR4, -R137.reuse ;  /* 0x0000000406af7c23 */ /* 0x100fe20008010889 */
[----:B------:R-:W-:Y:S01]  /*8a30*/  FSEL R6, R4, RZ, P0 ;  /* 0x000000ff04067208 */ /* 0x000fe20000000000 */
[C---:B------:R-:W-:Y:S01]  /*8a40*/  FMUL.FTZ R4, R133.reuse, UR4 ;  /* 0x0000000485047c20 */ /* 0x040fe20008410000 */
[----:B------:R-:W-:Y:S01]  /*8a50*/  FSETP.NEU.FTZ.AND P0, PT, R133, -INF , PT ;  /* 0xff8000008500780b */ /* 0x000fe20003f1d000 */
[--C-:B------:R-:W-:Y:S01]  /*8a60*/  FFMA.FTZ R7, R7, UR4, -R137.reuse ;  /* 0x0000000407077c23 */ /* 0x100fe20008010889 */
[----:B------:R-:W-:Y:S03]  /*8a70*/  LOP3.LUT R172, R139, 0xffff, RZ, 0xc0, !PT ;  /* 0x0000ffff8bac7812 */ /* 0x000fe600078ec0ff */
[----:B------:R2:W-:Y:S01]  /*8a80*/  MUFU.EX2 R199, R175 ;  /* 0x000000af00c77308 */ /* 0x0005e20000000800 */
[----:B------:R-:W-:Y:S01]  /*8a90*/  FSEL R4, R4, RZ, P0 ;  /* 0x000000ff04047208 */ /* 0x000fe20000000000 */
[----:B------:R-:W-:Y:S01]  /*8aa0*/  FFMA.FTZ R9, R9, UR4, -R6 ;  /* 0x0000000409097c23 */ /* 0x000fe20008010806 */
[----:B----4-:R-:W-:Y:S01]  /*8ab0*/  FMUL.FTZ R33, R3, R141 ;  /* 0x0000008d03217220 */ /* 0x010fe20000410000 */
[----:B------:R-:W-:Y:S01]  /*8ac0*/  SHF.R.U32.HI R172, RZ, 0x8, R172 ;  /* 0x00000008ffac7819 */ /* 0x000fe200000116ac */
[----:B------:R-:W-:Y:S02]  /*8ad0*/  IMAD.MOV.U32 R203, RZ, RZ, R178 ;  /* 0x000000ffffcb7224 */ /* 0x000fe400078e00b2 */
[--C-:B------:R-:W-:Y:S01]  /*8ae0*/  FFMA.FTZ R10, R10, UR4, -R4.reuse ;  /* 0x000000040a0a7c23 */ /* 0x100fe20008010804 */
[----:B------:R-:W-:Y:S02]  /*8af0*/  FFMA.FTZ R11, R11, UR4, -R4 ;  /* 0x000000040b0b7c23 */ /* 0x000fe40008010804 */
[----:B------:R-:W-:Y:S01]  /*8b00*/  MUFU.EX2 R194, R17 ;  /* 0x0000001100c27308 */ /* 0x000fe20000000800 */
[----:B------:R-:W-:Y:S01]  /*8b10*/  LOP3.LUT R173, R172, 0xffff, RZ, 0xc0, !PT ;  /* 0x0000ffffacad7812 */ /* 0x000fe200078ec0ff */
[----:B------:R-:W-:Y:S01]  /*8b20*/  IMAD.MOV.U32 R204, RZ, RZ, R176 ;  /* 0x000000ffffcc7224 */ /* 0x000fe200078e00b0 */
[C---:B------:R-:W-:Y:S01]  /*8b30*/  PRMT R192, R178.reuse, 0x7772, RZ ;  /* 0x00007772b2c07816 */ /* 0x040fe200000000ff */
[--C-:B------:R-:W-:Y:S01]  /*8b40*/  FFMA.FTZ R191, R27, UR4, -R4.reuse ;  /* 0x000000041bbf7c23 */ /* 0x100fe20008010804 */
[C---:B------:R-:W-:Y:S01]  /*8b50*/  PRMT R228, R178.reuse, 0x7773, RZ ;  /* 0x00007773b2e47816 */ /* 0x040fe200000000ff */
[----:B------:R-:W-:Y:S01]  /*8b60*/  FFMA.FTZ R188, R31, UR4, -R4 ;  /* 0x000000041fbc7c23 */ /* 0x000fe20008010804 */
[----:B------:R-:W-:Y:S03]  /*8b70*/  PRMT R219, R178, 0x7771, RZ ;  /* 0x00007771b2db7816 */ /* 0x000fe600000000ff */
[----:B------:R4:W-:Y:S01]  /*8b80*/  MUFU.EX2 R197, R10 ;  /* 0x0000000a00c57308 */ /* 0x0009e20000000800 */
[----:B--2---:R-:W-:Y:S01]  /*8b90*/  FFMA.FTZ R175, R8, UR4, -R6 ;  /* 0x0000000408af7c23 */ /* 0x004fe20008010806 */
[----:B------:R-:W-:Y:S01]  /*8ba0*/  LOP3.LUT R8, R179, 0xffff, RZ, 0xc0, !PT ;  /* 0x0000ffffb3087812 */ /* 0x000fe200078ec0ff */
[----:B------:R-:W-:Y:S01]  /*8bb0*/  FFMA.FTZ R178, R15, UR4, -R4 ;  /* 0x000000040fb27c23 */ /* 0x000fe20008010804 */
[----:B------:R-:W-:Y:S01]  /*8bc0*/  PRMT R222, R176, 0x7771, RZ ;  /* 0x00007771b0de7816 */ /* 0x000fe200000000ff */
[--C-:B------:R-:W-:Y:S01]  /*8bd0*/  FFMA.FTZ R18, R18, UR4, -R137.reuse ;  /* 0x0000000412127c23 */ /* 0x100fe20008010889 */
[----:B------:R-:W-:Y:S01]  /*8be0*/  ISETP.LE.U32.AND P3, PT, R8, UR12, PT ;  /* 0x0000000c08007c0c */ /* 0x000fe2000bf63070 */
[----:B------:R-:W-:Y:S03]  /*8bf0*/  FFMA.FTZ R8, R5, UR4, -R138 ;  /* 0x0000000405087c23 */ /* 0x000fe6000801088a */
[----:B------:R2:W-:Y:S01]  /*8c00*/  MUFU.EX2 R198, R175 ;  /* 0x000000af00c67308 */ /* 0x0005e20000000800 */
[----:B------:R-:W-:Y:S01]  /*8c10*/  LOP3.LUT R5, R139, 0xff, RZ, 0xc0, !PT ;  /* 0x000000ff8b057812 */ /* 0x000fe200078ec0ff */
[--C-:B------:R-:W-:Y:S01]  /*8c20*/  FFMA.FTZ R187, R22, UR4, -R137.reuse ;  /* 0x0000000416bb7c23 */ /* 0x100fe20008010889 */
[----:B------:R-:W-:Y:S01]  /*8c30*/  PRMT R227, R176, 0x7772, RZ ;  /* 0x00007772b0e37816 */ /* 0x000fe200000000ff */
[----:B------:R-:W-:Y:S01]  /*8c40*/  FFMA.FTZ R189, R23, UR4, -R137 ;  /* 0x0000000417bd7c23 */ /* 0x000fe20008010889 */
[C---:B------:R-:W-:Y:S01]  /*8c50*/  ISETP.LE.U32.AND P4, PT, R5.reuse, UR12, PT ;  /* 0x0000000c05007c0c */ /* 0x040fe2000bf83070 */
[----:B------:R-:W-:Y:S01]  /*8c60*/  FFMA.FTZ R190, R26, UR4, -R4 ;  /* 0x000000041abe7c23 */ /* 0x000fe20008010804 */
[----:B------:R-:W-:Y:S03]  /*8c70*/  PRMT R181, R5, 0x5410, R172 ;  /* 0x0000541005b57816 */ /* 0x000fe600000000ac */
[----:B------:R5:W-:Y:S01]  /*8c80*/  MUFU.EX2 R138, R7 ;  /* 0x00000007008a7308 */ /* 0x000be20000000800 */
[----:B----4-:R-:W-:Y:S01]  /*8c90*/  FFMA.FTZ R10, R12, UR4, -R6 ;  /* 0x000000040c0a7c23 */ /* 0x010fe20008010806 */
[----:B------:R-:W-:Y:S01]  /*8ca0*/  PRMT R5, R139, 0x7632, R5 ;  /* 0x000076328b057816 */ /* 0x000fe20000000005 */
[----:B------:R-:W-:Y:S01]  /*8cb0*/  FMUL.FTZ R32, R3, R140 ;  /* 0x0000008c03207220 */ /* 0x000fe20000410000 */
[----:B------:R-:W-:Y:S01]  /*8cc0*/  SHF.R.U32.HI R139, RZ, 0x18, R139 ;  /* 0x00000018ff8b7819 */ /* 0x000fe2000001168b */
[--C-:B------:R-:W-:Y:S01]  /*8cd0*/  FFMA.FTZ R221, R34, UR4, -R137.reuse ;  /* 0x0000000422dd7c23 */ /* 0x100fe20008010889 */
[----:B------:R-:W-:Y:S01]  /*8ce0*/  LOP3.LUT R5, R5, 0xff, RZ, 0xc0, !PT ;  /* 0x000000ff05057812 */ /* 0x000fe200078ec0ff */
[----:B------:R-:W-:Y:S03]  /*8cf0*/  FFMA.FTZ R225, R35, UR4, -R137 ;  /* 0x0000000423e17c23 */ /* 0x000fe60008010889 */
[----:B------:R4:W-:Y:S01]  /*8d00*/  MUFU.EX2 R195, R8 ;  /* 0x0000000800c37308 */ /* 0x0009e20000000800 */
[----:B------:R-:W-:Y:S01]  /*8d10*/  PRMT R223, R176, 0x7773, RZ ;  /* 0x00007773b0df7816 */ /* 0x000fe200000000ff */
[--C-:B--2---:R-:W-:Y:S01]  /*8d20*/  FFMA.FTZ R175, R14, UR4, -R4.reuse ;  /* 0x000000040eaf7c23 */ /* 0x104fe20008010804 */
[----:B------:R-:W-:Y:S01]  /*8d30*/  ISETP.LE.U32.AND P0, PT, R173, UR12, PT ;  /* 0x0000000cad007c0c */ /* 0x000fe2000bf03070 */
[----:B------:R-:W-:Y:S01]  /*8d40*/  FFMA.FTZ R176, R30, UR4, -R4 ;  /* 0x000000041eb07c23 */ /* 0x000fe20008010804 */
[----:B------:R-:W-:Y:S01]  /*8d50*/  PRMT R180, R5, 0x5410, R139 ;  /* 0x0000541005b47816 */ /* 0x000fe2000000008b */
[----:B------:R-:W-:Y:S01]  /*8d60*/  FMUL.FTZ R21, R3, R145 ;  /* 0x0000009103157220 */ /* 0x000fe20000410000 */
[----:B------:R-:W-:Y:S03]  /*8d70*/  ISETP.LE.U32.AND P6, PT, R5, UR12, PT ;  /* 0x0000000c05007c0c */ /* 0x000fe6000bfc3070 */
[----:B------:R-:W-:Y:S01]  /*8d80*/  MUFU.EX2 R193, R9 ;  /* 0x0000000900c17308 */ /* 0x000fe20000000800 */
[----:B-----5:R-:W-:Y:S02]  /*8d90*/  IMAD.U32 R7, RZ, RZ, UR12 ;  /* 0x0000000cff077e24 */ /* 0x020fe4000f8e00ff */
[--C-:B------:R-:W-:Y:S01]  /*8da0*/  FFMA.FTZ R186, R24, UR4, -R6.reuse ;  /* 0x0000000418ba7c23 */ /* 0x100fe20008010806 */
[--C-:B------:R-:W-:Y:S01]  /*8db0*/  FFMA.FTZ R185, R25, UR4, -R6.reuse ;  /* 0x0000000419b97c23 */ /* 0x100fe20008010806 */
[C---:B------:R-:W-:Y:S01]  /*8dc0*/  FMUL.FTZ R4, R3.reuse, R152 ;  /* 0x0000009803047220 */ /* 0x040fe20000410000 */
[----:B------:R-:W-:Y:S01]  /*8dd0*/  FMUL.FTZ R5, R3, R153 ;  /* 0x0000009903057220 */ /* 0x000fe20000410000 */
[----:B------:R-:W-:Y:S01]  /*8de0*/  LOP3.LUT R177, R7, 0xff0000, R177, 0xf8, !PT ;  /* 0x00ff000007b17812 */ /* 0x000fe200078ef8b1 */
[----:B---3--:R-:W-:Y:S02]  /*8df0*/  FMUL.FTZ R7, R132, R155 ;  /* 0x0000009b84077220 */ /* 0x008fe40000410000 */
[----:B------:R-:W2:Y:S01]  /*8e00*/  MUFU.EX2 R2, R2 ;  /* 0x0000000200027308 */ /* 0x000ea20000000800 */
[----:B----4-:R-:W-:Y:S01]  /*8e10*/  FFMA.FTZ R8, R19, UR4, -R137 ;  /* 0x0000000413087c23 */ /* 0x010fe20008010889 */
[----:B------:R-:W-:Y:S01]  /*8e20*/  FFMA.FTZ R137, R13, UR4, -R6 ;  /* 0x000000040d897c23 */ /* 0x000fe20008010806 */
[C---:B------:R-:W-:Y:S01]  /*8e30*/  FMUL.FTZ R16, R3.reuse, R148 ;  /* 0x0000009403107220 */ /* 0x040fe20000410000 */
[C---:B------:R-:W-:Y:S01]  /*8e40*/  FMUL.FTZ R17, R3.reuse, R149 ;  /* 0x0000009503117220 */ /* 0x040fe20000410000 */
        /* <DEDUP_REMOVED lines=11> */
[----:B------:R-:W4:Y:S01]  /*8f00*/  MUFU.EX2 R0, R0 ;  /* 0x0000000000007308 */ /* 0x000f220000000800 */
        /* <DEDUP_REMOVED lines=15> */
[----:B------:R5:W-:Y:S01]  /*9000*/  MUFU.EX2 R141, R10 ;  /* 0x0000000a008d7308 */ /* 0x000be20000000800 */
[C---:B------:R-:W-:Y:S01]  /*9010*/  FMUL.FTZ R129, R3.reuse, R129 ;  /* 0x0000008103817220 */ /* 0x040fe20000410000 */
[----:B-1----:R-:W-:Y:S01]  /*9020*/  FFMA.FTZ R140, R3, R234, R200 ;  /* 0x000000ea038c7223 */ /* 0x002fe200000100c8 */
[--C-:B------:R-:W-:Y:S01]  /*9030*/  FFMA.FTZ R172, R28, UR4, -R6.reuse ;  /* 0x000000041cac7c23 */ /* 0x100fe20008010806 */
[----:B------:R-:W-:Y:S01]  /*9040*/  FFMA.FTZ R173, R29, UR4, -R6 ;  /* 0x000000041dad7c23 */ /* 0x000fe20008010806 */
[C---:B--2---:R-:W-:Y:S01]  /*9050*/  FFMA.FTZ R3, R2.reuse, R226, R198 ;  /* 0x000000e202037223 */ /* 0x044fe200000100c6 */
[C---:B---3--:R-:W-:Y:S01]  /*9060*/  FMUL.FTZ R8, R2.reuse, R168 ;  /* 0x000000a802087220 */ /* 0x048fe20000410000 */
        /* <DEDUP_REMOVED lines=32> */
[C---:B------:R-:W-:Y:S01]  /*9270*/  FFMA.FTZ R2, R0.reuse, R224, R197 ;  /* 0x000000e000027223 */ /* 0x040fe200000100c5 */
[C---:B-----5:R-:W-:Y:S01]  /*9280*/  FMUL.FTZ R10, R0.reuse, R170 ;  /* 0x000000aa000a7220 */ /* 0x060fe20000410000 */
        /* <DEDUP_REMOVED lines=31> */
[----:B------:R1:W2:Y:S01]  /*9480*/  MUFU.EX2 R144, R18 ;  /* 0x0000001200907308 */ /* 0x0002a20000000800 */
[--C-:B------:R-:W-:Y:S01]  /*9490*/  FADD.FTZ R149, R183, R2.reuse ;  /* 0x00000002b7957221 */ /* 0x100fe20000010000 */
[----:B------:R-:W-:Y:S01]  /*94a0*/  FMUL.FTZ R19, R132, R151 ;  /* 0x0000009784137220 */ /* 0x000fe20000410000 */
[----:B------:R-:W-:Y:S01]  /*94b0*/  PRMT R2, R0, 0x7632, R2 ;  /* 0x0000763200027816 */ /* 0x000fe20000000002 */
[----:B------:R-:W-:Y:S02]  /*94c0*/  @!P4 HADD2 R229, -R0.H0_H0, -RZ.H0_H0 ;  /* 0xa00000ff00e5c230 */ /* 0x000fe40000000900 */
[C---:B------:R-:W-:Y:S01]  /*94d0*/  FMUL.FTZ R6, R132.reuse, R154 ;  /* 0x0000009a84067220 */ /* 0x040fe20000410000 */
[C---:B------:R-:W-:Y:S01]  /*94e0*/  FMUL.FTZ R22, R132.reuse, R146 ;  /* 0x0000009284167220 */ /* 0x040fe20000410000 */
[C---:B------:R-:W-:Y:S01]  /*94f0*/  FMUL.FTZ R23, R132.reuse, R147 ;  /* 0x0000009384177220 */ /* 0x040fe20000410000 */
[----:B------:R-:W-:Y:S01]  /*9500*/  @!P0 HADD2 R218, -R2.H0_H0, -RZ.H0_H0 ;  /* 0xa00000ff02da8230 */ /* 0x000fe20000000900 */
[----:B------:R-:W-:Y:S01]  /*9510*/  @!P4 STL.S16 [R1+0xc], R229 ;  /* 0x00000ce50100c387 */ /* 0x000fe20000100600 */
[----:B------:R3:W4:Y:S01]  /*9520*/  MUFU.EX2 R154, R137 ;  /* 0x00000089009a7308 */ /* 0x0007220000000800 */
[C---:B------:R-:W-:Y:S01]  /*9530*/  FMUL.FTZ R34, R132.reuse, R142 ;  /* 0x0000008e84227220 */ /* 0x040fe20000410000 */
[C---:B------:R-:W-:Y:S01]  /*9540*/  FMUL.FTZ R35, R132.reuse, R143 ;  /* 0x0000008f84237220 */ /* 0x040fe20000410000 */
[----:B------:R5:W-:Y:S01]  /*9550*/  @!P0 STL.S16 [R1+0x8], R218 ;  /* 0x000008da01008387 */ /* 0x000be20000100600 */
[C---:B------:R-:W-:Y:S01]  /*9560*/  FMUL.FTZ R38, R132.reuse, R38 ;  /* 0x0000002684267220 */ /* 0x040fe20000410000 */
[C---:B------:R-:W-:Y:S01]  /*9570*/  FMUL.FTZ R39, R132.reuse, R39 ;  /* 0x0000002784277220 */ /* 0x040fe20000410000 */
[C---:B------:R-:W-:Y:S01]  /*9580*/  FMUL.FTZ R50, R132.reuse, R50 ;  /* 0x0000003284327220 */ /* 0x040fe20000410000 */
[----:B------:R-:W5:Y:S01]  /*9590*/  LDL.LU R151, [R1+0x44] ;  /* 0x0000440001977983 */ /* 0x000f620000300800 */
[C---:B-1----:R-:W-:Y:S01]  /*95a0*/  FMUL.FTZ R18, R132.reuse, R150 ;  /* 0x0000009684127220 */ /* 0x042fe20000410000 */
[C---:B------:R-:W-:Y:S01]  /*95b0*/  FMUL.FTZ R51, R132.reuse, R51 ;  /* 0x0000003384337220 */ /* 0x040fe20000410000 */
[C---:B------:R-:W-:Y:S01]  /*95c0*/  FMUL.FTZ R54, R132.reuse, R54 ;  /* 0x0000003684367220 */ /* 0x040fe20000410000 */
[----:B------:R-:W5:Y:S01]  /*95d0*/  LDL.LU R150, [R1+0x48] ;  /* 0x0000480001967983 */ /* 0x000f620000300800 */
[C---:B------:R-:W-:Y:S01]  /*95e0*/  FMUL.FTZ R55, R132.reuse, R55 ;  /* 0x0000003784377220 */ /* 0x040fe20000410000 */
[C---:B------:R-:W-:Y:S01]  /*95f0*/  FMUL.FTZ R66, R132.reuse, R66 ;  /* 0x0000004284427220 */ /* 0x040fe20000410000 */
[C---:B------:R-:W-:Y:S01]  /*9600*/  FMUL.FTZ R67, R132.reuse, R67 ;  /* 0x0000004384437220 */ /* 0x040fe20000410000 */
[----:B------:R-:W5:Y:S01]  /*9610*/  LDL R171, [R1+0x60] ;  /* 0x0000600001ab7983 */ /* 0x000f620000100800 */
        /* <DEDUP_REMOVED lines=16> */
[----:B------:R-:W-:Y:S01]  /*9720*/  FFMA.FTZ R132, R132, R235, R199 ;  /* 0x000000eb84847223 */ /* 0x000fe200000100c7 */
[C---:B---3--:R-:W-:Y:S01]  /*9730*/  F2FP.F16.F32.PACK_AB R137, R138.reuse, R199 ;  /* 0x000000c78a89723e */ /* 0x048fe200000000ff */
[----:B------:R1:W-:Y:S01]  /*9740*/  MUFU.EX2 R167, R178 ;  /* 0x000000b200a77308 */ /* 0x0003e20000000800 */
[----:B------:R-:W-:Y:S01]  /*9750*/  FADD.FTZ R148, R193, R3 ;  /* 0x00000003c1947221 */ /* 0x000fe20000010000 */
[----:B------:R-:W-:Y:S01]  /*9760*/  FADD.FTZ R138, R138, R132 ;  /* 0x000000848a8a7221 */ /* 0x000fe20000010000 */
[----:B--2---:R-:W-:Y:S01]  /*9770*/  F2FP.F16.F32.PACK_AB R160, R155, R144 ;  /* 0x000000909ba0723e */ /* 0x004fe200000000ff */
[----:B------:R-:W-:Y:S01]  /*9780*/  FADD.FTZ R140, R195, R140 ;  /* 0x0000008cc38c7221 */ /* 0x000fe20000010000 */
[----:B------:R-:W-:Y:S01]  /*9790*/  FADD.FTZ R148, R141, R148 ;  /* 0x000000948d947221 */ /* 0x000fe20000010000 */
[----:B------:R-:W-:Y:S01]  /*97a0*/  FADD.FTZ R138, R144, R138 ;  /* 0x0000008a908a7221 */ /* 0x000fe20000010000 */
[----:B----4-:R-:W-:Y:S01]  /*97b0*/  F2FP.F16.F32.PACK_AB R163, R154, R141 ;  /* 0x0000008d9aa3723e */ /* 0x010fe200000000ff */
[----:B------:R-:W-:Y:S01]  /*97c0*/  FADD.FTZ R3, R196, R140 ;  /* 0x0000008cc4037221 */ /* 0x000fe20000010000 */
[----:B------:R-:W-:Y:S01]  /*97d0*/  FADD.FTZ R154, R154, R148 ;  /* 0x000000949a9a7221 */ /* 0x000fe20000010000 */
[----:B------:R-:W-:Y:S01]  /*97e0*/  FADD.FTZ R155, R155, R138 ;  /* 0x0000008a9b9b7221 */ /* 0x000fe20000010000 */
[----:B------:R-:W-:Y:S01]  /*97f0*/  LOP3.LUT R138, R174, 0xff, RZ, 0xc0, !PT ;  /* 0x000000ffae8a7812 */ /* 0x000fe200078ec0ff */
[----:B------:R-:W-:Y:S01]  /*9800*/  FADD.FTZ R153, R194, R3 ;  /* 0x00000003c2997221 */ /* 0x000fe20000010000 */
[--C-:B------:R-:W-:Y:S01]  /*9810*/  HSET2.LE.AND R140, R181, R177.reuse, PT ;  /* 0x000000b1b58c7233 */ /* 0x100fe20003803000 */
[----:B------:R-:W2:Y:S01]  /*9820*/  MUFU.EX2 R166, R175 ;  /* 0x000000af00a67308 */ /* 0x000ea20000000800 */
[----:B------:R-:W-:Y:S01]  /*9830*/  PRMT R148, R138, 0x5410, R179 ;  /* 0x000054108a947816 */ /* 0x000fe200000000b3 */
[----:B------:R-:W3:Y:S01]  /*9840*/  LDSM.16.MT88.4 R144, [R205+0xa000] ;  /* 0x00a00000cd90783b */ /* 0x000ee20000004200 */
[----:B------:R-:W-:Y:S01]  /*9850*/  PRMT R181, R218, 0x7610, R181 ;  /* 0x00007610dab57816 */ /* 0x000fe200000000b5 */
[----:B------:R-:W-:Y:S01]  /*9860*/  VIADD R200, R205, 0xa040 ;  /* 0x0000a040cdc87836 */ /* 0x000fe20000000000 */
[----:B------:R-:W-:Y:S01]  /*9870*/  PRMT R141, R229, 0x7610, R141 ;  /* 0x00007610e58d7816 */ /* 0x000fe2000000008d */
[----:B-----5:R-:W-:Y:S01]  /*9880*/  IMAD.U32 R218, RZ, RZ, UR28 ;  /* 0x0000001cffda7e24 */ /* 0x020fe2000f8e00ff */
[----:B------:R-:W-:Y:S03]  /*9890*/  PRMT R3, R0, 0x5410, R2 ;  /* 0x0000541000037816 */ /* 0x000fe60000000002 */
[----:B------:R-:W-:Y:S01]  /*98a0*/  MUFU.EX2 R170, R182 ;  /* 0x000000b600aa7308 */ /* 0x000fe20000000800 */
[----:B------:R-:W-:Y:S01]  /*98b0*/  @!P0 PRMT R2, R181, 0x5410, RZ ;  /* 0x00005410b5028816 */ /* 0x000fe200000000ff */
[----:B------:R4:W5:Y:S01]  /*98c0*/  LDL.S16 R179, [R1+0x40] ;  /* 0x0000400001b37983 */ /* 0x0009620000100600 */
[----:B------:R-:W-:Y:S02]  /*98d0*/  @!P4 PRMT R0, R141, 0x5410, RZ ;  /* 0x000054108d00c816 */ /* 0x000fe400000000ff */
[--C-:B------:R-:W-:Y:S01]  /*98e0*/  HSET2.LE.AND R141, R180, R177.reuse, PT ;  /* 0x000000b1b48d7233 */ /* 0x100fe20003803000 */
[----:B-1----:R4:W4:Y:S01]  /*98f0*/  LDL.S16 R178, [R1+0x3c] ;  /* 0x00003c0001b27983 */ /* 0x0029220000100600 */
[----:B------:R-:W-:Y:S02]  /*9900*/  F2FP.F16.F32.PACK_AB R157, R183, R197 ;  /* 0x000000c5b79d723e */ /* 0x000fe400000000ff */
[----:B------:R-:W-:Y:S01]  /*9910*/  LOP3.LUT R183, R203, 0xff, RZ, 0xc0, !PT ;  /* 0x000000ffcbb77812 */ /* 0x000fe200078ec0ff */
[----:B------:R1:W4:Y:S01]  /*9920*/  LDL.S16 R181, [R1+0x38] ;  /* 0x0000380001b57983 */ /* 0x0003220000100600 */
[----:B------:R-:W-:Y:S02]  /*9930*/  PRMT R132, R137, 0x7632, R132 ;  /* 0x0000763289847816 */ /* 0x000fe40000000084 */
[----:B------:R-:W-:Y:S01]  /*9940*/  F2FP.F16.F32.PACK_AB R159, R194, R196 ;  /* 0x000000c4c29f723e */ /* 0x000fe200000000ff */
[----:B------:R1:W4:Y:S01]  /*9950*/  LDL.S16 R180, [R1+0x34] ;  /* 0x0000340001b47983 */ /* 0x0003220000100600 */
[----:B------:R-:W-:Y:S02]  /*9960*/  LOP3.LUT R140, R3, R140, RZ, 0xc0, !PT ;  /* 0x0000008c038c7212 */ /* 0x000fe400078ec0ff */
[----:B------:R-:W-:Y:S02]  /*9970*/  PRMT R142, R183, 0x5410, R219 ;  /* 0x00005410b78e7816 */ /* 0x000fe400000000db */
[----:B------:R-:W-:Y:S02]  /*9980*/  PRMT R143, R192, 0x5410, R228 ;  /* 0x00005410c08f7816 */ /* 0x000fe400000000e4 */
[----:B------:R-:W-:Y:S02]  /*9990*/  PRMT R3, R137, 0x5410, R132 ;  /* 0x0000541089037816 */ /* 0x000fe40000000084 */
[----:B------:R-:W-:Y:S02]  /*99a0*/  PRMT R161, R159, 0x7632, R161 ;  /* 0x000076329fa17816 */ /* 0x000fe400000000a1 */
[----:B------:R-:W-:Y:S02]  /*99b0*/  LOP3.LUT R141, R3, R141, RZ, 0xc0, !PT ;  /* 0x0000008d038d7212 */ /* 0x000fe400078ec0ff */
[--C-:B------:R-:W-:Y:S02]  /*99c0*/  HSET2.LE.AND R142, R142, R177.reuse, PT ;  /* 0x000000b18e8e7233 */ /* 0x100fe40003803000 */
[----:B------:R-:W-:Y:S02]  /*99d0*/  LOP3.LUT R143, R143, 0xff00ff, RZ, 0xc0, !PT ;  /* 0x00ff00ff8f8f7812 */ /* 0x000fe400078ec0ff */
[----:B------:R-:W-:Y:S02]  /*99e0*/  PRMT R3, R159, 0x5410, R161 ;  /* 0x000054109f037816 */ /* 0x000fe400000000a1 */
[C---:B------:R-:W-:Y:S02]  /*99f0*/  PRMT R162, R160.reuse, 0x7632, R162 ;  /* 0x00007632a0a27816 */ /* 0x040fe400000000a2 */
[----:B------:R-:W-:Y:S02]  /*9a00*/  LOP3.LUT R142, R3, R142, RZ, 0xc0, !PT ;  /* 0x0000008e038e7212 */ /* 0x000fe400078ec0ff */
[--C-:B------:R-:W-:Y:S02]  /*9a10*/  HSET2.LE.AND R143, R143, R177.reuse, PT ;  /* 0x000000b18f8f7233 */ /* 0x100fe40003803000 */
[----:B------:R-:W-:Y:S02]  /*9a20*/  PRMT R3, R160, 0x5410, R162 ;  /* 0x00005410a0037816 */ /* 0x000fe400000000a2 */
[----:B------:R-:W-:Y:S02]  /*9a30*/  F2FP.F16.F32.PACK_AB R156, R193, R198 ;  /* 0x000000c6c19c723e */ /* 0x000fe400000000ff */
[----:B------:R-:W-:Y:S01]  /*9a40*/  LOP3.LUT R143, R3, R143, RZ, 0xc0, !PT ;  /* 0x0000008f038f7212 */ /* 0x000fe200078ec0ff */
[----:B--2---:R-:W-:Y:S01]  /*9a50*/  FADD.FTZ R3, R166, R149 ;  /* 0x00000095a6037221 */ /* 0x004fe20000010000 */
[----:B------:R-:W-:Y:S01]  /*9a60*/  ISETP.LE.U32.AND P5, PT, R139, UR12, PT ;  /* 0x0000000c8b007c0c */ /* 0x000fe2000bfa3070 */
[----:B------:R-:W-:Y:S01]  /*9a70*/  LDSM.16.MT88.4 R196, [R208+0xb800] ;  /* 0x00b80000d0c4783b */ /* 0x000fe20000004200 */
[----:B------:R-:W-:Y:S02]  /*9a80*/  PRMT R152, R174, 0x7632, R152 ;  /* 0x00007632ae987816 */ /* 0x000fe40000000098 */
[----:B------:R-:W-:Y:S01]  /*9a90*/  PRMT R139, R156, 0x7632, R139 ;  /* 0x000076329c8b7816 */ /* 0x000fe2000000008b */
[-C--:B---3--:R-:W-:Y:S05]  /*9aa0*/  HMMA.16816.F32 R4, R140, R144.reuse, R4 ;  /* 0x000000908c04723c */ /* 0x088fea0000001804 */
[C---:B------:R-:W-:Y:S01]  /*9ab0*/  F2FP.F16.F32.PACK_AB R166, R167.reuse, R166 ;  /* 0x000000a6a7a6723e */ /* 0x040fe200000000ff */
[----:B------:R-:W-:Y:S01]  /*9ac0*/  FADD.FTZ R167, R167, R3 ;  /* 0x00000003a7a77221 */ /* 0x000fe20000010000 */
[----:B------:R-:W-:Y:S02]  /*9ad0*/  LOP3.LUT R152, R152, 0xff, RZ, 0xc0, !PT ;  /* 0x000000ff98987812 */ /* 0x000fe400078ec0ff */
[----:B------:R-:W-:Y:S02]  /*9ae0*/  SHF.R.U32.HI R174, RZ, 0x18, R174 ;  /* 0x00000018ffae7819 */ /* 0x000fe400000116ae */
[--C-:B------:R-:W-:Y:S02]  /*9af0*/  HSET2.LE.AND R148, R148, R177.reuse, PT ;  /* 0x000000b194947233 */ /* 0x100fe40003803000 */
[----:B------:R-:W-:Y:S02]  /*9b00*/  PRMT R3, R156, 0x5410, R139 ;  /* 0x000054109c037816 */ /* 0x000fe4000000008b */
[----:B------:R-:W-:Y:S02]  /*9b10*/  PRMT R149, R152, 0x5410, R174 ;  /* 0x0000541098957816 */ /* 0x000fe400000000ae */
[----:B------:R-:W-:Y:S02]  /*9b20*/  LOP3.LUT R148, R3, R148, RZ, 0xc0, !PT ;  /* 0x0000009403947212 */ /* 0x000fe400078ec0ff */
[----:B------:R-:W-:Y:S01]  /*9b30*/  LOP3.LUT R175, R204, 0xff, RZ, 0xc0, !PT ;  /* 0x000000ffccaf7812 */ /* 0x000fe200078ec0ff */
[----:B------:R-:W2:Y:S01]  /*9b40*/  MUFU.EX2 R3, R184 ;  /* 0x000000b800037308 */ /* 0x000ea20000000800 */
[----:B------:R-:W-:Y:S02]  /*9b50*/  PRMT R158, R157, 0x7632, R158 ;  /* 0x000076329d9e7816 */ /* 0x000fe4000000009e */
[--C-:B------:R-:W-:Y:S02]  /*9b60*/  HSET2.LE.AND R149, R149, R177.reuse, PT ;  /* 0x000000b195957233 */ /* 0x100fe40003803000 */
[----:B------:R-:W-:Y:S02]  /*9b70*/  PRMT R164, R163, 0x7632, R164 ;  /* 0x00007632a3a47816 */ /* 0x000fe400000000a4 */
[----:B------:R-:W-:Y:S02]  /*9b80*/  PRMT R165, R166, 0x7632, R165 ;  /* 0x00007632a6a57816 */ /* 0x000fe400000000a5 */
[----:B------:R-:W-:Y:S02]  /*9b90*/  ISETP.GT.U32.AND P4, PT, R192, UR12, PT ;  /* 0x0000000cc0007c0c */ /* 0x000fe4000bf84070 */
[----:B--2---:R-:W-:Y:S01]  /*9ba0*/  F2FP.F16.F32.PACK_AB R182, R3, R170 ;  /* 0x000000aa03b6723e */ /* 0x004fe200000000ff */
[----:B------:R-:W-:Y:S01]  /*9bb0*/  IMAD.MOV.U32 R169, RZ, RZ, R151 ;  /* 0x000000ffffa97224 */ /* 0x000fe200078e0097 */
[----:B------:R-:W-:Y:S01]  /*9bc0*/  PRMT R151, R227, 0x5410, R223 ;  /* 0x00005410e3977816 */ /* 0x000fe200000000df */
[----:B------:R-:W-:Y:S01]  /*9bd0*/  IMAD.MOV.U32 R168, RZ, RZ, R150 ;  /* 0x000000ffffa87224 */ /* 0x000fe200078e0096 */
[----:B------:R-:W-:Y:S02]  /*9be0*/  PRMT R150, R175, 0x5410, R222 ;  /* 0x00005410af967816 */ /* 0x000fe400000000de */
[----:B------:R-:W-:Y:S01]  /*9bf0*/  LOP3.LUT R151, R151, 0xff00ff, RZ, 0xc0, !PT ;  /* 0x00ff00ff97977812 */ /* 0x000fe200078ec0ff */
[----:B------:R-:W-:Y:S01]  /*9c00*/  @P1 VIADD R200, R171, 0xffffffc0 ;  /* 0xffffffc0abc81836 */ /* 0x000fe20000000000 */
[----:B------:R2:W-:Y:S01]  /*9c10*/  STG.E.U16 desc[UR24][R168.64+-0x40], R0 ;  /* 0xffffc000a8007986 */ /* 0x0005e2000c101518 */
[--C-:B------:R-:W-:Y:S01]  /*9c20*/  HSET2.LE.AND R150, R150, R177.reuse, PT ;  /* 0x000000b196967233 */ /* 0x100fe20003803000 */
[----:B------:R-:W-:Y:S01]  /*9c30*/  MUFU.EX2 R171, R189 ;  /* 0x000000bd00ab7308 */ /* 0x000fe20000000800 */
[--C-:B------:R-:W-:Y:S01]  /*9c40*/  HSET2.LE.AND R151, R151, R177.reuse, PT ;  /* 0x000000b197977233 */ /* 0x100fe20003803000 */
[----:B------:R3:W-:Y:S01]  /*9c50*/  STG.E.U16 desc[UR24][R168.64+-0x3e], R2 ;  /* 0xffffc202a8007986 */ /* 0x0007e2000c101518 */
[----:B------:R-:W-:Y:S01]  /*9c60*/  IMAD.IADD R204, R206, 0x1, R200 ;  /* 0x00000001cecc7824 */ /* 0x000fe200078e02c8 */
[----:B--2---:R-:W-:Y:S04]  /*9c70*/  PRMT R0, R157, 0x5410, R158 ;  /* 0x000054109d007816 */ /* 0x004fe8000000009e */
[----:B------:R-:W-:Y:S02]  /*9c80*/  LOP3.LUT R149, R0, R149, RZ, 0xc0, !PT ;  /* 0x0000009500957212 */ /* 0x000fe400078ec0ff */
[----:B---3--:R-:W2:Y:S01]  /*9c90*/  MUFU.EX2 R2, R187 ;  /* 0x000000bb00027308 */ /* 0x008ea20000000800 */
[----:B------:R-:W-:Y:S04]  /*9ca0*/  PRMT R0, R163, 0x5410, R164 ;  /* 0x00005410a3007816 */ /* 0x000fe800000000a4 */
[----:B------:R-:W-:Y:S01]  /*9cb0*/  LOP3.LUT R150, R0, R150, RZ, 0xc0, !PT ;  /* 0x0000009600967212 */ /* 0x000fe200078ec0ff */
[----:B------:R-:W-:Y:S04]  /*9cc0*/  FADD.FTZ R0, R170, R153 ;  /* 0x00000099aa007221 */ /* 0x000fe80000010000 */
[----:B------:R-:W3:Y:S01]  /*9cd0*/  MUFU.EX2 R153, R186 ;  /* 0x000000ba00997308 */ /* 0x000ee20000000800 */
[----:B------:R-:W-:Y:S01]  /*9ce0*/  FADD.FTZ R184, R3, R0 ;  /* 0x0000000003b87221 */ /* 0x000fe20000010000 */
[----:B------:R-:W-:Y:S01]  /*9cf0*/  PRMT R0, R166, 0x5410, R165 ;  /* 0x00005410a6007816 */ /* 0x000fe200000000a5 */
[----:B-----5:R-:W-:Y:S02]  /*9d00*/  @!P6 HADD2 R179, -R137.H0_H0, -RZ.H0_H0 ;  /* 0xa00000ff89b3e230 */ /* 0x020fe40000000900 */
[----:B----4-:R-:W-:Y:S01]  /*9d10*/  @!P5 HADD2 R178, -R132.H0_H0, -RZ.H0_H0 ;  /* 0xa00000ff84b2d230 */ /* 0x010fe20000000900 */
[----:B------:R-:W-:Y:S04]  /*9d20*/  LOP3.LUT R151, R0, R151, RZ, 0xc0, !PT ;  /* 0x0000009700977212 */ /* 0x000fe800078ec0ff */
[----:B------:R4:W5:Y:S01]  /*9d30*/  MUFU.EX2 R170, R185 ;  /* 0x000000b900aa7308 */ /* 0x0009620000000800 */
[----:B------:R1:W-:Y:S01]  /*9d40*/  @!P6 STL.S16 [R1+0x40], R179 ;  /* 0x000040b30100e387 */ /* 0x0003e20000100600 */
[----:B--2---:R-:W-:Y:S01]  /*9d50*/  FADD.FTZ R3, R2, R155 ;  /* 0x0000009b02037221 */ /* 0x004fe20000010000 */
[C---:B------:R-:W-:Y:S02]  /*9d60*/  F2FP.F16.F32.PACK_AB R2, R171.reuse, R2 ;  /* 0x00000002ab02723e */ /* 0x040fe400000000ff */
[----:B------:R2:W-:Y:S01]  /*9d70*/  @!P5 STL.S16 [R1+0x3c], R178 ;  /* 0x00003cb20100d387 */ /* 0x0005e20000100600 */
[C---:B------:R-:W-:Y:S03]  /*9d80*/  HMMA.16816.F32 R8, R148.reuse, R144, R8 ;  /* 0x000000909408723c */ /* 0x040fe60000001808 */
[----:B------:R1:W2:Y:S01]  /*9d90*/  LDL.S16 R192, [R1+0x28] ;  /* 0x0000280001c07983 */ /* 0x0002a20000100600 */
[----:B------:R-:W-:Y:S01]  /*9da0*/  FADD.FTZ R189, R171, R3 ;  /* 0x00000003abbd7221 */ /* 0x000fe20000010000 */
[----:B---3--:R-:W-:Y:S01]  /*9db0*/  FADD.FTZ R0, R153, R154 ;  /* 0x0000009a99007221 */ /* 0x008fe20000010000 */
[----:B------:R-:W-:Y:S02]  /*9dc0*/  @!P3 HADD2 R180, -R139.H0_H0, -RZ.H0_H0 ;  /* 0xa00000ff8bb4b230 */ /* 0x000fe40000000900 */
[----:B------:R-:W-:Y:S01]  /*9dd0*/  IMAD.U32 R171, RZ, RZ, UR28 ;  /* 0x0000001cffab7e24 */ /* 0x000fe2000f8e00ff */
[-C--:B------:R-:W-:Y:S03]  /*9de0*/  HMMA.16816.F32 R12, R148, R146.reuse, R12 ;  /* 0x00000092940c723c */ /* 0x080fe6000000180c */
[----:B----4-:R-:W-:Y:S01]  /*9df0*/  PRMT R185, R180, 0x7610, R185 ;  /* 0x00007610b4b97816 */ /* 0x010fe200000000b9 */
[C---:B-----5:R-:W-:Y:S01]  /*9e00*/  FADD.FTZ R226, R170.reuse, R0 ;  /* 0x00000000aae27221 */ /* 0x060fe20000010000 */
[----:B------:R-:W-:Y:S02]  /*9e10*/  F2FP.F16.F32.PACK_AB R3, R170, R153 ;  /* 0x00000099aa03723e */ /* 0x000fe400000000ff */
[----:B------:R-:W-:Y:S01]  /*9e20*/  LEA R170, P0, R171, R168, 0x1 ;  /* 0x000000a8abaa7211 */ /* 0x000fe200078008ff */
[C---:B------:R-:W-:Y:S01]  /*9e30*/  HMMA.16816.F32 R16, R140.reuse, R146, R16 ;  /* 0x000000928c10723c */ /* 0x040fe20000001810 */
[----:B------:R-:W3:Y:S01]  /*9e40*/  LDSM.16.MT88.4 R144, [R208+0xa000] ;  /* 0x00a00000d090783b */ /* 0x000ee20000004200 */
[----:B------:R-:W-:Y:S02]  /*9e50*/  MOV R0, UR28 ;  /* 0x0000001c00007c02 */ /* 0x000fe40008000f00 */
[----:B------:R-:W-:Y:S02]  /*9e60*/  PRMT R153, R179, 0x7610, R153 ;  /* 0x00007610b3997816 */ /* 0x000fe40000000099 */
[----:B------:R-:W-:Y:S02]  /*9e70*/  LEA.HI.X.SX32 R171, R0, R169, 0x1, P0 ;  /* 0x000000a900ab7211 */ /* 0x000fe400000f0eff */
[----:B------:R-:W-:Y:S01]  /*9e80*/  PRMT R0, R178, 0x7610, R0 ;  /* 0x00007610b2007816 */ /* 0x000fe20000000000 */
[----:B-1----:R1:W4:Y:S01]  /*9e90*/  LDL.S16 R179, [R1+0x30] ;  /* 0x0000300001b37983 */ /* 0x0023220000100600 */
[----:B------:R-:W-:Y:S02]  /*9ea0*/  ISETP.LE.U32.AND P0, PT, R138, UR12, PT ;  /* 0x0000000c8a007c0c */ /* 0x000fe4000bf03070 */
[----:B------:R-:W-:Y:S01]  /*9eb0*/  @!P5 PRMT R132, R0, 0x5410, RZ ;  /* 0x000054100084d816 */ /* 0x000fe200000000ff */
[----:B--2---:R1:W2:Y:S01]  /*9ec0*/  LDL.S16 R178, [R1+0x2c] ;  /* 0x00002c0001b27983 */ /* 0x0042a20000100600 */
[----:B------:R-:W-:Y:S01]  /*9ed0*/  @!P3 PRMT R139, R185, 0x5410, RZ ;  /* 0x00005410b98bb816 */ /* 0x000fe200000000ff */
[----:B------:R5:W1:Y:S01]  /*9ee0*/  MUFU.EX2 R138, R190 ;  /* 0x000000be008a7308 */ /* 0x000a620000000800 */
[----:B------:R-:W-:Y:S01]  /*9ef0*/  @!P6 PRMT R137, R153, 0x5410, RZ ;  /* 0x000054109989e816 */ /* 0x000fe200000000ff */
[----:B------:R3:W-:Y:S01]  /*9f00*/  STG.E.U16 desc[UR24][R170.64+-0x3e], R132 ;  /* 0xffffc284aa007986 */ /* 0x0007e2000c101518 */
[----:B------:R-:W-:Y:S02]  /*9f10*/  ISETP.LE.U32.AND P5, PT, R152, UR12, PT ;  /* 0x0000000c98007c0c */ /* 0x000fe4000bfa3070 */
[----:B------:R-:W-:Y:S01]  /*9f20*/  ISETP.LE.U32.AND P6, PT, R174, UR12, PT ;  /* 0x0000000cae007c0c */ /* 0x000fe2000bfc3070 */
[----:B------:R-:W-:Y:S02]  /*9f30*/  LDSM.16.MT88.4 R152, [R204] ;  /* 0x00000000cc98783b */ /* 0x000fe40000004200 */
[----:B------:R-:W-:Y:S06]  /*9f40*/  @!P0 HADD2 R181, -R156.H0_H0, -RZ.H0_H0 ;  /* 0xa00000ff9cb58230 */ /* 0x000fec0000000900 */
[----:B------:R-:W-:Y:S01]  /*9f50*/  @!P0 STL.S16 [R1+0x38], R181 ;  /* 0x000038b501008387 */ /* 0x000fe20000100600 */
[----:B-----5:R-:W-:Y:S03]  /*9f60*/  PRMT R190, R181, 0x7610, R190 ;  /* 0x00007610b5be7816 */ /* 0x020fe600000000be */
[----:B------:R5:W-:Y:S01]  /*9f70*/  @!P3 STL.S16 [R1+0x34], R180 ;  /* 0x000034b40100b387 */ /* 0x000be20000100600 */
[----:B-1----:R-:W-:Y:S01]  /*9f80*/  FADD.FTZ R0, R138, R167 ;  /* 0x000000a78a007221 */ /* 0x002fe20000010000 */
[----:B------:R-:W-:Y:S02]  /*9f90*/  ISETP.GT.U32.AND P3, PT, R219, UR12, PT ;  /* 0x0000000cdb007c0c */ /* 0x000fe4000bf64070 */
[----:B------:R1:W2:Y:S01]  /*9fa0*/  LDL.S16 R185, [R1+0x1c] ;  /* 0x00001c0001b97983 */ /* 0x0002a20000100600 */
[----:B------:R-:W-:Y:S01]  /*9fb0*/  @!P0 PRMT R156, R190, 0x5410, RZ ;  /* 0x00005410be9c8816 */ /* 0x000fe200000000ff */
[-C--:B---3--:R-:W-:Y:S02]  /*9fc0*/  HMMA.16816.F32 R20, R140, R144.reuse, R20 ;  /* 0x000000908c14723c */ /* 0x088fe40000001814 */
[----:B------:R-:W-:Y:S04]  /*9fd0*/  STG.E.U16 desc[UR24][R170.64+-0x40], R137 ;  /* 0xffffc089aa007986 */ /* 0x000fe8000c101518 */
[----:B------:R1:W3:Y:S02]  /*9fe0*/  LDL.S16 R132, [R1+0x20] ;  /* 0x0000200001847983 */ /* 0x0002e40000100600 */
[C---:B------:R-:W-:Y:S08]  /*9ff0*/  HMMA.16816.F32 R24, R148.reuse, R144, R24 ;  /* 0x000000909418723c */ /* 0x040ff00000001818 */
[-C--:B------:R-:W-:Y:S03]  /*a000*/  HMMA.16816.F32 R28, R148, R146.reuse, R28 ;  /* 0x00000092941c723c */ /* 0x080fe6000000181c */
[----:B-----5:R-:W-:Y:S05]  /*a010*/  IMAD.WIDE R180, R231, 0x70, R170 ;  /* 0x00000070e7b47825 */ /* 0x020fea00078e02aa */
[C---:B------:R-:W-:Y:S01]  /*a020*/  HMMA.16816.F32 R32, R140.reuse, R146, R32 ;  /* 0x000000928c20723c */ /* 0x040fe20000001820 */
[----:B------:R-:W5:Y:S03]  /*a030*/  LDSM.16.MT88.4 R144, [R200] ;  /* 0x00000000c890783b */ /* 0x000f660000004200 */
[----:B------:R-:W-:Y:S05]  /*a040*/  LEA R218, P0, R218, R180, 0x1 ;  /* 0x000000b4dada7211 */ /* 0x000fea00078008ff */
[----:B------:R-:W-:Y:S04]  /*a050*/  STG.E.U16 desc[UR24][R180.64+-0x40], R156 ;  /* 0xffffc09cb4007986 */ /* 0x000fe8000c101518 */
[----:B------:R1:W-:Y:S02]  /*a060*/  STG.E.U16 desc[UR24][R180.64+-0x3e], R139 ;  /* 0xffffc28bb4007986 */ /* 0x0003e4000c101518 */
[----:B-1----:R-:W-:Y:S01]  /*a070*/  PRMT R139, R3, 0x7632, R139 ;  /* 0x00007632038b7816 */ /* 0x002fe2000000008b */
[-C--:B-----5:R-:W-:Y:S08]  /*a080*/  HMMA.16816.F32 R36, R140, R144.reuse, R36 ;  /* 0x000000908c24723c */ /* 0x0a0ff00000001824 */
[C---:B------:R-:W-:Y:S01]  /*a090*/  HMMA.16816.F32 R40, R148.reuse, R144, R40 ;  /* 0x000000909428723c */ /* 0x040fe20000001828 */
[----:B------:R1:W5:Y:S07]  /*a0a0*/  MUFU.EX2 R144, R191 ;  /* 0x000000bf00907308 */ /* 0x00036e0000000800 */
[-C--:B------:R-:W-:Y:S08]  /*a0b0*/  HMMA.16816.F32 R44, R148, R146.reuse, R44 ;  /* 0x00000092942c723c */ /* 0x080ff0000000182c */
[C---:B------:R-:W-:Y:S01]  /*a0c0*/  HMMA.16816.F32 R48, R140.reuse, R146, R48 ;  /* 0x000000928c30723c */ /* 0x040fe20000001830 */
[----:B-1----:R1:W3:Y:S03]  /*a0d0*/  LDL.S16 R191, [R1+0x24] ;  /* 0x0000240001bf7983 */ /* 0x0022e60000100600 */
[C---:B-----5:R-:W-:Y:S01]  /*a0e0*/  FADD.FTZ R224, R144.reuse, R0 ;  /* 0x0000000090e07221 */ /* 0x060fe20000010000 */
[----:B------:R-:W-:Y:S01]  /*a0f0*/  IMAD.U32 R0, RZ, RZ, UR28 ;  /* 0x0000001cff007e24 */ /* 0x000fe2000f8e00ff */
[----:B------:R-:W-:Y:S02]  /*a100*/  F2FP.F16.F32.PACK_AB R138, R144, R138 ;  /* 0x0000008a908a723e */ /* 0x000fe400000000ff */
[-C--:B------:R-:W-:Y:S01]  /*a110*/  HMMA.16816.F32 R52, R140, R152.reuse, R52 ;  /* 0x000000988c34723c */ /* 0x080fe20000001834 */
[----:B------:R-:W5:Y:S02]  /*a120*/  LDSM.16.MT88.4 R144, [R205+0xb000] ;  /* 0x00b00000cd90783b */ /* 0x000f640000004200 */
[----:B------:R-:W-:Y:S02]  /*a130*/  LEA.HI.X.SX32 R219, R0, R181, 0x1, P0 ;  /* 0x000000b500db7211 */ /* 0x000fe400000f0eff */
[----:B------:R-:W-:Y:S02]  /*a140*/  ISETP.LE.U32.AND P0, PT, R183, UR12, PT ;  /* 0x0000000cb7007c0c */ /* 0x000fe4000bf03070 */
[----:B------:R-:W-:Y:S01]  /*a150*/  PRMT R137, R138, 0x7632, R137 ;  /* 0x000076328a897816 */ /* 0x000fe20000000089 */
[C---:B------:R-:W-:Y:S08]  /*a160*/  HMMA.16816.F32 R56, R148.reuse, R152, R56 ;  /* 0x000000989438723c */ /* 0x040ff00000001838 */
[-C--:B------:R-:W-:Y:S08]  /*a170*/  HMMA.16816.F32 R60, R148, R154.reuse, R60 ;  /* 0x0000009a943c723c */ /* 0x080ff0000000183c */
[C---:B------:R-:W-:Y:S01]  /*a180*/  HMMA.16816.F32 R64, R140.reuse, R154, R64 ;  /* 0x0000009a8c40723c */ /* 0x040fe20000001840 */
[----:B------:R-:W1:Y:S07]  /*a190*/  LDSM.16.MT88.4 R152, [R208+0xb000] ;  /* 0x00b00000d098783b */ /* 0x000e6e0000004200 */
[-C--:B-----5:R-:W-:Y:S08]  /*a1a0*/  HMMA.16816.F32 R68, R140, R144.reuse, R68 ;  /* 0x000000908c44723c */ /* 0x0a0ff00000001844 */
[C---:B------:R-:W-:Y:S08]  /*a1b0*/  HMMA.16816.F32 R72, R148.reuse, R144, R72 ;  /* 0x000000909448723c */ /* 0x040ff00000001848 */
[-C--:B------:R-:W-:Y:S08]  /*a1c0*/  HMMA.16816.F32 R76, R148, R146.reuse, R76 ;  /* 0x00000092944c723c */ /* 0x080ff0000000184c */
[C---:B------:R-:W-:Y:S08]  /*a1d0*/  HMMA.16816.F32 R80, R140.reuse, R146, R80 ;  /* 0x000000928c50723c */ /* 0x040ff00000001850 */
[-C--:B-1----:R-:W-:Y:S08]  /*a1e0*/  HMMA.16816.F32 R84, R140, R152.reuse, R84 ;  /* 0x000000988c54723c */ /* 0x082ff00000001854 */
[C---:B------:R-:W-:Y:S04]  /*a1f0*/  HMMA.16816.F32 R88, R148.reuse, R152, R88 ;  /* 0x000000989458723c */ /* 0x040fe80000001858 */
[----:B------:R-:W-:Y:S04]  /*a200*/  PRMT R152, R182, 0x7610, R152 ;  /* 0x00007610b6987816 */ /* 0x000fe80000000098 */
[-C--:B------:R-:W-:Y:S08]  /*a210*/  HMMA.16816.F32 R92, R148, R154.reuse, R92 ;  /* 0x0000009a945c723c */ /* 0x080ff0000000185c */
[C---:B------:R-:W-:Y:S04]  /*a220*/  HMMA.16816.F32 R96, R140.reuse, R154, R96 ;  /* 0x0000009a8c60723c */ /* 0x040fe80000001860 */
[----:B------:R-:W-:Y:S05]  /*a230*/  @!P0 HADD2 R192, -R159.H0_H0, -RZ.H0_H0 ;  /* 0xa00000ff9fc08230 */ /* 0x000fea0000000900 */
[----:B------:R-:W-:Y:S04]  /*a240*/  PRMT R183, R192, 0x7610, R183 ;  /* 0x00007610c0b77816 */ /* 0x000fe800000000b7 */
[----:B------:R-:W-:Y:S01]  /*a250*/  @!P0 PRMT R159, R183, 0x5410, RZ ;  /* 0x00005410b79f8816 */ /* 0x000fe200000000ff */
[----:B----4-:R-:W-:Y:S02]  /*a260*/  @!P5 HADD2 R179, -R157.H0_H0, -RZ.H0_H0 ;  /* 0xa00000ff9db3d230 */ /* 0x010fe40000000900 */
[----:B--2---:R-:W-:Y:S03]  /*a270*/  @!P6 HADD2 R178, -R158.H0_H0, -RZ.H0_H0 ;  /* 0xa00000ff9eb2e230 */ /* 0x004fe60000000900 */
[----:B------:R-:W-:Y:S01]  /*a280*/  @!P5 STL.S16 [R1+0x30], R179 ;  /* 0x000030b30100d387 */ /* 0x000fe20000100600 */
[----:B------:R-:W-:Y:S03]  /*a290*/  PRMT R0, R179, 0x7610, R0 ;  /* 0x00007610b3007816 */ /* 0x000fe60000000000 */
[----:B------:R1:W-:Y:S01]  /*a2a0*/  @!P6 STL.S16 [R1+0x2c], R178 ;  /* 0x00002cb20100e387 */ /* 0x0003e20000100600 */
[----:B------:R-:W-:Y:S02]  /*a2b0*/  @!P5 PRMT R157, R0, 0x5410, RZ ;  /* 0x00005410009dd816 */ /* 0x000fe400000000ff */
[----:B------:R-:W-:Y:S01]  /*a2c0*/  PRMT R186, R178, 0x7610, R186 ;  /* 0x00007610b2ba7816 */ /* 0x000fe200000000ba */
[----:B------:R4:W2:Y:S01]  /*a2d0*/  LDL.S16 R190, [R1+0x4] ;  /* 0x0000040001be7983 */ /* 0x0008a20000100600 */
[----:B------:R-:W-:Y:S02]  /*a2e0*/  ISETP.GT.U32.AND P5, PT, R228, UR12, PT ;  /* 0x0000000ce4007c0c */ /* 0x000fe4000bfa4070 */
[----:B------:R-:W-:Y:S01]  /*a2f0*/  @!P6 PRMT R158, R186, 0x5410, RZ ;  /* 0x00005410ba9ee816 */ /* 0x000fe200000000ff */
[----:B------:R4:W5:Y:S01]  /*a300*/  LDL.S16 R167, [R1] ;  /* 0x0000000001a77983 */ /* 0x0009620000100600 */
[----:B------:R-:W-:Y:S03]  /*a310*/  ISETP.GT.U32.AND P6, PT, R222, UR12, PT ;  /* 0x0000000cde007c0c */ /* 0x000fe6000bfc4070 */
[----:B------:R-:W-:Y:S01]  /*a320*/  @!P0 STL.S16 [R1+0x28], R192 ;  /* 0x000028c001008387 */ /* 0x000fe20000100600 */
[----:B------:R-:W-:Y:S03]  /*a330*/  ISETP.LE.U32.AND P0, PT, R175, UR12, PT ;  /* 0x0000000caf007c0c */ /* 0x000fe6000bf03070 */
[----:B------:R4:W4:Y:S02]  /*a340*/  LDL.S16 R186, [R1+0x14] ;  /* 0x0000140001ba7983 */ /* 0x0009240000100600 */
[----:B------:R-:W-:Y:S02]  /*a350*/  @P5 HADD2 R185, -R162.H0_H0, -RZ.H0_H0 ;  /* 0xa00000ffa2b95230 */ /* 0x000fe40000000900 */
[----:B------:R-:W-:Y:S03]  /*a360*/  STG.E.U16 desc[UR24][R218.64+-0x3e], R158 ;  /* 0xffffc29eda007986 */ /* 0x000fe6000c101518 */
[----:B------:R-:W-:Y:S01]  /*a370*/  PRMT R144, R185, 0x7610, R144 ;  /* 0x00007610b9907816 */ /* 0x000fe20000000090 */
[----:B-1----:R-:W-:Y:S01]  /*a380*/  IMAD.WIDE.U32 R178, R201, -0x2daee0ad, RZ ;  /* 0xd2511f53c9b27825 */ /* 0x002fe200078e00ff */
[----:B------:R-:W-:Y:S03]  /*a390*/  STG.E.U16 desc[UR24][R218.64+-0x40], R157 ;  /* 0xffffc09dda007986 */ /* 0x000fe6000c101518 */
[----:B---3--:R-:W-:Y:S01]  /*a3a0*/  @P4 HADD2 R132, -R160.H0_H0, -RZ.H0_H0 ;  /* 0xa00000ffa0844230 */ /* 0x008fe20000000900 */
[----:B------:R-:W-:Y:S01]  /*a3b0*/  @P5 PRMT R162, R144, 0x5410, RZ ;  /* 0x0000541090a25816 */ /* 0x000fe200000000ff */
[----:B------:R1:W-:Y:S01]  /*a3c0*/  STG.E.U16 desc[UR24][R168.64+-0x30], R159 ;  /* 0xffffd09fa8007986 */ /* 0x0003e2000c101518 */
[----:B------:R-:W-:Y:S02]  /*a3d0*/  LOP3.LUT R0, R230, UR8, R179, 0x96, !PT ;  /* 0x00000008e6007c12 */ /* 0x000fe4000f8e96b3 */
[----:B------:R-:W-:Y:S01]  /*a3e0*/  PRMT R145, R132, 0x7610, R145 ;  /* 0x0000761084917816 */ /* 0x000fe20000000091 */
[----:B------:R-:W-:Y:S01]  /*a3f0*/  LDSM.16.MT88.4 R192, [R205+0xb800] ;  /* 0x00b80000cdc0783b */ /* 0x000fe20000004200 */
[----:B------:R-:W-:Y:S02]  /*a400*/  LOP3.LUT R179, R0, 0xffff, RZ, 0xc0, !PT ;  /* 0x0000ffff00b37812 */ /* 0x000fe400078ec0ff */
[----:B------:R-:W-:Y:S02]  /*a410*/  @P4 PRMT R160, R145, 0x5410, RZ ;  /* 0x0000541091a04816 */ /* 0x000fe400000000ff */
[----:B------:R-:W-:Y:S02]  /*a420*/  SHF.R.U32.HI R179, RZ, 0x8, R179 ;  /* 0x00000008ffb37819 */ /* 0x000fe400000116b3 */
[----:B------:R-:W-:Y:S01]  /*a430*/  PRMT R230, R178, 0x7773, RZ ;  /* 0x00007773b2e67816 */ /* 0x000fe200000000ff */
[----:B------:R-:W3:Y:S01]  /*a440*/  LDSM.16.MT88.4 R144, [R200+0x1000] ;  /* 0x00100000c890783b */ /* 0x000ee20000004200 */
[----:B-1----:R-:W-:Y:S01]  /*a450*/  SHF.R.U32.HI R159, RZ, 0x18, R0 ;  /* 0x00000018ff9f7819 */ /* 0x002fe20000011600 */
[-C--:B---3--:R-:W-:Y:S08]  /*a460*/  HMMA.16816.F32 R100, R140, R144.reuse, R100 ;  /* 0x000000908c64723c */ /* 0x088ff00000001864 */
[C---:B------:R-:W-:Y:S04]  /*a470*/  HMMA.16816.F32 R104, R148.reuse, R144, R104 ;  /* 0x000000909468723c */ /* 0x040fe80000001868 */
[----:B------:R-:W-:Y:S04]  /*a480*/  IMAD.MOV.U32 R145, RZ, RZ, R178 ;  /* 0x000000ffff917224 */ /* 0x000fe800078e00b2 */
[-C--:B------:R-:W-:Y:S03]  /*a490*/  HMMA.16816.F32 R108, R148, R146.reuse, R108 ;  /* 0x00000092946c723c */ /* 0x080fe6000000186c */
[----:B------:R-:W-:Y:S05]  /*a4a0*/  LOP3.LUT R145, R145, 0xff, RZ, 0xc0, !PT ;  /* 0x000000ff91917812 */ /* 0x000fea00078ec0ff */
[C---:B------:R-:W-:Y:S04]  /*a4b0*/  HMMA.16816.F32 R112, R140.reuse, R146, R112 ;  /* 0x000000928c70723c */ /* 0x040fe80000001870 */
[----:B------:R-:W-:Y:S05]  /*a4c0*/  @P3 HADD2 R191, -R161.H0_H0, -RZ.H0_H0 ;  /* 0xa00000ffa1bf3230 */ /* 0x000fea0000000900 */
[----:B------:R-:W-:Y:S01]  /*a4d0*/  @P3 STL.S16 [R1+0x24], R191 ;  /* 0x000024bf01003387 */ /* 0x000fe20000100600 */
[----:B------:R-:W-:Y:S03]  /*a4e0*/  PRMT R174, R191, 0x7610, R174 ;  /* 0x00007610bfae7816 */ /* 0x000fe600000000ae */
[----:B------:R1:W-:Y:S01]  /*a4f0*/  @P4 STL.S16 [R1+0x20], R132 ;  /* 0x0000208401004387 */ /* 0x0003e20000100600 */
[----:B------:R-:W-:Y:S01]  /*a500*/  @P3 PRMT R161, R174, 0x5410, RZ ;  /* 0x00005410aea13816 */ /* 0x000fe200000000ff */
[----:B------:R-:W-:Y:S01]  /*a510*/  IMAD.WIDE.U32 R174, R202, -0x2daee0ad, RZ ;  /* 0xd2511f53caae7825 */ /* 0x000fe200078e00ff */
[----:B------:R-:W-:Y:S01]  /*a520*/  ISETP.GT.U32.AND P4, PT, R227, UR12, PT ;  /* 0x0000000ce3007c0c */ /* 0x000fe2000bf84070 */
[----:B------:R3:W-:Y:S01]  /*a530*/  @P5 STL.S16 [R1+0x1c], R185 ;  /* 0x00001cb901005387 */ /* 0x0007e20000100600 */
[----:B------:R-:W-:Y:S02]  /*a540*/  ISETP.GT.U32.AND P5, PT, R223, UR12, PT ;  /* 0x0000000cdf007c0c */ /* 0x000fe4000bfa4070 */
[----:B------:R-:W-:Y:S01]  /*a550*/  LOP3.LUT R158, R232, UR8, R175, 0x96, !PT ;  /* 0x00000008e89e7c12 */ /* 0x000fe2000f8e96af */
[----:B------:R2:W4:Y:S01]  /*a560*/  LDL.S16 R183, [R1+0x18] ;  /* 0x0000180001b77983 */ /* 0x0005220000100600 */
[----:B------:R-:W-:Y:S02]  /*a570*/  LOP3.LUT R175, R0, 0xff, RZ, 0xc0, !PT ;  /* 0x000000ff00af7812 */ /* 0x000fe400078ec0ff */
[----:B------:R-:W-:Y:S01]  /*a580*/  PRMT R144, R158, 0x7632, R144 ;  /* 0x000076329e907816 */ /* 0x000fe20000000090 */
[----:B------:R3:W-:Y:S01]  /*a590*/  STG.E.U16 desc[UR24][R168.64+-0x2e], R161 ;  /* 0xffffd2a1a8007986 */ /* 0x0007e2000c101518 */
[----:B------:R-:W-:Y:S02]  /*a5a0*/  PRMT R229, R174, 0x7772, RZ ;  /* 0x00007772aee57816 */ /* 0x000fe400000000ff */
[----:B------:R-:W-:Y:S01]  /*a5b0*/  LOP3.LUT R144, R144, 0xff, RZ, 0xc0, !PT ;  /* 0x000000ff90907812 */ /* 0x000fe200078ec0ff */
[----:B------:R3:W-:Y:S01]  /*a5c0*/  STG.E.U16 desc[UR24][R170.64+-0x30], R160 ;  /* 0xffffd0a0aa007986 */ /* 0x0007e2000c101518 */
[C---:B------:R-:W-:Y:S02]  /*a5d0*/  PRMT R228, R174.reuse, 0x7773, RZ ;  /* 0x00007773aee47816 */ /* 0x040fe400000000ff */
[----:B------:R-:W-:Y:S01]  /*a5e0*/  PRMT R227, R174, 0x7771, RZ ;  /* 0x00007771aee37816 */ /* 0x000fe200000000ff */
[----:B------:R-:W-:Y:S01]  /*a5f0*/  STG.E.U16 desc[UR24][R170.64+-0x2e], R162 ;  /* 0xffffd2a2aa007986 */ /* 0x000fe2000c101518 */
[----:B-1----:R-:W-:Y:S03]  /*a600*/  LOP3.LUT R132, R179, 0xffff, RZ, 0xc0, !PT ;  /* 0x0000ffffb3847812 */ /* 0x002fe600078ec0ff */
[----:B---3--:R1:W3:Y:S01]  /*a610*/  LDL.S16 R185, [R1+0x10] ;  /* 0x0000100001b97983 */ /* 0x0082e20000100600 */
[----:B------:R-:W-:Y:S02]  /*a620*/  ISETP.LE.U32.AND P3, PT, R132, UR12, PT ;  /* 0x0000000c84007c0c */ /* 0x000fe4000bf63070 */
[----:B------:R-:W-:Y:S02]  /*a630*/  LOP3.LUT R161, R158, 0xff, RZ, 0xc0, !PT ;  /* 0x000000ff9ea17812 */ /* 0x000fe400078ec0ff */
[----:B------:R-:W-:Y:S02]  /*a640*/  PRMT R160, R0, 0x7632, R160 ;  /* 0x0000763200a07816 */ /* 0x000fe400000000a0 */
[----:B------:R-:W-:Y:S02]  /*a650*/  PRMT R0, R2, 0x7632, R0 ;  /* 0x0000763202007816 */ /* 0x000fe40000000000 */
[----:B------:R-:W-:Y:S01]  /*a660*/  LOP3.LUT R160, R160, 0xff, RZ, 0xc0, !PT ;  /* 0x000000ffa0a07812 */ /* 0x000fe200078ec0ff */
[----:B--2---:R-:W-:Y:S02]  /*a670*/  @!P0 HADD2 R190, -R163.H0_H0, -RZ.H0_H0 ;  /* 0xa00000ffa3be8230 */ /* 0x004fe40000000900 */
[----:B-----5:R-:W-:Y:S03]  /*a680*/  @P6 HADD2 R167, -R164.H0_H0, -RZ.H0_H0 ;  /* 0xa00000ffa4a76230 */ /* 0x020fe60000000900 */
[----:B------:R-:W-:Y:S01]  /*a690*/  @!P0 STL.S16 [R1+0x4], R190 ;  /* 0x000004be01008387 */ /* 0x000fe20000100600 */
[----:B------:R-:W-:Y:S03]  /*a6a0*/  PRMT R132, R190, 0x7610, R132 ;  /* 0x00007610be847816 */ /* 0x000fe60000000084 */
[----:B------:R2:W-:Y:S01]  /*a6b0*/  @P6 STL.S16 [R1], R167 ;  /* 0x000000a701006387 */ /* 0x0005e20000100600 */
[----:B------:R-:W-:Y:S02]  /*a6c0*/  PRMT R187, R167, 0x7610, R187 ;  /* 0x00007610a7bb7816 */ /* 0x000fe400000000bb */
[----:B------:R-:W-:Y:S01]  /*a6d0*/  @!P0 PRMT R163, R132, 0x5410, RZ ;  /* 0x0000541084a38816 */ /* 0x000fe200000000ff */
[----:B----4-:R-:W-:Y:S01]  /*a6e0*/  @P4 HADD2 R186, -R166.H0_H0, -RZ.H0_H0 ;  /* 0xa00000ffa6ba4230 */ /* 0x010fe20000000900 */
[----:B------:R-:W-:Y:S02]  /*a6f0*/  @P6 PRMT R164, R187, 0x5410, RZ ;  /* 0x00005410bba46816 */ /* 0x000fe400000000ff */
[----:B------:R-:W-:Y:S01]  /*a700*/  ISETP.LE.U32.AND P0, PT, R175, UR12, PT ;  /* 0x0000000caf007c0c */ /* 0x000fe2000bf03070 */
[----:B------:R4:W-:Y:S01]  /*a710*/  STG.E.U16 desc[UR24][R180.64+-0x30], R163 ;  /* 0xffffd0a3b4007986 */ /* 0x0009e2000c101518 */
[----:B------:R-:W-:Y:S03]  /*a720*/  PRMT R157, R186, 0x7610, R157 ;  /* 0x00007610ba9d7816 */ /* 0x000fe6000000009d */
[----:B------:R5:W-:Y:S01]  /*a730*/  STG.E.U16 desc[UR24][R180.64+-0x2e], R164 ;  /* 0xffffd2a4b4007986 */ /* 0x000be2000c101518 */
[----:B------:R-:W-:Y:S03]  /*a740*/  @P4 PRMT R166, R157, 0x5410, RZ ;  /* 0x000054109da64816 */ /* 0x000fe600000000ff */
[----:B------:R-:W-:Y:S01]  /*a750*/  @P4 STL.S16 [R1+0x14], R186 ;  /* 0x000014ba01004387 */ /* 0x000fe20000100600 */
[----:B------:R-:W-:Y:S02]  /*a760*/  ISETP.LE.U32.AND P4, PT, R159, UR12, PT ;  /* 0x0000000c9f007c0c */ /* 0x000fe4000bf83070 */
[----:B------:R-:W-:Y:S01]  /*a770*/  PRMT R159, R160, 0x5410, R159 ;  /* 0x00005410a09f7816 */ /* 0x000fe2000000009f */
[----:B------:R1:W-:Y:S01]  /*a780*/  STG.E.U16 desc[UR24][R218.64+-0x30], R166 ;  /* 0xffffd0a6da007986 */ /* 0x0003e2000c101518 */
[----:B--2---:R-:W-:Y:S04]  /*a790*/  LOP3.LUT R167, R158, 0xffff, RZ, 0xc0, !PT ;  /* 0x0000ffff9ea77812 */ /* 0x004fe800078ec0ff */
[----:B------:R-:W-:Y:S05]  /*a7a0*/  SHF.R.U32.HI R167, RZ, 0x8, R167 ;  /* 0x00000008ffa77819 */ /* 0x000fea00000116a7 */
[----:B------:R-:W-:Y:S01]  /*a7b0*/  @!P4 HADD2 R246, -R0.H0_H0, -RZ.H0_H0 ;  /* 0xa00000ff00f6c230 */ /* 0x000fe20000000900 */
[----:B------:R-:W-:Y:S01]  /*a7c0*/  LOP3.LUT R132, R167, 0xffff, RZ, 0xc0, !PT ;  /* 0x0000ffffa7847812 */ /* 0x000fe200078ec0ff */
[C---:B----4-:R-:W-:Y:S03]  /*a7d0*/  IMAD.WIDE R162, R231.reuse, -0x70, R180 ;  /* 0xffffff90e7a27825 */ /* 0x050fe600078e02b4 */
[----:B------:R-:W-:Y:S02]  /*a7e0*/  ISETP.LE.U32.AND P6, PT, R132, UR12, PT ;  /* 0x0000000c84007c0c */ /* 0x000fe4000bfc3070 */
[----:B------:R-:W-:Y:S01]  /*a7f0*/  PRMT R132, R182, 0x7632, R132 ;  /* 0x00007632b6847816 */ /* 0x000fe20000000084 */
[----:B-----5:R-:W-:Y:S01]  /*a800*/  MUFU.EX2 R164, R209 ;  /* 0x000000d100a47308 */ /* 0x020fe20000000800 */
[----:B------:R-:W-:Y:S04]  /*a810*/  IMAD.WIDE R222, R231, 0x70, R162 ;  /* 0x00000070e7de7825 */ /* 0x000fe800078e02a2 */
[----:B------:R-:W-:Y:S01]  /*a820*/  @!P3 HADD2 R248, -R132.H0_H0, -RZ.H0_H0 ;  /* 0xa00000ff84f8b230 */ /* 0x000fe20000000900 */
[----:B------:R-:W-:Y:S04]  /*a830*/  PRMT R157, R152, 0x5410, R132 ;  /* 0x00005410989d7816 */ /* 0x000fe80000000084 */
[----:B-1----:R-:W1:Y:S01]  /*a840*/  MUFU.EX2 R166, R210 ;  /* 0x000000d200a67308 */ /* 0x002e620000000800 */
[----:B------:R-:W-:Y:S01]  /*a850*/  @!P3 PRMT R132, R248, 0x5410, RZ ;  /* 0x00005410f884b816 */ /* 0x000fe200000000ff */
[----:B------:R-:W-:Y:S08]  /*a860*/  @!P6 HADD2 R244, -R139.H0_H0, -RZ.H0_H0 ;  /* 0xa00000ff8bf4e230 */ /* 0x000ff00000000900 */
[----:B------:R2:W-:Y:S10]  /*a870*/  MUFU.EX2 R209, R173 ;  /* 0x000000ad00d17308 */ /* 0x0005f40000000800 */
[----:B------:R-:W-:Y:S01]  /*a880*/  MUFU.EX2 R210, R188 ;  /* 0x000000bc00d27308 */ /* 0x000fe20000000800 */
[--C-:B--2---:R-:W-:Y:S01]  /*a890*/  HSET2.LE.AND R173, R159, R177.reuse, PT ;  /* 0x000000b19fad7233 */ /* 0x104fe20003803000 */
[----:B------:R-:W-:Y:S05]  /*a8a0*/  @!P0 HADD2 R183, -R152.H0_H0, -RZ.H0_H0 ;  /* 0xa00000ff98b78230 */ /* 0x000fea0000000900 */
[----:B------:R-:W-:Y:S04]  /*a8b0*/  PRMT R153, R183, 0x7610, R153 ;  /* 0x00007610b7997816 */ /* 0x000fe80000000099 */
[----:B------:R-:W-:Y:S01]  /*a8c0*/  @!P0 PRMT R152, R153, 0x5410, RZ ;  /* 0x0000541099988816 */ /* 0x000fe200000000ff */
[----:B---3--:R-:W-:Y:S05]  /*a8d0*/  @P5 HADD2 R185, -R165.H0_H0, -RZ.H0_H0 ;  /* 0xa00000ffa5b95230 */ /* 0x008fea0000000900 */
[----:B------:R-:W-:Y:S01]  /*a8e0*/  PRMT R156, R185, 0x7610, R156 ;  /* 0x00007610b99c7816 */ /* 0x000fe2000000009c */
[----:B------:R-:W-:Y:S03]  /*a8f0*/  @P5 STL.S16 [R1+0x10], R185 ;  /* 0x000010b901005387 */ /* 0x000fe60000100600 */
[----:B------:R-:W-:Y:S01]  /*a900*/  @P5 PRMT R165, R156, 0x5410, RZ ;  /* 0x000054109ca55816 */ /* 0x000fe200000000ff */
[----:B------:R-:W-:Y:S01]  /*a910*/  @!P0 STL.S16 [R1+0x18], R183 ;  /* 0x000018b701008387 */ /* 0x000fe20000100600 */
[----:B------:R-:W-:Y:S02]  /*a920*/  ISETP.LE.U32.AND P5, PT, R160, UR12, PT ;  /* 0x0000000ca0007c0c */ /* 0x000fe4000bfa3070 */
[C---:B------:R-:W-:Y:S01]  /*a930*/  ISETP.LE.U32.AND P0, PT, R161.reuse, UR12, PT ;  /* 0x0000000ca1007c0c */ /* 0x040fe2000bf03070 */
[----:B------:R2:W-:Y:S01]  /*a940*/  STG.E.U16 desc[UR24][R218.64+-0x2e], R165 ;  /* 0xffffd2a5da007986 */ /* 0x0005e2000c101518 */
[----:B------:R-:W-:Y:S02]  /*a950*/  PRMT R156, R2, 0x5410, R0 ;  /* 0x00005410029c7816 */ /* 0x000fe40000000000 */
[----:B------:R-:W-:Y:S01]  /*a960*/  @!P4 PRMT R0, R246, 0x5410, RZ ;  /* 0x00005410f600c816 */ /* 0x000fe200000000ff */
[----:B------:R3:W-:Y:S01]  /*a970*/  STG.E.U16 desc[UR24][R168.64+-0x1e], R132 ;  /* 0xffffe284a8007986 */ /* 0x0007e2000c101518 */
[----:B------:R-:W-:Y:S02]  /*a980*/  ISETP.LE.U32.AND P4, PT, R144, UR12, PT ;  /* 0x0000000c90007c0c */ /* 0x000fe4000bf83070 */
[----:B------:R-:W-:Y:S01]  /*a990*/  PRMT R161, R161, 0x5410, R167 ;  /* 0x00005410a1a17816 */ /* 0x000fe200000000a7 */
[----:B------:R-:W-:Y:S01]  /*a9a0*/  STG.E.U16 desc[UR24][R168.64+-0x20], R152 ;  /* 0xffffe098a8007986 */ /* 0x000fe2000c101518 */
[----:B------:R-:W-:Y:S01]  /*a9b0*/  LOP3.LUT R173, R156, R173, RZ, 0xc0, !PT ;  /* 0x000000ad9cad7212 */ /* 0x000fe200078ec0ff */
[----:B------:R-:W-:Y:S02]  /*a9c0*/  @!P5 HADD2 R247, -R2.H0_H0, -RZ.H0_H0 ;  /* 0xa00000ff02f7d230 */ /* 0x000fe40000000900 */
[----:B------:R-:W-:Y:S01]  /*a9d0*/  STG.E.U16 desc[UR24][R162.64+-0x1e], R0 ;  /* 0xffffe200a2007986 */ /* 0x000fe2000c101518 */
[----:B------:R-:W-:Y:S02]  /*a9e0*/  @!P0 HADD2 R245, -R3.H0_H0, -RZ.H0_H0 ;  /* 0xa00000ff03f58230 */ /* 0x000fe40000000900 */
[----:B------:R-:W-:Y:S01]  /*a9f0*/  @!P5 PRMT R2, R247, 0x5410, RZ ;  /* 0x00005410f702d816 */ /* 0x000fe200000000ff */
[----:B------:R-:W4:Y:S01]  /*aa00*/  LDSM.16.MT88.4 R152, [R204+0x1000] ;  /* 0x00100000cc98783b */ /* 0x000f220000004200 */
[----:B------:R-:W-:Y:S01]  /*aa10*/  ISETP.LE.U32.AND P5, PT, R145, UR12, PT ;  /* 0x0000000c91007c0c */ /* 0x000fe2000bfa3070 */
[----:B------:R-:W-:Y:S06]  /*aa20*/  @!P4 HADD2 R251, -R138.H0_H0, -RZ.H0_H0 ;  /* 0xa00000ff8afbc230 */ /* 0x000fec0000000900 */
[----:B------:R1:W-:Y:S01]  /*aa30*/  STG.E.U16 desc[UR24][R162.64+-0x20], R2 ;  /* 0xffffe002a2007986 */ /* 0x0003e2000c101518 */
[----:B--2---:R2:W-:Y:S03]  /*aa40*/  MUFU.EX2 R165, R225 ;  /* 0x000000e100a57308 */ /* 0x0045e60000000800 */
[----:B------:R-:W-:Y:S01]  /*aa50*/  LDSM.16.MT88.4 R180, [R208+0xa800] ;  /* 0x00a80000d0b4783b */ /* 0x000fe20000004200 */
[----:B---3--:R-:W-:Y:S02]  /*aa60*/  SHF.R.U32.HI R132, RZ, 0x18, R158 ;  /* 0x00000018ff847819 */ /* 0x008fe4000001169e */
[----:B------:R-:W-:Y:S02]  /*aa70*/  PRMT R158, R3, 0x5410, R139 ;  /* 0x00005410039e7816 */ /* 0x000fe4000000008b */
[----:B------:R-:W-:Y:S02]  /*aa80*/  @!P6 PRMT R139, R244, 0x5410, RZ ;  /* 0x00005410f48be816 */ /* 0x000fe400000000ff */
[----:B------:R-:W-:Y:S02]  /*aa90*/  @!P0 PRMT R3, R245, 0x5410, RZ ;  /* 0x00005410f5038816 */ /* 0x000fe400000000ff */
[----:B------:R-:W-:Y:S01]  /*aaa0*/  ISETP.LE.U32.AND P3, PT, R132, UR12, PT ;  /* 0x0000000c84007c0c */ /* 0x000fe2000bf63070 */
[----:B------:R3:W-:Y:S01]  /*aab0*/  STG.E.U16 desc[UR24][R222.64+-0x1e], R139 ;  /* 0xffffe28bde007986 */ /* 0x0007e2000c101518 */
[----:B------:R-:W-:Y:S03]  /*aac0*/  PRMT R132, R144, 0x5410, R132 ;  /* 0x0000541090847816 */ /* 0x000fe60000000084 */
[----:B------:R5:W-:Y:S01]  /*aad0*/  STG.E.U16 desc[UR24][R222.64+-0x20], R3 ;  /* 0xffffe003de007986 */ /* 0x000be2000c101518 */
[----:B--2---:R-:W-:Y:S04]  /*aae0*/  PRMT R225, R178, 0x7772, RZ ;  /* 0x00007772b2e17816 */ /* 0x004fe800000000ff */
[----:B------:R-:W-:Y:S02]  /*aaf0*/  ISETP.GT.U32.AND P6, PT, R225, UR12, PT ;  /* 0x0000000ce1007c0c */ /* 0x000fe4000bfc4070 */
[----:B-1----:R-:W-:Y:S01]  /*ab00*/  F2FP.F16.F32.PACK_AB R2, R166, R164 ;  /* 0x000000a4a602723e */ /* 0x002fe200000000ff */
[----:B------:R-:W-:Y:S01]  /*ab10*/  @!P3 HADD2 R250, -R137.H0_H0, -RZ.H0_H0 ;  /* 0xa00000ff89fab230 */ /* 0x000fe20000000900 */
[----:B------:R-:W-:Y:S01]  /*ab20*/  PRMT R162, R178, 0x7771, RZ ;  /* 0x00007771b2a27816 */ /* 0x000fe200000000ff */
[----:B------:R-:W1:Y:S01]  /*ab30*/  MUFU.EX2 R163, R221 ;  /* 0x000000dd00a37308 */ /* 0x000e620000000800 */
[----:B------:R-:W-:Y:S01]  /*ab40*/  PRMT R0, R2, 0x7632, R0 ;  /* 0x0000763202007816 */ /* 0x000fe20000000000 */
[-C--:B----4-:R-:W-:Y:S03]  /*ab50*/  HMMA.16816.F32 R116, R140, R152.reuse, R116 ;  /* 0x000000988c74723c */ /* 0x090fe60000001874 */
[----:B------:R-:W-:Y:S01]  /*ab60*/  @!P5 HADD2 R252, -R2.H0_H0, -RZ.H0_H0 ;  /* 0xa00000ff02fcd230 */ /* 0x000fe20000000900 */
[----:B------:R-:W-:Y:S04]  /*ab70*/  ISETP.GT.U32.AND P0, PT, R162, UR12, PT ;  /* 0x0000000ca2007c0c */ /* 0x000fe8000bf04070 */
[C---:B------:R-:W-:Y:S04]  /*ab80*/  HMMA.16816.F32 R120, R148.reuse, R152, R120 ;  /* 0x000000989478723c */ /* 0x040fe80000001878 */
[----:B---3--:R-:W-:Y:S01]  /*ab90*/  PRMT R139, R138, 0x5410, R137 ;  /* 0x000054108a8b7816 */ /* 0x008fe20000000089 */
[----:B------:R-:W-:Y:S01]  /*aba0*/  FADD.FTZ R152, R164, R184 ;  /* 0x000000b8a4987221 */ /* 0x000fe20000010000 */
[----:B------:R-:W-:Y:S01]  /*abb0*/  @!P3 PRMT R137, R250, 0x5410, RZ ;  /* 0x00005410fa89b816 */ /* 0x000fe200000000ff */
[----:B------:R-:W-:Y:S01]  /*abc0*/  LDSM.16.MT88.4 R184, [R200+0x800] ;  /* 0x00080000c8b8783b */ /* 0x000fe20000004200 */
[-C--:B------:R-:W-:Y:S03]  /*abd0*/  HMMA.16816.F32 R124, R148, R154.reuse, R124 ;  /* 0x0000009a947c723c */ /* 0x080fe6000000187c */
[----:B------:R-:W-:Y:S01]  /*abe0*/  @!P4 PRMT R138, R251, 0x5410, RZ ;  /* 0x00005410fb8ac816 */ /* 0x000fe200000000ff */
[----:B------:R-:W-:Y:S01]  /*abf0*/  @P0 HADD2 R249, -R0.H0_H0, -RZ.H0_H0 ;  /* 0xa00000ff00f90230 */ /* 0x000fe20000000900 */
[----:B-----5:R-:W-:Y:S01]  /*ac00*/  PRMT R3, R2, 0x5410, R0 ;  /* 0x0000541002037816 */ /* 0x020fe20000000000 */
[----:B-1----:R-:W-:Y:S01]  /*ac10*/  FADD.FTZ R153, R163, R189 ;  /* 0x000000bda3997221 */ /* 0x002fe20000010000 */
[----:B------:R1:W-:Y:S01]  /*ac20*/  STG.E.U16 desc[UR24][R218.64+-0x1e], R137 ;  /* 0xffffe289da007986 */ /* 0x0003e2000c101518 */
[----:B------:R-:W-:Y:S03]  /*ac30*/  HMMA.16816.F32 R128, R140, R154, R128 ;  /* 0x0000009a8c80723c */ /* 0x000fe60000001880 */
[----:B------:R2:W-:Y:S01]  /*ac40*/  STG.E.U16 desc[UR24][R218.64+-0x20], R138 ;  /* 0xffffe08ada007986 */ /* 0x0005e2000c101518 */
[----:B------:R-:W-:Y:S01]  /*ac50*/  @!P5 PRMT R2, R252, 0x5410, RZ ;  /* 0x00005410fc02d816 */ /* 0x000fe200000000ff */
[----:B------:R-:W-:Y:S01]  /*ac60*/  FADD.FTZ R234, R166, R152 ;  /* 0x00000098a6ea7221 */ /* 0x000fe20000010000 */
[----:B------:R-:W-:Y:S01]  /*ac70*/  @P0 PRMT R0, R249, 0x5410, RZ ;  /* 0x00005410f9000816 */ /* 0x000fe200000000ff */
[----:B------:R-:W-:Y:S01]  /*ac80*/  FADD.FTZ R235, R165, R153 ;  /* 0x00000099a5eb7221 */ /* 0x000fe20000010000 */
[----:B------:R-:W-:Y:S01]  /*ac90*/  LDSM.16.MT88.4 R188, [R204+0x800] ;  /* 0x00080000ccbc783b */ /* 0x000fe20000004200 */
[----:B------:R-:W-:Y:S02]  /*aca0*/  ISETP.GT.U32.AND P4, PT, R227, UR12, PT ;  /* 0x0000000ce3007c0c */ /* 0x000fe4000bf84070 */
[----:B------:R-:W-:Y:S05]  /*acb0*/  ISETP.GT.U32.AND P0, PT, R228, UR12, PT ;  /* 0x0000000ce4007c0c */ /* 0x000fea000bf04070 */
[----:B------:R3:W-:Y:S04]  /*acc0*/  STG.E.U16 desc[UR24][R168.64+-0x10], R2 ;  /* 0xfffff002a8007986 */ /* 0x0007e8000c101518 */
[----:B------:R4:W-:Y:S04]  /*acd0*/  STG.E.U16 desc[UR24][R168.64+-0xe], R0 ;  /* 0xfffff200a8007986 */ /* 0x0009e8000c101518 */
[----:B------:R-:W-:Y:S01]  /*ace0*/  LDSM.16.MT88.4 R200, [R200+0x1800] ;  /* 0x00180000c8c8783b */ /* 0x000fe20000004200 */
[----:B-1----:R-:W-:Y:S01]  /*acf0*/  IADD3 R137, P3, PT, R168, -0x40, RZ ;  /* 0xffffffc0a8897810 */ /* 0x002fe20007f7e0ff */
[----:B--2---:R-:W-:Y:S01]  /*ad00*/  IMAD.MOV.U32 R138, RZ, RZ, R174 ;  /* 0x000000ffff8a7224 */ /* 0x004fe200078e00ae */
[----:B------:R-:W-:Y:S05]  /*ad10*/  PRMT R174, R145, 0x5410, R162 ;  /* 0x0000541091ae7816 */ /* 0x000fea00000000a2 */
[----:B------:R1:W-:Y:S01]  /*ad20*/  STL [R1+0x48], R137 ;  /* 0x0000488901007387 */ /* 0x0003e20000100800 */
[----:B------:R-:W-:Y:S03]  /*ad30*/  LOP3.LUT R221, R138, 0xff, RZ, 0xc0, !PT ;  /* 0x000000ff8add7812 */ /* 0x000fe600078ec0ff */
[----:B------:R-:W2:Y:S01]  /*ad40*/  LDSM.16.MT88.4 R144, [R205+0xa800] ;  /* 0x00a80000cd90783b */ /* 0x000ea20000004200 */
[----:B------:R5:W5:Y:S01]  /*ad50*/  MUFU.EX2 R138, R176 ;  /* 0x000000b0008a7308 */ /* 0x000b620000000800 */
[--C-:B------:R-:W-:Y:S02]  /*ad60*/  HSET2.LE.AND R174, R174, R177.reuse, PT ;  /* 0x000000b1aeae7233 */ /* 0x100fe40003803000 */
[C---:B------:R-:W-:Y:S02]  /*ad70*/  PRMT R178, R221.reuse, 0x5410, R227 ;  /* 0x00005410ddb27816 */ /* 0x040fe400000000e3 */
[----:B------:R-:W-:Y:S02]  /*ad80*/  ISETP.LE.U32.AND P5, PT, R221, UR12, PT ;  /* 0x0000000cdd007c0c */ /* 0x000fe4000bfa3070 */
[----:B---3--:R-:W-:Y:S02]  /*ad90*/  IADD3.X R2, PT, PT, R169, -0x1, RZ, P3, !PT ;  /* 0xffffffffa9027810 */ /* 0x008fe40001ffe4ff */
[--C-:B------:R-:W-:Y:S02]  /*ada0*/  HSET2.LE.AND R178, R178, R177.reuse, PT ;  /* 0x000000b1b2b27233 */ /* 0x100fe40003803000 */
[----:B----4-:R-:W-:Y:S01]  /*adb0*/  PRMT R0, R225, 0x5410, R230 ;  /* 0x00005410e1007816 */ /* 0x010fe200000000e6 */
[----:B------:R3:W-:Y:S01]  /*adc0*/  STL [R1+0x44], R2 ;  /* 0x0000440201007387 */ /* 0x0007e20000100800 */
[----:B------:R-:W-:Y:S02]  /*add0*/  LOP3.LUT R174, R3, R174, RZ, 0xc0, !PT ;  /* 0x000000ae03ae7212 */ /* 0x000fe400078ec0ff */
[----:B------:R-:W-:Y:S02]  /*ade0*/  LOP3.LUT R0, R0, 0xff00ff, RZ, 0xc0, !PT ;  /* 0x00ff00ff00007812 */ /* 0x000fe400078ec0ff */
[--C-:B-----5:R-:W-:Y:S01]  /*adf0*/  HSET2.LE.AND R176, R161, R177.reuse, PT ;  /* 0x000000b1a1b07233 */ /* 0x120fe20003803000 */
[----:B------:R-:W-:Y:S01]  /*ae00*/  FADD.FTZ R224, R138, R224 ;  /* 0x000000e08ae07221 */ /* 0x000fe20000010000 */
[C---:B------:R-:W-:Y:S01]  /*ae10*/  F2FP.F16.F32.PACK_AB R3, R210.reuse, R138 ;  /* 0x0000008ad203723e */ /* 0x040fe200000000ff */
[----:B-1----:R-:W1:Y:S01]  /*ae20*/  MUFU.EX2 R137, R172 ;  /* 0x000000ac00897308 */ /* 0x002e620000000800 */
[----:B------:R-:W-:Y:S01]  /*ae30*/  ISETP.GT.U32.AND P3, PT, R229, UR12, PT ;  /* 0x0000000ce5007c0c */ /* 0x000fe2000bf64070 */
[----:B------:R-:W-:Y:S01]  /*ae40*/  FADD.FTZ R224, R210, R224 ;  /* 0x000000e0d2e07221 */ /* 0x000fe20000010000 */
[----:B------:R-:W-:Y:S01]  /*ae50*/  LOP3.LUT R176, R158, R176, RZ, 0xc0, !PT ;  /* 0x000000b09eb07212 */ /* 0x000fe200078ec0ff */
[C---:B------:R-:W-:Y:S10]  /*ae60*/  @P0 HADD2 R239, -R3.reuse.H1_H1, -RZ.H0_H0 ;  /* 0xa00000ff03ef0230 */ /* 0x040ff40000000d00 */
[----:B------:R-:W-:Y:S01]  /*ae70*/  @P3 HADD2 R240, -R3.H0_H0, -RZ.H0_H0 ;  /* 0xa00000ff03f03230 */ /* 0x000fe20000000900 */
[----:B---3--:R-:W-:Y:S01]  /*ae80*/  PRMT R2, R175, 0x5410, R179 ;  /* 0x00005410af027816 */ /* 0x008fe200000000b3 */
[----:B-1----:R-:W-:Y:S01]  /*ae90*/  FADD.FTZ R226, R137, R226 ;  /* 0x000000e289e27221 */ /* 0x002fe20000010000 */
[----:B------:R-:W-:Y:S02]  /*aea0*/  PRMT R179, R229, 0x5410, R228 ;  /* 0x00005410e5b37816 */ /* 0x000fe400000000e4 */
[--C-:B------:R-:W-:Y:S01]  /*aeb0*/  HSET2.LE.AND R175, R0, R177.reuse, PT ;  /* 0x000000b100af7233 */ /* 0x100fe20003803000 */
[----:B------:R-:W-:Y:S01]  /*aec0*/  FADD.FTZ R226, R209, R226 ;  /* 0x000000e2d1e27221 */ /* 0x000fe20000010000 */
[----:B------:R-:W-:Y:S02]  /*aed0*/  F2FP.F16.F32.PACK_AB R0, R165, R163 ;  /* 0x000000a3a500723e */ /* 0x000fe400000000ff */
[----:B------:R-:W-:Y:S02]  /*aee0*/  LOP3.LUT R179, R179, 0xff00ff, RZ, 0xc0, !PT ;  /* 0x00ff00ffb3b37812 */ /* 0x000fe400078ec0ff */
[--C-:B------:R-:W-:Y:S01]  /*aef0*/  HSET2.LE.AND R172, R2, R177.reuse, PT ;  /* 0x000000b102ac7233 */ /* 0x100fe20003803000 */
[----:B------:R-:W-:Y:S01]  /*af00*/  @P6 HADD2 R243, -R0.H0_H0, -RZ.H0_H0 ;  /* 0xa00000ff00f36230 */ /* 0x000fe20000000900 */
[C---:B------:R-:W-:Y:S02]  /*af10*/  PRMT R2, R0.reuse, 0x7632, R2 ;  /* 0x0000763200027816 */ /* 0x040fe40000000002 */
[--C-:B------:R-:W-:Y:S02]  /*af20*/  HSET2.LE.AND R179, R179, R177.reuse, PT ;  /* 0x000000b1b3b37233 */ /* 0x100fe40003803000 */
[----:B------:R-:W-:Y:S02]  /*af30*/  HSET2.LE.AND R177, R132, R177, PT ;  /* 0x000000b184b17233 */ /* 0x000fe40003803000 */
[----:B------:R-:W-:Y:S02]  /*af40*/  F2FP.F16.F32.PACK_AB R132, R209, R137 ;  /* 0x00000089d184723e */ /* 0x000fe400000000ff */
[----:B------:R-:W-:Y:S02]  /*af50*/  PRMT R137, R0, 0x5410, R2 ;  /* 0x0000541000897816 */ /* 0x000fe40000000002 */
[----:B------:R-:W-:Y:S01]  /*af60*/  LOP3.LUT R172, R157, R172, RZ, 0xc0, !PT ;  /* 0x000000ac9dac7212 */ /* 0x000fe200078ec0ff */
[C---:B------:R-:W-:Y:S01]  /*af70*/  @!P5 HADD2 R242, -R132.reuse.H0_H0, -RZ.H0_H0 ;  /* 0xa00000ff84f2d230 */ /* 0x040fe20000000900 */
[----:B------:R-:W-:Y:S01]  /*af80*/  LOP3.LUT R175, R137, R175, RZ, 0xc0, !PT ;  /* 0x000000af89af7212 */ /* 0x000fe200078ec0ff */
[----:B------:R-:W-:Y:S01]  /*af90*/  @P4 HADD2 R241, -R132.H1_H1, -RZ.H0_H0 ;  /* 0xa00000ff84f14230 */ /* 0x000fe20000000d00 */
[----:B------:R-:W-:Y:S02]  /*afa0*/  @P6 PRMT R0, R243, 0x5410, RZ ;  /* 0x00005410f3006816 */ /* 0x000fe400000000ff */
[----:B------:R-:W-:Y:S02]  /*afb0*/  LOP3.LUT R178, R132, R178, RZ, 0xc0, !PT ;  /* 0x000000b284b27212 */ /* 0x000fe400078ec0ff */
[----:B------:R-:W-:Y:S01]  /*afc0*/  LOP3.LUT R179, R3, R179, RZ, 0xc0, !PT ;  /* 0x000000b303b37212 */ /* 0x000fe200078ec0ff */
[-C--:B--2---:R-:W-:Y:S01]  /*afd0*/  HMMA.16816.F32 R152, R172, R144.reuse, R4 ;  /* 0x00000090ac98723c */ /* 0x084fe20000001804 */
[----:B------:R-:W1:Y:S04]  /*afe0*/  LDSM.16.MT88.4 R4, [R204+0x1800] ;  /* 0x00180000cc04783b */ /* 0x000e680000004200 */
[----:B------:R-:W-:Y:S02]  /*aff0*/  LOP3.LUT R177, R139, R177, RZ, 0xc0, !PT ;  /* 0x000000b18bb17212 */ /* 0x000fe400078ec0ff */
[----:B------:R-:W-:Y:S02]  /*b000*/  ISETP.GT.U32.AND P6, PT, R230, UR12, PT ;  /* 0x0000000ce6007c0c */ /* 0x000fe4000bfc4070 */
[----:B------:R-:W-:Y:S03]  /*b010*/  MOV R137, R133 ;  /* 0x0000008500897202 */ /* 0x000fe60000000f00 */
[C---:B------:R-:W-:Y:S04]  /*b020*/  HMMA.16816.F32 R168, R176.reuse, R144, R8 ;  /* 0x00000090b0a8723c */ /* 0x040fe80000001808 */
[----:B------:R-:W-:Y:S02]  /*b030*/  PRMT R8, R132, 0x7632, R8 ;  /* 0x0000763284087816 */ /* 0x000fe40000000008 */
[----:B------:R-:W-:Y:S02]  /*b040*/  @!P5 PRMT R132, R242, 0x5410, RZ ;  /* 0x00005410f284d816 */ /* 0x000fe400000000ff */
[-C--:B------:R-:W-:Y:S03]  /*b050*/  HMMA.16816.F32 R164, R176, R146.reuse, R12 ;  /* 0x00000092b0a4723c */ /* 0x080fe6000000180c */
[----:B------:R-:W-:Y:S01]  /*b060*/  @P4 PRMT R8, R241, 0x5410, RZ ;  /* 0x00005410f1084816 */ /* 0x000fe200000000ff */
[----:B------:R-:W-:Y:S04]  /*b070*/  @P6 HADD2 R238, -R2.H0_H0, -RZ.H0_H0 ;  /* 0xa00000ff02ee6230 */ /* 0x000fe80000000900 */
[C---:B------:R-:W-:Y:S04]  /*b080*/  HMMA.16816.F32 R148, R172.reuse, R146, R16 ;  /* 0x00000092ac94723c */ /* 0x040fe80000001810 */
[----:B------:R-:W-:Y:S04]  /*b090*/  @P6 PRMT R2, R238, 0x5410, RZ ;  /* 0x00005410ee026816 */ /* 0x000fe800000000ff */
        /* <DEDUP_REMOVED lines=26> */
[C---:B------:R-:W-:Y:S04]  /*b240*/  IMAD.WIDE R4, R231.reuse, -0x70, R222 ;  /* 0xffffff90e7047825 */ /* 0x040fe800078e02de */
[-C--:B------:R-:W-:Y:S01]  /*b250*/  HMMA.16816.F32 R124, R176, R6.reuse, R124 ;  /* 0x00000006b07c723c */ /* 0x080fe2000000187c */
[----:B------:R1:W-:Y:S02]  /*b260*/  STG.E.U16 desc[UR24][R4.64+-0x10], R0 ;  /* 0xfffff00004007986 */ /* 0x0003e4000c101518 */
[----:B------:R-:W-:Y:S02]  /*b270*/  IMAD.WIDE R10, R231, 0x70, R4 ;  /* 0x00000070e70a7825 */ /* 0x000fe400078e0204 */
[----:B------:R-:W-:Y:S03]  /*b280*/  STG.E.U16 desc[UR24][R4.64+-0xe], R2 ;  /* 0xfffff20204007986 */ /* 0x000fe6000c101518 */
[----:B------:R-:W-:Y:S01]  /*b290*/  HMMA.16816.F32 R128, R172, R6, R128 ;  /* 0x00000006ac80723c */ /* 0x000fe20000001880 */
[----:B------:R2:W-:Y:S04]  /*b2a0*/  STG.E.U16 desc[UR24][R10.64+-0x10], R132 ;  /* 0xfffff0840a007986 */ /* 0x0005e8000c101518 */
[----:B------:R-:W-:Y:S01]  /*b2b0*/  STG.E.U16 desc[UR24][R10.64+-0xe], R8 ;  /* 0xfffff2080a007986 */ /* 0x000fe2000c101518 */
[----:B-1----:R-:W-:Y:S02]  /*b2c0*/  PRMT R0, R3, 0x7632, R0 ;  /* 0x0000763203007816 */ /* 0x002fe40000000000 */
[----:B------:R-:W-:Y:S02]  /*b2d0*/  @P3 PRMT R3, R240, 0x5410, RZ ;  /* 0x00005410f0033816 */ /* 0x000fe400000000ff */
[----:B------:R-:W-:Y:S03]  /*b2e0*/  @P0 PRMT R0, R239, 0x5410, RZ ;  /* 0x00005410ef000816 */ /* 0x000fe600000000ff */
[----:B------:R1:W-:Y:S01]  /*b2f0*/  STG.E.U16 desc[UR24][R218.64+-0x10], R3 ;  /* 0xfffff003da007986 */ /* 0x0003e2000c101518 */
[----:B--2---:R-:W-:Y:S03]  /*b300*/  IMAD.MOV.U32 R132, RZ, RZ, R134 ;  /* 0x000000ffff847224 */ /* 0x004fe600078e0086 */
[----:B------:R2:W-:Y:S01]  /*b310*/  STG.E.U16 desc[UR24][R218.64+-0xe], R0 ;  /* 0xfffff200da007986 */ /* 0x0005e2000c101518 */
[----:B-1----:R-:W-:Y:S02]  /*b320*/  IMAD.MOV.U32 R3, RZ, RZ, R135 ;  /* 0x000000ffff037224 */ /* 0x002fe400078e0087 */
[----:B--2---:R-:W-:Y:S01]  /*b330*/  IMAD.MOV.U32 R0, RZ, RZ, R136 ;  /* 0x000000ffff007224 */ /* 0x004fe200078e0088 */
[----:B------:R-:W-:Y:S06]  /*b340*/  BRA.U UP0, `(.L_x_1976) ;  /* 0xffffffc500687547 */ /* 0x000fec000b83ffff */
.L_x_1975:
[----:B------:R-:W1:Y:S01]  /*b350*/  SHFL.BFLY PT, R0, R234, 0x2, 0x1f ;  /* 0x0c401f00ea007f89 */ /* 0x000e6200000e0000 */
[----:B------:R-:W2:Y:S01]  /*b360*/  LDCU UR4, c[0x0][0x4fc] ;  /* 0x00009f80ff0477ac */ /* 0x000ea20008000800 */
[----:B------:R-:W-:Y:S01]  /*b370*/  SHF.L.U32 R5, R214, 0x4, RZ ;  /* 0x00000004d6057819 */ /* 0x000fe200000006ff */
[----:B------:R-:W3:Y:S01]  /*b380*/  S2UR UR6, SR_CTAID.Y ;  /* 0x00000000000679c3 */ /* 0x000ee20000002600 */
[----:B------:R-:W4:Y:S01]  /*b390*/  SHFL.BFLY PT, R2, R235, 0x2, 0x1f ;  /* 0x0c401f00eb027f89 */ /* 0x000f2200000e0000 */
[----:B------:R-:W5:Y:S01]  /*b3a0*/  LDCU.U8 UR8, c[0x0][0x549] ;  /* 0x0000a920ff0877ac */ /* 0x000f620008000000 */
[----:B------:R-:W-:Y:S01]  /*b3b0*/  LOP3.LUT R5, R5, 0x1c0, RZ, 0xc0, !PT ;  /* 0x000001c005057812 */ /* 0x000fe200078ec0ff */
[----:B------:R-:W-:Y:S01]  /*b3c0*/  UISETP.NE.AND UP3, UPT, UR19, -0x1, UPT ;  /* 0xffffffff1300788c */ /* 0x000fe2000bf65270 */
[----:B------:R-:W2:Y:S01]  /*b3d0*/  LDCU UR9, c[0x0][0x434] ;  /* 0x00008680ff0977ac */ /* 0x000ea20008000800 */
[----:B------:R-:W2:Y:S01]  /*b3e0*/  LDCU UR11, c[0x0][0x434] ;  /* 0x00008680ff0b77ac */ /* 0x000ea20008000800 */
[----:B------:R-:W2:Y:S01]  /*b3f0*/  LDCU.U8 UR10, c[0x0][0x548] ;  /* 0x0000a900ff0a77ac */ /* 0x000ea20008000000 */
[----:B-----5:R-:W-:Y:S01]  /*b400*/  UISETP.NE.AND UP1, UPT, UR8, URZ, UPT ;  /* 0x000000ff0800728c */ /* 0x020fe2000bf25270 */
[----:B-1----:R-:W-:Y:S01]  /*b410*/  FADD.FTZ R234, R0, R234 ;  /* 0x000000ea00ea7221 */ /* 0x002fe20000010000 */
[----:B------:R-:W-:Y:S01]  /*b420*/  UISETP.NE.AND UP2, UPT, UR19, -0x1, UPT ;  /* 0xffffffff1300788c */ /* 0x000fe2000bf45270 */
[----:B------:R-:W1:Y:S01]  /*b430*/  SHFL.BFLY PT, R0, R226, 0x2, 0x1f ;  /* 0x0c401f00e2007f89 */ /* 0x000e6200000e0000 */
[----:B----4-:R-:W-:-:S03]  /*b440*/  FADD.FTZ R235, R2, R235 ;  /* 0x000000eb02eb7221 */ /* 0x010fc60000010000 */
[----:B------:R-:W4:Y:S04]  /*b450*/  SHFL.BFLY PT, R3, R234, 0x1, 0x1f ;  /* 0x0c201f00ea037f89 */ /* 0x000f2800000e0000 */
[----:B------:R-:W5:Y:S01]  /*b460*/  SHFL.BFLY PT, R2, R224, 0x2, 0x1f ;  /* 0x0c401f00e0027f89 */ /* 0x000f6200000e0000 */
[----:B------:R-:W3:Y:S03]  /*b470*/  @UP1 LDCU UR8, c[0x0][0x430] ;  /* 0x00008600ff0817ac */ /* 0x000ee60008000800 */
[----:B------:R-:W5:Y:S01]  /*b480*/  SHFL.BFLY PT, R4, R235, 0x1, 0x1f ;  /* 0x0c201f00eb047f89 */ /* 0x000f6200000e0000 */
[----:B--2---:R-:W-:Y:S01]  /*b490*/  UISETP.NE.AND UP0, UPT, UR10, URZ, !UP1 ;  /* 0x000000ff0a00728c */ /* 0x004fe2000cf05270 */
[----:B-1----:R-:W-:Y:S01]  /*b4a0*/  FADD.FTZ R226, R0, R226 ;  /* 0x000000e200e27221 */ /* 0x002fe20000010000 */
[----:B---3--:R-:W-:Y:S01]  /*b4b0*/  @UP1 UIMAD UR11, UR8, UR9, URZ ;  /* 0x00000009080b12a4 */ /* 0x008fe2000f8e02ff */
[----:B----4-:R-:W-:-:S03]  /*b4c0*/  FADD.FTZ R234, R234, R3 ;  /* 0x00000003eaea7221 */ /* 0x010fc60000010000 */
[----:B------:R-:W1:Y:S01]  /*b4d0*/  SHFL.BFLY PT, R132, R226, 0x1, 0x1f ;  /* 0x0c201f00e2847f89 */ /* 0x000e6200000e0000 */
[----:B------:R-:W2:Y:S01]  /*b4e0*/  S2UR UR8, SR_CTAID.Z ;  /* 0x00000000000879c3 */ /* 0x000ea20000002700 */
[----:B-----5:R-:W-:Y:S01]  /*b4f0*/  FADD.FTZ R224, R2, R224 ;  /* 0x000000e002e07221 */ /* 0x020fe20000010000 */
[----:B------:R-:W-:Y:S01]  /*b500*/  FSETP.NE.FTZ.AND P4, PT, R234, RZ, PT ;  /* 0x000000ffea00720b */ /* 0x000fe20003f95000 */
[----:B------:R-:W3:Y:S01]  /*b510*/  MUFU.RCP R2, R234 ;  /* 0x000000ea00027308 */ /* 0x000ee20000001000 */
[----:B------:R-:W-:Y:S02]  /*b520*/  FADD.FTZ R235, R235, R4 ;  /* 0x00000004ebeb7221 */ /* 0x000fe40000010000 */
[----:B------:R-:W4:Y:S01]  /*b530*/  SHFL.BFLY PT, R137, R224, 0x1, 0x1f ;  /* 0x0c201f00e0897f89 */ /* 0x000f2200000e0000 */
[----:B------:R-:W-:Y:S02]  /*b540*/  SHF.L.U32 R4, R214, 0x1, RZ ;  /* 0x00000001d6047819 */ /* 0x000fe400000006ff */
[----:B------:R-:W-:-:S02]  /*b550*/  FSETP.NE.FTZ.AND P3, PT, R235, RZ, PT ;  /* 0x000000ffeb00720b */ /* 0x000fc40003f75000 */
[----:B------:R-:W5:Y:S01]  /*b560*/  MUFU.RCP R0, R235 ;  /* 0x000000eb00007308 */ /* 0x000f620000001000 */
[--C-:B------:R-:W-:Y:S02]  /*b570*/  LOP3.LUT R212, R212, 0x6, R4.reuse, 0xf8, !PT ;  /* 0x00000006d4d47812 */ /* 0x100fe400078ef804 */
[----:B------:R-:W-:-:S04]  /*b580*/  LOP3.LUT R4, R5, 0x38, R4, 0xf8, !PT ;  /* 0x0000003805047812 */ /* 0x000fc800078ef804 */
[----:B------:R-:W-:Y:S02]  /*b590*/  LOP3.LUT R212, R212, R4, RZ, 0xfc, !PT ;  /* 0x00000004d4d47212 */ /* 0x000fe400078efcff */
[----:B---3--:R-:W-:Y:S01]  /*b5a0*/  FSEL R3, R2, 1, P4 ;  /* 0x3f80000002037808 */ /* 0x008fe20002000000 */
[----:B-1----:R-:W-:-:S05]  /*b5b0*/  FADD.FTZ R132, R226, R132 ;  /* 0x00000084e2847221 */ /* 0x002fca0000010000 */
[----:B------:R-:W-:Y:S02]  /*b5c0*/  FSETP.NE.FTZ.AND P2, PT, R132, RZ, PT ;  /* 0x000000ff8400720b */ /* 0x000fe40003f55000 */
[----:B-----5:R-:W-:Y:S01]  /*b5d0*/  FSEL R2, R0, 1, P3 ;  /* 0x3f80000000027808 */ /* 0x020fe20001800000 */
[----:B------:R-:W-:Y:S01]  /*b5e0*/  FMUL.FTZ R0, R3, UR4 ;  /* 0x0000000403007c20 */ /* 0x000fe20008410000 */
[----:B----4-:R-:W-:-:S03]  /*b5f0*/  FADD.FTZ R137, R224, R137 ;  /* 0x00000089e0897221 */ /* 0x010fc60000010000 */
        /* <DEDUP_REMOVED lines=39> */
[----:B------:R-:W3:Y:S01]  /*b870*/  MUFU.RCP R0, R132 ;  /* 0x0000008400007308 */ /* 0x000ee20000001000 */
[C---:B------:R-:W-:Y:S01]  /*b880*/  FMUL.FTZ R11, R2.reuse, R51 ;  /* 0x00000033020b7220 */ /* 0x040fe20000410000 */
[C---:B------:R-:W-:Y:S01]  /*b890*/  FMUL.FTZ R154, R2.reuse, R154 ;  /* 0x0000009a029a7220 */ /* 0x040fe20000410000 */
[C---:B------:R-:W-:Y:S01]  /*b8a0*/  FMUL.FTZ R10, R2.reuse, R155 ;  /* 0x0000009b020a7220 */ /* 0x040fe20000410000 */
[C---:B------:R-:W-:Y:S01]  /*b8b0*/  FMUL.FTZ R53, R2.reuse, R67 ;  /* 0x0000004302357220 */ /* 0x040fe20000410000 */
[----:B------:R-:W-:Y:S01]  /*b8c0*/  MOV R67, 0x20 ;  /* 0x0000002000437802 */ /* 0x000fe20000000f00 */
[C---:B------:R-:W-:Y:S01]  /*b8d0*/  FMUL.FTZ R150, R2.reuse, R150 ;  /* 0x0000009602967220 */ /* 0x040fe20000410000 */
[----:B------:R-:W-:Y:S01]  /*b8e0*/  FMUL.FTZ R151, R2, R151 ;  /* 0x0000009702977220 */ /* 0x000fe20000410000 */
[----:B------:R-:W-:Y:S01]  /*b8f0*/  F2FP.F16.F32.PACK_AB R10, R10, R154 ;  /* 0x0000009a0a0a723e */ /* 0x000fe200000000ff */
[----:B------:R-:W-:Y:S01]  /*b900*/  FMUL.FTZ R24, R2, R66 ;  /* 0x0000004202187220 */ /* 0x000fe20000410000 */
[----:B-1----:R-:W-:Y:S01]  /*b910*/  FSEL R30, R30, 1, P0 ;  /* 0x3f8000001e1e7808 */ /* 0x002fe20000000000 */
[C---:B------:R-:W-:Y:S01]  /*b920*/  FMUL.FTZ R146, R2.reuse, R146 ;  /* 0x0000009202927220 */ /* 0x040fe20000410000 */
[C---:B------:R-:W-:Y:S01]  /*b930*/  FMUL.FTZ R147, R2.reuse, R147 ;  /* 0x0000009302937220 */ /* 0x040fe20000410000 */
[C---:B------:R-:W-:Y:S01]  /*b940*/  FMUL.FTZ R142, R2.reuse, R142 ;  /* 0x0000008e028e7220 */ /* 0x040fe20000410000 */
[----:B------:R-:W-:Y:S01]  /*b950*/  FMUL.FTZ R7, R2, R143 ;  /* 0x0000008f02077220 */ /* 0x000fe20000410000 */
[----:B------:R-:W-:Y:S01]  /*b960*/  FMUL.FTZ R30, R30, UR4 ;  /* 0x000000041e1e7c20 */ /* 0x000fe20008410000 */
[----:B------:R-:W-:Y:S01]  /*b970*/  FMUL.FTZ R38, R2, R38 ;  /* 0x0000002602267220 */ /* 0x000fe20000410000 */
[----:B---3--:R-:W-:Y:S01]  /*b980*/  FSEL R0, R0, 1, P2 ;  /* 0x3f80000000007808 */ /* 0x008fe20001000000 */
[----:B------:R-:W-:Y:S01]  /*b990*/  FMUL.FTZ R13, R2, R39 ;  /* 0x00000027020d7220 */ /* 0x000fe20000410000 */
[C---:B------:R-:W-:Y:S01]  /*b9a0*/  FMUL.FTZ R6, R30.reuse, R62 ;  /* 0x0000003e1e067220 */ /* 0x040fe20000410000 */
[C---:B------:R-:W-:Y:S01]  /*b9b0*/  FMUL.FTZ R51, R30.reuse, R63 ;  /* 0x0000003f1e337220 */ /* 0x040fe20000410000 */
[----:B------:R-:W-:Y:S01]  /*b9c0*/  FMUL.FTZ R5, R30, R58 ;  /* 0x0000003a1e057220 */ /* 0x000fe20000410000 */
[----:B------:R-:W-:Y:S01]  /*b9d0*/  FMUL.FTZ R0, R0, UR4 ;  /* 0x0000000400007c20 */ /* 0x000fe20008410000 */
[C---:B------:R-:W-:Y:S01]  /*b9e0*/  FMUL.FTZ R55, R30.reuse, R59 ;  /* 0x0000003b1e377220 */ /* 0x040fe20000410000 */
[----:B------:R-:W-:Y:S01]  /*b9f0*/  FMUL.FTZ R170, R30, R170 ;  /* 0x000000aa1eaa7220 */ /* 0x000fe20000410000 */
[----:B------:R-:W-:Y:S01]  /*ba00*/  F2FP.F16.F32.PACK_AB R51, R51, R6 ;  /* 0x000000063333723e */ /* 0x000fe200000000ff */
[C---:B------:R-:W-:Y:S01]  /*ba10*/  FMUL.FTZ R19, R0.reuse, R56 ;  /* 0x0000003800137220 */ /* 0x040fe20000410000 */
[C---:B------:R-:W-:Y:S01]  /*ba20*/  FMUL.FTZ R56, R0.reuse, R57 ;  /* 0x0000003900387220 */ /* 0x040fe20000410000 */
[----:B------:R-:W-:Y:S01]  /*ba30*/  F2FP.F16.F32.PACK_AB R57, R21, R54 ;  /* 0x000000361539723e */ /* 0x000fe200000000ff */
[C---:B------:R-:W-:Y:S01]  /*ba40*/  FMUL.FTZ R168, R0.reuse, R168 ;  /* 0x000000a800a87220 */ /* 0x040fe20000410000 */
[----:B------:R-:W-:Y:S01]  /*ba50*/  F2FP.F16.F32.PACK_AB R54, R65, R139 ;  /* 0x0000008b4136723e */ /* 0x000fe200000000ff */
[----:B------:R-:W-:Y:S01]  /*ba60*/  FMUL.FTZ R66, R0, R169 ;  /* 0x000000a900427220 */ /* 0x000fe20000410000 */
[----:B------:R-:W-:Y:S01]  /*ba70*/  MOV R65, 0x10 ;  /* 0x0000001000417802 */ /* 0x000fe20000000f00 */
[----:B------:R-:W-:Y:S01]  /*ba80*/  FMUL.FTZ R171, R30, R171 ;  /* 0x000000ab1eab7220 */ /* 0x000fe20000410000 */
[----:B------:R-:W-:Y:S01]  /*ba90*/  LEA R6, R212, UR5, 0x1 ;  /* 0x00000005d4067c11 */ /* 0x000fe2000f8e08ff */
[C---:B------:R-:W-:Y:S01]  /*baa0*/  FMUL.FTZ R50, R2.reuse, R50 ;  /* 0x0000003202327220 */ /* 0x040fe20000410000 */
[----:B------:R-:W-:Y:S01]  /*bab0*/  SEL R65, R65, 0xfffffff0, !P1 ;  /* 0xfffffff041417807 */ /* 0x000fe20004800000 */
[----:B------:R-:W-:Y:S01]  /*bac0*/  FMUL.FTZ R70, R2, R70 ;  /* 0x0000004602467220 */ /* 0x000fe20000410000 */
        /* <DEDUP_REMOVED lines=56> */
[----:B------:R-:W-:Y:S01]  /*be50*/  FMUL.FTZ R162, R30, R162 ;  /* 0x000000a21ea27220 */ /* 0x000fe20000410000 */
[----:B------:R-:W-:Y:S01]  /*be60*/  F2FP.F16.F32.PACK_AB R4, R4, R164 ;  /* 0x000000a40404723e */ /* 0x000fe200000000ff */
[----:B------:R1:W-:Y:S01]  /*be70*/  STS [R5], R2 ;  /* 0x0000000205007388 */ /* 0x0003e20000000800 */
[C---:B------:R-:W-:Y:S01]  /*be80*/  FMUL.FTZ R9, R30.reuse, R163 ;  /* 0x000000a31e097220 */ /* 0x040fe20000410000 */
[----:B------:R-:W-:Y:S01]  /*be90*/  F2FP.F16.F32.PACK_AB R3, R3, R166 ;  /* 0x000000a60303723e */ /* 0x000fe200000000ff */
[C---:B------:R-:W-:Y:S01]  /*bea0*/  FMUL.FTZ R158, R30.reuse, R158 ;  /* 0x0000009e1e9e7220 */ /* 0x040fe20000410000 */
[----:B------:R3:W-:Y:S01]  /*beb0*/  STS [R5+0x400], R0 ;  /* 0x0004000005007388 */ /* 0x0007e20000000800 */
[C---:B------:R-:W-:Y:S01]  /*bec0*/  FMUL.FTZ R15, R30.reuse, R159 ;  /* 0x0000009f1e0f7220 */ /* 0x040fe20000410000 */
[----:B------:R-:W-:Y:S01]  /*bed0*/  F2FP.F16.F32.PACK_AB R63, R145, R144 ;  /* 0x00000090913f723e */ /* 0x000fe200000000ff */
[C---:B------:R-:W-:Y:S01]  /*bee0*/  FMUL.FTZ R42, R30.reuse, R42 ;  /* 0x0000002a1e2a7220 */ /* 0x040fe20000410000 */
[----:B------:R-:W-:Y:S01]  /*bef0*/  STS [R6+0x2000], R66 ;  /* 0x0020004206007388 */ /* 0x000fe20000000800 */
[----:B------:R-:W-:Y:S01]  /*bf00*/  F2FP.F16.F32.PACK_AB R62, R147, R146 ;  /* 0x00000092933e723e */ /* 0x000fe200000000ff */
[C---:B------:R-:W-:Y:S01]  /*bf10*/  FMUL.FTZ R17, R30.reuse, R43 ;  /* 0x0000002b1e117220 */ /* 0x040fe20000410000 */
[----:B------:R-:W-:Y:S01]  /*bf20*/  F2FP.F16.F32.PACK_AB R7, R7, R142 ;  /* 0x0000008e0707723e */ /* 0x000fe200000000ff */
[----:B------:R-:W-:Y:S01]  /*bf30*/  STS [R6+0x2400], R170 ;  /* 0x002400aa06007388 */ /* 0x000fe20000000800 */
[C---:B------:R-:W-:Y:S01]  /*bf40*/  FMUL.FTZ R46, R30.reuse, R46 ;  /* 0x0000002e1e2e7220 */ /* 0x040fe20000410000 */
[----:B------:R-:W-:Y:S01]  /*bf50*/  FMUL.FTZ R47, R30, R47 ;  /* 0x0000002f1e2f7220 */ /* 0x000fe20000410000 */
[----:B------:R-:W-:Y:S01]  /*bf60*/  F2FP.F16.F32.PACK_AB R61, R161, R160 ;  /* 0x000000a0a13d723e */ /* 0x000fe200000000ff */
[----:B------:R4:W-:Y:S01]  /*bf70*/  STS [R5+0x2000], R4 ;  /* 0x0020000405007388 */ /* 0x0009e20000000800 */
[----:B------:R-:W-:Y:S01]  /*bf80*/  F2FP.F16.F32.PACK_AB R9, R9, R162 ;  /* 0x000000a20909723e */ /* 0x000fe200000000ff */
[----:B------:R-:W5:Y:S01]  /*bf90*/  @!UP3 LDCU.64 UR4, c[0x0][0x400] ;  /* 0x00008000ff04b7ac */ /* 0x000f620008000a00 */
[----:B------:R-:W-:Y:S01]  /*bfa0*/  F2FP.F16.F32.PACK_AB R16, R16, R156 ;  /* 0x0000009c1010723e */ /* 0x000fe200000000ff */
[----:B------:R-:W-:Y:S01]  /*bfb0*/  STS [R5+0x2400], R3 ;  /* 0x0024000305007388 */ /* 0x000fe20000000800 */
        /* <DEDUP_REMOVED lines=8> */
[C---:B---3--:R-:W-:Y:S01]  /*c040*/  IADD3 R0, PT, PT, R6.reuse, 0x40, RZ ;  /* 0x0000004006007810 */ /* 0x048fe20007ffe0ff */
[----:B------:R-:W-:Y:S01]  /*c050*/  STS [R2], R63 ;  /* 0x0000003f02007388 */ /* 0x000fe20000000800 */
[----:B------:R-:W-:Y:S01]  /*c060*/  @P1 IADD3 R0, PT, PT, R6, -0x40, RZ ;  /* 0xffffffc006001810 */ /* 0x000fe20007ffe0ff */
        /* <DEDUP_REMOVED lines=8> */
[C---:B------:R-:W-:Y:S01]  /*c0f0*/  FMUL.FTZ R35, R30.reuse, R95 ;  /* 0x0000005f1e237220 */ /* 0x040fe20000410000 */
        /* <DEDUP_REMOVED lines=23> */
[----:B-----5:R-:W-:Y:S01]  /*c270*/  @!UP3 UIMAD.WIDE.U32 UR12, UR6, UR4, URZ ;  /* 0x00000004060cb2a5 */ /* 0x020fe2000f8e00ff */
[----:B------:R-:W-:Y:S01]  /*c280*/  F2FP.F16.F32.PACK_AB R47, R75, R74 ;  /* 0x0000004a4b2f723e */ /* 0x000fe200000000ff */
[----:B------:R-:W-:Y:S01]  /*c290*/  STS [R4+0x2400], R15 ;  /* 0x0024000f04007388 */ /* 0x000fe20000000800 */
[----:B------:R-:W-:Y:S01]  /*c2a0*/  F2FP.F16.F32.PACK_AB R44, R77, R76 ;  /* 0x0000004c4d2c723e */ /* 0x000fe200000000ff */
[----:B------:R-:W-:Y:S01]  /*c2b0*/  @!UP3 UIMAD UR7, UR6, UR5, UR13 ;  /* 0x000000050607b2a4 */ /* 0x000fe2000f8e020d */
[----:B------:R-:W-:Y:S01]  /*c2c0*/  F2FP.F16.F32.PACK_AB R43, R43, R78 ;  /* 0x0000004e2b2b723e */ /* 0x000fe200000000ff */
[----:B------:R-:W-:Y:S01]  /*c2d0*/  STS [R0], R14 ;  /* 0x0000000e00007388 */ /* 0x000fe20000000800 */
[----:B-1----:R-:W-:Y:S01]  /*c2e0*/  IADD3 R8, PT, PT, R10, R0, RZ ;  /* 0x000000000a087210 */ /* 0x002fe20007ffe0ff */
[----:B------:R-:W1:Y:S01]  /*c2f0*/  @UP3 LDCU.64 UR4, c[0x0][0x408] ;  /* 0x00008100ff0437ac */ /* 0x000e620008000a00 */
[----:B------:R-:W-:Y:S01]  /*c300*/  F2FP.F16.F32.PACK_AB R42, R85, R84 ;  /* 0x00000054552a723e */ /* 0x000fe200000000ff */
[----:B------:R-:W-:Y:S01]  /*c310*/  STS [R0+0x400], R13 ;  /* 0x0004000d00007388 */ /* 0x000fe20000000800 */
[C---:B---3--:R-:W-:Y:S01]  /*c320*/  IADD3 R7, PT, PT, R65.reuse, R0, RZ ;  /* 0x0000000041077210 */ /* 0x048fe20007ffe0ff */
[----:B------:R-:W-:Y:S01]  /*c330*/  FMUL.FTZ R126, R30, R126 ;  /* 0x0000007e1e7e7220 */ /* 0x000fe20000410000 */
[----:B------:R-:W-:-:S02]  /*c340*/  IADD3 R3, PT, PT, R65, R8, RZ ;  /* 0x0000000841037210 */ /* 0x000fc40007ffe0ff */
        /* <DEDUP_REMOVED lines=8> */
[----:B------:R-:W-:Y:S01]  /*c3d0*/  STS [R0+0x2000], R18 ;  /* 0x0020001200007388 */ /* 0x000fe20000000800 */
[----:B------:R-:W-:Y:S01]  /*c3e0*/  F2FP.F16.F32.PACK_AB R36, R36, R92 ;  /* 0x0000005c2424723e */ /* 0x000fe200000000ff */
[----:B-1----:R-:W-:Y:S01]  /*c3f0*/  @UP3 UIMAD.WIDE.U32 UR14, UR19, UR4, URZ ;  /* 0x00000004130e32a5 */ /* 0x002fe2000f8e00ff */
[----:B------:R-:W-:Y:S01]  /*c400*/  F2FP.F16.F32.PACK_AB R35, R35, R94 ;  /* 0x0000005e2323723e */ /* 0x000fe200000000ff */
[----:B------:R-:W-:Y:S01]  /*c410*/  STS [R0+0x2400], R17 ;  /* 0x0024001100007388 */ /* 0x000fe20000000800 */
[----:B------:R-:W-:Y:S01]  /*c420*/  F2FP.F16.F32.PACK_AB R34, R101, R100 ;  /* 0x000000646522723e */ /* 0x000fe200000000ff */
[----:B------:R-:W-:Y:S01]  /*c430*/  @UP3 UIMAD UR7, UR19, UR5, UR15 ;  /* 0x00000005130732a4 */ /* 0x000fe2000f8e020f */
[----:B------:R-:W-:Y:S01]  /*c440*/  F2FP.F16.F32.PACK_AB R33, R33, R102 ;  /* 0x000000662121723e */ /* 0x000fe200000000ff */
[----:B------:R-:W-:Y:S01]  /*c450*/  STS [R7+0x2000], R60 ;  /* 0x0020003c07007388 */ /* 0x000fe20000000800 */
[----:B------:R-:W-:Y:S01]  /*c460*/  F2FP.F16.F32.PACK_AB R29, R113, R112 ;  /* 0x00000070711d723e */ /* 0x000fe200000000ff */
[----:B------:R-:W-:Y:S01]  /*c470*/  @!UP2 UIMAD UR19, UR6, UR9, URZ ;  /* 0x000000090613a2a4 */ /* 0x000fe2000f8e02ff */
[----:B------:R-:W-:Y:S01]  /*c480*/  F2FP.F16.F32.PACK_AB R28, R28, R114 ;  /* 0x000000721c1c723e */ /* 0x000fe200000000ff */
[----:B------:R-:W-:Y:S01]  /*c490*/  STS [R7+0x2400], R59 ;  /* 0x0024003b07007388 */ /* 0x000fe20000000800 */
[----:B------:R-:W-:Y:S01]  /*c4a0*/  F2FP.F16.F32.PACK_AB R32, R32, R104 ;  /* 0x000000682020723e */ /* 0x000fe200000000ff */
[----:B------:R-:W1:Y:S01]  /*c4b0*/  @UP1 LDCU UR5, c[0x0][0x430] ;  /* 0x00008600ff0517ac */ /* 0x000e620008000800 */
[----:B------:R-:W-:Y:S01]  /*c4c0*/  F2FP.F16.F32.PACK_AB R31, R31, R106 ;  /* 0x0000006a1f1f723e */ /* 0x000fe200000000ff */
[----:B------:R-:W-:Y:S01]  /*c4d0*/  STS [R8], R58 ;  /* 0x0000003a08007388 */ /* 0x000fe20000000800 */
[----:B------:R-:W-:Y:S01]  /*c4e0*/  F2FP.F16.F32.PACK_AB R27, R27, R108 ;  /* 0x0000006c1b1b723e */ /* 0x000fe200000000ff */
[----:B------:R-:W-:Y:S01]  /*c4f0*/  @UP1 UMOV UR4, 0x1 ;  /* 0x0000000100041882 */ /* 0x000fe20000000000 */
[----:B------:R-:W-:Y:S01]  /*c500*/  F2FP.F16.F32.PACK_AB R26, R26, R110 ;  /* 0x0000006e1a1a723e */ /* 0x000fe200000000ff */
[----:B------:R-:W-:Y:S01]  /*c510*/  STS [R8+0x400], R57 ;  /* 0x0004003908007388 */ /* 0x000fe20000000800 */
[----:B------:R-:W-:Y:S01]  /*c520*/  F2FP.F16.F32.PACK_AB R25, R117, R116 ;  /* 0x000000747519723e */ /* 0x000fe200000000ff */
[----:B------:R-:W-:Y:S01]  /*c530*/  @UP3 UMOV UR12, UR14 ;  /* 0x0000000e000c3c82 */ /* 0x000fe20008000000 */
[----:B------:R-:W-:Y:S01]  /*c540*/  F2FP.F16.F32.PACK_AB R24, R119, R118 ;  /* 0x000000767718723e */ /* 0x000fe200000000ff */
[----:B------:R-:W-:Y:S01]  /*c550*/  STS [R3], R54 ;  /* 0x0000003603007388 */ /* 0x000fe20000000800 */
[----:B------:R-:W-:Y:S01]  /*c560*/  F2FP.F16.F32.PACK_AB R21, R129, R128 ;  /* 0x000000808115723e */ /* 0x000fe200000000ff */
[----:B------:R-:W-:Y:S01]  /*c570*/  USHF.R.S32.HI UR13, URZ, 0x1f, UR19 ;  /* 0x0000001fff0d7899 */ /* 0x000fe20008011413 */
        /* <DEDUP_REMOVED lines=29> */
[----:B----4-:R4:W1:Y:S03]  /*c750*/  @P4 MUFU.LG2 R2, R234 ;  /* 0x000000ea00024308 */ /* 0x0108660000000c00 */
        /* <DEDUP_REMOVED lines=13> */
[----:B-123--:R-:W-:Y:S05]  /*c830*/  BRA.U UP1, `(.L_x_1979) ;  /* 0x0000000101207547 */ /* 0x00efea000b800000 */
        /* <DEDUP_REMOVED lines=8> */
.L_x_1979:
[----:B------:R1:W-:Y:S01]  /*c8c0*/  STS [R3+0x6400], R0 ;  /* 0x0064000003007388 */ /* 0x0003e20000000800 */
[----:B------:R-:W2:Y:S01]  /*c8d0*/  S2UR UR9, SR_CTAID.X ;  /* 0x00000000000979c3 */ /* 0x000ea20000002500 */
[----:B------:R-:W3:Y:S01]  /*c8e0*/  @P2 MUFU.LG2 R4, R132 ;  /* 0x0000008400042308 */ /* 0x000ee20000000c00 */
[----:B------:R-:W-:-:S06]  /*c8f0*/  UIMAD UR11, UR8, UR11, URZ ;  /* 0x0000000b080b72a4 */ /* 0x000fcc000f8e02ff */
[----:B------:R-:W-:Y:S01]  /*c900*/  BAR.SYNC.DEFER_BLOCKING 0x0 ;  /* 0x0000000000007b1d */ /* 0x000fe20000010000 */
[----:B------:R-:W-:Y:S01]  /*c910*/  LOP3.LUT P1, RZ, R214, 0x3, RZ, 0xc0, !PT ;  /* 0x00000003d6ff7812 */ /* 0x000fe2000782c0ff */
[----:B------:R-:W-:Y:S01]  /*c920*/  USEL UR19, UR19, URZ, UP0 ;  /* 0x000000ff13137287 */ /* 0x000fe20008000000 */
[----:B------:R-:W-:Y:S01]  /*c930*/  @P4 FMUL.FTZ R2, R2, 0.69314718246459960938 ;  /* 0x3f31721802024820 */ /* 0x000fe20000410000 */
[----:B------:R-:W-:Y:S01]  /*c940*/  @!UP0 UIMAD UR11, UR6, UR4, UR11 ;  /* 0x00000004060b82a4 */ /* 0x000fe2000f8e020b */
[----:B------:R-:W-:-:S03]  /*c950*/  MOV R17, 0x7f800000 ;  /* 0x7f80000000117802 */ /* 0x000fc60000000f00 */
[----:B----4-:R-:W4:Y:S01]  /*c960*/  @P3 LDC R8, c[0x0][0x458] ;  /* 0x00011600ff083b82 */ /* 0x010f220000000800 */
[----:B------:R-:W-:Y:S01]  /*c970*/  @P0 MUFU.LG2 R5, R137 ;  /* 0x0000008900050308 */ /* 0x000fe20000000c00 */
[----:B------:R-:W-:Y:S01]  /*c980*/  USEL UR13, UR13, URZ, UP0 ;  /* 0x000000ff0d0d7287 */ /* 0x000fe20008000000 */
[----:B------:R-:W-:Y:S01]  /*c990*/  @P4 FFMA.FTZ R17, R136, R9, R2 ;  /* 0x0000000988114223 */ /* 0x000fe20000010002 */
[----:B------:R-:W-:Y:S01]  /*c9a0*/  USHF.R.S32.HI UR6, URZ, 0x1f, UR11 ;  /* 0x0000001fff067899 */ /* 0x000fe2000801140b */
[----:B------:R-:W-:Y:S01]  /*c9b0*/  BSSY.RECONVERGENT B0, `(.L_x_1980) ;  /* 0x000003a000007945 */ /* 0x000fe20003800200 */
[----:B------:R-:W-:Y:S02]  /*c9c0*/  MOV R16, 0x7f800000 ;  /* 0x7f80000000107802 */ /* 0x000fe40000000f00 */
[----:B------:R-:W5:Y:S01]  /*c9d0*/  @P2 LDC R7, c[0x0][0x458] ;  /* 0x00011600ff072b82 */ /* 0x000f620000000800 */
[----:B---3--:R-:W-:Y:S01]  /*c9e0*/  @P2 FMUL.FTZ R2, R4, 0.69314718246459960938 ;  /* 0x3f31721804022820 */ /* 0x008fe20000410000 */
[----:B------:R-:W-:-:S02]  /*c9f0*/  MOV R15, 0x7f800000 ;  /* 0x7f800000000f7802 */ /* 0x000fc40000000f00 */
[----:B------:R-:W-:Y:S01]  /*ca00*/  MOV R14, 0x7f800000 ;  /* 0x7f800000000e7802 */ /* 0x000fe20000000f00 */
[----:B-1----:R-:W1:Y:S03]  /*ca10*/  @P3 MUFU.LG2 R0, R235 ;  /* 0x000000eb00003308 */ /* 0x002e660000000c00 */
[----:B------:R-:W3:Y:S01]  /*ca20*/  @P0 LDC R6, c[0x0][0x458] ;  /* 0x00011600ff060b82 */ /* 0x000ee20000000800 */
        /* <DEDUP_REMOVED lines=9> */
[----:B----4-:R-:W-:Y:S01]  /*cac0*/  @P3 FFMA.FTZ R16, R135, R8, R3 ;  /* 0x0000000887103223 */ /* 0x010fe20000010003 */
[----:B---3--:R-:W-:Y:S01]  /*cad0*/  @P0 FFMA.FTZ R14, R133, R6, R0 ;  /* 0x00000006850e0223 */ /* 0x008fe20000010000 */
[----:B--2---:R-:W-:Y:S06]  /*cae0*/  @P1 BRA `(.L_x_1981) ;  /* 0x0000000000981947 */ /* 0x004fec0003800000 */
[----:B------:R-:W-:Y:S02]  /*caf0*/  LOP3.LUT R0, R211, 0x30, RZ, 0xc0, !PT ;  /* 0x00000030d3007812 */ /* 0x000fe400078ec0ff */
[----:B------:R-:W-:-:S04]  /*cb00*/  LOP3.LUT R2, R214, 0x1f, RZ, 0xc0, !PT ;  /* 0x0000001fd6027812 */ /* 0x000fc800078ec0ff */
[----:B------:R-:W-:-:S04]  /*cb10*/  LEA.HI R0, R2, R0, RZ, 0x1e ;  /* 0x0000000002007211 */ /* 0x000fc800078ff0ff */
[C---:B------:R-:W-:Y:S01]  /*cb20*/  ISETP.GE.AND P6, PT, R0.reuse, UR18, PT ;  /* 0x0000001200007c0c */ /* 0x040fe2000bfc6270 */
[C---:B------:R-:W-:Y:S02]  /*cb30*/  VIADD R2, R0.reuse, 0x8 ;  /* 0x0000000800027836 */ /* 0x040fe40000000000 */
[C---:B------:R-:W-:Y:S02]  /*cb40*/  VIADD R5, R0.reuse, 0x40 ;  /* 0x0000004000057836 */ /* 0x040fe40000000000 */
[----:B------:R-:W-:Y:S01]  /*cb50*/  VIADD R4, R0, 0x48 ;  /* 0x0000004800047836 */ /* 0x000fe20000000000 */
        /* <DEDUP_REMOVED lines=31> */
.L_x_1981:
[----:B------:R-:W-:Y:S05]  /*cd50*/  BSYNC.RECONVERGENT B0 ;  /* 0x0000000000007941 */ /* 0x000fea0003800200 */
.L_x_1980:
[----:B------:R2:W5:Y:S01]  /*cd60*/  LDL R24, [R1+0x54] ;  /* 0x0000540001187983 */ /* 0x0005620000100800 */
[----:B------:R-:W3:Y:S01]  /*cd70*/  S2UR UR11, SR_CTAID.X ;  /* 0x00000000000b79c3 */ /* 0x000ee20000002500 */
[----:B------:R-:W-:Y:S01]  /*cd80*/  SHF.R.U32.HI R10, RZ, 0x3, R214 ;  /* 0x00000003ff0a7819 */ /* 0x000fe200000116d6 */
[----:B------:R-:W4:Y:S01]  /*cd90*/  LDCU.64 UR4, c[0x0][0x410] ;  /* 0x00008200ff0477ac */ /* 0x000f220008000a00 */
[----:B------:R-:W2:Y:S01]  /*cda0*/  S2R R25, SR_TID.X ;  /* 0x0000000000197919 */ /* 0x000ea20000002100 */
[----:B------:R-:W-:Y:S01]  /*cdb0*/  BSSY.RECONVERGENT B0, `(.L_x_1982) ;  /* 0x000002a000007945 */ /* 0x000fe20003800200 */
[C---:B-1----:R-:W-:Y:S01]  /*cdc0*/  IADD3 R4, PT, PT, R10.reuse, 0x50, RZ ;  /* 0x000000500a047810 */ /* 0x042fe20007ffe0ff */
[C---:B------:R-:W-:Y:S01]  /*cdd0*/  VIADD R2, R10.reuse, 0x10 ;  /* 0x000000100a027836 */ /* 0x040fe20000000000 */
[----:B------:R1:W1:Y:S01]  /*cde0*/  LDS.128 R16, [R220] ;  /* 0x00000000dc107984 */ /* 0x0002620000000c00 */
[C---:B------:R-:W-:Y:S01]  /*cdf0*/  VIADD R0, R10.reuse, 0x20 ;  /* 0x000000200a007836 */ /* 0x040fe20000000000 */
[----:B------:R-:W-:Y:S01]  /*ce00*/  UIMAD.WIDE.U32 UR20, UR20, 0x80, URZ ;  /* 0x00000080141478a5 */ /* 0x000fe2000f8e00ff */
[----:B------:R-:W-:Y:S01]  /*ce10*/  VIADD R3, R10, 0x30 ;  /* 0x000000300a037836 */ /* 0x000fe20000000000 */
[----:B------:R1:W1:Y:S01]  /*ce20*/  LDS.128 R12, [R220+0x4000] ;  /* 0x00400000dc0c7984 */ /* 0x0002620000000c00 */
        /* <DEDUP_REMOVED lines=11> */
[----:B---3--:R-:W-:Y:S01]  /*cee0*/  UIMAD.WIDE.U32 UR14, UR11, 0x80, URZ ;  /* 0x000000800b0e78a5 */ /* 0x008fe2000f8e00ff */
[----:B------:R-:W-:Y:S02]  /*cef0*/  ISETP.GE.AND P2, PT, R4, UR18, PT ;  /* 0x0000001204007c0c */ /* 0x000fe4000bf46270 */
[----:B------:R-:W-:Y:S01]  /*cf00*/  IMAD.WIDE.U32 R8, R0, UR8, R2 ;  /* 0x0000000800087c25 */ /* 0x000fe2000f8e0002 */
[----:B------:R-:W-:-:S05]  /*cf10*/  MOV R0, UR5 ;  /* 0x0000000500007c02 */ /* 0x000fca0008000f00 */
[----:B------:R-:W-:Y:S01]  /*cf20*/  IMAD R7, R0, UR8, R9 ;  /* 0x0000000800077c24 */ /* 0x000fe2000f8e0209 */
[----:B--2---:R-:W-:-:S04]  /*cf30*/  SHF.R.U32.HI R25, RZ, 0x3, R25 ;  /* 0x00000003ff197819 */ /* 0x004fc80000011619 */
        /* <DEDUP_REMOVED lines=14> */
[----:B-----5:R-:W-:-:S03]  /*d020*/  ISETP.GE.AND P1, PT, R24, UR10, PT ;  /* 0x0000000a18007c0c */ /* 0x020fc6000bf26270 */
[----:B-1----:R2:W-:Y:S10]  /*d030*/  @!P6 STG.E.128 desc[UR24][R2.64], R16 ;  /* 0x000000100200e986 */ /* 0x0025f4000c101d18 */
[----:B------:R2:W-:Y:S02]  /*d040*/  @!P1 STG.E.128 desc[UR24][R2.64+0x80], R12 ;  /* 0x0000800c02009986 */ /* 0x0005e4000c101d18 */
.L_x_1983:
[----:B------:R-:W-:Y:S05]  /*d050*/  BSYNC.RECONVERGENT B0 ;  /* 0x0000000000007941 */ /* 0x000fea0003800200 */
.L_x_1982:
[----:B-12---:R1:W2:Y:S01]  /*d060*/  LDS.128 R16, [R220+0x800] ;  /* 0x00080000dc107984 */ /* 0x0062a20000000c00 */
[----:B------:R-:W-:Y:S01]  /*d070*/  BSSY.RECONVERGENT B0, `(.L_x_1984) ;  /* 0x0000016000007945 */ /* 0x000fe20003800200 */
[----:B------:R-:W-:Y:S02]  /*d080*/  ISETP.GE.AND P1, PT, R11, UR18, PT ;  /* 0x000000120b007c0c */ /* 0x000fe4000bf26270 */
[----:B------:R1:W3:Y:S01]  /*d090*/  LDS.128 R12, [R220+0x4800] ;  /* 0x00480000dc0c7984 */ /* 0x0002e20000000c00 */
        /* <DEDUP_REMOVED lines=19> */
.L_x_1985:
[----:B------:R-:W-:Y:S05]  /*d1d0*/  BSYNC.RECONVERGENT B0 ;  /* 0x0000000000007941 */ /* 0x000fea0003800200 */
.L_x_1984:
        /* <DEDUP_REMOVED lines=22> */
.L_x_1987:
[----:B------:R-:W-:Y:S05]  /*d340*/  BSYNC.RECONVERGENT B0 ;  /* 0x0000000000007941 */ /* 0x000fea0003800200 */
.L_x_1986:
        /* <DEDUP_REMOVED lines=21> */
.L_x_1989:
[----:B------:R-:W-:Y:S05]  /*d4a0*/  BSYNC.RECONVERGENT B0 ;  /* 0x0000000000007941 */ /* 0x000fea0003800200 */
.L_x_1988:
        /* <DEDUP_REMOVED lines=21> */
.L_x_1991:
[----:B------:R-:W-:Y:S05]  /*d600*/  BSYNC.RECONVERGENT B0 ;  /* 0x0000000000007941 */ /* 0x000fea0003800200 */
.L_x_1990:
        /* <DEDUP_REMOVED lines=21> */
.L_x_1993:
[----:B------:R-:W-:Y:S05]  /*d760*/  BSYNC.RECONVERGENT B0 ;  /* 0x0000000000007941 */ /* 0x000fea0003800200 */
.L_x_1992:
        /* <DEDUP_REMOVED lines=21> */
.L_x_1995:
[----:B------:R-:W-:Y:S05]  /*d8c0*/  BSYNC.RECONVERGENT B0 ;  /* 0x0000000000007941 */ /* 0x000fea0003800200 */
.L_x_1994:
        /* <DEDUP_REMOVED lines=21> */
.L_x_1996:
        /* <DEDUP_REMOVED lines=14> */
.L_x_2867:


//--------------------- .text._ZN5flash16flash_fwd_kernelI23Flash_fwd_kernel_traitsILi128ELi128ELi32ELi4ELb0ELb0EN7cutlass6half_tE19Flash_kernel_traitsILi128ELi128ELi32ELi4ES3_EELb0ELb0ELb0ELb0ELb0ELb0ELb1ELb0EEEvNS_16Flash_fwd_paramsE --------------------------
	.section	.text._ZN5flash16flash_fwd_kernelI23Flash_fwd_kernel_traitsILi128ELi128ELi32ELi4ELb0ELb0EN7cutlass6half_tE19Flash_kernel_traitsILi128ELi128ELi32ELi4ES3_EELb0ELb0ELb0ELb0ELb0ELb0ELb1ELb0EEEvNS_16Flash_fwd_paramsE,"ax",@progbits
	.align	128
        .global         _ZN5flash16flash_fwd_kernelI23Flash_fwd_kernel_traitsILi128ELi128ELi32ELi4ELb0ELb0EN7cutlass6half_tE19Flash_kernel_traitsILi128ELi128ELi32ELi4ES3_EELb0ELb0ELb0ELb0ELb0ELb0ELb1ELb0EEEvNS_16Flash_fwd_paramsE
        .type           _ZN5flash16flash_fwd_kernelI23Flash_fwd_kernel_traitsILi128ELi128ELi32ELi4ELb0ELb0EN7cutlass6half_tE19Flash_kernel_traitsILi128ELi128ELi32ELi4ES3_EELb0ELb0ELb0ELb0ELb0ELb0ELb1ELb0EEEvNS_16Flash_fwd_paramsE,@function
        .size           _ZN5flash16flash_fwd_kernelI23Flash_fwd_kernel_traitsILi128ELi128ELi32ELi4ELb0ELb0EN7cutlass6half_tE19Flash_kernel_traitsILi128ELi128ELi32ELi4ES3_EELb0ELb0ELb0ELb0ELb0ELb0ELb1ELb0EEEvNS_16Flash_fwd_paramsE,(.L_x_2868 - _ZN5flash16flash_fwd_kernelI23Flash_fwd_kernel_traitsILi128ELi128ELi32ELi4ELb0ELb0EN7cutlass6half_tE19Flash_kernel_traitsILi128ELi128ELi32ELi4ES3_EELb0ELb0ELb0ELb0ELb0ELb0ELb1ELb0EEEvNS_16Flash_fwd_paramsE)
        .other          _ZN5flash16flash_fwd_kernelI23Flash_fwd_kernel_traitsILi128ELi128ELi32ELi4ELb0ELb0EN7cutlass6half_tE19Flash_kernel_traitsILi128ELi128ELi32ELi4ES3_EELb0ELb0ELb0ELb0ELb0ELb0ELb1ELb0EEEvNS_16Flash_fwd_paramsE,@"STO_CUDA_ENTRY STV_DEFAULT"
_ZN5flash16flash_fwd_kernelI23Flash_fwd_kernel_traitsILi128ELi128ELi32ELi4ELb0ELb0EN7cutlass6half_tE19Flash_kernel_traitsILi128ELi128ELi32ELi4ES3_EELb0ELb0ELb0ELb0ELb0ELb0ELb1ELb0EEEvNS_16Flash_fwd_paramsE:
.text._ZN5flash16flash_fwd_kernelI23Flash_fwd_kernel_traitsILi128ELi128ELi32ELi4ELb0ELb0EN7cutlass6half_tE19Flash_kernel_traitsILi128ELi128ELi32ELi4ES3_EELb0ELb0ELb0ELb0ELb0ELb0ELb1ELb0EEEvNS_16Flash_fwd_paramsE:
        /* <DEDUP_REMOVED lines=59> */
.L_x_1997:
        /* <DEDUP_REMOVED lines=16> */
[----:B---3--:R-:W-:-:S04]  /*04b0*/  @!P1 IMAD.WIDE.U32 R2, R30, R4, RZ ;  /* 0x000000041e029225 */ /* 0x008fc800078e00ff */
[----:B------:R-:W-:Y:S02]  /*04c0*/  @!P1 IMAD R5, R30, R5, R3 ;  /* 0x000000051e059224 */ /* 0x000fe400078e0203 */
[----:B------:R-:W3:Y:S01]  /*04d0*/  @P2 LDC R14, c[0x0][0x430] ;  /* 0x00010c00ff0e2b82 */ /* 0x000ee20000000800 */
[----:B------:R-:W-:Y:S01]  /*04e0*/  @!P1 MOV R0, R2 ;  /* 0x0000000200009202 */ /* 0x000fe20000000f00 */
[----:B-1----:R-:W-:-:S04]  /*04f0*/  @P1 IMAD.WIDE.U32 R2, R31, R8, RZ ;  /* 0x000000081f021225 */ /* 0x002fc800078e00ff */
[----:B----4-:R-:W-:Y:S01]  /*0500*/  @P2 IMAD R7, R6, R7, RZ ;  /* 0x0000000706072224 */ /* 0x010fe200078e02ff */
        /* <DEDUP_REMOVED lines=11> */
.L_x_1999:
[----:B------:R-:W1:Y:S01]  /*05c0*/  LDCU.64 UR4, c[0x0][0x410] ;  /* 0x00008200ff0477ac */ /* 0x000e620008000a00 */
[----:B------:R-:W-:Y:S01]  /*05d0*/  @P1 IMAD.MOV.U32 R0, RZ, RZ, R2 ;  /* 0x000000ffff001224 */ /* 0x000fe200078e0002 */
[----:B------:R-:W-:Y:S01]  /*05e0*/  LOP3.LUT R16, R16, 0x38, RZ, 0xc0, !PT ;  /* 0x0000003810107812 */ /* 0x000fe200078ec0ff */
[----:B------:R-:W2:Y:S01]  /*05f0*/  LDC R29, c[0x0][0x434] ;  /* 0x00010d00ff1d7b82 */ /* 0x000ea20000000800 */
        /* <DEDUP_REMOVED lines=13> */
[----:B---3--:R-:W-:Y:S01]  /*06d0*/  IMAD R18, R14, UR18, RZ ;  /* 0x000000120e127c24 */ /* 0x008fe2000f8e02ff */
        /* <DEDUP_REMOVED lines=22> */
.L_x_2001:
[----:B------:R-:W-:Y:S05]  /*0840*/  BSYNC.RECONVERGENT B0 ;  /* 0x0000000000007941 */ /* 0x000fea0003800200 */
.L_x_2000:
        /* <DEDUP_REMOVED lines=21> */
.L_x_2003:
[----:B------:R-:W-:Y:S05]  /*09a0*/  BSYNC.RECONVERGENT B0 ;  /* 0x0000000000007941 */ /* 0x000fea0003800200 */
.L_x_2002:
        /* <DEDUP_REMOVED lines=21> */
.L_x_2005:
[----:B------:R-:W-:Y:S05]  /*0b00*/  BSYNC.RECONVERGENT B0 ;  /* 0x0000000000007941 */ /* 0x000fea0003800200 */
.L_x_2004:
        /* <DEDUP_REMOVED lines=21> */
.L_x_2007:
[----:B------:R-:W-:Y:S05]  /*0c60*/  BSYNC.RECONVERGENT B0 ;  /* 0x0000000000007941 */ /* 0x000fea0003800200 */
.L_x_2006:
[----:B------:R-:W-:Y:S01]  /*0c70*/  BSSY.RECONVERGENT B0, `(.L_x_2008) ;  /* 0x0000015000007945 */ /* 0x000fe20003800200 */
[----:B------:R-:W-:Y:S01]  /*0c80*/  ISETP.GE.AND P5, PT, R22, R12, PT ;  /* 0x0000000c1600720c */ /* 0x000fe20003fa6270 */
[----:B----4-:R-:W-:Y:S02]  /*0c90*/  IMAD R13, R28, R7, RZ ;  /* 0x000000071c0d7224 */ /* 0x010fe400078e02ff */
[----:B------:R-:W-:Y:S10]  /*0ca0*/  @P1 BRA `(.L_x_2009) ;  /* 0x0000000000441947 */ /* 0x000ff40003800000 */
[----:B------:R-:W4:Y:S01]  /*0cb0*/  LDCU.64 UR6, c[0x0][0x408] ;  /* 0x00008100ff0677ac */ /* 0x000f220008000a00 */
[----:B------:R-:W-:Y:S01]  /*0cc0*/  IADD3 R6, P1, PT, R20, 0x40, RZ ;  /* 0x0000004014067810 */ /* 0x000fe20007f3e0ff */
[----:B-1-3--:R-:W-:Y:S01]  /*0cd0*/  IMAD.MOV.U32 R2, RZ, RZ, R10 ;  /* 0x000000ffff027224 */ /* 0x00afe200078e000a */
        /* <DEDUP_REMOVED lines=14> */
.L_x_2009:
[----:B------:R-:W-:Y:S05]  /*0dc0*/  BSYNC.RECONVERGENT B0 ;  /* 0x0000000000007941 */ /* 0x000fea0003800200 */
.L_x_2008:
[C---:B--2---:R-:W-:Y:S01]  /*0dd0*/  IMAD R0, R30.reuse, R29, RZ ;  /* 0x0000001d1e007224 */ /* 0x044fe200078e02ff */
[----:B------:R-:W-:Y:S01]  /*0de0*/  ISETP.NE.AND P3, PT, R31, -0x1, PT ;  /* 0xffffffff1f00780c */ /* 0x000fe20003f65270 */
[----:B------:R-:W-:Y:S01]  /*0df0*/  BSSY.RECONVERGENT B0, `(.L_x_2010) ;  /* 0x0000016000007945 */ /* 0x000fe20003800200 */
[----:B------:R-:W-:Y:S01]  /*0e00*/  @!P2 IMAD R13, R30, R15, R13 ;  /* 0x0000000f1e0da224 */ /* 0x000fe200078e020d */
[----:B------:R-:W-:Y:S02]  /*0e10*/  ISETP.NE.AND P1, PT, R16, RZ, PT ;  /* 0x000000ff1000720c */ /* 0x000fe40003f25270 */
[----:B------:R-:W-:Y:S01]  /*0e20*/  SEL R15, R0, R31, !P3 ;  /* 0x0000001f000f7207 */ /* 0x000fe20005800000 */
[----:B------:R-:W-:Y:S10]  /*0e30*/  @P0 BRA `(.L_x_2011) ;  /* 0x0000000000440947 */ /* 0x000ff40003800000 */
[----:B------:R-:W2:Y:S01]  /*0e40*/  LDCU.64 UR6, c[0x0][0x408] ;  /* 0x00008100ff0677ac */ /* 0x000ea20008000a00 */
[----:B------:R-:W-:Y:S01]  /*0e50*/  IADD3 R6, P0, PT, R20, 0x50, RZ ;  /* 0x0000005014067810 */ /* 0x000fe20007f1e0ff */
[----:B-1-34-:R-:W-:Y:S01]  /*0e60*/  IMAD.MOV.U32 R2, RZ, RZ, R10 ;  /* 0x000000ffff027224 */ /* 0x01afe200078e000a */
        /* <DEDUP_REMOVED lines=14> */
.L_x_2011:
[----:B------:R-:W-:Y:S05]  /*0f50*/  BSYNC.RECONVERGENT B0 ;  /* 0x0000000000007941 */ /* 0x000fea0003800200 */
.L_x_2010:
        /* <DEDUP_REMOVED lines=19> */
.L_x_2013:
[----:B------:R-:W-:Y:S05]  /*1090*/  BSYNC.RECONVERGENT B0 ;  /* 0x0000000000007941 */ /* 0x000fea0003800200 */
.L_x_2012:
        /* <DEDUP_REMOVED lines=19> */
.L_x_2015:
[----:B------:R-:W-:Y:S05]  /*11d0*/  BSYNC.RECONVERGENT B0 ;  /* 0x0000000000007941 */ /* 0x000fea0003800200 */
.L_x_2014:
        /* <DEDUP_REMOVED lines=20> */
.L_x_2017:
[----:B------:R-:W-:Y:S05]  /*1320*/  BSYNC.RECONVERGENT B0 ;  /* 0x0000000000007941 */ /* 0x000fea0003800200 */
.L_x_2016:
        /* <DEDUP_REMOVED lines=15> */
.L_x_2019:
[----:B------:R-:W-:Y:S05]  /*1420*/  BSYNC.RECONVERGENT B0 ;  /* 0x0000000000007941 */ /* 0x000fea0003800200 */
.L_x_2018:
        /* <DEDUP_REMOVED lines=10> */
.L_x_2021:
[----:B------:R-:W-:Y:S05]  /*14d0*/  BSYNC.RECONVERGENT B0 ;  /* 0x0000000000007941 */ /* 0x000fea0003800200 */
.L_x_2020:
        /* <DEDUP_REMOVED lines=10> */
.L_x_2023:
[----:B------:R-:W-:Y:S05]  /*1580*/  BSYNC.RECONVERGENT B0 ;  /* 0x0000000000007941 */ /* 0x000fea0003800200 */
.L_x_2022:
        /* <DEDUP_REMOVED lines=10> */
.L_x_2025:
[----:B------:R-:W-:Y:S05]  /*1630*/  BSYNC.RECONVERGENT B0 ;  /* 0x0000000000007941 */ /* 0x000fea0003800200 */
.L_x_2024:
        /* <DEDUP_REMOVED lines=10> */
.L_x_2027:
[----:B------:R-:W-:Y:S05]  /*16e0*/  BSYNC.RECONVERGENT B0 ;  /* 0x0000000000007941 */ /* 0x000fea0003800200 */
.L_x_2026:
        /* <DEDUP_REMOVED lines=10> */
.L_x_2029:
[----:B------:R-:W-:Y:S05]  /*1790*/  BSYNC.RECONVERGENT B0 ;  /* 0x0000000000007941 */ /* 0x000fea0003800200 */
.L_x_2028:
        /* <DEDUP_REMOVED lines=10> */
.L_x_1998:
        /* <DEDUP_REMOVED lines=22> */
.L_x_2030:
[----:B------:R-:W1:Y:S01]  /*19a0*/  LDCU.64 UR12, c[0x0][0x3b8] ;  /* 0x00007700ff0c77ac */ /* 0x000e620008000a00 */
[----:B------:R-:W-:-:S05]  /*19b0*/  IADD3 R2, PT, PT, R10, R11, RZ ;  /* 0x0000000b0a027210 */ /* 0x000fca0007ffe0ff */
[C---:B-1----:R-:W-:Y:S02]  /*19c0*/  IMAD R0, R2.reuse, UR13, RZ ;  /* 0x0000000d02007c24 */ /* 0x042fe4000f8e02ff */
[----:B------:R-:W-:-:S05]  /*19d0*/  IMAD.WIDE.U32 R2, R2, UR12, RZ ;  /* 0x0000000c02027c25 */ /* 0x000fca000f8e00ff */
[----:B------:R-:W-:Y:S02]  /*19e0*/  IADD3 R6, PT, PT, R3, R0, RZ ;  /* 0x0000000003067210 */ /* 0x000fe40007ffe0ff */
[----:B------:R-:W-:-:S07]  /*19f0*/  MOV R5, R2 ;  /* 0x0000000200057202 */ /* 0x000fce0000000f00 */
.L_x_2031:
        /* <DEDUP_REMOVED lines=39> */
.L_x_2032:
[----:B------:R-:W1:Y:S01]  /*1c70*/  LDC.64 R138, c[0x0][0x3c0] ;  /* 0x0000f000ff8a7b82 */ /* 0x000e620000000a00 */
[----:B------:R-:W-:-:S05]  /*1c80*/  IADD3 R0, PT, PT, R10, R11, RZ ;  /* 0x0000000b0a007210 */ /* 0x000fca0007ffe0ff */
[C---:B-1----:R-:W-:Y:S02]  /*1c90*/  IMAD R4, R0.reuse, R139, RZ ;  /* 0x0000008b00047224 */ /* 0x042fe400078e02ff */
[----:B------:R-:W-:-:S05]  /*1ca0*/  IMAD.WIDE.U32 R2, R0, R138, RZ ;  /* 0x0000008a00027225 */ /* 0x000fca00078e00ff */
[----:B------:R-:W-:-:S07]  /*1cb0*/  IADD3 R0, PT, PT, R3, R4, RZ ;  /* 0x0000000403007210 */ /* 0x000fce0007ffe0ff */
.L_x_2033:
[----:B------:R-:W-:Y:S01]  /*1cc0*/  IMAD.SHL.U32 R18, R112, 0x8, RZ ;  /* 0x0000000870127824 */ /* 0x000fe200078e00ff */
[----:B------:R-:W-:Y:S01]  /*1cd0*/  SHF.R.U32.HI R106, RZ, 0x3, R112 ;  /* 0x00000003ff6a7819 */ /* 0x000fe20000011670 */
[----:B------:R-:W1:Y:S01]  /*1ce0*/  LDCU.128 UR8, c[0x0][0x3d0] ;  /* 0x00007a00ff0877ac */ /* 0x000e620008000c00 */
[----:B------:R-:W-:Y:S01]  /*1cf0*/  VIADD R15, R12, -UR18 ;  /* 0x800000120c0f7c36 */ /* 0x000fe20008000000 */
[----:B------:R-:W-:Y:S01]  /*1d00*/  SHF.R.S32.HI R7, RZ, 0x1f, R8 ;  /* 0x0000001fff077819 */ /* 0x000fe20000011408 */
[----:B------:R-:W2:Y:S01]  /*1d10*/  S2UR UR5, SR_CgaCtaId ;  /* 0x00000000000579c3 */ /* 0x000ea20000008800 */
[----:B------:R-:W-:Y:S01]  /*1d20*/  LOP3.LUT R242, R18, 0x38, RZ, 0xc0, !PT ;  /* 0x0000003812f27812 */ /* 0x000fe200078ec0ff */
[----:B------:R-:W-:Y:S01]  /*1d30*/  VIADD R3, R106, 0x20 ;  /* 0x000000206a037836 */ /* 0x000fe20000000000 */
[----:B------:R-:W3:Y:S01]  /*1d40*/  LDCU.64 UR14, c[0x0][0x390] ;  /* 0x00007200ff0e77ac */ /* 0x000ee20008000a00 */
[----:B------:R4:W-:Y:S01]  /*1d50*/  STL [R1+0x10], R15 ;  /* 0x0000100f01007387 */ /* 0x0009e20000100800 */
[C---:B------:R-:W-:Y:S01]  /*1d60*/  IADD3 R4, P1, PT, R242.reuse, R5, RZ ;  /* 0x00000005f2047210 */ /* 0x040fe20007f3e0ff */
[----:B------:R-:W-:Y:S01]  /*1d70*/  BSSY.RECONVERGENT B0, `(.L_x_2034) ;  /* 0x0000047000007945 */ /* 0x000fe20003800200 */
[----:B------:R-:W-:Y:S01]  /*1d80*/  IADD3 R2, P0, PT, R242, R2, RZ ;  /* 0x00000002f2027210 */ /* 0x000fe20007f1e0ff */
[----:B------:R-:W5:Y:S01]  /*1d90*/  LDCU.64 UR16, c[0x0][0x388] ;  /* 0x00007100ff1077ac */ /* 0x000f620008000a00 */
[-C--:B------:R-:W-:Y:S01]  /*1da0*/  ISETP.GE.AND P3, PT, R3, R15.reuse, PT ;  /* 0x0000000f0300720c */ /* 0x080fe20003f66270 */
[----:B------:R-:W-:Y:S01]  /*1db0*/  IMAD.X R5, RZ, RZ, R6, P1 ;  /* 0x000000ffff057224 */ /* 0x000fe200008e0606 */
[----:B------:R-:W-:Y:S01]  /*1dc0*/  IADD3.X R3, PT, PT, RZ, R0, RZ, P0, !PT ;  /* 0x00000000ff037210 */ /* 0x000fe200007fe4ff */
[C---:B------:R-:W-:Y:S01]  /*1dd0*/  VIADD R6, R106.reuse, 0x30 ;  /* 0x000000306a067836 */ /* 0x040fe20000000000 */
[----:B------:R-:W4:Y:S01]  /*1de0*/  LDCU.64 UR6, c[0x0][0x3c8] ;  /* 0x00007900ff0677ac */ /* 0x000f220008000a00 */
[C---:B------:R-:W-:Y:S01]  /*1df0*/  VIADD R0, R106.reuse, 0x40 ;  /* 0x000000406a007836 */ /* 0x040fe20000000000 */
[C---:B------:R-:W-:Y:S01]  /*1e00*/  IADD3 R17, PT, PT, R106.reuse, 0x10, RZ ;  /* 0x000000106a117810 */ /* 0x040fe20007ffe0ff */
[----:B------:R-:W-:Y:S01]  /*1e10*/  IMAD.WIDE.U32 R4, R106, UR12, R4 ;  /* 0x0000000c6a047c25 */ /* 0x000fe2000f8e0004 */
[-C--:B------:R-:W-:Y:S01]  /*1e20*/  ISETP.GE.AND P2, PT, R6, R15.reuse, PT ;  /* 0x0000000f0600720c */ /* 0x080fe20003f46270 */
[----:B------:R-:W-:Y:S01]  /*1e30*/  UMOV UR4, 0x400 ;  /* 0x0000040000047882 */ /* 0x000fe20000000000 */
[----:B------:R-:W-:Y:S01]  /*1e40*/  ISETP.GE.AND P1, PT, R0, R15, PT ;  /* 0x0000000f0000720c */ /* 0x000fe20003f26270 */
[----:B------:R-:W-:Y:S01]  /*1e50*/  IMAD.WIDE.U32 R2, R106, R138, R2 ;  /* 0x0000008a6a027225 */ /* 0x000fe200078e0002 */
[----:B------:R-:W-:-:S03]  /*1e60*/  LOP3.LUT R252, R242, 0x40, RZ, 0xfc, !PT ;  /* 0x00000040f2fc7812 */ /* 0x000fc600078efcff */
[C---:B-1----:R-:W-:Y:S01]  /*1e70*/  IMAD R6, R7.reuse, UR8, RZ ;  /* 0x0000000807067c24 */ /* 0x042fe2000f8e02ff */
[----:B--2---:R-:W-:Y:S01]  /*1e80*/  ULEA UR5, UR5, UR4, 0x18 ;  /* 0x0000000405057291 */ /* 0x004fe2000f8ec0ff */
[C---:B------:R-:W-:Y:S02]  /*1e90*/  IMAD R5, R106.reuse, UR13, R5 ;  /* 0x0000000d6a057c24 */ /* 0x040fe4000f8e0205 */
[----:B------:R-:W-:Y:S02]  /*1ea0*/  IMAD R3, R106, R139, R3 ;  /* 0x0000008b6a037224 */ /* 0x000fe400078e0203 */
[----:B------:R-:W-:Y:S02]  /*1eb0*/  IMAD R0, R7, UR10, RZ ;  /* 0x0000000a07007c24 */ /* 0x000fe4000f8e02ff */
[C---:B------:R-:W-:Y:S02]  /*1ec0*/  IMAD R9, R8.reuse, UR9, R6 ;  /* 0x0000000908097c24 */ /* 0x040fe4000f8e0206 */
[----:B------:R-:W-:Y:S01]  /*1ed0*/  IMAD.WIDE.U32 R6, R8, UR8, R4 ;  /* 0x0000000808067c25 */ /* 0x000fe2000f8e0004 */
[----:B------:R-:W-:Y:S01]  /*1ee0*/  IADD3 R4, P0, PT, R242, R13, RZ ;  /* 0x0000000df2047210 */ /* 0x000fe20007f1e0ff */
[----:B------:R-:W-:-:S02]  /*1ef0*/  USHF.L.U32 UR8, UR19, 0x7, URZ ;  /* 0x0000000713087899 */ /* 0x000fc400080006ff */
[C---:B------:R-:W-:Y:S01]  /*1f00*/  IMAD R5, R8.reuse, UR11, R0 ;  /* 0x0000000b08057c24 */ /* 0x040fe2000f8e0200 */
[----:B------:R-:W-:Y:S01]  /*1f10*/  IADD3 R0, PT, PT, R7, R9, RZ ;  /* 0x0000000907007210 */ /* 0x000fe20007ffe0ff */
[----:B------:R-:W-:Y:S01]  /*1f20*/  IMAD.WIDE.U32 R2, R8, UR10, R2 ;  /* 0x0000000a08027c25 */ /* 0x000fe2000f8e0002 */
[----:B-----5:R-:W-:Y:S01]  /*1f30*/  LEA R229, P5, R6, UR16, 0x1 ;  /* 0x0000001006e57c11 */ /* 0x020fe2000f8a08ff */
[----:B------:R-:W-:Y:S01]  /*1f40*/  USHF.L.U64.HI UR10, UR12, 0x5, UR13 ;  /* 0x000000050c0a7899 */ /* 0x000fe2000801020d */
[----:B------:R-:W-:Y:S01]  /*1f50*/  LOP3.LUT R21, R106, UR8, RZ, 0xfc, !PT ;  /* 0x000000086a157c12 */ /* 0x000fe2000f8efcff */
[----:B------:R-:W-:Y:S01]  /*1f60*/  IMAD.IADD R3, R3, 0x1, R5 ;  /* 0x0000000103037824 */ /* 0x000fe200078e0205 */
[----:B---3--:R-:W-:Y:S01]  /*1f70*/  LEA R20, P4, R2, UR14, 0x1 ;  /* 0x0000000e02147c11 */ /* 0x008fe2000f8808ff */
[----:B------:R-:W-:Y:S01]  /*1f80*/  IMAD.X R5, RZ, RZ, R14, P0 ;  /* 0x000000ffff057224 */ /* 0x000fe200000e060e */
[-C--:B------:R-:W-:Y:S01]  /*1f90*/  ISETP.GE.AND P0, PT, R106, R15.reuse, PT ;  /* 0x0000000f6a00720c */ /* 0x080fe20003f06270 */
[----:B------:R-:W-:Y:S01]  /*1fa0*/  USHF.R.U32.HI UR11, URZ, 0x19, UR19 ;  /* 0x00000019ff0b7899 */ /* 0x000fe20008011613 */
[----:B------:R-:W-:Y:S01]  /*1fb0*/  LEA.HI.X R19, R2, UR15, R3, 0x1, P4 ;  /* 0x0000000f02137c11 */ /* 0x000fe2000a0f0c03 */
[----:B------:R1:W-:Y:S01]  /*1fc0*/  STL [R1+0x4], R20 ;  /* 0x0000041401007387 */ /* 0x0003e20000100800 */
[----:B------:R-:W-:Y:S01]  /*1fd0*/  LEA.HI.X R228, R6, UR17, R0, 0x1, P5 ;  /* 0x0000001106e47c11 */ /* 0x000fe2000a8f0c00 */
[----:B----4-:R-:W-:Y:S01]  /*1fe0*/  IMAD.WIDE.U32 R12, R28, UR6, R4 ;  /* 0x000000061c0c7c25 */ /* 0x010fe2000f8e0004 */
[----:B------:R-:W-:Y:S01]  /*1ff0*/  LOP3.LUT R0, R18, 0x1f8, RZ, 0xc0, !PT ;  /* 0x000001f812007812 */ /* 0x000fe200078ec0ff */
[----:B------:R1:W-:Y:S01]  /*2000*/  STL [R1], R19 ;  /* 0x0000001301007387 */ /* 0x0003e20000100800 */
[----:B------:R-:W-:Y:S01]  /*2010*/  ISETP.GE.AND P4, PT, R17, R15, PT ;  /* 0x0000000f1100720c */ /* 0x000fe20003f86270 */
[----:B------:R-:W-:Y:S01]  /*2020*/  IMAD R11, R28, UR7, R13 ;  /* 0x000000071c0b7c24 */ /* 0x000fe2000f8e020d */
[----:B------:R-:W-:Y:S01]  /*2030*/  LOP3.LUT R0, R0, 0x38, R112, 0x78, !PT ;  /* 0x0000003800007812 */ /* 0x000fe200078e7870 */
[----:B------:R-:W-:-:S03]  /*2040*/  VIADD R6, R106, 0x50 ;  /* 0x000000506a067836 */ /* 0x000fc60000000000 */
[----:B------:R-:W-:-:S04]  /*2050*/  LOP3.LUT R0, R0, 0x1e00, R18, 0xf8, !PT ;  /* 0x00001e0000007812 */ /* 0x000fc800078ef812 */
        /* <DEDUP_REMOVED lines=24> */
.L_x_2035:
[----:B------:R-:W-:Y:S05]  /*21e0*/  BSYNC.RECONVERGENT B0 ;  /* 0x0000000000007941 */ /* 0x000fea0003800200 */
.L_x_2034:
[----:B------:R-:W-:Y:S01]  /*21f0*/  USHF.L.U32 UR4, UR12, 0x5, URZ ;  /* 0x000000050c047899 */ /* 0x000fe200080006ff */
[----:B------:R-:W-:Y:S01]  /*2200*/  BSSY.RECONVERGENT B0, `(.L_x_2036) ;  /* 0x000001d000007945 */ /* 0x000fe20003800200 */
[----:B------:R-:W-:Y:S02]  /*2210*/  ISETP.GE.AND P0, PT, R6, R15, PT ;  /* 0x0000000f0600720c */ /* 0x000fe40003f06270 */
        /* <DEDUP_REMOVED lines=27> */
.L_x_2037:
[----:B------:R-:W-:Y:S05]  /*23d0*/  BSYNC.RECONVERGENT B0 ;  /* 0x0000000000007941 */ /* 0x000fea0003800200 */
.L_x_2036:
[----:B------:R-:W-:Y:S01]  /*23e0*/  USHF.L.U64.HI UR14, UR12, 0x4, UR13 ;  /* 0x000000040c0e7899 */ /* 0x000fe2000801020d */
[----:B------:R-:W-:Y:S01]  /*23f0*/  BSSY.RECONVERGENT B0, `(.L_x_2038) ;  /* 0x000001d000007945 */ /* 0x000fe20003800200 */
[----:B------:R-:W-:Y:S02]  /*2400*/  ISETP.GE.AND P6, PT, R7, R15, PT ;  /* 0x0000000f0700720c */ /* 0x000fe40003fc6270 */
        /* <DEDUP_REMOVED lines=27> */
.L_x_2039:
[----:B------:R-:W-:Y:S05]  /*25c0*/  BSYNC.RECONVERGENT B0 ;  /* 0x0000000000007941 */ /* 0x000fea0003800200 */
.L_x_2038:
[----:B------:R-:W-:Y:S01]  /*25d0*/  LEA.HI.SX32 R61, R226, 0xffffffff, 0x1b ;  /* 0xffffffffe23d7811 */ /* 0x000fe200078fdaff */
[----:B------:R-:W-:Y:S01]  /*25e0*/  BSSY.RECONVERGENT B0, `(.L_x_2040) ;  /* 0x000001d000007945 */ /* 0x000fe20003800200 */
[----:B------:R-:W-:-:S03]  /*25f0*/  ISETP.GE.AND P5, PT, R8, R15, PT ;  /* 0x0000000f0800720c */ /* 0x000fc60003fa6270 */
[----:B------:R-:W-:Y:S01]  /*2600*/  IMAD R15, R61, -0x20, R60 ;  /* 0xffffffe03d0f7824 */ /* 0x000fe200078e023c */
        /* <DEDUP_REMOVED lines=26> */
.L_x_2041:
[----:B------:R-:W-:Y:S05]  /*27b0*/  BSYNC.RECONVERGENT B0 ;  /* 0x0000000000007941 */ /* 0x000fea0003800200 */
.L_x_2040:
[----:B------:R-:W-:Y:S01]  /*27c0*/  USHF.L.U32 UR15, UR12, 0x4, URZ ;  /* 0x000000040c0f7899 */ /* 0x000fe200080006ff */
[----:B------:R-:W-:Y:S01]  /*27d0*/  BSSY.RECONVERGENT B0, `(.L_x_2042) ;  /* 0x000001c000007945 */ /* 0x000fe20003800200 */
[----:B------:R-:W-:-:S03]  /*27e0*/  ISETP.GE.AND P4, PT, R106, R15, PT ;  /* 0x0000000f6a00720c */ /* 0x000fc60003f86270 */
        /* <DEDUP_REMOVED lines=26> */
.L_x_2043:
[----:B------:R-:W-:Y:S05]  /*2990*/  BSYNC.RECONVERGENT B0 ;  /* 0x0000000000007941 */ /* 0x000fea0003800200 */
.L_x_2042:
[----:B------:R-:W-:Y:S01]  /*29a0*/  SHF.R.S32.HI R14, RZ, 0x1f, R61 ;  /* 0x0000001fff0e7819 */ /* 0x000fe2000001143d */
[----:B------:R-:W-:Y:S01]  /*29b0*/  IMAD R0, R61, UR10, RZ ;  /* 0x0000000a3d007c24 */ /* 0x000fe2000f8e02ff */
[----:B------:R-:W-:Y:S01]  /*29c0*/  BSSY.RECONVERGENT B0, `(.L_x_2044) ;  /* 0x000001e000007945 */ /* 0x000fe20003800200 */
[----:B------:R-:W-:Y:S01]  /*29d0*/  ISETP.GE.AND P3, PT, R17, R15, PT ;  /* 0x0000000f1100720c */ /* 0x000fe20003f66270 */
[----:B------:R-:W-:-:S04]  /*29e0*/  IMAD.WIDE.U32 R8, R61, UR4, RZ ;  /* 0x000000043d087c25 */ /* 0x000fc8000f8e00ff */
[----:B------:R-:W-:Y:S01]  /*29f0*/  IMAD R16, R14, UR4, R0 ;  /* 0x000000040e107c24 */ /* 0x000fe2000f8e0200 */
[----:B------:R-:W-:Y:S07]  /*2a00*/  @P0 BRA `(.L_x_2045) ;  /* 0x0000000000640947 */ /* 0x000fee0003800000 */
        /* <DEDUP_REMOVED lines=25> */
.L_x_2045:
[----:B------:R-:W-:Y:S05]  /*2ba0*/  BSYNC.RECONVERGENT B0 ;  /* 0x0000000000007941 */ /* 0x000fea0003800200 */
.L_x_2044:
        /* <DEDUP_REMOVED lines=27> */
.L_x_2047:
[----:B------:R-:W-:Y:S05]  /*2d60*/  BSYNC.RECONVERGENT B0 ;  /* 0x0000000000007941 */ /* 0x000fea0003800200 */
.L_x_2046:
        /* <DEDUP_REMOVED lines=27> */
.L_x_2049:
[----:B------:R-:W-:Y:S05]  /*2f20*/  BSYNC.RECONVERGENT B0 ;  /* 0x0000000000007941 */ /* 0x000fea0003800200 */
.L_x_2048:
[----:B------:R-:W-:Y:S01]  /*2f30*/  BSSY.RECONVERGENT B0, `(.L_x_2050) ;  /* 0x0000012000007945 */ /* 0x000fe20003800200 */
[----:B------:R-:W-:-:S03]  /*2f40*/  IADD3 R0, PT, PT, R9, R16, RZ ;  /* 0x0000001009007210 */ /* 0x000fc60007ffe0ff */
[----:B------:R-:W-:Y:S05]  /*2f50*/  @P4 BRA `(.L_x_2051) ;  /* 0x00000000003c4947 */ /* 0x000fea0003800000 */
[----:B------:R-:W5:Y:S01]  /*2f60*/  LDCU UR6, c[0x0][0x440] ;  /* 0x00008800ff0677ac */ /* 0x000f620008000800 */
        /* <DEDUP_REMOVED lines=14> */
.L_x_2051:
[----:B------:R-:W-:Y:S05]  /*3050*/  BSYNC.RECONVERGENT B0 ;  /* 0x0000000000007941 */ /* 0x000fea0003800200 */
.L_x_2050:
[----:B------:R-:W-:Y:S04]  /*3060*/  BSSY.RECONVERGENT B0, `(.L_x_2052) ;  /* 0x0000013000007945 */ /* 0x000fe80003800200 */
[----:B------:R-:W-:Y:S05]  /*3070*/  @P3 BRA `(.L_x_2053) ;  /* 0x0000000000443947 */ /* 0x000fea0003800000 */
[----:B------:R-:W5:Y:S01]  /*3080*/  LDCU UR6, c[0x0][0x440] ;  /* 0x00008800ff0677ac */ /* 0x000f620008000800 */
[----:B--234-:R-:W-:-:S04]  /*3090*/  IADD3 R3, P0, PT, R8, UR15, RZ ;  /* 0x0000000f08037c10 */ /* 0x01cfc8000ff1e0ff */
        /* <DEDUP_REMOVED lines=15> */
.L_x_2053:
[----:B------:R-:W-:Y:S05]  /*3190*/  BSYNC.RECONVERGENT B0 ;  /* 0x0000000000007941 */ /* 0x000fea0003800200 */
.L_x_2052:
[----:B------:R-:W0:Y:S01]  /*31a0*/  LDGDEPBAR ;  /* 0x00000000000079af */ /* 0x000e220000000000 */
[C---:B------:R-:W-:Y:S01]  /*31b0*/  SHF.L.U64.HI R0, R138.reuse, 0x5, R139 ;  /* 0x000000058a007819 */ /* 0x040fe2000001028b */
[----:B------:R-:W-:Y:S01]  /*31c0*/  BSSY.RECONVERGENT B0, `(.L_x_2054) ;  /* 0x000001e000007945 */ /* 0x000fe20003800200 */
[----:B--234-:R-:W-:Y:S02]  /*31d0*/  SHF.L.U32 R2, R138, 0x5, RZ ;  /* 0x000000058a027819 */ /* 0x01cfe400000006ff */
[----:B------:R-:W-:Y:S01]  /*31e0*/  SHF.L.U32 R214, R112, 0x6, RZ ;  /* 0x0000000670d67819 */ /* 0x000fe200000006ff */
[-C--:B------:R-:W-:Y:S02]  /*31f0*/  IMAD R0, R0, R61.reuse, RZ ;  /* 0x0000003d00007224 */ /* 0x080fe400078e02ff */
[----:B------:R-:W-:Y:S01]  /*3200*/  IMAD.WIDE.U32 R4, R2, R61, RZ ;  /* 0x0000003d02047225 */ /* 0x000fe200078e00ff */
[----:B------:R-:W-:-:S03]  /*3210*/  LOP3.LUT R6, R214, 0x1c0, RZ, 0xc0, !PT ;  /* 0x000001c0d6067812 */ /* 0x000fc600078ec0ff */
[----:B------:R-:W-:Y:S01]  /*3220*/  IMAD R3, R14, R2, R0 ;  /* 0x000000020e037224 */ /* 0x000fe200078e0200 */
[----:B------:R-:W-:-:S04]  /*3230*/  LOP3.LUT R0, R6, 0x38, R18, 0xf8, !PT ;  /* 0x0000003806007812 */ /* 0x000fc800078ef812 */
[----:B------:R-:W-:Y:S01]  /*3240*/  IADD3 R6, PT, PT, R5, R3, RZ ;  /* 0x0000000305067210 */ /* 0x000fe20007ffe0ff */
[----:B------:R-:W-:-:S04]  /*3250*/  DEPBAR.LE SB0, 0x0 ;  /* 0x000080000000791a */ /* 0x000fc80000000000 */
[----:B------:R-:W-:Y:S06]  /*3260*/  BAR.SYNC.DEFER_BLOCKING 0x0 ;  /* 0x0000000000007b1d */ /* 0x000fec0000010000 */
        /* <DEDUP_REMOVED lines=17> */
.L_x_2055:
[----:B------:R3:W-:Y:S04]  /*3380*/  STS.128 [R225+0xa000], RZ ;  /* 0x00a000ffe1007388 */ /* 0x0007e80000000c00 */
[----:B------:R3:W-:Y:S02]  /*3390*/  STS.128 [R225+0xb000], RZ ;  /* 0x00b000ffe1007388 */ /* 0x0007e40000000c00 */
.L_x_2056:
[----:B------:R-:W-:Y:S05]  /*33a0*/  BSYNC.RECONVERGENT B0 ;  /* 0x0000000000007941 */ /* 0x000fea0003800200 */
.L_x_2054:
[----:B------:R-:W-:Y:S01]  /*33b0*/  ISETP.GE.AND P0, PT, R17, R15, PT ;  /* 0x0000000f1100720c */ /* 0x000fe20003f06270 */
[C---:B------:R-:W-:Y:S01]  /*33c0*/  IMAD.SHL.U32 R7, R112.reuse, 0x20, RZ ;  /* 0x0000002070077824 */ /* 0x040fe200078e00ff */
[----:B------:R-:W-:Y:S01]  /*33d0*/  SHF.R.U32.HI R105, RZ, 0x1, R112 ;  /* 0x00000001ff697819 */ /* 0x000fe20000011670 */
[----:B------:R-:W-:Y:S01]  /*33e0*/  BSSY.RECONVERGENT B0, `(.L_x_2057) ;  /* 0x000001e000007945 */ /* 0x000fe20003800200 */
[----:B--2---:R-:W-:Y:S02]  /*33f0*/  LOP3.LUT R2, R112, 0x8, RZ, 0xc0, !PT ;  /* 0x0000000870027812 */ /* 0x004fe400078ec0ff */
        /* <DEDUP_REMOVED lines=28> */
.L_x_2058:
[----:B------:R-:W-:Y:S05]  /*35c0*/  BSYNC.RECONVERGENT B0 ;  /* 0x0000000000007941 */ /* 0x000fea0003800200 */
.L_x_2057:
[----:B------:R-:W-:Y:S01]  /*35d0*/  LDSM.16.M88.4 R24, [R212] ;  /* 0x00000000d418783b */ /* 0x000fe20000000200 */
[----:B------:R-:W-:Y:S01]  /*35e0*/  LOP3.LUT P0, RZ, R112, 0x2, RZ, 0xc0, !PT ;  /* 0x0000000270ff7812 */ /* 0x000fe2000780c0ff */
[----:B------:R-:W-:Y:S01]  /*35f0*/  VIADD R219, R214, UR5 ;  /* 0x00000005d6db7c36 */ /* 0x000fe20008000000 */
[----:B----4-:R-:W-:Y:S01]  /*3600*/  MOV R2, 0x10 ;  /* 0x0000001000027802 */ /* 0x010fe20000000f00 */
[----:B------:R-:W4:Y:S01]  /*3610*/  LDSM.16.M88.4 R8, [R214+UR5+0x8000] ;  /* 0x00800005d608783b */ /* 0x000f220008000200 */
[----:B------:R-:W-:Y:S01]  /*3620*/  MOV R222, 0x20 ;  /* 0x0000002000de7802 */ /* 0x000fe20000000f00 */
[----:B------:R-:W5:Y:S01]  /*3630*/  LDCU UR6, c[0x0][0x50c] ;  /* 0x0000a180ff0677ac */ /* 0x000f620008000800 */
[----:B------:R-:W-:Y:S01]  /*3640*/  SEL R0, R2, 0xfffffff0, !P0 ;  /* 0xfffffff002007807 */ /* 0x000fe20004000000 */
[----:B------:R-:W3:Y:S01]  /*3650*/  LDSM.16.M88.4 R4, [R212+0x2000] ;  /* 0x00200000d404783b */ /* 0x000ee20000000200 */
[----:B------:R-:W-:Y:S02]  /*3660*/  LOP3.LUT P0, RZ, R112, 0x4, RZ, 0xc0, !PT ;  /* 0x0000000470ff7812 */ /* 0x000fe4000780c0ff */
[C---:B------:R-:W-:Y:S01]  /*3670*/  LEA R3, R0.reuse, R212, 0x1 ;  /* 0x000000d400037211 */ /* 0x040fe200078e08ff */
[----:B------:R-:W-:Y:S01]  /*3680*/  IMAD R34, R0, 0x2, R219 ;  /* 0x0000000200227824 */ /* 0x000fe200078e02db */
[----:B------:R-:W2:Y:S01]  /*3690*/  LDSM.16.M88.4 R28, [R214+UR5+0x8800] ;  /* 0x00880005d61c783b */ /* 0x000ea20008000200 */
[----:B------:R-:W-:-:S03]  /*36a0*/  SEL R104, R222, 0xffffffe0, !P0 ;  /* 0xffffffe0de687807 */ /* 0x000fc60004000000 */
[----:B-1----:R-:W-:Y:S01]  /*36b0*/  LDSM.16.M88.4 R20, [R3] ;  /* 0x000000000314783b */ /* 0x002fe20000000200 */
[C---:B------:R-:W-:Y:S01]  /*36c0*/  LEA R2, R104.reuse, R212, 0x1 ;  /* 0x000000d468027211 */ /* 0x040fe200078e08ff */
[----:B------:R-:W-:Y:S02]  /*36d0*/  IMAD R32, R104, 0x2, R219 ;  /* 0x0000000268207824 */ /* 0x000fe400078e02db */
[----:B------:R-:W1:Y:S02]  /*36e0*/  LDSM.16.M88.4 R44, [R34+0x8000] ;  /* 0x00800000222c783b */ /* 0x000e640000000200 */
[C---:B------:R-:W-:Y:S01]  /*36f0*/  IMAD R33, R0.reuse, 0x2, R2 ;  /* 0x0000000200217824 */ /* 0x040fe200078e0202 */
[----:B------:R-:W-:Y:S01]  /*3700*/  LEA R62, R0, R32, 0x1 ;  /* 0x00000020003e7211 */ /* 0x000fe200078e08ff */
[----:B------:R-:W5:Y:S04]  /*3710*/  LDSM.16.M88.4 R16, [R3+0x2000] ;  /* 0x002000000310783b */ /* 0x000f680000000200 */
[----:B------:R-:W5:Y:S04]  /*3720*/  LDSM.16.M88.4 R40, [R34+0x8800] ;  /* 0x008800002228783b */ /* 0x000f680000000200 */
[----:B------:R-:W-:Y:S04]  /*3730*/  LDSM.16.M88.4 R48, [R32+0x8000] ;  /* 0x008000002030783b */ /* 0x000fe80000000200 */
[----:B------:R-:W5:Y:S04]  /*3740*/  LDSM.16.M88.4 R12, [R2] ;  /* 0x00000000020c783b */ /* 0x000f680000000200 */
[----:B------:R-:W-:Y:S01]  /*3750*/  LDSM.16.M88.4 R52, [R32+0x8800] ;  /* 0x008800002034783b */ /* 0x000fe20000000200 */
[-C--:B----4-:R-:W-:Y:S03]  /*3760*/  HMMA.16816.F32 R36, R24, R8.reuse, RZ ;  /* 0x000000081824723c */ /* 0x090fe600000018ff */
[----:B------:R-:W-:Y:S04]  /*3770*/  LDSM.16.M88.4 R88, [R62+0x8000] ;  /* 0x008000003e58783b */ /* 0x000fe80000000200 */
[----:B------:R-:W-:Y:S01]  /*3780*/  LDSM.16.M88.4 R96, [R32+0x9000] ;  /* 0x009000002060783b */ /* 0x000fe20000000200 */
[C---:B---3--:R-:W-:Y:S03]  /*3790*/  HMMA.16816.F32 R64, R4.reuse, R8, RZ ;  /* 0x000000080440723c */ /* 0x048fe600000018ff */
[----:B------:R-:W0:Y:S05]  /*37a0*/  LDGDEPBAR ;  /* 0x00000000000079af */ /* 0x000e2a0000000000 */
[-C--:B------:R-:W-:Y:S08]  /*37b0*/  HMMA.16816.F32 R72, R4, R10.reuse, RZ ;  /* 0x0000000a0448723c */ /* 0x080ff000000018ff */
[----:B------:R-:W-:Y:S01]  /*37c0*/  HMMA.16816.F32 R80, R24, R10, RZ ;  /* 0x0000000a1850723c */ /* 0x000fe200000018ff */
[----:B------:R-:W3:Y:S07]  /*37d0*/  LDSM.16.M88.4 R8, [R2+0x2000] ;  /* 0x002000000208783b */ /* 0x000eee0000000200 */
[C---:B--2---:R-:W-:Y:S08]  /*37e0*/  HMMA.16816.F32 R68, R4.reuse, R28, RZ ;  /* 0x0000001c0444723c */ /* 0x044ff000000018ff */
[----:B------:R-:W-:Y:S08]  /*37f0*/  HMMA.16816.F32 R56, R4, R30, RZ ;  /* 0x0000001e0438723c */ /* 0x000ff000000018ff */
[----:B-1----:R-:W-:Y:S01]  /*3800*/  HMMA.16816.F32 R4, R20, R44, R36 ;  /* 0x0000002c1404723c */ /* 0x002fe20000001824 */
[----:B------:R-:W1:Y:S07]  /*3810*/  LDSM.16.M88.4 R36, [R33] ;  /* 0x000000002124783b */ /* 0x000e6e0000000200 */
[C---:B------:R-:W-:Y:S08]  /*3820*/  HMMA.16816.F32 R76, R24.reuse, R28, RZ ;  /* 0x0000001c184c723c */ /* 0x040ff000000018ff */
[----:B------:R-:W-:Y:S01]  /*3830*/  HMMA.16816.F32 R24, R24, R30, RZ ;  /* 0x0000001e1818723c */ /* 0x000fe200000018ff */
[----:B------:R-:W-:Y:S07]  /*3840*/  LDSM.16.M88.4 R28, [R212+0x4000] ;  /* 0x00400000d41c783b */ /* 0x000fee0000000200 */
[C---:B-----5:R-:W-:Y:S08]  /*3850*/  HMMA.16816.F32 R64, R16.reuse, R44, R64 ;  /* 0x0000002c1040723c */ /* 0x060ff00000001840 */
[C---:B------:R-:W-:Y:S08]  /*3860*/  HMMA.16816.F32 R68, R16.reuse, R40, R68 ;  /* 0x000000281044723c */ /* 0x040ff00000001844 */
[C---:B------:R-:W-:Y:S08]  /*3870*/  HMMA.16816.F32 R72, R16.reuse, R46, R72 ;  /* 0x0000002e1048723c */ /* 0x040ff00000001848 */
[----:B------:R-:W-:Y:S08]  /*3880*/  HMMA.16816.F32 R56, R16, R42, R56 ;  /* 0x0000002a1038723c */ /* 0x000ff00000001838 */
[----:B------:R-:W-:Y:S01]  /*3890*/  HMMA.16816.F32 R16, R12, R48, R4 ;  /* 0x000000300c10723c */ /* 0x000fe20000001804 */
[----:B------:R-:W2:Y:S07]  /*38a0*/  LDSM.16.M88.4 R4, [R33+0x2000] ;  /* 0x002000002104783b */ /* 0x000eae0000000200 */
[C---:B------:R-:W-:Y:S01]  /*38b0*/  HMMA.16816.F32 R84, R20.reuse, R40, R76 ;  /* 0x000000281454723c */ /* 0x040fe2000000184c */
[----:B------:R-:W4:Y:S07]  /*38c0*/  LDSM.16.M88.4 R76, [R214+UR5+0x9000] ;  /* 0x00900005d64c783b */ /* 0x000f2e0008000200 */
[C---:B------:R-:W-:Y:S08]  /*38d0*/  HMMA.16816.F32 R44, R20.reuse, R46, R80 ;  /* 0x0000002e142c723c */ /* 0x040ff00000001850 */
[----:B------:R-:W-:Y:S01]  /*38e0*/  HMMA.16816.F32 R20, R20, R42, R24 ;  /* 0x0000002a1414723c */ /* 0x000fe20000001818 */
[----:B------:R-:W5:Y:S04]  /*38f0*/  LDSM.16.M88.4 R40, [R62+0x8800] ;  /* 0x008800003e28783b */ /* 0x000f680000000200 */
[----:B------:R-:W-:Y:S03]  /*3900*/  LDSM.16.M88.4 R24, [R3+0x4000] ;  /* 0x004000000318783b */ /* 0x000fe60000000200 */
[C---:B---3--:R-:W-:Y:S08]  /*3910*/  HMMA.16816.F32 R100, R8.reuse, R52, R68 ;  /* 0x000000340864723c */ /* 0x048ff00000001844 */
[C---:B------:R-:W-:Y:S08]  /*3920*/  HMMA.16816.F32 R80, R8.reuse, R48, R64 ;  /* 0x000000300850723c */ /* 0x040ff00000001840 */
[C---:B------:R-:W-:Y:S08]  /*3930*/  HMMA.16816.F32 R72, R8.reuse, R50, R72 ;  /* 0x000000320848723c */ /* 0x040ff00000001848 */
[----:B------:R-:W-:Y:S01]  /*3940*/  HMMA.16816.F32 R68, R8, R54, R56 ;  /* 0x000000360844723c */ /* 0x000fe20000001838 */
[----:B------:R-:W3:Y:S04]  /*3950*/  LDSM.16.M88.4 R8, [R212+0x6000] ;  /* 0x00600000d408783b */ /* 0x000ee80000000200 */
[----:B------:R-:W3:Y:S03]  /*3960*/  LDSM.16.M88.4 R56, [R34+0x9000] ;  /* 0x009000002238783b */ /* 0x000ee60000000200 */
[----:B-1----:R-:W-:Y:S08]  /*3970*/  HMMA.16816.F32 R16, R36, R88, R16 ;  /* 0x000000582410723c */ /* 0x002ff00000001810 */
[C---:B------:R-:W-:Y:S01]  /*3980*/  HMMA.16816.F32 R64, R12.reuse, R50, R44 ;  /* 0x000000320c40723c */ /* 0x040fe2000000182c */
[----:B------:R-:W1:Y:S07]  /*3990*/  LDSM.16.M88.4 R48, [R214+UR5+0x9800] ;  /* 0x00980005d630783b */ /* 0x000e6e0008000200 */
[C---:B------:R-:W-:Y:S08]  /*39a0*/  HMMA.16816.F32 R44, R12.reuse, R52, R84 ;  /* 0x000000340c2c723c */ /* 0x040ff00000001854 */
[----:B------:R-:W-:Y:S01]  /*39b0*/  HMMA.16816.F32 R92, R12, R54, R20 ;  /* 0x000000360c5c723c */ /* 0x000fe20000001814 */
[----:B------:R-:W1:Y:S07]  /*39c0*/  LDSM.16.M88.4 R20, [R3+0x6000] ;  /* 0x006000000314783b */ /* 0x000e6e0000000200 */
[----:B--2---:R-:W-:Y:S08]  /*39d0*/  HMMA.16816.F32 R52, R4, R88, R80 ;  /* 0x000000580434723c */ /* 0x004ff00000001850 */
[----:B----4-:R-:W-:Y:S01]  /*39e0*/  HMMA.16816.F32 R12, R28, R76, R16 ;  /* 0x0000004c1c0c723c */ /* 0x010fe20000001810 */
[----:B------:R-:W2:Y:S07]  /*39f0*/  LDSM.16.M88.4 R16, [R2+0x4000] ;  /* 0x004000000210783b */ /* 0x000eae0000000200 */
[C---:B------:R-:W-:Y:S08]  /*3a00*/  HMMA.16816.F32 R80, R4.reuse, R90, R72 ;  /* 0x0000005a0450723c */ /* 0x040ff00000001848 */
[C---:B-----5:R-:W-:Y:S08]  /*3a10*/  HMMA.16816.F32 R84, R4.reuse, R40, R100 ;  /* 0x000000280454723c */ /* 0x060ff00000001864 */
[----:B------:R-:W-:Y:S01]  /*3a20*/  HMMA.16816.F32 R72, R4, R42, R68 ;  /* 0x0000002a0448723c */ /* 0x000fe20000001844 */
[----:B------:R-:W4:Y:S04]  /*3a30*/  LDSM.16.M88.4 R4, [R2+0x6000] ;  /* 0x006000000204783b */ /* 0x000f280000000200 */
[----:B------:R-:W-:Y:S03]  /*3a40*/  LDSM.16.M88.4 R68, [R62+0x9000] ;  /* 0x009000003e44783b */ /* 0x000fe60000000200 */
[----:B---3--:R-:W-:Y:S08]  /*3a50*/  HMMA.16816.F32 R52, R8, R76, R52 ;  /* 0x0000004c0834723c */ /* 0x008ff00000001834 */
[C---:B------:R-:W-:Y:S08]  /*3a60*/  HMMA.16816.F32 R100, R36.reuse, R90, R64 ;  /* 0x0000005a2464723c */ /* 0x040ff00000001840 */
[----:B------:R-:W-:Y:S08]  /*3a70*/  HMMA.16816.F32 R88, R36, R40, R44 ;  /* 0x000000282458723c */ /* 0x000ff0000000182c */
[----:B------:R-:W-:Y:S01]  /*3a80*/  HMMA.16816.F32 R44, R24, R56, R12 ;  /* 0x00000038182c723c */ /* 0x000fe2000000180c */
[----:B------:R-:W3:Y:S07]  /*3a90*/  LDSM.16.M88.4 R12, [R33+0x4000] ;  /* 0x00400000210c783b */ /* 0x000eee0000000200 */
[----:B------:R-:W-:Y:S01]  /*3aa0*/  HMMA.16816.F32 R64, R36, R42, R92 ;  /* 0x0000002a2440723c */ /* 0x000fe2000000185c */
[----:B------:R-:W5:Y:S07]  /*3ab0*/  LDSM.16.M88.4 R36, [R34+0x9800] ;  /* 0x009800002224783b */ /* 0x000f6e0000000200 */
[C---:B-1----:R-:W-:Y:S08]  /*3ac0*/  HMMA.16816.F32 R92, R8.reuse, R48, R84 ;  /* 0x00000030085c723c */ /* 0x042ff00000001854 */
[C---:B------:R-:W-:Y:S08]  /*3ad0*/  HMMA.16816.F32 R80, R8.reuse, R78, R80 ;  /* 0x0000004e0850723c */ /* 0x040ff00000001850 */
[----:B------:R-:W-:Y:S01]  /*3ae0*/  HMMA.16816.F32 R84, R8, R50, R72 ;  /* 0x000000320854723c */ /* 0x000fe20000001848 */
[----:B------:R-:W1:Y:S07]  /*3af0*/  LDSM.16.M88.4 R8, [R33+0x6000] ;  /* 0x006000002108783b */ /* 0x000e6e0000000200 */
[----:B------:R-:W-:Y:S08]  /*3b00*/  HMMA.16816.F32 R40, R20, R56, R52 ;  /* 0x000000381428723c */ /* 0x000ff00000001834 */
[----:B------:R-:W-:Y:S08]  /*3b10*/  HMMA.16816.F32 R52, R28, R78, R100 ;  /* 0x0000004e1c34723c */ /* 0x000ff00000001864 */
[----:B--2---:R-:W-:Y:S08]  /*3b20*/  HMMA.16816.F32 R44, R16, R96, R44 ;  /* 0x00000060102c723c */ /* 0x004ff0000000182c */
[C---:B------:R-:W-:Y:S08]  /*3b30*/  HMMA.16816.F32 R88, R28.reuse, R48, R88 ;  /* 0x000000301c58723c */ /* 0x040ff00000001858 */
[----:B------:R-:W-:Y:S08]  /*3b40*/  HMMA.16816.F32 R64, R28, R50, R64 ;  /* 0x000000321c40723c */ /* 0x000ff00000001840 */
[----:B----4-:R-:W-:Y:S08]  /*3b50*/  HMMA.16816.F32 R28, R4, R96, R40 ;  /* 0x00000060041c723c */ /* 0x010ff00000001828 */
[----:B------:R-:W-:Y:S08]  /*3b60*/  HMMA.16816.F32 R40, R24, R58, R52 ;  /* 0x0000003a1828723c */ /* 0x000ff00000001834 */
[----:B---3--:R-:W-:Y:S08]  /*3b70*/  HMMA.16816.F32 R48, R12, R68, R44 ;  /* 0x000000440c30723c */ /* 0x008ff0000000182c */
[C---:B------:R-:W-:Y:S08]  /*3b80*/  HMMA.16816.F32 R72, R20.reuse, R58, R80 ;  /* 0x0000003a1448723c */ /* 0x040ff00000001850 */
[----:B-----5:R-:W-:Y:S03]  /*3b90*/  HMMA.16816.F32 R56, R20, R36, R92 ;  /* 0x000000241438723c */ /* 0x020fe6000000185c */
[----:B------:R-:W-:Y:S01]  /*3ba0*/  FMUL.FTZ R2, R48, UR6 ;  /* 0x0000000630027c20 */ /* 0x000fe20008410000 */
[----:B------:R-:W-:-:S03]  /*3bb0*/  FMUL.FTZ R51, R51, UR6 ;  /* 0x0000000633337c20 */ /* 0x000fc60008410000 */
[----:B------:R2:W-:Y:S01]  /*3bc0*/  MUFU.TANH R80, R2 ;  /* 0x0000000200507308 */ /* 0x0005e20000002400 */
[----:B------:R-:W-:Y:S01]  /*3bd0*/  HMMA.16816.F32 R76, R20, R38, R84 ;  /* 0x00000026144c723c */ /* 0x000fe20000001854 */
[----:B------:R3:W4:Y:S07]  /*3be0*/  LDSM.16.M88.4 R20, [R32+0x9800] ;  /* 0x009800002014783b */ /* 0x00072e0000000200 */
[----:B-1----:R-:W-:Y:S01]  /*3bf0*/  HMMA.16816.F32 R44, R8, R68, R28 ;  /* 0x00000044082c723c */ /* 0x002fe2000000181c */
[----:B------:R-:W-:Y:S07]  /*3c00*/  MUFU.TANH R69, R51 ;  /* 0x0000003300457308 */ /* 0x000fee0000002400 */
[----:B------:R-:W-:Y:S01]  /*3c10*/  HMMA.16816.F32 R28, R16, R98, R40 ;  /* 0x00000062101c723c */ /* 0x000fe20000001828 */
[----:B--2---:R-:W-:-:S04]  /*3c20*/  FMUL.FTZ R2, R49, UR6 ;  /* 0x0000000631027c20 */ /* 0x004fc80008410000 */
[----:B------:R1:W-:Y:S03]  /*3c30*/  MUFU.TANH R81, R2 ;  /* 0x0000000200517308 */ /* 0x0003e60000002400 */
[----:B------:R-:W-:-:S12]  /*3c40*/  HMMA.16816.F32 R52, R24, R36, R88 ;  /* 0x000000241834723c */ /* 0x000fd80000001858 */
[----:B---3--:R-:W-:Y:S01]  /*3c50*/  HMMA.16816.F32 R32, R12, R70, R28 ;  /* 0x000000460c20723c */ /* 0x008fe2000000181c */
[----:B-1----:R-:W-:-:S04]  /*3c60*/  FMUL.FTZ R2, R50, UR6 ;  /* 0x0000000632027c20 */ /* 0x002fc80008410000 */
[----:B------:R1:W-:Y:S03]  /*3c70*/  MUFU.TANH R68, R2 ;  /* 0x0000000200447308 */ /* 0x0003e60000002400 */
[----:B------:R-:W-:Y:S01]  /*3c80*/  HMMA.16816.F32 R48, R24, R38, R64 ;  /* 0x000000261830723c */ /* 0x000fe20000001840 */
[----:B------:R-:W2:Y:S01]  /*3c90*/  LDSM.16.M88.4 R24, [R62+0x9800] ;  /* 0x009800003e18783b */ /* 0x000ea20000000200 */
[----:B------:R-:W-:-:S06]  /*3ca0*/  DEPBAR.LE SB0, 0x0 ;  /* 0x000080000000791a */ /* 0x000fcc0000000000 */
[C---:B------:R-:W-:Y:S03]  /*3cb0*/  HMMA.16816.F32 R28, R4.reuse, R98, R72 ;  /* 0x00000062041c723c */ /* 0x040fe60000001848 */
[----:B------:R-:W-:Y:S01]  /*3cc0*/  FMUL.FTZ R32, R32, UR6 ;  /* 0x0000000620207c20 */ /* 0x000fe20008410000 */
[----:B------:R-:W-:Y:S01]  /*3cd0*/  FMUL.FTZ R33, R33, UR6 ;  /* 0x0000000621217c20 */ /* 0x000fe20008410000 */
[----:B------:R-:W-:Y:S01]  /*3ce0*/  FMUL.FTZ R34, R34, UR6 ;  /* 0x0000000622227c20 */ /* 0x000fe20008410000 */
[----:B------:R-:W-:Y:S01]  /*3cf0*/  FMUL.FTZ R35, R35, UR6 ;  /* 0x0000000623237c20 */ /* 0x000fe20008410000 */
[----:B-1----:R-:W-:Y:S01]  /*3d00*/  FMUL.FTZ R2, R44, UR6 ;  /* 0x000000062c027c20 */ /* 0x002fe20008410000 */
[C---:B----4-:R-:W-:Y:S02]  /*3d10*/  HMMA.16816.F32 R40, R4.reuse, R20, R56 ;  /* 0x000000140428723c */ /* 0x050fe40000001838 */
[----:B------:R-:W-:Y:S06]  /*3d20*/  MUFU.TANH R33, R33 ;  /* 0x0000002100217308 */ /* 0x000fec0000002400 */
[----:B------:R-:W-:Y:S02]  /*3d30*/  HMMA.16816.F32 R4, R4, R22, R76 ;  /* 0x000000160404723c */ /* 0x000fe4000000184c */
[----:B------:R1:W-:Y:S06]  /*3d40*/  MUFU.TANH R63, R2 ;  /* 0x00000002003f7308 */ /* 0x0003ec0000002400 */
[----:B------:R-:W-:Y:S02]  /*3d50*/  HMMA.16816.F32 R36, R8, R70, R28 ;  /* 0x000000460824723c */ /* 0x000fe4000000181c */
[----:B------:R-:W-:Y:S06]  /*3d60*/  MUFU.TANH R34, R34 ;  /* 0x0000002200227308 */ /* 0x000fec0000002400 */
[----:B------:R-:W-:Y:S02]  /*3d70*/  HMMA.16816.F32 R28, R16, R20, R52 ;  /* 0x00000014101c723c */ /* 0x000fe40000001834 */
[----:B------:R-:W-:Y:S01]  /*3d80*/  MUFU.TANH R35, R35 ;  /* 0x0000002300237308 */ /* 0x000fe20000002400 */
[----:B-1----:R-:W-:-:S05]  /*3d90*/  FMUL.FTZ R2, R45, UR6 ;  /* 0x000000062d027c20 */ /* 0x002fca0008410000 */
[----:B------:R-:W-:Y:S02]  /*3da0*/  HMMA.16816.F32 R16, R16, R22, R48 ;  /* 0x000000161010723c */ /* 0x000fe40000001830 */
[----:B------:R1:W-:Y:S01]  /*3db0*/  MUFU.TANH R64, R2 ;  /* 0x0000000200407308 */ /* 0x0003e20000002400 */
[----:B------:R-:W-:Y:S01]  /*3dc0*/  FMUL.FTZ R36, R36, UR6 ;  /* 0x0000000624247c20 */ /* 0x000fe20008410000 */
[----:B------:R-:W-:Y:S01]  /*3dd0*/  FMUL.FTZ R37, R37, UR6 ;  /* 0x0000000625257c20 */ /* 0x000fe20008410000 */
[----:B------:R-:W-:-:S03]  /*3de0*/  FMUL.FTZ R38, R38, UR6 ;  /* 0x0000000626267c20 */ /* 0x000fc60008410000 */
[C---:B--2---:R-:W-:Y:S02]  /*3df0*/  HMMA.16816.F32 R20, R8.reuse, R26, R4 ;  /* 0x0000001a0814723c */ /* 0x044fe40000001804 */
[----:B------:R-:W-:Y:S06]  /*3e00*/  MUFU.TANH R36, R36 ;  /* 0x0000002400247308 */ /* 0x000fec0000002400 */
[----:B------:R-:W-:Y:S01]  /*3e10*/  HMMA.16816.F32 R40, R8, R24, R40 ;  /* 0x000000180828723c */ /* 0x000fe20000001828 */
[----:B------:R-:W-:Y:S01]  /*3e20*/  FMUL.FTZ R8, R39, UR6 ;  /* 0x0000000627087c20 */ /* 0x000fe20008410000 */
[----:B------:R-:W-:Y:S01]  /*3e30*/  MUFU.TANH R37, R37 ;  /* 0x0000002500257308 */ /* 0x000fe20000002400 */
[----:B-1----:R-:W-:-:S07]  /*3e40*/  FMUL.FTZ R2, R46, UR6 ;  /* 0x000000062e027c20 */ /* 0x002fce0008410000 */
[----:B------:R1:W-:Y:S01]  /*3e50*/  MUFU.TANH R44, R2 ;  /* 0x00000002002c7308 */ /* 0x0003e20000002400 */
[----:B------:R-:W-:Y:S01]  /*3e60*/  FMUL.FTZ R11, R23, UR6 ;  /* 0x00000006170b7c20 */ /* 0x000fe20008410000 */
[----:B------:R-:W-:-:S06]  /*3e70*/  FMUL.FTZ R22, R22, UR6 ;  /* 0x0000000616167c20 */ /* 0x000fcc0008410000 */
[----:B------:R-:W-:Y:S08]  /*3e80*/  MUFU.TANH R46, R32 ;  /* 0x00000020002e7308 */ /* 0x000ff00000002400 */
[----:B------:R2:W-:Y:S01]  /*3e90*/  MUFU.TANH R32, R8 ;  /* 0x0000000800207308 */ /* 0x0005e20000002400 */
[----:B-1----:R-:W-:-:S07]  /*3ea0*/  FMUL.FTZ R2, R47, UR6 ;  /* 0x000000062f027c20 */ /* 0x002fce0008410000 */
[----:B------:R1:W3:Y:S08]  /*3eb0*/  MUFU.TANH R45, R2 ;  /* 0x00000002002d7308 */ /* 0x0002f00000002400 */
[----:B------:R-:W4:Y:S01]  /*3ec0*/  MUFU.TANH R38, R38 ;  /* 0x0000002600267308 */ /* 0x000f220000002400 */
[----:B--2---:R-:W-:Y:S01]  /*3ed0*/  FMUL.FTZ R8, R40, UR6 ;  /* 0x0000000628087c20 */ /* 0x004fe20008410000 */
[----:B-1----:R-:W-:-:S05]  /*3ee0*/  IMAD.SHL.U32 R2, R112, 0x2, RZ ;  /* 0x0000000270027824 */ /* 0x002fca00078e00ff */
[----:B------:R-:W-:-:S04]  /*3ef0*/  LOP3.LUT R2, R2, 0x6, RZ, 0xc0, !PT ;  /* 0x0000000602027812 */ /* 0x000fc800078ec0ff */
[----:B------:R-:W-:-:S04]  /*3f00*/  LEA R2, R61, R2, 0x5 ;  /* 0x000000023d027211 */ /* 0x000fc800078e28ff */
[C---:B------:R-:W-:Y:S01]  /*3f10*/  IADD3 R5, PT, PT, R2.reuse, 0x8, RZ ;  /* 0x0000000802057810 */ /* 0x040fe20007ffe0ff */
[C---:B------:R-:W-:Y:S01]  /*3f20*/  VIADD R3, R2.reuse, 0x1 ;  /* 0x0000000102037836 */ /* 0x040fe20000000000 */
[----:B------:R-:W-:Y:S01]  /*3f30*/  BAR.SYNC.DEFER_BLOCKING 0x0 ;  /* 0x0000000000007b1d */ /* 0x000fe20000010000 */
[C---:B------:R-:W-:Y:S01]  /*3f40*/  VIADD R4, R2.reuse, 0x9 ;  /* 0x0000000902047836 */ /* 0x040fe20000000000 */
[-C--:B------:R-:W-:Y:S02]  /*3f50*/  ISETP.GE.AND P2, PT, R5, R60.reuse, PT ;  /* 0x0000003c0500720c */ /* 0x080fe40003f46270 */
[-C--:B------:R-:W-:Y:S02]  /*3f60*/  ISETP.GE.AND P3, PT, R3, R60.reuse, PT ;  /* 0x0000003c0300720c */ /* 0x080fe40003f66270 */
[----:B------:R-:W-:Y:S02]  /*3f70*/  IADD3 R3, PT, PT, R2, 0x10, RZ ;  /* 0x0000001002037810 */ /* 0x000fe40007ffe0ff */
[----:B------:R-:W-:-:S02]  /*3f80*/  ISETP.GE.AND P1, PT, R4, R60, PT ;  /* 0x0000003c0400720c */ /* 0x000fc40003f26270 */
[C---:B------:R-:W-:Y:S01]  /*3f90*/  HMMA.16816.F32 R4, R12.reuse, R24, R28 ;  /* 0x000000180c04723c */ /* 0x040fe2000000181c */
[-C--:B------:R-:W-:Y:S01]  /*3fa0*/  ISETP.GE.AND P6, PT, R3, R60.reuse, PT ;  /* 0x0000003c0300720c */ /* 0x080fe20003fc6270 */
[C---:B------:R-:W-:Y:S01]  /*3fb0*/  VIADD R3, R2.reuse, 0x11 ;  /* 0x0000001102037836 */ /* 0x040fe20000000000 */
[CC--:B------:R-:W-:Y:S01]  /*3fc0*/  ISETP.GE.AND P4, PT, R2.reuse, R60.reuse, PT ;  /* 0x0000003c0200720c */ /* 0x0c0fe20003f86270 */
[----:B------:R-:W1:Y:S01]  /*3fd0*/  MUFU.TANH R31, R8 ;  /* 0x00000008001f7308 */ /* 0x000e620000002400 */
[----:B---3--:R-:W-:Y:S02]  /*3fe0*/  FSEL R25, R45, -INF , !P3 ;  /* 0xff8000002d197808 */ /* 0x008fe40005800000 */
[----:B------:R-:W-:Y:S01]  /*3ff0*/  ISETP.GE.AND P5, PT, R3, R60, PT ;  /* 0x0000003c0300720c */ /* 0x000fe20003fa6270 */
[----:B------:R-:W-:Y:S01]  /*4000*/  HMMA.16816.F32 R12, R12, R26, R16 ;  /* 0x0000001a0c0c723c */ /* 0x000fe20000001810 */
[----:B------:R-:W-:Y:S01]  /*4010*/  IADD3 R3, PT, PT, R2, 0x18, RZ ;  /* 0x0000001802037810 */ /* 0x000fe20007ffe0ff */
[----:B------:R-:W-:Y:S01]  /*4020*/  FMUL.FTZ R17, R42, UR6 ;  /* 0x000000062a117c20 */ /* 0x000fe20008410000 */
[----:B------:R-:W-:Y:S01]  /*4030*/  FSEL R28, R44, -INF , !P4 ;  /* 0xff8000002c1c7808 */ /* 0x000fe20006000000 */
[----:B------:R-:W-:Y:S01]  /*4040*/  FMUL.FTZ R16, R43, UR6 ;  /* 0x000000062b107c20 */ /* 0x000fe20008410000 */
[----:B------:R-:W-:-:S02]  /*4050*/  FSEL R24, R63, -INF , !P4 ;  /* 0xff8000003f187808 */ /* 0x000fc40006000000 */
[----:B------:R-:W-:Y:S02]  /*4060*/  FSEL R66, R68, -INF , !P4 ;  /* 0xff80000044427808 */ /* 0x000fe40006000000 */
[----:B------:R-:W-:Y:S02]  /*4070*/  FSEL R65, R80, -INF , !P4 ;  /* 0xff80000050417808 */ /* 0x000fe40006000000 */
[----:B------:R-:W-:Y:S01]  /*4080*/  ISETP.GE.AND P4, PT, R3, R60, PT ;  /* 0x0000003c0300720c */ /* 0x000fe20003f86270 */
[----:B------:R-:W-:Y:S01]  /*4090*/  FMUL.FTZ R3, R41, UR6 ;  /* 0x0000000629037c20 */ /* 0x000fe20008410000 */
[----:B------:R-:W-:Y:S01]  /*40a0*/  FSEL R18, R64, -INF , !P3 ;  /* 0xff80000040127808 */ /* 0x000fe20005800000 */
[----:B------:R-:W-:Y:S01]  /*40b0*/  FMUL.FTZ R30, R4, UR6 ;  /* 0x00000006041e7c20 */ /* 0x000fe20008410000 */
[----:B------:R-:W-:Y:S01]  /*40c0*/  FSEL R64, R69, -INF , !P3 ;  /* 0xff80000045407808 */ /* 0x000fe20005800000 */
[----:B------:R2:W3:Y:S01]  /*40d0*/  MUFU.TANH R10, R3 ;  /* 0x00000003000a7308 */ /* 0x0004e20000002400 */
[----:B------:R-:W-:Y:S01]  /*40e0*/  FSEL R61, R81, -INF , !P3 ;  /* 0xff800000513d7808 */ /* 0x000fe20005800000 */
[----:B------:R-:W-:Y:S01]  /*40f0*/  FMUL.FTZ R4, R20, UR6 ;  /* 0x0000000614047c20 */ /* 0x000fe20008410000 */
[----:B------:R-:W-:Y:S01]  /*4100*/  ISETP.GE.U32.AND P3, PT, R60, 0x21, PT ;  /* 0x000000213c00780c */ /* 0x000fe20003f66070 */
[----:B------:R-:W-:Y:S01]  /*4110*/  FMUL.FTZ R19, R13, UR6 ;  /* 0x000000060d137c20 */ /* 0x000fe20008410000 */
[----:B------:R-:W-:Y:S01]  /*4120*/  FMUL.FTZ R29, R5, UR6 ;  /* 0x00000006051d7c20 */ /* 0x000fe20008410000 */
[----:B------:R-:W-:Y:S01]  /*4130*/  FMUL.FTZ R27, R6, UR6 ;  /* 0x00000006061b7c20 */ /* 0x000fe20008410000 */
[----:B------:R-:W-:Y:S01]  /*4140*/  FMUL.FTZ R26, R7, UR6 ;  /* 0x00000006071a7c20 */ /* 0x000fe20008410000 */
[----:B------:R1:W1:Y:S01]  /*4150*/  MUFU.TANH R9, R4 ;  /* 0x0000000400097308 */ /* 0x0002620000002400 */
[----:B------:R-:W-:Y:S01]  /*4160*/  FMUL.FTZ R20, R12, UR6 ;  /* 0x000000060c147c20 */ /* 0x000fe20008410000 */
[----:B------:R-:W-:Y:S01]  /*4170*/  FMUL.FTZ R13, R14, UR6 ;  /* 0x000000060e0d7c20 */ /* 0x000fe20008410000 */
[----:B------:R-:W-:Y:S01]  /*4180*/  FMUL.FTZ R23, R15, UR6 ;  /* 0x000000060f177c20 */ /* 0x000fe20008410000 */
[----:B----4-:R-:W-:-:S02]  /*4190*/  FSEL R15, R38, -INF , !P2 ;  /* 0xff800000260f7808 */ /* 0x010fc40005000000 */
[----:B------:R-:W-:Y:S02]  /*41a0*/  FSEL R12, R36, -INF , !P2 ;  /* 0xff800000240c7808 */ /* 0x000fe40005000000 */
[----:B------:R-:W-:Y:S01]  /*41b0*/  FSEL R56, R34, -INF , !P2 ;  /* 0xff80000022387808 */ /* 0x000fe20005000000 */
[----:B--2---:R-:W-:Y:S01]  /*41c0*/  FMUL.FTZ R3, R21, UR6 ;  /* 0x0000000615037c20 */ /* 0x004fe20008410000 */
[----:B------:R-:W-:Y:S02]  /*41d0*/  FSEL R54, R46, -INF , !P2 ;  /* 0xff8000002e367808 */ /* 0x000fe40005000000 */
[----:B------:R-:W-:Y:S01]  /*41e0*/  IADD3 R7, PT, PT, R2, 0x19, RZ ;  /* 0x0000001902077810 */ /* 0x000fe20007ffe0ff */
[----:B------:R2:W4:Y:S01]  /*41f0*/  MUFU.TANH R8, R3 ;  /* 0x0000000300087308 */ /* 0x0005220000002400 */
[----:B------:R-:W-:Y:S02]  /*4200*/  FSEL R21, R32, -INF , !P1 ;  /* 0xff80000020157808 */ /* 0x000fe40004800000 */
[----:B------:R-:W-:-:S02]  /*4210*/  FSEL R14, R37, -INF , !P1 ;  /* 0xff800000250e7808 */ /* 0x000fc40004800000 */
[----:B------:R-:W-:Y:S02]  /*4220*/  FSEL R57, R35, -INF , !P1 ;  /* 0xff80000023397808 */ /* 0x000fe40004800000 */
[----:B------:R-:W-:Y:S02]  /*4230*/  FSEL R55, R33, -INF , !P1 ;  /* 0xff80000021377808 */ /* 0x000fe40004800000 */
[----:B-1----:R-:W-:Y:S01]  /*4240*/  FSEL R58, R31, -INF , !P6 ;  /* 0xff8000001f3a7808 */ /* 0x002fe20007000000 */
[----:B---3--:R-:W-:Y:S06]  /*4250*/  @!P3 BRA `(.L_x_2059) ;  /* 0x000000000088b947 */ /* 0x008fec0003800000 */
[----:B------:R-:W-:-:S05]  /*4260*/  LEA.HI.SX32 R2, R226, 0xfffffffe, 0x1b ;  /* 0xfffffffee2027811 */ /* 0x000fca00078fdaff */
[C---:B------:R-:W-:Y:S02]  /*4270*/  IMAD R4, R2.reuse, UR10, RZ ;  /* 0x0000000a02047c24 */ /* 0x040fe4000f8e02ff */
[----:B--2---:R-:W-:Y:S01]  /*4280*/  IMAD.WIDE.U32 R2, R2, UR4, RZ ;  /* 0x0000000402027c25 */ /* 0x004fe2000f8e00ff */
[----:B------:R-:W1:Y:S03]  /*4290*/  LDCU UR4, c[0x0][0x440] ;  /* 0x00008800ff0477ac */ /* 0x000e660008000800 */
        /* <DEDUP_REMOVED lines=30> */
.L_x_2059:
[----:B------:R-:W-:Y:S01]  /*4480*/  FMNMX3.FTZ R134, R24, R18, R12, !PT ;  /* 0x0000001218867276 */ /* 0x000fe2000781000c */
[----:B-1----:R-:W1:Y:S01]  /*4490*/  MUFU.TANH R5, R16 ;  /* 0x0000001000057308 */ /* 0x002e620000002400 */
[----:B------:R-:W-:Y:S01]  /*44a0*/  ISETP.GE.AND P2, PT, R7, R60, PT ;  /* 0x0000003c0700720c */ /* 0x000fe20003f46270 */
[----:B------:R-:W2:Y:S01]  /*44b0*/  LDCU UR4, c[0x0][0x45c] ;  /* 0x00008b80ff0477ac */ /* 0x000ea20008000800 */
[----:B------:R-:W-:Y:S02]  /*44c0*/  FSEL R53, R10, -INF , !P5 ;  /* 0xff8000000a357808 */ /* 0x000fe40006800000 */
[----:B------:R-:W-:Y:S02]  /*44d0*/  FSEL R52, R9, -INF , !P4 ;  /* 0xff80000009347808 */ /* 0x000fe40006000000 */
[----:B------:R-:W-:Y:S01]  /*44e0*/  FMNMX3.FTZ R134, R134, R14, R58, !PT ;  /* 0x0000000e86867276 */ /* 0x000fe2000781003a */
[----:B------:R-:W3:Y:S01]  /*44f0*/  MUFU.TANH R4, R22 ;  /* 0x0000001600047308 */ /* 0x000ee20000002400 */
[----:B----4-:R-:W-:-:S02]  /*4500*/  FSEL R51, R8, -INF , !P2 ;  /* 0xff80000008337808 */ /* 0x010fc40005000000 */
[----:B------:R-:W-:Y:S02]  /*4510*/  FMNMX3.FTZ R134, R134, R53, R52, !PT ;  /* 0x0000003586867276 */ /* 0x000fe40007810034 */
[----:B------:R-:W-:Y:S02]  /*4520*/  FMNMX3.FTZ R133, R28, R25, R15, !PT ;  /* 0x000000191c857276 */ /* 0x000fe4000781000f */
[----:B------:R-:W-:Y:S01]  /*4530*/  FMNMX.FTZ R134, R51, R134, !PT ;  /* 0x0000008633867209 */ /* 0x000fe20007810000 */
[----:B------:R-:W4:Y:S01]  /*4540*/  MUFU.TANH R6, R11 ;  /* 0x0000000b00067308 */ /* 0x000f220000002400 */
[----:B-1----:R-:W-:-:S03]  /*4550*/  FSEL R49, R5, -INF , !P5 ;  /* 0xff80000005317808 */ /* 0x002fc60006800000 */
[----:B------:R-:W1:Y:S04]  /*4560*/  SHFL.BFLY PT, R2, R134, 0x2, 0x1f ;  /* 0x0c401f0086027f89 */ /* 0x000e6800000e0000 */
[----:B------:R-:W5:Y:S01]  /*4570*/  MUFU.TANH R5, R29 ;  /* 0x0000001d00057308 */ /* 0x000f620000002400 */
[----:B---3--:R-:W-:-:S07]  /*4580*/  FSEL R50, R4, -INF , !P4 ;  /* 0xff80000004327808 */ /* 0x008fce0006000000 */
[----:B------:R-:W3:Y:S01]  /*4590*/  MUFU.TANH R4, R30 ;  /* 0x0000001e00047308 */ /* 0x000ee20000002400 */
[----:B----4-:R-:W-:-:S07]  /*45a0*/  FSEL R67, R6, -INF , !P2 ;  /* 0xff80000006437808 */ /* 0x010fce0005000000 */
[----:B------:R-:W4:Y:S01]  /*45b0*/  MUFU.TANH R6, R20 ;  /* 0x0000001400067308 */ /* 0x000f220000002400 */
[----:B-----5:R-:W-:Y:S02]  /*45c0*/  FSEL R60, R5, -INF , !P5 ;  /* 0xff800000053c7808 */ /* 0x020fe40006800000 */
[----:B-1----:R-:W-:-:S05]  /*45d0*/  FMNMX.FTZ R134, R134, R2, !PT ;  /* 0x0000000286867209 */ /* 0x002fca0007810000 */
[----:B------:R-:W1:Y:S01]  /*45e0*/  MUFU.TANH R7, R19 ;  /* 0x0000001300077308 */ /* 0x000e620000002400 */
[----:B------:R-:W5:Y:S01]  /*45f0*/  SHFL.BFLY PT, R2, R134, 0x1, 0x1f ;  /* 0x0c201f0086027f89 */ /* 0x000f6200000e0000 */
[----:B---3--:R-:W-:-:S06]  /*4600*/  FSEL R59, R4, -INF , !P6 ;  /* 0xff800000043b7808 */ /* 0x008fcc0007000000 */
[----:B------:R-:W3:Y:S01]  /*4610*/  MUFU.TANH R11, R27 ;  /* 0x0000001b000b7308 */ /* 0x000ee20000002400 */
[----:B----4-:R-:W-:-:S07]  /*4620*/  FSEL R63, R6, -INF , !P4 ;  /* 0xff800000063f7808 */ /* 0x010fce0006000000 */
[----:B------:R-:W4:Y:S01]  /*4630*/  MUFU.TANH R10, R26 ;  /* 0x0000001a000a7308 */ /* 0x000f220000002400 */
[----:B-1----:R-:W-:-:S07]  /*4640*/  FSEL R70, R7, -INF , !P2 ;  /* 0xff80000007467808 */ /* 0x002fce0005000000 */
[----:B------:R-:W1:Y:S01]  /*4650*/  MUFU.TANH R9, R13 ;  /* 0x0000000d00097308 */ /* 0x000e620000002400 */
[----:B-----5:R-:W-:Y:S02]  /*4660*/  FMNMX.FTZ R134, R134, R2, !PT ;  /* 0x0000000286867209 */ /* 0x020fe40007810000 */
[----:B---3--:R-:W-:Y:S02]  /*4670*/  FSEL R62, R11, -INF , !P6 ;  /* 0xff8000000b3e7808 */ /* 0x008fe40007000000 */
[C---:B------:R-:W-:Y:S01]  /*4680*/  FSETP.NEU.FTZ.AND P1, PT, R134.reuse, -INF , PT ;  /* 0xff8000008600780b */ /* 0x040fe20003f3d000 */
[----:B--2---:R-:W-:Y:S02]  /*4690*/  FMUL.FTZ R3, R134, UR4 ;  /* 0x0000000486037c20 */ /* 0x004fe40008410000 */
[----:B------:R-:W2:Y:S01]  /*46a0*/  MUFU.TANH R2, R17 ;  /* 0x0000001100027308 */ /* 0x000ea20000002400 */
[----:B----4-:R-:W-:Y:S02]  /*46b0*/  FSEL R68, R10, -INF , !P5 ;  /* 0xff8000000a447808 */ /* 0x010fe40006800000 */
[----:B------:R-:W-:-:S05]  /*46c0*/  FSEL R3, R3, RZ, P1 ;  /* 0x000000ff03037208 */ /* 0x000fca0000800000 */
[----:B------:R-:W-:Y:S01]  /*46d0*/  FFMA.FTZ R4, R24, UR4, -R3 ;  /* 0x0000000418047c23 */ /* 0x000fe20008010803 */
[----:B------:R-:W3:Y:S01]  /*46e0*/  MUFU.TANH R13, R23 ;  /* 0x00000017000d7308 */ /* 0x000ee20000002400 */
[----:B-1----:R-:W-:Y:S02]  /*46f0*/  FSEL R69, R9, -INF , !P4 ;  /* 0xff80000009457808 */ /* 0x002fe40006000000 */
[----:B--2---:R-:W-:-:S05]  /*4700*/  FSEL R48, R2, -INF , !P6 ;  /* 0xff80000002307808 */ /* 0x004fca0007000000 */
[----:B------:R1:W-:Y:S01]  /*4710*/  MUFU.EX2 R241, R4 ;  /* 0x0000000400f17308 */ /* 0x0003e20000000800 */
[----:B------:R-:W-:Y:S02]  /*4720*/  LOP3.LUT P6, RZ, R112, 0x2, RZ, 0xc0, !PT ;  /* 0x0000000270ff7812 */ /* 0x000fe400078cc0ff */
[----:B------:R-:W-:-:S04]  /*4730*/  FMNMX3.FTZ R133, R133, R21, R48, !PT ;  /* 0x0000001585857276 */ /* 0x000fc80007810030 */
[----:B------:R-:W-:Y:S02]  /*4740*/  FMNMX3.FTZ R133, R133, R49, R50, !PT ;  /* 0x0000003185857276 */ /* 0x000fe40007810032 */
[----:B---3--:R-:W-:Y:S02]  /*4750*/  FSEL R71, R13, -INF , !P2 ;  /* 0xff8000000d477808 */ /* 0x008fe40005000000 */
[----:B------:R-:W-:-:S05]  /*4760*/  FMNMX.FTZ R133, R67, R133, !PT ;  /* 0x0000008543857209 */ /* 0x000fca0007810000 */
[----:B------:R-:W2:Y:S02]  /*4770*/  SHFL.BFLY PT, R2, R133, 0x2, 0x1f ;  /* 0x0c401f0085027f89 */ /* 0x000ea400000e0000 */
[----:B--2---:R-:W-:Y:S02]  /*4780*/  FMNMX.FTZ R133, R133, R2, !PT ;  /* 0x0000000285857209 */ /* 0x004fe40007810000 */
[----:B------:R-:W-:-:S03]  /*4790*/  FMNMX3.FTZ R2, R65, R61, R54, !PT ;  /* 0x0000003d41027276 */ /* 0x000fc60007810036 */
[----:B------:R-:W2:Y:S01]  /*47a0*/  SHFL.BFLY PT, R8, R133, 0x1, 0x1f ;  /* 0x0c201f0085087f89 */ /* 0x000ea200000e0000 */
[----:B------:R-:W-:-:S04]  /*47b0*/  FMNMX3.FTZ R2, R2, R55, R59, !PT ;  /* 0x0000003702027276 */ /* 0x000fc8000781003b */
[----:B-1----:R-:W-:Y:S01]  /*47c0*/  FMNMX3.FTZ R4, R2, R60, R63, !PT ;  /* 0x0000003c02047276 */ /* 0x002fe2000781003f */
[----:B------:R-:W-:-:S03]  /*47d0*/  FFMA.FTZ R2, R18, UR4, -R3 ;  /* 0x0000000412027c23 */ /* 0x000fc60008010803 */
[----:B------:R-:W-:Y:S01]  /*47e0*/  FMNMX.FTZ R6, R70, R4, !PT ;  /* 0x0000000446067209 */ /* 0x000fe20007810000 */
[----:B------:R1:W-:Y:S01]  /*47f0*/  MUFU.EX2 R240, R2 ;  /* 0x0000000200f07308 */ /* 0x0003e20000000800 */
[----:B------:R-:W-:-:S03]  /*4800*/  FFMA.FTZ R4, R14, UR4, -R3 ;  /* 0x000000040e047c23 */ /* 0x000fc60008010803 */
[----:B------:R-:W3:Y:S04]  /*4810*/  SHFL.BFLY PT, R7, R6, 0x2, 0x1f ;  /* 0x0c401f0006077f89 */ /* 0x000ee800000e0000 */
[----:B------:R4:W-:Y:S01]  /*4820*/  MUFU.EX2 R249, R4 ;  /* 0x0000000400f97308 */ /* 0x0009e20000000800 */
[----:B--2---:R-:W-:Y:S01]  /*4830*/  FMNMX.FTZ R133, R133, R8, !PT ;  /* 0x0000000885857209 */ /* 0x004fe20007810000 */
[----:B------:R-:W-:Y:S02]  /*4840*/  IMAD.SHL.U32 R8, R106, 0x200, RZ ;  /* 0x000002006a087824 */ /* 0x000fe400078e00ff */
[----:B-1----:R-:W-:Y:S01]  /*4850*/  FFMA.FTZ R2, R12, UR4, -R3 ;  /* 0x000000040c027c23 */ /* 0x002fe20008010803 */
[C---:B------:R-:W-:Y:S01]  /*4860*/  FSETP.NEU.FTZ.AND P1, PT, R133.reuse, -INF , PT ;  /* 0xff8000008500780b */ /* 0x040fe20003f3d000 */
[----:B------:R-:W-:-:S02]  /*4870*/  FMUL.FTZ R12, R133, UR4 ;  /* 0x00000004850c7c20 */ /* 0x000fc40008410000 */
[----:B------:R1:W-:Y:S03]  /*4880*/  MUFU.EX2 R231, R2 ;  /* 0x0000000200e77308 */ /* 0x0003e60000000800 */
[----:B------:R-:W-:-:S05]  /*4890*/  FSEL R12, R12, RZ, P1 ;  /* 0x000000ff0c0c7208 */ /* 0x000fca0000800000 */
[----:B----4-:R-:W-:-:S04]  /*48a0*/  FFMA.FTZ R4, R28, UR4, -R12 ;  /* 0x000000041c047c23 */ /* 0x010fc8000801080c */
[----:B------:R2:W-:Y:S01]  /*48b0*/  MUFU.EX2 R230, R4 ;  /* 0x0000000400e67308 */ /* 0x0005e20000000800 */
[----:B-1----:R-:W-:-:S04]  /*48c0*/  FMNMX3.FTZ R2, R66, R64, R56, !PT ;  /* 0x0000004042027276 */ /* 0x002fc80007810038 */
[----:B------:R-:W-:-:S04]  /*48d0*/  FMNMX3.FTZ R2, R2, R57, R62, !PT ;  /* 0x0000003902027276 */ /* 0x000fc8000781003e */
[----:B------:R-:W-:Y:S02]  /*48e0*/  FMNMX3.FTZ R5, R2, R68, R69, !PT ;  /* 0x0000004402057276 */ /* 0x000fe40007810045 */
[----:B------:R-:W-:Y:S02]  /*48f0*/  LOP3.LUT R2, R105, 0x200, R8, 0xf8, !PT ;  /* 0x0000020069027812 */ /* 0x000fe400078ef808 */
[----:B------:R-:W-:Y:S01]  /*4900*/  FMNMX.FTZ R5, R71, R5, !PT ;  /* 0x0000000547057209 */ /* 0x000fe20007810000 */
[--C-:B--2---:R-:W-:Y:S01]  /*4910*/  FFMA.FTZ R4, R25, UR4, -R12.reuse ;  /* 0x0000000419047c23 */ /* 0x104fe2000801080c */
[----:B------:R-:W-:Y:S02]  /*4920*/  LEA R213, R2, UR5, 0x1 ;  /* 0x0000000502d57c11 */ /* 0x000fe4000f8e08ff */
[----:B---3--:R-:W-:Y:S01]  /*4930*/  FMNMX.FTZ R2, R6, R7, !PT ;  /* 0x0000000706027209 */ /* 0x008fe20007810000 */
[----:B------:R-:W1:Y:S01]  /*4940*/  SHFL.BFLY PT, R9, R5, 0x2, 0x1f ;  /* 0x0c401f0005097f89 */ /* 0x000e6200000e0000 */
[----:B------:R-:W-:Y:S01]  /*4950*/  FFMA.FTZ R6, R15, UR4, -R12 ;  /* 0x000000040f067c23 */ /* 0x000fe2000801080c */
[----:B------:R-:W-:Y:S01]  /*4960*/  LEA R8, R104, R213, 0x1 ;  /* 0x000000d568087211 */ /* 0x000fe200078e08ff */
[----:B------:R2:W3:Y:S01]  /*4970*/  MUFU.EX2 R224, R4 ;  /* 0x0000000400e07308 */ /* 0x0004e20000000800 */
[----:B------:R-:W4:Y:S01]  /*4980*/  SHFL.BFLY PT, R136, R2, 0x1, 0x1f ;  /* 0x0c201f0002887f89 */ /* 0x000f2200000e0000 */
[----:B------:R-:W-:-:S02]  /*4990*/  IADD3 R80, PT, PT, R213, 0xa000, RZ ;  /* 0x0000a000d5507810 */ /* 0x000fc40007ffe0ff */
[C---:B------:R-:W-:Y:S01]  /*49a0*/  IMAD R10, R0.reuse, 0x2, R8 ;  /* 0x00000002000a7824 */ /* 0x040fe200078e0208 */
[----:B------:R-:W-:Y:S03]  /*49b0*/  LDSM.16.MT88.4 R44, [R8+0xb000] ;  /* 0x00b00000082c783b */ /* 0x000fe60000004200 */
[----:B------:R5:W-:Y:S01]  /*49c0*/  MUFU.EX2 R227, R6 ;  /* 0x0000000600e37308 */ /* 0x000be20000000800 */
[----:B------:R-:W-:Y:S04]  /*49d0*/  LDSM.16.MT88.4 R16, [R10+0xa000] ;  /* 0x00a000000a10783b */ /* 0x000fe80000004200 */
[----:B------:R-:W-:Y:S01]  /*49e0*/  LDSM.16.MT88.4 R40, [R10+0xb000] ;  /* 0x00b000000a28783b */ /* 0x000fe20000004200 */
[----:B--2---:R-:W-:-:S03]  /*49f0*/  IMAD R4, R0, 0x2, R213 ;  /* 0x0000000200047824 */ /* 0x004fc600078e02d5 */
[----:B------:R-:W-:Y:S01]  /*4a00*/  LDSM.16.MT88.4 R32, [R213+0xa000] ;  /* 0x00a00000d520783b */ /* 0x000fe20000004200 */
[----:B-1----:R-:W-:-:S03]  /*4a10*/  FMNMX.FTZ R9, R5, R9, !PT ;  /* 0x0000000905097209 */ /* 0x002fc60007810000 */
[----:B------:R-:W-:Y:S01]  /*4a20*/  LDSM.16.MT88.4 R28, [R4+0xa000] ;  /* 0x00a00000041c783b */ /* 0x000fe20000004200 */
[----:B---3--:R-:W-:Y:S02]  /*4a30*/  F2FP.F16.F32.PACK_AB R5, R224, R230 ;  /* 0x000000e6e005723e */ /* 0x008fe400000000ff */
[----:B----4-:R-:W-:Y:S01]  /*4a40*/  FMNMX.FTZ R136, R2, R136, !PT ;  /* 0x0000008802887209 */ /* 0x010fe20007810000 */
[----:B------:R-:W1:Y:S01]  /*4a50*/  SHFL.BFLY PT, R11, R9, 0x1, 0x1f ;  /* 0x0c201f00090b7f89 */ /* 0x000e6200000e0000 */
[----:B-----5:R-:W-:Y:S02]  /*4a60*/  FFMA.FTZ R6, R21, UR4, -R12 ;  /* 0x0000000415067c23 */ /* 0x020fe4000801080c */
[C---:B------:R-:W-:Y:S01]  /*4a70*/  FSETP.NEU.FTZ.AND P1, PT, R136.reuse, -INF , PT ;  /* 0xff8000008800780b */ /* 0x040fe20003f3d000 */
[----:B------:R-:W-:Y:S01]  /*4a80*/  FMUL.FTZ R13, R136, UR4 ;  /* 0x00000004880d7c20 */ /* 0x000fe20008410000 */
[----:B------:R2:W3:Y:S01]  /*4a90*/  LDSM.16.MT88.4 R20, [R8+0xa000] ;  /* 0x00a000000814783b */ /* 0x0004e20000004200 */
[----:B------:R4:W5:Y:S03]  /*4aa0*/  MUFU.EX2 R248, R6 ;  /* 0x0000000600f87308 */ /* 0x0009660000000800 */
[----:B------:R-:W-:Y:S01]  /*4ab0*/  FSEL R13, R13, RZ, P1 ;  /* 0x000000ff0d0d7208 */ /* 0x000fe20000800000 */
[----:B------:R2:W-:Y:S04]  /*4ac0*/  LDSM.16.MT88.4 R36, [R4+0xb000] ;  /* 0x00b000000424783b */ /* 0x0005e80000004200 */
[----:B------:R-:W-:Y:S01]  /*4ad0*/  FFMA.FTZ R2, R65, UR4, -R13 ;  /* 0x0000000441027c23 */ /* 0x000fe2000801080d */
[----:B------:R-:W3:Y:S03]  /*4ae0*/  LDSM.16.MT88.4 R24, [R213+0xb000] ;  /* 0x00b00000d518783b */ /* 0x000ee60000004200 */
[----:B------:R2:W-:Y:S01]  /*4af0*/  MUFU.EX2 R220, R2 ;  /* 0x0000000200dc7308 */ /* 0x0005e20000000800 */
[----:B------:R-:W-:Y:S01]  /*4b00*/  LDSM.16.MT88.4 R156, [R213+0xa800] ;  /* 0x00a80000d59c783b */ /* 0x000fe20000004200 */
[----:B----4-:R-:W-:-:S02]  /*4b10*/  F2FP.F16.F32.PACK_AB R6, R249, R231 ;  /* 0x000000e7f906723e */ /* 0x010fc400000000ff */
[----:B-1----:R-:W-:Y:S02]  /*4b20*/  FMNMX.FTZ R135, R9, R11, !PT ;  /* 0x0000000b09877209 */ /* 0x002fe40007810000 */
[----:B-----5:R-:W-:Y:S01]  /*4b30*/  F2FP.F16.F32.PACK_AB R7, R248, R227 ;  /* 0x000000e3f807723e */ /* 0x020fe200000000ff */
[----:B--2---:R-:W-:Y:S01]  /*4b40*/  FFMA.FTZ R8, R54, UR4, -R13 ;  /* 0x0000000436087c23 */ /* 0x004fe2000801080d */
[----:B------:R-:W-:-:S03]  /*4b50*/  FSETP.NEU.FTZ.AND P1, PT, R135, -INF , PT ;  /* 0xff8000008700780b */ /* 0x000fc60003f3d000 */
[----:B------:R-:W-:Y:S01]  /*4b60*/  MUFU.EX2 R221, R8 ;  /* 0x0000000800dd7308 */ /* 0x000fe20000000800 */
[----:B------:R-:W-:Y:S01]  /*4b70*/  F2FP.F16.F32.PACK_AB R4, R240, R241 ;  /* 0x000000f1f004723e */ /* 0x000fe200000000ff */
[----:B------:R-:W-:-:S06]  /*4b80*/  FFMA.FTZ R2, R61, UR4, -R13 ;  /* 0x000000043d027c23 */ /* 0x000fcc000801080d */
[----:B------:R1:W2:Y:S01]  /*4b90*/  MUFU.EX2 R216, R2 ;  /* 0x0000000200d87308 */ /* 0x0002a20000000800 */
[C---:B------:R-:W-:Y:S08]  /*4ba0*/  HMMA.16816.F32 R100, R4.reuse, R18, RZ ;  /* 0x000000120464723c */ /* 0x040ff000000018ff */
[----:B---3--:R-:W-:Y:S01]  /*4bb0*/  HMMA.16816.F32 R92, R4, R22, RZ ;  /* 0x00000016045c723c */ /* 0x008fe200000018ff */
[----:B-1----:R-:W-:Y:S01]  /*4bc0*/  FMUL.FTZ R2, R135, UR4 ;  /* 0x0000000487027c20 */ /* 0x002fe20008410000 */
[----:B--2---:R-:W-:-:S06]  /*4bd0*/  F2FP.F16.F32.PACK_AB R8, R216, R220 ;  /* 0x000000dcd808723e */ /* 0x004fcc00000000ff */
        /* <DEDUP_REMOVED lines=24> */
[C---:B------:R-:W-:Y:S08]  /*4d60*/  HMMA.16816.F32 R128, R4.reuse, R38, RZ ;  /* 0x000000260480723c */ /* 0x040ff000000018ff */
[----:B------:R-:W-:Y:S01]  /*4d70*/  HMMA.16816.F32 R148, R4, R46, RZ ;  /* 0x0000002e0494723c */ /* 0x000fe200000018ff */
[----:B-1----:R-:W-:Y:S01]  /*4d80*/  F2FP.F16.F32.PACK_AB R11, R218, R137 ;  /* 0x00000089da0b723e */ /* 0x002fe200000000ff */
[----:B------:R-:W-:-:S06]  /*4d90*/  FFMA.FTZ R2, R58, UR4, -R3 ;  /* 0x000000043a027c23 */ /* 0x000fcc0008010803 */
[----:B------:R-:W-:Y:S01]  /*4da0*/  HMMA.16816.F32 R140, R4, R42, RZ ;  /* 0x0000002a048c723c */ /* 0x000fe200000018ff */
[----:B------:R-:W-:Y:S02]  /*4db0*/  VIADD R4, R213, 0xa020 ;  /* 0x0000a020d5047836 */ /* 0x000fe40000000000 */
[----:B------:R-:W-:-:S05]  /*4dc0*/  @P6 VIADD R4, R80, 0xffffffe0 ;  /* 0xffffffe050046836 */ /* 0x000fca0000000000 */
[C---:B------:R-:W-:Y:S01]  /*4dd0*/  HMMA.16816.F32 R204, R8.reuse, R22, RZ ;  /* 0x0000001608cc723c */ /* 0x040fe200000018ff */
[----:B------:R1:W-:Y:S01]  /*4de0*/  MUFU.EX2 R23, R2 ;  /* 0x0000000200177308 */ /* 0x0003e20000000800 */
[----:B------:R-:W-:Y:S04]  /*4df0*/  LDSM.16.MT88.4 R96, [R4+0x1800] ;  /* 0x001800000460783b */ /* 0x000fe80000004200 */
[----:B------:R-:W-:Y:S02]  /*4e00*/  LDSM.16.MT88.4 R172, [R4+0x800] ;  /* 0x0008000004ac783b */ /* 0x000fe40000004200 */
        /* <DEDUP_REMOVED lines=9> */
[----:B--2---:R-:W-:Y:S01]  /*4ea0*/  F2FP.F16.F32.PACK_AB R124, R22, R23 ;  /* 0x00000017167c723e */ /* 0x004fe200000000ff */
[----:B------:R1:W-:Y:S06]  /*4eb0*/  MUFU.EX2 R21, R2 ;  /* 0x0000000200157308 */ /* 0x0003ec0000000800 */
[C---:B------:R-:W-:Y:S02]  /*4ec0*/  HMMA.16816.F32 R160, R8.reuse, R28, RZ ;  /* 0x0000001c08a0723c */ /* 0x040fe400000018ff */
[----:B------:R2:W3:Y:S06]  /*4ed0*/  MUFU.EX2 R20, R3 ;  /* 0x0000000300147308 */ /* 0x0004ec0000000800 */
[----:B------:R-:W-:Y:S01]  /*4ee0*/  HMMA.16816.F32 R208, R8, R30, RZ ;  /* 0x0000001e08d0723c */ /* 0x000fe200000018ff */
[----:B-1----:R-:W-:-:S04]  /*4ef0*/  FFMA.FTZ R2, R48, UR4, -R12 ;  /* 0x0000000430027c23 */ /* 0x002fc8000801080c */
[----:B------:R1:W-:Y:S03]  /*4f00*/  MUFU.EX2 R19, R2 ;  /* 0x0000000200137308 */ /* 0x0003e60000000800 */
[----:B------:R-:W-:Y:S01]  /*4f10*/  HMMA.16816.F32 R32, R8, R24, RZ ;  /* 0x000000180820723c */ /* 0x000fe200000018ff */
[----:B--2---:R-:W-:Y:S01]  /*4f20*/  FFMA.FTZ R3, R49, UR4, -R12 ;  /* 0x0000000431037c23 */ /* 0x004fe2000801080c */
[----:B---3--:R-:W-:-:S03]  /*4f30*/  F2FP.F16.F32.PACK_AB R126, R20, R21 ;  /* 0x00000015147e723e */ /* 0x008fc600000000ff */
[----:B------:R2:W3:Y:S03]  /*4f40*/  MUFU.EX2 R18, R3 ;  /* 0x0000000300127308 */ /* 0x0004e60000000800 */
[----:B------:R-:W-:Y:S01]  /*4f50*/  HMMA.16816.F32 R236, R8, R26, RZ ;  /* 0x0000001a08ec723c */ /* 0x000fe200000018ff */
[----:B-1----:R-:W-:-:S07]  /*4f60*/  IADD3 R2, PT, PT, R213, 0xa040, RZ ;  /* 0x0000a040d5027810 */ /* 0x002fce0007ffe0ff */
[C---:B------:R-:W-:Y:S01]  /*4f70*/  HMMA.16816.F32 R28, R8.reuse, R36, RZ ;  /* 0x00000024081c723c */ /* 0x040fe200000018ff */
[----:B------:R-:W-:Y:S02]  /*4f80*/  @P0 IADD3 R2, PT, PT, R80, -0x40, RZ ;  /* 0xffffffc050020810 */ /* 0x000fe40007ffe0ff */
[----:B------:R-:W-:Y:S03]  /*4f90*/  LDSM.16.MT88.4 R80, [R213+0xb800] ;  /* 0x00b80000d550783b */ /* 0x000fe60000004200 */
[----:B------:R-:W-:Y:S02]  /*4fa0*/  IMAD R217, R0, 0x2, R2 ;  /* 0x0000000200d97824 */ /* 0x000fe400078e0202 */
[--C-:B------:R-:W-:Y:S01]  /*4fb0*/  FFMA.FTZ R0, R67, UR4, -R12.reuse ;  /* 0x0000000443007c23 */ /* 0x100fe2000801080c */
[----:B--2---:R-:W-:Y:S01]  /*4fc0*/  FFMA.FTZ R3, R50, UR4, -R12 ;  /* 0x0000000432037c23 */ /* 0x004fe2000801080c */
[----:B------:R-:W-:Y:S01]  /*4fd0*/  HMMA.16816.F32 R192, R8, R38, RZ ;  /* 0x0000002608c0723c */ /* 0x000fe200000018ff */
[----:B------:R-:W1:Y:S01]  /*4fe0*/  LDSM.16.MT88.4 R48, [R2+0x800] ;  /* 0x000800000230783b */ /* 0x000e620000004200 */
[----:B------:R2:W-:Y:S01]  /*4ff0*/  MUFU.EX2 R16, R0 ;  /* 0x0000000000107308 */ /* 0x0005e20000000800 */
[----:B---3--:R-:W-:-:S02]  /*5000*/  F2FP.F16.F32.PACK_AB R125, R18, R19 ;  /* 0x00000013127d723e */ /* 0x008fc400000000ff */
[----:B------:R-:W-:Y:S03]  /*5010*/  LDSM.16.MT88.4 R112, [R2+0x1800] ;  /* 0x001800000270783b */ /* 0x000fe60000004200 */
[C---:B------:R-:W-:Y:S01]  /*5020*/  HMMA.16816.F32 R24, R8.reuse, R44, RZ ;  /* 0x0000002c0818723c */ /* 0x040fe200000018ff */
[----:B------:R-:W3:Y:S01]  /*5030*/  LDSM.16.MT88.4 R64, [R217+0x800] ;  /* 0x00080000d940783b */ /* 0x000ee20000004200 */
[----:B------:R-:W4:Y:S06]  /*5040*/  MUFU.EX2 R17, R3 ;  /* 0x0000000300117308 */ /* 0x000f2c0000000800 */
[----:B------:R-:W-:Y:S01]  /*5050*/  HMMA.16816.F32 R188, R8, R46, RZ ;  /* 0x0000002e08bc723c */ /* 0x000fe200000018ff */
[----:B--2---:R-:W-:-:S04]  /*5060*/  FFMA.FTZ R0, R59, UR4, -R13 ;  /* 0x000000043b007c23 */ /* 0x004fc8000801080d */
[----:B------:R2:W-:Y:S03]  /*5070*/  MUFU.EX2 R15, R0 ;  /* 0x00000000000f7308 */ /* 0x0005e60000000800 */
[----:B------:R-:W-:Y:S01]  /*5080*/  HMMA.16816.F32 R116, R8, R40, RZ ;  /* 0x000000280874723c */ /* 0x000fe200000018ff */
[----:B----4-:R-:W-:-:S07]  /*5090*/  F2FP.F16.F32.PACK_AB R127, R16, R17 ;  /* 0x00000011107f723e */ /* 0x010fce00000000ff */
[----:B------:R-:W-:Y:S01]  /*50a0*/  HMMA.16816.F32 R196, R8, R42, RZ ;  /* 0x0000002a08c4723c */ /* 0x000fe200000018ff */
[----:B------:R-:W4:Y:S01]  /*50b0*/  LDSM.16.MT88.4 R8, [R217+0x1800] ;  /* 0x00180000d908783b */ /* 0x000f220000004200 */
[----:B--2---:R-:W-:-:S06]  /*50c0*/  FFMA.FTZ R0, R60, UR4, -R13 ;  /* 0x000000043c007c23 */ /* 0x004fcc000801080d */
[C---:B-1----:R-:W-:Y:S01]  /*50d0*/  HMMA.16816.F32 R44, R124.reuse, R50, R92 ;  /* 0x000000327c2c723c */ /* 0x042fe2000000185c */
[----:B------:R1:W2:Y:S07]  /*50e0*/  MUFU.EX2 R12, R0 ;  /* 0x00000000000c7308 */ /* 0x0002ae0000000800 */
[C---:B------:R-:W-:Y:S08]  /*50f0*/  HMMA.16816.F32 R92, R124.reuse, R98, R128 ;  /* 0x000000627c5c723c */ /* 0x040ff00000001880 */
[----:B---3--:R-:W-:Y:S01]  /*5100*/  HMMA.16816.F32 R56, R124, R64, R76 ;  /* 0x000000407c38723c */ /* 0x008fe2000000184c */
[----:B-1----:R-:W-:Y:S01]  /*5110*/  FFMA.FTZ R0, R63, UR4, -R13 ;  /* 0x000000043f007c23 */ /* 0x002fe2000801080d */
[----:B--2---:R-:W-:-:S03]  /*5120*/  F2FP.F16.F32.PACK_AB R128, R12, R15 ;  /* 0x0000000f0c80723e */ /* 0x004fc600000000ff */
[----:B------:R1:W-:Y:S03]  /*5130*/  MUFU.EX2 R7, R0 ;  /* 0x0000000000077308 */ /* 0x0003e60000000800 */
[C---:B------:R-:W-:Y:S08]  /*5140*/  HMMA.16816.F32 R40, R124.reuse, R48, R72 ;  /* 0x000000307c28723c */ /* 0x040ff00000001848 */
[----:B----4-:R-:W-:Y:S01]  /*5150*/  HMMA.16816.F32 R120, R124, R8, R120 ;  /* 0x000000087c78723c */ /* 0x010fe20000001878 */
[----:B-1----:R-:W-:Y:S01]  /*5160*/  FFMA.FTZ R0, R70, UR4, -R13 ;  /* 0x0000000446007c23 */ /* 0x002fe2000801080d */
[----:B------:R-:W-:-:S06]  /*5170*/  FADD.FTZ R13, R241, R240 ;  /* 0x000000f0f10d7221 */ /* 0x000fcc0000010000 */
[----:B------:R-:W-:Y:S01]  /*5180*/  HMMA.16816.F32 R76, R124, R82, R108 ;  /* 0x000000527c4c723c */ /* 0x000fe2000000186c */
[----:B------:R1:W2:Y:S01]  /*5190*/  MUFU.EX2 R6, R0 ;  /* 0x0000000000067308 */ /* 0x0002a20000000800 */
[----:B------:R-:W-:-:S04]  /*51a0*/  FADD.FTZ R13, R231, R13 ;  /* 0x0000000de70d7221 */ /* 0x000fc80000010000 */
[----:B------:R-:W-:Y:S02]  /*51b0*/  FADD.FTZ R249, R249, R13 ;  /* 0x0000000df9f97221 */ /* 0x000fe40000010000 */
[----:B------:R-:W-:Y:S02]  /*51c0*/  HMMA.16816.F32 R72, R124, R80, R84 ;  /* 0x000000507c48723c */ /* 0x000fe40000001854 */
[----:B------:R-:W-:-:S04]  /*51d0*/  FADD.FTZ R249, R23, R249 ;  /* 0x000000f917f97221 */ /* 0x000fc80000010000 */
[----:B------:R-:W-:Y:S02]  /*51e0*/  FADD.FTZ R249, R22, R249 ;  /* 0x000000f916f97221 */ /* 0x000fe40000010000 */
[C---:B------:R-:W-:Y:S01]  /*51f0*/  HMMA.16816.F32 R108, R124.reuse, R114, R148 ;  /* 0x000000727c6c723c */ /* 0x040fe20000001894 */
[----:B-1----:R-:W-:Y:S01]  /*5200*/  FFMA.FTZ R0, R62, UR4, -R14 ;  /* 0x000000043e007c23 */ /* 0x002fe2000801080e */
[----:B--2---:R-:W-:Y:S01]  /*5210*/  F2FP.F16.F32.PACK_AB R130, R6, R7 ;  /* 0x000000070682723e */ /* 0x004fe200000000ff */
[----:B------:R-:W-:Y:S02]  /*5220*/  FADD.FTZ R249, R21, R249 ;  /* 0x000000f915f97221 */ /* 0x000fe40000010000 */
[----:B------:R1:W-:Y:S03]  /*5230*/  MUFU.EX2 R5, R0 ;  /* 0x0000000000057308 */ /* 0x0003e60000000800 */
[----:B------:R-:W-:Y:S01]  /*5240*/  HMMA.16816.F32 R60, R124, R66, R100 ;  /* 0x000000427c3c723c */ /* 0x000fe20000001864 */
[----:B------:R-:W-:-:S07]  /*5250*/  FADD.FTZ R249, R20, R249 ;  /* 0x000000f914f97221 */ /* 0x000fce0000010000 */
        /* <DEDUP_REMOVED lines=11> */
[----:B-1----:R-:W-:Y:S01]  /*5310*/  FFMA.FTZ R0, R71, UR4, -R14 ;  /* 0x0000000447007c23 */ /* 0x002fe2000801080e */
[----:B------:R-:W-:-:S06]  /*5320*/  FADD.FTZ R14, R230, R224 ;  /* 0x000000e0e60e7221 */ /* 0x000fcc0000010000 */
[----:B------:R-:W-:Y:S01]  /*5330*/  HMMA.16816.F32 R124, R124, R10, R140 ;  /* 0x0000000a7c7c723c */ /* 0x000fe2000000188c */
[----:B------:R-:W-:Y:S01]  /*5340*/  FADD.FTZ R14, R227, R14 ;  /* 0x0000000ee30e7221 */ /* 0x000fe20000010000 */
[----:B------:R-:W1:Y:S03]  /*5350*/  MUFU.EX2 R0, R0 ;  /* 0x0000000000007308 */ /* 0x000e660000000800 */
[----:B------:R-:W-:-:S04]  /*5360*/  FADD.FTZ R248, R248, R14 ;  /* 0x0000000ef8f87221 */ /* 0x000fc80000010000 */
[----:B------:R-:W-:-:S04]  /*5370*/  FADD.FTZ R248, R19, R248 ;  /* 0x000000f813f87221 */ /* 0x000fc80000010000 */
[----:B------:R-:W-:-:S04]  /*5380*/  FADD.FTZ R248, R18, R248 ;  /* 0x000000f812f87221 */ /* 0x000fc80000010000 */
[----:B------:R-:W-:Y:S01]  /*5390*/  FADD.FTZ R248, R17, R248 ;  /* 0x000000f811f87221 */ /* 0x000fe20000010000 */
[----:B-1----:R-:W-:-:S03]  /*53a0*/  F2FP.F16.F32.PACK_AB R131, R0, R2 ;  /* 0x000000020083723e */ /* 0x002fc600000000ff */
[----:B------:R-:W-:-:S04]  /*53b0*/  FADD.FTZ R248, R16, R248 ;  /* 0x000000f810f87221 */ /* 0x000fc80000010000 */
        /* <DEDUP_REMOVED lines=33> */
[C---:B------:R-:W-:Y:S01]  /*55d0*/  SHF.L.U64.HI R3, R138.reuse, 0x4, R139 ;  /* 0x000000048a037819 */ /* 0x040fe2000001028b */
[----:B------:R-:W-:Y:S01]  /*55e0*/  IMAD.SHL.U32 R2, R138, 0x10, RZ ;  /* 0x000000108a027824 */ /* 0x000fe200078e00ff */
[----:B------:R-:W2:Y:S01]  /*55f0*/  LDCU UR15, c[0x0][0x440] ;  /* 0x00008800ff0f77ac */ /* 0x000ea20008000800 */
[----:B------:R-:W-:Y:S01]  /*5600*/  LEA.HI.SX32 R226, R226, 0xfffffffe, 0x1b ;  /* 0xfffffffee2e27811 */ /* 0x000fe200078fdaff */
[----:B------:R-:W-:Y:S01]  /*5610*/  IMAD.MOV.U32 R137, RZ, RZ, R133 ;  /* 0x000000ffff897224 */ /* 0x000fe200078e0085 */
[----:B------:R3:W-:Y:S01]  /*5620*/  STL [R1+0x8], R3 ;  /* 0x0000080301007387 */ /* 0x0007e20000100800 */
[----:B------:R-:W4:Y:S01]  /*5630*/  LDCU.64 UR6, c[0x0][0x3b8] ;  /* 0x00007700ff0677ac */ /* 0x000f220008000a00 */
[----:B------:R-:W-:Y:S01]  /*5640*/  MOV R138, R134 ;  /* 0x00000086008a7202 */ /* 0x000fe20000000f00 */
[----:B------:R-:W-:Y:S01]  /*5650*/  IMAD.MOV.U32 R132, RZ, RZ, R135 ;  /* 0x000000ffff847224 */ /* 0x000fe200078e0087 */
[----:B------:R1:W-:Y:S01]  /*5660*/  STL [R1+0xc], R2 ;  /* 0x00000c0201007387 */ /* 0x0003e20000100800 */
[C---:B------:R-:W-:Y:S01]  /*5670*/  IADD3 R221, PT, PT, R4.reuse, 0x800, RZ ;  /* 0x0000080004dd7810 */ /* 0x040fe20007ffe0ff */
[----:B------:R-:W-:Y:S01]  /*5680*/  VIADD R220, R4, 0x1800 ;  /* 0x0000180004dc7836 */ /* 0x000fe20000000000 */
[----:B------:R-:W1:Y:S01]  /*5690*/  LDCU UR14, c[0x0][0x440] ;  /* 0x00008800ff0e77ac */ /* 0x000e620008000800 */
[----:B------:R-:W-:Y:S01]  /*56a0*/  IMAD.MOV.U32 R224, RZ, RZ, 0x40 ;  /* 0x00000040ffe07424 */ /* 0x000fe200078e00ff */
[----:B------:R-:W1:Y:S01]  /*56b0*/  LDCU UR13, c[0x0][0x50c] ;  /* 0x0000a180ff0d77ac */ /* 0x000e620008000800 */
[----:B--2---:R-:W-:Y:S01]  /*56c0*/  ISETP.GE.AND P1, PT, R242, UR15, PT ;  /* 0x0000000ff2007c0c */ /* 0x004fe2000bf26270 */
[----:B------:R-:W2:Y:S01]  /*56d0*/  LDCU UR4, c[0x0][0x45c] ;  /* 0x00008b80ff0477ac */ /* 0x000ea20008000800 */
[----:B----4-:R-:W-:-:S02]  /*56e0*/  USHF.L.U64.HI UR9, UR6, 0x5, UR7 ;  /* 0x0000000506097899 */ /* 0x010fc40008010207 */
[----:B------:R-:W-:Y:S02]  /*56f0*/  USHF.L.U32 UR8, UR6, 0x5, URZ ;  /* 0x0000000506087899 */ /* 0x000fe400080006ff */
[----:B------:R-:W-:Y:S01]  /*5700*/  USHF.L.U64.HI UR10, UR6, 0x4, UR7 ;  /* 0x00000004060a7899 */ /* 0x000fe20008010207 */
[----:B---3--:R-:W-:Y:S01]  /*5710*/  IMAD.MOV.U32 R3, RZ, RZ, R136 ;  /* 0x000000ffff037224 */ /* 0x008fe200078e0088 */
[----:B-1----:R-:W-:Y:S01]  /*5720*/  LOP3.LUT P0, RZ, R0, 0x2, RZ, 0xc0, !PT ;  /* 0x0000000200ff7812 */ /* 0x002fe2000780c0ff */
[----:B------:R-:W-:Y:S01]  /*5730*/  USHF.L.U32 UR12, UR6, 0x4, URZ ;  /* 0x00000004060c7899 */ /* 0x000fe200080006ff */
[----:B------:R-:W-:Y:S01]  /*5740*/  IADD3 R0, PT, PT, R213, 0xa040, RZ ;  /* 0x0000a040d5007810 */ /* 0x000fe20007ffe0ff */
[----:B------:R-:W1:Y:S01]  /*5750*/  LDCU.64 UR6, c[0x0][0x3c0] ;  /* 0x00007800ff0677ac */ /* 0x000e620008000a00 */
[----:B------:R-:W-:-:S04]  /*5760*/  SEL R223, R222, 0xffffffe0, !P0 ;  /* 0xffffffe0dedf7807 */ /* 0x000fc80004000000 */
[-C--:B------:R-:W-:Y:S01]  /*5770*/  IADD3 R215, PT, PT, R219, R223.reuse, RZ ;  /* 0x000000dfdbd77210 */ /* 0x080fe20007ffe0ff */
[----:B------:R-:W-:Y:S01]  /*5780*/  IMAD.IADD R216, R212, 0x1, R223 ;  /* 0x00000001d4d87824 */ /* 0x000fe200078e02df */
[----:B------:R-:W-:Y:S01]  /*5790*/  IADD3 R218, PT, PT, R213, R223, RZ ;  /* 0x000000dfd5da7210 */ /* 0x000fe20007ffe0ff */
[----:B--2---:R-:W-:Y:S06]  /*57a0*/  BRA `(.L_x_2061) ;  /* 0x0000000000b07947 */ /* 0x004fec0003800000 */
.L_x_2063:
[----:B------:R-:W-:Y:S01]  /*57b0*/  VIADD R0, R226, 0xffffffff ;  /* 0xffffffffe2007836 */ /* 0x000fe20000000000 */
[----:B------:R-:W-:Y:S01]  /*57c0*/  MOV R9, UR10 ;  /* 0x0000000a00097c02 */ /* 0x000fe20008000f00 */
[----:B------:R-:W-:Y:S02]  /*57d0*/  IMAD.U32 R8, RZ, RZ, UR12 ;  /* 0x0000000cff087e24 */ /* 0x000fe4000f8e00ff */
[----:B------:R-:W-:Y:S04]  /*57e0*/  IMAD.WIDE.U32 R6, R0, UR8, RZ ;  /* 0x0000000800067c25 */ /* 0x000fe8000f8e00ff */
[----:B------:R-:W-:Y:S01]  /*57f0*/  IMAD.U32 R4, RZ, RZ, UR12 ;  /* 0x0000000cff047e24 */ /* 0x000fe2000f8e00ff */
[CC--:B------:R-:W-:Y:S01]  /*5800*/  @!P4 LEA R12, P3, R6.reuse, R229.reuse, 0x1 ;  /* 0x000000e5060cc211 */ /* 0x0c0fe200078608ff */
[----:B------:R-:W-:Y:S01]  /*5810*/  IMAD.U32 R5, RZ, RZ, UR10 ;  /* 0x0000000aff057e24 */ /* 0x000fe2000f8e00ff */
[-C--:B------:R-:W-:Y:S01]  /*5820*/  @!P1 LEA R14, P6, R6, R229.reuse, 0x1 ;  /* 0x000000e5060e9211 */ /* 0x080fe200078c08ff */
[C---:B------:R-:W-:Y:S02]  /*5830*/  IMAD R2, R0.reuse, UR9, RZ ;  /* 0x0000000900027c24 */ /* 0x040fe4000f8e02ff */
[C---:B------:R-:W-:Y:S04]  /*5840*/  @!P1 IMAD.WIDE.U32 R8, R0.reuse, UR8, R8 ;  /* 0x0000000800089c25 */ /* 0x040fe8000f8e0008 */
[----:B------:R-:W-:Y:S01]  /*5850*/  @!P4 IMAD.WIDE.U32 R4, R0, UR8, R4 ;  /* 0x000000080004cc25 */ /* 0x000fe2000f8e0004 */
[----:B------:R-:W-:Y:S02]  /*5860*/  IADD3 R0, PT, PT, R7, R2, RZ ;  /* 0x0000000207007210 */ /* 0x000fe40007ffe0ff */
[-C--:B------:R-:W-:Y:S01]  /*5870*/  @!P1 LEA R15, P5, R8, R229.reuse, 0x1 ;  /* 0x000000e5080f9211 */ /* 0x080fe200078a08ff */
[----:B------:R-:W-:Y:S01]  /*5880*/  @!P1 IMAD.IADD R9, R2, 0x1, R9 ;  /* 0x0000000102099824 */ /* 0x000fe200078e0209 */
[CCC-:B------:R-:W-:Y:S02]  /*5890*/  @!P1 LEA.HI.X R7, R6.reuse, R228.reuse, R0.reuse, 0x1, P6 ;  /* 0x000000e406079211 */ /* 0x1c0fe400030f0c00 */
[-C--:B------:R-:W-:Y:S01]  /*58a0*/  @!P4 LEA.HI.X R13, R6, R228.reuse, R0, 0x1, P3 ;  /* 0x000000e4060dc211 */ /* 0x080fe200018f0c00 */
[----:B------:R-:W-:Y:S01]  /*58b0*/  @!P1 IMAD.MOV.U32 R6, RZ, RZ, R14 ;  /* 0x000000ffff069224 */ /* 0x000fe200078e000e */
[----:B------:R-:W-:Y:S02]  /*58c0*/  @!P4 LEA R10, P2, R4, R229, 0x1 ;  /* 0x000000e5040ac211 */ /* 0x000fe400078408ff */
[----:B------:R-:W-:Y:S02]  /*58d0*/  @!P4 IADD3 R2, PT, PT, R2, R5, RZ ;  /* 0x000000050202c210 */ /* 0x000fe40007ffe0ff */
        /* <DEDUP_REMOVED lines=25> */
.L_x_2061:
[----:B------:R-:W2:Y:S01]  /*5a70*/  LDL R9, [R1+0x4] ;  /* 0x0000040001097983 */ /* 0x000ea20000100800 */
[----:B------:R-:W-:Y:S04]  /*5a80*/  DEPBAR.LE SB0, 0x0 ;  /* 0x000080000000791a */ /* 0x000fe80000000000 */
[----:B------:R-:W3:Y:S01]  /*5a90*/  LDL R8, [R1] ;  /* 0x0000000001087983 */ /* 0x000ee20000100800 */
[C---:B-1----:R-:W-:Y:S01]  /*5aa0*/  IMAD.WIDE.U32 R4, R226.reuse, UR6, RZ ;  /* 0x00000006e2047c25 */ /* 0x042fe2000f8e00ff */
[----:B------:R-:W-:Y:S03]  /*5ab0*/  BAR.SYNC.DEFER_BLOCKING 0x0 ;  /* 0x0000000000007b1d */ /* 0x000fe60000010000 */
[----:B------:R-:W-:Y:S01]  /*5ac0*/  IMAD R0, R226, UR7, R5 ;  /* 0x00000007e2007c24 */ /* 0x000fe2000f8e0205 */
[----:B------:R-:W-:Y:S02]  /*5ad0*/  ISETP.GE.AND P4, PT, R252, UR14, PT ;  /* 0x0000000efc007c0c */ /* 0x000fe4000bf86270 */
[----:B------:R-:W4:Y:S04]  /*5ae0*/  LDL R2, [R1+0xc] ;  /* 0x00000c0001027983 */ /* 0x000f280000100800 */
[----:B------:R-:W5:Y:S01]  /*5af0*/  LDL R11, [R1+0x8] ;  /* 0x00000800010b7983 */ /* 0x000f620000100800 */
[----:B------:R-:W1:Y:S01]  /*5b00*/  S2R R10, SR_TID.X ;  /* 0x00000000000a7919 */ /* 0x000e620000002100 */
[----:B------:R-:W5:Y:S01]  /*5b10*/  S2R R20, SR_TID.X ;  /* 0x0000000000147919 */ /* 0x000f620000002100 */
[----:B-1----:R-:W-:Y:S04]  /*5b20*/  SHF.L.U32 R10, R10, 0x3, RZ ;  /* 0x000000030a0a7819 */ /* 0x002fe800000006ff */
[----:B------:R-:W-:Y:S02]  /*5b30*/  LOP3.LUT R10, R10, 0x38, RZ, 0xc0, !PT ;  /* 0x000000380a0a7812 */ /* 0x000fe400078ec0ff */
[C---:B--2---:R-:W-:Y:S04]  /*5b40*/  LEA R6, P2, R4.reuse, R9, 0x6 ;  /* 0x0000000904067211 */ /* 0x044fe800078430ff */
[--C-:B---3--:R-:W-:Y:S02]  /*5b50*/  LEA.HI.X R7, R4, R8, R0.reuse, 0x6, P2 ;  /* 0x0000000804077211 */ /* 0x108fe400010f3400 */
[----:B------:R-:W-:Y:S03]  /*5b60*/  ISETP.NE.AND P2, PT, R226, RZ, PT ;  /* 0x000000ffe200720c */ /* 0x000fe60003f45270 */
[----:B------:R-:W-:Y:S01]  /*5b70*/  @!PT LDS RZ, [RZ] ;  /* 0x00000000fffff984 */ /* 0x000fe20000000800 */
[----:B------:R-:W-:Y:S01]  /*5b80*/  @!PT LDS RZ, [RZ] ;  /* 0x00000000fffff984 */ /* 0x000fe20000000800 */
[----:B------:R-:W-:Y:S01]  /*5b90*/  @!PT LDS RZ, [RZ] ;  /* 0x00000000fffff984 */ /* 0x000fe20000000800 */
[----:B------:R-:W-:Y:S01]  /*5ba0*/  @!P1 LDGSTS.E.BYPASS.LTC128B.128 [R225+0xa000], desc[UR20][R6.64] ;  /* 0x0a00000006e19fae */ /* 0x000fe2000b981a14 */
[----:B----4-:R-:W-:Y:S07]  /*5bb0*/  LEA R2, P0, R4, R2, 0x5 ;  /* 0x0000000204027211 */ /* 0x010fee00078028ff */
[----:B------:R-:W-:Y:S01]  /*5bc0*/  @P1 STS.128 [R225+0xa000], RZ ;  /* 0x00a000ffe1001388 */ /* 0x000fe20000000c00 */
[----:B------:R-:W-:Y:S02]  /*5bd0*/  ISETP.GE.AND P1, PT, R10, UR14, PT ;  /* 0x0000000e0a007c0c */ /* 0x000fe4000bf26270 */
[----:B-----5:R-:W-:Y:S02]  /*5be0*/  LEA.HI.X R0, R4, R11, R0, 0x5, P0 ;  /* 0x0000000b04007211 */ /* 0x020fe400000f2c00 */
[C---:B------:R-:W-:Y:S03]  /*5bf0*/  LEA R4, P0, R2.reuse, R9, 0x1 ;  /* 0x0000000902047211 */ /* 0x040fe600078008ff */
[----:B------:R-:W-:Y:S01]  /*5c00*/  @!PT LDS RZ, [RZ] ;  /* 0x00000000fffff984 */ /* 0x000fe20000000800 */
[----:B------:R-:W-:Y:S01]  /*5c10*/  @!PT LDS RZ, [RZ] ;  /* 0x00000000fffff984 */ /* 0x000fe20000000800 */
[----:B------:R-:W-:Y:S01]  /*5c20*/  @!PT LDS RZ, [RZ] ;  /* 0x00000000fffff984 */ /* 0x000fe20000000800 */
[----:B------:R-:W-:Y:S01]  /*5c30*/  @!P4 LDGSTS.E.BYPASS.LTC128B.128 [R225+0xb000], desc[UR20][R6.64+0x80] ;  /* 0x0b00008006e1cfae */ /* 0x000fe2000b981a14 */
[----:B------:R-:W-:Y:S02]  /*5c40*/  LEA.HI.X R5, R2, R8, R0, 0x1, P0 ;  /* 0x0000000802057211 */ /* 0x000fe400000f0c00 */
[----:B------:R-:W-:Y:S04]  /*5c50*/  LOP3.LUT P0, RZ, R20, 0x4, RZ, 0xc0, !PT ;  /* 0x0000000414ff7812 */ /* 0x000fe8000780c0ff */
[----:B------:R-:W-:Y:S01]  /*5c60*/  SEL R0, R224, 0xffffffc0, !P0 ;  /* 0xffffffc0e0007807 */ /* 0x000fe20004000000 */
[----:B------:R-:W-:Y:S03]  /*5c70*/  @P4 STS.128 [R225+0xb000], RZ ;  /* 0x00b000ffe1004388 */ /* 0x000fe60000000c00 */
[-C--:B------:R-:W-:Y:S02]  /*5c80*/  IADD3 R2, PT, PT, R212, R0.reuse, RZ ;  /* 0x00000000d4027210 */ /* 0x080fe40007ffe0ff */
[----:B------:R-:W-:Y:S02]  /*5c90*/  IADD3 R0, PT, PT, R219, R0, RZ ;  /* 0x00000000db007210 */ /* 0x000fe40007ffe0ff */
[C---:B------:R-:W-:Y:S01]  /*5ca0*/  IADD3 R133, PT, PT, R223.reuse, R2, RZ ;  /* 0x00000002df857210 */ /* 0x040fe20007ffe0ff */
[----:B------:R-:W-:Y:S01]  /*5cb0*/  @!PT LDS RZ, [RZ] ;  /* 0x00000000fffff984 */ /* 0x000fe20000000800 */
[----:B------:R-:W-:Y:S01]  /*5cc0*/  @!PT LDS RZ, [RZ] ;  /* 0x00000000fffff984 */ /* 0x000fe20000000800 */
[----:B------:R-:W-:Y:S01]  /*5cd0*/  @!PT LDS RZ, [RZ] ;  /* 0x00000000fffff984 */ /* 0x000fe20000000800 */
[----:B------:R-:W-:Y:S01]  /*5ce0*/  @!P1 LDGSTS.E.BYPASS.LTC128B.128 [R225+0xa800], desc[UR20][R4.64] ;  /* 0x0a80000004e19fae */ /* 0x000fe2000b981a14 */
[----:B------:R-:W-:Y:S07]  /*5cf0*/  IADD3 R134, PT, PT, R223, R0, RZ ;  /* 0x00000000df867210 */ /* 0x000fee0007ffe0ff */
        /* <DEDUP_REMOVED lines=114> */
[----:B------:R-:W-:Y:S08]  /*6420*/  FMUL.FTZ R17, R17, UR13 ;  /* 0x0000000d11117c20 */ /* 0x000ff00008410000 */
[----:B------:R2:W-:Y:S01]  /*6430*/  MUFU.TANH R177, R7 ;  /* 0x0000000700b17308 */ /* 0x0005e20000002400 */
[----:B-1----:R-:W-:Y:S09]  /*6440*/  FMNMX3.FTZ R136, R3, R181, R179, !PT ;  /* 0x000000b503887276 */ /* 0x002ff200078100b3 */
[----:B------:R1:W-:Y:S10]  /*6450*/  MUFU.TANH R176, R16 ;  /* 0x0000001000b07308 */ /* 0x0003f40000002400 */
[----:B------:R-:W3:Y:S01]  /*6460*/  MUFU.TANH R17, R17 ;  /* 0x0000001100117308 */ /* 0x000ee20000002400 */
[----:B--2---:R-:W2:Y:S01]  /*6470*/  LDSM.16.M88.4 R4, [R134+0x9800] ;  /* 0x009800008604783b */ /* 0x004ea20000000200 */
[----:B------:R-:W-:Y:S08]  /*6480*/  DEPBAR.LE SB0, 0x0 ;  /* 0x000080000000791a */ /* 0x000ff00000000000 */
[----:B------:R-:W-:Y:S01]  /*6490*/  MUFU.TANH R189, R8 ;  /* 0x0000000800bd7308 */ /* 0x000fe20000002400 */
[----:B------:R-:W-:Y:S01]  /*64a0*/  BAR.SYNC.DEFER_BLOCKING 0x0 ;  /* 0x0000000000007b1d */ /* 0x000fe20000010000 */
[----:B-1----:R-:W-:Y:S01]  /*64b0*/  FMUL.FTZ R16, R18, UR13 ;  /* 0x0000000d12107c20 */ /* 0x002fe20008410000 */
[----:B------:R-:W-:Y:S07]  /*64c0*/  FMUL.FTZ R18, R19, UR13 ;  /* 0x0000000d13127c20 */ /* 0x000fee0008410000 */
[----:B------:R-:W-:Y:S01]  /*64d0*/  MUFU.TANH R16, R16 ;  /* 0x0000001000107308 */ /* 0x000fe20000002400 */
[----:B---3--:R-:W-:Y:S09]  /*64e0*/  FMNMX3.FTZ R136, R136, R176, R17, !PT ;  /* 0x000000b088887276 */ /* 0x008ff20007810011 */
[----:B------:R-:W-:Y:S10]  /*64f0*/  MUFU.TANH R18, R18 ;  /* 0x0000001200127308 */ /* 0x000ff40000002400 */
[----:B------:R-:W1:Y:S10]  /*6500*/  MUFU.TANH R190, R9 ;  /* 0x0000000900be7308 */ /* 0x000e740000002400 */
[----:B------:R-:W-:Y:S01]  /*6510*/  MUFU.TANH R183, R10 ;  /* 0x0000000a00b77308 */ /* 0x000fe20000002400 */
[-C--:B--2---:R-:W-:Y:S09]  /*6520*/  HMMA.16816.F32 R20, R192, R4.reuse, R20 ;  /* 0x00000004c014723c */ /* 0x084ff20000001814 */
[----:B------:R-:W-:Y:S01]  /*6530*/  MUFU.TANH R184, R11 ;  /* 0x0000000b00b87308 */ /* 0x000fe20000002400 */
[C---:B------:R-:W-:Y:S04]  /*6540*/  HMMA.16816.F32 R24, R140.reuse, R4, R24 ;  /* 0x000000048c18723c */ /* 0x040fe80000001818 */
[----:B-1----:R-:W-:Y:S05]  /*6550*/  FMNMX3.FTZ R19, R138, R189, R190, !PT ;  /* 0x000000bd8a137276 */ /* 0x002fea00078100be */
        /* <DEDUP_REMOVED lines=21> */
[----:B------:R-:W-:Y:S01]  /*66b0*/  MUFU.TANH R187, R13 ;  /* 0x0000000d00bb7308 */ /* 0x000fe20000002400 */
[----:B-1----:R-:W-:Y:S09]  /*66c0*/  FMNMX3.FTZ R136, R136, R196, R197, !PT ;  /* 0x000000c488887276 */ /* 0x002ff200078100c5 */
[----:B------:R-:W-:Y:S01]  /*66d0*/  MUFU.TANH R186, R14 ;  /* 0x0000000e00ba7308 */ /* 0x000fe20000002400 */
[----:B--2---:R-:W-:Y:S09]  /*66e0*/  FMUL.FTZ R0, R31, UR13 ;  /* 0x0000000d1f007c20 */ /* 0x004ff20008410000 */
[----:B------:R1:W-:Y:S10]  /*66f0*/  MUFU.TANH R141, R0 ;  /* 0x00000000008d7308 */ /* 0x0003f40000002400 */
[----:B------:R-:W-:Y:S10]  /*6700*/  MUFU.TANH R185, R15 ;  /* 0x0000000f00b97308 */ /* 0x000ff40000002400 */
        /* <DEDUP_REMOVED lines=17> */
.L_x_2062:
[----:B------:R-:W-:Y:S01]  /*6820*/  FMNMX3.FTZ R0, R137, R183, R184, !PT ;  /* 0x000000b789007276 */ /* 0x000fe200078100b8 */
[----:B-1----:R-:W1:Y:S01]  /*6830*/  SHFL.BFLY PT, R6, R136, 0x2, 0x1f ;  /* 0x0c401f0088067f89 */ /* 0x002e6200000e0000 */
[----:B------:R-:W-:Y:S02]  /*6840*/  FMNMX3.FTZ R2, R19, R188, R187, !PT ;  /* 0x000000bc13027276 */ /* 0x000fe400078100bb */
[----:B------:R-:W-:Y:S02]  /*6850*/  FMNMX3.FTZ R0, R0, R186, R185, !PT ;  /* 0x000000ba00007276 */ /* 0x000fe400078100b9 */
[----:B------:R-:W-:Y:S02]  /*6860*/  FMNMX3.FTZ R2, R2, R200, R201, !PT ;  /* 0x000000c802027276 */ /* 0x000fe400078100c9 */
[----:B------:R-:W-:Y:S02]  /*6870*/  FMNMX3.FTZ R0, R0, R139, R140, !PT ;  /* 0x0000008b00007276 */ /* 0x000fe4000781008c */
[----:B------:R-:W-:Y:S02]  /*6880*/  FMNMX3.FTZ R4, R2, R195, R202, !PT ;  /* 0x000000c302047276 */ /* 0x000fe400078100ca */
[----:B------:R-:W-:Y:S02]  /*6890*/  FMNMX3.FTZ R0, R0, R142, R141, !PT ;  /* 0x0000008e00007276 */ /* 0x000fe4000781008d */
[----:B---34-:R-:W-:Y:S01]  /*68a0*/  FMNMX3.FTZ R5, R20, R193, R194, !PT ;  /* 0x000000c114057276 */ /* 0x018fe200078100c2 */
[----:B------:R-:W3:Y:S01]  /*68b0*/  SHFL.BFLY PT, R134, R4, 0x2, 0x1f ;  /* 0x0c401f0004867f89 */ /* 0x000ee200000e0000 */
[C---:B------:R-:W-:Y:S02]  /*68c0*/  IADD3 R25, PT, PT, R213.reuse, 0xa040, RZ ;  /* 0x0000a040d5197810 */ /* 0x040fe40007ffe0ff */
[----:B------:R-:W-:Y:S05]  /*68d0*/  IADD3 R24, PT, PT, R213, 0xa000, RZ ;  /* 0x0000a000d5187810 */ /* 0x000fea0007ffe0ff */
[----:B------:R-:W4:Y:S08]  /*68e0*/  SHFL.BFLY PT, R2, R0, 0x2, 0x1f ;  /* 0x0c401f0000027f89 */ /* 0x000f3000000e0000 */
[----:B------:R-:W5:Y:S08]  /*68f0*/  SHFL.BFLY PT, R7, R5, 0x2, 0x1f ;  /* 0x0c401f0005077f89 */ /* 0x000f7000000e0000 */
[----:B------:R-:W-:Y:S01]  /*6900*/  LDSM.16.MT88.4 R20, [R213+0xa000] ;  /* 0x00a00000d514783b */ /* 0x000fe20000004200 */
[----:B-1----:R-:W-:Y:S07]  /*6910*/  FMNMX.FTZ R136, R136, R6, !PT ;  /* 0x0000000688887209 */ /* 0x002fee0007810000 */
[----:B------:R-:W1:Y:S01]  /*6920*/  SHFL.BFLY PT, R6, R136, 0x1, 0x1f ;  /* 0x0c201f0088067f89 */ /* 0x000e6200000e0000 */
[----:B---3--:R-:W-:Y:S02]  /*6930*/  FMNMX.FTZ R134, R4, R134, !PT ;  /* 0x0000008604867209 */ /* 0x008fe40007810000 */
[----:B----4-:R-:W-:Y:S02]  /*6940*/  FMNMX.FTZ R2, R0, R2, !PT ;  /* 0x0000000200027209 */ /* 0x010fe40007810000 */
[----:B-----5:R-:W-:Y:S03]  /*6950*/  FMNMX.FTZ R7, R5, R7, !PT ;  /* 0x0000000705077209 */ /* 0x020fe60007810000 */
[----:B------:R-:W3:Y:S08]  /*6960*/  SHFL.BFLY PT, R4, R2, 0x1, 0x1f ;  /* 0x0c201f0002047f89 */ /* 0x000ef000000e0000 */
[----:B------:R-:W4:Y:S08]  /*6970*/  SHFL.BFLY PT, R135, R7, 0x1, 0x1f ;  /* 0x0c201f0007877f89 */ /* 0x000f3000000e0000 */
[----:B------:R-:W5:Y:S01]  /*6980*/  SHFL.BFLY PT, R5, R134, 0x1, 0x1f ;  /* 0x0c201f0086057f89 */ /* 0x000f6200000e0000 */
[----:B-1----:R-:W-:Y:S04]  /*6990*/  FMNMX.FTZ R136, R136, R6, !PT ;  /* 0x0000000688887209 */ /* 0x002fe80007810000 */
[C---:B------:R-:W-:Y:S01]  /*69a0*/  FSETP.NEU.FTZ.AND P2, PT, R136.reuse, -INF , PT ;  /* 0xff8000008800780b */ /* 0x040fe20003f5d000 */
[C---:B------:R-:W-:Y:S01]  /*69b0*/  FMUL.FTZ R143, R136.reuse, UR4 ;  /* 0x00000004888f7c20 */ /* 0x040fe20008410000 */
[----:B------:R-:W-:Y:S04]  /*69c0*/  FADD.FTZ R0, -R136, R3 ;  /* 0x0000000388007221 */ /* 0x000fe80000010100 */
[----:B------:R-:W-:Y:S01]  /*69d0*/  FSEL R143, R143, RZ, P2 ;  /* 0x000000ff8f8f7208 */ /* 0x000fe20001000000 */
[----:B------:R-:W-:Y:S01]  /*69e0*/  FMUL.FTZ R3, R0, UR4 ;  /* 0x0000000400037c20 */ /* 0x000fe20008410000 */
[----:B---3--:R-:W-:Y:S03]  /*69f0*/  FMNMX.FTZ R133, R2, R4, !PT ;  /* 0x0000000402857209 */ /* 0x008fe60007810000 */
[--C-:B------:R-:W-:Y:S01]  /*6a00*/  FFMA.FTZ R4, R181, UR4, -R143.reuse ;  /* 0x00000004b5047c23 */ /* 0x100fe2000801088f */
[----:B----4-:R-:W-:Y:S01]  /*6a10*/  FMNMX.FTZ R135, R7, R135, !PT ;  /* 0x0000008707877209 */ /* 0x010fe20007810000 */
[----:B------:R-:W-:Y:S02]  /*6a20*/  FMUL.FTZ R182, R133, UR4 ;  /* 0x0000000485b67c20 */ /* 0x000fe40008410000 */
[----:B------:R1:W-:Y:S01]  /*6a30*/  MUFU.EX2 R245, R4 ;  /* 0x0000000400f57308 */ /* 0x0003e20000000800 */
[C---:B------:R-:W-:Y:S01]  /*6a40*/  FSETP.NEU.FTZ.AND P2, PT, R135.reuse, -INF , PT ;  /* 0xff8000008700780b */ /* 0x040fe20003f5d000 */
[C---:B------:R-:W-:Y:S01]  /*6a50*/  FMUL.FTZ R180, R135.reuse, UR4 ;  /* 0x0000000487b47c20 */ /* 0x040fe20008410000 */
[----:B-----5:R-:W-:Y:S01]  /*6a60*/  FMNMX.FTZ R134, R134, R5, !PT ;  /* 0x0000000586867209 */ /* 0x020fe20007810000 */
[----:B------:R-:W-:Y:S03]  /*6a70*/  FADD.FTZ R0, -R135, R132 ;  /* 0x0000008487007221 */ /* 0x000fe60000010100 */
[----:B------:R-:W-:Y:S01]  /*6a80*/  FSEL R180, R180, RZ, P2 ;  /* 0x000000ffb4b47208 */ /* 0x000fe20001000000 */
[C---:B------:R-:W-:Y:S01]  /*6a90*/  FMUL.FTZ R181, R134.reuse, UR4 ;  /* 0x0000000486b57c20 */ /* 0x040fe20008410000 */
[----:B------:R-:W-:Y:S01]  /*6aa0*/  FSETP.NEU.FTZ.AND P2, PT, R134, -INF , PT ;  /* 0xff8000008600780b */ /* 0x000fe20003f5d000 */
[----:B------:R3:W4:Y:S02]  /*6ab0*/  MUFU.EX2 R132, R3 ;  /* 0x0000000300847308 */ /* 0x0007240000000800 */
[----:B------:R-:W-:Y:S01]  /*6ac0*/  FFMA.FTZ R5, R18, UR4, -R180 ;  /* 0x0000000412057c23 */ /* 0x000fe200080108b4 */
[----:B------:R-:W-:Y:S02]  /*6ad0*/  FSEL R181, R181, RZ, P2 ;  /* 0x000000ffb5b57208 */ /* 0x000fe40001000000 */
[----:B------:R-:W-:Y:S01]  /*6ae0*/  FSETP.NEU.FTZ.AND P2, PT, R133, -INF , PT ;  /* 0xff8000008500780b */ /* 0x000fe20003f5d000 */
[----:B-1----:R-:W-:Y:S02]  /*6af0*/  FFMA.FTZ R4, R179, UR4, -R143 ;  /* 0x00000004b3047c23 */ /* 0x002fe4000801088f */
[----:B------:R-:W-:Y:S01]  /*6b00*/  FFMA.FTZ R7, R188, UR4, -R181 ;  /* 0x00000004bc077c23 */ /* 0x000fe200080108b5 */
[----:B------:R-:W-:Y:S01]  /*6b10*/  FSEL R182, R182, RZ, P2 ;  /* 0x000000ffb6b67208 */ /* 0x000fe20001000000 */
[----:B------:R1:W-:Y:S01]  /*6b20*/  MUFU.EX2 R247, R4 ;  /* 0x0000000400f77308 */ /* 0x0003e20000000800 */
[----:B------:R-:W-:Y:S03]  /*6b30*/  ISETP.GT.AND P2, PT, R226, RZ, PT ;  /* 0x000000ffe200720c */ /* 0x000fe60003f44270 */
[--C-:B------:R-:W-:Y:S01]  /*6b40*/  FFMA.FTZ R139, R139, UR4, -R182.reuse ;  /* 0x000000048b8b7c23 */ /* 0x100fe200080108b6 */
[--C-:B------:R-:W-:Y:S01]  /*6b50*/  FFMA.FTZ R140, R140, UR4, -R182.reuse ;  /* 0x000000048c8c7c23 */ /* 0x100fe200080108b6 */
[----:B------:R-:W-:Y:S01]  /*6b60*/  FFMA.FTZ R142, R142, UR4, -R182 ;  /* 0x000000048e8e7c23 */ /* 0x000fe200080108b6 */
[----:B---3--:R-:W-:Y:S01]  /*6b70*/  FMUL.FTZ R3, R0, UR4 ;  /* 0x0000000400037c20 */ /* 0x008fe20008410000 */
[----:B------:R-:W-:Y:S02]  /*6b80*/  FADD.FTZ R0, -R134, R138 ;  /* 0x0000008a86007221 */ /* 0x000fe40000010100 */
[----:B------:R3:W-:Y:S01]  /*6b90*/  MUFU.EX2 R242, R5 ;  /* 0x0000000500f27308 */ /* 0x0007e20000000800 */
[C---:B----4-:R-:W-:Y:S01]  /*6ba0*/  FMUL.FTZ R32, R132.reuse, R172 ;  /* 0x000000ac84207220 */ /* 0x050fe20000410000 */
[----:B------:R-:W-:Y:S01]  /*6bb0*/  FMUL.FTZ R33, R132, R173 ;  /* 0x000000ad84217220 */ /* 0x000fe20000410000 */
[----:B------:R-:W-:Y:S01]  /*6bc0*/  FMUL.FTZ R2, R0, UR4 ;  /* 0x0000000400027c20 */ /* 0x000fe20008410000 */
[----:B------:R-:W-:Y:S01]  /*6bd0*/  FADD.FTZ R0, -R133, R137 ;  /* 0x0000008985007221 */ /* 0x000fe20000010100 */
[----:B------:R-:W-:Y:S01]  /*6be0*/  MOV R137, R25 ;  /* 0x0000001900897202 */ /* 0x000fe20000000f00 */
[----:B------:R-:W-:Y:S01]  /*6bf0*/  FMUL.FTZ R36, R132, R36 ;  /* 0x0000002484247220 */ /* 0x000fe20000410000 */
[----:B------:R-:W-:Y:S01]  /*6c00*/  @P0 IADD3 R137, PT, PT, R24, -0x40, RZ ;  /* 0xffffffc018890810 */ /* 0x000fe20007ffe0ff */
[----:B-1----:R-:W-:Y:S02]  /*6c10*/  FFMA.FTZ R4, R178, UR4, -R180 ;  /* 0x00000004b2047c23 */ /* 0x002fe400080108b4 */
[----:B------:R-:W1:Y:S01]  /*6c20*/  MUFU.EX2 R3, R3 ;  /* 0x0000000300037308 */ /* 0x000e620000000800 */
[----:B------:R-:W-:Y:S01]  /*6c30*/  FMUL.FTZ R0, R0, UR4 ;  /* 0x0000000400007c20 */ /* 0x000fe20008410000 */
[----:B------:R-:W-:Y:S01]  /*6c40*/  IADD3 R138, PT, PT, R223, R137, RZ ;  /* 0x00000089df8a7210 */ /* 0x000fe20007ffe0ff */
[C---:B------:R-:W-:Y:S01]  /*6c50*/  FMUL.FTZ R37, R132.reuse, R37 ;  /* 0x0000002584257220 */ /* 0x040fe20000410000 */
[C---:B------:R-:W-:Y:S01]  /*6c60*/  FMUL.FTZ R48, R132.reuse, R48 ;  /* 0x0000003084307220 */ /* 0x040fe20000410000 */
[C---:B------:R-:W-:Y:S01]  /*6c70*/  FMUL.FTZ R49, R132.reuse, R49 ;  /* 0x0000003184317220 */ /* 0x040fe20000410000 */
[----:B------:R-:W-:Y:S01]  /*6c80*/  FFMA.FTZ R141, R141, UR4, -R182 ;  /* 0x000000048d8d7c23 */ /* 0x000fe200080108b6 */
        /* <DEDUP_REMOVED lines=13> */
[C---:B--2---:R-:W-:Y:S01]  /*6d60*/  FMUL.FTZ R34, R3.reuse, R174 ;  /* 0x000000ae03227220 */ /* 0x044fe20000410000 */
[C---:B------:R-:W-:Y:S01]  /*6d70*/  FMUL.FTZ R35, R3.reuse, R175 ;  /* 0x000000af03237220 */ /* 0x040fe20000410000 */
[C---:B------:R-:W-:Y:S01]  /*6d80*/  FMUL.FTZ R38, R3.reuse, R38 ;  /* 0x0000002603267220 */ /* 0x040fe20000410000 */
[----:B------:R-:W-:Y:S03]  /*6d90*/  FMUL.FTZ R39, R3, R39 ;  /* 0x0000002703277220 */ /* 0x000fe60000410000 */
[----:B------:R-:W1:Y:S01]  /*6da0*/  MUFU.EX2 R2, R2 ;  /* 0x0000000200027308 */ /* 0x000e620000000800 */
[--C-:B----4-:R-:W-:Y:S01]  /*6db0*/  FFMA.FTZ R4, R177, UR4, -R180.reuse ;  /* 0x00000004b1047c23 */ /* 0x110fe200080108b4 */
[C---:B------:R-:W-:Y:S01]  /*6dc0*/  FMUL.FTZ R50, R3.reuse, R50 ;  /* 0x0000003203327220 */ /* 0x040fe20000410000 */
[C---:B------:R-:W-:Y:S01]  /*6dd0*/  FMUL.FTZ R51, R3.reuse, R51 ;  /* 0x0000003303337220 */ /* 0x040fe20000410000 */
[----:B------:R-:W-:Y:S01]  /*6de0*/  LDSM.16.MT88.4 R172, [R221] ;  /* 0x00000000ddac783b */ /* 0x000fe20000004200 */
[C---:B------:R-:W-:Y:S01]  /*6df0*/  FMUL.FTZ R54, R3.reuse, R54 ;  /* 0x0000003603367220 */ /* 0x040fe20000410000 */
[C---:B------:R-:W-:Y:S01]  /*6e00*/  FMUL.FTZ R55, R3.reuse, R55 ;  /* 0x0000003703377220 */ /* 0x040fe20000410000 */
[C---:B------:R-:W-:Y:S03]  /*6e10*/  FMUL.FTZ R66, R3.reuse, R66 ;  /* 0x0000004203427220 */ /* 0x040fe60000410000 */
[----:B------:R2:W4:Y:S01]  /*6e20*/  MUFU.EX2 R243, R4 ;  /* 0x0000000400f37308 */ /* 0x0005220000000800 */
        /* <DEDUP_REMOVED lines=17> */
[----:B----4-:R-:W-:Y:S01]  /*6f40*/  F2FP.F16.F32.PACK_AB R149, R243, R241 ;  /* 0x000000f1f395723e */ /* 0x010fe200000000ff */
[----:B------:R-:W1:Y:S01]  /*6f50*/  LDSM.16.MT88.4 R176, [R218+0xa000] ;  /* 0x00a00000dab0783b */ /* 0x000e620000004200 */
[C---:B------:R-:W-:Y:S01]  /*6f60*/  FMUL.FTZ R40, R2.reuse, R40 ;  /* 0x0000002802287220 */ /* 0x040fe20000410000 */
[----:B------:R2:W-:Y:S01]  /*6f70*/  MUFU.EX2 R244, R4 ;  /* 0x0000000400f47308 */ /* 0x0005e20000000800 */
[C---:B------:R-:W-:Y:S01]  /*6f80*/  FMUL.FTZ R41, R2.reuse, R41 ;  /* 0x0000002902297220 */ /* 0x040fe20000410000 */
[C---:B------:R-:W-:Y:S01]  /*6f90*/  FMUL.FTZ R44, R2.reuse, R44 ;  /* 0x0000002c022c7220 */ /* 0x040fe20000410000 */
[----:B------:R-:W-:Y:S01]  /*6fa0*/  FMUL.FTZ R45, R2, R45 ;  /* 0x0000002d022d7220 */ /* 0x000fe20000410000 */
[C---:B---3--:R-:W-:Y:S01]  /*6fb0*/  FMUL.FTZ R10, R0.reuse, R146 ;  /* 0x00000092000a7220 */ /* 0x048fe20000410000 */
[C---:B------:R-:W-:Y:S01]  /*6fc0*/  FMUL.FTZ R11, R0.reuse, R147 ;  /* 0x00000093000b7220 */ /* 0x040fe20000410000 */
[C---:B------:R-:W-:Y:S01]  /*6fd0*/  FMUL.FTZ R14, R0.reuse, R154 ;  /* 0x0000009a000e7220 */ /* 0x040fe20000410000 */
[C---:B------:R-:W-:Y:S01]  /*6fe0*/  FMUL.FTZ R15, R0.reuse, R155 ;  /* 0x0000009b000f7220 */ /* 0x040fe20000410000 */
[C---:B------:R-:W-:Y:S01]  /*6ff0*/  FMUL.FTZ R26, R0.reuse, R166 ;  /* 0x000000a6001a7220 */ /* 0x040fe20000410000 */
[----:B------:R-:W3:Y:S01]  /*7000*/  LDSM.16.MT88.4 R152, [R137] ;  /* 0x000000008998783b */ /* 0x000ee20000004200 */
[C---:B------:R-:W-:Y:S01]  /*7010*/  FMUL.FTZ R27, R0.reuse, R167 ;  /* 0x000000a7001b7220 */ /* 0x040fe20000410000 */
[C---:B------:R-:W-:Y:S01]  /*7020*/  FMUL.FTZ R30, R0.reuse, R170 ;  /* 0x000000aa001e7220 */ /* 0x040fe20000410000 */
[C---:B------:R-:W-:Y:S01]  /*7030*/  FMUL.FTZ R31, R0.reuse, R171 ;  /* 0x000000ab001f7220 */ /* 0x040fe20000410000 */
[C---:B------:R-:W-:Y:S01]  /*7040*/  FMUL.FTZ R42, R0.reuse, R42 ;  /* 0x0000002a002a7220 */ /* 0x040fe20000410000 */
[C---:B------:R-:W-:Y:S01]  /*7050*/  FMUL.FTZ R43, R0.reuse, R43 ;  /* 0x0000002b002b7220 */ /* 0x040fe20000410000 */
[C---:B------:R-:W-:Y:S01]  /*7060*/  FMUL.FTZ R46, R0.reuse, R46 ;  /* 0x0000002e002e7220 */ /* 0x040fe20000410000 */
[----:B------:R-:W-:Y:S01]  /*7070*/  FMUL.FTZ R47, R0, R47 ;  /* 0x0000002f002f7220 */ /* 0x000fe20000410000 */
[----:B--2---:R-:W-:Y:S01]  /*7080*/  FFMA.FTZ R4, R17, UR4, -R143 ;  /* 0x0000000411047c23 */ /* 0x004fe2000801088f */
[----:B------:R-:W-:Y:S01]  /*7090*/  FMUL.FTZ R17, R132, R157 ;  /* 0x0000009d84117220 */ /* 0x000fe20000410000 */
[C---:B------:R-:W-:Y:S01]  /*70a0*/  FMUL.FTZ R56, R2.reuse, R56 ;  /* 0x0000003802387220 */ /* 0x040fe20000410000 */
[----:B------:R-:W-:Y:S01]  /*70b0*/  FMUL.FTZ R57, R2, R57 ;  /* 0x0000003902397220 */ /* 0x000fe20000410000 */
[----:B------:R2:W4:Y:S01]  /*70c0*/  MUFU.EX2 R246, R4 ;  /* 0x0000000400f67308 */ /* 0x0005220000000800 */
        /* <DEDUP_REMOVED lines=16> */
[----:B--2---:R-:W-:Y:S01]  /*71d0*/  FFMA.FTZ R4, R16, UR4, -R180 ;  /* 0x0000000410047c23 */ /* 0x004fe200080108b4 */
[----:B----4-:R-:W-:Y:S01]  /*71e0*/  F2FP.F16.F32.PACK_AB R150, R246, R244 ;  /* 0x000000f4f696723e */ /* 0x010fe200000000ff */
[----:B------:R-:W-:Y:S01]  /*71f0*/  FMUL.FTZ R16, R132, R156 ;  /* 0x0000009c84107220 */ /* 0x000fe20000410000 */
[C---:B------:R-:W-:Y:S01]  /*7200*/  FMUL.FTZ R94, R0.reuse, R94 ;  /* 0x0000005e005e7220 */ /* 0x040fe20000410000 */
[----:B------:R2:W4:Y:S01]  /*7210*/  MUFU.EX2 R240, R4 ;  /* 0x0000000400f07308 */ /* 0x0005220000000800 */
[----:B------:R-:W5:Y:S01]  /*7220*/  LDSM.16.MT88.4 R156, [R138] ;  /* 0x000000008a9c783b */ /* 0x000f620000004200 */
        /* <DEDUP_REMOVED lines=15> */
[--C-:B--2---:R-:W-:Y:S01]  /*7320*/  FFMA.FTZ R4, R189, UR4, -R181.reuse ;  /* 0x00000004bd047c23 */ /* 0x104fe200080108b5 */
[----:B----4-:R-:W-:Y:S01]  /*7330*/  F2FP.F16.F32.PACK_AB R151, R242, R240 ;  /* 0x000000f0f297723e */ /* 0x010fe200000000ff */
[C---:B------:R-:W-:Y:S01]  /*7340*/  FMUL.FTZ R102, R3.reuse, R102 ;  /* 0x0000006603667220 */ /* 0x040fe20000410000 */
[C---:B------:R-:W-:Y:S01]  /*7350*/  FMUL.FTZ R103, R3.reuse, R103 ;  /* 0x0000006703677220 */ /* 0x040fe20000410000 */
[----:B------:R2:W4:Y:S01]  /*7360*/  MUFU.EX2 R237, R4 ;  /* 0x0000000400ed7308 */ /* 0x0005220000000800 */
[C---:B------:R-:W-:Y:S01]  /*7370*/  FMUL.FTZ R112, R132.reuse, R112 ;  /* 0x0000007084707220 */ /* 0x040fe20000410000 */
[C---:B------:R-:W-:Y:S01]  /*7380*/  FMUL.FTZ R113, R132.reuse, R113 ;  /* 0x0000007184717220 */ /* 0x040fe20000410000 */
[C---:B------:R-:W-:Y:S01]  /*7390*/  FMUL.FTZ R114, R3.reuse, R114 ;  /* 0x0000007203727220 */ /* 0x040fe20000410000 */
[C---:B------:R-:W-:Y:S01]  /*73a0*/  FMUL.FTZ R115, R3.reuse, R115 ;  /* 0x0000007303737220 */ /* 0x040fe20000410000 */
[C---:B------:R-:W-:Y:S01]  /*73b0*/  FMUL.FTZ R116, R132.reuse, R116 ;  /* 0x0000007484747220 */ /* 0x040fe20000410000 */
[C---:B------:R-:W-:Y:S01]  /*73c0*/  FMUL.FTZ R117, R132.reuse, R117 ;  /* 0x0000007584757220 */ /* 0x040fe20000410000 */
[C---:B------:R-:W-:Y:S01]  /*73d0*/  FMUL.FTZ R118, R3.reuse, R118 ;  /* 0x0000007603767220 */ /* 0x040fe20000410000 */
[C---:B------:R-:W-:Y:S02]  /*73e0*/  FMUL.FTZ R119, R3.reuse, R119 ;  /* 0x0000007703777220 */ /* 0x040fe40000410000 */
[----:B------:R-:W-:Y:S01]  /*73f0*/  MUFU.EX2 R204, R140 ;  /* 0x0000008c00cc7308 */ /* 0x000fe20000000800 */
[C---:B------:R-:W-:Y:S01]  /*7400*/  FMUL.FTZ R128, R132.reuse, R128 ;  /* 0x0000008084807220 */ /* 0x040fe20000410000 */
[----:B------:R-:W-:Y:S01]  /*7410*/  FMUL.FTZ R129, R132, R129 ;  /* 0x0000008184817220 */ /* 0x000fe20000410000 */
[C---:B------:R-:W-:Y:S01]  /*7420*/  FMUL.FTZ R130, R3.reuse, R130 ;  /* 0x0000008203827220 */ /* 0x040fe20000410000 */
[----:B------:R-:W-:Y:S01]  /*7430*/  FMUL.FTZ R131, R3, R131 ;  /* 0x0000008303837220 */ /* 0x000fe20000410000 */
[C---:B------:R-:W-:Y:S01]  /*7440*/  FMUL.FTZ R108, R2.reuse, R108 ;  /* 0x0000006c026c7220 */ /* 0x040fe20000410000 */
[----:B------:R-:W-:Y:S01]  /*7450*/  FMUL.FTZ R109, R2, R109 ;  /* 0x0000006d026d7220 */ /* 0x000fe20000410000 */
[----:B------:R-:W-:Y:S01]  /*7460*/  FMUL.FTZ R110, R0, R110 ;  /* 0x0000006e006e7220 */ /* 0x000fe20000410000 */
[----:B--2---:R-:W-:Y:S01]  /*7470*/  FFMA.FTZ R4, R190, UR4, -R181 ;  /* 0x00000004be047c23 */ /* 0x004fe200080108b5 */
[----:B------:R-:W-:Y:S01]  /*7480*/  FMUL.FTZ R111, R0, R111 ;  /* 0x0000006f006f7220 */ /* 0x000fe20000410000 */
        /* <DEDUP_REMOVED lines=8> */
[----:B------:R2:W1:Y:S01]  /*7510*/  MUFU.EX2 R239, R4 ;  /* 0x0000000400ef7308 */ /* 0x0004620000000800 */
[----:B------:R-:W-:Y:S01]  /*7520*/  FMUL.FTZ R107, R0, R107 ;  /* 0x0000006b006b7220 */ /* 0x000fe20000410000 */
[C---:B------:R-:W-:Y:S01]  /*7530*/  FMUL.FTZ R120, R2.reuse, R120 ;  /* 0x0000007802787220 */ /* 0x040fe20000410000 */
[----:B------:R-:W-:Y:S01]  /*7540*/  FMUL.FTZ R121, R2, R121 ;  /* 0x0000007902797220 */ /* 0x000fe20000410000 */
[C---:B------:R-:W-:Y:S01]  /*7550*/  FMUL.FTZ R122, R0.reuse, R122 ;  /* 0x0000007a007a7220 */ /* 0x040fe20000410000 */
[----:B------:R-:W-:Y:S01]  /*7560*/  FMUL.FTZ R123, R0, R123 ;  /* 0x0000007b007b7220 */ /* 0x000fe20000410000 */
[----:B----4-:R-:W-:Y:S04]  /*7570*/  FFMA.FTZ R2, R2, R249, R237 ;  /* 0x000000f902027223 */ /* 0x010fe800000100ed */
[----:B------:R-:W-:Y:S01]  /*7580*/  MUFU.EX2 R139, R141 ;  /* 0x0000008d008b7308 */ /* 0x000fe20000000800 */
[--C-:B--2---:R-:W-:Y:S01]  /*7590*/  FFMA.FTZ R4, R183, UR4, -R182.reuse ;  /* 0x00000004b7047c23 */ /* 0x104fe200080108b6 */
[----:B-1----:R-:W-:Y:S08]  /*75a0*/  F2FP.F16.F32.PACK_AB R144, R239, R237 ;  /* 0x000000edef90723e */ /* 0x002ff000000000ff */
[----:B------:R1:W2:Y:S02]  /*75b0*/  MUFU.EX2 R233, R4 ;  /* 0x0000000400e97308 */ /* 0x0002a40000000800 */
[----:B-1----:R-:W-:Y:S01]  /*75c0*/  FFMA.FTZ R4, R184, UR4, -R182 ;  /* 0x00000004b8047c23 */ /* 0x002fe200080108b6 */
[----:B--2---:R-:W-:Y:S07]  /*75d0*/  FFMA.FTZ R0, R0, R248, R233 ;  /* 0x000000f800007223 */ /* 0x004fee00000100e9 */
[----:B------:R1:W2:Y:S02]  /*75e0*/  MUFU.EX2 R235, R4 ;  /* 0x0000000400eb7308 */ /* 0x0002a40000000800 */
[----:B-1----:R-:W-:Y:S01]  /*75f0*/  FFMA.FTZ R4, R187, UR4, -R181 ;  /* 0x00000004bb047c23 */ /* 0x002fe200080108b5 */
[C---:B--2---:R-:W-:Y:S01]  /*7600*/  F2FP.F16.F32.PACK_AB R145, R235.reuse, R233 ;  /* 0x000000e9eb91723e */ /* 0x044fe200000000ff */
[----:B------:R-:W-:Y:S06]  /*7610*/  FADD.FTZ R0, R235, R0 ;  /* 0x00000000eb007221 */ /* 0x000fec0000010000 */
[----:B------:R1:W2:Y:S02]  /*7620*/  MUFU.EX2 R238, R4 ;  /* 0x0000000400ee7308 */ /* 0x0002a40000000800 */
[--C-:B-1----:R-:W-:Y:S01]  /*7630*/  FFMA.FTZ R4, R186, UR4, -R182.reuse ;  /* 0x00000004ba047c23 */ /* 0x102fe200080108b6 */
[----:B--2---:R-:W-:Y:S07]  /*7640*/  F2FP.F16.F32.PACK_AB R146, R238, R236 ;  /* 0x000000ecee92723e */ /* 0x004fee00000000ff */
[----:B------:R1:W2:Y:S02]  /*7650*/  MUFU.EX2 R232, R4 ;  /* 0x0000000400e87308 */ /* 0x0002a40000000800 */
[----:B-1----:R-:W-:Y:S01]  /*7660*/  FFMA.FTZ R4, R185, UR4, -R182 ;  /* 0x00000004b9047c23 */ /* 0x002fe200080108b6 */
[----:B--2---:R-:W-:Y:S01]  /*7670*/  FADD.FTZ R0, R232, R0 ;  /* 0x00000000e8007221 */ /* 0x004fe20000010000 */
[----:B------:R-:W-:Y:S06]  /*7680*/  LDSM.16.MT88.4 R184, [R217+0x800] ;  /* 0x00080000d9b8783b */ /* 0x000fec0000004200 */
[----:B------:R1:W2:Y:S02]  /*7690*/  MUFU.EX2 R234, R4 ;  /* 0x0000000400ea7308 */ /* 0x0002a40000000800 */
[----:B-1----:R-:W-:Y:S01]  /*76a0*/  FMUL.FTZ R4, R132, R148 ;  /* 0x0000009484047220 */ /* 0x002fe20000410000 */
[C---:B------:R-:W-:Y:S01]  /*76b0*/  F2FP.F16.F32.PACK_AB R148, R247.reuse, R245 ;  /* 0x000000f5f794723e */ /* 0x040fe200000000ff */
[C---:B--2---:R-:W-:Y:S01]  /*76c0*/  FADD.FTZ R0, R234.reuse, R0 ;  /* 0x00000000ea007221 */ /* 0x044fe20000010000 */
        /* <DEDUP_REMOVED lines=14> */
[--C-:B-1----:R-:W-:Y:S05]  /*77b0*/  FFMA.FTZ R160, R197, UR4, -R143.reuse ;  /* 0x00000004c5a07c23 */ /* 0x102fea000801088f */
[-C--:B------:R-:W-:Y:S01]  /*77c0*/  HMMA.16816.F32 R20, R148, R176.reuse, R20 ;  /* 0x000000b09414723c */ /* 0x080fe20000001814 */
[----:B------:R1:W2:Y:S07]  /*77d0*/  MUFU.EX2 R230, R160 ;  /* 0x000000a000e67308 */ /* 0x0002ae0000000800 */
[C---:B------:R-:W-:Y:S04]  /*77e0*/  HMMA.16816.F32 R24, R144.reuse, R176, R24 ;  /* 0x000000b09018723c */ /* 0x040fe80000001818 */
[----:B------:R-:W-:Y:S04]  /*77f0*/  F2FP.F16.F32.PACK_AB R177, R204, R203 ;  /* 0x000000cbccb1723e */ /* 0x000fe800000000ff */
[-C--:B------:R-:W-:Y:S01]  /*7800*/  HMMA.16816.F32 R28, R144, R178.reuse, R28 ;  /* 0x000000b2901c723c */ /* 0x080fe2000000181c */
[----:B-1----:R-:W-:Y:S02]  /*7810*/  LDSM.16.MT88.4 R160, [R213+0xa800] ;  /* 0x00a80000d5a0783b */ /* 0x002fe40000004200 */
[----:B--2---:R-:W-:Y:S05]  /*7820*/  F2FP.F16.F32.PACK_AB R140, R230, R231 ;  /* 0x000000e7e68c723e */ /* 0x004fea00000000ff */
[C---:B------:R-:W-:Y:S08]  /*7830*/  HMMA.16816.F32 R32, R148.reuse, R178, R32 ;  /* 0x000000b29420723c */ /* 0x040ff00000001820 */
[-C--:B---3--:R-:W-:Y:S08]  /*7840*/  HMMA.16816.F32 R36, R148, R152.reuse, R36 ;  /* 0x000000989424723c */ /* 0x088ff00000001824 */
[C---:B------:R-:W-:Y:S08]  /*7850*/  HMMA.16816.F32 R40, R144.reuse, R152, R40 ;  /* 0x000000989028723c */ /* 0x040ff00000001828 */
[-C--:B------:R-:W-:Y:S08]  /*7860*/  HMMA.16816.F32 R44, R144, R154.reuse, R44 ;  /* 0x0000009a902c723c */ /* 0x080ff0000000182c */
[C---:B------:R-:W-:Y:S01]  /*7870*/  HMMA.16816.F32 R48, R148.reuse, R154, R48 ;  /* 0x0000009a9430723c */ /* 0x040fe20000001830 */
[----:B------:R-:W1:Y:S07]  /*7880*/  LDSM.16.MT88.4 R152, [R213+0xb000] ;  /* 0x00b00000d598783b */ /* 0x000e6e0000004200 */
[-C--:B-----5:R-:W-:Y:S08]  /*7890*/  HMMA.16816.F32 R52, R148, R156.reuse, R52 ;  /* 0x0000009c9434723c */ /* 0x0a0ff00000001834 */
        /* <DEDUP_REMOVED lines=12> */
[--C-:B------:R-:W-:Y:S02]  /*7960*/  FFMA.FTZ R157, R199, UR4, -R180.reuse ;  /* 0x00000004c79d7c23 */ /* 0x100fe400080108b4 */
[----:B------:R-:W-:Y:S01]  /*7970*/  LDSM.16.MT88.4 R196, [R137+0x1800] ;  /* 0x0018000089c4783b */ /* 0x000fe20000004200 */
[-C--:B------:R-:W-:Y:S01]  /*7980*/  HMMA.16816.F32 R92, R144, R158.reuse, R92 ;  /* 0x0000009e905c723c */ /* 0x080fe2000000185c */
[----:B------:R2:W-:Y:S07]  /*7990*/  MUFU.EX2 R227, R156 ;  /* 0x0000009c00e37308 */ /* 0x0005ee0000000800 */
[C---:B------:R-:W-:Y:S03]  /*79a0*/  HMMA.16816.F32 R96, R148.reuse, R158, R96 ;  /* 0x0000009e9460723c */ /* 0x040fe60000001860 */
[----:B------:R-:W3:Y:S05]  /*79b0*/  MUFU.EX2 R211, R157 ;  /* 0x0000009d00d37308 */ /* 0x000eea0000000800 */
[-C--:B-1----:R-:W-:Y:S03]  /*79c0*/  HMMA.16816.F32 R100, R148, R152.reuse, R100 ;  /* 0x000000989464723c */ /* 0x082fe60000001864 */
[--C-:B--2---:R-:W-:Y:S01]  /*79d0*/  FFMA.FTZ R156, R192, UR4, -R143.reuse ;  /* 0x00000004c09c7c23 */ /* 0x104fe2000801088f */
[----:B------:R-:W-:Y:S02]  /*79e0*/  FFMA.FTZ R143, R191, UR4, -R143 ;  /* 0x00000004bf8f7c23 */ /* 0x000fe4000801088f */
[----:B------:R-:W-:Y:S01]  /*79f0*/  LDSM.16.MT88.4 R188, [R213+0xb800] ;  /* 0x00b80000d5bc783b */ /* 0x000fe20000004200 */
[----:B------:R1:W-:Y:S01]  /*7a00*/  MUFU.EX2 R209, R156 ;  /* 0x0000009c00d17308 */ /* 0x0003e20000000800 */
[C---:B------:R-:W-:Y:S04]  /*7a10*/  HMMA.16816.F32 R104, R144.reuse, R152, R104 ;  /* 0x000000989068723c */ /* 0x040fe80000001868 */
[----:B---3--:R-:W-:Y:S05]  /*7a20*/  F2FP.F16.F32.PACK_AB R141, R211, R227 ;  /* 0x000000e3d38d723e */ /* 0x008fea00000000ff */
[----:B------:R-:W-:Y:S01]  /*7a30*/  MUFU.EX2 R210, R143 ;  /* 0x0000008f00d27308 */ /* 0x000fe20000000800 */
[-C--:B------:R-:W-:Y:S08]  /*7a40*/  HMMA.16816.F32 R108, R144, R154.reuse, R108 ;  /* 0x0000009a906c723c */ /* 0x080ff0000000186c */
[C---:B------:R-:W-:Y:S01]  /*7a50*/  HMMA.16816.F32 R112, R148.reuse, R154, R112 ;  /* 0x0000009a9470723c */ /* 0x040fe20000001870 */
[----:B-1----:R1:W2:Y:S03]  /*7a60*/  LDSM.16.MT88.4 R156, [R138+0x1000] ;  /* 0x001000008a9c783b */ /* 0x0022a60000004200 */
[--C-:B-1----:R-:W-:Y:S01]  /*7a70*/  FFMA.FTZ R138, R193, UR4, -R180.reuse ;  /* 0x00000004c18a7c23 */ /* 0x102fe200080108b4 */
[----:B------:R-:W-:Y:S03]  /*7a80*/  FFMA.FTZ R180, R194, UR4, -R180 ;  /* 0x00000004c2b47c23 */ /* 0x000fe600080108b4 */
[----:B------:R1:W-:Y:S10]  /*7a90*/  MUFU.EX2 R208, R138 ;  /* 0x0000008a00d07308 */ /* 0x0003f40000000800 */
[----:B------:R-:W3:Y:S01]  /*7aa0*/  MUFU.EX2 R207, R180 ;  /* 0x000000b400cf7308 */ /* 0x000ee20000000800 */
[-C--:B--2---:R-:W-:Y:S03]  /*7ab0*/  HMMA.16816.F32 R116, R148, R156.reuse, R116 ;  /* 0x0000009c9474723c */ /* 0x084fe60000001874 */
[--C-:B-1----:R-:W-:Y:S05]  /*7ac0*/  FFMA.FTZ R138, R200, UR4, -R181.reuse ;  /* 0x00000004c88a7c23 */ /* 0x102fea00080108b5 */
[C---:B------:R-:W-:Y:S01]  /*7ad0*/  HMMA.16816.F32 R120, R144.reuse, R156, R120 ;  /* 0x0000009c9078723c */ /* 0x040fe20000001878 */
[----:B------:R1:W-:Y:S03]  /*7ae0*/  MUFU.EX2 R206, R138 ;  /* 0x0000008a00ce7308 */ /* 0x0003e60000000800 */
[----:B---3--:R-:W-:Y:S04]  /*7af0*/  F2FP.F16.F32.PACK_AB R143, R207, R208 ;  /* 0x000000d0cf8f723e */ /* 0x008fe800000000ff */
[-C--:B------:R-:W-:Y:S08]  /*7b00*/  HMMA.16816.F32 R124, R144, R158.reuse, R124 ;  /* 0x0000009e907c723c */ /* 0x080ff0000000187c */
[----:B------:R-:W-:Y:S04]  /*7b10*/  HMMA.16816.F32 R128, R148, R158, R128 ;  /* 0x0000009e9480723c */ /* 0x000fe80000001880 */
[--C-:B-1----:R-:W-:Y:S04]  /*7b20*/  FFMA.FTZ R138, R201, UR4, -R181.reuse ;  /* 0x00000004c98a7c23 */ /* 0x102fe800080108b5 */
[----:B------:R1:W2:Y:S02]  /*7b30*/  MUFU.EX2 R205, R138 ;  /* 0x0000008a00cd7308 */ /* 0x0002a40000000800 */
[--C-:B-1----:R-:W-:Y:S01]  /*7b40*/  FFMA.FTZ R138, R195, UR4, -R181.reuse ;  /* 0x00000004c38a7c23 */ /* 0x102fe200080108b5 */
[----:B------:R-:W-:Y:S01]  /*7b50*/  FFMA.FTZ R181, R202, UR4, -R181 ;  /* 0x00000004cab57c23 */ /* 0x000fe200080108b5 */
[----:B--2---:R-:W-:Y:S01]  /*7b60*/  F2FP.F16.F32.PACK_AB R176, R205, R206 ;  /* 0x000000cecdb0723e */ /* 0x004fe200000000ff */
[----:B------:R-:W-:Y:S05]  /*7b70*/  LDSM.16.MT88.4 R192, [R220] ;  /* 0x00000000dcc0783b */ /* 0x000fea0000004200 */
[----:B------:R-:W-:Y:S10]  /*7b80*/  MUFU.EX2 R201, R138 ;  /* 0x0000008a00c97308 */ /* 0x000ff40000000800 */
        /* <DEDUP_REMOVED lines=70> */
.L_x_2060:
[----:B------:R-:W2:Y:S01]  /*7ff0*/  LDL R176, [R1+0x14] ;  /* 0x0000140001b07983 */ /* 0x000ea20000100800 */
[----:B------:R-:W1:Y:S01]  /*8000*/  S2UR UR4, SR_CgaCtaId ;  /* 0x00000000000479c3 */ /* 0x000e620000008800 */
[----:B------:R-:W-:Y:S02]  /*8010*/  UMOV UR5, 0x400 ;  /* 0x0000040000057882 */ /* 0x000fe40000000000 */
[----:B------:R-:W3:Y:S04]  /*8020*/  SHFL.BFLY PT, R0, R251, 0x2, 0x1f ;  /* 0x0c401f00fb007f89 */ /* 0x000ee800000e0000 */
[----:B------:R-:W4:Y:S04]  /*8030*/  SHFL.BFLY PT, R3, R250, 0x2, 0x1f ;  /* 0x0c401f00fa037f89 */ /* 0x000f2800000e0000 */
[----:B------:R-:W5:Y:S01]  /*8040*/  SHFL.BFLY PT, R2, R248, 0x2, 0x1f ;  /* 0x0c401f00f8027f89 */ /* 0x000f6200000e0000 */
[----:B------:R-:W5:Y:S01]  /*8050*/  S2R R143, SR_TID.X ;  /* 0x00000000008f7919 */ /* 0x000f620000002100 */
[----:B------:R-:W2:Y:S01]  /*8060*/  S2R R177, SR_CTAID.Y ;  /* 0x0000000000b17919 */ /* 0x000ea20000002600 */
        /* <DEDUP_REMOVED lines=9> */
[----:B------:R-:W-:Y:S02]  /*8100*/  SHF.L.U32 R7, R143, 0x5, RZ ;  /* 0x000000058f077819 */ /* 0x000fe400000006ff */
[----:B------:R-:W-:Y:S01]  /*8110*/  LOP3.LUT R6, R6, 0x1c0, RZ, 0xc0, !PT ;  /* 0x000001c006067812 */ /* 0x000fe200078ec0ff */
[----:B-1----:R-:W-:Y:S01]  /*8120*/  FADD.FTZ R249, R0, R249 ;  /* 0x000000f900f97221 */ /* 0x002fe20000010000 */
[----:B---3--:R-:W-:-:S04]  /*8130*/  FADD.FTZ R251, R251, R4 ;  /* 0x00000004fbfb7221 */ /* 0x008fc80000010000 */
[----:B------:R-:W1:Y:S01]  /*8140*/  SHFL.BFLY PT, R2, R249, 0x1, 0x1f ;  /* 0x0c201f00f9027f89 */ /* 0x000e6200000e0000 */
[----:B------:R-:W3:Y:S01]  /*8150*/  MUFU.RCP R0, R251 ;  /* 0x000000fb00007308 */ /* 0x000ee20000001000 */
[----:B----4-:R-:W-:Y:S01]  /*8160*/  FADD.FTZ R250, R250, R3 ;  /* 0x00000003fafa7221 */ /* 0x010fe20000010000 */
[----:B------:R-:W-:Y:S02]  /*8170*/  SHF.L.U32 R3, R143, 0x1, RZ ;  /* 0x000000018f037819 */ /* 0x000fe400000006ff */
[----:B------:R-:W-:Y:S01]  /*8180*/  FSETP.NE.FTZ.AND P4, PT, R251, RZ, PT ;  /* 0x000000fffb00720b */ /* 0x000fe20003f95000 */
[----:B-----5:R-:W-:Y:S01]  /*8190*/  FADD.FTZ R132, R248, R132 ;  /* 0x00000084f8847221 */ /* 0x020fe20000010000 */
[----:B------:R-:W-:Y:S02]  /*81a0*/  LOP3.LUT R4, R3, 0x6, RZ, 0xc0, !PT ;  /* 0x0000000603047812 */ /* 0x000fe400078ec0ff */
[----:B------:R-:W4:Y:S01]  /*81b0*/  MUFU.RCP R5, R250 ;  /* 0x000000fa00057308 */ /* 0x000f220000001000 */
[----:B------:R-:W-:-:S02]  /*81c0*/  LOP3.LUT R3, R6, 0x38, R3, 0xf8, !PT ;  /* 0x0000003806037812 */ /* 0x000fc400078ef803 */
[----:B------:R-:W-:Y:S02]  /*81d0*/  LOP3.LUT R4, R4, 0x7c00, R7, 0xf8, !PT ;  /* 0x00007c0004047812 */ /* 0x000fe400078ef807 */
[----:B------:R-:W-:Y:S02]  /*81e0*/  FSETP.NE.FTZ.AND P3, PT, R250, RZ, PT ;  /* 0x000000fffa00720b */ /* 0x000fe40003f75000 */
[----:B------:R-:W-:Y:S02]  /*81f0*/  LOP3.LUT R142, R4, R3, RZ, 0xfc, !PT ;  /* 0x00000003048e7212 */ /* 0x000fe400078efcff */
[----:B---3--:R-:W-:Y:S02]  /*8200*/  FSEL R0, R0, 1, P4 ;  /* 0x3f80000000007808 */ /* 0x008fe40002000000 */
[----:B------:R-:W-:Y:S01]  /*8210*/  FSETP.NE.FTZ.AND P1, PT, R132, RZ, PT ;  /* 0x000000ff8400720b */ /* 0x000fe20003f35000 */
[----:B-1----:R-:W-:Y:S02]  /*8220*/  FADD.FTZ R249, R249, R2 ;  /* 0x00000002f9f97221 */ /* 0x002fe40000010000 */
[C---:B------:R-:W-:Y:S01]  /*8230*/  FMUL.FTZ R148, R0.reuse, R148 ;  /* 0x0000009400947220 */ /* 0x040fe20000410000 */
[C---:B------:R-:W-:Y:S01]  /*8240*/  FMUL.FTZ R156, R0.reuse, R156 ;  /* 0x0000009c009c7220 */ /* 0x040fe20000410000 */
[C---:B------:R-:W-:Y:S01]  /*8250*/  FMUL.FTZ R157, R0.reuse, R157 ;  /* 0x0000009d009d7220 */ /* 0x040fe20000410000 */
[----:B----4-:R-:W-:Y:S01]  /*8260*/  FSEL R3, R5, 1, P3 ;  /* 0x3f80000005037808 */ /* 0x010fe20001800000 */
        /* <DEDUP_REMOVED lines=31> */
[----:B------:R-:W3:Y:S01]  /*8460*/  MUFU.RCP R0, R132 ;  /* 0x0000008400007308 */ /* 0x000ee20000001000 */
        /* <DEDUP_REMOVED lines=43> */
[----:B------:R-:W-:Y:S01]  /*8720*/  MOV R63, 0x10 ;  /* 0x00000010003f7802 */ /* 0x000fe20000000f00 */
        /* <DEDUP_REMOVED lines=89> */
[C---:B---3--:R-:W-:Y:S01]  /*8cc0*/  IADD3 R0, PT, PT, R2.reuse, 0x40, RZ ;  /* 0x0000004002007810 */ /* 0x048fe20007ffe0ff */
        /* <DEDUP_REMOVED lines=8> */
[----:B----4-:R-:W3:Y:S01]  /*8d50*/  LDC.U8 R9, c[0x0][0x549] ;  /* 0x00015240ff097b82 */ /* 0x010ee20000000000 */
[----:B------:R-:W-:Y:S01]  /*8d60*/  F2FP.F16.F32.PACK_AB R21, R21, R50 ;  /* 0x000000321515723e */ /* 0x000fe200000000ff */
[----:B------:R-:W-:Y:S01]  /*8d70*/  STS [R4+0x400], R10 ;  /* 0x0004000a04007388 */ /* 0x000fe20000000800 */
[-C--:B------:R-:W-:Y:S02]  /*8d80*/  IADD3 R8, PT, PT, R222, R0.reuse, RZ ;  /* 0x00000000de087210 */ /* 0x080fe40007ffe0ff */
[----:B-----5:R-:W-:Y:S01]  /*8d90*/  IADD3 R7, PT, PT, R63, R0, RZ ;  /* 0x000000003f077210 */ /* 0x020fe20007ffe0ff */
        /* <DEDUP_REMOVED lines=10> */
[----:B------:R-:W-:Y:S01]  /*8e40*/  F2FP.F16.F32.PACK_AB R54, R27, R30 ;  /* 0x0000001e1b36723e */ /* 0x000fe200000000ff */
[----:B-1----:R-:W1:Y:S01]  /*8e50*/  LDC.U8 R14, c[0x0][0x548] ;  /* 0x00015200ff0e7b82 */ /* 0x002e620000000000 */
[----:B------:R-:W-:Y:S01]  /*8e60*/  IADD3 R5, PT, PT, R63, R8, RZ ;  /* 0x000000083f057210 */ /* 0x000fe20007ffe0ff */
        /* <DEDUP_REMOVED lines=8> */
[----:B----4-:R4:W1:Y:S01]  /*8ef0*/  @P2 MUFU.LG2 R13, R249 ;  /* 0x000000f9000d2308 */ /* 0x0108620000000c00 */
[----:B------:R-:W-:Y:S01]  /*8f00*/  F2FP.F16.F32.PACK_AB R46, R83, R82 ;  /* 0x00000052532e723e */ /* 0x000fe200000000ff */
[----:B------:R-:W-:Y:S01]  /*8f10*/  STS [R7+0x400], R21 ;  /* 0x0004001507007388 */ /* 0x000fe20000000800 */
[----:B------:R-:W-:Y:S01]  /*8f20*/  F2FP.F16.F32.PACK_AB R49, R49, R72 ;  /* 0x000000483131723e */ /* 0x000fe200000000ff */
[----:B-----5:R-:W1:Y:S01]  /*8f30*/  @P3 LDC R12, c[0x0][0x458] ;  /* 0x00011600ff0c3b82 */ /* 0x020e620000000800 */
[----:B------:R-:W-:Y:S01]  /*8f40*/  F2FP.F16.F32.PACK_AB R48, R48, R74 ;  /* 0x0000004a3030723e */ /* 0x000fe200000000ff */
[----:B------:R-:W-:Y:S01]  /*8f50*/  STS [R0+0x2000], R23 ;  /* 0x0020001700007388 */ /* 0x000fe20000000800 */
[----:B------:R-:W-:-:S02]  /*8f60*/  F2FP.F16.F32.PACK_AB R45, R77, R76 ;  /* 0x0000004c4d2d723e */ /* 0x000fc400000000ff */
[----:B------:R-:W-:Y:S01]  /*8f70*/  F2FP.F16.F32.PACK_AB R44, R44, R78 ;  /* 0x0000004e2c2c723e */ /* 0x000fe200000000ff */
[----:B------:R-:W-:Y:S01]  /*8f80*/  STS [R0+0x2400], R22 ;  /* 0x0024001600007388 */ /* 0x000fe20000000800 */
[----:B---3--:R-:W-:Y:S02]  /*8f90*/  ISETP.NE.AND P5, PT, R9, RZ, PT ;  /* 0x000000ff0900720c */ /* 0x008fe40003fa5270 */
        /* <DEDUP_REMOVED lines=9> */
[----:B--2---:R-:W2:Y:S01]  /*9030*/  LDC R16, c[0x0][0x434] ;  /* 0x00010d00ff107b82 */ /* 0x004ea20000000800 */
        /* <DEDUP_REMOVED lines=47> */
[----:B-----5:R-:W5:Y:S03]  /*9330*/  @!P6 LDC.64 R2, c[0x0][0x400] ;  /* 0x00010000ff02eb82 */ /* 0x020f660000000a00 */
[----:B------:R-:W-:Y:S04]  /*9340*/  STS [R0+0x6000], R33 ;  /* 0x0060002100007388 */ /* 0x000fe80000000800 */
[----:B------:R1:W-:Y:S01]  /*9350*/  STS [R0+0x6400], R32 ;  /* 0x0064002000007388 */ /* 0x0003e20000000800 */
[----:B----4-:R-:W2:Y:S03]  /*9360*/  @P5 LDC R4, c[0x0][0x430] ;  /* 0x00010c00ff045b82 */ /* 0x010ea60000000800 */
[----:B------:R-:W-:Y:S04]  /*9370*/  STS [R7+0x6000], R29 ;  /* 0x0060001d07007388 */ /* 0x000fe80000000800 */
[----:B------:R4:W-:Y:S04]  /*9380*/  STS [R7+0x6400], R28 ;  /* 0x0064001c07007388 */ /* 0x0009e80000000800 */
[----:B------:R3:W-:Y:S04]  /*9390*/  STS [R8+0x4000], R27 ;  /* 0x0040001b08007388 */ /* 0x0007e80000000800 */
[----:B------:R-:W-:Y:S01]  /*93a0*/  STS [R8+0x4400], R26 ;  /* 0x0044001a08007388 */ /* 0x000fe20000000800 */
[----:B-----5:R-:W-:Y:S01]  /*93b0*/  @!P6 IMAD.WIDE.U32 R10, R177, R2, RZ ;  /* 0x00000002b10ae225 */ /* 0x020fe200078e00ff */
[----:B------:R-:W-:-:S02]  /*93c0*/  @P5 MOV R2, 0x1 ;  /* 0x0000000100025802 */ /* 0x000fc40000000f00 */
[----:B------:R-:W-:Y:S04]  /*93d0*/  STS [R5+0x4000], R25 ;  /* 0x0040001905007388 */ /* 0x000fe80000000800 */
[----:B------:R-:W-:Y:S01]  /*93e0*/  STS [R5+0x4400], R24 ;  /* 0x0044001805007388 */ /* 0x000fe20000000800 */
[----:B-1----:R-:W2:Y:S03]  /*93f0*/  LDC R0, c[0x0][0x434] ;  /* 0x00010d00ff007b82 */ /* 0x002ea60000000800 */
[----:B------:R-:W-:Y:S04]  /*9400*/  STS [R8+0x6000], R67 ;  /* 0x0060004308007388 */ /* 0x000fe80000000800 */
[----:B------:R1:W-:Y:S01]  /*9410*/  STS [R8+0x6400], R66 ;  /* 0x0064004208007388 */ /* 0x0003e20000000800 */
[----:B----4-:R4:W1:Y:S03]  /*9420*/  @P4 MUFU.LG2 R7, R251 ;  /* 0x000000fb00074308 */ /* 0x0108660000000c00 */
[----:B------:R-:W-:Y:S01]  /*9430*/  STS [R5+0x6000], R65 ;  /* 0x0060004105007388 */ /* 0x000fe20000000800 */
[----:B---3--:R-:W3:Y:S03]  /*9440*/  S2R R27, SR_CTAID.Z ;  /* 0x00000000001b7919 */ /* 0x008ee60000002700 */
[----:B------:R5:W-:Y:S01]  /*9450*/  STS [R5+0x6400], R64 ;  /* 0x0064004005007388 */ /* 0x000be20000000800 */
[----:B--2---:R-:W-:-:S02]  /*9460*/  @P5 IMAD R0, R4, R16, RZ ;  /* 0x0000001004005224 */ /* 0x004fc400078e02ff */
[----:B------:R-:W2:Y:S08]  /*9470*/  @P5 LDC R4, c[0x0][0x430] ;  /* 0x00010c00ff045b82 */ /* 0x000eb00000000800 */
[----:B-1----:R-:W1:Y:S01]  /*9480*/  @P6 LDC.64 R8, c[0x0][0x408] ;  /* 0x00010200ff086b82 */ /* 0x002e620000000a00 */
[----:B-----5:R4:W1:Y:S01]  /*9490*/  @P3 MUFU.LG2 R5, R250 ;  /* 0x000000fa00053308 */ /* 0x0208620000000c00 */
[----:B---3--:R-:W-:Y:S05]  /*94a0*/  @P5 BRA `(.L_x_2064) ;  /* 0x0000000000205947 */ /* 0x008fea0003800000 */
[----:B------:R-:W-:Y:S01]  /*94b0*/  ISETP.NE.AND P0, PT, R14, RZ, PT ;  /* 0x000000ff0e00720c */ /* 0x000fe20003f05270 */
[----:B------:R-:W3:-:S12]  /*94c0*/  LDC R15, c[0x0][0x3e0] ;  /* 0x0000f800ff0f7b82 */ /* 0x000ed80000000800 */
[----:B------:R-:W3:Y:S01]  /*94d0*/  @P0 LDC R2, c[0x0][0x454] ;  /* 0x00011500ff020b82 */ /* 0x000ee20000000800 */
[----:B--2---:R-:W-:Y:S02]  /*94e0*/  @P0 MOV R4, 0x1 ;  /* 0x0000000100040802 */ /* 0x004fe40000000f00 */
[----:B------:R-:W-:-:S05]  /*94f0*/  @!P0 MOV R4, 0x1 ;  /* 0x0000000100048802 */ /* 0x000fca0000000f00 */
[----:B------:R-:W2:Y:S01]  /*9500*/  @P0 LDC R0, c[0x0][0x454] ;  /* 0x00011500ff000b82 */ /* 0x000ea20000000800 */
[-C--:B---3--:R-:W-:Y:S02]  /*9510*/  @P0 IMAD R2, R2, R15.reuse, RZ ;  /* 0x0000000f02020224 */ /* 0x088fe400078e02ff */
[----:B------:R-:W-:-:S07]  /*9520*/  @!P0 IMAD R2, R16, R15, RZ ;  /* 0x0000000f10028224 */ /* 0x000fce00078e02ff */
.L_x_2064:
[----:B------:R-:W-:Y:S01]  /*9530*/  BAR.SYNC.DEFER_BLOCKING 0x0 ;  /* 0x0000000000007b1d */ /* 0x000fe20000010000 */
[C---:B------:R-:W-:Y:S01]  /*9540*/  ISETP.NE.AND P0, PT, R176.reuse, -0x1, PT ;  /* 0xffffffffb000780c */ /* 0x040fe20003f05270 */
[----:B-1----:R-:W-:Y:S01]  /*9550*/  @P6 IMAD.WIDE.U32 R22, R176, R8, RZ ;  /* 0x00000008b0166225 */ /* 0x002fe200078e00ff */
[----:B------:R-:W-:-:S05]  /*9560*/  ISETP.NE.AND P5, PT, R14, RZ, !P5 ;  /* 0x000000ff0e00720c */ /* 0x000fca0006fa5270 */
[----:B------:R-:W1:Y:S01]  /*9570*/  @P2 LDC R15, c[0x0][0x458] ;  /* 0x00011600ff0f2b82 */ /* 0x000e620000000800 */
[----:B------:R-:W-:Y:S01]  /*9580*/  @!P6 IMAD R26, R177, R3, R11 ;  /* 0x00000003b11ae224 */ /* 0x000fe200078e020b */
[----:B------:R3:W5:Y:S01]  /*9590*/  LDL R32, [R1+0x10] ;  /* 0x0000100001207983 */ /* 0x0007620000100800 */
[----:B------:R-:W-:Y:S01]  /*95a0*/  @P6 IMAD R26, R176, R9, R23 ;  /* 0x00000009b01a6224 */ /* 0x000fe200078e0217 */
[----:B------:R-:W4:Y:S01]  /*95b0*/  @P1 MUFU.LG2 R11, R132 ;  /* 0x00000084000b1308 */ /* 0x000f220000000c00 */
[----:B--2---:R-:W-:Y:S02]  /*95c0*/  IMAD R0, R27, R0, RZ ;  /* 0x000000001b007224 */ /* 0x004fe400078e02ff */
[----:B------:R-:W-:Y:S01]  /*95d0*/  @P3 FMUL.FTZ R5, R5, 0.69314718246459960938 ;  /* 0x3f31721805053820 */ /* 0x000fe20000410000 */
[----:B------:R-:W-:Y:S01]  /*95e0*/  @P4 FMUL.FTZ R3, R7, 0.69314718246459960938 ;  /* 0x3f31721807034820 */ /* 0x000fe20000410000 */
[----:B------:R-:W2:Y:S01]  /*95f0*/  @P1 LDC R14, c[0x0][0x458] ;  /* 0x00011600ff0e1b82 */ /* 0x000ea20000000800 */
[C---:B------:R-:W-:Y:S01]  /*9600*/  @!P0 IMAD R176, R177.reuse, R16, RZ ;  /* 0x00000010b1b08224 */ /* 0x040fe200078e02ff */
[----:B------:R-:W-:Y:S01]  /*9610*/  MOV R24, 0x7f800000 ;  /* 0x7f80000000187802 */ /* 0x000fe20000000f00 */
[----:B------:R-:W-:Y:S01]  /*9620*/  @!P5 IMAD R0, R177, R2, R0 ;  /* 0x00000002b100d224 */ /* 0x000fe200078e0200 */
[----:B------:R-:W-:Y:S01]  /*9630*/  MOV R25, 0x7f800000 ;  /* 0x7f80000000197802 */ /* 0x000fe20000000f00 */
[----:B------:R-:W-:Y:S01]  /*9640*/  @P3 FFMA.FTZ R24, R135, R12, R5 ;  /* 0x0000000c87183223 */ /* 0x000fe20000010005 */
[----:B------:R3:W-:Y:S01]  /*9650*/  @!P0 STL [R1+0x14], R176 ;  /* 0x000014b001008387 */ /* 0x0007e20000100800 */
[----:B------:R-:W-:Y:S01]  /*9660*/  LOP3.LUT P0, RZ, R143, 0x3, RZ, 0xc0, !PT ;  /* 0x000000038fff7812 */ /* 0x000fe2000780c0ff */
[----:B------:R-:W-:-:S02]  /*9670*/  IMAD R2, R4, UR18, RZ ;  /* 0x0000001204027c24 */ /* 0x000fc4000f8e02ff */
[----:B------:R-:W-:Y:S01]  /*9680*/  @P4 FFMA.FTZ R25, R136, R6, R3 ;  /* 0x0000000688194223 */ /* 0x000fe20000010003 */
[----:B------:R3:W3:Y:S01]  /*9690*/  LDS.128 R28, [R225+0x3800] ;  /* 0x00380000e11c7984 */ /* 0x0006e20000000c00 */
[----:B------:R-:W-:Y:S01]  /*96a0*/  SEL R5, R176, RZ, P5 ;  /* 0x000000ffb0057207 */ /* 0x000fe20002800000 */
[----:B------:R-:W-:Y:S01]  /*96b0*/  @P2 FMUL.FTZ R7, R13, 0.69314718246459960938 ;  /* 0x3f3172180d072820 */ /* 0x000fe20000410000 */
[----:B------:R-:W-:Y:S01]  /*96c0*/  SHF.R.S32.HI R3, RZ, 0x1f, R176 ;  /* 0x0000001fff037819 */ /* 0x000fe200000114b0 */
[----:B----4-:R-:W-:Y:S01]  /*96d0*/  @P1 FMUL.FTZ R6, R11, 0.69314718246459960938 ;  /* 0x3f3172180b061820 */ /* 0x010fe20000410000 */
[----:B------:R-:W-:Y:S01]  /*96e0*/  IADD3 R8, P4, P3, R2, R5, R0 ;  /* 0x0000000502087210 */ /* 0x000fe20007b9e000 */
[----:B------:R-:W-:Y:S01]  /*96f0*/  BSSY.RECONVERGENT B0, `(.L_x_2065) ;  /* 0x0000032000007945 */ /* 0x000fe20003800200 */
[----:B------:R-:W-:Y:S02]  /*9700*/  SEL R3, R3, RZ, P5 ;  /* 0x000000ff03037207 */ /* 0x000fe40002800000 */
[----:B------:R-:W-:-:S02]  /*9710*/  SHF.R.S32.HI R2, RZ, 0x1f, R2 ;  /* 0x0000001fff027819 */ /* 0x000fc40000011402 */
[----:B------:R-:W-:Y:S02]  /*9720*/  SHF.R.S32.HI R0, RZ, 0x1f, R0 ;  /* 0x0000001fff007819 */ /* 0x000fe40000011400 */
[----:B------:R-:W-:Y:S01]  /*9730*/  MOV R21, 0x7f800000 ;  /* 0x7f80000000157802 */ /* 0x000fe20000000f00 */
[----:B-1----:R-:W-:Y:S01]  /*9740*/  @P2 FFMA.FTZ R21, R134, R15, R7 ;  /* 0x0000000f86152223 */ /* 0x002fe20000010007 */
[----:B------:R-:W-:Y:S01]  /*9750*/  MOV R20, 0x7f800000 ;  /* 0x7f80000000147802 */ /* 0x000fe20000000f00 */
[----:B--2---:R-:W-:Y:S01]  /*9760*/  @P1 FFMA.FTZ R20, R133, R14, R6 ;  /* 0x0000000e85141223 */ /* 0x004fe20000010006 */
[----:B------:R-:W-:Y:S02]  /*9770*/  @!P6 MOV R13, R10 ;  /* 0x0000000a000de202 */ /* 0x000fe40000000f00 */
[----:B------:R-:W-:Y:S01]  /*9780*/  IADD3.X R5, PT, PT, R2, R3, R0, P4, P3 ;  /* 0x0000000302057210 */ /* 0x000fe200027e6400 */
[----:B---3--:R-:W-:Y:S06]  /*9790*/  @P0 BRA `(.L_x_2066) ;  /* 0x00000000009c0947 */ /* 0x008fec0003800000 */
        /* <DEDUP_REMOVED lines=35> */
[----:B----4-:R-:W-:-:S03]  /*99d0*/  @!P2 LEA R2, P0, R3, R18, 0x2 ;  /* 0x000000120302a211 */ /* 0x010fc600078010ff */
[----:B------:R1:W-:Y:S01]  /*99e0*/  @!P3 STG.E desc[UR20][R4.64], R21 ;  /* 0x000000150400b986 */ /* 0x0003e2000c101914 */
[----:B------:R-:W-:-:S05]  /*99f0*/  @!P2 LEA.HI.X R3, R3, R19, R8, 0x2, P0 ;  /* 0x000000130303a211 */ /* 0x000fca00000f1408 */
[----:B------:R1:W-:Y:S04]  /*9a00*/  @!P2 STG.E desc[UR20][R2.64], R20 ;  /* 0x000000140200a986 */ /* 0x0003e8000c101914 */
.L_x_2066:
[----:B------:R-:W-:Y:S05]  /*9a10*/  BSYNC.RECONVERGENT B0 ;  /* 0x0000000000007941 */ /* 0x000fea0003800200 */
.L_x_2065:
[----:B------:R-:W2:Y:S01]  /*9a20*/  S2R R0, SR_TID.X ;  /* 0x0000000000007919 */ /* 0x000ea20000002100 */
[----:B-1----:R-:W-:Y:S01]  /*9a30*/  IMAD.SHL.U32 R20, R143, 0x8, RZ ;  /* 0x000000088f147824 */ /* 0x002fe200078e00ff */
[----:B------:R-:W1:Y:S01]  /*9a40*/  S2UR UR10, SR_CTAID.X ;  /* 0x00000000000a79c3 */ /* 0x000e620000002500 */
[----:B------:R-:W-:Y:S01]  /*9a50*/  @P6 IMAD.MOV.U32 R13, RZ, RZ, R22 ;  /* 0x000000ffff0d6224 */ /* 0x000fe200078e0016 */
[----:B------:R3:W4:Y:S01]  /*9a60*/  LDS.128 R8, [R225+0x4000] ;  /* 0x00400000e1087984 */ /* 0x0007220000000c00 */
[----:B------:R-:W3:Y:S01]  /*9a70*/  LDCU.64 UR4, c[0x0][0x410] ;  /* 0x00008200ff0477ac */ /* 0x000ee20008000a00 */
[----:B------:R-:W-:Y:S01]  /*9a80*/  LOP3.LUT R20, R20, 0x38, RZ, 0xc0, !PT ;  /* 0x0000003814147812 */ /* 0x000fe200078ec0ff */
[----:B------:R-:W-:Y:S01]  /*9a90*/  BSSY.RECONVERGENT B0, `(.L_x_2067) ;  /* 0x0000025000007945 */ /* 0x000fe20003800200 */
[----:B------:R-:W-:-:S05]  /*9aa0*/  SHF.R.U32.HI R19, RZ, 0x3, R143 ;  /* 0x00000003ff137819 */ /* 0x000fca000001168f */
[C---:B------:R-:W-:Y:S02]  /*9ab0*/  VIADD R5, R19.reuse, 0x20 ;  /* 0x0000002013057836 */ /* 0x040fe40000000000 */
[C---:B------:R-:W-:Y:S02]  /*9ac0*/  VIADD R4, R19.reuse, 0x30 ;  /* 0x0000003013047836 */ /* 0x040fe40000000000 */
[----:B------:R-:W-:Y:S01]  /*9ad0*/  VIADD R18, R19, 0x50 ;  /* 0x0000005013127836 */ /* 0x000fe20000000000 */
[-C--:B-----5:R-:W-:Y:S02]  /*9ae0*/  ISETP.GE.AND P5, PT, R5, R32.reuse, PT ;  /* 0x000000200500720c */ /* 0x0a0fe40003fa6270 */
[----:B------:R-:W-:Y:S01]  /*9af0*/  ISETP.GE.AND P4, PT, R4, R32, PT ;  /* 0x000000200400720c */ /* 0x000fe20003f86270 */
[----:B-1----:R-:W-:Y:S01]  /*9b00*/  USHF.L.U32 UR9, UR10, 0x7, URZ ;  /* 0x000000070a097899 */ /* 0x002fe200080006ff */
[----:B--2---:R-:W-:Y:S01]  /*9b10*/  SHF.R.U32.HI R2, RZ, 0x3, R0 ;  /* 0x00000003ff027819 */ /* 0x004fe20000011600 */
[----:B------:R-:W-:-:S04]  /*9b20*/  VIADD R0, R19, 0x10 ;  /* 0x0000001013007836 */ /* 0x000fc80000000000 */
[C---:B------:R-:W-:Y:S01]  /*9b30*/  LOP3.LUT R21, R19.reuse, UR9, RZ, 0xfc, !PT ;  /* 0x0000000913157c12 */ /* 0x040fe2000f8efcff */
[----:B------:R-:W-:Y:S01]  /*9b40*/  VIADD R2, R2, 0x70 ;  /* 0x0000007002027836 */ /* 0x000fe20000000000 */
[----:B------:R-:W-:Y:S01]  /*9b50*/  ISETP.GE.AND P1, PT, R0, R32, PT ;  /* 0x000000200000720c */ /* 0x000fe20003f26270 */
[----:B------:R-:W-:-:S03]  /*9b60*/  VIADD R0, R19, 0x40 ;  /* 0x0000004013007836 */ /* 0x000fc60000000000 */
[-C--:B------:R-:W-:Y:S02]  /*9b70*/  ISETP.GE.AND P0, PT, R2, R32.reuse, PT ;  /* 0x000000200200720c */ /* 0x080fe40003f06270 */
[----:B------:R-:W-:Y:S02]  /*9b80*/  IADD3 R2, P2, PT, R20, R13, RZ ;  /* 0x0000000d14027210 */ /* 0x000fe40007f5e0ff */
[----:B------:R1:W2:Y:S01]  /*9b90*/  LDS.128 R12, [R225] ;  /* 0x00000000e10c7984 */ /* 0x0002a20000000c00 */
[-C--:B------:R-:W-:Y:S02]  /*9ba0*/  ISETP.GE.AND P3, PT, R0, R32.reuse, PT ;  /* 0x000000200000720c */ /* 0x080fe40003f66270 */
[----:B------:R-:W-:Y:S01]  /*9bb0*/  IMAD.X R3, RZ, RZ, R26, P2 ;  /* 0x000000ffff037224 */ /* 0x000fe200010e061a */
[----:B------:R-:W-:Y:S01]  /*9bc0*/  ISETP.GE.AND P2, PT, R19, R32, PT ;  /* 0x000000201300720c */ /* 0x000fe20003f46270 */
[----:B---3--:R-:W-:-:S04]  /*9bd0*/  IMAD.WIDE.U32 R16, R27, UR4, R2 ;  /* 0x000000041b107c25 */ /* 0x008fc8000f8e0002 */
[----:B------:R-:W-:-:S08]  /*9be0*/  IMAD R7, R27, UR5, R17 ;  /* 0x000000051b077c24 */ /* 0x000fd0000f8e0211 */
[----:B----4-:R-:W-:Y:S05]  /*9bf0*/  @P2 BRA `(.L_x_2068) ;  /* 0x0000000000382947 */ /* 0x010fea0003800000 */
[----:B------:R-:W3:Y:S01]  /*9c00*/  LDC.64 R2, c[0x0][0x408] ;  /* 0x00010200ff027b82 */ /* 0x000ee20000000a00 */
[----:B------:R-:W4:Y:S01]  /*9c10*/  LDCU.64 UR4, c[0x0][0x3f0] ;  /* 0x00007e00ff0477ac */ /* 0x000f220008000a00 */
[----:B------:R-:W-:Y:S01]  /*9c20*/  IMAD.MOV.U32 R6, RZ, RZ, R16 ;  /* 0x000000ffff067224 */ /* 0x000fe200078e0010 */
[----:B------:R-:W5:Y:S02]  /*9c30*/  LDCU UR6, c[0x0][0x440] ;  /* 0x00008800ff0677ac */ /* 0x000f640008000800 */
[----:B-----5:R-:W-:Y:S01]  /*9c40*/  ISETP.GE.AND P6, PT, R20, UR6, PT ;  /* 0x0000000614007c0c */ /* 0x020fe2000bfc6270 */
[----:B---3--:R-:W-:Y:S02]  /*9c50*/  IMAD R0, R2, UR11, RZ ;  /* 0x0000000b02007c24 */ /* 0x008fe4000f8e02ff */
[----:B------:R-:W-:-:S04]  /*9c60*/  IMAD.WIDE.U32 R4, R21, R2, R6 ;  /* 0x0000000215047225 */ /* 0x000fc800078e0006 */
[----:B------:R-:W-:Y:S01]  /*9c70*/  IMAD R3, R21, R3, R0 ;  /* 0x0000000315037224 */ /* 0x000fe200078e0200 */
[----:B----4-:R-:W-:-:S04]  /*9c80*/  LEA R2, P2, R4, UR4, 0x1 ;  /* 0x0000000404027c11 */ /* 0x010fc8000f8408ff */
[----:B------:R-:W-:-:S04]  /*9c90*/  IADD3 R3, PT, PT, R5, R3, RZ ;  /* 0x0000000305037210 */ /* 0x000fc80007ffe0ff */
[----:B------:R-:W-:Y:S02]  /*9ca0*/  LEA.HI.X R3, R4, UR5, R3, 0x1, P2 ;  /* 0x0000000504037c11 */ /* 0x000fe400090f0c03 */
[----:B------:R-:W-:-:S03]  /*9cb0*/  ISETP.GE.AND P2, PT, R252, UR6, PT ;  /* 0x00000006fc007c0c */ /* 0x000fc6000bf46270 */
[----:B--2---:R3:W-:Y:S10]  /*9cc0*/  @!P6 STG.E.128 desc[UR20][R2.64], R12 ;  /* 0x0000000c0200e986 */ /* 0x0047f4000c101d14 */
[----:B------:R3:W-:Y:S02]  /*9cd0*/  @!P2 STG.E.128 desc[UR20][R2.64+0x80], R8 ;  /* 0x000080080200a986 */ /* 0x0007e4000c101d14 */
.L_x_2068:
[----:B------:R-:W-:Y:S05]  /*9ce0*/  BSYNC.RECONVERGENT B0 ;  /* 0x0000000000007941 */ /* 0x000fea0003800200 */
.L_x_2067:
[----:B--23--:R2:W3:Y:S01]  /*9cf0*/  LDS.128 R12, [R225+0x800] ;  /* 0x00080000e10c7984 */ /* 0x00c4e20000000c00 */
[----:B------:R-:W-:Y:S01]  /*9d00*/  BSSY.RECONVERGENT B0, `(.L_x_2069) ;  /* 0x0000016000007945 */ /* 0x000fe20003800200 */
[----:B------:R-:W-:Y:S02]  /*9d10*/  ISETP.GE.AND P2, PT, R18, R32, PT ;  /* 0x000000201200720c */ /* 0x000fe40003f46270 */
[----:B------:R2:W4:Y:S01]  /*9d20*/  LDS.128 R8, [R225+0x4800] ;  /* 0x00480000e1087984 */ /* 0x0005220000000c00 */
[----:B------:R-:W-:Y:S01]  /*9d30*/  IADD3 R19, PT, PT, R19, 0x60, RZ ;  /* 0x0000006013137810 */ /* 0x000fe20007ffe0ff */
[----:B------:R-:W-:Y:S09]  /*9d40*/  @P1 BRA `(.L_x_2070) ;  /* 0x0000000000441947 */ /* 0x000ff20003800000 */
[----:B------:R-:W5:Y:S01]  /*9d50*/  LDCU.64 UR6, c[0x0][0x408] ;  /* 0x00008100ff0677ac */ /* 0x000f620008000a00 */
[----:B------:R-:W-:Y:S02]  /*9d60*/  IADD3 R0, P1, PT, R21, 0x10, RZ ;  /* 0x0000001015007810 */ /* 0x000fe40007f3e0ff */
[----:B------:R-:W-:Y:S01]  /*9d70*/  MOV R3, R7 ;  /* 0x0000000700037202 */ /* 0x000fe20000000f00 */
[----:B------:R-:W1:Y:S02]  /*9d80*/  LDCU.64 UR4, c[0x0][0x3f0] ;  /* 0x00007e00ff0477ac */ /* 0x000e640008000a00 */
[----:B------:R-:W-:Y:S01]  /*9d90*/  IMAD.X R2, RZ, RZ, UR11, P1 ;  /* 0x0000000bff027e24 */ /* 0x000fe200088e06ff */
        /* <DEDUP_REMOVED lines=10> */
[----:B---3--:R1:W-:Y:S10]  /*9e40*/  @!P6 STG.E.128 desc[UR20][R2.64], R12 ;  /* 0x0000000c0200e986 */ /* 0x0083f4000c101d14 */
[----:B----4-:R1:W-:Y:S02]  /*9e50*/  @!P1 STG.E.128 desc[UR20][R2.64+0x80], R8 ;  /* 0x0000800802009986 */ /* 0x0103e4000c101d14 */
.L_x_2070:
[----:B------:R-:W-:Y:S05]  /*9e60*/  BSYNC.RECONVERGENT B0 ;  /* 0x0000000000007941 */ /* 0x000fea0003800200 */
.L_x_2069:
[----:B-1-3--:R1:W3:Y:S01]  /*9e70*/  LDS.128 R12, [R225+0x1000] ;  /* 0x00100000e10c7984 */ /* 0x00a2e20000000c00 */
[----:B------:R-:W-:Y:S01]  /*9e80*/  BSSY.RECONVERGENT B0, `(.L_x_2071) ;  /* 0x0000015000007945 */ /* 0x000fe20003800200 */
[----:B------:R-:W-:Y:S02]  /*9e90*/  ISETP.GE.AND P1, PT, R19, R32, PT ;  /* 0x000000201300720c */ /* 0x000fe40003f26270 */
[----:B----4-:R1:W4:Y:S01]  /*9ea0*/  LDS.128 R8, [R225+0x5000] ;  /* 0x00500000e1087984 */ /* 0x0103220000000c00 */
[----:B------:R-:W-:Y:S05]  /*9eb0*/  @P5 BRA `(.L_x_2072) ;  /* 0x0000000000445947 */ /* 0x000fea0003800000 */
[----:B------:R-:W5:Y:S01]  /*9ec0*/  LDCU.64 UR6, c[0x0][0x408] ;  /* 0x00008100ff0677ac */ /* 0x000f620008000a00 */
[----:B------:R-:W-:Y:S02]  /*9ed0*/  IADD3 R0, P5, PT, R21, 0x20, RZ ;  /* 0x0000002015007810 */ /* 0x000fe40007fbe0ff */
[----:B------:R-:W-:Y:S01]  /*9ee0*/  MOV R3, R7 ;  /* 0x0000000700037202 */ /* 0x000fe20000000f00 */
[----:B------:R-:W2:Y:S02]  /*9ef0*/  LDCU.64 UR4, c[0x0][0x3f0] ;  /* 0x00007e00ff0477ac */ /* 0x000ea40008000a00 */
[----:B------:R-:W-:Y:S01]  /*9f00*/  IMAD.X R2, RZ, RZ, UR11, P5 ;  /* 0x0000000bff027e24 */ /* 0x000fe2000a8e06ff */
[----:B------:R-:W1:Y:S03]  /*9f10*/  LDCU UR8, c[0x0][0x440] ;  /* 0x00008800ff0877ac */ /* 0x000e660008000800 */
[----:B-----5:R-:W-:-:S02]  /*9f20*/  IMAD R18, R2, UR6, RZ ;  /* 0x0000000602127c24 */ /* 0x020fc4000f8e02ff */
[----:B------:R-:W-:-:S04]  /*9f30*/  IMAD.MOV.U32 R2, RZ, RZ, R16 ;  /* 0x000000ffff027224 */ /* 0x000fc800078e0010 */
[----:B------:R-:W-:Y:S01]  /*9f40*/  IMAD.WIDE.U32 R4, R0, UR6, R2 ;  /* 0x0000000600047c25 */ /* 0x000fe2000f8e0002 */
[----:B-1----:R-:W-:-:S03]  /*9f50*/  ISETP.GE.AND P6, PT, R20, UR8, PT ;  /* 0x0000000814007c0c */ /* 0x002fc6000bfc6270 */
[----:B------:R-:W-:Y:S01]  /*9f60*/  IMAD R0, R0, UR7, R18 ;  /* 0x0000000700007c24 */ /* 0x000fe2000f8e0212 */
[----:B--2---:R-:W-:-:S03]  /*9f70*/  LEA R2, P5, R4, UR4, 0x1 ;  /* 0x0000000404027c11 */ /* 0x004fc6000f8a08ff */
[----:B------:R-:W-:-:S05]  /*9f80*/  IMAD.IADD R0, R5, 0x1, R0 ;  /* 0x0000000105007824 */ /* 0x000fca00078e0200 */
[----:B------:R-:W-:Y:S02]  /*9f90*/  LEA.HI.X R3, R4, UR5, R0, 0x1, P5 ;  /* 0x0000000504037c11 */ /* 0x000fe4000a8f0c00 */
[----:B------:R-:W-:-:S03]  /*9fa0*/  ISETP.GE.AND P5, PT, R252, UR8, PT ;  /* 0x00000008fc007c0c */ /* 0x000fc6000bfa6270 */
[----:B---3--:R1:W-:Y:S10]  /*9fb0*/  @!P6 STG.E.128 desc[UR20][R2.64], R12 ;  /* 0x0000000c0200e986 */ /* 0x0083f4000c101d14 */
[----:B----4-:R1:W-:Y:S02]  /*9fc0*/  @!P5 STG.E.128 desc[UR20][R2.64+0x80], R8 ;  /* 0x000080080200d986 */ /* 0x0103e4000c101d14 */
.L_x_2072:
[----:B------:R-:W-:Y:S05]  /*9fd0*/  BSYNC.RECONVERGENT B0 ;  /* 0x0000000000007941 */ /* 0x000fea0003800200 */
.L_x_2071:
[----:B-1-3--:R1:W3:Y:S01]  /*9fe0*/  LDS.128 R12, [R225+0x1800] ;  /* 0x00180000e10c7984 */ /* 0x00a2e20000000c00 */
[----:B------:R-:W-:Y:S03]  /*9ff0*/  BSSY.RECONVERGENT B0, `(.L_x_2073) ;  /* 0x0000014000007945 */ /* 0x000fe60003800200 */
[----:B----4-:R1:W4:Y:S01]  /*a000*/  LDS.128 R8, [R225+0x5800] ;  /* 0x00580000e1087984 */ /* 0x0103220000000c00 */
[----:B------:R-:W-:Y:S05]  /*a010*/  @P4 BRA `(.L_x_2074) ;  /* 0x0000000000444947 */ /* 0x000fea0003800000 */
[----:B------:R-:W5:Y:S01]  /*a020*/  LDCU.64 UR6, c[0x0][0x408] ;  /* 0x00008100ff0677ac */ /* 0x000f620008000a00 */
[----:B------:R-:W-:Y:S02]  /*a030*/  IADD3 R0, P4, PT, R21, 0x30, RZ ;  /* 0x0000003015007810 */ /* 0x000fe40007f9e0ff */
[----:B------:R-:W-:Y:S01]  /*a040*/  MOV R3, R7 ;  /* 0x0000000700037202 */ /* 0x000fe20000000f00 */
[----:B------:R-:W2:Y:S02]  /*a050*/  LDCU UR8, c[0x0][0x440] ;  /* 0x00008800ff0877ac */ /* 0x000ea40008000800 */
[----:B------:R-:W-:Y:S01]  /*a060*/  IMAD.X R2, RZ, RZ, UR11, P4 ;  /* 0x0000000bff027e24 */ /* 0x000fe2000a0e06ff */
        /* <DEDUP_REMOVED lines=10> */
[----:B---3--:R1:W-:Y:S04]  /*a110*/  @!P5 STG.E.128 desc[UR20][R2.64], R12 ;  /* 0x0000000c0200d986 */ /* 0x0083e8000c101d14 */
[----:B----4-:R1:W-:Y:S02]  /*a120*/  @!P4 STG.E.128 desc[UR20][R2.64+0x80], R8 ;  /* 0x000080080200c986 */ /* 0x0103e4000c101d14 */
.L_x_2074:
[----:B------:R-:W-:Y:S05]  /*a130*/  BSYNC.RECONVERGENT B0 ;  /* 0x0000000000007941 */ /* 0x000fea0003800200 */
.L_x_2073:
        /* <DEDUP_REMOVED lines=21> */
.L_x_2076:
[----:B------:R-:W-:Y:S05]  /*a290*/  BSYNC.RECONVERGENT B0 ;  /* 0x0000000000007941 */ /* 0x000fea0003800200 */
.L_x_2075:
        /* <DEDUP_REMOVED lines=21> */
.L_x_2078:
[----:B------:R-:W-:Y:S05]  /*a3f0*/  BSYNC.RECONVERGENT B0 ;  /* 0x0000000000007941 */ /* 0x000fea0003800200 */
.L_x_2077:
        /* <DEDUP_REMOVED lines=21> */
.L_x_2080:
[----:B------:R-:W-:Y:S05]  /*a550*/  BSYNC.RECONVERGENT B0 ;  /* 0x0000000000007941 */ /* 0x000fea0003800200 */
.L_x_2079:
[----:B------:R-:W-:Y:S05]  /*a560*/  @P0 EXIT ;  /* 0x000000000000094d */ /* 0x000fea0003800000 */
[----:B------:R-:W5:Y:S01]  /*a570*/  LDCU.64 UR6, c[0x0][0x408] ;  /* 0x00008100ff0677ac */ /* 0x000f620008000a00 */
[----:B-1--4-:R1:W4:Y:S01]  /*a580*/  LDS.128 R8, [R225+0x7800] ;  /* 0x00780000e1087984 */ /* 0x0123220000000c00 */
[----:B------:R-:W-:Y:S01]  /*a590*/  IADD3 R4, P0, PT, R21, 0x70, RZ ;  /* 0x0000007015047810 */ /* 0x000fe20007f1e0ff */
[----:B------:R-:W-:Y:S01]  /*a5a0*/  IMAD.MOV.U32 R2, RZ, RZ, R16 ;  /* 0x000000ffff027224 */ /* 0x000fe200078e0010 */
[----:B------:R-:W2:Y:S01]  /*a5b0*/  LDCU UR8, c[0x0][0x440] ;  /* 0x00008800ff0877ac */ /* 0x000ea20008000800 */
[----:B------:R-:W-:Y:S02]  /*a5c0*/  MOV R3, R7 ;  /* 0x0000000700037202 */ /* 0x000fe40000000f00 */
        /* <DEDUP_REMOVED lines=10> */
[----:B------:R1:W-:Y:S01]  /*a670*/  @!P1 STG.E.128 desc[UR20][R2.64], R28 ;  /* 0x0000001c02009986 */ /* 0x0003e2000c101d14 */
[----:B------:R-:W-:Y:S05]  /*a680*/  @P0 EXIT ;  /* 0x000000000000094d */ /* 0x000fea0003800000 */
[----:B----4-:R-:W-:Y:S01]  /*a690*/  STG.E.128 desc[UR20][R2.64+0x80], R8 ;  /* 0x0000800802007986 */ /* 0x010fe2000c101d14 */
[----:B------:R-:W-:Y:S05]  /*a6a0*/  EXIT ;  /* 0x000000000000794d */ /* 0x000fea0003800000 */
.L_x_2081:
        /* <DEDUP_REMOVED lines=13> */
.L_x_2868:


//--------------------- .text._ZN5flash16flash_fwd_kernelI23Flash_fwd_kernel_traitsILi128ELi128ELi32ELi4ELb0ELb0EN7cutlass6half_tE19Flash_kernel_traitsILi128ELi128ELi32ELi4ES3_EELb1ELb0ELb0ELb1ELb0ELb0ELb0ELb1EEEvNS_16Flash_fwd_paramsE --------------------------
	.section	.text._ZN5flash16flash_fwd_kernelI23Flash_fwd_kernel_traitsILi128ELi128ELi32ELi4ELb0ELb0EN7cutlass6half_tE19Flash_kernel_traitsILi128ELi128ELi32ELi4ES3_EELb1ELb0ELb0ELb1ELb0ELb0ELb0ELb1EEEvNS_16Flash_fwd_paramsE,"ax",@progbits
	.align	128
        .global         _ZN5flash16flash_fwd_kernelI23Flash_fwd_kernel_traitsILi128ELi128ELi32ELi4ELb0ELb0EN7cutlass6half_tE19Flash_kernel_traitsILi128ELi128ELi32ELi4ES3_EELb1ELb0ELb0ELb1ELb0ELb0ELb0ELb1EEEvNS_16Flash_fwd_paramsE
        .type           _ZN5flash16flash_fwd_kernelI23Flash_fwd_kernel_traitsILi128ELi128ELi32ELi4ELb0ELb0EN7cutlass6half_tE19Flash_kernel_traitsILi128ELi128ELi32ELi4ES3_EELb1ELb0ELb0ELb1ELb0ELb0ELb0ELb1EEEvNS_16Flash_fwd_paramsE,@function
        .size           _ZN5flash16flash_fwd_kernelI23Flash_fwd_kernel_traitsILi128ELi128ELi32ELi4ELb0ELb0EN7cutlass6half_tE19Flash_kernel_traitsILi128ELi128ELi32ELi4ES3_EELb1ELb0ELb0ELb1ELb0ELb0ELb0ELb1EEEvNS_16Flash_fwd_paramsE,(.L_x_2869 - _ZN5flash16flash_fwd_kernelI23Flash_fwd_kernel_traitsILi128ELi128ELi32ELi4ELb0ELb0EN7cutlass6half_tE19Flash_kernel_traitsILi128ELi128ELi32ELi4ES3_EELb1ELb0ELb0ELb1ELb0ELb0ELb0ELb1EEEvNS_16Flash_fwd_paramsE)
        .other          _ZN5flash16flash_fwd_kernelI23Flash_fwd_kernel_traitsILi128ELi128ELi32ELi4ELb0ELb0EN7cutlass6half_tE19Flash_kernel_traitsILi128ELi128ELi32ELi4ES3_EELb1ELb0ELb0ELb1ELb0ELb0ELb0ELb1EEEvNS_16Flash_fwd_paramsE,@"STO_CUDA_ENTRY STV_DEFAULT"
_ZN5flash16flash_fwd_kernelI23Flash_fwd_kernel_traitsILi128ELi128ELi32ELi4ELb0ELb0EN7cutlass6half_tE19Flash_kernel_traitsILi128ELi128ELi32ELi4ES3_EELb1ELb0ELb0ELb1ELb0ELb0ELb0ELb1EEEvNS_16Flash_fwd_paramsE:
.text._ZN5flash16flash_fwd_kernelI23Flash_fwd_kernel_traitsILi128ELi128ELi32ELi4ELb0ELb0EN7cutlass6half_tE19Flash_kernel_traitsILi128ELi128ELi32ELi4ES3_EELb1ELb0ELb0ELb1ELb0ELb0ELb0ELb1EEEvNS_16Flash_fwd_paramsE:
        /* <DEDUP_REMOVED lines=76> */
[----:B----4-:R-:W-:Y:S01]  /*04c0*/  IMAD.U32 R2, RZ, RZ, UR11 ;  /* 0x0000000bff027e24 */ /* 0x010fe2000f8e00ff */
[----:B------:R-:W4:Y:S01]  /*04d0*/  LDCU UR11, c[0x0][0x3e0] ;  /* 0x00007c00ff0b77ac */ /* 0x000f220008000800 */
[----:B------:R-:W-:-:S05]  /*04e0*/  IMAD.U32 R3, RZ, RZ, UR10 ;  /* 0x0000000aff037e24 */ /* 0x000fca000f8e00ff */
[----:B------:R-:W2:Y:S01]  /*04f0*/  @!P3 LDG.E R4, desc[UR24][R2.64] ;  /* 0x000000180204b981 */ /* 0x000ea2000c1e1900 */
[----:B------:R-:W-:Y:S01]  /*0500*/  UMOV UR10, URZ ;  /* 0x000000ff000a7c82 */ /* 0x000fe20008000000 */
[----:B------:R-:W-:Y:S01]  /*0510*/  USHF.L.U32 UR23, UR33, 0x7, URZ ;  /* 0x0000000721177899 */ /* 0x000fe200080006ff */
[----:B------:R-:W-:Y:S01]  /*0520*/  UMOV UR13, 0xffffffff ;  /* 0xffffffff000d7882 */ /* 0x000fe20000000000 */
[----:B-1----:R-:W-:-:S04]  /*0530*/  @!UP3 UISETP.NE.U32.AND UP2, UPT, UR6, URZ, UPT ;  /* 0x000000ff0600b28c */ /* 0x002fc8000bf45070 */
[----:B------:R-:W-:Y:S02]  /*0540*/  @!UP3 UISETP.NE.AND.EX UP2, UPT, UR7, URZ, UPT, UP2 ;  /* 0x000000ff0700b28c */ /* 0x000fe4000bf45320 */
[----:B----4-:R-:W-:Y:S02]  /*0550*/  UIMAD UR27, UR29, UR11, UR28 ;  /* 0x0000000b1d1b72a4 */ /* 0x010fe4000f8e021c */
        /* <DEDUP_REMOVED lines=20> */
.L_x_2082:
[----:B------:R-:W-:Y:S01]  /*06a0*/  @!UP3 UIADD3 UR26, UPT, UPT, UR8, UR4, -UR10 ;  /* 0x00000004081ab290 */ /* 0x000fe2000fffe80a */
[----:B------:R-:W-:Y:S11]  /*06b0*/  @!P0 EXIT ;  /* 0x000000000000894d */ /* 0x000ff60003800000 */
[----:B------:R-:W-:-:S09]  /*06c0*/  UISETP.GT.AND UP0, UPT, UR26, URZ, UPT ;  /* 0x000000ff1a00728c */ /* 0x000fd2000bf04270 */
[----:B------:R-:W-:Y:S05]  /*06d0*/  BRA.U UP0, `(.L_x_2083) ;  /* 0x00000015000c7547 */ /* 0x000fea000b800000 */
        /* <DEDUP_REMOVED lines=10> */
[----:B------:R-:W1:Y:S03]  /*0780*/  @UP1 LDCU UR6, c[0x0][0x430] ;  /* 0x00008600ff0617ac */ /* 0x000e660008000800 */
[----:B------:R-:W-:Y:S02]  /*0790*/  @UP0 UIMAD UR9, UR19, UR7, UR13 ;  /* 0x00000007130902a4 */ /* 0x000fe4000f8e020d */
[----:B----4-:R-:W-:Y:S01]  /*07a0*/  @UP1 UIMAD UR8, UR4, UR5, URZ ;  /* 0x00000005040812a4 */ /* 0x010fe2000f8e02ff */
[----:B------:R-:W-:Y:S01]  /*07b0*/  @UP1 UMOV UR7, 0x1 ;  /* 0x0000000100071882 */ /* 0x000fe20000000000 */
[----:B------:R-:W-:Y:S01]  /*07c0*/  @UP0 UMOV UR14, UR12 ;  /* 0x0000000c000e0c82 */ /* 0x000fe20008000000 */
[----:B--2---:R-:W-:Y:S09]  /*07d0*/  BRA.U UP1, `(.L_x_2084) ;  /* 0x0000000101247547 */ /* 0x004ff2000b800000 */
[----:B------:R-:W-:-:S11]  /*07e0*/  UISETP.NE.AND UP0, UPT, UR10, URZ, UPT ;  /* 0x000000ff0a00728c */ /* 0x000fd6000bf05270 */
[----:B------:R-:W2:Y:S01]  /*07f0*/  @UP0 LDCU UR7, c[0x0][0x454] ;  /* 0x00008a80ff0707ac */ /* 0x000ea20008000800 */
[----:B------:R-:W3:Y:S01]  /*0800*/  @!UP0 LDCU UR4, c[0x0][0x434] ;  /* 0x00008680ff0487ac */ /* 0x000ee20008000800 */
[----:B------:R-:W4:Y:S01]  /*0810*/  @UP0 LDCU UR8, c[0x0][0x454] ;  /* 0x00008a80ff0807ac */ /* 0x000f220008000800 */
[----:B-1----:R-:W-:Y:S01]  /*0820*/  @UP0 UMOV UR6, 0x1 ;  /* 0x0000000100060882 */ /* 0x002fe20000000000 */
[----:B----4-:R-:W4:Y:S01]  /*0830*/  @!UP0 LDCU UR8, c[0x0][0x434] ;  /* 0x00008680ff0887ac */ /* 0x010f220008000800 */
[----:B------:R-:W-:Y:S01]  /*0840*/  @!UP0 UMOV UR6, 0x1 ;  /* 0x0000000100068882 */ /* 0x000fe20000000000 */
[----:B--2---:R-:W-:Y:S02]  /*0850*/  @UP0 UIMAD UR7, UR11, UR7, URZ ;  /* 0x000000070b0702a4 */ /* 0x004fe4000f8e02ff */
[----:B---3--:R-:W-:-:S12]  /*0860*/  @!UP0 UIMAD UR7, UR11, UR4, URZ ;  /* 0x000000040b0782a4 */ /* 0x008fd8000f8e02ff */
.L_x_2084:
[----:B------:R-:W2:Y:S01]  /*0870*/  LDCU UR12, c[0x0][0x434] ;  /* 0x00008680ff0c77ac */ /* 0x000ea20008000800 */
[----:B------:R-:W-:Y:S01]  /*0880*/  IMAD.SHL.U32 R12, R213, 0x8, RZ ;  /* 0x00000008d50c7824 */ /* 0x000fe200078e00ff */
[----:B------:R-:W-:Y:S01]  /*0890*/  SHF.R.U32.HI R213, RZ, 0x3, R213 ;  /* 0x00000003ffd57819 */ /* 0x000fe200000116d5 */
[----:B------:R-:W-:Y:S01]  /*08a0*/  BSSY.RECONVERGENT B0, `(.L_x_2085) ;  /* 0x0000035000007945 */ /* 0x000fe20003800200 */
[----:B------:R-:W-:Y:S01]  /*08b0*/  UISETP.NE.AND UP1, UPT, UR10, URZ, !UP1 ;  /* 0x000000ff0a00728c */ /* 0x000fe2000cf25270 */
[----:B------:R-:W3:Y:S01]  /*08c0*/  LDCU.64 UR4, c[0x0][0x410] ;  /* 0x00008200ff0477ac */ /* 0x000ee20008000a00 */
[----:B------:R-:W-:Y:S01]  /*08d0*/  LOP3.LUT R12, R12, 0x38, RZ, 0xc0, !PT ;  /* 0x000000380c0c7812 */ /* 0x000fe200078ec0ff */
[C---:B------:R-:W-:Y:S01]  /*08e0*/  VIADD R15, R213.reuse, 0x20 ;  /* 0x00000020d50f7836 */ /* 0x040fe20000000000 */
[C---:B------:R-:W-:Y:S01]  /*08f0*/  IADD3 R14, PT, PT, R213.reuse, 0x10, RZ ;  /* 0x00000010d50e7810 */ /* 0x040fe20007ffe0ff */
[----:B----4-:R-:W-:Y:S01]  /*0900*/  UIMAD UR8, UR28, UR8, URZ ;  /* 0x000000081c0872a4 */ /* 0x010fe2000f8e02ff */
[----:B------:R-:W-:Y:S01]  /*0910*/  IADD3 R2, P0, PT, R12, UR14, RZ ;  /* 0x0000000e0c027c10 */ /* 0x000fe2000ff1e0ff */
[----:B------:R-:W-:Y:S01]  /*0920*/  UIADD3 UR20, UPT, UPT, -UR23, UR20, URZ ;  /* 0x0000001417147290 */ /* 0x000fe2000fffe1ff */
[C---:B------:R-:W-:Y:S01]  /*0930*/  VIADD R16, R213.reuse, 0x30 ;  /* 0x00000030d5107836 */ /* 0x040fe20000000000 */
[----:B------:R-:W-:Y:S01]  /*0940*/  UISETP.NE.AND UP0, UPT, UR19, -0x1, UPT ;  /* 0xffffffff1300788c */ /* 0x000fe2000bf05270 */
[C---:B------:R-:W-:Y:S01]  /*0950*/  IADD3 R18, PT, PT, R213.reuse, 0x40, RZ ;  /* 0x00000040d5127810 */ /* 0x040fe20007ffe0ff */
[----:B------:R-:W-:Y:S01]  /*0960*/  @!UP1 UIMAD UR8, UR29, UR7, UR8 ;  /* 0x000000071d0892a4 */ /* 0x000fe2000f8e0208 */
[----:B------:R-:W-:Y:S01]  /*0970*/  IMAD.X R3, RZ, RZ, UR9, P0 ;  /* 0x00000009ff037e24 */ /* 0x000fe200080e06ff */
[----:B--2---:R-:W-:Y:S01]  /*0980*/  UIMAD UR7, UR29, UR12, URZ ;  /* 0x0000000c1d0772a4 */ /* 0x004fe2000f8e02ff */
[----:B------:R-:W-:Y:S01]  /*0990*/  ISETP.GE.AND P0, PT, R213, UR20, PT ;  /* 0x00000014d5007c0c */ /* 0x000fe2000bf06270 */
[----:B-1----:R-:W-:Y:S01]  /*09a0*/  UIMAD UR23, UR23, UR6, URZ ;  /* 0x00000006171772a4 */ /* 0x002fe2000f8e02ff */
[----:B------:R-:W-:Y:S01]  /*09b0*/  ISETP.GE.AND P3, PT, R14, UR20, PT ;  /* 0x000000140e007c0c */ /* 0x000fe2000bf66270 */
[----:B------:R-:W-:Y:S01]  /*09c0*/  USEL UR7, UR7, UR19, !UP0 ;  /* 0x0000001307077287 */ /* 0x000fe2000c000000 */
[----:B------:R-:W-:Y:S01]  /*09d0*/  ISETP.GE.AND P2, PT, R15, UR20, PT ;  /* 0x000000140f007c0c */ /* 0x000fe2000bf46270 */
[----:B---3--:R-:W-:Y:S01]  /*09e0*/  IMAD.U32 R0, RZ, RZ, UR4 ;  /* 0x00000004ff007e24 */ /* 0x008fe2000f8e00ff */
[----:B------:R-:W-:Y:S01]  /*09f0*/  USHF.R.S32.HI UR12, URZ, 0x1f, UR23 ;  /* 0x0000001fff0c7899 */ /* 0x000fe20008011417 */
        /* <DEDUP_REMOVED lines=9> */
[----:B------:R-:W-:Y:S01]  /*0a90*/  UIADD3 UR7, UP1, UP0, UR23, UR7, UR8 ;  /* 0x0000000717077290 */ /* 0x000fe2000f83e008 */
[----:B------:R-:W-:Y:S01]  /*0aa0*/  LOP3.LUT R13, R12, 0x40, RZ, 0xfc, !PT ;  /* 0x000000400c0d7812 */ /* 0x000fe200078efcff */
[----:B------:R-:W-:Y:S01]  /*0ab0*/  UIMAD.WIDE.U32 UR10, UR33, 0x80, URZ ;  /* 0x00000080210a78a5 */ /* 0x000fe2000f8e00ff */
[----:B------:R-:W-:Y:S01]  /*0ac0*/  IMAD R9, R0, UR28, R11 ;  /* 0x0000001c00097c24 */ /* 0x000fe2000f8e020b */
[----:B------:R-:W-:-:S04]  /*0ad0*/  UIADD3.X UR12, UPT, UPT, UR12, UR4, UR5, UP1, UP0 ;  /* 0x000000040c0c7290 */ /* 0x000fc80008fe0405 */
[----:B------:R-:W-:Y:S01]  /*0ae0*/  LOP3.LUT R7, R213, UR10, RZ, 0xfc, !PT ;  /* 0x0000000ad5077c12 */ /* 0x000fe2000f8efcff */
[----:B------:R-:W-:Y:S07]  /*0af0*/  @P0 BRA `(.L_x_2086) ;  /* 0x00000000003c0947 */ /* 0x000fee0003800000 */
        /* <DEDUP_REMOVED lines=15> */
.L_x_2086:
[----:B------:R-:W-:Y:S05]  /*0bf0*/  BSYNC.RECONVERGENT B0 ;  /* 0x0000000000007941 */ /* 0x000fea0003800200 */
.L_x_2085:
        /* <DEDUP_REMOVED lines=21> */
.L_x_2088:
[----:B------:R-:W-:Y:S05]  /*0d50*/  BSYNC.RECONVERGENT B0 ;  /* 0x0000000000007941 */ /* 0x000fea0003800200 */
.L_x_2087:
        /* <DEDUP_REMOVED lines=21> */
.L_x_2090:
[----:B------:R-:W-:Y:S05]  /*0eb0*/  BSYNC.RECONVERGENT B0 ;  /* 0x0000000000007941 */ /* 0x000fea0003800200 */
.L_x_2089:
        /* <DEDUP_REMOVED lines=20> */
.L_x_2092:
[----:B------:R-:W-:Y:S05]  /*1000*/  BSYNC.RECONVERGENT B0 ;  /* 0x0000000000007941 */ /* 0x000fea0003800200 */
.L_x_2091:
        /* <DEDUP_REMOVED lines=20> */
.L_x_2094:
[----:B------:R-:W-:Y:S05]  /*1150*/  BSYNC.RECONVERGENT B0 ;  /* 0x0000000000007941 */ /* 0x000fea0003800200 */
.L_x_2093:
        /* <DEDUP_REMOVED lines=20> */
.L_x_2096:
[----:B------:R-:W-:Y:S05]  /*12a0*/  BSYNC.RECONVERGENT B0 ;  /* 0x0000000000007941 */ /* 0x000fea0003800200 */
.L_x_2095:
        /* <DEDUP_REMOVED lines=20> */
.L_x_2098:
[----:B------:R-:W-:Y:S05]  /*13f0*/  BSYNC.RECONVERGENT B0 ;  /* 0x0000000000007941 */ /* 0x000fea0003800200 */
.L_x_2097:
        /* <DEDUP_REMOVED lines=20> */
.L_x_2100:
[----:B------:R-:W-:Y:S05]  /*1540*/  BSYNC.RECONVERGENT B0 ;  /* 0x0000000000007941 */ /* 0x000fea0003800200 */
.L_x_2099:
        /* <DEDUP_REMOVED lines=10> */
.L_x_2102:
[----:B------:R-:W-:Y:S05]  /*15f0*/  BSYNC.RECONVERGENT B0 ;  /* 0x0000000000007941 */ /* 0x000fea0003800200 */
.L_x_2101:
        /* <DEDUP_REMOVED lines=15> */
.L_x_2104:
[----:B------:R-:W-:Y:S05]  /*16f0*/  BSYNC.RECONVERGENT B0 ;  /* 0x0000000000007941 */ /* 0x000fea0003800200 */
.L_x_2103:
        /* <DEDUP_REMOVED lines=10> */
.L_x_2106:
[----:B------:R-:W-:Y:S05]  /*17a0*/  BSYNC.RECONVERGENT B0 ;  /* 0x0000000000007941 */ /* 0x000fea0003800200 */
.L_x_2105:
        /* <DEDUP_REMOVED lines=10> */
.L_x_2108:
[----:B------:R-:W-:Y:S05]  /*1850*/  BSYNC.RECONVERGENT B0 ;  /* 0x0000000000007941 */ /* 0x000fea0003800200 */
.L_x_2107:
        /* <DEDUP_REMOVED lines=10> */
.L_x_2110:
[----:B------:R-:W-:Y:S05]  /*1900*/  BSYNC.RECONVERGENT B0 ;  /* 0x0000000000007941 */ /* 0x000fea0003800200 */
.L_x_2109:
        /* <DEDUP_REMOVED lines=10> */
.L_x_2112:
[----:B------:R-:W-:Y:S05]  /*19b0*/  BSYNC.RECONVERGENT B0 ;  /* 0x0000000000007941 */ /* 0x000fea0003800200 */
.L_x_2111:
        /* <DEDUP_REMOVED lines=10> */
.L_x_2114:
[----:B------:R-:W-:Y:S05]  /*1a60*/  BSYNC.RECONVERGENT B0 ;  /* 0x0000000000007941 */ /* 0x000fea0003800200 */
.L_x_2113:
        /* <DEDUP_REMOVED lines=10> */
.L_x_2083:
        /* <DEDUP_REMOVED lines=22> */
[----:B------:R-:W-:-:S03]  /*1c70*/  UIMAD UR11, UR29, UR5, UR7 ;  /* 0x000000051d0b72a4 */ /* 0x000fc6000f8e0207 */
[----:B------:R-:W-:Y:S01]  /*1c80*/  UMOV UR12, UR6 ;  /* 0x00000006000c7c82 */ /* 0x000fe20008000000 */
[----:B------:R-:W-:Y:S05]  /*1c90*/  BRA `(.L_x_2116) ;  /* 0x0000000000187947 */ /* 0x000fea0003800000 */
.L_x_2115:
[----:B------:R-:W1:Y:S01]  /*1ca0*/  LDCU.64 UR16, c[0x0][0x3b8] ;  /* 0x00007700ff1077ac */ /* 0x000e620008000a00 */
[----:B------:R-:W-:-:S04]  /*1cb0*/  UIADD3 UR11, UPT, UPT, UR10, UR13, URZ ;  /* 0x0000000d0a0b7290 */ /* 0x000fc8000fffe0ff */
[----:B-1----:R-:W-:Y:S02]  /*1cc0*/  UIMAD.WIDE.U32 UR4, UR11, UR16, URZ ;  /* 0x000000100b0472a5 */ /* 0x002fe4000f8e00ff */
[----:B------:R-:W-:-:S04]  /*1cd0*/  UIMAD UR11, UR11, UR17, URZ ;  /* 0x000000110b0b72a4 */ /* 0x000fc8000f8e02ff */
[----:B------:R-:W-:Y:S01]  /*1ce0*/  UIADD3 UR11, UPT, UPT, UR5, UR11, URZ ;  /* 0x0000000b050b7290 */ /* 0x000fe2000fffe0ff */
[----:B------:R-:W-:Y:S02]  /*1cf0*/  UMOV UR12, UR4 ;  /* 0x00000004000c7c82 */ /* 0x000fe40008000000 */
.L_x_2116:
        /* <DEDUP_REMOVED lines=39> */
.L_x_2117:
[----:B------:R-:W1:Y:S01]  /*1f70*/  LDCU.64 UR8, c[0x0][0x3c0] ;  /* 0x00007800ff0877ac */ /* 0x000e620008000a00 */
[----:B------:R-:W-:-:S04]  /*1f80*/  UIADD3 UR10, UPT, UPT, UR10, UR13, URZ ;  /* 0x0000000d0a0a7290 */ /* 0x000fc8000fffe0ff */
[----:B-1----:R-:W-:Y:S02]  /*1f90*/  UIMAD.WIDE.U32 UR14, UR10, UR8, URZ ;  /* 0x000000080a0e72a5 */ /* 0x002fe4000f8e00ff */
[----:B------:R-:W-:-:S04]  /*1fa0*/  UIMAD UR10, UR10, UR9, URZ ;  /* 0x000000090a0a72a4 */ /* 0x000fc8000f8e02ff */
[----:B------:R-:W-:-:S12]  /*1fb0*/  UIADD3 UR10, UPT, UPT, UR15, UR10, URZ ;  /* 0x0000000a0f0a7290 */ /* 0x000fd8000fffe0ff */
.L_x_2118:
[----:B------:R-:W-:Y:S01]  /*1fc0*/  IMAD.SHL.U32 R217, R213, 0x8, RZ ;  /* 0x00000008d5d97824 */ /* 0x000fe200078e00ff */
[--C-:B------:R-:W-:Y:S01]  /*1fd0*/  SHF.R.U32.HI R102, RZ, 0x3, R213.reuse ;  /* 0x00000003ff667819 */ /* 0x100fe200000116d5 */
[----:B------:R-:W-:Y:S01]  /*1fe0*/  UIADD3 UR18, UPT, UPT, -UR23, UR20, URZ ;  /* 0x0000001417127290 */ /* 0x000fe2000fffe1ff */
[----:B------:R-:W1:Y:S01]  /*1ff0*/  S2UR UR35, SR_CgaCtaId ;  /* 0x00000000002379c3 */ /* 0x000e620000008800 */
[----:B------:R-:W2:Y:S01]  /*2000*/  LDCU.128 UR4, c[0x0][0x3d0] ;  /* 0x00007a00ff0477ac */ /* 0x000ea20008000c00 */
[C---:B------:R-:W-:Y:S01]  /*2010*/  LOP3.LUT R207, R217.reuse, 0x38, RZ, 0xc0, !PT ;  /* 0x00000038d9cf7812 */ /* 0x040fe200078ec0ff */
[C---:B------:R-:W-:Y:S01]  /*2020*/  VIADD R2, R102.reuse, 0x30 ;  /* 0x0000003066027836 */ /* 0x040fe20000000000 */
[----:B------:R-:W-:Y:S01]  /*2030*/  LOP3.LUT R7, R217, 0x1f8, RZ, 0xc0, !PT ;  /* 0x000001f8d9077812 */ /* 0x000fe200078ec0ff */
[C---:B------:R-:W-:Y:S01]  /*2040*/  VIADD R6, R102.reuse, 0x40 ;  /* 0x0000004066067836 */ /* 0x040fe20000000000 */
[C---:B------:R-:W-:Y:S01]  /*2050*/  IADD3 R4, P1, PT, R207.reuse, UR12, RZ ;  /* 0x0000000ccf047c10 */ /* 0x040fe2000ff3e0ff */
[----:B------:R-:W-:Y:S01]  /*2060*/  VIADD R3, R102, 0x20 ;  /* 0x0000002066037836 */ /* 0x000fe20000000000 */
[----:B------:R-:W-:Y:S01]  /*2070*/  ISETP.GE.AND P2, PT, R2, UR18, PT ;  /* 0x0000001202007c0c */ /* 0x000fe2000bf46270 */
[----:B------:R-:W3:Y:S01]  /*2080*/  LDCU.64 UR12, c[0x0][0x390] ;  /* 0x00007200ff0c77ac */ /* 0x000ee20008000a00 */
[----:B------:R-:W-:Y:S01]  /*2090*/  IADD3 R2, P0, PT, R207, UR14, RZ ;  /* 0x0000000ecf027c10 */ /* 0x000fe2000ff1e0ff */
[----:B------:R-:W-:Y:S01]  /*20a0*/  VIADD R12, R102, 0x10 ;  /* 0x00000010660c7836 */ /* 0x000fe20000000000 */
[----:B------:R-:W-:Y:S01]  /*20b0*/  IADD3.X R5, PT, PT, RZ, UR11, RZ, P1, !PT ;  /* 0x0000000bff057c10 */ /* 0x000fe20008ffe4ff */
[----:B------:R-:W4:Y:S01]  /*20c0*/  LDCU.64 UR14, c[0x0][0x388] ;  /* 0x00007100ff0e77ac */ /* 0x000f220008000a00 */
[----:B------:R-:W-:Y:S01]  /*20d0*/  ISETP.GE.AND P1, PT, R6, UR18, PT ;  /* 0x0000001206007c0c */ /* 0x000fe2000bf26270 */
[----:B------:R-:W-:Y:S01]  /*20e0*/  BSSY.RECONVERGENT B0, `(.L_x_2119) ;  /* 0x0000044000007945 */ /* 0x000fe20003800200 */
[----:B------:R-:W-:Y:S01]  /*20f0*/  LOP3.LUT R6, R7, 0x38, R213, 0x78, !PT ;  /* 0x0000003807067812 */ /* 0x000fe200078e78d5 */
[----:B------:R-:W-:Y:S01]  /*2100*/  IMAD.WIDE.U32 R4, R102, UR16, R4 ;  /* 0x0000001066047c25 */ /* 0x000fe2000f8e0004 */
[----:B------:R-:W-:-:S02]  /*2110*/  ISETP.GE.AND P3, PT, R3, UR18, PT ;  /* 0x0000001203007c0c */ /* 0x000fc4000bf66270 */
[----:B------:R-:W-:Y:S01]  /*2120*/  LOP3.LUT R217, R6, 0x1e00, R217, 0xf8, !PT ;  /* 0x00001e0006d97812 */ /* 0x000fe200078ef8d9 */
[----:B------:R-:W-:Y:S01]  /*2130*/  IMAD.X R3, RZ, RZ, UR10, P0 ;  /* 0x0000000aff037e24 */ /* 0x000fe200080e06ff */
[----:B------:R-:W-:Y:S01]  /*2140*/  SHF.R.S32.HI R6, RZ, 0x1f, R0 ;  /* 0x0000001fff067819 */ /* 0x000fe20000011400 */
[C---:B------:R-:W-:Y:S01]  /*2150*/  IMAD R5, R102.reuse, UR17, R5 ;  /* 0x0000001166057c24 */ /* 0x040fe2000f8e0205 */
[C---:B------:R-:W-:Y:S01]  /*2160*/  IADD3 R8, P0, PT, R207.reuse, UR34, RZ ;  /* 0x00000022cf087c10 */ /* 0x040fe2000ff1e0ff */
[----:B------:R-:W-:Y:S01]  /*2170*/  IMAD.WIDE.U32 R2, R102, UR8, R2 ;  /* 0x0000000866027c25 */ /* 0x000fe2000f8e0002 */
[----:B------:R-:W5:Y:S01]  /*2180*/  LDCU.64 UR10, c[0x0][0x3c8] ;  /* 0x00007900ff0a77ac */ /* 0x000f620008000a00 */
[----:B------:R-:W-:Y:S02]  /*2190*/  LOP3.LUT R103, R207, 0x40, RZ, 0xfc, !PT ;  /* 0x00000040cf677812 */ /* 0x000fe400078efcff */
[----:B--2---:R-:W-:Y:S02]  /*21a0*/  IMAD R7, R6, UR4, RZ ;  /* 0x0000000406077c24 */ /* 0x004fe4000f8e02ff */
[----:B------:R-:W-:-:S02]  /*21b0*/  IMAD R3, R102, UR9, R3 ;  /* 0x0000000966037c24 */ /* 0x000fc4000f8e0203 */
[----:B------:R-:W-:Y:S02]  /*21c0*/  IMAD R6, R6, UR6, RZ ;  /* 0x0000000606067c24 */ /* 0x000fe4000f8e02ff */
[C---:B------:R-:W-:Y:S02]  /*21d0*/  IMAD R7, R0.reuse, UR5, R7 ;  /* 0x0000000500077c24 */ /* 0x040fe4000f8e0207 */
[----:B------:R-:W-:Y:S01]  /*21e0*/  IMAD.WIDE.U32 R4, R0, UR4, R4 ;  /* 0x0000000400047c25 */ /* 0x000fe2000f8e0004 */
[----:B------:R-:W-:-:S03]  /*21f0*/  UMOV UR4, 0x400 ;  /* 0x0000040000047882 */ /* 0x000fc60000000000 */
[----:B------:R-:W-:Y:S01]  /*2200*/  IMAD R6, R0, UR7, R6 ;  /* 0x0000000700067c24 */ /* 0x000fe2000f8e0206 */
[----:B----4-:R-:W-:Y:S01]  /*2210*/  LEA R105, P4, R4, UR14, 0x1 ;  /* 0x0000000e04697c11 */ /* 0x010fe2000f8808ff */
[----:B------:R-:W-:Y:S01]  /*2220*/  IMAD.WIDE.U32 R2, R0, UR6, R2 ;  /* 0x0000000600027c25 */ /* 0x000fe2000f8e0002 */
[----:B------:R-:W-:-:S03]  /*2230*/  IADD3 R0, PT, PT, R5, R7, RZ ;  /* 0x0000000705007210 */ /* 0x000fc60007ffe0ff */
[----:B------:R-:W-:Y:S01]  /*2240*/  IMAD.X R9, RZ, RZ, UR32, P0 ;  /* 0x00000020ff097e24 */ /* 0x000fe200080e06ff */
[----:B---3--:R-:W-:Y:S01]  /*2250*/  LEA R14, P0, R2, UR12, 0x1 ;  /* 0x0000000c020e7c11 */ /* 0x008fe2000f8008ff */
[----:B------:R-:W-:Y:S01]  /*2260*/  IMAD.IADD R3, R3, 0x1, R6 ;  /* 0x0000000103037824 */ /* 0x000fe200078e0206 */
[----:B------:R-:W-:Y:S01]  /*2270*/  LEA.HI.X R104, R4, UR15, R0, 0x1, P4 ;  /* 0x0000000f04687c11 */ /* 0x000fe2000a0f0c00 */
[----:B------:R2:W-:Y:S01]  /*2280*/  STL [R1+0x54], R105 ;  /* 0x0000546901007387 */ /* 0x0005e20000100800 */
[----:B-----5:R-:W-:Y:S01]  /*2290*/  IMAD.U32 R10, RZ, RZ, UR10 ;  /* 0x0000000aff0a7e24 */ /* 0x020fe2000f8e00ff */
[----:B------:R-:W-:Y:S01]  /*22a0*/  UIMAD.WIDE.U32 UR14, UR33, 0x80, URZ ;  /* 0x00000080210e78a5 */ /* 0x000fe2000f8e00ff */
[----:B------:R-:W-:Y:S01]  /*22b0*/  LEA.HI.X R13, R2, UR13, R3, 0x1, P0 ;  /* 0x0000000d020d7c11 */ /* 0x000fe200080f0c03 */
[----:B------:R2:W-:Y:S01]  /*22c0*/  STL [R1+0x5c], R14 ;  /* 0x00005c0e01007387 */ /* 0x0005e20000100800 */
[----:B------:R-:W-:Y:S01]  /*22d0*/  ISETP.GE.AND P0, PT, R102, UR18, PT ;  /* 0x0000001266007c0c */ /* 0x000fe2000bf06270 */
[----:B-1----:R-:W-:Y:S01]  /*22e0*/  ULEA UR12, UR35, UR4, 0x18 ;  /* 0x00000004230c7291 */ /* 0x002fe2000f8ec0ff */
[----:B------:R-:W-:Y:S01]  /*22f0*/  MOV R0, UR11 ;  /* 0x0000000b00007c02 */ /* 0x000fe20008000f00 */
[----:B------:R2:W-:Y:S01]  /*2300*/  STL [R1+0x50], R104 ;  /* 0x0000506801007387 */ /* 0x0005e20000100800 */
[----:B------:R-:W-:Y:S01]  /*2310*/  IMAD.WIDE.U32 R8, R10, UR28, R8 ;  /* 0x0000001c0a087c25 */ /* 0x000fe2000f8e0008 */
[----:B------:R-:W-:Y:S01]  /*2320*/  USHF.L.U64.HI UR10, UR16, 0x5, UR17 ;  /* 0x00000005100a7899 */ /* 0x000fe20008010211 */
[----:B------:R-:W-:Y:S01]  /*2330*/  ISETP.GE.AND P4, PT, R12, UR18, PT ;  /* 0x000000120c007c0c */ /* 0x000fe2000bf86270 */
[----:B------:R2:W-:Y:S01]  /*2340*/  STL [R1+0x58], R13 ;  /* 0x0000580d01007387 */ /* 0x0005e20000100800 */
[C---:B------:R-:W-:Y:S01]  /*2350*/  LOP3.LUT R10, R102.reuse, UR14, RZ, 0xfc, !PT ;  /* 0x0000000e660a7c12 */ /* 0x040fe2000f8efcff */
[----:B------:R-:W-:Y:S01]  /*2360*/  VIADD R11, R102, 0x50 ;  /* 0x00000050660b7836 */ /* 0x000fe20000000000 */
[----:B------:R-:W-:Y:S01]  /*2370*/  LEA R217, R217, UR12, 0x1 ;  /* 0x0000000cd9d97c11 */ /* 0x000fe2000f8e08ff */
[----:B------:R2:W-:Y:S01]  /*2380*/  STL [R1+0x4c], R103 ;  /* 0x00004c6701007387 */ /* 0x0005e20000100800 */
[----:B------:R-:W-:Y:S01]  /*2390*/  IMAD R7, R0, UR28, R9 ;  /* 0x0000001c00077c24 */ /* 0x000fe2000f8e0209 */
[----:B------:R-:W-:Y:S06]  /*23a0*/  @P0 BRA `(.L_x_2120) ;  /* 0x00000000005c0947 */ /* 0x000fec0003800000 */
[----:B------:R-:W1:Y:S01]  /*23b0*/  LDCU.64 UR4, c[0x0][0x3b0] ;  /* 0x00007600ff0477ac */ /* 0x000e620008000a00 */
[----:B------:R-:W-:Y:S01]  /*23c0*/  MOV R6, R8 ;  /* 0x0000000800067202 */ /* 0x000fe20000000f00 */
[----:B------:R-:W3:Y:S01]  /*23d0*/  LDCU UR11, c[0x0][0x440] ;  /* 0x00008800ff0b77ac */ /* 0x000ee20008000800 */
[----:B------:R-:W4:Y:S01]  /*23e0*/  LDCU.64 UR6, c[0x0][0x380] ;  /* 0x00007000ff0677ac */ /* 0x000f220008000a00 */
[----:B-1----:R-:W-:Y:S02]  /*23f0*/  UIMAD UR13, UR15, UR4, URZ ;  /* 0x000000040f0d72a4 */ /* 0x002fe4000f8e02ff */
        /* <DEDUP_REMOVED lines=18> */
.L_x_2120:
[----:B------:R-:W-:Y:S05]  /*2520*/  BSYNC.RECONVERGENT B0 ;  /* 0x0000000000007941 */ /* 0x000fea0003800200 */
.L_x_2119:
[----:B------:R-:W-:Y:S01]  /*2530*/  USHF.L.U32 UR11, UR16, 0x5, URZ ;  /* 0x00000005100b7899 */ /* 0x000fe200080006ff */
        /* <DEDUP_REMOVED lines=9> */
[----:B-1----:R-:W-:Y:S01]  /*25d0*/  IMAD.X R2, RZ, RZ, UR15, P4 ;  /* 0x0000000fff027e24 */ /* 0x002fe2000a0e06ff */
        /* <DEDUP_REMOVED lines=19> */
.L_x_2122:
[----:B------:R-:W-:Y:S05]  /*2710*/  BSYNC.RECONVERGENT B0 ;  /* 0x0000000000007941 */ /* 0x000fea0003800200 */
.L_x_2121:
[----:B------:R-:W-:Y:S01]  /*2720*/  UIMAD UR13, UR21, -0x20, UR26 ;  /* 0xffffffe0150d78a4 */ /* 0x000fe2000f8e021a */
[----:B------:R-:W-:Y:S01]  /*2730*/  BSSY.RECONVERGENT B0, `(.L_x_2123) ;  /* 0x000001d000007945 */ /* 0x000fe20003800200 */
[----:B------:R-:W-:Y:S02]  /*2740*/  ISETP.GE.AND P6, PT, R11, UR18, PT ;  /* 0x000000120b007c0c */ /* 0x000fe4000bfc6270 */
[----:B------:R-:W-:Y:S01]  /*2750*/  IADD3 R11, PT, PT, R102, 0x70, RZ ;  /* 0x00000070660b7810 */ /* 0x000fe20007ffe0ff */
[----:B------:R-:W-:Y:S05]  /*2760*/  @P3 BRA `(.L_x_2124) ;  /* 0x0000000000643947 */ /* 0x000fea0003800000 */
[----:B------:R-:W4:Y:S01]  /*2770*/  LDCU.64 UR6, c[0x0][0x3b0] ;  /* 0x00007600ff0677ac */ /* 0x000f220008000a00 */
[----:B------:R-:W-:Y:S01]  /*2780*/  IADD3 R0, P3, PT, R10, 0x20, RZ ;  /* 0x000000200a007810 */ /* 0x000fe20007f7e0ff */
[----:B------:R-:W-:Y:S01]  /*2790*/  IMAD.MOV.U32 R4, RZ, RZ, R8 ;  /* 0x000000ffff047224 */ /* 0x000fe200078e0008 */
[----:B------:R-:W-:Y:S01]  /*27a0*/  MOV R5, R7 ;  /* 0x0000000700057202 */ /* 0x000fe20000000f00 */
[----:B------:R-:W5:Y:S02]  /*27b0*/  LDCU UR32, c[0x0][0x440] ;  /* 0x00008800ff2077ac */ /* 0x000f640008000800 */
[----:B-1-3--:R-:W-:Y:S01]  /*27c0*/  IMAD.X R2, RZ, RZ, UR15, P3 ;  /* 0x0000000fff027e24 */ /* 0x00afe200098e06ff */
        /* <DEDUP_REMOVED lines=19> */
.L_x_2124:
[----:B------:R-:W-:Y:S05]  /*2900*/  BSYNC.RECONVERGENT B0 ;  /* 0x0000000000007941 */ /* 0x000fea0003800200 */
.L_x_2123:
[----:B------:R-:W-:Y:S01]  /*2910*/  USHF.L.U64.HI UR32, UR16, 0x4, UR17 ;  /* 0x0000000410207899 */ /* 0x000fe20008010211 */
[----:B------:R-:W-:Y:S01]  /*2920*/  BSSY.RECONVERGENT B0, `(.L_x_2125) ;  /* 0x000001c000007945 */ /* 0x000fe20003800200 */
[----:B------:R-:W-:-:S03]  /*2930*/  ISETP.GE.AND P5, PT, R11, UR18, PT ;  /* 0x000000120b007c0c */ /* 0x000fc6000bfa6270 */
[----:B------:R-:W-:Y:S10]  /*2940*/  @P2 BRA `(.L_x_2126) ;  /* 0x0000000000642947 */ /* 0x000ff40003800000 */
[----:B------:R-:W5:Y:S01]  /*2950*/  LDCU.64 UR6, c[0x0][0x3b0] ;  /* 0x00007600ff0677ac */ /* 0x000f620008000a00 */
[----:B------:R-:W-:Y:S01]  /*2960*/  IADD3 R0, P2, PT, R10, 0x30, RZ ;  /* 0x000000300a007810 */ /* 0x000fe20007f5e0ff */
[----:B------:R-:W-:Y:S01]  /*2970*/  IMAD.MOV.U32 R4, RZ, RZ, R8 ;  /* 0x000000ffff047224 */ /* 0x000fe200078e0008 */
[----:B------:R-:W-:Y:S01]  /*2980*/  MOV R5, R7 ;  /* 0x0000000700057202 */ /* 0x000fe20000000f00 */
[----:B------:R-:W2:Y:S02]  /*2990*/  LDCU UR33, c[0x0][0x440] ;  /* 0x00008800ff2177ac */ /* 0x000ea40008000800 */
[----:B-1-34-:R-:W-:Y:S01]  /*29a0*/  IMAD.X R2, RZ, RZ, UR15, P2 ;  /* 0x0000000fff027e24 */ /* 0x01afe200090e06ff */
        /* <DEDUP_REMOVED lines=19> */
.L_x_2126:
[----:B------:R-:W-:Y:S05]  /*2ae0*/  BSYNC.RECONVERGENT B0 ;  /* 0x0000000000007941 */ /* 0x000fea0003800200 */
.L_x_2125:
[----:B------:R-:W-:Y:S01]  /*2af0*/  USHF.L.U32 UR33, UR16, 0x4, URZ ;  /* 0x0000000410217899 */ /* 0x000fe200080006ff */
        /* <DEDUP_REMOVED lines=28> */
.L_x_2128:
[----:B------:R-:W-:Y:S05]  /*2cc0*/  BSYNC.RECONVERGENT B0 ;  /* 0x0000000000007941 */ /* 0x000fea0003800200 */
.L_x_2127:
[----:B------:R-:W-:Y:S01]  /*2cd0*/  UIMAD.WIDE.U32 UR34, UR11, UR21, URZ ;  /* 0x000000150b2272a5 */ /* 0x000fe2000f8e00ff */
        /* <DEDUP_REMOVED lines=28> */
.L_x_2130:
[----:B------:R-:W-:Y:S05]  /*2ea0*/  BSYNC.RECONVERGENT B0 ;  /* 0x0000000000007941 */ /* 0x000fea0003800200 */
.L_x_2129:
[----:B------:R-:W-:Y:S04]  /*2eb0*/  BSSY.RECONVERGENT B0, `(.L_x_2131) ;  /* 0x000001b000007945 */ /* 0x000fe80003800200 */
[----:B------:R-:W-:Y:S05]  /*2ec0*/  @P6 BRA `(.L_x_2132) ;  /* 0x0000000000646947 */ /* 0x000fea0003800000 */
        /* <DEDUP_REMOVED lines=25> */
.L_x_2132:
[----:B------:R-:W-:Y:S05]  /*3060*/  BSYNC.RECONVERGENT B0 ;  /* 0x0000000000007941 */ /* 0x000fea0003800200 */
.L_x_2131:
[----:B------:R-:W-:Y:S04]  /*3070*/  BSSY.RECONVERGENT B0, `(.L_x_2133) ;  /* 0x000001b000007945 */ /* 0x000fe80003800200 */
[----:B------:R-:W-:Y:S05]  /*3080*/  @P5 BRA `(.L_x_2134) ;  /* 0x0000000000645947 */ /* 0x000fea0003800000 */
        /* <DEDUP_REMOVED lines=25> */
.L_x_2134:
[----:B------:R-:W-:Y:S05]  /*3220*/  BSYNC.RECONVERGENT B0 ;  /* 0x0000000000007941 */ /* 0x000fea0003800200 */
.L_x_2133:
        /* <DEDUP_REMOVED lines=22> */
.L_x_2136:
[----:B------:R-:W-:Y:S05]  /*3390*/  BSYNC.RECONVERGENT B0 ;  /* 0x0000000000007941 */ /* 0x000fea0003800200 */
.L_x_2135:
[----:B------:R-:W-:Y:S04]  /*33a0*/  BSSY.RECONVERGENT B0, `(.L_x_2137) ;  /* 0x0000015000007945 */ /* 0x000fe80003800200 */
[----:B------:R-:W-:Y:S05]  /*33b0*/  @P3 BRA `(.L_x_2138) ;  /* 0x00000000004c3947 */ /* 0x000fea0003800000 */
[----:B------:R-:W5:Y:S01]  /*33c0*/  LDCU UR4, c[0x0][0x440] ;  /* 0x00008800ff0477ac */ /* 0x000f620008000800 */
[----:B------:R-:W-:-:S04]  /*33d0*/  UIADD3 UR7, UP0, UPT, UR33, UR34, URZ ;  /* 0x0000002221077290 */ /* 0x000fc8000ff1e0ff */
[----:B------:R-:W-:Y:S02]  /*33e0*/  UIADD3.X UR6, UPT, UPT, UR32, UR5, URZ, UP0, !UPT ;  /* 0x0000000520067290 */ /* 0x000fe400087fe4ff */
[----:B------:R-:W-:-:S04]  /*33f0*/  IMAD.U32 R0, RZ, RZ, UR7 ;  /* 0x00000007ff007e24 */ /* 0x000fc8000f8e00ff */
[----:B-1-34-:R-:W-:Y:S01]  /*3400*/  IMAD.U32 R3, RZ, RZ, UR6 ;  /* 0x00000006ff037e24 */ /* 0x01afe2000f8e00ff */
        /* <DEDUP_REMOVED lines=14> */
.L_x_2138:
[----:B------:R-:W-:Y:S05]  /*34f0*/  BSYNC.RECONVERGENT B0 ;  /* 0x0000000000007941 */ /* 0x000fea0003800200 */
.L_x_2137:
        /* <DEDUP_REMOVED lines=21> */
[----:B------:R-:W-:Y:S01]  /*3650*/  SHF.R.U32.HI R211, RZ, 0x1, R213 ;  /* 0x00000001ffd37819 */ /* 0x000fe200000116d5 */
[----:B------:R-:W-:Y:S01]  /*3660*/  USHF.L.U64.HI UR4, UR8, 0x5, UR9 ;  /* 0x0000000508047899 */ /* 0x000fe20008010209 */
[----:B------:R-:W-:Y:S01]  /*3670*/  LOP3.LUT R98, R207, 0x1c0, R6, 0xf8, !PT ;  /* 0x000001c0cf627812 */ /* 0x000fe200078ef806 */
[----:B------:R-:W-:Y:S02]  /*3680*/  UIMAD.WIDE.U32 UR14, UR14, UR21, URZ ;  /* 0x000000150e0e72a5 */ /* 0x000fe4000f8e00ff */
[----:B------:R-:W-:Y:S01]  /*3690*/  UIMAD UR4, UR4, UR21, URZ ;  /* 0x00000015040472a4 */ /* 0x000fe2000f8e02ff */
[----:B------:R-:W-:-:S03]  /*36a0*/  UMOV UR6, URZ ;  /* 0x000000ff00067c82 */ /* 0x000fc60008000000 */
[----:B------:R-:W-:Y:S01]  /*36b0*/  UIADD3 UR4, UPT, UPT, UR15, UR4, URZ ;  /* 0x000000040f047290 */ /* 0x000fe2000fffe0ff */
[----:B------:R-:W-:Y:S01]  /*36c0*/  BAR.SYNC.DEFER_BLOCKING 0x0 ;  /* 0x0000000000007b1d */ /* 0x000fe20000010000 */
[----:B---3--:R-:W-:-:S05]  /*36d0*/  @P0 FMUL.FTZ R0, R2, R0 ;  /* 0x0000000002000220 */ /* 0x008fca0000410000 */
        /* <DEDUP_REMOVED lines=22> */
.L_x_2140:
[----:B------:R3:W-:Y:S04]  /*3840*/  STS.128 [R217+0xa000], RZ ;  /* 0x00a000ffd9007388 */ /* 0x0007e80000000c00 */
[----:B------:R3:W-:Y:S02]  /*3850*/  STS.128 [R217+0xb000], RZ ;  /* 0x00b000ffd9007388 */ /* 0x0007e40000000c00 */
.L_x_2141:
[----:B------:R-:W-:Y:S05]  /*3860*/  BSYNC.RECONVERGENT B0 ;  /* 0x0000000000007941 */ /* 0x000fea0003800200 */
.L_x_2139:
[----:B------:R-:W-:Y:S01]  /*3870*/  ISETP.GE.AND P0, PT, R12, UR13, PT ;  /* 0x0000000d0c007c0c */ /* 0x000fe2000bf06270 */
[C---:B------:R-:W-:Y:S01]  /*3880*/  IMAD.SHL.U32 R212, R213.reuse, 0x20, RZ ;  /* 0x00000020d5d47824 */ /* 0x040fe200078e00ff */
[----:B-1----:R-:W-:Y:S01]  /*3890*/  LOP3.LUT R2, R213, 0x8, RZ, 0xc0, !PT ;  /* 0x00000008d5027812 */ /* 0x002fe200078ec0ff */
[----:B------:R-:W-:Y:S01]  /*38a0*/  BSSY.RECONVERGENT B0, `(.L_x_2142) ;  /* 0x000001f000007945 */ /* 0x000fe20003800200 */
[----:B------:R-:W-:Y:S02]  /*38b0*/  LOP3.LUT R0, R98, 0x8, R211, 0x78, !PT ;  /* 0x0000000862007812 */ /* 0x000fe400078e78d3 */
[----:B------:R-:W-:Y:S02]  /*38c0*/  LOP3.LUT R3, R6, 0x200, RZ, 0xc0, !PT ;  /* 0x0000020006037812 */ /* 0x000fe400078ec0ff */
        /* <DEDUP_REMOVED lines=9> */
[----:B------:R-:W4:Y:S01]  /*3960*/  LDCU UR5, c[0x0][0x440] ;  /* 0x00008800ff0577ac */ /* 0x000f220008000800 */
[----:B------:R-:W-:-:S04]  /*3970*/  ULEA UR13, UP0, UR8, UR14, 0x4 ;  /* 0x0000000e080d7291 */ /* 0x000fc8000f8020ff */
[----:B------:R-:W-:Y:S02]  /*3980*/  ULEA.HI.X UR7, UR8, UR4, UR9, 0x4, UP0 ;  /* 0x0000000408077291 */ /* 0x000fe400080f2409 */
[----:B------:R-:W-:-:S04]  /*3990*/  IMAD.U32 R3, RZ, RZ, UR13 ;  /* 0x0000000dff037e24 */ /* 0x000fc8000f8e00ff */
[----:B------:R-:W-:Y:S01]  /*39a0*/  IMAD.U32 R4, RZ, RZ, UR7 ;  /* 0x00000007ff047e24 */ /* 0x000fe2000f8e00ff */
[----:B------:R-:W-:Y:S02]  /*39b0*/  LEA R2, P2, R3, R14, 0x1 ;  /* 0x0000000e03027211 */ /* 0x000fe400078408ff */
        /* <DEDUP_REMOVED lines=13> */
.L_x_2143:
[----:B------:R-:W-:Y:S05]  /*3a90*/  BSYNC.RECONVERGENT B0 ;  /* 0x0000000000007941 */ /* 0x000fea0003800200 */
.L_x_2142:
[----:B------:R-:W-:Y:S01]  /*3aa0*/  LDSM.16.M88.4 R16, [R24+UR12+0x8000] ;  /* 0x0080000c1810783b */ /* 0x000fe20008000200 */
[----:B------:R-:W-:Y:S01]  /*3ab0*/  IMAD.MOV.U32 R97, RZ, RZ, 0x10 ;  /* 0x00000010ff617424 */ /* 0x000fe200078e00ff */
[----:B------:R-:W-:Y:S01]  /*3ac0*/  LOP3.LUT P0, RZ, R213, 0x2, RZ, 0xc0, !PT ;  /* 0x00000002d5ff7812 */ /* 0x000fe2000780c0ff */
[----:B----4-:R-:W-:Y:S01]  /*3ad0*/  VIADD R2, R24, UR12 ;  /* 0x0000000c18027c36 */ /* 0x010fe20008000000 */
[----:B------:R-:W4:Y:S01]  /*3ae0*/  LDSM.16.M88.4 R8, [R0+0x2000] ;  /* 0x002000000008783b */ /* 0x000f220000000200 */
[----:B------:R-:W-:Y:S01]  /*3af0*/  IMAD.MOV.U32 R25, RZ, RZ, 0x20 ;  /* 0x00000020ff197424 */ /* 0x000fe200078e00ff */
[----:B------:R-:W-:Y:S01]  /*3b00*/  SEL R97, R97, 0xfffffff0, !P0 ;  /* 0xfffffff061617807 */ /* 0x000fe20004000000 */
[----:B------:R-:W-:Y:S01]  /*3b10*/  UISETP.GE.U32.AND UP1, UPT, UR26, 0x21, UPT ;  /* 0x000000211a00788c */ /* 0x000fe2000bf26070 */
[----:B------:R-:W5:Y:S01]  /*3b20*/  LDSM.16.M88.4 R28, [R24+UR12+0x8800] ;  /* 0x0088000c181c783b */ /* 0x000f620008000200 */
[----:B------:R-:W-:Y:S01]  /*3b30*/  LOP3.LUT P1, RZ, R213, 0x4, RZ, 0xc0, !PT ;  /* 0x00000004d5ff7812 */ /* 0x000fe2000782c0ff */
[----:B------:R-:W1:Y:S01]  /*3b40*/  LDCU.U8 UR7, c[0x0][0x4f8] ;  /* 0x00009f00ff0777ac */ /* 0x000e620008000000 */
[C---:B------:R-:W-:Y:S01]  /*3b50*/  IMAD R3, R97.reuse, 0x2, R2 ;  /* 0x0000000261037824 */ /* 0x040fe200078e0202 */
[----:B--2---:R-:W2:Y:S01]  /*3b60*/  LDSM.16.M88.4 R12, [R0] ;  /* 0x00000000000c783b */ /* 0x004ea20000000200 */
[----:B------:R-:W-:Y:S01]  /*3b70*/  IMAD R76, R97, 0x2, R0 ;  /* 0x00000002614c7824 */ /* 0x000fe200078e0200 */
[----:B------:R-:W-:-:S02]  /*3b80*/  SEL R101, R25, 0xffffffe0, !P1 ;  /* 0xffffffe019657807 */ /* 0x000fc40004800000 */
[----:B------:R-:W-:Y:S03]  /*3b90*/  LDSM.16.M88.4 R32, [R3+0x8000] ;  /* 0x008000000320783b */ /* 0x000fe60000000200 */
[C---:B------:R-:W-:Y:S01]  /*3ba0*/  IMAD R96, R101.reuse, 0x2, R0 ;  /* 0x0000000265607824 */ /* 0x040fe200078e0200 */
[----:B------:R-:W3:Y:S01]  /*3bb0*/  LDSM.16.M88.4 R4, [R76+0x2000] ;  /* 0x002000004c04783b */ /* 0x000ee20000000200 */
[----:B------:R-:W-:-:S03]  /*3bc0*/  IMAD R2, R101, 0x2, R2 ;  /* 0x0000000265027824 */ /* 0x000fc600078e0202 */
[----:B------:R-:W1:Y:S04]  /*3bd0*/  LDSM.16.M88.4 R36, [R3+0x8800] ;  /* 0x008800000324783b */ /* 0x000e680000000200 */
[----:B------:R-:W1:Y:S04]  /*3be0*/  LDSM.16.M88.4 R20, [R76] ;  /* 0x000000004c14783b */ /* 0x000e680000000200 */
[----:B------:R-:W-:Y:S04]  /*3bf0*/  LDSM.16.M88.4 R60, [R2+0x8000] ;  /* 0x00800000023c783b */ /* 0x000fe80000000200 */
[----:B------:R-:W0:Y:S01]  /*3c00*/  LDGDEPBAR ;  /* 0x00000000000079af */ /* 0x000e220000000000 */
[C---:B----4-:R-:W-:Y:S08]  /*3c10*/  HMMA.16816.F32 R44, R8.reuse, R18, RZ ;  /* 0x00000012082c723c */ /* 0x050ff000000018ff */
[C---:B------:R-:W-:Y:S08]  /*3c20*/  HMMA.16816.F32 R52, R8.reuse, R16, RZ ;  /* 0x000000100834723c */ /* 0x040ff000000018ff */
[----:B-----5:R-:W-:Y:S08]  /*3c30*/  HMMA.16816.F32 R40, R8, R28, RZ ;  /* 0x0000001c0828723c */ /* 0x020ff000000018ff */
[----:B--2---:R-:W-:Y:S08]  /*3c40*/  HMMA.16816.F32 R56, R12, R16, RZ ;  /* 0x000000100c38723c */ /* 0x004ff000000018ff */
[----:B------:R-:W-:Y:S08]  /*3c50*/  HMMA.16816.F32 R8, R8, R30, RZ ;  /* 0x0000001e0808723c */ /* 0x000ff000000018ff */
[----:B------:R-:W-:Y:S01]  /*3c60*/  HMMA.16816.F32 R88, R12, R18, RZ ;  /* 0x000000120c58723c */ /* 0x000fe200000018ff */
[----:B------:R-:W2:Y:S07]  /*3c70*/  LDSM.16.M88.4 R16, [R96+0x2000] ;  /* 0x002000006010783b */ /* 0x000eae0000000200 */
[----:B---3--:R-:W-:Y:S01]  /*3c80*/  HMMA.16816.F32 R80, R4, R34, R44 ;  /* 0x000000220450723c */ /* 0x008fe2000000182c */
[----:B------:R-:W-:-:S02]  /*3c90*/  IMAD R45, R97, 0x2, R96 ;  /* 0x00000002612d7824 */ /* 0x000fc400078e0260 */
[----:B------:R-:W-:-:S05]  /*3ca0*/  IMAD R44, R97, 0x2, R2 ;  /* 0x00000002612c7824 */ /* 0x000fca00078e0202 */
[C---:B------:R-:W-:Y:S08]  /*3cb0*/  HMMA.16816.F32 R48, R12.reuse, R28, RZ ;  /* 0x0000001c0c30723c */ /* 0x040ff000000018ff */
[----:B------:R-:W-:Y:S01]  /*3cc0*/  HMMA.16816.F32 R28, R12, R30, RZ ;  /* 0x0000001e0c1c723c */ /* 0x000fe200000018ff */
[----:B------:R-:W3:Y:S07]  /*3cd0*/  LDSM.16.M88.4 R12, [R2+0x8800] ;  /* 0x00880000020c783b */ /* 0x000eee0000000200 */
[C---:B------:R-:W-:Y:S08]  /*3ce0*/  HMMA.16816.F32 R84, R4.reuse, R32, R52 ;  /* 0x000000200454723c */ /* 0x040ff00000001834 */
[C---:B-1----:R-:W-:Y:S01]  /*3cf0*/  HMMA.16816.F32 R92, R4.reuse, R36, R40 ;  /* 0x00000024045c723c */ /* 0x042fe20000001828 */
[----:B------:R-:W-:Y:S07]  /*3d00*/  LDSM.16.M88.4 R40, [R44+0x8000] ;  /* 0x008000002c28783b */ /* 0x000fee0000000200 */
[----:B------:R-:W-:Y:S01]  /*3d10*/  HMMA.16816.F32 R68, R4, R38, R8 ;  /* 0x000000260444723c */ /* 0x000fe20000001808 */
[----:B------:R-:W1:Y:S04]  /*3d20*/  LDSM.16.M88.4 R4, [R45+0x2000] ;  /* 0x002000002d04783b */ /* 0x000e680000000200 */
[----:B------:R-:W4:Y:S03]  /*3d30*/  LDSM.16.M88.4 R8, [R96] ;  /* 0x000000006008783b */ /* 0x000f260000000200 */
[C---:B------:R-:W-:Y:S08]  /*3d40*/  HMMA.16816.F32 R64, R20.reuse, R32, R56 ;  /* 0x000000201440723c */ /* 0x040ff00000001838 */
[C---:B------:R-:W-:Y:S08]  /*3d50*/  HMMA.16816.F32 R52, R20.reuse, R34, R88 ;  /* 0x000000221434723c */ /* 0x040ff00000001858 */
[C---:B------:R-:W-:Y:S08]  /*3d60*/  HMMA.16816.F32 R32, R20.reuse, R38, R28 ;  /* 0x000000261420723c */ /* 0x040ff0000000181c */
[----:B------:R-:W-:Y:S01]  /*3d70*/  HMMA.16816.F32 R72, R20, R36, R48 ;  /* 0x000000241448723c */ /* 0x000fe20000001830 */
[----:B------:R-:W5:Y:S04]  /*3d80*/  LDSM.16.M88.4 R36, [R44+0x8800] ;  /* 0x008800002c24783b */ /* 0x000f680000000200 */
[----:B------:R-:W5:Y:S03]  /*3d90*/  LDSM.16.M88.4 R20, [R45] ;  /* 0x000000002d14783b */ /* 0x000f660000000200 */
[C---:B--2---:R-:W-:Y:S08]  /*3da0*/  HMMA.16816.F32 R28, R16.reuse, R60, R84 ;  /* 0x0000003c101c723c */ /* 0x044ff00000001854 */
[C---:B------:R-:W-:Y:S08]  /*3db0*/  HMMA.16816.F32 R48, R16.reuse, R62, R80 ;  /* 0x0000003e1030723c */ /* 0x040ff00000001850 */
[C---:B---3--:R-:W-:Y:S08]  /*3dc0*/  HMMA.16816.F32 R56, R16.reuse, R12, R92 ;  /* 0x0000000c1038723c */ /* 0x048ff0000000185c */
[----:B------:R-:W-:Y:S08]  /*3dd0*/  HMMA.16816.F32 R16, R16, R14, R68 ;  /* 0x0000000e1010723c */ /* 0x000ff00000001844 */
[----:B-1----:R-:W-:Y:S01]  /*3de0*/  HMMA.16816.F32 R88, R4, R40, R28 ;  /* 0x000000280458723c */ /* 0x002fe2000000181c */
[----:B------:R-:W-:Y:S04]  /*3df0*/  LDSM.16.M88.4 R28, [R24+UR12+0x9000] ;  /* 0x0090000c181c783b */ /* 0x000fe80008000200 */
[----:B------:R-:W-:Y:S03]  /*3e00*/  LDSM.16.M88.4 R24, [R24+UR12+0x9800] ;  /* 0x0098000c1818783b */ /* 0x000fe60008000200 */
[C---:B----4-:R-:W-:Y:S08]  /*3e10*/  HMMA.16816.F32 R64, R8.reuse, R60, R64 ;  /* 0x0000003c0840723c */ /* 0x050ff00000001840 */
[C---:B------:R-:W-:Y:S08]  /*3e20*/  HMMA.16816.F32 R72, R8.reuse, R12, R72 ;  /* 0x0000000c0848723c */ /* 0x040ff00000001848 */
[C---:B------:R-:W-:Y:S01]  /*3e30*/  HMMA.16816.F32 R68, R8.reuse, R14, R32 ;  /* 0x0000000e0844723c */ /* 0x040fe20000001820 */
[----:B------:R-:W1:Y:S04]  /*3e40*/  LDSM.16.M88.4 R12, [R0+0x6000] ;  /* 0x00600000000c783b */ /* 0x000e680000000200 */
[----:B------:R-:W-:Y:S03]  /*3e50*/  LDSM.16.M88.4 R32, [R3+0x9000] ;  /* 0x009000000320783b */ /* 0x000fe60000000200 */
[----:B------:R-:W-:Y:S01]  /*3e60*/  HMMA.16816.F32 R60, R8, R62, R52 ;  /* 0x0000003e083c723c */ /* 0x000fe20000001834 */
[----:B------:R2:W3:Y:S07]  /*3e70*/  LDSM.16.M88.4 R8, [R0+0x4000] ;  /* 0x004000000008783b */ /* 0x0004ee0000000200 */
[C---:B-----5:R-:W-:Y:S08]  /*3e80*/  HMMA.16816.F32 R80, R4.reuse, R36, R56 ;  /* 0x000000240450723c */ /* 0x060ff00000001838 */
[C---:B------:R-:W-:Y:S01]  /*3e90*/  HMMA.16816.F32 R84, R4.reuse, R42, R48 ;  /* 0x0000002a0454723c */ /* 0x040fe20000001830 */
[----:B------:R4:W-:Y:S07]  /*3ea0*/  LDSM.16.M88.4 R48, [R3+0x9800] ;  /* 0x009800000330783b */ /* 0x0009ee0000000200 */
[----:B------:R-:W-:Y:S01]  /*3eb0*/  HMMA.16816.F32 R52, R4, R38, R16 ;  /* 0x000000260434723c */ /* 0x000fe20000001810 */
[----:B------:R-:W5:Y:S01]  /*3ec0*/  LDSM.16.M88.4 R4, [R76+0x6000] ;  /* 0x006000004c04783b */ /* 0x000f620000000200 */
[----:B--2---:R-:W-:-:S03]  /*3ed0*/  LOP3.LUT R0, R211, 0x1f0, RZ, 0xc0, !PT ;  /* 0x000001f0d3007812 */ /* 0x004fc600078ec0ff */
[----:B------:R2:W5:Y:S03]  /*3ee0*/  LDSM.16.M88.4 R16, [R76+0x4000] ;  /* 0x004000004c10783b */ /* 0x0005660000000200 */
[C---:B------:R-:W-:Y:S08]  /*3ef0*/  HMMA.16816.F32 R56, R20.reuse, R40, R64 ;  /* 0x000000281438723c */ /* 0x040ff00000001840 */
[----:B------:R-:W-:Y:S01]  /*3f00*/  HMMA.16816.F32 R60, R20, R42, R60 ;  /* 0x0000002a143c723c */ /* 0x000fe2000000183c */
[----:B----4-:R-:W-:-:S05]  /*3f10*/  IMAD.SHL.U32 R3, R213, 0x2, RZ ;  /* 0x00000002d5037824 */ /* 0x010fca00078e00ff */
[----:B------:R-:W-:Y:S02]  /*3f20*/  LOP3.LUT R93, R3, 0x6, RZ, 0xc0, !PT ;  /* 0x00000006035d7812 */ /* 0x000fe400078ec0ff */
[C---:B------:R-:W-:Y:S08]  /*3f30*/  HMMA.16816.F32 R40, R20.reuse, R36, R72 ;  /* 0x000000241428723c */ /* 0x040ff00000001848 */
[----:B------:R-:W-:Y:S08]  /*3f40*/  HMMA.16816.F32 R20, R20, R38, R68 ;  /* 0x000000261414723c */ /* 0x000ff00000001844 */
[C---:B-1----:R-:W-:Y:S08]  /*3f50*/  HMMA.16816.F32 R68, R12.reuse, R24, R80 ;  /* 0x000000180c44723c */ /* 0x042ff00000001850 */
[C---:B------:R-:W-:Y:S08]  /*3f60*/  HMMA.16816.F32 R72, R12.reuse, R30, R84 ;  /* 0x0000001e0c48723c */ /* 0x040ff00000001854 */
[----:B------:R-:W-:Y:S08]  /*3f70*/  HMMA.16816.F32 R36, R12, R26, R52 ;  /* 0x0000001a0c24723c */ /* 0x000ff00000001834 */
[----:B---3--:R-:W-:Y:S08]  /*3f80*/  HMMA.16816.F32 R80, R8, R24, R40 ;  /* 0x000000180850723c */ /* 0x008ff00000001828 */
[-C--:B------:R-:W-:Y:S01]  /*3f90*/  HMMA.16816.F32 R64, R12, R28.reuse, R88 ;  /* 0x0000001c0c40723c */ /* 0x080fe20000001858 */
[----:B------:R-:W-:Y:S07]  /*3fa0*/  LDSM.16.M88.4 R12, [R96+0x6000] ;  /* 0x00600000600c783b */ /* 0x000fee0000000200 */
[C---:B------:R-:W-:Y:S08]  /*3fb0*/  HMMA.16816.F32 R52, R8.reuse, R28, R56 ;  /* 0x0000001c0834723c */ /* 0x040ff00000001838 */
[C---:B--2---:R-:W-:Y:S01]  /*3fc0*/  HMMA.16816.F32 R76, R8.reuse, R30, R60 ;  /* 0x0000001e084c723c */ /* 0x044fe2000000183c */
[----:B------:R-:W1:Y:S07]  /*3fd0*/  LDSM.16.M88.4 R28, [R2+0x9000] ;  /* 0x00900000021c783b */ /* 0x000e6e0000000200 */
[----:B------:R-:W-:Y:S01]  /*3fe0*/  HMMA.16816.F32 R40, R8, R26, R20 ;  /* 0x0000001a0828723c */ /* 0x000fe20000001814 */
[----:B------:R2:W3:Y:S04]  /*3ff0*/  LDSM.16.M88.4 R24, [R2+0x9800] ;  /* 0x009800000218783b */ /* 0x0004e80000000200 */
[----:B------:R-:W4:Y:S03]  /*4000*/  LDSM.16.M88.4 R8, [R96+0x4000] ;  /* 0x004000006008783b */ /* 0x000f260000000200 */
[C---:B-----5:R-:W-:Y:S01]  /*4010*/  HMMA.16816.F32 R56, R4.reuse, R34, R72 ;  /* 0x000000220438723c */ /* 0x060fe20000001848 */
[----:B------:R-:W-:Y:S07]  /*4020*/  LDSM.16.M88.4 R20, [R44+0x9000] ;  /* 0x009000002c14783b */ /* 0x000fee0000000200 */
[C---:B------:R-:W-:Y:S08]  /*4030*/  HMMA.16816.F32 R60, R4.reuse, R32, R64 ;  /* 0x00000020043c723c */ /* 0x040ff00000001840 */
[----:B------:R-:W-:Y:S01]  /*4040*/  HMMA.16816.F32 R72, R4, R48, R68 ;  /* 0x000000300448723c */ /* 0x000fe20000001844 */
[----:B--2---:R-:W-:-:S04]  /*4050*/  SHF.R.U32.HI R2, RZ, 0x2, R213 ;  /* 0x00000002ff027819 */ /* 0x004fc800000116d5 */
[----:B------:R-:W-:-:S03]  /*4060*/  LOP3.LUT R2, R2, 0x7, RZ, 0xc0, !PT ;  /* 0x0000000702027812 */ /* 0x000fc600078ec0ff */
[----:B------:R-:W-:Y:S01]  /*4070*/  HMMA.16816.F32 R36, R4, R50, R36 ;  /* 0x000000320424723c */ /* 0x000fe20000001824 */
[----:B------:R-:W-:Y:S01]  /*4080*/  LDSM.16.M88.4 R4, [R45+0x6000] ;  /* 0x006000002d04783b */ /* 0x000fe20000000200 */
[----:B------:R-:W-:Y:S01]  /*4090*/  IADD3 R107, PT, PT, R2, UR23, R0 ;  /* 0x00000017026b7c10 */ /* 0x000fe2000fffe000 */
[----:B------:R-:W-:Y:S02]  /*40a0*/  IMAD.U32 R2, RZ, RZ, UR26 ;  /* 0x0000001aff027e24 */ /* 0x000fe4000f8e00ff */
[----:B------:R-:W-:Y:S02]  /*40b0*/  IMAD.U32 R0, RZ, RZ, UR21 ;  /* 0x00000015ff007e24 */ /* 0x000fe4000f8e00ff */
[----:B------:R-:W-:Y:S01]  /*40c0*/  STL [R1+0xac], R107 ;  /* 0x0000ac6b01007387 */ /* 0x000fe20000100800 */
[----:B------:R-:W-:Y:S01]  /*40d0*/  HMMA.16816.F32 R52, R16, R32, R52 ;  /* 0x000000201034723c */ /* 0x000fe20000001834 */
[----:B------:R-:W-:Y:S01]  /*40e0*/  IADD3 R2, PT, PT, R2, -UR20, R107 ;  /* 0x8000001402027c10 */ /* 0x000fe2000fffe06b */
[----:B------:R-:W-:-:S04]  /*40f0*/  IMAD R0, R0, 0x20, R93 ;  /* 0x0000002000007824 */ /* 0x000fc800078e025d */
[----:B------:R-:W-:Y:S01]  /*4100*/  IMAD.IADD R3, R2, 0x1, -R0 ;  /* 0x0000000102037824 */ /* 0x000fe200078e0a00 */
[----:B------:R-:W-:Y:S01]  /*4110*/  ISETP.GE.U32.AND P3, PT, R0, UR26, PT ;  /* 0x0000001a00007c0c */ /* 0x000fe2000bf66070 */
[----:B------:R-:W-:Y:S01]  /*4120*/  HMMA.16816.F32 R64, R16, R34, R76 ;  /* 0x000000221040723c */ /* 0x000fe2000000184c */
[----:B------:R-:W-:Y:S02]  /*4130*/  LDSM.16.M88.4 R32, [R44+0x9800] ;  /* 0x009800002c20783b */ /* 0x000fe40000000200 */
[----:B------:R-:W-:-:S04]  /*4140*/  IABS R3, R3 ;  /* 0x0000000300037213 */ /* 0x000fc80000000000 */
[----:B------:R-:W-:Y:S01]  /*4150*/  I2FP.F32.S32 R3, R3 ;  /* 0x0000000300037245 */ /* 0x000fe20000201400 */
[C---:B------:R-:W-:Y:S08]  /*4160*/  HMMA.16816.F32 R68, R16.reuse, R48, R80 ;  /* 0x000000301044723c */ /* 0x040ff00000001850 */
[----:B------:R-:W-:Y:S01]  /*4170*/  HMMA.16816.F32 R40, R16, R50, R40 ;  /* 0x000000321028723c */ /* 0x000fe20000001828 */
[----:B------:R2:W5:Y:S01]  /*4180*/  LDSM.16.M88.4 R16, [R45+0x4000] ;  /* 0x004000002d10783b */ /* 0x0005620000000200 */
[----:B------:R-:W-:-:S06]  /*4190*/  DEPBAR.LE SB0, 0x0 ;  /* 0x000080000000791a */ /* 0x000fcc0000000000 */
[C---:B-1----:R-:W-:Y:S08]  /*41a0*/  HMMA.16816.F32 R60, R12.reuse, R28, R60 ;  /* 0x0000001c0c3c723c */ /* 0x042ff0000000183c */
[C---:B------:R-:W-:Y:S08]  /*41b0*/  HMMA.16816.F32 R56, R12.reuse, R30, R56 ;  /* 0x0000001e0c38723c */ /* 0x040ff00000001838 */
[C---:B---3--:R-:W-:Y:S08]  /*41c0*/  HMMA.16816.F32 R48, R12.reuse, R24, R72 ;  /* 0x000000180c30723c */ /* 0x048ff00000001848 */
[----:B------:R-:W-:Y:S08]  /*41d0*/  HMMA.16816.F32 R36, R12, R26, R36 ;  /* 0x0000001a0c24723c */ /* 0x000ff00000001824 */
[C---:B----4-:R-:W-:Y:S08]  /*41e0*/  HMMA.16816.F32 R12, R8.reuse, R28, R52 ;  /* 0x0000001c080c723c */ /* 0x050ff00000001834 */
[C---:B--2---:R-:W-:Y:S08]  /*41f0*/  HMMA.16816.F32 R44, R8.reuse, R30, R64 ;  /* 0x0000001e082c723c */ /* 0x044ff00000001840 */
[C---:B------:R-:W-:Y:S08]  /*4200*/  HMMA.16816.F32 R28, R8.reuse, R24, R68 ;  /* 0x00000018081c723c */ /* 0x040ff00000001844 */
[----:B------:R-:W-:Y:S08]  /*4210*/  HMMA.16816.F32 R8, R8, R26, R40 ;  /* 0x0000001a0808723c */ /* 0x000ff00000001828 */
[C---:B-----5:R-:W-:Y:S08]  /*4220*/  HMMA.16816.F32 R24, R16.reuse, R20, R12 ;  /* 0x000000141018723c */ /* 0x060ff0000000180c */
[----:B------:R-:W-:Y:S08]  /*4230*/  HMMA.16816.F32 R44, R16, R22, R44 ;  /* 0x00000016102c723c */ /* 0x000ff0000000182c */
[C---:B------:R-:W-:Y:S08]  /*4240*/  HMMA.16816.F32 R60, R4.reuse, R20, R60 ;  /* 0x00000014043c723c */ /* 0x040ff0000000183c */
[C---:B------:R-:W-:Y:S08]  /*4250*/  HMMA.16816.F32 R56, R4.reuse, R22, R56 ;  /* 0x000000160438723c */ /* 0x040ff00000001838 */
[C---:B------:R-:W-:Y:S08]  /*4260*/  HMMA.16816.F32 R68, R4.reuse, R32, R48 ;  /* 0x000000200444723c */ /* 0x040ff00000001830 */
[----:B------:R-:W-:Y:S01]  /*4270*/  HMMA.16816.F32 R64, R4, R34, R36 ;  /* 0x000000220440723c */ /* 0x000fe20000001824 */
[C---:B------:R-:W-:Y:S01]  /*4280*/  IADD3 R6, PT, PT, R0.reuse, 0x1, RZ ;  /* 0x0000000100067810 */ /* 0x040fe20007ffe0ff */
[----:B------:R-:W-:-:S02]  /*4290*/  VIADD R7, R0, 0x8 ;  /* 0x0000000800077836 */ /* 0x000fc40000000000 */
[C---:B------:R-:W-:Y:S01]  /*42a0*/  VIADD R5, R2.reuse, 0x8 ;  /* 0x0000000802057836 */ /* 0x040fe20000000000 */
[----:B------:R-:W-:Y:S01]  /*42b0*/  BAR.SYNC.DEFER_BLOCKING 0x0 ;  /* 0x0000000000007b1d */ /* 0x000fe20000010000 */
[----:B------:R-:W-:Y:S01]  /*42c0*/  VIADD R4, R2, 0x40 ;  /* 0x0000004002047836 */ /* 0x000fe20000000000 */
[----:B------:R-:W-:Y:S01]  /*42d0*/  ISETP.GE.U32.AND P2, PT, R6, UR26, PT ;  /* 0x0000001a06007c0c */ /* 0x000fe2000bf46070 */
[C---:B------:R-:W-:Y:S01]  /*42e0*/  HMMA.16816.F32 R52, R16.reuse, R34, R8 ;  /* 0x000000221034723c */ /* 0x040fe20000001808 */
[C---:B------:R-:W-:Y:S01]  /*42f0*/  IMAD.IADD R9, R2.reuse, 0x1, -R6 ;  /* 0x0000000102097824 */ /* 0x040fe200078e0a06 */
[----:B------:R-:W-:Y:S01]  /*4300*/  ISETP.GE.U32.AND P0, PT, R7, UR26, PT ;  /* 0x0000001a07007c0c */ /* 0x000fe2000bf06070 */
[----:B------:R-:W-:Y:S02]  /*4310*/  IMAD.IADD R8, R2, 0x1, -R7 ;  /* 0x0000000102087824 */ /* 0x000fe400078e0a07 */
[--C-:B------:R-:W-:Y:S01]  /*4320*/  IMAD.IADD R11, R4, 0x1, -R0.reuse ;  /* 0x00000001040b7824 */ /* 0x100fe200078e0a00 */
[----:B------:R-:W-:Y:S01]  /*4330*/  IABS R10, R9 ;  /* 0x00000009000a7213 */ /* 0x000fe20000000000 */
[----:B------:R-:W-:Y:S01]  /*4340*/  IMAD.IADD R9, R5, 0x1, -R0 ;  /* 0x0000000105097824 */ /* 0x000fe200078e0a00 */
[----:B------:R-:W-:Y:S01]  /*4350*/  HMMA.16816.F32 R48, R16, R32, R28 ;  /* 0x000000201030723c */ /* 0x000fe2000000181c */
[C---:B------:R-:W-:Y:S01]  /*4360*/  FFMA.FTZ R29, R3.reuse, -UR6, R24 ;  /* 0x80000006031d7c23 */ /* 0x040fe20008010018 */
[----:B------:R-:W-:Y:S01]  /*4370*/  FFMA.FTZ R31, R3, -UR6, R46 ;  /* 0x80000006031f7c23 */ /* 0x000fe2000801002e */
[----:B------:R-:W-:Y:S01]  /*4380*/  VIADD R3, R2, 0x48 ;  /* 0x0000004802037836 */ /* 0x000fe20000000000 */
[----:B------:R-:W-:Y:S01]  /*4390*/  IABS R8, R8 ;  /* 0x0000000800087213 */ /* 0x000fe20000000000 */
[----:B------:R-:W-:Y:S01]  /*43a0*/  IMAD.MOV.U32 R12, RZ, RZ, R10 ;  /* 0x000000ffff0c7224 */ /* 0x000fe200078e000a */
[----:B------:R-:W-:Y:S01]  /*43b0*/  IABS R9, R9 ;  /* 0x0000000900097213 */ /* 0x000fe20000000000 */
[----:B------:R-:W-:Y:S01]  /*43c0*/  IMAD.IADD R13, R3, 0x1, -R0 ;  /* 0x00000001030d7824 */ /* 0x000fe200078e0a00 */
[----:B------:R-:W-:-:S02]  /*43d0*/  MOV R14, R8 ;  /* 0x00000008000e7202 */ /* 0x000fc40000000f00 */
[----:B------:R-:W-:Y:S01]  /*43e0*/  IABS R8, R11 ;  /* 0x0000000b00087213 */ /* 0x000fe20000000000 */
[----:B------:R-:W-:Y:S01]  /*43f0*/  IMAD.MOV.U32 R11, RZ, RZ, R9 ;  /* 0x000000ffff0b7224 */ /* 0x000fe200078e0009 */
[----:B------:R-:W-:Y:S02]  /*4400*/  IABS R10, R13 ;  /* 0x0000000d000a7213 */ /* 0x000fe40000000000 */
        /* <DEDUP_REMOVED lines=14> */
[--C-:B------:R-:W-:Y:S01]  /*44f0*/  IMAD.IADD R8, R5, 0x1, -R6.reuse ;  /* 0x0000000105087824 */ /* 0x100fe200078e0a06 */
[----:B------:R-:W-:Y:S01]  /*4500*/  IABS R11, R11 ;  /* 0x0000000b000b7213 */ /* 0x000fe20000000000 */
[----:B------:R-:W-:Y:S01]  /*4510*/  IMAD.IADD R10, R4, 0x1, -R7 ;  /* 0x00000001040a7824 */ /* 0x000fe200078e0a07 */
[----:B------:R-:W-:Y:S01]  /*4520*/  IABS R7, R9 ;  /* 0x0000000900077213 */ /* 0x000fe20000000000 */
[----:B------:R-:W-:Y:S01]  /*4530*/  IMAD.IADD R6, R3, 0x1, -R6 ;  /* 0x0000000103067824 */ /* 0x000fe200078e0a06 */
[----:B------:R-:W-:-:S02]  /*4540*/  IABS R8, R8 ;  /* 0x0000000800087213 */ /* 0x000fc40000000000 */
[----:B------:R-:W-:Y:S01]  /*4550*/  IABS R9, R10 ;  /* 0x0000000a00097213 */ /* 0x000fe20000000000 */
[----:B------:R-:W-:Y:S01]  /*4560*/  IMAD.MOV.U32 R10, RZ, RZ, R7 ;  /* 0x000000ffff0a7224 */ /* 0x000fe200078e0007 */
[----:B------:R-:W-:Y:S01]  /*4570*/  IABS R6, R6 ;  /* 0x0000000600067213 */ /* 0x000fe20000000000 */
[----:B------:R-:W-:Y:S01]  /*4580*/  IMAD.MOV.U32 R12, RZ, RZ, R8 ;  /* 0x000000ffff0c7224 */ /* 0x000fe200078e0008 */
[----:B------:R-:W-:Y:S01]  /*4590*/  MOV R7, R9 ;  /* 0x0000000900077202 */ /* 0x000fe20000000f00 */
[----:B------:R-:W-:Y:S01]  /*45a0*/  IMAD.MOV.U32 R8, RZ, RZ, R11 ;  /* 0x000000ffff087224 */ /* 0x000fe200078e000b */
[----:B------:R-:W-:Y:S02]  /*45b0*/  I2FP.F32.S32 R9, R6 ;  /* 0x0000000600097245 */ /* 0x000fe40000201400 */
        /* <DEDUP_REMOVED lines=10> */
[C---:B------:R-:W-:Y:S02]  /*4660*/  VIADD R6, R0.reuse, 0x9 ;  /* 0x0000000900067836 */ /* 0x040fe40000000000 */
[----:B------:R-:W-:Y:S01]  /*4670*/  FFMA.FTZ R18, R7, -UR6, R56 ;  /* 0x8000000607127c23 */ /* 0x000fe20008010038 */
[C---:B------:R-:W-:Y:S01]  /*4680*/  VIADD R10, R0.reuse, 0x18 ;  /* 0x00000018000a7836 */ /* 0x040fe20000000000 */
[----:B------:R-:W-:Y:S01]  /*4690*/  FSEL R30, R21, -INF , !P2 ;  /* 0xff800000151e7808 */ /* 0x000fe20005000000 */
[----:B------:R-:W-:Y:S01]  /*46a0*/  VIADD R0, R0, 0x19 ;  /* 0x0000001900007836 */ /* 0x000fe20000000000 */
[----:B------:R-:W-:Y:S01]  /*46b0*/  ISETP.GE.U32.AND P4, PT, R6, UR26, PT ;  /* 0x0000001a06007c0c */ /* 0x000fe2000bf86070 */
[C---:B------:R-:W-:Y:S01]  /*46c0*/  IMAD.IADD R14, R5.reuse, 0x1, -R12 ;  /* 0x00000001050e7824 */ /* 0x040fe200078e0a0c */
[----:B------:R-:W-:Y:S01]  /*46d0*/  FSEL R37, R20, -INF , !P2 ;  /* 0xff80000014257808 */ /* 0x000fe20005000000 */
[C---:B------:R-:W-:Y:S01]  /*46e0*/  IMAD.IADD R8, R5.reuse, 0x1, -R6 ;  /* 0x0000000105087824 */ /* 0x040fe200078e0a06 */
[----:B------:R-:W-:Y:S01]  /*46f0*/  IADD3 R7, PT, PT, -R0, R5, RZ ;  /* 0x0000000500077210 */ /* 0x000fe20007ffe1ff */
[C-C-:B------:R-:W-:Y:S01]  /*4700*/  IMAD.IADD R13, R5.reuse, 0x1, -R11.reuse ;  /* 0x00000001050d7824 */ /* 0x140fe200078e0a0b */
[----:B------:R-:W-:Y:S01]  /*4710*/  IABS R14, R14 ;  /* 0x0000000e000e7213 */ /* 0x000fe20000000000 */
[----:B------:R-:W-:Y:S01]  /*4720*/  IMAD.IADD R9, R5, 0x1, -R10 ;  /* 0x0000000105097824 */ /* 0x000fe200078e0a0a */
[----:B------:R-:W-:Y:S01]  /*4730*/  IABS R5, R8 ;  /* 0x0000000800057213 */ /* 0x000fe20000000000 */
[C---:B------:R-:W-:Y:S01]  /*4740*/  IMAD.IADD R28, R2.reuse, 0x1, -R11 ;  /* 0x00000001021c7824 */ /* 0x040fe200078e0a0b */
[----:B------:R-:W-:Y:S01]  /*4750*/  IABS R8, R7 ;  /* 0x0000000700087213 */ /* 0x000fe20000000000 */
[----:B------:R-:W-:Y:S01]  /*4760*/  IMAD.MOV.U32 R7, RZ, RZ, R14 ;  /* 0x000000ffff077224 */ /* 0x000fe200078e000e */
[----:B------:R-:W-:Y:S01]  /*4770*/  IABS R13, R13 ;  /* 0x0000000d000d7213 */ /* 0x000fe20000000000 */
[C---:B------:R-:W-:Y:S01]  /*4780*/  IMAD.IADD R33, R2.reuse, 0x1, -R10 ;  /* 0x0000000102217824 */ /* 0x040fe200078e0a0a */
[----:B------:R-:W-:Y:S01]  /*4790*/  IABS R9, R9 ;  /* 0x0000000900097213 */ /* 0x000fe20000000000 */
[----:B------:R-:W-:Y:S01]  /*47a0*/  IMAD.MOV.U32 R14, RZ, RZ, R8 ;  /* 0x000000ffff0e7224 */ /* 0x000fe200078e0008 */
[----:B------:R-:W-:Y:S01]  /*47b0*/  I2FP.F32.S32 R5, R5 ;  /* 0x0000000500057245 */ /* 0x000fe20000201400 */
[----:B------:R-:W-:Y:S01]  /*47c0*/  IMAD.IADD R32, R2, 0x1, -R0 ;  /* 0x0000000102207824 */ /* 0x000fe200078e0a00 */
        /* <DEDUP_REMOVED lines=9> */
[----:B------:R-:W-:Y:S01]  /*4860*/  IMAD.IADD R9, R2, 0x1, -R6 ;  /* 0x0000000102097824 */ /* 0x000fe200078e0a06 */
[----:B------:R-:W-:Y:S01]  /*4870*/  P2R R2, PR, RZ, 0x10 ;  /* 0x00000010ff027803 */ /* 0x000fe20000000000 */
[----:B------:R-:W-:Y:S01]  /*4880*/  FFMA.FTZ R16, R14, -UR6, R55 ;  /* 0x800000060e107c23 */ /* 0x000fe20008010037 */
[----:B------:R-:W-:-:S02]  /*4890*/  FSEL R47, R25, -INF , !P2 ;  /* 0xff800000192f7808 */ /* 0x000fc40005000000 */
[----:B------:R-:W-:Y:S02]  /*48a0*/  FSEL R41, R19, -INF , !P2 ;  /* 0xff80000013297808 */ /* 0x000fe40005000000 */
[----:B------:R-:W-:Y:S02]  /*48b0*/  ISETP.GE.U32.AND P6, PT, R12, UR26, PT ;  /* 0x0000001a0c007c0c */ /* 0x000fe4000bfc6070 */
[----:B------:R-:W-:Y:S02]  /*48c0*/  ISETP.NE.AND P2, PT, R2, RZ, PT ;  /* 0x000000ff0200720c */ /* 0x000fe40003f45270 */
[----:B------:R-:W-:Y:S02]  /*48d0*/  FSEL R46, R29, -INF , !P3 ;  /* 0xff8000001d2e7808 */ /* 0x000fe40005800000 */
[----:B------:R-:W-:Y:S02]  /*48e0*/  FSEL R29, R26, -INF , !P3 ;  /* 0xff8000001a1d7808 */ /* 0x000fe40005800000 */
[----:B------:R-:W-:-:S02]  /*48f0*/  FSEL R38, R23, -INF , !P3 ;  /* 0xff80000017267808 */ /* 0x000fc40005800000 */
[----:B------:R-:W-:Y:S01]  /*4900*/  FSEL R40, R22, -INF , !P3 ;  /* 0xff80000016287808 */ /* 0x000fe20005800000 */
[--C-:B------:R-:W-:Y:S01]  /*4910*/  IMAD.IADD R22, R3, 0x1, -R6.reuse ;  /* 0x0000000103167824 */ /* 0x100fe200078e0a06 */
[----:B------:R-:W-:Y:S01]  /*4920*/  FSEL R39, R18, -INF , !P0 ;  /* 0xff80000012277808 */ /* 0x000fe20004000000 */
[----:B------:R-:W-:Y:S01]  /*4930*/  IMAD.IADD R18, R4, 0x1, -R6 ;  /* 0x0000000104127824 */ /* 0x000fe200078e0a06 */
[----:B------:R-:W-:Y:S02]  /*4940*/  FSEL R42, R15, -INF , !P0 ;  /* 0xff8000000f2a7808 */ /* 0x000fe40004000000 */
[----:B------:R-:W-:Y:S02]  /*4950*/  ISETP.GE.U32.AND P5, PT, R11, UR26, PT ;  /* 0x0000001a0b007c0c */ /* 0x000fe4000bfa6070 */
[----:B------:R-:W-:Y:S02]  /*4960*/  ISETP.GE.U32.AND P4, PT, R10, UR26, PT ;  /* 0x0000001a0a007c0c */ /* 0x000fe4000bf86070 */
[----:B------:R-:W-:-:S02]  /*4970*/  FSEL R43, R24, -INF , !P0 ;  /* 0xff800000182b7808 */ /* 0x000fc40004000000 */
[----:B------:R-:W-:Y:S02]  /*4980*/  FSEL R31, R31, -INF , !P0 ;  /* 0xff8000001f1f7808 */ /* 0x000fe40004000000 */
[----:B------:R-:W-:Y:S02]  /*4990*/  ISETP.GE.U32.AND P3, PT, R0, UR26, PT ;  /* 0x0000001a00007c0c */ /* 0x000fe4000bf66070 */
[----:B------:R-:W-:Y:S02]  /*49a0*/  IABS R15, R9 ;  /* 0x00000009000f7213 */ /* 0x000fe40000000000 */
[----:B------:R-:W-:Y:S02]  /*49b0*/  IABS R14, R8 ;  /* 0x00000008000e7213 */ /* 0x000fe40000000000 */
[----:B------:R-:W-:Y:S02]  /*49c0*/  FSEL R34, R7, -INF , !P2 ;  /* 0xff80000007227808 */ /* 0x000fe40005000000 */
[----:B------:R-:W-:Y:S01]  /*49d0*/  FSEL R36, R5, -INF , !P6 ;  /* 0xff80000005247808 */ /* 0x000fe20007000000 */
[----:B------:R-:W-:Y:S06]  /*49e0*/  BRA.U !UP1, `(.L_x_2144) ;  /* 0x00000001099c7547 */ /* 0x000fec000b800000 */
        /* <DEDUP_REMOVED lines=39> */
.L_x_2144:
[----:B------:R-:W-:Y:S01]  /*4c60*/  ISETP.NE.AND P0, PT, R2, RZ, PT ;  /* 0x000000ff0200720c */ /* 0x000fe20003f05270 */
[----:B------:R-:W-:Y:S01]  /*4c70*/  IMAD.MOV.U32 R5, RZ, RZ, R14 ;  /* 0x000000ffff057224 */ /* 0x000fe200078e000e */
[----:B------:R-:W-:Y:S01]  /*4c80*/  FMNMX3.FTZ R2, R29, R30, R31, !PT ;  /* 0x0000001e1d027276 */ /* 0x000fe2000781001f */
[--C-:B-1----:R-:W-:Y:S01]  /*4c90*/  IMAD.IADD R8, R4, 0x1, -R11.reuse ;  /* 0x0000000104087824 */ /* 0x102fe200078e0a0b */
[----:B------:R-:W-:Y:S01]  /*4ca0*/  FSEL R25, R17, -INF , !P5 ;  /* 0xff80000011197808 */ /* 0x000fe20006800000 */
[----:B------:R-:W-:Y:S01]  /*4cb0*/  IMAD.IADD R21, R3, 0x1, -R11 ;  /* 0x0000000103157824 */ /* 0x000fe200078e0a0b */
[----:B------:R-:W-:Y:S01]  /*4cc0*/  FSEL R24, R13, -INF , !P4 ;  /* 0xff8000000d187808 */ /* 0x000fe20006000000 */
[----:B------:R-:W-:Y:S01]  /*4cd0*/  IMAD.MOV.U32 R6, RZ, RZ, R15 ;  /* 0x000000ffff067224 */ /* 0x000fe200078e000f */
[----:B------:R-:W-:Y:S01]  /*4ce0*/  FMNMX3.FTZ R2, R2, R34, R36, !PT ;  /* 0x0000002202027276 */ /* 0x000fe20007810024 */
[----:B------:R-:W-:Y:S01]  /*4cf0*/  IMAD.IADD R9, R4, 0x1, -R12 ;  /* 0x0000000104097824 */ /* 0x000fe200078e0a0c */
[----:B------:R-:W-:Y:S01]  /*4d00*/  FSEL R26, R16, -INF , !P3 ;  /* 0xff800000101a7808 */ /* 0x000fe20005800000 */
[----:B------:R-:W-:Y:S01]  /*4d10*/  IMAD.IADD R7, R4, 0x1, -R10 ;  /* 0x0000000104077824 */ /* 0x000fe200078e0a0a */
[----:B------:R-:W-:Y:S01]  /*4d20*/  FMNMX3.FTZ R2, R2, R25, R24, !PT ;  /* 0x0000001902027276 */ /* 0x000fe20007810018 */
[--C-:B------:R-:W-:Y:S01]  /*4d30*/  IMAD.IADD R4, R4, 0x1, -R0.reuse ;  /* 0x0000000104047824 */ /* 0x100fe200078e0a00 */
[----:B------:R-:W-:Y:S01]  /*4d40*/  I2FP.F32.S32 R5, R5 ;  /* 0x0000000500057245 */ /* 0x000fe20000201400 */
[C---:B------:R-:W-:Y:S01]  /*4d50*/  IMAD.IADD R19, R3.reuse, 0x1, -R0 ;  /* 0x0000000103137824 */ /* 0x040fe200078e0a00 */
[----:B------:R-:W-:Y:S01]  /*4d60*/  FMNMX.FTZ R2, R26, R2, !PT ;  /* 0x000000021a027209 */ /* 0x000fe20007810000 */
[----:B------:R-:W-:Y:S01]  /*4d70*/  IMAD.IADD R27, R3, 0x1, -R12 ;  /* 0x00000001031b7824 */ /* 0x000fe200078e0a0c */
[----:B------:R-:W-:Y:S01]  /*4d80*/  I2FP.F32.S32 R6, R6 ;  /* 0x0000000600067245 */ /* 0x000fe20000201400 */
[----:B------:R-:W-:Y:S01]  /*4d90*/  FFMA.FTZ R35, R5, -UR6, R48 ;  /* 0x8000000605237c23 */ /* 0x000fe20008010030 */
[----:B------:R-:W-:Y:S01]  /*4da0*/  IABS R0, R18 ;  /* 0x0000001200007213 */ /* 0x000fe20000000000 */
[----:B------:R-:W1:Y:S01]  /*4db0*/  SHFL.BFLY PT, R11, R2, 0x2, 0x1f ;  /* 0x0c401f00020b7f89 */ /* 0x000e6200000e0000 */
[----:B------:R-:W-:Y:S01]  /*4dc0*/  IABS R5, R8 ;  /* 0x0000000800057213 */ /* 0x000fe20000000000 */
[----:B------:R-:W-:Y:S01]  /*4dd0*/  FFMA.FTZ R23, R6, -UR6, R45 ;  /* 0x8000000606177c23 */ /* 0x000fe2000801002d */
[----:B------:R-:W-:Y:S01]  /*4de0*/  IMAD.IADD R20, R3, 0x1, -R10 ;  /* 0x0000000103147824 */ /* 0x000fe200078e0a0a */
        /* <DEDUP_REMOVED lines=8> */
[----:B------:R-:W-:Y:S01]  /*4e70*/  I2FP.F32.S32 R3, R4 ;  /* 0x0000000400037245 */ /* 0x000fe20000201400 */
[----:B------:R-:W2:Y:S01]  /*4e80*/  LDCU UR8, c[0x0][0x45c] ;  /* 0x00008b80ff0877ac */ /* 0x000ea20008000800 */
[----:B------:R-:W-:Y:S01]  /*4e90*/  I2FP.F32.S32 R0, R0 ;  /* 0x0000000000007245 */ /* 0x000fe20000201400 */
[----:B------:R-:W-:Y:S01]  /*4ea0*/  FFMA.FTZ R9, R5, -UR6, R57 ;  /* 0x8000000605097c23 */ /* 0x000fe20008010039 */
[----:B------:R-:W-:Y:S01]  /*4eb0*/  I2FP.F32.S32 R7, R7 ;  /* 0x0000000700077245 */ /* 0x000fe20000201400 */
[----:B------:R-:W-:Y:S01]  /*4ec0*/  FFMA.FTZ R8, R3, -UR6, R69 ;  /* 0x8000000603087c23 */ /* 0x000fe20008010045 */
[----:B------:R-:W-:Y:S01]  /*4ed0*/  IABS R3, R28 ;  /* 0x0000001c00037213 */ /* 0x000fe20000000000 */
[----:B------:R-:W-:Y:S01]  /*4ee0*/  FFMA.FTZ R5, R0, -UR6, R68 ;  /* 0x8000000600057c23 */ /* 0x000fe20008010044 */
[----:B------:R-:W-:Y:S01]  /*4ef0*/  I2FP.F32.S32 R0, R6 ;  /* 0x0000000600007245 */ /* 0x000fe20000201400 */
[----:B------:R-:W-:Y:S01]  /*4f00*/  FFMA.FTZ R7, R7, -UR6, R64 ;  /* 0x8000000607077c23 */ /* 0x000fe20008010040 */
[----:B------:R-:W-:Y:S01]  /*4f10*/  FSEL R13, R9, -INF , !P0 ;  /* 0xff800000090d7808 */ /* 0x000fe20004000000 */
[----:B------:R-:W3:Y:S01]  /*4f20*/  S2UR UR5, SR_CgaCtaId ;  /* 0x00000000000579c3 */ /* 0x000ee20000008800 */
[----:B-1----:R-:W-:Y:S01]  /*4f30*/  FMNMX.FTZ R4, R2, R11, !PT ;  /* 0x0000000b02047209 */ /* 0x002fe20007810000 */
[----:B------:R-:W-:Y:S01]  /*4f40*/  IMAD.MOV.U32 R11, RZ, RZ, R3 ;  /* 0x000000ffff0b7224 */ /* 0x000fe200078e0003 */
[----:B------:R-:W-:Y:S01]  /*4f50*/  IABS R2, R33 ;  /* 0x0000002100027213 */ /* 0x000fe20000000000 */
[----:B------:R-:W-:Y:S01]  /*4f60*/  FFMA.FTZ R6, R0, -UR6, R65 ;  /* 0x8000000600067c23 */ /* 0x000fe20008010041 */
[----:B------:R-:W-:Y:S01]  /*4f70*/  FSEL R15, R5, -INF , !P6 ;  /* 0xff800000050f7808 */ /* 0x000fe20007000000 */
[----:B------:R-:W1:Y:S01]  /*4f80*/  SHFL.BFLY PT, R10, R4, 0x1, 0x1f ;  /* 0x0c201f00040a7f89 */ /* 0x000e6200000e0000 */
[----:B------:R-:W-:Y:S01]  /*4f90*/  FSEL R17, R8, -INF , !P5 ;  /* 0xff80000008117808 */ /* 0x000fe20006800000 */
[----:B------:R-:W-:Y:S01]  /*4fa0*/  IMAD.MOV.U32 R3, RZ, RZ, R2 ;  /* 0x000000ffff037224 */ /* 0x000fe200078e0002 */
[----:B------:R-:W-:Y:S01]  /*4fb0*/  FMNMX3.FTZ R2, R38, R37, R39, !PT ;  /* 0x0000002526027276 */ /* 0x000fe20007810027 */
[----:B------:R-:W-:Y:S01]  /*4fc0*/  IMAD.SHL.U32 R102, R102, 0x200, RZ ;  /* 0x0000020066667824 */ /* 0x000fe200078e00ff */
[----:B------:R-:W-:Y:S01]  /*4fd0*/  FSEL R16, R7, -INF , !P4 ;  /* 0xff80000007107808 */ /* 0x000fe20006000000 */
[----:B------:R-:W-:Y:S01]  /*4fe0*/  UMOV UR4, 0x400 ;  /* 0x0000040000047882 */ /* 0x000fe20000000000 */
[----:B------:R-:W-:Y:S01]  /*4ff0*/  FMNMX3.FTZ R2, R2, R13, R15, !PT ;  /* 0x0000000d02027276 */ /* 0x000fe2000781000f */
[----:B------:R-:W-:Y:S01]  /*5000*/  USHF.L.U32 UR9, UR27, 0x5, URZ ;  /* 0x000000051b097899 */ /* 0x000fe200080006ff */
[----:B------:R-:W-:Y:S01]  /*5010*/  FSEL R14, R6, -INF , !P3 ;  /* 0xff800000060e7808 */ /* 0x000fe20005800000 */
[----:B------:R-:W-:Y:S01]  /*5020*/  UIADD3 UR28, UPT, UPT, UR30, 0x3c6ef372, URZ ;  /* 0x3c6ef3721e1c7890 */ /* 0x000fe2000fffe0ff */
[----:B------:R-:W-:Y:S01]  /*5030*/  FMNMX3.FTZ R2, R2, R17, R16, !PT ;  /* 0x0000001102027276 */ /* 0x000fe20007810010 */
[----:B------:R-:W-:Y:S01]  /*5040*/  UIADD3 UR16, UPT, UPT, UR31, 0x32370b8f, URZ ;  /* 0x32370b8f1f107890 */ /* 0x000fe2000fffe0ff */
[----:B------:R-:W-:Y:S01]  /*5050*/  IABS R0, R32 ;  /* 0x0000002000007213 */ /* 0x000fe20000000000 */
[----:B------:R-:W-:Y:S01]  /*5060*/  UIADD3 UR17, UPT, UPT, UR30, -0x255992d5, URZ ;  /* 0xdaa66d2b1e117890 */ /* 0x000fe2000fffe0ff */
[----:B------:R-:W-:Y:S01]  /*5070*/  FMNMX.FTZ R2, R14, R2, !PT ;  /* 0x000000020e027209 */ /* 0x000fe20007810000 */
[----:B------:R-:W-:Y:S01]  /*5080*/  UIADD3 UR15, UPT, UPT, UR30, 0x78dde6e4, URZ ;  /* 0x78dde6e41e0f7890 */ /* 0x000fe2000fffe0ff */
[----:B------:R-:W-:Y:S01]  /*5090*/  I2FP.F32.S32 R7, R3 ;  /* 0x0000000300077245 */ /* 0x000fe20000201400 */
[----:B------:R-:W-:Y:S01]  /*50a0*/  IMAD.MOV.U32 R12, RZ, RZ, R0 ;  /* 0x000000ffff0c7224 */ /* 0x000fe200078e0000 */
[----:B------:R-:W-:Y:S01]  /*50b0*/  IABS R0, R22 ;  /* 0x0000001600007213 */ /* 0x000fe20000000000 */
[----:B------:R-:W4:Y:S01]  /*50c0*/  SHFL.BFLY PT, R8, R2, 0x2, 0x1f ;  /* 0x0c401f0002087f89 */ /* 0x000f2200000e0000 */
[----:B------:R-:W-:Y:S01]  /*50d0*/  I2FP.F32.S32 R5, R11 ;  /* 0x0000000b00057245 */ /* 0x000fe20000201400 */
[----:B------:R-:W-:Y:S01]  /*50e0*/  FFMA.FTZ R9, R7, -UR6, R52 ;  /* 0x8000000607097c23 */ /* 0x000fe20008010034 */
[----:B------:R-:W-:Y:S01]  /*50f0*/  I2FP.F32.S32 R3, R12 ;  /* 0x0000000c00037245 */ /* 0x000fe20000201400 */
[----:B---3--:R-:W-:Y:S01]  /*5100*/  ULEA UR5, UR5, UR4, 0x18 ;  /* 0x0000000405057291 */ /* 0x008fe2000f8ec0ff */
[----:B------:R-:W-:Y:S01]  /*5110*/  I2FP.F32.S32 R0, R0 ;  /* 0x0000000000007245 */ /* 0x000fe20000201400 */
[----:B------:R-:W-:Y:S01]  /*5120*/  FFMA.FTZ R11, R5, -UR6, R49 ;  /* 0x80000006050b7c23 */ /* 0x000fe20008010031 */
[----:B-1----:R-:W-:Y:S01]  /*5130*/  FMNMX.FTZ R135, R4, R10, !PT ;  /* 0x0000000a04877209 */ /* 0x002fe20007810000 */
[----:B------:R-:W-:Y:S01]  /*5140*/  FFMA.FTZ R12, R3, -UR6, R53 ;  /* 0x80000006030c7c23 */ /* 0x000fe20008010035 */
[----:B------:R-:W-:Y:S01]  /*5150*/  IABS R4, R27 ;  /* 0x0000001b00047213 */ /* 0x000fe20000000000 */
[----:B------:R-:W-:Y:S01]  /*5160*/  FFMA.FTZ R0, R0, -UR6, R59 ;  /* 0x8000000600007c23 */ /* 0x000fe2000801003b */
[----:B------:R-:W-:Y:S01]  /*5170*/  IABS R3, R21 ;  /* 0x0000001500037213 */ /* 0x000fe20000000000 */
[----:B------:R-:W-:Y:S01]  /*5180*/  USHF.L.U32 UR4, UR7, 0x10, URZ ;  /* 0x0000001007047899 */ /* 0x000fe200080006ff */
[----:B------:R-:W-:Y:S01]  /*5190*/  IABS R6, R20 ;  /* 0x0000001400067213 */ /* 0x000fe20000000000 */
[----:B------:R-:W-:Y:S01]  /*51a0*/  IMAD.MOV.U32 R5, RZ, RZ, R4 ;  /* 0x000000ffff057224 */ /* 0x000fe200078e0004 */
[----:B------:R-:W-:Y:S01]  /*51b0*/  IABS R7, R19 ;  /* 0x0000001300077213 */ /* 0x000fe20000000000 */
[----:B------:R-:W-:Y:S01]  /*51c0*/  IMAD.MOV.U32 R4, RZ, RZ, R3 ;  /* 0x000000ffff047224 */ /* 0x000fe200078e0003 */
[----:B------:R-:W-:Y:S01]  /*51d0*/  FSEL R21, R0, -INF , !P0 ;  /* 0xff80000000157808 */ /* 0x000fe20004000000 */
[----:B--2---:R-:W-:Y:S01]  /*51e0*/  FMUL.FTZ R0, R135, UR8 ;  /* 0x0000000887007c20 */ /* 0x004fe20008410000 */
[----:B------:R-:W-:Y:S01]  /*51f0*/  FSEL R32, R23, -INF , !P0 ;  /* 0xff80000017207808 */ /* 0x000fe20004000000 */
[----:B------:R-:W-:Y:S01]  /*5200*/  IMAD.MOV.U32 R3, RZ, RZ, R6 ;  /* 0x000000ffff037224 */ /* 0x000fe200078e0006 */
[----:B------:R-:W-:Y:S01]  /*5210*/  FSETP.NEU.FTZ.AND P0, PT, R135, -INF , PT ;  /* 0xff8000008700780b */ /* 0x000fe20003f1d000 */
[----:B------:R-:W-:Y:S01]  /*5220*/  UIADD3 UR14, UPT, UPT, UR31, -0x126145ec, URZ ;  /* 0xed9eba141f0e7890 */ /* 0x000fe2000fffe0ff */
[----:B------:R-:W-:Y:S01]  /*5230*/  I2FP.F32.S32 R6, R5 ;  /* 0x0000000500067245 */ /* 0x000fe20000201400 */
[----:B------:R-:W-:Y:S01]  /*5240*/  UIADD3 UR12, UPT, UPT, UR31, -0x56f99767, URZ ;  /* 0xa90668991f0c7890 */ /* 0x000fe2000fffe0ff */
[----:B------:R-:W-:Y:S01]  /*5250*/  I2FP.F32.S32 R7, R7 ;  /* 0x0000000700077245 */ /* 0x000fe20000201400 */
[----:B------:R-:W-:Y:S01]  /*5260*/  UIADD3 UR13, UPT, UPT, UR30, 0x1715609d, URZ ;  /* 0x1715609d1e0d7890 */ /* 0x000fe2000fffe0ff */
[----:B------:R-:W-:Y:S01]  /*5270*/  FSEL R0, R0, RZ, P0 ;  /* 0x000000ff00007208 */ /* 0x000fe20000000000 */
[----:B------:R-:W-:Y:S01]  /*5280*/  UIADD3 UR11, UPT, UPT, UR30, -0x4ab325aa, URZ ;  /* 0xb54cda561e0b7890 */ /* 0x000fe2000fffe0ff */
[----:B------:R-:W-:Y:S01]  /*5290*/  I2FP.F32.S32 R5, R3 ;  /* 0x0000000300057245 */ /* 0x000fe20000201400 */
[----:B------:R-:W-:Y:S01]  /*52a0*/  FFMA.FTZ R3, R6, -UR6, R70 ;  /* 0x8000000606037c23 */ /* 0x000fe20008010046 */
[----:B------:R-:W-:Y:S01]  /*52b0*/  FFMA.FTZ R6, R7, -UR6, R67 ;  /* 0x8000000607067c23 */ /* 0x000fe20008010043 */
[----:B------:R-:W-:Y:S01]  /*52c0*/  I2FP.F32.S32 R4, R4 ;  /* 0x0000000400047245 */ /* 0x000fe20000201400 */
[----:B------:R-:W-:Y:S01]  /*52d0*/  UIADD3 UR10, UPT, UPT, UR31, 0x646e171e, URZ ;  /* 0x646e171e1f0a7890 */ /* 0x000fe2000fffe0ff */
[----:B----4-:R-:W-:Y:S01]  /*52e0*/  FMNMX.FTZ R7, R2, R8, !PT ;  /* 0x0000000802077209 */ /* 0x010fe20007810000 */
[----:B------:R-:W-:Y:S01]  /*52f0*/  FFMA.FTZ R2, R29, UR8, -R0 ;  /* 0x000000081d027c23 */ /* 0x000fe20008010800 */
[----:B------:R-:W-:Y:S01]  /*5300*/  FFMA.FTZ R5, R5, -UR6, R66 ;  /* 0x8000000605057c23 */ /* 0x000fe20008010042 */
[----:B------:R-:W-:Y:S01]  /*5310*/  FFMA.FTZ R4, R4, -UR6, R71 ;  /* 0x8000000604047c23 */ /* 0x000fe20008010047 */
[----:B------:R-:W-:Y:S01]  /*5320*/  FSEL R28, R35, -INF , !P6 ;  /* 0xff800000231c7808 */ /* 0x000fe20007000000 */
[----:B------:R1:W-:Y:S01]  /*5330*/  MUFU.EX2 R105, R2 ;  /* 0x0000000200697308 */ /* 0x0003e20000000800 */
[----:B------:R-:W-:Y:S01]  /*5340*/  FSEL R35, R3, -INF , !P6 ;  /* 0xff80000003237808 */ /* 0x000fe20007000000 */
[----:B------:R-:W2:Y:S01]  /*5350*/  SHFL.BFLY PT, R134, R7, 0x1, 0x1f ;  /* 0x0c201f0007867f89 */ /* 0x000ea200000e0000 */
[----:B------:R-:W-:Y:S01]  /*5360*/  FSEL R33, R4, -INF , !P5 ;  /* 0xff80000004217808 */ /* 0x000fe20006800000 */
[----:B------:R-:W-:Y:S01]  /*5370*/  FFMA.FTZ R4, R30, UR8, -R0 ;  /* 0x000000081e047c23 */ /* 0x000fe20008010800 */
[----:B------:R-:W-:Y:S01]  /*5380*/  FSEL R29, R5, -INF , !P4 ;  /* 0xff800000051d7808 */ /* 0x000fe20006000000 */
[----:B------:R-:W-:Y:S01]  /*5390*/  IMAD.U32 R8, RZ, RZ, UR7 ;  /* 0x00000007ff087e24 */ /* 0x000fe2000f8e00ff */
[----:B------:R-:W-:Y:S01]  /*53a0*/  FSEL R30, R6, -INF , !P3 ;  /* 0xff800000061e7808 */ /* 0x000fe20005800000 */
[----:B------:R3:W4:Y:S01]  /*53b0*/  MUFU.EX2 R104, R4 ;  /* 0x0000000400687308 */ /* 0x0007220000000800 */
[----:B------:R-:W-:Y:S01]  /*53c0*/  FMNMX3.FTZ R3, R46, R47, R43, !PT ;  /* 0x0000002f2e037276 */ /* 0x000fe2000781002b */
[----:B------:R-:W5:Y:S01]  /*53d0*/  S2R R5, SR_CTAID.X ;  /* 0x0000000000057919 */ /* 0x000f620000002500 */
[----:B------:R-:W-:Y:S01]  /*53e0*/  FSEL R27, R11, -INF , !P5 ;  /* 0xff8000000b1b7808 */ /* 0x000fe20006800000 */
[----:B------:R-:W4:Y:S01]  /*53f0*/  LDCU UR29, c[0x0][0x448] ;  /* 0x00008900ff1d77ac */ /* 0x000f220008000800 */
[----:B------:R-:W-:-:S02]  /*5400*/  FSEL R23, R9, -INF , !P4 ;  /* 0xff80000009177808 */ /* 0x000fc40006000000 */
[----:B------:R-:W-:Y:S02]  /*5410*/  FMNMX3.FTZ R3, R3, R32, R28, !PT ;  /* 0x0000002003037276 */ /* 0x000fe4000781001c */
[----:B-1----:R-:W-:Y:S02]  /*5420*/  FMNMX3.FTZ R2, R40, R41, R42, !PT ;  /* 0x0000002928027276 */ /* 0x002fe4000781002a */
[----:B------:R-:W-:Y:S02]  /*5430*/  FSEL R22, R12, -INF , !P3 ;  /* 0xff8000000c167808 */ /* 0x000fe40005800000 */
[----:B------:R-:W-:Y:S02]  /*5440*/  FMNMX3.FTZ R2, R2, R21, R35, !PT ;  /* 0x0000001502027276 */ /* 0x000fe40007810023 */
[----:B------:R-:W-:Y:S02]  /*5450*/  LOP3.LUT P6, RZ, R213, 0x2, RZ, 0xc0, !PT ;  /* 0x00000002d5ff7812 */ /* 0x000fe400078cc0ff */
[----:B------:R-:W-:-:S02]  /*5460*/  FMNMX3.FTZ R2, R2, R33, R29, !PT ;  /* 0x0000002102027276 */ /* 0x000fc4000781001d */
[----:B---3--:R-:W-:Y:S01]  /*5470*/  FMNMX3.FTZ R4, R3, R27, R23, !PT ;  /* 0x0000001b03047276 */ /* 0x008fe20007810017 */
[--C-:B------:R-:W-:Y:S01]  /*5480*/  FFMA.FTZ R3, R31, UR8, -R0.reuse ;  /* 0x000000081f037c23 */ /* 0x100fe20008010800 */
[----:B------:R-:W-:Y:S02]  /*5490*/  FMNMX.FTZ R2, R30, R2, !PT ;  /* 0x000000021e027209 */ /* 0x000fe40007810000 */
[----:B--2---:R-:W-:Y:S01]  /*54a0*/  FMNMX.FTZ R134, R7, R134, !PT ;  /* 0x0000008607867209 */ /* 0x004fe20007810000 */
[----:B------:R1:W-:Y:S02]  /*54b0*/  MUFU.EX2 R54, R3 ;  /* 0x0000000300367308 */ /* 0x0003e40000000800 */
[----:B------:R-:W2:Y:S01]  /*54c0*/  SHFL.BFLY PT, R133, R2, 0x2, 0x1f ;  /* 0x0c401f0002857f89 */ /* 0x000ea200000e0000 */
[----:B------:R-:W-:Y:S02]  /*54d0*/  FSETP.NEU.FTZ.AND P0, PT, R134, -INF , PT ;  /* 0xff8000008600780b */ /* 0x000fe40003f1d000 */
[----:B-1----:R-:W-:Y:S01]  /*54e0*/  FMNMX.FTZ R3, R22, R4, !PT ;  /* 0x0000000416037209 */ /* 0x002fe20007810000 */
[----:B------:R-:W-:-:S04]  /*54f0*/  FFMA.FTZ R4, R34, UR8, -R0 ;  /* 0x0000000822047c23 */ /* 0x000fc80008010800 */
[----:B------:R1:W-:Y:S01]  /*5500*/  MUFU.EX2 R56, R4 ;  /* 0x0000000400387308 */ /* 0x0003e20000000800 */
[----:B------:R-:W3:Y:S01]  /*5510*/  SHFL.BFLY PT, R136, R3, 0x2, 0x1f ;  /* 0x0c401f0003887f89 */ /* 0x000ee200000e0000 */
[----:B--2---:R-:W-:Y:S01]  /*5520*/  FMNMX.FTZ R133, R2, R133, !PT ;  /* 0x0000008502857209 */ /* 0x004fe20007810000 */
[----:B------:R-:W-:-:S04]  /*5530*/  FMUL.FTZ R2, R134, UR8 ;  /* 0x0000000886027c20 */ /* 0x000fc80008410000 */
[----:B------:R-:W2:Y:S01]  /*5540*/  SHFL.BFLY PT, R6, R133, 0x1, 0x1f ;  /* 0x0c201f0085067f89 */ /* 0x000ea200000e0000 */
[----:B------:R-:W-:-:S05]  /*5550*/  FSEL R2, R2, RZ, P0 ;  /* 0x000000ff02027208 */ /* 0x000fca0000000000 */
[----:B------:R-:W-:Y:S01]  /*5560*/  FFMA.FTZ R10, R14, UR8, -R2 ;  /* 0x000000080e0a7c23 */ /* 0x000fe20008010802 */
[----:B-1----:R-:W-:-:S03]  /*5570*/  FFMA.FTZ R4, R36, UR8, -R0 ;  /* 0x0000000824047c23 */ /* 0x002fc60008010800 */
[----:B------:R-:W-:Y:S01]  /*5580*/  MUFU.EX2 R53, R10 ;  /* 0x0000000a00357308 */ /* 0x000fe20000000800 */
[----:B---3--:R-:W-:Y:S01]  /*5590*/  FMNMX.FTZ R136, R3, R136, !PT ;  /* 0x0000008803887209 */ /* 0x008fe20007810000 */
[----:B------:R-:W-:-:S06]  /*55a0*/  FFMA.FTZ R3, R37, UR8, -R2 ;  /* 0x0000000825037c23 */ /* 0x000fcc0008010802 */
[----:B------:R1:W-:Y:S01]  /*55b0*/  MUFU.EX2 R72, R4 ;  /* 0x0000000400487308 */ /* 0x0003e20000000800 */
[----:B------:R-:W3:Y:S01]  /*55c0*/  SHFL.BFLY PT, R7, R136, 0x1, 0x1f ;  /* 0x0c201f0088077f89 */ /* 0x000ee200000e0000 */
[----:B--2---:R-:W-:Y:S01]  /*55d0*/  FMNMX.FTZ R133, R133, R6, !PT ;  /* 0x0000000685857209 */ /* 0x004fe20007810000 */
[----:B------:R-:W-:-:S05]  /*55e0*/  FFMA.FTZ R6, R17, UR8, -R2 ;  /* 0x0000000811067c23 */ /* 0x000fca0008010802 */
[----:B------:R-:W-:Y:S01]  /*55f0*/  MUFU.EX2 R57, R6 ;  /* 0x0000000600397308 */ /* 0x000fe20000000800 */
[----:B-1----:R-:W-:-:S07]  /*5600*/  FFMA.FTZ R4, R25, UR8, -R0 ;  /* 0x0000000819047c23 */ /* 0x002fce0008010800 */
[----:B------:R1:W-:Y:S01]  /*5610*/  MUFU.EX2 R58, R4 ;  /* 0x00000004003a7308 */ /* 0x0003e20000000800 */
[----:B---3--:R-:W-:Y:S01]  /*5620*/  FMNMX.FTZ R136, R136, R7, !PT ;  /* 0x0000000788887209 */ /* 0x008fe20007810000 */
[----:B-1----:R-:W-:-:S06]  /*5630*/  FFMA.FTZ R4, R24, UR8, -R0 ;  /* 0x0000000818047c23 */ /* 0x002fcc0008010800 */
[----:B------:R1:W-:Y:S02]  /*5640*/  MUFU.EX2 R55, R4 ;  /* 0x0000000400377308 */ /* 0x0003e40000000800 */
[----:B-1----:R-:W-:Y:S01]  /*5650*/  FFMA.FTZ R4, R26, UR8, -R0 ;  /* 0x000000081a047c23 */ /* 0x002fe20008010800 */
[----:B------:R-:W-:-:S05]  /*5660*/  LOP3.LUT R0, R211, 0x8, RZ, 0xc0, !PT ;  /* 0x00000008d3007812 */ /* 0x000fca00078ec0ff */
[----:B------:R1:W-:Y:S01]  /*5670*/  MUFU.EX2 R73, R4 ;  /* 0x0000000400497308 */ /* 0x0003e20000000800 */
[----:B------:R-:W-:Y:S01]  /*5680*/  LOP3.LUT R44, R98, R0, RZ, 0x3c, !PT ;  /* 0x00000000622c7212 */ /* 0x000fe200078e3cff */
[----:B------:R-:W-:-:S04]  /*5690*/  FFMA.FTZ R0, R38, UR8, -R2 ;  /* 0x0000000826007c23 */ /* 0x000fc80008010802 */
[----:B------:R2:W-:Y:S02]  /*56a0*/  STL [R1+0x20], R44 ;  /* 0x0000202c01007387 */ /* 0x0005e40000100800 */
[----:B------:R3:W-:Y:S01]  /*56b0*/  MUFU.EX2 R103, R0 ;  /* 0x0000000000677308 */ /* 0x0007e20000000800 */
[----:B-1----:R-:W-:-:S05]  /*56c0*/  SHF.R.U32.HI R4, RZ, 0x5, R213 ;  /* 0x00000005ff047819 */ /* 0x002fca00000116d5 */
[----:B-----5:R-:W-:Y:S02]  /*56d0*/  IMAD R4, R5, 0x8, R4 ;  /* 0x0000000805047824 */ /* 0x020fe400078e0204 */
[----:B------:R-:W-:Y:S01]  /*56e0*/  FFMA.FTZ R5, R39, UR8, -R2 ;  /* 0x0000000827057c23 */ /* 0x000fe20008010802 */
[----:B---3--:R-:W-:Y:S01]  /*56f0*/  LOP3.LUT R0, R44, 0x200, R102, 0xf8, !PT ;  /* 0x000002002c007812 */ /* 0x008fe200078ef866 */
[----:B------:R-:W-:Y:S01]  /*5700*/  IMAD.WIDE.U32 R208, R4, -0x326172a9, RZ ;  /* 0xcd9e8d5704d07825 */ /* 0x000fe200078e00ff */
[----:B------:R1:W-:Y:S02]  /*5710*/  MUFU.EX2 R102, R3 ;  /* 0x0000000300667308 */ /* 0x0003e40000000800 */
[----:B------:R-:W-:Y:S01]  /*5720*/  LEA R20, R0, UR5, 0x1 ;  /* 0x0000000500147c11 */ /* 0x000fe2000f8e08ff */
[----:B------:R-:W-:Y:S01]  /*5730*/  IMAD.U32 R0, RZ, RZ, UR4 ;  /* 0x00000004ff007e24 */ /* 0x000fe2000f8e00ff */
[----:B------:R-:W-:-:S03]  /*5740*/  USHF.R.S32.HI UR4, URZ, 0x1f, UR9 ;  /* 0x0000001fff047899 */ /* 0x000fc60008011409 */
[C---:B------:R-:W-:Y:S01]  /*5750*/  VIADD R96, R20.reuse, 0xa020 ;  /* 0x0000a02014607836 */ /* 0x040fe20000000000 */
[----:B------:R3:W-:Y:S01]  /*5760*/  MUFU.EX2 R68, R5 ;  /* 0x0000000500447308 */ /* 0x0007e20000000800 */
[----:B--2---:R-:W-:Y:S01]  /*5770*/  VIADD R44, R20, 0xa040 ;  /* 0x0000a040142c7836 */ /* 0x004fe20000000000 */
[----:B------:R-:W-:Y:S01]  /*5780*/  LOP3.LUT R0, R8, 0xff0000, R0, 0xf8, !PT ;  /* 0x00ff000008007812 */ /* 0x000fe200078ef800 */
[----:B------:R-:W-:Y:S01]  /*5790*/  FFMA.FTZ R8, R16, UR8, -R2 ;  /* 0x0000000810087c23 */ /* 0x000fe20008010802 */
[----:B------:R-:W-:Y:S04]  /*57a0*/  LDSM.16.MT88.4 R148, [R20+0xa800] ;  /* 0x00a800001494783b */ /* 0x000fe80000004200 */
[----:B------:R-:W-:Y:S01]  /*57b0*/  MUFU.EX2 R69, R8 ;  /* 0x0000000800457308 */ /* 0x000fe20000000800 */
[----:B-1----:R-:W-:Y:S01]  /*57c0*/  VIADD R3, R20, 0xa000 ;  /* 0x0000a00014037836 */ /* 0x002fe20000000000 */
[----:B------:R-:W-:Y:S03]  /*57d0*/  LDSM.16.MT88.4 R232, [R20+0xb000] ;  /* 0x00b0000014e8783b */ /* 0x000fe60000004200 */
[C---:B------:R-:W-:Y:S01]  /*57e0*/  @P6 VIADD R96, R3.reuse, 0xffffffe0 ;  /* 0xffffffe003606836 */ /* 0x040fe20000000000 */
[----:B------:R-:W-:Y:S01]  /*57f0*/  LDSM.16.MT88.4 R236, [R20+0xb800] ;  /* 0x00b8000014ec783b */ /* 0x000fe20000004200 */
[----:B------:R-:W-:-:S02]  /*5800*/  @P1 VIADD R44, R3, 0xffffffc0 ;  /* 0xffffffc0032c1836 */ /* 0x000fc40000000000 */
[--C-:B---3--:R-:W-:Y:S01]  /*5810*/  FFMA.FTZ R5, R13, UR8, -R2.reuse ;  /* 0x000000080d057c23 */ /* 0x108fe20008010802 */
[----:B------:R-:W-:Y:S02]  /*5820*/  VIADD R3, R4, 0x4 ;  /* 0x0000000404037836 */ /* 0x000fe40000000000 */
[----:B------:R-:W-:Y:S01]  /*5830*/  FFMA.FTZ R4, R15, UR8, -R2 ;  /* 0x000000080f047c23 */ /* 0x000fe20008010802 */
[----:B------:R-:W-:Y:S01]  /*5840*/  IMAD.U32 R2, RZ, RZ, UR21 ;  /* 0x00000015ff027e24 */ /* 0x000fe2000f8e00ff */
[----:B------:R1:W-:Y:S01]  /*5850*/  MUFU.EX2 R52, R5 ;  /* 0x0000000500347308 */ /* 0x0003e20000000800 */
[----:B------:R-:W-:Y:S01]  /*5860*/  IMAD.WIDE.U32 R204, R3, -0x326172a9, RZ ;  /* 0xcd9e8d5703cc7825 */ /* 0x000fe200078e00ff */
[----:B------:R-:W-:Y:S01]  /*5870*/  UIADD3 UR21, UPT, UPT, UR31, 0x76cf5d0a, URZ ;  /* 0x76cf5d0a1f157890 */ /* 0x000fe2000fffe0ff */
[----:B------:R-:W-:Y:S04]  /*5880*/  LDSM.16.MT88.4 R220, [R44+0x800] ;  /* 0x000800002cdc783b */ /* 0x000fe80000004200 */
[----:B------:R-:W-:Y:S01]  /*5890*/  LDSM.16.MT88.4 R112, [R44+0x1800] ;  /* 0x001800002c70783b */ /* 0x000fe20000004200 */
[----:B------:R2:W-:Y:S03]  /*58a0*/  MUFU.EX2 R59, R4 ;  /* 0x00000004003b7308 */ /* 0x0005e60000000800 */
[----:B------:R-:W-:Y:S01]  /*58b0*/  LDSM.16.MT88.4 R140, [R96+0x800] ;  /* 0x00080000608c783b */ /* 0x000fe20000004200 */
[----:B-1----:R-:W-:Y:S01]  /*58c0*/  IADD3 R5, P2, P0, R99, UR9, R106 ;  /* 0x0000000963057c10 */ /* 0x002fe2000f85e06a */
[----:B------:R-:W-:-:S03]  /*58d0*/  UIADD3 UR9, UPT, UPT, UR31, -0x4498517b, URZ ;  /* 0xbb67ae851f097890 */ /* 0x000fc6000fffe0ff */
[----:B------:R-:W-:Y:S01]  /*58e0*/  IADD3.X R3, PT, PT, R100, UR4, RZ, P2, P0 ;  /* 0x0000000464037c10 */ /* 0x000fe200097e04ff */
[----:B------:R-:W-:Y:S01]  /*58f0*/  IMAD.WIDE.U32 R24, R5, -0x2daee0ad, RZ ;  /* 0xd2511f5305187825 */ /* 0x000fe200078e00ff */
[----:B------:R-:W-:Y:S01]  /*5900*/  UIADD3 UR4, UPT, UPT, UR30, -0x61c88647, URZ ;  /* 0x9e3779b91e047890 */ /* 0x000fe2000fffe0ff */
[----:B------:R-:W-:Y:S02]  /*5910*/  FSETP.NEU.FTZ.AND P0, PT, R133, -INF , PT ;  /* 0xff8000008500780b */ /* 0x000fe40003f1d000 */
[C---:B--2---:R-:W-:Y:S01]  /*5920*/  LOP3.LUT R4, R3.reuse, UR30, R209, 0x96, !PT ;  /* 0x0000001e03047c12 */ /* 0x044fe2000f8e96d1 */
[----:B------:R1:W-:Y:S01]  /*5930*/  STL.64 [R1+0xb0], R24 ;  /* 0x0000b01801007387 */ /* 0x0003e20000100a00 */
[----:B------:R-:W-:Y:S02]  /*5940*/  LOP3.LUT R3, R3, UR30, R205, 0x96, !PT ;  /* 0x0000001e03037c12 */ /* 0x000fe4000f8e96cd */
[----:B------:R-:W-:Y:S01]  /*5950*/  LOP3.LUT R2, R2, UR31, R25, 0x96, !PT ;  /* 0x0000001f02027c12 */ /* 0x000fe2000f8e9619 */
[----:B------:R-:W-:-:S04]  /*5960*/  IMAD.WIDE.U32 R48, R4, -0x2daee0ad, RZ ;  /* 0xd2511f5304307825 */ /* 0x000fc800078e00ff */
[----:B------:R-:W-:Y:S01]  /*5970*/  FMUL.FTZ R4, R133, UR8 ;  /* 0x0000000885047c20 */ /* 0x000fe20008410000 */
[----:B------:R-:W-:Y:S01]  /*5980*/  IMAD.WIDE.U32 R18, R3, -0x2daee0ad, RZ ;  /* 0xd2511f5303127825 */ /* 0x000fe200078e00ff */
[----:B------:R-:W-:Y:S01]  /*5990*/  LOP3.LUT R3, R24, UR9, R49, 0x96, !PT ;  /* 0x0000000918037c12 */ /* 0x000fe2000f8e9631 */
[----:B------:R-:W-:Y:S02]  /*59a0*/  STL.64 [R1+0x98], R48 ;  /* 0x0000983001007387 */ /* 0x000fe40000100a00 */
[----:B------:R-:W-:Y:S01]  /*59b0*/  IMAD.WIDE.U32 R6, R2, -0x326172a9, RZ ;  /* 0xcd9e8d5702067825 */ /* 0x000fe200078e00ff */
[----:B------:R-:W-:Y:S01]  /*59c0*/  LOP3.LUT R2, R24, UR9, R19, 0x96, !PT ;  /* 0x0000000918027c12 */ /* 0x000fe2000f8e9613 */
[----:B------:R-:W-:Y:S02]  /*59d0*/  STL.64 [R1+0x90], R18 ;  /* 0x0000901201007387 */ /* 0x000fe40000100a00 */
[----:B------:R-:W-:Y:S01]  /*59e0*/  IMAD.WIDE.U32 R36, R3, -0x326172a9, RZ ;  /* 0xcd9e8d5703247825 */ /* 0x000fe200078e00ff */
[----:B------:R-:W-:-:S02]  /*59f0*/  LOP3.LUT R9, R208, UR4, R7, 0x96, !PT ;  /* 0x00000004d0097c12 */ /* 0x000fc4000f8e9607 */
[----:B------:R-:W-:Y:S02]  /*5a00*/  LOP3.LUT R5, R204, UR4, R7, 0x96, !PT ;  /* 0x00000004cc057c12 */ /* 0x000fe4000f8e9607 */
[----:B------:R2:W-:Y:S01]  /*5a10*/  STL.64 [R1+0x88], R36 ;  /* 0x0000882401007387 */ /* 0x0005e20000100a00 */
[----:B-1----:R-:W-:Y:S01]  /*5a20*/  IMAD.WIDE.U32 R24, R2, -0x326172a9, RZ ;  /* 0xcd9e8d5702187825 */ /* 0x002fe200078e00ff */
[----:B------:R-:W-:Y:S02]  /*5a30*/  FSEL R2, R4, RZ, P0 ;  /* 0x000000ff04027208 */ /* 0x000fe40000000000 */
[C---:B------:R-:W-:Y:S02]  /*5a40*/  LOP3.LUT R4, R6.reuse, UR28, R37, 0x96, !PT ;  /* 0x0000001c06047c12 */ /* 0x040fe4000f8e9625 */
[----:B------:R-:W-:Y:S01]  /*5a50*/  LOP3.LUT R8, R6, UR28, R25, 0x96, !PT ;  /* 0x0000001c06087c12 */ /* 0x000fe2000f8e9619 */
[----:B------:R-:W-:Y:S01]  /*5a60*/  FFMA.FTZ R3, R40, UR8, -R2 ;  /* 0x0000000828037c23 */ /* 0x000fe20008010802 */
[----:B------:R-:W-:Y:S01]  /*5a70*/  IMAD.WIDE.U32 R6, R9, -0x2daee0ad, RZ ;  /* 0xd2511f5309067825 */ /* 0x000fe200078e00ff */
[----:B------:R-:W-:Y:S01]  /*5a80*/  FSETP.NEU.FTZ.AND P0, PT, R136, -INF , PT ;  /* 0xff8000008800780b */ /* 0x000fe20003f1d000 */
[----:B------:R1:W-:Y:S01]  /*5a90*/  STL.64 [R1+0x80], R24 ;  /* 0x0000801801007387 */ /* 0x0003e20000100a00 */
[----:B------:R3:W-:Y:S01]  /*5aa0*/  MUFU.EX2 R117, R3 ;  /* 0x0000000300757308 */ /* 0x0007e20000000800 */
[----:B------:R-:W-:-:S04]  /*5ab0*/  IMAD.WIDE.U32 R14, R4, -0x2daee0ad, RZ ;  /* 0xd2511f53040e7825 */ /* 0x000fc800078e00ff */
[----:B------:R-:W-:Y:S01]  /*5ac0*/  FFMA.FTZ R39, R29, UR8, -R2 ;  /* 0x000000081d277c23 */ /* 0x000fe20008010802 */
[----:B------:R-:W-:Y:S01]  /*5ad0*/  IMAD.WIDE.U32 R4, R5, -0x2daee0ad, RZ ;  /* 0xd2511f5305047825 */ /* 0x000fe200078e00ff */
[----:B------:R-:W-:-:S03]  /*5ae0*/  LOP3.LUT R10, R6, UR16, R15, 0x96, !PT ;  /* 0x00000010060a7c12 */ /* 0x000fc6000f8e960f */
[----:B------:R-:W-:Y:S01]  /*5af0*/  FFMA.FTZ R6, R21, UR8, -R2 ;  /* 0x0000000815067c23 */ /* 0x000fe20008010802 */
[----:B------:R-:W-:Y:S01]  /*5b00*/  MUFU.EX2 R210, R39 ;  /* 0x0000002700d27308 */ /* 0x000fe20000000800 */
[----:B------:R-:W-:Y:S01]  /*5b10*/  IMAD.WIDE.U32 R12, R8, -0x2daee0ad, RZ ;  /* 0xd2511f53080c7825 */ /* 0x000fe200078e00ff */
[----:B------:R-:W-:-:S03]  /*5b20*/  LOP3.LUT R5, R18, UR21, R5, 0x96, !PT ;  /* 0x0000001512057c12 */ /* 0x000fc6000f8e9605 */
[----:B--2---:R-:W-:Y:S01]  /*5b30*/  FFMA.FTZ R37, R33, UR8, -R2 ;  /* 0x0000000821257c23 */ /* 0x004fe20008010802 */
[----:B----4-:R-:W-:Y:S01]  /*5b40*/  F2FP.F16.F32.PACK_AB R33, R104, R105 ;  /* 0x000000696821723e */ /* 0x010fe200000000ff */
[----:B------:R-:W-:Y:S01]  /*5b50*/  IMAD.WIDE.U32 R10, R10, -0x326172a9, RZ ;  /* 0xcd9e8d570a0a7825 */ /* 0x000fe200078e00ff */
[----:B------:R-:W-:Y:S01]  /*5b60*/  LOP3.LUT R15, R4, UR16, R13, 0x96, !PT ;  /* 0x00000010040f7c12 */ /* 0x000fe2000f8e960d */
[----:B------:R-:W-:Y:S01]  /*5b70*/  MUFU.EX2 R252, R6 ;  /* 0x0000000600fc7308 */ /* 0x000fe20000000800 */
[----:B---3--:R-:W-:Y:S01]  /*5b80*/  LOP3.LUT R3, R48, UR21, R7, 0x96, !PT ;  /* 0x0000001530037c12 */ /* 0x008fe2000f8e9607 */
[----:B------:R-:W-:-:S04]  /*5b90*/  IMAD.WIDE.U32 R18, R5, -0x326172a9, RZ ;  /* 0xcd9e8d5705127825 */ /* 0x000fc800078e00ff */
[----:B------:R-:W-:Y:S01]  /*5ba0*/  FFMA.FTZ R7, R41, UR8, -R2 ;  /* 0x0000000829077c23 */ /* 0x000fe20008010802 */
[----:B------:R-:W2:Y:S01]  /*5bb0*/  LDSM.16.MT88.4 R48, [R20+0xa000] ;  /* 0x00a000001430783b */ /* 0x000ea20000004200 */
[----:B------:R-:W-:Y:S01]  /*5bc0*/  PRMT R195, R33, 0x7610, R195 ;  /* 0x0000761021c37816 */ /* 0x000fe200000000c3 */
[----:B------:R-:W-:-:S04]  /*5bd0*/  IMAD.WIDE.U32 R16, R3, -0x326172a9, RZ ;  /* 0xcd9e8d5703107825 */ /* 0x000fc800078e00ff */
[--C-:B------:R-:W-:Y:S01]  /*5be0*/  FFMA.FTZ R3, R42, UR8, -R2.reuse ;  /* 0x000000082a037c23 */ /* 0x100fe20008010802 */
[----:B------:R-:W-:Y:S01]  /*5bf0*/  LOP3.LUT R8, R24, UR17, R19, 0x96, !PT ;  /* 0x0000001118087c12 */ /* 0x000fe2000f8e9613 */
[----:B------:R3:W-:Y:S01]  /*5c00*/  MUFU.EX2 R116, R7 ;  /* 0x0000000700747308 */ /* 0x0007e20000000800 */
[--C-:B------:R-:W-:Y:S01]  /*5c10*/  FFMA.FTZ R42, R30, UR8, -R2.reuse ;  /* 0x000000081e2a7c23 */ /* 0x100fe20008010802 */
[----:B------:R-:W-:Y:S01]  /*5c20*/  LOP3.LUT R4, R36, UR17, R17, 0x96, !PT ;  /* 0x0000001124047c12 */ /* 0x000fe2000f8e9611 */
[----:B------:R-:W-:Y:S01]  /*5c30*/  FFMA.FTZ R36, R35, UR8, -R2 ;  /* 0x0000000823247c23 */ /* 0x000fe20008010802 */
[----:B------:R-:W-:Y:S01]  /*5c40*/  LOP3.LUT R11, R16, UR15, R11, 0x96, !PT ;  /* 0x0000000f100b7c12 */ /* 0x000fe2000f8e960b */
[----:B------:R-:W-:Y:S01]  /*5c50*/  IMAD.WIDE.U32 R8, R8, -0x2daee0ad, RZ ;  /* 0xd2511f5308087825 */ /* 0x000fe200078e00ff */
[----:B------:R-:W-:Y:S02]  /*5c60*/  PRMT R194, R33, 0x7632, R194 ;  /* 0x0000763221c27816 */ /* 0x000fe400000000c2 */
[----:B------:R4:W-:Y:S01]  /*5c70*/  MUFU.EX2 R167, R3 ;  /* 0x0000000300a77308 */ /* 0x0009e20000000800 */
[----:B------:R-:W-:Y:S01]  /*5c80*/  IMAD.WIDE.U32 R4, R4, -0x2daee0ad, RZ ;  /* 0xd2511f5304047825 */ /* 0x000fe200078e00ff */
[----:B------:R-:W-:-:S04]  /*5c90*/  LOP3.LUT R9, R12, UR14, R9, 0x96, !PT ;  /* 0x0000000e0c097c12 */ /* 0x000fc8000f8e9609 */
[----:B------:R-:W-:Y:S02]  /*5ca0*/  LOP3.LUT R13, R14, UR14, R5, 0x96, !PT ;  /* 0x0000000e0e0d7c12 */ /* 0x000fe4000f8e9605 */
[----:B------:R-:W-:Y:S01]  /*5cb0*/  MUFU.EX2 R206, R42 ;  /* 0x0000002a00ce7308 */ /* 0x000fe20000000800 */
[----:B---3--:R-:W-:-:S04]  /*5cc0*/  IMAD.WIDE.U32 R6, R15, -0x326172a9, RZ ;  /* 0xcd9e8d570f067825 */ /* 0x008fc800078e00ff */
[----:B------:R-:W-:Y:S01]  /*5cd0*/  IMAD.WIDE.U32 R12, R13, -0x326172a9, RZ ;  /* 0xcd9e8d570d0c7825 */ /* 0x000fe200078e00ff */
[----:B------:R-:W-:Y:S02]  /*5ce0*/  LOP3.LUT R7, R18, UR15, R7, 0x96, !PT ;  /* 0x0000000f12077c12 */ /* 0x000fe4000f8e9607 */
[----:B------:R-:W-:Y:S01]  /*5cf0*/  MUFU.EX2 R218, R36 ;  /* 0x0000002400da7308 */ /* 0x000fe20000000800 */
[----:B----4-:R-:W-:Y:S01]  /*5d00*/  FMUL.FTZ R3, R136, UR8 ;  /* 0x0000000888037c20 */ /* 0x010fe20008410000 */
[----:B------:R-:W-:Y:S01]  /*5d10*/  IMAD.WIDE.U32 R18, R11, -0x2daee0ad, RZ ;  /* 0xd2511f530b127825 */ /* 0x000fe200078e00ff */
[----:B------:R-:W-:-:S03]  /*5d20*/  LOP3.LUT R10, R10, UR13, R13, 0x96, !PT ;  /* 0x0000000d0a0a7c12 */ /* 0x000fc6000f8e960d */
[----:B------:R-:W-:Y:S01]  /*5d30*/  FSEL R3, R3, RZ, P0 ;  /* 0x000000ff03037208 */ /* 0x000fe20000000000 */
[----:B------:R-:W-:Y:S01]  /*5d40*/  IMAD.WIDE.U32 R14, R7, -0x2daee0ad, RZ ;  /* 0xd2511f53070e7825 */ /* 0x000fe200078e00ff */
[----:B------:R-:W-:Y:S03]  /*5d50*/  MUFU.EX2 R219, R37 ;  /* 0x0000002500db7308 */ /* 0x000fe60000000800 */
[--C-:B------:R-:W-:Y:S01]  /*5d60*/  FFMA.FTZ R5, R46, UR8, -R3.reuse ;  /* 0x000000082e057c23 */ /* 0x100fe20008010803 */
[--C-:B------:R-:W-:Y:S01]  /*5d70*/  FFMA.FTZ R16, R43, UR8, -R3.reuse ;  /* 0x000000082b107c23 */ /* 0x100fe20008010803 */
[--C-:B------:R-:W-:Y:S01]  /*5d80*/  FFMA.FTZ R21, R32, UR8, -R3.reuse ;  /* 0x0000000820157c23 */ /* 0x100fe20008010803 */
[--C-:B------:R-:W-:Y:S01]  /*5d90*/  FFMA.FTZ R17, R28, UR8, -R3.reuse ;  /* 0x000000081c117c23 */ /* 0x100fe20008010803 */
[--C-:B------:R-:W-:Y:S01]  /*5da0*/  FFMA.FTZ R38, R27, UR8, -R3.reuse ;  /* 0x000000081b267c23 */ /* 0x100fe20008010803 */
[----:B------:R3:W-:Y:S01]  /*5db0*/  MUFU.EX2 R166, R5 ;  /* 0x0000000500a67308 */ /* 0x0007e20000000800 */
[--C-:B------:R-:W-:Y:S01]  /*5dc0*/  FFMA.FTZ R40, R23, UR8, -R3.reuse ;  /* 0x0000000817287c23 */ /* 0x100fe20008010803 */
[----:B------:R-:W-:Y:S01]  /*5dd0*/  FFMA.FTZ R41, R22, UR8, -R3 ;  /* 0x0000000816297c23 */ /* 0x000fe20008010803 */
[----:B------:R-:W-:Y:S01]  /*5de0*/  LOP3.LUT R8, R8, UR12, R15, 0x96, !PT ;  /* 0x0000000c08087c12 */ /* 0x000fe2000f8e960f */
[----:B------:R-:W-:-:S04]  /*5df0*/  IMAD.WIDE.U32 R26, R10, -0x2daee0ad, RZ ;  /* 0xd2511f530a1a7825 */ /* 0x000fc800078e00ff */
[----:B------:R-:W-:Y:S01]  /*5e00*/  IMAD.WIDE.U32 R28, R8, -0x326172a9, RZ ;  /* 0xcd9e8d57081c7825 */ /* 0x000fe200078e00ff */
[----:B------:R-:W-:Y:S01]  /*5e10*/  LOP3.LUT R35, R18, UR10, R27, 0x96, !PT ;  /* 0x0000000a12237c12 */ /* 0x000fe2000f8e961b */
[----:B------:R-:W-:Y:S01]  /*5e20*/  MUFU.EX2 R164, R16 ;  /* 0x0000001000a47308 */ /* 0x000fe20000000800 */
[----:B------:R-:W-:Y:S02]  /*5e30*/  PRMT R215, R26, 0x7771, RZ ;  /* 0x000077711ad77816 */ /* 0x000fe400000000ff */
[C---:B------:R-:W-:Y:S02]  /*5e40*/  PRMT R79, R28.reuse, 0x7773, RZ ;  /* 0x000077731c4f7816 */ /* 0x040fe400000000ff */
[----:B------:R-:W-:Y:S01]  /*5e50*/  PRMT R78, R28, 0x7772, RZ ;  /* 0x000077721c4e7816 */ /* 0x000fe200000000ff */
[----:B---3--:R-:W-:Y:S01]  /*5e60*/  FFMA.FTZ R5, R47, UR8, -R3 ;  /* 0x000000082f057c23 */ /* 0x008fe20008010803 */
[----:B------:R-:W-:Y:S01]  /*5e70*/  LOP3.LUT R3, R4, UR12, R19, 0x96, !PT ;  /* 0x0000000c04037c12 */ /* 0x000fe2000f8e9613 */
[----:B------:R-:W3:Y:S01]  /*5e80*/  MUFU.EX2 R250, R21 ;  /* 0x0000001500fa7308 */ /* 0x000ee20000000800 */
[----:B------:R-:W-:Y:S01]  /*5e90*/  PRMT R77, R28, 0x7771, RZ ;  /* 0x000077711c4d7816 */ /* 0x000fe200000000ff */
[----:B------:R-:W4:Y:S01]  /*5ea0*/  LDCU UR8, c[0x0][0x444] ;  /* 0x00008880ff0877ac */ /* 0x000f220008000800 */
[----:B------:R-:W-:Y:S01]  /*5eb0*/  PRMT R11, R78, 0x5410, R79 ;  /* 0x000054104e0b7816 */ /* 0x000fe2000000004f */
[----:B------:R-:W-:Y:S01]  /*5ec0*/  IMAD.WIDE.U32 R22, R3, -0x326172a9, RZ ;  /* 0xcd9e8d5703167825 */ /* 0x000fe200078e00ff */
[----:B------:R-:W-:-:S02]  /*5ed0*/  PRMT R243, R26, 0x7772, RZ ;  /* 0x000077721af37816 */ /* 0x000fc400000000ff */
[----:B------:R-:W-:Y:S01]  /*5ee0*/  PRMT R242, R26, 0x7773, RZ ;  /* 0x000077731af27816 */ /* 0x000fe200000000ff */
[----:B------:R5:W2:Y:S01]  /*5ef0*/  MUFU.EX2 R165, R5 ;  /* 0x0000000500a57308 */ /* 0x000aa20000000800 */
[C---:B------:R-:W-:Y:S01]  /*5f00*/  PRMT R61, R22.reuse, 0x7773, RZ ;  /* 0x00007773163d7816 */ /* 0x040fe200000000ff */
[----:B------:R-:W-:Y:S01]  /*5f10*/  IMAD.MOV.U32 R3, RZ, RZ, R28 ;  /* 0x000000ffff037224 */ /* 0x000fe200078e001c */
[----:B------:R-:W-:Y:S02]  /*5f20*/  PRMT R60, R22, 0x7772, RZ ;  /* 0x00007772163c7816 */ /* 0x000fe400000000ff */
[----:B------:R-:W-:Y:S02]  /*5f30*/  LOP3.LUT R30, R12, UR11, R23, 0x96, !PT ;  /* 0x0000000b0c1e7c12 */ /* 0x000fe4000f8e9617 */
[----:B------:R-:W-:Y:S01]  /*5f40*/  LOP3.LUT R19, R3, 0xff, RZ, 0xc0, !PT ;  /* 0x000000ff03137812 */ /* 0x000fe200078ec0ff */
[----:B------:R3:W-:Y:S01]  /*5f50*/  MUFU.EX2 R251, R17 ;  /* 0x0000001100fb7308 */ /* 0x0007e20000000800 */
[----:B------:R-:W-:-:S02]  /*5f60*/  SHF.R.U32.HI R3, RZ, 0x10, R30 ;  /* 0x00000010ff037819 */ /* 0x000fc4000001161e */
[----:B------:R-:W-:Y:S02]  /*5f70*/  PRMT R76, R22, 0x7771, RZ ;  /* 0x00007771164c7816 */ /* 0x000fe400000000ff */
[----:B------:R-:W-:Y:S02]  /*5f80*/  LOP3.LUT R7, R30, 0xffff, RZ, 0xc0, !PT ;  /* 0x0000ffff1e077812 */ /* 0x000fe400078ec0ff */
[----:B------:R-:W-:Y:S01]  /*5f90*/  LOP3.LUT R15, R3, 0xff, RZ, 0xc0, !PT ;  /* 0x000000ff030f7812 */ /* 0x000fe200078ec0ff */
[----:B------:R-:W4:Y:S01]  /*5fa0*/  MUFU.EX2 R249, R38 ;  /* 0x0000002600f97308 */ /* 0x000f220000000800 */
[----:B-----5:R-:W-:Y:S01]  /*5fb0*/  IMAD.WIDE.U32 R4, R9, -0x326172a9, RZ ;  /* 0xcd9e8d5709047825 */ /* 0x020fe200078e00ff */
[----:B------:R-:W-:Y:S02]  /*5fc0*/  PRMT R9, R60, 0x5410, R61 ;  /* 0x000054103c097816 */ /* 0x000fe4000000003d */
[----:B------:R-:W-:Y:S02]  /*5fd0*/  LOP3.LUT R63, R35, 0xff, RZ, 0xc0, !PT ;  /* 0x000000ff233f7812 */ /* 0x000fe400078ec0ff */
[----:B------:R-:W-:Y:S01]  /*5fe0*/  LOP3.LUT R6, R6, UR13, R5, 0x96, !PT ;  /* 0x0000000d06067c12 */ /* 0x000fe2000f8e9605 */
[----:B------:R-:W-:Y:S01]  /*5ff0*/  IMAD.MOV.U32 R5, RZ, RZ, R22 ;  /* 0x000000ffff057224 */ /* 0x000fe200078e0016 */
[----:B------:R-:W-:Y:S01]  /*6000*/  LOP3.LUT R29, R4, UR11, R29, 0x96, !PT ;  /* 0x0000000b041d7c12 */ /* 0x000fe2000f8e961d */
[----:B------:R-:W-:Y:S01]  /*6010*/  IMAD.MOV.U32 R4, RZ, RZ, R26 ;  /* 0x000000ffff047224 */ /* 0x000fe200078e001a */
[----:B------:R-:W-:Y:S01]  /*6020*/  LOP3.LUT R12, R9, 0xff00ff, RZ, 0xc0, !PT ;  /* 0x00ff00ff090c7812 */ /* 0x000fe200078ec0ff */
[----:B-1----:R-:W-:Y:S01]  /*6030*/  IMAD.WIDE.U32 R24, R6, -0x2daee0ad, RZ ;  /* 0xd2511f5306187825 */ /* 0x002fe200078e00ff */
[----:B------:R-:W-:Y:S01]  /*6040*/  LOP3.LUT R6, R35, 0xffff, RZ, 0xc0, !PT ;  /* 0x0000ffff23067812 */ /* 0x000fe200078ec0ff */
[----:B------:R-:W-:Y:S01]  /*6050*/  MUFU.EX2 R216, R40 ;  /* 0x0000002800d87308 */ /* 0x000fe20000000800 */
[----:B------:R-:W-:Y:S01]  /*6060*/  LOP3.LUT R13, R4, 0xff, RZ, 0xc0, !PT ;  /* 0x000000ff040d7812 */ /* 0x000fe200078ec0ff */
[----:B------:R-:W-:Y:S01]  /*6070*/  IMAD.MOV.U32 R2, RZ, RZ, R24 ;  /* 0x000000ffff027224 */ /* 0x000fe200078e0018 */
[----:B------:R-:W-:-:S02]  /*6080*/  LOP3.LUT R80, R14, UR10, R25, 0x96, !PT ;  /* 0x0000000a0e507c12 */ /* 0x000fc4000f8e9619 */
[----:B------:R-:W-:Y:S02]  /*6090*/  LOP3.LUT R14, R5, 0xff, RZ, 0xc0, !PT ;  /* 0x000000ff050e7812 */ /* 0x000fe400078ec0ff */
[----:B------:R-:W-:Y:S01]  /*60a0*/  LOP3.LUT R18, R2, 0xff, RZ, 0xc0, !PT ;  /* 0x000000ff02127812 */ /* 0x000fe200078ec0ff */
[----:B------:R-:W1:Y:S01]  /*60b0*/  MUFU.EX2 R214, R41 ;  /* 0x0000002900d67308 */ /* 0x000e620000000800 */
[----:B------:R-:W-:Y:S02]  /*60c0*/  SHF.R.U32.HI R2, RZ, 0x10, R35 ;  /* 0x00000010ff027819 */ /* 0x000fe40000011623 */
[----:B------:R-:W-:Y:S02]  /*60d0*/  LOP3.LUT R5, R29, 0xffff, RZ, 0xc0, !PT ;  /* 0x0000ffff1d057812 */ /* 0x000fe400078ec0ff */
[----:B------:R-:W-:Y:S02]  /*60e0*/  LOP3.LUT R4, R80, 0xffff, RZ, 0xc0, !PT ;  /* 0x0000ffff50047812 */ /* 0x000fe400078ec0ff */
[----:B------:R-:W-:-:S02]  /*60f0*/  SHF.R.U32.HI R16, RZ, 0x10, R80 ;  /* 0x00000010ff107819 */ /* 0x000fc40000011650 */
[----:B------:R-:W-:Y:S02]  /*6100*/  LOP3.LUT R9, R2, 0xff, RZ, 0xc0, !PT ;  /* 0x000000ff02097812 */ /* 0x000fe400078ec0ff */
[C---:B------:R-:W-:Y:S02]  /*6110*/  PRMT R246, R24.reuse, 0x7772, RZ ;  /* 0x0000777218f67816 */ /* 0x040fe400000000ff */
[----:B------:R-:W-:Y:S02]  /*6120*/  PRMT R245, R24, 0x7773, RZ ;  /* 0x0000777318f57816 */ /* 0x000fe400000000ff */
[----:B------:R-:W-:Y:S02]  /*6130*/  SHF.R.U32.HI R10, RZ, 0x10, R29 ;  /* 0x00000010ff0a7819 */ /* 0x000fe4000001161d */
[----:B------:R-:W-:Y:S02]  /*6140*/  PRMT R2, R19, 0x5410, R77 ;  /* 0x0000541013027816 */ /* 0x000fe4000000004d */
[----:B------:R-:W-:-:S02]  /*6150*/  SHF.R.U32.HI R244, RZ, 0x8, R5 ;  /* 0x00000008fff47819 */ /* 0x000fc40000011605 */
[----:B------:R-:W-:Y:S02]  /*6160*/  SHF.R.U32.HI R248, RZ, 0x8, R6 ;  /* 0x00000008fff87819 */ /* 0x000fe40000011606 */
[----:B------:R-:W-:Y:S02]  /*6170*/  SHF.R.U32.HI R247, RZ, 0x8, R4 ;  /* 0x00000008fff77819 */ /* 0x000fe40000011604 */
[----:B------:R-:W-:Y:S02]  /*6180*/  SHF.R.U32.HI R92, RZ, 0x18, R80 ;  /* 0x00000018ff5c7819 */ /* 0x000fe40000011650 */
[----:B------:R-:W-:Y:S02]  /*6190*/  PRMT R4, R14, 0x5410, R76 ;  /* 0x000054100e047816 */ /* 0x000fe4000000004c */
[----:B------:R-:W-:Y:S02]  /*61a0*/  PRMT R3, R13, 0x5410, R215 ;  /* 0x000054100d037816 */ /* 0x000fe400000000d7 */
[----:B------:R-:W-:-:S02]  /*61b0*/  LOP3.LUT R6, R11, 0xff00ff, RZ, 0xc0, !PT ;  /* 0x00ff00ff0b067812 */ /* 0x000fc400078ec0ff */
[----:B------:R-:W-:Y:S02]  /*61c0*/  LOP3.LUT R5, R16, 0xff, RZ, 0xc0, !PT ;  /* 0x000000ff10057812 */ /* 0x000fe400078ec0ff */
[----:B------:R-:W-:Y:S02]  /*61d0*/  PRMT R8, R243, 0x5410, R242 ;  /* 0x00005410f3087816 */ /* 0x000fe400000000f2 */
[----:B------:R-:W-:Y:S02]  /*61e0*/  SHF.R.U32.HI R240, RZ, 0x8, R7 ;  /* 0x00000008fff07819 */ /* 0x000fe40000011607 */
[----:B------:R-:W-:Y:S02]  /*61f0*/  PRMT R241, R24, 0x7771, RZ ;  /* 0x0000777118f17816 */ /* 0x000fe400000000ff */
[----:B------:R-:W-:Y:S02]  /*6200*/  LOP3.LUT R45, R30, 0xff, RZ, 0xc0, !PT ;  /* 0x000000ff1e2d7812 */ /* 0x000fe400078ec0ff */
[----:B------:R-:W-:-:S02]  /*6210*/  SHF.R.U32.HI R47, RZ, 0x18, R30 ;  /* 0x00000018ff2f7819 */ /* 0x000fc4000001161e */
[----:B------:R-:W-:Y:S02]  /*6220*/  LOP3.LUT R46, R29, 0xff, RZ, 0xc0, !PT ;  /* 0x000000ff1d2e7812 */ /* 0x000fe400078ec0ff */
[----:B------:R-:W-:Y:S02]  /*6230*/  SHF.R.U32.HI R62, RZ, 0x18, R29 ;  /* 0x00000018ff3e7819 */ /* 0x000fe4000001161d */
[----:B------:R-:W-:Y:S02]  /*6240*/  SHF.R.U32.HI R82, RZ, 0x18, R35 ;  /* 0x00000018ff527819 */ /* 0x000fe40000011623 */
[----:B------:R-:W-:Y:S02]  /*6250*/  LOP3.LUT R83, R80, 0xff, RZ, 0xc0, !PT ;  /* 0x000000ff50537812 */ /* 0x000fe400078ec0ff */
[----:B---3--:R-:W-:Y:S02]  /*6260*/  PRMT R17, R246, 0x5410, R245 ;  /* 0x00005410f6117816 */ /* 0x008fe400000000f5 */
[----:B------:R-:W-:-:S02]  /*6270*/  LOP3.LUT R7, R10, 0xff, RZ, 0xc0, !PT ;  /* 0x000000ff0a077812 */ /* 0x000fc400078ec0ff */
[--C-:B------:R-:W-:Y:S02]  /*6280*/  HSET2.LE.AND R16, R12, R0.reuse, PT ;  /* 0x000000000c107233 */ /* 0x100fe40003803000 */
[--C-:B------:R-:W-:Y:S02]  /*6290*/  HSET2.LE.AND R12, R2, R0.reuse, PT ;  /* 0x00000000020c7233 */ /* 0x100fe40003803000 */
[----:B------:R-:W-:Y:S02]  /*62a0*/  PRMT R2, R5, 0x5410, R92 ;  /* 0x0000541005027816 */ /* 0x000fe4000000005c */
[----:B------:R-:W-:Y:S02]  /*62b0*/  LOP3.LUT R8, R8, 0xff00ff, RZ, 0xc0, !PT ;  /* 0x00ff00ff08087812 */ /* 0x000fe400078ec0ff */
[--C-:B------:R-:W-:Y:S02]  /*62c0*/  HSET2.LE.AND R14, R4, R0.reuse, PT ;  /* 0x00000000040e7233 */ /* 0x100fe40003803000 */
[----:B------:R-:W-:-:S02]  /*62d0*/  HSET2.LE.AND R23, R3, R0, PT ;  /* 0x0000000003177233 */ /* 0x000fc40003803000 */
[----:B------:R-:W-:Y:S02]  /*62e0*/  HSET2.LE.AND R13, R6, R0, PT ;  /* 0x00000000060d7233 */ /* 0x000fe40003803000 */
[----:B------:R-:W-:Y:S02]  /*62f0*/  PRMT R5, R63, 0x5410, R248 ;  /* 0x000054103f057816 */ /* 0x000fe400000000f8 */
[----:B------:R-:W-:Y:S01]  /*6300*/  LOP3.LUT R11, R17, 0xff00ff, RZ, 0xc0, !PT ;  /* 0x00ff00ff110b7812 */ /* 0x000fe200078ec0ff */
[----:B------:R-:W-:Y:S01]  /*6310*/  IMAD R17, R97, 0x2, R20 ;  /* 0x0000000261117824 */ /* 0x000fe200078e0214 */
[----:B------:R-:W-:Y:S02]  /*6320*/  PRMT R10, R18, 0x5410, R241 ;  /* 0x00005410120a7816 */ /* 0x000fe400000000f1 */
[----:B------:R-:W-:Y:S02]  /*6330*/  PRMT R15, R15, 0x5410, R47 ;  /* 0x000054100f0f7816 */ /* 0x000fe4000000002f */
[----:B------:R-:W-:Y:S01]  /*6340*/  PRMT R9, R9, 0x5410, R82 ;  /* 0x0000541009097816 */ /* 0x000fe20000000052 */
[----:B------:R-:W3:Y:S01]  /*6350*/  LDSM.16.MT88.4 R64, [R17+0xa000] ;  /* 0x00a000001140783b */ /* 0x000ee20000004200 */
[----:B------:R-:W-:-:S02]  /*6360*/  PRMT R7, R7, 0x5410, R62 ;  /* 0x0000541007077816 */ /* 0x000fc4000000003e */
[----:B------:R-:W-:Y:S01]  /*6370*/  PRMT R6, R45, 0x5410, R240 ;  /* 0x000054102d067816 */ /* 0x000fe200000000f0 */
[----:B------:R-:W5:Y:S01]  /*6380*/  LDSM.16.MT88.4 R224, [R17+0xb000] ;  /* 0x00b0000011e0783b */ /* 0x000f620000004200 */
[----:B------:R-:W-:Y:S02]  /*6390*/  PRMT R4, R46, 0x5410, R244 ;  /* 0x000054102e047816 */ /* 0x000fe400000000f4 */
[----:B------:R-:W-:Y:S02]  /*63a0*/  PRMT R3, R83, 0x5410, R247 ;  /* 0x0000541053037816 */ /* 0x000fe400000000f7 */
[--C-:B------:R-:W-:Y:S02]  /*63b0*/  HSET2.LE.AND R25, R8, R0.reuse, PT ;  /* 0x0000000008197233 */ /* 0x100fe40003803000 */
[--C-:B------:R-:W-:Y:S02]  /*63c0*/  HSET2.LE.AND R18, R5, R0.reuse, PT ;  /* 0x0000000005127233 */ /* 0x100fe40003803000 */
[----:B------:R-:W-:-:S02]  /*63d0*/  HSET2.LE.AND R21, R10, R0, PT ;  /* 0x000000000a157233 */ /* 0x000fc40003803000 */
[--C-:B------:R-:W-:Y:S02]  /*63e0*/  HSET2.LE.AND R32, R11, R0.reuse, PT ;  /* 0x000000000b207233 */ /* 0x100fe40003803000 */
[--C-:B------:R-:W-:Y:S02]  /*63f0*/  HSET2.LE.AND R8, R6, R0.reuse, PT ;  /* 0x0000000006087233 */ /* 0x100fe40003803000 */
[--C-:B------:R-:W-:Y:S02]  /*6400*/  HSET2.LE.AND R15, R15, R0.reuse, PT ;  /* 0x000000000f0f7233 */ /* 0x100fe40003803000 */
[--C-:B------:R-:W-:Y:S02]  /*6410*/  HSET2.LE.AND R19, R9, R0.reuse, PT ;  /* 0x0000000009137233 */ /* 0x100fe40003803000 */
[--C-:B------:R-:W-:Y:S02]  /*6420*/  HSET2.LE.AND R4, R4, R0.reuse, PT ;  /* 0x0000000004047233 */ /* 0x100fe40003803000 */
[----:B------:R-:W-:-:S02]  /*6430*/  HSET2.LE.AND R5, R7, R0, PT ;  /* 0x0000000007057233 */ /* 0x000fc40003803000 */
[--C-:B------:R-:W-:Y:S02]  /*6440*/  HSET2.LE.AND R27, R3, R0.reuse, PT ;  /* 0x00000000031b7233 */ /* 0x100fe40003803000 */
[----:B------:R-:W-:Y:S02]  /*6450*/  HSET2.LE.AND R31, R2, R0, PT ;  /* 0x00000000021f7233 */ /* 0x000fe40003803000 */
[----:B------:R-:W-:Y:S02]  /*6460*/  F2FP.F16.F32.PACK_AB R0, R250, R164 ;  /* 0x000000a4fa00723e */ /* 0x000fe400000000ff */
[----:B------:R-:W-:Y:S02]  /*6470*/  F2FP.F16.F32.PACK_AB R3, R102, R103 ;  /* 0x000000676603723e */ /* 0x000fe400000000ff */
[C---:B------:R-:W-:Y:S02]  /*6480*/  PRMT R192, R0.reuse, 0x7610, R192 ;  /* 0x0000761000c07816 */ /* 0x040fe400000000c0 */
[----:B------:R-:W-:-:S02]  /*6490*/  PRMT R190, R0, 0x7632, R190 ;  /* 0x0000763200be7816 */ /* 0x000fc400000000be */
[----:B------:R-:W-:Y:S02]  /*64a0*/  F2FP.F16.F32.PACK_AB R0, R252, R167 ;  /* 0x000000a7fc00723e */ /* 0x000fe400000000ff */
[C---:B------:R-:W-:Y:S02]  /*64b0*/  PRMT R193, R3.reuse, 0x7610, R193 ;  /* 0x0000761003c17816 */ /* 0x040fe400000000c1 */
[C---:B------:R-:W-:Y:S02]  /*64c0*/  PRMT R182, R0.reuse, 0x7632, R182 ;  /* 0x0000763200b67816 */ /* 0x040fe400000000b6 */
[----:B------:R-:W-:Y:S02]  /*64d0*/  PRMT R181, R0, 0x7610, R181 ;  /* 0x0000761000b57816 */ /* 0x000fe400000000b5 */
[----:B------:R-:W-:Y:S02]  /*64e0*/  F2FP.F16.F32.PACK_AB R0, R58, R72 ;  /* 0x000000483a00723e */ /* 0x000fe400000000ff */
[----:B------:R-:W-:-:S02]  /*64f0*/  PRMT R189, R3, 0x7632, R189 ;  /* 0x0000763203bd7816 */ /* 0x000fc400000000bd */
[----:B------:R-:W-:Y:S02]  /*6500*/  F2FP.F16.F32.PACK_AB R2, R116, R117 ;  /* 0x000000757402723e */ /* 0x000fe400000000ff */
[----:B------:R-:W-:Y:S02]  /*6510*/  F2FP.F16.F32.PACK_AB R3, R56, R54 ;  /* 0x000000363803723e */ /* 0x000fe400000000ff */
[C---:B------:R-:W-:Y:S02]  /*6520*/  PRMT R178, R0.reuse, 0x7610, R178 ;  /* 0x0000761000b27816 */ /* 0x040fe400000000b2 */
[----:B------:R-:W-:Y:S02]  /*6530*/  PRMT R177, R0, 0x7632, R177 ;  /* 0x0000763200b17816 */ /* 0x000fe400000000b1 */
[----:B------:R-:W-:Y:S02]  /*6540*/  PRMT R0, R192, 0x5410, R190 ;  /* 0x00005410c0007816 */ /* 0x000fe400000000be */
[----:B------:R-:W-:-:S02]  /*6550*/  PRMT R191, R2, 0x7610, R191 ;  /* 0x0000761002bf7816 */ /* 0x000fc400000000bf */
[----:B------:R-:W-:Y:S02]  /*6560*/  PRMT R188, R2, 0x7632, R188 ;  /* 0x0000763202bc7816 */ /* 0x000fe400000000bc */
[C---:B------:R-:W-:Y:S02]  /*6570*/  PRMT R186, R3.reuse, 0x7632, R186 ;  /* 0x0000763203ba7816 */ /* 0x040fe400000000ba */
[----:B------:R-:W-:Y:S02]  /*6580*/  PRMT R184, R3, 0x7610, R184 ;  /* 0x0000761003b87816 */ /* 0x000fe400000000b8 */
[----:B------:R-:W-:Y:S02]  /*6590*/  F2FP.F16.F32.PACK_AB R2, R52, R68 ;  /* 0x000000443402723e */ /* 0x000fe400000000ff */
[----:B------:R-:W-:Y:S02]  /*65a0*/  LOP3.LUT R10, R0, R14, RZ, 0xc0, !PT ;  /* 0x0000000e000a7212 */ /* 0x000fe400078ec0ff */
[----:B------:R-:W-:-:S02]  /*65b0*/  PRMT R0, R184, 0x5410, R186 ;  /* 0x00005410b8007816 */ /* 0x000fc400000000ba */
[C---:B------:R-:W-:Y:S02]  /*65c0*/  PRMT R185, R2.reuse, 0x7610, R185 ;  /* 0x0000761002b97816 */ /* 0x040fe400000000b9 */
[----:B------:R-:W-:Y:S02]  /*65d0*/  PRMT R183, R2, 0x7632, R183 ;  /* 0x0000763202b77816 */ /* 0x000fe400000000b7 */
[----:B------:R-:W-:Y:S02]  /*65e0*/  LOP3.LUT R11, R0, R16, RZ, 0xc0, !PT ;  /* 0x00000010000b7212 */ /* 0x000fe400078ec0ff */
[----:B------:R-:W-:Y:S02]  /*65f0*/  PRMT R0, R185, 0x5410, R183 ;  /* 0x00005410b9007816 */ /* 0x000fe400000000b7 */
[----:B--2---:R-:W-:Y:S02]  /*6600*/  F2FP.F16.F32.PACK_AB R34, R165, R166 ;  /* 0x000000a6a522723e */ /* 0x004fe400000000ff */
[----:B------:R-:W-:Y:S01]  /*6610*/  LOP3.LUT R6, R0, R12, RZ, 0xc0, !PT ;  /* 0x0000000c00067212 */ /* 0x000fe200078ec0ff */
[----:B------:R-:W-:Y:S01]  /*6620*/  IMAD R12, R101, 0x2, R20 ;  /* 0x00000002650c7824 */ /* 0x000fe200078e0214 */
[----:B------:R-:W-:-:S02]  /*6630*/  PRMT R0, R181, 0x5410, R182 ;  /* 0x00005410b5007816 */ /* 0x000fc400000000b6 */
[C---:B------:R-:W-:Y:S02]  /*6640*/  PRMT R81, R34.reuse, 0x7610, R81 ;  /* 0x0000761022517816 */ /* 0x040fe40000000051 */
[----:B------:R-:W-:Y:S01]  /*6650*/  PRMT R187, R34, 0x7632, R187 ;  /* 0x0000763222bb7816 */ /* 0x000fe200000000bb */
[----:B------:R-:W2:Y:S01]  /*6660*/  LDSM.16.MT88.4 R200, [R12+0xa000] ;  /* 0x00a000000cc8783b */ /* 0x000ea20000004200 */
[----:B------:R-:W-:Y:S02]  /*6670*/  LOP3.LUT R7, R0, R13, RZ, 0xc0, !PT ;  /* 0x0000000d00077212 */ /* 0x000fe400078ec0ff */
[----:B------:R-:W-:Y:S02]  /*6680*/  PRMT R0, R81, 0x5410, R187 ;  /* 0x0000541051007816 */ /* 0x000fe400000000bb */
[----:B------:R-:W-:Y:S02]  /*6690*/  ISETP.LE.U32.AND P4, PT, R45, UR7, PT ;  /* 0x000000072d007c0c */ /* 0x000fe4000bf83070 */
[----:B------:R-:W-:-:S02]  /*66a0*/  LOP3.LUT R8, R0, R8, RZ, 0xc0, !PT ;  /* 0x0000000800087212 */ /* 0x000fc400078ec0ff */
[----:B------:R-:W-:Y:S02]  /*66b0*/  PRMT R0, R195, 0x5410, R194 ;  /* 0x00005410c3007816 */ /* 0x000fe400000000c2 */
[----:B----4-:R-:W-:Y:S02]  /*66c0*/  F2FP.F16.F32.PACK_AB R2, R249, R251 ;  /* 0x000000fbf902723e */ /* 0x010fe400000000ff */
[----:B------:R-:W-:Y:S02]  /*66d0*/  LOP3.LUT R9, R0, R15, RZ, 0xc0, !PT ;  /* 0x0000000f00097212 */ /* 0x000fe400078ec0ff */
[----:B------:R-:W-:Y:S02]  /*66e0*/  PRMT R0, R193, 0x5410, R189 ;  /* 0x00005410c1007816 */ /* 0x000fe400000000bd */
[----:B------:R-:W-:Y:S01]  /*66f0*/  PRMT R180, R2, 0x7610, R180 ;  /* 0x0000761002b47816 */ /* 0x000fe200000000b4 */
[----:B------:R-:W-:Y:S01]  /*6700*/  @!P4 HADD2 R94, -R81.H0_H0, -RZ.H0_H0 ;  /* 0xa00000ff515ec230 */ /* 0x000fe20000000900 */
[----:B------:R-:W-:Y:S01]  /*6710*/  LOP3.LUT R4, R0, R4, RZ, 0xc0, !PT ;  /* 0x0000000400047212 */ /* 0x000fe200078ec0ff */
[----:B------:R-:W-:Y:S01]  /*6720*/  HMMA.16816.F32 R152, R8, R48, RZ ;  /* 0x000000300898723c */ /* 0x000fe200000018ff */
[----:B------:R-:W-:-:S02]  /*6730*/  PRMT R0, R191, 0x5410, R188 ;  /* 0x00005410bf007816 */ /* 0x000fc400000000bc */
[----:B------:R-:W-:Y:S02]  /*6740*/  PRMT R179, R2, 0x7632, R179 ;  /* 0x0000763202b37816 */ /* 0x000fe400000000b3 */
[----:B------:R-:W-:Y:S02]  /*6750*/  LOP3.LUT R5, R0, R5, RZ, 0xc0, !PT ;  /* 0x0000000500057212 */ /* 0x000fe400078ec0ff */
[----:B------:R-:W-:Y:S01]  /*6760*/  F2FP.F16.F32.PACK_AB R2, R57, R59 ;  /* 0x0000003b3902723e */ /* 0x000fe200000000ff */
[----:B---3--:R-:W-:Y:S01]  /*6770*/  HMMA.16816.F32 R144, R8, R64, RZ ;  /* 0x000000400890723c */ /* 0x008fe200000018ff */
[----:B------:R-:W-:Y:S02]  /*6780*/  PRMT R30, R30, 0x7632, R30 ;  /* 0x000076321e1e7816 */ /* 0x000fe4000000001e */
[C---:B------:R-:W-:Y:S02]  /*6790*/  PRMT R176, R2.reuse, 0x7610, R176 ;  /* 0x0000761002b07816 */ /* 0x040fe400000000b0 */
[----:B------:R-:W-:-:S02]  /*67a0*/  PRMT R174, R2, 0x7632, R174 ;  /* 0x0000763202ae7816 */ /* 0x000fc400000000ae */
[----:B-1----:R-:W-:Y:S01]  /*67b0*/  F2FP.F16.F32.PACK_AB R2, R214, R216 ;  /* 0x000000d8d602723e */ /* 0x002fe200000000ff */
[C---:B------:R-:W-:Y:S01]  /*67c0*/  HMMA.16816.F32 R168, R4.reuse, R48, RZ ;  /* 0x0000003004a8723c */ /* 0x040fe200000018ff */
[----:B------:R-:W-:Y:S01]  /*67d0*/  IMAD.MOV.U32 R48, RZ, RZ, R69 ;  /* 0x000000ffff307224 */ /* 0x000fe200078e0045 */
[----:B------:R-:W-:Y:S01]  /*67e0*/  LOP3.LUT R30, R30, 0xff, RZ, 0xc0, !PT ;  /* 0x000000ff1e1e7812 */ /* 0x000fe200078ec0ff */
[----:B------:R-:W-:Y:S01]  /*67f0*/  IMAD.MOV.U32 R49, RZ, RZ, R73 ;  /* 0x000000ffff317224 */ /* 0x000fe200078e0049 */
[C---:B------:R-:W-:Y:S02]  /*6800*/  PRMT R175, R2.reuse, 0x7610, R175 ;  /* 0x0000761002af7816 */ /* 0x040fe400000000af */
[----:B------:R-:W-:Y:S02]  /*6810*/  PRMT R139, R2, 0x7632, R139 ;  /* 0x00007632028b7816 */ /* 0x000fe4000000008b */
[----:B------:R-:W-:Y:S01]  /*6820*/  F2FP.F16.F32.PACK_AB R2, R53, R48 ;  /* 0x000000303502723e */ /* 0x000fe200000000ff */
[----:B------:R-:W-:Y:S01]  /*6830*/  HMMA.16816.F32 R160, R4, R64, RZ ;  /* 0x0000004004a0723c */ /* 0x000fe200000018ff */
[----:B------:R-:W-:Y:S01]  /*6840*/  @!P4 PRMT R81, R94, 0x5410, RZ ;  /* 0x000054105e51c816 */ /* 0x000fe200000000ff */
[----:B------:R-:W-:Y:S01]  /*6850*/  IMAD.MOV.U32 R65, RZ, RZ, R55 ;  /* 0x000000ffff417224 */ /* 0x000fe200078e0037 */
[----:B------:R-:W-:Y:S01]  /*6860*/  ISETP.LE.U32.AND P4, PT, R46, UR7, PT ;  /* 0x000000072e007c0c */ /* 0x000fe2000bf83070 */
[----:B------:R-:W-:Y:S01]  /*6870*/  IMAD.MOV.U32 R64, RZ, RZ, R72 ;  /* 0x000000ffff407224 */ /* 0x000fe200078e0048 */
[C---:B------:R-:W-:Y:S01]  /*6880*/  PRMT R132, R2.reuse, 0x7610, R132 ;  /* 0x0000761002847816 */ /* 0x040fe20000000084 */
[----:B------:R1:W3:Y:S01]  /*6890*/  LDL.LU.S16 R46, [R1+0x24] ;  /* 0x00002400012e7983 */ /* 0x0002e20000300600 */
[----:B------:R-:W-:Y:S01]  /*68a0*/  PRMT R35, R2, 0x7632, R35 ;  /* 0x0000763202237816 */ /* 0x000fe20000000023 */
[----:B------:R-:W-:Y:S01]  /*68b0*/  IMAD R2, R97, 0x2, R44 ;  /* 0x0000000261027824 */ /* 0x000fe200078e022c */
[----:B------:R-:W-:Y:S01]  /*68c0*/  ISETP.LE.U32.AND P0, PT, R30, UR7, PT ;  /* 0x000000071e007c0c */ /* 0x000fe2000bf03070 */
[----:B------:R1:W4:Y:S01]  /*68d0*/  LDL.LU.S16 R45, [R1+0x2c] ;  /* 0x00002c00012d7983 */ /* 0x0003220000300600 */
[----:B------:R-:W-:Y:S01]  /*68e0*/  F2FP.F16.F32.PACK_AB R0, R73, R55 ;  /* 0x000000374900723e */ /* 0x000fe200000000ff */
[-C--:B-----5:R-:W-:Y:S01]  /*68f0*/  HMMA.16816.F32 R84, R8, R224.reuse, RZ ;  /* 0x000000e00854723c */ /* 0x0a0fe200000018ff */
[----:B------:R-:W-:Y:S01]  /*6900*/  ISETP.LE.U32.AND P5, PT, R47, UR7, PT ;  /* 0x000000072f007c0c */ /* 0x000fe2000bfa3070 */
[----:B------:R1:W5:Y:S01]  /*6910*/  LDL.LU.S16 R44, [R1+0x28] ;  /* 0x00002800012c7983 */ /* 0x0003620000300600 */
[C---:B------:R-:W-:Y:S01]  /*6920*/  PRMT R138, R0.reuse, 0x7610, R138 ;  /* 0x00007610008a7816 */ /* 0x040fe2000000008a */
[----:B------:R-:W-:Y:S01]  /*6930*/  @!P4 HADD2 R95, -R193.H0_H0, -RZ.H0_H0 ;  /* 0xa00000ffc15fc230 */ /* 0x000fe20000000900 */
[----:B------:R-:W-:Y:S01]  /*6940*/  PRMT R137, R0, 0x7632, R137 ;  /* 0x0000763200897816 */ /* 0x000fe20000000089 */
[----:B------:R1:W3:Y:S01]  /*6950*/  LDL.LU.S16 R30, [R1+0x30] ;  /* 0x00003000011e7983 */ /* 0x0002e20000300600 */
[----:B------:R-:W-:Y:S01]  /*6960*/  F2FP.F16.F32.PACK_AB R0, R206, R210 ;  /* 0x000000d2ce00723e */ /* 0x000fe200000000ff */
[----:B------:R-:W-:Y:S01]  /*6970*/  HMMA.16816.F32 R88, R4, R224, RZ ;  /* 0x000000e00458723c */ /* 0x000fe200000018ff */
[----:B------:R-:W-:Y:S01]  /*6980*/  PRMT R29, R29, 0x7632, R29 ;  /* 0x000076321d1d7816 */ /* 0x000fe2000000001d */
[----:B------:R-:W-:Y:S01]  /*6990*/  LDSM.16.MT88.4 R196, [R2+0x800] ;  /* 0x0008000002c4783b */ /* 0x000fe20000004200 */
[----:B------:R-:W-:-:S02]  /*69a0*/  PRMT R34, R0, 0x7610, R34 ;  /* 0x0000761000227816 */ /* 0x000fc40000000022 */
[----:B------:R-:W-:Y:S01]  /*69b0*/  PRMT R33, R0, 0x7632, R33 ;  /* 0x0000763200217816 */ /* 0x000fe20000000021 */
[----:B------:R-:W-:Y:S01]  /*69c0*/  @!P5 HADD2 R108, -R194.H0_H0, -RZ.H0_H0 ;  /* 0xa00000ffc26cd230 */ /* 0x000fe20000000900 */
[----:B------:R-:W-:Y:S01]  /*69d0*/  PRMT R0, R175, 0x5410, R139 ;  /* 0x00005410af007816 */ /* 0x000fe2000000008b */
[-C--:B--2---:R-:W-:Y:S01]  /*69e0*/  HMMA.16816.F32 R36, R8, R200.reuse, RZ ;  /* 0x000000c80824723c */ /* 0x084fe200000018ff */
[----:B------:R-:W-:Y:S02]  /*69f0*/  LOP3.LUT R29, R29, 0xff, RZ, 0xc0, !PT ;  /* 0x000000ff1d1d7812 */ /* 0x000fe400078ec0ff */
[----:B------:R-:W-:Y:S02]  /*6a00*/  LOP3.LUT R130, R0, R23, RZ, 0xc0, !PT ;  /* 0x0000001700827212 */ /* 0x000fe400078ec0ff */
[----:B------:R-:W-:Y:S02]  /*6a10*/  PRMT R0, R138, 0x5410, R137 ;  /* 0x000054108a007816 */ /* 0x000fe40000000089 */
[----:B------:R-:W-:Y:S01]  /*6a20*/  @!P5 PRMT R194, R108, 0x5410, RZ ;  /* 0x000054106cc2d816 */ /* 0x000fe200000000ff */
[----:B------:R-:W-:Y:S01]  /*6a30*/  HMMA.16816.F32 R40, R4, R200, RZ ;  /* 0x000000c80428723c */ /* 0x000fe200000018ff */
[----:B------:R-:W-:Y:S01]  /*6a40*/  LOP3.LUT R131, R0, R25, RZ, 0xc0, !PT ;  /* 0x0000001900837212 */ /* 0x000fe200078ec0ff */
[----:B------:R-:W-:Y:S01]  /*6a50*/  IMAD.MOV.U32 R200, RZ, RZ, R59 ;  /* 0x000000ffffc87224 */ /* 0x000fe200078e003b */
[----:B------:R-:W-:Y:S01]  /*6a60*/  PRMT R0, R132, 0x5410, R35 ;  /* 0x0000541084007816 */ /* 0x000fe20000000023 */
[----:B------:R-:W-:Y:S01]  /*6a70*/  IMAD.MOV.U32 R201, RZ, RZ, R53 ;  /* 0x000000ffffc97224 */ /* 0x000fe200078e0035 */
[----:B------:R-:W-:-:S02]  /*6a80*/  ISETP.LE.U32.AND P5, PT, R29, UR7, PT ;  /* 0x000000071d007c0c */ /* 0x000fc4000bfa3070 */
[----:B------:R-:W-:Y:S01]  /*6a90*/  LOP3.LUT R126, R0, R21, RZ, 0xc0, !PT ;  /* 0x00000015007e7212 */ /* 0x000fe200078ec0ff */
[----:B------:R-:W-:Y:S01]  /*6aa0*/  HMMA.16816.F32 R72, R4, R232, RZ ;  /* 0x000000e80448723c */ /* 0x000fe200000018ff */
[----:B------:R-:W-:Y:S02]  /*6ab0*/  F2FP.F16.F32.PACK_AB R3, R219, R218 ;  /* 0x000000dadb03723e */ /* 0x000fe400000000ff */
[----:B------:R-:W-:Y:S02]  /*6ac0*/  PRMT R0, R180, 0x5410, R179 ;  /* 0x00005410b4007816 */ /* 0x000fe400000000b3 */
[C---:B------:R-:W-:Y:S02]  /*6ad0*/  PRMT R173, R3.reuse, 0x7610, R173 ;  /* 0x0000761003ad7816 */ /* 0x040fe400000000ad */
[----:B------:R-:W-:Y:S01]  /*6ae0*/  PRMT R172, R3, 0x7632, R172 ;  /* 0x0000763203ac7816 */ /* 0x000fe200000000ac */
[----:B------:R-:W-:Y:S01]  /*6af0*/  IMAD R3, R97, 0x2, R12 ;  /* 0x0000000261037824 */ /* 0x000fe200078e020c */
[----:B------:R-:W-:Y:S01]  /*6b00*/  LOP3.LUT R128, R0, R18, RZ, 0xc0, !PT ;  /* 0x0000001200807212 */ /* 0x000fe200078ec0ff */
[----:B------:R-:W-:Y:S01]  /*6b10*/  @!P5 HADD2 R111, -R191.H0_H0, -RZ.H0_H0 ;  /* 0xa00000ffbf6fd230 */ /* 0x000fe20000000900 */
[----:B------:R-:W-:Y:S01]  /*6b20*/  PRMT R0, R178, 0x5410, R177 ;  /* 0x00005410b2007816 */ /* 0x000fe200000000b1 */
[----:B------:R-:W-:Y:S01]  /*6b30*/  LDSM.16.MT88.4 R12, [R12+0xb000] ;  /* 0x00b000000c0c783b */ /* 0x000fe20000004200 */
[----:B------:R-:W-:-:S02]  /*6b40*/  @!P4 PRMT R193, R95, 0x5410, RZ ;  /* 0x000054105fc1c816 */ /* 0x000fc400000000ff */
[----:B------:R-:W-:Y:S01]  /*6b50*/  LOP3.LUT R129, R0, R19, RZ, 0xc0, !PT ;  /* 0x0000001300817212 */ /* 0x000fe200078ec0ff */
[----:B------:R-:W-:Y:S01]  /*6b60*/  LDSM.16.MT88.4 R96, [R96+0x1800] ;  /* 0x001800006060783b */ /* 0x000fe20000004200 */
[----:B------:R-:W-:Y:S02]  /*6b70*/  ISETP.GT.U32.AND P4, PT, R76, UR7, PT ;  /* 0x000000074c007c0c */ /* 0x000fe4000bf84070 */
[----:B------:R-:W-:Y:S01]  /*6b80*/  @!P5 PRMT R191, R111, 0x5410, RZ ;  /* 0x000054106fbfd816 */ /* 0x000fe200000000ff */
[----:B------:R-:W2:Y:S01]  /*6b90*/  LDSM.16.MT88.4 R16, [R3+0xb000] ;  /* 0x00b000000310783b */ /* 0x000ea20000004200 */
[----:B------:R-:W-:Y:S01]  /*6ba0*/  ISETP.LE.U32.AND P5, PT, R62, UR7, PT ;  /* 0x000000073e007c0c */ /* 0x000fe2000bfa3070 */
[----:B------:R-:W-:Y:S01]  /*6bb0*/  HMMA.16816.F32 R144, R128, R140, R144 ;  /* 0x0000008c8090723c */ /* 0x000fe20000001890 */
[----:B------:R-:W-:Y:S01]  /*6bc0*/  PRMT R0, R34, 0x5410, R33 ;  /* 0x0000541022007816 */ /* 0x000fe20000000021 */
[----:B------:R1:W-:Y:S01]  /*6bd0*/  LDSM.16.MT88.4 R228, [R3+0xa000] ;  /* 0x00a0000003e4783b */ /* 0x0003e20000004200 */
[----:B------:R-:W-:-:S02]  /*6be0*/  PRMT R22, R22, 0x7770, RZ ;  /* 0x0000777016167816 */ /* 0x000fc400000000ff */
[----:B------:R-:W-:Y:S01]  /*6bf0*/  LOP3.LUT R127, R0, R32, RZ, 0xc0, !PT ;  /* 0x00000020007f7212 */ /* 0x000fe200078ec0ff */
[----:B------:R-:W-:Y:S01]  /*6c00*/  IMAD.MOV.U32 R32, RZ, RZ, R58 ;  /* 0x000000ffff207224 */ /* 0x000fe200078e003a */
[----:B------:R-:W-:Y:S01]  /*6c10*/  PRMT R0, R176, 0x5410, R174 ;  /* 0x00005410b0007816 */ /* 0x000fe200000000ae */
[----:B------:R-:W-:Y:S01]  /*6c20*/  @P4 HADD2 R110, -R190.H0_H0, -RZ.H0_H0 ;  /* 0xa00000ffbe6e4230 */ /* 0x000fe20000000900 */
[----:B------:R-:W-:Y:S01]  /*6c30*/  ISETP.LE.U32.AND P3, PT, R22, UR7, PT ;  /* 0x0000000716007c0c */ /* 0x000fe2000bf63070 */
[C---:B------:R-:W-:Y:S01]  /*6c40*/  HMMA.16816.F32 R152, R128.reuse, R148, R152 ;  /* 0x000000948098723c */ /* 0x040fe20000001898 */
[----:B------:R-:W-:Y:S01]  /*6c50*/  LOP3.LUT R124, R0, R27, RZ, 0xc0, !PT ;  /* 0x0000001b007c7212 */ /* 0x000fe200078ec0ff */
[----:B------:R-:W-:Y:S01]  /*6c60*/  @!P5 HADD2 R109, -R188.H0_H0, -RZ.H0_H0 ;  /* 0xa00000ffbc6dd230 */ /* 0x000fe20000000900 */
[----:B------:R-:W-:Y:S01]  /*6c70*/  @P4 PRMT R190, R110, 0x5410, RZ ;  /* 0x000054106ebe4816 */ /* 0x000fe200000000ff */
[----:B------:R-:W-:Y:S01]  /*6c80*/  FADD.FTZ R27, R103, R102 ;  /* 0x00000066671b7221 */ /* 0x000fe20000010000 */
[----:B------:R-:W-:Y:S01]  /*6c90*/  ISETP.GT.U32.AND P4, PT, R78, UR7, PT ;  /* 0x000000074e007c0c */ /* 0x000fe2000bf84070 */
[----:B------:R2:W3:Y:S01]  /*6ca0*/  LDSM.16.MT88.4 R20, [R2+0x1800] ;  /* 0x001800000214783b */ /* 0x0004e20000004200 */
[----:B------:R-:W-:Y:S01]  /*6cb0*/  @!P5 PRMT R188, R109, 0x5410, RZ ;  /* 0x000054106dbcd816 */ /* 0x000fe200000000ff */
[----:B------:R-:W-:Y:S01]  /*6cc0*/  HMMA.16816.F32 R36, R128, R220, R36 ;  /* 0x000000dc8024723c */ /* 0x000fe20000001824 */
[----:B------:R-:W-:-:S02]  /*6cd0*/  PRMT R0, R173, 0x5410, R172 ;  /* 0x00005410ad007816 */ /* 0x000fc400000000ac */
[----:B------:R-:W-:Y:S01]  /*6ce0*/  ISETP.LE.U32.AND P5, PT, R63, UR7, PT ;  /* 0x000000073f007c0c */ /* 0x000fe2000bfa3070 */
[----:B------:R-:W-:Y:S01]  /*6cf0*/  @!P3 HADD2 R159, -R192.H0_H0, -RZ.H0_H0 ;  /* 0xa00000ffc09fb230 */ /* 0x000fe20000000900 */
[----:B------:R-:W-:Y:S01]  /*6d00*/  LOP3.LUT R125, R0, R31, RZ, 0xc0, !PT ;  /* 0x0000001f007d7212 */ /* 0x000fe200078ec0ff */
[----:B------:R-:W-:Y:S01]  /*6d10*/  IMAD.MOV.U32 R31, RZ, RZ, R57 ;  /* 0x000000ffff1f7224 */ /* 0x000fe200078e0039 */
[----:B------:R-:W-:Y:S01]  /*6d20*/  LOP3.LUT R0, R211, 0x30, RZ, 0xc0, !PT ;  /* 0x00000030d3007812 */ /* 0x000fe200078ec0ff */
[----:B-1----:R-:W-:Y:S01]  /*6d30*/  FADD.FTZ R3, R117, R116 ;  /* 0x0000007475037221 */ /* 0x002fe20000010000 */
[----:B------:R-:W-:Y:S02]  /*6d40*/  ISETP.GT.U32.AND P2, PT, R61, UR7, PT ;  /* 0x000000073d007c0c */ /* 0x000fe4000bf44070 */
[----:B------:R-:W-:Y:S01]  /*6d50*/  LEA.HI R0, R106, R0, RZ, 0x1e ;  /* 0x000000006a007211 */ /* 0x000fe200078ff0ff */
[----:B------:R-:W-:Y:S01]  /*6d60*/  HMMA.16816.F32 R160, R124, R140, R160 ;  /* 0x0000008c7ca0723c */ /* 0x000fe200000018a0 */
[----:B------:R-:W-:-:S07]  /*6d70*/  IMAD.MOV.U32 R141, RZ, RZ, R68 ;  /* 0x000000ffff8d7224 */ /* 0x000fce00078e0044 */
[-C--:B--2---:R-:W-:Y:S01]  /*6d80*/  HMMA.16816.F32 R120, R4, R16.reuse, RZ ;  /* 0x000000100478723c */ /* 0x084fe200000018ff */
[----:B------:R-:W-:Y:S02]  /*6d90*/  IMAD R25, R0, UR29, R93 ;  /* 0x0000001d00197c24 */ /* 0x000fe4000f8e025d */
[----:B------:R-:W-:Y:S01]  /*6da0*/  FADD.FTZ R0, R105, R104 ;  /* 0x0000006869007221 */ /* 0x000fe20000010000 */
[----:B------:R-:W-:Y:S01]  /*6db0*/  @!P0 HADD2 R93, -R195.H0_H0, -RZ.H0_H0 ;  /* 0xa00000ffc35d8230 */ /* 0x000fe20000000900 */
[----:B------:R-:W-:Y:S01]  /*6dc0*/  PRMT R28, R28, 0x7770, RZ ;  /* 0x000077701c1c7816 */ /* 0x000fe200000000ff */
[----:B------:R-:W-:Y:S02]  /*6dd0*/  FADD.FTZ R2, R166, R165 ;  /* 0x000000a5a6027221 */ /* 0x000fe40000010000 */
[----:B------:R-:W-:Y:S01]  /*6de0*/  HMMA.16816.F32 R116, R8, R16, RZ ;  /* 0x000000100874723c */ /* 0x000fe200000018ff */
[----:B------:R-:W-:Y:S01]  /*6df0*/  FADD.FTZ R16, R141, R27 ;  /* 0x0000001b8d107221 */ /* 0x000fe20000010000 */
[----:B------:R-:W-:-:S06]  /*6e00*/  @!P0 PRMT R195, R93, 0x5410, RZ ;  /* 0x000054105dc38816 */ /* 0x000fcc00000000ff */
[----:B------:R-:W-:Y:S01]  /*6e10*/  HMMA.16816.F32 R100, R8, R12, RZ ;  /* 0x0000000c0864723c */ /* 0x000fe200000018ff */
[----:B------:R-:W-:-:S07]  /*6e20*/  ISETP.GT.U32.AND P0, PT, R60, UR7, PT ;  /* 0x000000073c007c0c */ /* 0x000fce000bf04070 */
[-C--:B------:R-:W-:Y:S08]  /*6e30*/  HMMA.16816.F32 R84, R128, R96.reuse, R84 ;  /* 0x000000608054723c */ /* 0x080ff00000001854 */
[----:B------:R-:W-:Y:S01]  /*6e40*/  HMMA.16816.F32 R88, R124, R96, R88 ;  /* 0x000000607c58723c */ /* 0x000fe20000001858 */
[----:B-----5:R-:W-:-:S07]  /*6e50*/  @P4 HADD2 R44, -R181.H0_H0, -RZ.H0_H0 ;  /* 0xa00000ffb52c4230 */ /* 0x020fce0000000900 */
[----:B------:R-:W-:Y:S01]  /*6e60*/  HMMA.16816.F32 R104, R4, R12, RZ ;  /* 0x0000000c0468723c */ /* 0x000fe200000018ff */
[----:B---3--:R-:W-:Y:S01]  /*6e70*/  @!P5 HADD2 R30, -R180.H0_H0, -RZ.H0_H0 ;  /* 0xa00000ffb41ed230 */ /* 0x008fe20000000900 */
[----:B------:R-:W-:Y:S02]  /*6e80*/  PRMT R27, R44, 0x7610, R27 ;  /* 0x000076102c1b7816 */ /* 0x000fe4000000001b */
[----:B------:R-:W-:Y:S01]  /*6e90*/  @!P3 PRMT R192, R159, 0x5410, RZ ;  /* 0x000054109fc0b816 */ /* 0x000fe200000000ff */
[----:B------:R-:W-:Y:S01]  /*6ea0*/  @P2 HADD2 R156, -R186.H0_H0, -RZ.H0_H0 ;  /* 0xa00000ffba9c2230 */ /* 0x000fe20000000900 */
[----:B------:R-:W-:Y:S01]  /*6eb0*/  PRMT R13, R30, 0x7610, R13 ;  /* 0x000076101e0d7816 */ /* 0x000fe2000000000d */
[----:B------:R-:W-:Y:S01]  /*6ec0*/  IMAD.MOV.U32 R140, RZ, RZ, R54 ;  /* 0x000000ffff8c7224 */ /* 0x000fe200078e0036 */
[----:B------:R-:W-:Y:S01]  /*6ed0*/  @P4 PRMT R181, R27, 0x5410, RZ ;  /* 0x000054101bb54816 */ /* 0x000fe200000000ff */
[----:B------:R-:W-:Y:S01]  /*6ee0*/  HMMA.16816.F32 R168, R124, R148, R168 ;  /* 0x000000947ca8723c */ /* 0x000fe200000018a8 */
[----:B------:R-:W-:Y:S01]  /*6ef0*/  @!P5 PRMT R180, R13, 0x5410, RZ ;  /* 0x000054100db4d816 */ /* 0x000fe200000000ff */
[----:B------:R1:W2:Y:S01]  /*6f00*/  LDL.LU.S16 R27, [R1+0x34] ;  /* 0x00003400011b7983 */ /* 0x0002a20000300600 */
[----:B------:R-:W-:Y:S01]  /*6f10*/  ISETP.LE.U32.AND P3, PT, R28, UR7, PT ;  /* 0x000000071c007c0c */ /* 0x000fe2000bf63070 */
[----:B------:R-:W-:Y:S01]  /*6f20*/  @P0 HADD2 R158, -R184.H0_H0, -RZ.H0_H0 ;  /* 0xa00000ffb89e0230 */ /* 0x000fe20000000900 */
[----:B------:R-:W-:Y:S01]  /*6f30*/  @P2 PRMT R186, R156, 0x5410, RZ ;  /* 0x000054109cba2816 */ /* 0x000fe200000000ff */
[----:B------:R1:W3:Y:S01]  /*6f40*/  LDL.LU.S16 R13, [R1+0x6c] ;  /* 0x00006c00010d7983 */ /* 0x0002e20000300600 */
[----:B------:R-:W-:Y:S01]  /*6f50*/  IMAD.MOV.U32 R148, RZ, RZ, R56 ;  /* 0x000000ffff947224 */ /* 0x000fe200078e0038 */
[----:B------:R-:W-:Y:S01]  /*6f60*/  ISETP.GT.U32.AND P2, PT, R77, UR7, PT ;  /* 0x000000074d007c0c */ /* 0x000fe2000bf44070 */
[----:B------:R-:W-:Y:S01]  /*6f70*/  FADD.FTZ R0, R140, R0 ;  /* 0x000000008c007221 */ /* 0x000fe20000010000 */
[----:B------:R1:W5:Y:S01]  /*6f80*/  LDL.LU.S16 R97, [R1+0x68] ;  /* 0x0000680001617983 */ /* 0x0003620000300600 */
[----:B------:R-:W-:Y:S01]  /*6f90*/  @P0 PRMT R184, R158, 0x5410, RZ ;  /* 0x000054109eb80816 */ /* 0x000fe200000000ff */
[----:B------:R-:W-:Y:S01]  /*6fa0*/  HMMA.16816.F32 R116, R128, R20, R116 ;  /* 0x000000148074723c */ /* 0x000fe20000001874 */
[----:B------:R-:W-:Y:S01]  /*6fb0*/  IMAD.MOV.U32 R149, RZ, RZ, R52 ;  /* 0x000000ffff957224 */ /* 0x000fe200078e0034 */
[----:B------:R1:W5:Y:S01]  /*6fc0*/  LDL.LU.S16 R96, [R1+0x60] ;  /* 0x0000600001607983 */ /* 0x0003620000300600 */
[----:B------:R-:W-:Y:S01]  /*6fd0*/  ISETP.GT.U32.AND P0, PT, R79, UR7, PT ;  /* 0x000000074f007c0c */ /* 0x000fe2000bf04070 */
[----:B------:R-:W-:-:S04]  /*6fe0*/  @!P3 HADD2 R46, -R185.H0_H0, -RZ.H0_H0 ;  /* 0xa00000ffb92eb230 */ /* 0x000fc80000000900 */
[----:B------:R-:W-:Y:S01]  /*6ff0*/  HMMA.16816.F32 R120, R124, R20, R120 ;  /* 0x000000147c78723c */ /* 0x000fe20000001878 */
[----:B------:R-:W-:Y:S01]  /*7000*/  FADD.FTZ R20, R148, R0 ;  /* 0x0000000094147221 */ /* 0x000fe20000010000 */
[----:B------:R-:W-:Y:S02]  /*7010*/  PRMT R29, R46, 0x7610, R29 ;  /* 0x000076102e1d7816 */ /* 0x000fe4000000001d */
[----:B------:R-:W-:Y:S01]  /*7020*/  PRMT R0, R26, 0x7770, RZ ;  /* 0x000077701a007816 */ /* 0x000fe200000000ff */
[----:B------:R-:W-:Y:S01]  /*7030*/  @P2 HADD2 R157, -R183.H0_H0, -RZ.H0_H0 ;  /* 0xa00000ffb79d2230 */ /* 0x000fe20000000900 */
[----:B------:R-:W-:Y:S02]  /*7040*/  @!P3 PRMT R185, R29, 0x5410, RZ ;  /* 0x000054101db9b816 */ /* 0x000fe400000000ff */
[----:B------:R-:W-:Y:S01]  /*7050*/  ISETP.LE.U32.AND P3, PT, R0, UR7, PT ;  /* 0x0000000700007c0c */ /* 0x000fe2000bf63070 */
[----:B------:R-:W-:Y:S01]  /*7060*/  HMMA.16816.F32 R52, R8, R228, RZ ;  /* 0x000000e40834723c */ /* 0x000fe200000018ff */
[----:B------:R-:W-:Y:S01]  /*7070*/  PRMT R0, R35, 0x7632, R0 ;  /* 0x0000763223007816 */ /* 0x000fe20000000000 */
[----:B----4-:R-:W-:Y:S01]  /*7080*/  @P0 HADD2 R45, -R182.H0_H0, -RZ.H0_H0 ;  /* 0xa00000ffb62d0230 */ /* 0x010fe20000000900 */
[----:B------:R-:W-:-:S02]  /*7090*/  @P2 PRMT R183, R157, 0x5410, RZ ;  /* 0x000054109db72816 */ /* 0x000fc400000000ff */
[----:B------:R-:W-:Y:S02]  /*70a0*/  ISETP.LE.U32.AND P2, PT, R82, UR7, PT ;  /* 0x0000000752007c0c */ /* 0x000fe4000bf43070 */
[----:B------:R-:W-:Y:S01]  /*70b0*/  LOP3.LUT R0, R0, 0xff, RZ, 0xc0, !PT ;  /* 0x000000ff00007812 */ /* 0x000fe200078ec0ff */
[----:B------:R-:W-:Y:S01]  /*70c0*/  HMMA.16816.F32 R56, R4, R228, RZ ;  /* 0x000000e40438723c */ /* 0x000fe200000018ff */
[----:B------:R-:W-:Y:S02]  /*70d0*/  PRMT R28, R45, 0x7610, R28 ;  /* 0x000076102d1c7816 */ /* 0x000fe4000000001c */
[----:B------:R-:W-:Y:S02]  /*70e0*/  ISETP.LE.U32.AND P5, PT, R0, UR7, PT ;  /* 0x0000000700007c0c */ /* 0x000fe4000bfa3070 */
[----:B------:R-:W-:Y:S02]  /*70f0*/  @P0 PRMT R182, R28, 0x5410, RZ ;  /* 0x000054101cb60816 */ /* 0x000fe400000000ff */
[----:B------:R-:W-:Y:S01]  /*7100*/  ISETP.LE.U32.AND P0, PT, R83, UR7, PT ;  /* 0x0000000753007c0c */ /* 0x000fe2000bf03070 */
[----:B------:R-:W-:Y:S01]  /*7110*/  HMMA.16816.F32 R40, R124, R220, R40 ;  /* 0x000000dc7c28723c */ /* 0x000fe20000001828 */
[----:B------:R1:W4:Y:S01]  /*7120*/  LDL.LU.S16 R83, [R1+0x70] ;  /* 0x0000700001537983 */ /* 0x0003220000300600 */
[----:B------:R-:W-:-:S02]  /*7130*/  IMAD.MOV.U32 R228, RZ, RZ, R64 ;  /* 0x000000ffffe47224 */ /* 0x000fc400078e0040 */
[----:B------:R-:W-:Y:S02]  /*7140*/  IMAD.MOV.U32 R229, RZ, RZ, R200 ;  /* 0x000000ffffe57224 */ /* 0x000fe400078e00c8 */
[----:B------:R-:W-:Y:S02]  /*7150*/  IMAD.MOV.U32 R220, RZ, RZ, R32 ;  /* 0x000000ffffdc7224 */ /* 0x000fe400078e0020 */
[----:B------:R-:W-:Y:S01]  /*7160*/  HMMA.16816.F32 R52, R128, R196, R52 ;  /* 0x000000c48034723c */ /* 0x000fe20000001834 */
[----:B------:R-:W-:Y:S01]  /*7170*/  FADD.FTZ R17, R167, R3 ;  /* 0x00000003a7117221 */ /* 0x000fe20000010000 */
[----:B------:R-:W-:Y:S01]  /*7180*/  FADD.FTZ R21, R164, R2 ;  /* 0x00000002a4157221 */ /* 0x000fe20000010000 */
[----:B------:R-:W-:-:S05]  /*7190*/  ISETP.LE.U32.AND P4, PT, R92, UR7, PT ;  /* 0x000000075c007c0c */ /* 0x000fca000bf83070 */
[----:B------:R-:W-:Y:S01]  /*71a0*/  HMMA.16816.F32 R56, R124, R196, R56 ;  /* 0x000000c47c38723c */ /* 0x000fe20000001838 */
[----:B------:R-:W-:Y:S02]  /*71b0*/  IMAD.MOV.U32 R197, RZ, RZ, R228 ;  /* 0x000000ffffc57224 */ /* 0x000fe400078e00e4 */
[----:B------:R-:W-:Y:S02]  /*71c0*/  IMAD.MOV.U32 R228, RZ, RZ, R229 ;  /* 0x000000ffffe47224 */ /* 0x000fe400078e00e5 */
[----:B------:R-:W-:Y:S02]  /*71d0*/  IMAD.MOV.U32 R229, RZ, RZ, R220 ;  /* 0x000000ffffe57224 */ /* 0x000fe400078e00dc */
[----:B------:R-:W-:Y:S01]  /*71e0*/  IMAD.MOV.U32 R220, RZ, RZ, R31 ;  /* 0x000000ffffdc7224 */ /* 0x000fe200078e001f */
[C---:B------:R-:W-:Y:S08]  /*71f0*/  HMMA.16816.F32 R164, R4.reuse, R50, RZ ;  /* 0x0000003204a4723c */ /* 0x040ff000000018ff */
[C---:B------:R-:W-:Y:S08]  /*7200*/  HMMA.16816.F32 R156, R4.reuse, R66, RZ ;  /* 0x00000042049c723c */ /* 0x040ff000000018ff */
[C---:B------:R-:W-:Y:S08]  /*7210*/  HMMA.16816.F32 R44, R4.reuse, R202, RZ ;  /* 0x000000ca042c723c */ /* 0x040ff000000018ff */
[C---:B------:R-:W-:Y:S08]  /*7220*/  HMMA.16816.F32 R60, R4.reuse, R230, RZ ;  /* 0x000000e6043c723c */ /* 0x040ff000000018ff */
[C---:B------:R-:W-:Y:S08]  /*7230*/  HMMA.16816.F32 R76, R4.reuse, R234, RZ ;  /* 0x000000ea044c723c */ /* 0x040ff000000018ff */
[C---:B------:R-:W-:Y:S08]  /*7240*/  HMMA.16816.F32 R92, R4.reuse, R226, RZ ;  /* 0x000000e2045c723c */ /* 0x040ff000000018ff */
[C---:B------:R-:W-:Y:S08]  /*7250*/  HMMA.16816.F32 R108, R4.reuse, R14, RZ ;  /* 0x0000000e046c723c */ /* 0x040ff000000018ff */
[-C--:B------:R-:W-:Y:S08]  /*7260*/  HMMA.16816.F32 R4, R4, R18.reuse, RZ ;  /* 0x000000120404723c */ /* 0x080ff000000018ff */
        /* <DEDUP_REMOVED lines=11> */
[----:B------:R-:W-:-:S07]  /*7320*/  PRMT R24, R24, 0x7770, RZ ;  /* 0x0000777018187816 */ /* 0x000fce00000000ff */
[----:B------:R-:W-:Y:S01]  /*7330*/  HMMA.16816.F32 R68, R8, R232, RZ ;  /* 0x000000e80844723c */ /* 0x000fe200000018ff */
[----:B------:R-:W-:Y:S02]  /*7340*/  USHF.L.U32 UR32, UR22, 0x5, URZ ;  /* 0x0000000516207899 */ /* 0x000fe400080006ff */
[----:B------:R-:W-:-:S05]  /*7350*/  UIMAD UR23, UR27, UR8, UR23 ;  /* 0x000000081b1772a4 */ /* 0x000fca000f8e0217 */
[----:B------:R-:W-:Y:S01]  /*7360*/  HMMA.16816.F32 R100, R128, R112, R100 ;  /* 0x000000708064723c */ /* 0x000fe20000001864 */
[----:B--2---:R-:W-:Y:S02]  /*7370*/  @!P5 HADD2 R27, -R178.H0_H0, -RZ.H0_H0 ;  /* 0xa00000ffb21bd230 */ /* 0x004fe40000000900 */
[----:B---3--:R-:W-:-:S03]  /*7380*/  @!P2 HADD2 R13, -R177.H0_H0, -RZ.H0_H0 ;  /* 0xa00000ffb10da230 */ /* 0x008fc60000000900 */
[----:B------:R-:W-:Y:S01]  /*7390*/  PRMT R12, R27, 0x7610, R12 ;  /* 0x000076101b0c7816 */ /* 0x000fe2000000000c */
[----:B-----5:R-:W-:Y:S01]  /*73a0*/  @!P4 HADD2 R96, -R172.H0_H0, -RZ.H0_H0 ;  /* 0xa00000ffac60c230 */ /* 0x020fe20000000900 */
[----:B------:R-:W-:Y:S01]  /*73b0*/  PRMT R26, R13, 0x7610, R26 ;  /* 0x000076100d1a7816 */ /* 0x000fe2000000001a */
[----:B------:R1:W2:Y:S01]  /*73c0*/  LDL.LU.S16 R27, [R1+0x48] ;  /* 0x00004800011b7983 */ /* 0x0002a20000300600 */
[----:B------:R-:W-:Y:S02]  /*73d0*/  @!P0 HADD2 R97, -R176.H0_H0, -RZ.H0_H0 ;  /* 0xa00000ffb0618230 */ /* 0x000fe40000000900 */
[----:B------:R-:W-:Y:S01]  /*73e0*/  IMAD.MOV.U32 R221, RZ, RZ, R65 ;  /* 0x000000ffffdd7224 */ /* 0x000fe200078e0041 */
[----:B------:R-:W-:Y:S01]  /*73f0*/  @!P2 PRMT R177, R26, 0x5410, RZ ;  /* 0x000054101ab1a816 */ /* 0x000fe200000000ff */
[----:B------:R-:W-:Y:S01]  /*7400*/  IMAD.MOV.U32 R32, RZ, RZ, R48 ;  /* 0x000000ffff207224 */ /* 0x000fe200078e0030 */
[----:B------:R1:W3:Y:S01]  /*7410*/  LDL.LU.S16 R26, [R1+0x64] ;  /* 0x00006400011a7983 */ /* 0x0002e20000300600 */
[----:B------:R-:W-:-:S02]  /*7420*/  IMAD.MOV.U32 R200, RZ, RZ, R49 ;  /* 0x000000ffffc87224 */ /* 0x000fc400078e0031 */
[----:B----4-:R-:W-:Y:S01]  /*7430*/  @!P3 HADD2 R83, -R175.H0_H0, -RZ.H0_H0 ;  /* 0xa00000ffaf53b230 */ /* 0x010fe20000000900 */
[----:B------:R1:W4:Y:S01]  /*7440*/  LDL.LU.S16 R19, [R1+0x44] ;  /* 0x0000440001137983 */ /* 0x0003220000300600 */
[----:B------:R-:W-:Y:S02]  /*7450*/  PRMT R6, R96, 0x7610, R6 ;  /* 0x0000761060067816 */ /* 0x000fe40000000006 */
[----:B------:R-:W-:Y:S01]  /*7460*/  PRMT R0, R80, 0x7632, R0 ;  /* 0x0000763250007816 */ /* 0x000fe20000000000 */
[----:B------:R1:W5:Y:S01]  /*7470*/  LDL.LU.S16 R18, [R1+0x3c] ;  /* 0x00003c0001127983 */ /* 0x0003620000300600 */
[----:B------:R-:W-:Y:S01]  /*7480*/  @!P4 PRMT R172, R6, 0x5410, RZ ;  /* 0x0000541006acc816 */ /* 0x000fe200000000ff */
[----:B------:R-:W-:Y:S01]  /*7490*/  IMAD.MOV.U32 R196, RZ, RZ, R149 ;  /* 0x000000ffffc47224 */ /* 0x000fe200078e0095 */
[----:B------:R-:W-:Y:S01]  /*74a0*/  HMMA.16816.F32 R232, R8, R234, RZ ;  /* 0x000000ea08e8723c */ /* 0x000fe200000018ff */
[----:B------:R1:W5:Y:S01]  /*74b0*/  LDL.LU.S16 R6, [R1+0x38] ;  /* 0x0000380001067983 */ /* 0x0003620000300600 */
[----:B------:R-:W-:Y:S01]  /*74c0*/  PRMT R82, R97, 0x7610, R82 ;  /* 0x0000761061527816 */ /* 0x000fe20000000052 */
[----:B------:R-:W1:Y:S03]  /*74d0*/  LDCU.64 UR8, c[0x0][0x418] ;  /* 0x00008300ff0877ac */ /* 0x000e660008000a00 */
[----:B------:R-:W-:-:S02]  /*74e0*/  @!P0 PRMT R176, R82, 0x5410, RZ ;  /* 0x0000541052b08816 */ /* 0x000fc400000000ff */
[----:B------:R-:W-:Y:S01]  /*74f0*/  ISETP.GT.U32.AND P0, PT, R242, UR7, PT ;  /* 0x00000007f2007c0c */ /* 0x000fe2000bf04070 */
[----:B------:R-:W-:Y:S01]  /*7500*/  HMMA.16816.F32 R224, R8, R226, RZ ;  /* 0x000000e208e0723c */ /* 0x000fe200000018ff */
[----:B------:R-:W-:-:S04]  /*7510*/  PRMT R5, R83, 0x7610, R5 ;  /* 0x0000761053057816 */ /* 0x000fc80000000005 */
[----:B------:R-:W-:Y:S02]  /*7520*/  @!P3 PRMT R175, R5, 0x5410, RZ ;  /* 0x0000541005afb816 */ /* 0x000fe400000000ff */
[----:B------:R1:W5:Y:S01]  /*7530*/  LDL.LU.S16 R5, [R1+0x40] ;  /* 0x0000400001057983 */ /* 0x0003620000300600 */
[----:B------:R-:W-:Y:S01]  /*7540*/  @!P5 PRMT R178, R12, 0x5410, RZ ;  /* 0x000054100cb2d816 */ /* 0x000fe200000000ff */
[----:B------:R-:W-:Y:S01]  /*7550*/  FADD.FTZ R17, R252, R17 ;  /* 0x00000011fc117221 */ /* 0x000fe20000010000 */
[----:B------:R-:W-:Y:S01]  /*7560*/  ISETP.GT.U32.AND P5, PT, R215, UR7, PT ;  /* 0x00000007d7007c0c */ /* 0x000fe2000bfa4070 */
[----:B------:R-:W-:Y:S01]  /*7570*/  HMMA.16816.F32 R48, R8, R50, RZ ;  /* 0x000000320830723c */ /* 0x000fe200000018ff */
[----:B------:R-:W-:Y:S02]  /*7580*/  ISETP.GT.U32.AND P2, PT, R243, UR7, PT ;  /* 0x00000007f3007c0c */ /* 0x000fe4000bf44070 */
[----:B------:R-:W-:-:S05]  /*7590*/  ISETP.LE.U32.AND P4, PT, R24, UR7, PT ;  /* 0x0000000718007c0c */ /* 0x000fca000bf83070 */
[----:B------:R-:W-:Y:S01]  /*75a0*/  HMMA.16816.F32 R64, R8, R66, RZ ;  /* 0x000000420840723c */ /* 0x000fe200000018ff */
[----:B------:R-:W-:Y:S02]  /*75b0*/  ISETP.GT.U32.AND P3, PT, R241, UR7, PT ;  /* 0x00000007f1007c0c */ /* 0x000fe4000bf64070 */
[----:B------:R-:W-:-:S05]  /*75c0*/  LOP3.LUT R0, R0, 0xff, RZ, 0xc0, !PT ;  /* 0x000000ff00007812 */ /* 0x000fca00078ec0ff */
[----:B------:R-:W-:Y:S08]  /*75d0*/  HMMA.16816.F32 R12, R8, R14, RZ ;  /* 0x0000000e080c723c */ /* 0x000ff000000018ff */
[C---:B------:R-:W-:Y:S08]  /*75e0*/  HMMA.16816.F32 R148, R128.reuse, R150, R48 ;  /* 0x000000968094723c */ /* 0x040ff00000001830 */
[----:B------:R-:W-:Y:S08]  /*75f0*/  HMMA.16816.F32 R140, R128, R142, R64 ;  /* 0x0000008e808c723c */ /* 0x000ff00000001840 */
[C---:B------:R-:W-:Y:S08]  /*7600*/  HMMA.16816.F32 R48, R8.reuse, R202, RZ ;  /* 0x000000ca0830723c */ /* 0x040ff000000018ff */
[----:B------:R-:W-:Y:S08]  /*7610*/  HMMA.16816.F32 R64, R8, R230, RZ ;  /* 0x000000e60840723c */ /* 0x000ff000000018ff */
[----:B------:R-:W-:Y:S01]  /*7620*/  HMMA.16816.F32 R68, R128, R236, R68 ;  /* 0x000000ec8044723c */ /* 0x000fe20000001844 */
[----:B--2---:R-:W-:-:S05]  /*7630*/  @P5 HADD2 R27, -R139.H0_H0, -RZ.H0_H0 ;  /* 0xa00000ff8b1b5230 */ /* 0x004fca0000000900 */
[----:B------:R-:W-:Y:S01]  /*7640*/  PRMT R24, R27, 0x7610, R24 ;  /* 0x000076101b187816 */ /* 0x000fe20000000018 */
[----:B---3--:R-:W-:Y:S02]  /*7650*/  @P2 HADD2 R26, -R138.H0_H0, -RZ.H0_H0 ;  /* 0xa00000ff8a1a2230 */ /* 0x008fe40000000900 */
[----:B----4-:R-:W-:-:S05]  /*7660*/  @P0 HADD2 R19, -R137.H0_H0, -RZ.H0_H0 ;  /* 0xa00000ff89130230 */ /* 0x010fca0000000900 */
[----:B------:R-:W-:-:S04]  /*7670*/  PRMT R4, R19, 0x7610, R4 ;  /* 0x0000761013047816 */ /* 0x000fc80000000004 */
[----:B------:R-:W-:Y:S02]  /*7680*/  @P0 PRMT R137, R4, 0x5410, RZ ;  /* 0x0000541004890816 */ /* 0x000fe400000000ff */
[----:B------:R2:W3:Y:S01]  /*7690*/  LDL.LU.S16 R4, [R1+0x74] ;  /* 0x0000740001047983 */ /* 0x0004e20000300600 */
[----:B-----5:R-:W-:Y:S01]  /*76a0*/  @!P4 HADD2 R18, -R132.H0_H0, -RZ.H0_H0 ;  /* 0xa00000ff8412c230 */ /* 0x020fe20000000900 */
[----:B------:R-:W-:Y:S02]  /*76b0*/  @P5 PRMT R139, R24, 0x5410, RZ ;  /* 0x00005410188b5816 */ /* 0x000fe400000000ff */
[----:B------:R-:W-:Y:S01]  /*76c0*/  ISETP.LE.U32.AND P5, PT, R0, UR7, PT ;  /* 0x0000000700007c0c */ /* 0x000fe2000bfa3070 */
[----:B------:R-:W-:Y:S01]  /*76d0*/  @P3 HADD2 R6, -R35.H0_H0, -RZ.H0_H0 ;  /* 0xa00000ff23063230 */ /* 0x000fe20000000900 */
[----:B------:R-:W-:Y:S02]  /*76e0*/  PRMT R11, R26, 0x7610, R11 ;  /* 0x000076101a0b7816 */ /* 0x000fe4000000000b */
[----:B------:R-:W-:-:S02]  /*76f0*/  PRMT R0, R18, 0x7610, R0 ;  /* 0x0000761012007816 */ /* 0x000fc40000000000 */
[----:B------:R2:W4:Y:S01]  /*7700*/  LDL.LU.S16 R18, [R1+0x78] ;  /* 0x0000780001127983 */ /* 0x0005220000300600 */
[----:B------:R-:W-:-:S03]  /*7710*/  @P2 PRMT R138, R11, 0x5410, RZ ;  /* 0x000054100b8a2816 */ /* 0x000fc600000000ff */
[----:B------:R2:W5:Y:S01]  /*7720*/  LDL.LU.S16 R24, [R1+0x7c] ;  /* 0x00007c0001187983 */ /* 0x0005620000300600 */
[----:B------:R-:W-:-:S03]  /*7730*/  PRMT R3, R6, 0x7610, R3 ;  /* 0x0000761006037816 */ /* 0x000fc60000000003 */
[----:B------:R2:W2:Y:S04]  /*7740*/  LDL.LU.S16 R19, [R1+0xa4] ;  /* 0x0000a40001137983 */ /* 0x0004a80000300600 */
[----:B------:R1:W2:Y:S04]  /*7750*/  LDL.LU.S16 R11, [R1+0xa8] ;  /* 0x0000a800010b7983 */ /* 0x0002a80000300600 */
[----:B------:R1:W2:Y:S01]  /*7760*/  LDL.LU.S16 R6, [R1+0xa0] ;  /* 0x0000a00001067983 */ /* 0x0002a20000300600 */
        /* <DEDUP_REMOVED lines=14> */
[C---:B-1----:R-:W-:Y:S02]  /*7850*/  LEA R2, P3, R0.reuse, UR8, 0x1 ;  /* 0x0000000800027c11 */ /* 0x042fe4000f8608ff */
[----:B------:R-:W-:Y:S02]  /*7860*/  ISETP.GT.U32.AND P0, PT, R245, UR7, PT ;  /* 0x00000007f5007c0c */ /* 0x000fe4000bf04070 */
[----:B------:R-:W-:Y:S02]  /*7870*/  LEA.HI.X R3, R0, UR9, R3, 0x1, P3 ;  /* 0x0000000900037c11 */ /* 0x000fe400098f0c03 */
[----:B------:R-:W-:Y:S02]  /*7880*/  LOP3.LUT R0, R247, 0xffff, RZ, 0xc0, !PT ;  /* 0x0000fffff7007812 */ /* 0x000fe400078ec0ff */
[----:B------:R-:W-:-:S04]  /*7890*/  LOP3.LUT R5, R248, 0xffff, RZ, 0xc0, !PT ;  /* 0x0000fffff8057812 */ /* 0x000fc800078ec0ff */
[----:B------:R-:W-:Y:S01]  /*78a0*/  ISETP.LE.U32.AND P5, PT, R5, UR7, PT ;  /* 0x0000000705007c0c */ /* 0x000fe2000bfa3070 */
[----:B------:R-:W-:Y:S01]  /*78b0*/  USHF.L.U32 UR8, UR29, 0x3, URZ ;  /* 0x000000031d087899 */ /* 0x000fe200080006ff */
[----:B------:R1:W-:Y:S01]  /*78c0*/  STG.E.U16 desc[UR24][R2.64], R81 ;  /* 0x0000005102007986 */ /* 0x0003e2000c101518 */
[----:B------:R-:W-:Y:S01]  /*78d0*/  FADD.FTZ R16, R196, R16 ;  /* 0x00000010c4107221 */ /* 0x000fe20000010000 */
[C---:B------:R-:W-:Y:S08]  /*78e0*/  HMMA.16816.F32 R48, R128.reuse, R222, R48 ;  /* 0x000000de8030723c */ /* 0x040ff00000001830 */
[C---:B------:R-:W-:Y:S08]  /*78f0*/  HMMA.16816.F32 R64, R128.reuse, R198, R64 ;  /* 0x000000c68040723c */ /* 0x040ff00000001840 */
[C---:B-1----:R-:W-:Y:S08]  /*7900*/  HMMA.16816.F32 R80, R128.reuse, R238, R232 ;  /* 0x000000ee8050723c */ /* 0x042ff000000018e8 */
[C---:B------:R-:W-:Y:S08]  /*7910*/  HMMA.16816.F32 R96, R128.reuse, R98, R224 ;  /* 0x000000628060723c */ /* 0x040ff000000018e0 */
[C---:B------:R-:W-:Y:S08]  /*7920*/  HMMA.16816.F32 R112, R128.reuse, R114, R12 ;  /* 0x000000728070723c */ /* 0x040ff0000000180c */
[----:B------:R-:W-:Y:S01]  /*7930*/  HMMA.16816.F32 R128, R128, R22, R28 ;  /* 0x000000168080723c */ /* 0x000fe2000000181c */
[----:B---3--:R-:W-:-:S05]  /*7940*/  @P2 HADD2 R4, -R34.H0_H0, -RZ.H0_H0 ;  /* 0xa00000ff22042230 */ /* 0x008fca0000000900 */
[----:B------:R-:W-:-:S04]  /*7950*/  PRMT R25, R4, 0x7610, R25 ;  /* 0x0000761004197816 */ /* 0x000fc80000000019 */
[----:B------:R-:W-:Y:S02]  /*7960*/  @P2 PRMT R34, R25, 0x5410, RZ ;  /* 0x0000541019222816 */ /* 0x000fe400000000ff */
[----:B------:R-:W-:Y:S02]  /*7970*/  ISETP.LE.U32.AND P2, PT, R0, UR7, PT ;  /* 0x0000000700007c0c */ /* 0x000fe4000bf43070 */
[----:B------:R-:W-:Y:S01]  /*7980*/  LOP3.LUT R4, R244, 0xffff, RZ, 0xc0, !PT ;  /* 0x0000fffff4047812 */ /* 0x000fe200078ec0ff */
[----:B----4-:R-:W-:-:S03]  /*7990*/  @P0 HADD2 R18, -R33.H0_H0, -RZ.H0_H0 ;  /* 0xa00000ff21120230 */ /* 0x010fc60000000900 */
[----:B------:R-:W-:Y:S01]  /*79a0*/  ISETP.LE.U32.AND P3, PT, R4, UR7, PT ;  /* 0x0000000704007c0c */ /* 0x000fe2000bf63070 */
[----:B------:R-:W-:Y:S01]  /*79b0*/  IMAD.U32 R0, RZ, RZ, UR8 ;  /* 0x00000008ff007e24 */ /* 0x000fe2000f8e00ff */
[----:B------:R-:W-:Y:S01]  /*79c0*/  PRMT R4, R18, 0x7610, R4 ;  /* 0x0000761012047816 */ /* 0x000fe20000000004 */
[----:B-----5:R-:W-:Y:S02]  /*79d0*/  @!P4 HADD2 R24, -R187.H0_H0, -RZ.H0_H0 ;  /* 0xa00000ffbb18c230 */ /* 0x020fe40000000900 */
[----:B--2---:R-:W-:Y:S01]  /*79e0*/  @!P5 HADD2 R11, -R179.H0_H0, -RZ.H0_H0 ;  /* 0xa00000ffb30bd230 */ /* 0x004fe20000000900 */
[----:B------:R-:W-:Y:S01]  /*79f0*/  @P0 PRMT R33, R4, 0x5410, RZ ;  /* 0x0000541004210816 */ /* 0x000fe200000000ff */
[----:B------:R-:W-:Y:S02]  /*7a00*/  @!P2 HADD2 R6, -R174.H0_H0, -RZ.H0_H0 ;  /* 0xa00000ffae06a230 */ /* 0x000fe40000000900 */
[----:B------:R-:W-:Y:S01]  /*7a10*/  IMAD.WIDE R4, R0, 0x2, R2 ;  /* 0x0000000200047825 */ /* 0x000fe200078e0202 */
[----:B------:R-:W-:-:S03]  /*7a20*/  PRMT R10, R24, 0x7610, R10 ;  /* 0x00007610180a7816 */ /* 0x000fc6000000000a */
[----:B------:R-:W-:Y:S01]  /*7a30*/  @!P3 HADD2 R19, -R189.H0_H0, -RZ.H0_H0 ;  /* 0xa00000ffbd13b230 */ /* 0x000fe20000000900 */
[----:B------:R-:W-:Y:S01]  /*7a40*/  PRMT R7, R6, 0x7610, R7 ;  /* 0x0000761006077816 */ /* 0x000fe20000000007 */
[----:B------:R-:W-:Y:S01]  /*7a50*/  IMAD.U32 R6, RZ, RZ, UR29 ;  /* 0x0000001dff067e24 */ /* 0x000fe2000f8e00ff */
[----:B------:R-:W-:Y:S02]  /*7a60*/  PRMT R8, R11, 0x7610, R8 ;  /* 0x000076100b087816 */ /* 0x000fe40000000008 */
[----:B------:R-:W-:Y:S01]  /*7a70*/  @!P2 PRMT R174, R7, 0x5410, RZ ;  /* 0x0000541007aea816 */ /* 0x000fe200000000ff */
[----:B------:R-:W-:Y:S01]  /*7a80*/  IMAD.WIDE R6, R6, 0x70, R4 ;  /* 0x0000007006067825 */ /* 0x000fe200078e0204 */
[----:B------:R-:W-:Y:S02]  /*7a90*/  @!P4 PRMT R187, R10, 0x5410, RZ ;  /* 0x000054100abbc816 */ /* 0x000fe400000000ff */
[----:B------:R-:W-:Y:S02]  /*7aa0*/  PRMT R9, R19, 0x7610, R9 ;  /* 0x0000761013097816 */ /* 0x000fe40000000009 */
[----:B------:R-:W-:Y:S01]  /*7ab0*/  @!P5 PRMT R179, R8, 0x5410, RZ ;  /* 0x0000541008b3d816 */ /* 0x000fe200000000ff */
[----:B------:R-:W-:Y:S01]  /*7ac0*/  IMAD.U32 R8, RZ, RZ, UR29 ;  /* 0x0000001dff087e24 */ /* 0x000fe2000f8e00ff */
[----:B------:R-:W-:Y:S01]  /*7ad0*/  @!P3 PRMT R189, R9, 0x5410, RZ ;  /* 0x0000541009bdb816 */ /* 0x000fe200000000ff */
[----:B------:R-:W-:Y:S02]  /*7ae0*/  STG.E.U16 desc[UR24][R2.64+0x2], R187 ;  /* 0x000002bb02007986 */ /* 0x000fe4000c101518 */
[----:B------:R-:W-:-:S02]  /*7af0*/  IMAD.WIDE R8, R8, -0x70, R6 ;  /* 0xffffff9008087825 */ /* 0x000fc400078e0206 */
[----:B------:R-:W-:Y:S04]  /*7b00*/  STG.E.U16 desc[UR24][R4.64], R195 ;  /* 0x000000c304007986 */ /* 0x000fe8000c101518 */
[----:B------:R1:W-:Y:S01]  /*7b10*/  STG.E.U16 desc[UR24][R4.64+0x2], R194 ;  /* 0x000002c204007986 */ /* 0x0003e2000c101518 */
[----:B------:R-:W-:-:S03]  /*7b20*/  IMAD.U32 R10, RZ, RZ, UR29 ;  /* 0x0000001dff0a7e24 */ /* 0x000fc6000f8e00ff */
[----:B------:R-:W-:Y:S04]  /*7b30*/  STG.E.U16 desc[UR24][R6.64], R193 ;  /* 0x000000c106007986 */ /* 0x000fe8000c101518 */
[----:B------:R2:W-:Y:S01]  /*7b40*/  STG.E.U16 desc[UR24][R6.64+0x2], R189 ;  /* 0x000002bd06007986 */ /* 0x0005e2000c101518 */
[----:B-1----:R-:W-:-:S04]  /*7b50*/  IMAD.WIDE R4, R0, 0x2, R6 ;  /* 0x0000000200047825 */ /* 0x002fc800078e0206 */
[----:B------:R-:W-:-:S04]  /*7b60*/  IMAD.U32 R0, RZ, RZ, UR29 ;  /* 0x0000001dff007e24 */ /* 0x000fc8000f8e00ff */
[----:B--2---:R-:W-:Y:S01]  /*7b70*/  IMAD.WIDE R6, R0, 0x70, R8 ;  /* 0x0000007000067825 */ /* 0x004fe200078e0208 */
[----:B------:R-:W-:Y:S04]  /*7b80*/  STG.E.U16 desc[UR24][R4.64], R191 ;  /* 0x000000bf04007986 */ /* 0x000fe8000c101518 */
[----:B------:R-:W-:Y:S01]  /*7b90*/  STG.E.U16 desc[UR24][R4.64+0x2], R188 ;  /* 0x000002bc04007986 */ /* 0x000fe2000c101518 */
[----:B------:R-:W-:-:S03]  /*7ba0*/  IMAD.WIDE R10, R10, -0x70, R6 ;  /* 0xffffff900a0a7825 */ /* 0x000fc600078e0206 */
[----:B------:R-:W-:Y:S04]  /*7bb0*/  STG.E.U16 desc[UR24][R2.64+0x10], R192 ;  /* 0x000010c002007986 */ /* 0x000fe8000c101518 */
[----:B------:R-:W-:Y:S04]  /*7bc0*/  STG.E.U16 desc[UR24][R2.64+0x12], R190 ;  /* 0x000012be02007986 */ /* 0x000fe8000c101518 */
[----:B------:R-:W-:Y:S04]  /*7bd0*/  STG.E.U16 desc[UR24][R8.64+0x10], R184 ;  /* 0x000010b808007986 */ /* 0x000fe8000c101518 */
[----:B------:R1:W-:Y:S04]  /*7be0*/  STG.E.U16 desc[UR24][R8.64+0x12], R186 ;  /* 0x000012ba08007986 */ /* 0x0003e8000c101518 */
[----:B------:R-:W-:Y:S04]  /*7bf0*/  STG.E.U16 desc[UR24][R6.64+0x10], R185 ;  /* 0x000010b906007986 */ /* 0x000fe8000c101518 */
[----:B------:R2:W-:Y:S04]  /*7c00*/  STG.E.U16 desc[UR24][R6.64+0x12], R183 ;  /* 0x000012b706007986 */ /* 0x0005e8000c101518 */
        /* <DEDUP_REMOVED lines=8> */
[----:B------:R-:W-:Y:S04]  /*7c90*/  STG.E.U16 desc[UR24][R10.64+0x20], R178 ;  /* 0x000020b20a007986 */ /* 0x000fe8000c101518 */
[----:B------:R-:W-:Y:S04]  /*7ca0*/  STG.E.U16 desc[UR24][R10.64+0x22], R177 ;  /* 0x000022b10a007986 */ /* 0x000fe8000c101518 */
[----:B------:R-:W-:Y:S04]  /*7cb0*/  STG.E.U16 desc[UR24][R8.64+0x20], R176 ;  /* 0x000020b008007986 */ /* 0x000fe8000c101518 */
[----:B------:R1:W-:Y:S01]  /*7cc0*/  STG.E.U16 desc[UR24][R8.64+0x22], R174 ;  /* 0x000022ae08007986 */ /* 0x0003e2000c101518 */
[----:B------:R-:W-:-:S03]  /*7cd0*/  FADD.FTZ R18, R250, R21 ;  /* 0x00000015fa127221 */ /* 0x000fc60000010000 */
[----:B------:R-:W-:Y:S04]  /*7ce0*/  STG.E.U16 desc[UR24][R4.64+0x20], R173 ;  /* 0x000020ad04007986 */ /* 0x000fe8000c101518 */
[----:B------:R-:W-:Y:S04]  /*7cf0*/  STG.E.U16 desc[UR24][R4.64+0x22], R172 ;  /* 0x000022ac04007986 */ /* 0x000fe8000c101518 */
[----:B------:R-:W-:Y:S04]  /*7d00*/  STG.E.U16 desc[UR24][R2.64+0x30], R175 ;  /* 0x000030af02007986 */ /* 0x000fe8000c101518 */
[----:B------:R-:W-:Y:S04]  /*7d10*/  STG.E.U16 desc[UR24][R2.64+0x32], R139 ;  /* 0x0000328b02007986 */ /* 0x000fe8000c101518 */
[----:B------:R-:W-:Y:S01]  /*7d20*/  STG.E.U16 desc[UR24][R6.64+0x30], R138 ;  /* 0x0000308a06007986 */ /* 0x000fe2000c101518 */
[----:B-1----:R-:W-:-:S04]  /*7d30*/  IMAD.WIDE R8, R0, 0x70, R6 ;  /* 0x0000007000087825 */ /* 0x002fc800078e0206 */
[----:B------:R-:W-:Y:S01]  /*7d40*/  FADD.FTZ R0, R197, R20 ;  /* 0x00000014c5007221 */ /* 0x000fe20000010000 */
[----:B------:R1:W-:Y:S03]  /*7d50*/  STG.E.U16 desc[UR24][R6.64+0x32], R137 ;  /* 0x0000328906007986 */ /* 0x0003e6000c101518 */
[----:B------:R-:W-:Y:S01]  /*7d60*/  FADD.FTZ R0, R229, R0 ;  /* 0x00000000e5007221 */ /* 0x000fe20000010000 */
[----:B------:R-:W-:Y:S04]  /*7d70*/  STG.E.U16 desc[UR24][R8.64+0x30], R132 ;  /* 0x0000308408007986 */ /* 0x000fe8000c101518 */
[----:B------:R-:W-:Y:S04]  /*7d80*/  STG.E.U16 desc[UR24][R8.64+0x32], R35 ;  /* 0x0000322308007986 */ /* 0x000fe8000c101518 */
[----:B------:R-:W-:Y:S04]  /*7d90*/  STG.E.U16 desc[UR24][R4.64+0x30], R34 ;  /* 0x0000302204007986 */ /* 0x000fe8000c101518 */
[----:B------:R2:W-:Y:S01]  /*7da0*/  STG.E.U16 desc[UR24][R4.64+0x32], R33 ;  /* 0x0000322104007986 */ /* 0x0005e2000c101518 */
[----:B------:R-:W-:Y:S01]  /*7db0*/  FADD.FTZ R0, R221, R0 ;  /* 0x00000000dd007221 */ /* 0x000fe20000010000 */
[----:B-1----:R-:W-:-:S03]  /*7dc0*/  FADD.FTZ R6, R218, R17 ;  /* 0x00000011da067221 */ /* 0x002fc60000010000 */
[----:B------:R-:W-:Y:S01]  /*7dd0*/  FADD.FTZ R0, R200, R0 ;  /* 0x00000000c8007221 */ /* 0x000fe20000010000 */
[----:B------:R-:W-:Y:S01]  /*7de0*/  FADD.FTZ R234, R219, R6 ;  /* 0x00000006dbea7221 */ /* 0x000fe20000010000 */
[----:B--2---:R-:W-:Y:S01]  /*7df0*/  FADD.FTZ R5, R228, R16 ;  /* 0x00000010e4057221 */ /* 0x004fe20000010000 */
[----:B------:R-:W-:-:S03]  /*7e00*/  FADD.FTZ R4, R251, R18 ;  /* 0x00000012fb047221 */ /* 0x000fc60000010000 */
[----:B------:R-:W-:Y:S01]  /*7e10*/  FADD.FTZ R5, R220, R5 ;  /* 0x00000005dc057221 */ /* 0x000fe20000010000 */
[----:B------:R-:W-:-:S03]  /*7e20*/  FADD.FTZ R6, R249, R4 ;  /* 0x00000004f9067221 */ /* 0x000fc60000010000 */
[----:B------:R-:W-:Y:S01]  /*7e30*/  FADD.FTZ R4, R32, R5 ;  /* 0x0000000520047221 */ /* 0x000fe20000010000 */
[----:B------:R-:W-:Y:S01]  /*7e40*/  FADD.FTZ R5, R216, R6 ;  /* 0x00000006d8057221 */ /* 0x000fe20000010000 */
[----:B------:R1:W-:Y:S02]  /*7e50*/  STL [R1+0x48], R0 ;  /* 0x0000480001007387 */ /* 0x0003e40000100800 */
[----:B------:R-:W-:-:S05]  /*7e60*/  FADD.FTZ R4, R201, R4 ;  /* 0x00000004c9047221 */ /* 0x000fca0000010000 */
[----:B------:R2:W-:Y:S01]  /*7e70*/  STL [R1+0x40], R4 ;  /* 0x0000400401007387 */ /* 0x0005e20000100800 */
[----:B-1----:R-:W-:-:S05]  /*7e80*/  FADD.FTZ R0, R214, R5 ;  /* 0x00000005d6007221 */ /* 0x002fca0000010000 */
[----:B------:R2:W-:Y:S01]  /*7e90*/  STL [R1+0x44], R0 ;  /* 0x0000440001007387 */ /* 0x0005e20000100800 */
[----:B------:R-:W-:-:S04]  /*7ea0*/  FADD.FTZ R234, R210, R234 ;  /* 0x000000ead2ea7221 */ /* 0x000fc80000010000 */
[----:B------:R-:W-:Y:S01]  /*7eb0*/  FADD.FTZ R234, R206, R234 ;  /* 0x000000eaceea7221 */ /* 0x000fe20000010000 */
[----:B------:R-:W-:Y:S06]  /*7ec0*/  BRA.U !UP1, `(.L_x_2145) ;  /* 0x0000004509987547 */ /* 0x000fec000b800000 */
[----:B------:R-:W3:Y:S01]  /*7ed0*/  LDL.LU.64 R196, [R1+0xb0] ;  /* 0x0000b00001c47983 */ /* 0x000ee20000300a00 */
[----:B--2---:R-:W-:Y:S01]  /*7ee0*/  LOP3.LUT R4, R213, 0x3, RZ, 0xc0, !PT ;  /* 0x00000003d5047812 */ /* 0x004fe200078ec0ff */
[----:B------:R-:W1:Y:S01]  /*7ef0*/  LDCU UR8, c[0x0][0x440] ;  /* 0x00008800ff0877ac */ /* 0x000e620008000800 */
[----:B------:R-:W-:Y:S01]  /*7f00*/  LOP3.LUT R5, R208, UR4, RZ, 0x3c, !PT ;  /* 0x00000004d0057c12 */ /* 0x000fe2000f8e3cff */
[----:B------:R-:W2:Y:S01]  /*7f10*/  LDL.LU R229, [R1+0x20] ;  /* 0x0000200001e57983 */ /* 0x000ea20000300800 */
[----:B------:R-:W-:Y:S01]  /*7f20*/  IMAD.MOV.U32 R218, RZ, RZ, R2 ;  /* 0x000000ffffda7224 */ /* 0x000fe200078e0002 */
[----:B------:R-:W4:Y:S02]  /*7f30*/  S2UR UR9, SR_CgaCtaId ;  /* 0x00000000000979c3 */ /* 0x000f240000008800 */
[----:B------:R-:W5:Y:S04]  /*7f40*/  LDL.LU R32, [R1+0xac] ;  /* 0x0000ac0001207983 */ /* 0x000f680000300800 */
[----:B------:R-:W5:Y:S02]  /*7f50*/  LDL.64 R220, [R1+0x88] ;  /* 0x0000880001dc7983 */ /* 0x000f640000100a00 */
[----:B------:R-:W2:Y:S02]  /*7f60*/  LDC.64 R236, c[0x0][0x3c0] ;  /* 0x0000f000ffec7b82 */ /* 0x000ea40000000a00 */
[----:B------:R-:W5:Y:S01]  /*7f70*/  LDL.64 R200, [R1+0x80] ;  /* 0x0000800001c87983 */ /* 0x000f620000100a00 */
[----:B------:R-:W-:Y:S01]  /*7f80*/  IMAD.MOV.U32 R209, RZ, RZ, 0x20 ;  /* 0x00000020ffd17424 */ /* 0x000fe200078e00ff */
[----:B------:R-:W-:Y:S01]  /*7f90*/  UMOV UR23, 0x400 ;  /* 0x0000040000177882 */ /* 0x000fe20000000000 */
[----:B------:R-:W-:Y:S01]  /*7fa0*/  IMAD.MOV.U32 R219, RZ, RZ, R3 ;  /* 0x000000ffffdb7224 */ /* 0x000fe200078e0003 */
[----:B------:R-:W4:Y:S01]  /*7fb0*/  S2R R213, SR_TID.X ;  /* 0x0000000000d57919 */ /* 0x000f220000002100 */
[----:B------:R-:W-:Y:S01]  /*7fc0*/  IMAD.MOV.U32 R137, RZ, RZ, R133 ;  /* 0x000000ffff897224 */ /* 0x000fe200078e0085 */
[----:B-1----:R-:W-:Y:S01]  /*7fd0*/  ISETP.GE.AND P2, PT, R207, UR8, PT ;  /* 0x00000008cf007c0c */ /* 0x002fe2000bf46270 */
[----:B------:R-:W-:Y:S01]  /*7fe0*/  IMAD.MOV.U32 R132, RZ, RZ, R134 ;  /* 0x000000ffff847224 */ /* 0x000fe200078e0086 */
[----:B------:R-:W-:Y:S01]  /*7ff0*/  UIADD3 UR22, UPT, UPT, UR22, -0x2, URZ ;  /* 0xfffffffe16167890 */ /* 0x000fe2000fffe0ff */
[----:B------:R-:W-:Y:S01]  /*8000*/  IMAD.MOV.U32 R3, RZ, RZ, R135 ;  /* 0x000000ffff037224 */ /* 0x000fe200078e0087 */
[----:B------:R-:W-:Y:S01]  /*8010*/  USHF.L.U32 UR29, UR29, 0x3, URZ ;  /* 0x000000031d1d7899 */ /* 0x000fe200080006ff */
[----:B------:R-:W-:Y:S01]  /*8020*/  IMAD.MOV.U32 R216, RZ, RZ, 0x40 ;  /* 0x00000040ffd87424 */ /* 0x000fe200078e00ff */
[----:B------:R-:W-:Y:S01]  /*8030*/  USHF.L.U32 UR8, UR7, 0x10, URZ ;  /* 0x0000001007087899 */ /* 0x000fe200080006ff */
[C---:B----4-:R-:W-:Y:S01]  /*8040*/  IMAD.SHL.U32 R228, R213.reuse, 0x40, RZ ;  /* 0x00000040d5e47824 */ /* 0x050fe200078e00ff */
[C---:B------:R-:W-:Y:S01]  /*8050*/  LOP3.LUT P0, RZ, R213.reuse, 0x2, RZ, 0xc0, !PT ;  /* 0x00000002d5ff7812 */ /* 0x040fe2000780c0ff */
[----:B------:R-:W-:-:S03]  /*8060*/  IMAD.SHL.U32 R214, R213, 0x40, RZ ;  /* 0x00000040d5d67824 */ /* 0x000fc600078e00ff */
[----:B------:R-:W-:Y:S02]  /*8070*/  SEL R209, R209, 0xffffffe0, !P0 ;  /* 0xffffffe0d1d17807 */ /* 0x000fe40004000000 */
[----:B------:R-:W-:Y:S02]  /*8080*/  LOP3.LUT R215, R214, 0x400, RZ, 0xc0, !PT ;  /* 0x00000400d6d77812 */ /* 0x000fe400078ec0ff */
[----:B---3--:R-:W-:Y:S02]  /*8090*/  LOP3.LUT R0, R197, UR31, RZ, 0x3c, !PT ;  /* 0x0000001fc5007c12 */ /* 0x008fe4000f8e3cff */
[----:B--2---:R-:W-:-:S03]  /*80a0*/  LOP3.LUT R208, R229, 0x200, R228, 0xf8, !PT ;  /* 0x00000200e5d07812 */ /* 0x004fc600078ef8e4 */
[----:B------:R1:W-:Y:S01]  /*80b0*/  STL [R1+0x7c], R0 ;  /* 0x00007c0001007387 */ /* 0x0003e20000100800 */
[----:B------:R-:W-:-:S03]  /*80c0*/  LEA R208, R208, UR5, 0x1 ;  /* 0x00000005d0d07c11 */ /* 0x000fc6000f8e08ff */
[----:B------:R2:W-:Y:S01]  /*80d0*/  STL [R1+0x78], R5 ;  /* 0x0000780501007387 */ /* 0x0005e20000100800 */
[----:B------:R-:W-:Y:S01]  /*80e0*/  ULEA UR5, UR9, UR23, 0x18 ;  /* 0x0000001709057291 */ /* 0x000fe2000f8ec0ff */
[----:B-----5:R-:W-:Y:S02]  /*80f0*/  LOP3.LUT R2, R201, UR28, RZ, 0x3c, !PT ;  /* 0x0000001cc9027c12 */ /* 0x020fe4000f8e3cff */
[----:B-1----:R-:W-:Y:S01]  /*8100*/  LOP3.LUT R0, R204, UR4, RZ, 0x3c, !PT ;  /* 0x00000004cc007c12 */ /* 0x002fe2000f8e3cff */
[----:B------:R-:W1:Y:S01]  /*8110*/  LDCU UR4, c[0x0][0x45c] ;  /* 0x00008b80ff0477ac */ /* 0x000e620008000800 */
[----:B--2---:R-:W-:-:S03]  /*8120*/  LOP3.LUT R5, R221, UR28, RZ, 0x3c, !PT ;  /* 0x0000001cdd057c12 */ /* 0x004fc6000f8e3cff */
[----:B------:R2:W-:Y:S02]  /*8130*/  STL [R1+0x74], R0 ;  /* 0x0000740001007387 */ /* 0x0005e40000100800 */
[----:B--2---:R-:W-:Y:S01]  /*8140*/  VIADD R0, R32, UR26 ;  /* 0x0000001a20007c36 */ /* 0x004fe20008000000 */
[----:B------:R-:W2:Y:S01]  /*8150*/  LDCU UR26, c[0x0][0x440] ;  /* 0x00008800ff1a77ac */ /* 0x000ea20008000800 */
[----:B------:R-:W-:-:S03]  /*8160*/  IMAD.MOV.U32 R32, RZ, RZ, 0x20 ;  /* 0x00000020ff207424 */ /* 0x000fc600078e00ff */
[----:B------:R3:W-:Y:S02]  /*8170*/  STL [R1+0x70], R0 ;  /* 0x0000700001007387 */ /* 0x0007e40000100800 */
[----:B------:R-:W-:Y:S02]  /*8180*/  SEL R210, R32, 0xffffffe0, !P6 ;  /* 0xffffffe020d27807 */ /* 0x000fe40007000000 */
[----:B------:R-:W-:Y:S03]  /*8190*/  STL [R1+0x6c], R5 ;  /* 0x00006c0501007387 */ /* 0x000fe60000100800 */
[----:B------:R-:W-:Y:S01]  /*81a0*/  IMAD.IADD R210, R208, 0x1, R210 ;  /* 0x00000001d0d27824 */ /* 0x000fe200078e02d2 */
[----:B------:R4:W-:Y:S01]  /*81b0*/  STL [R1+0x68], R2 ;  /* 0x0000680201007387 */ /* 0x0009e20000100800 */
[----:B---3--:R-:W-:Y:S01]  /*81c0*/  IMAD.MOV.U32 R0, RZ, RZ, R136 ;  /* 0x000000ffff007224 */ /* 0x008fe200078e0088 */
[----:B----4-:R-:W-:-:S05]  /*81d0*/  LEA R2, R4, UR20, 0x1 ;  /* 0x0000001404027c11 */ /* 0x010fca000f8e08ff */
[----:B------:R3:W-:Y:S02]  /*81e0*/  STL [R1+0x64], R2 ;  /* 0x0000640201007387 */ /* 0x0007e40000100800 */
[----:B---3--:R-:W-:-:S05]  /*81f0*/  VIADD R2, R208, 0xa000 ;  /* 0x0000a000d0027836 */ /* 0x008fca0000000000 */
[----:B------:R3:W-:Y:S01]  /*8200*/  STL [R1+0x60], R2 ;  /* 0x0000600201007387 */ /* 0x0007e20000100800 */
[----:B-12---:R-:W-:Y:S05]  /*8210*/  BRA `(.L_x_2146) ;  /* 0x0000000000a07947 */ /* 0x006fea0003800000 */
.L_x_2148:
[----:B------:R-:W2:Y:S01]  /*8220*/  LDL R185, [R1+0x54] ;  /* 0x0000540001b97983 */ /* 0x000ea20000100800 */
[----:B------:R-:W1:Y:S01]  /*8230*/  LDC.64 R174, c[0x0][0x3b8] ;  /* 0x0000ee00ffae7b82 */ /* 0x000e620000000a00 */
[----:B------:R-:W-:Y:S02]  /*8240*/  UIADD3 UR9, UPT, UPT, UR22, -0x1, URZ ;  /* 0xffffffff16097890 */ /* 0x000fe4000fffe0ff */
[----:B------:R-:W3:Y:S04]  /*8250*/  LDL R184, [R1+0x50] ;  /* 0x0000500001b87983 */ /* 0x000ee80000100800 */
[----:B-1----:R-:W-:Y:S04]  /*8260*/  IMAD.WIDE.U32 R172, R174, UR9, RZ ;  /* 0x00000009aeac7c25 */ /* 0x002fe8000f8e00ff */
[----:B------:R-:W-:Y:S02]  /*8270*/  IMAD.SHL.U32 R138, R172, 0x20, RZ ;  /* 0x00000020ac8a7824 */ /* 0x000fe400078e00ff */
[----:B------:R-:W-:Y:S03]  /*8280*/  IMAD R173, R175, UR9, R173 ;  /* 0x00000009afad7c24 */ /* 0x000fe6000f8e02ad */
[----:B------:R-:W-:Y:S02]  /*8290*/  LEA R139, P4, R174, R138, 0x4 ;  /* 0x0000008aae8b7211 */ /* 0x000fe400078820ff */
[----:B------:R-:W-:Y:S04]  /*82a0*/  SHF.L.U64.HI R173, R172, 0x5, R173 ;  /* 0x00000005acad7819 */ /* 0x000fe800000102ad */
[----:B------:R-:W-:Y:S02]  /*82b0*/  LEA.HI.X R175, R174, R173, R175, 0x4, P4 ;  /* 0x000000adaeaf7211 */ /* 0x000fe400020f24af */
[CC--:B--2---:R-:W-:Y:S02]  /*82c0*/  @!P2 LEA R179, P5, R138.reuse, R185.reuse, 0x1 ;  /* 0x000000b98ab3a211 */ /* 0x0c4fe400078a08ff */
[CC--:B------:R-:W-:Y:S02]  /*82d0*/  @!P3 LEA R176, P0, R138.reuse, R185.reuse, 0x1 ;  /* 0x000000b98ab0b211 */ /* 0x0c0fe400078008ff */
[C---:B------:R-:W-:Y:S02]  /*82e0*/  LEA R172, P4, R139.reuse, R185, 0x1 ;  /* 0x000000b98bac7211 */ /* 0x040fe400078808ff */
[CCC-:B---3--:R-:W-:Y:S02]  /*82f0*/  @!P2 LEA.HI.X R174, R138.reuse, R184.reuse, R173.reuse, 0x1, P5 ;  /* 0x000000b88aaea211 */ /* 0x1c8fe400028f0cad */
[-C--:B------:R-:W-:Y:S01]  /*8300*/  @!P3 LEA.HI.X R177, R138, R184.reuse, R173, 0x1, P0 ;  /* 0x000000b88ab1b211 */ /* 0x080fe200000f0cad */
[----:B------:R-:W-:Y:S01]  /*8310*/  @!P2 IMAD.MOV.U32 R138, RZ, RZ, R179 ;  /* 0x000000ffff8aa224 */ /* 0x000fe200078e00b3 */
        /* <DEDUP_REMOVED lines=24> */
.L_x_2146:
[----:B------:R-:W2:Y:S01]  /*84a0*/  LDL R13, [R1+0x5c] ;  /* 0x00005c00010d7983 */ /* 0x000ea20000100800 */
[----:B---34-:R-:W-:Y:S01]  /*84b0*/  IMAD.SHL.U32 R2, R213, 0x8, RZ ;  /* 0x00000008d5027824 */ /* 0x018fe200078e00ff */
[----:B------:R-:W-:Y:S04]  /*84c0*/  DEPBAR.LE SB0, 0x0 ;  /* 0x000080000000791a */ /* 0x000fe80000000000 */
[----:B------:R-:W3:Y:S01]  /*84d0*/  LDL R12, [R1+0x58] ;  /* 0x00005800010c7983 */ /* 0x000ee20000100800 */
[----:B------:R-:W-:Y:S01]  /*84e0*/  LOP3.LUT R207, R2, 0x38, RZ, 0xc0, !PT ;  /* 0x0000003802cf7812 */ /* 0x000fe200078ec0ff */
[----:B------:R-:W-:Y:S01]  /*84f0*/  IMAD.WIDE.U32 R6, R236, UR22, RZ ;  /* 0x00000016ec067c25 */ /* 0x000fe2000f8e00ff */
[----:B------:R-:W-:Y:S01]  /*8500*/  SHF.R.U32.HI R211, RZ, 0x1, R213 ;  /* 0x00000001ffd37819 */ /* 0x000fe200000116d5 */
[----:B------:R-:W-:Y:S01]  /*8510*/  BAR.SYNC.DEFER_BLOCKING 0x0 ;  /* 0x0000000000007b1d */ /* 0x000fe20000010000 */
[----:B------:R-:W-:Y:S01]  /*8520*/  LOP3.LUT R8, R207, 0x40, RZ, 0xfc, !PT ;  /* 0x00000040cf087812 */ /* 0x000fe200078efcff */
[----:B------:R-:W-:Y:S01]  /*8530*/  IMAD R2, R237, UR22, R7 ;  /* 0x00000016ed027c24 */ /* 0x000fe2000f8e0207 */
[----:B------:R-:W-:Y:S01]  /*8540*/  UISETP.NE.AND UP0, UPT, UR22, URZ, UPT ;  /* 0x000000ff1600728c */ /* 0x000fe2000bf05270 */
[----:B------:R-:W-:Y:S01]  /*8550*/  IMAD.SHL.U32 R10, R6, 0x20, RZ ;  /* 0x00000020060a7824 */ /* 0x000fe200078e00ff */
[----:B------:R-:W-:Y:S02]  /*8560*/  ISETP.GE.AND P3, PT, R8, UR26, PT ;  /* 0x0000001a08007c0c */ /* 0x000fe4000bf66270 */
[--C-:B------:R-:W-:Y:S01]  /*8570*/  SHF.L.U64.HI R9, R6, 0x5, R2.reuse ;  /* 0x0000000506097819 */ /* 0x100fe20000010202 */
[----:B------:R1:W-:Y:S06]  /*8580*/  STL [R1+0x4c], R8 ;  /* 0x00004c0801007387 */ /* 0x0003ec0000100800 */
[----:B------:R-:W4:Y:S06]  /*8590*/  LDL R200, [R1+0x64] ;  /* 0x0000640001c87983 */ /* 0x000f2c0000100800 */
[----:B------:R-:W5:Y:S01]  /*85a0*/  LDL R139, [R1+0x70] ;  /* 0x00007000018b7983 */ /* 0x000f620000100800 */
[----:B-1----:R-:W-:Y:S05]  /*85b0*/  IMAD.SHL.U32 R8, R213, 0x20, RZ ;  /* 0x00000020d5087824 */ /* 0x002fea00078e00ff */
[----:B------:R-:W-:Y:S02]  /*85c0*/  LOP3.LUT R212, R8, 0x7c00, RZ, 0xc0, !PT ;  /* 0x00007c0008d47812 */ /* 0x000fe400078ec0ff */
[-C--:B--2---:R-:W-:Y:S02]  /*85d0*/  LEA R4, P0, R6, R13.reuse, 0x6 ;  /* 0x0000000d06047211 */ /* 0x084fe400078030ff */
[----:B------:R-:W-:Y:S02]  /*85e0*/  @!P3 LEA R8, P1, R10, R13, 0x1 ;  /* 0x0000000d0a08b211 */ /* 0x000fe400078208ff */
[----:B---3--:R-:W-:Y:S02]  /*85f0*/  LEA.HI.X R5, R6, R12, R2, 0x6, P0 ;  /* 0x0000000c06057211 */ /* 0x008fe400000f3402 */
[C---:B------:R-:W-:Y:S02]  /*8600*/  LEA R7, P0, R236.reuse, R10, 0x4 ;  /* 0x0000000aec077211 */ /* 0x040fe400078020ff */
[C-C-:B------:R-:W-:Y:S01]  /*8610*/  LOP3.LUT R2, R207.reuse, 0x1c0, R214.reuse, 0xf8, !PT ;  /* 0x000001c0cf027812 */ /* 0x140fe200078ef8d6 */
[----:B------:R-:W-:Y:S01]  /*8620*/  @!PT LDS RZ, [RZ] ;  /* 0x00000000fffff984 */ /* 0x000fe20000000800 */
[----:B------:R-:W-:Y:S01]  /*8630*/  @!PT LDS RZ, [RZ] ;  /* 0x00000000fffff984 */ /* 0x000fe20000000800 */
[----:B------:R-:W-:Y:S01]  /*8640*/  @!PT LDS RZ, [RZ] ;  /* 0x00000000fffff984 */ /* 0x000fe20000000800 */
[----:B------:R1:W-:Y:S01]  /*8650*/  @!P2 LDGSTS.E.BYPASS.LTC128B.128 [R217+0xa000], desc[UR24][R4.64] ;  /* 0x0a00000004d9afae */ /* 0x0003e2000b981a18 */
[----:B------:R-:W-:Y:S02]  /*8660*/  LEA.HI.X R11, R236, R9, R237, 0x4, P0 ;  /* 0x00000009ec0b7211 */ /* 0x000fe400000f24ed */
[-C--:B------:R-:W-:Y:S03]  /*8670*/  @!P3 LEA.HI.X R9, R10, R12.reuse, R9, 0x1, P1 ;  /* 0x0000000c0a09b211 */ /* 0x080fe600008f0c09 */
[----:B------:R-:W-:Y:S01]  /*8680*/  @P2 STS.128 [R217+0xa000], RZ ;  /* 0x00a000ffd9002388 */ /* 0x000fe20000000c00 */
[----:B------:R-:W-:Y:S02]  /*8690*/  ISETP.GE.AND P2, PT, R207, UR26, PT ;  /* 0x0000001acf007c0c */ /* 0x000fe4000bf46270 */
[C---:B------:R-:W-:Y:S03]  /*86a0*/  LEA R6, P0, R7.reuse, R13, 0x1 ;  /* 0x0000000d07067211 */ /* 0x040fe600078008ff */
[----:B------:R-:W-:Y:S01]  /*86b0*/  @!PT LDS RZ, [RZ] ;  /* 0x00000000fffff984 */ /* 0x000fe20000000800 */
[----:B------:R-:W-:Y:S01]  /*86c0*/  @!PT LDS RZ, [RZ] ;  /* 0x00000000fffff984 */ /* 0x000fe20000000800 */
[----:B------:R-:W-:Y:S01]  /*86d0*/  @!PT LDS RZ, [RZ] ;  /* 0x00000000fffff984 */ /* 0x000fe20000000800 */
[----:B------:R-:W-:Y:S01]  /*86e0*/  @!P3 LDGSTS.E.BYPASS.LTC128B.128 [R217+0xb000], desc[UR24][R8.64+0x80] ;  /* 0x0b00008008d9bfae */ /* 0x000fe2000b981a18 */
[----:B------:R-:W-:Y:S02]  /*86f0*/  LOP3.LUT R133, R2, 0x8, R213, 0x78, !PT ;  /* 0x0000000802857812 */ /* 0x000fe400078e78d5 */
[----:B------:R-:W-:Y:S03]  /*8700*/  LEA.HI.X R7, R7, R12, R11, 0x1, P0 ;  /* 0x0000000c07077211 */ /* 0x000fe600000f0c0b */
[----:B------:R-:W-:Y:S01]  /*8710*/  @P3 STS.128 [R217+0xb000], RZ ;  /* 0x00b000ffd9003388 */ /* 0x000fe20000000c00 */
[----:B------:R-:W-:Y:S01]  /*8720*/  LOP3.LUT P1, RZ, R213, 0x4, RZ, 0xc0, !PT ;  /* 0x00000004d5ff7812 */ /* 0x000fe2000782c0ff */
[----:B------:R-:W-:Y:S03]  /*8730*/  IMAD R133, R133, 0x2, R215 ;  /* 0x0000000285857824 */ /* 0x000fe600078e02d7 */
[----:B------:R-:W-:Y:S01]  /*8740*/  SEL R134, R216, 0xffffffc0, !P1 ;  /* 0xffffffc0d8867807 */ /* 0x000fe20004800000 */
[----:B------:R-:W-:Y:S01]  /*8750*/  @!PT LDS RZ, [RZ] ;  /* 0x00000000fffff984 */ /* 0x000fe20000000800 */
[----:B------:R-:W-:Y:S01]  /*8760*/  @!PT LDS RZ, [RZ] ;  /* 0x00000000fffff984 */ /* 0x000fe20000000800 */
[----:B------:R-:W-:Y:S01]  /*8770*/  @!PT LDS RZ, [RZ] ;  /* 0x00000000fffff984 */ /* 0x000fe20000000800 */
[----:B------:R-:W-:Y:S01]  /*8780*/  @!P2 LDGSTS.E.BYPASS.LTC128B.128 [R217+0xa800], desc[UR24][R6.64] ;  /* 0x0a80000006d9afae */ /* 0x000fe2000b981a18 */
[----:B------:R-:W-:Y:S05]  /*8790*/  VIADD R136, R133, UR5 ;  /* 0x0000000585887c36 */ /* 0x000fea0008000000 */
[----:B------:R-:W-:Y:S01]  /*87a0*/  @P2 STS.128 [R217+0xa800], RZ ;  /* 0x00a800ffd9002388 */ /* 0x000fe20000000c00 */
[--C-:B------:R-:W-:Y:S05]  /*87b0*/  IMAD.IADD R138, R136, 0x1, R209.reuse ;  /* 0x00000001888a7824 */ /* 0x100fea00078e02d1 */
[----:B------:R-:W-:Y:S01]  /*87c0*/  @!PT LDS RZ, [RZ] ;  /* 0x00000000fffff984 */ /* 0x000fe20000000800 */
[----:B------:R-:W-:Y:S01]  /*87d0*/  @!PT LDS RZ, [RZ] ;  /* 0x00000000fffff984 */ /* 0x000fe20000000800 */
[----:B------:R-:W-:Y:S01]  /*87e0*/  @!PT LDS RZ, [RZ] ;  /* 0x00000000fffff984 */ /* 0x000fe20000000800 */
[----:B------:R2:W-:Y:S01]  /*87f0*/  @!P3 LDGSTS.E.BYPASS.LTC128B.128 [R217+0xb800], desc[UR24][R6.64+0x80] ;  /* 0x0b80008006d9bfae */ /* 0x0005e2000b981a18 */
[----:B-1----:R-:W-:Y:S02]  /*8800*/  LOP3.LUT R5, R212, 0x200, R214, 0xf8, !PT ;  /* 0x00000200d4057812 */ /* 0x002fe400078ef8d6 */
[----:B------:R-:W-:Y:S03]  /*8810*/  LOP3.LUT R4, R211, 0x8, RZ, 0xc0, !PT ;  /* 0x00000008d3047812 */ /* 0x000fe600078ec0ff */
[----:B------:R-:W-:Y:S01]  /*8820*/  @P3 STS.128 [R217+0xb800], RZ ;  /* 0x00b800ffd9003388 */ /* 0x000fe20000000c00 */
[----:B------:R-:W-:Y:S05]  /*8830*/  LOP3.LUT R4, R5, R2, R4, 0xf6, !PT ;  /* 0x0000000205047212 */ /* 0x000fea00078ef604 */
[----:B------:R-:W-:Y:S01]  /*8840*/  LDSM.16.M88.4 R16, [R133+UR5+0x8000] ;  /* 0x008000058510783b */ /* 0x000fe20008000200 */
[----:B------:R-:W-:Y:S05]  /*8850*/  LEA R2, R4, UR5, 0x1 ;  /* 0x0000000504027c11 */ /* 0x000fea000f8e08ff */
[----:B------:R-:W-:Y:S01]  /*8860*/  LDSM.16.M88.4 R172, [R133+UR5+0x8800] ;  /* 0x0088000585ac783b */ /* 0x000fe20008000200 */
[--C-:B------:R-:W-:Y:S02]  /*8870*/  IMAD.IADD R192, R2, 0x1, R209.reuse ;  /* 0x0000000102c07824 */ /* 0x100fe400078e02d1 */
[----:B------:R-:W-:Y:S03]  /*8880*/  IMAD.IADD R135, R134, 0x1, R2 ;  /* 0x0000000186877824 */ /* 0x000fe600078e0202 */
[----:B------:R-:W2:Y:S01]  /*8890*/  LDSM.16.M88.4 R32, [R2] ;  /* 0x000000000220783b */ /* 0x000ea20000000200 */
[----:B------:R-:W-:Y:S02]  /*88a0*/  IMAD.IADD R134, R136, 0x1, R134 ;  /* 0x0000000188867824 */ /* 0x000fe400078e0286 */
[----:B------:R-:W-:Y:S02]  /*88b0*/  IMAD.IADD R196, R135, 0x1, R209 ;  /* 0x0000000187c47824 */ /* 0x000fe400078e02d1 */
[----:B------:R-:W-:Y:S01]  /*88c0*/  IMAD.IADD R136, R209, 0x1, R134 ;  /* 0x00000001d1887824 */ /* 0x000fe200078e0286 */
[----:B------:R-:W1:Y:S06]  /*88d0*/  LDSM.16.M88.4 R28, [R2+0x2000] ;  /* 0x00200000021c783b */ /* 0x000e6c0000000200 */
[----:B------:R-:W0:Y:S06]  /*88e0*/  LDGDEPBAR ;  /* 0x00000000000079af */ /* 0x000e2c0000000000 */
[----:B------:R-:W-:Y:S06]  /*88f0*/  LDSM.16.M88.4 R176, [R192] ;  /* 0x00000000c0b0783b */ /* 0x000fec0000000200 */
[----:B------:R-:W3:Y:S06]  /*8900*/  LDSM.16.M88.4 R180, [R138+0x8000] ;  /* 0x008000008ab4783b */ /* 0x000eec0000000200 */
[----:B------:R-:W4:Y:S06]  /*8910*/  LDSM.16.M88.4 R184, [R192+0x2000] ;  /* 0x00200000c0b8783b */ /* 0x000f2c0000000200 */
[----:B------:R-:W5:Y:S01]  /*8920*/  LDSM.16.M88.4 R188, [R138+0x8800] ;  /* 0x008800008abc783b */ /* 0x000f620000000200 */
[-C--:B--2---:R-:W-:Y:S08]  /*8930*/  HMMA.16816.F32 R4, R32, R16.reuse, RZ ;  /* 0x000000102004723c */ /* 0x084ff000000018ff */
[C---:B-1----:R-:W-:Y:S08]  /*8940*/  HMMA.16816.F32 R8, R28.reuse, R16, RZ ;  /* 0x000000101c08723c */ /* 0x042ff000000018ff */
[-C--:B------:R-:W-:Y:S08]  /*8950*/  HMMA.16816.F32 R12, R28, R18.reuse, RZ ;  /* 0x000000121c0c723c */ /* 0x080ff000000018ff */
[C---:B------:R-:W-:Y:S08]  /*8960*/  HMMA.16816.F32 R16, R32.reuse, R18, RZ ;  /* 0x000000122010723c */ /* 0x040ff000000018ff */
[-C--:B------:R-:W-:Y:S08]  /*8970*/  HMMA.16816.F32 R20, R32, R172.reuse, RZ ;  /* 0x000000ac2014723c */ /* 0x080ff000000018ff */
[C---:B------:R-:W-:Y:S08]  /*8980*/  HMMA.16816.F32 R24, R28.reuse, R172, RZ ;  /* 0x000000ac1c18723c */ /* 0x040ff000000018ff */
[-C--:B------:R-:W-:Y:S08]  /*8990*/  HMMA.16816.F32 R28, R28, R174.reuse, RZ ;  /* 0x000000ae1c1c723c */ /* 0x080ff000000018ff */
[----:B------:R-:W-:Y:S01]  /*89a0*/  HMMA.16816.F32 R32, R32, R174, RZ ;  /* 0x000000ae2020723c */ /* 0x000fe200000018ff */
[----:B------:R-:W-:Y:S07]  /*89b0*/  LDSM.16.M88.4 R172, [R135] ;  /* 0x0000000087ac783b */ /* 0x000fee0000000200 */
[-C--:B---3--:R-:W-:Y:S08]  /*89c0*/  HMMA.16816.F32 R4, R176, R180.reuse, R4 ;  /* 0x000000b4b004723c */ /* 0x088ff00000001804 */
[C---:B----4-:R-:W-:Y:S08]  /*89d0*/  HMMA.16816.F32 R8, R184.reuse, R180, R8 ;  /* 0x000000b4b808723c */ /* 0x050ff00000001808 */
[-C--:B------:R-:W-:Y:S08]  /*89e0*/  HMMA.16816.F32 R12, R184, R182.reuse, R12 ;  /* 0x000000b6b80c723c */ /* 0x080ff0000000180c */
[C---:B------:R-:W-:Y:S01]  /*89f0*/  HMMA.16816.F32 R16, R176.reuse, R182, R16 ;  /* 0x000000b6b010723c */ /* 0x040fe20000001810 */
[----:B------:R-:W1:Y:S07]  /*8a00*/  LDSM.16.M88.4 R180, [R134+0x8000] ;  /* 0x0080000086b4783b */ /* 0x000e6e0000000200 */
[-C--:B-----5:R-:W-:Y:S08]  /*8a10*/  HMMA.16816.F32 R20, R176, R188.reuse, R20 ;  /* 0x000000bcb014723c */ /* 0x0a0ff00000001814 */
[C---:B------:R-:W-:Y:S08]  /*8a20*/  HMMA.16816.F32 R24, R184.reuse, R188, R24 ;  /* 0x000000bcb818723c */ /* 0x040ff00000001818 */
[-C--:B------:R-:W-:Y:S01]  /*8a30*/  HMMA.16816.F32 R28, R184, R190.reuse, R28 ;  /* 0x000000beb81c723c */ /* 0x080fe2000000181c */
[----:B------:R-:W2:Y:S07]  /*8a40*/  LDSM.16.M88.4 R184, [R135+0x2000] ;  /* 0x0020000087b8783b */ /* 0x000eae0000000200 */
[----:B------:R-:W-:Y:S01]  /*8a50*/  HMMA.16816.F32 R32, R176, R190, R32 ;  /* 0x000000beb020723c */ /* 0x000fe20000001820 */
[----:B------:R-:W3:Y:S06]  /*8a60*/  LDSM.16.M88.4 R176, [R134+0x8800] ;  /* 0x0088000086b0783b */ /* 0x000eec0000000200 */
[----:B------:R-:W-:Y:S01]  /*8a70*/  LDSM.16.M88.4 R188, [R196+0x2000] ;  /* 0x00200000c4bc783b */ /* 0x000fe20000000200 */
        /* <DEDUP_REMOVED lines=10> */
[----:B------:R-:W2:Y:S06]  /*8b20*/  LDSM.16.M88.4 R172, [R136+0x8800] ;  /* 0x0088000088ac783b */ /* 0x000eac0000000200 */
[----:B------:R-:W-:Y:S01]  /*8b30*/  LDSM.16.M88.4 R176, [R2+0x4000] ;  /* 0x0040000002b0783b */ /* 0x000fe20000000200 */
        /* <DEDUP_REMOVED lines=10> */
[----:B------:R3:W4:Y:S06]  /*8be0*/  LDSM.16.M88.4 R172, [R133+UR5+0x9800] ;  /* 0x0098000585ac783b */ /* 0x00072c0008000200 */
[----:B------:R-:W-:Y:S01]  /*8bf0*/  LDSM.16.M88.4 R180, [R192+0x4000] ;  /* 0x00400000c0b4783b */ /* 0x000fe20000000200 */
[-C--:B-1----:R-:W-:Y:S05]  /*8c00*/  HMMA.16816.F32 R4, R176, R184.reuse, R4 ;  /* 0x000000b8b004723c */ /* 0x082fea0000001804 */
[----:B------:R-:W-:Y:S01]  /*8c10*/  LDSM.16.M88.4 R192, [R192+0x6000] ;  /* 0x00600000c0c0783b */ /* 0x000fe20000000200 */
[----:B---3--:R-:W-:Y:S04]  /*8c20*/  IMAD.U32 R133, RZ, RZ, UR22 ;  /* 0x00000016ff857e24 */ /* 0x008fe8000f8e00ff */
[----:B------:R-:W-:Y:S04]  /*8c30*/  IMAD R133, R133, 0x20, R200 ;  /* 0x0000002085857824 */ /* 0x000fe800078e02c8 */
[----:B------:R-:W-:Y:S01]  /*8c40*/  IMAD.IADD R133, R139, 0x1, -R133 ;  /* 0x000000018b857824 */ /* 0x000fe200078e0a85 */
[C---:B--2---:R-:W-:Y:S04]  /*8c50*/  HMMA.16816.F32 R8, R188.reuse, R184, R8 ;  /* 0x000000b8bc08723c */ /* 0x044fe80000001808 */
[----:B------:R-:W-:Y:S01]  /*8c60*/  IABS R139, R133 ;  /* 0x00000085008b7213 */ /* 0x000fe20000000000 */
[C---:B------:R-:W-:Y:S03]  /*8c70*/  VIADD R2, R133.reuse, 0x8 ;  /* 0x0000000885027836 */ /* 0x040fe60000000000 */
[-C--:B------:R-:W-:Y:S03]  /*8c80*/  HMMA.16816.F32 R12, R188, R186.reuse, R12 ;  /* 0x000000babc0c723c */ /* 0x080fe6000000180c */
[----:B------:R-:W-:Y:S02]  /*8c90*/  IABS R2, R2 ;  /* 0x0000000200027213 */ /* 0x000fe40000000000 */
[----:B------:R-:W-:Y:S02]  /*8ca0*/  I2FP.F32.S32 R139, R139 ;  /* 0x0000008b008b7245 */ /* 0x000fe40000201400 */
[----:B------:R-:W-:Y:S01]  /*8cb0*/  I2FP.F32.S32 R2, R2 ;  /* 0x0000000200027245 */ /* 0x000fe20000201400 */
[C---:B------:R-:W-:Y:S01]  /*8cc0*/  HMMA.16816.F32 R16, R176.reuse, R186, R16 ;  /* 0x000000bab010723c */ /* 0x040fe20000001810 */
[----:B------:R-:W1:Y:S07]  /*8cd0*/  LDSM.16.M88.4 R184, [R138+0x9000] ;  /* 0x009000008ab8783b */ /* 0x000e6e0000000200 */
[-C--:B----4-:R-:W-:Y:S08]  /*8ce0*/  HMMA.16816.F32 R20, R176, R172.reuse, R20 ;  /* 0x000000acb014723c */ /* 0x090ff00000001814 */
[C---:B------:R-:W-:Y:S08]  /*8cf0*/  HMMA.16816.F32 R24, R188.reuse, R172, R24 ;  /* 0x000000acbc18723c */ /* 0x040ff00000001818 */
[-C--:B------:R-:W-:Y:S01]  /*8d00*/  HMMA.16816.F32 R28, R188, R174.reuse, R28 ;  /* 0x000000aebc1c723c */ /* 0x080fe2000000181c */
[----:B------:R2:W3:Y:S07]  /*8d10*/  LDSM.16.M88.4 R188, [R138+0x9800] ;  /* 0x009800008abc783b */ /* 0x0004ee0000000200 */
[----:B------:R-:W-:Y:S01]  /*8d20*/  HMMA.16816.F32 R32, R176, R174, R32 ;  /* 0x000000aeb020723c */ /* 0x000fe20000001820 */
[----:B------:R-:W-:Y:S06]  /*8d30*/  LDSM.16.M88.4 R172, [R135+0x4000] ;  /* 0x0040000087ac783b */ /* 0x000fec0000000200 */
[----:B------:R-:W4:Y:S01]  /*8d40*/  LDSM.16.M88.4 R176, [R134+0x9000] ;  /* 0x0090000086b0783b */ /* 0x000f220000000200 */
[-C--:B-1----:R-:W-:Y:S05]  /*8d50*/  HMMA.16816.F32 R4, R180, R184.reuse, R4 ;  /* 0x000000b8b404723c */ /* 0x082fea0000001804 */
[C---:B--2---:R-:W-:Y:S03]  /*8d60*/  VIADD R138, R133.reuse, 0x47 ;  /* 0x00000047858a7836 */ /* 0x044fe60000000000 */
[C---:B------:R-:W-:Y:S04]  /*8d70*/  HMMA.16816.F32 R8, R192.reuse, R184, R8 ;  /* 0x000000b8c008723c */ /* 0x040fe80000001808 */
[----:B------:R-:W-:Y:S04]  /*8d80*/  IABS R138, R138 ;  /* 0x0000008a008a7213 */ /* 0x000fe80000000000 */
[-C--:B------:R-:W-:Y:S03]  /*8d90*/  HMMA.16816.F32 R12, R192, R186.reuse, R12 ;  /* 0x000000bac00c723c */ /* 0x080fe6000000180c */
[----:B------:R-:W-:Y:S05]  /*8da0*/  I2FP.F32.S32 R138, R138 ;  /* 0x0000008a008a7245 */ /* 0x000fea0000201400 */
[C---:B------:R-:W-:Y:S01]  /*8db0*/  HMMA.16816.F32 R16, R180.reuse, R186, R16 ;  /* 0x000000bab410723c */ /* 0x040fe20000001810 */
[----:B------:R1:W2:Y:S07]  /*8dc0*/  LDSM.16.M88.4 R184, [R135+0x6000] ;  /* 0x0060000087b8783b */ /* 0x0002ae0000000200 */
[-C--:B---3--:R-:W-:Y:S08]  /*8dd0*/  HMMA.16816.F32 R20, R180, R188.reuse, R20 ;  /* 0x000000bcb414723c */ /* 0x088ff00000001814 */
[C---:B------:R-:W-:Y:S08]  /*8de0*/  HMMA.16816.F32 R24, R192.reuse, R188, R24 ;  /* 0x000000bcc018723c */ /* 0x040ff00000001818 */
[-C--:B------:R-:W-:Y:S01]  /*8df0*/  HMMA.16816.F32 R28, R192, R190.reuse, R28 ;  /* 0x000000bec01c723c */ /* 0x080fe2000000181c */
[----:B------:R3:W5:Y:S02]  /*8e00*/  LDSM.16.M88.4 R192, [R134+0x9800] ;  /* 0x0098000086c0783b */ /* 0x0007640000000200 */
[C---:B-1----:R-:W-:Y:S05]  /*8e10*/  VIADD R135, R133.reuse, 0x48 ;  /* 0x0000004885877836 */ /* 0x042fea0000000000 */
[----:B------:R-:W-:Y:S01]  /*8e20*/  HMMA.16816.F32 R32, R180, R190, R32 ;  /* 0x000000beb420723c */ /* 0x000fe20000001820 */
[----:B------:R-:W-:Y:S03]  /*8e30*/  LDSM.16.M88.4 R180, [R196+0x4000] ;  /* 0x00400000c4b4783b */ /* 0x000fe60000000200 */
[----:B------:R-:W-:Y:S03]  /*8e40*/  IABS R135, R135 ;  /* 0x0000008700877213 */ /* 0x000fe60000000000 */
[----:B------:R-:W1:Y:S01]  /*8e50*/  LDSM.16.M88.4 R188, [R136+0x9000] ;  /* 0x0090000088bc783b */ /* 0x000e620000000200 */
[-C--:B----4-:R-:W-:Y:S05]  /*8e60*/  HMMA.16816.F32 R4, R172, R176.reuse, R4 ;  /* 0x000000b0ac04723c */ /* 0x090fea0000001804 */
[----:B------:R-:W4:Y:S01]  /*8e70*/  LDSM.16.M88.4 R196, [R196+0x6000] ;  /* 0x00600000c4c4783b */ /* 0x000f220000000200 */
[----:B------:R-:W-:Y:S02]  /*8e80*/  I2FP.F32.S32 R135, R135 ;  /* 0x0000008700877245 */ /* 0x000fe40000201400 */
[C---:B--2---:R-:W-:Y:S04]  /*8e90*/  HMMA.16816.F32 R8, R184.reuse, R176, R8 ;  /* 0x000000b0b808723c */ /* 0x044fe80000001808 */
[C---:B---3--:R-:W-:Y:S04]  /*8ea0*/  VIADD R134, R133.reuse, 0x7 ;  /* 0x0000000785867836 */ /* 0x048fe80000000000 */
[-C--:B------:R-:W-:Y:S03]  /*8eb0*/  HMMA.16816.F32 R12, R184, R178.reuse, R12 ;  /* 0x000000b2b80c723c */ /* 0x080fe6000000180c */
[----:B------:R-:W-:Y:S04]  /*8ec0*/  IABS R134, R134 ;  /* 0x0000008600867213 */ /* 0x000fe80000000000 */
[----:B------:R-:W-:Y:S01]  /*8ed0*/  I2FP.F32.S32 R134, R134 ;  /* 0x0000008600867245 */ /* 0x000fe20000201400 */
[C---:B------:R-:W-:Y:S08]  /*8ee0*/  HMMA.16816.F32 R16, R172.reuse, R178, R16 ;  /* 0x000000b2ac10723c */ /* 0x040ff00000001810 */
[-C--:B-----5:R-:W-:Y:S08]  /*8ef0*/  HMMA.16816.F32 R20, R172, R192.reuse, R20 ;  /* 0x000000c0ac14723c */ /* 0x0a0ff00000001814 */
[C---:B------:R-:W-:Y:S08]  /*8f00*/  HMMA.16816.F32 R24, R184.reuse, R192, R24 ;  /* 0x000000c0b818723c */ /* 0x040ff00000001818 */
[-C--:B------:R-:W-:Y:S08]  /*8f10*/  HMMA.16816.F32 R28, R184, R194.reuse, R28 ;  /* 0x000000c2b81c723c */ /* 0x080ff0000000181c */
[----:B------:R-:W-:Y:S01]  /*8f20*/  HMMA.16816.F32 R32, R172, R194, R32 ;  /* 0x000000c2ac20723c */ /* 0x000fe20000001820 */
[----:B------:R2:W3:Y:S01]  /*8f30*/  LDSM.16.M88.4 R172, [R136+0x9800] ;  /* 0x0098000088ac783b */ /* 0x0004e20000000200 */
[----:B------:R-:W-:Y:S04]  /*8f40*/  DEPBAR.LE SB0, 0x0 ;  /* 0x000080000000791a */ /* 0x000fe80000000000 */
[----:B------:R-:W-:Y:S02]  /*8f50*/  BAR.SYNC.DEFER_BLOCKING 0x0 ;  /* 0x0000000000007b1d */ /* 0x000fe40000010000 */
[-C--:B-1----:R-:W-:Y:S08]  /*8f60*/  HMMA.16816.F32 R4, R180, R188.reuse, R4 ;  /* 0x000000bcb404723c */ /* 0x082ff00000001804 */
[C---:B----4-:R-:W-:Y:S08]  /*8f70*/  HMMA.16816.F32 R8, R196.reuse, R188, R8 ;  /* 0x000000bcc408723c */ /* 0x050ff00000001808 */
[-C--:B------:R-:W-:Y:S03]  /*8f80*/  HMMA.16816.F32 R12, R196, R190.reuse, R12 ;  /* 0x000000bec40c723c */ /* 0x080fe6000000180c */
[----:B------:R-:W-:Y:S01]  /*8f90*/  FFMA.FTZ R6, R2, -UR6, R6 ;  /* 0x8000000602067c23 */ /* 0x000fe20008010006 */
[C---:B------:R-:W-:Y:S02]  /*8fa0*/  VIADD R2, R133.reuse, 0x3f ;  /* 0x0000003f85027836 */ /* 0x040fe40000000000 */
[----:B------:R-:W-:Y:S01]  /*8fb0*/  FFMA.FTZ R7, R134, -UR6, R7 ;  /* 0x8000000686077c23 */ /* 0x000fe20008010007 */
[----:B--2---:R-:W-:Y:S02]  /*8fc0*/  VIADD R136, R133, 0xffffffff ;  /* 0xffffffff85887836 */ /* 0x004fe40000000000 */
[----:B------:R-:W-:Y:S01]  /*8fd0*/  FFMA.FTZ R4, R139, -UR6, R4 ;  /* 0x800000068b047c23 */ /* 0x000fe20008010004 */
[C---:B------:R-:W-:Y:S04]  /*8fe0*/  HMMA.16816.F32 R16, R180.reuse, R190, R16 ;  /* 0x000000beb410723c */ /* 0x040fe80000001810 */
[----:B------:R-:W-:Y:S01]  /*8ff0*/  IABS R2, R2 ;  /* 0x0000000200027213 */ /* 0x000fe20000000000 */
[----:B------:R-:W-:Y:S01]  /*9000*/  FFMA.FTZ R10, R135, -UR6, R10 ;  /* 0x80000006870a7c23 */ /* 0x000fe2000801000a */
[----:B------:R-:W-:Y:S01]  /*9010*/  IABS R136, R136 ;  /* 0x0000008800887213 */ /* 0x000fe20000000000 */
[C---:B------:R-:W-:Y:S01]  /*9020*/  VIADD R135, R133.reuse, 0xfffffff8 ;  /* 0xfffffff885877836 */ /* 0x040fe20000000000 */
[----:B------:R-:W-:Y:S01]  /*9030*/  I2FP.F32.S32 R2, R2 ;  /* 0x0000000200027245 */ /* 0x000fe20000201400 */
[-C--:B---3--:R-:W-:Y:S03]  /*9040*/  HMMA.16816.F32 R20, R180, R172.reuse, R20 ;  /* 0x000000acb414723c */ /* 0x088fe60000001814 */
[----:B------:R-:W-:Y:S01]  /*9050*/  IABS R135, R135 ;  /* 0x0000008700877213 */ /* 0x000fe20000000000 */
[----:B------:R-:W-:Y:S01]  /*9060*/  FFMA.FTZ R11, R138, -UR6, R11 ;  /* 0x800000068a0b7c23 */ /* 0x000fe2000801000b */
[----:B------:R-:W-:Y:S01]  /*9070*/  I2FP.F32.S32 R136, R136 ;  /* 0x0000008800887245 */ /* 0x000fe20000201400 */
[C---:B------:R-:W-:Y:S01]  /*9080*/  VIADD R138, R133.reuse, 0xfffffff7 ;  /* 0xfffffff7858a7836 */ /* 0x040fe20000000000 */
[----:B------:R-:W-:Y:S01]  /*9090*/  I2FP.F32.S32 R135, R135 ;  /* 0x0000008700877245 */ /* 0x000fe20000201400 */
[C---:B------:R-:W-:Y:S04]  /*90a0*/  HMMA.16816.F32 R24, R196.reuse, R172, R24 ;  /* 0x000000acc418723c */ /* 0x040fe80000001818 */
[----:B------:R-:W-:Y:S01]  /*90b0*/  IABS R138, R138 ;  /* 0x0000008a008a7213 */ /* 0x000fe20000000000 */
[C---:B------:R-:W-:Y:S02]  /*90c0*/  VIADD R134, R133.reuse, 0x40 ;  /* 0x0000004085867836 */ /* 0x040fe40000000000 */
[C---:B------:R-:W-:Y:S01]  /*90d0*/  FFMA.FTZ R9, R2.reuse, -UR6, R9 ;  /* 0x8000000602097c23 */ /* 0x040fe20008010009 */
[----:B------:R-:W-:Y:S01]  /*90e0*/  FFMA.FTZ R15, R2, -UR6, R15 ;  /* 0x80000006020f7c23 */ /* 0x000fe2000801000f */
[----:B------:R-:W-:Y:S01]  /*90f0*/  I2FP.F32.S32 R138, R138 ;  /* 0x0000008a008a7245 */ /* 0x000fe20000201400 */
[-C--:B------:R-:W-:Y:S03]  /*9100*/  HMMA.16816.F32 R28, R196, R174.reuse, R28 ;  /* 0x000000aec41c723c */ /* 0x080fe6000000181c */
[----:B------:R-:W-:Y:S01]  /*9110*/  IABS R134, R134 ;  /* 0x0000008600867213 */ /* 0x000fe20000000000 */
[----:B------:R-:W-:Y:S02]  /*9120*/  VIADD R2, R133, 0x38 ;  /* 0x0000003885027836 */ /* 0x000fe40000000000 */
[C---:B------:R-:W-:Y:S01]  /*9130*/  FFMA.FTZ R16, R135.reuse, -UR6, R16 ;  /* 0x8000000687107c23 */ /* 0x040fe20008010010 */
[----:B------:R-:W-:Y:S01]  /*9140*/  FFMA.FTZ R22, R135, -UR6, R22 ;  /* 0x8000000687167c23 */ /* 0x000fe20008010016 */
[----:B------:R-:W-:Y:S01]  /*9150*/  I2FP.F32.S32 R134, R134 ;  /* 0x0000008600867245 */ /* 0x000fe20000201400 */
[----:B------:R-:W-:Y:S04]  /*9160*/  HMMA.16816.F32 R32, R180, R174, R32 ;  /* 0x000000aeb420723c */ /* 0x000fe80000001820 */
[----:B------:R-:W-:Y:S01]  /*9170*/  IABS R2, R2 ;  /* 0x0000000200027213 */ /* 0x000fe20000000000 */
[----:B------:R-:W-:Y:S01]  /*9180*/  FFMA.FTZ R18, R139, -UR6, R18 ;  /* 0x800000068b127c23 */ /* 0x000fe20008010012 */
[C---:B------:R-:W-:Y:S02]  /*9190*/  VIADD R135, R133.reuse, 0xfffffff0 ;  /* 0xfffffff085877836 */ /* 0x040fe40000000000 */
[C---:B------:R-:W-:Y:S01]  /*91a0*/  FFMA.FTZ R5, R136.reuse, -UR6, R5 ;  /* 0x8000000688057c23 */ /* 0x040fe20008010005 */
[----:B------:R-:W-:Y:S01]  /*91b0*/  I2FP.F32.S32 R2, R2 ;  /* 0x0000000200027245 */ /* 0x000fe20000201400 */
[C---:B------:R-:W-:Y:S02]  /*91c0*/  VIADD R139, R133.reuse, 0xffffffe8 ;  /* 0xffffffe8858b7836 */ /* 0x040fe40000000000 */
[----:B------:R-:W-:Y:S01]  /*91d0*/  FFMA.FTZ R19, R136, -UR6, R19 ;  /* 0x8000000688137c23 */ /* 0x000fe20008010013 */
[----:B------:R-:W-:Y:S01]  /*91e0*/  IABS R135, R135 ;  /* 0x0000008700877213 */ /* 0x000fe20000000000 */
[C---:B------:R-:W-:Y:S02]  /*91f0*/  VIADD R136, R133.reuse, 0xffffffef ;  /* 0xffffffef85887836 */ /* 0x040fe40000000000 */
[C---:B------:R-:W-:Y:S01]  /*9200*/  FFMA.FTZ R17, R138.reuse, -UR6, R17 ;  /* 0x800000068a117c23 */ /* 0x040fe20008010011 */
[----:B------:R-:W-:Y:S01]  /*9210*/  IABS R139, R139 ;  /* 0x0000008b008b7213 */ /* 0x000fe20000000000 */
[C---:B------:R-:W-:Y:S01]  /*9220*/  VIADD R172, R133.reuse, 0xffffffe7 ;  /* 0xffffffe785ac7836 */ /* 0x040fe20000000000 */
[----:B------:R-:W-:Y:S01]  /*9230*/  I2FP.F32.S32 R135, R135 ;  /* 0x0000008700877245 */ /* 0x000fe20000201400 */
[----:B------:R-:W-:Y:S01]  /*9240*/  FFMA.FTZ R23, R138, -UR6, R23 ;  /* 0x800000068a177c23 */ /* 0x000fe20008010017 */
[----:B------:R-:W-:Y:S01]  /*9250*/  IABS R136, R136 ;  /* 0x0000008800887213 */ /* 0x000fe20000000000 */
[C---:B------:R-:W-:Y:S01]  /*9260*/  FFMA.FTZ R8, R134.reuse, -UR6, R8 ;  /* 0x8000000686087c23 */ /* 0x040fe20008010008 */
[----:B------:R-:W-:Y:S01]  /*9270*/  IABS R172, R172 ;  /* 0x000000ac00ac7213 */ /* 0x000fe20000000000 */
[----:B------:R-:W-:Y:S01]  /*9280*/  FFMA.FTZ R14, R134, -UR6, R14 ;  /* 0x80000006860e7c23 */ /* 0x000fe2000801000e */
[----:B------:R-:W-:Y:S01]  /*9290*/  I2FP.F32.S32 R138, R139 ;  /* 0x0000008b008a7245 */ /* 0x000fe20000201400 */
[----:B------:R-:W-:Y:S01]  /*92a0*/  VIADD R134, R133, 0x37 ;  /* 0x0000003785867836 */ /* 0x000fe20000000000 */
[----:B------:R-:W-:Y:S01]  /*92b0*/  I2FP.F32.S32 R136, R136 ;  /* 0x0000008800887245 */ /* 0x000fe20000201400 */
[C---:B------:R-:W-:Y:S01]  /*92c0*/  FFMA.FTZ R12, R2.reuse, -UR6, R12 ;  /* 0x80000006020c7c23 */ /* 0x040fe2000801000c */
[----:B------:R-:W-:Y:S01]  /*92d0*/  I2FP.F32.S32 R139, R172 ;  /* 0x000000ac008b7245 */ /* 0x000fe20000201400 */
[----:B------:R-:W-:Y:S01]  /*92e0*/  FFMA.FTZ R26, R2, -UR6, R26 ;  /* 0x80000006021a7c23 */ /* 0x000fe2000801001a */
[----:B------:R-:W-:Y:S01]  /*92f0*/  IABS R134, R134 ;  /* 0x0000008600867213 */ /* 0x000fe20000000000 */
[C---:B------:R-:W-:Y:S01]  /*9300*/  FFMA.FTZ R20, R135.reuse, -UR6, R20 ;  /* 0x8000000687147c23 */ /* 0x040fe20008010014 */
[----:B------:R-:W-:Y:S01]  /*9310*/  FMNMX3.FTZ R172, R132, R8, R9, !PT ;  /* 0x0000000884ac7276 */ /* 0x000fe20007810009 */
[----:B------:R-:W-:Y:S01]  /*9320*/  FFMA.FTZ R34, R135, -UR6, R34 ;  /* 0x8000000687227c23 */ /* 0x000fe20008010022 */
[----:B------:R-:W-:Y:S01]  /*9330*/  I2FP.F32.S32 R134, R134 ;  /* 0x0000008600867245 */ /* 0x000fe20000201400 */
[C---:B------:R-:W-:Y:S02]  /*9340*/  VIADD R2, R133.reuse, 0x30 ;  /* 0x0000003085027836 */ /* 0x040fe40000000000 */
[----:B------:R-:W-:Y:S01]  /*9350*/  FFMA.FTZ R32, R138, -UR6, R32 ;  /* 0x800000068a207c23 */ /* 0x000fe20008010020 */
[C---:B------:R-:W-:Y:S02]  /*9360*/  VIADD R135, R133.reuse, 0x2f ;  /* 0x0000002f85877836 */ /* 0x040fe40000000000 */
[----:B------:R-:W-:Y:S01]  /*9370*/  FFMA.FTZ R21, R136, -UR6, R21 ;  /* 0x8000000688157c23 */ /* 0x000fe20008010015 */
[----:B------:R-:W-:Y:S02]  /*9380*/  VIADD R138, R133, 0x28 ;  /* 0x00000028858a7836 */ /* 0x000fe40000000000 */
[----:B------:R-:W-:Y:S01]  /*9390*/  FFMA.FTZ R33, R139, -UR6, R33 ;  /* 0x800000068b217c23 */ /* 0x000fe20008010021 */
[----:B------:R-:W-:Y:S01]  /*93a0*/  FMNMX3.FTZ R139, R0, R4, R5, !PT ;  /* 0x00000004008b7276 */ /* 0x000fe20007810005 */
[----:B------:R-:W-:Y:S01]  /*93b0*/  FFMA.FTZ R35, R136, -UR6, R35 ;  /* 0x8000000688237c23 */ /* 0x000fe20008010023 */
[----:B------:R-:W-:Y:S01]  /*93c0*/  VIADD R136, R133, 0x27 ;  /* 0x0000002785887836 */ /* 0x000fe20000000000 */
[----:B------:R-:W-:Y:S01]  /*93d0*/  IABS R133, R2 ;  /* 0x0000000200857213 */ /* 0x000fe20000000000 */
[----:B------:R-:W-:Y:S01]  /*93e0*/  FFMA.FTZ R13, R134, -UR6, R13 ;  /* 0x80000006860d7c23 */ /* 0x000fe2000801000d */
[----:B------:R-:W-:Y:S02]  /*93f0*/  IABS R2, R135 ;  /* 0x0000008700027213 */ /* 0x000fe40000000000 */
[----:B------:R-:W-:Y:S02]  /*9400*/  IABS R135, R138 ;  /* 0x0000008a00877213 */ /* 0x000fe40000000000 */
[----:B------:R-:W-:Y:S02]  /*9410*/  FMNMX3.FTZ R138, R3, R6, R7, !PT ;  /* 0x00000006038a7276 */ /* 0x000fe40007810007 */
[----:B------:R-:W-:Y:S02]  /*9420*/  FMNMX3.FTZ R139, R139, R16, R17, !PT ;  /* 0x000000108b8b7276 */ /* 0x000fe40007810011 */
[----:B------:R-:W-:Y:S02]  /*9430*/  I2FP.F32.S32 R133, R133 ;  /* 0x0000008500857245 */ /* 0x000fe40000201400 */
[----:B------:R-:W-:Y:S02]  /*9440*/  I2FP.F32.S32 R2, R2 ;  /* 0x0000000200027245 */ /* 0x000fe40000201400 */
[----:B------:R-:W-:Y:S01]  /*9450*/  IABS R136, R136 ;  /* 0x0000008800887213 */ /* 0x000fe20000000000 */
[----:B------:R-:W-:Y:S01]  /*9460*/  FFMA.FTZ R24, R133, -UR6, R24 ;  /* 0x8000000685187c23 */ /* 0x000fe20008010018 */
[----:B------:R-:W-:Y:S01]  /*9470*/  FMNMX3.FTZ R138, R138, R18, R19, !PT ;  /* 0x000000128a8a7276 */ /* 0x000fe20007810013 */
[----:B------:R-:W-:Y:S01]  /*9480*/  FFMA.FTZ R25, R2, -UR6, R25 ;  /* 0x8000000602197c23 */ /* 0x000fe20008010019 */
[----:B------:R-:W-:Y:S02]  /*9490*/  FMNMX3.FTZ R139, R139, R20, R21, !PT ;  /* 0x000000148b8b7276 */ /* 0x000fe40007810015 */
[----:B------:R-:W-:Y:S02]  /*94a0*/  I2FP.F32.S32 R135, R135 ;  /* 0x0000008700877245 */ /* 0x000fe40000201400 */
[----:B------:R-:W-:Y:S02]  /*94b0*/  I2FP.F32.S32 R136, R136 ;  /* 0x0000008800887245 */ /* 0x000fe40000201400 */
[----:B------:R-:W-:Y:S02]  /*94c0*/  FMNMX3.FTZ R181, R172, R12, R13, !PT ;  /* 0x0000000cacb57276 */ /* 0x000fe4000781000d */
[----:B------:R-:W-:Y:S02]  /*94d0*/  FMNMX3.FTZ R180, R138, R22, R23, !PT ;  /* 0x000000168ab47276 */ /* 0x000fe40007810017 */
[----:B------:R-:W-:Y:S01]  /*94e0*/  FMNMX3.FTZ R178, R139, R32, R33, !PT ;  /* 0x000000208bb27276 */ /* 0x000fe20007810021 */
[----:B------:R-:W-:Y:S06]  /*94f0*/  BRA.U.ANY UP0, `(.L_x_2148) ;  /* 0xffffffed00487547 */ /* 0x000fec000b93ffff */
.L_x_2147:
[----:B-1----:R-:W-:Y:S01]  /*9500*/  FMNMX3.FTZ R138, R180, R34, R35, !PT ;  /* 0x00000022b48a7276 */ /* 0x002fe20007810023 */
[----:B------:R-:W2:Y:S01]  /*9510*/  LDL R177, [R1+0x7c] ;  /* 0x00007c0001b17983 */ /* 0x000ea20000100800 */
[----:B------:R-:W-:Y:S01]  /*9520*/  FFMA.FTZ R28, R135, -UR6, R28 ;  /* 0x80000006871c7c23 */ /* 0x000fe2000801001c */
[----:B------:R-:W-:Y:S01]  /*9530*/  FMNMX3.FTZ R135, R137, R10, R11, !PT ;  /* 0x0000000a89877276 */ /* 0x000fe2000781000b */
[----:B------:R-:W-:Y:S01]  /*9540*/  FFMA.FTZ R29, R136, -UR6, R29 ;  /* 0x80000006881d7c23 */ /* 0x000fe2000801001d */
[----:B------:R-:W-:Y:S01]  /*9550*/  FMNMX3.FTZ R136, R181, R24, R25, !PT ;  /* 0x00000018b5887276 */ /* 0x000fe20007810019 */
[----:B------:R-:W3:Y:S01]  /*9560*/  LDL R183, [R1+0x78] ;  /* 0x0000780001b77983 */ /* 0x000ee20000100800 */
[----:B------:R-:W-:Y:S01]  /*9570*/  FFMA.FTZ R27, R134, -UR6, R27 ;  /* 0x80000006861b7c23 */ /* 0x000fe2000801001b */
[----:B------:R-:W-:Y:S01]  /*9580*/  FMNMX3.FTZ R134, R135, R14, R15, !PT ;  /* 0x0000000e87867276 */ /* 0x000fe2000781000f */
[----:B------:R-:W-:Y:S01]  /*9590*/  FFMA.FTZ R30, R133, -UR6, R30 ;  /* 0x80000006851e7c23 */ /* 0x000fe2000801001e */
[----:B------:R-:W-:Y:S01]  /*95a0*/  FMNMX3.FTZ R176, R136, R28, R29, !PT ;  /* 0x0000001c88b07276 */ /* 0x000fe2000781001d */
[----:B------:R-:W4:Y:S01]  /*95b0*/  LDL R182, [R1+0x6c] ;  /* 0x00006c0001b67983 */ /* 0x000f220000100800 */
[----:B------:R-:W-:Y:S01]  /*95c0*/  FFMA.FTZ R31, R2, -UR6, R31 ;  /* 0x80000006021f7c23 */ /* 0x000fe2000801001f */
[----:B------:R-:W-:Y:S01]  /*95d0*/  FMNMX3.FTZ R2, R134, R26, R27, !PT ;  /* 0x0000001a86027276 */ /* 0x000fe2000781001b */
[----:B------:R-:W-:Y:S01]  /*95e0*/  UISETP.GT.AND UP0, UPT, UR22, URZ, UPT ;  /* 0x000000ff1600728c */ /* 0x000fe2000bf04270 */
[----:B------:R-:W5:Y:S01]  /*95f0*/  LDL R174, [R1+0x74] ;  /* 0x0000740001ae7983 */ /* 0x000f620000100800 */
[----:B------:R-:W-:Y:S01]  /*9600*/  UIADD3 UR9, UPT, UPT, UR22, -0x1, URZ ;  /* 0xffffffff16097890 */ /* 0x000fe2000fffe0ff */
[----:B------:R-:W-:Y:S02]  /*9610*/  FMNMX3.FTZ R2, R2, R30, R31, !PT ;  /* 0x0000001e02027276 */ /* 0x000fe4000781001f */
[----:B------:R-:W5:Y:S06]  /*9620*/  LDL.64 R184, [R1+0x98] ;  /* 0x0000980001b87983 */ /* 0x000f6c0000100a00 */
[----:B------:R-:W5:Y:S04]  /*9630*/  LDL R175, [R1+0x68] ;  /* 0x0000680001af7983 */ /* 0x000f680000100800 */
[----:B------:R-:W5:Y:S06]  /*9640*/  LDL.64 R192, [R1+0x90] ;  /* 0x0000900001c07983 */ /* 0x000f6c0000100a00 */
[----:B------:R-:W5:Y:S06]  /*9650*/  LDL.64 R190, [R1+0x88] ;  /* 0x0000880001be7983 */ /* 0x000f6c0000100a00 */
[----:B------:R-:W5:Y:S06]  /*9660*/  LDL.64 R188, [R1+0x80] ;  /* 0x0000800001bc7983 */ /* 0x000f6c0000100a00 */
[----:B------:R-:W1:Y:S08]  /*9670*/  SHFL.BFLY PT, R172, R178, 0x2, 0x1f ;  /* 0x0c401f00b2ac7f89 */ /* 0x000e7000000e0000 */
[----:B------:R-:W-:Y:S08]  /*9680*/  SHFL.BFLY PT, R173, R138, 0x2, 0x1f ;  /* 0x0c401f008aad7f89 */ /* 0x000ff000000e0000 */
[----:B------:R-:W1:Y:S08]  /*9690*/  SHFL.BFLY PT, R134, R176, 0x2, 0x1f ;  /* 0x0c401f00b0867f89 */ /* 0x000e7000000e0000 */
[----:B------:R-:W-:Y:S01]  /*96a0*/  SHFL.BFLY PT, R139, R2, 0x2, 0x1f ;  /* 0x0c401f00028b7f89 */ /* 0x000fe200000e0000 */
[----:B-1----:R-:W-:Y:S07]  /*96b0*/  FMNMX.FTZ R136, R178, R172, !PT ;  /* 0x000000acb2887209 */ /* 0x002fee0007810000 */
[----:B------:R-:W1:Y:S01]  /*96c0*/  SHFL.BFLY PT, R172, R136, 0x1, 0x1f ;  /* 0x0c201f0088ac7f89 */ /* 0x000e6200000e0000 */
[----:B------:R-:W-:Y:S02]  /*96d0*/  FMNMX.FTZ R176, R176, R134, !PT ;  /* 0x00000086b0b07209 */ /* 0x000fe40007810000 */
[----:B-1----:R-:W-:Y:S04]  /*96e0*/  FMNMX.FTZ R136, R136, R172, !PT ;  /* 0x000000ac88887209 */ /* 0x002fe80007810000 */
[C---:B------:R-:W-:Y:S01]  /*96f0*/  FSETP.NEU.FTZ.AND P0, PT, R136.reuse, -INF , PT ;  /* 0xff8000008800780b */ /* 0x040fe20003f1d000 */
[----:B------:R-:W-:Y:S01]  /*9700*/  FADD.FTZ R0, -R136, R0 ;  /* 0x0000000088007221 */ /* 0x000fe20000010100 */
[----:B--2---:R-:W-:Y:S01]  /*9710*/  LOP3.LUT R133, R177, UR22, RZ, 0x3c, !PT ;  /* 0x00000016b1857c12 */ /* 0x004fe2000f8e3cff */
[----:B------:R-:W-:Y:S01]  /*9720*/  UMOV UR22, UR9 ;  /* 0x0000000900167c82 */ /* 0x000fe20008000000 */
[----:B------:R-:W-:Y:S03]  /*9730*/  FMNMX.FTZ R177, R138, R173, !PT ;  /* 0x000000ad8ab17209 */ /* 0x000fe60007810000 */
[----:B------:R-:W-:Y:S02]  /*9740*/  IMAD.WIDE.U32 R178, R133, -0x326172a9, RZ ;  /* 0xcd9e8d5785b27825 */ /* 0x000fe400078e00ff */
[----:B------:R-:W1:Y:S03]  /*9750*/  SHFL.BFLY PT, R173, R177, 0x1, 0x1f ;  /* 0x0c201f00b1ad7f89 */ /* 0x000e6600000e0000 */
[C---:B---3--:R-:W-:Y:S02]  /*9760*/  LOP3.LUT R134, R179.reuse, R183, RZ, 0x3c, !PT ;  /* 0x000000b7b3867212 */ /* 0x048fe400078e3cff */
[----:B----4-:R-:W-:Y:S02]  /*9770*/  LOP3.LUT R133, R178, R182, RZ, 0x3c, !PT ;  /* 0x000000b6b2857212 */ /* 0x010fe400078e3cff */
[----:B-----5:R-:W-:Y:S01]  /*9780*/  LOP3.LUT R135, R179, R174, RZ, 0x3c, !PT ;  /* 0x000000aeb3877212 */ /* 0x020fe200078e3cff */
[----:B------:R-:W-:Y:S01]  /*9790*/  IMAD.WIDE.U32 R182, R134, -0x2daee0ad, RZ ;  /* 0xd2511f5386b67825 */ /* 0x000fe200078e00ff */
[----:B------:R-:W2:Y:S03]  /*97a0*/  SHFL.BFLY PT, R174, R176, 0x1, 0x1f ;  /* 0x0c201f00b0ae7f89 */ /* 0x000ea600000e0000 */
[----:B------:R-:W-:Y:S01]  /*97b0*/  IMAD.WIDE.U32 R186, R133, -0x2daee0ad, RZ ;  /* 0xd2511f5385ba7825 */ /* 0x000fe200078e00ff */
[----:B------:R-:W-:Y:S03]  /*97c0*/  FMNMX.FTZ R133, R2, R139, !PT ;  /* 0x0000008b02857209 */ /* 0x000fe60007810000 */
[----:B------:R-:W-:Y:S01]  /*97d0*/  IMAD.WIDE.U32 R180, R135, -0x2daee0ad, RZ ;  /* 0xd2511f5387b47825 */ /* 0x000fe200078e00ff */
[----:B------:R-:W-:Y:S02]  /*97e0*/  LOP3.LUT R135, R184, UR21, R183, 0x96, !PT ;  /* 0x00000015b8877c12 */ /* 0x000fe4000f8e96b7 */
[----:B------:R-:W-:Y:S02]  /*97f0*/  LOP3.LUT R2, R182, UR16, R187, 0x96, !PT ;  /* 0x00000010b6027c12 */ /* 0x000fe4000f8e96bb */
[----:B------:R-:W-:Y:S01]  /*9800*/  LOP3.LUT R134, R178, R175, RZ, 0x3c, !PT ;  /* 0x000000afb2867212 */ /* 0x000fe200078e3cff */
[----:B------:R-:W-:Y:S01]  /*9810*/  IMAD.WIDE.U32 R182, R135, -0x326172a9, RZ ;  /* 0xcd9e8d5787b67825 */ /* 0x000fe200078e00ff */
[----:B------:R-:W-:Y:S01]  /*9820*/  LOP3.LUT R138, R192, UR21, R181, 0x96, !PT ;  /* 0x00000015c08a7c12 */ /* 0x000fe2000f8e96b5 */
[----:B------:R-:W3:Y:S01]  /*9830*/  SHFL.BFLY PT, R175, R133, 0x1, 0x1f ;  /* 0x0c201f0085af7f89 */ /* 0x000ee200000e0000 */
[----:B-1----:R-:W-:Y:S01]  /*9840*/  FMNMX.FTZ R135, R177, R173, !PT ;  /* 0x000000adb1877209 */ /* 0x002fe20007810000 */
[----:B------:R-:W-:Y:S01]  /*9850*/  IMAD.WIDE.U32 R178, R2, -0x326172a9, RZ ;  /* 0xcd9e8d5702b27825 */ /* 0x000fe200078e00ff */
[----:B------:R-:W-:Y:S03]  /*9860*/  LOP3.LUT R172, R190, UR17, R183, 0x96, !PT ;  /* 0x00000011beac7c12 */ /* 0x000fe6000f8e96b7 */
[----:B------:R-:W-:Y:S01]  /*9870*/  FMUL.FTZ R2, R0, UR4 ;  /* 0x0000000400027c20 */ /* 0x000fe20008410000 */
[----:B------:R-:W-:Y:S01]  /*9880*/  FADD.FTZ R0, -R135, R3 ;  /* 0x0000000387007221 */ /* 0x000fe20000010100 */
[----:B------:R-:W-:Y:S01]  /*9890*/  LOP3.LUT R173, R182, UR15, R179, 0x96, !PT ;  /* 0x0000000fb6ad7c12 */ /* 0x000fe2000f8e96b3 */
[----:B------:R-:W-:Y:S01]  /*98a0*/  IMAD.WIDE.U32 R184, R134, -0x2daee0ad, RZ ;  /* 0xd2511f5386b87825 */ /* 0x000fe200078e00ff */
[----:B------:R1:W4:Y:S03]  /*98b0*/  MUFU.EX2 R3, R2 ;  /* 0x0000000200037308 */ /* 0x0003260000000800 */
[----:B------:R-:W-:Y:S01]  /*98c0*/  IMAD.WIDE.U32 R138, R138, -0x326172a9, RZ ;  /* 0xcd9e8d578a8a7825 */ /* 0x000fe200078e00ff */
[----:B------:R-:W-:Y:S04]  /*98d0*/  LOP3.LUT R134, R180, UR16, R185, 0x96, !PT ;  /* 0x00000010b4867c12 */ /* 0x000fe8000f8e96b9 */
[----:B------:R-:W-:Y:S01]  /*98e0*/  LOP3.LUT R139, R188, UR17, R139, 0x96, !PT ;  /* 0x00000011bc8b7c12 */ /* 0x000fe2000f8e968b */
[----:B------:R-:W-:Y:S01]  /*98f0*/  IMAD.WIDE.U32 R182, R134, -0x326172a9, RZ ;  /* 0xcd9e8d5786b67825 */ /* 0x000fe200078e00ff */
[----:B--2---:R-:W-:Y:S03]  /*9900*/  FMNMX.FTZ R134, R176, R174, !PT ;  /* 0x000000aeb0867209 */ /* 0x004fe60007810000 */
[----:B------:R-:W-:Y:S01]  /*9910*/  IMAD.WIDE.U32 R176, R172, -0x2daee0ad, RZ ;  /* 0xd2511f53acb07825 */ /* 0x000fe200078e00ff */
[----:B------:R-:W-:Y:S02]  /*9920*/  LOP3.LUT R138, R138, UR15, R183, 0x96, !PT ;  /* 0x0000000f8a8a7c12 */ /* 0x000fe4000f8e96b7 */
[----:B---3--:R-:W-:Y:S01]  /*9930*/  FMNMX.FTZ R133, R133, R175, !PT ;  /* 0x000000af85857209 */ /* 0x008fe20007810000 */
[----:B-1----:R-:W-:Y:S01]  /*9940*/  FMUL.FTZ R2, R0, UR4 ;  /* 0x0000000400027c20 */ /* 0x002fe20008410000 */
[----:B------:R-:W-:Y:S01]  /*9950*/  FADD.FTZ R0, -R134, R132 ;  /* 0x0000008486007221 */ /* 0x000fe20000010100 */
[----:B------:R-:W-:Y:S04]  /*9960*/  IMAD.WIDE.U32 R232, R138, -0x2daee0ad, RZ ;  /* 0xd2511f538ae87825 */ /* 0x000fe800078e00ff */
[----:B------:R-:W-:Y:S01]  /*9970*/  FMUL.FTZ R138, R136, UR4 ;  /* 0x00000004888a7c20 */ /* 0x000fe20008410000 */
[----:B------:R1:W-:Y:S01]  /*9980*/  MUFU.EX2 R132, R2 ;  /* 0x0000000200847308 */ /* 0x0003e20000000800 */
[----:B------:R-:W-:Y:S01]  /*9990*/  LOP3.LUT R172, R186, UR14, R177, 0x96, !PT ;  /* 0x0000000ebaac7c12 */ /* 0x000fe2000f8e96b1 */
[----:B------:R-:W-:Y:S04]  /*99a0*/  IMAD.WIDE.U32 R174, R139, -0x2daee0ad, RZ ;  /* 0xd2511f538bae7825 */ /* 0x000fe800078e00ff */
[----:B----4-:R-:W-:Y:S01]  /*99b0*/  FMUL.FTZ R36, R3, R36 ;  /* 0x0000002403247220 */ /* 0x010fe20000410000 */
[----:B------:R-:W-:Y:S01]  /*99c0*/  FSEL R138, R138, RZ, P0 ;  /* 0x000000ff8a8a7208 */ /* 0x000fe20000000000 */
[----:B------:R-:W-:Y:S01]  /*99d0*/  IMAD.WIDE.U32 R188, R173, -0x2daee0ad, RZ ;  /* 0xd2511f53adbc7825 */ /* 0x000fe200078e00ff */
[----:B------:R-:W-:Y:S02]  /*99e0*/  FSETP.NEU.FTZ.AND P0, PT, R135, -INF , PT ;  /* 0xff8000008700780b */ /* 0x000fe40003f1d000 */
[----:B------:R-:W-:Y:S01]  /*99f0*/  LOP3.LUT R174, R174, UR12, R233, 0x96, !PT ;  /* 0x0000000caeae7c12 */ /* 0x000fe2000f8e96e9 */
[--C-:B------:R-:W-:Y:S01]  /*9a00*/  FFMA.FTZ R5, R5, UR4, -R138.reuse ;  /* 0x0000000405057c23 */ /* 0x100fe2000801088a */
[----:B------:R-:W-:Y:S01]  /*9a10*/  IMAD.WIDE.U32 R180, R172, -0x326172a9, RZ ;  /* 0xcd9e8d57acb47825 */ /* 0x000fe200078e00ff */
[----:B------:R-:W2:Y:S02]  /*9a20*/  LDL.LU R233, [R1+0x44] ;  /* 0x0000440001e97983 */ /* 0x000ea40000300800 */
[----:B------:R3:W-:Y:S01]  /*9a30*/  MUFU.EX2 R223, R5 ;  /* 0x0000000500df7308 */ /* 0x0007e20000000800 */
[----:B------:R-:W-:Y:S01]  /*9a40*/  LOP3.LUT R176, R176, UR12, R189, 0x96, !PT ;  /* 0x0000000cb0b07c12 */ /* 0x000fe2000f8e96bd */
[--C-:B------:R-:W-:Y:S01]  /*9a50*/  FFMA.FTZ R4, R4, UR4, -R138.reuse ;  /* 0x0000000404047c23 */ /* 0x100fe2000801088a */
[----:B-1----:R-:W-:Y:S01]  /*9a60*/  FMUL.FTZ R2, R0, UR4 ;  /* 0x0000000400027c20 */ /* 0x002fe20008410000 */
[----:B------:R-:W-:Y:S01]  /*9a70*/  FADD.FTZ R0, -R133, R137 ;  /* 0x0000008985007221 */ /* 0x000fe20000010100 */
[----:B------:R-:W-:Y:S01]  /*9a80*/  LOP3.LUT R137, R184, UR14, R175, 0x96, !PT ;  /* 0x0000000eb8897c12 */ /* 0x000fe2000f8e96af */
[----:B------:R-:W-:Y:S01]  /*9a90*/  IMAD.WIDE.U32 R176, R176, -0x326172a9, RZ ;  /* 0xcd9e8d57b0b07825 */ /* 0x000fe200078e00ff */
[----:B------:R-:W-:Y:S03]  /*9aa0*/  LOP3.LUT R178, R178, UR13, R181, 0x96, !PT ;  /* 0x0000000db2b27c12 */ /* 0x000fe6000f8e96b5 */
[----:B------:R1:W4:Y:S01]  /*9ab0*/  MUFU.EX2 R193, R4 ;  /* 0x0000000400c17308 */ /* 0x0003220000000800 */
[----:B------:R-:W-:Y:S01]  /*9ac0*/  FFMA.FTZ R189, R20, UR4, -R138 ;  /* 0x0000000414bd7c23 */ /* 0x000fe2000801088a */
[----:B------:R-:W-:Y:S04]  /*9ad0*/  IMAD.WIDE.U32 R172, R137, -0x326172a9, RZ ;  /* 0xcd9e8d5789ac7825 */ /* 0x000fe800078e00ff */
[----:B------:R-:W-:Y:S01]  /*9ae0*/  FMUL.FTZ R137, R135, UR4 ;  /* 0x0000000487897c20 */ /* 0x000fe20008410000 */
[----:B------:R-:W-:Y:S01]  /*9af0*/  LOP3.LUT R139, R180, UR11, R177, 0x96, !PT ;  /* 0x0000000bb48b7c12 */ /* 0x000fe2000f8e96b1 */
[----:B------:R-:W-:Y:S01]  /*9b00*/  IMAD.WIDE.U32 R174, R174, -0x326172a9, RZ ;  /* 0xcd9e8d57aeae7825 */ /* 0x000fe200078e00ff */
[----:B------:R-:W-:Y:S01]  /*9b10*/  LOP3.LUT R204, R182, UR13, R173, 0x96, !PT ;  /* 0x0000000db6cc7c12 */ /* 0x000fe2000f8e96ad */
[----:B------:R-:W5:Y:S01]  /*9b20*/  MUFU.EX2 R2, R2 ;  /* 0x0000000200027308 */ /* 0x000f620000000800 */
[----:B------:R-:W-:Y:S01]  /*9b30*/  FSEL R137, R137, RZ, P0 ;  /* 0x000000ff89897208 */ /* 0x000fe20000000000 */
[C---:B---3--:R-:W-:Y:S01]  /*9b40*/  FMUL.FTZ R5, R134.reuse, UR4 ;  /* 0x0000000486057c20 */ /* 0x048fe20008410000 */
[----:B------:R-:W-:Y:S01]  /*9b50*/  FSETP.NEU.FTZ.AND P0, PT, R134, -INF , PT ;  /* 0xff8000008600780b */ /* 0x000fe20003f1d000 */
[----:B------:R-:W-:Y:S01]  /*9b60*/  IMAD.WIDE.U32 R186, R178, -0x2daee0ad, RZ ;  /* 0xd2511f53b2ba7825 */ /* 0x000fe200078e00ff */
[----:B------:R-:W-:Y:S02]  /*9b70*/  LOP3.LUT R177, R172, UR11, R175, 0x96, !PT ;  /* 0x0000000bacb17c12 */ /* 0x000fe4000f8e96af */
[----:B------:R-:W-:Y:S01]  /*9b80*/  FSEL R5, R5, RZ, P0 ;  /* 0x000000ff05057208 */ /* 0x000fe20000000000 */
[----:B------:R-:W-:Y:S01]  /*9b90*/  FFMA.FTZ R6, R6, UR4, -R137 ;  /* 0x0000000406067c23 */ /* 0x000fe20008010889 */
[----:B------:R-:W-:Y:S01]  /*9ba0*/  LOP3.LUT R173, R177, 0xffff, RZ, 0xc0, !PT ;  /* 0x0000ffffb1ad7812 */ /* 0x000fe200078ec0ff */
[C---:B-1----:R-:W-:Y:S01]  /*9bb0*/  FMUL.FTZ R4, R133.reuse, UR4 ;  /* 0x0000000485047c20 */ /* 0x042fe20008410000 */
[----:B------:R-:W-:Y:S01]  /*9bc0*/  FSETP.NEU.FTZ.AND P0, PT, R133, -INF , PT ;  /* 0xff8000008500780b */ /* 0x000fe20003f1d000 */
[--C-:B------:R-:W-:Y:S01]  /*9bd0*/  FFMA.FTZ R9, R9, UR4, -R5.reuse ;  /* 0x0000000409097c23 */ /* 0x100fe20008010805 */
[----:B------:R-:W-:Y:S01]  /*9be0*/  FFMA.FTZ R8, R8, UR4, -R5 ;  /* 0x0000000408087c23 */ /* 0x000fe20008010805 */
[----:B------:R1:W-:Y:S01]  /*9bf0*/  MUFU.EX2 R222, R6 ;  /* 0x0000000600de7308 */ /* 0x0003e20000000800 */
[----:B------:R-:W-:Y:S01]  /*9c00*/  SHF.R.U32.HI R183, RZ, 0x8, R173 ;  /* 0x00000008ffb77819 */ /* 0x000fe200000116ad */
[----:B------:R-:W-:Y:S01]  /*9c10*/  IMAD.U32 R178, RZ, RZ, UR29 ;  /* 0x0000001dffb27e24 */ /* 0x000fe2000f8e00ff */
[----:B------:R-:W-:Y:S01]  /*9c20*/  LOP3.LUT R172, R139, 0xffff, RZ, 0xc0, !PT ;  /* 0x0000ffff8bac7812 */ /* 0x000fe200078ec0ff */
[----:B------:R-:W-:Y:S01]  /*9c30*/  IMAD.MOV.U32 R231, RZ, RZ, R174 ;  /* 0x000000ffffe77224 */ /* 0x000fe200078e00ae */
[----:B------:R-:W-:Y:S01]  /*9c40*/  FSEL R4, R4, RZ, P0 ;  /* 0x000000ff04047208 */ /* 0x000fe20000000000 */
[--C-:B------:R-:W-:Y:S01]  /*9c50*/  FFMA.FTZ R19, R19, UR4, -R137.reuse ;  /* 0x0000000413137c23 */ /* 0x100fe20008010889 */
[----:B------:R-:W-:Y:S03]  /*9c60*/  SHF.R.U32.HI R172, RZ, 0x8, R172 ;  /* 0x00000008ffac7819 */ /* 0x000fe600000116ac */
[----:B------:R3:W-:Y:S01]  /*9c70*/  MUFU.EX2 R203, R9 ;  /* 0x0000000900cb7308 */ /* 0x0007e20000000800 */
[----:B------:R-:W-:Y:S01]  /*9c80*/  PRMT R229, R174, 0x7772, RZ ;  /* 0x00007772aee57816 */ /* 0x000fe200000000ff */
[--C-:B------:R-:W-:Y:S01]  /*9c90*/  FFMA.FTZ R11, R11, UR4, -R4.reuse ;  /* 0x000000040b0b7c23 */ /* 0x100fe20008010804 */
[----:B------:R-:W-:Y:S01]  /*9ca0*/  LOP3.LUT R173, R172, 0xffff, RZ, 0xc0, !PT ;  /* 0x0000ffffacad7812 */ /* 0x000fe200078ec0ff */
[--C-:B------:R-:W-:Y:S01]  /*9cb0*/  FFMA.FTZ R181, R30, UR4, -R4.reuse ;  /* 0x000000041eb57c23 */ /* 0x100fe20008010804 */
[C---:B------:R-:W-:Y:S01]  /*9cc0*/  PRMT R230, R174.reuse, 0x7773, RZ ;  /* 0x00007773aee67816 */ /* 0x040fe200000000ff */
[--C-:B------:R-:W-:Y:S01]  /*9cd0*/  FFMA.FTZ R185, R15, UR4, -R4.reuse ;  /* 0x000000040fb97c23 */ /* 0x100fe20008010804 */
[----:B------:R-:W-:Y:S03]  /*9ce0*/  PRMT R227, R174, 0x7771, RZ ;  /* 0x00007771aee37816 */ /* 0x000fe600000000ff */
[----:B------:R4:W-:Y:S01]  /*9cf0*/  MUFU.EX2 R221, R8 ;  /* 0x0000000800dd7308 */ /* 0x0009e20000000800 */
[----:B-1----:R-:W-:Y:S01]  /*9d00*/  LOP3.LUT R6, R183, 0xffff, RZ, 0xc0, !PT ;  /* 0x0000ffffb7067812 */ /* 0x002fe200078ec0ff */
[--C-:B------:R-:W-:Y:S01]  /*9d10*/  FFMA.FTZ R174, R27, UR4, -R4.reuse ;  /* 0x000000041bae7c23 */ /* 0x100fe20008010804 */
[--C-:B------:R-:W-:Y:S01]  /*9d20*/  FFMA.FTZ R10, R10, UR4, -R4.reuse ;  /* 0x000000040a0a7c23 */ /* 0x100fe20008010804 */
[--C-:B------:R-:W-:Y:S01]  /*9d30*/  FFMA.FTZ R14, R14, UR4, -R4.reuse ;  /* 0x000000040e0e7c23 */ /* 0x100fe20008010804 */
[----:B------:R-:W-:Y:S01]  /*9d40*/  ISETP.LE.U32.AND P3, PT, R6, UR7, PT ;  /* 0x0000000706007c0c */ /* 0x000fe2000bf63070 */
[----:B------:R-:W-:Y:S01]  /*9d50*/  FFMA.FTZ R205, R31, UR4, -R4 ;  /* 0x000000041fcd7c23 */ /* 0x000fe20008010804 */
[----:B------:R-:W-:Y:S03]  /*9d60*/  LOP3.LUT R6, R139, 0xff, RZ, 0xc0, !PT ;  /* 0x000000ff8b067812 */ /* 0x000fe600078ec0ff */
[----:B------:R-:W-:Y:S01]  /*9d70*/  MUFU.EX2 R199, R11 ;  /* 0x0000000b00c77308 */ /* 0x000fe20000000800 */
[----:B---3--:R-:W3:Y:S01]  /*9d80*/  LDL.LU R9, [R1+0x48] ;  /* 0x0000480001097983 */ /* 0x008ee20000300800 */
[----:B------:R-:W-:Y:S01]  /*9d90*/  LEA R178, P5, R178, R218, 0x1 ;  /* 0x000000dab2b27211 */ /* 0x000fe200078a08ff */
[----:B------:R-:W-:Y:S01]  /*9da0*/  FMUL.FTZ R20, R3, R144 ;  /* 0x0000009003147220 */ /* 0x000fe20000410000 */
[----:B------:R-:W-:Y:S01]  /*9db0*/  PRMT R192, R6, 0x5410, R172 ;  /* 0x0000541006c07816 */ /* 0x000fe200000000ac */
[--C-:B------:R-:W-:Y:S01]  /*9dc0*/  FFMA.FTZ R172, R26, UR4, -R4.reuse ;  /* 0x000000041aac7c23 */ /* 0x100fe20008010804 */
[----:B------:R-:W-:Y:S01]  /*9dd0*/  PRMT R4, R139, 0x7632, R4 ;  /* 0x000076328b047816 */ /* 0x000fe20000000004 */
[----:B------:R-:W-:Y:S01]  /*9de0*/  FFMA.FTZ R18, R18, UR4, -R137 ;  /* 0x0000000412127c23 */ /* 0x000fe20008010889 */
[----:B------:R-:W-:Y:S01]  /*9df0*/  ISETP.LE.U32.AND P4, PT, R6, UR7, PT ;  /* 0x0000000706007c0c */ /* 0x000fe2000bf83070 */
[----:B----4-:R1:W4:Y:S01]  /*9e00*/  LDL.S16 R8, [R1+0xc] ;  /* 0x00000c0001087983 */ /* 0x0103220000100600 */
[----:B------:R-:W-:Y:S01]  /*9e10*/  IMAD.U32 R6, RZ, RZ, UR29 ;  /* 0x0000001dff067e24 */ /* 0x000fe2000f8e00ff */
[----:B------:R-:W-:Y:S01]  /*9e20*/  SHF.R.U32.HI R139, RZ, 0x18, R139 ;  /* 0x00000018ff8b7819 */ /* 0x000fe2000001168b */
[----:B------:R5:W-:Y:S01]  /*9e30*/  MUFU.EX2 R195, R19 ;  /* 0x0000001300c37308 */ /* 0x000be20000000800 */
[----:B------:R-:W-:Y:S01]  /*9e40*/  LOP3.LUT R4, R4, 0xff, RZ, 0xc0, !PT ;  /* 0x000000ff04047812 */ /* 0x000fe200078ec0ff */
[--C-:B------:R-:W-:Y:S01]  /*9e50*/  FFMA.FTZ R197, R32, UR4, -R138.reuse ;  /* 0x0000000420c57c23 */ /* 0x100fe2000801088a */
[----:B------:R-:W-:Y:S01]  /*9e60*/  LOP3.LUT R184, R188, UR10, R187, 0x96, !PT ;  /* 0x0000000abcb87c12 */ /* 0x000fe2000f8e96bb */
[----:B------:R-:W-:Y:S01]  /*9e70*/  FMUL.FTZ R32, R3, R140 ;  /* 0x0000008c03207220 */ /* 0x000fe20000410000 */
[----:B------:R-:W-:Y:S01]  /*9e80*/  LEA.HI.X.SX32 R179, R6, R219, 0x1, P5 ;  /* 0x000000db06b37211 */ /* 0x000fe200028f0eff */
[--C-:B------:R-:W-:Y:S01]  /*9e90*/  FFMA.FTZ R17, R17, UR4, -R138.reuse ;  /* 0x0000000411117c23 */ /* 0x100fe2000801088a */
[----:B------:R-:W-:Y:S03]  /*9ea0*/  ISETP.LE.U32.AND P5, PT, R139, UR7, PT ;  /* 0x000000078b007c0c */ /* 0x000fe6000bfa3070 */
[----:B------:R-:W-:Y:S01]  /*9eb0*/  MUFU.EX2 R220, R10 ;  /* 0x0000000a00dc7308 */ /* 0x000fe20000000800 */
[----:B------:R-:W-:Y:S01]  /*9ec0*/  PRMT R187, R4, 0x5410, R139 ;  /* 0x0000541004bb7816 */ /* 0x000fe2000000008b */
[----:B------:R-:W-:Y:S01]  /*9ed0*/  FFMA.FTZ R16, R16, UR4, -R138 ;  /* 0x0000000410107c23 */ /* 0x000fe2000801088a */
[----:B------:R-:W-:Y:S01]  /*9ee0*/  F2FP.F16.F32.PACK_AB R139, R223, R193 ;  /* 0x000000c1df8b723e */ /* 0x000fe200000000ff */
[----:B------:R-:W-:Y:S01]  /*9ef0*/  FMUL.FTZ R0, R0, UR4 ;  /* 0x0000000400007c20 */ /* 0x000fe20008410000 */
[----:B------:R-:W-:Y:S01]  /*9f00*/  FFMA.FTZ R7, R7, UR4, -R137 ;  /* 0x0000000407077c23 */ /* 0x000fe20008010889 */
[--C-:B------:R-:W-:Y:S01]  /*9f10*/  FFMA.FTZ R12, R12, UR4, -R5.reuse ;  /* 0x000000040c0c7c23 */ /* 0x100fe20008010805 */
[----:B------:R-:W-:Y:S03]  /*9f20*/  FFMA.FTZ R13, R13, UR4, -R5 ;  /* 0x000000040d0d7c23 */ /* 0x000fe60008010805 */
[----:B------:R1:W-:Y:S01]  /*9f30*/  MUFU.EX2 R194, R18 ;  /* 0x0000001200c27308 */ /* 0x0003e20000000800 */
[C---:B-----5:R-:W-:Y:S01]  /*9f40*/  FMUL.FTZ R19, R132.reuse, R151 ;  /* 0x0000009784137220 */ /* 0x060fe20000410000 */
[----:B------:R-:W-:Y:S01]  /*9f50*/  FMUL.FTZ R6, R132, R154 ;  /* 0x0000009a84067220 */ /* 0x000fe20000410000 */
[----:B------:R-:W-:Y:S01]  /*9f60*/  ISETP.LE.U32.AND P0, PT, R173, UR7, PT ;  /* 0x00000007ad007c0c */ /* 0x000fe2000bf03070 */
[----:B------:R-:W-:Y:S01]  /*9f70*/  IMAD.MOV.U32 R224, RZ, RZ, R176 ;  /* 0x000000ffffe07224 */ /* 0x000fe200078e00b0 */
[C---:B------:R-:W-:Y:S01]  /*9f80*/  PRMT R225, R176.reuse, 0x7771, RZ ;  /* 0x00007771b0e17816 */ /* 0x040fe200000000ff */
[----:B------:R-:W-:Y:S01]  /*9f90*/  FFMA.FTZ R202, R35, UR4, -R137 ;  /* 0x0000000423ca7c23 */ /* 0x000fe20008010889 */
[C---:B------:R-:W-:Y:S03]  /*9fa0*/  PRMT R228, R176.reuse, 0x7772, RZ ;  /* 0x00007772b0e47816 */ /* 0x040fe600000000ff */
[----:B------:R5:W-:Y:S01]  /*9fb0*/  MUFU.EX2 R198, R17 ;  /* 0x0000001100c67308 */ /* 0x000be20000000800 */
[----:B------:R-:W-:Y:S01]  /*9fc0*/  PRMT R226, R176, 0x7773, RZ ;  /* 0x00007773b0e27816 */ /* 0x000fe200000000ff */
[--C-:B------:R-:W-:Y:S01]  /*9fd0*/  FFMA.FTZ R180, R29, UR4, -R5.reuse ;  /* 0x000000041db47c23 */ /* 0x100fe20008010805 */
[--C-:B------:R-:W-:Y:S01]  /*9fe0*/  FFMA.FTZ R173, R24, UR4, -R5.reuse ;  /* 0x0000000418ad7c23 */ /* 0x100fe20008010805 */
[--C-:B------:R-:W-:Y:S01]  /*9ff0*/  FFMA.FTZ R175, R25, UR4, -R5.reuse ;  /* 0x0000000419af7c23 */ /* 0x100fe20008010805 */
[----:B------:R-:W-:Y:S01]  /*a000*/  FFMA.FTZ R176, R28, UR4, -R5 ;  /* 0x000000041cb07c23 */ /* 0x000fe20008010805 */
[----:B------:R-:W-:Y:S02]  /*a010*/  IMAD.U32 R5, RZ, RZ, UR7 ;  /* 0x00000007ff057e24 */ /* 0x000fe4000f8e00ff */
[C---:B------:R-:W-:Y:S02]  /*a020*/  FMUL.FTZ R35, R132.reuse, R143 ;  /* 0x0000008f84237220 */ /* 0x040fe40000410000 */
[----:B------:R5:W-:Y:S01]  /*a030*/  MUFU.EX2 R200, R16 ;  /* 0x0000001000c87308 */ /* 0x000be20000000800 */
[----:B-1----:R-:W-:Y:S01]  /*a040*/  FMUL.FTZ R18, R132, R150 ;  /* 0x0000009684127220 */ /* 0x002fe20000410000 */
[----:B------:R-:W-:Y:S02]  /*a050*/  IMAD.U32 R182, RZ, RZ, UR8 ;  /* 0x00000008ffb67e24 */ /* 0x000fe4000f8e00ff */
[--C-:B------:R-:W-:Y:S01]  /*a060*/  FFMA.FTZ R191, R21, UR4, -R138.reuse ;  /* 0x0000000415bf7c23 */ /* 0x100fe2000801088a */
[----:B------:R-:W-:Y:S01]  /*a070*/  FFMA.FTZ R201, R33, UR4, -R138 ;  /* 0x0000000421c97c23 */ /* 0x000fe2000801088a */
[----:B------:R-:W-:Y:S01]  /*a080*/  ISETP.LE.U32.AND P6, PT, R4, UR7, PT ;  /* 0x0000000704007c0c */ /* 0x000fe2000bfc3070 */
[----:B------:R-:W-:Y:S01]  /*a090*/  FMUL.FTZ R4, R3, R152 ;  /* 0x0000009803047220 */ /* 0x000fe20000410000 */
[----:B------:R-:W-:Y:S02]  /*a0a0*/  LOP3.LUT R182, R5, 0xff0000, R182, 0xf8, !PT ;  /* 0x00ff000005b67812 */ /* 0x000fe400078ef8b6 */
[----:B------:R1:W-:Y:S01]  /*a0b0*/  MUFU.EX2 R206, R7 ;  /* 0x0000000700ce7308 */ /* 0x0003e20000000800 */
[----:B-----5:R-:W-:Y:S01]  /*a0c0*/  FMUL.FTZ R17, R3, R149 ;  /* 0x0000009503117220 */ /* 0x020fe20000410000 */
[----:B------:R-:W-:Y:S01]  /*a0d0*/  PRMT R138, R139, 0x7632, R138 ;  /* 0x000076328b8a7816 */ /* 0x000fe2000000008a */
        /* <DEDUP_REMOVED lines=21> */
[----:B------:R-:W5:Y:S01]  /*a230*/  MUFU.EX2 R0, R0 ;  /* 0x0000000000007308 */ /* 0x000f620000000800 */
        /* <DEDUP_REMOVED lines=8> */
[----:B------:R-:W-:Y:S01]  /*a2c0*/  FMUL.FTZ R129, R3, R129 ;  /* 0x0000008103817220 */ /* 0x000fe20000410000 */
[--C-:B------:R-:W-:Y:S01]  /*a2d0*/  FFMA.FTZ R196, R34, UR4, -R137.reuse ;  /* 0x0000000422c47c23 */ /* 0x100fe20008010889 */
[--C-:B------:R-:W-:Y:S01]  /*a2e0*/  FFMA.FTZ R188, R22, UR4, -R137.reuse ;  /* 0x0000000416bc7c23 */ /* 0x100fe20008010889 */
[----:B------:R-:W-:Y:S01]  /*a2f0*/  FFMA.FTZ R190, R23, UR4, -R137 ;  /* 0x0000000417be7c23 */ /* 0x000fe20008010889 */
[C---:B------:R-:W-:Y:S01]  /*a300*/  FMUL.FTZ R34, R132.reuse, R142 ;  /* 0x0000008e84227220 */ /* 0x040fe20000410000 */
        /* <DEDUP_REMOVED lines=21> */
[----:B------:R-:W-:Y:S01]  /*a460*/  PRMT R142, R139, 0x5410, R138 ;  /* 0x000054108b8e7816 */ /* 0x000fe2000000008a */
[C---:B------:R-:W-:Y:S01]  /*a470*/  FMUL.FTZ R102, R132.reuse, R102 ;  /* 0x0000006684667220 */ /* 0x040fe20000410000 */
[C---:B------:R-:W-:Y:S01]  /*a480*/  FMUL.FTZ R103, R132.reuse, R103 ;  /* 0x0000006784677220 */ /* 0x040fe20000410000 */
[C---:B------:R-:W-:Y:S01]  /*a490*/  FMUL.FTZ R118, R132.reuse, R118 ;  /* 0x0000007684767220 */ /* 0x040fe20000410000 */
[C---:B------:R-:W-:Y:S01]  /*a4a0*/  FMUL.FTZ R119, R132.reuse, R119 ;  /* 0x0000007784777220 */ /* 0x040fe20000410000 */
[C---:B------:R-:W-:Y:S01]  /*a4b0*/  FMUL.FTZ R130, R132.reuse, R130 ;  /* 0x0000008284827220 */ /* 0x040fe20000410000 */
[----:B------:R-:W-:Y:S01]  /*a4c0*/  FMUL.FTZ R131, R132, R131 ;  /* 0x0000008384837220 */ /* 0x000fe20000410000 */
        /* <DEDUP_REMOVED lines=30> */
[----:B------:R-:W-:Y:S01]  /*a6b0*/  PRMT R152, R177, 0x7632, R152 ;  /* 0x00007632b1987816 */ /* 0x000fe20000000098 */
        /* <DEDUP_REMOVED lines=30> */
[----:B------:R-:W-:Y:S01]  /*a8a0*/  LOP3.LUT R152, R152, 0xff, RZ, 0xc0, !PT ;  /* 0x000000ff98987812 */ /* 0x000fe200078ec0ff */
[----:B------:R-:W-:Y:S01]  /*a8b0*/  MUFU.EX2 R147, R188 ;  /* 0x000000bc00937308 */ /* 0x000fe20000000800 */
[----:B------:R-:W-:Y:S02]  /*a8c0*/  F2FP.F16.F32.PACK_AB R162, R154, R149 ;  /* 0x000000959aa2723e */ /* 0x000fe400000000ff */
[----:B------:R-:W-:Y:S02]  /*a8d0*/  F2FP.F16.F32.PACK_AB R157, R198, R200 ;  /* 0x000000c8c69d723e */ /* 0x000fe400000000ff */
[----:B------:R-:W-:Y:S02]  /*a8e0*/  F2FP.F16.F32.PACK_AB R158, R195, R194 ;  /* 0x000000c2c39e723e */ /* 0x000fe400000000ff */
[----:B------:R-:W-:Y:S03]  /*a8f0*/  PRMT R159, R157, 0x7632, R159 ;  /* 0x000076329d9f7816 */ /* 0x000fe6000000009f */
[----:B------:R-:W1:Y:S01]  /*a900*/  MUFU.EX2 R185, R185 ;  /* 0x000000b900b97308 */ /* 0x000e620000000800 */
[----:B------:R-:W-:Y:S02]  /*a910*/  PRMT R160, R158, 0x7632, R160 ;  /* 0x000076329ea07816 */ /* 0x000fe400000000a0 */
[----:B------:R-:W-:Y:S07]  /*a920*/  PRMT R161, R162, 0x7632, R161 ;  /* 0x00007632a2a17816 */ /* 0x000fee00000000a1 */
[----:B------:R5:W-:Y:S10]  /*a930*/  MUFU.EX2 R155, R189 ;  /* 0x000000bd009b7308 */ /* 0x000bf40000000800 */
[----:B------:R-:W-:Y:S01]  /*a940*/  MUFU.EX2 R205, R205 ;  /* 0x000000cd00cd7308 */ /* 0x000fe20000000800 */
[----:B-1----:R-:W-:Y:S04]  /*a950*/  F2FP.F16.F32.PACK_AB R163, R185, R143 ;  /* 0x0000008fb9a3723e */ /* 0x002fe800000000ff */
[----:B------:R-:W-:Y:S01]  /*a960*/  PRMT R164, R163, 0x7632, R164 ;  /* 0x00007632a3a47816 */ /* 0x000fe200000000a4 */
[----:B--2---:R-:W-:Y:S01]  /*a970*/  FFMA.FTZ R140, R3, R233, R193 ;  /* 0x000000e9038c7223 */ /* 0x004fe200000100c1 */
[----:B------:R-:W-:Y:S02]  /*a980*/  LOP3.LUT R3, R177, 0xff, RZ, 0xc0, !PT ;  /* 0x000000ffb1037812 */ /* 0x000fe400078ec0ff */
[----:B------:R-:W-:Y:S01]  /*a990*/  SHF.R.U32.HI R177, RZ, 0x18, R177 ;  /* 0x00000018ffb17819 */ /* 0x000fe200000116b1 */
[----:B------:R-:W-:Y:S01]  /*a9a0*/  FADD.FTZ R140, R223, R140 ;  /* 0x0000008cdf8c7221 */ /* 0x000fe20000010000 */
[----:B------:R-:W-:Y:S03]  /*a9b0*/  PRMT R148, R3, 0x5410, R183 ;  /* 0x0000541003947816 */ /* 0x000fe600000000b7 */
[----:B------:R-:W-:Y:S01]  /*a9c0*/  FADD.FTZ R140, R200, R140 ;  /* 0x0000008cc88c7221 */ /* 0x000fe20000010000 */
[----:B------:R-:W-:Y:S02]  /*a9d0*/  IADD3 R200, PT, PT, R208, 0xa040, RZ ;  /* 0x0000a040d0c87810 */ /* 0x000fe40007ffe0ff */
[--C-:B------:R-:W-:Y:S01]  /*a9e0*/  HSET2.LE.AND R148, R148, R182.reuse, PT ;  /* 0x000000b694947233 */ /* 0x100fe20003803000 */
[----:B---3--:R-:W-:Y:S01]  /*a9f0*/  FFMA.FTZ R137, R132, R9, R222 ;  /* 0x0000000984897223 */ /* 0x008fe200000100de */
[----:B------:R-:W-:Y:S03]  /*aa00*/  FMUL.FTZ R9, R2, R169 ;  /* 0x000000a902097220 */ /* 0x000fe60000410000 */
[----:B------:R-:W-:Y:S01]  /*aa10*/  FADD.FTZ R145, R206, R137 ;  /* 0x00000089ce917221 */ /* 0x000fe20000010000 */
[----:B------:R-:W-:Y:S01]  /*aa20*/  F2FP.F16.F32.PACK_AB R137, R199, R220 ;  /* 0x000000dcc789723e */ /* 0x000fe200000000ff */
[----:B----4-:R-:W-:Y:S03]  /*aa30*/  @!P4 HADD2 R8, -R139.H0_H0, -RZ.H0_H0 ;  /* 0xa00000ff8b08c230 */ /* 0x010fe60000000900 */
[----:B------:R-:W-:Y:S01]  /*aa40*/  PRMT R156, R137, 0x7632, R156 ;  /* 0x00007632899c7816 */ /* 0x000fe2000000009c */
[----:B------:R-:W-:Y:S01]  /*aa50*/  FADD.FTZ R145, R194, R145 ;  /* 0x00000091c2917221 */ /* 0x000fe20000010000 */
[----:B------:R1:W-:Y:S01]  /*aa60*/  @!P4 STL.S16 [R1+0xc], R8 ;  /* 0x00000c080100c387 */ /* 0x0003e20000100600 */
[----:B------:R-:W-:Y:S02]  /*aa70*/  PRMT R10, R8, 0x7610, R10 ;  /* 0x00007610080a7816 */ /* 0x000fe4000000000a */
[----:B------:R-:W-:Y:S01]  /*aa80*/  FADD.FTZ R145, R195, R145 ;  /* 0x00000091c3917221 */ /* 0x000fe20000010000 */
[----:B------:R-:W2:Y:S01]  /*aa90*/  LDL.LU R11, [R1+0x40] ;  /* 0x00004000010b7983 */ /* 0x000ea20000300800 */
[----:B------:R-:W-:Y:S01]  /*aaa0*/  @!P4 PRMT R139, R10, 0x5410, RZ ;  /* 0x000054100a8bc816 */ /* 0x000fe200000000ff */
[----:B------:R-:W-:Y:S01]  /*aab0*/  FMUL.FTZ R10, R0, R170 ;  /* 0x000000aa000a7220 */ /* 0x000fe20000410000 */
[----:B------:R-:W-:Y:S01]  /*aac0*/  ISETP.LE.U32.AND P4, PT, R3, UR7, PT ;  /* 0x0000000703007c0c */ /* 0x000fe2000bf83070 */
[----:B------:R4:W3:Y:S01]  /*aad0*/  LDL.S16 R144, [R1+0x28] ;  /* 0x0000280001907983 */ /* 0x0008e20000100600 */
[----:B------:R-:W-:Y:S01]  /*aae0*/  F2FP.F16.F32.PACK_AB R3, R206, R222 ;  /* 0x000000dece03723e */ /* 0x000fe200000000ff */
[----:B------:R-:W-:Y:S02]  /*aaf0*/  MUFU.EX2 R170, R191 ;  /* 0x000000bf00aa7308 */ /* 0x000fe40000000800 */
[----:B------:R4:W5:Y:S04]  /*ab00*/  LDL.S16 R151, [R1+0x20] ;  /* 0x0000200001977983 */ /* 0x0009680000100600 */
[----:B------:R4:W4:Y:S04]  /*ab10*/  LDL.S16 R233, [R1+0x1c] ;  /* 0x00001c0001e97983 */ /* 0x0009280000100600 */
[----:B------:R2:W4:Y:S04]  /*ab20*/  LDL.S16 R193, [R1+0x18] ;  /* 0x0000180001c17983 */ /* 0x0005280000100600 */
[----:B------:R2:W4:Y:S01]  /*ab30*/  LDL.S16 R150, [R1+0x10] ;  /* 0x0000100001967983 */ /* 0x0005220000100600 */
[C---:B-1----:R-:W-:Y:S03]  /*ab40*/  FMUL.FTZ R8, R2.reuse, R168 ;  /* 0x000000a802087220 */ /* 0x042fe60000410000 */
[----:B------:R1:W4:Y:S04]  /*ab50*/  LDL.S16 R168, [R1+0x14] ;  /* 0x0000140001a87983 */ /* 0x0003280000100600 */
[----:B------:R1:W-:Y:S02]  /*ab60*/  STG.E.U16 desc[UR24][R218.64+-0x40], R139 ;  /* 0xffffc08bda007986 */ /* 0x0003e4000c101518 */
[----:B-1----:R-:W-:Y:S01]  /*ab70*/  PRMT R139, R157, 0x5410, R159 ;  /* 0x000054109d8b7816 */ /* 0x002fe2000000009f */
[----:B--2---:R-:W-:Y:S01]  /*ab80*/  FFMA.FTZ R132, R2, R11, R221 ;  /* 0x0000000b02847223 */ /* 0x004fe200000100dd */
[C---:B------:R-:W-:Y:S01]  /*ab90*/  FFMA.FTZ R2, R0.reuse, R234, R220 ;  /* 0x000000ea00027223 */ /* 0x040fe200000100dc */
[----:B------:R-:W-:Y:S01]  /*aba0*/  FMUL.FTZ R11, R0, R171 ;  /* 0x000000ab000b7220 */ /* 0x000fe20000410000 */
[----:B------:R-:W-:Y:S01]  /*abb0*/  F2FP.F16.F32.PACK_AB R0, R203, R221 ;  /* 0x000000ddcb00723e */ /* 0x000fe200000000ff */
[----:B---3--:R-:W-:Y:S02]  /*abc0*/  @!P0 HADD2 R144, -R138.H0_H0, -RZ.H0_H0 ;  /* 0xa00000ff8a908230 */ /* 0x008fe40000000900 */
[--C-:B------:R-:W-:Y:S01]  /*abd0*/  FADD.FTZ R153, R199, R2.reuse ;  /* 0x00000002c7997221 */ /* 0x100fe20000010000 */
[----:B------:R-:W-:Y:S01]  /*abe0*/  PRMT R2, R3, 0x7632, R2 ;  /* 0x0000763203027816 */ /* 0x000fe20000000002 */
[----:B------:R-:W-:Y:S01]  /*abf0*/  FADD.FTZ R141, R203, R132 ;  /* 0x00000084cb8d7221 */ /* 0x000fe20000010000 */
[----:B-----5:R-:W-:Y:S01]  /*ac00*/  @!P6 HADD2 R151, -R3.H0_H0, -RZ.H0_H0 ;  /* 0xa00000ff0397e230 */ /* 0x020fe20000000900 */
[----:B------:R1:W-:Y:S01]  /*ac10*/  @!P0 STL.S16 [R1+0x28], R144 ;  /* 0x0000289001008387 */ /* 0x0003e20000100600 */
[----:B------:R-:W-:Y:S01]  /*ac20*/  PRMT R146, R144, 0x7610, R146 ;  /* 0x0000761090927816 */ /* 0x000fe20000000092 */
[----:B------:R-:W-:Y:S01]  /*ac30*/  FADD.FTZ R153, R143, R153 ;  /* 0x000000998f997221 */ /* 0x000fe20000010000 */
[----:B----4-:R-:W-:Y:S01]  /*ac40*/  @!P5 HADD2 R233, -R2.H0_H0, -RZ.H0_H0 ;  /* 0xa00000ff02e9d230 */ /* 0x010fe20000000900 */
[----:B------:R2:W-:Y:S01]  /*ac50*/  @!P6 STL.S16 [R1+0x20], R151 ;  /* 0x000020970100e387 */ /* 0x0005e20000100600 */
[----:B------:R-:W-:Y:S01]  /*ac60*/  PRMT R132, R0, 0x7632, R132 ;  /* 0x0000763200847816 */ /* 0x000fe20000000084 */
[----:B------:R-:W-:Y:S01]  /*ac70*/  IMAD.U32 R220, RZ, RZ, UR29 ;  /* 0x0000001dffdc7e24 */ /* 0x000fe2000f8e00ff */
[----:B------:R-:W-:Y:S01]  /*ac80*/  @!P0 PRMT R138, R146, 0x5410, RZ ;  /* 0x00005410928a8816 */ /* 0x000fe200000000ff */
[----:B------:R-:W-:Y:S01]  /*ac90*/  @!P4 HADD2 R193, -R0.H0_H0, -RZ.H0_H0 ;  /* 0xa00000ff00c1c230 */ /* 0x000fe20000000900 */
[----:B------:R3:W-:Y:S01]  /*aca0*/  @!P5 STL.S16 [R1+0x1c], R233 ;  /* 0x00001ce90100d387 */ /* 0x0007e20000100600 */
[----:B------:R-:W-:Y:S01]  /*acb0*/  ISETP.LE.U32.AND P0, PT, R152, UR7, PT ;  /* 0x0000000798007c0c */ /* 0x000fe2000bf03070 */
[----:B------:R4:W-:Y:S01]  /*acc0*/  MUFU.EX2 R146, R190 ;  /* 0x000000be00927308 */ /* 0x0009e20000000800 */
[----:B------:R-:W-:Y:S01]  /*acd0*/  PRMT R166, R151, 0x7610, R166 ;  /* 0x0000761097a67816 */ /* 0x000fe200000000a6 */
[----:B------:R-:W-:Y:S01]  /*ace0*/  @!P4 STL.S16 [R1+0x18], R193 ;  /* 0x000018c10100c387 */ /* 0x000fe20000100600 */
[----:B------:R-:W-:Y:S01]  /*acf0*/  PRMT R143, R228, 0x5410, R226 ;  /* 0x00005410e48f7816 */ /* 0x000fe200000000e2 */
[----:B------:R-:W-:Y:S01]  /*ad00*/  @!P3 HADD2 R168, -R132.H0_H0, -RZ.H0_H0 ;  /* 0xa00000ff84a8b230 */ /* 0x000fe20000000900 */
[----:B------:R-:W-:Y:S01]  /*ad10*/  PRMT R189, R193, 0x7610, R189 ;  /* 0x00007610c1bd7816 */ /* 0x000fe200000000bd */
[----:B------:R-:W-:Y:S01]  /*ad20*/  STG.E.U16 desc[UR24][R218.64+-0x3e], R138 ;  /* 0xffffc28ada007986 */ /* 0x000fe2000c101518 */
[----:B------:R-:W-:Y:S01]  /*ad30*/  LOP3.LUT R143, R143, 0xff00ff, RZ, 0xc0, !PT ;  /* 0x00ff00ff8f8f7812 */ /* 0x000fe200078ec0ff */
[----:B------:R-:W-:Y:S01]  /*ad40*/  FADD.FTZ R153, R185, R153 ;  /* 0x00000099b9997221 */ /* 0x000fe20000010000 */
[----:B------:R-:W-:Y:S01]  /*ad50*/  PRMT R188, R168, 0x7610, R188 ;  /* 0x00007610a8bc7816 */ /* 0x000fe200000000bc */
[----:B------:R5:W-:Y:S02]  /*ad60*/  @!P3 STL.S16 [R1+0x14], R168 ;  /* 0x000014a80100b387 */ /* 0x000be40000100600 */
[----:B------:R-:W-:Y:S01]  /*ad70*/  @!P0 HADD2 R150, -R137.H0_H0, -RZ.H0_H0 ;  /* 0xa00000ff89968230 */ /* 0x000fe20000000900 */
[--C-:B------:R-:W-:Y:S01]  /*ad80*/  HSET2.LE.AND R143, R143, R182.reuse, PT ;  /* 0x000000b68f8f7233 */ /* 0x100fe20003803000 */
[----:B-1----:R-:W-:Y:S01]  /*ad90*/  FADD.FTZ R144, R198, R140 ;  /* 0x0000008cc6907221 */ /* 0x002fe20000010000 */
[----:B------:R-:W-:Y:S01]  /*ada0*/  FADD.FTZ R140, R149, R141 ;  /* 0x0000008d958c7221 */ /* 0x000fe20000010000 */
[--C-:B------:R-:W-:Y:S01]  /*adb0*/  HSET2.LE.AND R141, R187, R182.reuse, PT ;  /* 0x000000b6bb8d7233 */ /* 0x100fe20003803000 */
[----:B------:R1:W-:Y:S01]  /*adc0*/  @!P0 STL.S16 [R1+0x10], R150 ;  /* 0x0000109601008387 */ /* 0x0003e20000100600 */
[----:B----4-:R-:W-:Y:S01]  /*add0*/  PRMT R190, R233, 0x7610, R190 ;  /* 0x00007610e9be7816 */ /* 0x010fe200000000be */
[----:B------:R-:W-:Y:S01]  /*ade0*/  FADD.FTZ R154, R154, R140 ;  /* 0x0000008c9a9a7221 */ /* 0x000fe20000010000 */
[--C-:B------:R-:W-:Y:S01]  /*adf0*/  HSET2.LE.AND R140, R192, R182.reuse, PT ;  /* 0x000000b6c08c7233 */ /* 0x100fe20003803000 */
[----:B--2---:R-:W2:Y:S01]  /*ae00*/  MUFU.EX2 R151, R173 ;  /* 0x000000ad00977308 */ /* 0x004ea20000000800 */
[----:B------:R4:W4:Y:S01]  /*ae10*/  LDL.S16 R185, [R1+0x24] ;  /* 0x0000240001b97983 */ /* 0x0009220000100600 */
[----:B---3--:R-:W3:Y:S02]  /*ae20*/  LDC R233, c[0x0][0x448] ;  /* 0x00011200ffe97b82 */ /* 0x008ee40000000800 */
[----:B------:R-:W-:Y:S01]  /*ae30*/  LOP3.LUT R140, R142, R140, RZ, 0xc0, !PT ;  /* 0x0000008c8e8c7212 */ /* 0x000fe200078ec0ff */
[----:B------:R-:W-:Y:S01]  /*ae40*/  LDSM.16.MT88.4 R192, [R208+0xb800] ;  /* 0x00b80000d0c0783b */ /* 0x000fe20000004200 */
[----:B------:R-:W-:Y:S02]  /*ae50*/  PRMT R142, R3, 0x5410, R2 ;  /* 0x00005410038e7816 */ /* 0x000fe40000000002 */
[----:B------:R-:W-:Y:S02]  /*ae60*/  @!P5 PRMT R2, R190, 0x5410, RZ ;  /* 0x00005410be02d816 */ /* 0x000fe400000000ff */
[----:B------:R-:W3:Y:S01]  /*ae70*/  MUFU.EX2 R149, R175 ;  /* 0x000000af00957308 */ /* 0x000ee20000000800 */
[----:B------:R-:W-:Y:S02]  /*ae80*/  @!P6 PRMT R3, R166, 0x5410, RZ ;  /* 0x00005410a603e816 */ /* 0x000fe400000000ff */
[----:B------:R-:W-:Y:S01]  /*ae90*/  LOP3.LUT R141, R142, R141, RZ, 0xc0, !PT ;  /* 0x0000008d8e8d7212 */ /* 0x000fe200078ec0ff */
[----:B------:R3:W-:Y:S01]  /*aea0*/  STG.E.U16 desc[UR24][R178.64+-0x3e], R2 ;  /* 0xffffc202b2007986 */ /* 0x0007e2000c101518 */
[----:B-----5:R-:W-:Y:S02]  /*aeb0*/  LOP3.LUT R168, R224, 0xff, RZ, 0xc0, !PT ;  /* 0x000000ffe0a87812 */ /* 0x020fe400078ec0ff */
[----:B------:R-:W-:Y:S03]  /*aec0*/  ISETP.GT.U32.AND P5, PT, R225, UR7, PT ;  /* 0x00000007e1007c0c */ /* 0x000fe6000bfa4070 */
[----:B------:R5:W-:Y:S01]  /*aed0*/  MUFU.EX2 R138, R174 ;  /* 0x000000ae008a7308 */ /* 0x000be20000000800 */
[----:B------:R5:W-:Y:S01]  /*aee0*/  STG.E.U16 desc[UR24][R178.64+-0x40], R3 ;  /* 0xffffc003b2007986 */ /* 0x000be2000c101518 */
[----:B------:R-:W-:Y:S01]  /*aef0*/  PRMT R142, R168, 0x5410, R225 ;  /* 0x00005410a88e7816 */ /* 0x000fe200000000e1 */
[----:B--2---:R-:W-:Y:S01]  /*af00*/  FADD.FTZ R154, R151, R154 ;  /* 0x0000009a979a7221 */ /* 0x004fe20000010000 */
[----:B------:R-:W-:Y:S02]  /*af10*/  PRMT R173, R150, 0x7610, R173 ;  /* 0x0000761096ad7816 */ /* 0x000fe400000000ad */
[----:B------:R-:W-:Y:S02]  /*af20*/  ISETP.GT.U32.AND P6, PT, R228, UR7, PT ;  /* 0x00000007e4007c0c */ /* 0x000fe4000bfc4070 */
[--C-:B------:R-:W-:Y:S02]  /*af30*/  HSET2.LE.AND R142, R142, R182.reuse, PT ;  /* 0x000000b68e8e7233 */ /* 0x100fe40003803000 */
[----:B-1----:R1:W2:Y:S01]  /*af40*/  MUFU.EX2 R150, R172 ;  /* 0x000000ac00967308 */ /* 0x0022a20000000800 */
[----:B---3--:R-:W-:Y:S04]  /*af50*/  IMAD.WIDE R166, R233, 0x70, R178 ;  /* 0x00000070e9a67825 */ /* 0x008fe800078e02b2 */
[----:B------:R-:W-:Y:S01]  /*af60*/  FADD.FTZ R183, R149, R154 ;  /* 0x0000009a95b77221 */ /* 0x000fe20000010000 */
[----:B------:R-:W-:Y:S01]  /*af70*/  LOP3.LUT R142, R139, R142, RZ, 0xc0, !PT ;  /* 0x0000008e8b8e7212 */ /* 0x000fe200078ec0ff */
[----:B------:R-:W-:Y:S01]  /*af80*/  FADD.FTZ R139, R155, R144 ;  /* 0x000000909b8b7221 */ /* 0x000fe20000010000 */
[----:B------:R-:W-:Y:S01]  /*af90*/  F2FP.F16.F32.PACK_AB R165, R149, R151 ;  /* 0x0000009795a5723e */ /* 0x000fe200000000ff */
[----:B------:R-:W-:Y:S01]  /*afa0*/  FADD.FTZ R144, R147, R145 ;  /* 0x0000009193907221 */ /* 0x000fe20000010000 */
[C---:B-----5:R-:W-:Y:S01]  /*afb0*/  F2FP.F16.F32.PACK_AB R174, R170.reuse, R155 ;  /* 0x0000009baaae723e */ /* 0x060fe200000000ff */
[----:B------:R-:W-:Y:S01]  /*afc0*/  FADD.FTZ R170, R170, R139 ;  /* 0x0000008baaaa7221 */ /* 0x000fe20000010000 */
[----:B------:R-:W-:Y:S01]  /*afd0*/  PRMT R139, R158, 0x5410, R160 ;  /* 0x000054109e8b7816 */ /* 0x000fe200000000a0 */
[----:B------:R-:W-:Y:S01]  /*afe0*/  FADD.FTZ R171, R146, R144 ;  /* 0x0000009092ab7221 */ /* 0x000fe20000010000 */
[----:B------:R-:W-:Y:S02]  /*aff0*/  PRMT R149, R152, 0x5410, R177 ;  /* 0x0000541098957816 */ /* 0x000fe400000000b1 */
[----:B------:R-:W-:Y:S01]  /*b000*/  LOP3.LUT R143, R139, R143, RZ, 0xc0, !PT ;  /* 0x0000008f8b8f7212 */ /* 0x000fe200078ec0ff */
[----:B------:R-:W-:Y:S01]  /*b010*/  IMAD.U32 R2, RZ, RZ, UR29 ;  /* 0x0000001dff027e24 */ /* 0x000fe2000f8e00ff */
[----:B------:R-:W-:Y:S01]  /*b020*/  PRMT R139, R0, 0x5410, R132 ;  /* 0x00005410008b7816 */ /* 0x000fe20000000084 */
[----:B-1----:R-:W3:Y:S01]  /*b030*/  LDL R172, [R1+0x60] ;  /* 0x0000600001ac7983 */ /* 0x002ee20000100800 */
[----:B------:R-:W-:Y:S01]  /*b040*/  @!P4 PRMT R0, R189, 0x5410, RZ ;  /* 0x00005410bd00c816 */ /* 0x000fe200000000ff */
[----:B--2---:R-:W-:Y:S01]  /*b050*/  FADD.FTZ R153, R150, R153 ;  /* 0x0000009996997221 */ /* 0x004fe20000010000 */
[----:B------:R-:W-:Y:S01]  /*b060*/  LEA R220, P4, R220, R166, 0x1 ;  /* 0x000000a6dcdc7211 */ /* 0x000fe200078808ff */
[----:B------:R1:W2:Y:S01]  /*b070*/  LDL.S16 R3, [R1+0x3c] ;  /* 0x00003c0001037983 */ /* 0x0002a20000100600 */
[----:B------:R-:W-:Y:S01]  /*b080*/  @!P3 PRMT R132, R188, 0x5410, RZ ;  /* 0x00005410bc84b816 */ /* 0x000fe200000000ff */
[----:B------:R-:W-:Y:S01]  /*b090*/  FADD.FTZ R224, R138, R153 ;  /* 0x000000998ae07221 */ /* 0x000fe20000010000 */
[----:B------:R-:W-:Y:S01]  /*b0a0*/  LEA.HI.X.SX32 R221, R2, R167, 0x1, P4 ;  /* 0x000000a702dd7211 */ /* 0x000fe200020f0eff */
[----:B------:R1:W5:Y:S01]  /*b0b0*/  LDL.S16 R188, [R1+0x34] ;  /* 0x0000340001bc7983 */ /* 0x0003620000100600 */
[----:B------:R-:W-:Y:S02]  /*b0c0*/  ISETP.LE.U32.AND P4, PT, R168, UR7, PT ;  /* 0x00000007a8007c0c */ /* 0x000fe4000bf83070 */
[----:B------:R-:W-:Y:S01]  /*b0d0*/  F2FP.F16.F32.PACK_AB R175, R146, R147 ;  /* 0x0000009392af723e */ /* 0x000fe200000000ff */
[----:B------:R1:W5:Y:S01]  /*b0e0*/  LDL.S16 R2, [R1+0x38] ;  /* 0x0000380001027983 */ /* 0x0003620000100600 */
[----:B------:R-:W-:Y:S02]  /*b0f0*/  LOP3.LUT R148, R139, R148, RZ, 0xc0, !PT ;  /* 0x000000948b947212 */ /* 0x000fe400078ec0ff */
[----:B------:R-:W-:Y:S01]  /*b100*/  F2FP.F16.F32.PACK_AB R139, R138, R150 ;  /* 0x000000968a8b723e */ /* 0x000fe200000000ff */
[----:B------:R1:W-:Y:S01]  /*b110*/  STG.E.U16 desc[UR24][R166.64+-0x40], R0 ;  /* 0xffffc000a6007986 */ /* 0x0003e2000c101518 */
[----:B------:R-:W-:Y:S02]  /*b120*/  LOP3.LUT R138, R231, 0xff, RZ, 0xc0, !PT ;  /* 0x000000ffe78a7812 */ /* 0x000fe400078ec0ff */
[--C-:B------:R-:W-:Y:S01]  /*b130*/  HSET2.LE.AND R149, R149, R182.reuse, PT ;  /* 0x000000b695957233 */ /* 0x100fe20003803000 */
[----:B------:R-:W1:Y:S01]  /*b140*/  LDSM.16.MT88.4 R144, [R208+0xa000] ;  /* 0x00a00000d090783b */ /* 0x000e620000004200 */
[----:B------:R-:W-:Y:S02]  /*b150*/  PRMT R150, R138, 0x5410, R227 ;  /* 0x000054108a967816 */ /* 0x000fe400000000e3 */
[----:B------:R-:W-:Y:S02]  /*b160*/  PRMT R151, R229, 0x5410, R230 ;  /* 0x00005410e5977816 */ /* 0x000fe400000000e6 */
[----:B------:R-:W-:Y:S02]  /*b170*/  ISETP.GT.U32.AND P3, PT, R226, UR7, PT ;  /* 0x00000007e2007c0c */ /* 0x000fe4000bf64070 */
[--C-:B------:R-:W-:Y:S01]  /*b180*/  HSET2.LE.AND R150, R150, R182.reuse, PT ;  /* 0x000000b696967233 */ /* 0x100fe20003803000 */
[----:B------:R-:W1:Y:S01]  /*b190*/  LDSM.16.MT88.4 R152, [R210+0xa000] ;  /* 0x00a00000d298783b */ /* 0x000e620000004200 */
[----:B------:R-:W-:Y:S02]  /*b1a0*/  LOP3.LUT R151, R151, 0xff00ff, RZ, 0xc0, !PT ;  /* 0x00ff00ff97977812 */ /* 0x000fe400078ec0ff */
[----:B------:R-:W-:Y:S03]  /*b1b0*/  PRMT R226, R186, 0x7771, RZ ;  /* 0x00007771bae27816 */ /* 0x000fe600000000ff */
[--C-:B------:R-:W-:Y:S02]  /*b1c0*/  HSET2.LE.AND R151, R151, R182.reuse, PT ;  /* 0x000000b697977233 */ /* 0x100fe40003803000 */
[----:B------:R1:W-:Y:S02]  /*b1d0*/  STG.E.U16 desc[UR24][R166.64+-0x3e], R132 ;  /* 0xffffc284a6007986 */ /* 0x0003e4000c101518 */
[----:B-1----:R-:W-:Y:S02]  /*b1e0*/  PRMT R0, R137, 0x5410, R156 ;  /* 0x0000541089007816 */ /* 0x002fe4000000009c */
[----:B------:R-:W-:Y:S02]  /*b1f0*/  @!P0 PRMT R137, R173, 0x5410, RZ ;  /* 0x00005410ad898816 */ /* 0x000fe400000000ff */
[----:B------:R1:W5:Y:S01]  /*b200*/  LDL.S16 R173, [R1+0x30] ;  /* 0x0000300001ad7983 */ /* 0x0003620000100600 */
[----:B------:R-:W-:Y:S02]  /*b210*/  ISETP.LE.U32.AND P0, PT, R177, UR7, PT ;  /* 0x00000007b1007c0c */ /* 0x000fe4000bf03070 */
[----:B------:R-:W-:Y:S01]  /*b220*/  LOP3.LUT R149, R0, R149, RZ, 0xc0, !PT ;  /* 0x0000009500957212 */ /* 0x000fe200078ec0ff */
[----:B------:R1:W-:Y:S01]  /*b230*/  STG.E.U16 desc[UR24][R220.64+-0x40], R137 ;  /* 0xffffc089dc007986 */ /* 0x0003e2000c101518 */
[----:B------:R-:W-:Y:S04]  /*b240*/  PRMT R0, R162, 0x5410, R161 ;  /* 0x00005410a2007816 */ /* 0x000fe800000000a1 */
[----:B------:R-:W-:Y:S02]  /*b250*/  LOP3.LUT R150, R0, R150, RZ, 0xc0, !PT ;  /* 0x0000009600967212 */ /* 0x000fe400078ec0ff */
[----:B------:R-:W-:Y:S01]  /*b260*/  PRMT R0, R163, 0x5410, R164 ;  /* 0x00005410a3007816 */ /* 0x000fe200000000a4 */
[-C--:B------:R-:W-:Y:S05]  /*b270*/  HMMA.16816.F32 R4, R140, R144.reuse, R4 ;  /* 0x000000908c04723c */ /* 0x080fea0000001804 */
[----:B------:R-:W-:Y:S02]  /*b280*/  LOP3.LUT R151, R0, R151, RZ, 0xc0, !PT ;  /* 0x0000009700977212 */ /* 0x000fe400078ec0ff */
[----:B------:R-:W-:Y:S04]  /*b290*/  LOP3.LUT R132, R184, 0xffff, RZ, 0xc0, !PT ;  /* 0x0000ffffb8847812 */ /* 0x000fe800078ec0ff */
[----:B------:R-:W-:Y:S01]  /*b2a0*/  SHF.R.U32.HI R132, RZ, 0x8, R132 ;  /* 0x00000008ff847819 */ /* 0x000fe20000011684 */
[C---:B------:R-:W-:Y:S08]  /*b2b0*/  HMMA.16816.F32 R8, R148.reuse, R144, R8 ;  /* 0x000000909408723c */ /* 0x040ff00000001808 */
[-C--:B------:R-:W-:Y:S08]  /*b2c0*/  HMMA.16816.F32 R12, R148, R146.reuse, R12 ;  /* 0x00000092940c723c */ /* 0x080ff0000000180c */
[C---:B------:R-:W-:Y:S08]  /*b2d0*/  HMMA.16816.F32 R16, R140.reuse, R146, R16 ;  /* 0x000000928c10723c */ /* 0x040ff00000001810 */
[-C--:B------:R-:W-:Y:S08]  /*b2e0*/  HMMA.16816.F32 R20, R140, R152.reuse, R20 ;  /* 0x000000988c14723c */ /* 0x080ff00000001814 */
[C---:B------:R-:W-:Y:S08]  /*b2f0*/  HMMA.16816.F32 R24, R148.reuse, R152, R24 ;  /* 0x000000989418723c */ /* 0x040ff00000001818 */
[-C--:B------:R-:W-:Y:S08]  /*b300*/  HMMA.16816.F32 R28, R148, R154.reuse, R28 ;  /* 0x0000009a941c723c */ /* 0x080ff0000000181c */
[C---:B------:R-:W-:Y:S04]  /*b310*/  HMMA.16816.F32 R32, R140.reuse, R154, R32 ;  /* 0x0000009a8c20723c */ /* 0x040fe80000001820 */
[----:B----4-:R-:W-:Y:S02]  /*b320*/  @P6 HADD2 R185, -R158.H0_H0, -RZ.H0_H0 ;  /* 0xa00000ff9eb96230 */ /* 0x010fe40000000900 */
[----:B---3--:R-:W-:Y:S02]  /*b330*/  @P1 VIADD R200, R172, 0xffffffc0 ;  /* 0xffffffc0acc81836 */ /* 0x008fe40000000000 */
[----:B------:R4:W3:Y:S01]  /*b340*/  LDL.S16 R172, [R1+0x2c] ;  /* 0x00002c0001ac7983 */ /* 0x0008e20000100600 */
[----:B--2---:R-:W-:Y:S02]  /*b350*/  @!P0 HADD2 R3, -R156.H0_H0, -RZ.H0_H0 ;  /* 0xa00000ff9c038230 */ /* 0x004fe40000000900 */
[----:B------:R-:W-:Y:S01]  /*b360*/  IMAD.IADD R206, R209, 0x1, R200 ;  /* 0x00000001d1ce7824 */ /* 0x000fe200078e02c8 */
[----:B------:R-:W2:Y:S01]  /*b370*/  LDSM.16.MT88.4 R144, [R200] ;  /* 0x00000000c890783b */ /* 0x000ea20000004200 */
[----:B-----5:R-:W-:Y:S01]  /*b380*/  @P5 HADD2 R188, -R159.H0_H0, -RZ.H0_H0 ;  /* 0xa00000ff9fbc5230 */ /* 0x020fe20000000900 */
[----:B------:R-:W-:Y:S01]  /*b390*/  PRMT R0, R3, 0x7610, R0 ;  /* 0x0000761003007816 */ /* 0x000fe20000000000 */
[----:B------:R-:W-:Y:S03]  /*b3a0*/  @!P4 HADD2 R2, -R157.H0_H0, -RZ.H0_H0 ;  /* 0xa00000ff9d02c230 */ /* 0x000fe60000000900 */
[----:B------:R-:W-:Y:S02]  /*b3b0*/  @!P0 PRMT R156, R0, 0x5410, RZ ;  /* 0x00005410009c8816 */ /* 0x000fe400000000ff */
[----:B------:R-:W-:Y:S01]  /*b3c0*/  @!P0 STL.S16 [R1+0x3c], R3 ;  /* 0x00003c0301008387 */ /* 0x000fe20000100600 */
[----:B------:R-:W-:Y:S02]  /*b3d0*/  LOP3.LUT R0, R132, 0xffff, RZ, 0xc0, !PT ;  /* 0x0000ffff84007812 */ /* 0x000fe400078ec0ff */
[----:B-1----:R-:W-:Y:S01]  /*b3e0*/  PRMT R137, R2, 0x7610, R137 ;  /* 0x0000761002897816 */ /* 0x002fe20000000089 */
[----:B------:R1:W-:Y:S01]  /*b3f0*/  @!P4 STL.S16 [R1+0x38], R2 ;  /* 0x000038020100c387 */ /* 0x0003e20000100600 */
[----:B------:R-:W-:Y:S02]  /*b400*/  ISETP.LE.U32.AND P0, PT, R0, UR7, PT ;  /* 0x0000000700007c0c */ /* 0x000fe4000bf03070 */
[----:B------:R-:W-:Y:S01]  /*b410*/  @!P4 PRMT R157, R137, 0x5410, RZ ;  /* 0x00005410899dc816 */ /* 0x000fe200000000ff */
[----:B------:R-:W-:Y:S01]  /*b420*/  @P5 STL.S16 [R1+0x34], R188 ;  /* 0x000034bc01005387 */ /* 0x000fe20000100600 */
[----:B------:R-:W-:Y:S02]  /*b430*/  ISETP.LE.U32.AND P4, PT, R138, UR7, PT ;  /* 0x000000078a007c0c */ /* 0x000fe4000bf83070 */
[----:B------:R-:W-:Y:S01]  /*b440*/  PRMT R0, R185, 0x7610, R0 ;  /* 0x00007610b9007816 */ /* 0x000fe20000000000 */
[----:B------:R4:W5:Y:S03]  /*b450*/  LDL.S16 R168, [R1+0x4] ;  /* 0x0000040001a87983 */ /* 0x0009660000100600 */
[----:B------:R-:W-:Y:S01]  /*b460*/  @P6 PRMT R158, R0, 0x5410, RZ ;  /* 0x00005410009e6816 */ /* 0x000fe200000000ff */
[----:B------:R-:W-:Y:S01]  /*b470*/  @P6 STL.S16 [R1+0x24], R185 ;  /* 0x000024b901006387 */ /* 0x000fe20000100600 */
[----:B------:R-:W-:Y:S02]  /*b480*/  ISETP.GT.U32.AND P6, PT, R229, UR7, PT ;  /* 0x00000007e5007c0c */ /* 0x000fe4000bfc4070 */
[----:B------:R-:W-:Y:S01]  /*b490*/  PRMT R229, R186, 0x7773, RZ ;  /* 0x00007773bae57816 */ /* 0x000fe200000000ff */
[----:B------:R4:W4:Y:S04]  /*b4a0*/  LDL.S16 R177, [R1+0x8] ;  /* 0x0000080001b17983 */ /* 0x0009280000100600 */
[----:B------:R-:W2:Y:S01]  /*b4b0*/  LDSM.16.MT88.4 R152, [R206] ;  /* 0x00000000ce98783b */ /* 0x000ea20000004200 */
[----:B-1----:R-:W-:Y:S05]  /*b4c0*/  IMAD.WIDE.U32 R2, R204, -0x2daee0ad, RZ ;  /* 0xd2511f53cc027825 */ /* 0x002fea00078e00ff */
[----:B------:R-:W-:Y:S01]  /*b4d0*/  @P6 HADD2 R251, -R163.H0_H0, -RZ.H0_H0 ;  /* 0xa00000ffa3fb6230 */ /* 0x000fe20000000900 */
[-C--:B--2---:R-:W-:Y:S01]  /*b4e0*/  HMMA.16816.F32 R36, R140, R144.reuse, R36 ;  /* 0x000000908c24723c */ /* 0x084fe20000001824 */
[----:B------:R-:W-:Y:S02]  /*b4f0*/  STG.E.U16 desc[UR24][R220.64+-0x3e], R156 ;  /* 0xffffc29cdc007986 */ /* 0x000fe4000c101518 */
[----:B------:R-:W-:Y:S01]  /*b500*/  @P3 HADD2 R173, -R160.H0_H0, -RZ.H0_H0 ;  /* 0xa00000ffa0ad3230 */ /* 0x000fe20000000900 */
[----:B------:R-:W-:Y:S01]  /*b510*/  @P6 PRMT R163, R251, 0x5410, RZ ;  /* 0x00005410fba36816 */ /* 0x000fe200000000ff */
[----:B------:R1:W-:Y:S01]  /*b520*/  STG.E.U16 desc[UR24][R218.64+-0x30], R157 ;  /* 0xffffd09dda007986 */ /* 0x0003e2000c101518 */
[----:B------:R-:W-:Y:S02]  /*b530*/  LOP3.LUT R137, R232, UR10, R3, 0x96, !PT ;  /* 0x0000000ae8897c12 */ /* 0x000fe4000f8e9603 */
[C---:B------:R-:W-:Y:S01]  /*b540*/  HMMA.16816.F32 R40, R148.reuse, R144, R40 ;  /* 0x000000909428723c */ /* 0x040fe20000001828 */
[----:B------:R2:W-:Y:S01]  /*b550*/  @P3 STL.S16 [R1+0x30], R173 ;  /* 0x000030ad01003387 */ /* 0x0005e20000100600 */
[----:B------:R-:W-:Y:S02]  /*b560*/  MUFU.EX2 R3, R202 ;  /* 0x000000ca00037308 */ /* 0x000fe40000000800 */
[----:B------:R-:W-:Y:S02]  /*b570*/  PRMT R169, R173, 0x7610, R169 ;  /* 0x00007610ada97816 */ /* 0x000fe400000000a9 */
[----:B------:R-:W-:Y:S02]  /*b580*/  PRMT R231, R2, 0x7772, RZ ;  /* 0x0000777202e77816 */ /* 0x000fe400000000ff */
[-C--:B------:R-:W-:Y:S03]  /*b590*/  HMMA.16816.F32 R44, R148, R146.reuse, R44 ;  /* 0x00000092942c723c */ /* 0x080fe6000000182c */
[----:B------:R-:W-:Y:S01]  /*b5a0*/  @P3 PRMT R160, R169, 0x5410, RZ ;  /* 0x00005410a9a03816 */ /* 0x000fe200000000ff */
[----:B------:R-:W-:Y:S01]  /*b5b0*/  IMAD.MOV.U32 R169, RZ, RZ, R2 ;  /* 0x000000ffffa97224 */ /* 0x000fe200078e0002 */
[----:B------:R-:W-:Y:S02]  /*b5c0*/  ISETP.GT.U32.AND P3, PT, R230, UR7, PT ;  /* 0x00000007e6007c0c */ /* 0x000fe4000bf64070 */
[C---:B------:R-:W-:Y:S01]  /*b5d0*/  PRMT R230, R2.reuse, 0x7773, RZ ;  /* 0x0000777302e67816 */ /* 0x040fe200000000ff */
[C---:B------:R-:W-:Y:S01]  /*b5e0*/  HMMA.16816.F32 R48, R140.reuse, R146, R48 ;  /* 0x000000928c30723c */ /* 0x040fe20000001830 */
[----:B------:R-:W2:Y:S03]  /*b5f0*/  LDSM.16.MT88.4 R144, [R208+0xb000] ;  /* 0x00b00000d090783b */ /* 0x000ea60000004200 */
[----:B------:R-:W-:Y:S02]  /*b600*/  PRMT R228, R2, 0x7771, RZ ;  /* 0x0000777102e47816 */ /* 0x000fe400000000ff */
[----:B------:R-:W-:Y:S02]  /*b610*/  LOP3.LUT R225, R169, 0xff, RZ, 0xc0, !PT ;  /* 0x000000ffa9e17812 */ /* 0x000fe400078ec0ff */
[-C--:B------:R-:W-:Y:S01]  /*b620*/  HMMA.16816.F32 R52, R140, R152.reuse, R52 ;  /* 0x000000988c34723c */ /* 0x080fe20000001834 */
[----:B-1----:R-:W-:Y:S02]  /*b630*/  MUFU.EX2 R157, R201 ;  /* 0x000000c9009d7308 */ /* 0x002fe40000000800 */
[----:B------:R-:W-:Y:S04]  /*b640*/  LOP3.LUT R138, R137, 0xffff, RZ, 0xc0, !PT ;  /* 0x0000ffff898a7812 */ /* 0x000fe800078ec0ff */
[----:B------:R-:W-:Y:S01]  /*b650*/  SHF.R.U32.HI R138, RZ, 0x8, R138 ;  /* 0x00000008ff8a7819 */ /* 0x000fe2000001168a */
[C---:B------:R-:W-:Y:S03]  /*b660*/  HMMA.16816.F32 R56, R148.reuse, R152, R56 ;  /* 0x000000989438723c */ /* 0x040fe60000001838 */
[----:B--2---:R-:W1:Y:S01]  /*b670*/  MUFU.EX2 R173, R197 ;  /* 0x000000c500ad7308 */ /* 0x004e620000000800 */
[----:B------:R-:W-:Y:S02]  /*b680*/  PRMT R152, R188, 0x7610, R152 ;  /* 0x00007610bc987816 */ /* 0x000fe40000000098 */
[----:B------:R-:W-:Y:S01]  /*b690*/  LOP3.LUT R0, R138, 0xffff, RZ, 0xc0, !PT ;  /* 0x0000ffff8a007812 */ /* 0x000fe200078ec0ff */
[----:B------:R-:W-:Y:S01]  /*b6a0*/  LDSM.16.MT88.4 R188, [R206+0x800] ;  /* 0x00080000cebc783b */ /* 0x000fe20000004200 */
[-C--:B------:R-:W-:Y:S03]  /*b6b0*/  HMMA.16816.F32 R60, R148, R154.reuse, R60 ;  /* 0x0000009a943c723c */ /* 0x080fe6000000183c */
[----:B------:R-:W-:Y:S02]  /*b6c0*/  @P5 PRMT R159, R152, 0x5410, RZ ;  /* 0x00005410989f5816 */ /* 0x000fe400000000ff */
[----:B------:R-:W-:Y:S02]  /*b6d0*/  ISETP.GT.U32.AND P5, PT, R227, UR7, PT ;  /* 0x00000007e3007c0c */ /* 0x000fe4000bfa4070 */
[----:B------:R-:W-:Y:S01]  /*b6e0*/  PRMT R227, R186, 0x7772, RZ ;  /* 0x00007772bae37816 */ /* 0x000fe200000000ff */
[C---:B------:R-:W-:Y:S01]  /*b6f0*/  HMMA.16816.F32 R64, R140.reuse, R154, R64 ;  /* 0x0000009a8c40723c */ /* 0x040fe20000001840 */
[----:B------:R1:W-:Y:S04]  /*b700*/  STG.E.U16 desc[UR24][R218.64+-0x2e], R159 ;  /* 0xffffd29fda007986 */ /* 0x0003e8000c101518 */
[----:B------:R-:W-:Y:S03]  /*b710*/  STG.E.U16 desc[UR24][R178.64+-0x2e], R160 ;  /* 0xffffd2a0b2007986 */ /* 0x000fe6000c101518 */
[-C--:B------:R-:W-:Y:S01]  /*b720*/  HMMA.16816.F32 R68, R140, R144.reuse, R68 ;  /* 0x000000908c44723c */ /* 0x080fe20000001844 */
[----:B------:R-:W2:Y:S07]  /*b730*/  LDSM.16.MT88.4 R152, [R210+0xb000] ;  /* 0x00b00000d298783b */ /* 0x000eae0000004200 */
[C---:B------:R-:W-:Y:S01]  /*b740*/  HMMA.16816.F32 R72, R148.reuse, R144, R72 ;  /* 0x000000909448723c */ /* 0x040fe20000001848 */
[----:B------:R2:W-:Y:S07]  /*b750*/  STG.E.U16 desc[UR24][R178.64+-0x30], R158 ;  /* 0xffffd09eb2007986 */ /* 0x0005ee000c101518 */
[-C--:B------:R-:W-:Y:S03]  /*b760*/  HMMA.16816.F32 R76, R148, R146.reuse, R76 ;  /* 0x00000092944c723c */ /* 0x080fe6000000184c */
[----:B-1----:R-:W-:Y:S05]  /*b770*/  F2FP.F16.F32.PACK_AB R159, R157, R173 ;  /* 0x000000ad9d9f723e */ /* 0x002fea00000000ff */
[C---:B------:R-:W-:Y:S01]  /*b780*/  HMMA.16816.F32 R80, R140.reuse, R146, R80 ;  /* 0x000000928c50723c */ /* 0x040fe20000001850 */
[----:B------:R-:W1:Y:S03]  /*b790*/  LDSM.16.MT88.4 R144, [R200+0x1000] ;  /* 0x00100000c890783b */ /* 0x000e660000004200 */
[----:B--2---:R-:W-:Y:S04]  /*b7a0*/  PRMT R178, R225, 0x5410, R228 ;  /* 0x00005410e1b27816 */ /* 0x004fe800000000e4 */
[-C--:B------:R-:W-:Y:S03]  /*b7b0*/  HMMA.16816.F32 R84, R140, R152.reuse, R84 ;  /* 0x000000988c54723c */ /* 0x080fe60000001854 */
[--C-:B------:R-:W-:Y:S05]  /*b7c0*/  HSET2.LE.AND R178, R178, R182.reuse, PT ;  /* 0x000000b6b2b27233 */ /* 0x100fea0003803000 */
[C---:B------:R-:W-:Y:S08]  /*b7d0*/  HMMA.16816.F32 R88, R148.reuse, R152, R88 ;  /* 0x000000989458723c */ /* 0x040ff00000001858 */
[-C--:B------:R-:W-:Y:S08]  /*b7e0*/  HMMA.16816.F32 R92, R148, R154.reuse, R92 ;  /* 0x0000009a945c723c */ /* 0x080ff0000000185c */
[C---:B------:R-:W-:Y:S01]  /*b7f0*/  HMMA.16816.F32 R96, R140.reuse, R154, R96 ;  /* 0x0000009a8c60723c */ /* 0x040fe20000001860 */
[----:B------:R-:W2:Y:S07]  /*b800*/  LDSM.16.MT88.4 R152, [R206+0x1000] ;  /* 0x00100000ce98783b */ /* 0x000eae0000004200 */
[-C--:B-1----:R-:W-:Y:S08]  /*b810*/  HMMA.16816.F32 R100, R140, R144.reuse, R100 ;  /* 0x000000908c64723c */ /* 0x082ff00000001864 */
[C---:B------:R-:W-:Y:S04]  /*b820*/  HMMA.16816.F32 R104, R148.reuse, R144, R104 ;  /* 0x000000909468723c */ /* 0x040fe80000001868 */
[C---:B------:R-:W-:Y:S04]  /*b830*/  IMAD.WIDE R144, R233.reuse, -0x70, R166 ;  /* 0xffffff90e9907825 */ /* 0x040fe800078e02a6 */
[-C--:B------:R-:W-:Y:S03]  /*b840*/  HMMA.16816.F32 R108, R148, R146.reuse, R108 ;  /* 0x00000092946c723c */ /* 0x080fe6000000186c */
[----:B------:R-:W-:Y:S05]  /*b850*/  IMAD.WIDE R222, R233, 0x70, R144 ;  /* 0x00000070e9de7825 */ /* 0x000fea00078e0290 */
[C---:B------:R-:W-:Y:S08]  /*b860*/  HMMA.16816.F32 R112, R140.reuse, R146, R112 ;  /* 0x000000928c70723c */ /* 0x040ff00000001870 */
[-C--:B--2---:R-:W-:Y:S08]  /*b870*/  HMMA.16816.F32 R116, R140, R152.reuse, R116 ;  /* 0x000000988c74723c */ /* 0x084ff00000001874 */
[C---:B------:R-:W-:Y:S08]  /*b880*/  HMMA.16816.F32 R120, R148.reuse, R152, R120 ;  /* 0x000000989478723c */ /* 0x040ff00000001878 */
[-C--:B------:R-:W-:Y:S08]  /*b890*/  HMMA.16816.F32 R124, R148, R154.reuse, R124 ;  /* 0x0000009a947c723c */ /* 0x080ff0000000187c */
[----:B------:R-:W-:Y:S04]  /*b8a0*/  HMMA.16816.F32 R128, R140, R154, R128 ;  /* 0x0000009a8c80723c */ /* 0x000fe80000001880 */
[----:B---3--:R-:W-:Y:S05]  /*b8b0*/  @!P4 HADD2 R172, -R162.H0_H0, -RZ.H0_H0 ;  /* 0xa00000ffa2acc230 */ /* 0x008fea0000000900 */
[----:B------:R1:W-:Y:S01]  /*b8c0*/  @!P4 STL.S16 [R1+0x2c], R172 ;  /* 0x00002cac0100c387 */ /* 0x0003e20000100600 */
[----:B------:R-:W-:Y:S04]  /*b8d0*/  PRMT R156, R172, 0x7610, R156 ;  /* 0x00007610ac9c7816 */ /* 0x000fe8000000009c */
[----:B------:R-:W-:Y:S02]  /*b8e0*/  @!P4 PRMT R162, R156, 0x5410, RZ ;  /* 0x000054109ca2c816 */ /* 0x000fe400000000ff */
[----:B------:R-:W2:Y:S01]  /*b8f0*/  MUFU.EX2 R156, R196 ;  /* 0x000000c4009c7308 */ /* 0x000ea20000000800 */
[----:B------:R-:W-:Y:S02]  /*b900*/  ISETP.LE.U32.AND P4, PT, R0, UR7, PT ;  /* 0x0000000700007c0c */ /* 0x000fe4000bf83070 */
[----:B------:R-:W-:Y:S01]  /*b910*/  LOP3.LUT R0, R184, 0xff, RZ, 0xc0, !PT ;  /* 0x000000ffb8007812 */ /* 0x000fe200078ec0ff */
[----:B------:R-:W-:Y:S01]  /*b920*/  STG.E.U16 desc[UR24][R166.64+-0x30], R162 ;  /* 0xffffd0a2a6007986 */ /* 0x000fe2000c101518 */
[----:B-----5:R-:W-:Y:S09]  /*b930*/  @P5 HADD2 R168, -R161.H0_H0, -RZ.H0_H0 ;  /* 0xa00000ffa1a85230 */ /* 0x020ff20000000900 */
[----:B------:R-:W-:Y:S01]  /*b940*/  @!P4 HADD2 R250, -R165.H1_H1, -RZ.H0_H0 ;  /* 0xa00000ffa5fac230 */ /* 0x000fe20000000d00 */
[----:B------:R-:W-:Y:S01]  /*b950*/  PRMT R2, R168, 0x7610, R2 ;  /* 0x00007610a8027816 */ /* 0x000fe20000000002 */
[----:B------:R3:W-:Y:S01]  /*b960*/  @P5 STL.S16 [R1+0x4], R168 ;  /* 0x000004a801005387 */ /* 0x0007e20000100600 */
[----:B-1----:R-:W-:Y:S01]  /*b970*/  PRMT R172, R0, 0x5410, R132 ;  /* 0x0000541000ac7816 */ /* 0x002fe20000000084 */
[----:B----4-:R-:W-:Y:S01]  /*b980*/  @P3 HADD2 R177, -R164.H0_H0, -RZ.H0_H0 ;  /* 0xa00000ffa4b13230 */ /* 0x010fe20000000900 */
[----:B------:R-:W-:Y:S01]  /*b990*/  @P5 PRMT R161, R2, 0x5410, RZ ;  /* 0x0000541002a15816 */ /* 0x000fe200000000ff */
[----:B------:R-:W-:Y:S01]  /*b9a0*/  FADD.FTZ R2, R173, R170 ;  /* 0x000000aaad027221 */ /* 0x000fe20000010000 */
[----:B------:R-:W-:Y:S01]  /*b9b0*/  ISETP.LE.U32.AND P5, PT, R0, UR7, PT ;  /* 0x0000000700007c0c */ /* 0x000fe2000bfa3070 */
[----:B--2---:R-:W-:Y:S01]  /*b9c0*/  FADD.FTZ R0, R156, R171 ;  /* 0x000000ab9c007221 */ /* 0x004fe20000010000 */
[----:B------:R-:W-:Y:S01]  /*b9d0*/  @P3 STL.S16 [R1+0x8], R177 ;  /* 0x000008b101003387 */ /* 0x000fe20000100600 */
[----:B------:R-:W-:Y:S01]  /*b9e0*/  FADD.FTZ R157, R157, R2 ;  /* 0x000000029d9d7221 */ /* 0x000fe20000010000 */
[C---:B------:R-:W-:Y:S01]  /*b9f0*/  F2FP.F16.F32.PACK_AB R160, R3.reuse, R156 ;  /* 0x0000009c03a0723e */ /* 0x040fe200000000ff */
[--C-:B------:R-:W-:Y:S01]  /*ba00*/  FADD.FTZ R156, R3, R0.reuse ;  /* 0x00000000039c7221 */ /* 0x100fe20000010000 */
[----:B------:R-:W-:Y:S01]  /*ba10*/  PRMT R0, R174, 0x7610, R0 ;  /* 0x00007610ae007816 */ /* 0x000fe20000000000 */
[----:B------:R-:W-:Y:S01]  /*ba20*/  STG.E.U16 desc[UR24][R166.64+-0x2e], R161 ;  /* 0xffffd2a1a6007986 */ /* 0x000fe2000c101518 */
[----:B------:R-:W-:Y:S02]  /*ba30*/  PRMT R158, R177, 0x7610, R158 ;  /* 0x00007610b19e7816 */ /* 0x000fe4000000009e */
[----:B------:R-:W-:Y:S01]  /*ba40*/  PRMT R2, R184, 0x7632, R2 ;  /* 0x00007632b8027816 */ /* 0x000fe20000000002 */
[----:B------:R1:W-:Y:S01]  /*ba50*/  STL [R1+0x44], R157 ;  /* 0x0000449d01007387 */ /* 0x0003e20000100800 */
[----:B------:R-:W-:Y:S01]  /*ba60*/  PRMT R132, R174, 0x7632, R132 ;  /* 0x00007632ae847816 */ /* 0x000fe20000000084 */
[----:B------:R-:W-:Y:S01]  /*ba70*/  @!P5 HADD2 R252, -R0.H0_H0, -RZ.H0_H0 ;  /* 0xa00000ff00fcd230 */ /* 0x000fe20000000900 */
[----:B------:R-:W-:Y:S01]  /*ba80*/  @P3 PRMT R164, R158, 0x5410, RZ ;  /* 0x000054109ea43816 */ /* 0x000fe200000000ff */
[----:B------:R2:W-:Y:S01]  /*ba90*/  STL [R1+0x48], R156 ;  /* 0x0000489c01007387 */ /* 0x0005e20000100800 */
[----:B------:R-:W-:Y:S01]  /*baa0*/  LOP3.LUT R2, R2, 0xff, RZ, 0xc0, !PT ;  /* 0x000000ff02027812 */ /* 0x000fe200078ec0ff */
[----:B------:R-:W-:Y:S01]  /*bab0*/  @!P0 HADD2 R246, -R132.H0_H0, -RZ.H0_H0 ;  /* 0xa00000ff84f68230 */ /* 0x000fe20000000900 */
[----:B------:R-:W-:Y:S01]  /*bac0*/  SHF.R.U32.HI R3, RZ, 0x18, R184 ;  /* 0x00000018ff037819 */ /* 0x000fe200000116b8 */
[----:B------:R4:W5:Y:S01]  /*bad0*/  LDL.S16 R170, [R1] ;  /* 0x0000000001aa7983 */ /* 0x0009620000100600 */
[C---:B------:R-:W-:Y:S01]  /*bae0*/  ISETP.LE.U32.AND P3, PT, R2.reuse, UR7, PT ;  /* 0x0000000702007c0c */ /* 0x040fe2000bf63070 */
[----:B---3--:R-:W-:Y:S01]  /*baf0*/  IMAD.MOV.U32 R168, RZ, RZ, R186 ;  /* 0x000000ffffa87224 */ /* 0x008fe200078e00ba */
[----:B------:R-:W-:Y:S01]  /*bb00*/  ISETP.LE.U32.AND P6, PT, R3, UR7, PT ;  /* 0x0000000703007c0c */ /* 0x000fe2000bfc3070 */
[----:B------:R-:W-:Y:S01]  /*bb10*/  STG.E.U16 desc[UR24][R220.64+-0x30], R163 ;  /* 0xffffd0a3dc007986 */ /* 0x000fe2000c101518 */
[--C-:B------:R-:W-:Y:S02]  /*bb20*/  PRMT R173, R2, 0x5410, R3.reuse ;  /* 0x0000541002ad7816 */ /* 0x100fe40000000003 */
[----:B------:R-:W-:Y:S01]  /*bb30*/  LOP3.LUT R2, R137, 0xff, RZ, 0xc0, !PT ;  /* 0x000000ff89027812 */ /* 0x000fe200078ec0ff */
[----:B------:R-:W-:Y:S01]  /*bb40*/  STG.E.U16 desc[UR24][R220.64+-0x2e], R164 ;  /* 0xffffd2a4dc007986 */ /* 0x000fe2000c101518 */
[----:B------:R-:W-:Y:S02]  /*bb50*/  PRMT R3, R175, 0x7610, R3 ;  /* 0x00007610af037816 */ /* 0x000fe40000000003 */
[--C-:B------:R-:W-:Y:S01]  /*bb60*/  PRMT R158, R2, 0x5410, R138.reuse ;  /* 0x00005410029e7816 */ /* 0x100fe2000000008a */
[----:B------:R-:W-:Y:S01]  /*bb70*/  LDSM.16.MT88.4 R184, [R200+0x800] ;  /* 0x00080000c8b8783b */ /* 0x000fe20000004200 */
[----:B------:R-:W-:Y:S01]  /*bb80*/  PRMT R138, R137, 0x7632, R138 ;  /* 0x00007632898a7816 */ /* 0x000fe2000000008a */
[----:B------:R-:W-:Y:S01]  /*bb90*/  @!P3 HADD2 R245, -R3.H0_H0, -RZ.H0_H0 ;  /* 0xa00000ff03f5b230 */ /* 0x000fe20000000900 */
[----:B------:R-:W-:Y:S02]  /*bba0*/  SHF.R.U32.HI R137, RZ, 0x18, R137 ;  /* 0x00000018ff897819 */ /* 0x000fe40000011689 */
[----:B-1----:R-:W-:Y:S02]  /*bbb0*/  PRMT R157, R0, 0x5410, R132 ;  /* 0x00005410009d7816 */ /* 0x002fe40000000084 */
[----:B------:R-:W-:Y:S01]  /*bbc0*/  @!P5 PRMT R0, R252, 0x5410, RZ ;  /* 0x00005410fc00d816 */ /* 0x000fe200000000ff */
[----:B------:R-:W-:Y:S01]  /*bbd0*/  LDSM.16.MT88.4 R196, [R210+0xb800] ;  /* 0x00b80000d2c4783b */ /* 0x000fe20000004200 */
[----:B------:R-:W-:Y:S02]  /*bbe0*/  ISETP.LE.U32.AND P5, PT, R2, UR7, PT ;  /* 0x0000000702007c0c */ /* 0x000fe4000bfa3070 */
[----:B------:R-:W-:Y:S02]  /*bbf0*/  PRMT R2, R175, 0x7632, R2 ;  /* 0x00007632af027816 */ /* 0x000fe40000000002 */
[----:B------:R-:W-:Y:S02]  /*bc00*/  @!P0 PRMT R132, R246, 0x5410, RZ ;  /* 0x00005410f6848816 */ /* 0x000fe400000000ff */
[----:B--2---:R-:W-:Y:S01]  /*bc10*/  PRMT R156, R3, 0x5410, R2 ;  /* 0x00005410039c7816 */ /* 0x004fe20000000002 */
[----:B------:R1:W-:Y:S01]  /*bc20*/  STG.E.U16 desc[UR24][R218.64+-0x20], R0 ;  /* 0xffffe000da007986 */ /* 0x0003e2000c101518 */
[----:B------:R-:W-:Y:S01]  /*bc30*/  @!P6 HADD2 R244, -R2.H0_H0, -RZ.H0_H0 ;  /* 0xa00000ff02f4e230 */ /* 0x000fe20000000900 */
[----:B------:R-:W-:Y:S02]  /*bc40*/  @!P3 PRMT R3, R245, 0x5410, RZ ;  /* 0x00005410f503b816 */ /* 0x000fe400000000ff */
[----:B------:R-:W-:Y:S01]  /*bc50*/  STG.E.U16 desc[UR24][R218.64+-0x1e], R132 ;  /* 0xffffe284da007986 */ /* 0x000fe2000c101518 */
[----:B------:R-:W-:Y:S02]  /*bc60*/  LOP3.LUT R138, R138, 0xff, RZ, 0xc0, !PT ;  /* 0x000000ff8a8a7812 */ /* 0x000fe400078ec0ff */
[----:B------:R-:W-:Y:S01]  /*bc70*/  @!P6 PRMT R2, R244, 0x5410, RZ ;  /* 0x00005410f402e816 */ /* 0x000fe200000000ff */
[----:B------:R2:W-:Y:S01]  /*bc80*/  STG.E.U16 desc[UR24][R144.64+-0x20], R3 ;  /* 0xffffe00390007986 */ /* 0x0005e2000c101518 */
[----:B------:R-:W-:Y:S02]  /*bc90*/  ISETP.LE.U32.AND P0, PT, R137, UR7, PT ;  /* 0x0000000789007c0c */ /* 0x000fe4000bf03070 */
[C---:B------:R-:W-:Y:S01]  /*bca0*/  PRMT R177, R138.reuse, 0x5410, R137 ;  /* 0x000054108ab17816 */ /* 0x040fe20000000089 */
[----:B------:R3:W-:Y:S01]  /*bcb0*/  STG.E.U16 desc[UR24][R144.64+-0x1e], R2 ;  /* 0xffffe20290007986 */ /* 0x0007e2000c101518 */
[----:B------:R-:W-:Y:S02]  /*bcc0*/  PRMT R137, R231, 0x5410, R230 ;  /* 0x00005410e7897816 */ /* 0x000fe400000000e6 */
[----:B------:R-:W-:Y:S01]  /*bcd0*/  ISETP.LE.U32.AND P3, PT, R138, UR7, PT ;  /* 0x000000078a007c0c */ /* 0x000fe2000bf63070 */
[----:B------:R-:W-:Y:S01]  /*bce0*/  LDSM.16.MT88.4 R200, [R200+0x1800] ;  /* 0x00180000c8c8783b */ /* 0x000fe20000004200 */
[----:B------:R-:W-:Y:S02]  /*bcf0*/  LOP3.LUT R179, R137, 0xff00ff, RZ, 0xc0, !PT ;  /* 0x00ff00ff89b37812 */ /* 0x000fe400078ec0ff */
[----:B------:R-:W2:Y:S01]  /*bd00*/  MUFU.EX2 R137, R176 ;  /* 0x000000b000897308 */ /* 0x000ea20000000800 */
[----:B------:R-:W-:Y:S02]  /*bd10*/  PRMT R138, R227, 0x5410, R229 ;  /* 0x00005410e38a7816 */ /* 0x000fe400000000e5 */
[--C-:B------:R-:W-:Y:S01]  /*bd20*/  HSET2.LE.AND R177, R177, R182.reuse, PT ;  /* 0x000000b6b1b17233 */ /* 0x100fe20003803000 */
[C---:B------:R-:W-:Y:S01]  /*bd30*/  @!P0 HADD2 R248, -R139.reuse.H1_H1, -RZ.H0_H0 ;  /* 0xa00000ff8bf88230 */ /* 0x040fe20000000d00 */
[----:B------:R-:W-:Y:S02]  /*bd40*/  LOP3.LUT R138, R138, 0xff00ff, RZ, 0xc0, !PT ;  /* 0x00ff00ff8a8a7812 */ /* 0x000fe400078ec0ff */
[--C-:B------:R-:W-:Y:S02]  /*bd50*/  HSET2.LE.AND R172, R172, R182.reuse, PT ;  /* 0x000000b6acac7233 */ /* 0x100fe40003803000 */
[----:B-1----:R-:W-:Y:S01]  /*bd60*/  LOP3.LUT R0, R168, 0xff, RZ, 0xc0, !PT ;  /* 0x000000ffa8007812 */ /* 0x002fe200078ec0ff */
[----:B------:R-:W-:Y:S01]  /*bd70*/  @!P3 HADD2 R249, -R139.H0_H0, -RZ.H0_H0 ;  /* 0xa00000ff8bf9b230 */ /* 0x000fe20000000900 */
[--C-:B------:R-:W-:Y:S02]  /*bd80*/  HSET2.LE.AND R175, R138, R182.reuse, PT ;  /* 0x000000b68aaf7233 */ /* 0x100fe40003803000 */
[C---:B------:R-:W-:Y:S02]  /*bd90*/  ISETP.LE.U32.AND P6, PT, R0.reuse, UR7, PT ;  /* 0x0000000700007c0c */ /* 0x040fe4000bfc3070 */
[----:B------:R-:W-:Y:S02]  /*bda0*/  PRMT R174, R0, 0x5410, R226 ;  /* 0x0000541000ae7816 */ /* 0x000fe400000000e2 */
[----:B------:R-:W1:Y:S01]  /*bdb0*/  MUFU.EX2 R0, R180 ;  /* 0x000000b400007308 */ /* 0x000e620000000800 */
[----:B--2---:R-:W-:Y:S01]  /*bdc0*/  FADD.FTZ R3, R137, R183 ;  /* 0x000000b789037221 */ /* 0x004fe20000010000 */
[--C-:B------:R-:W-:Y:S02]  /*bdd0*/  HSET2.LE.AND R176, R158, R182.reuse, PT ;  /* 0x000000b69eb07233 */ /* 0x100fe40003803000 */
[----:B---3--:R-:W-:Y:S02]  /*bde0*/  PRMT R2, R165, 0x7632, R2 ;  /* 0x00007632a5027816 */ /* 0x008fe40000000002 */
[----:B------:R-:W-:Y:S02]  /*bdf0*/  @!P4 PRMT R2, R250, 0x5410, RZ ;  /* 0x00005410fa02c816 */ /* 0x000fe400000000ff */
[C---:B------:R-:W-:Y:S02]  /*be00*/  PRMT R132, R159.reuse, 0x7610, R132 ;  /* 0x000076109f847816 */ /* 0x040fe40000000084 */
[----:B------:R-:W-:Y:S01]  /*be10*/  PRMT R138, R159, 0x7632, R138 ;  /* 0x000076329f8a7816 */ /* 0x000fe2000000008a */
[----:B------:R2:W-:Y:S01]  /*be20*/  STG.E.U16 desc[UR24][R222.64+-0x1e], R2 ;  /* 0xffffe202de007986 */ /* 0x0005e2000c101518 */
[C---:B------:R-:W-:Y:S02]  /*be30*/  PRMT R158, R139.reuse, 0x7610, R158 ;  /* 0x000076108b9e7816 */ /* 0x040fe4000000009e */
[C---:B------:R-:W-:Y:S02]  /*be40*/  PRMT R159, R139.reuse, 0x7632, R159 ;  /* 0x000076328b9f7816 */ /* 0x040fe4000000009f */
[----:B------:R-:W-:Y:S01]  /*be50*/  LOP3.LUT R177, R139, R177, RZ, 0xc0, !PT ;  /* 0x000000b18bb17212 */ /* 0x000fe200078ec0ff */
[C---:B-1----:R-:W-:Y:S01]  /*be60*/  FADD.FTZ R144, R0.reuse, R3 ;  /* 0x0000000300907221 */ /* 0x042fe20000010000 */
[----:B------:R-:W-:Y:S02]  /*be70*/  F2FP.F16.F32.PACK_AB R204, R0, R137 ;  /* 0x0000008900cc723e */ /* 0x000fe400000000ff */
[----:B------:R-:W-:Y:S02]  /*be80*/  PRMT R0, R165, 0x7610, R0 ;  /* 0x00007610a5007816 */ /* 0x000fe40000000000 */
[----:B------:R-:W-:Y:S01]  /*be90*/  STL [R1+0x40], R144 ;  /* 0x0000409001007387 */ /* 0x000fe20000100800 */
[--C-:B------:R-:W-:Y:S02]  /*bea0*/  HSET2.LE.AND R174, R174, R182.reuse, PT ;  /* 0x000000b6aeae7233 */ /* 0x100fe40003803000 */
[----:B------:R-:W-:Y:S01]  /*beb0*/  @!P5 HADD2 R247, -R0.H0_H0, -RZ.H0_H0 ;  /* 0xa00000ff00f7d230 */ /* 0x000fe20000000900 */
[----:B------:R-:W-:Y:S01]  /*bec0*/  PRMT R139, R0, 0x7610, R165 ;  /* 0x00007610008b7816 */ /* 0x000fe200000000a5 */
[----:B------:R-:W1:Y:S01]  /*bed0*/  LDSM.16.MT88.4 R144, [R208+0xa800] ;  /* 0x00a80000d090783b */ /* 0x000e620000004200 */
[C---:B------:R-:W-:Y:S02]  /*bee0*/  PRMT R3, R160.reuse, 0x7610, R3 ;  /* 0x00007610a0037816 */ /* 0x040fe40000000003 */
[----:B------:R-:W-:Y:S02]  /*bef0*/  @!P5 PRMT R0, R247, 0x5410, RZ ;  /* 0x00005410f700d816 */ /* 0x000fe400000000ff */
[----:B------:R-:W-:Y:S02]  /*bf00*/  PRMT R137, R160, 0x7632, R137 ;  /* 0x00007632a0897816 */ /* 0x000fe40000000089 */
[--C-:B------:R-:W-:Y:S01]  /*bf10*/  HSET2.LE.AND R173, R173, R182.reuse, PT ;  /* 0x000000b6adad7233 */ /* 0x100fe20003803000 */
[----:B------:R3:W-:Y:S01]  /*bf20*/  STG.E.U16 desc[UR24][R222.64+-0x20], R0 ;  /* 0xffffe000de007986 */ /* 0x0007e2000c101518 */
[----:B------:R-:W-:Y:S01]  /*bf30*/  HSET2.LE.AND R179, R179, R182, PT ;  /* 0x000000b6b3b37233 */ /* 0x000fe20003803000 */
[----:B--2---:R-:W2:Y:S01]  /*bf40*/  MUFU.EX2 R2, R181 ;  /* 0x000000b500027308 */ /* 0x004ea20000000800 */
[----:B------:R-:W-:Y:S02]  /*bf50*/  LOP3.LUT R172, R157, R172, RZ, 0xc0, !PT ;  /* 0x000000ac9dac7212 */ /* 0x000fe400078ec0ff */
[----:B------:R-:W-:Y:S02]  /*bf60*/  LOP3.LUT R173, R156, R173, RZ, 0xc0, !PT ;  /* 0x000000ad9cad7212 */ /* 0x000fe400078ec0ff */
[----:B------:R-:W-:Y:S02]  /*bf70*/  LOP3.LUT R178, R204, R178, RZ, 0xc0, !PT ;  /* 0x000000b2ccb27212 */ /* 0x000fe400078ec0ff */
[----:B------:R-:W-:Y:S02]  /*bf80*/  LOP3.LUT R176, R139, R176, RZ, 0xc0, !PT ;  /* 0x000000b08bb07212 */ /* 0x000fe400078ec0ff */
[----:B------:R-:W-:Y:S02]  /*bf90*/  @!P3 PRMT R158, R249, 0x5410, RZ ;  /* 0x00005410f99eb816 */ /* 0x000fe400000000ff */
[----:B------:R-:W-:Y:S02]  /*bfa0*/  @!P0 PRMT R159, R248, 0x5410, RZ ;  /* 0x00005410f89f8816 */ /* 0x000fe400000000ff */
[----:B------:R-:W-:Y:S01]  /*bfb0*/  ISETP.GT.U32.AND P0, PT, R226, UR7, PT ;  /* 0x00000007e2007c0c */ /* 0x000fe2000bf04070 */
[----:B------:R-:W-:Y:S01]  /*bfc0*/  STG.E.U16 desc[UR24][R220.64+-0x20], R158 ;  /* 0xffffe09edc007986 */ /* 0x000fe2000c101518 */
[----:B------:R-:W-:Y:S01]  /*bfd0*/  ISETP.GT.U32.AND P4, PT, R228, UR7, PT ;  /* 0x00000007e4007c0c */ /* 0x000fe2000bf84070 */
[----:B--2---:R-:W-:Y:S02]  /*bfe0*/  FADD.FTZ R224, R2, R224 ;  /* 0x000000e002e07221 */ /* 0x004fe40000010000 */
[----:B------:R-:W2:Y:S01]  /*bff0*/  LDSM.16.MT88.4 R180, [R210+0xa800] ;  /* 0x00a80000d2b4783b */ /* 0x000ea20000004200 */
[----:B------:R-:W-:Y:S02]  /*c000*/  F2FP.F16.F32.PACK_AB R2, R205, R2 ;  /* 0x00000002cd02723e */ /* 0x000fe400000000ff */
[----:B------:R-:W-:Y:S01]  /*c010*/  ISETP.LE.U32.AND P5, PT, R225, UR7, PT ;  /* 0x00000007e1007c0c */ /* 0x000fe2000bfa3070 */
[----:B------:R-:W-:Y:S01]  /*c020*/  FADD.FTZ R234, R205, R224 ;  /* 0x000000e0cdea7221 */ /* 0x000fe20000010000 */
[----:B------:R-:W-:Y:S02]  /*c030*/  LOP3.LUT R179, R2, R179, RZ, 0xc0, !PT ;  /* 0x000000b302b37212 */ /* 0x000fe400078ec0ff */
[----:B---3--:R-:W-:Y:S01]  /*c040*/  PRMT R0, R132, 0x5410, R138 ;  /* 0x0000541084007816 */ /* 0x008fe2000000008a */
[----:B------:R-:W-:Y:S01]  /*c050*/  STG.E.U16 desc[UR24][R220.64+-0x1e], R159 ;  /* 0xffffe29fdc007986 */ /* 0x000fe2000c101518 */
[----:B------:R-:W-:Y:S01]  /*c060*/  @P0 HADD2 R243, -R138.H0_H0, -RZ.H0_H0 ;  /* 0xa00000ff8af30230 */ /* 0x000fe20000000900 */
[----:B------:R-:W-:Y:S01]  /*c070*/  ISETP.GT.U32.AND P3, PT, R231, UR7, PT ;  /* 0x00000007e7007c0c */ /* 0x000fe2000bf64070 */
[C---:B------:R-:W-:Y:S01]  /*c080*/  @P4 HADD2 R240, -R204.reuse.H1_H1, -RZ.H0_H0 ;  /* 0xa00000ffccf04230 */ /* 0x040fe20000000d00 */
[----:B------:R-:W-:Y:S02]  /*c090*/  LOP3.LUT R174, R0, R174, RZ, 0xc0, !PT ;  /* 0x000000ae00ae7212 */ /* 0x000fe400078ec0ff */
[----:B------:R-:W-:Y:S02]  /*c0a0*/  PRMT R0, R3, 0x5410, R137 ;  /* 0x0000541003007816 */ /* 0x000fe40000000089 */
[----:B------:R-:W-:Y:S01]  /*c0b0*/  @P0 PRMT R138, R243, 0x5410, RZ ;  /* 0x00005410f38a0816 */ /* 0x000fe200000000ff */
[----:B------:R-:W-:Y:S01]  /*c0c0*/  @!P5 HADD2 R241, -R204.H0_H0, -RZ.H0_H0 ;  /* 0xa00000ffccf1d230 */ /* 0x000fe20000000900 */
[----:B------:R-:W-:Y:S02]  /*c0d0*/  LOP3.LUT R175, R0, R175, RZ, 0xc0, !PT ;  /* 0x000000af00af7212 */ /* 0x000fe400078ec0ff */
[----:B------:R-:W-:Y:S01]  /*c0e0*/  PRMT R0, R2, 0x7632, R0 ;  /* 0x0000763202007816 */ /* 0x000fe20000000000 */
[----:B------:R-:W-:Y:S02]  /*c0f0*/  STG.E.U16 desc[UR24][R218.64+-0xe], R138 ;  /* 0xfffff28ada007986 */ /* 0x000fe4000c101518 */
[----:B------:R-:W-:Y:S02]  /*c100*/  @P3 HADD2 R239, -R2.H0_H0, -RZ.H0_H0 ;  /* 0xa00000ff02ef3230 */ /* 0x000fe40000000900 */
[----:B-----5:R-:W-:Y:S05]  /*c110*/  @!P6 HADD2 R170, -R132.H0_H0, -RZ.H0_H0 ;  /* 0xa00000ff84aae230 */ /* 0x020fea0000000900 */
[----:B------:R3:W-:Y:S01]  /*c120*/  @!P6 STL.S16 [R1], R170 ;  /* 0x000000aa0100e387 */ /* 0x0007e20000100600 */
[----:B------:R-:W-:Y:S04]  /*c130*/  PRMT R152, R170, 0x7610, R152 ;  /* 0x00007610aa987816 */ /* 0x000fe80000000098 */
[----:B------:R-:W-:Y:S02]  /*c140*/  @!P6 PRMT R132, R152, 0x5410, RZ ;  /* 0x000054109884e816 */ /* 0x000fe400000000ff */
[-C--:B-1----:R-:W-:Y:S01]  /*c150*/  HMMA.16816.F32 R152, R172, R144.reuse, R4 ;  /* 0x00000090ac98723c */ /* 0x082fe20000001804 */
[----:B------:R-:W1:Y:S04]  /*c160*/  LDSM.16.MT88.4 R4, [R206+0x1800] ;  /* 0x00180000ce04783b */ /* 0x000e680000004200 */
[----:B------:R-:W-:Y:S04]  /*c170*/  ISETP.GT.U32.AND P6, PT, R227, UR7, PT ;  /* 0x00000007e3007c0c */ /* 0x000fe8000bfc4070 */
[----:B------:R5:W-:Y:S01]  /*c180*/  STG.E.U16 desc[UR24][R218.64+-0x10], R132 ;  /* 0xfffff084da007986 */ /* 0x000be2000c101518 */
[C---:B---3--:R-:W-:Y:S04]  /*c190*/  HMMA.16816.F32 R168, R176.reuse, R144, R8 ;  /* 0x00000090b0a8723c */ /* 0x048fe80000001808 */
[C---:B------:R-:W-:Y:S04]  /*c1a0*/  IMAD.WIDE R8, R233.reuse, -0x70, R222 ;  /* 0xffffff90e9087825 */ /* 0x040fe800078e02de */
[----:B------:R-:W-:Y:S01]  /*c1b0*/  @P6 HADD2 R242, -R3.H0_H0, -RZ.H0_H0 ;  /* 0xa00000ff03f26230 */ /* 0x000fe20000000900 */
[-C--:B------:R-:W-:Y:S04]  /*c1c0*/  HMMA.16816.F32 R164, R176, R146.reuse, R12 ;  /* 0x00000092b0a4723c */ /* 0x080fe8000000180c */
[----:B------:R-:W-:Y:S01]  /*c1d0*/  @P6 PRMT R3, R242, 0x5410, RZ ;  /* 0x00005410f2036816 */ /* 0x000fe200000000ff */
[----:B------:R-:W-:Y:S01]  /*c1e0*/  IMAD.WIDE R10, R233, 0x70, R8 ;  /* 0x00000070e90a7825 */ /* 0x000fe200078e0208 */
[----:B------:R-:W-:Y:S02]  /*c1f0*/  ISETP.GT.U32.AND P6, PT, R229, UR7, PT ;  /* 0x00000007e5007c0c */ /* 0x000fe4000bfc4070 */
[C---:B------:R-:W-:Y:S01]  /*c200*/  HMMA.16816.F32 R148, R172.reuse, R146, R16 ;  /* 0x00000092ac94723c */ /* 0x040fe20000001810 */
[----:B------:R3:W-:Y:S03]  /*c210*/  STG.E.U16 desc[UR24][R8.64+-0x10], R3 ;  /* 0xfffff00308007986 */ /* 0x0007e6000c101518 */
[----:B-----5:R-:W-:Y:S01]  /*c220*/  IADD3 R218, P0, PT, R218, -0x40, RZ ;  /* 0xffffffc0dada7810 */ /* 0x020fe20007f1e0ff */
[----:B------:R-:W-:Y:S03]  /*c230*/  IMAD.MOV.U32 R132, RZ, RZ, R134 ;  /* 0x000000ffff847224 */ /* 0x000fe600078e0086 */
[-C--:B--2---:R-:W-:Y:S03]  /*c240*/  HMMA.16816.F32 R144, R172, R180.reuse, R20 ;  /* 0x000000b4ac90723c */ /* 0x084fe60000001814 */
[----:B------:R-:W-:Y:S01]  /*c250*/  @P6 HADD2 R235, -R137.H0_H0, -RZ.H0_H0 ;  /* 0xa00000ff89eb6230 */ /* 0x000fe20000000900 */
[----:B------:R-:W-:Y:S02]  /*c260*/  IADD3.X R219, PT, PT, R219, -0x1, RZ, P0, !PT ;  /* 0xffffffffdbdb7810 */ /* 0x000fe400007fe4ff */
[----:B------:R-:W-:Y:S02]  /*c270*/  ISETP.GT.U32.AND P0, PT, R230, UR7, PT ;  /* 0x00000007e6007c0c */ /* 0x000fe4000bf04070 */
[C---:B------:R-:W-:Y:S04]  /*c280*/  HMMA.16816.F32 R160, R176.reuse, R180, R24 ;  /* 0x000000b4b0a0723c */ /* 0x040fe80000001818 */
[----:B------:R-:W-:Y:S04]  /*c290*/  @P6 PRMT R137, R235, 0x5410, RZ ;  /* 0x00005410eb896816 */ /* 0x000fe800000000ff */
[-C--:B------:R-:W-:Y:S01]  /*c2a0*/  HMMA.16816.F32 R156, R176, R182.reuse, R28 ;  /* 0x000000b6b09c723c */ /* 0x080fe2000000181c */
[----:B------:R2:W-:Y:S02]  /*c2b0*/  STG.E.U16 desc[UR24][R8.64+-0xe], R137 ;  /* 0xfffff28908007986 */ /* 0x0005e4000c101518 */
[----:B------:R-:W-:Y:S01]  /*c2c0*/  @P0 HADD2 R238, -R2.H1_H1, -RZ.H0_H0 ;  /* 0xa00000ff02ee0230 */ /* 0x000fe20000000d00 */
[----:B------:R-:W-:Y:S01]  /*c2d0*/  @P3 PRMT R2, R239, 0x5410, RZ ;  /* 0x00005410ef023816 */ /* 0x000fe200000000ff */
[----:B---3--:R-:W-:Y:S03]  /*c2e0*/  IMAD.MOV.U32 R3, RZ, RZ, R135 ;  /* 0x000000ffff037224 */ /* 0x008fe600078e0087 */
[C---:B------:R-:W-:Y:S04]  /*c2f0*/  HMMA.16816.F32 R140, R172.reuse, R182, R32 ;  /* 0x000000b6ac8c723c */ /* 0x040fe80000001820 */
[----:B------:R-:W-:Y:S04]  /*c300*/  @P0 PRMT R0, R238, 0x5410, RZ ;  /* 0x00005410ee000816 */ /* 0x000fe800000000ff */
[-C--:B------:R-:W-:Y:S08]  /*c310*/  HMMA.16816.F32 R36, R172, R184.reuse, R36 ;  /* 0x000000b8ac24723c */ /* 0x080ff00000001824 */
[C---:B------:R-:W-:Y:S04]  /*c320*/  HMMA.16816.F32 R40, R176.reuse, R184, R40 ;  /* 0x000000b8b028723c */ /* 0x040fe80000001828 */
[----:B--2---:R-:W-:Y:S04]  /*c330*/  MOV R137, R133 ;  /* 0x0000008500897202 */ /* 0x004fe80000000f00 */
        /* <DEDUP_REMOVED lines=20> */
[----:B------:R-:W-:Y:S02]  /*c480*/  PRMT R4, R204, 0x7632, R4 ;  /* 0x00007632cc047816 */ /* 0x000fe40000000004 */
[----:B------:R-:W-:Y:S02]  /*c490*/  @!P5 PRMT R204, R241, 0x5410, RZ ;  /* 0x00005410f1ccd816 */ /* 0x000fe400000000ff */
[-C--:B------:R-:W-:Y:S03]  /*c4a0*/  HMMA.16816.F32 R124, R176, R6.reuse, R124 ;  /* 0x00000006b07c723c */ /* 0x080fe6000000187c */
[----:B------:R-:W-:Y:S01]  /*c4b0*/  STG.E.U16 desc[UR24][R10.64+-0x10], R204 ;  /* 0xfffff0cc0a007986 */ /* 0x000fe2000c101518 */
[----:B------:R-:W-:Y:S04]  /*c4c0*/  @P4 PRMT R4, R240, 0x5410, RZ ;  /* 0x00005410f0044816 */ /* 0x000fe800000000ff */
[----:B------:R-:W-:Y:S01]  /*c4d0*/  HMMA.16816.F32 R128, R172, R6, R128 ;  /* 0x00000006ac80723c */ /* 0x000fe20000001880 */
[----:B------:R-:W-:Y:S04]  /*c4e0*/  STG.E.U16 desc[UR24][R10.64+-0xe], R4 ;  /* 0xfffff2040a007986 */ /* 0x000fe8000c101518 */
[----:B------:R1:W-:Y:S04]  /*c4f0*/  STG.E.U16 desc[UR24][R220.64+-0xe], R0 ;  /* 0xfffff200dc007986 */ /* 0x0003e8000c101518 */
[----:B------:R4:W-:Y:S01]  /*c500*/  STG.E.U16 desc[UR24][R220.64+-0x10], R2 ;  /* 0xfffff002dc007986 */ /* 0x0009e2000c101518 */
[----:B-1----:R-:W-:Y:S01]  /*c510*/  IMAD.MOV.U32 R0, RZ, RZ, R136 ;  /* 0x000000ffff007224 */ /* 0x002fe200078e0088 */
[----:B------:R-:W-:Y:S09]  /*c520*/  BRA.U UP0, `(.L_x_2146) ;  /* 0xffffffbd00dc7547 */ /* 0x000ff2000b83ffff */
.L_x_2145:
[----:B------:R-:W3:Y:S01]  /*c530*/  LDL.LU R6, [R1+0x44] ;  /* 0x0000440001067983 */ /* 0x000ee20000300800 */
[----:B------:R-:W1:Y:S03]  /*c540*/  LDCU UR4, c[0x0][0x4fc] ;  /* 0x00009f80ff0477ac */ /* 0x000e660008000800 */
[----:B--2---:R-:W4:Y:S01]  /*c550*/  LDL.LU R4, [R1+0x48] ;  /* 0x0000480001047983 */ /* 0x004f220000300800 */
[----:B------:R-:W-:Y:S01]  /*c560*/  UISETP.NE.AND UP3, UPT, UR19, -0x1, UPT ;  /* 0xffffffff1300788c */ /* 0x000fe2000bf65270 */
[----:B------:R-:W2:Y:S01]  /*c570*/  S2UR UR12, SR_CTAID.Y ;  /* 0x00000000000c79c3 */ /* 0x000ea20000002600 */
[----:B------:R-:W5:Y:S01]  /*c580*/  LDCU.U8 UR8, c[0x0][0x549] ;  /* 0x0000a920ff0877ac */ /* 0x000f620008000000 */
[----:B------:R-:W4:Y:S01]  /*c590*/  LDL.LU R5, [R1+0x40] ;  /* 0x0000400001057983 */ /* 0x000f220000300800 */
[----:B------:R-:W1:Y:S01]  /*c5a0*/  LDCU UR10, c[0x0][0x434] ;  /* 0x00008680ff0a77ac */ /* 0x000e620008000800 */
[----:B------:R-:W1:Y:S06]  /*c5b0*/  LDCU.U8 UR11, c[0x0][0x548] ;  /* 0x0000a900ff0b77ac */ /* 0x000e6c0008000000 */
[----:B------:R-:W2:Y:S01]  /*c5c0*/  @!UP3 LDCU.64 UR6, c[0x0][0x400] ;  /* 0x00008000ff06b7ac */ /* 0x000ea20008000a00 */
[----:B------:R-:W-:-:S02]  /*c5d0*/  UISETP.NE.AND UP2, UPT, UR19, -0x1, UPT ;  /* 0xffffffff1300788c */ /* 0x000fc4000bf45270 */
[----:B-----5:R-:W-:Y:S01]  /*c5e0*/  UISETP.NE.AND UP1, UPT, UR8, URZ, UPT ;  /* 0x000000ff0800728c */ /* 0x020fe2000bf25270 */
[----:B------:R-:W3:Y:S01]  /*c5f0*/  S2UR UR8, SR_CTAID.X ;  /* 0x00000000000879c3 */ /* 0x000ee20000002500 */
[----:B------:R-:W5:Y:S02]  /*c600*/  LDCU UR13, c[0x0][0x434] ;  /* 0x00008680ff0d77ac */ /* 0x000f640008000800 */
[----:B-1----:R-:W-:-:S07]  /*c610*/  UISETP.NE.AND UP0, UPT, UR11, URZ, !UP1 ;  /* 0x000000ff0b00728c */ /* 0x002fce000cf05270 */
[----:B------:R-:W5:Y:S01]  /*c620*/  @UP1 LDCU UR9, c[0x0][0x430] ;  /* 0x00008600ff0917ac */ /* 0x000f620008000800 */
[----:B--2---:R-:W-:Y:S01]  /*c630*/  @!UP3 UIMAD.WIDE.U32 UR14, UR12, UR6, URZ ;  /* 0x000000060c0eb2a5 */ /* 0x004fe2000f8e00ff */
[----:B------:R-:W1:Y:S03]  /*c640*/  S2UR UR6, SR_CTAID.Z ;  /* 0x00000000000679c3 */ /* 0x000e660000002700 */
[----:B------:R-:W-:Y:S02]  /*c650*/  @!UP3 UIMAD UR7, UR12, UR7, UR15 ;  /* 0x000000070c07b2a4 */ /* 0x000fe4000f8e020f */
[----:B-----5:R-:W-:Y:S01]  /*c660*/  @UP1 UIMAD UR13, UR9, UR10, URZ ;  /* 0x0000000a090d12a4 */ /* 0x020fe2000f8e02ff */
[----:B---3--:R-:W2:Y:S04]  /*c670*/  SHFL.BFLY PT, R3, R6, 0x2, 0x1f ;  /* 0x0c401f0006037f89 */ /* 0x008ea800000e0000 */
[----:B----4-:R-:W3:Y:S04]  /*c680*/  SHFL.BFLY PT, R2, R4, 0x2, 0x1f ;  /* 0x0c401f0004027f89 */ /* 0x010ee800000e0000 */
[----:B------:R-:W4:Y:S01]  /*c690*/  SHFL.BFLY PT, R0, R5, 0x2, 0x1f ;  /* 0x0c401f0005007f89 */ /* 0x000f2200000e0000 */
[----:B--2---:R-:W-:Y:S01]  /*c6a0*/  FADD.FTZ R3, R3, R6 ;  /* 0x0000000603037221 */ /* 0x004fe20000010000 */
[----:B---3--:R-:W-:-:S04]  /*c6b0*/  FADD.FTZ R2, R2, R4 ;  /* 0x0000000402027221 */ /* 0x008fc80000010000 */
[----:B------:R-:W2:Y:S01]  /*c6c0*/  SHFL.BFLY PT, R139, R3, 0x1, 0x1f ;  /* 0x0c201f00038b7f89 */ /* 0x000ea200000e0000 */
[----:B----4-:R-:W-:-:S03]  /*c6d0*/  FADD.FTZ R0, R0, R5 ;  /* 0x0000000500007221 */ /* 0x010fc60000010000 */
[----:B------:R-:W3:Y:S01]  /*c6e0*/  SHFL.BFLY PT, R4, R234, 0x2, 0x1f ;  /* 0x0c401f00ea047f89 */ /* 0x000ee200000e0000 */
[----:B------:R-:W-:-:S03]  /*c6f0*/  SHF.L.U32 R5, R213, 0x4, RZ ;  /* 0x00000004d5057819 */ /* 0x000fc600000006ff */
[----:B------:R-:W4:Y:S01]  /*c700*/  SHFL.BFLY PT, R138, R2, 0x1, 0x1f ;  /* 0x0c201f00028a7f89 */ /* 0x000f2200000e0000 */
[----:B------:R-:W-:-:S03]  /*c710*/  LOP3.LUT R5, R5, 0x1c0, RZ, 0xc0, !PT ;  /* 0x000001c005057812 */ /* 0x000fc600078ec0ff */
[----:B------:R-:W5:Y:S01]  /*c720*/  SHFL.BFLY PT, R132, R0, 0x1, 0x1f ;  /* 0x0c201f0000847f89 */ /* 0x000f6200000e0000 */
[----:B--2---:R-:W-:Y:S01]  /*c730*/  FADD.FTZ R139, R3, R139 ;  /* 0x0000008b038b7221 */ /* 0x004fe20000010000 */
[----:B---3--:R-:W-:-:S03]  /*c740*/  FADD.FTZ R234, R4, R234 ;  /* 0x000000ea04ea7221 */ /* 0x008fc60000010000 */
[----:B------:R-:W2:Y:S01]  /*c750*/  MUFU.RCP R3, R139 ;  /* 0x0000008b00037308 */ /* 0x000ea20000001000 */
[----:B------:R-:W-:Y:S01]  /*c760*/  FSETP.NE.FTZ.AND P4, PT, R139, RZ, PT ;  /* 0x000000ff8b00720b */ /* 0x000fe20003f95000 */
[----:B----4-:R-:W-:Y:S01]  /*c770*/  FADD.FTZ R138, R2, R138 ;  /* 0x0000008a028a7221 */ /* 0x010fe20000010000 */
[----:B------:R-:W3:Y:S01]  /*c780*/  SHFL.BFLY PT, R137, R234, 0x1, 0x1f ;  /* 0x0c201f00ea897f89 */ /* 0x000ee200000e0000 */
[----:B------:R-:W-:Y:S01]  /*c790*/  SHF.L.U32 R4, R213, 0x1, RZ ;  /* 0x00000001d5047819 */ /* 0x000fe200000006ff */
[----:B-----5:R-:W-:-:S03]  /*c7a0*/  FADD.FTZ R132, R0, R132 ;  /* 0x0000008400847221 */ /* 0x020fc60000010000 */
[----:B------:R-:W4:Y:S01]  /*c7b0*/  MUFU.RCP R2, R138 ;  /* 0x0000008a00027308 */ /* 0x000f220000001000 */
[----:B------:R-:W-:Y:S02]  /*c7c0*/  FSETP.NE.FTZ.AND P3, PT, R138, RZ, PT ;  /* 0x000000ff8a00720b */ /* 0x000fe40003f75000 */
[--C-:B------:R-:W-:Y:S02]  /*c7d0*/  LOP3.LUT R212, R212, 0x6, R4.reuse, 0xf8, !PT ;  /* 0x00000006d4d47812 */ /* 0x100fe400078ef804 */
[----:B------:R-:W-:Y:S02]  /*c7e0*/  FSETP.NE.FTZ.AND P2, PT, R132, RZ, PT ;  /* 0x000000ff8400720b */ /* 0x000fe40003f55000 */
[----:B------:R-:W-:Y:S02]  /*c7f0*/  LOP3.LUT R4, R5, 0x38, R4, 0xf8, !PT ;  /* 0x0000003805047812 */ /* 0x000fe400078ef804 */
[----:B--2---:R-:W-:Y:S02]  /*c800*/  FSEL R3, R3, 1, P4 ;  /* 0x3f80000003037808 */ /* 0x004fe40002000000 */
[----:B------:R-:W-:-:S03]  /*c810*/  LOP3.LUT R212, R212, R4, RZ, 0xfc, !PT ;  /* 0x00000004d4d47212 */ /* 0x000fc600078efcff */
[----:B------:R-:W-:Y:S01]  /*c820*/  FMUL.FTZ R0, R3, UR4 ;  /* 0x0000000403007c20 */ /* 0x000fe20008410000 */
[----:B----4-:R-:W-:-:S03]  /*c830*/  FSEL R2, R2, 1, P3 ;  /* 0x3f80000002027808 */ /* 0x010fc60001800000 */
[C---:B------:R-:W-:Y:S01]  /*c840*/  FMUL.FTZ R11, R0.reuse, R141 ;  /* 0x0000008d000b7220 */ /* 0x040fe20000410000 */
[----:B------:R-:W-:Y:S01]  /*c850*/  FMUL.FTZ R6, R0, R153 ;  /* 0x0000009900067220 */ /* 0x000fe20000410000 */
[----:B---3--:R-:W-:Y:S01]  /*c860*/  FADD.FTZ R137, R234, R137 ;  /* 0x00000089ea897221 */ /* 0x008fe20000010000 */
[----:B------:R-:W-:Y:S01]  /*c870*/  FMUL.FTZ R15, R0, R145 ;  /* 0x00000091000f7220 */ /* 0x000fe20000410000 */
        /* <DEDUP_REMOVED lines=31> */
[----:B------:R-:W-:Y:S01]  /*ca70*/  FSETP.NE.FTZ.AND P0, PT, R137, RZ, PT ;  /* 0x000000ff8900720b */ /* 0x000fe20003f15000 */
[C---:B------:R-:W-:Y:S01]  /*ca80*/  FMUL.FTZ R32, R3.reuse, R66 ;  /* 0x0000004203207220 */ /* 0x040fe20000410000 */
[C---:B------:R-:W-:Y:S01]  /*ca90*/  FMUL.FTZ R67, R3.reuse, R67 ;  /* 0x0000004303437220 */ /* 0x040fe20000410000 */
[----:B------:R-:W-:Y:S01]  /*caa0*/  F2FP.F16.F32.PACK_AB R6, R6, R152 ;  /* 0x000000980606723e */ /* 0x000fe200000000ff */
[C---:B------:R-:W-:Y:S01]  /*cab0*/  FMUL.FTZ R154, R3.reuse, R154 ;  /* 0x0000009a039a7220 */ /* 0x040fe20000410000 */
        /* <DEDUP_REMOVED lines=17> */
[C---:B------:R-:W-:Y:S01]  /*cbd0*/  FMUL.FTZ R71, R3.reuse, R71 ;  /* 0x0000004703477220 */ /* 0x040fe20000410000 */
[C---:B------:R-:W-:Y:S01]  /*cbe0*/  FMUL.FTZ R82, R3.reuse, R82 ;  /* 0x0000005203527220 */ /* 0x040fe20000410000 */
[----:B---3--:R-:W-:Y:S01]  /*cbf0*/  FSEL R0, R0, 1, P0 ;  /* 0x3f80000000007808 */ /* 0x008fe20000000000 */
[C---:B------:R-:W-:Y:S01]  /*cc00*/  FMUL.FTZ R56, R2.reuse, R56 ;  /* 0x0000003802387220 */ /* 0x040fe20000410000 */
[C---:B------:R-:W-:Y:S01]  /*cc10*/  FMUL.FTZ R5, R2.reuse, R57 ;  /* 0x0000003902057220 */ /* 0x040fe20000410000 */
[----:B------:R-:W-:Y:S01]  /*cc20*/  FMUL.FTZ R26, R2, R61 ;  /* 0x0000003d021a7220 */ /* 0x000fe20000410000 */
[C---:B------:R-:W-:Y:S01]  /*cc30*/  FMUL.FTZ R83, R3.reuse, R83 ;  /* 0x0000005303537220 */ /* 0x040fe20000410000 */
[----:B------:R-:W-:Y:S01]  /*cc40*/  FMUL.FTZ R0, R0, UR4 ;  /* 0x0000000400007c20 */ /* 0x000fe20008410000 */
[C---:B------:R-:W-:Y:S01]  /*cc50*/  FMUL.FTZ R86, R3.reuse, R86 ;  /* 0x0000005603567220 */ /* 0x040fe20000410000 */
[C---:B------:R-:W-:Y:S01]  /*cc60*/  FMUL.FTZ R87, R3.reuse, R87 ;  /* 0x0000005703577220 */ /* 0x040fe20000410000 */
[----:B------:R-:W-:Y:S01]  /*cc70*/  FMUL.FTZ R98, R3, R98 ;  /* 0x0000006203627220 */ /* 0x000fe20000410000 */
[C---:B------:R-:W-:Y:S01]  /*cc80*/  FMUL.FTZ R61, R0.reuse, R59 ;  /* 0x0000003b003d7220 */ /* 0x040fe20000410000 */
[----:B------:R-:W-:Y:S01]  /*cc90*/  F2FP.F16.F32.PACK_AB R59, R67, R32 ;  /* 0x00000020433b723e */ /* 0x000fe200000000ff */
[C---:B------:R-:W-:Y:S01]  /*cca0*/  FMUL.FTZ R4, R0.reuse, R62 ;  /* 0x0000003e00047220 */ /* 0x040fe20000410000 */
[----:B------:R-:W-:Y:S01]  /*ccb0*/  MOV R67, 0x10 ;  /* 0x0000001000437802 */ /* 0x000fe20000000f00 */
[----:B------:R-:W-:Y:S01]  /*ccc0*/  FMUL.FTZ R57, R0, R63 ;  /* 0x0000003f00397220 */ /* 0x000fe20000410000 */
[----:B------:R-:W-:Y:S01]  /*ccd0*/  F2FP.F16.F32.PACK_AB R62, R5, R56 ;  /* 0x00000038053e723e */ /* 0x000fe200000000ff */
[C---:B------:R-:W-:Y:S01]  /*cce0*/  FMUL.FTZ R99, R3.reuse, R99 ;  /* 0x0000006303637220 */ /* 0x040fe20000410000 */
[----:B------:R-:W-:Y:S01]  /*ccf0*/  LEA R5, R212, UR5, 0x1 ;  /* 0x00000005d4057c11 */ /* 0x000fe2000f8e08ff */
[----:B------:R-:W-:Y:S01]  /*cd00*/  FMUL.FTZ R102, R3, R102 ;  /* 0x0000006603667220 */ /* 0x000fe20000410000 */
[----:B------:R-:W-:Y:S01]  /*cd10*/  F2FP.F16.F32.PACK_AB R56, R69, R68 ;  /* 0x000000444538723e */ /* 0x000fe200000000ff */
[----:B------:R-:W-:Y:S01]  /*cd20*/  FMUL.FTZ R39, R3, R103 ;  /* 0x0000006703277220 */ /* 0x000fe20000410000 */
[----:B------:R-:W-:Y:S01]  /*cd30*/  SEL R67, R67, 0xfffffff0, !P1 ;  /* 0xfffffff043437807 */ /* 0x000fe20004800000 */
[----:B------:R2:W-:Y:S01]  /*cd40*/  STS [R5], R6 ;  /* 0x0000000605007388 */ /* 0x0005e20000000800 */
[----:B------:R-:W-:Y:S01]  /*cd50*/  LOP3.LUT P1, RZ, R213, 0x8, RZ, 0xc0, !PT ;  /* 0x00000008d5ff7812 */ /* 0x000fe2000782c0ff */
[C---:B------:R-:W-:Y:S01]  /*cd60*/  FMUL.FTZ R114, R3.reuse, R114 ;  /* 0x0000007203727220 */ /* 0x040fe20000410000 */
[----:B------:R-:W-:Y:S01]  /*cd70*/  MOV R68, 0x20 ;  /* 0x0000002000447802 */ /* 0x000fe20000000f00 */
        /* <DEDUP_REMOVED lines=21> */
[----:B--2---:R-:W-:Y:S01]  /*ced0*/  SEL R6, R68, 0xffffffe0, !P1 ;  /* 0xffffffe044067807 */ /* 0x004fe20004800000 */
        /* <DEDUP_REMOVED lines=50> */
[----:B------:R-:W2:Y:S01]  /*d200*/  @UP3 LDCU.64 UR4, c[0x0][0x408] ;  /* 0x00008100ff0437ac */ /* 0x000ea20008000a00 */
        /* <DEDUP_REMOVED lines=15> */
[----:B--2---:R-:W-:Y:S01]  /*d300*/  @UP3 UIMAD.WIDE.U32 UR16, UR19, UR4, URZ ;  /* 0x00000004131032a5 */ /* 0x004fe2000f8e00ff */
[----:B------:R-:W-:Y:S01]  /*d310*/  F2FP.F16.F32.PACK_AB R21, R21, R158 ;  /* 0x0000009e1515723e */ /* 0x000fe200000000ff */
[----:B------:R-:W-:Y:S01]  /*d320*/  STS [R4+0x2400], R9 ;  /* 0x0024000904007388 */ /* 0x000fe20000000800 */
[----:B------:R-:W-:Y:S01]  /*d330*/  F2FP.F16.F32.PACK_AB R20, R20, R36 ;  /* 0x000000241414723e */ /* 0x000fe200000000ff */
[----:B------:R-:W-:Y:S01]  /*d340*/  @UP3 UIMAD UR7, UR19, UR5, UR17 ;  /* 0x00000005130732a4 */ /* 0x000fe2000f8e0211 */
[----:B------:R-:W-:Y:S01]  /*d350*/  F2FP.F16.F32.PACK_AB R19, R19, R16 ;  /* 0x000000101313723e */ /* 0x000fe200000000ff */
[----:B------:R-:W-:Y:S01]  /*d360*/  @!UP2 UIMAD UR19, UR12, UR10, URZ ;  /* 0x0000000a0c13a2a4 */ /* 0x000fe2000f8e02ff */
[----:B---3--:R-:W-:Y:S01]  /*d370*/  IADD3 R2, PT, PT, R5, R6, RZ ;  /* 0x0000000605027210 */ /* 0x008fe20007ffe0ff */
[----:B------:R-:W2:Y:S01]  /*d380*/  @UP1 LDCU UR5, c[0x0][0x430] ;  /* 0x00008600ff0517ac */ /* 0x000ea20008000800 */
[----:B------:R-:W-:-:S02]  /*d390*/  F2FP.F16.F32.PACK_AB R17, R17, R48 ;  /* 0x000000301111723e */ /* 0x000fc400000000ff */
[----:B----4-:R-:W-:Y:S01]  /*d3a0*/  IADD3 R0, PT, PT, R5, 0x40, RZ ;  /* 0x0000004005007810 */ /* 0x010fe20007ffe0ff */
[----:B------:R-:W-:Y:S01]  /*d3b0*/  STS [R2], R15 ;  /* 0x0000000f02007388 */ /* 0x000fe20000000800 */
[----:B------:R-:W-:Y:S01]  /*d3c0*/  IADD3 R3, PT, PT, R67, R2, RZ ;  /* 0x0000000243037210 */ /* 0x000fe20007ffe0ff */
[----:B------:R-:W-:Y:S01]  /*d3d0*/  @UP1 UMOV UR4, 0x1 ;  /* 0x0000000100041882 */ /* 0x000fe20000000000 */
[----:B------:R-:W-:Y:S01]  /*d3e0*/  @P1 IADD3 R0, PT, PT, R5, -0x40, RZ ;  /* 0xffffffc005001810 */ /* 0x000fe20007ffe0ff */
[----:B------:R-:W-:Y:S01]  /*d3f0*/  STS [R2+0x400], R14 ;  /* 0x0004000e02007388 */ /* 0x000fe20000000800 */
[----:B------:R-:W-:Y:S01]  /*d400*/  F2FP.F16.F32.PACK_AB R16, R51, R28 ;  /* 0x0000001c3310723e */ /* 0x000fe200000000ff */
[----:B------:R-:W-:Y:S01]  /*d410*/  @UP3 UMOV UR14, UR16 ;  /* 0x00000010000e3c82 */ /* 0x000fe20008000000 */
[----:B-----5:R-:W-:Y:S01]  /*d420*/  IADD3 R8, PT, PT, R6, R0, RZ ;  /* 0x0000000006087210 */ /* 0x020fe20007ffe0ff */
[----:B------:R-:W-:Y:S01]  /*d430*/  STS [R3], R11 ;  /* 0x0000000b03007388 */ /* 0x000fe20000000800 */
[----:B------:R-:W-:Y:S01]  /*d440*/  F2FP.F16.F32.PACK_AB R18, R18, R40 ;  /* 0x000000281212723e */ /* 0x000fe200000000ff */
[----:B------:R-:W-:Y:S01]  /*d450*/  USHF.R.S32.HI UR9, URZ, 0x1f, UR19 ;  /* 0x0000001fff097899 */ /* 0x000fe20008011413 */
[----:B-1----:R-:W-:Y:S01]  /*d460*/  IADD3 R7, PT, PT, R67, R0, RZ ;  /* 0x0000000043077210 */ /* 0x002fe20007ffe0ff */
        /* <DEDUP_REMOVED lines=81> */
[----:B-1----:R-:W1:Y:S03]  /*d980*/  @P4 LDC R2, c[0x0][0x458] ;  /* 0x00011600ff024b82 */ /* 0x002e660000000800 */
[----:B------:R-:W-:Y:S04]  /*d990*/  STS [R0+0x6000], R38 ;  /* 0x0060002600007388 */ /* 0x000fe80000000800 */
[----:B------:R4:W-:Y:S01]  /*d9a0*/  STS [R0+0x6400], R37 ;  /* 0x0064002500007388 */ /* 0x0009e20000000800 */
[----:B---3--:R3:W1:Y:S03]  /*d9b0*/  @P3 MUFU.LG2 R3, R138 ;  /* 0x0000008a00033308 */ /* 0x0086660000000c00 */
[----:B------:R3:W-:Y:S04]  /*d9c0*/  STS [R7+0x6000], R34 ;  /* 0x0060002207007388 */ /* 0x0007e80000000800 */
[----:B------:R3:W-:Y:S04]  /*d9d0*/  STS [R7+0x6400], R33 ;  /* 0x0064002107007388 */ /* 0x0007e80000000800 */
[----:B------:R3:W-:Y:S04]  /*d9e0*/  STS [R8+0x4000], R32 ;  /* 0x0040002008007388 */ /* 0x0007e80000000800 */
[----:B------:R3:W-:Y:S04]  /*d9f0*/  STS [R8+0x4400], R31 ;  /* 0x0044001f08007388 */ /* 0x0007e80000000800 */
[----:B------:R3:W-:Y:S04]  /*da00*/  STS [R6+0x4000], R28 ;  /* 0x0040001c06007388 */ /* 0x0007e80000000800 */
[----:B------:R3:W-:Y:S01]  /*da10*/  STS [R6+0x4400], R27 ;  /* 0x0044001b06007388 */ /* 0x0007e20000000800 */
[----:B----4-:R3:W4:Y:S03]  /*da20*/  @P4 MUFU.LG2 R0, R139 ;  /* 0x0000008b00004308 */ /* 0x0107260000000c00 */
[----:B------:R3:W-:Y:S04]  /*da30*/  STS [R8+0x6000], R30 ;  /* 0x0060001e08007388 */ /* 0x0007e80000000800 */
[----:B------:R3:W-:Y:S04]  /*da40*/  STS [R8+0x6400], R29 ;  /* 0x0064001d08007388 */ /* 0x0007e80000000800 */
[----:B------:R3:W-:Y:S04]  /*da50*/  STS [R6+0x6000], R26 ;  /* 0x0060001a06007388 */ /* 0x0007e80000000800 */
[----:B------:R3:W-:Y:S01]  /*da60*/  STS [R6+0x6400], R25 ;  /* 0x0064001906007388 */ /* 0x0007e20000000800 */
[----:B-12---:R-:W-:Y:S05]  /*da70*/  BRA.U UP1, `(.L_x_2149) ;  /* 0x0000000101207547 */ /* 0x006fea000b800000 */
        /* <DEDUP_REMOVED lines=8> */
.L_x_2149:
[----:B------:R-:W-:Y:S01]  /*db00*/  BAR.SYNC.DEFER_BLOCKING 0x0 ;  /* 0x0000000000007b1d */ /* 0x000fe20000010000 */
[----:B------:R-:W-:Y:S01]  /*db10*/  UIMAD UR13, UR6, UR13, URZ ;  /* 0x0000000d060d72a4 */ /* 0x000fe2000f8e02ff */
[----:B------:R-:W-:Y:S01]  /*db20*/  LOP3.LUT P1, RZ, R213, 0x3, RZ, 0xc0, !PT ;  /* 0x00000003d5ff7812 */ /* 0x000fe2000782c0ff */
[----:B------:R-:W-:Y:S01]  /*db30*/  UIMAD UR11, UR8, UR5, URZ ;  /* 0x00000005080b72a4 */ /* 0x000fe2000f8e02ff */
[----:B----4-:R-:W-:Y:S01]  /*db40*/  @P4 FMUL.FTZ R0, R0, 0.69314718246459960938 ;  /* 0x3f31721800004820 */ /* 0x010fe20000410000 */
[----:B------:R-:W-:-:S03]  /*db50*/  USEL UR19, UR19, URZ, UP0 ;  /* 0x000000ff13137287 */ /* 0x000fc60008000000 */
[----:B---3--:R-:W1:Y:S01]  /*db60*/  @P3 LDC R8, c[0x0][0x458] ;  /* 0x00011600ff083b82 */ /* 0x008e620000000800 */
[----:B------:R-:W2:Y:S01]  /*db70*/  @P2 MUFU.LG2 R5, R132 ;  /* 0x0000008400052308 */ /* 0x000ea20000000c00 */
[----:B------:R-:W-:Y:S01]  /*db80*/  @!UP0 UIMAD UR13, UR12, UR4, UR13 ;  /* 0x000000040c0d82a4 */ /* 0x000fe2000f8e020d */
[----:B------:R-:W-:Y:S01]  /*db90*/  MOV R17, 0x7f800000 ;  /* 0x7f80000000117802 */ /* 0x000fe20000000f00 */
[----:B------:R-:W-:Y:S01]  /*dba0*/  USHF.L.U32 UR11, UR11, 0x7, URZ ;  /* 0x000000070b0b7899 */ /* 0x000fe200080006ff */
[----:B------:R-:W-:Y:S01]  /*dbb0*/  @P4 FFMA.FTZ R17, R136, R2, R0 ;  /* 0x0000000288114223 */ /* 0x000fe20000010000 */
[----:B------:R-:W-:Y:S01]  /*dbc0*/  USEL UR9, UR9, URZ, UP0 ;  /* 0x000000ff09097287 */ /* 0x000fe20008000000 */
[----:B------:R-:W-:Y:S01]  /*dbd0*/  @P3 FMUL.FTZ R3, R3, 0.69314718246459960938 ;  /* 0x3f31721803033820 */ /* 0x000fe20000410000 */
[----:B------:R-:W3:Y:S01]  /*dbe0*/  @P2 LDC R7, c[0x0][0x458] ;  /* 0x00011600ff072b82 */ /* 0x000ee20000000800 */
[----:B------:R-:W4:Y:S01]  /*dbf0*/  @P0 MUFU.LG2 R4, R137 ;  /* 0x0000008900040308 */ /* 0x000f220000000c00 */
        /* <DEDUP_REMOVED lines=9> */
[----:B--2---:R-:W-:Y:S01]  /*dc90*/  @P2 FMUL.FTZ R2, R5, 0.69314718246459960938 ;  /* 0x3f31721805022820 */ /* 0x004fe20000410000 */
[----:B------:R-:W-:Y:S01]  /*dca0*/  UIADD3.X UR4, UPT, UPT, UR4, UR9, UR10, UP1, UP0 ;  /* 0x0000000904047290 */ /* 0x000fe20008fe040a */
[----:B-1----:R-:W-:Y:S01]  /*dcb0*/  @P3 FFMA.FTZ R16, R135, R8, R3 ;  /* 0x0000000887103223 */ /* 0x002fe20000010003 */
[----:B----4-:R-:W-:Y:S01]  /*dcc0*/  @P0 FMUL.FTZ R0, R4, 0.69314718246459960938 ;  /* 0x3f31721804000820 */ /* 0x010fe20000410000 */
[----:B---3--:R-:W-:-:S03]  /*dcd0*/  @P2 FFMA.FTZ R15, R134, R7, R2 ;  /* 0x00000007860f2223 */ /* 0x008fc60000010002 */
[----:B-----5:R-:W-:Y:S01]  /*dce0*/  @P0 FFMA.FTZ R14, R133, R6, R0 ;  /* 0x00000006850e0223 */ /* 0x020fe20000010000 */
[----:B------:R-:W-:Y:S06]  /*dcf0*/  @P1 BRA `(.L_x_2151) ;  /* 0x0000000000981947 */ /* 0x000fec0003800000 */
        /* <DEDUP_REMOVED lines=38> */
.L_x_2151:
[----:B------:R-:W-:Y:S05]  /*df60*/  BSYNC.RECONVERGENT B0 ;  /* 0x0000000000007941 */ /* 0x000fea0003800200 */
.L_x_2150:
        /* <DEDUP_REMOVED lines=42> */
.L_x_2153:
[----:B------:R-:W-:Y:S05]  /*e210*/  BSYNC.RECONVERGENT B0 ;  /* 0x0000000000007941 */ /* 0x000fea0003800200 */
.L_x_2152:
        /* <DEDUP_REMOVED lines=23> */
.L_x_2155:
[----:B------:R-:W-:Y:S05]  /*e390*/  BSYNC.RECONVERGENT B0 ;  /* 0x0000000000007941 */ /* 0x000fea0003800200 */
.L_x_2154:
        /* <DEDUP_REMOVED lines=22> */
.L_x_2157:
[----:B------:R-:W-:Y:S05]  /*e500*/  BSYNC.RECONVERGENT B0 ;  /* 0x0000000000007941 */ /* 0x000fea0003800200 */
.L_x_2156:
        /* <DEDUP_REMOVED lines=21> */
.L_x_2159:
[----:B------:R-:W-:Y:S05]  /*e660*/  BSYNC.RECONVERGENT B0 ;  /* 0x0000000000007941 */ /* 0x000fea0003800200 */
.L_x_2158:
        /* <DEDUP_REMOVED lines=21> */
.L_x_2161:
[----:B------:R-:W-:Y:S05]  /*e7c0*/  BSYNC.RECONVERGENT B0 ;  /* 0x0000000000007941 */ /* 0x000fea0003800200 */
.L_x_2160:
        /* <DEDUP_REMOVED lines=21> */
.L_x_2163:
[----:B------:R-:W-:Y:S05]  /*e920*/  BSYNC.RECONVERGENT B0 ;  /* 0x0000000000007941 */ /* 0x000fea0003800200 */
.L_x_2162:
        /* <DEDUP_REMOVED lines=21> */
.L_x_2165:
[----:B------:R-:W-:Y:S05]  /*ea80*/  BSYNC.RECONVERGENT B0 ;  /* 0x0000000000007941 */ /* 0x000fea0003800200 */
.L_x_2164:
        /* <DEDUP_REMOVED lines=21> */
.L_x_2166:
        /* <DEDUP_REMOVED lines=10> */
.L_x_2869:


//--------------------- .text._ZN5flash16flash_fwd_kernelI23Flash_fwd_kernel_traitsILi128ELi128ELi32ELi4ELb0ELb0EN7cutlass6half_tE19Flash_kernel_traitsILi128ELi128ELi32ELi4ES3_EELb0ELb0ELb0ELb1ELb0ELb0ELb1ELb0EEEvNS_16Flash_fwd_paramsE --------------------------
	.section	.text._ZN5flash16flash_fwd_kernelI23Flash_fwd_kernel_traitsILi128ELi128ELi32ELi4ELb0ELb0EN7cutlass6half_tE19Flash_kernel_traitsILi128ELi128ELi32ELi4ES3_EELb0ELb0ELb0ELb1ELb0ELb0ELb1ELb0EEEvNS_16Flash_fwd_paramsE,"ax",@progbits
	.align	128
        .global         _ZN5flash16flash_fwd_kernelI23Flash_fwd_kernel_traitsILi128ELi128ELi32ELi4ELb0ELb0EN7cutlass6half_tE19Flash_kernel_traitsILi128ELi128ELi32ELi4ES3_EELb0ELb0ELb0ELb1ELb0ELb0ELb1ELb0EEEvNS_16Flash_fwd_paramsE
        .type           _ZN5flash16flash_fwd_kernelI23Flash_fwd_kernel_traitsILi128ELi128ELi32ELi4ELb0ELb0EN7cutlass6half_tE19Flash_kernel_traitsILi128ELi128ELi32ELi4ES3_EELb0ELb0ELb0ELb1ELb0ELb0ELb1ELb0EEEvNS_16Flash_fwd_paramsE,@function
        .size           _ZN5flash16flash_fwd_kernelI23Flash_fwd_kernel_traitsILi128ELi128ELi32ELi4ELb0ELb0EN7cutlass6half_tE19Flash_kernel_traitsILi128ELi128ELi32ELi4ES3_EELb0ELb0ELb0ELb1ELb0ELb0ELb1ELb0EEEvNS_16Flash_fwd_paramsE,(.L_x_2870 - _ZN5flash16flash_fwd_kernelI23Flash_fwd_kernel_traitsILi128ELi128ELi32ELi4ELb0ELb0EN7cutlass6half_tE19Flash_kernel_traitsILi128ELi128ELi32ELi4ES3_EELb0ELb0ELb0ELb1ELb0ELb0ELb1ELb0EEEvNS_16Flash_fwd_paramsE)
        .other          _ZN5flash16flash_fwd_kernelI23Flash_fwd_kernel_traitsILi128ELi128ELi32ELi4ELb0ELb0EN7cutlass6half_tE19Flash_kernel_traitsILi128ELi128ELi32ELi4ES3_EELb0ELb0ELb0ELb1ELb0ELb0ELb1ELb0EEEvNS_16Flash_fwd_paramsE,@"STO_CUDA_ENTRY STV_DEFAULT"
_ZN5flash16flash_fwd_kernelI23Flash_fwd_kernel_traitsILi128ELi128ELi32ELi4ELb0ELb0EN7cutlass6half_tE19Flash_kernel_traitsILi128ELi128ELi32ELi4ES3_EELb0ELb0ELb0ELb1ELb0ELb0ELb1ELb0EEEvNS_16Flash_fwd_paramsE:
.text._ZN5flash16flash_fwd_kernelI23Flash_fwd_kernel_traitsILi128ELi128ELi32ELi4ELb0ELb0EN7cutlass6half_tE19Flash_kernel_traitsILi128ELi128ELi32ELi4ES3_EELb0ELb0ELb0ELb1ELb0ELb0ELb1ELb0EEEvNS_16Flash_fwd_paramsE:
        /* <DEDUP_REMOVED lines=32> */
[----:B------:R-:W-:Y:S01]  /*0200*/  IMAD.MOV.U32 R12, RZ, RZ, -0x1 ;  /* 0xffffffffff0c7424 */ /* 0x000fe200078e00ff */
[----:B------:R-:W3:Y:S08]  /*0210*/  @!P0 LDC R137, c[0x0][0x434] ;  /* 0x00010d00ff898b82 */ /* 0x000ef00000000800 */
[----:B----4-:R-:W4:Y:S01]  /*0220*/  @!P2 LDC.64 R4, c[0x0][0x488] ;  /* 0x00012200ff04ab82 */ /* 0x010f220000000a00 */
[----:B-1----:R-:W-:-:S04]  /*0230*/  ISETP.NE.AND P4, PT, RZ, UR4, PT ;  /* 0x00000004ff007c0c */ /* 0x002fc8000bf85270 */
[----:B------:R-:W-:Y:S02]  /*0240*/  ISETP.EQ.OR.EX P3, PT, R7, RZ, !P4, P3 ;  /* 0x000000ff0700720c */ /* 0x000fe40006762730 */
[----:B------:R-:W-:-:S05]  /*0250*/  IADD3 R2, P1, PT, R10, R6, RZ ;  /* 0x000000060a027210 */ /* 0x000fca0007f3e0ff */
[----:B------:R-:W-:Y:S01]  /*0260*/  IMAD.X R3, R9, 0x1, R7, P1 ;  /* 0x0000000109037824 */ /* 0x000fe200008e0607 */
[----:B------:R-:W1:Y:S05]  /*0270*/  S2UR UR19, SR_CTAID.X ;  /* 0x00000000001379c3 */ /* 0x000e6a0000002500 */
[----:B------:R2:W5:Y:S01]  /*0280*/  @!P3 LDG.E R12, desc[UR20][R2.64] ;  /* 0x00000014020cb981 */ /* 0x000562000c1e1900 */
[----:B------:R-:W-:Y:S02]  /*0290*/  ISETP.NE.U32.AND P3, PT, R6, RZ, PT ;  /* 0x000000ff0600720c */ /* 0x000fe40003f65070 */
[----:B------:R-:W4:Y:S02]  /*02a0*/  @!P2 LDC R9, c[0x0][0x43c] ;  /* 0x00010f00ff09ab82 */ /* 0x000f240000000800 */
[----:B------:R-:W-:Y:S01]  /*02b0*/  ISETP.NE.AND.EX P3, PT, R7, RZ, PT, P3 ;  /* 0x000000ff0700720c */ /* 0x000fe20003f65330 */
[----:B------:R-:W2:Y:S01]  /*02c0*/  S2R R16, SR_CTAID.Z ;  /* 0x0000000000107919 */ /* 0x000ea20000002700 */
[----:B------:R-:W2:Y:S01]  /*02d0*/  S2R R112, SR_TID.X ;  /* 0x0000000000707919 */ /* 0x000ea20000002100 */
[----:B-1----:R-:W-:Y:S01]  /*02e0*/  USHF.L.U32 UR18, UR19, 0x7, URZ ;  /* 0x0000000713127899 */ /* 0x002fe200080006ff */
[----:B--2---:R1:W-:Y:S01]  /*02f0*/  STL [R1+0x14], R32 ;  /* 0x0000142001007387 */ /* 0x0043e20000100800 */
[----:B---3--:R-:W-:Y:S01]  /*0300*/  @P0 IMAD.IADD R137, R8, 0x1, -R32 ;  /* 0x0000000108890824 */ /* 0x008fe200078e0a20 */
[----:B----4-:R-:W-:-:S04]  /*0310*/  @!P2 ISETP.NE.U32.AND P0, PT, R4, RZ, PT ;  /* 0x000000ff0400a20c */ /* 0x010fc80003f05070 */
[----:B------:R-:W-:Y:S02]  /*0320*/  @!P2 ISETP.NE.AND.EX P0, PT, R5, RZ, PT, P0 ;  /* 0x000000ff0500a20c */ /* 0x000fe40003f05300 */
[----:B------:R-:W-:Y:S02]  /*0330*/  ISETP.GT.AND P1, PT, R137, UR18, PT ;  /* 0x0000001289007c0c */ /* 0x000fe4000bf24270 */
[----:B------:R-:W-:Y:S01]  /*0340*/  @!P2 SEL R4, R9, RZ, P0 ;  /* 0x000000ff0904a207 */ /* 0x000fe20000000000 */
[----:B------:R-:W-:Y:S02]  /*0350*/  @P2 IMAD.IADD R133, R0, 0x1, -R11 ;  /* 0x0000000100852824 */ /* 0x000fe400078e0a0b */
[----:B------:R-:W2:Y:S01]  /*0360*/  @!P3 LDC R0, c[0x0][0x438] ;  /* 0x00010e00ff00bb82 */ /* 0x000ea20000000800 */
[----:B-1----:R-:W-:Y:S07]  /*0370*/  @!P3 BRA `(.L_x_2167) ;  /* 0x00000000000cb947 */ /* 0x002fee0003800000 */
[----:B--2---:R-:W2:Y:S02]  /*0380*/  @P4 LDG.E R0, desc[UR20][R2.64+0x4] ;  /* 0x0000041402004981 */ /* 0x004ea4000c1e1900 */
[----:B--2--5:R-:W-:-:S06]  /*0390*/  @P4 IADD3 R0, PT, PT, R0, -R12, RZ ;  /* 0x8000000c00004210 */ /* 0x024fcc0007ffe0ff */
[----:B------:R1:W5:Y:S02]  /*03a0*/  @!P4 LDG.E R0, desc[UR20][R2.64] ;  /* 0x000000140200c981 */ /* 0x000364000c1e1900 */
.L_x_2167:
[----:B--2--5:R-:W-:Y:S01]  /*03b0*/  @!P2 IADD3 R133, PT, PT, R4, R0, -R11 ;  /* 0x000000000485a210 */ /* 0x024fe20007ffe80b */
[----:B------:R-:W-:Y:S06]  /*03c0*/  @!P1 EXIT ;  /* 0x000000000000994d */ /* 0x000fec0003800000 */
[----:B------:R-:W-:-:S13]  /*03d0*/  ISETP.GT.AND P0, PT, R133, RZ, PT ;  /* 0x000000ff8500720c */ /* 0x000fda0003f04270 */
[----:B------:R-:W-:Y:S05]  /*03e0*/  @P0 BRA `(.L_x_2168) ;  /* 0x0000001400080947 */ /* 0x000fea0003800000 */
[----:B------:R-:W2:Y:S01]  /*03f0*/  LDC.U8 R0, c[0x0][0x549] ;  /* 0x00015240ff007b82 */ /* 0x000ea20000000000 */
[----:B------:R-:W-:Y:S02]  /*0400*/  ISETP.NE.AND P1, PT, R32, -0x1, PT ;  /* 0xffffffff2000780c */ /* 0x000fe40003f25270 */
[----:B------:R-:W-:-:S05]  /*0410*/  SHF.L.U32 R18, R112, 0x3, RZ ;  /* 0x0000000370127819 */ /* 0x000fca00000006ff */
[----:B------:R-:W3:Y:S08]  /*0420*/  LDC.U8 R10, c[0x0][0x548] ;  /* 0x00015200ff0a7b82 */ /* 0x000ef00000000000 */
[----:B------:R-:W1:Y:S01]  /*0430*/  @!P1 LDC.64 R4, c[0x0][0x400] ;  /* 0x00010000ff049b82 */ /* 0x000e620000000a00 */
[----:B--2---:R-:W-:-:S07]  /*0440*/  ISETP.NE.AND P2, PT, R0, RZ, PT ;  /* 0x000000ff0000720c */ /* 0x004fce0003f45270 */
[----:B------:R-:W2:Y:S08]  /*0450*/  @P1 LDC.64 R8, c[0x0][0x408] ;  /* 0x00010200ff081b82 */ /* 0x000eb00000000a00 */
[----:B------:R-:W4:Y:S01]  /*0460*/  @P2 LDC.64 R6, c[0x0][0x430] ;  /* 0x00010c00ff062b82 */ /* 0x000f220000000a00 */
[----:B------:R-:W-:Y:S01]  /*0470*/  @P2 MOV R15, 0x1 ;  /* 0x00000001000f2802 */ /* 0x000fe20000000f00 */
[----:B-1----:R-:W-:-:S04]  /*0480*/  @!P1 IMAD.WIDE.U32 R2, R31, R4, RZ ;  /* 0x000000041f029225 */ /* 0x002fc800078e00ff */
[----:B------:R-:W-:Y:S02]  /*0490*/  @!P1 IMAD R5, R31, R5, R3 ;  /* 0x000000051f059224 */ /* 0x000fe400078e0203 */
[----:B------:R-:W1:Y:S01]  /*04a0*/  @P2 LDC R14, c[0x0][0x430] ;  /* 0x00010c00ff0e2b82 */ /* 0x000e620000000800 */
[----:B------:R-:W-:Y:S01]  /*04b0*/  @!P1 MOV R0, R2 ;  /* 0x0000000200009202 */ /* 0x000fe20000000f00 */
[----:B--2---:R-:W-:-:S04]  /*04c0*/  @P1 IMAD.WIDE.U32 R2, R32, R8, RZ ;  /* 0x0000000820021225 */ /* 0x004fc800078e00ff */
        /* <DEDUP_REMOVED lines=12> */
.L_x_2169:
        /* <DEDUP_REMOVED lines=17> */
[----:B-1----:R-:W-:Y:S01]  /*06a0*/  IMAD R20, R14, UR18, RZ ;  /* 0x000000120e147c24 */ /* 0x002fe2000f8e02ff */
[-C--:B------:R-:W-:Y:S01]  /*06b0*/  ISETP.GE.AND P4, PT, R25, R12.reuse, PT ;  /* 0x0000000c1900720c */ /* 0x080fe20003f86270 */
[----:B--2---:R-:W-:Y:S01]  /*06c0*/  IMAD.WIDE.U32 R10, R16, UR4, R2 ;  /* 0x00000004100a7c25 */ /* 0x004fe2000f8e0002 */
        /* <DEDUP_REMOVED lines=20> */
.L_x_2171:
[----:B------:R-:W-:Y:S05]  /*0810*/  BSYNC.RECONVERGENT B0 ;  /* 0x0000000000007941 */ /* 0x000fea0003800200 */
.L_x_2170:
        /* <DEDUP_REMOVED lines=21> */
.L_x_2173:
[----:B------:R-:W-:Y:S05]  /*0970*/  BSYNC.RECONVERGENT B0 ;  /* 0x0000000000007941 */ /* 0x000fea0003800200 */
.L_x_2172:
        /* <DEDUP_REMOVED lines=21> */
.L_x_2175:
[----:B------:R-:W-:Y:S05]  /*0ad0*/  BSYNC.RECONVERGENT B0 ;  /* 0x0000000000007941 */ /* 0x000fea0003800200 */
.L_x_2174:
        /* <DEDUP_REMOVED lines=21> */
.L_x_2177:
[----:B------:R-:W-:Y:S05]  /*0c30*/  BSYNC.RECONVERGENT B0 ;  /* 0x0000000000007941 */ /* 0x000fea0003800200 */
.L_x_2176:
        /* <DEDUP_REMOVED lines=21> */
.L_x_2179:
[----:B------:R-:W-:Y:S05]  /*0d90*/  BSYNC.RECONVERGENT B0 ;  /* 0x0000000000007941 */ /* 0x000fea0003800200 */
.L_x_2178:
        /* <DEDUP_REMOVED lines=24> */
.L_x_2181:
[----:B------:R-:W-:Y:S05]  /*0f20*/  BSYNC.RECONVERGENT B0 ;  /* 0x0000000000007941 */ /* 0x000fea0003800200 */
.L_x_2180:
        /* <DEDUP_REMOVED lines=19> */
.L_x_2183:
[----:B------:R-:W-:Y:S05]  /*1060*/  BSYNC.RECONVERGENT B0 ;  /* 0x0000000000007941 */ /* 0x000fea0003800200 */
.L_x_2182:
        /* <DEDUP_REMOVED lines=19> */
.L_x_2185:
[----:B------:R-:W-:Y:S05]  /*11a0*/  BSYNC.RECONVERGENT B0 ;  /* 0x0000000000007941 */ /* 0x000fea0003800200 */
.L_x_2184:
        /* <DEDUP_REMOVED lines=20> */
.L_x_2187:
[----:B------:R-:W-:Y:S05]  /*12f0*/  BSYNC.RECONVERGENT B0 ;  /* 0x0000000000007941 */ /* 0x000fea0003800200 */
.L_x_2186:
        /* <DEDUP_REMOVED lines=15> */
.L_x_2189:
[----:B------:R-:W-:Y:S05]  /*13f0*/  BSYNC.RECONVERGENT B0 ;  /* 0x0000000000007941 */ /* 0x000fea0003800200 */
.L_x_2188:
        /* <DEDUP_REMOVED lines=10> */
.L_x_2191:
[----:B------:R-:W-:Y:S05]  /*14a0*/  BSYNC.RECONVERGENT B0 ;  /* 0x0000000000007941 */ /* 0x000fea0003800200 */
.L_x_2190:
        /* <DEDUP_REMOVED lines=10> */
.L_x_2193:
[----:B------:R-:W-:Y:S05]  /*1550*/  BSYNC.RECONVERGENT B0 ;  /* 0x0000000000007941 */ /* 0x000fea0003800200 */
.L_x_2192:
        /* <DEDUP_REMOVED lines=10> */
.L_x_2195:
[----:B------:R-:W-:Y:S05]  /*1600*/  BSYNC.RECONVERGENT B0 ;  /* 0x0000000000007941 */ /* 0x000fea0003800200 */
.L_x_2194:
        /* <DEDUP_REMOVED lines=10> */
.L_x_2197:
[----:B------:R-:W-:Y:S05]  /*16b0*/  BSYNC.RECONVERGENT B0 ;  /* 0x0000000000007941 */ /* 0x000fea0003800200 */
.L_x_2196:
        /* <DEDUP_REMOVED lines=10> */
.L_x_2199:
[----:B------:R-:W-:Y:S05]  /*1760*/  BSYNC.RECONVERGENT B0 ;  /* 0x0000000000007941 */ /* 0x000fea0003800200 */
.L_x_2198:
        /* <DEDUP_REMOVED lines=10> */
.L_x_2168:
        /* <DEDUP_REMOVED lines=22> */
.L_x_2200:
[----:B------:R-:W1:Y:S01]  /*1970*/  LDCU.64 UR12, c[0x0][0x3b8] ;  /* 0x00007700ff0c77ac */ /* 0x000e620008000a00 */
[----:B------:R-:W-:-:S05]  /*1980*/  IADD3 R2, PT, PT, R11, R12, RZ ;  /* 0x0000000c0b027210 */ /* 0x000fca0007ffe0ff */
[C---:B-1----:R-:W-:Y:S02]  /*1990*/  IMAD R0, R2.reuse, UR13, RZ ;  /* 0x0000000d02007c24 */ /* 0x042fe4000f8e02ff */
[----:B------:R-:W-:-:S05]  /*19a0*/  IMAD.WIDE.U32 R2, R2, UR12, RZ ;  /* 0x0000000c02027c25 */ /* 0x000fca000f8e00ff */
[----:B------:R-:W-:Y:S02]  /*19b0*/  IADD3 R6, PT, PT, R3, R0, RZ ;  /* 0x0000000003067210 */ /* 0x000fe40007ffe0ff */
[----:B------:R-:W-:-:S07]  /*19c0*/  MOV R5, R2 ;  /* 0x0000000200057202 */ /* 0x000fce0000000f00 */
.L_x_2201:
        /* <DEDUP_REMOVED lines=40> */
.L_x_2202:
[----:B------:R-:W1:Y:S01]  /*1c50*/  LDC.64 R138, c[0x0][0x3c0] ;  /* 0x0000f000ff8a7b82 */ /* 0x000e620000000a00 */
[----:B------:R-:W-:-:S05]  /*1c60*/  IADD3 R0, PT, PT, R11, R12, RZ ;  /* 0x0000000c0b007210 */ /* 0x000fca0007ffe0ff */
[C---:B-1----:R-:W-:Y:S02]  /*1c70*/  IMAD R4, R0.reuse, R139, RZ ;  /* 0x0000008b00047224 */ /* 0x042fe400078e02ff */
[----:B------:R-:W-:-:S05]  /*1c80*/  IMAD.WIDE.U32 R2, R0, R138, RZ ;  /* 0x0000008a00027225 */ /* 0x000fca00078e00ff */
[----:B------:R-:W-:Y:S02]  /*1c90*/  IADD3 R4, PT, PT, R3, R4, RZ ;  /* 0x0000000403047210 */ /* 0x000fe40007ffe0ff */
[----:B------:R-:W-:-:S07]  /*1ca0*/  MOV R0, R2 ;  /* 0x0000000200007202 */ /* 0x000fce0000000f00 */
.L_x_2203:
        /* <DEDUP_REMOVED lines=12> */
[----:B------:R-:W5:Y:S01]  /*1d70*/  LDCU.64 UR14, c[0x0][0x390] ;  /* 0x00007200ff0e77ac */ /* 0x000f620008000a00 */
[C---:B------:R-:W-:Y:S01]  /*1d80*/  IADD3 R5, PT, PT, R100.reuse, 0x30, RZ ;  /* 0x0000003064057810 */ /* 0x040fe20007ffe0ff */
[----:B------:R-:W-:Y:S01]  /*1d90*/  IMAD.X R3, RZ, RZ, R6, P0 ;  /* 0x000000ffff037224 */ /* 0x000fe200000e0606 */
[----:B------:R-:W-:Y:S01]  /*1da0*/  IADD3 R6, P0, PT, R101, R0, RZ ;  /* 0x0000000065067210 */ /* 0x000fe20007f1e0ff */
[----:B------:R-:W5:Y:S01]  /*1db0*/  LDCU.64 UR6, c[0x0][0x3c8] ;  /* 0x00007900ff0677ac */ /* 0x000f620008000a00 */
[----:B------:R-:W-:Y:S01]  /*1dc0*/  SHF.R.S32.HI R0, RZ, 0x1f, R10 ;  /* 0x0000001fff007819 */ /* 0x000fe2000001140a */
[C---:B------:R-:W-:Y:S01]  /*1dd0*/  IMAD.WIDE.U32 R2, R100.reuse, UR12, R2 ;  /* 0x0000000c64027c25 */ /* 0x040fe2000f8e0002 */
[-C--:B------:R-:W-:Y:S01]  /*1de0*/  ISETP.GE.AND P2, PT, R5, R15.reuse, PT ;  /* 0x0000000f0500720c */ /* 0x080fe20003f46270 */
[----:B------:R-:W-:Y:S01]  /*1df0*/  UMOV UR4, 0x400 ;  /* 0x0000040000047882 */ /* 0x000fe20000000000 */
[C---:B------:R-:W-:Y:S01]  /*1e00*/  IADD3 R19, PT, PT, R100.reuse, 0x10, RZ ;  /* 0x0000001064137810 */ /* 0x040fe20007ffe0ff */
[----:B------:R-:W-:Y:S01]  /*1e10*/  IMAD.X R7, RZ, RZ, R4, P0 ;  /* 0x000000ffff077224 */ /* 0x000fe200000e0604 */
[C---:B------:R-:W-:Y:S01]  /*1e20*/  IADD3 R4, PT, PT, R100.reuse, 0x40, RZ ;  /* 0x0000004064047810 */ /* 0x040fe20007ffe0ff */
[C---:B------:R-:W-:Y:S01]  /*1e30*/  IMAD R5, R100.reuse, UR13, R3 ;  /* 0x0000000d64057c24 */ /* 0x040fe2000f8e0203 */
[----:B------:R-:W-:Y:S01]  /*1e40*/  LOP3.LUT R250, R101, 0x40, RZ, 0xfc, !PT ;  /* 0x0000004065fa7812 */ /* 0x000fe200078efcff */
[----:B------:R-:W-:Y:S01]  /*1e50*/  IMAD.WIDE.U32 R8, R100, R138, R6 ;  /* 0x0000008a64087225 */ /* 0x000fe200078e0006 */
[----:B------:R-:W-:Y:S01]  /*1e60*/  ISETP.GE.AND P1, PT, R4, R15, PT ;  /* 0x0000000f0400720c */ /* 0x000fe20003f26270 */
[----:B--2---:R-:W-:-:S02]  /*1e70*/  ULEA UR5, UR5, UR4, 0x18 ;  /* 0x0000000405057291 */ /* 0x004fc4000f8ec0ff */
[----:B------:R-:W-:Y:S02]  /*1e80*/  IMAD.MOV.U32 R4, RZ, RZ, R2 ;  /* 0x000000ffff047224 */ /* 0x000fe400078e0002 */
[----:B-1----:R-:W-:Y:S02]  /*1e90*/  IMAD R2, R0, UR8, RZ ;  /* 0x0000000800027c24 */ /* 0x002fe4000f8e02ff */
[----:B------:R-:W-:Y:S02]  /*1ea0*/  IMAD R3, R100, R139, R9 ;  /* 0x0000008b64037224 */ /* 0x000fe400078e0209 */
[----:B------:R-:W-:Y:S02]  /*1eb0*/  IMAD R9, R10, UR9, R2 ;  /* 0x000000090a097c24 */ /* 0x000fe4000f8e0202 */
[----:B------:R-:W-:Y:S02]  /*1ec0*/  IMAD R0, R0, UR10, RZ ;  /* 0x0000000a00007c24 */ /* 0x000fe4000f8e02ff */
[----:B------:R-:W-:-:S02]  /*1ed0*/  IMAD.MOV.U32 R2, RZ, RZ, R8 ;  /* 0x000000ffff027224 */ /* 0x000fc400078e0008 */
[C---:B------:R-:W-:Y:S01]  /*1ee0*/  IMAD.WIDE.U32 R6, R10.reuse, UR8, R4 ;  /* 0x000000080a067c25 */ /* 0x040fe2000f8e0004 */
        /* <DEDUP_REMOVED lines=15> */
[----:B------:R-:W-:-:S02]  /*1fe0*/  LEA R252, P4, R2, UR14, 0x1 ;  /* 0x0000000e02fc7c11 */ /* 0x000fc4000f8808ff */
[----:B------:R-:W-:Y:S01]  /*1ff0*/  LOP3.LUT R0, R0, 0x38, R112, 0x78, !PT ;  /* 0x0000003800007812 */ /* 0x000fe200078e7870 */
[----:B------:R-:W-:Y:S01]  /*2000*/  IMAD R11, R16, UR7, R13 ;  /* 0x00000007100b7c24 */ /* 0x000fe2000f8e020d */
[----:B------:R-:W-:Y:S02]  /*2010*/  LEA.HI.X R251, R2, UR15, R3, 0x1, P4 ;  /* 0x0000000f02fb7c11 */ /* 0x000fe4000a0f0c03 */
[----:B------:R-:W-:Y:S02]  /*2020*/  LOP3.LUT R0, R0, 0x1e00, R20, 0xf8, !PT ;  /* 0x00001e0000007812 */ /* 0x000fe400078ef814 */
[----:B------:R-:W-:Y:S02]  /*2030*/  ISETP.GE.AND P4, PT, R19, R15, PT ;  /* 0x0000000f1300720c */ /* 0x000fe40003f86270 */
[----:B------:R-:W-:Y:S01]  /*2040*/  LEA R223, R0, UR5, 0x1 ;  /* 0x0000000500df7c11 */ /* 0x000fe2000f8e08ff */
[----:B----4-:R-:W-:Y:S10]  /*2050*/  @P0 BRA `(.L_x_2205) ;  /* 0x0000000000580947 */ /* 0x010ff40003800000 */
        /* <DEDUP_REMOVED lines=22> */
.L_x_2205:
[----:B------:R-:W-:Y:S05]  /*21c0*/  BSYNC.RECONVERGENT B0 ;  /* 0x0000000000007941 */ /* 0x000fea0003800200 */
.L_x_2204:
        /* <DEDUP_REMOVED lines=31> */
.L_x_2207:
[----:B------:R-:W-:Y:S05]  /*23c0*/  BSYNC.RECONVERGENT B0 ;  /* 0x0000000000007941 */ /* 0x000fea0003800200 */
.L_x_2206:
        /* <DEDUP_REMOVED lines=32> */
.L_x_2209:
[----:B------:R-:W-:Y:S05]  /*25d0*/  BSYNC.RECONVERGENT B0 ;  /* 0x0000000000007941 */ /* 0x000fea0003800200 */
.L_x_2208:
        /* <DEDUP_REMOVED lines=31> */
.L_x_2211:
[----:B------:R-:W-:Y:S05]  /*27d0*/  BSYNC.RECONVERGENT B0 ;  /* 0x0000000000007941 */ /* 0x000fea0003800200 */
.L_x_2210:
        /* <DEDUP_REMOVED lines=29> */
.L_x_2213:
[----:B------:R-:W-:Y:S05]  /*29b0*/  BSYNC.RECONVERGENT B0 ;  /* 0x0000000000007941 */ /* 0x000fea0003800200 */
.L_x_2212:
        /* <DEDUP_REMOVED lines=32> */
.L_x_2215:
[----:B------:R-:W-:Y:S05]  /*2bc0*/  BSYNC.RECONVERGENT B0 ;  /* 0x0000000000007941 */ /* 0x000fea0003800200 */
.L_x_2214:
        /* <DEDUP_REMOVED lines=27> */
.L_x_2217:
[----:B------:R-:W-:Y:S05]  /*2d80*/  BSYNC.RECONVERGENT B0 ;  /* 0x0000000000007941 */ /* 0x000fea0003800200 */
.L_x_2216:
        /* <DEDUP_REMOVED lines=27> */
.L_x_2219:
[----:B------:R-:W-:Y:S05]  /*2f40*/  BSYNC.RECONVERGENT B0 ;  /* 0x0000000000007941 */ /* 0x000fea0003800200 */
.L_x_2218:
        /* <DEDUP_REMOVED lines=18> */
.L_x_2221:
[----:B------:R-:W-:Y:S05]  /*3070*/  BSYNC.RECONVERGENT B0 ;  /* 0x0000000000007941 */ /* 0x000fea0003800200 */
.L_x_2220:
        /* <DEDUP_REMOVED lines=19> */
.L_x_2223:
[----:B------:R-:W-:Y:S05]  /*31b0*/  BSYNC.RECONVERGENT B0 ;  /* 0x0000000000007941 */ /* 0x000fea0003800200 */
.L_x_2222:
        /* <DEDUP_REMOVED lines=45> */
.L_x_2225:
[----:B------:R2:W-:Y:S04]  /*3490*/  STS.128 [R223+0xa000], RZ ;  /* 0x00a000ffdf007388 */ /* 0x0005e80000000c00 */
[----:B------:R2:W-:Y:S02]  /*34a0*/  STS.128 [R223+0xb000], RZ ;  /* 0x00b000ffdf007388 */ /* 0x0005e40000000c00 */
.L_x_2226:
[----:B------:R-:W-:Y:S05]  /*34b0*/  BSYNC.RECONVERGENT B0 ;  /* 0x0000000000007941 */ /* 0x000fea0003800200 */
.L_x_2224:
        /* <DEDUP_REMOVED lines=32> */
.L_x_2228:
[----:B------:R-:W-:Y:S05]  /*36c0*/  BSYNC.RECONVERGENT B0 ;  /* 0x0000000000007941 */ /* 0x000fea0003800200 */
.L_x_2227:
[----:B------:R-:W-:Y:S01]  /*36d0*/  LDSM.16.M88.4 R8, [R212] ;  /* 0x00000000d408783b */ /* 0x000fe20000000200 */
[----:B---3--:R-:W-:Y:S01]  /*36e0*/  IMAD.MOV.U32 R2, RZ, RZ, 0x10 ;  /* 0x00000010ff027424 */ /* 0x008fe200078e00ff */
[----:B------:R-:W-:Y:S01]  /*36f0*/  LOP3.LUT P0, RZ, R112, 0x2, RZ, 0xc0, !PT ;  /* 0x0000000270ff7812 */ /* 0x000fe2000780c0ff */
[----:B------:R-:W-:Y:S01]  /*3700*/  VIADD R219, R214, UR5 ;  /* 0x00000005d6db7c36 */ /* 0x000fe20008000000 */
[----:B------:R-:W3:Y:S01]  /*3710*/  LDSM.16.M88.4 R16, [R214+UR5+0x8000] ;  /* 0x00800005d610783b */ /* 0x000ee20008000200 */
[----:B------:R-:W-:Y:S01]  /*3720*/  IMAD.MOV.U32 R220, RZ, RZ, 0x20 ;  /* 0x00000020ffdc7424 */ /* 0x000fe200078e00ff */
[----:B------:R-:W-:Y:S01]  /*3730*/  SEL R0, R2, 0xfffffff0, !P0 ;  /* 0xfffffff002007807 */ /* 0x000fe20004000000 */
[----:B------:R-:W4:Y:S01]  /*3740*/  LDCU UR6, c[0x0][0x50c] ;  /* 0x0000a180ff0677ac */ /* 0x000f220008000800 */
[----:B------:R-:W5:Y:S01]  /*3750*/  LDSM.16.M88.4 R4, [R212+0x2000] ;  /* 0x00200000d404783b */ /* 0x000f620000000200 */
[----:B------:R-:W-:Y:S02]  /*3760*/  LOP3.LUT P0, RZ, R112, 0x4, RZ, 0xc0, !PT ;  /* 0x0000000470ff7812 */ /* 0x000fe4000780c0ff */
[C---:B------:R-:W-:Y:S01]  /*3770*/  IMAD R39, R0.reuse, 0x2, R219 ;  /* 0x0000000200277824 */ /* 0x040fe200078e02db */
[----:B------:R-:W2:Y:S01]  /*3780*/  LDSM.16.M88.4 R20, [R214+UR5+0x8800] ;  /* 0x00880005d614783b */ /* 0x000ea20008000200 */
[----:B------:R-:W-:-:S02]  /*3790*/  LEA R37, R0, R212, 0x1 ;  /* 0x000000d400257211 */ /* 0x000fc400078e08ff */
[----:B------:R-:W-:Y:S01]  /*37a0*/  SEL R89, R220, 0xffffffe0, !P0 ;  /* 0xffffffe0dc597807 */ /* 0x000fe20004000000 */
[----:B------:R-:W-:Y:S01]  /*37b0*/  LDSM.16.M88.4 R40, [R39+0x8800] ;  /* 0x008800002728783b */ /* 0x000fe20000000200 */
[----:B------:R-:W-:Y:S02]  /*37c0*/  SHF.R.U32.HI R145, RZ, 0x2, R112 ;  /* 0x00000002ff917819 */ /* 0x000fe40000011670 */
[----:B------:R-:W-:Y:S01]  /*37d0*/  ISETP.GE.U32.AND P3, PT, R133, 0x21, PT ;  /* 0x000000218500780c */ /* 0x000fe20003f66070 */
[----:B------:R-:W1:Y:S01]  /*37e0*/  LDSM.16.M88.4 R12, [R37+0x2000] ;  /* 0x00200000250c783b */ /* 0x000e620000000200 */
[----:B------:R-:W-:Y:S01]  /*37f0*/  IMAD R2, R89, 0x2, R212 ;  /* 0x0000000259027824 */ /* 0x000fe200078e02d4 */
[----:B------:R-:W-:Y:S01]  /*3800*/  LOP3.LUT R145, R145, 0x7, RZ, 0xc0, !PT ;  /* 0x0000000791917812 */ /* 0x000fe200078ec0ff */
[----:B------:R-:W-:Y:S01]  /*3810*/  IMAD R3, R89, 0x2, R219 ;  /* 0x0000000259037824 */ /* 0x000fe200078e02db */
[----:B------:R-:W4:Y:S02]  /*3820*/  LDSM.16.M88.4 R32, [R39+0x8000] ;  /* 0x008000002720783b */ /* 0x000f240000000200 */
[C---:B------:R-:W-:Y:S01]  /*3830*/  LEA R36, R0.reuse, R2, 0x1 ;  /* 0x0000000200247211 */ /* 0x040fe200078e08ff */
[----:B------:R-:W-:Y:S01]  /*3840*/  IMAD R38, R0, 0x2, R3 ;  /* 0x0000000200267824 */ /* 0x000fe200078e0203 */
[----:B------:R-:W0:Y:S01]  /*3850*/  LDGDEPBAR ;  /* 0x00000000000079af */ /* 0x000e220000000000 */
[-C--:B---3--:R-:W-:Y:S08]  /*3860*/  HMMA.16816.F32 R60, R8, R16.reuse, RZ ;  /* 0x00000010083c723c */ /* 0x088ff000000018ff */
[C---:B-----5:R-:W-:Y:S08]  /*3870*/  HMMA.16816.F32 R28, R4.reuse, R16, RZ ;  /* 0x00000010041c723c */ /* 0x060ff000000018ff */
[-C--:B------:R-:W-:Y:S08]  /*3880*/  HMMA.16816.F32 R44, R4, R18.reuse, RZ ;  /* 0x00000012042c723c */ /* 0x080ff000000018ff */
[----:B------:R-:W-:Y:S01]  /*3890*/  HMMA.16816.F32 R80, R8, R18, RZ ;  /* 0x000000120850723c */ /* 0x000fe200000018ff */
[----:B------:R-:W3:Y:S07]  /*38a0*/  LDSM.16.M88.4 R16, [R37] ;  /* 0x000000002510783b */ /* 0x000eee0000000200 */
[C---:B--2---:R-:W-:Y:S08]  /*38b0*/  HMMA.16816.F32 R24, R4.reuse, R20, RZ ;  /* 0x000000140418723c */ /* 0x044ff000000018ff */
[----:B------:R-:W-:Y:S01]  /*38c0*/  HMMA.16816.F32 R48, R4, R22, RZ ;  /* 0x000000160430723c */ /* 0x000fe200000018ff */
[----:B------:R-:W-:Y:S07]  /*38d0*/  LDSM.16.M88.4 R4, [R2+0x2000] ;  /* 0x002000000204783b */ /* 0x000fee0000000200 */
[C---:B------:R-:W-:Y:S08]  /*38e0*/  HMMA.16816.F32 R56, R8.reuse, R20, RZ ;  /* 0x000000140838723c */ /* 0x040ff000000018ff */
[----:B------:R-:W-:Y:S01]  /*38f0*/  HMMA.16816.F32 R64, R8, R22, RZ ;  /* 0x000000160840723c */ /* 0x000fe200000018ff */
[----:B------:R-:W2:Y:S04]  /*3900*/  LDSM.16.M88.4 R20, [R3+0x8800] ;  /* 0x008800000314783b */ /* 0x000ea80000000200 */
[----:B------:R-:W-:Y:S03]  /*3910*/  LDSM.16.M88.4 R8, [R2] ;  /* 0x000000000208783b */ /* 0x000fe60000000200 */
[C---:B-1----:R-:W-:Y:S01]  /*3920*/  HMMA.16816.F32 R76, R12.reuse, R40, R24 ;  /* 0x000000280c4c723c */ /* 0x042fe20000001818 */
[----:B------:R-:W1:Y:S07]  /*3930*/  LDSM.16.M88.4 R24, [R3+0x8000] ;  /* 0x008000000318783b */ /* 0x000e6e0000000200 */
[C---:B------:R-:W-:Y:S08]  /*3940*/  HMMA.16816.F32 R52, R12.reuse, R42, R48 ;  /* 0x0000002a0c34723c */ /* 0x040ff00000001830 */
[C---:B----4-:R-:W-:Y:S08]  /*3950*/  HMMA.16816.F32 R68, R12.reuse, R32, R28 ;  /* 0x000000200c44723c */ /* 0x050ff0000000181c */
[----:B------:R-:W-:Y:S01]  /*3960*/  HMMA.16816.F32 R72, R12, R34, R44 ;  /* 0x000000220c48723c */ /* 0x000fe2000000182c */
[----:B------:R-:W-:Y:S04]  /*3970*/  LDSM.16.M88.4 R12, [R36+0x2000] ;  /* 0x00200000240c783b */ /* 0x000fe80000000200 */
[----:B------:R-:W4:Y:S03]  /*3980*/  LDSM.16.M88.4 R44, [R38+0x8000] ;  /* 0x00800000262c783b */ /* 0x000f260000000200 */
[C---:B---3--:R-:W-:Y:S08]  /*3990*/  HMMA.16816.F32 R48, R16.reuse, R32, R60 ;  /* 0x000000201030723c */ /* 0x048ff0000000183c */
[C---:B------:R-:W-:Y:S08]  /*39a0*/  HMMA.16816.F32 R56, R16.reuse, R40, R56 ;  /* 0x000000281038723c */ /* 0x040ff00000001838 */
[C---:B------:R-:W-:Y:S08]  /*39b0*/  HMMA.16816.F32 R32, R16.reuse, R34, R80 ;  /* 0x000000221020723c */ /* 0x040ff00000001850 */
[----:B------:R-:W-:Y:S01]  /*39c0*/  HMMA.16816.F32 R28, R16, R42, R64 ;  /* 0x0000002a101c723c */ /* 0x000fe20000001840 */
[----:B------:R-:W3:Y:S04]  /*39d0*/  LDSM.16.M88.4 R16, [R36] ;  /* 0x000000002410783b */ /* 0x000ee80000000200 */
[----:B------:R-:W5:Y:S03]  /*39e0*/  LDSM.16.M88.4 R40, [R38+0x8800] ;  /* 0x008800002628783b */ /* 0x000f660000000200 */
[C---:B--2---:R-:W-:Y:S08]  /*39f0*/  HMMA.16816.F32 R84, R4.reuse, R20, R76 ;  /* 0x000000140454723c */ /* 0x044ff0000000184c */
[C---:B------:R-:W-:Y:S08]  /*3a00*/  HMMA.16816.F32 R76, R4.reuse, R22, R52 ;  /* 0x00000016044c723c */ /* 0x040ff00000001834 */
[C---:B-1----:R-:W-:Y:S08]  /*3a10*/  HMMA.16816.F32 R68, R4.reuse, R24, R68 ;  /* 0x000000180444723c */ /* 0x042ff00000001844 */
[----:B------:R-:W-:Y:S01]  /*3a20*/  HMMA.16816.F32 R72, R4, R26, R72 ;  /* 0x0000001a0448723c */ /* 0x000fe20000001848 */
[----:B------:R-:W-:Y:S07]  /*3a30*/  LDSM.16.M88.4 R4, [R212+0x6000] ;  /* 0x00600000d404783b */ /* 0x000fee0000000200 */
[C---:B------:R-:W-:Y:S08]  /*3a40*/  HMMA.16816.F32 R64, R8.reuse, R24, R48 ;  /* 0x000000180840723c */ /* 0x040ff00000001830 */
[C---:B------:R-:W-:Y:S01]  /*3a50*/  HMMA.16816.F32 R52, R8.reuse, R26, R32 ;  /* 0x0000001a0834723c */ /* 0x040fe20000001820 */
[----:B------:R-:W-:Y:S07]  /*3a60*/  LDSM.16.M88.4 R32, [R214+UR5+0x9800] ;  /* 0x00980005d620783b */ /* 0x000fee0008000200 */
[C---:B------:R-:W-:Y:S01]  /*3a70*/  HMMA.16816.F32 R24, R8.reuse, R22, R28 ;  /* 0x000000160818723c */ /* 0x040fe2000000181c */
[----:B------:R-:W1:Y:S07]  /*3a80*/  LDSM.16.M88.4 R28, [R214+UR5+0x9000] ;  /* 0x00900005d61c783b */ /* 0x000e6e0008000200 */
[----:B------:R-:W-:Y:S01]  /*3a90*/  HMMA.16816.F32 R48, R8, R20, R56 ;  /* 0x000000140830723c */ /* 0x000fe20000001838 */
[----:B------:R-:W2:Y:S04]  /*3aa0*/  LDSM.16.M88.4 R8, [R212+0x4000] ;  /* 0x00400000d408783b */ /* 0x000ea80000000200 */
[----:B------:R-:W-:Y:S03]  /*3ab0*/  LDSM.16.M88.4 R20, [R37+0x6000] ;  /* 0x006000002514783b */ /* 0x000fe60000000200 */
[C---:B----4-:R-:W-:Y:S08]  /*3ac0*/  HMMA.16816.F32 R68, R12.reuse, R44, R68 ;  /* 0x0000002c0c44723c */ /* 0x050ff00000001844 */
[----:B------:R-:W-:Y:S08]  /*3ad0*/  HMMA.16816.F32 R80, R12, R46, R72 ;  /* 0x0000002e0c50723c */ /* 0x000ff00000001848 */
[C---:B---3--:R-:W-:Y:S08]  /*3ae0*/  HMMA.16816.F32 R64, R16.reuse, R44, R64 ;  /* 0x0000002c1040723c */ /* 0x048ff00000001840 */
[C---:B------:R-:W-:Y:S01]  /*3af0*/  HMMA.16816.F32 R60, R16.reuse, R46, R52 ;  /* 0x0000002e103c723c */ /* 0x040fe20000001834 */
[----:B------:R-:W3:Y:S07]  /*3b00*/  LDSM.16.M88.4 R44, [R39+0x9000] ;  /* 0x00900000272c783b */ /* 0x000eee0000000200 */
[----:B-----5:R-:W-:Y:S01]  /*3b10*/  HMMA.16816.F32 R56, R16, R42, R24 ;  /* 0x0000002a1038723c */ /* 0x020fe20000001818 */
[----:B------:R-:W4:Y:S07]  /*3b20*/  LDSM.16.M88.4 R24, [R37+0x4000] ;  /* 0x004000002518783b */ /* 0x000f2e0000000200 */
[C---:B------:R-:W-:Y:S08]  /*3b30*/  HMMA.16816.F32 R84, R12.reuse, R40, R84 ;  /* 0x000000280c54723c */ /* 0x040ff00000001854 */
[----:B------:R-:W-:Y:S08]  /*3b40*/  HMMA.16816.F32 R76, R12, R42, R76 ;  /* 0x0000002a0c4c723c */ /* 0x000ff0000000184c */
[----:B------:R-:W-:Y:S01]  /*3b50*/  HMMA.16816.F32 R72, R16, R40, R48 ;  /* 0x000000281048723c */ /* 0x000fe20000001830 */
[----:B------:R-:W5:Y:S04]  /*3b60*/  LDSM.16.M88.4 R48, [R39+0x9800] ;  /* 0x009800002730783b */ /* 0x000f680000000200 */
[----:B------:R-:W-:Y:S03]  /*3b70*/  LDSM.16.M88.4 R40, [R3+0x9000] ;  /* 0x009000000328783b */ /* 0x000fe60000000200 */
[C---:B-1----:R-:W-:Y:S01]  /*3b80*/  HMMA.16816.F32 R12, R4.reuse, R28, R68 ;  /* 0x0000001c040c723c */ /* 0x042fe20000001844 */
[----:B------:R-:W1:Y:S07]  /*3b90*/  LDSM.16.M88.4 R16, [R2+0x4000] ;  /* 0x004000000210783b */ /* 0x000e6e0000000200 */
[C---:B------:R-:W-:Y:S08]  /*3ba0*/  HMMA.16816.F32 R96, R4.reuse, R30, R80 ;  /* 0x0000001e0460723c */ /* 0x040ff00000001850 */
[----:B------:R-:W-:Y:S08]  /*3bb0*/  HMMA.16816.F32 R92, R4, R32, R84 ;  /* 0x00000020045c723c */ /* 0x000ff00000001854 */
[----:B--2---:R-:W-:Y:S08]  /*3bc0*/  HMMA.16816.F32 R52, R8, R28, R64 ;  /* 0x0000001c0834723c */ /* 0x004ff00000001840 */
[----:B------:R-:W-:Y:S08]  /*3bd0*/  HMMA.16816.F32 R4, R4, R34, R76 ;  /* 0x000000220404723c */ /* 0x000ff0000000184c */
[----:B---3--:R-:W-:Y:S01]  /*3be0*/  HMMA.16816.F32 R80, R20, R44, R12 ;  /* 0x0000002c1450723c */ /* 0x008fe2000000180c */
[----:B------:R2:W3:Y:S07]  /*3bf0*/  LDSM.16.M88.4 R12, [R2+0x6000] ;  /* 0x00600000020c783b */ /* 0x0004ee0000000200 */
[C---:B------:R-:W-:Y:S08]  /*3c00*/  HMMA.16816.F32 R68, R8.reuse, R32, R72 ;  /* 0x000000200844723c */ /* 0x040ff00000001848 */
[C---:B------:R-:W-:Y:S01]  /*3c10*/  HMMA.16816.F32 R84, R8.reuse, R34, R56 ;  /* 0x000000220854723c */ /* 0x040fe20000001838 */
[----:B------:R-:W3:Y:S07]  /*3c20*/  LDSM.16.M88.4 R32, [R3+0x9800] ;  /* 0x009800000320783b */ /* 0x000eee0000000200 */
[----:B------:R-:W-:Y:S01]  /*3c30*/  HMMA.16816.F32 R60, R8, R30, R60 ;  /* 0x0000001e083c723c */ /* 0x000fe2000000183c */
[----:B------:R-:W-:Y:S01]  /*3c40*/  LDSM.16.M88.4 R28, [R38+0x9000] ;  /* 0x00900000261c783b */ /* 0x000fe20000000200 */
[----:B--2---:R-:W-:-:S03]  /*3c50*/  LOP3.LUT R2, R91, 0x1f0, RZ, 0xc0, !PT ;  /* 0x000001f05b027812 */ /* 0x004fc600078ec0ff */
[----:B------:R-:W2:Y:S01]  /*3c60*/  LDSM.16.M88.4 R8, [R36+0x4000] ;  /* 0x004000002408783b */ /* 0x000ea20000000200 */
[----:B------:R-:W-:Y:S02]  /*3c70*/  IADD3 R145, PT, PT, R145, UR18, R2 ;  /* 0x0000001291917c10 */ /* 0x000fe4000fffe002 */
[----:B----4-:R-:W-:Y:S08]  /*3c80*/  HMMA.16816.F32 R52, R24, R44, R52 ;  /* 0x0000002c1834723c */ /* 0x010ff00000001834 */
[C---:B-----5:R-:W-:Y:S01]  /*3c90*/  HMMA.16816.F32 R72, R20.reuse, R50, R4 ;  /* 0x000000321448723c */ /* 0x060fe20000001804 */
[----:B------:R-:W4:Y:S07]  /*3ca0*/  LDSM.16.M88.4 R4, [R36+0x6000] ;  /* 0x006000002404783b */ /* 0x000f2e0000000200 */
[C---:B------:R-:W-:Y:S08]  /*3cb0*/  HMMA.16816.F32 R64, R20.reuse, R46, R96 ;  /* 0x0000002e1440723c */ /* 0x040ff00000001860 */
[----:B------:R-:W-:Y:S01]  /*3cc0*/  HMMA.16816.F32 R76, R20, R48, R92 ;  /* 0x00000030144c723c */ /* 0x000fe2000000185c */
[----:B------:R5:W4:Y:S01]  /*3cd0*/  LDSM.16.M88.4 R20, [R38+0x9800] ;  /* 0x009800002614783b */ /* 0x000b220000000200 */
[----:B------:R-:W-:-:S06]  /*3ce0*/  DEPBAR.LE SB0, 0x0 ;  /* 0x000080000000791a */ /* 0x000fcc0000000000 */
[C---:B------:R-:W-:Y:S08]  /*3cf0*/  HMMA.16816.F32 R60, R24.reuse, R46, R60 ;  /* 0x0000002e183c723c */ /* 0x040ff0000000183c */
[C---:B------:R-:W-:Y:S08]  /*3d00*/  HMMA.16816.F32 R56, R24.reuse, R48, R68 ;  /* 0x000000301838723c */ /* 0x040ff00000001844 */
[----:B-----5:R-:W-:Y:S08]  /*3d10*/  HMMA.16816.F32 R36, R24, R50, R84 ;  /* 0x000000321824723c */ /* 0x020ff00000001854 */
[-C--:B-1----:R-:W-:Y:S08]  /*3d20*/  HMMA.16816.F32 R52, R16, R40.reuse, R52 ;  /* 0x000000281034723c */ /* 0x082ff00000001834 */
[C---:B---3--:R-:W-:Y:S08]  /*3d30*/  HMMA.16816.F32 R24, R12.reuse, R40, R80 ;  /* 0x000000280c18723c */ /* 0x048ff00000001850 */
[C---:B------:R-:W-:Y:S08]  /*3d40*/  HMMA.16816.F32 R44, R12.reuse, R42, R64 ;  /* 0x0000002a0c2c723c */ /* 0x040ff00000001840 */
[C---:B------:R-:W-:Y:S08]  /*3d50*/  HMMA.16816.F32 R64, R12.reuse, R32, R76 ;  /* 0x000000200c40723c */ /* 0x040ff0000000184c */
[----:B------:R-:W-:Y:S08]  /*3d60*/  HMMA.16816.F32 R48, R12, R34, R72 ;  /* 0x000000220c30723c */ /* 0x000ff00000001848 */
[C---:B------:R-:W-:Y:S08]  /*3d70*/  HMMA.16816.F32 R12, R16.reuse, R42, R60 ;  /* 0x0000002a100c723c */ /* 0x040ff0000000183c */
[C---:B------:R-:W-:Y:S08]  /*3d80*/  HMMA.16816.F32 R56, R16.reuse, R32, R56 ;  /* 0x000000201038723c */ /* 0x040ff00000001838 */
[----:B------:R-:W-:Y:S08]  /*3d90*/  HMMA.16816.F32 R40, R16, R34, R36 ;  /* 0x000000221028723c */ /* 0x000ff00000001824 */
[-C--:B--2---:R-:W-:Y:S08]  /*3da0*/  HMMA.16816.F32 R52, R8, R28.reuse, R52 ;  /* 0x0000001c0834723c */ /* 0x084ff00000001834 */
[C---:B----4-:R-:W-:Y:S08]  /*3db0*/  HMMA.16816.F32 R32, R4.reuse, R28, R24 ;  /* 0x0000001c0420723c */ /* 0x050ff00000001818 */
[----:B------:R-:W-:Y:S03]  /*3dc0*/  HMMA.16816.F32 R24, R4, R30, R44 ;  /* 0x0000001e0418723c */ /* 0x000fe6000000182c */
[----:B------:R-:W-:Y:S01]  /*3dd0*/  FMUL.FTZ R3, R55, UR6 ;  /* 0x0000000637037c20 */ /* 0x000fe20008410000 */
[----:B------:R-:W-:Y:S01]  /*3de0*/  FMUL.FTZ R2, R54, UR6 ;  /* 0x0000000636027c20 */ /* 0x000fe20008410000 */
[----:B------:R-:W-:Y:S01]  /*3df0*/  FMUL.FTZ R52, R52, UR6 ;  /* 0x0000000634347c20 */ /* 0x000fe20008410000 */
[----:B------:R-:W-:-:S02]  /*3e00*/  FMUL.FTZ R53, R53, UR6 ;  /* 0x0000000635357c20 */ /* 0x000fc40008410000 */
[----:B------:R-:W-:Y:S01]  /*3e10*/  HMMA.16816.F32 R16, R4, R22, R48 ;  /* 0x000000160410723c */ /* 0x000fe20000001830 */
[----:B------:R1:W-:Y:S02]  /*3e20*/  MUFU.TANH R28, R2 ;  /* 0x00000002001c7308 */ /* 0x0003e40000002400 */
[----:B------:R-:W-:Y:S01]  /*3e30*/  FMUL.FTZ R34, R34, UR6 ;  /* 0x0000000622227c20 */ /* 0x000fe20008410000 */
[----:B------:R-:W-:Y:S01]  /*3e40*/  FMUL.FTZ R32, R32, UR6 ;  /* 0x0000000620207c20 */ /* 0x000fe20008410000 */
[----:B------:R-:W-:-:S03]  /*3e50*/  FMUL.FTZ R35, R35, UR6 ;  /* 0x0000000623237c20 */ /* 0x000fc60008410000 */
[----:B------:R-:W-:Y:S01]  /*3e60*/  HMMA.16816.F32 R12, R8, R30, R12 ;  /* 0x0000001e080c723c */ /* 0x000fe2000000180c */
[----:B------:R-:W2:Y:S02]  /*3e70*/  MUFU.TANH R52, R52 ;  /* 0x0000003400347308 */ /* 0x000ea40000002400 */
[----:B------:R-:W-:Y:S01]  /*3e80*/  FMUL.FTZ R29, R26, UR6 ;  /* 0x000000061a1d7c20 */ /* 0x000fe20008410000 */
[----:B------:R-:W-:Y:S01]  /*3e90*/  FMUL.FTZ R25, R25, UR6 ;  /* 0x0000000619197c20 */ /* 0x000fe20008410000 */
[----:B------:R-:W-:-:S03]  /*3ea0*/  FMUL.FTZ R27, R27, UR6 ;  /* 0x000000061b1b7c20 */ /* 0x000fc60008410000 */
[----:B------:R-:W-:Y:S01]  /*3eb0*/  HMMA.16816.F32 R36, R4, R20, R64 ;  /* 0x000000140424723c */ /* 0x000fe20000001840 */
[----:B------:R-:W-:Y:S02]  /*3ec0*/  MUFU.TANH R53, R53 ;  /* 0x0000003500357308 */ /* 0x000fe40000002400 */
[----:B------:R-:W-:-:S05]  /*3ed0*/  FMUL.FTZ R47, R17, UR6 ;  /* 0x00000006112f7c20 */ /* 0x000fca0008410000 */
[C---:B------:R-:W-:Y:S01]  /*3ee0*/  HMMA.16816.F32 R4, R8.reuse, R20, R56 ;  /* 0x000000140804723c */ /* 0x040fe20000001838 */
[----:B------:R-:W-:Y:S01]  /*3ef0*/  FMUL.FTZ R21, R24, UR6 ;  /* 0x0000000618157c20 */ /* 0x000fe20008410000 */
[----:B------:R-:W-:Y:S01]  /*3f00*/  MUFU.TANH R26, R32 ;  /* 0x00000020001a7308 */ /* 0x000fe20000002400 */
[----:B-1----:R-:W-:Y:S01]  /*3f10*/  FMUL.FTZ R2, R12, UR6 ;  /* 0x000000060c027c20 */ /* 0x002fe20008410000 */
[----:B------:R-:W-:Y:S01]  /*3f20*/  FMUL.FTZ R12, R14, UR6 ;  /* 0x000000060e0c7c20 */ /* 0x000fe20008410000 */
[----:B------:R-:W-:Y:S01]  /*3f30*/  FMUL.FTZ R13, R13, UR6 ;  /* 0x000000060d0d7c20 */ /* 0x000fe20008410000 */
[----:B------:R-:W-:Y:S02]  /*3f40*/  FMUL.FTZ R20, R15, UR6 ;  /* 0x000000060f147c20 */ /* 0x000fe40008410000 */
[----:B------:R-:W-:Y:S01]  /*3f50*/  HMMA.16816.F32 R8, R8, R22, R40 ;  /* 0x000000160808723c */ /* 0x000fe20000001828 */
[----:B------:R-:W-:Y:S01]  /*3f60*/  FMUL.FTZ R40, R19, UR6 ;  /* 0x0000000613287c20 */ /* 0x000fe20008410000 */
[----:B------:R1:W-:Y:S01]  /*3f70*/  MUFU.TANH R24, R3 ;  /* 0x0000000300187308 */ /* 0x0003e20000002400 */
[----:B------:R-:W-:Y:S01]  /*3f80*/  FMUL.FTZ R23, R33, UR6 ;  /* 0x0000000621177c20 */ /* 0x000fe20008410000 */
[----:B------:R-:W-:Y:S01]  /*3f90*/  FMUL.FTZ R41, R37, UR6 ;  /* 0x0000000625297c20 */ /* 0x000fe20008410000 */
[----:B------:R-:W-:Y:S01]  /*3fa0*/  FMUL.FTZ R37, R18, UR6 ;  /* 0x0000000612257c20 */ /* 0x000fe20008410000 */
[----:B------:R-:W-:Y:S01]  /*3fb0*/  FMUL.FTZ R43, R16, UR6 ;  /* 0x00000006102b7c20 */ /* 0x000fe20008410000 */
[----:B------:R-:W-:Y:S01]  /*3fc0*/  FMUL.FTZ R36, R36, UR6 ;  /* 0x0000000624247c20 */ /* 0x000fe20008410000 */
[----:B------:R-:W-:Y:S01]  /*3fd0*/  FMUL.FTZ R38, R38, UR6 ;  /* 0x0000000626267c20 */ /* 0x000fe20008410000 */
[----:B------:R-:W-:Y:S01]  /*3fe0*/  FMUL.FTZ R39, R39, UR6 ;  /* 0x0000000627277c20 */ /* 0x000fe20008410000 */
[----:B------:R3:W-:Y:S01]  /*3ff0*/  MUFU.TANH R14, R2 ;  /* 0x00000002000e7308 */ /* 0x0007e20000002400 */
[----:B------:R-:W-:Y:S01]  /*4000*/  FMUL.FTZ R44, R4, UR6 ;  /* 0x00000006042c7c20 */ /* 0x000fe20008410000 */
[----:B------:R-:W-:Y:S01]  /*4010*/  FMUL.FTZ R54, R6, UR6 ;  /* 0x0000000606367c20 */ /* 0x000fe20008410000 */
[----:B------:R-:W-:Y:S01]  /*4020*/  FMUL.FTZ R45, R5, UR6 ;  /* 0x00000006052d7c20 */ /* 0x000fe20008410000 */
[----:B------:R-:W-:-:S04]  /*4030*/  FMUL.FTZ R56, R7, UR6 ;  /* 0x0000000607387c20 */ /* 0x000fc80008410000 */
[----:B------:R-:W4:Y:S01]  /*4040*/  MUFU.TANH R12, R12 ;  /* 0x0000000c000c7308 */ /* 0x000f220000002400 */
[----:B-1----:R-:W-:Y:S02]  /*4050*/  IMAD.SHL.U32 R3, R112, 0x2, RZ ;  /* 0x0000000270037824 */ /* 0x002fe400078e00ff */
[----:B------:R-:W-:Y:S01]  /*4060*/  FMUL.FTZ R46, R9, UR6 ;  /* 0x00000006092e7c20 */ /* 0x000fe20008410000 */
[----:B------:R-:W-:Y:S01]  /*4070*/  FMUL.FTZ R60, R11, UR6 ;  /* 0x000000060b3c7c20 */ /* 0x000fe20008410000 */
[----:B------:R-:W-:Y:S01]  /*4080*/  FMUL.FTZ R55, R10, UR6 ;  /* 0x000000060a377c20 */ /* 0x000fe20008410000 */
[----:B------:R-:W-:Y:S01]  /*4090*/  FMUL.FTZ R42, R8, UR6 ;  /* 0x00000006082a7c20 */ /* 0x000fe20008410000 */
[----:B------:R-:W-:Y:S01]  /*40a0*/  LOP3.LUT R102, R3, 0x6, RZ, 0xc0, !PT ;  /* 0x0000000603667812 */ /* 0x000fe200078ec0ff */
[----:B------:R-:W1:Y:S01]  /*40b0*/  MUFU.TANH R13, R13 ;  /* 0x0000000d000d7308 */ /* 0x000e620000002400 */
[----:B---3--:R-:W-:Y:S02]  /*40c0*/  IADD3 R2, PT, PT, R133, R145, -R137 ;  /* 0x0000009185027210 */ /* 0x008fe40007ffe889 */
[----:B------:R-:W-:-:S03]  /*40d0*/  LEA R17, R88, R102, 0x5 ;  /* 0x0000006658117211 */ /* 0x000fc600078e28ff */
[----:B------:R-:W-:Y:S01]  /*40e0*/  VIADD R19, R2, 0x8 ;  /* 0x0000000802137836 */ /* 0x000fe20000000000 */
[C---:B------:R-:W-:Y:S01]  /*40f0*/  IADD3 R10, PT, PT, R17.reuse, 0x9, RZ ;  /* 0x00000009110a7810 */ /* 0x040fe20007ffe0ff */
[C---:B------:R-:W-:Y:S01]  /*4100*/  VIADD R9, R17.reuse, 0x1 ;  /* 0x0000000111097836 */ /* 0x040fe20000000000 */
[----:B------:R4:W-:Y:S01]  /*4110*/  MUFU.TANH R15, R34 ;  /* 0x00000022000f7308 */ /* 0x0009e20000002400 */
[----:B------:R-:W-:Y:S01]  /*4120*/  VIADD R11, R17, 0x8 ;  /* 0x00000008110b7836 */ /* 0x000fe20000000000 */
[-C--:B------:R-:W-:Y:S01]  /*4130*/  ISETP.GE.AND P1, PT, R10, R133.reuse, PT ;  /* 0x000000850a00720c */ /* 0x080fe20003f26270 */
[C---:B------:R-:W-:Y:S01]  /*4140*/  IMAD.IADD R4, R2.reuse, 0x1, -R17 ;  /* 0x0000000102047824 */ /* 0x040fe200078e0a11 */
[----:B------:R-:W-:Y:S01]  /*4150*/  ISETP.GE.AND P4, PT, R9, R133, PT ;  /* 0x000000850900720c */ /* 0x000fe20003f86270 */
[C---:B------:R-:W-:Y:S01]  /*4160*/  IMAD.IADD R3, R2.reuse, 0x1, -R9 ;  /* 0x0000000102037824 */ /* 0x040fe200078e0a09 */
[C---:B------:R-:W-:Y:S01]  /*4170*/  IADD3 R6, PT, PT, R2.reuse, -R11, RZ ;  /* 0x8000000b02067210 */ /* 0x040fe20007ffe0ff */
[C---:B------:R-:W-:Y:S01]  /*4180*/  IMAD.IADD R8, R2.reuse, 0x1, -R10 ;  /* 0x0000000102087824 */ /* 0x040fe200078e0a0a */
[----:B------:R-:W-:Y:S01]  /*4190*/  IABS R7, R4 ;  /* 0x0000000400077213 */ /* 0x000fe20000000000 */
[----:B------:R-:W-:Y:S01]  /*41a0*/  VIADD R18, R2, 0x40 ;  /* 0x0000004002127836 */ /* 0x000fe20000000000 */
[----:B------:R-:W-:Y:S01]  /*41b0*/  IABS R5, R3 ;  /* 0x0000000300057213 */ /* 0x000fe20000000000 */
[----:B------:R-:W3:Y:S01]  /*41c0*/  MUFU.TANH R23, R23 ;  /* 0x0000001700177308 */ /* 0x000ee20000002400 */
[----:B------:R-:W-:-:S02]  /*41d0*/  IABS R4, R6 ;  /* 0x0000000600047213 */ /* 0x000fc40000000000 */
[----:B------:R-:W-:Y:S01]  /*41e0*/  IABS R3, R8 ;  /* 0x0000000800037213 */ /* 0x000fe20000000000 */
[----:B------:R-:W-:Y:S01]  /*41f0*/  IMAD.MOV.U32 R6, RZ, RZ, R5 ;  /* 0x000000ffff067224 */ /* 0x000fe200078e0005 */
[----:B------:R-:W-:Y:S01]  /*4200*/  IADD3 R8, PT, PT, -R17, R19, RZ ;  /* 0x0000001311087210 */ /* 0x000fe20007ffe1ff */
[----:B------:R-:W-:Y:S01]  /*4210*/  IMAD.MOV.U32 R5, RZ, RZ, R4 ;  /* 0x000000ffff057224 */ /* 0x000fe200078e0004 */
[----:B------:R-:W-:Y:S01]  /*4220*/  MOV R4, R3 ;  /* 0x0000000300047202 */ /* 0x000fe20000000f00 */
[----:B------:R-:W-:Y:S01]  /*4230*/  MUFU.TANH R16, R21 ;  /* 0x0000001500107308 */ /* 0x000fe20000002400 */
[----:B------:R-:W-:Y:S02]  /*4240*/  IABS R8, R8 ;  /* 0x0000000800087213 */ /* 0x000fe40000000000 */
[----:B------:R-:W-:Y:S02]  /*4250*/  I2FP.F32.S32 R3, R7 ;  /* 0x0000000700037245 */ /* 0x000fe40000201400 */
[----:B------:R-:W-:-:S02]  /*4260*/  I2FP.F32.S32 R7, R6 ;  /* 0x0000000600077245 */ /* 0x000fc40000201400 */
[----:B------:R-:W-:Y:S01]  /*4270*/  I2FP.F32.S32 R6, R5 ;  /* 0x0000000500067245 */ /* 0x000fe20000201400 */
[C---:B--2---:R-:W-:Y:S01]  /*4280*/  FFMA.FTZ R33, R3.reuse, -R132, R52 ;  /* 0x8000008403217223 */ /* 0x044fe20000010034 */
[----:B------:R-:W-:Y:S01]  /*4290*/  I2FP.F32.S32 R5, R4 ;  /* 0x0000000400057245 */ /* 0x000fe20000201400 */
[----:B------:R-:W-:Y:S02]  /*42a0*/  IMAD.MOV.U32 R4, RZ, RZ, R8 ;  /* 0x000000ffff047224 */ /* 0x000fe400078e0008 */
[-C--:B----4-:R-:W-:Y:S01]  /*42b0*/  FFMA.FTZ R34, R3, -R132.reuse, R12 ;  /* 0x8000008403227223 */ /* 0x090fe2000001000c */
[----:B------:R-:W-:Y:S01]  /*42c0*/  IADD3 R3, PT, PT, R2, 0x48, RZ ;  /* 0x0000004802037810 */ /* 0x000fe20007ffe0ff */
[-C--:B------:R-:W-:Y:S01]  /*42d0*/  FFMA.FTZ R31, R6, -R132.reuse, R14 ;  /* 0x80000084061f7223 */ /* 0x080fe2000001000e */
[----:B-1----:R-:W-:Y:S01]  /*42e0*/  FFMA.FTZ R30, R5, -R132, R13 ;  /* 0x80000084051e7223 */ /* 0x002fe2000001000d */
[----:B------:R-:W-:Y:S01]  /*42f0*/  I2FP.F32.S32 R4, R4 ;  /* 0x0000000400047245 */ /* 0x000fe20000201400 */
[C---:B------:R-:W-:Y:S01]  /*4300*/  IMAD.IADD R8, R18.reuse, 0x1, -R9 ;  /* 0x0000000112087824 */ /* 0x040fe200078e0a09 */
[----:B------:R-:W-:Y:S01]  /*4310*/  IADD3 R6, PT, PT, -R9, R19, RZ ;  /* 0x0000001309067210 */ /* 0x000fe20007ffe1ff */
[----:B------:R-:W-:Y:S01]  /*4320*/  FFMA.FTZ R32, R7, -R132, R53 ;  /* 0x8000008407207223 */ /* 0x000fe20000010035 */
[----:B------:R-:W-:Y:S01]  /*4330*/  IMAD.IADD R5, R3, 0x1, -R9 ;  /* 0x0000000103057824 */ /* 0x000fe200078e0a09 */
[----:B------:R-:W1:Y:S01]  /*4340*/  MUFU.TANH R12, R35 ;  /* 0x00000023000c7308 */ /* 0x000e620000002400 */
[----:B------:R-:W-:-:S02]  /*4350*/  IMAD.IADD R7, R18, 0x1, -R17 ;  /* 0x0000000112077824 */ /* 0x000fc400078e0a11 */
[----:B------:R-:W-:Y:S01]  /*4360*/  FFMA.FTZ R28, R4, -R132, R28 ;  /* 0x80000084041c7223 */ /* 0x000fe2000001001c */
[----:B------:R-:W-:Y:S01]  /*4370*/  IABS R9, R6 ;  /* 0x0000000600097213 */ /* 0x000fe20000000000 */
[----:B------:R-:W-:Y:S01]  /*4380*/  IMAD.IADD R4, R3, 0x1, -R17 ;  /* 0x0000000103047824 */ /* 0x000fe200078e0a11 */
[----:B------:R-:W-:Y:S02]  /*4390*/  IABS R6, R8 ;  /* 0x0000000800067213 */ /* 0x000fe40000000000 */
[----:B------:R-:W-:Y:S01]  /*43a0*/  IABS R8, R5 ;  /* 0x0000000500087213 */ /* 0x000fe20000000000 */
[----:B------:R2:W-:Y:S01]  /*43b0*/  MUFU.TANH R13, R25 ;  /* 0x00000019000d7308 */ /* 0x0005e20000002400 */
[----:B------:R-:W-:Y:S02]  /*43c0*/  IABS R7, R7 ;  /* 0x0000000700077213 */ /* 0x000fe40000000000 */
[----:B------:R-:W-:Y:S01]  /*43d0*/  MOV R5, R6 ;  /* 0x0000000600057202 */ /* 0x000fe20000000f00 */
[----:B------:R-:W-:Y:S01]  /*43e0*/  IMAD.MOV.U32 R6, RZ, RZ, R8 ;  /* 0x000000ffff067224 */ /* 0x000fe200078e0008 */
[----:B------:R-:W-:-:S02]  /*43f0*/  IABS R4, R4 ;  /* 0x0000000400047213 */ /* 0x000fc40000000000 */
[----:B------:R-:W-:Y:S01]  /*4400*/  I2FP.F32.S32 R7, R7 ;  /* 0x0000000700077245 */ /* 0x000fe20000201400 */
[----:B------:R-:W-:Y:S01]  /*4410*/  MUFU.TANH R14, R20 ;  /* 0x00000014000e7308 */ /* 0x000fe20000002400 */
[----:B------:R-:W-:Y:S02]  /*4420*/  I2FP.F32.S32 R5, R5 ;  /* 0x0000000500057245 */ /* 0x000fe40000201400 */
[----:B------:R-:W-:Y:S01]  /*4430*/  I2FP.F32.S32 R4, R4 ;  /* 0x0000000400047245 */ /* 0x000fe20000201400 */
[----:B------:R-:W-:Y:S01]  /*4440*/  FFMA.FTZ R26, R7, -R132, R26 ;  /* 0x80000084071a7223 */ /* 0x000fe2000001001a */
[----:B------:R-:W-:Y:S01]  /*4450*/  I2FP.F32.S32 R6, R6 ;  /* 0x0000000600067245 */ /* 0x000fe20000201400 */
[----:B------:R-:W-:Y:S01]  /*4460*/  IMAD.IADD R7, R18, 0x1, -R11 ;  /* 0x0000000112077824 */ /* 0x000fe200078e0a0b */
[----:B------:R-:W-:Y:S01]  /*4470*/  I2FP.F32.S32 R8, R9 ;  /* 0x0000000900087245 */ /* 0x000fe20000201400 */
[-C--:B---3--:R-:W-:Y:S01]  /*4480*/  FFMA.FTZ R23, R5, -R132.reuse, R23 ;  /* 0x8000008405177223 */ /* 0x088fe20000010017 */
[-C--:B--2---:R-:W-:Y:S01]  /*4490*/  FFMA.FTZ R25, R4, -R132.reuse, R15 ;  /* 0x8000008404197223 */ /* 0x084fe2000001000f */
[-C--:B------:R-:W-:Y:S01]  /*44a0*/  IADD3 R5, PT, PT, -R11, R3.reuse, RZ ;  /* 0x000000030b057210 */ /* 0x080fe20007ffe1ff */
[-C--:B-1----:R-:W-:Y:S01]  /*44b0*/  FFMA.FTZ R22, R6, -R132.reuse, R12 ;  /* 0x8000008406167223 */ /* 0x082fe2000001000c */
[----:B------:R-:W-:Y:S01]  /*44c0*/  IADD3 R4, PT, PT, -R10, R3, RZ ;  /* 0x000000030a047210 */ /* 0x000fe20007ffe1ff */
[----:B------:R-:W1:Y:S01]  /*44d0*/  MUFU.TANH R15, R29 ;  /* 0x0000001d000f7308 */ /* 0x000e620000002400 */
[----:B------:R-:W-:Y:S01]  /*44e0*/  IABS R7, R7 ;  /* 0x0000000700077213 */ /* 0x000fe20000000000 */
[----:B------:R-:W-:Y:S01]  /*44f0*/  FFMA.FTZ R24, R8, -R132, R24 ;  /* 0x8000008408187223 */ /* 0x000fe20000010018 */
[--C-:B------:R-:W-:Y:S01]  /*4500*/  IMAD.IADD R6, R19, 0x1, -R10.reuse ;  /* 0x0000000113067824 */ /* 0x100fe200078e0a0a */
[----:B------:R-:W-:Y:S01]  /*4510*/  IABS R9, R5 ;  /* 0x0000000500097213 */ /* 0x000fe20000000000 */
[----:B------:R-:W-:Y:S01]  /*4520*/  IMAD.IADD R8, R18, 0x1, -R10 ;  /* 0x0000000112087824 */ /* 0x000fe200078e0a0a */
[----:B------:R-:W-:Y:S01]  /*4530*/  IABS R5, R4 ;  /* 0x0000000400057213 */ /* 0x000fe20000000000 */
[----:B------:R-:W-:Y:S01]  /*4540*/  IMAD.MOV.U32 R4, RZ, RZ, R7 ;  /* 0x000000ffff047224 */ /* 0x000fe200078e0007 */
[----:B------:R-:W2:Y:S01]  /*4550*/  MUFU.TANH R12, R27 ;  /* 0x0000001b000c7308 */ /* 0x000ea20000002400 */
[----:B------:R-:W-:Y:S01]  /*4560*/  IABS R10, R6 ;  /* 0x00000006000a7213 */ /* 0x000fe20000000000 */
[----:B------:R-:W-:Y:S01]  /*4570*/  IMAD.MOV.U32 R7, RZ, RZ, R9 ;  /* 0x000000ffff077224 */ /* 0x000fe200078e0009 */
[----:B------:R-:W-:Y:S01]  /*4580*/  IABS R6, R8 ;  /* 0x0000000800067213 */ /* 0x000fe20000000000 */
[----:B------:R-:W-:Y:S01]  /*4590*/  IMAD.MOV.U32 R9, RZ, RZ, R5 ;  /* 0x000000ffff097224 */ /* 0x000fe200078e0005 */
[----:B------:R-:W-:-:S02]  /*45a0*/  I2FP.F32.S32 R5, R4 ;  /* 0x0000000400057245 */ /* 0x000fc40000201400 */
[----:B------:R-:W-:Y:S01]  /*45b0*/  I2FP.F32.S32 R7, R7 ;  /* 0x0000000700077245 */ /* 0x000fe20000201400 */
[----:B------:R-:W-:Y:S01]  /*45c0*/  MUFU.TANH R29, R36 ;  /* 0x00000024001d7308 */ /* 0x000fe20000002400 */
[----:B------:R-:W-:Y:S01]  /*45d0*/  I2FP.F32.S32 R4, R6 ;  /* 0x0000000600047245 */ /* 0x000fe20000201400 */
[-C--:B------:R-:W-:Y:S01]  /*45e0*/  FFMA.FTZ R16, R5, -R132.reuse, R16 ;  /* 0x8000008405107223 */ /* 0x080fe20000010010 */
[----:B------:R-:W-:Y:S01]  /*45f0*/  I2FP.F32.S32 R6, R9 ;  /* 0x0000000900067245 */ /* 0x000fe20000201400 */
[----:B-1----:R-:W-:Y:S01]  /*4600*/  FFMA.FTZ R15, R7, -R132, R15 ;  /* 0x80000084070f7223 */ /* 0x002fe2000001000f */
[----:B------:R-:W-:Y:S01]  /*4610*/  MOV R8, R10 ;  /* 0x0000000a00087202 */ /* 0x000fe20000000f00 */
[C---:B------:R-:W-:Y:S02]  /*4620*/  VIADD R7, R17.reuse, 0x10 ;  /* 0x0000001011077836 */ /* 0x040fe40000000000 */
[----:B------:R-:W-:Y:S01]  /*4630*/  FFMA.FTZ R13, R4, -R132, R13 ;  /* 0x80000084040d7223 */ /* 0x000fe2000001000d */
[----:B------:R-:W-:-:S02]  /*4640*/  VIADD R5, R17, 0x18 ;  /* 0x0000001811057836 */ /* 0x000fc40000000000 */
[----:B--2---:R-:W-:Y:S01]  /*4650*/  FFMA.FTZ R12, R6, -R132, R12 ;  /* 0x80000084060c7223 */ /* 0x004fe2000001000c */
[C---:B------:R-:W-:Y:S01]  /*4660*/  IADD3 R6, PT, PT, R17.reuse, 0x11, RZ ;  /* 0x0000001111067810 */ /* 0x040fe20007ffe0ff */
[----:B------:R-:W-:Y:S01]  /*4670*/  VIADD R4, R17, 0x19 ;  /* 0x0000001911047836 */ /* 0x000fe20000000000 */
[----:B------:R-:W-:Y:S01]  /*4680*/  I2FP.F32.S32 R8, R8 ;  /* 0x0000000800087245 */ /* 0x000fe20000201400 */
[C---:B------:R-:W-:Y:S01]  /*4690*/  IMAD.IADD R9, R18.reuse, 0x1, -R5 ;  /* 0x0000000112097824 */ /* 0x040fe200078e0a05 */
[----:B------:R-:W-:Y:S01]  /*46a0*/  ISETP.GE.AND P2, PT, R11, R133, PT ;  /* 0x000000850b00720c */ /* 0x000fe20003f46270 */
[----:B------:R-:W-:Y:S01]  /*46b0*/  IMAD.IADD R10, R18, 0x1, -R6 ;  /* 0x00000001120a7824 */ /* 0x000fe200078e0a06 */
[----:B------:R-:W-:Y:S01]  /*46c0*/  IADD3 R11, PT, PT, -R7, R18, RZ ;  /* 0x00000012070b7210 */ /* 0x000fe20007ffe1ff */
[----:B------:R-:W-:Y:S01]  /*46d0*/  FFMA.FTZ R14, R8, -R132, R14 ;  /* 0x80000084080e7223 */ /* 0x000fe2000001000e */
[----:B------:R-:W-:Y:S01]  /*46e0*/  IADD3 R8, PT, PT, -R4, R18, RZ ;  /* 0x0000001204087210 */ /* 0x000fe20007ffe1ff */
[----:B------:R-:W1:Y:S01]  /*46f0*/  MUFU.TANH R27, R41 ;  /* 0x00000029001b7308 */ /* 0x000e620000002400 */
[----:B------:R-:W-:-:S02]  /*4700*/  IABS R11, R11 ;  /* 0x0000000b000b7213 */ /* 0x000fc40000000000 */
[----:B------:R-:W-:Y:S02]  /*4710*/  IABS R18, R10 ;  /* 0x0000000a00127213 */ /* 0x000fe40000000000 */
[----:B------:R-:W-:Y:S02]  /*4720*/  IABS R10, R9 ;  /* 0x00000009000a7213 */ /* 0x000fe40000000000 */
[----:B------:R-:W-:Y:S01]  /*4730*/  IABS R9, R8 ;  /* 0x0000000800097213 */ /* 0x000fe20000000000 */
[----:B------:R-:W2:Y:S01]  /*4740*/  MUFU.TANH R21, R43 ;  /* 0x0000002b00157308 */ /* 0x000ea20000002400 */
[----:B------:R-:W-:Y:S01]  /*4750*/  IMAD.MOV.U32 R8, RZ, RZ, R11 ;  /* 0x000000ffff087224 */ /* 0x000fe200078e000b */
[----:B------:R-:W-:Y:S02]  /*4760*/  ISETP.GE.AND P5, PT, R17, R133, PT ;  /* 0x000000851100720c */ /* 0x000fe40003fa6270 */
[----:B------:R-:W-:Y:S02]  /*4770*/  I2FP.F32.S32 R18, R18 ;  /* 0x0000001200127245 */ /* 0x000fe40000201400 */
[----:B------:R-:W-:-:S02]  /*4780*/  I2FP.F32.S32 R8, R8 ;  /* 0x0000000800087245 */ /* 0x000fc40000201400 */
[----:B------:R-:W3:Y:S01]  /*4790*/  MUFU.TANH R20, R47 ;  /* 0x0000002f00147308 */ /* 0x000ee20000002400 */
[----:B------:R-:W-:Y:S01]  /*47a0*/  I2FP.F32.S32 R17, R10 ;  /* 0x0000000a00117245 */ /* 0x000fe20000201400 */
[-C--:B-1----:R-:W-:Y:S01]  /*47b0*/  FFMA.FTZ R18, R18, -R132.reuse, R27 ;  /* 0x8000008412127223 */ /* 0x082fe2000001001b */
[----:B------:R-:W-:Y:S01]  /*47c0*/  I2FP.F32.S32 R9, R9 ;  /* 0x0000000900097245 */ /* 0x000fe20000201400 */
[-C--:B------:R-:W-:Y:S01]  /*47d0*/  FFMA.FTZ R8, R8, -R132.reuse, R29 ;  /* 0x8000008408087223 */ /* 0x080fe2000001001d */
[----:B------:R-:W-:Y:S02]  /*47e0*/  ISETP.GE.AND P6, PT, R7, R133, PT ;  /* 0x000000850700720c */ /* 0x000fe40003fc6270 */
[----:B------:R-:W-:Y:S01]  /*47f0*/  FSEL R72, R24, -INF , !P4 ;  /* 0xff80000018487808 */ /* 0x000fe20006000000 */
[----:B--2---:R-:W-:Y:S01]  /*4800*/  FFMA.FTZ R17, R17, -R132, R21 ;  /* 0x8000008411117223 */ /* 0x004fe20000010015 */
[----:B------:R-:W-:Y:S02]  /*4810*/  FSEL R62, R33, -INF , !P5 ;  /* 0xff800000213e7808 */ /* 0x000fe40006800000 */
[----:B------:R-:W-:-:S02]  /*4820*/  FSEL R74, R28, -INF , !P5 ;  /* 0xff8000001c4a7808 */ /* 0x000fc40006800000 */
[----:B------:R-:W-:Y:S02]  /*4830*/  FSEL R26, R26, -INF , !P5 ;  /* 0xff8000001a1a7808 */ /* 0x000fe40006800000 */
[----:B------:R-:W-:Y:S01]  /*4840*/  FSEL R25, R25, -INF , !P5 ;  /* 0xff80000019197808 */ /* 0x000fe20006800000 */
[----:B---3--:R-:W-:Y:S01]  /*4850*/  FFMA.FTZ R20, R9, -R132, R20 ;  /* 0x8000008409147223 */ /* 0x008fe20000010014 */
[----:B------:R-:W-:Y:S02]  /*4860*/  FSEL R63, R32, -INF , !P4 ;  /* 0xff800000203f7808 */ /* 0x000fe40006000000 */
[----:B------:R-:W-:Y:S02]  /*4870*/  FSEL R23, R23, -INF , !P4 ;  /* 0xff80000017177808 */ /* 0x000fe40006000000 */
[----:B------:R-:W-:Y:S02]  /*4880*/  FSEL R24, R22, -INF , !P4 ;  /* 0xff80000016187808 */ /* 0x000fe40006000000 */
[----:B------:R-:W-:-:S02]  /*4890*/  ISETP.GE.AND P5, PT, R6, R133, PT ;  /* 0x000000850600720c */ /* 0x000fc40003fa6270 */
[----:B------:R-:W-:Y:S02]  /*48a0*/  FSEL R64, R31, -INF , !P2 ;  /* 0xff8000001f407808 */ /* 0x000fe40005000000 */
[----:B------:R-:W-:Y:S02]  /*48b0*/  FSEL R66, R34, -INF , !P2 ;  /* 0xff80000022427808 */ /* 0x000fe40005000000 */
[----:B------:R-:W-:Y:S02]  /*48c0*/  FSEL R21, R16, -INF , !P2 ;  /* 0xff80000010157808 */ /* 0x000fe40005000000 */
[----:B------:R-:W-:Y:S01]  /*48d0*/  FSEL R27, R15, -INF , !P2 ;  /* 0xff8000000f1b7808 */ /* 0x000fe20005000000 */
[----:B------:R-:W-:Y:S01]  /*48e0*/  BAR.SYNC.DEFER_BLOCKING 0x0 ;  /* 0x0000000000007b1d */ /* 0x000fe20000010000 */
[----:B------:R-:W-:Y:S02]  /*48f0*/  ISETP.GE.AND P4, PT, R5, R133, PT ;  /* 0x000000850500720c */ /* 0x000fe40003f86270 */
[----:B------:R-:W-:-:S02]  /*4900*/  FSEL R65, R30, -INF , !P1 ;  /* 0xff8000001e417808 */ /* 0x000fc40004800000 */
[----:B------:R-:W-:Y:S02]  /*4910*/  FSEL R67, R14, -INF , !P1 ;  /* 0xff8000000e437808 */ /* 0x000fe40004800000 */
[----:B------:R-:W-:Y:S02]  /*4920*/  FSEL R22, R13, -INF , !P1 ;  /* 0xff8000000d167808 */ /* 0x000fe40004800000 */
        /* <DEDUP_REMOVED lines=37> */
.L_x_2229:
[----:B------:R-:W-:Y:S01]  /*4b80*/  FMNMX3.FTZ R136, R26, R23, R21, !PT ;  /* 0x000000171a887276 */ /* 0x000fe20007810015 */
[C---:B-1----:R-:W-:Y:S01]  /*4b90*/  IMAD.IADD R10, R3.reuse, 0x1, -R7 ;  /* 0x00000001030a7824 */ /* 0x042fe200078e0a07 */
[----:B------:R-:W-:Y:S01]  /*4ba0*/  ISETP.GE.AND P2, PT, R4, R133, PT ;  /* 0x000000850400720c */ /* 0x000fe20003f46270 */
[----:B------:R-:W-:Y:S01]  /*4bb0*/  IMAD.IADD R9, R3, 0x1, -R6 ;  /* 0x0000000103097824 */ /* 0x000fe200078e0a06 */
[----:B------:R-:W-:Y:S01]  /*4bc0*/  FSEL R59, R18, -INF , !P5 ;  /* 0xff800000123b7808 */ /* 0x000fe20006800000 */
[----:B------:R-:W-:Y:S01]  /*4bd0*/  MUFU.TANH R11, R38 ;  /* 0x00000026000b7308 */ /* 0x000fe20000002400 */
[----:B------:R-:W-:Y:S01]  /*4be0*/  FSEL R58, R17, -INF , !P4 ;  /* 0xff800000113a7808 */ /* 0x000fe20006000000 */
[----:B------:R-:W1:Y:S01]  /*4bf0*/  LDCU UR4, c[0x0][0x45c] ;  /* 0x00008b80ff0477ac */ /* 0x000e620008000800 */
[----:B------:R-:W-:Y:S02]  /*4c00*/  FMNMX3.FTZ R136, R136, R22, R73, !PT ;  /* 0x0000001688887276 */ /* 0x000fe40007810049 */
[----:B------:R-:W-:-:S02]  /*4c10*/  FSEL R51, R20, -INF , !P2 ;  /* 0xff80000014337808 */ /* 0x000fc40005000000 */
[----:B------:R-:W-:Y:S01]  /*4c20*/  FMNMX3.FTZ R136, R136, R59, R58, !PT ;  /* 0x0000003b88887276 */ /* 0x000fe2000781003a */
[----:B------:R-:W2:Y:S01]  /*4c30*/  MUFU.TANH R13, R39 ;  /* 0x00000027000d7308 */ /* 0x000ea20000002400 */
[----:B------:R-:W-:Y:S02]  /*4c40*/  IABS R16, R10 ;  /* 0x0000000a00107213 */ /* 0x000fe40000000000 */
[----:B------:R-:W-:Y:S02]  /*4c50*/  FMNMX.FTZ R136, R51, R136, !PT ;  /* 0x0000008833887209 */ /* 0x000fe40007810000 */
[----:B------:R-:W-:Y:S02]  /*4c60*/  IABS R15, R9 ;  /* 0x00000009000f7213 */ /* 0x000fe40000000000 */
[----:B------:R-:W-:Y:S01]  /*4c70*/  FMNMX3.FTZ R144, R25, R24, R27, !PT ;  /* 0x0000001819907276 */ /* 0x000fe2000781001b */
[----:B------:R-:W3:Y:S01]  /*4c80*/  SHFL.BFLY PT, R8, R136, 0x2, 0x1f ;  /* 0x0c401f0088087f89 */ /* 0x000ee200000e0000 */
[----:B------:R-:W4:Y:S08]  /*4c90*/  MUFU.TANH R14, R37 ;  /* 0x00000025000e7308 */ /* 0x000f300000002400 */
[----:B------:R-:W5:Y:S08]  /*4ca0*/  MUFU.TANH R10, R40 ;  /* 0x00000028000a7308 */ /* 0x000f700000002400 */
[----:B------:R-:W-:Y:S01]  /*4cb0*/  MUFU.TANH R17, R44 ;  /* 0x0000002c00117308 */ /* 0x000fe20000002400 */
[----:B---3--:R-:W-:-:S07]  /*4cc0*/  FMNMX.FTZ R136, R136, R8, !PT ;  /* 0x0000000888887209 */ /* 0x008fce0007810000 */
[----:B------:R-:W-:Y:S01]  /*4cd0*/  MUFU.TANH R18, R45 ;  /* 0x0000002d00127308 */ /* 0x000fe20000002400 */
[----:B------:R-:W3:Y:S02]  /*4ce0*/  SHFL.BFLY PT, R8, R136, 0x1, 0x1f ;  /* 0x0c201f0088087f89 */ /* 0x000ee400000e0000 */
[----:B---3--:R-:W-:Y:S01]  /*4cf0*/  FMNMX.FTZ R136, R136, R8, !PT ;  /* 0x0000000888887209 */ /* 0x008fe20007810000 */
[----:B------:R-:W-:Y:S01]  /*4d00*/  IMAD.IADD R8, R3, 0x1, -R5 ;  /* 0x0000000103087824 */ /* 0x000fe200078e0a05 */
[----:B------:R-:W-:Y:S02]  /*4d10*/  IADD3 R3, PT, PT, -R4, R3, RZ ;  /* 0x0000000304037210 */ /* 0x000fe40007ffe1ff */
[C---:B------:R-:W-:Y:S01]  /*4d20*/  FSETP.NEU.FTZ.AND P1, PT, R136.reuse, -INF , PT ;  /* 0xff8000008800780b */ /* 0x040fe20003f3d000 */
[----:B-1----:R-:W-:Y:S01]  /*4d30*/  FMUL.FTZ R12, R136, UR4 ;  /* 0x00000004880c7c20 */ /* 0x002fe20008410000 */
[----:B------:R-:W-:Y:S02]  /*4d40*/  IABS R9, R8 ;  /* 0x0000000800097213 */ /* 0x000fe40000000000 */
[----:B------:R-:W-:Y:S01]  /*4d50*/  IABS R8, R3 ;  /* 0x0000000300087213 */ /* 0x000fe20000000000 */
[----:B------:R-:W-:Y:S01]  /*4d60*/  IMAD.MOV.U32 R3, RZ, RZ, R16 ;  /* 0x000000ffff037224 */ /* 0x000fe200078e0010 */
[----:B------:R-:W-:Y:S01]  /*4d70*/  FSEL R12, R12, RZ, P1 ;  /* 0x000000ff0c0c7208 */ /* 0x000fe20000800000 */
[----:B------:R-:W-:Y:S01]  /*4d80*/  IMAD.MOV.U32 R16, RZ, RZ, R9 ;  /* 0x000000ffff107224 */ /* 0x000fe200078e0009 */
[----:B------:R-:W-:-:S02]  /*4d90*/  I2FP.F32.S32 R9, R15 ;  /* 0x0000000f00097245 */ /* 0x000fc40000201400 */
[----:B------:R-:W-:Y:S02]  /*4da0*/  I2FP.F32.S32 R3, R3 ;  /* 0x0000000300037245 */ /* 0x000fe40000201400 */
[----:B------:R-:W-:Y:S01]  /*4db0*/  I2FP.F32.S32 R16, R16 ;  /* 0x0000001000107245 */ /* 0x000fe20000201400 */
[----:B--2---:R-:W-:Y:S01]  /*4dc0*/  FFMA.FTZ R9, R9, -R132, R13 ;  /* 0x8000008409097223 */ /* 0x004fe2000001000d */
[----:B------:R-:W-:Y:S01]  /*4dd0*/  I2FP.F32.S32 R15, R8 ;  /* 0x00000008000f7245 */ /* 0x000fe20000201400 */
[-C--:B------:R-:W-:Y:S01]  /*4de0*/  FFMA.FTZ R3, R3, -R132.reuse, R11 ;  /* 0x8000008403037223 */ /* 0x080fe2000001000b */
[----:B------:R-:W-:Y:S02]  /*4df0*/  IMAD.IADD R13, R19, 0x1, -R6 ;  /* 0x00000001130d7824 */ /* 0x000fe400078e0a06 */
[-C--:B----4-:R-:W-:Y:S01]  /*4e00*/  FFMA.FTZ R8, R16, -R132.reuse, R14 ;  /* 0x8000008410087223 */ /* 0x090fe2000001000e */
[----:B------:R-:W-:Y:S01]  /*4e10*/  FSEL R49, R9, -INF , !P5 ;  /* 0xff80000009317808 */ /* 0x000fe20006800000 */
[----:B-----5:R-:W-:Y:S01]  /*4e20*/  FFMA.FTZ R10, R15, -R132, R10 ;  /* 0x800000840f0a7223 */ /* 0x020fe2000001000a */
[----:B------:R-:W-:Y:S01]  /*4e30*/  FSEL R48, R3, -INF , !P6 ;  /* 0xff80000003307808 */ /* 0x000fe20007000000 */
[----:B------:R-:W-:Y:S01]  /*4e40*/  IMAD.IADD R3, R2, 0x1, -R7 ;  /* 0x0000000102037824 */ /* 0x000fe200078e0a07 */
[----:B------:R-:W-:Y:S01]  /*4e50*/  FSEL R50, R8, -INF , !P4 ;  /* 0xff80000008327808 */ /* 0x000fe20006000000 */
[----:B------:R-:W1:Y:S01]  /*4e60*/  MUFU.TANH R15, R42 ;  /* 0x0000002a000f7308 */ /* 0x000e620000002400 */
[----:B------:R-:W-:Y:S01]  /*4e70*/  FMNMX3.FTZ R144, R144, R36, R48, !PT ;  /* 0x0000002490907276 */ /* 0x000fe20007810030 */
[----:B------:R-:W-:Y:S01]  /*4e80*/  IMAD.IADD R8, R2, 0x1, -R4 ;  /* 0x0000000102087824 */ /* 0x000fe200078e0a04 */
[----:B------:R-:W-:Y:S01]  /*4e90*/  FSEL R57, R10, -INF , !P2 ;  /* 0xff8000000a397808 */ /* 0x000fe20005000000 */
[--C-:B------:R-:W-:Y:S01]  /*4ea0*/  IMAD.IADD R10, R2, 0x1, -R5.reuse ;  /* 0x00000001020a7824 */ /* 0x100fe200078e0a05 */
[----:B------:R-:W-:Y:S01]  /*4eb0*/  FMNMX3.FTZ R144, R144, R49, R50, !PT ;  /* 0x0000003190907276 */ /* 0x000fe20007810032 */
[C---:B------:R-:W-:Y:S01]  /*4ec0*/  IMAD.IADD R9, R19.reuse, 0x1, -R5 ;  /* 0x0000000113097824 */ /* 0x040fe200078e0a05 */
[----:B------:R-:W-:Y:S01]  /*4ed0*/  IADD3 R14, PT, PT, R2, -R6, RZ ;  /* 0x80000006020e7210 */ /* 0x000fe20007ffe0ff */
[----:B------:R-:W-:Y:S01]  /*4ee0*/  IMAD.IADD R4, R19, 0x1, -R4 ;  /* 0x0000000113047824 */ /* 0x000fe200078e0a04 */
[----:B------:R-:W-:Y:S01]  /*4ef0*/  FMNMX.FTZ R144, R57, R144, !PT ;  /* 0x0000009039907209 */ /* 0x000fe20007810000 */
[----:B------:R-:W2:Y:S01]  /*4f00*/  MUFU.TANH R2, R46 ;  /* 0x0000002e00027308 */ /* 0x000ea20000002400 */
[----:B------:R-:W-:-:S02]  /*4f10*/  IABS R10, R10 ;  /* 0x0000000a000a7213 */ /* 0x000fc40000000000 */
[----:B------:R-:W-:Y:S01]  /*4f20*/  IABS R3, R3 ;  /* 0x0000000300037213 */ /* 0x000fe20000000000 */
[----:B------:R-:W3:Y:S01]  /*4f30*/  SHFL.BFLY PT, R11, R144, 0x2, 0x1f ;  /* 0x0c401f00900b7f89 */ /* 0x000ee200000e0000 */
[----:B------:R-:W-:Y:S01]  /*4f40*/  IABS R6, R14 ;  /* 0x0000000e00067213 */ /* 0x000fe20000000000 */
[----:B------:R-:W-:Y:S01]  /*4f50*/  IMAD.MOV.U32 R14, RZ, RZ, R10 ;  /* 0x000000ffff0e7224 */ /* 0x000fe200078e000a */
[----:B------:R-:W-:Y:S02]  /*4f60*/  IABS R8, R8 ;  /* 0x0000000800087213 */ /* 0x000fe40000000000 */
[----:B------:R-:W-:Y:S02]  /*4f70*/  IADD3 R7, PT, PT, -R7, R19, RZ ;  /* 0x0000001307077210 */ /* 0x000fe40007ffe1ff */
[----:B------:R-:W-:Y:S02]  /*4f80*/  MOV R5, R3 ;  /* 0x0000000300057202 */ /* 0x000fe40000000f00 */
[----:B------:R-:W4:Y:S01]  /*4f90*/  MUFU.TANH R3, R54 ;  /* 0x0000003600037308 */ /* 0x000f220000002400 */
[----:B------:R-:W-:-:S02]  /*4fa0*/  MOV R10, R8 ;  /* 0x00000008000a7202 */ /* 0x000fc40000000f00 */
[----:B------:R-:W-:Y:S02]  /*4fb0*/  I2FP.F32.S32 R8, R14 ;  /* 0x0000000e00087245 */ /* 0x000fe40000201400 */
[----:B------:R-:W-:Y:S02]  /*4fc0*/  IABS R14, R7 ;  /* 0x00000007000e7213 */ /* 0x000fe40000000000 */
[----:B------:R-:W-:Y:S01]  /*4fd0*/  I2FP.F32.S32 R5, R5 ;  /* 0x0000000500057245 */ /* 0x000fe20000201400 */
[----:B-1----:R-:W-:Y:S01]  /*4fe0*/  FFMA.FTZ R7, R8, -R132, R15 ;  /* 0x8000008408077223 */ /* 0x002fe2000001000f */
[----:B------:R-:W-:Y:S01]  /*4ff0*/  IABS R13, R13 ;  /* 0x0000000d000d7213 */ /* 0x000fe20000000000 */
[----:B------:R-:W-:Y:S01]  /*5000*/  IMAD.MOV.U32 R8, RZ, RZ, R14 ;  /* 0x000000ffff087224 */ /* 0x000fe200078e000e */
[----:B------:R-:W-:Y:S01]  /*5010*/  IABS R4, R4 ;  /* 0x0000000400047213 */ /* 0x000fe20000000000 */
[----:B------:R-:W-:Y:S01]  /*5020*/  FFMA.FTZ R16, R5, -R132, R17 ;  /* 0x8000008405107223 */ /* 0x000fe20000010011 */
[----:B------:R-:W-:Y:S01]  /*5030*/  I2FP.F32.S32 R5, R6 ;  /* 0x0000000600057245 */ /* 0x000fe20000201400 */
[----:B------:R1:W5:Y:S01]  /*5040*/  MUFU.TANH R17, R56 ;  /* 0x0000003800117308 */ /* 0x0003620000002400 */
[----:B------:R-:W-:-:S02]  /*5050*/  I2FP.F32.S32 R6, R10 ;  /* 0x0000000a00067245 */ /* 0x000fc40000201400 */
[----:B---3--:R-:W-:Y:S01]  /*5060*/  FMNMX.FTZ R144, R144, R11, !PT ;  /* 0x0000000b90907209 */ /* 0x008fe20007810000 */
[----:B------:R-:W-:Y:S01]  /*5070*/  FFMA.FTZ R5, R5, -R132, R18 ;  /* 0x8000008405057223 */ /* 0x000fe20000010012 */
[----:B------:R-:W-:Y:S01]  /*5080*/  I2FP.F32.S32 R11, R8 ;  /* 0x00000008000b7245 */ /* 0x000fe20000201400 */
[-C--:B--2---:R-:W-:Y:S01]  /*5090*/  FFMA.FTZ R6, R6, -R132.reuse, R2 ;  /* 0x8000008406067223 */ /* 0x084fe20000010002 */
[----:B------:R-:W-:Y:S01]  /*50a0*/  IABS R2, R9 ;  /* 0x0000000900027213 */ /* 0x000fe20000000000 */
[----:B------:R2:W3:Y:S01]  /*50b0*/  MUFU.TANH R8, R60 ;  /* 0x0000003c00087308 */ /* 0x0004e20000002400 */
[----:B------:R-:W-:Y:S01]  /*50c0*/  FSEL R52, R16, -INF , !P6 ;  /* 0xff80000010347808 */ /* 0x000fe20007000000 */
[----:B----4-:R-:W-:Y:S01]  /*50d0*/  FFMA.FTZ R11, R11, -R132, R3 ;  /* 0x800000840b0b7223 */ /* 0x010fe20000010003 */
[----:B------:R-:W-:Y:S01]  /*50e0*/  IMAD.MOV.U32 R3, RZ, RZ, R13 ;  /* 0x000000ffff037224 */ /* 0x000fe200078e000d */
[----:B------:R-:W-:Y:S01]  /*50f0*/  I2FP.F32.S32 R14, R2 ;  /* 0x00000002000e7245 */ /* 0x000fe20000201400 */
[----:B------:R-:W4:Y:S01]  /*5100*/  SHFL.BFLY PT, R9, R144, 0x1, 0x1f ;  /* 0x0c201f0090097f89 */ /* 0x000f2200000e0000 */
[----:B------:R-:W-:-:S02]  /*5110*/  FMNMX3.FTZ R2, R62, R63, R64, !PT ;  /* 0x0000003f3e027276 */ /* 0x000fc40007810040 */
[----:B------:R-:W-:Y:S01]  /*5120*/  MOV R13, R4 ;  /* 0x00000004000d7202 */ /* 0x000fe20000000f00 */
[----:B------:R-:W3:Y:S01]  /*5130*/  MUFU.TANH R10, R55 ;  /* 0x00000037000a7308 */ /* 0x000ee20000002400 */
[----:B------:R-:W-:Y:S01]  /*5140*/  I2FP.F32.S32 R4, R3 ;  /* 0x0000000300047245 */ /* 0x000fe20000201400 */
[----:B------:R-:W-:Y:S01]  /*5150*/  FFMA.FTZ R3, R26, UR4, -R12 ;  /* 0x000000041a037c23 */ /* 0x000fe2000801080c */
[----:B------:R-:W-:Y:S02]  /*5160*/  FSEL R54, R5, -INF , !P5 ;  /* 0xff80000005367808 */ /* 0x000fe40006800000 */
[----:B-1----:R-:W-:Y:S01]  /*5170*/  FSEL R56, R7, -INF , !P4 ;  /* 0xff80000007387808 */ /* 0x002fe20006000000 */
[----:B-----5:R-:W-:Y:S01]  /*5180*/  FFMA.FTZ R5, R4, -R132, R17 ;  /* 0x8000008404057223 */ /* 0x020fe20000010011 */
[----:B------:R-:W-:Y:S01]  /*5190*/  FMNMX3.FTZ R2, R2, R65, R52, !PT ;  /* 0x0000004102027276 */ /* 0x000fe20007810034 */
[----:B------:R1:W-:Y:S01]  /*51a0*/  MUFU.EX2 R245, R3 ;  /* 0x0000000300f57308 */ /* 0x0003e20000000800 */
[----:B--2---:R-:W-:-:S02]  /*51b0*/  FSEL R60, R6, -INF , !P2 ;  /* 0xff800000063c7808 */ /* 0x004fc40005000000 */
[----:B------:R-:W-:Y:S02]  /*51c0*/  I2FP.F32.S32 R7, R13 ;  /* 0x0000000d00077245 */ /* 0x000fe40000201400 */
[----:B------:R-:W-:Y:S02]  /*51d0*/  FSEL R15, R11, -INF , !P6 ;  /* 0xff8000000b0f7808 */ /* 0x000fe40007000000 */
[----:B------:R-:W-:Y:S01]  /*51e0*/  FSEL R53, R5, -INF , !P5 ;  /* 0xff80000005357808 */ /* 0x000fe20006800000 */
[-C--:B---3--:R-:W-:Y:S01]  /*51f0*/  FFMA.FTZ R7, R7, -R132.reuse, R8 ;  /* 0x8000008407077223 */ /* 0x088fe20000010008 */
[----:B------:R-:W-:Y:S01]  /*5200*/  FFMA.FTZ R4, R14, -R132, R10 ;  /* 0x800000840e047223 */ /* 0x000fe2000001000a */
[----:B------:R-:W-:Y:S02]  /*5210*/  LOP3.LUT P6, RZ, R112, 0x2, RZ, 0xc0, !PT ;  /* 0x0000000270ff7812 */ /* 0x000fe400078cc0ff */
[----:B----4-:R-:W-:Y:S01]  /*5220*/  FMNMX.FTZ R144, R144, R9, !PT ;  /* 0x0000000990907209 */ /* 0x010fe20007810000 */
[----:B------:R-:W-:Y:S01]  /*5230*/  IMAD.SHL.U32 R9, R100, 0x200, RZ ;  /* 0x0000020064097824 */ /* 0x000fe200078e00ff */
[----:B------:R-:W-:Y:S01]  /*5240*/  FSEL R55, R4, -INF , !P4 ;  /* 0xff80000004377808 */ /* 0x000fe20006000000 */
[----:B------:R-:W-:Y:S01]  /*5250*/  FFMA.FTZ R4, R22, UR4, -R12 ;  /* 0x0000000416047c23 */ /* 0x000fe2000801080c */
[----:B------:R-:W-:-:S02]  /*5260*/  FSEL R61, R7, -INF , !P2 ;  /* 0xff800000073d7808 */ /* 0x000fc40005000000 */
[----:B-1----:R-:W-:Y:S01]  /*5270*/  FMNMX3.FTZ R3, R2, R54, R56, !PT ;  /* 0x0000003602037276 */ /* 0x002fe20007810038 */
[----:B------:R-:W-:Y:S01]  /*5280*/  FFMA.FTZ R2, R23, UR4, -R12 ;  /* 0x0000000417027c23 */ /* 0x000fe2000801080c */
[----:B------:R-:W-:Y:S01]  /*5290*/  FSETP.NEU.FTZ.AND P1, PT, R144, -INF , PT ;  /* 0xff8000009000780b */ /* 0x000fe20003f3d000 */
[----:B------:R1:W-:Y:S01]  /*52a0*/  MUFU.EX2 R247, R4 ;  /* 0x0000000400f77308 */ /* 0x0003e20000000800 */
[----:B------:R-:W-:Y:S01]  /*52b0*/  FMNMX.FTZ R6, R60, R3, !PT ;  /* 0x000000033c067209 */ /* 0x000fe20007810000 */
[----:B------:R-:W-:-:S04]  /*52c0*/  FMUL.FTZ R3, R144, UR4 ;  /* 0x0000000490037c20 */ /* 0x000fc80008410000 */
[----:B------:R-:W2:Y:S01]  /*52d0*/  SHFL.BFLY PT, R8, R6, 0x2, 0x1f ;  /* 0x0c401f0006087f89 */ /* 0x000ea200000e0000 */
[----:B------:R-:W-:Y:S01]  /*52e0*/  FSEL R3, R3, RZ, P1 ;  /* 0x000000ff03037208 */ /* 0x000fe20000800000 */
[----:B------:R3:W-:Y:S04]  /*52f0*/  MUFU.EX2 R244, R2 ;  /* 0x0000000200f47308 */ /* 0x0007e80000000800 */
[----:B-1----:R-:W-:-:S04]  /*5300*/  FFMA.FTZ R4, R25, UR4, -R3 ;  /* 0x0000000419047c23 */ /* 0x002fc80008010803 */
[----:B------:R1:W-:Y:S01]  /*5310*/  MUFU.EX2 R242, R4 ;  /* 0x0000000400f27308 */ /* 0x0003e20000000800 */
[----:B---3--:R-:W-:-:S07]  /*5320*/  FFMA.FTZ R2, R21, UR4, -R12 ;  /* 0x0000000415027c23 */ /* 0x008fce000801080c */
[----:B------:R3:W-:Y:S01]  /*5330*/  MUFU.EX2 R243, R2 ;  /* 0x0000000200f37308 */ /* 0x0007e20000000800 */
[----:B-1----:R-:W-:-:S07]  /*5340*/  FFMA.FTZ R4, R24, UR4, -R3 ;  /* 0x0000000418047c23 */ /* 0x002fce0008010803 */
[----:B------:R1:W4:Y:S01]  /*5350*/  MUFU.EX2 R240, R4 ;  /* 0x0000000400f07308 */ /* 0x0003220000000800 */
[----:B---3--:R-:W-:-:S04]  /*5360*/  FMNMX3.FTZ R2, R74, R72, R66, !PT ;  /* 0x000000484a027276 */ /* 0x008fc80007810042 */
[----:B------:R-:W-:-:S04]  /*5370*/  FMNMX3.FTZ R2, R2, R67, R15, !PT ;  /* 0x0000004302027276 */ /* 0x000fc8000781000f */
[----:B------:R-:W-:Y:S02]  /*5380*/  FMNMX3.FTZ R5, R2, R53, R55, !PT ;  /* 0x0000003502057276 */ /* 0x000fe40007810037 */
[----:B------:R-:W-:Y:S02]  /*5390*/  LOP3.LUT R2, R90, 0x200, R9, 0xf8, !PT ;  /* 0x000002005a027812 */ /* 0x000fe400078ef809 */
[----:B------:R-:W-:Y:S02]  /*53a0*/  FMNMX.FTZ R5, R61, R5, !PT ;  /* 0x000000053d057209 */ /* 0x000fe40007810000 */
[----:B------:R-:W-:Y:S02]  /*53b0*/  LEA R213, R2, UR5, 0x1 ;  /* 0x0000000502d57c11 */ /* 0x000fe4000f8e08ff */
[----:B--2---:R-:W-:Y:S01]  /*53c0*/  FMNMX.FTZ R2, R6, R8, !PT ;  /* 0x0000000806027209 */ /* 0x004fe20007810000 */
[----:B------:R-:W2:Y:S01]  /*53d0*/  SHFL.BFLY PT, R9, R5, 0x2, 0x1f ;  /* 0x0c401f0005097f89 */ /* 0x000ea200000e0000 */
[----:B------:R-:W-:Y:S01]  /*53e0*/  LEA R8, R89, R213, 0x1 ;  /* 0x000000d559087211 */ /* 0x000fe200078e08ff */
[----:B------:R-:W-:Y:S01]  /*53f0*/  FFMA.FTZ R6, R27, UR4, -R3 ;  /* 0x000000041b067c23 */ /* 0x000fe20008010803 */
[C---:B-1----:R-:W-:Y:S01]  /*5400*/  IMAD R4, R0.reuse, 0x2, R213 ;  /* 0x0000000200047824 */ /* 0x042fe200078e02d5 */
[----:B------:R-:W1:Y:S01]  /*5410*/  SHFL.BFLY PT, R135, R2, 0x1, 0x1f ;  /* 0x0c201f0002877f89 */ /* 0x000e6200000e0000 */
[----:B------:R-:W-:Y:S01]  /*5420*/  VIADD R75, R213, 0xa000 ;  /* 0x0000a000d54b7836 */ /* 0x000fe20000000000 */
[----:B------:R3:W-:Y:S01]  /*5430*/  MUFU.EX2 R241, R6 ;  /* 0x0000000600f17308 */ /* 0x0007e20000000800 */
[----:B------:R-:W-:Y:S01]  /*5440*/  IMAD R10, R0, 0x2, R8 ;  /* 0x00000002000a7824 */ /* 0x000fe200078e0208 */
[----:B------:R-:W-:Y:S04]  /*5450*/  LDSM.16.MT88.4 R20, [R8+0xa000] ;  /* 0x00a000000814783b */ /* 0x000fe80000004200 */
[----:B------:R5:W-:Y:S04]  /*5460*/  LDSM.16.MT88.4 R44, [R8+0xb000] ;  /* 0x00b00000082c783b */ /* 0x000be80000004200 */
[----:B------:R-:W-:Y:S04]  /*5470*/  LDSM.16.MT88.4 R16, [R10+0xa000] ;  /* 0x00a000000a10783b */ /* 0x000fe80000004200 */
[----:B------:R-:W-:Y:S01]  /*5480*/  LDSM.16.MT88.4 R28, [R4+0xa000] ;  /* 0x00a00000041c783b */ /* 0x000fe20000004200 */
[----:B---3--:R-:W-:Y:S01]  /*5490*/  FFMA.FTZ R6, R36, UR4, -R3 ;  /* 0x0000000424067c23 */ /* 0x008fe20008010803 */
[----:B--2---:R-:W-:-:S02]  /*54a0*/  FMNMX.FTZ R9, R5, R9, !PT ;  /* 0x0000000905097209 */ /* 0x004fc40007810000 */
[----:B------:R2:W-:Y:S01]  /*54b0*/  LDSM.16.MT88.4 R36, [R4+0xb000] ;  /* 0x00b000000424783b */ /* 0x0005e20000004200 */
[----:B----4-:R-:W-:Y:S01]  /*54c0*/  F2FP.F16.F32.PACK_AB R5, R240, R242 ;  /* 0x000000f2f005723e */ /* 0x010fe200000000ff */
[----:B------:R3:W4:Y:S01]  /*54d0*/  MUFU.EX2 R246, R6 ;  /* 0x0000000600f67308 */ /* 0x0007220000000800 */
[----:B-1----:R-:W-:Y:S01]  /*54e0*/  FMNMX.FTZ R135, R2, R135, !PT ;  /* 0x0000008702877209 */ /* 0x002fe20007810000 */
[----:B------:R-:W1:Y:S03]  /*54f0*/  SHFL.BFLY PT, R11, R9, 0x1, 0x1f ;  /* 0x0c201f00090b7f89 */ /* 0x000e6600000e0000 */
[C---:B------:R-:W-:Y:S01]  /*5500*/  FSETP.NEU.FTZ.AND P1, PT, R135.reuse, -INF , PT ;  /* 0xff8000008700780b */ /* 0x040fe20003f3d000 */
[----:B------:R-:W-:Y:S01]  /*5510*/  FMUL.FTZ R13, R135, UR4 ;  /* 0x00000004870d7c20 */ /* 0x000fe20008410000 */
[----:B------:R-:W-:Y:S04]  /*5520*/  LDSM.16.MT88.4 R40, [R10+0xb000] ;  /* 0x00b000000a28783b */ /* 0x000fe80000004200 */
[----:B------:R-:W-:Y:S01]  /*5530*/  FSEL R13, R13, RZ, P1 ;  /* 0x000000ff0d0d7208 */ /* 0x000fe20000800000 */
[----:B------:R-:W1:Y:S04]  /*5540*/  LDSM.16.MT88.4 R32, [R213+0xa000] ;  /* 0x00a00000d520783b */ /* 0x000e680000004200 */
[--C-:B------:R-:W-:Y:S01]  /*5550*/  FFMA.FTZ R2, R62, UR4, -R13.reuse ;  /* 0x000000043e027c23 */ /* 0x100fe2000801080d */
[----:B-----5:R-:W-:Y:S01]  /*5560*/  FFMA.FTZ R8, R64, UR4, -R13 ;  /* 0x0000000440087c23 */ /* 0x020fe2000801080d */
[----:B---3--:R-:W-:Y:S01]  /*5570*/  F2FP.F16.F32.PACK_AB R6, R247, R243 ;  /* 0x000000f3f706723e */ /* 0x008fe200000000ff */
[----:B------:R-:W3:Y:S01]  /*5580*/  LDSM.16.MT88.4 R24, [R213+0xb000] ;  /* 0x00b00000d518783b */ /* 0x000ee20000004200 */
[----:B------:R5:W-:Y:S01]  /*5590*/  MUFU.EX2 R222, R2 ;  /* 0x0000000200de7308 */ /* 0x000be20000000800 */
[----:B--2---:R-:W-:-:S02]  /*55a0*/  F2FP.F16.F32.PACK_AB R4, R244, R245 ;  /* 0x000000f5f404723e */ /* 0x004fc400000000ff */
[----:B----4-:R-:W-:Y:S01]  /*55b0*/  F2FP.F16.F32.PACK_AB R7, R246, R241 ;  /* 0x000000f1f607723e */ /* 0x010fe200000000ff */
[----:B------:R-:W2:Y:S01]  /*55c0*/  LDSM.16.MT88.4 R80, [R213+0xb800] ;  /* 0x00b80000d550783b */ /* 0x000ea20000004200 */
[----:B-1----:R-:W-:-:S03]  /*55d0*/  FMNMX.FTZ R134, R9, R11, !PT ;  /* 0x0000000b09867209 */ /* 0x002fc60007810000 */
[----:B------:R-:W-:Y:S01]  /*55e0*/  MUFU.EX2 R230, R8 ;  /* 0x0000000800e67308 */ /* 0x000fe20000000800 */
[----:B------:R-:W1:Y:S01]  /*55f0*/  LDSM.16.MT88.4 R160, [R213+0xa800] ;  /* 0x00a80000d5a0783b */ /* 0x000e620000004200 */
[----:B------:R-:W-:Y:S01]  /*5600*/  FSETP.NEU.FTZ.AND P1, PT, R134, -INF , PT ;  /* 0xff8000008600780b */ /* 0x000fe20003f3d000 */
[----:B------:R-:W-:Y:S01]  /*5610*/  HMMA.16816.F32 R92, R4, R22, RZ ;  /* 0x00000016045c723c */ /* 0x000fe200000018ff */
[----:B-----5:R-:W-:-:S07]  /*5620*/  FFMA.FTZ R2, R63, UR4, -R13 ;  /* 0x000000043f027c23 */ /* 0x020fce000801080d */
[C---:B------:R-:W-:Y:S01]  /*5630*/  HMMA.16816.F32 R68, R4.reuse, R20, RZ ;  /* 0x000000140444723c */ /* 0x040fe200000018ff */
[----:B------:R4:W5:Y:S07]  /*5640*/  MUFU.EX2 R217, R2 ;  /* 0x0000000200d97308 */ /* 0x00096e0000000800 */
[C---:B------:R-:W-:Y:S08]  /*5650*/  HMMA.16816.F32 R100, R4.reuse, R18, RZ ;  /* 0x000000120464723c */ /* 0x040ff000000018ff */
[----:B------:R-:W-:Y:S01]  /*5660*/  HMMA.16816.F32 R148, R4, R32, RZ ;  /* 0x000000200494723c */ /* 0x000fe200000018ff */
[----:B----4-:R-:W-:Y:S01]  /*5670*/  FMUL.FTZ R2, R134, UR4 ;  /* 0x0000000486027c20 */ /* 0x010fe20008410000 */
[----:B-----5:R-:W-:-:S04]  /*5680*/  F2FP.F16.F32.PACK_AB R8, R217, R222 ;  /* 0x000000ded908723e */ /* 0x020fc800000000ff */
[----:B------:R-:W-:Y:S01]  /*5690*/  FSEL R14, R2, RZ, P1 ;  /* 0x000000ff020e7208 */ /* 0x000fe20000800000 */
[----:B------:R-:W-:Y:S01]  /*56a0*/  FFMA.FTZ R2, R65, UR4, -R13 ;  /* 0x0000000441027c23 */ /* 0x000fe2000801080d */
[C---:B------:R-:W-:Y:S03]  /*56b0*/  HMMA.16816.F32 R156, R4.reuse, R34, RZ ;  /* 0x00000022049c723c */ /* 0x040fe600000018ff */
[----:B------:R4:W5:Y:S05]  /*56c0*/  MUFU.EX2 R231, R2 ;  /* 0x0000000200e77308 */ /* 0x00096a0000000800 */
[C---:B------:R-:W-:Y:S08]  /*56d0*/  HMMA.16816.F32 R168, R4.reuse, R28, RZ ;  /* 0x0000001c04a8723c */ /* 0x040ff000000018ff */
[----:B---3--:R-:W-:Y:S01]  /*56e0*/  HMMA.16816.F32 R84, R4, R24, RZ ;  /* 0x000000180454723c */ /* 0x008fe200000018ff */
[----:B----4-:R-:W-:Y:S01]  /*56f0*/  FFMA.FTZ R2, R74, UR4, -R14 ;  /* 0x000000044a027c23 */ /* 0x010fe2000801080e */
[----:B-----5:R-:W-:-:S03]  /*5700*/  F2FP.F16.F32.PACK_AB R10, R231, R230 ;  /* 0x000000e6e70a723e */ /* 0x020fc600000000ff */
[----:B------:R3:W-:Y:S03]  /*5710*/  MUFU.EX2 R216, R2 ;  /* 0x0000000200d87308 */ /* 0x0007e60000000800 */
[C---:B------:R-:W-:Y:S08]  /*5720*/  HMMA.16816.F32 R172, R4.reuse, R30, RZ ;  /* 0x0000001e04ac723c */ /* 0x040ff000000018ff */
[----:B------:R-:W-:Y:S01]  /*5730*/  HMMA.16816.F32 R108, R4, R26, RZ ;  /* 0x0000001a046c723c */ /* 0x000fe200000018ff */
[----:B---3--:R-:W-:-:S07]  /*5740*/  FFMA.FTZ R2, R72, UR4, -R14 ;  /* 0x0000000448027c23 */ /* 0x008fce000801080e */
[C---:B------:R-:W-:Y:S01]  /*5750*/  HMMA.16816.F32 R76, R4.reuse, R16, RZ ;  /* 0x00000010044c723c */ /* 0x040fe200000018ff */
[----:B------:R3:W4:Y:S07]  /*5760*/  MUFU.EX2 R147, R2 ;  /* 0x0000000200937308 */ /* 0x00072e0000000800 */
[C---:B------:R-:W-:Y:S08]  /*5770*/  HMMA.16816.F32 R88, R4.reuse, R36, RZ ;  /* 0x000000240458723c */ /* 0x040ff000000018ff */
[----:B------:R-:W-:Y:S01]  /*5780*/  HMMA.16816.F32 R104, R4, R44, RZ ;  /* 0x0000002c0468723c */ /* 0x000fe200000018ff */
[----:B---3--:R-:W-:Y:S01]  /*5790*/  FFMA.FTZ R2, R66, UR4, -R14 ;  /* 0x0000000442027c23 */ /* 0x008fe2000801080e */
[----:B----4-:R-:W-:-:S03]  /*57a0*/  F2FP.F16.F32.PACK_AB R9, R147, R216 ;  /* 0x000000d89309723e */ /* 0x010fc600000000ff */
[----:B------:R3:W-:Y:S03]  /*57b0*/  MUFU.EX2 R215, R2 ;  /* 0x0000000200d77308 */ /* 0x0007e60000000800 */
[C---:B------:R-:W-:Y:S08]  /*57c0*/  HMMA.16816.F32 R120, R4.reuse, R40, RZ ;  /* 0x000000280478723c */ /* 0x040ff000000018ff */
[----:B------:R-:W-:Y:S01]  /*57d0*/  HMMA.16816.F32 R128, R4, R38, RZ ;  /* 0x000000260480723c */ /* 0x000fe200000018ff */
[----:B---3--:R-:W-:-:S07]  /*57e0*/  FFMA.FTZ R2, R67, UR4, -R14 ;  /* 0x0000000443027c23 */ /* 0x008fce000801080e */
[C---:B------:R-:W-:Y:S01]  /*57f0*/  HMMA.16816.F32 R152, R4.reuse, R46, RZ ;  /* 0x0000002e0498723c */ /* 0x040fe200000018ff */
[----:B------:R-:W3:Y:S07]  /*5800*/  MUFU.EX2 R221, R2 ;  /* 0x0000000200dd7308 */ /* 0x000eee0000000800 */
[----:B------:R-:W-:Y:S01]  /*5810*/  HMMA.16816.F32 R140, R4, R42, RZ ;  /* 0x0000002a048c723c */ /* 0x000fe200000018ff */
[----:B------:R-:W-:Y:S01]  /*5820*/  FFMA.FTZ R5, R49, UR4, -R3 ;  /* 0x0000000431057c23 */ /* 0x000fe20008010803 */
[----:B------:R-:W-:Y:S01]  /*5830*/  IADD3 R4, PT, PT, R213, 0xa020, RZ ;  /* 0x0000a020d5047810 */ /* 0x000fe20007ffe0ff */
[----:B------:R-:W-:-:S05]  /*5840*/  @P6 VIADD R4, R75, 0xffffffe0 ;  /* 0xffffffe04b046836 */ /* 0x000fca0000000000 */
[----:B------:R-:W-:Y:S01]  /*5850*/  LDSM.16.MT88.4 R96, [R4+0x1800] ;  /* 0x001800000460783b */ /* 0x000fe20000004200 */
[----:B---3--:R-:W-:Y:S01]  /*5860*/  F2FP.F16.F32.PACK_AB R11, R221, R215 ;  /* 0x000000d7dd0b723e */ /* 0x008fe200000000ff */
[--C-:B------:R-:W-:Y:S02]  /*5870*/  FFMA.FTZ R2, R73, UR4, -R12.reuse ;  /* 0x0000000449027c23 */ /* 0x100fe4000801080c */
[----:B------:R-:W3:Y:S04]  /*5880*/  LDSM.16.MT88.4 R176, [R4+0x800] ;  /* 0x0008000004b0783b */ /* 0x000ee80000004200 */
[C---:B------:R-:W-:Y:S01]  /*5890*/  HMMA.16816.F32 R208, R8.reuse, R22, RZ ;  /* 0x0000001608d0723c */ /* 0x040fe200000018ff */
[----:B------:R4:W-:Y:S07]  /*58a0*/  MUFU.EX2 R23, R2 ;  /* 0x0000000200177308 */ /* 0x0009ee0000000800 */
[C---:B------:R-:W-:Y:S08]  /*58b0*/  HMMA.16816.F32 R184, R8.reuse, R20, RZ ;  /* 0x0000001408b8723c */ /* 0x040ff000000018ff */
[----:B------:R-:W-:Y:S01]  /*58c0*/  HMMA.16816.F32 R204, R8, R18, RZ ;  /* 0x0000001208cc723c */ /* 0x000fe200000018ff */
[----:B------:R5:W-:Y:S01]  /*58d0*/  MUFU.EX2 R18, R5 ;  /* 0x0000000500127308 */ /* 0x000be20000000800 */
[----:B----4-:R-:W-:-:S06]  /*58e0*/  FFMA.FTZ R2, R59, UR4, -R12 ;  /* 0x000000043b027c23 */ /* 0x010fcc000801080c */
[C---:B------:R-:W-:Y:S01]  /*58f0*/  HMMA.16816.F32 R188, R8.reuse, R32, RZ ;  /* 0x0000002008bc723c */ /* 0x040fe200000018ff */
[----:B------:R4:W2:Y:S07]  /*5900*/  MUFU.EX2 R22, R2 ;  /* 0x0000000200167308 */ /* 0x0008ae0000000800 */
[----:B------:R-:W-:Y:S01]  /*5910*/  HMMA.16816.F32 R232, R8, R34, RZ ;  /* 0x0000002208e8723c */ /* 0x000fe200000018ff */
[----:B-----5:R-:W-:-:S07]  /*5920*/  FFMA.FTZ R5, R50, UR4, -R3 ;  /* 0x0000000432057c23 */ /* 0x020fce0008010803 */
[----:B------:R-:W-:Y:S01]  /*5930*/  HMMA.16816.F32 R164, R8, R28, RZ ;  /* 0x0000001c08a4723c */ /* 0x000fe200000018ff */
[----:B----4-:R-:W-:Y:S01]  /*5940*/  FFMA.FTZ R2, R58, UR4, -R12 ;  /* 0x000000043a027c23 */ /* 0x010fe2000801080c */
[----:B--2---:R-:W-:-:S03]  /*5950*/  F2FP.F16.F32.PACK_AB R124, R22, R23 ;  /* 0x00000017167c723e */ /* 0x004fc600000000ff */
[----:B------:R2:W-:Y:S03]  /*5960*/  MUFU.EX2 R21, R2 ;  /* 0x0000000200157308 */ /* 0x0005e60000000800 */
[C---:B------:R-:W-:Y:S08]  /*5970*/  HMMA.16816.F32 R224, R8.reuse, R30, RZ ;  /* 0x0000001e08e0723c */ /* 0x040ff000000018ff */
[----:B------:R-:W-:Y:S01]  /*5980*/  HMMA.16816.F32 R32, R8, R24, RZ ;  /* 0x000000180820723c */ /* 0x000fe200000018ff */
[----:B--2---:R-:W-:-:S07]  /*5990*/  FFMA.FTZ R2, R51, UR4, -R12 ;  /* 0x0000000433027c23 */ /* 0x004fce000801080c */
[C---:B------:R-:W-:Y:S01]  /*59a0*/  HMMA.16816.F32 R236, R8.reuse, R26, RZ ;  /* 0x0000001a08ec723c */ /* 0x040fe200000018ff */
[----:B------:R2:W4:Y:S07]  /*59b0*/  MUFU.EX2 R20, R2 ;  /* 0x0000000200147308 */ /* 0x00052e0000000800 */
[C---:B------:R-:W-:Y:S01]  /*59c0*/  HMMA.16816.F32 R180, R8.reuse, R16, RZ ;  /* 0x0000001008b4723c */ /* 0x040fe200000018ff */
[----:B------:R-:W-:Y:S07]  /*59d0*/  MUFU.EX2 R17, R5 ;  /* 0x0000000500117308 */ /* 0x000fee0000000800 */
[----:B------:R-:W-:Y:S01]  /*59e0*/  HMMA.16816.F32 R28, R8, R36, RZ ;  /* 0x00000024081c723c */ /* 0x000fe200000018ff */
[--C-:B--2---:R-:W-:Y:S01]  /*59f0*/  FFMA.FTZ R2, R48, UR4, -R3.reuse ;  /* 0x0000000430027c23 */ /* 0x104fe20008010803 */
[----:B------:R-:W-:Y:S01]  /*5a00*/  FFMA.FTZ R3, R57, UR4, -R3 ;  /* 0x0000000439037c23 */ /* 0x000fe20008010803 */
[----:B----4-:R-:W-:-:S02]  /*5a10*/  F2FP.F16.F32.PACK_AB R126, R20, R21 ;  /* 0x00000015147e723e */ /* 0x010fc400000000ff */
[----:B------:R2:W4:Y:S03]  /*5a20*/  MUFU.EX2 R19, R2 ;  /* 0x0000000200137308 */ /* 0x0005260000000800 */
[C---:B------:R-:W-:Y:S05]  /*5a30*/  HMMA.16816.F32 R200, R8.reuse, R38, RZ ;  /* 0x0000002608c8723c */ /* 0x040fea00000018ff */
[----:B------:R-:W5:Y:S03]  /*5a40*/  MUFU.EX2 R16, R3 ;  /* 0x0000000300107308 */ /* 0x000f660000000800 */
[----:B------:R-:W-:Y:S01]  /*5a50*/  HMMA.16816.F32 R24, R8, R44, RZ ;  /* 0x0000002c0818723c */ /* 0x000fe200000018ff */
[----:B--2---:R-:W-:Y:S01]  /*5a60*/  VIADD R2, R213, 0xa040 ;  /* 0x0000a040d5027836 */ /* 0x004fe20000000000 */
[----:B------:R-:W-:-:S06]  /*5a70*/  @P0 IADD3 R2, PT, PT, R75, -0x40, RZ ;  /* 0xffffffc04b020810 */ /* 0x000fcc0007ffe0ff */
[C---:B------:R-:W-:Y:S01]  /*5a80*/  HMMA.16816.F32 R192, R8.reuse, R46, RZ ;  /* 0x0000002e08c0723c */ /* 0x040fe200000018ff */
[----:B----4-:R-:W-:Y:S01]  /*5a90*/  F2FP.F16.F32.PACK_AB R125, R18, R19 ;  /* 0x00000013127d723e */ /* 0x010fe200000000ff */
[----:B------:R-:W-:Y:S02]  /*5aa0*/  IMAD R218, R0, 0x2, R2 ;  /* 0x0000000200da7824 */ /* 0x000fe400078e0202 */
[--C-:B------:R-:W-:Y:S01]  /*5ab0*/  FFMA.FTZ R0, R52, UR4, -R13.reuse ;  /* 0x0000000434007c23 */ /* 0x100fe2000801080d */
[----:B------:R-:W2:Y:S01]  /*5ac0*/  LDSM.16.MT88.4 R48, [R2+0x800] ;  /* 0x000800000230783b */ /* 0x000ea20000004200 */
[----:B-----5:R-:W-:Y:S02]  /*5ad0*/  F2FP.F16.F32.PACK_AB R127, R16, R17 ;  /* 0x00000011107f723e */ /* 0x020fe400000000ff */
[C---:B------:R-:W-:Y:S01]  /*5ae0*/  HMMA.16816.F32 R116, R8.reuse, R40, RZ ;  /* 0x000000280874723c */ /* 0x040fe200000018ff */
[----:B------:R4:W-:Y:S01]  /*5af0*/  MUFU.EX2 R12, R0 ;  /* 0x00000000000c7308 */ /* 0x0009e20000000800 */
[----:B------:R-:W5:Y:S04]  /*5b00*/  LDSM.16.MT88.4 R4, [R218+0x1800] ;  /* 0x00180000da04783b */ /* 0x000f680000004200 */
[----:B------:R-:W-:Y:S02]  /*5b10*/  LDSM.16.MT88.4 R112, [R2+0x1800] ;  /* 0x001800000270783b */ /* 0x000fe40000004200 */
[----:B------:R-:W-:Y:S02]  /*5b20*/  HMMA.16816.F32 R196, R8, R42, RZ ;  /* 0x0000002a08c4723c */ /* 0x000fe400000018ff */
[----:B------:R-:W5:Y:S06]  /*5b30*/  LDSM.16.MT88.4 R64, [R218+0x800] ;  /* 0x00080000da40783b */ /* 0x000f6c0000004200 */
[----:B------:R-:W-:Y:S01]  /*5b40*/  HMMA.16816.F32 R72, R124, R80, R84 ;  /* 0x000000507c48723c */ /* 0x000fe20000001854 */
[----:B----4-:R-:W-:-:S04]  /*5b50*/  FFMA.FTZ R0, R54, UR4, -R13 ;  /* 0x0000000436007c23 */ /* 0x010fc8000801080d */
[----:B------:R4:W2:Y:S03]  /*5b60*/  MUFU.EX2 R11, R0 ;  /* 0x00000000000b7308 */ /* 0x0008a60000000800 */
[C---:B-1----:R-:W-:Y:S08]  /*5b70*/  HMMA.16816.F32 R148, R124.reuse, R160, R148 ;  /* 0x000000a07c94723c */ /* 0x042ff00000001894 */
[----:B---3--:R-:W-:Y:S01]  /*5b80*/  HMMA.16816.F32 R168, R124, R176, R168 ;  /* 0x000000b07ca8723c */ /* 0x008fe200000018a8 */
[----:B----4-:R-:W-:-:S07]  /*5b90*/  FFMA.FTZ R0, R56, UR4, -R13 ;  /* 0x0000000438007c23 */ /* 0x010fce000801080d */
[C---:B--2---:R-:W-:Y:S01]  /*5ba0*/  HMMA.16816.F32 R44, R124.reuse, R50, R92 ;  /* 0x000000327c2c723c */ /* 0x044fe2000000185c */
[----:B------:R1:W-:Y:S07]  /*5bb0*/  MUFU.EX2 R10, R0 ;  /* 0x00000000000a7308 */ /* 0x0003ee0000000800 */
[----:B------:R-:W-:Y:S01]  /*5bc0*/  HMMA.16816.F32 R92, R124, R98, R128 ;  /* 0x000000627c5c723c */ /* 0x000fe20000001880 */
[----:B------:R-:W-:-:S07]  /*5bd0*/  F2FP.F16.F32.PACK_AB R128, R11, R12 ;  /* 0x0000000c0b80723e */ /* 0x000fce00000000ff */
[----:B-----5:R-:W-:Y:S01]  /*5be0*/  HMMA.16816.F32 R120, R124, R4, R120 ;  /* 0x000000047c78723c */ /* 0x020fe20000001878 */
[----:B-1----:R-:W-:Y:S01]  /*5bf0*/  FFMA.FTZ R0, R60, UR4, -R13 ;  /* 0x000000043c007c23 */ /* 0x002fe2000801080d */
[----:B------:R-:W-:-:S03]  /*5c00*/  FADD.FTZ R13, R245, R244 ;  /* 0x000000f4f50d7221 */ /* 0x000fc60000010000 */
[----:B------:R1:W2:Y:S01]  /*5c10*/  MUFU.EX2 R9, R0 ;  /* 0x0000000000097308 */ /* 0x0002a20000000800 */
[----:B------:R-:W-:Y:S02]  /*5c20*/  FADD.FTZ R13, R243, R13 ;  /* 0x0000000df30d7221 */ /* 0x000fe40000010000 */
[----:B------:R-:W-:Y:S02]  /*5c30*/  HMMA.16816.F32 R56, R124, R64, R76 ;  /* 0x000000407c38723c */ /* 0x000fe4000000184c */
[----:B------:R-:W-:-:S04]  /*5c40*/  FADD.FTZ R247, R247, R13 ;  /* 0x0000000df7f77221 */ /* 0x000fc80000010000 */
[----:B------:R-:W-:Y:S02]  /*5c50*/  FADD.FTZ R247, R23, R247 ;  /* 0x000000f717f77221 */ /* 0x000fe40000010000 */
[----:B------:R-:W-:Y:S02]  /*5c60*/  HMMA.16816.F32 R76, R124, R82, R108 ;  /* 0x000000527c4c723c */ /* 0x000fe4000000186c */
[----:B------:R-:W-:Y:S01]  /*5c70*/  FADD.FTZ R247, R22, R247 ;  /* 0x000000f716f77221 */ /* 0x000fe20000010000 */
[----:B-1----:R-:W-:Y:S01]  /*5c80*/  FFMA.FTZ R0, R15, UR4, -R14 ;  /* 0x000000040f007c23 */ /* 0x002fe2000801080e */
[----:B--2---:R-:W-:-:S04]  /*5c90*/  F2FP.F16.F32.PACK_AB R130, R9, R10 ;  /* 0x0000000a0982723e */ /* 0x004fc800000000ff */
[----:B------:R-:W-:Y:S01]  /*5ca0*/  HMMA.16816.F32 R40, R124, R48, R68 ;  /* 0x000000307c28723c */ /* 0x000fe20000001844 */
[----:B------:R-:W-:Y:S01]  /*5cb0*/  FADD.FTZ R247, R21, R247 ;  /* 0x000000f715f77221 */ /* 0x000fe20000010000 */
[----:B------:R1:W-:Y:S03]  /*5cc0*/  MUFU.EX2 R8, R0 ;  /* 0x0000000000087308 */ /* 0x0003e60000000800 */
[----:B------:R-:W-:-:S03]  /*5cd0*/  FADD.FTZ R247, R20, R247 ;  /* 0x000000f714f77221 */ /* 0x000fc60000010000 */
        /* <DEDUP_REMOVED lines=8> */
[----:B------:R-:W-:Y:S01]  /*5d60*/  HMMA.16816.F32 R172, R124, R178, R172 ;  /* 0x000000b27cac723c */ /* 0x000fe200000018ac */
[----:B------:R1:W-:Y:S02]  /*5d70*/  MUFU.EX2 R2, R0 ;  /* 0x0000000000027308 */ /* 0x0003e40000000800 */
[----:B-1----:R-:W-:Y:S01]  /*5d80*/  FFMA.FTZ R0, R61, UR4, -R14 ;  /* 0x000000043d007c23 */ /* 0x002fe2000801080e */
[----:B------:R-:W-:-:S04]  /*5d90*/  FADD.FTZ R14, R242, R240 ;  /* 0x000000f0f20e7221 */ /* 0x000fc80000010000 */
[----:B------:R-:W-:Y:S01]  /*5da0*/  HMMA.16816.F32 R60, R124, R66, R100 ;  /* 0x000000427c3c723c */ /* 0x000fe20000001864 */
[----:B------:R-:W-:Y:S01]  /*5db0*/  FADD.FTZ R14, R241, R14 ;  /* 0x0000000ef10e7221 */ /* 0x000fe20000010000 */
[----:B------:R-:W1:Y:S03]  /*5dc0*/  MUFU.EX2 R0, R0 ;  /* 0x0000000000007308 */ /* 0x000e660000000800 */
[----:B------:R-:W-:-:S03]  /*5dd0*/  FADD.FTZ R246, R246, R14 ;  /* 0x0000000ef6f67221 */ /* 0x000fc60000010000 */
[----:B------:R-:W-:Y:S01]  /*5de0*/  HMMA.16816.F32 R124, R124, R6, R140 ;  /* 0x000000067c7c723c */ /* 0x000fe2000000188c */
        /* <DEDUP_REMOVED lines=38> */
[----:B------:R-:W-:Y:S01]  /*6050*/  IADD3 R4, PT, PT, R145, R133, RZ ;  /* 0x0000008591047210 */ /* 0x000fe20007ffe0ff */
[----:B------:R-:W2:Y:S01]  /*6060*/  LDCU UR15, c[0x0][0x440] ;  /* 0x00008800ff0f77ac */ /* 0x000ea20008000800 */
[----:B------:R-:W-:Y:S01]  /*6070*/  SHF.L.U64.HI R3, R138, 0x4, R139 ;  /* 0x000000048a037819 */ /* 0x000fe2000001028b */
[----:B------:R-:W3:Y:S01]  /*6080*/  S2R R0, SR_TID.X ;  /* 0x0000000000007919 */ /* 0x000ee20000002100 */
[----:B------:R-:W-:Y:S01]  /*6090*/  LEA.HI.SX32 R224, R146, 0xfffffffe, 0x1b ;  /* 0xfffffffe92e07811 */ /* 0x000fe200078fdaff */
[----:B------:R-:W4:Y:S01]  /*60a0*/  LDCU.64 UR6, c[0x0][0x3b8] ;  /* 0x00007700ff0677ac */ /* 0x000f220008000a00 */
[----:B------:R-:W-:Y:S01]  /*60b0*/  IMAD.MOV.U32 R140, RZ, RZ, R144 ;  /* 0x000000ffff8c7224 */ /* 0x000fe200078e0090 */
[----:B------:R-:W-:Y:S01]  /*60c0*/  MOV R133, R136 ;  /* 0x0000008800857202 */ /* 0x000fe20000000f00 */
[----:B------:R-:W-:Y:S01]  /*60d0*/  IMAD.MOV.U32 R141, RZ, RZ, R134 ;  /* 0x000000ffff8d7224 */ /* 0x000fe200078e0086 */
[----:B------:R-:W-:Y:S01]  /*60e0*/  MOV R142, R135 ;  /* 0x00000087008e7202 */ /* 0x000fe20000000f00 */
[----:B------:R-:W-:Y:S01]  /*60f0*/  IMAD.MOV.U32 R222, RZ, RZ, 0x40 ;  /* 0x00000040ffde7424 */ /* 0x000fe200078e00ff */
[----:B------:R-:W1:Y:S01]  /*6100*/  LDCU UR14, c[0x0][0x440] ;  /* 0x00008800ff0e77ac */ /* 0x000e620008000800 */
[----:B------:R-:W1:Y:S01]  /*6110*/  LDCU UR13, c[0x0][0x50c] ;  /* 0x0000a180ff0d77ac */ /* 0x000e620008000800 */
[----:B------:R-:W1:Y:S01]  /*6120*/  LDCU UR4, c[0x0][0x45c] ;  /* 0x00008b80ff0477ac */ /* 0x000e620008000800 */
[----:B----4-:R-:W-:-:S02]  /*6130*/  USHF.L.U64.HI UR9, UR6, 0x5, UR7 ;  /* 0x0000000506097899 */ /* 0x010fc40008010207 */
[----:B------:R-:W-:Y:S02]  /*6140*/  USHF.L.U32 UR8, UR6, 0x5, URZ ;  /* 0x0000000506087899 */ /* 0x000fe400080006ff */
[----:B------:R-:W-:Y:S02]  /*6150*/  USHF.L.U64.HI UR11, UR6, 0x4, UR7 ;  /* 0x00000004060b7899 */ /* 0x000fe40008010207 */
[----:B------:R-:W-:Y:S01]  /*6160*/  USHF.L.U32 UR12, UR6, 0x4, URZ ;  /* 0x00000004060c7899 */ /* 0x000fe200080006ff */
[----:B-1----:R-:W-:Y:S01]  /*6170*/  IMAD.SHL.U32 R15, R15, 0x2, RZ ;  /* 0x000000020f0f7824 */ /* 0x002fe200078e00ff */
[----:B------:R-:W1:Y:S01]  /*6180*/  LDCU.64 UR6, c[0x0][0x3c0] ;  /* 0x00007800ff0677ac */ /* 0x000e620008000a00 */
[----:B---3--:R-:W-:-:S03]  /*6190*/  LOP3.LUT P0, RZ, R0, 0x2, RZ, 0xc0, !PT ;  /* 0x0000000200ff7812 */ /* 0x008fc6000780c0ff */
[----:B------:R-:W-:Y:S02]  /*61a0*/  LOP3.LUT R15, R15, 0x6, RZ, 0xc0, !PT ;  /* 0x000000060f0f7812 */ /* 0x000fe400078ec0ff */
[----:B------:R-:W-:-:S03]  /*61b0*/  SEL R221, R220, 0xffffffe0, !P0 ;  /* 0xffffffe0dcdd7807 */ /* 0x000fc60004000000 */
[----:B------:R-:W-:Y:S01]  /*61c0*/  IMAD.IADD R2, R15, 0x1, R137 ;  /* 0x000000010f027824 */ /* 0x000fe200078e0289 */
[-C--:B------:R-:W-:Y:S01]  /*61d0*/  IADD3 R216, PT, PT, R219, R221.reuse, RZ ;  /* 0x000000dddbd87210 */ /* 0x080fe20007ffe0ff */
[----:B------:R-:W-:Y:S01]  /*61e0*/  IMAD.SHL.U32 R15, R0, 0x8, RZ ;  /* 0x00000008000f7824 */ /* 0x000fe200078e00ff */
[C---:B------:R-:W-:Y:S01]  /*61f0*/  IADD3 R215, PT, PT, R213.reuse, R221, RZ ;  /* 0x000000ddd5d77210 */ /* 0x040fe20007ffe0ff */
[----:B------:R-:W-:Y:S01]  /*6200*/  VIADD R0, R213, 0xa040 ;  /* 0x0000a040d5007836 */ /* 0x000fe20000000000 */
[----:B------:R3:W-:Y:S01]  /*6210*/  STL [R1+0xc], R2 ;  /* 0x00000c0201007387 */ /* 0x0007e20000100800 */
[----:B------:R-:W-:Y:S01]  /*6220*/  IMAD.IADD R217, R212, 0x1, R221 ;  /* 0x00000001d4d97824 */ /* 0x000fe200078e02dd */
[----:B------:R-:W-:Y:S02]  /*6230*/  LOP3.LUT R15, R15, 0x38, RZ, 0xc0, !PT ;  /* 0x000000380f0f7812 */ /* 0x000fe400078ec0ff */
[----:B------:R4:W-:Y:S02]  /*6240*/  STL [R1], R4 ;  /* 0x0000000401007387 */ /* 0x0009e40000100800 */
[----:B--2---:R-:W-:-:S02]  /*6250*/  ISETP.GE.AND P1, PT, R15, UR15, PT ;  /* 0x0000000f0f007c0c */ /* 0x004fc4000bf26270 */
[----:B------:R4:W-:Y:S01]  /*6260*/  STL [R1+0x4], R3 ;  /* 0x0000040301007387 */ /* 0x0009e20000100800 */
[----:B---3--:R-:W-:-:S05]  /*6270*/  IMAD.SHL.U32 R2, R138, 0x10, RZ ;  /* 0x000000108a027824 */ /* 0x008fca00078e00ff */
[----:B------:R4:W-:Y:S01]  /*6280*/  STL [R1+0x8], R2 ;  /* 0x0000080201007387 */ /* 0x0009e20000100800 */
[----:B-1----:R-:W-:Y:S05]  /*6290*/  BRA `(.L_x_2231) ;  /* 0x0000000000b47947 */ /* 0x002fea0003800000 */
.L_x_2233:
[----:B------:R-:W-:Y:S01]  /*62a0*/  VIADD R9, R224, 0xffffffff ;  /* 0xffffffffe0097836 */ /* 0x000fe20000000000 */
[----:B------:R-:W-:Y:S01]  /*62b0*/  MOV R7, UR11 ;  /* 0x0000000b00077c02 */ /* 0x000fe20008000f00 */
[----:B------:R-:W-:Y:S01]  /*62c0*/  IMAD.U32 R6, RZ, RZ, UR12 ;  /* 0x0000000cff067e24 */ /* 0x000fe2000f8e00ff */
[----:B------:R-:W-:Y:S01]  /*62d0*/  MOV R3, UR11 ;  /* 0x0000000b00037c02 */ /* 0x000fe20008000f00 */
[C---:B------:R-:W-:Y:S02]  /*62e0*/  IMAD R8, R9.reuse, UR9, RZ ;  /* 0x0000000909087c24 */ /* 0x040fe4000f8e02ff */
[----:B------:R-:W-:Y:S04]  /*62f0*/  IMAD.WIDE.U32 R4, R9, UR8, RZ ;  /* 0x0000000809047c25 */ /* 0x000fe8000f8e00ff */
[----:B------:R-:W-:Y:S01]  /*6300*/  IMAD.IADD R5, R5, 0x1, R8 ;  /* 0x0000000105057824 */ /* 0x000fe200078e0208 */
[CC--:B------:R-:W-:Y:S01]  /*6310*/  @!P1 LEA R24, P6, R4.reuse, R229.reuse, 0x1 ;  /* 0x000000e504189211 */ /* 0x0c0fe200078c08ff */
[----:B------:R-:W-:Y:S01]  /*6320*/  IMAD.U32 R2, RZ, RZ, UR12 ;  /* 0x0000000cff027e24 */ /* 0x000fe2000f8e00ff */
[C---:B------:R-:W-:Y:S01]  /*6330*/  @!P4 LEA R10, P3, R4.reuse, R229, 0x1 ;  /* 0x000000e5040ac211 */ /* 0x040fe200078608ff */
[C---:B------:R-:W-:Y:S01]  /*6340*/  @!P1 IMAD.WIDE.U32 R6, R9.reuse, UR8, R6 ;  /* 0x0000000809069c25 */ /* 0x040fe2000f8e0006 */
[CCC-:B------:R-:W-:Y:S02]  /*6350*/  @!P1 LEA.HI.X R21, R4.reuse, R228.reuse, R5.reuse, 0x1, P6 ;  /* 0x000000e404159211 */ /* 0x1c0fe400030f0c05 */
[----:B------:R-:W-:Y:S01]  /*6360*/  @!P4 LEA.HI.X R11, R4, R228, R5, 0x1, P3 ;  /* 0x000000e4040bc211 */ /* 0x000fe200018f0c05 */
[----:B------:R-:W-:Y:S01]  /*6370*/  @!P4 IMAD.WIDE.U32 R2, R9, UR8, R2 ;  /* 0x000000080902cc25 */ /* 0x000fe2000f8e0002 */
[----:B------:R-:W-:Y:S02]  /*6380*/  @!P1 MOV R4, R24 ;  /* 0x0000001800049202 */ /* 0x000fe40000000f00 */
[----:B------:R-:W-:Y:S01]  /*6390*/  @!P1 IADD3 R9, PT, PT, R8, R7, RZ ;  /* 0x0000000708099210 */ /* 0x000fe20007ffe0ff */
[----:B------:R-:W-:Y:S01]  /*63a0*/  @!P1 IMAD.MOV.U32 R5, RZ, RZ, R21 ;  /* 0x000000ffff059224 */ /* 0x000fe200078e0015 */
[-C--:B------:R-:W-:Y:S01]  /*63b0*/  @!P1 LEA R25, P5, R6, R229.reuse, 0x1 ;  /* 0x000000e506199211 */ /* 0x080fe200078a08ff */
[----:B------:R-:W-:Y:S01]  /*63c0*/  @!P4 IMAD.IADD R7, R8, 0x1, R3 ;  /* 0x000000010807c824 */ /* 0x000fe200078e0203 */
[----:B------:R-:W-:Y:S02]  /*63d0*/  @!P4 LEA R8, P2, R2, R229, 0x1 ;  /* 0x000000e50208c211 */ /* 0x000fe400078408ff */
        /* <DEDUP_REMOVED lines=25> */
.L_x_2231:
[----:B------:R-:W2:Y:S01]  /*6570*/  LDL R6, [R1+0x8] ;  /* 0x0000080001067983 */ /* 0x000ea20000100800 */
[C---:B----4-:R-:W-:Y:S01]  /*6580*/  IMAD.WIDE.U32 R2, R224.reuse, UR6, RZ ;  /* 0x00000006e0027c25 */ /* 0x050fe2000f8e00ff */
[----:B------:R-:W-:Y:S04]  /*6590*/  DEPBAR.LE SB0, 0x0 ;  /* 0x000080000000791a */ /* 0x000fe80000000000 */
[----:B------:R-:W3:Y:S01]  /*65a0*/  LDL R7, [R1+0x4] ;  /* 0x0000040001077983 */ /* 0x000ee20000100800 */
[----:B------:R-:W-:Y:S01]  /*65b0*/  IMAD R0, R224, UR7, R3 ;  /* 0x00000007e0007c24 */ /* 0x000fe2000f8e0203 */
[----:B------:R-:W-:Y:S01]  /*65c0*/  BAR.SYNC.DEFER_BLOCKING 0x0 ;  /* 0x0000000000007b1d */ /* 0x000fe20000010000 */
[----:B------:R-:W-:Y:S02]  /*65d0*/  LEA R4, P2, R2, R252, 0x6 ;  /* 0x000000fc02047211 */ /* 0x000fe400078430ff */
[----:B------:R-:W-:Y:S02]  /*65e0*/  ISETP.GE.AND P4, PT, R250, UR14, PT ;  /* 0x0000000efa007c0c */ /* 0x000fe4000bf86270 */
[--C-:B------:R-:W-:Y:S02]  /*65f0*/  LEA.HI.X R5, R2, R251, R0.reuse, 0x6, P2 ;  /* 0x000000fb02057211 */ /* 0x100fe400010f3400 */
[----:B------:R-:W-:Y:S03]  /*6600*/  ISETP.NE.AND P2, PT, R224, RZ, PT ;  /* 0x000000ffe000720c */ /* 0x000fe60003f45270 */
        /* <DEDUP_REMOVED lines=9> */
[----:B------:R-:W-:Y:S01]  /*66a0*/  @P4 STS.128 [R223+0xb000], RZ ;  /* 0x00b000ffdf004388 */ /* 0x000fe20000000c00 */
[----:B------:R-:W1:Y:S07]  /*66b0*/  S2R R20, SR_TID.X ;  /* 0x0000000000147919 */ /* 0x000e6e0000002100 */
[----:B------:R-:W4:Y:S04]  /*66c0*/  LDL R225, [R1+0xc] ;  /* 0x00000c0001e17983 */ /* 0x000f280000100800 */
[----:B------:R-:W5:Y:S01]  /*66d0*/  LDL R143, [R1] ;  /* 0x00000000018f7983 */ /* 0x000f620000100800 */
[C---:B--2---:R-:W-:Y:S02]  /*66e0*/  LEA R3, P0, R2.reuse, R6, 0x5 ;  /* 0x0000000602037211 */ /* 0x044fe400078028ff */
[----:B------:R-:W2:Y:S02]  /*66f0*/  S2R R6, SR_TID.X ;  /* 0x0000000000067919 */ /* 0x000ea40000002100 */
[----:B---3--:R-:W-:Y:S02]  /*6700*/  LEA.HI.X R0, R2, R7, R0, 0x5, P0 ;  /* 0x0000000702007211 */ /* 0x008fe400000f2c00 */
[C---:B------:R-:W-:Y:S04]  /*6710*/  LEA R2, P0, R3.reuse, R252, 0x1 ;  /* 0x000000fc03027211 */ /* 0x040fe800078008ff */
[----:B------:R-:W-:Y:S02]  /*6720*/  LEA.HI.X R3, R3, R251, R0, 0x1, P0 ;  /* 0x000000fb03037211 */ /* 0x000fe400000f0c00 */
[----:B-1----:R-:W-:Y:S04]  /*6730*/  LOP3.LUT P0, RZ, R20, 0x4, RZ, 0xc0, !PT ;  /* 0x0000000414ff7812 */ /* 0x002fe8000780c0ff */
[----:B------:R-:W-:Y:S02]  /*6740*/  SEL R0, R222, 0xffffffc0, !P0 ;  /* 0xffffffc0de007807 */ /* 0x000fe40004000000 */
[----:B--2---:R-:W-:Y:S04]  /*6750*/  SHF.L.U32 R6, R6, 0x3, RZ ;  /* 0x0000000306067819 */ /* 0x004fe800000006ff */
[----:B------:R-:W-:Y:S04]  /*6760*/  LOP3.LUT R6, R6, 0x38, RZ, 0xc0, !PT ;  /* 0x0000003806067812 */ /* 0x000fe800078ec0ff */
[----:B------:R-:W-:Y:S11]  /*6770*/  ISETP.GE.AND P1, PT, R6, UR14, PT ;  /* 0x0000000e06007c0c */ /* 0x000ff6000bf26270 */
[----:B------:R-:W-:Y:S02]  /*6780*/  @!UPT UIADD3 URZ, UPT, UPT, URZ, URZ, URZ ;  /* 0x000000fffffff290 */ /* 0x000fe4000fffe0ff */
        /* <DEDUP_REMOVED lines=11> */
[----:B------:R-:W2:Y:S01]  /*6840*/  LDSM.16.M88.4 R16, [R214+UR5+0x8000] ;  /* 0x00800005d610783b */ /* 0x000ea20008000200 */
[----:B-1----:R-:W-:Y:S01]  /*6850*/  IMAD.IADD R2, R212, 0x1, R0 ;  /* 0x00000001d4027824 */ /* 0x002fe200078e0200 */
[----:B------:R-:W-:Y:S03]  /*6860*/  IADD3 R0, PT, PT, R219, R0, RZ ;  /* 0x00000000db007210 */ /* 0x000fe60007ffe0ff */
[C---:B------:R-:W-:Y:S03]  /*6870*/  IMAD.IADD R3, R221.reuse, 0x1, R2 ;  /* 0x00000001dd037824 */ /* 0x040fe600078e0202 */
[----:B------:R-:W1:Y:S01]  /*6880*/  LDSM.16.M88.4 R28, [R212+0x2000] ;  /* 0x00200000d41c783b */ /* 0x000e620000000200 */
[----:B------:R-:W-:Y:S07]  /*6890*/  IADD3 R134, PT, PT, R221, R0, RZ ;  /* 0x00000000dd867210 */ /* 0x000fee0007ffe0ff */
[----:B------:R-:W3:Y:S08]  /*68a0*/  LDSM.16.M88.4 R136, [R214+UR5+0x8800] ;  /* 0x00880005d688783b */ /* 0x000ef00008000200 */
[----:B------:R-:W0:Y:S08]  /*68b0*/  LDGDEPBAR ;  /* 0x00000000000079af */ /* 0x000e300000000000 */
[----:B------:R-:W-:Y:S08]  /*68c0*/  LDSM.16.M88.4 R144, [R217] ;  /* 0x00000000d990783b */ /* 0x000ff00000000200 */
[----:B------:R-:W4:Y:S01]  /*68d0*/  LDSM.16.M88.4 R180, [R216+0x8000] ;  /* 0x00800000d8b4783b */ /* 0x000f220000000200 */
[-C--:B--2---:R-:W-:Y:S07]  /*68e0*/  HMMA.16816.F32 R4, R32, R16.reuse, RZ ;  /* 0x000000102004723c */ /* 0x084fee00000018ff */
[----:B------:R-:W2:Y:S01]  /*68f0*/  LDSM.16.M88.4 R184, [R217+0x2000] ;  /* 0x00200000d9b8783b */ /* 0x000ea20000000200 */
[C---:B-1----:R-:W-:Y:S07]  /*6900*/  HMMA.16816.F32 R8, R28.reuse, R16, RZ ;  /* 0x000000101c08723c */ /* 0x042fee00000018ff */
[----:B------:R-:W1:Y:S01]  /*6910*/  LDSM.16.M88.4 R188, [R216+0x8800] ;  /* 0x00880000d8bc783b */ /* 0x000e620000000200 */
        /* <DEDUP_REMOVED lines=13> */
[C---:B--2---:R-:W-:Y:S08]  /*69f0*/  HMMA.16816.F32 R8, R184.reuse, R180, R8 ;  /* 0x000000b4b808723c */ /* 0x044ff00000001808 */
        /* <DEDUP_REMOVED lines=21> */
[-C--:B--2---:R-:W-:Y:S01]  /*6b50*/  HMMA.16816.F32 R4, R136, R180.reuse, R4 ;  /* 0x000000b48804723c */ /* 0x084fe20000001804 */
[----:B------:R-:W-:Y:S07]  /*6b60*/  LDSM.16.M88.4 R204, [R2+0x4000] ;  /* 0x0040000002cc783b */ /* 0x000fee0000000200 */
        /* <DEDUP_REMOVED lines=22> */
[-C--:B--2---:R-:W-:Y:S01]  /*6cd0*/  HMMA.16816.F32 R4, R180, R200.reuse, R4 ;  /* 0x000000c8b404723c */ /* 0x084fe20000001804 */
[----:B------:R-:W2:Y:S07]  /*6ce0*/  LDSM.16.M88.4 R192, [R3+0x4000] ;  /* 0x0040000003c0783b */ /* 0x000eae0000000200 */
[C---:B-1----:R-:W-:Y:S08]  /*6cf0*/  HMMA.16816.F32 R8, R136.reuse, R200, R8 ;  /* 0x000000c88808723c */ /* 0x042ff00000001808 */
[-C--:B------:R-:W-:Y:S08]  /*6d00*/  HMMA.16816.F32 R12, R136, R202.reuse, R12 ;  /* 0x000000ca880c723c */ /* 0x080ff0000000180c */
[C---:B------:R-:W-:Y:S08]  /*6d10*/  HMMA.16816.F32 R16, R180.reuse, R202, R16 ;  /* 0x000000cab410723c */ /* 0x040ff00000001810 */
[-C--:B----4-:R-:W-:Y:S08]  /*6d20*/  HMMA.16816.F32 R20, R180, R144.reuse, R20 ;  /* 0x00000090b414723c */ /* 0x090ff00000001814 */
[C---:B------:R-:W-:Y:S08]  /*6d30*/  HMMA.16816.F32 R24, R136.reuse, R144, R24 ;  /* 0x000000908818723c */ /* 0x040ff00000001818 */
[-C--:B------:R-:W-:Y:S08]  /*6d40*/  HMMA.16816.F32 R28, R136, R146.reuse, R28 ;  /* 0x00000092881c723c */ /* 0x080ff0000000181c */
[----:B------:R-:W-:Y:S01]  /*6d50*/  HMMA.16816.F32 R32, R180, R146, R32 ;  /* 0x00000092b420723c */ /* 0x000fe20000001820 */
[----:B------:R-:W1:Y:S07]  /*6d60*/  LDSM.16.M88.4 R144, [R3+0x6000] ;  /* 0x006000000390783b */ /* 0x000e6e0000000200 */
        /* <DEDUP_REMOVED lines=8> */
[-C--:B--2---:R-:W-:Y:S08]  /*6df0*/  HMMA.16816.F32 R4, R192, R196.reuse, R4 ;  /* 0x000000c4c004723c */ /* 0x084ff00000001804 */
[C---:B-1----:R-:W-:Y:S08]  /*6e00*/  HMMA.16816.F32 R8, R144.reuse, R196, R8 ;  /* 0x000000c49008723c */ /* 0x042ff00000001808 */
[-C--:B------:R-:W-:Y:S03]  /*6e10*/  HMMA.16816.F32 R12, R144, R198.reuse, R12 ;  /* 0x000000c6900c723c */ /* 0x080fe6000000180c */
[----:B------:R-:W-:Y:S01]  /*6e20*/  FMUL.FTZ R6, R6, UR13 ;  /* 0x0000000d06067c20 */ /* 0x000fe20008410000 */
[----:B------:R-:W-:Y:S01]  /*6e30*/  FMUL.FTZ R7, R7, UR13 ;  /* 0x0000000d07077c20 */ /* 0x000fe20008410000 */
[----:B------:R-:W-:Y:S01]  /*6e40*/  FMUL.FTZ R4, R4, UR13 ;  /* 0x0000000d04047c20 */ /* 0x000fe20008410000 */
[----:B------:R-:W-:Y:S01]  /*6e50*/  FMUL.FTZ R5, R5, UR13 ;  /* 0x0000000d05057c20 */ /* 0x000fe20008410000 */
[----:B------:R-:W1:Y:S01]  /*6e60*/  MUFU.TANH R182, R6 ;  /* 0x0000000600b67308 */ /* 0x000e620000002400 */
[C---:B------:R-:W-:Y:S04]  /*6e70*/  HMMA.16816.F32 R16, R192.reuse, R198, R16 ;  /* 0x000000c6c010723c */ /* 0x040fe80000001810 */
        /* <DEDUP_REMOVED lines=15> */
[----:B------:R4:W-:Y:S01]  /*6f70*/  MUFU.TANH R10, R8 ;  /* 0x00000008000a7308 */ /* 0x0009e20000002400 */
[----:B---3--:R-:W3:Y:S01]  /*6f80*/  LDSM.16.M88.4 R4, [R134+0x9800] ;  /* 0x009800008604783b */ /* 0x008ee20000000200 */
[----:B------:R-:W-:Y:S08]  /*6f90*/  DEPBAR.LE SB0, 0x0 ;  /* 0x000080000000791a */ /* 0x000ff00000000000 */
[----:B------:R-:W5:Y:S01]  /*6fa0*/  MUFU.TANH R14, R14 ;  /* 0x0000000e000e7308 */ /* 0x000f620000002400 */
[----:B------:R-:W-:Y:S09]  /*6fb0*/  BAR.SYNC.DEFER_BLOCKING 0x0 ;  /* 0x0000000000007b1d */ /* 0x000ff20000010000 */
[----:B------:R-:W5:Y:S01]  /*6fc0*/  MUFU.TANH R181, R11 ;  /* 0x0000000b00b57308 */ /* 0x000f620000002400 */
[----:B----4-:R-:W-:Y:S05]  /*6fd0*/  IMAD R8, R224, 0x20, R225 ;  /* 0x00000020e0087824 */ /* 0x010fea00078e02e1 */
[----:B------:R-:W-:Y:S04]  /*6fe0*/  IADD3 R8, PT, PT, R143, -R8, RZ ;  /* 0x800000088f087210 */ /* 0x000fe80007ffe0ff */
[----:B------:R-:W4:Y:S01]  /*6ff0*/  MUFU.TANH R9, R9 ;  /* 0x0000000900097308 */ /* 0x000f220000002400 */
[C---:B------:R-:W-:Y:S01]  /*7000*/  IADD3 R2, PT, PT, R8.reuse, 0x7, RZ ;  /* 0x0000000708027810 */ /* 0x040fe20007ffe0ff */
[C---:B------:R-:W-:Y:S01]  /*7010*/  VIADD R0, R8.reuse, 0x8 ;  /* 0x0000000808007836 */ /* 0x040fe20000000000 */
[----:B------:R-:W-:Y:S02]  /*7020*/  IADD3 R3, PT, PT, R8, 0x47, RZ ;  /* 0x0000004708037810 */ /* 0x000fe40007ffe0ff */
[----:B------:R-:W-:Y:S05]  /*7030*/  IABS R2, R2 ;  /* 0x0000000200027213 */ /* 0x000fea0000000000 */
[----:B------:R-:W4:Y:S01]  /*7040*/  MUFU.TANH R184, R15 ;  /* 0x0000000f00b87308 */ /* 0x000f220000002400 */
[----:B------:R-:W-:Y:S02]  /*7050*/  IABS R0, R0 ;  /* 0x0000000000007213 */ /* 0x000fe40000000000 */
[----:B------:R-:W-:Y:S02]  /*7060*/  I2FP.F32.S32 R2, R2 ;  /* 0x0000000200027245 */ /* 0x000fe40000201400 */
[----:B------:R-:W-:Y:S02]  /*7070*/  I2FP.F32.S32 R0, R0 ;  /* 0x0000000000007245 */ /* 0x000fe40000201400 */
[----:B------:R-:W-:Y:S03]  /*7080*/  IABS R3, R3 ;  /* 0x0000000300037213 */ /* 0x000fe60000000000 */
[----:B------:R4:W-:Y:S01]  /*7090*/  MUFU.TANH R11, R19 ;  /* 0x00000013000b7308 */ /* 0x0009e20000002400 */
[-C--:B---3--:R-:W-:Y:S05]  /*70a0*/  HMMA.16816.F32 R20, R192, R4.reuse, R20 ;  /* 0x00000004c014723c */ /* 0x088fea0000001814 */
[-C--:B-1----:R-:W-:Y:S01]  /*70b0*/  FFMA.FTZ R182, R0, -R132.reuse, R182 ;  /* 0x8000008400b67223 */ /* 0x082fe200000100b6 */
[----:B------:R-:W-:Y:S03]  /*70c0*/  VIADD R0, R8, 0x40 ;  /* 0x0000004008007836 */ /* 0x000fe60000000000 */
[----:B------:R-:W-:Y:S01]  /*70d0*/  MUFU.TANH R134, R12 ;  /* 0x0000000c00867308 */ /* 0x000fe20000002400 */
[C---:B------:R-:W-:Y:S04]  /*70e0*/  HMMA.16816.F32 R24, R144.reuse, R4, R24 ;  /* 0x000000049018723c */ /* 0x040fe80000001818 */
[----:B--2---:R-:W-:Y:S01]  /*70f0*/  FFMA.FTZ R183, R2, -R132, R183 ;  /* 0x8000008402b77223 */ /* 0x004fe200000100b7 */
[----:B------:R-:W-:Y:S01]  /*7100*/  IABS R0, R0 ;  /* 0x0000000000007213 */ /* 0x000fe20000000000 */
[C---:B------:R-:W-:Y:S03]  /*7110*/  VIADD R2, R8.reuse, 0x48 ;  /* 0x0000004808027836 */ /* 0x040fe60000000000 */
[----:B------:R-:W-:Y:S01]  /*7120*/  MUFU.TANH R12, R18 ;  /* 0x00000012000c7308 */ /* 0x000fe20000002400 */
[----:B------:R-:W-:Y:S01]  /*7130*/  IADD3 R4, PT, PT, R8, 0x3f, RZ ;  /* 0x0000003f08047810 */ /* 0x000fe20007ffe0ff */
[-C--:B------:R-:W-:Y:S03]  /*7140*/  HMMA.16816.F32 R28, R144, R6.reuse, R28 ;  /* 0x00000006901c723c */ /* 0x080fe6000000181c */
[----:B------:R-:W-:Y:S01]  /*7150*/  FMUL.FTZ R20, R20, UR13 ;  /* 0x0000000d14147c20 */ /* 0x000fe20008410000 */
[----:B------:R-:W-:Y:S01]  /*7160*/  I2FP.F32.S32 R0, R0 ;  /* 0x0000000000007245 */ /* 0x000fe20000201400 */
[----:B------:R-:W-:Y:S03]  /*7170*/  FMUL.FTZ R22, R22, UR13 ;  /* 0x0000000d16167c20 */ /* 0x000fe60008410000 */
[----:B------:R-:W1:Y:S01]  /*7180*/  MUFU.TANH R18, R16 ;  /* 0x0000001000127308 */ /* 0x000e620000002400 */
[----:B------:R-:W-:Y:S01]  /*7190*/  IABS R2, R2 ;  /* 0x0000000200027213 */ /* 0x000fe20000000000 */
[----:B------:R-:W-:Y:S04]  /*71a0*/  HMMA.16816.F32 R32, R192, R6, R32 ;  /* 0x00000006c020723c */ /* 0x000fe80000001820 */
[----:B------:R-:W-:Y:S01]  /*71b0*/  FMUL.FTZ R137, R26, UR13 ;  /* 0x0000000d1a897c20 */ /* 0x000fe20008410000 */
[----:B-----5:R-:W-:Y:S03]  /*71c0*/  FFMA.FTZ R26, R0, -R132, R14 ;  /* 0x80000084001a7223 */ /* 0x020fe6000001000e */
[----:B------:R2:W-:Y:S01]  /*71d0*/  MUFU.TANH R191, R20 ;  /* 0x0000001400bf7308 */ /* 0x0005e20000002400 */
[----:B------:R-:W-:Y:S01]  /*71e0*/  I2FP.F32.S32 R2, R2 ;  /* 0x0000000200027245 */ /* 0x000fe20000201400 */
[----:B------:R-:W-:Y:S01]  /*71f0*/  FMUL.FTZ R138, R27, UR13 ;  /* 0x0000000d1b8a7c20 */ /* 0x000fe20008410000 */
[----:B------:R-:W-:Y:S01]  /*7200*/  IABS R4, R4 ;  /* 0x0000000400047213 */ /* 0x000fe20000000000 */
[----:B------:R-:W-:Y:S01]  /*7210*/  FMUL.FTZ R24, R24, UR13 ;  /* 0x0000000d18187c20 */ /* 0x000fe20008410000 */
[----:B------:R-:W-:Y:S01]  /*7220*/  I2FP.F32.S32 R3, R3 ;  /* 0x0000000300037245 */ /* 0x000fe20000201400 */
[----:B------:R-:W-:Y:S01]  /*7230*/  FFMA.FTZ R180, R2, -R132, R180 ;  /* 0x8000008402b47223 */ /* 0x000fe200000100b4 */
[----:B------:R-:W-:Y:S03]  /*7240*/  I2FP.F32.S32 R2, R4 ;  /* 0x0000000400027245 */ /* 0x000fe60000201400 */
[----:B------:R-:W3:Y:S01]  /*7250*/  MUFU.TANH R5, R22 ;  /* 0x0000001600057308 */ /* 0x000ee20000002400 */
[----:B------:R-:W-:Y:S01]  /*7260*/  FMUL.FTZ R28, R28, UR13 ;  /* 0x0000000d1c1c7c20 */ /* 0x000fe20008410000 */
[-C--:B------:R-:W-:Y:S01]  /*7270*/  FFMA.FTZ R181, R3, -R132.reuse, R181 ;  /* 0x8000008403b57223 */ /* 0x080fe200000100b5 */
[----:B------:R-:W-:Y:S02]  /*7280*/  VIADD R3, R8, 0x37 ;  /* 0x0000003708037836 */ /* 0x000fe40000000000 */
[CC--:B----4-:R-:W-:Y:S01]  /*7290*/  FFMA.FTZ R19, R2.reuse, -R132.reuse, R9 ;  /* 0x8000008402137223 */ /* 0x0d0fe20000010009 */
[----:B------:R-:W-:Y:S01]  /*72a0*/  FFMA.FTZ R184, R2, -R132, R184 ;  /* 0x8000008402b87223 */ /* 0x000fe200000100b8 */
[----:B------:R-:W-:Y:S01]  /*72b0*/  IABS R2, R8 ;  /* 0x0000000800027213 */ /* 0x000fe20000000000 */
[----:B------:R-:W-:Y:S02]  /*72c0*/  FMUL.FTZ R4, R30, UR13 ;  /* 0x0000000d1e047c20 */ /* 0x000fe40008410000 */
[----:B------:R-:W4:Y:S01]  /*72d0*/  MUFU.TANH R137, R137 ;  /* 0x0000008900897308 */ /* 0x000f220000002400 */
[----:B--2---:R-:W-:Y:S01]  /*72e0*/  FFMA.FTZ R20, R0, -R132, R10 ;  /* 0x8000008400147223 */ /* 0x004fe2000001000a */
[C---:B------:R-:W-:Y:S01]  /*72f0*/  VIADD R0, R8.reuse, 0xffffffff ;  /* 0xffffffff08007836 */ /* 0x040fe20000000000 */
[----:B------:R-:W-:Y:S01]  /*7300*/  MOV R145, R2 ;  /* 0x0000000200917202 */ /* 0x000fe20000000f00 */
[----:B------:R-:W-:Y:S01]  /*7310*/  FMUL.FTZ R29, R29, UR13 ;  /* 0x0000000d1d1d7c20 */ /* 0x000fe20008410000 */
[C---:B------:R-:W-:Y:S01]  /*7320*/  IADD3 R2, PT, PT, R8.reuse, 0x38, RZ ;  /* 0x0000003808027810 */ /* 0x040fe20007ffe0ff */
[----:B------:R-:W-:Y:S01]  /*7330*/  FMUL.FTZ R25, R25, UR13 ;  /* 0x0000000d19197c20 */ /* 0x000fe20008410000 */
[----:B------:R-:W-:Y:S03]  /*7340*/  IABS R27, R0 ;  /* 0x00000000001b7213 */ /* 0x000fe60000000000 */
[----:B------:R-:W2:Y:S01]  /*7350*/  MUFU.TANH R13, R13 ;  /* 0x0000000d000d7308 */ /* 0x000ea20000002400 */
[----:B------:R-:W-:Y:S02]  /*7360*/  VIADD R0, R8, 0xfffffff8 ;  /* 0xfffffff808007836 */ /* 0x000fe40000000000 */
[----:B------:R-:W-:Y:S01]  /*7370*/  FMUL.FTZ R31, R31, UR13 ;  /* 0x0000000d1f1f7c20 */ /* 0x000fe20008410000 */
[----:B------:R-:W-:Y:S01]  /*7380*/  FMUL.FTZ R15, R17, UR13 ;  /* 0x0000000d110f7c20 */ /* 0x000fe20008410000 */
[----:B------:R-:W-:Y:S01]  /*7390*/  FMUL.FTZ R7, R32, UR13 ;  /* 0x0000000d20077c20 */ /* 0x000fe20008410000 */
[----:B------:R-:W-:Y:S01]  /*73a0*/  FMUL.FTZ R30, R33, UR13 ;  /* 0x0000000d211e7c20 */ /* 0x000fe20008410000 */
[----:B------:R-:W-:Y:S01]  /*73b0*/  IABS R0, R0 ;  /* 0x0000000000007213 */ /* 0x000fe20000000000 */
[----:B------:R-:W-:Y:S02]  /*73c0*/  FMUL.FTZ R9, R21, UR13 ;  /* 0x0000000d15097c20 */ /* 0x000fe40008410000 */
[----:B------:R-:W5:Y:S01]  /*73d0*/  MUFU.TANH R138, R138 ;  /* 0x0000008a008a7308 */ /* 0x000f620000002400 */
[----:B------:R-:W-:Y:S01]  /*73e0*/  FMUL.FTZ R33, R34, UR13 ;  /* 0x0000000d22217c20 */ /* 0x000fe20008410000 */
[----:B------:R-:W-:Y:S01]  /*73f0*/  I2FP.F32.S32 R0, R0 ;  /* 0x0000000000007245 */ /* 0x000fe20000201400 */
[----:B------:R-:W-:Y:S01]  /*7400*/  FMUL.FTZ R32, R35, UR13 ;  /* 0x0000000d23207c20 */ /* 0x000fe20008410000 */
[----:B------:R-:W-:Y:S01]  /*7410*/  FMUL.FTZ R10, R23, UR13 ;  /* 0x0000000d170a7c20 */ /* 0x000fe20008410000 */
[----:B------:R-:W-:Y:S01]  /*7420*/  I2FP.F32.S32 R145, R145 ;  /* 0x0000009100917245 */ /* 0x000fe20000201400 */
[----:B------:R-:W-:Y:S02]  /*7430*/  VIADD R6, R8, 0xffffffe8 ;  /* 0xffffffe808067836 */ /* 0x000fe40000000000 */
[CC--:B-1----:R-:W-:Y:S02]  /*7440*/  FFMA.FTZ R18, R0.reuse, -R132.reuse, R18 ;  /* 0x8000008400127223 */ /* 0x0c2fe40000010012 */
[----:B------:R-:W1:Y:S01]  /*7450*/  MUFU.TANH R28, R28 ;  /* 0x0000001c001c7308 */ /* 0x000e620000002400 */
[----:B---3--:R-:W-:Y:S01]  /*7460*/  FFMA.FTZ R196, R0, -R132, R5 ;  /* 0x8000008400c47223 */ /* 0x008fe20000010005 */
[----:B------:R-:W-:Y:S01]  /*7470*/  IABS R0, R2 ;  /* 0x0000000200007213 */ /* 0x000fe20000000000 */
[CC--:B------:R-:W-:Y:S01]  /*7480*/  FFMA.FTZ R22, R145.reuse, -R132.reuse, R135 ;  /* 0x8000008491167223 */ /* 0x0c0fe20000010087 */
[----:B------:R-:W-:Y:S01]  /*7490*/  IABS R2, R3 ;  /* 0x0000000300027213 */ /* 0x000fe20000000000 */
[----:B------:R-:W-:Y:S01]  /*74a0*/  FFMA.FTZ R145, R145, -R132, R12 ;  /* 0x8000008491917223 */ /* 0x000fe2000001000c */
[C---:B------:R-:W-:Y:S01]  /*74b0*/  IADD3 R3, PT, PT, R8.reuse, 0x28, RZ ;  /* 0x0000002808037810 */ /* 0x040fe20007ffe0ff */
[----:B------:R-:W-:Y:S03]  /*74c0*/  VIADD R14, R8, 0xfffffff0 ;  /* 0xfffffff0080e7836 */ /* 0x000fe60000000000 */
[----:B------:R-:W3:Y:S01]  /*74d0*/  MUFU.TANH R185, R24 ;  /* 0x0000001800b97308 */ /* 0x000ee20000002400 */
[----:B------:R-:W-:Y:S02]  /*74e0*/  I2FP.F32.S32 R0, R0 ;  /* 0x0000000000007245 */ /* 0x000fe40000201400 */
[----:B------:R-:W-:Y:S02]  /*74f0*/  IABS R3, R3 ;  /* 0x0000000300037213 */ /* 0x000fe40000000000 */
[----:B------:R-:W-:Y:S01]  /*7500*/  I2FP.F32.S32 R2, R2 ;  /* 0x0000000200027245 */ /* 0x000fe20000201400 */
[CC--:B------:R-:W-:Y:S01]  /*7510*/  FFMA.FTZ R16, R0.reuse, -R132.reuse, R134 ;  /* 0x8000008400107223 */ /* 0x0c0fe20000010086 */
[-C--:B----4-:R-:W-:Y:S03]  /*7520*/  FFMA.FTZ R137, R0, -R132.reuse, R137 ;  /* 0x8000008400897223 */ /* 0x090fe60000010089 */
[----:B------:R-:W4:Y:S01]  /*7530*/  MUFU.TANH R4, R4 ;  /* 0x0000000400047308 */ /* 0x000f220000002400 */
[----:B------:R-:W-:Y:S02]  /*7540*/  IMAD.MOV.U32 R0, RZ, RZ, R3 ;  /* 0x000000ffff007224 */ /* 0x000fe400078e0003 */
[CC--:B--2---:R-:W-:Y:S01]  /*7550*/  FFMA.FTZ R17, R2.reuse, -R132.reuse, R13 ;  /* 0x8000008402117223 */ /* 0x0c4fe2000001000d */
[----:B-----5:R-:W-:Y:S01]  /*7560*/  FFMA.FTZ R138, R2, -R132, R138 ;  /* 0x80000084028a7223 */ /* 0x020fe2000001008a */
[C---:B------:R-:W-:Y:S01]  /*7570*/  VIADD R2, R8.reuse, 0x30 ;  /* 0x0000003008027836 */ /* 0x040fe20000000000 */
[----:B------:R-:W-:Y:S02]  /*7580*/  IADD3 R5, PT, PT, R8, 0x27, RZ ;  /* 0x0000002708057810 */ /* 0x000fe40007ffe0ff */
[----:B------:R-:W-:Y:S02]  /*7590*/  I2FP.F32.S32 R0, R0 ;  /* 0x0000000000007245 */ /* 0x000fe40000201400 */
[----:B------:R-:W2:Y:S01]  /*75a0*/  MUFU.TANH R186, R25 ;  /* 0x0000001900ba7308 */ /* 0x000ea20000002400 */
[----:B------:R-:W-:Y:S02]  /*75b0*/  IABS R2, R2 ;  /* 0x0000000200027213 */ /* 0x000fe40000000000 */
[----:B------:R-:W-:Y:S01]  /*75c0*/  IABS R5, R5 ;  /* 0x0000000500057213 */ /* 0x000fe20000000000 */
[----:B-1----:R-:W-:Y:S01]  /*75d0*/  FFMA.FTZ R189, R0, -R132, R28 ;  /* 0x8000008400bd7223 */ /* 0x002fe2000001001c */
[----:B------:R-:W-:Y:S02]  /*75e0*/  IADD3 R0, PT, PT, R8, 0x2f, RZ ;  /* 0x0000002f08007810 */ /* 0x000fe40007ffe0ff */
[----:B------:R-:W-:Y:S03]  /*75f0*/  I2FP.F32.S32 R2, R2 ;  /* 0x0000000200027245 */ /* 0x000fe60000201400 */
[----:B------:R-:W1:Y:S01]  /*7600*/  MUFU.TANH R29, R29 ;  /* 0x0000001d001d7308 */ /* 0x000e620000002400 */
[----:B------:R-:W-:Y:S02]  /*7610*/  IABS R0, R0 ;  /* 0x0000000000007213 */ /* 0x000fe40000000000 */
[----:B------:R-:W-:Y:S01]  /*7620*/  I2FP.F32.S32 R5, R5 ;  /* 0x0000000500057245 */ /* 0x000fe20000201400 */
[C---:B---3--:R-:W-:Y:S01]  /*7630*/  FFMA.FTZ R185, R2.reuse, -R132, R185 ;  /* 0x8000008402b97223 */ /* 0x048fe200000100b9 */
[----:B------:R-:W-:Y:S01]  /*7640*/  I2FP.F32.S32 R0, R0 ;  /* 0x0000000000007245 */ /* 0x000fe20000201400 */
[-C--:B----4-:R-:W-:Y:S01]  /*7650*/  FFMA.FTZ R139, R2, -R132.reuse, R4 ;  /* 0x80000084028b7223 */ /* 0x090fe20000010004 */
[C---:B------:R-:W-:Y:S03]  /*7660*/  IADD3 R12, PT, PT, R8.reuse, -0x9, RZ ;  /* 0xfffffff7080c7810 */ /* 0x040fe60007ffe0ff */
[----:B------:R-:W3:Y:S01]  /*7670*/  MUFU.TANH R3, R31 ;  /* 0x0000001f00037308 */ /* 0x000ee20000002400 */
[----:B------:R-:W-:Y:S01]  /*7680*/  IADD3 R13, PT, PT, R8, -0x11, RZ ;  /* 0xffffffef080d7810 */ /* 0x000fe20007ffe0ff */
[C---:B--2---:R-:W-:Y:S01]  /*7690*/  FFMA.FTZ R186, R0.reuse, -R132, R186 ;  /* 0x8000008400ba7223 */ /* 0x044fe200000100ba */
[----:B------:R-:W-:Y:S02]  /*76a0*/  FMNMX3.FTZ R2, R133, R20, R19, !PT ;  /* 0x0000001485027276 */ /* 0x000fe40007810013 */
[----:B------:R-:W-:Y:S02]  /*76b0*/  I2FP.F32.S32 R27, R27 ;  /* 0x0000001b001b7245 */ /* 0x000fe40000201400 */
[----:B------:R-:W-:Y:S03]  /*76c0*/  IABS R6, R6 ;  /* 0x0000000600067213 */ /* 0x000fe60000000000 */
[----:B------:R-:W-:Y:S01]  /*76d0*/  MUFU.TANH R15, R15 ;  /* 0x0000000f000f7308 */ /* 0x000fe20000002400 */
[----:B-1----:R-:W-:Y:S01]  /*76e0*/  FFMA.FTZ R187, R5, -R132, R29 ;  /* 0x8000008405bb7223 */ /* 0x002fe2000001001d */
[----:B------:R-:W-:Y:S01]  /*76f0*/  IABS R12, R12 ;  /* 0x0000000c000c7213 */ /* 0x000fe20000000000 */
[C---:B------:R-:W-:Y:S01]  /*7700*/  FFMA.FTZ R23, R27.reuse, -R132, R136 ;  /* 0x800000841b177223 */ /* 0x040fe20000010088 */
[----:B------:R-:W-:Y:S01]  /*7710*/  IABS R14, R14 ;  /* 0x0000000e000e7213 */ /* 0x000fe20000000000 */
[-C--:B------:R-:W-:Y:S01]  /*7720*/  FFMA.FTZ R27, R27, -R132.reuse, R11 ;  /* 0x800000841b1b7223 */ /* 0x080fe2000001000b */
[----:B------:R-:W-:Y:S04]  /*7730*/  IABS R13, R13 ;  /* 0x0000000d000d7213 */ /* 0x000fe80000000000 */
[----:B------:R-:W1:Y:S01]  /*7740*/  MUFU.TANH R7, R7 ;  /* 0x0000000700077308 */ /* 0x000e620000002400 */
[----:B---3--:R-:W-:Y:S01]  /*7750*/  FFMA.FTZ R143, R0, -R132, R3 ;  /* 0x80000084008f7223 */ /* 0x008fe20000010003 */
[----:B------:R-:W-:Y:S02]  /*7760*/  IADD3 R29, PT, PT, R8, -0x19, RZ ;  /* 0xffffffe7081d7810 */ /* 0x000fe40007ffe0ff */
[----:B------:R-:W-:Y:S02]  /*7770*/  FMNMX3.FTZ R0, R140, R180, R181, !PT ;  /* 0x000000b48c007276 */ /* 0x000fe400078100b5 */
[----:B------:R-:W-:Y:S04]  /*7780*/  FMNMX3.FTZ R2, R2, R16, R17, !PT ;  /* 0x0000001002027276 */ /* 0x000fe80007810011 */
[----:B------:R-:W2:Y:S01]  /*7790*/  MUFU.TANH R9, R9 ;  /* 0x0000000900097308 */ /* 0x000ea20000002400 */
[----:B------:R-:W-:Y:S02]  /*77a0*/  I2FP.F32.S32 R5, R6 ;  /* 0x0000000600057245 */ /* 0x000fe40000201400 */
[----:B------:R-:W-:Y:S02]  /*77b0*/  I2FP.F32.S32 R12, R12 ;  /* 0x0000000c000c7245 */ /* 0x000fe40000201400 */
[----:B------:R-:W-:Y:S02]  /*77c0*/  I2FP.F32.S32 R14, R14 ;  /* 0x0000000e000e7245 */ /* 0x000fe40000201400 */
[----:B------:R-:W-:Y:S03]  /*77d0*/  I2FP.F32.S32 R13, R13 ;  /* 0x0000000d000d7245 */ /* 0x000fe60000201400 */
[----:B------:R3:W4:Y:S01]  /*77e0*/  MUFU.TANH R31, R10 ;  /* 0x0000000a001f7308 */ /* 0x0007220000002400 */
[----:B------:R-:W-:Y:S01]  /*77f0*/  IABS R29, R29 ;  /* 0x0000001d001d7213 */ /* 0x000fe20000000000 */
[----:B-1----:R-:W-:Y:S01]  /*7800*/  FFMA.FTZ R195, R5, -R132, R7 ;  /* 0x8000008405c37223 */ /* 0x002fe20000010007 */
[----:B------:R-:W-:Y:S01]  /*7810*/  FMNMX3.FTZ R0, R0, R26, R184, !PT ;  /* 0x0000001a00007276 */ /* 0x000fe200078100b8 */
[-C--:B------:R-:W-:Y:S01]  /*7820*/  FFMA.FTZ R15, R12, -R132.reuse, R15 ;  /* 0x800000840c0f7223 */ /* 0x080fe2000001000f */
[----:B------:R-:W-:Y:S01]  /*7830*/  FMNMX3.FTZ R136, R2, R185, R186, !PT ;  /* 0x000000b902887276 */ /* 0x000fe200078100ba */
[----:B------:R-:W-:Y:S01]  /*7840*/  FFMA.FTZ R191, R14, -R132, R191 ;  /* 0x800000840ebf7223 */ /* 0x000fe200000100bf */
[----:B------:R-:W-:Y:S03]  /*7850*/  I2FP.F32.S32 R29, R29 ;  /* 0x0000001d001d7245 */ /* 0x000fe60000201400 */
[----:B------:R-:W1:Y:S01]  /*7860*/  MUFU.TANH R30, R30 ;  /* 0x0000001e001e7308 */ /* 0x000e620000002400 */
[----:B------:R-:W-:Y:S01]  /*7870*/  FMNMX3.FTZ R28, R142, R22, R23, !PT ;  /* 0x000000168e1c7276 */ /* 0x000fe20007810017 */
[----:B--2---:R-:W-:Y:S01]  /*7880*/  FFMA.FTZ R193, R13, -R132, R9 ;  /* 0x800000840dc17223 */ /* 0x004fe20000010009 */
[----:B------:R-:W-:Y:S02]  /*7890*/  FMNMX3.FTZ R0, R0, R137, R138, !PT ;  /* 0x0000008900007276 */ /* 0x000fe4000781008a */
[----:B------:R-:W-:Y:S05]  /*78a0*/  FMNMX3.FTZ R136, R136, R189, R187, !PT ;  /* 0x000000bd88887276 */ /* 0x000fea00078100bb */
[----:B------:R-:W2:Y:S10]  /*78b0*/  MUFU.TANH R33, R33 ;  /* 0x0000002100217308 */ /* 0x000eb40000002400 */
[----:B------:R-:W1:Y:S01]  /*78c0*/  MUFU.TANH R32, R32 ;  /* 0x0000002000207308 */ /* 0x000e620000002400 */
[----:B---34-:R-:W-:Y:S05]  /*78d0*/  @P2 BRA `(.L_x_2233) ;  /* 0xffffffe800702947 */ /* 0x018fea000383ffff */
.L_x_2232:
[----:B---3--:R-:W-:Y:S01]  /*78e0*/  SHFL.BFLY PT, R3, R136, 0x2, 0x1f ;  /* 0x0c401f0088037f89 */ /* 0x008fe200000e0000 */
[----:B------:R-:W-:Y:S01]  /*78f0*/  FMNMX3.FTZ R2, R28, R18, R15, !PT ;  /* 0x000000121c027276 */ /* 0x000fe2000781000f */
[-C--:B-1----:R-:W-:Y:S01]  /*7900*/  FFMA.FTZ R190, R29, -R132.reuse, R30 ;  /* 0x800000841dbe7223 */ /* 0x082fe2000001001e */
[----:B------:R-:W-:Y:S01]  /*7910*/  FMNMX3.FTZ R0, R0, R139, R143, !PT ;  /* 0x0000008b00007276 */ /* 0x000fe2000781008f */
[-C--:B------:R-:W-:Y:S01]  /*7920*/  FFMA.FTZ R188, R12, -R132.reuse, R31 ;  /* 0x800000840cbc7223 */ /* 0x080fe2000001001f */
[----:B------:R-:W-:Y:S01]  /*7930*/  FMNMX3.FTZ R5, R2, R191, R193, !PT ;  /* 0x000000bf02057276 */ /* 0x000fe200078100c1 */
[----:B--2---:R-:W-:Y:S01]  /*7940*/  FFMA.FTZ R192, R14, -R132, R33 ;  /* 0x800000840ec07223 */ /* 0x004fe20000010021 */
[----:B------:R-:W-:Y:S01]  /*7950*/  FMNMX3.FTZ R4, R141, R182, R183, !PT ;  /* 0x000000b68d047276 */ /* 0x000fe200078100b7 */
[----:B------:R-:W-:Y:S01]  /*7960*/  SHFL.BFLY PT, R2, R0, 0x2, 0x1f ;  /* 0x0c401f0000027f89 */ /* 0x000fe200000e0000 */
[----:B------:R-:W-:Y:S01]  /*7970*/  FMNMX3.FTZ R5, R5, R195, R190, !PT ;  /* 0x000000c305057276 */ /* 0x000fe200078100be */
[----:B------:R-:W-:Y:S01]  /*7980*/  FFMA.FTZ R194, R13, -R132, R32 ;  /* 0x800000840dc27223 */ /* 0x000fe20000010020 */
[----:B------:R-:W-:Y:S02]  /*7990*/  FMNMX3.FTZ R4, R4, R145, R27, !PT ;  /* 0x0000009104047276 */ /* 0x000fe4000781001b */
[C---:B------:R-:W-:Y:S03]  /*79a0*/  IADD3 R25, PT, PT, R213.reuse, 0xa040, RZ ;  /* 0x0000a040d5197810 */ /* 0x040fe60007ffe0ff */
[----:B------:R-:W-:Y:S01]  /*79b0*/  SHFL.BFLY PT, R8, R5, 0x2, 0x1f ;  /* 0x0c401f0005087f89 */ /* 0x000fe200000e0000 */
[----:B------:R-:W-:Y:S02]  /*79c0*/  FMNMX3.FTZ R4, R4, R196, R188, !PT ;  /* 0x000000c404047276 */ /* 0x000fe400078100bc */
[----:B------:R-:W-:Y:S02]  /*79d0*/  IADD3 R24, PT, PT, R213, 0xa000, RZ ;  /* 0x0000a000d5187810 */ /* 0x000fe40007ffe0ff */
[----:B------:R-:W-:Y:S05]  /*79e0*/  FMNMX3.FTZ R4, R4, R192, R194, !PT ;  /* 0x000000c004047276 */ /* 0x000fea00078100c2 */
[----:B------:R-:W1:Y:S02]  /*79f0*/  SHFL.BFLY PT, R7, R4, 0x2, 0x1f ;  /* 0x0c401f0004077f89 */ /* 0x000e6400000e0000 */
[----:B-1----:R-:W-:Y:S02]  /*7a00*/  FMNMX.FTZ R4, R4, R7, !PT ;  /* 0x0000000704047209 */ /* 0x002fe40007810000 */
[----:B------:R-:W-:Y:S02]  /*7a10*/  FMNMX.FTZ R136, R136, R3, !PT ;  /* 0x0000000388887209 */ /* 0x000fe40007810000 */
[----:B------:R-:W-:Y:S02]  /*7a20*/  FMNMX.FTZ R3, R0, R2, !PT ;  /* 0x0000000200037209 */ /* 0x000fe40007810000 */
[----:B------:R-:W1:Y:S01]  /*7a30*/  SHFL.BFLY PT, R134, R4, 0x1, 0x1f ;  /* 0x0c201f0004867f89 */ /* 0x000e6200000e0000 */
[----:B------:R-:W-:Y:S07]  /*7a40*/  FMNMX.FTZ R5, R5, R8, !PT ;  /* 0x0000000805057209 */ /* 0x000fee0007810000 */
[----:B------:R-:W2:Y:S08]  /*7a50*/  SHFL.BFLY PT, R6, R136, 0x1, 0x1f ;  /* 0x0c201f0088067f89 */ /* 0x000eb000000e0000 */
[----:B------:R-:W3:Y:S08]  /*7a60*/  SHFL.BFLY PT, R2, R3, 0x1, 0x1f ;  /* 0x0c201f0003027f89 */ /* 0x000ef000000e0000 */
[----:B------:R-:W4:Y:S01]  /*7a70*/  SHFL.BFLY PT, R135, R5, 0x1, 0x1f ;  /* 0x0c201f0005877f89 */ /* 0x000f2200000e0000 */
[----:B-1----:R-:W-:Y:S02]  /*7a80*/  FMNMX.FTZ R134, R4, R134, !PT ;  /* 0x0000008604867209 */ /* 0x002fe40007810000 */
[----:B--2---:R-:W-:Y:S03]  /*7a90*/  FMNMX.FTZ R136, R136, R6, !PT ;  /* 0x0000000688887209 */ /* 0x004fe60007810000 */
[----:B------:R-:W-:Y:S01]  /*7aa0*/  FMUL.FTZ R146, R134, UR4 ;  /* 0x0000000486927c20 */ /* 0x000fe20008410000 */
[----:B---3--:R-:W-:Y:S01]  /*7ab0*/  FMNMX.FTZ R144, R3, R2, !PT ;  /* 0x0000000203907209 */ /* 0x008fe20007810000 */
[C---:B------:R-:W-:Y:S01]  /*7ac0*/  FADD.FTZ R0, -R136.reuse, R133 ;  /* 0x0000008588007221 */ /* 0x040fe20000010100 */
[C---:B------:R-:W-:Y:S01]  /*7ad0*/  FMUL.FTZ R4, R136.reuse, UR4 ;  /* 0x0000000488047c20 */ /* 0x040fe20008410000 */
[----:B------:R-:W-:Y:S02]  /*7ae0*/  FSETP.NEU.FTZ.AND P2, PT, R136, -INF , PT ;  /* 0xff8000008800780b */ /* 0x000fe40003f5d000 */
[----:B------:R-:W-:Y:S01]  /*7af0*/  FMUL.FTZ R2, R0, UR4 ;  /* 0x0000000400027c20 */ /* 0x000fe20008410000 */
[C---:B------:R-:W-:Y:S01]  /*7b00*/  FADD.FTZ R0, -R144.reuse, R140 ;  /* 0x0000008c90007221 */ /* 0x040fe20000010100 */
[----:B----4-:R-:W-:Y:S01]  /*7b10*/  FMNMX.FTZ R135, R5, R135, !PT ;  /* 0x0000008705877209 */ /* 0x010fe20007810000 */
[----:B------:R-:W-:Y:S01]  /*7b20*/  FMUL.FTZ R147, R144, UR4 ;  /* 0x0000000490937c20 */ /* 0x000fe20008410000 */
[----:B------:R1:W2:Y:S02]  /*7b30*/  MUFU.EX2 R133, R2 ;  /* 0x0000000200857308 */ /* 0x0002a40000000800 */
        /* <DEDUP_REMOVED lines=21> */
[----:B-1----:R-:W-:Y:S01]  /*7c90*/  FMUL.FTZ R2, R0, UR4 ;  /* 0x0000000400027c20 */ /* 0x002fe20008410000 */
[----:B------:R-:W-:Y:S01]  /*7ca0*/  FADD.FTZ R0, -R134, R141 ;  /* 0x0000008d86007221 */ /* 0x000fe20000010100 */
[----:B------:R-:W-:Y:S01]  /*7cb0*/  FSEL R141, R4, RZ, P2 ;  /* 0x000000ff048d7208 */ /* 0x000fe20001000000 */
[----:B--2---:R-:W-:Y:S01]  /*7cc0*/  FMUL.FTZ R10, R3, R150 ;  /* 0x00000096030a7220 */ /* 0x004fe20000410000 */
[----:B------:R-:W-:Y:S01]  /*7cd0*/  FSETP.NEU.FTZ.AND P2, PT, R144, -INF , PT ;  /* 0xff8000009000780b */ /* 0x000fe20003f5d000 */
[----:B------:R-:W-:Y:S01]  /*7ce0*/  FMUL.FTZ R0, R0, UR4 ;  /* 0x0000000400007c20 */ /* 0x000fe20008410000 */
[----:B------:R-:W1:Y:S01]  /*7cf0*/  MUFU.EX2 R2, R2 ;  /* 0x0000000200027308 */ /* 0x000e620000000800 */
[--C-:B------:R-:W-:Y:S01]  /*7d00*/  FFMA.FTZ R4, R20, UR4, -R141.reuse ;  /* 0x0000000414047c23 */ /* 0x100fe2000801088d */
[----:B------:R-:W-:Y:S01]  /*7d10*/  FSEL R147, R147, RZ, P2 ;  /* 0x000000ff93937208 */ /* 0x000fe20001000000 */
[--C-:B------:R-:W-:Y:S01]  /*7d20*/  FFMA.FTZ R16, R16, UR4, -R141.reuse ;  /* 0x0000000410107c23 */ /* 0x100fe2000801088d */
[----:B------:R-:W-:Y:S01]  /*7d30*/  FSETP.NEU.FTZ.AND P2, PT, R135, -INF , PT ;  /* 0xff8000008700780b */ /* 0x000fe20003f5d000 */
[--C-:B------:R-:W-:Y:S01]  /*7d40*/  FFMA.FTZ R17, R17, UR4, -R141.reuse ;  /* 0x0000000411117c23 */ /* 0x100fe2000801088d */
[C---:B------:R-:W-:Y:S01]  /*7d50*/  FMUL.FTZ R11, R3.reuse, R151 ;  /* 0x00000097030b7220 */ /* 0x040fe20000410000 */
[C---:B------:R-:W-:Y:S03]  /*7d60*/  FMUL.FTZ R14, R3.reuse, R158 ;  /* 0x0000009e030e7220 */ /* 0x040fe60000410000 */
[----:B------:R2:W-:Y:S01]  /*7d70*/  MUFU.EX2 R242, R4 ;  /* 0x0000000400f27308 */ /* 0x0005e20000000800 */
[----:B------:R-:W-:Y:S01]  /*7d80*/  FSEL R142, R142, RZ, P2 ;  /* 0x000000ff8e8e7208 */ /* 0x000fe20001000000 */
[C---:B------:R-:W-:Y:S01]  /*7d90*/  FMUL.FTZ R42, R3.reuse, R42 ;  /* 0x0000002a032a7220 */ /* 0x040fe20000410000 */
[----:B------:R-:W-:Y:S01]  /*7da0*/  FSETP.NEU.FTZ.AND P2, PT, R134, -INF , PT ;  /* 0xff8000008600780b */ /* 0x000fe20003f5d000 */
[C---:B------:R-:W-:Y:S01]  /*7db0*/  FMUL.FTZ R43, R3.reuse, R43 ;  /* 0x0000002b032b7220 */ /* 0x040fe20000410000 */
[----:B------:R-:W-:Y:S01]  /*7dc0*/  FMUL.FTZ R46, R3, R46 ;  /* 0x0000002e032e7220 */ /* 0x000fe20000410000 */
[--C-:B------:R-:W-:Y:S01]  /*7dd0*/  FFMA.FTZ R5, R22, UR4, -R142.reuse ;  /* 0x0000000416057c23 */ /* 0x100fe2000801088e */
[----:B------:R-:W-:Y:S01]  /*7de0*/  FSEL R146, R146, RZ, P2 ;  /* 0x000000ff92927208 */ /* 0x000fe20001000000 */
[----:B------:R-:W-:Y:S02]  /*7df0*/  FFMA.FTZ R15, R15, UR4, -R142 ;  /* 0x000000040f0f7c23 */ /* 0x000fe4000801088e */
[----:B------:R-:W3:Y:S01]  /*7e00*/  MUFU.EX2 R0, R0 ;  /* 0x0000000000007308 */ /* 0x000ee20000000800 */
[C---:B-1----:R-:W-:Y:S01]  /*7e10*/  FMUL.FTZ R32, R2.reuse, R176 ;  /* 0x000000b002207220 */ /* 0x042fe20000410000 */
[C---:B------:R-:W-:Y:S01]  /*7e20*/  FMUL.FTZ R33, R2.reuse, R177 ;  /* 0x000000b102217220 */ /* 0x040fe20000410000 */
[----:B------:R-:W-:Y:S01]  /*7e30*/  FFMA.FTZ R9, R145, UR4, -R146 ;  /* 0x0000000491097c23 */ /* 0x000fe20008010892 */
[----:B------:R-:W-:Y:S01]  /*7e40*/  MOV R145, R25 ;  /* 0x0000001900917202 */ /* 0x000fe20000000f00 */
[----:B------:R-:W-:Y:S01]  /*7e50*/  FMUL.FTZ R36, R2, R36 ;  /* 0x0000002402247220 */ /* 0x000fe20000410000 */
[----:B------:R-:W-:Y:S01]  /*7e60*/  @P0 IADD3 R145, PT, PT, R24, -0x40, RZ ;  /* 0xffffffc018910810 */ /* 0x000fe20007ffe0ff */
[C---:B------:R-:W-:Y:S01]  /*7e70*/  FMUL.FTZ R37, R2.reuse, R37 ;  /* 0x0000002502257220 */ /* 0x040fe20000410000 */
[----:B--2---:R-:W-:Y:S02]  /*7e80*/  FFMA.FTZ R4, R19, UR4, -R141 ;  /* 0x0000000413047c23 */ /* 0x004fe4000801088d */
[----:B------:R1:W-:Y:S01]  /*7e90*/  MUFU.EX2 R236, R5 ;  /* 0x0000000500ec7308 */ /* 0x0003e20000000800 */
[----:B------:R-:W-:Y:S01]  /*7ea0*/  IADD3 R140, PT, PT, R221, R145, RZ ;  /* 0x00000091dd8c7210 */ /* 0x000fe20007ffe0ff */
[----:B------:R-:W-:Y:S01]  /*7eb0*/  LDSM.16.MT88.4 R200, [R145+0x1800] ;  /* 0x0018000091c8783b */ /* 0x000fe20000004200 */
[C---:B------:R-:W-:Y:S01]  /*7ec0*/  FMUL.FTZ R47, R3.reuse, R47 ;  /* 0x0000002f032f7220 */ /* 0x040fe20000410000 */
[C---:B------:R-:W-:Y:S01]  /*7ed0*/  FMUL.FTZ R48, R2.reuse, R48 ;  /* 0x0000003002307220 */ /* 0x040fe20000410000 */
[C---:B------:R-:W-:Y:S01]  /*7ee0*/  FMUL.FTZ R49, R2.reuse, R49 ;  /* 0x0000003102317220 */ /* 0x040fe20000410000 */
[C---:B------:R-:W-:Y:S01]  /*7ef0*/  FMUL.FTZ R52, R2.reuse, R52 ;  /* 0x0000003402347220 */ /* 0x040fe20000410000 */
[----:B------:R-:W-:Y:S03]  /*7f00*/  FMUL.FTZ R53, R2, R53 ;  /* 0x0000003502357220 */ /* 0x000fe60000410000 */
[----:B------:R2:W4:Y:S01]  /*7f10*/  MUFU.EX2 R243, R4 ;  /* 0x0000000400f37308 */ /* 0x0005220000000800 */
        /* <DEDUP_REMOVED lines=8> */
[----:B-1----:R-:W-:Y:S01]  /*7fa0*/  FMUL.FTZ R5, R2, R153 ;  /* 0x0000009902057220 */ /* 0x002fe20000410000 */
[C---:B------:R-:W-:Y:S01]  /*7fb0*/  FMUL.FTZ R39, R0.reuse, R39 ;  /* 0x0000002700277220 */ /* 0x040fe20000410000 */
[C---:B------:R-:W-:Y:S01]  /*7fc0*/  FMUL.FTZ R50, R0.reuse, R50 ;  /* 0x0000003200327220 */ /* 0x040fe20000410000 */
[C---:B------:R-:W-:Y:S01]  /*7fd0*/  FMUL.FTZ R51, R0.reuse, R51 ;  /* 0x0000003300337220 */ /* 0x040fe20000410000 */
[C---:B------:R-:W-:Y:S01]  /*7fe0*/  FMUL.FTZ R54, R0.reuse, R54 ;  /* 0x0000003600367220 */ /* 0x040fe20000410000 */
[----:B------:R-:W-:Y:S01]  /*7ff0*/  FMUL.FTZ R55, R0, R55 ;  /* 0x0000003700377220 */ /* 0x000fe20000410000 */
[----:B------:R-:W-:Y:S03]  /*8000*/  FMUL.FTZ R58, R3, R58 ;  /* 0x0000003a033a7220 */ /* 0x000fe60000410000 */
[----:B------:R1:W-:Y:S01]  /*8010*/  MUFU.EX2 R231, R9 ;  /* 0x0000000900e77308 */ /* 0x0003e20000000800 */
[--C-:B--2---:R-:W-:Y:S01]  /*8020*/  FFMA.FTZ R4, R180, UR4, -R147.reuse ;  /* 0x00000004b4047c23 */ /* 0x104fe20008010893 */
[----:B----4-:R-:W-:Y:S01]  /*8030*/  F2FP.F16.F32.PACK_AB R148, R243, R242 ;  /* 0x000000f2f394723e */ /* 0x010fe200000000ff */
[C---:B------:R-:W-:Y:S01]  /*8040*/  FMUL.FTZ R59, R3.reuse, R59 ;  /* 0x0000003b033b7220 */ /* 0x040fe20000410000 */
[C---:B------:R-:W-:Y:S01]  /*8050*/  FMUL.FTZ R62, R3.reuse, R62 ;  /* 0x0000003e033e7220 */ /* 0x040fe20000410000 */
[C---:B------:R-:W-:Y:S01]  /*8060*/  FMUL.FTZ R63, R3.reuse, R63 ;  /* 0x0000003f033f7220 */ /* 0x040fe20000410000 */
[C---:B------:R-:W-:Y:S01]  /*8070*/  FMUL.FTZ R64, R2.reuse, R64 ;  /* 0x0000004002407220 */ /* 0x040fe20000410000 */
[----:B------:R-:W-:Y:S03]  /*8080*/  FMUL.FTZ R65, R2, R65 ;  /* 0x0000004102417220 */ /* 0x000fe60000410000 */
[----:B------:R2:W-:Y:S01]  /*8090*/  MUFU.EX2 R239, R4 ;  /* 0x0000000400ef7308 */ /* 0x0005e20000000800 */
[----:B---3--:R-:W-:Y:S01]  /*80a0*/  FMUL.FTZ R15, R3, R159 ;  /* 0x0000009f030f7220 */ /* 0x008fe20000410000 */
[C---:B------:R-:W-:Y:S01]  /*80b0*/  FMUL.FTZ R66, R0.reuse, R66 ;  /* 0x0000004200427220 */ /* 0x040fe20000410000 */
[----:B------:R-:W-:Y:S01]  /*80c0*/  LDSM.16.MT88.4 R156, [R145] ;  /* 0x00000000919c783b */ /* 0x000fe20000004200 */
[----:B------:R-:W-:Y:S01]  /*80d0*/  FMUL.FTZ R67, R0, R67 ;  /* 0x0000004300437220 */ /* 0x000fe20000410000 */
[C---:B------:R-:W-:Y:S01]  /*80e0*/  FMUL.FTZ R68, R2.reuse, R68 ;  /* 0x0000004402447220 */ /* 0x040fe20000410000 */
[----:B------:R-:W-:Y:S01]  /*80f0*/  FMUL.FTZ R69, R2, R69 ;  /* 0x0000004502457220 */ /* 0x000fe20000410000 */
[C---:B------:R-:W-:Y:S03]  /*8100*/  FMUL.FTZ R70, R0.reuse, R70 ;  /* 0x0000004600467220 */ /* 0x040fe60000410000 */
[----:B------:R3:W-:Y:S01]  /*8110*/  MUFU.EX2 R244, R16 ;  /* 0x0000001000f47308 */ /* 0x0007e20000000800 */
[----:B-1----:R-:W-:Y:S01]  /*8120*/  FMUL.FTZ R9, R133, R149 ;  /* 0x0000009585097220 */ /* 0x002fe20000410000 */
[----:B------:R-:W-:Y:S01]  /*8130*/  FMUL.FTZ R71, R0, R71 ;  /* 0x0000004700477220 */ /* 0x000fe20000410000 */
[C---:B------:R-:W-:Y:S01]  /*8140*/  FMUL.FTZ R74, R3.reuse, R74 ;  /* 0x0000004a034a7220 */ /* 0x040fe20000410000 */
[C---:B------:R-:W-:Y:S01]  /*8150*/  FMUL.FTZ R75, R3.reuse, R75 ;  /* 0x0000004b034b7220 */ /* 0x040fe20000410000 */
[C---:B------:R-:W-:Y:S01]  /*8160*/  FMUL.FTZ R78, R3.reuse, R78 ;  /* 0x0000004e034e7220 */ /* 0x040fe20000410000 */
[----:B------:R-:W-:Y:S01]  /*8170*/  FMUL.FTZ R79, R3, R79 ;  /* 0x0000004f034f7220 */ /* 0x000fe20000410000 */
[--C-:B------:R-:W-:Y:S03]  /*8180*/  FFMA.FTZ R137, R137, UR4, -R147.reuse ;  /* 0x0000000489897c23 */ /* 0x100fe60008010893 */
[----:B------:R-:W1:Y:S01]  /*8190*/  MUFU.EX2 R245, R17 ;  /* 0x0000001100f57308 */ /* 0x000e620000000800 */
[--C-:B--2---:R-:W-:Y:S01]  /*81a0*/  FFMA.FTZ R4, R181, UR4, -R147.reuse ;  /* 0x00000004b5047c23 */ /* 0x104fe20008010893 */
[C---:B------:R-:W-:Y:S01]  /*81b0*/  FMUL.FTZ R80, R2.reuse, R80 ;  /* 0x0000005002507220 */ /* 0x040fe20000410000 */
[----:B------:R-:W-:Y:S01]  /*81c0*/  FMUL.FTZ R81, R2, R81 ;  /* 0x0000005102517220 */ /* 0x000fe20000410000 */
[C---:B------:R-:W-:Y:S01]  /*81d0*/  FMUL.FTZ R82, R0.reuse, R82 ;  /* 0x0000005200527220 */ /* 0x040fe20000410000 */
[----:B------:R-:W-:Y:S01]  /*81e0*/  FMUL.FTZ R83, R0, R83 ;  /* 0x0000005300537220 */ /* 0x000fe20000410000 */
[C---:B------:R-:W-:Y:S01]  /*81f0*/  FMUL.FTZ R84, R2.reuse, R84 ;  /* 0x0000005402547220 */ /* 0x040fe20000410000 */
[C---:B------:R-:W-:Y:S03]  /*8200*/  FMUL.FTZ R85, R2.reuse, R85 ;  /* 0x0000005502557220 */ /* 0x040fe60000410000 */
[----:B------:R2:W4:Y:S01]  /*8210*/  MUFU.EX2 R240, R4 ;  /* 0x0000000400f07308 */ /* 0x0005220000000800 */
[----:B---3--:R-:W-:Y:S01]  /*8220*/  FMUL.FTZ R16, R2, R160 ;  /* 0x000000a002107220 */ /* 0x008fe20000410000 */
[C---:B------:R-:W-:Y:S01]  /*8230*/  FMUL.FTZ R86, R0.reuse, R86 ;  /* 0x0000005600567220 */ /* 0x040fe20000410000 */
[----:B------:R-:W-:Y:S01]  /*8240*/  FMUL.FTZ R87, R0, R87 ;  /* 0x0000005700577220 */ /* 0x000fe20000410000 */
[C---:B------:R-:W-:Y:S01]  /*8250*/  FMUL.FTZ R90, R3.reuse, R90 ;  /* 0x0000005a035a7220 */ /* 0x040fe20000410000 */
[----:B------:R-:W-:Y:S01]  /*8260*/  FMUL.FTZ R91, R3, R91 ;  /* 0x0000005b035b7220 */ /* 0x000fe20000410000 */
[C---:B------:R-:W-:Y:S01]  /*8270*/  FMUL.FTZ R92, R133.reuse, R92 ;  /* 0x0000005c855c7220 */ /* 0x040fe20000410000 */
[----:B------:R-:W-:Y:S03]  /*8280*/  FMUL.FTZ R93, R133, R93 ;  /* 0x0000005d855d7220 */ /* 0x000fe60000410000 */
[----:B------:R3:W-:Y:S01]  /*8290*/  MUFU.EX2 R210, R137 ;  /* 0x0000008900d27308 */ /* 0x0007e20000000800 */
[----:B-1----:R-:W-:Y:S01]  /*82a0*/  F2FP.F16.F32.PACK_AB R150, R245, R244 ;  /* 0x000000f4f596723e */ /* 0x002fe200000000ff */
[C---:B------:R-:W-:Y:S01]  /*82b0*/  FMUL.FTZ R17, R2.reuse, R161 ;  /* 0x000000a102117220 */ /* 0x040fe20000410000 */
        /* <DEDUP_REMOVED lines=8> */
[--C-:B------:R-:W-:Y:S01]  /*8340*/  FFMA.FTZ R138, R138, UR4, -R147.reuse ;  /* 0x000000048a8a7c23 */ /* 0x100fe20008010893 */
[C---:B------:R-:W-:Y:S01]  /*8350*/  FMUL.FTZ R100, R2.reuse, R100 ;  /* 0x0000006402647220 */ /* 0x040fe20000410000 */
[----:B------:R1:W-:Y:S01]  /*8360*/  MUFU.EX2 R241, R4 ;  /* 0x0000000400f17308 */ /* 0x0003e20000000800 */
[----:B------:R-:W-:Y:S01]  /*8370*/  FMUL.FTZ R101, R2, R101 ;  /* 0x0000006502657220 */ /* 0x000fe20000410000 */
[C---:B------:R-:W-:Y:S01]  /*8380*/  FMUL.FTZ R102, R0.reuse, R102 ;  /* 0x0000006600667220 */ /* 0x040fe20000410000 */
[----:B------:R-:W-:Y:S01]  /*8390*/  FMUL.FTZ R103, R0, R103 ;  /* 0x0000006700677220 */ /* 0x000fe20000410000 */
[--C-:B---3--:R-:W-:Y:S01]  /*83a0*/  FFMA.FTZ R137, R191, UR4, -R142.reuse ;  /* 0x00000004bf897c23 */ /* 0x108fe2000801088e */
[----:B------:R-:W-:Y:S01]  /*83b0*/  FFMA.FTZ R139, R139, UR4, -R147 ;  /* 0x000000048b8b7c23 */ /* 0x000fe20008010893 */
        /* <DEDUP_REMOVED lines=8> */
[----:B------:R-:W-:Y:S01]  /*8440*/  FMUL.FTZ R119, R0, R119 ;  /* 0x0000007700777220 */ /* 0x000fe20000410000 */
[C---:B------:R-:W-:Y:S03]  /*8450*/  FMUL.FTZ R128, R2.reuse, R128 ;  /* 0x0000008002807220 */ /* 0x040fe60000410000 */
[----:B------:R3:W-:Y:S01]  /*8460*/  MUFU.EX2 R209, R138 ;  /* 0x0000008a00d17308 */ /* 0x0007e20000000800 */
[----:B-1----:R-:W-:Y:S01]  /*8470*/  FFMA.FTZ R4, R23, UR4, -R142 ;  /* 0x0000000417047c23 */ /* 0x002fe2000801088e */
[----:B------:R-:W-:Y:S01]  /*8480*/  FMUL.FTZ R129, R2, R129 ;  /* 0x0000008102817220 */ /* 0x000fe20000410000 */
[----:B------:R-:W1:Y:S01]  /*8490*/  LDSM.16.MT88.4 R20, [R213+0xa000] ;  /* 0x00a00000d514783b */ /* 0x000e620000004200 */
[C---:B------:R-:W-:Y:S01]  /*84a0*/  FMUL.FTZ R130, R0.reuse, R130 ;  /* 0x0000008200827220 */ /* 0x040fe20000410000 */
[----:B------:R-:W-:Y:S01]  /*84b0*/  FMUL.FTZ R131, R0, R131 ;  /* 0x0000008300837220 */ /* 0x000fe20000410000 */
[C---:B------:R-:W-:Y:S01]  /*84c0*/  FMUL.FTZ R28, R133.reuse, R172 ;  /* 0x000000ac851c7220 */ /* 0x040fe20000410000 */
[----:B------:R-:W-:Y:S03]  /*84d0*/  FMUL.FTZ R29, R133, R173 ;  /* 0x000000ad851d7220 */ /* 0x000fe60000410000 */
[----:B------:R4:W-:Y:S01]  /*84e0*/  MUFU.EX2 R238, R4 ;  /* 0x0000000400ee7308 */ /* 0x0009e20000000800 */
[----:B--2---:R-:W-:Y:S01]  /*84f0*/  FFMA.FTZ R137, R196, UR4, -R146 ;  /* 0x00000004c4897c23 */ /* 0x004fe20008010892 */
[C---:B------:R-:W-:Y:S01]  /*8500*/  FMUL.FTZ R30, R3.reuse, R174 ;  /* 0x000000ae031e7220 */ /* 0x040fe20000410000 */
[----:B------:R-:W-:Y:S01]  /*8510*/  LDSM.16.MT88.4 R196, [R215+0xb800] ;  /* 0x00b80000d7c4783b */ /* 0x000fe20000004200 */
[----:B------:R-:W-:Y:S01]  /*8520*/  FMUL.FTZ R31, R3, R175 ;  /* 0x000000af031f7220 */ /* 0x000fe20000410000 */
[C---:B------:R-:W-:Y:S01]  /*8530*/  FMUL.FTZ R108, R133.reuse, R108 ;  /* 0x0000006c856c7220 */ /* 0x040fe20000410000 */
[----:B------:R-:W-:Y:S01]  /*8540*/  FMUL.FTZ R109, R133, R109 ;  /* 0x0000006d856d7220 */ /* 0x000fe20000410000 */
[----:B------:R-:W-:Y:S03]  /*8550*/  FMUL.FTZ R110, R3, R110 ;  /* 0x0000006e036e7220 */ /* 0x000fe60000410000 */
[----:B------:R2:W-:Y:S01]  /*8560*/  MUFU.EX2 R205, R137 ;  /* 0x0000008900cd7308 */ /* 0x0005e20000000800 */
[----:B---3--:R-:W-:Y:S01]  /*8570*/  FFMA.FTZ R138, R193, UR4, -R142 ;  /* 0x00000004c18a7c23 */ /* 0x008fe2000801088e */
[----:B------:R-:W-:Y:S01]  /*8580*/  FMUL.FTZ R111, R3, R111 ;  /* 0x0000006f036f7220 */ /* 0x000fe20000410000 */
[C---:B------:R-:W-:Y:S01]  /*8590*/  FMUL.FTZ R124, R133.reuse, R124 ;  /* 0x0000007c857c7220 */ /* 0x040fe20000410000 */
[----:B------:R-:W-:Y:S01]  /*85a0*/  FMUL.FTZ R125, R133, R125 ;  /* 0x0000007d857d7220 */ /* 0x000fe20000410000 */
[C---:B------:R-:W-:Y:S01]  /*85b0*/  FMUL.FTZ R126, R3.reuse, R126 ;  /* 0x0000007e037e7220 */ /* 0x040fe20000410000 */
[----:B------:R-:W-:Y:S01]  /*85c0*/  FMUL.FTZ R127, R3, R127 ;  /* 0x0000007f037f7220 */ /* 0x000fe20000410000 */
[C---:B------:R-:W-:Y:S03]  /*85d0*/  FMUL.FTZ R24, R133.reuse, R168 ;  /* 0x000000a885187220 */ /* 0x040fe60000410000 */
[----:B------:R3:W-:Y:S01]  /*85e0*/  MUFU.EX2 R206, R138 ;  /* 0x0000008a00ce7308 */ /* 0x0007e20000000800 */
[--C-:B----4-:R-:W-:Y:S01]  /*85f0*/  FFMA.FTZ R4, R182, UR4, -R146.reuse ;  /* 0x00000004b6047c23 */ /* 0x110fe20008010892 */
[----:B------:R-:W-:Y:S01]  /*8600*/  FMUL.FTZ R25, R133, R169 ;  /* 0x000000a985197220 */ /* 0x000fe20000410000 */
[----:B------:R-:W-:Y:S01]  /*8610*/  FMUL.FTZ R26, R3, R170 ;  /* 0x000000aa031a7220 */ /* 0x000fe20000410000 */
[C---:B------:R-:W-:Y:S01]  /*8620*/  FMUL.FTZ R104, R133.reuse, R104 ;  /* 0x0000006885687220 */ /* 0x040fe20000410000 */
[----:B------:R-:W-:Y:S01]  /*8630*/  FMUL.FTZ R105, R133, R105 ;  /* 0x0000006985697220 */ /* 0x000fe20000410000 */
[C---:B------:R-:W-:Y:S01]  /*8640*/  FMUL.FTZ R106, R3.reuse, R106 ;  /* 0x0000006a036a7220 */ /* 0x040fe20000410000 */
[----:B------:R-:W-:Y:S03]  /*8650*/  FMUL.FTZ R107, R3, R107 ;  /* 0x0000006b036b7220 */ /* 0x000fe60000410000 */
[----:B------:R4:W-:Y:S01]  /*8660*/  MUFU.EX2 R232, R4 ;  /* 0x0000000400e87308 */ /* 0x0009e20000000800 */
[----:B--2---:R-:W-:Y:S01]  /*8670*/  FFMA.FTZ R137, R188, UR4, -R146 ;  /* 0x00000004bc897c23 */ /* 0x004fe20008010892 */
[C---:B------:R-:W-:Y:S01]  /*8680*/  FMUL.FTZ R120, R133.reuse, R120 ;  /* 0x0000007885787220 */ /* 0x040fe20000410000 */
[----:B------:R-:W-:Y:S01]  /*8690*/  FMUL.FTZ R121, R133, R121 ;  /* 0x0000007985797220 */ /* 0x000fe20000410000 */
[C---:B------:R-:W-:Y:S01]  /*86a0*/  FMUL.FTZ R122, R3.reuse, R122 ;  /* 0x0000007a037a7220 */ /* 0x040fe20000410000 */
[----:B------:R-:W-:Y:S01]  /*86b0*/  FMUL.FTZ R123, R3, R123 ;  /* 0x0000007b037b7220 */ /* 0x000fe20000410000 */
[----:B------:R-:W-:Y:S01]  /*86c0*/  FFMA.FTZ R133, R133, R247, R242 ;  /* 0x000000f785857223 */ /* 0x000fe200000100f2 */
[----:B------:R-:W-:Y:S03]  /*86d0*/  ISETP.GT.AND P2, PT, R224, RZ, PT ;  /* 0x000000ffe000720c */ /* 0x000fe60003f44270 */
[----:B------:R-:W-:Y:S01]  /*86e0*/  MUFU.EX2 R208, R139 ;  /* 0x0000008b00d07308 */ /* 0x000fe20000000800 */
[----:B---3--:R-:W-:Y:S01]  /*86f0*/  FFMA.FTZ R138, R195, UR4, -R142 ;  /* 0x00000004c38a7c23 */ /* 0x008fe2000801088e */
[----:B------:R-:W-:Y:S08]  /*8700*/  FADD.FTZ R133, R243, R133 ;  /* 0x00000085f3857221 */ /* 0x000ff00000010000 */
[----:B------:R2:W-:Y:S01]  /*8710*/  MUFU.EX2 R139, R137 ;  /* 0x00000089008b7308 */ /* 0x0005e20000000800 */
[--C-:B----4-:R-:W-:Y:S02]  /*8720*/  FFMA.FTZ R4, R183, UR4, -R146.reuse ;  /* 0x00000004b7047c23 */ /* 0x110fe40008010892 */
[----:B------:R-:W3:Y:S07]  /*8730*/  LDSM.16.MT88.4 R180, [R215+0xa000] ;  /* 0x00a00000d7b4783b */ /* 0x000eee0000004200 */
[----:B------:R4:W5:Y:S10]  /*8740*/  MUFU.EX2 R234, R4 ;  /* 0x0000000400ea7308 */ /* 0x0009740000000800 */
[----:B------:R-:W-:Y:S01]  /*8750*/  MUFU.EX2 R204, R138 ;  /* 0x0000008a00cc7308 */ /* 0x000fe20000000800 */
[----:B--2---:R-:W-:Y:S09]  /*8760*/  FFMA.FTZ R137, R192, UR4, -R146 ;  /* 0x00000004c0897c23 */ /* 0x004ff20008010892 */
[----:B------:R-:W-:Y:S01]  /*8770*/  MUFU.EX2 R137, R137 ;  /* 0x0000008900897308 */ /* 0x000fe20000000800 */
[--C-:B----4-:R-:W-:Y:S01]  /*8780*/  FFMA.FTZ R4, R18, UR4, -R142.reuse ;  /* 0x0000000412047c23 */ /* 0x110fe2000801088e */
[----:B-----5:R-:W-:Y:S01]  /*8790*/  F2FP.F16.F32.PACK_AB R153, R234, R232 ;  /* 0x000000e8ea99723e */ /* 0x020fe200000000ff */
[----:B------:R-:W-:Y:S01]  /*87a0*/  FMUL.FTZ R18, R0, R162 ;  /* 0x000000a200127220 */ /* 0x000fe20000410000 */
[----:B------:R-:W-:Y:S01]  /*87b0*/  FFMA.FTZ R142, R190, UR4, -R142 ;  /* 0x00000004be8e7c23 */ /* 0x000fe2000801088e */
[----:B------:R-:W2:Y:S05]  /*87c0*/  LDSM.16.MT88.4 R160, [R140] ;  /* 0x000000008ca0783b */ /* 0x000eaa0000004200 */
[----:B------:R4:W5:Y:S10]  /*87d0*/  MUFU.EX2 R235, R4 ;  /* 0x0000000400eb7308 */ /* 0x0009740000000800 */
[----:B------:R-:W1:Y:S01]  /*87e0*/  MUFU.EX2 R138, R142 ;  /* 0x0000008e008a7308 */ /* 0x000e620000000800 */
[--C-:B----4-:R-:W-:Y:S01]  /*87f0*/  FFMA.FTZ R4, R27, UR4, -R146.reuse ;  /* 0x000000041b047c23 */ /* 0x110fe20008010892 */
[----:B-----5:R-:W-:Y:S01]  /*8800*/  F2FP.F16.F32.PACK_AB R154, R237, R235 ;  /* 0x000000ebed9a723e */ /* 0x020fe200000000ff */
[----:B------:R-:W-:Y:S01]  /*8810*/  FFMA.FTZ R146, R194, UR4, -R146 ;  /* 0x00000004c2927c23 */ /* 0x000fe20008010892 */
[C---:B------:R-:W-:Y:S06]  /*8820*/  FMUL.FTZ R27, R3.reuse, R171 ;  /* 0x000000ab031b7220 */ /* 0x040fec0000410000 */
[----:B------:R4:W5:Y:S01]  /*8830*/  MUFU.EX2 R233, R4 ;  /* 0x0000000400e97308 */ /* 0x0009620000000800 */
[----:B------:R-:W-:Y:S01]  /*8840*/  LDSM.16.MT88.4 R192, [R213+0xb800] ;  /* 0x00b80000d5c0783b */ /* 0x000fe20000004200 */
[----:B------:R-:W-:Y:S01]  /*8850*/  FFMA.FTZ R3, R3, R246, R239 ;  /* 0x000000f603037223 */ /* 0x000fe200000100ef */
[----:B-1----:R-:W-:Y:S03]  /*8860*/  F2FP.F16.F32.PACK_AB R142, R138, R204 ;  /* 0x000000cc8a8e723e */ /* 0x002fe600000000ff */
[----:B------:R-:W-:Y:S04]  /*8870*/  FADD.FTZ R3, R240, R3 ;  /* 0x00000003f0037221 */ /* 0x000fe80000010000 */
[----:B------:R-:W1:Y:S01]  /*8880*/  MUFU.EX2 R146, R146 ;  /* 0x0000009200927308 */ /* 0x000e620000000800 */
[--C-:B----4-:R-:W-:Y:S01]  /*8890*/  FFMA.FTZ R4, R184, UR4, -R147.reuse ;  /* 0x00000004b8047c23 */ /* 0x110fe20008010893 */
[----:B-----5:R-:W-:Y:S01]  /*88a0*/  F2FP.F16.F32.PACK_AB R155, R233, R231 ;  /* 0x000000e7e99b723e */ /* 0x020fe200000000ff */
[----:B------:R-:W-:Y:S07]  /*88b0*/  FFMA.FTZ R147, R143, UR4, -R147 ;  /* 0x000000048f937c23 */ /* 0x000fee0008010893 */
[----:B------:R4:W5:Y:S01]  /*88c0*/  MUFU.EX2 R230, R4 ;  /* 0x0000000400e67308 */ /* 0x0009620000000800 */
[----:B-1----:R-:W-:Y:S09]  /*88d0*/  F2FP.F16.F32.PACK_AB R143, R146, R137 ;  /* 0x00000089928f723e */ /* 0x002ff200000000ff */
[----:B------:R-:W1:Y:S01]  /*88e0*/  MUFU.EX2 R147, R147 ;  /* 0x0000009300937308 */ /* 0x000e620000000800 */
[----:B----4-:R-:W-:Y:S01]  /*88f0*/  FMUL.FTZ R4, R2, R152 ;  /* 0x0000009802047220 */ /* 0x010fe20000410000 */
[----:B------:R-:W-:Y:S02]  /*8900*/  F2FP.F16.F32.PACK_AB R152, R238, R236 ;  /* 0x000000ecee98723e */ /* 0x000fe400000000ff */
[----:B-----5:R-:W-:Y:S05]  /*8910*/  F2FP.F16.F32.PACK_AB R151, R230, R241 ;  /* 0x000000f1e697723e */ /* 0x020fea00000000ff */
[-C--:B------:R-:W-:Y:S08]  /*8920*/  HMMA.16816.F32 R4, R152, R20.reuse, R4 ;  /* 0x000000149804723c */ /* 0x080ff00000001804 */
[C---:B------:R-:W-:Y:S04]  /*8930*/  HMMA.16816.F32 R8, R148.reuse, R20, R8 ;  /* 0x000000149408723c */ /* 0x040fe80000001808 */
[C---:B------:R-:W-:Y:S01]  /*8940*/  FMUL.FTZ R21, R2.reuse, R165 ;  /* 0x000000a502157220 */ /* 0x040fe20000410000 */
[----:B------:R-:W-:Y:S01]  /*8950*/  FMUL.FTZ R20, R2, R164 ;  /* 0x000000a402147220 */ /* 0x000fe20000410000 */
[--C-:B------:R-:W-:Y:S01]  /*8960*/  FFMA.FTZ R164, R186, UR4, -R141.reuse ;  /* 0x00000004baa47c23 */ /* 0x100fe2000801088d */
[----:B------:R-:W-:Y:S01]  /*8970*/  FFMA.FTZ R2, R2, R249, R236 ;  /* 0x000000f902027223 */ /* 0x000fe200000100ec */
[-C--:B------:R-:W-:Y:S02]  /*8980*/  HMMA.16816.F32 R12, R148, R22.reuse, R12 ;  /* 0x00000016940c723c */ /* 0x080fe4000000180c */
[----:B------:R4:W-:Y:S06]  /*8990*/  MUFU.EX2 R226, R164 ;  /* 0x000000a400e27308 */ /* 0x0009ec0000000800 */
[C---:B------:R-:W-:Y:S04]  /*89a0*/  HMMA.16816.F32 R16, R152.reuse, R22, R16 ;  /* 0x000000169810723c */ /* 0x040fe80000001810 */
[C---:B------:R-:W-:Y:S01]  /*89b0*/  FMUL.FTZ R22, R0.reuse, R166 ;  /* 0x000000a600167220 */ /* 0x040fe20000410000 */
[C---:B------:R-:W-:Y:S01]  /*89c0*/  FMUL.FTZ R23, R0.reuse, R167 ;  /* 0x000000a700177220 */ /* 0x040fe20000410000 */
[----:B------:R-:W-:Y:S01]  /*89d0*/  FFMA.FTZ R0, R0, R248, R232 ;  /* 0x000000f800007223 */ /* 0x000fe200000100e8 */
[--C-:B----4-:R-:W-:Y:S05]  /*89e0*/  FFMA.FTZ R164, R189, UR4, -R141.reuse ;  /* 0x00000004bda47c23 */ /* 0x110fea000801088d */
[-C--:B---3--:R-:W-:Y:S01]  /*89f0*/  HMMA.16816.F32 R20, R152, R180.reuse, R20 ;  /* 0x000000b49814723c */ /* 0x088fe20000001814 */
[----:B------:R-:W-:Y:S01]  /*8a00*/  LDSM.16.MT88.4 R188, [R218+0x800] ;  /* 0x00080000dabc783b */ /* 0x000fe20000004200 */
[----:B------:R3:W-:Y:S06]  /*8a10*/  MUFU.EX2 R225, R164 ;  /* 0x000000a400e17308 */ /* 0x0007ec0000000800 */
[C---:B------:R-:W-:Y:S04]  /*8a20*/  HMMA.16816.F32 R24, R148.reuse, R180, R24 ;  /* 0x000000b49418723c */ /* 0x040fe80000001818 */
[----:B------:R-:W-:Y:S04]  /*8a30*/  F2FP.F16.F32.PACK_AB R181, R209, R210 ;  /* 0x000000d2d1b5723e */ /* 0x000fe800000000ff */
[-C--:B------:R-:W-:Y:S01]  /*8a40*/  HMMA.16816.F32 R28, R148, R182.reuse, R28 ;  /* 0x000000b6941c723c */ /* 0x080fe2000000181c */
[----:B---3--:R-:W-:Y:S07]  /*8a50*/  LDSM.16.MT88.4 R164, [R213+0xa800] ;  /* 0x00a80000d5a4783b */ /* 0x008fee0000004200 */
[C---:B------:R-:W-:Y:S04]  /*8a60*/  HMMA.16816.F32 R32, R152.reuse, R182, R32 ;  /* 0x000000b69820723c */ /* 0x040fe80000001820 */
[----:B-1----:R-:W-:Y:S04]  /*8a70*/  F2FP.F16.F32.PACK_AB R183, R147, R208 ;  /* 0x000000d093b7723e */ /* 0x002fe800000000ff */
[-C--:B------:R-:W-:Y:S08]  /*8a80*/  HMMA.16816.F32 R36, R152, R156.reuse, R36 ;  /* 0x0000009c9824723c */ /* 0x080ff00000001824 */
        /* <DEDUP_REMOVED lines=12> */
[----:B------:R-:W-:Y:S02]  /*8b50*/  FFMA.FTZ R141, R187, UR4, -R141 ;  /* 0x00000004bb8d7c23 */ /* 0x000fe4000801088d */
[----:B------:R-:W-:Y:S01]  /*8b60*/  LDSM.16.MT88.4 R184, [R145+0x800] ;  /* 0x0008000091b8783b */ /* 0x000fe20000004200 */
[-C--:B------:R-:W-:Y:S01]  /*8b70*/  HMMA.16816.F32 R76, R148, R158.reuse, R76 ;  /* 0x0000009e944c723c */ /* 0x080fe2000000184c */
[----:B------:R1:W3:Y:S07]  /*8b80*/  MUFU.EX2 R227, R156 ;  /* 0x0000009c00e37308 */ /* 0x0002ee0000000800 */
[C---:B------:R-:W-:Y:S03]  /*8b90*/  HMMA.16816.F32 R80, R152.reuse, R158, R80 ;  /* 0x0000009e9850723c */ /* 0x040fe60000001850 */
[----:B------:R4:W5:Y:S05]  /*8ba0*/  MUFU.EX2 R211, R141 ;  /* 0x0000008d00d37308 */ /* 0x00096a0000000800 */
[-C--:B--2---:R-:W-:Y:S01]  /*8bb0*/  HMMA.16816.F32 R84, R152, R160.reuse, R84 ;  /* 0x000000a09854723c */ /* 0x084fe20000001854 */
[----:B-1----:R-:W1:Y:S02]  /*8bc0*/  LDSM.16.MT88.4 R156, [R145+0x1000] ;  /* 0x00100000919c783b */ /* 0x002e640000004200 */
[----:B---3--:R-:W-:Y:S05]  /*8bd0*/  F2FP.F16.F32.PACK_AB R180, R226, R227 ;  /* 0x000000e3e2b4723e */ /* 0x008fea00000000ff */
[C---:B------:R-:W-:Y:S04]  /*8be0*/  HMMA.16816.F32 R88, R148.reuse, R160, R88 ;  /* 0x000000a09458723c */ /* 0x040fe80000001858 */
[----:B----4-:R-:W-:Y:S02]  /*8bf0*/  F2FP.F16.F32.PACK_AB R141, R139, R205 ;  /* 0x000000cd8b8d723e */ /* 0x010fe400000000ff */
[----:B-----5:R-:W-:Y:S02]  /*8c00*/  F2FP.F16.F32.PACK_AB R182, R211, R225 ;  /* 0x000000e1d3b6723e */ /* 0x020fe400000000ff */
[-C--:B------:R-:W-:Y:S08]  /*8c10*/  HMMA.16816.F32 R92, R148, R162.reuse, R92 ;  /* 0x000000a2945c723c */ /* 0x080ff0000000185c */
[C---:B------:R-:W-:Y:S01]  /*8c20*/  HMMA.16816.F32 R96, R152.reuse, R162, R96 ;  /* 0x000000a29860723c */ /* 0x040fe20000001860 */
[----:B------:R2:W3:Y:S07]  /*8c30*/  LDSM.16.MT88.4 R160, [R140+0x1000] ;  /* 0x001000008ca0783b */ /* 0x0004ee0000004200 */
[-C--:B-1----:R-:W-:Y:S03]  /*8c40*/  HMMA.16816.F32 R100, R152, R156.reuse, R100 ;  /* 0x0000009c9864723c */ /* 0x082fe60000001864 */
[----:B--2---:R-:W-:Y:S05]  /*8c50*/  F2FP.F16.F32.PACK_AB R140, R206, R207 ;  /* 0x000000cfce8c723e */ /* 0x004fea00000000ff */
[C---:B------:R-:W-:Y:S08]  /*8c60*/  HMMA.16816.F32 R104, R148.reuse, R156, R104 ;  /* 0x0000009c9468723c */ /* 0x040ff00000001868 */
[-C--:B------:R-:W-:Y:S08]  /*8c70*/  HMMA.16816.F32 R108, R148, R158.reuse, R108 ;  /* 0x0000009e946c723c */ /* 0x080ff0000000186c */
[C---:B------:R-:W-:Y:S08]  /*8c80*/  HMMA.16816.F32 R112, R152.reuse, R158, R112 ;  /* 0x0000009e9870723c */ /* 0x040ff00000001870 */
[-C--:B---3--:R-:W-:Y:S08]  /*8c90*/  HMMA.16816.F32 R116, R152, R160.reuse, R116 ;  /* 0x000000a09874723c */ /* 0x088ff00000001874 */
[C---:B------:R-:W-:Y:S08]  /*8ca0*/  HMMA.16816.F32 R120, R148.reuse, R160, R120 ;  /* 0x000000a09478723c */ /* 0x040ff00000001878 */
[-C--:B------:R-:W-:Y:S08]  /*8cb0*/  HMMA.16816.F32 R124, R148, R162.reuse, R124 ;  /* 0x000000a2947c723c */ /* 0x080ff0000000187c */
[----:B------:R-:W-:Y:S08]  /*8cc0*/  HMMA.16816.F32 R128, R152, R162, R128 ;  /* 0x000000a29880723c */ /* 0x000ff00000001880 */
[-C--:B------:R-:W-:Y:S01]  /*8cd0*/  HMMA.16816.F32 R152, R140, R164.reuse, R4 ;  /* 0x000000a48c98723c */ /* 0x080fe20000001804 */
[----:B------:R-:W1:Y:S07]  /*8ce0*/  LDSM.16.MT88.4 R4, [R218+0x1800] ;  /* 0x00180000da04783b */ /* 0x000e6e0000004200 */
        /* <DEDUP_REMOVED lines=25> */
[-C--:B------:R-:W-:Y:S03]  /*8e80*/  HMMA.16816.F32 R172, R180, R178.reuse, R28 ;  /* 0x000000b2b4ac723c */ /* 0x080fe6000000181c */
        /* <DEDUP_REMOVED lines=24> */
[----:B------:R-:W-:Y:S01]  /*9010*/  FADD.FTZ R5, R225, R2 ;  /* 0x00000002e1057221 */ /* 0x000fe20000010000 */
[----:B------:R-:W-:Y:S01]  /*9020*/  FADD.FTZ R4, R208, R0 ;  /* 0x00000000d0047221 */ /* 0x000fe20000010000 */
[----:B------:R-:W-:Y:S01]  /*9030*/  FADD.FTZ R2, R137, R8 ;  /* 0x0000000889027221 */ /* 0x000fe20000010000 */
[----:B------:R-:W-:Y:S01]  /*9040*/  IADD3 R0, PT, PT, R224, -0x1, RZ ;  /* 0xffffffffe0007810 */ /* 0x000fe20007ffe0ff */
[-C--:B------:R-:W-:Y:S03]  /*9050*/  HMMA.16816.F32 R124, R180, R6.reuse, R124 ;  /* 0x00000006b47c723c */ /* 0x080fe6000000187c */
[----:B------:R-:W-:Y:S01]  /*9060*/  FADD.FTZ R247, R211, R5 ;  /* 0x00000005d3f77221 */ /* 0x000fe20000010000 */
[----:B------:R-:W-:Y:S01]  /*9070*/  FADD.FTZ R246, R147, R4 ;  /* 0x0000000493f67221 */ /* 0x000fe20000010000 */
[----:B------:R-:W-:Y:S01]  /*9080*/  FADD.FTZ R248, R146, R2 ;  /* 0x0000000292f87221 */ /* 0x000fe20000010000 */
[----:B------:R-:W-:Y:S02]  /*9090*/  MOV R224, R0 ;  /* 0x0000000000e07202 */ /* 0x000fe40000000f00 */
[----:B------:R-:W-:Y:S04]  /*90a0*/  HMMA.16816.F32 R128, R140, R6, R128 ;  /* 0x000000068c80723c */ /* 0x000fe80000001880 */
[----:B------:R-:W-:Y:S02]  /*90b0*/  MOV R140, R144 ;  /* 0x00000090008c7202 */ /* 0x000fe40000000f00 */
[----:B------:R-:W-:Y:S02]  /*90c0*/  MOV R141, R134 ;  /* 0x00000086008d7202 */ /* 0x000fe40000000f00 */
[----:B------:R-:W-:Y:S01]  /*90d0*/  MOV R142, R135 ;  /* 0x00000087008e7202 */ /* 0x000fe20000000f00 */
[----:B------:R-:W-:Y:S11]  /*90e0*/  @P2 BRA `(.L_x_2231) ;  /* 0xffffffd400202947 */ /* 0x000ff6000383ffff */
.L_x_2230:
        /* <DEDUP_REMOVED lines=121> */
[C---:B------:R-:W-:Y:S01]  /*9880*/  FMUL.FTZ R158, R0.reuse, R158 ;  /* 0x0000009e009e7220 */ /* 0x040fe20000410000 */
        /* <DEDUP_REMOVED lines=218> */
.L_x_2234:
[----:B------:R-:W-:Y:S01]  /*a630*/  BAR.SYNC.DEFER_BLOCKING 0x0 ;  /* 0x0000000000007b1d */ /* 0x000fe20000010000 */
[C---:B------:R-:W-:Y:S01]  /*a640*/  ISETP.NE.AND P0, PT, R145.reuse, -0x1, PT ;  /* 0xffffffff9100780c */ /* 0x040fe20003f05270 */
[----:B-1----:R-:W-:Y:S01]  /*a650*/  @P6 IMAD.WIDE.U32 R22, R145, R8, RZ ;  /* 0x0000000891166225 */ /* 0x002fe200078e00ff */
[----:B------:R-:W-:-:S05]  /*a660*/  ISETP.NE.AND P5, PT, R14, RZ, !P5 ;  /* 0x000000ff0e00720c */ /* 0x000fca0006fa5270 */
[----:B------:R-:W1:Y:S01]  /*a670*/  @P2 LDC R15, c[0x0][0x458] ;  /* 0x00011600ff0f2b82 */ /* 0x000e620000000800 */
[C---:B------:R-:W-:Y:S01]  /*a680*/  @!P6 IMAD R26, R146.reuse, R3, R11 ;  /* 0x00000003921ae224 */ /* 0x040fe200078e020b */
        /* <DEDUP_REMOVED lines=72> */
.L_x_2236:
[----:B------:R-:W-:Y:S05]  /*ab10*/  BSYNC.RECONVERGENT B0 ;  /* 0x0000000000007941 */ /* 0x000fea0003800200 */
.L_x_2235:
[----:B------:R-:W-:Y:S01]  /*ab20*/  SHF.R.U32.HI R19, RZ, 0x3, R143 ;  /* 0x00000003ff137819 */ /* 0x000fe2000001168f */
[----:B-1----:R-:W-:Y:S01]  /*ab30*/  IMAD.SHL.U32 R20, R143, 0x8, RZ ;  /* 0x000000088f147824 */ /* 0x002fe200078e00ff */
[----:B------:R1:W2:Y:S01]  /*ab40*/  LDS.128 R8, [R223+0x4000] ;  /* 0x00400000df087984 */ /* 0x0002a20000000c00 */
[----:B------:R-:W-:Y:S01]  /*ab50*/  @P6 IMAD.MOV.U32 R13, RZ, RZ, R22 ;  /* 0x000000ffff0d6224 */ /* 0x000fe200078e0016 */
[----:B------:R-:W3:Y:S01]  /*ab60*/  S2UR UR11, SR_CTAID.X ;  /* 0x00000000000b79c3 */ /* 0x000ee20000002500 */
[C---:B------:R-:W-:Y:S01]  /*ab70*/  VIADD R2, R19.reuse, 0x10 ;  /* 0x0000001013027836 */ /* 0x040fe20000000000 */
[----:B------:R-:W-:Y:S01]  /*ab80*/  LOP3.LUT R20, R20, 0x38, RZ, 0xc0, !PT ;  /* 0x0000003814147812 */ /* 0x000fe200078ec0ff */
[----:B------:R-:W4:Y:S01]  /*ab90*/  LDCU.64 UR4, c[0x0][0x410] ;  /* 0x00008200ff0477ac */ /* 0x000f220008000a00 */
[----:B------:R-:W-:Y:S01]  /*aba0*/  VIADD R0, R19, 0x20 ;  /* 0x0000002013007836 */ /* 0x000fe20000000000 */
[----:B------:R-:W-:Y:S01]  /*abb0*/  LEA.HI R5, R143, 0x30, RZ, 0x1d ;  /* 0x000000308f057811 */ /* 0x000fe200078fe8ff */
[C---:B------:R-:W-:Y:S01]  /*abc0*/  VIADD R4, R19.reuse, 0x40 ;  /* 0x0000004013047836 */ /* 0x040fe20000000000 */
[-C--:B-----5:R-:W-:Y:S01]  /*abd0*/  ISETP.GE.AND P0, PT, R2, R32.reuse, PT ;  /* 0x000000200200720c */ /* 0x0a0fe20003f06270 */
[----:B------:R-:W-:Y:S01]  /*abe0*/  BSSY.RECONVERGENT B0, `(.L_x_2237) ;  /* 0x000001e000007945 */ /* 0x000fe20003800200 */
[----:B------:R-:W-:Y:S01]  /*abf0*/  IADD3 R2, P1, PT, R20, R13, RZ ;  /* 0x0000000d14027210 */ /* 0x000fe20007f3e0ff */
[C---:B------:R-:W-:Y:S01]  /*ac00*/  VIADD R18, R19.reuse, 0x60 ;  /* 0x0000006013127836 */ /* 0x040fe20000000000 */
[----:B------:R1:W1:Y:S01]  /*ac10*/  LDS.128 R12, [R223] ;  /* 0x00000000df0c7984 */ /* 0x0002620000000c00 */
[-C--:B------:R-:W-:Y:S01]  /*ac20*/  ISETP.GE.AND P4, PT, R0, R32.reuse, PT ;  /* 0x000000200000720c */ /* 0x080fe20003f86270 */
[----:B------:R-:W-:Y:S01]  /*ac30*/  VIADD R0, R19, 0x50 ;  /* 0x0000005013007836 */ /* 0x000fe20000000000 */
[-C--:B------:R-:W-:Y:S01]  /*ac40*/  ISETP.GE.AND P6, PT, R5, R32.reuse, PT ;  /* 0x000000200500720c */ /* 0x080fe20003fc6270 */
[----:B------:R-:W-:Y:S01]  /*ac50*/  IMAD.X R3, RZ, RZ, R26, P1 ;  /* 0x000000ffff037224 */ /* 0x000fe200008e061a */
[----:B------:R-:W-:-:S02]  /*ac60*/  ISETP.GE.AND P1, PT, R19, R32, PT ;  /* 0x000000201300720c */ /* 0x000fc40003f26270 */
[-C--:B------:R-:W-:Y:S02]  /*ac70*/  ISETP.GE.AND P3, PT, R4, R32.reuse, PT ;  /* 0x000000200400720c */ /* 0x080fe40003f66270 */
[----:B------:R-:W-:Y:S01]  /*ac80*/  ISETP.GE.AND P2, PT, R0, R32, PT ;  /* 0x000000200000720c */ /* 0x000fe20003f46270 */
[----:B----4-:R-:W-:Y:S01]  /*ac90*/  IMAD.WIDE.U32 R16, R27, UR4, R2 ;  /* 0x000000041b107c25 */ /* 0x010fe2000f8e0002 */
[----:B---3--:R-:W-:-:S03]  /*aca0*/  USHF.L.U32 UR9, UR11, 0x7, URZ ;  /* 0x000000070b097899 */ /* 0x008fc600080006ff */
[----:B------:R-:W-:-:S03]  /*acb0*/  IMAD R7, R27, UR5, R17 ;  /* 0x000000051b077c24 */ /* 0x000fc6000f8e0211 */
[----:B------:R-:W-:Y:S01]  /*acc0*/  LOP3.LUT R21, R19, UR9, RZ, 0xfc, !PT ;  /* 0x0000000913157c12 */ /* 0x000fe2000f8efcff */
[----:B------:R-:W-:Y:S06]  /*acd0*/  @P1 BRA `(.L_x_2238) ;  /* 0x0000000000381947 */ /* 0x000fec0003800000 */
        /* <DEDUP_REMOVED lines=12> */
[----:B-1----:R3:W-:Y:S10]  /*ada0*/  @!P5 STG.E.128 desc[UR20][R2.64], R12 ;  /* 0x0000000c0200d986 */ /* 0x0027f4000c101d14 */
[----:B--2---:R3:W-:Y:S02]  /*adb0*/  @!P1 STG.E.128 desc[UR20][R2.64+0x80], R8 ;  /* 0x0000800802009986 */ /* 0x0047e4000c101d14 */
.L_x_2238:
[----:B------:R-:W-:Y:S05]  /*adc0*/  BSYNC.RECONVERGENT B0 ;  /* 0x0000000000007941 */ /* 0x000fea0003800200 */
.L_x_2237:
[----:B-1-3--:R1:W3:Y:S01]  /*add0*/  LDS.128 R12, [R223+0x800] ;  /* 0x00080000df0c7984 */ /* 0x00a2e20000000c00 */
        /* <DEDUP_REMOVED lines=22> */
.L_x_2240:
[----:B------:R-:W-:Y:S05]  /*af40*/  BSYNC.RECONVERGENT B0 ;  /* 0x0000000000007941 */ /* 0x000fea0003800200 */
.L_x_2239:
        /* <DEDUP_REMOVED lines=22> */
.L_x_2242:
[----:B------:R-:W-:Y:S05]  /*b0b0*/  BSYNC.RECONVERGENT B0 ;  /* 0x0000000000007941 */ /* 0x000fea0003800200 */
.L_x_2241:
        /* <DEDUP_REMOVED lines=21> */
.L_x_2244:
[----:B------:R-:W-:Y:S05]  /*b210*/  BSYNC.RECONVERGENT B0 ;  /* 0x0000000000007941 */ /* 0x000fea0003800200 */
.L_x_2243:
        /* <DEDUP_REMOVED lines=21> */
.L_x_2246:
[----:B------:R-:W-:Y:S05]  /*b370*/  BSYNC.RECONVERGENT B0 ;  /* 0x0000000000007941 */ /* 0x000fea0003800200 */
.L_x_2245:
        /* <DEDUP_REMOVED lines=21> */
.L_x_2248:
[----:B------:R-:W-:Y:S05]  /*b4d0*/  BSYNC.RECONVERGENT B0 ;  /* 0x0000000000007941 */ /* 0x000fea0003800200 */
.L_x_2247:
        /* <DEDUP_REMOVED lines=21> */
.L_x_2250:
[----:B------:R-:W-:Y:S05]  /*b630*/  BSYNC.RECONVERGENT B0 ;  /* 0x0000000000007941 */ /* 0x000fea0003800200 */
.L_x_2249:
[----:B------:R-:W-:Y:S05]  /*b640*/  @P0 EXIT ;  /* 0x000000000000094d */ /* 0x000fea0003800000 */
[----:B------:R-:W5:Y:S01]  /*b650*/  LDCU.64 UR6, c[0x0][0x408] ;  /* 0x00008100ff0677ac */ /* 0x000f620008000a00 */
[----:B-12---:R1:W2:Y:S01]  /*b660*/  LDS.128 R8, [R223+0x7800] ;  /* 0x00780000df087984 */ /* 0x0062a20000000c00 */
        /* <DEDUP_REMOVED lines=18> */
.L_x_2251:
        /* <DEDUP_REMOVED lines=15> */
.L_x_2870:


//--------------------- .text._ZN5flash16flash_fwd_kernelI23Flash_fwd_kernel_traitsILi128ELi128ELi32ELi4ELb0ELb0EN7cutlass6half_tE19Flash_kernel_traitsILi128ELi128ELi32ELi4ES3_EELb1ELb0ELb1ELb0ELb0ELb1ELb0ELb0EEEvNS_16Flash_fwd_paramsE --------------------------
	.section	.text._ZN5flash16flash_fwd_kernelI23Flash_fwd_kernel_traitsILi128ELi128ELi32ELi4ELb0ELb0EN7cutlass6half_tE19Flash_kernel_traitsILi128ELi128ELi32ELi4ES3_EELb1ELb0ELb1ELb0ELb0ELb1ELb0ELb0EEEvNS_16Flash_fwd_paramsE,"ax",@progbits
	.align	128
        .global         _ZN5flash16flash_fwd_kernelI23Flash_fwd_kernel_traitsILi128ELi128ELi32ELi4ELb0ELb0EN7cutlass6half_tE19Flash_kernel_traitsILi128ELi128ELi32ELi4ES3_EELb1ELb0ELb1ELb0ELb0ELb1ELb0ELb0EEEvNS_16Flash_fwd_paramsE
        .type           _ZN5flash16flash_fwd_kernelI23Flash_fwd_kernel_traitsILi128ELi128ELi32ELi4ELb0ELb0EN7cutlass6half_tE19Flash_kernel_traitsILi128ELi128ELi32ELi4ES3_EELb1ELb0ELb1ELb0ELb0ELb1ELb0ELb0EEEvNS_16Flash_fwd_paramsE,@function
        .size           _ZN5flash16flash_fwd_kernelI23Flash_fwd_kernel_traitsILi128ELi128ELi32ELi4ELb0ELb0EN7cutlass6half_tE19Flash_kernel_traitsILi128ELi128ELi32ELi4ES3_EELb1ELb0ELb1ELb0ELb0ELb1ELb0ELb0EEEvNS_16Flash_fwd_paramsE,(.L_x_2871 - _ZN5flash16flash_fwd_kernelI23Flash_fwd_kernel_traitsILi128ELi128ELi32ELi4ELb0ELb0EN7cutlass6half_tE19Flash_kernel_traitsILi128ELi128ELi32ELi4ES3_EELb1ELb0ELb1ELb0ELb0ELb1ELb0ELb0EEEvNS_16Flash_fwd_paramsE)
        .other          _ZN5flash16flash_fwd_kernelI23Flash_fwd_kernel_traitsILi128ELi128ELi32ELi4ELb0ELb0EN7cutlass6half_tE19Flash_kernel_traitsILi128ELi128ELi32ELi4ES3_EELb1ELb0ELb1ELb0ELb0ELb1ELb0ELb0EEEvNS_16Flash_fwd_paramsE,@"STO_CUDA_ENTRY STV_DEFAULT"
_ZN5flash16flash_fwd_kernelI23Flash_fwd_kernel_traitsILi128ELi128ELi32ELi4ELb0ELb0EN7cutlass6half_tE19Flash_kernel_traitsILi128ELi128ELi32ELi4ES3_EELb1ELb0ELb1ELb0ELb0ELb1ELb0ELb0EEEvNS_16Flash_fwd_paramsE:
.text._ZN5flash16flash_fwd_kernelI23Flash_fwd_kernel_traitsILi128ELi128ELi32ELi4ELb0ELb0EN7cutlass6half_tE19Flash_kernel_traitsILi128ELi128ELi32ELi4ES3_EELb1ELb0ELb1ELb0ELb0ELb1ELb0ELb0EEEvNS_16Flash_fwd_paramsE:
        /* <DEDUP_REMOVED lines=14> */
[----:B------:R-:W-:Y:S01]  /*00e0*/  IMAD.U32 R3, RZ, RZ, UR31 ;  /* 0x0000001fff037e24 */ /* 0x000fe2000f8e00ff */
[----:B------:R-:W1:Y:S03]  /*00f0*/  LDCU.64 UR8, c[0x0][0x468] ;  /* 0x00008d00ff0877ac */ /* 0x000e660008000a00 */
[----:B------:R-:W-:Y:S01]  /*0100*/  S2UR UR23, SR_CTAID.Y ;  /* 0x00000000001779c3 */ /* 0x000fe20000002600 */
[----:B------:R-:W1:Y:S01]  /*0110*/  LDCU.64 UR6, c[0x0][0x478] ;  /* 0x00008f00ff0677ac */ /* 0x000e620008000a00 */
[----:B----4-:R3:W4:Y:S06]  /*0120*/  @P1 LDG.E.64 R4, desc[UR24][R2.64] ;  /* 0x0000001802041981 */ /* 0x01072c000c1e1b00 */
[----:B------:R-:W2:Y:S08]  /*0130*/  S2UR UR22, SR_CTAID.Z ;  /* 0x00000000001679c3 */ /* 0x000eb00000002700 */
[----:B------:R-:W4:Y:S01]  /*0140*/  @P1 LDC R0, c[0x0][0x520] ;  /* 0x00014800ff001b82 */ /* 0x000f220000000800 */
[----:B---3--:R-:W-:-:S02]  /*0150*/  @P1 IMAD.MOV.U32 R2, RZ, RZ, R88 ;  /* 0x000000ffff021224 */ /* 0x008fc400078e0058 */
[----:B------:R-:W-:-:S06]  /*0160*/  @P1 IMAD.MOV.U32 R3, RZ, RZ, R89 ;  /* 0x000000ffff031224 */ /* 0x000fcc00078e0059 */
[----:B------:R-:W3:Y:S01]  /*0170*/  @P1 LDG.E.64 R2, desc[UR24][R2.64] ;  /* 0x0000001802021981 */ /* 0x000ee2000c1e1b00 */
[----:B--2---:R-:W-:Y:S01]  /*0180*/  ULOP3.LUT UR4, UR22, UR5, UR23, 0xfe, !UPT ;  /* 0x0000000516047292 */ /* 0x004fe2000f8efe17 */
[----:B------:R-:W-:Y:S01]  /*0190*/  ISETP.NE.U32.AND P4, PT, RZ, UR12, PT ;  /* 0x0000000cff007c0c */ /* 0x000fe2000bf85070 */
[----:B------:R-:W-:Y:S02]  /*01a0*/  UISETP.NE.U32.AND UP4, UPT, UR12, URZ, UPT ;  /* 0x000000ff0c00728c */ /* 0x000fe4000bf85070 */
[----:B------:R-:W-:Y:S01]  /*01b0*/  UISETP.NE.U32.AND UP3, UPT, UR10, URZ, UPT ;  /* 0x000000ff0a00728c */ /* 0x000fe2000bf65070 */
[----:B------:R-:W-:Y:S01]  /*01c0*/  ISETP.NE.AND.EX P4, PT, RZ, UR13, PT, P4 ;  /* 0x0000000dff007c0c */ /* 0x000fe2000bf85340 */
[----:B------:R-:W-:Y:S01]  /*01d0*/  UISETP.NE.AND.EX UP4, UPT, UR13, URZ, UPT, UP4 ;  /* 0x000000ff0d00728c */ /* 0x000fe2000bf85340 */
[----:B------:R-:W-:Y:S01]  /*01e0*/  LOP3.LUT P3, RZ, R222, UR4, RZ, 0xfc, !PT ;  /* 0x00000004deff7c12 */ /* 0x000fe2000f86fcff */
[----:B------:R-:W-:Y:S02]  /*01f0*/  UISETP.NE.AND.EX UP3, UPT, UR11, URZ, UPT, UP3 ;  /* 0x000000ff0b00728c */ /* 0x000fe4000bf65330 */
[----:B------:R-:W-:Y:S01]  /*0200*/  UIMAD.WIDE.U32 UR14, UR23, 0x4, UR14 ;  /* 0x00000004170e78a5 */ /* 0x000fe2000f8e000e */
[----:B------:R-:W2:Y:S01]  /*0210*/  LDCU.U8 UR4, c[0x0][0x532] ;  /* 0x0000a640ff0477ac */ /* 0x000ea20008000000 */
[----:B------:R-:W-:Y:S01]  /*0220*/  PLOP3.LUT P2, PT, PT, PT, UP4, 0x80, 0x8 ;  /* 0x000000000008781c */ /* 0x000fe20003f4f048 */
[----:B------:R-:W-:-:S02]  /*0230*/  USHF.L.U32 UR13, UR23, 0x2, URZ ;  /* 0x00000002170d7899 */ /* 0x000fc400080006ff */
[----:B-1----:R-:W-:-:S05]  /*0240*/  UISETP.EQ.U32.AND UP2, UPT, UR8, URZ, UPT ;  /* 0x000000ff0800728c */ /* 0x002fca000bf42070 */
[----:B------:R-:W1:Y:S01]  /*0250*/  @!P3 LDC.64 R6, c[0x0][0x528] ;  /* 0x00014a00ff06bb82 */ /* 0x000e620000000a00 */
[----:B------:R-:W-:Y:S02]  /*0260*/  USHF.R.U32.HI UR12, URZ, 0x1e, UR23 ;  /* 0x0000001eff0c7899 */ /* 0x000fe40008011617 */
[----:B------:R-:W-:Y:S02]  /*0270*/  UISETP.NE.U32.AND UP0, UPT, UR6, URZ, UPT ;  /* 0x000000ff0600728c */ /* 0x000fe4000bf05070 */
[----:B--2---:R-:W-:-:S04]  /*0280*/  UISETP.NE.AND UP5, UPT, UR4, URZ, UPT ;  /* 0x000000ff0400728c */ /* 0x004fc8000bfa5270 */
[----:B------:R-:W-:Y:S02]  /*0290*/  UISETP.EQ.OR.EX UP2, UPT, UR9, URZ, !UP5, UP2 ;  /* 0x000000ff0900728c */ /* 0x000fe4000ef42720 */
[----:B------:R-:W-:Y:S01]  /*02a0*/  UISETP.NE.AND.EX UP0, UPT, UR7, URZ, UPT, UP0 ;  /* 0x000000ff0700728c */ /* 0x000fe2000bf05300 */
[----:B----4-:R-:W-:Y:S02]  /*02b0*/  @P1 R2UR UR30, R4 ;  /* 0x00000000041e12ca */ /* 0x010fe400000e0000 */
[----:B------:R-:W-:-:S11]  /*02c0*/  @P1 R2UR UR31, R5 ;  /* 0x00000000051f12ca */ /* 0x000fd600000e0000 */
[----:B------:R-:W-:Y:S02]  /*02d0*/  IMAD.U32 R4, RZ, RZ, UR30 ;  /* 0x0000001eff047e24 */ /* 0x000fe4000f8e00ff */
[----:B------:R-:W-:-:S05]  /*02e0*/  IMAD.U32 R5, RZ, RZ, UR31 ;  /* 0x0000001fff057e24 */ /* 0x000fca000f8e00ff */
[----:B-1----:R1:W-:Y:S01]  /*02f0*/  @!P3 STG.E.64 desc[UR24][R6.64], R4 ;  /* 0x000000040600b986 */ /* 0x0023e2000c101b18 */
[----:B---3--:R-:W-:Y:S01]  /*0300*/  @P1 IADD3 R88, P0, PT, R2, R0, RZ ;  /* 0x0000000002581210 */ /* 0x008fe20007f1e0ff */
[----:B------:R-:W-:Y:S01]  /*0310*/  IMAD.U32 R2, RZ, RZ, UR14 ;  /* 0x0000000eff027e24 */ /* 0x000fe2000f8e00ff */
[----:B------:R-:W-:-:S03]  /*0320*/  @UP3 UIADD3 UR14, UP1, UPT, UR13, UR10, URZ ;  /* 0x0000000a0d0e3290 */ /* 0x000fc6000ff3e0ff */
[----:B------:R-:W-:Y:S01]  /*0330*/  @P1 IMAD.X R89, RZ, RZ, R3, P0 ;  /* 0x000000ffff591224 */ /* 0x000fe200000e0603 */
[----:B------:R-:W-:Y:S02]  /*0340*/  PLOP3.LUT P1, PT, PT, PT, UP3, 0x80, 0x8 ;  /* 0x000000000008781c */ /* 0x000fe40003f2f038 */
[----:B------:R-:W-:Y:S01]  /*0350*/  MOV R3, UR15 ;  /* 0x0000000f00037c02 */ /* 0x000fe20008000f00 */
[----:B------:R-:W-:Y:S02]  /*0360*/  @UP3 UIADD3.X UR15, UPT, UPT, UR12, UR11, URZ, UP1, !UPT ;  /* 0x0000000b0c0f3290 */ /* 0x000fe40008ffe4ff */
[----:B------:R-:W-:Y:S01]  /*0370*/  UIADD3 UR10, UP1, UPT, UR13, UR8, URZ ;  /* 0x000000080d0a7290 */ /* 0x000fe2000ff3e0ff */
[----:B-1----:R-:W-:Y:S02]  /*0380*/  @!P3 IMAD.MOV.U32 R4, RZ, RZ, R88 ;  /* 0x000000ffff04b224 */ /* 0x002fe400078e0058 */
[----:B------:R-:W-:Y:S01]  /*0390*/  @!P3 IMAD.MOV.U32 R5, RZ, RZ, R89 ;  /* 0x000000ffff05b224 */ /* 0x000fe200078e0059 */
[----:B------:R-:W-:-:S04]  /*03a0*/  UIADD3.X UR4, UPT, UPT, UR12, UR9, URZ, UP1, !UPT ;  /* 0x000000090c047290 */ /* 0x000fc80008ffe4ff */
[----:B------:R1:W-:Y:S01]  /*03b0*/  @!P3 STG.E.64 desc[UR24][R6.64+0x8], R4 ;  /* 0x000008040600b986 */ /* 0x0003e2000c101b18 */
[----:B------:R-:W-:-:S03]  /*03c0*/  PLOP3.LUT P3, PT, PT, PT, UP2, 0x80, 0x8 ;  /* 0x000000000008781c */ /* 0x000fc60003f6f028 */
[----:B------:R-:W2:Y:S01]  /*03d0*/  @P4 LDG.E R8, desc[UR24][R2.64] ;  /* 0x0000001802084981 */ /* 0x000ea2000c1e1900 */
[----:B------:R-:W-:Y:S01]  /*03e0*/  @UP0 UIADD3 UR6, UP1, UPT, UR13, UR6, URZ ;  /* 0x000000060d060290 */ /* 0x000fe2000ff3e0ff */
[----:B------:R-:W-:-:S03]  /*03f0*/  PLOP3.LUT P0, PT, PT, PT, UP0, 0x80, 0x8 ;  /* 0x000000000008781c */ /* 0x000fc60003f0f008 */
[----:B------:R-:W-:Y:S01]  /*0400*/  @UP0 UIADD3.X UR7, UPT, UPT, UR12, UR7, URZ, UP1, !UPT ;  /* 0x000000070c070290 */ /* 0x000fe20008ffe4ff */
[----:B-1----:R1:W3:Y:S01]  /*0410*/  @P2 LDG.E R7, desc[UR24][R2.64+0x4] ;  /* 0x0000041802072981 */ /* 0x0022e2000c1e1900 */
[----:B------:R-:W-:-:S04]  /*0420*/  IMAD.U32 R4, RZ, RZ, UR6 ;  /* 0x00000006ff047e24 */ /* 0x000fc8000f8e00ff */
[----:B------:R-:W-:Y:S01]  /*0430*/  IMAD.U32 R5, RZ, RZ, UR7 ;  /* 0x00000007ff057e24 */ /* 0x000fe2000f8e00ff */
[----:B------:R-:W4:Y:S04]  /*0440*/  @!UP4 LDCU UR28, c[0x0][0x434] ;  /* 0x00008680ff1cc7ac */ /* 0x000f280008000800 */
[----:B------:R-:W5:Y:S01]  /*0450*/  @P0 LDG.E R4, desc[UR24][R4.64] ;  /* 0x0000001804040981 */ /* 0x000f62000c1e1900 */
[----:B------:R-:W-:Y:S01]  /*0460*/  UMOV UR19, 0xffffffff ;  /* 0xffffffff00137882 */ /* 0x000fe20000000000 */
[----:B------:R-:W4:Y:S01]  /*0470*/  @!UP0 LDCU.64 UR6, c[0x0][0x488] ;  /* 0x00009100ff0687ac */ /* 0x000f220008000a00 */
[----:B-1----:R-:W-:Y:S02]  /*0480*/  IMAD.U32 R2, RZ, RZ, UR14 ;  /* 0x0000000eff027e24 */ /* 0x002fe4000f8e00ff */
[----:B------:R-:W-:-:S05]  /*0490*/  IMAD.U32 R3, RZ, RZ, UR15 ;  /* 0x0000000fff037e24 */ /* 0x000fca000f8e00ff */
[----:B------:R1:W4:Y:S02]  /*04a0*/  @P1 LDG.E R0, desc[UR24][R2.64] ;  /* 0x0000001802001981 */ /* 0x000324000c1e1900 */
[----:B-1----:R-:W-:Y:S01]  /*04b0*/  MOV R2, UR10 ;  /* 0x0000000a00027c02 */ /* 0x002fe20008000f00 */
[----:B------:R-:W-:-:S05]  /*04c0*/  IMAD.U32 R3, RZ, RZ, UR4 ;  /* 0x00000004ff037e24 */ /* 0x000fca000f8e00ff */
[----:B------:R-:W4:Y:S01]  /*04d0*/  @!P3 LDG.E R6, desc[UR24][R2.64] ;  /* 0x000000180206b981 */ /* 0x000f22000c1e1900 */
[----:B------:R-:W-:Y:S01]  /*04e0*/  UISETP.NE.U32.AND UP1, UPT, UR8, URZ, UPT ;  /* 0x000000ff0800728c */ /* 0x000fe2000bf25070 */
[----:B------:R-:W-:-:S03]  /*04f0*/  UMOV UR12, 0xffffffff ;  /* 0xffffffff000c7882 */ /* 0x000fc60000000000 */
[----:B------:R-:W-:Y:S02]  /*0500*/  UISETP.NE.AND.EX UP1, UPT, UR9, URZ, UPT, UP1 ;  /* 0x000000ff0900728c */ /* 0x000fe4000bf25310 */
[----:B------:R-:W-:Y:S01]  /*0510*/  USHF.L.U32 UR26, UR5, 0x7, URZ ;  /* 0x00000007051a7899 */ /* 0x000fe200080006ff */
[----:B------:R-:W-:Y:S01]  /*0520*/  UMOV UR11, URZ ;  /* 0x000000ff000b7c82 */ /* 0x000fe20008000000 */
[----:B--2---:R-:W-:Y:S02]  /*0530*/  @P4 R2UR UR19, R8 ;  /* 0x00000000081342ca */ /* 0x004fe400000e0000 */
[----:B---3--:R-:W-:-:S13]  /*0540*/  @P2 R2UR UR4, R7 ;  /* 0x00000000070422ca */ /* 0x008fda00000e0000 */
[----:B----4-:R-:W-:Y:S01]  /*0550*/  @UP4 UIADD3 UR28, UPT, UPT, UR4, -UR19, URZ ;  /* 0x80000013041c4290 */ /* 0x010fe2000fffe0ff */
[----:B------:R-:W1:Y:S03]  /*0560*/  @!UP0 LDCU UR4, c[0x0][0x43c] ;  /* 0x00008780ff0487ac */ /* 0x000e660008000800 */
        /* <DEDUP_REMOVED lines=13> */
.L_x_2252:
        /* <DEDUP_REMOVED lines=54> */
.L_x_2254:
        /* <DEDUP_REMOVED lines=32> */
[----:B------:R-:W-:Y:S01]  /*0ba0*/  UIMAD.WIDE.U32 UR10, UR5, 0x80, URZ ;  /* 0x00000080050a78a5 */ /* 0x000fe2000f8e00ff */
[----:B------:R-:W-:Y:S01]  /*0bb0*/  ISETP.GE.AND P5, PT, R15, UR26, PT ;  /* 0x0000001a0f007c0c */ /* 0x000fe2000bfa6270 */
[----:B------:R-:W-:Y:S01]  /*0bc0*/  USEL UR4, UR4, URZ, UP1 ;  /* 0x000000ff04047287 */ /* 0x000fe20008800000 */
[----:B------:R-:W-:Y:S01]  /*0bd0*/  ISETP.GE.AND P4, PT, R16, UR26, PT ;  /* 0x0000001a10007c0c */ /* 0x000fe2000bf86270 */
[----:B------:R-:W-:Y:S01]  /*0be0*/  USHF.R.S32.HI UR12, URZ, 0x1f, UR6 ;  /* 0x0000001fff0c7899 */ /* 0x000fe20008011406 */
[----:B------:R-:W-:Y:S01]  /*0bf0*/  ISETP.GE.AND P3, PT, R17, UR26, PT ;  /* 0x0000001a11007c0c */ /* 0x000fe2000bf66270 */
[----:B------:R-:W-:Y:S01]  /*0c00*/  USHF.R.S32.HI UR5, URZ, 0x1f, UR7 ;  /* 0x0000001fff057899 */ /* 0x000fe20008011407 */
[----:B------:R-:W-:Y:S01]  /*0c10*/  ISETP.GE.AND P2, PT, R18, UR26, PT ;  /* 0x0000001a12007c0c */ /* 0x000fe2000bf46270 */
[----:B------:R-:W-:Y:S01]  /*0c20*/  UIADD3 UR9, UP1, UP0, UR6, UR9, UR7 ;  /* 0x0000000906097290 */ /* 0x000fe2000f83e007 */
[C---:B------:R-:W-:Y:S01]  /*0c30*/  VIADD R19, R11.reuse, 0x70 ;  /* 0x000000700b137836 */ /* 0x040fe20000000000 */
[----:B------:R-:W-:-:S02]  /*0c40*/  LOP3.LUT R12, R11, UR10, RZ, 0xfc, !PT ;  /* 0x0000000a0b0c7c12 */ /* 0x000fc4000f8efcff */
        /* <DEDUP_REMOVED lines=14> */
.L_x_2256:
[----:B------:R-:W-:Y:S05]  /*0d30*/  BSYNC.RECONVERGENT B0 ;  /* 0x0000000000007941 */ /* 0x000fea0003800200 */
.L_x_2255:
        /* <DEDUP_REMOVED lines=17> */
.L_x_2258:
[----:B------:R-:W-:Y:S05]  /*0e50*/  BSYNC.RECONVERGENT B0 ;  /* 0x0000000000007941 */ /* 0x000fea0003800200 */
.L_x_2257:
        /* <DEDUP_REMOVED lines=16> */
.L_x_2260:
[----:B------:R-:W-:Y:S05]  /*0f60*/  BSYNC.RECONVERGENT B0 ;  /* 0x0000000000007941 */ /* 0x000fea0003800200 */
.L_x_2259:
        /* <DEDUP_REMOVED lines=16> */
.L_x_2262:
[----:B------:R-:W-:Y:S05]  /*1070*/  BSYNC.RECONVERGENT B0 ;  /* 0x0000000000007941 */ /* 0x000fea0003800200 */
.L_x_2261:
        /* <DEDUP_REMOVED lines=16> */
.L_x_2264:
[----:B------:R-:W-:Y:S05]  /*1180*/  BSYNC.RECONVERGENT B0 ;  /* 0x0000000000007941 */ /* 0x000fea0003800200 */
.L_x_2263:
        /* <DEDUP_REMOVED lines=16> */
.L_x_2266:
[----:B------:R-:W-:Y:S05]  /*1290*/  BSYNC.RECONVERGENT B0 ;  /* 0x0000000000007941 */ /* 0x000fea0003800200 */
.L_x_2265:
        /* <DEDUP_REMOVED lines=16> */
.L_x_2268:
[----:B------:R-:W-:Y:S05]  /*13a0*/  BSYNC.RECONVERGENT B0 ;  /* 0x0000000000007941 */ /* 0x000fea0003800200 */
.L_x_2267:
        /* <DEDUP_REMOVED lines=17> */
.L_x_2270:
[----:B------:R-:W-:Y:S05]  /*14c0*/  BSYNC.RECONVERGENT B0 ;  /* 0x0000000000007941 */ /* 0x000fea0003800200 */
.L_x_2269:
        /* <DEDUP_REMOVED lines=23> */
.L_x_2272:
[----:B------:R-:W-:Y:S05]  /*1640*/  BSYNC.RECONVERGENT B0 ;  /* 0x0000000000007941 */ /* 0x000fea0003800200 */
.L_x_2271:
        /* <DEDUP_REMOVED lines=11> */
.L_x_2274:
[----:B------:R-:W-:Y:S05]  /*1700*/  BSYNC.RECONVERGENT B0 ;  /* 0x0000000000007941 */ /* 0x000fea0003800200 */
.L_x_2273:
        /* <DEDUP_REMOVED lines=10> */
.L_x_2276:
[----:B------:R-:W-:Y:S05]  /*17b0*/  BSYNC.RECONVERGENT B0 ;  /* 0x0000000000007941 */ /* 0x000fea0003800200 */
.L_x_2275:
        /* <DEDUP_REMOVED lines=10> */
.L_x_2278:
[----:B------:R-:W-:Y:S05]  /*1860*/  BSYNC.RECONVERGENT B0 ;  /* 0x0000000000007941 */ /* 0x000fea0003800200 */
.L_x_2277:
        /* <DEDUP_REMOVED lines=10> */
.L_x_2280:
[----:B------:R-:W-:Y:S05]  /*1910*/  BSYNC.RECONVERGENT B0 ;  /* 0x0000000000007941 */ /* 0x000fea0003800200 */
.L_x_2279:
        /* <DEDUP_REMOVED lines=10> */
.L_x_2282:
[----:B------:R-:W-:Y:S05]  /*19c0*/  BSYNC.RECONVERGENT B0 ;  /* 0x0000000000007941 */ /* 0x000fea0003800200 */
.L_x_2281:
        /* <DEDUP_REMOVED lines=10> */
.L_x_2284:
[----:B------:R-:W-:Y:S05]  /*1a70*/  BSYNC.RECONVERGENT B0 ;  /* 0x0000000000007941 */ /* 0x000fea0003800200 */
.L_x_2283:
        /* <DEDUP_REMOVED lines=10> */
.L_x_2253:
        /* <DEDUP_REMOVED lines=20> */
[----:B------:R-:W-:Y:S05]  /*1c60*/  BRA `(.L_x_2286) ;  /* 0x0000000000187947 */ /* 0x000fea0003800000 */
.L_x_2285:
[----:B------:R-:W1:Y:S01]  /*1c70*/  LDCU.64 UR16, c[0x0][0x3b8] ;  /* 0x00007700ff1077ac */ /* 0x000e620008000a00 */
[----:B------:R-:W-:-:S04]  /*1c80*/  UIADD3 UR8, UPT, UPT, UR11, UR12, URZ ;  /* 0x0000000c0b087290 */ /* 0x000fc8000fffe0ff */
[----:B-1----:R-:W-:Y:S02]  /*1c90*/  UIMAD.WIDE.U32 UR6, UR8, UR16, URZ ;  /* 0x00000010080672a5 */ /* 0x002fe4000f8e00ff */
[----:B------:R-:W-:-:S04]  /*1ca0*/  UIMAD UR8, UR8, UR17, URZ ;  /* 0x00000011080872a4 */ /* 0x000fc8000f8e02ff */
[----:B------:R-:W-:Y:S01]  /*1cb0*/  UIADD3 UR8, UPT, UPT, UR7, UR8, URZ ;  /* 0x0000000807087290 */ /* 0x000fe2000fffe0ff */
[----:B------:R-:W-:Y:S02]  /*1cc0*/  UMOV UR10, UR6 ;  /* 0x00000006000a7c82 */ /* 0x000fe40008000000 */
.L_x_2286:
        /* <DEDUP_REMOVED lines=39> */
.L_x_2287:
[----:B------:R-:W1:Y:S01]  /*1f40*/  LDCU.64 UR14, c[0x0][0x3c0] ;  /* 0x00007800ff0e77ac */ /* 0x000e620008000a00 */
[----:B------:R-:W-:-:S04]  /*1f50*/  UIADD3 UR11, UPT, UPT, UR11, UR12, URZ ;  /* 0x0000000c0b0b7290 */ /* 0x000fc8000fffe0ff */
[----:B-1----:R-:W-:Y:S02]  /*1f60*/  UIMAD.WIDE.U32 UR36, UR11, UR14, URZ ;  /* 0x0000000e0b2472a5 */ /* 0x002fe4000f8e00ff */
[----:B------:R-:W-:-:S04]  /*1f70*/  UIMAD UR11, UR11, UR15, URZ ;  /* 0x0000000f0b0b72a4 */ /* 0x000fc8000f8e02ff */
[----:B------:R-:W-:-:S12]  /*1f80*/  UIADD3 UR12, UPT, UPT, UR37, UR11, URZ ;  /* 0x0000000b250c7290 */ /* 0x000fd8000fffe0ff */
.L_x_2288:
[----:B------:R-:W-:Y:S01]  /*1f90*/  UIADD3 UR29, UPT, UPT, -UR26, UR28, URZ ;  /* 0x0000001c1a1d7290 */ /* 0x000fe2000fffe1ff */
[--C-:B------:R-:W-:Y:S01]  /*1fa0*/  SHF.R.U32.HI R13, RZ, 0x3, R222.reuse ;  /* 0x00000003ff0d7819 */ /* 0x100fe200000116de */
[----:B------:R-:W1:Y:S01]  /*1fb0*/  LDCU.64 UR6, c[0x0][0x3c8] ;  /* 0x00007900ff0677ac */ /* 0x000e620008000a00 */
[C---:B------:R-:W-:Y:S01]  /*1fc0*/  IMAD.SHL.U32 R237, R222.reuse, 0x8, RZ ;  /* 0x00000008deed7824 */ /* 0x040fe200078e00ff */
[--C-:B------:R-:W-:Y:S01]  /*1fd0*/  SHF.R.U32.HI R186, RZ, 0x1, R222.reuse ;  /* 0x00000001ffba7819 */ /* 0x100fe200000116de */
[----:B------:R-:W-:Y:S01]  /*1fe0*/  IMAD.SHL.U32 R239, R222, 0x40, RZ ;  /* 0x00000040deef7824 */ /* 0x000fe200078e00ff */
[C---:B------:R-:W-:Y:S01]  /*1ff0*/  ISETP.GE.AND P5, PT, R13.reuse, UR29, PT ;  /* 0x0000001d0d007c0c */ /* 0x040fe2000bfa6270 */
[----:B------:R-:W-:Y:S01]  /*2000*/  VIADD R29, R13, 0x10 ;  /* 0x000000100d1d7836 */ /* 0x000fe20000000000 */
[----:B------:R-:W-:Y:S01]  /*2010*/  LOP3.LUT R187, R237, 0x38, RZ, 0xc0, !PT ;  /* 0x00000038edbb7812 */ /* 0x000fe200078ec0ff */
[----:B------:R-:W-:Y:S01]  /*2020*/  VIADD R4, R13, 0x20 ;  /* 0x000000200d047836 */ /* 0x000fe20000000000 */
[----:B------:R-:W-:Y:S01]  /*2030*/  UIMAD.WIDE.U32 UR34, UR5, 0x80, URZ ;  /* 0x00000080052278a5 */ /* 0x000fe2000f8e00ff */
[----:B------:R-:W2:Y:S01]  /*2040*/  S2UR UR5, SR_CgaCtaId ;  /* 0x00000000000579c3 */ /* 0x000ea20000008800 */
[----:B------:R-:W-:Y:S01]  /*2050*/  ISETP.GE.AND P3, PT, R29, UR29, PT ;  /* 0x0000001d1d007c0c */ /* 0x000fe2000bf66270 */
[C---:B------:R-:W-:Y:S01]  /*2060*/  VIADD R10, R13.reuse, 0x30 ;  /* 0x000000300d0a7836 */ /* 0x040fe20000000000 */
[----:B------:R-:W-:Y:S01]  /*2070*/  ISETP.GE.AND P1, PT, R4, UR29, PT ;  /* 0x0000001d04007c0c */ /* 0x000fe2000bf26270 */
[----:B------:R-:W-:Y:S01]  /*2080*/  VIADD R9, R13, 0x40 ;  /* 0x000000400d097836 */ /* 0x000fe20000000000 */
[----:B------:R-:W-:Y:S01]  /*2090*/  IADD3 R2, P0, PT, R187, UR32, RZ ;  /* 0x00000020bb027c10 */ /* 0x000fe2000ff1e0ff */
[----:B------:R-:W-:Y:S01]  /*20a0*/  UIADD3 UR33, UPT, UPT, UR4, -0x1, URZ ;  /* 0xffffffff04217890 */ /* 0x000fe2000fffe0ff */
[C---:B------:R-:W-:Y:S01]  /*20b0*/  LOP3.LUT R4, R237.reuse, 0x1f8, RZ, 0xc0, !PT ;  /* 0x000001f8ed047812 */ /* 0x040fe200078ec0ff */
[----:B------:R-:W3:Y:S01]  /*20c0*/  @!P5 LDC.64 R6, c[0x0][0x3b0] ;  /* 0x0000ec00ff06db82 */ /* 0x000ee20000000a00 */
[----:B-1----:R-:W-:Y:S01]  /*20d0*/  IMAD.U32 R0, RZ, RZ, UR6 ;  /* 0x00000006ff007e24 */ /* 0x002fe2000f8e00ff */
[----:B------:R-:W-:Y:S01]  /*20e0*/  LOP3.LUT R5, R237, 0x1e00, RZ, 0xc0, !PT ;  /* 0x00001e00ed057812 */ /* 0x000fe200078ec0ff */
[----:B------:R-:W-:Y:S01]  /*20f0*/  IMAD.X R3, RZ, RZ, UR9, P0 ;  /* 0x00000009ff037e24 */ /* 0x000fe200080e06ff */
[----:B------:R-:W-:Y:S01]  /*2100*/  LOP3.LUT R28, R13, UR34, RZ, 0xfc, !PT ;  /* 0x000000220d1c7c12 */ /* 0x000fe2000f8efcff */
[----:B------:R-:W-:Y:S01]  /*2110*/  UMOV UR6, 0x400 ;  /* 0x0000040000067882 */ /* 0x000fe20000000000 */
[----:B------:R-:W-:Y:S01]  /*2120*/  LOP3.LUT R4, R4, 0x38, R222, 0x78, !PT ;  /* 0x0000003804047812 */ /* 0x000fe200078e78de */
[----:B------:R-:W-:Y:S01]  /*2130*/  IMAD.WIDE.U32 R2, R0, UR22, R2 ;  /* 0x0000001600027c25 */ /* 0x000fe2000f8e0002 */
[----:B------:R-:W1:Y:S01]  /*2140*/  @!P5 LDC.64 R16, c[0x0][0x380] ;  /* 0x0000e000ff10db82 */ /* 0x000e620000000a00 */
[----:B------:R-:W-:Y:S01]  /*2150*/  ISETP.GE.AND P0, PT, R10, UR29, PT ;  /* 0x0000001d0a007c0c */ /* 0x000fe2000bf06270 */
[----:B------:R-:W-:Y:S01]  /*2160*/  UIMAD UR32, UR33, -0x20, UR27 ;  /* 0xffffffe0212078a4 */ /* 0x000fe2000f8e021b */
[----:B------:R-:W-:Y:S01]  /*2170*/  IMAD.U32 R0, RZ, RZ, UR7 ;  /* 0x00000007ff007e24 */ /* 0x000fe2000f8e00ff */
[----:B------:R-:W-:Y:S01]  /*2180*/  LOP3.LUT R227, R4, R5, RZ, 0xfc, !PT ;  /* 0x0000000504e37212 */ /* 0x000fe200078efcff */
[----:B------:R-:W-:Y:S01]  /*2190*/  IMAD.SHL.U32 R91, R222, 0x2, RZ ;  /* 0x00000002de5b7824 */ /* 0x000fe200078e00ff */
[----:B------:R-:W-:Y:S01]  /*21a0*/  @!P3 IADD3 R10, P4, PT, R28, 0x10, RZ ;  /* 0x000000101c0ab810 */ /* 0x000fe20007f9e0ff */
[----:B------:R-:W-:Y:S01]  /*21b0*/  IMAD R3, R0, UR22, R3 ;  /* 0x0000001600037c24 */ /* 0x000fe2000f8e0203 */
[----:B------:R-:W4:Y:S01]  /*21c0*/  @!P3 LDC.64 R14, c[0x0][0x3b0] ;  /* 0x0000ec00ff0ebb82 */ /* 0x000f220000000a00 */
[----:B------:R-:W-:Y:S01]  /*21d0*/  ISETP.GE.AND P6, PT, R9, UR29, PT ;  /* 0x0000001d09007c0c */ /* 0x000fe2000bfc6270 */
[----:B--2---:R-:W-:Y:S01]  /*21e0*/  ULEA UR5, UR5, UR6, 0x18 ;  /* 0x0000000605057291 */ /* 0x004fe2000f8ec0ff */
[----:B------:R-:W-:Y:S01]  /*21f0*/  LOP3.LUT R252, R187, 0x1c0, R239, 0xf8, !PT ;  /* 0x000001c0bbfc7812 */ /* 0x000fe200078ef8ef */
[----:B------:R-:W2:Y:S01]  /*2200*/  LDCU.64 UR6, c[0x0][0x390] ;  /* 0x00007200ff0677ac */ /* 0x000ea20008000a00 */
[----:B------:R-:W-:Y:S01]  /*2210*/  LOP3.LUT R79, R239, 0x400, RZ, 0xc0, !PT ;  /* 0x00000400ef4f7812 */ /* 0x000fe200078ec0ff */
[----:B------:R-:W-:Y:S01]  /*2220*/  STL [R1+0x34], R237 ;  /* 0x000034ed01007387 */ /* 0x000fe20000100800 */
[----:B------:R-:W-:Y:S01]  /*2230*/  LOP3.LUT R90, R252, 0x8, R186, 0x78, !PT ;  /* 0x00000008fc5a7812 */ /* 0x000fe200078e78ba */
[----:B------:R-:W5:Y:S01]  /*2240*/  @!P1 LDC.64 R18, c[0x0][0x3b0] ;  /* 0x0000ec00ff129b82 */ /* 0x000f620000000a00 */
[----:B---3--:R-:W-:Y:S01]  /*2250*/  @!P5 IMAD R8, R6, UR35, RZ ;  /* 0x000000230608dc24 */ /* 0x008fe2000f8e02ff */
[----:B------:R-:W-:Y:S01]  /*2260*/  LEA R227, R227, UR5, 0x1 ;  /* 0x00000005e3e37c11 */ /* 0x000fe2000f8e08ff */
[----:B------:R-:W-:Y:S01]  /*2270*/  @!P5 IMAD.WIDE.U32 R4, R28, R6, R2 ;  /* 0x000000061c04d225 */ /* 0x000fe200078e0002 */
[----:B------:R-:W-:Y:S01]  /*2280*/  LOP3.LUT R235, R91, 0x6, RZ, 0xc0, !PT ;  /* 0x000000065beb7812 */ /* 0x000fe200078ec0ff */
[----:B------:R-:W-:-:S02]  /*2290*/  UIADD3 UR21, UPT, UPT, UR27, UR21, -UR28 ;  /* 0x000000151b157290 */ /* 0x000fc4000fffe81c */
[C---:B------:R-:W-:Y:S01]  /*22a0*/  @!P5 IMAD R0, R28.reuse, R7, R8 ;  /* 0x000000071c00d224 */ /* 0x040fe200078e0208 */
[----:B------:R-:W3:Y:S01]  /*22b0*/  @!P3 LDC.64 R20, c[0x0][0x380] ;  /* 0x0000e000ff14bb82 */ /* 0x000ee20000000a00 */
[----:B------:R-:W-:Y:S01]  /*22c0*/  @!P1 IADD3 R8, P2, PT, R28, 0x20, RZ ;  /* 0x000000201c089810 */ /* 0x000fe20007f5e0ff */
[----:B------:R-:W-:Y:S01]  /*22d0*/  @!P3 IMAD.X R7, RZ, RZ, UR35, P4 ;  /* 0x00000023ff07be24 */ /* 0x000fe2000a0e06ff */
[C---:B-1----:R-:W-:Y:S01]  /*22e0*/  @!P5 LEA R6, P4, R4.reuse, R16, 0x1 ;  /* 0x000000100406d211 */ /* 0x042fe200078808ff */
[----:B------:R-:W-:Y:S02]  /*22f0*/  @!P5 IMAD.IADD R5, R5, 0x1, R0 ;  /* 0x000000010505d824 */ /* 0x000fe400078e0200 */
[----:B------:R-:W-:Y:S02]  /*2300*/  @!P1 IMAD.X R9, RZ, RZ, UR35, P2 ;  /* 0x00000023ff099e24 */ /* 0x000fe400090e06ff */
[----:B------:R-:W1:Y:S01]  /*2310*/  @!P1 LDC.64 R22, c[0x0][0x380] ;  /* 0x0000e000ff169b82 */ /* 0x000e620000000a00 */
[----:B----4-:R-:W-:Y:S01]  /*2320*/  @!P3 IMAD R0, R7, R14, RZ ;  /* 0x0000000e0700b224 */ /* 0x010fe200078e02ff */
[----:B------:R-:W-:Y:S01]  /*2330*/  @!P5 LEA.HI.X R7, R4, R17, R5, 0x1, P4 ;  /* 0x000000110407d211 */ /* 0x000fe200020f0c05 */
[----:B------:R-:W-:-:S02]  /*2340*/  @!P1 IMAD.MOV.U32 R5, RZ, RZ, R3 ;  /* 0x000000ffff059224 */ /* 0x000fc400078e0003 */
[C---:B------:R-:W-:Y:S02]  /*2350*/  @!P3 IMAD R0, R10.reuse, R15, R0 ;  /* 0x0000000f0a00b224 */ /* 0x040fe400078e0200 */
[----:B------:R-:W-:Y:S01]  /*2360*/  @!P3 IMAD.WIDE.U32 R10, R10, R14, R2 ;  /* 0x0000000e0a0ab225 */ /* 0x000fe200078e0002 */
[----:B------:R-:W-:Y:S01]  /*2370*/  @!PT LDS RZ, [RZ] ;  /* 0x00000000fffff984 */ /* 0x000fe20000000800 */
[----:B------:R-:W-:Y:S01]  /*2380*/  @!PT LDS RZ, [RZ] ;  /* 0x00000000fffff984 */ /* 0x000fe20000000800 */
[----:B------:R-:W-:Y:S01]  /*2390*/  @!PT LDS RZ, [RZ] ;  /* 0x00000000fffff984 */ /* 0x000fe20000000800 */
[----:B------:R-:W-:Y:S01]  /*23a0*/  @!P5 LDGSTS.E.BYPASS.LTC128B.128 [R227], desc[UR24][R6.64] ;  /* 0x0000000006e3dfae */ /* 0x000fe2000b981a18 */
[----:B------:R-:W4:Y:S02]  /*23b0*/  @!P0 LDC.64 R14, c[0x0][0x3b0] ;  /* 0x0000ec00ff0e8b82 */ /* 0x000f240000000a00 */
[----:B-----5:R-:W-:Y:S01]  /*23c0*/  @!P1 IMAD R4, R9, R18, RZ ;  /* 0x0000001209049224 */ /* 0x020fe200078e02ff */
[----:B------:R5:W-:Y:S01]  /*23d0*/  @!P5 LDGSTS.E.BYPASS.LTC128B.128 [R227+0x4000], desc[UR24][R6.64+0x80] ;  /* 0x0400008006e3dfae */ /* 0x000be2000b981a18 */
[----:B------:R-:W-:Y:S02]  /*23e0*/  @!P3 IMAD.IADD R0, R11, 0x1, R0 ;  /* 0x000000010b00b824 */ /* 0x000fe400078e0200 */
[----:B------:R-:W-:-:S02]  /*23f0*/  @!P1 IMAD R9, R8, R19, R4 ;  /* 0x0000001308099224 */ /* 0x000fc400078e0204 */
[----:B------:R-:W-:Y:S01]  /*2400*/  @!P1 IMAD.MOV.U32 R4, RZ, RZ, R2 ;  /* 0x000000ffff049224 */ /* 0x000fe200078e0002 */
[----:B------:R-:W2:Y:S03]  /*2410*/  @!P0 LDC.64 R16, c[0x0][0x380] ;  /* 0x0000e000ff108b82 */ /* 0x000ea60000000a00 */
[----:B------:R-:W-:Y:S01]  /*2420*/  @!P1 IMAD.WIDE.U32 R4, R8, R18, R4 ;  /* 0x0000001208049225 */ /* 0x000fe200078e0004 */
[----:B---3--:R-:W-:-:S03]  /*2430*/  @!P3 LEA R8, P4, R10, R20, 0x1 ;  /* 0x000000140a08b211 */ /* 0x008fc600078808ff */
[----:B------:R-:W-:Y:S01]  /*2440*/  @!P1 IMAD.IADD R5, R5, 0x1, R9 ;  /* 0x0000000105059824 */ /* 0x000fe200078e0209 */
[----:B------:R-:W-:Y:S01]  /*2450*/  @!P3 LEA.HI.X R9, R10, R21, R0, 0x1, P4 ;  /* 0x000000150a09b211 */ /* 0x000fe200020f0c00 */
[----:B------:R-:W-:Y:S01]  /*2460*/  VIADD R0, R13, 0x60 ;  /* 0x000000600d007836 */ /* 0x000fe20000000000 */
[----:B------:R-:W3:Y:S03]  /*2470*/  @!P6 LDC.64 R18, c[0x0][0x3b0] ;  /* 0x0000ec00ff12eb82 */ /* 0x000ee60000000a00 */
[----:B------:R-:W-:Y:S01]  /*2480*/  @!P3 LDGSTS.E.BYPASS.LTC128B.128 [R227+0x800], desc[UR24][R8.64] ;  /* 0x0080000008e3bfae */ /* 0x000fe2000b981a18 */
[----:B------:R-:W-:-:S03]  /*2490*/  ISETP.GE.AND P4, PT, R0, UR29, PT ;  /* 0x0000001d00007c0c */ /* 0x000fc6000bf86270 */
[----:B------:R2:W-:Y:S01]  /*24a0*/  @!P3 LDGSTS.E.BYPASS.LTC128B.128 [R227+0x4800], desc[UR24][R8.64+0x80] ;  /* 0x0480008008e3bfae */ /* 0x0005e2000b981a18 */
[----:B------:R-:W3:Y:S01]  /*24b0*/  @!P6 LDC.64 R20, c[0x0][0x380] ;  /* 0x0000e000ff14eb82 */ /* 0x000ee20000000a00 */
[----:B-----5:R-:W-:Y:S01]  /*24c0*/  VIADD R7, R13, 0x50 ;  /* 0x000000500d077836 */ /* 0x020fe20000000000 */
[----:B-1----:R-:W-:-:S04]  /*24d0*/  @!P1 LEA R6, P2, R4, R22, 0x1 ;  /* 0x0000001604069211 */ /* 0x002fc800078408ff */
[----:B------:R-:W-:-:S03]  /*24e0*/  ISETP.GE.AND P5, PT, R7, UR29, PT ;  /* 0x0000001d07007c0c */ /* 0x000fc6000bfa6270 */
[--C-:B------:R-:W-:Y:S01]  /*24f0*/  @!P4 IMAD.MOV.U32 R26, RZ, RZ, R2.reuse ;  /* 0x000000ffff1ac224 */ /* 0x100fe200078e0002 */
[----:B------:R-:W-:Y:S01]  /*2500*/  @!P1 LEA.HI.X R7, R4, R23, R5, 0x1, P2 ;  /* 0x0000001704079211 */ /* 0x000fe200010f0c05 */
[----:B------:R-:W-:Y:S01]  /*2510*/  VIADD R4, R13, 0x70 ;  /* 0x000000700d047836 */ /* 0x000fe20000000000 */
[----:B------:R-:W-:Y:S01]  /*2520*/  @!P0 IADD3 R10, P2, PT, R28, 0x30, RZ ;  /* 0x000000301c0a8810 */ /* 0x000fe20007f5e0ff */
[----:B------:R-:W-:Y:S02]  /*2530*/  @!P0 IMAD.MOV.U32 R5, RZ, RZ, R3 ;  /* 0x000000ffff058224 */ /* 0x000fe400078e0003 */
[----:B------:R-:W-:Y:S01]  /*2540*/  @!P1 LDGSTS.E.BYPASS.LTC128B.128 [R227+0x1000], desc[UR24][R6.64] ;  /* 0x0100000006e39fae */ /* 0x000fe2000b981a18 */
[----:B------:R-:W-:Y:S01]  /*2550*/  ISETP.GE.AND P3, PT, R4, UR29, PT ;  /* 0x0000001d04007c0c */ /* 0x000fe2000bf66270 */
[----:B------:R-:W-:Y:S02]  /*2560*/  @!P0 IMAD.X R0, RZ, RZ, UR35, P2 ;  /* 0x00000023ff008e24 */ /* 0x000fe400090e06ff */
[----:B------:R-:W-:Y:S01]  /*2570*/  @!P0 IMAD.MOV.U32 R4, RZ, RZ, R2 ;  /* 0x000000ffff048224 */ /* 0x000fe200078e0002 */
[----:B------:R1:W-:Y:S01]  /*2580*/  @!P1 LDGSTS.E.BYPASS.LTC128B.128 [R227+0x5000], desc[UR24][R6.64+0x80] ;  /* 0x0500008006e39fae */ /* 0x0003e2000b981a18 */
[----:B----4-:R-:W-:-:S02]  /*2590*/  @!P0 IMAD R0, R0, R14, RZ ;  /* 0x0000000e00008224 */ /* 0x010fc400078e02ff */
[----:B------:R-:W-:Y:S01]  /*25a0*/  @!P0 IMAD.WIDE.U32 R4, R10, R14, R4 ;  /* 0x0000000e0a048225 */ /* 0x000fe200078e0004 */
[----:B--2---:R-:W-:-:S03]  /*25b0*/  IADD3 R8, P1, PT, R187, UR10, RZ ;  /* 0x0000000abb087c10 */ /* 0x004fc6000ff3e0ff */
[----:B------:R-:W-:Y:S02]  /*25c0*/  @!P0 IMAD R0, R10, R15, R0 ;  /* 0x0000000f0a008224 */ /* 0x000fe400078e0200 */
[----:B------:R-:W-:Y:S02]  /*25d0*/  @!P6 IMAD.MOV.U32 R14, RZ, RZ, R2 ;  /* 0x000000ffff0ee224 */ /* 0x000fe400078e0002 */
[----:B------:R-:W-:Y:S01]  /*25e0*/  IMAD.X R9, RZ, RZ, UR8, P1 ;  /* 0x00000008ff097e24 */ /* 0x000fe200088e06ff */
[C---:B------:R-:W-:Y:S01]  /*25f0*/  @!P0 LEA R10, P1, R4.reuse, R16, 0x1 ;  /* 0x00000010040a8211 */ /* 0x040fe200078208ff */
[----:B------:R-:W-:Y:S01]  /*2600*/  @!P0 IMAD.IADD R0, R5, 0x1, R0 ;  /* 0x0000000105008824 */ /* 0x000fe200078e0200 */
[----:B------:R-:W2:Y:S01]  /*2610*/  LDCU.128 UR8, c[0x0][0x3d0] ;  /* 0x00007a00ff0877ac */ /* 0x000ea20008000c00 */
[----:B------:R-:W-:Y:S02]  /*2620*/  @!P6 IMAD.MOV.U32 R15, RZ, RZ, R3 ;  /* 0x000000ffff0fe224 */ /* 0x000fe400078e0003 */
[----:B------:R-:W-:Y:S01]  /*2630*/  @!P5 IMAD.MOV.U32 R22, RZ, RZ, R2 ;  /* 0x000000ffff16d224 */ /* 0x000fe200078e0002 */
[----:B------:R-:W-:Y:S01]  /*2640*/  @!P0 LEA.HI.X R11, R4, R17, R0, 0x1, P1 ;  /* 0x00000011040b8211 */ /* 0x000fe200008f0c00 */
[----:B------:R-:W-:Y:S01]  /*2650*/  IMAD.WIDE.U32 R4, R13, UR16, R8 ;  /* 0x000000100d047c25 */ /* 0x000fe2000f8e0008 */
[----:B------:R-:W-:-:S02]  /*2660*/  @!P6 IADD3 R8, P1, PT, R28, 0x40, RZ ;  /* 0x000000401c08e810 */ /* 0x000fc40007f3e0ff */
[----:B------:R-:W-:Y:S01]  /*2670*/  SHF.R.S32.HI R0, RZ, 0x1f, R12 ;  /* 0x0000001fff007819 */ /* 0x000fe2000001140c */
[--C-:B------:R-:W-:Y:S01]  /*2680*/  @!P5 IMAD.MOV.U32 R23, RZ, RZ, R3.reuse ;  /* 0x000000ffff17d224 */ /* 0x100fe200078e0003 */
[----:B------:R-:W-:Y:S01]  /*2690*/  @!P0 LDGSTS.E.BYPASS.LTC128B.128 [R227+0x1800], desc[UR24][R10.64] ;  /* 0x018000000ae38fae */ /* 0x000fe2000b981a18 */
[--C-:B------:R-:W-:Y:S01]  /*26a0*/  @!P4 IMAD.MOV.U32 R27, RZ, RZ, R3.reuse ;  /* 0x000000ffff1bc224 */ /* 0x100fe200078e0003 */
[----:B-1----:R-:W-:Y:S01]  /*26b0*/  IADD3 R6, P2, PT, R187, UR36, RZ ;  /* 0x00000024bb067c10 */ /* 0x002fe2000ff5e0ff */
[----:B------:R-:W-:Y:S01]  /*26c0*/  @!P3 IMAD.MOV.U32 R24, RZ, RZ, R2 ;  /* 0x000000ffff18b224 */ /* 0x000fe200078e0002 */
[----:B------:R1:W-:Y:S01]  /*26d0*/  @!P0 LDGSTS.E.BYPASS.LTC128B.128 [R227+0x5800], desc[UR24][R10.64+0x80] ;  /* 0x058000800ae38fae */ /* 0x0003e2000b981a18 */
[----:B------:R-:W-:Y:S02]  /*26e0*/  @!P3 IMAD.MOV.U32 R25, RZ, RZ, R3 ;  /* 0x000000ffff19b224 */ /* 0x000fe400078e0003 */
[----:B------:R-:W-:Y:S01]  /*26f0*/  IMAD.X R7, RZ, RZ, UR12, P2 ;  /* 0x0000000cff077e24 */ /* 0x000fe200090e06ff */
[----:B------:R-:W4:Y:S01]  /*2700*/  LDCU.64 UR12, c[0x0][0x388] ;  /* 0x00007100ff0c77ac */ /* 0x000f220008000a00 */
[C---:B------:R-:W-:Y:S01]  /*2710*/  IMAD R5, R13.reuse, UR17, R5 ;  /* 0x000000110d057c24 */ /* 0x040fe2000f8e0205 */
[C---:B------:R-:W-:Y:S01]  /*2720*/  ISETP.GE.AND P2, PT, R13.reuse, UR32, PT ;  /* 0x000000200d007c0c */ /* 0x040fe2000bf46270 */
[----:B------:R-:W-:-:S04]  /*2730*/  IMAD.WIDE.U32 R2, R13, UR14, R6 ;  /* 0x0000000e0d027c25 */ /* 0x000fc8000f8e0006 */
[----:B------:R-:W-:Y:S02]  /*2740*/  @!P6 IMAD.X R6, RZ, RZ, UR35, P1 ;  /* 0x00000023ff06ee24 */ /* 0x000fe400088e06ff */
[----:B--2---:R-:W-:Y:S02]  /*2750*/  IMAD R7, R0, UR8, RZ ;  /* 0x0000000800077c24 */ /* 0x004fe4000f8e02ff */
[-C--:B---3--:R-:W-:Y:S02]  /*2760*/  @!P6 IMAD R6, R6, R18.reuse, RZ ;  /* 0x000000120606e224 */ /* 0x088fe400078e02ff */
[----:B------:R-:W-:Y:S02]  /*2770*/  IMAD R0, R0, UR10, RZ ;  /* 0x0000000a00007c24 */ /* 0x000fe4000f8e02ff */
[C---:B------:R-:W-:Y:S02]  /*2780*/  @!P6 IMAD R16, R8.reuse, R19, R6 ;  /* 0x000000130810e224 */ /* 0x040fe400078e0206 */
[----:B------:R-:W-:-:S02]  /*2790*/  @!P6 IMAD.WIDE.U32 R8, R8, R18, R14 ;  /* 0x000000120808e225 */ /* 0x000fc400078e000e */
[----:B------:R-:W2:Y:S02]  /*27a0*/  @!P5 LDC.64 R18, c[0x0][0x3b0] ;  /* 0x0000ec00ff12db82 */ /* 0x000ea40000000a00 */
[C---:B------:R-:W-:Y:S02]  /*27b0*/  IMAD R14, R12.reuse, UR9, R7 ;  /* 0x000000090c0e7c24 */ /* 0x040fe4000f8e0207 */
[----:B------:R-:W-:Y:S01]  /*27c0*/  IMAD.WIDE.U32 R6, R12, UR8, R4 ;  /* 0x000000080c067c25 */ /* 0x000fe2000f8e0004 */
[----:B------:R-:W-:Y:S01]  /*27d0*/  @!P6 LEA R4, P1, R8, R20, 0x1 ;  /* 0x000000140804e211 */ /* 0x000fe200078208ff */
[----:B------:R-:W-:Y:S02]  /*27e0*/  USHF.L.U64.HI UR8, UR16, 0x5, UR17 ;  /* 0x0000000510087899 */ /* 0x000fe40008010211 */
[----:B------:R-:W-:Y:S01]  /*27f0*/  IMAD R3, R13, UR15, R3 ;  /* 0x0000000f0d037c24 */ /* 0x000fe2000f8e0203 */
[----:B----4-:R-:W-:Y:S01]  /*2800*/  LEA R249, P0, R6, UR12, 0x1 ;  /* 0x0000000c06f97c11 */ /* 0x010fe2000f8008ff */
[----:B------:R-:W-:Y:S01]  /*2810*/  IMAD R13, R12, UR11, R0 ;  /* 0x0000000b0c0d7c24 */ /* 0x000fe2000f8e0200 */
[----:B------:R-:W-:Y:S01]  /*2820*/  USHF.L.U32 UR12, UR14, 0x5, URZ ;  /* 0x000000050e0c7899 */ /* 0x000fe200080006ff */
[----:B------:R-:W-:-:S02]  /*2830*/  @!P6 IMAD.IADD R0, R9, 0x1, R16 ;  /* 0x000000010900e824 */ /* 0x000fc400078e0210 */
[----:B------:R-:W-:Y:S01]  /*2840*/  IMAD.IADD R7, R7, 0x1, R14 ;  /* 0x0000000107077824 */ /* 0x000fe200078e020e */
[----:B------:R-:W3:Y:S01]  /*2850*/  @!P3 LDC.64 R16, c[0x0][0x3b0] ;  /* 0x0000ec00ff10bb82 */ /* 0x000ee20000000a00 */
[----:B------:R-:W-:Y:S01]  /*2860*/  IMAD.WIDE.U32 R2, R12, UR10, R2 ;  /* 0x0000000a0c027c25 */ /* 0x000fe2000f8e0002 */
[----:B------:R-:W-:Y:S01]  /*2870*/  @!P6 LEA.HI.X R5, R8, R21, R0, 0x1, P1 ;  /* 0x000000150805e211 */ /* 0x000fe200008f0c00 */
[----:B------:R-:W-:Y:S01]  /*2880*/  STL [R1+0x30], R249 ;  /* 0x000030f901007387 */ /* 0x000fe20000100800 */
[----:B------:R-:W-:Y:S01]  /*2890*/  LEA.HI.X R247, R6, UR13, R7, 0x1, P0 ;  /* 0x0000000d06f77c11 */ /* 0x000fe200080f0c07 */
[----:B------:R-:W-:Y:S01]  /*28a0*/  IMAD.IADD R0, R3, 0x1, R13 ;  /* 0x0000000103007824 */ /* 0x000fe200078e020d */
[----:B------:R-:W-:Y:S01]  /*28b0*/  LEA R238, P1, R2, UR6, 0x1 ;  /* 0x0000000602ee7c11 */ /* 0x000fe2000f8208ff */
[----:B------:R-:W-:Y:S01]  /*28c0*/  USHF.L.U32 UR6, UR16, 0x5, URZ ;  /* 0x0000000510067899 */ /* 0x000fe200080006ff */
[----:B------:R-:W-:Y:S01]  /*28d0*/  @!P5 IADD3 R3, P0, PT, R28, 0x50, RZ ;  /* 0x000000501c03d810 */ /* 0x000fe20007f1e0ff */
[----:B------:R-:W4:Y:S01]  /*28e0*/  @!P5 LDC.64 R8, c[0x0][0x380] ;  /* 0x0000e000ff08db82 */ /* 0x000f220000000a00 */
[----:B------:R-:W-:Y:S01]  /*28f0*/  LEA.HI.X R236, R2, UR7, R0, 0x1, P1 ;  /* 0x0000000702ec7c11 */ /* 0x000fe200088f0c00 */
[----:B------:R-:W-:Y:S01]  /*2900*/  UIMAD.WIDE.U32 UR10, UR6, UR33, URZ ;  /* 0x00000021060a72a5 */ /* 0x000fe2000f8e00ff */
[----:B------:R-:W-:Y:S01]  /*2910*/  @!P6 LDGSTS.E.BYPASS.LTC128B.128 [R227+0x2000], desc[UR24][R4.64] ;  /* 0x0200000004e3efae */ /* 0x000fe2000b981a18 */
[----:B------:R-:W-:Y:S01]  /*2920*/  @!P5 IMAD.X R0, RZ, RZ, UR35, P0 ;  /* 0x00000023ff00de24 */ /* 0x000fe200080e06ff */
[----:B------:R-:W-:Y:S01]  /*2930*/  ISETP.GE.AND P0, PT, R29, UR32, PT ;  /* 0x000000201d007c0c */ /* 0x000fe2000bf06270 */
[----:B------:R-:W-:Y:S01]  /*2940*/  UIMAD UR7, UR8, UR33, URZ ;  /* 0x00000021080772a4 */ /* 0x000fe2000f8e02ff */
[----:B------:R5:W-:Y:S01]  /*2950*/  @!P6 LDGSTS.E.BYPASS.LTC128B.128 [R227+0x6000], desc[UR24][R4.64+0x80] ;  /* 0x0600008004e3efae */ /* 0x000be2000b981a18 */
[----:B------:R-:W5:Y:S01]  /*2960*/  @!P4 LDC.64 R14, c[0x0][0x3b0] ;  /* 0x0000ec00ff0ecb82 */ /* 0x000f620000000a00 */
[-C--:B--2---:R-:W-:Y:S01]  /*2970*/  @!P5 IMAD R0, R0, R18.reuse, RZ ;  /* 0x000000120000d224 */ /* 0x084fe200078e02ff */
[----:B------:R-:W-:Y:S01]  /*2980*/  UIADD3 UR7, UPT, UPT, UR11, UR7, URZ ;  /* 0x000000070b077290 */ /* 0x000fe2000fffe0ff */
[----:B------:R-:W-:Y:S01]  /*2990*/  STL [R1+0x3c], R238 ;  /* 0x00003cee01007387 */ /* 0x000fe20000100800 */
[----:B------:R-:W-:Y:S01]  /*29a0*/  UIMAD.WIDE.U32 UR12, UR12, UR33, URZ ;  /* 0x000000210c0c72a5 */ /* 0x000fe2000f8e00ff */
[C---:B------:R-:W-:Y:S01]  /*29b0*/  @!P5 IMAD R6, R3.reuse, R19, R0 ;  /* 0x000000130306d224 */ /* 0x040fe200078e0200 */
[C---:B------:R-:W-:Y:S01]  /*29c0*/  @!P4 IADD3 R0, P1, PT, R28.reuse, 0x60, RZ ;  /* 0x000000601c00c810 */ /* 0x040fe20007f3e0ff */
[----:B------:R-:W-:Y:S01]  /*29d0*/  @!P5 IMAD.WIDE.U32 R2, R3, R18, R22 ;  /* 0x000000120302d225 */ /* 0x000fe200078e0016 */
[----:B------:R-:W2:Y:S01]  /*29e0*/  @!P3 LDC.64 R20, c[0x0][0x380] ;  /* 0x0000e000ff14bb82 */ /* 0x000ea20000000a00 */
[----:B------:R-:W-:Y:S01]  /*29f0*/  STL [R1+0x2c], R247 ;  /* 0x00002cf701007387 */ /* 0x000fe20000100800 */
[----:B------:R-:W-:Y:S01]  /*2a00*/  VOTEU.ALL UP0, P0 ;  /* 0x0000000000ff7886 */ /* 0x000fe20000000000 */
[----:B------:R-:W-:Y:S01]  /*2a10*/  @!P4 IMAD.X R7, RZ, RZ, UR35, P1 ;  /* 0x00000023ff07ce24 */ /* 0x000fe200088e06ff */
[----:B-1----:R-:W-:Y:S01]  /*2a20*/  @!P3 IADD3 R10, P1, PT, R28, 0x70, RZ ;  /* 0x000000701c0ab810 */ /* 0x002fe20007f3e0ff */
[----:B------:R-:W-:Y:S01]  /*2a30*/  @!P5 IMAD.IADD R6, R3, 0x1, R6 ;  /* 0x000000010306d824 */ /* 0x000fe200078e0206 */
[----:B------:R-:W-:Y:S02]  /*2a40*/  STL [R1+0x38], R236 ;  /* 0x000038ec01007387 */ /* 0x000fe40000100800 */
[----:B------:R-:W1:Y:S01]  /*2a50*/  @!P4 LDC.64 R18, c[0x0][0x380] ;  /* 0x0000e000ff12cb82 */ /* 0x000e620000000a00 */
[----:B------:R-:W-:Y:S01]  /*2a60*/  @!P3 IMAD.X R11, RZ, RZ, UR35, P1 ;  /* 0x00000023ff0bbe24 */ /* 0x000fe200088e06ff */
[C---:B----4-:R-:W-:Y:S01]  /*2a70*/  @!P5 LEA R8, P6, R2.reuse, R8, 0x1 ;  /* 0x000000080208d211 */ /* 0x050fe200078c08ff */
[----:B------:R-:W-:Y:S03]  /*2a80*/  STL [R1+0x28], R91 ;  /* 0x0000285b01007387 */ /* 0x000fe60000100800 */
[----:B------:R-:W-:Y:S01]  /*2a90*/  @!P5 LEA.HI.X R9, R2, R9, R6, 0x1, P6 ;  /* 0x000000090209d211 */ /* 0x000fe200030f0c06 */
[----:B------:R-:W-:Y:S01]  /*2aa0*/  STL [R1+0x24], R235 ;  /* 0x000024eb01007387 */ /* 0x000fe20000100800 */
[----:B-----5:R-:W-:Y:S01]  /*2ab0*/  @!P4 IMAD R3, R7, R14, RZ ;  /* 0x0000000e0703c224 */ /* 0x020fe200078e02ff */
[----:B------:R-:W-:Y:S01]  /*2ac0*/  ISETP.GE.AND P6, PT, R29, UR32, PT ;  /* 0x000000201d007c0c */ /* 0x000fe2000bfc6270 */
[----:B------:R-:W-:Y:S01]  /*2ad0*/  IMAD.U32 R4, RZ, RZ, UR10 ;  /* 0x0000000aff047e24 */ /* 0x000fe2000f8e00ff */
[----:B------:R-:W-:Y:S01]  /*2ae0*/  @!P5 LDGSTS.E.BYPASS.LTC128B.128 [R227+0x2800], desc[UR24][R8.64] ;  /* 0x0280000008e3dfae */ /* 0x000fe2000b981a18 */
[----:B------:R-:W-:Y:S01]  /*2af0*/  IMAD.U32 R5, RZ, RZ, UR11 ;  /* 0x0000000bff057e24 */ /* 0x000fe2000f8e00ff */
[----:B------:R-:W-:Y:S01]  /*2b00*/  USHF.L.U32 UR11, UR16, 0x4, URZ ;  /* 0x00000004100b7899 */ /* 0x000fe200080006ff */
[----:B------:R-:W-:Y:S01]  /*2b10*/  IMAD.U32 R5, RZ, RZ, UR7 ;  /* 0x00000007ff057e24 */ /* 0x000fe2000f8e00ff */
[----:B------:R-:W-:Y:S01]  /*2b20*/  @!P2 LEA R12, P1, R4, R249, 0x1 ;  /* 0x000000f9040ca211 */ /* 0x000fe200078208ff */
[----:B------:R4:W-:Y:S01]  /*2b30*/  @!P5 LDGSTS.E.BYPASS.LTC128B.128 [R227+0x6800], desc[UR24][R8.64+0x80] ;  /* 0x0680008008e3dfae */ /* 0x0009e2000b981a18 */
[----:B------:R-:W-:-:S02]  /*2b40*/  @!UP0 UIADD3 UR9, UP1, UPT, UR11, UR10, URZ ;  /* 0x0000000a0b098290 */ /* 0x000fc4000ff3e0ff */
[----:B------:R-:W-:Y:S01]  /*2b50*/  @!P2 LEA.HI.X R13, R4, R247, R5, 0x1, P1 ;  /* 0x000000f7040da211 */ /* 0x000fe200008f0c05 */
[----:B---3--:R-:W-:Y:S01]  /*2b60*/  @!P3 IMAD R4, R11, R16, RZ ;  /* 0x000000100b04b224 */ /* 0x008fe200078e02ff */
[----:B------:R-:W-:Y:S01]  /*2b70*/  USHF.L.U64.HI UR10, UR16, 0x4, UR17 ;  /* 0x00000004100a7899 */ /* 0x000fe20008010211 */
[C---:B------:R-:W-:Y:S02]  /*2b80*/  @!P4 IMAD R5, R0.reuse, R15, R3 ;  /* 0x0000000f0005c224 */ /* 0x040fe400078e0203 */
[----:B------:R-:W-:Y:S01]  /*2b90*/  @!P4 IMAD.WIDE.U32 R2, R0, R14, R26 ;  /* 0x0000000e0002c225 */ /* 0x000fe200078e001a */
[----:B------:R-:W-:Y:S02]  /*2ba0*/  @!UP0 UIADD3.X UR7, UPT, UPT, UR10, UR7, URZ, UP1, !UPT ;  /* 0x000000070a078290 */ /* 0x000fe40008ffe4ff */
[----:B------:R-:W-:Y:S01]  /*2bb0*/  UISETP.GT.U32.AND UP0, UPT, UR33, UR18, UPT ;  /* 0x000000122100728c */ /* 0x000fe2000bf04070 */
[----:B------:R-:W-:Y:S01]  /*2bc0*/  @!P3 IMAD R4, R10, R17, R4 ;  /* 0x000000110a04b224 */ /* 0x000fe200078e0204 */
[----:B-1----:R-:W-:Y:S01]  /*2bd0*/  @!P4 LEA R6, P1, R2, R18, 0x1 ;  /* 0x000000120206c211 */ /* 0x002fe200078208ff */
[----:B------:R-:W-:-:S04]  /*2be0*/  @!P3 IMAD.WIDE.U32 R10, R10, R16, R24 ;  /* 0x000000100a0ab225 */ /* 0x000fc800078e0018 */
[----:B------:R-:W-:Y:S02]  /*2bf0*/  @!P4 IMAD.IADD R0, R3, 0x1, R5 ;  /* 0x000000010300c824 */ /* 0x000fe400078e0205 */
[----:B------:R-:W-:Y:S02]  /*2c00*/  IMAD.U32 R14, RZ, RZ, UR9 ;  /* 0x00000009ff0e7e24 */ /* 0x000fe4000f8e00ff */
[----:B------:R-:W-:Y:S01]  /*2c10*/  @!P3 IMAD.IADD R5, R11, 0x1, R4 ;  /* 0x000000010b05b824 */ /* 0x000fe200078e0204 */
[----:B--2---:R-:W-:Y:S02]  /*2c20*/  @!P3 LEA R4, P5, R10, R20, 0x1 ;  /* 0x000000140a04b211 */ /* 0x004fe400078a08ff */
[----:B------:R-:W-:Y:S01]  /*2c30*/  @!P4 LEA.HI.X R7, R2, R19, R0, 0x1, P1 ;  /* 0x000000130207c211 */ /* 0x000fe200008f0c00 */
[----:B------:R-:W-:Y:S01]  /*2c40*/  IMAD.U32 R0, RZ, RZ, UR7 ;  /* 0x00000007ff007e24 */ /* 0x000fe2000f8e00ff */
[----:B------:R-:W-:Y:S01]  /*2c50*/  @!P0 LEA R2, P1, R14, R249, 0x1 ;  /* 0x000000f90e028211 */ /* 0x000fe200078208ff */
[----:B------:R-:W-:Y:S01]  /*2c60*/  USHF.L.U64.HI UR7, UR14, 0x5, UR15 ;  /* 0x000000050e077899 */ /* 0x000fe2000801020f */
[----:B------:R-:W-:Y:S01]  /*2c70*/  @!P3 LEA.HI.X R5, R10, R21, R5, 0x1, P5 ;  /* 0x000000150a05b211 */ /* 0x000fe200028f0c05 */
[----:B------:R-:W-:Y:S01]  /*2c80*/  @!P4 LDGSTS.E.BYPASS.LTC128B.128 [R227+0x3000], desc[UR24][R6.64] ;  /* 0x0300000006e3cfae */ /* 0x000fe2000b981a18 */
[----:B------:R-:W-:Y:S01]  /*2c90*/  @!P0 LEA.HI.X R3, R14, R247, R0, 0x1, P1 ;  /* 0x000000f70e038211 */ /* 0x000fe200008f0c00 */
[----:B------:R-:W-:Y:S01]  /*2ca0*/  UIMAD UR7, UR7, UR33, URZ ;  /* 0x00000021070772a4 */ /* 0x000fe2000f8e02ff */
[----:B------:R-:W-:Y:S01]  /*2cb0*/  IMAD.U32 R0, RZ, RZ, UR14 ;  /* 0x0000000eff007e24 */ /* 0x000fe2000f8e00ff */
[----:B------:R1:W-:Y:S01]  /*2cc0*/  @!P4 LDGSTS.E.BYPASS.LTC128B.128 [R227+0x7000], desc[UR24][R6.64+0x80] ;  /* 0x0700008006e3cfae */ /* 0x0003e2000b981a18 */
[----:B----4-:R-:W-:Y:S01]  /*2cd0*/  LOP3.LUT R8, R239, 0x200, RZ, 0xc0, !PT ;  /* 0x00000200ef087812 */ /* 0x010fe200078ec0ff */
[----:B------:R-:W-:-:S02]  /*2ce0*/  UIADD3 UR7, UPT, UPT, UR13, UR7, URZ ;  /* 0x000000070d077290 */ /* 0x000fc4000fffe0ff */
[----:B------:R-:W-:Y:S04]  /*2cf0*/  @!P3 LDGSTS.E.BYPASS.LTC128B.128 [R227+0x3800], desc[UR24][R4.64] ;  /* 0x0380000004e3bfae */ /* 0x000fe8000b981a18 */
[----:B------:R2:W-:Y:S04]  /*2d00*/  @!P3 LDGSTS.E.BYPASS.LTC128B.128 [R227+0x7800], desc[UR24][R4.64+0x80] ;  /* 0x0780008004e3bfae */ /* 0x0005e8000b981a18 */
[----:B------:R-:W-:Y:S04]  /*2d10*/  @!P2 LDGSTS.E.BYPASS.LTC128B.128 [R227+0x8000], desc[UR24][R12.64] ;  /* 0x080000000ce3afae */ /* 0x000fe8000b981a18 */
[----:B------:R-:W-:Y:S04]  /*2d20*/  @!P2 LDGSTS.E.BYPASS.LTC128B.128 [R227+0x9000], desc[UR24][R12.64+0x80] ;  /* 0x090000800ce3afae */ /* 0x000fe8000b981a18 */
[----:B------:R-:W-:Y:S04]  /*2d30*/  @!P0 LDGSTS.E.BYPASS.LTC128B.128 [R227+0x8800], desc[UR24][R2.64] ;  /* 0x0880000002e38fae */ /* 0x000fe8000b981a18 */
[----:B------:R3:W-:Y:S01]  /*2d40*/  @!P0 LDGSTS.E.BYPASS.LTC128B.128 [R227+0x9800], desc[UR24][R2.64+0x80] ;  /* 0x0980008002e38fae */ /* 0x0007e2000b981a18 */
[----:B-1----:R-:W-:-:S03]  /*2d50*/  IMAD.U32 R6, RZ, RZ, UR7 ;  /* 0x00000007ff067e24 */ /* 0x002fc6000f8e00ff */
[----:B------:R-:W0:Y:S01]  /*2d60*/  LDGDEPBAR ;  /* 0x00000000000079af */ /* 0x000e220000000000 */
[----:B--2---:R-:W-:Y:S02]  /*2d70*/  IMAD.U32 R5, RZ, RZ, UR15 ;  /* 0x0000000fff057e24 */ /* 0x004fe4000f8e00ff */
[----:B---3--:R-:W-:Y:S01]  /*2d80*/  IMAD.U32 R2, RZ, RZ, UR12 ;  /* 0x0000000cff027e24 */ /* 0x008fe2000f8e00ff */
[----:B------:R-:W-:-:S04]  /*2d90*/  DEPBAR.LE SB0, 0x0 ;  /* 0x000080000000791a */ /* 0x000fc80000000000 */
[----:B------:R-:W-:Y:S01]  /*2da0*/  IMAD.U32 R3, RZ, RZ, UR13 ;  /* 0x0000000dff037e24 */ /* 0x000fe2000f8e00ff */
[----:B------:R-:W-:Y:S01]  /*2db0*/  BAR.SYNC.DEFER_BLOCKING 0x0 ;  /* 0x0000000000007b1d */ /* 0x000fe20000010000 */
[----:B------:R-:W-:Y:S02]  /*2dc0*/  @!P6 LEA R3, P0, R0, UR12, 0x4 ;  /* 0x0000000c0003ec11 */ /* 0x000fe4000f8020ff */
[----:B------:R-:W-:Y:S02]  /*2dd0*/  @!P2 LEA R4, P1, R2, R238, 0x1 ;  /* 0x000000ee0204a211 */ /* 0x000fe400078208ff */
[----:B------:R-:W-:Y:S01]  /*2de0*/  @!P6 LEA.HI.X R7, R0, UR7, R5, 0x4, P0 ;  /* 0x000000070007ec11 */ /* 0x000fe200080f2405 */
[----:B------:R-:W1:Y:S01]  /*2df0*/  LDCU UR7, c[0x0][0x3e0] ;  /* 0x00007c00ff0777ac */ /* 0x000e620008000800 */
[----:B------:R-:W-:Y:S01]  /*2e00*/  @!P2 LEA.HI.X R5, R2, R236, R6, 0x1, P1 ;  /* 0x000000ec0205a211 */ /* 0x000fe200008f0c06 */
[C---:B------:R-:W-:Y:S01]  /*2e10*/  IMAD.SHL.U32 R6, R222.reuse, 0x20, RZ ;  /* 0x00000020de067824 */ /* 0x040fe200078e00ff */
[----:B------:R-:W-:-:S02]  /*2e20*/  LOP3.LUT R0, R222, 0x8, RZ, 0xc0, !PT ;  /* 0x00000008de007812 */ /* 0x000fc400078ec0ff */
[C---:B------:R-:W-:Y:S02]  /*2e30*/  @!P6 LEA R2, P0, R3.reuse, R238, 0x1 ;  /* 0x000000ee0302e211 */ /* 0x040fe400078008ff */
[----:B------:R-:W-:Y:S02]  /*2e40*/  LOP3.LUT R6, R6, 0x7c00, RZ, 0xc0, !PT ;  /* 0x00007c0006067812 */ /* 0x000fe400078ec0ff */
[----:B------:R-:W-:Y:S02]  /*2e50*/  LOP3.LUT R0, R252, R0, RZ, 0x3c, !PT ;  /* 0x00000000fc007212 */ /* 0x000fe400078e3cff */
[----:B------:R-:W-:Y:S02]  /*2e60*/  IADD3 R6, PT, PT, R90, R8, R6 ;  /* 0x000000085a067210 */ /* 0x000fe40007ffe006 */
[----:B------:R-:W-:Y:S01]  /*2e70*/  @!P6 LEA.HI.X R3, R3, R236, R7, 0x1, P0 ;  /* 0x000000ec0303e211 */ /* 0x000fe200000f0c07 */
[----:B------:R-:W-:Y:S01]  /*2e80*/  IMAD R79, R0, 0x2, R79 ;  /* 0x00000002004f7824 */ /* 0x000fe200078e024f */
[----:B------:R-:W-:Y:S01]  /*2e90*/  LEA R77, R6, UR5, 0x1 ;  /* 0x00000005064d7c11 */ /* 0x000fe2000f8e08ff */
[----:B------:R-:W-:Y:S01]  /*2ea0*/  IMAD.MOV.U32 R0, RZ, RZ, 0x10 ;  /* 0x00000010ff007424 */ /* 0x000fe200078e00ff */
[----:B------:R-:W-:Y:S01]  /*2eb0*/  LOP3.LUT P1, RZ, R222, 0x4, RZ, 0xc0, !PT ;  /* 0x00000004deff7812 */ /* 0x000fe2000782c0ff */
[----:B------:R-:W-:Y:S01]  /*2ec0*/  @!PT LDS RZ, [RZ] ;  /* 0x00000000fffff984 */ /* 0x000fe20000000800 */
[----:B------:R-:W-:Y:S01]  /*2ed0*/  @!PT LDS RZ, [RZ] ;  /* 0x00000000fffff984 */ /* 0x000fe20000000800 */
[----:B------:R-:W-:Y:S01]  /*2ee0*/  @!PT LDS RZ, [RZ] ;  /* 0x00000000fffff984 */ /* 0x000fe20000000800 */
[----:B------:R-:W-:Y:S01]  /*2ef0*/  @!P2 LDGSTS.E.BYPASS.LTC128B.128 [R227+0xa000], desc[UR24][R4.64] ;  /* 0x0a00000004e3afae */ /* 0x000fe2000b981a18 */
[----:B------:R-:W-:Y:S01]  /*2f00*/  VIADD R132, R79, UR5 ;  /* 0x000000054f847c36 */ /* 0x000fe20008000000 */
[----:B-1----:R-:W-:-:S02]  /*2f10*/  UIMAD UR7, UR23, UR7, UR22 ;  /* 0x00000007170772a4 */ /* 0x002fc4000f8e0216 */
[----:B------:R1:W-:Y:S02]  /*2f20*/  @!P2 LDGSTS.E.BYPASS.LTC128B.128 [R227+0xb000], desc[UR24][R4.64+0x80] ;  /* 0x0b00008004e3afae */ /* 0x0003e4000b981a18 */
[----:B------:R-:W-:Y:S02]  /*2f30*/  USHF.L.U32 UR7, UR7, 0x5, URZ ;  /* 0x0000000507077899 */ /* 0x000fe400080006ff */
[----:B------:R-:W-:Y:S04]  /*2f40*/  @P2 STS.128 [R227+0xa000], RZ ;  /* 0x00a000ffe3002388 */ /* 0x000fe80000000c00 */
[----:B------:R-:W-:Y:S01]  /*2f50*/  @P2 STS.128 [R227+0xb000], RZ ;  /* 0x00b000ffe3002388 */ /* 0x000fe20000000c00 */
[----:B------:R-:W-:-:S03]  /*2f60*/  LOP3.LUT P2, RZ, R222, 0x2, RZ, 0xc0, !PT ;  /* 0x00000002deff7812 */ /* 0x000fc6000784c0ff */
[----:B------:R-:W-:Y:S01]  /*2f70*/  @P6 STS.128 [R227+0xa800], RZ ;  /* 0x00a800ffe3006388 */ /* 0x000fe20000000c00 */
[----:B------:R-:W-:-:S03]  /*2f80*/  SEL R0, R0, 0xfffffff0, !P2 ;  /* 0xfffffff000007807 */ /* 0x000fc60005000000 */
[----:B------:R-:W-:Y:S02]  /*2f90*/  @P6 STS.128 [R227+0xb800], RZ ;  /* 0x00b800ffe3006388 */ /* 0x000fe40000000c00 */
[C---:B------:R-:W-:Y:S02]  /*2fa0*/  IMAD R76, R0.reuse, 0x2, R132 ;  /* 0x00000002004c7824 */ /* 0x040fe400078e0284 */
[----:B------:R-:W-:Y:S01]  /*2fb0*/  @!PT LDS RZ, [RZ] ;  /* 0x00000000fffff984 */ /* 0x000fe20000000800 */
[----:B------:R-:W-:Y:S01]  /*2fc0*/  @!PT LDS RZ, [RZ] ;  /* 0x00000000fffff984 */ /* 0x000fe20000000800 */
[----:B------:R-:W-:Y:S01]  /*2fd0*/  @!PT LDS RZ, [RZ] ;  /* 0x00000000fffff984 */ /* 0x000fe20000000800 */
[----:B------:R-:W-:Y:S01]  /*2fe0*/  @!P6 LDGSTS.E.BYPASS.LTC128B.128 [R227+0xa800], desc[UR24][R2.64] ;  /* 0x0a80000002e3efae */ /* 0x000fe2000b981a18 */
[----:B------:R-:W-:-:S03]  /*2ff0*/  IMAD R78, R0, 0x2, R77 ;  /* 0x00000002004e7824 */ /* 0x000fc600078e024d */
[----:B------:R2:W-:Y:S04]  /*3000*/  @!P6 LDGSTS.E.BYPASS.LTC128B.128 [R227+0xb800], desc[UR24][R2.64+0x80] ;  /* 0x0b80008002e3efae */ /* 0x0005e8000b981a18 */
[----:B------:R-:W-:Y:S04]  /*3010*/  LDSM.16.M88.4 R16, [R79+UR5+0x8000] ;  /* 0x008000054f10783b */ /* 0x000fe80008000200 */
[----:B-1----:R-:W1:Y:S04]  /*3020*/  LDSM.16.M88.4 R4, [R77+0x2000] ;  /* 0x002000004d04783b */ /* 0x002e680000000200 */
[----:B------:R-:W3:Y:S04]  /*3030*/  LDSM.16.M88.4 R12, [R77] ;  /* 0x000000004d0c783b */ /* 0x000ee80000000200 */
[----:B------:R-:W4:Y:S04]  /*3040*/  LDSM.16.M88.4 R20, [R79+UR5+0x8800] ;  /* 0x008800054f14783b */ /* 0x000f280008000200 */
[----:B------:R-:W-:Y:S04]  /*3050*/  LDSM.16.M88.4 R36, [R76+0x8000] ;  /* 0x008000004c24783b */ /* 0x000fe80000000200 */
[----:B------:R-:W5:Y:S01]  /*3060*/  LDSM.16.M88.4 R8, [R78+0x2000] ;  /* 0x002000004e08783b */ /* 0x000f620000000200 */
[----:B--2---:R-:W-:-:S03]  /*3070*/  IMAD.MOV.U32 R2, RZ, RZ, 0x20 ;  /* 0x00000020ff027424 */ /* 0x004fc600078e00ff */
[----:B------:R-:W2:Y:S04]  /*3080*/  LDSM.16.M88.4 R24, [R78] ;  /* 0x000000004e18783b */ /* 0x000ea80000000200 */
[----:B------:R-:W2:Y:S01]  /*3090*/  LDSM.16.M88.4 R48, [R76+0x8800] ;  /* 0x008800004c30783b */ /* 0x000ea20000000200 */
[----:B------:R-:W-:-:S03]  /*30a0*/  SEL R2, R2, 0xffffffe0, !P1 ;  /* 0xffffffe002027807 */ /* 0x000fc60004800000 */
[----:B------:R-:W0:Y:S02]  /*30b0*/  LDGDEPBAR ;  /* 0x00000000000079af */ /* 0x000e240000000000 */
[C---:B------:R-:W-:Y:S02]  /*30c0*/  IMAD R3, R2.reuse, 0x2, R77 ;  /* 0x0000000202037824 */ /* 0x040fe400078e024d */
[----:B------:R-:W-:-:S05]  /*30d0*/  IMAD R2, R2, 0x2, R132 ;  /* 0x0000000202027824 */ /* 0x000fca00078e0284 */
[----:B------:R-:W-:Y:S01]  /*30e0*/  LDSM.16.M88.4 R28, [R2+0x8000] ;  /* 0x00800000021c783b */ /* 0x000fe20000000200 */
[----:B-1----:R-:W-:Y:S03]  /*30f0*/  HMMA.16816.F32 R40, R4, R18, RZ ;  /* 0x000000120428723c */ /* 0x002fe600000018ff */
[----:B------:R-:W-:Y:S05]  /*3100*/  LDSM.16.M88.4 R64, [R2+0x8800] ;  /* 0x008800000240783b */ /* 0x000fea0000000200 */
[-C--:B---3--:R-:W-:Y:S08]  /*3110*/  HMMA.16816.F32 R52, R12, R16.reuse, RZ ;  /* 0x000000100c34723c */ /* 0x088ff000000018ff */
[----:B------:R-:W-:Y:S08]  /*3120*/  HMMA.16816.F32 R44, R4, R16, RZ ;  /* 0x00000010042c723c */ /* 0x000ff000000018ff */
[----:B------:R-:W-:Y:S08]  /*3130*/  HMMA.16816.F32 R80, R12, R18, RZ ;  /* 0x000000120c50723c */ /* 0x000ff000000018ff */
[C---:B----4-:R-:W-:Y:S08]  /*3140*/  HMMA.16816.F32 R32, R4.reuse, R20, RZ ;  /* 0x000000140420723c */ /* 0x050ff000000018ff */
[----:B------:R-:W-:Y:S01]  /*3150*/  HMMA.16816.F32 R16, R4, R22, RZ ;  /* 0x000000160410723c */ /* 0x000fe200000018ff */
[----:B------:R-:W1:Y:S07]  /*3160*/  LDSM.16.M88.4 R4, [R3+0x2000] ;  /* 0x002000000304783b */ /* 0x000e6e0000000200 */
[C---:B------:R-:W-:Y:S08]  /*3170*/  HMMA.16816.F32 R84, R12.reuse, R20, RZ ;  /* 0x000000140c54723c */ /* 0x040ff000000018ff */
[----:B------:R-:W-:Y:S01]  /*3180*/  HMMA.16816.F32 R72, R12, R22, RZ ;  /* 0x000000160c48723c */ /* 0x000fe200000018ff */
[----:B------:R-:W3:Y:S07]  /*3190*/  LDSM.16.M88.4 R20, [R3] ;  /* 0x000000000314783b */ /* 0x000eee0000000200 */
[C---:B-----5:R-:W-:Y:S08]  /*31a0*/  HMMA.16816.F32 R56, R8.reuse, R38, R40 ;  /* 0x000000260838723c */ /* 0x060ff00000001828 */
[-C--:B------:R-:W-:Y:S08]  /*31b0*/  HMMA.16816.F32 R68, R8, R36.reuse, R44 ;  /* 0x000000240844723c */ /* 0x080ff0000000182c */
[----:B--2---:R-:W-:Y:S01]  /*31c0*/  HMMA.16816.F32 R40, R24, R36, R52 ;  /* 0x000000241828723c */ /* 0x004fe20000001834 */
[----:B------:R-:W-:-:S02]  /*31d0*/  IMAD R36, R0, 0x2, R3 ;  /* 0x0000000200247824 */ /* 0x000fc400078e0203 */
[----:B------:R-:W-:-:S03]  /*31e0*/  IMAD R0, R0, 0x2, R2 ;  /* 0x0000000200007824 */ /* 0x000fc600078e0202 */
[----:B------:R-:W-:Y:S02]  /*31f0*/  LDSM.16.M88.4 R12, [R36+0x2000] ;  /* 0x00200000240c783b */ /* 0x000fe40000000200 */
[C---:B------:R-:W-:Y:S02]  /*3200*/  HMMA.16816.F32 R60, R8.reuse, R48, R32 ;  /* 0x00000030083c723c */ /* 0x040fe40000001820 */
[----:B------:R-:W2:Y:S04]  /*3210*/  LDSM.16.M88.4 R32, [R0+0x8000] ;  /* 0x008000000020783b */ /* 0x000ea80000000200 */
[----:B------:R-:W4:Y:S02]  /*3220*/  LDSM.16.M88.4 R52, [R0+0x8800] ;  /* 0x008800000034783b */ /* 0x000f240000000200 */
[----:B------:R-:W-:Y:S02]  /*3230*/  HMMA.16816.F32 R44, R8, R50, R16 ;  /* 0x00000032082c723c */ /* 0x000fe40000001810 */
[----:B------:R-:W5:Y:S06]  /*3240*/  LDSM.16.M88.4 R16, [R36] ;  /* 0x000000002410783b */ /* 0x000f6c0000000200 */
[C---:B------:R-:W-:Y:S08]  /*3250*/  HMMA.16816.F32 R8, R24.reuse, R38, R80 ;  /* 0x000000261808723c */ /* 0x040ff00000001850 */
[C---:B------:R-:W-:Y:S08]  /*3260*/  HMMA.16816.F32 R84, R24.reuse, R48, R84 ;  /* 0x000000301854723c */ /* 0x040ff00000001854 */
[----:B------:R-:W-:Y:S01]  /*3270*/  HMMA.16816.F32 R72, R24, R50, R72 ;  /* 0x000000321848723c */ /* 0x000fe20000001848 */
[----:B------:R-:W-:Y:S07]  /*3280*/  LDSM.16.M88.4 R24, [R79+UR5+0x9000] ;  /* 0x009000054f18783b */ /* 0x000fee0008000200 */
[C---:B-1----:R-:W-:Y:S08]  /*3290*/  HMMA.16816.F32 R56, R4.reuse, R30, R56 ;  /* 0x0000001e0438723c */ /* 0x042ff00000001838 */
[C---:B------:R-:W-:Y:S08]  /*32a0*/  HMMA.16816.F32 R68, R4.reuse, R28, R68 ;  /* 0x0000001c0444723c */ /* 0x040ff00000001844 */
[C---:B------:R-:W-:Y:S08]  /*32b0*/  HMMA.16816.F32 R60, R4.reuse, R64, R60 ;  /* 0x00000040043c723c */ /* 0x040ff0000000183c */
[----:B------:R-:W-:Y:S01]  /*32c0*/  HMMA.16816.F32 R48, R4, R66, R44 ;  /* 0x000000420430723c */ /* 0x000fe2000000182c */
[----:B------:R-:W1:Y:S07]  /*32d0*/  LDSM.16.M88.4 R4, [R77+0x6000] ;  /* 0x006000004d04783b */ /* 0x000e6e0000000200 */
[C---:B---3--:R-:W-:Y:S01]  /*32e0*/  HMMA.16816.F32 R44, R20.reuse, R28, R40 ;  /* 0x0000001c142c723c */ /* 0x048fe20000001828 */
[----:B------:R-:W3:Y:S07]  /*32f0*/  LDSM.16.M88.4 R40, [R79+UR5+0x9800] ;  /* 0x009800054f28783b */ /* 0x000eee0008000200 */
[C---:B------:R-:W-:Y:S01]  /*3300*/  HMMA.16816.F32 R28, R20.reuse, R30, R8 ;  /* 0x0000001e141c723c */ /* 0x040fe20000001808 */
[----:B------:R-:W3:Y:S07]  /*3310*/  LDSM.16.M88.4 R8, [R77+0x4000] ;  /* 0x004000004d08783b */ /* 0x000eee0000000200 */
[C---:B------:R-:W-:Y:S08]  /*3320*/  HMMA.16816.F32 R84, R20.reuse, R64, R84 ;  /* 0x000000401454723c */ /* 0x040ff00000001854 */
[----:B------:R-:W-:Y:S01]  /*3330*/  HMMA.16816.F32 R72, R20, R66, R72 ;  /* 0x000000421448723c */ /* 0x000fe20000001848 */
[----:B------:R-:W-:Y:S07]  /*3340*/  LDSM.16.M88.4 R20, [R78+0x4000] ;  /* 0x004000004e14783b */ /* 0x000fee0000000200 */
[C---:B--2---:R-:W-:Y:S08]  /*3350*/  HMMA.16816.F32 R64, R12.reuse, R34, R56 ;  /* 0x000000220c40723c */ /* 0x044ff00000001838 */
[C---:B----4-:R-:W-:Y:S08]  /*3360*/  HMMA.16816.F32 R56, R12.reuse, R54, R48 ;  /* 0x000000360c38723c */ /* 0x050ff00000001830 */
[-C--:B------:R-:W-:Y:S08]  /*3370*/  HMMA.16816.F32 R68, R12, R32.reuse, R68 ;  /* 0x000000200c44723c */ /* 0x080ff00000001844 */
[----:B-----5:R-:W-:Y:S08]  /*3380*/  HMMA.16816.F32 R48, R16, R32, R44 ;  /* 0x000000201030723c */ /* 0x020ff0000000182c */
[----:B------:R-:W-:Y:S01]  /*3390*/  HMMA.16816.F32 R80, R12, R52, R60 ;  /* 0x000000340c50723c */ /* 0x000fe2000000183c */
[----:B------:R-:W-:Y:S04]  /*33a0*/  LDSM.16.M88.4 R12, [R78+0x6000] ;  /* 0x006000004e0c783b */ /* 0x000fe80000000200 */
[----:B------:R-:W2:Y:S03]  /*33b0*/  LDSM.16.M88.4 R60, [R76+0x9800] ;  /* 0x009800004c3c783b */ /* 0x000ea60000000200 */
[C---:B------:R-:W-:Y:S01]  /*33c0*/  HMMA.16816.F32 R44, R16.reuse, R34, R28 ;  /* 0x00000022102c723c */ /* 0x040fe2000000181c */
[----:B------:R3:W4:Y:S07]  /*33d0*/  LDSM.16.M88.4 R28, [R76+0x9000] ;  /* 0x009000004c1c783b */ /* 0x00072e0000000200 */
[C---:B------:R-:W-:Y:S08]  /*33e0*/  HMMA.16816.F32 R32, R16.reuse, R52, R84 ;  /* 0x000000341020723c */ /* 0x040ff00000001854 */
[----:B------:R-:W-:Y:S01]  /*33f0*/  HMMA.16816.F32 R52, R16, R54, R72 ;  /* 0x000000361034723c */ /* 0x000fe20000001848 */
[----:B------:R-:W-:Y:S07]  /*3400*/  LDSM.16.M88.4 R16, [R3+0x6000] ;  /* 0x006000000310783b */ /* 0x000fee0000000200 */
[C---:B-1----:R-:W-:Y:S08]  /*3410*/  HMMA.16816.F32 R72, R4.reuse, R24, R68 ;  /* 0x000000180448723c */ /* 0x042ff00000001844 */
[C---:B------:R-:W-:Y:S08]  /*3420*/  HMMA.16816.F32 R68, R4.reuse, R26, R64 ;  /* 0x0000001a0444723c */ /* 0x040ff00000001840 */
[C---:B---3--:R-:W-:Y:S08]  /*3430*/  HMMA.16816.F32 R76, R4.reuse, R40, R80 ;  /* 0x00000028044c723c */ /* 0x048ff00000001850 */
[----:B------:R-:W-:Y:S08]  /*3440*/  HMMA.16816.F32 R4, R4, R42, R56 ;  /* 0x0000002a0404723c */ /* 0x000ff00000001838 */
[C---:B------:R-:W-:Y:S01]  /*3450*/  HMMA.16816.F32 R84, R8.reuse, R40, R32 ;  /* 0x000000280854723c */ /* 0x040fe20000001820 */
[----:B------:R-:W1:Y:S07]  /*3460*/  LDSM.16.M88.4 R32, [R2+0x9000] ;  /* 0x009000000220783b */ /* 0x000e6e0000000200 */
[C---:B------:R-:W-:Y:S01]  /*3470*/  HMMA.16816.F32 R80, R8.reuse, R26, R44 ;  /* 0x0000001a0850723c */ /* 0x040fe2000000182c */
[----:B------:R3:W5:Y:S07]  /*3480*/  LDSM.16.M88.4 R44, [R2+0x9800] ;  /* 0x00980000022c783b */ /* 0x00076e0000000200 */
[C---:B------:R-:W-:Y:S01]  /*3490*/  HMMA.16816.F32 R48, R8.reuse, R24, R48 ;  /* 0x000000180830723c */ /* 0x040fe20000001830 */
[----:B------:R-:W-:Y:S07]  /*34a0*/  LDSM.16.M88.4 R24, [R0+0x9000] ;  /* 0x009000000018783b */ /* 0x000fee0000000200 */
[----:B------:R-:W-:Y:S01]  /*34b0*/  HMMA.16816.F32 R56, R8, R42, R52 ;  /* 0x0000002a0838723c */ /* 0x000fe20000001834 */
[----:B------:R1:W5:Y:S07]  /*34c0*/  LDSM.16.M88.4 R8, [R3+0x4000] ;  /* 0x004000000308783b */ /* 0x00036e0000000200 */
[----:B--2---:R-:W-:Y:S01]  /*34d0*/  HMMA.16816.F32 R52, R12, R62, R4 ;  /* 0x0000003e0c34723c */ /* 0x004fe20000001804 */
[----:B------:R-:W2:Y:S01]  /*34e0*/  LDSM.16.M88.4 R4, [R36+0x6000] ;  /* 0x006000002404783b */ /* 0x000ea20000000200 */
[----:B---3--:R-:W-:-:S06]  /*34f0*/  LOP3.LUT R2, R186, 0x1f0, RZ, 0xc0, !PT ;  /* 0x000001f0ba027812 */ /* 0x008fcc00078ec0ff */
[C---:B----4-:R-:W-:Y:S08]  /*3500*/  HMMA.16816.F32 R64, R12.reuse, R28, R72 ;  /* 0x0000001c0c40723c */ /* 0x050ff00000001848 */
[C---:B------:R-:W-:Y:S01]  /*3510*/  HMMA.16816.F32 R68, R12.reuse, R30, R68 ;  /* 0x0000001e0c44723c */ /* 0x040fe20000001844 */
[----:B-1----:R-:W1:Y:S07]  /*3520*/  S2R R3, SR_CTAID.X ;  /* 0x0000000000037919 */ /* 0x002e6e0000002500 */
[----:B------:R-:W-:Y:S01]  /*3530*/  HMMA.16816.F32 R76, R12, R60, R76 ;  /* 0x0000003c0c4c723c */ /* 0x000fe2000000184c */
[----:B------:R3:W4:Y:S07]  /*3540*/  LDSM.16.M88.4 R12, [R36+0x4000] ;  /* 0x00400000240c783b */ /* 0x00072e0000000200 */
[C---:B------:R-:W-:Y:S08]  /*3550*/  HMMA.16816.F32 R48, R20.reuse, R28, R48 ;  /* 0x0000001c1430723c */ /* 0x040ff00000001830 */
[----:B------:R-:W-:Y:S01]  /*3560*/  HMMA.16816.F32 R40, R20, R30, R80 ;  /* 0x0000001e1428723c */ /* 0x000fe20000001850 */
[----:B------:R5:W4:Y:S01]  /*3570*/  LDSM.16.M88.4 R28, [R0+0x9800] ;  /* 0x00980000001c783b */ /* 0x000b220000000200 */
[----:B------:R-:W-:-:S06]  /*3580*/  DEPBAR.LE SB0, 0x0 ;  /* 0x000080000000791a */ /* 0x000fcc0000000000 */
[C---:B------:R-:W-:Y:S08]  /*3590*/  HMMA.16816.F32 R72, R20.reuse, R60, R84 ;  /* 0x0000003c1448723c */ /* 0x040ff00000001854 */
[----:B---3--:R-:W-:Y:S08]  /*35a0*/  HMMA.16816.F32 R36, R20, R62, R56 ;  /* 0x0000003e1424723c */ /* 0x008ff00000001838 */
[----:B------:R-:W-:Y:S01]  /*35b0*/  HMMA.16816.F32 R56, R16, R32, R64 ;  /* 0x000000201038723c */ /* 0x000fe20000001840 */
[----:B-----5:R-:W-:-:S04]  /*35c0*/  SHF.R.U32.HI R0, RZ, 0x2, R222 ;  /* 0x00000002ff007819 */ /* 0x020fc800000116de */
[----:B------:R-:W-:-:S03]  /*35d0*/  LOP3.LUT R0, R0, 0x7, RZ, 0xc0, !PT ;  /* 0x0000000700007812 */ /* 0x000fc600078ec0ff */
[----:B------:R-:W-:Y:S01]  /*35e0*/  HMMA.16816.F32 R60, R16, R34, R68 ;  /* 0x00000022103c723c */ /* 0x000fe20000001844 */
[----:B------:R-:W-:Y:S01]  /*35f0*/  IADD3 R2, PT, PT, R0, UR26, R2 ;  /* 0x0000001a00027c10 */ /* 0x000fe2000fffe002 */
[----:B------:R-:W-:-:S04]  /*3600*/  IMAD.U32 R0, RZ, RZ, UR33 ;  /* 0x00000021ff007e24 */ /* 0x000fc8000f8e00ff */
[----:B------:R-:W-:Y:S02]  /*3610*/  IMAD R0, R0, 0x20, R235 ;  /* 0x0000002000007824 */ /* 0x000fe400078e02eb */
[C---:B------:R-:W-:Y:S08]  /*3620*/  HMMA.16816.F32 R64, R16.reuse, R44, R76 ;  /* 0x0000002c1040723c */ /* 0x040ff0000000184c */
[----:B------:R-:W-:Y:S08]  /*3630*/  HMMA.16816.F32 R52, R16, R46, R52 ;  /* 0x0000002e1034723c */ /* 0x000ff00000001834 */
[C---:B------:R-:W-:Y:S08]  /*3640*/  HMMA.16816.F32 R48, R8.reuse, R32, R48 ;  /* 0x000000200830723c */ /* 0x040ff00000001830 */
[C---:B------:R-:W-:Y:S08]  /*3650*/  HMMA.16816.F32 R16, R8.reuse, R34, R40 ;  /* 0x000000220810723c */ /* 0x040ff00000001828 */
[----:B------:R-:W-:Y:S01]  /*3660*/  HMMA.16816.F32 R20, R8, R44, R72 ;  /* 0x0000002c0814723c */ /* 0x000fe20000001848 */
[----:B------:R-:W-:Y:S01]  /*3670*/  LOP3.LUT R44, R222, 0x1f, RZ, 0xc0, !PT ;  /* 0x0000001fde2c7812 */ /* 0x000fe200078ec0ff */
[----:B------:R-:W-:Y:S03]  /*3680*/  BAR.SYNC.DEFER_BLOCKING 0x0 ;  /* 0x0000000000007b1d */ /* 0x000fe60000010000 */
[----:B------:R-:W-:-:S03]  /*3690*/  IADD3 R44, P4, P3, R88, UR7, R44 ;  /* 0x00000007582c7c10 */ /* 0x000fc6000fb9e02c */
[----:B------:R-:W-:Y:S01]  /*36a0*/  HMMA.16816.F32 R8, R8, R46, R36 ;  /* 0x0000002e0808723c */ /* 0x000fe20000001824 */
[----:B------:R-:W-:-:S05]  /*36b0*/  SHF.R.U32.HI R47, RZ, 0x5, R222 ;  /* 0x00000005ff2f7819 */ /* 0x000fca00000116de */
[----:B-1----:R-:W-:Y:S02]  /*36c0*/  IMAD R47, R3, 0x8, R47 ;  /* 0x00000008032f7824 */ /* 0x002fe400078e022f */
[----:B--2---:R-:W-:Y:S01]  /*36d0*/  HMMA.16816.F32 R32, R4, R24, R56 ;  /* 0x000000180420723c */ /* 0x004fe20000001838 */
[----:B------:R-:W-:-:S05]  /*36e0*/  IMAD.U32 R3, RZ, RZ, UR20 ;  /* 0x00000014ff037e24 */ /* 0x000fca000f8e00ff */
[----:B------:R-:W-:Y:S01]  /*36f0*/  IADD3 R224, PT, PT, R2, UR27, -R3 ;  /* 0x0000001b02e07c10 */ /* 0x000fe2000fffe803 */
[----:B------:R-:W-:Y:S01]  /*3700*/  VIADD R3, R0, 0x11 ;  /* 0x0000001100037836 */ /* 0x000fe20000000000 */
[-C--:B------:R-:W-:Y:S08]  /*3710*/  HMMA.16816.F32 R36, R4, R26.reuse, R60 ;  /* 0x0000001a0424723c */ /* 0x080ff0000000183c */
[----:B----4-:R-:W-:Y:S01]  /*3720*/  HMMA.16816.F32 R60, R12, R26, R16 ;  /* 0x0000001a0c3c723c */ /* 0x010fe20000001810 */
[----:B------:R-:W-:-:S02]  /*3730*/  VIADD R17, R224, 0x40 ;  /* 0x00000040e0117836 */ /* 0x000fc40000000000 */
[----:B------:R-:W-:-:S03]  /*3740*/  VIADD R18, R224, 0x48 ;  /* 0x00000048e0127836 */ /* 0x000fc60000000000 */
[C---:B------:R-:W-:Y:S02]  /*3750*/  ISETP.GT.AND P5, PT, R17.reuse, R0, PT ;  /* 0x000000001100720c */ /* 0x040fe40003fa4270 */
[----:B------:R-:W-:Y:S01]  /*3760*/  HMMA.16816.F32 R100, R12, R30, R8 ;  /* 0x0000001e0c64723c */ /* 0x000fe20000001808 */
[C---:B------:R-:W-:Y:S02]  /*3770*/  VIADD R11, R0.reuse, 0x1 ;  /* 0x00000001000b7836 */ /* 0x040fe40000000000 */
[C---:B------:R-:W-:Y:S02]  /*3780*/  VIADD R9, R0.reuse, 0x9 ;  /* 0x0000000900097836 */ /* 0x040fe40000000000 */
[C---:B------:R-:W-:Y:S01]  /*3790*/  VIADD R10, R0.reuse, 0x8 ;  /* 0x00000008000a7836 */ /* 0x040fe20000000000 */
[C---:B------:R-:W-:Y:S01]  /*37a0*/  ISETP.GT.AND P0, PT, R17.reuse, R11, PT ;  /* 0x0000000b1100720c */ /* 0x040fe20003f04270 */
[----:B------:R-:W-:Y:S01]  /*37b0*/  VIADD R8, R0, 0x10 ;  /* 0x0000001000087836 */ /* 0x000fe20000000000 */
[----:B------:R-:W-:Y:S02]  /*37c0*/  HMMA.16816.F32 R40, R4, R28, R64 ;  /* 0x0000001c0428723c */ /* 0x000fe40000001840 */
[----:B------:R-:W-:-:S06]  /*37d0*/  ISETP.GT.AND P6, PT, R17, R10, PT ;  /* 0x0000000a1100720c */ /* 0x000fcc0003fc4270 */
[----:B------:R-:W-:Y:S01]  /*37e0*/  HMMA.16816.F32 R52, R4, R30, R52 ;  /* 0x0000001e0434723c */ /* 0x000fe20000001834 */
[----:B------:R-:W-:Y:S01]  /*37f0*/  FSEL R6, R33, -INF , !P0 ;  /* 0xff80000021067808 */ /* 0x000fe20004000000 */
[----:B------:R-:W-:Y:S01]  /*3800*/  IMAD.U32 R4, RZ, RZ, UR21 ;  /* 0x00000015ff047e24 */ /* 0x000fe2000f8e00ff */
[----:B------:R-:W-:Y:S02]  /*3810*/  ISETP.GT.AND P0, PT, R18, R0, PT ;  /* 0x000000001200720c */ /* 0x000fe40003f04270 */
[----:B------:R-:W-:Y:S02]  /*3820*/  FSEL R7, R32, -INF , !P5 ;  /* 0xff80000020077808 */ /* 0x000fe40006800000 */
[-C--:B------:R-:W-:Y:S01]  /*3830*/  ISETP.GT.AND P5, PT, R17, R9.reuse, PT ;  /* 0x000000091100720c */ /* 0x080fe20003fa4270 */
[----:B------:R-:W-:Y:S01]  /*3840*/  HMMA.16816.F32 R56, R12, R24, R48 ;  /* 0x000000180c38723c */ /* 0x000fe20000001830 */
[----:B------:R-:W-:Y:S02]  /*3850*/  FSEL R25, R34, -INF , !P0 ;  /* 0xff80000022197808 */ /* 0x000fe40004000000 */
[----:B------:R-:W-:Y:S01]  /*3860*/  IADD3 R16, PT, PT, R2, 0x1, R4 ;  /* 0x0000000102107810 */ /* 0x000fe20007ffe004 */
[----:B------:R-:W-:Y:S01]  /*3870*/  VIADD R2, R0, 0x18 ;  /* 0x0000001800027836 */ /* 0x000fe20000000000 */
[----:B------:R-:W-:-:S02]  /*3880*/  ISETP.GT.AND P0, PT, R18, R9, PT ;  /* 0x000000091200720c */ /* 0x000fc40003f04270 */
[----:B------:R-:W-:Y:S01]  /*3890*/  FSEL R4, R37, -INF , !P5 ;  /* 0xff80000025047808 */ /* 0x000fe20006800000 */
[----:B------:R-:W-:Y:S01]  /*38a0*/  HMMA.16816.F32 R76, R12, R28, R20 ;  /* 0x0000001c0c4c723c */ /* 0x000fe20000001814 */
[----:B------:R-:W-:Y:S01]  /*38b0*/  ISETP.GT.AND P5, PT, R18, R10, PT ;  /* 0x0000000a1200720c */ /* 0x000fe20003fa4270 */
[----:B------:R-:W-:Y:S01]  /*38c0*/  IMAD.U32 R20, RZ, RZ, UR27 ;  /* 0x0000001bff147e24 */ /* 0x000fe2000f8e00ff */
[----:B------:R-:W-:Y:S01]  /*38d0*/  FSEL R22, R39, -INF , !P0 ;  /* 0xff80000027167808 */ /* 0x000fe20004000000 */
[----:B------:R-:W-:Y:S01]  /*38e0*/  VIADD R12, R0, 0x19 ;  /* 0x00000019000c7836 */ /* 0x000fe20000000000 */
[C---:B------:R-:W-:Y:S02]  /*38f0*/  ISETP.GT.AND P0, PT, R17.reuse, R8, PT ;  /* 0x000000081100720c */ /* 0x040fe40003f04270 */
[----:B------:R-:W-:Y:S02]  /*3900*/  FSEL R23, R38, -INF , !P5 ;  /* 0xff80000026177808 */ /* 0x000fe40006800000 */
[----:B------:R-:W-:-:S02]  /*3910*/  ISETP.GT.AND P5, PT, R17, R3, PT ;  /* 0x000000031100720c */ /* 0x000fc40003fa4270 */
[----:B------:R-:W-:Y:S02]  /*3920*/  FSEL R14, R40, -INF , !P0 ;  /* 0xff800000280e7808 */ /* 0x000fe40004000000 */
[----:B------:R-:W-:Y:S02]  /*3930*/  ISETP.GT.AND P0, PT, R17, R2, PT ;  /* 0x000000021100720c */ /* 0x000fe40003f04270 */
[----:B------:R-:W-:Y:S02]  /*3940*/  FSEL R13, R41, -INF , !P5 ;  /* 0xff800000290d7808 */ /* 0x000fe40006800000 */
[----:B------:R-:W-:Y:S02]  /*3950*/  ISETP.GT.AND P5, PT, R18, R8, PT ;  /* 0x000000081200720c */ /* 0x000fe40003fa4270 */
[----:B------:R-:W-:Y:S02]  /*3960*/  VIADDMNMX R225, R16, 0x40, R20, PT ;  /* 0x0000004010e17846 */ /* 0x000fe40003800114 */
[----:B------:R-:W-:-:S02]  /*3970*/  FSEL R15, R52, -INF , !P0 ;  /* 0xff800000340f7808 */ /* 0x000fc40004000000 */
[----:B------:R-:W-:Y:S02]  /*3980*/  ISETP.GT.AND P0, PT, R18, R3, PT ;  /* 0x000000031200720c */ /* 0x000fe40003f04270 */
[----:B------:R-:W-:Y:S02]  /*3990*/  FSEL R21, R42, -INF , !P5 ;  /* 0xff8000002a157808 */ /* 0x000fe40006800000 */
[-C--:B------:R-:W-:Y:S02]  /*39a0*/  ISETP.GE.AND P5, PT, R0, R225.reuse, PT ;  /* 0x000000e10000720c */ /* 0x080fe40003fa6270 */
[----:B------:R-:W-:Y:S02]  /*39b0*/  FSEL R26, R43, -INF , !P0 ;  /* 0xff8000002b1a7808 */ /* 0x000fe40004000000 */
[----:B------:R-:W-:Y:S02]  /*39c0*/  ISETP.GE.AND P0, PT, R11, R225, PT ;  /* 0x000000e10b00720c */ /* 0x000fe40003f06270 */
[----:B------:R-:W-:-:S02]  /*39d0*/  FSEL R27, R7, -INF , !P5 ;  /* 0xff800000071b7808 */ /* 0x000fc40006800000 */
[----:B------:R-:W-:Y:S02]  /*39e0*/  FSEL R5, R36, -INF , !P6 ;  /* 0xff80000024057808 */ /* 0x000fe40007000000 */
[-C--:B------:R-:W-:Y:S02]  /*39f0*/  ISETP.GE.AND P5, PT, R10, R225.reuse, PT ;  /* 0x000000e10a00720c */ /* 0x080fe40003fa6270 */
[----:B------:R-:W-:Y:S02]  /*3a00*/  FSEL R28, R6, -INF , !P0 ;  /* 0xff800000061c7808 */ /* 0x000fe40004000000 */
[----:B------:R-:W-:Y:S02]  /*3a10*/  ISETP.GE.AND P0, PT, R9, R225, PT ;  /* 0x000000e10900720c */ /* 0x000fe40003f06270 */
[----:B------:R-:W-:Y:S02]  /*3a20*/  ISETP.GT.AND P6, PT, R18, R11, PT ;  /* 0x0000000b1200720c */ /* 0x000fe40003fc4270 */
[----:B------:R-:W-:-:S02]  /*3a30*/  FSEL R29, R5, -INF , !P5 ;  /* 0xff800000051d7808 */ /* 0x000fc40006800000 */
[-C--:B------:R-:W-:Y:S02]  /*3a40*/  ISETP.GE.AND P5, PT, R8, R225.reuse, PT ;  /* 0x000000e10800720c */ /* 0x080fe40003fa6270 */
[----:B------:R-:W-:Y:S02]  /*3a50*/  FSEL R30, R4, -INF , !P0 ;  /* 0xff800000041e7808 */ /* 0x000fe40004000000 */
[----:B------:R-:W-:Y:S02]  /*3a60*/  FSEL R24, R35, -INF , !P6 ;  /* 0xff80000023187808 */ /* 0x000fe40007000000 */
[----:B------:R-:W-:Y:S02]  /*3a70*/  ISETP.GE.AND P0, PT, R3, R225, PT ;  /* 0x000000e10300720c */ /* 0x000fe40003f06270 */
[----:B------:R-:W-:Y:S02]  /*3a80*/  ISETP.GT.AND P6, PT, R17, R12, PT ;  /* 0x0000000c1100720c */ /* 0x000fe40003fc4270 */
[----:B------:R-:W-:-:S02]  /*3a90*/  FSEL R38, R14, -INF , !P5 ;  /* 0xff8000000e267808 */ /* 0x000fc40006800000 */
[-C--:B------:R-:W-:Y:S02]  /*3aa0*/  ISETP.GE.AND P5, PT, R2, R225.reuse, PT ;  /* 0x000000e10200720c */ /* 0x080fe40003fa6270 */
[----:B------:R-:W-:Y:S02]  /*3ab0*/  FMNMX3.FTZ R4, R27, R28, R29, !PT ;  /* 0x0000001c1b047276 */ /* 0x000fe4000781001d */
[----:B------:R-:W-:Y:S02]  /*3ac0*/  FSEL R39, R13, -INF , !P0 ;  /* 0xff8000000d277808 */ /* 0x000fe40004000000 */
[----:B------:R-:W-:Y:S02]  /*3ad0*/  FSEL R19, R53, -INF , !P6 ;  /* 0xff80000035137808 */ /* 0x000fe40007000000 */
[----:B------:R-:W-:Y:S02]  /*3ae0*/  ISETP.GE.AND P0, PT, R12, R225, PT ;  /* 0x000000e10c00720c */ /* 0x000fe40003f06270 */
[----:B------:R-:W-:-:S02]  /*3af0*/  FSEL R41, R15, -INF , !P5 ;  /* 0xff8000000f297808 */ /* 0x000fc40006800000 */
[----:B------:R-:W-:Y:S02]  /*3b00*/  FMNMX3.FTZ R4, R4, R30, R38, !PT ;  /* 0x0000001e04047276 */ /* 0x000fe40007810026 */
[----:B------:R-:W-:Y:S02]  /*3b10*/  FSEL R43, R19, -INF , !P0 ;  /* 0xff800000132b7808 */ /* 0x000fe40004000000 */
[----:B------:R-:W-:Y:S02]  /*3b20*/  VIADDMNMX R226, R16, 0x48, R20, PT ;  /* 0x0000004810e27846 */ /* 0x000fe40003800114 */
[----:B------:R-:W-:Y:S02]  /*3b30*/  ISETP.GT.AND P0, PT, R18, R2, PT ;  /* 0x000000021200720c */ /* 0x000fe40003f04270 */
[----:B------:R-:W-:Y:S02]  /*3b40*/  FMNMX3.FTZ R4, R4, R39, R41, !PT ;  /* 0x0000002704047276 */ /* 0x000fe40007810029 */
[----:B------:R-:W-:-:S02]  /*3b50*/  ISETP.GE.AND P6, PT, R0, R226, PT ;  /* 0x000000e20000720c */ /* 0x000fc40003fc6270 */
[----:B------:R-:W-:Y:S02]  /*3b60*/  ISETP.GT.AND P5, PT, R18, R12, PT ;  /* 0x0000000c1200720c */ /* 0x000fe40003fa4270 */
[----:B------:R-:W-:Y:S02]  /*3b70*/  FSEL R14, R54, -INF , !P0 ;  /* 0xff800000360e7808 */ /* 0x000fe40004000000 */
[----:B------:R-:W-:Y:S01]  /*3b80*/  FMNMX.FTZ R13, R43, R4, !PT ;  /* 0x000000042b0d7209 */ /* 0x000fe20007810000 */
[----:B------:R-:W-:Y:S08]  /*3b90*/  BRA.U !UP0, `(.L_x_2289) ;  /* 0x00000001085c7547 */ /* 0x000ff0000b800000 */
[----:B------:R-:W-:-:S04]  /*3ba0*/  UIADD3 UR9, UPT, UPT, UR4, -0x2, URZ ;  /* 0xfffffffe04097890 */ /* 0x000fc8000fffe0ff */
        /* <DEDUP_REMOVED lines=10> */
[----:B------:R-:W-:Y:S02]  /*3c50*/  LEA.HI.X R7, R4, R247, R5, 0x1, P0 ;  /* 0x000000f704077211 */ /* 0x000fe400000f0c05 */
        /* <DEDUP_REMOVED lines=11> */
.L_x_2289:
[----:B-1----:R-:W-:Y:S01]  /*3d10*/  FSEL R5, R55, -INF , !P5 ;  /* 0xff80000037057808 */ /* 0x002fe20006800000 */
[----:B------:R-:W1:Y:S01]  /*3d20*/  SHFL.BFLY PT, R6, R13, 0x2, 0x1f ;  /* 0x0c401f000d067f89 */ /* 0x000e6200000e0000 */
[-C--:B------:R-:W-:Y:S01]  /*3d30*/  ISETP.GE.AND P0, PT, R11, R226.reuse, PT ;  /* 0x000000e20b00720c */ /* 0x080fe20003f06270 */
[----:B------:R-:W-:Y:S01]  /*3d40*/  VIADD R7, R47, 0x4 ;  /* 0x000000042f077836 */ /* 0x000fe20000000000 */
[-C--:B------:R-:W-:Y:S01]  /*3d50*/  ISETP.GE.AND P5, PT, R10, R226.reuse, PT ;  /* 0x000000e20a00720c */ /* 0x080fe20003fa6270 */
[----:B------:R-:W-:Y:S01]  /*3d60*/  USHF.R.S32.HI UR7, URZ, 0x1f, UR7 ;  /* 0x0000001fff077899 */ /* 0x000fe20008011407 */
[----:B------:R-:W-:Y:S01]  /*3d70*/  FSEL R34, R24, -INF , !P0 ;  /* 0xff80000018227808 */ /* 0x000fe20004000000 */
[----:B------:R-:W-:Y:S01]  /*3d80*/  IMAD.WIDE.U32 R48, R7, -0x326172a9, RZ ;  /* 0xcd9e8d5707307825 */ /* 0x000fe200078e00ff */
[-C--:B------:R-:W-:Y:S01]  /*3d90*/  ISETP.GE.AND P0, PT, R9, R226.reuse, PT ;  /* 0x000000e20900720c */ /* 0x080fe20003f06270 */
[----:B------:R-:W-:Y:S01]  /*3da0*/  UIADD3 UR22, UPT, UPT, UR30, -0x61c88647, URZ ;  /* 0x9e3779b91e167890 */ /* 0x000fe2000fffe0ff */
[----:B------:R-:W-:Y:S01]  /*3db0*/  FSEL R24, R23, -INF , !P5 ;  /* 0xff80000017187808 */ /* 0x000fe20006800000 */
[----:B------:R-:W-:Y:S01]  /*3dc0*/  IMAD.WIDE.U32 R200, R44, -0x2daee0ad, RZ ;  /* 0xd2511f532cc87825 */ /* 0x000fe200078e00ff */
[-C--:B------:R-:W-:Y:S01]  /*3dd0*/  ISETP.GE.AND P5, PT, R8, R226.reuse, PT ;  /* 0x000000e20800720c */ /* 0x080fe20003fa6270 */
[----:B------:R-:W-:Y:S01]  /*3de0*/  UIADD3 UR21, UPT, UPT, UR30, 0x3c6ef372, URZ ;  /* 0x3c6ef3721e157890 */ /* 0x000fe2000fffe0ff */
[----:B------:R-:W-:Y:S01]  /*3df0*/  FSEL R31, R25, -INF , !P6 ;  /* 0xff800000191f7808 */ /* 0x000fe20007000000 */
[----:B------:R-:W2:Y:S01]  /*3e00*/  LDCU UR6, c[0x0][0x45c] ;  /* 0x00008b80ff0677ac */ /* 0x000ea20008000800 */
[----:B------:R-:W-:Y:S01]  /*3e10*/  FSEL R25, R22, -INF , !P0 ;  /* 0xff80000016197808 */ /* 0x000fe20004000000 */
[----:B------:R-:W-:Y:S01]  /*3e20*/  STL.64 [R1+0x60], R200 ;  /* 0x000060c801007387 */ /* 0x000fe20000100a00 */
[-C--:B------:R-:W-:Y:S01]  /*3e30*/  ISETP.GE.AND P0, PT, R3, R226.reuse, PT ;  /* 0x000000e20300720c */ /* 0x080fe20003f06270 */
[----:B------:R-:W-:Y:S01]  /*3e40*/  UIADD3 UR11, UPT, UPT, UR31, 0x32370b8f, URZ ;  /* 0x32370b8f1f0b7890 */ /* 0x000fe2000fffe0ff */
[----:B------:R-:W-:Y:S01]  /*3e50*/  FSEL R35, R21, -INF , !P5 ;  /* 0xff80000015237808 */ /* 0x000fe20006800000 */
[----:B------:R-:W-:Y:S01]  /*3e60*/  UIADD3 UR13, UPT, UPT, UR31, 0x76cf5d0a, URZ ;  /* 0x76cf5d0a1f0d7890 */ /* 0x000fe2000fffe0ff */
[----:B------:R-:W-:Y:S01]  /*3e70*/  ISETP.GE.AND P5, PT, R2, R226, PT ;  /* 0x000000e20200720c */ /* 0x000fe20003fa6270 */
[----:B------:R-:W-:Y:S01]  /*3e80*/  UIADD3 UR12, UPT, UPT, UR30, -0x255992d5, URZ ;  /* 0xdaa66d2b1e0c7890 */ /* 0x000fe2000fffe0ff */
[----:B------:R-:W-:Y:S01]  /*3e90*/  FMNMX3.FTZ R4, R31, R34, R24, !PT ;  /* 0x000000221f047276 */ /* 0x000fe20007810018 */
[----:B------:R-:W-:Y:S01]  /*3ea0*/  UIADD3 UR10, UPT, UPT, UR30, 0x78dde6e4, URZ ;  /* 0x78dde6e41e0a7890 */ /* 0x000fe2000fffe0ff */
[----:B------:R-:W-:Y:S01]  /*3eb0*/  FSEL R40, R26, -INF , !P0 ;  /* 0xff8000001a287808 */ /* 0x000fe20004000000 */
[----:B------:R-:W-:Y:S01]  /*3ec0*/  UIADD3 UR8, UPT, UPT, UR31, -0x56f99767, URZ ;  /* 0xa90668991f087890 */ /* 0x000fe2000fffe0ff */
[----:B------:R-:W-:Y:S01]  /*3ed0*/  ISETP.GE.AND P0, PT, R12, R226, PT ;  /* 0x000000e20c00720c */ /* 0x000fe20003f06270 */
[----:B------:R-:W3:Y:S01]  /*3ee0*/  LDC R26, c[0x0][0x4f8] ;  /* 0x00013e00ff1a7b82 */ /* 0x000ee20000000800 */
[----:B------:R-:W-:Y:S01]  /*3ef0*/  FSEL R45, R14, -INF , !P5 ;  /* 0xff8000000e2d7808 */ /* 0x000fe20006800000 */
[----:B------:R-:W-:Y:S01]  /*3f00*/  UIADD3 UR9, UPT, UPT, UR31, -0x126145ec, URZ ;  /* 0xed9eba141f097890 */ /* 0x000fe2000fffe0ff */
[----:B------:R-:W-:Y:S01]  /*3f10*/  FMNMX3.FTZ R4, R4, R25, R35, !PT ;  /* 0x0000001904047276 */ /* 0x000fe20007810023 */
[----:B------:R-:W-:Y:S01]  /*3f20*/  UIADD3 UR15, UPT, UPT, UR30, -0x4ab325aa, URZ ;  /* 0xb54cda561e0f7890 */ /* 0x000fe2000fffe0ff */
[----:B------:R-:W-:Y:S01]  /*3f30*/  FSEL R42, R5, -INF , !P0 ;  /* 0xff800000052a7808 */ /* 0x000fe20004000000 */
[----:B------:R-:W-:Y:S01]  /*3f40*/  UIADD3 UR20, UPT, UPT, UR30, 0x1715609d, URZ ;  /* 0x1715609d1e147890 */ /* 0x000fe2000fffe0ff */
[----:B------:R-:W-:Y:S01]  /*3f50*/  FMNMX3.FTZ R4, R4, R40, R45, !PT ;  /* 0x0000002804047276 */ /* 0x000fe2000781002d */
[----:B------:R-:W-:Y:S01]  /*3f60*/  IMAD.MOV.U32 R220, RZ, RZ, 0x20 ;  /* 0x00000020ffdc7424 */ /* 0x000fe200078e00ff */
[----:B-1----:R-:W-:Y:S01]  /*3f70*/  FMNMX.FTZ R6, R13, R6, !PT ;  /* 0x000000060d067209 */ /* 0x002fe20007810000 */
[----:B------:R-:W-:Y:S01]  /*3f80*/  UIADD3 UR14, UPT, UPT, UR31, 0x646e171e, URZ ;  /* 0x646e171e1f0e7890 */ /* 0x000fe2000fffe0ff */
[----:B------:R-:W-:Y:S01]  /*3f90*/  FMNMX.FTZ R7, R42, R4, !PT ;  /* 0x000000042a077209 */ /* 0x000fe20007810000 */
[----:B------:R-:W-:Y:S01]  /*3fa0*/  IMAD.U32 R4, RZ, RZ, UR33 ;  /* 0x00000021ff047e24 */ /* 0x000fe2000f8e00ff */
[----:B------:R-:W-:Y:S01]  /*3fb0*/  IADD3.X R46, PT, PT, R89, UR7, RZ, P4, P3 ;  /* 0x00000007592e7c10 */ /* 0x000fe2000a7e64ff */
[----:B------:R-:W1:Y:S01]  /*3fc0*/  SHFL.BFLY PT, R19, R6, 0x1, 0x1f ;  /* 0x0c201f0006137f89 */ /* 0x000e6200000e0000 */
[----:B------:R-:W-:Y:S01]  /*3fd0*/  UIADD3 UR7, UPT, UPT, UR31, -0x4498517b, URZ ;  /* 0xbb67ae851f077890 */ /* 0x000fe2000fffe0ff */
[----:B------:R-:W-:Y:S01]  /*3fe0*/  VIADDMNMX R229, R16, 0x8, R20, PT ;  /* 0x0000000810e57846 */ /* 0x000fe20003800114 */
[----:B------:R-:W-:Y:S01]  /*3ff0*/  IMAD.WIDE.U32 R162, R47, -0x326172a9, RZ ;  /* 0xcd9e8d572fa27825 */ /* 0x000fe200078e00ff */
[----:B------:R-:W4:Y:S01]  /*4000*/  SHFL.BFLY PT, R13, R7, 0x2, 0x1f ;  /* 0x0c401f00070d7f89 */ /* 0x000f2200000e0000 */
[----:B------:R-:W-:Y:S01]  /*4010*/  LOP3.LUT R5, R46, UR30, R49, 0x96, !PT ;  /* 0x0000001e2e057c12 */ /* 0x000fe2000f8e9631 */
[----:B------:R-:W-:Y:S01]  /*4020*/  UISETP.GT.U32.AND UP0, UPT, UR33, UR18, UPT ;  /* 0x000000122100728c */ /* 0x000fe2000bf04070 */
[----:B------:R-:W-:-:S02]  /*4030*/  VIMNMX R228, PT, PT, R16, UR27, PT ;  /* 0x0000001b10e47c48 */ /* 0x000fc4000bfe0100 */
[----:B------:R-:W-:Y:S01]  /*4040*/  ISETP.GT.AND P4, PT, R224, R0, PT ;  /* 0x00000000e000720c */ /* 0x000fe20003f84270 */
[----:B------:R-:W-:Y:S01]  /*4050*/  IMAD.WIDE.U32 R32, R5, -0x2daee0ad, RZ ;  /* 0xd2511f5305207825 */ /* 0x000fe200078e00ff */
[----:B------:R-:W-:Y:S02]  /*4060*/  LOP3.LUT R5, R4, UR31, R201, 0x96, !PT ;  /* 0x0000001f04057c12 */ /* 0x000fe4000f8e96c9 */
[----:B------:R-:W-:Y:S02]  /*4070*/  ISETP.GE.AND P6, PT, R0, R228, PT ;  /* 0x000000e40000720c */ /* 0x000fe40003fc6270 */
[----:B------:R-:W-:Y:S01]  /*4080*/  LOP3.LUT R4, R200, UR7, R33, 0x96, !PT ;  /* 0x00000007c8047c12 */ /* 0x000fe2000f8e9621 */
[----:B------:R-:W-:Y:S01]  /*4090*/  IMAD.WIDE.U32 R36, R5, -0x326172a9, RZ ;  /* 0xcd9e8d5705247825 */ /* 0x000fe200078e00ff */
[----:B------:R5:W-:Y:S01]  /*40a0*/  STL.64 [R1+0x58], R32 ;  /* 0x0000582001007387 */ /* 0x000be20000100a00 */
[----:B------:R-:W-:Y:S02]  /*40b0*/  ISETP.GE.AND P3, PT, R0, R229, PT ;  /* 0x000000e50000720c */ /* 0x000fe40003f66270 */
[----:B------:R-:W-:Y:S01]  /*40c0*/  IMAD.WIDE.U32 R250, R4, -0x326172a9, RZ ;  /* 0xcd9e8d5704fa7825 */ /* 0x000fe200078e00ff */
[----:B------:R-:W-:-:S02]  /*40d0*/  LOP3.LUT R4, R48, UR22, R37, 0x96, !PT ;  /* 0x0000001630047c12 */ /* 0x000fc4000f8e9625 */
[----:B-1----:R-:W-:Y:S02]  /*40e0*/  FMNMX.FTZ R135, R6, R19, !PT ;  /* 0x0000001306877209 */ /* 0x002fe40007810000 */
[----:B------:R-:W-:Y:S01]  /*40f0*/  STL.64 [R1+0x48], R250 ;  /* 0x000048fa01007387 */ /* 0x000fe20000100a00 */
[----:B------:R-:W-:Y:S01]  /*4100*/  LOP3.LUT R14, R36, UR21, R251, 0x96, !PT ;  /* 0x00000015240e7c12 */ /* 0x000fe2000f8e96fb */
[----:B------:R-:W-:Y:S01]  /*4110*/  IMAD.WIDE.U32 R4, R4, -0x2daee0ad, RZ ;  /* 0xd2511f5304047825 */ /* 0x000fe200078e00ff */
[----:B----4-:R-:W-:Y:S02]  /*4120*/  FMNMX.FTZ R7, R7, R13, !PT ;  /* 0x0000000d07077209 */ /* 0x010fe40007810000 */
[----:B------:R-:W-:Y:S01]  /*4130*/  FSETP.NEU.FTZ.AND P0, PT, R135, -INF , PT ;  /* 0xff8000008700780b */ /* 0x000fe20003f1d000 */
[----:B------:R-:W-:Y:S01]  /*4140*/  IMAD.WIDE.U32 R14, R14, -0x2daee0ad, RZ ;  /* 0xd2511f530e0e7825 */ /* 0x000fe200078e00ff */
[----:B------:R-:W-:Y:S01]  /*4150*/  LOP3.LUT R5, R32, UR13, R5, 0x96, !PT ;  /* 0x0000000d20057c12 */ /* 0x000fe2000f8e9605 */
[----:B------:R-:W1:Y:S03]  /*4160*/  SHFL.BFLY PT, R19, R7, 0x1, 0x1f ;  /* 0x0c201f0007137f89 */ /* 0x000e6600000e0000 */
[----:B------:R-:W-:Y:S01]  /*4170*/  LOP3.LUT R4, R4, UR11, R15, 0x96, !PT ;  /* 0x0000000b04047c12 */ /* 0x000fe2000f8e960f */
[----:B------:R-:W-:-:S02]  /*4180*/  VIADD R15, R224, 0x8 ;  /* 0x00000008e00f7836 */ /* 0x000fc40000000000 */
[----:B------:R-:W-:-:S03]  /*4190*/  IMAD.WIDE.U32 R22, R5, -0x326172a9, RZ ;  /* 0xcd9e8d5705167825 */ /* 0x000fc600078e00ff */
[----:B------:R-:W-:Y:S01]  /*41a0*/  ISETP.GT.AND P5, PT, R15, R0, PT ;  /* 0x000000000f00720c */ /* 0x000fe20003fa4270 */
[----:B-----5:R-:W-:-:S04]  /*41b0*/  IMAD.WIDE.U32 R32, R4, -0x326172a9, RZ ;  /* 0xcd9e8d5704207825 */ /* 0x020fc800078e00ff */
[----:B--2---:R-:W-:Y:S01]  /*41c0*/  FMUL.FTZ R4, R135, UR6 ;  /* 0x0000000687047c20 */ /* 0x004fe20008410000 */
[----:B------:R-:W-:Y:S02]  /*41d0*/  LOP3.LUT R0, R90, 0x200, R239, 0xf8, !PT ;  /* 0x000002005a007812 */ /* 0x000fe400078ef8ef */
[----:B------:R-:W-:Y:S02]  /*41e0*/  LOP3.LUT R6, R250, UR12, R23, 0x96, !PT ;  /* 0x0000000cfa067c12 */ /* 0x000fe4000f8e9617 */
[----:B------:R-:W-:Y:S02]  /*41f0*/  FSEL R13, R4, RZ, P0 ;  /* 0x000000ff040d7208 */ /* 0x000fe40000000000 */
[----:B------:R-:W-:Y:S01]  /*4200*/  LOP3.LUT R5, R22, UR10, R33, 0x96, !PT ;  /* 0x0000000a16057c12 */ /* 0x000fe2000f8e9621 */
[----:B------:R-:W-:-:S04]  /*4210*/  IMAD.WIDE.U32 R20, R6, -0x2daee0ad, RZ ;  /* 0xd2511f5306147825 */ /* 0x000fc800078e00ff */
[--C-:B------:R-:W-:Y:S01]  /*4220*/  FFMA.FTZ R4, R27, UR6, -R13.reuse ;  /* 0x000000061b047c23 */ /* 0x100fe2000801080d */
[----:B------:R-:W-:Y:S01]  /*4230*/  LEA R27, R0, UR5, 0x1 ;  /* 0x00000005001b7c11 */ /* 0x000fe2000f8e08ff */
[----:B------:R-:W-:Y:S01]  /*4240*/  FFMA.FTZ R0, R29, UR6, -R13 ;  /* 0x000000061d007c23 */ /* 0x000fe2000801080d */
[----:B-1----:R-:W-:Y:S01]  /*4250*/  FMNMX.FTZ R136, R7, R19, !PT ;  /* 0x0000001307887209 */ /* 0x002fe20007810000 */
[----:B------:R1:W-:Y:S01]  /*4260*/  MUFU.EX2 R234, R4 ;  /* 0x0000000400ea7308 */ /* 0x0003e20000000800 */
[----:B------:R-:W-:Y:S01]  /*4270*/  IMAD.WIDE.U32 R92, R5, -0x2daee0ad, RZ ;  /* 0xd2511f53055c7825 */ /* 0x000fe200078e00ff */
[----:B------:R-:W-:-:S03]  /*4280*/  LOP3.LUT R16, R14, UR9, R21, 0x96, !PT ;  /* 0x000000090e107c12 */ /* 0x000fc6000f8e9615 */
[--C-:B------:R-:W-:Y:S01]  /*4290*/  FFMA.FTZ R6, R30, UR6, -R13.reuse ;  /* 0x000000061e067c23 */ /* 0x100fe2000801080d */
[----:B------:R-:W-:Y:S01]  /*42a0*/  FSETP.NEU.FTZ.AND P0, PT, R136, -INF , PT ;  /* 0xff8000008800780b */ /* 0x000fe20003f1d000 */
[C---:B------:R-:W-:Y:S01]  /*42b0*/  VIADD R21, R27.reuse, 0xa000 ;  /* 0x0000a0001b157836 */ /* 0x040fe20000000000 */
[----:B------:R-:W2:Y:S01]  /*42c0*/  LDSM.16.MT88.4 R84, [R27+0xa000] ;  /* 0x00a000001b54783b */ /* 0x000ea20000004200 */
[----:B------:R-:W-:Y:S01]  /*42d0*/  IMAD.WIDE.U32 R22, R16, -0x326172a9, RZ ;  /* 0xcd9e8d5710167825 */ /* 0x000fe200078e00ff */
[----:B------:R4:W-:Y:S02]  /*42e0*/  MUFU.EX2 R231, R0 ;  /* 0x0000000000e77308 */ /* 0x0009e40000000800 */
[----:B------:R-:W-:Y:S01]  /*42f0*/  LDSM.16.MT88.4 R80, [R27+0xb000] ;  /* 0x00b000001b50783b */ /* 0x000fe20000004200 */
[----:B------:R-:W-:Y:S02]  /*4300*/  VIADD R14, R27, 0xa040 ;  /* 0x0000a0401b0e7836 */ /* 0x000fe40000000000 */
[----:B------:R-:W-:Y:S01]  /*4310*/  @P1 VIADD R14, R21, 0xffffffc0 ;  /* 0xffffffc0150e1836 */ /* 0x000fe20000000000 */
[----:B---3--:R-:W-:Y:S01]  /*4320*/  LOP3.LUT R21, R26, 0xff, RZ, 0xc0, !PT ;  /* 0x000000ff1a157812 */ /* 0x008fe200078ec0ff */
[----:B------:R-:W-:Y:S01]  /*4330*/  LDSM.16.MT88.4 R156, [R27+0xa800] ;  /* 0x00a800001b9c783b */ /* 0x000fe20000004200 */
[----:B------:R3:W-:Y:S01]  /*4340*/  MUFU.EX2 R232, R6 ;  /* 0x0000000600e87308 */ /* 0x0007e20000000800 */
[----:B-1----:R-:W-:-:S02]  /*4350*/  FFMA.FTZ R4, R28, UR6, -R13 ;  /* 0x000000061c047c23 */ /* 0x002fc4000801080d */
[----:B------:R-:W-:Y:S04]  /*4360*/  LDSM.16.MT88.4 R52, [R14] ;  /* 0x000000000e34783b */ /* 0x000fe80000004200 */
[----:B------:R-:W-:Y:S01]  /*4370*/  LDSM.16.MT88.4 R116, [R14+0x1000] ;  /* 0x001000000e74783b */ /* 0x000fe20000004200 */
[----:B------:R1:W-:Y:S01]  /*4380*/  MUFU.EX2 R233, R4 ;  /* 0x0000000400e97308 */ /* 0x0003e20000000800 */
[----:B----4-:R-:W-:Y:S02]  /*4390*/  FMUL.FTZ R0, R136, UR6 ;  /* 0x0000000688007c20 */ /* 0x010fe40008410000 */
[----:B------:R-:W-:Y:S03]  /*43a0*/  LDSM.16.MT88.4 R196, [R27+0xb800] ;  /* 0x00b800001bc4783b */ /* 0x000fe60000004200 */
[----:B------:R-:W-:Y:S01]  /*43b0*/  FSEL R0, R0, RZ, P0 ;  /* 0x000000ff00007208 */ /* 0x000fe20000000000 */
[----:B------:R-:W-:Y:S01]  /*43c0*/  LDSM.16.MT88.4 R192, [R14+0x800] ;  /* 0x000800000ec0783b */ /* 0x000fe20000004200 */
[----:B------:R-:W-:-:S03]  /*43d0*/  ISETP.GT.AND P0, PT, R224, R10, PT ;  /* 0x0000000ae000720c */ /* 0x000fc60003f04270 */
[----:B---3--:R-:W-:Y:S01]  /*43e0*/  FFMA.FTZ R6, R24, UR6, -R0 ;  /* 0x0000000618067c23 */ /* 0x008fe20008010800 */
[----:B------:R-:W-:Y:S01]  /*43f0*/  SEL R24, R220, 0xffffffe0, !P2 ;  /* 0xffffffe0dc187807 */ /* 0x000fe20005000000 */
[----:B------:R-:W-:Y:S02]  /*4400*/  LDSM.16.MT88.4 R176, [R14+0x1800] ;  /* 0x001800000eb0783b */ /* 0x000fe40000004200 */
[----:B------:R3:W-:Y:S01]  /*4410*/  MUFU.EX2 R214, R6 ;  /* 0x0000000600d67308 */ /* 0x0007e20000000800 */
[----:B-1----:R-:W-:-:S05]  /*4420*/  LOP3.LUT R4, R20, UR8, R93, 0x96, !PT ;  /* 0x0000000814047c12 */ /* 0x002fca000f8e965d */
[----:B------:R-:W-:-:S04]  /*4430*/  IMAD.WIDE.U32 R4, R4, -0x326172a9, RZ ;  /* 0xcd9e8d5704047825 */ /* 0x000fc800078e00ff */
[----:B------:R-:W-:Y:S01]  /*4440*/  IMAD.MOV.U32 R7, RZ, RZ, R4 ;  /* 0x000000ffff077224 */ /* 0x000fe200078e0004 */
[C---:B------:R-:W-:Y:S02]  /*4450*/  PRMT R20, R4.reuse, 0x7771, RZ ;  /* 0x0000777104147816 */ /* 0x040fe400000000ff */
[C---:B------:R-:W-:Y:S02]  /*4460*/  PRMT R19, R4.reuse, 0x7773, RZ ;  /* 0x0000777304137816 */ /* 0x040fe400000000ff */
[----:B------:R-:W-:Y:S01]  /*4470*/  PRMT R16, R4, 0x7772, RZ ;  /* 0x0000777204107816 */ /* 0x000fe200000000ff */
[----:B---3--:R-:W-:Y:S01]  /*4480*/  FFMA.FTZ R6, R25, UR6, -R0 ;  /* 0x0000000619067c23 */ /* 0x008fe20008010800 */
[----:B------:R-:W-:Y:S01]  /*4490*/  LOP3.LUT R4, R22, UR15, R5, 0x96, !PT ;  /* 0x0000000f16047c12 */ /* 0x000fe2000f8e9605 */
[----:B------:R-:W-:Y:S01]  /*44a0*/  IMAD.IADD R25, R27, 0x1, R24 ;  /* 0x000000011b197824 */ /* 0x000fe200078e0218 */
[----:B------:R-:W-:Y:S01]  /*44b0*/  LOP3.LUT R7, R7, 0xff, RZ, 0xc0, !PT ;  /* 0x000000ff07077812 */ /* 0x000fe200078ec0ff */
[----:B------:R1:W3:Y:S01]  /*44c0*/  MUFU.EX2 R213, R6 ;  /* 0x0000000600d57308 */ /* 0x0002e20000000800 */
[----:B------:R-:W-:-:S02]  /*44d0*/  LOP3.LUT R5, R4, 0xffff, RZ, 0xc0, !PT ;  /* 0x0000ffff04057812 */ /* 0x000fc400078ec0ff */
[----:B------:R-:W-:Y:S01]  /*44e0*/  PRMT R22, R16, 0x5410, R19 ;  /* 0x0000541010167816 */ /* 0x000fe20000000013 */
[----:B------:R-:W-:Y:S01]  /*44f0*/  FFMA.FTZ R16, R31, UR6, -R0 ;  /* 0x000000061f107c23 */ /* 0x000fe20008010800 */
[----:B------:R-:W-:Y:S01]  /*4500*/  PRMT R20, R7, 0x5410, R20 ;  /* 0x0000541007147816 */ /* 0x000fe20000000014 */
[----:B------:R-:W4:Y:S01]  /*4510*/  LDSM.16.MT88.4 R68, [R25+0xa000] ;  /* 0x00a000001944783b */ /* 0x000f220000004200 */
[----:B------:R-:W-:Y:S01]  /*4520*/  LOP3.LUT R19, R4, 0xff, RZ, 0xc0, !PT ;  /* 0x000000ff04137812 */ /* 0x000fe200078ec0ff */
[----:B------:R5:W-:Y:S01]  /*4530*/  MUFU.EX2 R212, R16 ;  /* 0x0000001000d47308 */ /* 0x000be20000000800 */
[----:B------:R-:W-:Y:S01]  /*4540*/  SHF.R.U32.HI R7, RZ, 0x8, R5 ;  /* 0x00000008ff077819 */ /* 0x000fe20000011605 */
[----:B------:R-:W4:Y:S03]  /*4550*/  LDSM.16.MT88.4 R96, [R25+0xb000] ;  /* 0x00b000001960783b */ /* 0x000f260000004200 */
[----:B------:R-:W-:Y:S01]  /*4560*/  PRMT R19, R19, 0x5410, R7 ;  /* 0x0000541013137816 */ /* 0x000fe20000000007 */
[----:B------:R-:W-:Y:S01]  /*4570*/  LDSM.16.MT88.4 R172, [R25+0xa800] ;  /* 0x00a8000019ac783b */ /* 0x000fe20000004200 */
[----:B------:R-:W-:Y:S01]  /*4580*/  LOP3.LUT R7, R22, 0xff00ff, RZ, 0xc0, !PT ;  /* 0x00ff00ff16077812 */ /* 0x000fe200078ec0ff */
[----:B------:R-:W-:Y:S01]  /*4590*/  IMAD.IADD R22, R24, 0x1, R14 ;  /* 0x0000000118167824 */ /* 0x000fe200078e020e */
[----:B-1----:R-:W-:Y:S01]  /*45a0*/  PRMT R6, R4, 0x7632, R6 ;  /* 0x0000763204067816 */ /* 0x002fe20000000006 */
[----:B------:R-:W-:Y:S01]  /*45b0*/  LDSM.16.MT88.4 R140, [R25+0xb800] ;  /* 0x00b80000198c783b */ /* 0x000fe20000004200 */
[----:B------:R-:W-:-:S02]  /*45c0*/  SHF.R.U32.HI R4, RZ, 0x18, R4 ;  /* 0x00000018ff047819 */ /* 0x000fc40000011604 */
[----:B------:R-:W-:Y:S01]  /*45d0*/  LOP3.LUT R5, R6, 0xff, RZ, 0xc0, !PT ;  /* 0x000000ff06057812 */ /* 0x000fe200078ec0ff */
[----:B------:R-:W-:Y:S01]  /*45e0*/  LDSM.16.MT88.4 R64, [R22] ;  /* 0x000000001640783b */ /* 0x000fe20000004200 */
[----:B-----5:R-:W-:Y:S02]  /*45f0*/  IMAD R16, R21, 0x10000, R21 ;  /* 0x0001000015107824 */ /* 0x020fe400078e0215 */
[----:B------:R-:W-:Y:S01]  /*4600*/  PRMT R21, R5, 0x5410, R4 ;  /* 0x0000541005157816 */ /* 0x000fe20000000004 */
[----:B------:R-:W-:Y:S01]  /*4610*/  FFMA.FTZ R4, R34, UR6, -R0 ;  /* 0x0000000622047c23 */ /* 0x000fe20008010800 */
[----:B---3--:R-:W-:Y:S01]  /*4620*/  F2FP.F16.F32.PACK_AB R5, R213, R214 ;  /* 0x000000d6d505723e */ /* 0x008fe200000000ff */
[----:B------:R-:W1:Y:S01]  /*4630*/  LDSM.16.MT88.4 R112, [R22+0x1000] ;  /* 0x001000001670783b */ /* 0x000e620000004200 */
[--C-:B------:R-:W-:Y:S01]  /*4640*/  HSET2.LE.AND R6, R20, R16.reuse, PT ;  /* 0x0000001014067233 */ /* 0x100fe20003803000 */
[----:B------:R3:W5:Y:S01]  /*4650*/  MUFU.EX2 R185, R4 ;  /* 0x0000000400b97308 */ /* 0x0007620000000800 */
[----:B------:R-:W-:Y:S01]  /*4660*/  HSET2.LE.AND R19, R19, R16, PT ;  /* 0x0000001013137233 */ /* 0x000fe20003803000 */
[----:B------:R-:W-:Y:S01]  /*4670*/  LDSM.16.MT88.4 R188, [R22+0x800] ;  /* 0x0008000016bc783b */ /* 0x000fe20000004200 */
[----:B------:R-:W-:-:S02]  /*4680*/  F2FP.F16.F32.PACK_AB R20, R233, R234 ;  /* 0x000000eae914723e */ /* 0x000fc400000000ff */
[--C-:B------:R-:W-:Y:S01]  /*4690*/  HSET2.LE.AND R7, R7, R16.reuse, PT ;  /* 0x0000001007077233 */ /* 0x100fe20003803000 */
[----:B------:R-:W-:Y:S04]  /*46a0*/  LDSM.16.MT88.4 R180, [R22+0x1800] ;  /* 0x0018000016b4783b */ /* 0x000fe80000004200 */
[----:B------:R-:W-:Y:S02]  /*46b0*/  LOP3.LUT R7, R5, R7, RZ, 0xc0, !PT ;  /* 0x0000000705077212 */ /* 0x000fe400078ec0ff */
[----:B------:R-:W-:Y:S02]  /*46c0*/  HSET2.LE.AND R5, R21, R16, PT ;  /* 0x0000001015057233 */ /* 0x000fe40003803000 */
[----:B---3--:R-:W-:-:S04]  /*46d0*/  F2FP.F16.F32.PACK_AB R4, R232, R231 ;  /* 0x000000e7e804723e */ /* 0x008fc800000000ff */
[----:B------:R-:W-:Y:S02]  /*46e0*/  LOP3.LUT R6, R4, R6, RZ, 0xc0, !PT ;  /* 0x0000000604067212 */ /* 0x000fe400078ec0ff */
[----:B------:R-:W-:Y:S02]  /*46f0*/  LOP3.LUT R4, R20, R19, RZ, 0xc0, !PT ;  /* 0x0000001314047212 */ /* 0x000fe400078ec0ff */
[----:B------:R-:W-:Y:S02]  /*4700*/  FSEL R19, R56, -INF , !P4 ;  /* 0xff80000038137808 */ /* 0x000fe40006000000 */
[----:B------:R-:W-:Y:S02]  /*4710*/  ISETP.GT.AND P4, PT, R224, R11, PT ;  /* 0x0000000be000720c */ /* 0x000fe40003f84270 */
[----:B------:R-:W-:Y:S02]  /*4720*/  FSEL R44, R19, -INF , !P6 ;  /* 0xff800000132c7808 */ /* 0x000fe40007000000 */
[----:B-----5:R-:W-:-:S02]  /*4730*/  F2FP.F16.F32.PACK_AB R19, R185, R212 ;  /* 0x000000d4b913723e */ /* 0x020fc400000000ff */
[-C--:B------:R-:W-:Y:S02]  /*4740*/  ISETP.GE.AND P6, PT, R11, R228.reuse, PT ;  /* 0x000000e40b00720c */ /* 0x080fe40003fc6270 */
[----:B------:R-:W-:Y:S02]  /*4750*/  FSEL R20, R57, -INF , !P4 ;  /* 0xff80000039147808 */ /* 0x000fe40006000000 */
[----:B------:R-:W-:Y:S02]  /*4760*/  LOP3.LUT R5, R19, R5, RZ, 0xc0, !PT ;  /* 0x0000000513057212 */ /* 0x000fe400078ec0ff */
[----:B------:R-:W-:Y:S02]  /*4770*/  FSEL R28, R20, -INF , !P6 ;  /* 0xff800000141c7808 */ /* 0x000fe40007000000 */
[----:B------:R-:W-:Y:S02]  /*4780*/  ISETP.GE.AND P4, PT, R10, R228, PT ;  /* 0x000000e40a00720c */ /* 0x000fe40003f86270 */
[----:B------:R-:W-:Y:S01]  /*4790*/  FSEL R19, R60, -INF , !P0 ;  /* 0xff8000003c137808 */ /* 0x000fe20004000000 */
[----:B--2---:R-:W-:Y:S01]  /*47a0*/  HMMA.16816.F32 R148, R4, R84, RZ ;  /* 0x000000540494723c */ /* 0x004fe200000018ff */
[----:B------:R-:W-:-:S02]  /*47b0*/  ISETP.GT.AND P6, PT, R224, R9, PT ;  /* 0x00000009e000720c */ /* 0x000fc40003fc4270 */
[----:B------:R-:W-:Y:S02]  /*47c0*/  ISETP.GT.AND P0, PT, R224, R8, PT ;  /* 0x00000008e000720c */ /* 0x000fe40003f04270 */
[----:B------:R-:W-:Y:S02]  /*47d0*/  FSEL R29, R19, -INF , !P4 ;  /* 0xff800000131d7808 */ /* 0x000fe40006000000 */
[----:B------:R-:W-:Y:S01]  /*47e0*/  FSEL R20, R61, -INF , !P6 ;  /* 0xff8000003d147808 */ /* 0x000fe20007000000 */
[----:B----4-:R-:W-:Y:S01]  /*47f0*/  HMMA.16816.F32 R164, R4, R68, RZ ;  /* 0x0000004404a4723c */ /* 0x010fe200000018ff */
[-C--:B------:R-:W-:Y:S02]  /*4800*/  ISETP.GE.AND P6, PT, R8, R228.reuse, PT ;  /* 0x000000e40800720c */ /* 0x080fe40003fc6270 */
[----:B------:R-:W-:Y:S02]  /*4810*/  FSEL R19, R76, -INF , !P0 ;  /* 0xff8000004c137808 */ /* 0x000fe40004000000 */
[----:B------:R-:W-:-:S02]  /*4820*/  ISETP.GE.AND P4, PT, R9, R228, PT ;  /* 0x000000e40900720c */ /* 0x000fc40003f86270 */
[----:B------:R-:W-:Y:S01]  /*4830*/  ISETP.GT.AND P0, PT, R224, R3, PT ;  /* 0x00000003e000720c */ /* 0x000fe20003f04270 */
[C---:B------:R-:W-:Y:S01]  /*4840*/  HMMA.16816.F32 R48, R4.reuse, R52, RZ ;  /* 0x000000340430723c */ /* 0x040fe200000018ff */
[----:B------:R-:W-:Y:S02]  /*4850*/  FSEL R130, R19, -INF , !P6 ;  /* 0xff80000013827808 */ /* 0x000fe40007000000 */
[----:B------:R-:W-:Y:S02]  /*4860*/  FSEL R30, R20, -INF , !P4 ;  /* 0xff800000141e7808 */ /* 0x000fe40006000000 */
[----:B------:R-:W-:Y:S02]  /*4870*/  ISETP.GE.AND P6, PT, R3, R228, PT ;  /* 0x000000e40300720c */ /* 0x000fe40003fc6270 */
[----:B------:R-:W-:Y:S01]  /*4880*/  FSEL R19, R77, -INF , !P0 ;  /* 0xff8000004d137808 */ /* 0x000fe20004000000 */
[----:B------:R-:W-:Y:S01]  /*4890*/  HMMA.16816.F32 R72, R4, R80, RZ ;  /* 0x000000500448723c */ /* 0x000fe200000018ff */
[----:B------:R-:W-:-:S02]  /*48a0*/  ISETP.GT.AND P4, PT, R224, R2, PT ;  /* 0x00000002e000720c */ /* 0x000fc40003f84270 */
[----:B------:R-:W-:Y:S02]  /*48b0*/  ISETP.GT.AND P0, PT, R224, R12, PT ;  /* 0x0000000ce000720c */ /* 0x000fe40003f04270 */
[----:B------:R-:W-:Y:S02]  /*48c0*/  FSEL R129, R19, -INF , !P6 ;  /* 0xff80000013817808 */ /* 0x000fe40007000000 */
[-C--:B------:R-:W-:Y:S01]  /*48d0*/  ISETP.GE.AND P6, PT, R2, R228.reuse, PT ;  /* 0x000000e40200720c */ /* 0x080fe20003fc6270 */
[----:B------:R-:W-:Y:S01]  /*48e0*/  HMMA.16816.F32 R88, R4, R96, RZ ;  /* 0x000000600458723c */ /* 0x000fe200000018ff */
[----:B------:R-:W-:Y:S02]  /*48f0*/  FSEL R20, R100, -INF , !P4 ;  /* 0xff80000064147808 */ /* 0x000fe40006000000 */
[----:B------:R-:W-:Y:S02]  /*4900*/  ISETP.GE.AND P4, PT, R12, R228, PT ;  /* 0x000000e40c00720c */ /* 0x000fe40003f86270 */
[----:B------:R-:W-:-:S02]  /*4910*/  FSEL R19, R101, -INF , !P0 ;  /* 0xff80000065137808 */ /* 0x000fc40004000000 */
[----:B------:R-:W-:Y:S01]  /*4920*/  FSEL R128, R20, -INF , !P6 ;  /* 0xff80000014807808 */ /* 0x000fe20007000000 */
[C---:B------:R-:W-:Y:S01]  /*4930*/  HMMA.16816.F32 R104, R4.reuse, R116, RZ ;  /* 0x000000740468723c */ /* 0x040fe200000018ff */
[----:B------:R-:W-:Y:S02]  /*4940*/  ISETP.GT.AND P0, PT, R15, R11, PT ;  /* 0x0000000b0f00720c */ /* 0x000fe40003f04270 */
[----:B------:R-:W-:Y:S02]  /*4950*/  ISETP.GE.AND P6, PT, R11, R229, PT ;  /* 0x000000e50b00720c */ /* 0x000fe40003fc6270 */
[----:B------:R-:W-:Y:S02]  /*4960*/  FSEL R11, R58, -INF , !P5 ;  /* 0xff8000003a0b7808 */ /* 0x000fe40006800000 */
[----:B------:R-:W-:Y:S01]  /*4970*/  FSEL R31, R19, -INF , !P4 ;  /* 0xff800000131f7808 */ /* 0x000fe20006000000 */
[----:B-1----:R-:W-:Y:S01]  /*4980*/  HMMA.16816.F32 R120, R4, R112, RZ ;  /* 0x000000700478723c */ /* 0x002fe200000018ff */
[----:B------:R-:W-:-:S02]  /*4990*/  ISETP.GT.AND P4, PT, R15, R10, PT ;  /* 0x0000000a0f00720c */ /* 0x000fc40003f84270 */
[----:B------:R-:W-:Y:S02]  /*49a0*/  ISETP.GE.AND P5, PT, R10, R229, PT ;  /* 0x000000e50a00720c */ /* 0x000fe40003fa6270 */
[----:B------:R-:W-:Y:S02]  /*49b0*/  FSEL R10, R59, -INF , !P0 ;  /* 0xff8000003b0a7808 */ /* 0x000fe40004000000 */
[----:B------:R-:W-:Y:S01]  /*49c0*/  FSEL R131, R11, -INF , !P3 ;  /* 0xff8000000b837808 */ /* 0x000fe20005800000 */
[----:B------:R-:W-:Y:S01]  /*49d0*/  HMMA.16816.F32 R56, R4, R64, RZ ;  /* 0x000000400438723c */ /* 0x000fe200000018ff */
[----:B------:R-:W-:Y:S02]  /*49e0*/  ISETP.GT.AND P3, PT, R15, R9, PT ;  /* 0x000000090f00720c */ /* 0x000fe40003f64270 */
        /* <DEDUP_REMOVED lines=8> */
[----:B------:R-:W-:Y:S01]  /*4a70*/  FFMA.FTZ R9, R39, UR6, -R13 ;  /* 0x0000000627097c23 */ /* 0x000fe2000801080d */
[----:B------:R-:W-:Y:S01]  /*4a80*/  FSEL R145, R8, -INF , !P0 ;  /* 0xff80000008917808 */ /* 0x000fe20004000000 */
[----:B------:R-:W-:Y:S01]  /*4a90*/  HMMA.16816.F32 R168, R4, R70, RZ ;  /* 0x0000004604a8723c */ /* 0x000fe200000018ff */
[----:B------:R-:W-:Y:S01]  /*4aa0*/  FSEL R26, R78, -INF , !P4 ;  /* 0xff8000004e1a7808 */ /* 0x000fe20006000000 */
[----:B------:R1:W-:Y:S01]  /*4ab0*/  MUFU.EX2 R230, R9 ;  /* 0x0000000900e67308 */ /* 0x0003e20000000800 */
[----:B------:R-:W-:-:S02]  /*4ac0*/  ISETP.GT.AND P3, PT, R15, R3, PT ;  /* 0x000000030f00720c */ /* 0x000fc40003f64270 */
[-C--:B------:R-:W-:Y:S01]  /*4ad0*/  ISETP.GE.AND P5, PT, R3, R229.reuse, PT ;  /* 0x000000e50300720c */ /* 0x080fe20003fa6270 */
[----:B------:R-:W-:Y:S01]  /*4ae0*/  FFMA.FTZ R3, R38, UR6, -R13 ;  /* 0x0000000626037c23 */ /* 0x000fe2000801080d */
[----:B------:R-:W-:Y:S01]  /*4af0*/  ISETP.GT.AND P0, PT, R15, R2, PT ;  /* 0x000000020f00720c */ /* 0x000fe20003f04270 */
[C---:B------:R-:W-:Y:S01]  /*4b00*/  HMMA.16816.F32 R60, R4.reuse, R66, RZ ;  /* 0x00000042043c723c */ /* 0x040fe200000018ff */
[----:B------:R-:W-:Y:S01]  /*4b10*/  ISETP.GE.AND P4, PT, R2, R229, PT ;  /* 0x000000e50200720c */ /* 0x000fe20003f86270 */
[----:B------:R2:W3:Y:S01]  /*4b20*/  MUFU.EX2 R223, R3 ;  /* 0x0000000300df7308 */ /* 0x0004e20000000800 */
[----:B------:R-:W-:Y:S02]  /*4b30*/  LOP3.LUT R2, R32, UR20, R23, 0x96, !PT ;  /* 0x0000001420027c12 */ /* 0x000fe4000f8e9617 */
[----:B------:R-:W-:Y:S02]  /*4b40*/  FMNMX3.FTZ R8, R44, R28, R29, !PT ;  /* 0x0000001c2c087276 */ /* 0x000fe4000781001d */
[----:B------:R-:W-:Y:S01]  /*4b50*/  FSEL R24, R79, -INF , !P3 ;  /* 0xff8000004f187808 */ /* 0x000fe20005800000 */
[----:B------:R-:W-:Y:S01]  /*4b60*/  HMMA.16816.F32 R108, R4, R118, RZ ;  /* 0x00000076046c723c */ /* 0x000fe200000018ff */
[----:B------:R-:W-:Y:S01]  /*4b70*/  FSEL R23, R102, -INF , !P0 ;  /* 0xff80000066177808 */ /* 0x000fe20004000000 */
[--C-:B-1----:R-:W-:Y:S01]  /*4b80*/  FFMA.FTZ R9, R41, UR6, -R13.reuse ;  /* 0x0000000629097c23 */ /* 0x102fe2000801080d */
[----:B------:R-:W-:Y:S01]  /*4b90*/  FFMA.FTZ R13, R43, UR6, -R13 ;  /* 0x000000062b0d7c23 */ /* 0x000fe2000801080d */
[----:B------:R-:W-:-:S02]  /*4ba0*/  ISETP.GT.AND P3, PT, R15, R12, PT ;  /* 0x0000000c0f00720c */ /* 0x000fc40003f64270 */
[----:B------:R1:W-:Y:S01]  /*4bb0*/  MUFU.EX2 R221, R9 ;  /* 0x0000000900dd7308 */ /* 0x0003e20000000800 */
[----:B------:R-:W-:Y:S01]  /*4bc0*/  FMNMX3.FTZ R8, R8, R30, R130, !PT ;  /* 0x0000001e08087276 */ /* 0x000fe20007810082 */
[C---:B------:R-:W-:Y:S01]  /*4bd0*/  HMMA.16816.F32 R76, R4.reuse, R82, RZ ;  /* 0x00000052044c723c */ /* 0x040fe200000018ff */
[----:B------:R-:W-:Y:S01]  /*4be0*/  ISETP.GE.AND P0, PT, R12, R229, PT ;  /* 0x000000e50c00720c */ /* 0x000fe20003f06270 */
[----:B--2---:R-:W-:Y:S01]  /*4bf0*/  IMAD.WIDE.U32 R2, R2, -0x2daee0ad, RZ ;  /* 0xd2511f5302027825 */ /* 0x004fe200078e00ff */
[----:B------:R-:W-:Y:S02]  /*4c00*/  FMNMX3.FTZ R8, R8, R129, R128, !PT ;  /* 0x0000008108087276 */ /* 0x000fe40007810080 */
[----:B------:R-:W-:Y:S01]  /*4c10*/  FSEL R217, R26, -INF , !P6 ;  /* 0xff8000001ad97808 */ /* 0x000fe20007000000 */
[----:B------:R-:W-:Y:S01]  /*4c20*/  IMAD.MOV.U32 R11, RZ, RZ, R2 ;  /* 0x000000ffff0b7224 */ /* 0x000fe200078e0002 */
[----:B------:R-:W-:Y:S01]  /*4c30*/  LOP3.LUT R3, R92, UR14, R3, 0x96, !PT ;  /* 0x0000000e5c037c12 */ /* 0x000fe2000f8e9603 */
[----:B------:R2:W-:Y:S01]  /*4c40*/  MUFU.EX2 R219, R13 ;  /* 0x0000000d00db7308 */ /* 0x0005e20000000800 */
[C---:B------:R-:W-:Y:S01]  /*4c50*/  PRMT R10, R2.reuse, 0x7773, RZ ;  /* 0x00007773020a7816 */ /* 0x040fe200000000ff */
[----:B------:R-:W-:Y:S01]  /*4c60*/  HMMA.16816.F32 R92, R4, R98, RZ ;  /* 0x00000062045c723c */ /* 0x000fe200000018ff */
[----:B------:R-:W-:-:S02]  /*4c70*/  PRMT R19, R2, 0x7771, RZ ;  /* 0x0000777102137816 */ /* 0x000fc400000000ff */
[----:B------:R-:W-:Y:S02]  /*4c80*/  LOP3.LUT R12, R11, 0xff, RZ, 0xc0, !PT ;  /* 0x000000ff0b0c7812 */ /* 0x000fe400078ec0ff */
[----:B-1----:R-:W-:Y:S02]  /*4c90*/  PRMT R9, R2, 0x7772, RZ ;  /* 0x0000777202097816 */ /* 0x002fe400000000ff */
[----:B------:R-:W-:Y:S02]  /*4ca0*/  LOP3.LUT R2, R3, 0xffff, RZ, 0xc0, !PT ;  /* 0x0000ffff03027812 */ /* 0x000fe400078ec0ff */
[----:B------:R-:W-:Y:S01]  /*4cb0*/  PRMT R20, R9, 0x5410, R10 ;  /* 0x0000541009147816 */ /* 0x000fe2000000000a */
[----:B------:R-:W-:Y:S01]  /*4cc0*/  FFMA.FTZ R9, R35, UR6, -R0 ;  /* 0x0000000623097c23 */ /* 0x000fe20008010800 */
[C---:B------:R-:W-:Y:S01]  /*4cd0*/  PRMT R10, R3.reuse, 0x7632, R10 ;  /* 0x00007632030a7816 */ /* 0x040fe2000000000a */
[----:B------:R-:W-:Y:S01]  /*4ce0*/  HMMA.16816.F32 R32, R4, R54, RZ ;  /* 0x000000360420723c */ /* 0x000fe200000018ff */
[----:B------:R-:W-:Y:S01]  /*4cf0*/  SHF.R.U32.HI R11, RZ, 0x8, R2 ;  /* 0x00000008ff0b7819 */ /* 0x000fe20000011602 */
[----:B------:R1:W-:Y:S01]  /*4d00*/  MUFU.EX2 R184, R9 ;  /* 0x0000000900b87308 */ /* 0x0003e20000000800 */
[----:B--2---:R-:W-:-:S02]  /*4d10*/  LOP3.LUT R13, R3, 0xff, RZ, 0xc0, !PT ;  /* 0x000000ff030d7812 */ /* 0x004fc400078ec0ff */
[----:B------:R-:W-:Y:S02]  /*4d20*/  SHF.R.U32.HI R3, RZ, 0x18, R3 ;  /* 0x00000018ff037819 */ /* 0x000fe40000011603 */
[----:B------:R-:W-:Y:S02]  /*4d30*/  LOP3.LUT R2, R10, 0xff, RZ, 0xc0, !PT ;  /* 0x000000ff0a027812 */ /* 0x000fe400078ec0ff */
[----:B------:R-:W-:Y:S02]  /*4d40*/  PRMT R10, R12, 0x5410, R19 ;  /* 0x000054100c0a7816 */ /* 0x000fe40000000013 */
[----:B------:R-:W-:Y:S02]  /*4d50*/  PRMT R19, R13, 0x5410, R11 ;  /* 0x000054100d137816 */ /* 0x000fe4000000000b */
[----:B------:R-:W-:Y:S01]  /*4d60*/  PRMT R13, R2, 0x5410, R3 ;  /* 0x00005410020d7816 */ /* 0x000fe20000000003 */
[----:B------:R-:W-:Y:S01]  /*4d70*/  FFMA.FTZ R2, R45, UR6, -R0 ;  /* 0x000000062d027c23 */ /* 0x000fe20008010800 */
[----:B------:R-:W-:-:S02]  /*4d80*/  FMNMX.FTZ R8, R31, R8, !PT ;  /* 0x000000081f087209 */ /* 0x000fc40007810000 */
[----:B------:R-:W-:Y:S01]  /*4d90*/  FSEL R12, R103, -INF , !P3 ;  /* 0xff800000670c7808 */ /* 0x000fe20005800000 */
[----:B------:R2:W-:Y:S01]  /*4da0*/  MUFU.EX2 R138, R2 ;  /* 0x00000002008a7308 */ /* 0x0005e20000000800 */
[--C-:B-1----:R-:W-:Y:S01]  /*4db0*/  FFMA.FTZ R9, R40, UR6, -R0.reuse ;  /* 0x0000000628097c23 */ /* 0x102fe20008010800 */
[----:B------:R-:W1:Y:S01]  /*4dc0*/  SHFL.BFLY PT, R21, R8, 0x2, 0x1f ;  /* 0x0c401f0008157f89 */ /* 0x000e6200000e0000 */
[----:B------:R-:W-:Y:S01]  /*4dd0*/  FSEL R218, R24, -INF , !P5 ;  /* 0xff80000018da7808 */ /* 0x000fe20006800000 */
[----:B------:R-:W-:Y:S01]  /*4de0*/  FFMA.FTZ R0, R42, UR6, -R0 ;  /* 0x000000062a007c23 */ /* 0x000fe20008010800 */
[----:B------:R-:W-:Y:S01]  /*4df0*/  FSEL R215, R23, -INF , !P4 ;  /* 0xff80000017d77808 */ /* 0x000fe20006000000 */
[----:B------:R-:W-:Y:S01]  /*4e00*/  HMMA.16816.F32 R100, R4, R114, RZ ;  /* 0x000000720464723c */ /* 0x000fe200000018ff */
[----:B------:R-:W-:Y:S01]  /*4e10*/  LOP3.LUT R3, R20, 0xff00ff, RZ, 0xc0, !PT ;  /* 0x00ff00ff14037812 */ /* 0x000fe200078ec0ff */
[----:B------:R-:W4:Y:S01]  /*4e20*/  MUFU.EX2 R139, R9 ;  /* 0x00000009008b7308 */ /* 0x000f220000000800 */
[----:B------:R-:W-:-:S02]  /*4e30*/  FSEL R216, R12, -INF , !P0 ;  /* 0xff8000000cd87808 */ /* 0x000fc40004000000 */
[----:B------:R-:W-:Y:S02]  /*4e40*/  LOP3.LUT R4, R162, UR22, R37, 0x96, !PT ;  /* 0x00000016a2047c12 */ /* 0x000fe4000f8e9625 */
[--C-:B------:R-:W-:Y:S02]  /*4e50*/  HSET2.LE.AND R11, R3, R16.reuse, PT ;  /* 0x00000010030b7233 */ /* 0x100fe40003803000 */
[----:B------:R-:W-:Y:S01]  /*4e60*/  HSET2.LE.AND R3, R13, R16, PT ;  /* 0x000000100d037233 */ /* 0x000fe20003803000 */
[----:B------:R5:W4:Y:S01]  /*4e70*/  MUFU.EX2 R137, R0 ;  /* 0x0000000000897308 */ /* 0x000b220000000800 */
[----:B--2---:R-:W-:-:S04]  /*4e80*/  FMNMX3.FTZ R2, R131, R146, R144, !PT ;  /* 0x0000009283027276 */ /* 0x004fc80007810090 */
[----:B------:R-:W-:-:S04]  /*4e90*/  FMNMX3.FTZ R2, R2, R145, R217, !PT ;  /* 0x0000009102027276 */ /* 0x000fc800078100d9 */
[----:B------:R-:W-:Y:S02]  /*4ea0*/  FMNMX3.FTZ R2, R2, R218, R215, !PT ;  /* 0x000000da02027276 */ /* 0x000fe400078100d7 */
[----:B-1----:R-:W-:Y:S02]  /*4eb0*/  FMNMX.FTZ R21, R8, R21, !PT ;  /* 0x0000001508157209 */ /* 0x002fe40007810000 */
[----:B------:R-:W-:Y:S02]  /*4ec0*/  FMNMX.FTZ R13, R216, R2, !PT ;  /* 0x00000002d80d7209 */ /* 0x000fe40007810000 */
[----:B---3--:R-:W-:Y:S02]  /*4ed0*/  F2FP.F16.F32.PACK_AB R2, R230, R223 ;  /* 0x000000dfe602723e */ /* 0x008fe400000000ff */
[----:B-----5:R-:W-:Y:S02]  /*4ee0*/  HSET2.LE.AND R0, R19, R16, PT ;  /* 0x0000001013007233 */ /* 0x020fe40003803000 */
[----:B----4-:R-:W-:-:S02]  /*4ef0*/  F2FP.F16.F32.PACK_AB R8, R139, R184 ;  /* 0x000000b88b08723e */ /* 0x010fc400000000ff */
[----:B------:R-:W-:Y:S02]  /*4f00*/  HSET2.LE.AND R9, R10, R16, PT ;  /* 0x000000100a097233 */ /* 0x000fe40003803000 */
[----:B------:R-:W-:Y:S02]  /*4f10*/  LOP3.LUT R124, R2, R0, RZ, 0xc0, !PT ;  /* 0x00000000027c7212 */ /* 0x000fe400078ec0ff */
[----:B------:R-:W1:Y:S01]  /*4f20*/  SHFL.BFLY PT, R2, R13, 0x2, 0x1f ;  /* 0x0c401f000d027f89 */ /* 0x000e6200000e0000 */
[----:B------:R-:W-:Y:S02]  /*4f30*/  LOP3.LUT R125, R8, R3, RZ, 0xc0, !PT ;  /* 0x00000003087d7212 */ /* 0x000fe400078ec0ff */
[----:B------:R-:W-:Y:S01]  /*4f40*/  LOP3.LUT R0, R46, UR30, R163, 0x96, !PT ;  /* 0x0000001e2e007c12 */ /* 0x000fe2000f8e96a3 */
[----:B------:R-:W2:Y:S01]  /*4f50*/  SHFL.BFLY PT, R3, R21, 0x1, 0x1f ;  /* 0x0c201f0015037f89 */ /* 0x000ea200000e0000 */
[----:B------:R-:W-:Y:S02]  /*4f60*/  F2FP.F16.F32.PACK_AB R10, R219, R221 ;  /* 0x000000dddb0a723e */ /* 0x000fe400000000ff */
[----:B------:R-:W-:Y:S01]  /*4f70*/  F2FP.F16.F32.PACK_AB R12, R137, R138 ;  /* 0x0000008a890c723e */ /* 0x000fe200000000ff */
[----:B------:R-:W-:Y:S01]  /*4f80*/  IMAD.WIDE.U32 R160, R0, -0x2daee0ad, RZ ;  /* 0xd2511f5300a07825 */ /* 0x000fe200078e00ff */
[----:B------:R-:W-:-:S02]  /*4f90*/  LOP3.LUT R126, R10, R9, RZ, 0xc0, !PT ;  /* 0x000000090a7e7212 */ /* 0x000fc400078ec0ff */
[----:B------:R-:W-:Y:S01]  /*4fa0*/  LOP3.LUT R127, R12, R11, RZ, 0xc0, !PT ;  /* 0x0000000b0c7f7212 */ /* 0x000fe200078ec0ff */
[----:B------:R-:W-:Y:S01]  /*4fb0*/  IMAD.WIDE.U32 R8, R4, -0x2daee0ad, RZ ;  /* 0xd2511f5304087825 */ /* 0x000fe200078e00ff */
[----:B------:R-:W-:Y:S05]  /*4fc0*/  STL.64 [R1+0x50], R160 ;  /* 0x000050a001007387 */ /* 0x000fea0000100a00 */
[----:B------:R-:W-:Y:S01]  /*4fd0*/  HMMA.16816.F32 R148, R124, R156, R148 ;  /* 0x0000009c7c94723c */ /* 0x000fe20000001894 */
[----:B-1----:R-:W-:Y:S02]  /*4fe0*/  FMNMX.FTZ R0, R13, R2, !PT ;  /* 0x000000020d007209 */ /* 0x002fe40007810000 */
[----:B------:R-:W-:-:S05]  /*4ff0*/  LOP3.LUT R2, R200, UR7, R161, 0x96, !PT ;  /* 0x00000007c8027c12 */ /* 0x000fca000f8e96a1 */
[C---:B------:R-:W-:Y:S01]  /*5000*/  HMMA.16816.F32 R164, R124.reuse, R172, R164 ;  /* 0x000000ac7ca4723c */ /* 0x040fe200000018a4 */
[----:B--2---:R-:W-:Y:S01]  /*5010*/  FMNMX.FTZ R134, R21, R3, !PT ;  /* 0x0000000315867209 */ /* 0x004fe20007810000 */
[----:B------:R-:W1:Y:S01]  /*5020*/  SHFL.BFLY PT, R7, R0, 0x1, 0x1f ;  /* 0x0c201f0000077f89 */ /* 0x000e6200000e0000 */
[----:B------:R-:W-:Y:S02]  /*5030*/  IMAD.WIDE.U32 R10, R2, -0x326172a9, RZ ;  /* 0xcd9e8d57020a7825 */ /* 0x000fe400078e00ff */
[C---:B------:R-:W-:Y:S02]  /*5040*/  FSETP.NEU.FTZ.AND P0, PT, R134.reuse, -INF , PT ;  /* 0xff8000008600780b */ /* 0x040fe40003f1d000 */
[----:B------:R-:W-:Y:S01]  /*5050*/  FMUL.FTZ R2, R134, UR6 ;  /* 0x0000000686027c20 */ /* 0x000fe20008410000 */
[----:B------:R-:W-:Y:S01]  /*5060*/  HMMA.16816.F32 R40, R124, R192, R48 ;  /* 0x000000c07c28723c */ /* 0x000fe20000001830 */
[----:B------:R-:W-:Y:S01]  /*5070*/  LOP3.LUT R3, R36, UR21, R11, 0x96, !PT ;  /* 0x0000001524037c12 */ /* 0x000fe2000f8e960b */
[----:B------:R2:W-:Y:S02]  /*5080*/  STL.64 [R1+0x40], R10 ;  /* 0x0000400a01007387 */ /* 0x0005e40000100a00 */
[----:B------:R-:W-:-:S02]  /*5090*/  FSEL R2, R2, RZ, P0 ;  /* 0x000000ff02027208 */ /* 0x000fc40000000000 */
[----:B------:R-:W-:Y:S01]  /*50a0*/  IMAD.WIDE.U32 R4, R3, -0x2daee0ad, RZ ;  /* 0xd2511f5303047825 */ /* 0x000fe200078e00ff */
[----:B------:R-:W-:-:S03]  /*50b0*/  LOP3.LUT R3, R160, UR13, R9, 0x96, !PT ;  /* 0x0000000da0037c12 */ /* 0x000fc6000f8e9609 */
[----:B------:R-:W-:Y:S01]  /*50c0*/  FFMA.FTZ R6, R44, UR6, -R2 ;  /* 0x000000062c067c23 */ /* 0x000fe20008010802 */
[----:B------:R-:W-:Y:S01]  /*50d0*/  HMMA.16816.F32 R56, R124, R188, R56 ;  /* 0x000000bc7c38723c */ /* 0x000fe20000001838 */
[----:B------:R-:W-:Y:S01]  /*50e0*/  LOP3.LUT R5, R8, UR11, R5, 0x96, !PT ;  /* 0x0000000b08057c12 */ /* 0x000fe2000f8e9605 */
[----:B------:R-:W-:-:S04]  /*50f0*/  IMAD.WIDE.U32 R8, R3, -0x326172a9, RZ ;  /* 0xcd9e8d5703087825 */ /* 0x000fc800078e00ff */
[----:B------:R-:W-:Y:S01]  /*5100*/  FFMA.FTZ R3, R28, UR6, -R2 ;  /* 0x000000061c037c23 */ /* 0x000fe20008010802 */
[----:B------:R3:W-:Y:S01]  /*5110*/  MUFU.EX2 R27, R6 ;  /* 0x00000006001b7308 */ /* 0x0007e20000000800 */
[----:B------:R-:W-:Y:S01]  /*5120*/  IMAD.WIDE.U32 R12, R5, -0x326172a9, RZ ;  /* 0xcd9e8d57050c7825 */ /* 0x000fe200078e00ff */
[----:B------:R-:W-:Y:S01]  /*5130*/  LOP3.LUT R5, R10, UR12, R9, 0x96, !PT ;  /* 0x0000000c0a057c12 */ /* 0x000fe2000f8e9609 */
[----:B------:R-:W-:Y:S01]  /*5140*/  HMMA.16816.F32 R72, R124, R196, R72 ;  /* 0x000000c47c48723c */ /* 0x000fe20000001848 */
[----:B-1----:R-:W-:Y:S02]  /*5150*/  FMNMX.FTZ R133, R0, R7, !PT ;  /* 0x0000000700857209 */ /* 0x002fe40007810000 */
[----:B------:R-:W-:Y:S02]  /*5160*/  LOP3.LUT R0, R8, UR10, R13, 0x96, !PT ;  /* 0x0000000a08007c12 */ /* 0x000fe4000f8e960d */
[----:B------:R1:W4:Y:S01]  /*5170*/  MUFU.EX2 R26, R3 ;  /* 0x00000003001a7308 */ /* 0x0003220000000800 */
[----:B------:R-:W-:-:S02]  /*5180*/  FSETP.NEU.FTZ.AND P0, PT, R133, -INF , PT ;  /* 0xff8000008500780b */ /* 0x000fc40003f1d000 */
[----:B------:R-:W-:Y:S01]  /*5190*/  HMMA.16816.F32 R88, R124, R140, R88 ;  /* 0x0000008c7c58723c */ /* 0x000fe20000001858 */
[----:B---3--:R-:W-:-:S04]  /*51a0*/  IMAD.WIDE.U32 R6, R5, -0x2daee0ad, RZ ;  /* 0xd2511f5305067825 */ /* 0x008fc800078e00ff */
[----:B------:R-:W-:-:S03]  /*51b0*/  FMUL.FTZ R5, R133, UR6 ;  /* 0x0000000685057c20 */ /* 0x000fc60008410000 */
[----:B------:R-:W-:Y:S01]  /*51c0*/  HMMA.16816.F32 R104, R124, R176, R104 ;  /* 0x000000b07c68723c */ /* 0x000fe20000001868 */
[----:B-1----:R-:W-:Y:S01]  /*51d0*/  FFMA.FTZ R3, R29, UR6, -R2 ;  /* 0x000000061d037c23 */ /* 0x002fe20008010802 */
[----:B------:R-:W-:Y:S01]  /*51e0*/  IMAD.WIDE.U32 R28, R0, -0x2daee0ad, RZ ;  /* 0xd2511f53001c7825 */ /* 0x000fe200078e00ff */
[----:B------:R-:W-:-:S05]  /*51f0*/  FSEL R0, R5, RZ, P0 ;  /* 0x000000ff05007208 */ /* 0x000fca0000000000 */
[----:B------:R-:W-:Y:S01]  /*5200*/  HMMA.16816.F32 R120, R124, R180, R120 ;  /* 0x000000b47c78723c */ /* 0x000fe20000001878 */
[----:B------:R1:W-:Y:S01]  /*5210*/  MUFU.EX2 R25, R3 ;  /* 0x0000000300197308 */ /* 0x0003e20000000800 */
[----:B------:R-:W-:-:S06]  /*5220*/  FFMA.FTZ R5, R131, UR6, -R0 ;  /* 0x0000000683057c23 */ /* 0x000fcc0008010800 */
[C---:B------:R-:W-:Y:S01]  /*5230*/  HMMA.16816.F32 R152, R124.reuse, R158, R152 ;  /* 0x0000009e7c98723c */ /* 0x040fe20000001898 */
[----:B------:R-:W-:Y:S07]  /*5240*/  MUFU.EX2 R21, R5 ;  /* 0x0000000500157308 */ /* 0x000fee0000000800 */
[----:B------:R-:W-:Y:S01]  /*5250*/  HMMA.16816.F32 R168, R124, R174, R168 ;  /* 0x000000ae7ca8723c */ /* 0x000fe200000018a8 */
[----:B-1----:R-:W-:-:S04]  /*5260*/  FFMA.FTZ R3, R30, UR6, -R2 ;  /* 0x000000061e037c23 */ /* 0x002fc80008010802 */
[----:B------:R1:W3:Y:S03]  /*5270*/  MUFU.EX2 R24, R3 ;  /* 0x0000000300187308 */ /* 0x0002e60000000800 */
[C---:B------:R-:W-:Y:S08]  /*5280*/  HMMA.16816.F32 R44, R124.reuse, R194, R32 ;  /* 0x000000c27c2c723c */ /* 0x040ff00000001820 */
[----:B------:R-:W-:Y:S01]  /*5290*/  HMMA.16816.F32 R60, R124, R190, R60 ;  /* 0x000000be7c3c723c */ /* 0x000fe2000000183c */
[----:B-1----:R-:W-:-:S07]  /*52a0*/  LOP3.LUT R3, R6, UR8, R29, 0x96, !PT ;  /* 0x0000000806037c12 */ /* 0x002fce000f8e961d */
[----:B------:R-:W-:Y:S01]  /*52b0*/  HMMA.16816.F32 R76, R124, R198, R76 ;  /* 0x000000c67c4c723c */ /* 0x000fe2000000184c */
[----:B------:R-:W-:Y:S01]  /*52c0*/  LOP3.LUT R6, R4, UR9, R7, 0x96, !PT ;  /* 0x0000000904067c12 */ /* 0x000fe2000f8e9607 */
[----:B------:R-:W-:-:S04]  /*52d0*/  IMAD.WIDE.U32 R4, R3, -0x326172a9, RZ ;  /* 0xcd9e8d5703047825 */ /* 0x000fc800078e00ff */
[----:B------:R-:W-:Y:S01]  /*52e0*/  FFMA.FTZ R3, R144, UR6, -R0 ;  /* 0x0000000690037c23 */ /* 0x000fe20008010800 */
[----:B--2---:R-:W-:Y:S01]  /*52f0*/  IMAD.WIDE.U32 R10, R6, -0x326172a9, RZ ;  /* 0xcd9e8d57060a7825 */ /* 0x004fe200078e00ff */
[C---:B------:R-:W-:Y:S02]  /*5300*/  PRMT R8, R4.reuse, 0x7771, RZ ;  /* 0x0000777104087816 */ /* 0x040fe400000000ff */
[----:B------:R1:W-:Y:S01]  /*5310*/  MUFU.EX2 R22, R3 ;  /* 0x0000000300167308 */ /* 0x0003e20000000800 */
[C---:B------:R-:W-:Y:S01]  /*5320*/  PRMT R9, R4.reuse, 0x7773, RZ ;  /* 0x0000777304097816 */ /* 0x040fe200000000ff */
[----:B------:R-:W-:Y:S01]  /*5330*/  IMAD.MOV.U32 R6, RZ, RZ, R4 ;  /* 0x000000ffff067224 */ /* 0x000fe200078e0004 */
[----:B------:R-:W-:Y:S01]  /*5340*/  PRMT R7, R4, 0x7772, RZ ;  /* 0x0000777204077816 */ /* 0x000fe200000000ff */
[----:B------:R-:W-:Y:S01]  /*5350*/  FFMA.FTZ R4, R145, UR6, -R0 ;  /* 0x0000000691047c23 */ /* 0x000fe20008010800 */
[----:B------:R-:W-:Y:S02]  /*5360*/  HMMA.16816.F32 R92, R124, R142, R92 ;  /* 0x0000008e7c5c723c */ /* 0x000fe4000000185c */
[----:B------:R-:W-:Y:S01]  /*5370*/  LOP3.LUT R6, R6, 0xff, RZ, 0xc0, !PT ;  /* 0x000000ff06067812 */ /* 0x000fe200078ec0ff */
[----:B------:R2:W5:Y:S01]  /*5380*/  MUFU.EX2 R23, R4 ;  /* 0x0000000400177308 */ /* 0x0005620000000800 */
[----:B------:R-:W-:-:S04]  /*5390*/  PRMT R9, R7, 0x5410, R9 ;  /* 0x0000541007097816 */ /* 0x000fc80000000009 */
[----:B------:R-:W-:Y:S01]  /*53a0*/  LOP3.LUT R9, R9, 0xff00ff, RZ, 0xc0, !PT ;  /* 0x00ff00ff09097812 */ /* 0x000fe200078ec0ff */
[----:B------:R-:W-:Y:S01]  /*53b0*/  HMMA.16816.F32 R108, R124, R178, R108 ;  /* 0x000000b27c6c723c */ /* 0x000fe2000000186c */
[--C-:B-1----:R-:W-:Y:S02]  /*53c0*/  LOP3.LUT R3, R10, UR15, R5.reuse, 0x96, !PT ;  /* 0x0000000f0a037c12 */ /* 0x102fe4000f8e9605 */
[----:B------:R-:W-:Y:S01]  /*53d0*/  PRMT R10, R6, 0x5410, R8 ;  /* 0x00005410060a7816 */ /* 0x000fe20000000008 */
[----:B------:R-:W-:Y:S01]  /*53e0*/  FFMA.FTZ R6, R146, UR6, -R0 ;  /* 0x0000000692067c23 */ /* 0x000fe20008010800 */
[----:B------:R-:W-:-:S03]  /*53f0*/  PRMT R5, R3, 0x7632, R5 ;  /* 0x0000763203057816 */ /* 0x000fc60000000005 */
[----:B------:R-:W-:Y:S01]  /*5400*/  HMMA.16816.F32 R124, R124, R182, R100 ;  /* 0x000000b67c7c723c */ /* 0x000fe20000001864 */
[C---:B------:R-:W-:Y:S01]  /*5410*/  LOP3.LUT R8, R3.reuse, 0xff, RZ, 0xc0, !PT ;  /* 0x000000ff03087812 */ /* 0x040fe200078ec0ff */
[----:B------:R3:W1:Y:S01]  /*5420*/  MUFU.EX2 R20, R6 ;  /* 0x0000000600147308 */ /* 0x0006620000000800 */
[----:B--2---:R-:W-:Y:S02]  /*5430*/  LOP3.LUT R4, R3, 0xffff, RZ, 0xc0, !PT ;  /* 0x0000ffff03047812 */ /* 0x004fe400078ec0ff */
[----:B------:R-:W-:Y:S02]  /*5440*/  SHF.R.U32.HI R7, RZ, 0x18, R3 ;  /* 0x00000018ff077819 */ /* 0x000fe40000011603 */
[----:B------:R-:W-:Y:S02]  /*5450*/  SHF.R.U32.HI R4, RZ, 0x8, R4 ;  /* 0x00000008ff047819 */ /* 0x000fe40000011604 */
[----:B------:R-:W-:Y:S02]  /*5460*/  LOP3.LUT R5, R5, 0xff, RZ, 0xc0, !PT ;  /* 0x000000ff05057812 */ /* 0x000fe400078ec0ff */
[----:B------:R-:W-:-:S02]  /*5470*/  HSET2.LE.AND R3, R10, R16, PT ;  /* 0x000000100a037233 */ /* 0x000fc40003803000 */
[----:B------:R-:W-:Y:S02]  /*5480*/  PRMT R4, R8, 0x5410, R4 ;  /* 0x0000541008047816 */ /* 0x000fe40000000004 */
[----:B------:R-:W-:Y:S02]  /*5490*/  PRMT R8, R5, 0x5410, R7 ;  /* 0x0000541005087816 */ /* 0x000fe40000000007 */
[----:B----4-:R-:W-:Y:S02]  /*54a0*/  F2FP.F16.F32.PACK_AB R5, R26, R27 ;  /* 0x0000001b1a05723e */ /* 0x010fe400000000ff */
[----:B---3--:R-:W-:Y:S02]  /*54b0*/  F2FP.F16.F32.PACK_AB R6, R24, R25 ;  /* 0x000000191806723e */ /* 0x008fe400000000ff */
[----:B------:R-:W-:Y:S02]  /*54c0*/  HSET2.LE.AND R4, R4, R16, PT ;  /* 0x0000001004047233 */ /* 0x000fe40003803000 */
[----:B------:R-:W-:-:S02]  /*54d0*/  LOP3.LUT R6, R6, R3, RZ, 0xc0, !PT ;  /* 0x0000000306067212 */ /* 0x000fc400078ec0ff */
[--C-:B------:R-:W-:Y:S02]  /*54e0*/  HSET2.LE.AND R3, R9, R16.reuse, PT ;  /* 0x0000001009037233 */ /* 0x100fe40003803000 */
[----:B------:R-:W-:Y:S02]  /*54f0*/  HSET2.LE.AND R8, R8, R16, PT ;  /* 0x0000001008087233 */ /* 0x000fe40003803000 */
[----:B-----5:R-:W-:Y:S02]  /*5500*/  F2FP.F16.F32.PACK_AB R7, R23, R22 ;  /* 0x000000161707723e */ /* 0x020fe400000000ff */
[----:B-1----:R-:W-:Y:S02]  /*5510*/  F2FP.F16.F32.PACK_AB R9, R20, R21 ;  /* 0x000000151409723e */ /* 0x002fe400000000ff */
[----:B------:R-:W-:Y:S02]  /*5520*/  LOP3.LUT R4, R5, R4, RZ, 0xc0, !PT ;  /* 0x0000000405047212 */ /* 0x000fe400078ec0ff */
[----:B------:R-:W-:Y:S01]  /*5530*/  LOP3.LUT R7, R7, R3, RZ, 0xc0, !PT ;  /* 0x0000000307077212 */ /* 0x000fe200078ec0ff */
[----:B------:R-:W-:Y:S01]  /*5540*/  FFMA.FTZ R3, R130, UR6, -R2 ;  /* 0x0000000682037c23 */ /* 0x000fe20008010802 */
[----:B------:R-:W-:-:S02]  /*5550*/  LOP3.LUT R5, R9, R8, RZ, 0xc0, !PT ;  /* 0x0000000809057212 */ /* 0x000fc400078ec0ff */
[----:B------:R-:W-:Y:S01]  /*5560*/  LOP3.LUT R10, R12, UR20, R11, 0x96, !PT ;  /* 0x000000140c0a7c12 */ /* 0x000fe2000f8e960b */
[----:B------:R1:W-:Y:S04]  /*5570*/  MUFU.EX2 R14, R3 ;  /* 0x00000003000e7308 */ /* 0x0003e80000000800 */
[C---:B------:R-:W-:Y:S08]  /*5580*/  HMMA.16816.F32 R144, R4.reuse, R84, RZ ;  /* 0x000000540490723c */ /* 0x040ff000000018ff */
[----:B------:R-:W-:Y:S01]  /*5590*/  HMMA.16816.F32 R200, R4, R86, RZ ;  /* 0x0000005604c8723c */ /* 0x000fe200000018ff */
[----:B-1----:R-:W-:-:S07]  /*55a0*/  FFMA.FTZ R3, R129, UR6, -R2 ;  /* 0x0000000681037c23 */ /* 0x002fce0008010802 */
[C---:B------:R-:W-:Y:S01]  /*55b0*/  HMMA.16816.F32 R160, R4.reuse, R68, RZ ;  /* 0x0000004404a0723c */ /* 0x040fe200000018ff */
[----:B------:R1:W-:Y:S07]  /*55c0*/  MUFU.EX2 R19, R3 ;  /* 0x0000000300137308 */ /* 0x0003ee0000000800 */
        /* <DEDUP_REMOVED lines=15> */
[----:B------:R-:W-:Y:S01]  /*56c0*/  FFMA.FTZ R6, R31, UR6, -R2 ;  /* 0x000000061f067c23 */ /* 0x000fe20008010802 */
[----:B------:R-:W-:Y:S01]  /*56d0*/  IMAD.MOV.U32 R8, RZ, RZ, R4 ;  /* 0x000000ffff087224 */ /* 0x000fe200078e0004 */
[----:B------:R-:W-:Y:S01]  /*56e0*/  LOP3.LUT R2, R28, UR14, R5, 0x96, !PT ;  /* 0x0000000e1c027c12 */ /* 0x000fe2000f8e9605 */
[----:B------:R2:W-:Y:S01]  /*56f0*/  MUFU.EX2 R13, R7 ;  /* 0x00000007000d7308 */ /* 0x0005e20000000800 */
[C---:B------:R-:W-:Y:S02]  /*5700*/  PRMT R5, R4.reuse, 0x7773, RZ ;  /* 0x0000777304057816 */ /* 0x040fe400000000ff */
[----:B-1----:R-:W-:-:S04]  /*5710*/  PRMT R3, R4, 0x7772, RZ ;  /* 0x0000777204037816 */ /* 0x002fc800000000ff */
[----:B------:R-:W-:Y:S01]  /*5720*/  PRMT R9, R3, 0x5410, R5 ;  /* 0x0000541003097816 */ /* 0x000fe20000000005 */
[----:B------:R-:W-:Y:S01]  /*5730*/  FFMA.FTZ R3, R215, UR6, -R0 ;  /* 0x00000006d7037c23 */ /* 0x000fe20008010800 */
[----:B------:R1:W3:Y:S01]  /*5740*/  MUFU.EX2 R12, R6 ;  /* 0x00000006000c7308 */ /* 0x0002e20000000800 */
[----:B--2---:R-:W-:-:S07]  /*5750*/  PRMT R7, R4, 0x7771, RZ ;  /* 0x0000777104077816 */ /* 0x004fce00000000ff */
[----:B------:R2:W-:Y:S01]  /*5760*/  MUFU.EX2 R11, R3 ;  /* 0x00000003000b7308 */ /* 0x0005e20000000800 */
[----:B------:R-:W-:-:S04]  /*5770*/  LOP3.LUT R4, R8, 0xff, RZ, 0xc0, !PT ;  /* 0x000000ff08047812 */ /* 0x000fc800078ec0ff */
[----:B------:R-:W-:Y:S02]  /*5780*/  PRMT R8, R4, 0x5410, R7 ;  /* 0x0000541004087816 */ /* 0x000fe40000000007 */
[C---:B------:R-:W-:Y:S02]  /*5790*/  PRMT R4, R2.reuse, 0x7632, R4 ;  /* 0x0000763202047816 */ /* 0x040fe40000000004 */
[C---:B------:R-:W-:Y:S02]  /*57a0*/  LOP3.LUT R7, R2.reuse, 0xff, RZ, 0xc0, !PT ;  /* 0x000000ff02077812 */ /* 0x040fe400078ec0ff */
[----:B-1----:R-:W-:Y:S02]  /*57b0*/  SHF.R.U32.HI R6, RZ, 0x18, R2 ;  /* 0x00000018ff067819 */ /* 0x002fe40000011602 */
[----:B--2---:R-:W-:Y:S02]  /*57c0*/  LOP3.LUT R3, R2, 0xffff, RZ, 0xc0, !PT ;  /* 0x0000ffff02037812 */ /* 0x004fe400078ec0ff */
[----:B------:R-:W-:-:S02]  /*57d0*/  LOP3.LUT R2, R4, 0xff, RZ, 0xc0, !PT ;  /* 0x000000ff04027812 */ /* 0x000fc400078ec0ff */
[----:B------:R-:W-:Y:S01]  /*57e0*/  SHF.R.U32.HI R5, RZ, 0x8, R3 ;  /* 0x00000008ff057819 */ /* 0x000fe20000011603 */
[----:B------:R-:W-:-:S03]  /*57f0*/  FFMA.FTZ R3, R216, UR6, -R0 ;  /* 0x00000006d8037c23 */ /* 0x000fc60008010800 */
[----:B------:R-:W-:Y:S01]  /*5800*/  PRMT R4, R7, 0x5410, R5 ;  /* 0x0000541007047816 */ /* 0x000fe20000000005 */
[----:B------:R1:W2:Y:S01]  /*5810*/  MUFU.EX2 R10, R3 ;  /* 0x00000003000a7308 */ /* 0x0002a20000000800 */
[----:B------:R-:W-:Y:S01]  /*5820*/  PRMT R5, R2, 0x5410, R6 ;  /* 0x0000541002057816 */ /* 0x000fe20000000006 */
[--C-:B------:R-:W-:Y:S01]  /*5830*/  FFMA.FTZ R2, R217, UR6, -R0.reuse ;  /* 0x00000006d9027c23 */ /* 0x100fe20008010800 */
[----:B------:R-:W-:Y:S01]  /*5840*/  FFMA.FTZ R0, R218, UR6, -R0 ;  /* 0x00000006da007c23 */ /* 0x000fe20008010800 */
[--C-:B------:R-:W-:Y:S01]  /*5850*/  HSET2.LE.AND R4, R4, R16.reuse, PT ;  /* 0x0000001004047233 */ /* 0x100fe20003803000 */
[----:B------:R-:W-:Y:S01]  /*5860*/  UMOV UR6, UR33 ;  /* 0x0000002100067c82 */ /* 0x000fe20008000000 */
[----:B------:R-:W-:Y:S02]  /*5870*/  HSET2.LE.AND R5, R5, R16, PT ;  /* 0x0000001005057233 */ /* 0x000fe40003803000 */
[----:B------:R4:W-:Y:S08]  /*5880*/  MUFU.EX2 R7, R2 ;  /* 0x0000000200077308 */ /* 0x0009f00000000800 */
[----:B------:R3:W5:Y:S01]  /*5890*/  MUFU.EX2 R6, R0 ;  /* 0x0000000000067308 */ /* 0x0007620000000800 */
[----:B-1----:R-:W-:-:S05]  /*58a0*/  LOP3.LUT R3, R9, 0xff00ff, RZ, 0xc0, !PT ;  /* 0x00ff00ff09037812 */ /* 0x002fca00078ec0ff */
[--C-:B------:R-:W-:Y:S02]  /*58b0*/  HSET2.LE.AND R3, R3, R16.reuse, PT ;  /* 0x0000001003037233 */ /* 0x100fe40003803000 */
[----:B----4-:R-:W-:Y:S02]  /*58c0*/  HSET2.LE.AND R2, R8, R16, PT ;  /* 0x0000001008027233 */ /* 0x010fe40003803000 */
[----:B---3--:R-:W-:-:S04]  /*58d0*/  F2FP.F16.F32.PACK_AB R0, R12, R13 ;  /* 0x0000000d0c00723e */ /* 0x008fc800000000ff */
[----:B------:R-:W-:Y:S01]  /*58e0*/  LOP3.LUT R130, R0, R2, RZ, 0xc0, !PT ;  /* 0x0000000200827212 */ /* 0x000fe200078ec0ff */
[----:B------:R-:W-:Y:S01]  /*58f0*/  FADD.FTZ R2, R21, R20 ;  /* 0x0000001415027221 */ /* 0x000fe20000010000 */
[----:B--2---:R-:W-:-:S03]  /*5900*/  F2FP.F16.F32.PACK_AB R0, R10, R11 ;  /* 0x0000000b0a00723e */ /* 0x004fc600000000ff */
        /* <DEDUP_REMOVED lines=53> */
[----:B-1----:R-:W-:-:S15]  /*5c60*/  BRA.U !UP0, `(.L_x_2290) ;  /* 0x000000e108807547 */ /* 0x002fde000b800000 */
[----:B------:R-:W1:Y:S01]  /*5c70*/  LDC.64 R2, c[0x0][0x3c0] ;  /* 0x0000f000ff027b82 */ /* 0x000e620000000a00 */
[----:B------:R-:W-:Y:S01]  /*5c80*/  UIADD3 UR6, UPT, UPT, UR4, -0x2, URZ ;  /* 0xfffffffe04067890 */ /* 0x000fe2000fffe0ff */
[----:B------:R-:W-:-:S04]  /*5c90*/  DEPBAR.LE SB0, 0x0 ;  /* 0x000080000000791a */ /* 0x000fc80000000000 */
[----:B------:R-:W-:Y:S01]  /*5ca0*/  LOP3.LUT R4, R237, 0x1f8, RZ, 0xc0, !PT ;  /* 0x000001f8ed047812 */ /* 0x000fe200078ec0ff */
[----:B------:R-:W-:Y:S01]  /*5cb0*/  IMAD.SHL.U32 R7, R222, 0x20, RZ ;  /* 0x00000020de077824 */ /* 0x000fe200078e00ff */
[--C-:B------:R-:W-:Y:S01]  /*5cc0*/  SHF.R.U32.HI R186, RZ, 0x1, R222.reuse ;  /* 0x00000001ffba7819 */ /* 0x100fe200000116de */
[----:B------:R-:W-:Y:S01]  /*5cd0*/  IMAD.MOV.U32 R185, RZ, RZ, R235 ;  /* 0x000000ffffb97224 */ /* 0x000fe200078e00eb */
[----:B------:R-:W-:Y:S01]  /*5ce0*/  LOP3.LUT R227, R4, 0x38, R222, 0x78, !PT ;  /* 0x0000003804e37812 */ /* 0x000fe200078e78de */
[----:B------:R-:W-:Y:S01]  /*5cf0*/  UISETP.GT.U32.AND UP1, UPT, UR6, UR18, UPT ;  /* 0x000000120600728c */ /* 0x000fe2000bf24070 */
[----:B------:R-:W-:Y:S02]  /*5d00*/  SEL R13, R220, 0xffffffe0, !P2 ;  /* 0xffffffe0dc0d7807 */ /* 0x000fe40005000000 */
[----:B------:R-:W-:-:S03]  /*5d10*/  LOP3.LUT R227, R227, 0x1e00, R237, 0xf8, !PT ;  /* 0x00001e00e3e37812 */ /* 0x000fc600078ef8ed */
[----:B------:R-:W-:Y:S01]  /*5d20*/  IMAD.IADD R14, R132, 0x1, R13 ;  /* 0x00000001840e7824 */ /* 0x000fe200078e020d */
[----:B------:R-:W-:Y:S01]  /*5d30*/  LEA R227, R227, UR5, 0x1 ;  /* 0x00000005e3e37c11 */ /* 0x000fe2000f8e08ff */
[----:B-1----:R-:W-:-:S04]  /*5d40*/  IMAD.WIDE.U32 R8, R2, UR6, RZ ;  /* 0x0000000602087c25 */ /* 0x002fc8000f8e00ff */
[----:B------:R-:W-:Y:S02]  /*5d50*/  IMAD.SHL.U32 R5, R8, 0x20, RZ ;  /* 0x0000002008057824 */ /* 0x000fe400078e00ff */
[----:B------:R-:W-:Y:S01]  /*5d60*/  IMAD R0, R3, UR6, R9 ;  /* 0x0000000603007c24 */ /* 0x000fe2000f8e0209 */
[----:B------:R-:W-:Y:S01]  /*5d70*/  LOP3.LUT R9, R239, 0x200, RZ, 0xc0, !PT ;  /* 0x00000200ef097812 */ /* 0x000fe200078ec0ff */
[----:B------:R-:W-:Y:S01]  /*5d80*/  BAR.SYNC.DEFER_BLOCKING 0x0 ;  /* 0x0000000000007b1d */ /* 0x000fe20000010000 */
[----:B------:R-:W-:Y:S02]  /*5d90*/  LEA R5, P0, R2, R5, 0x4 ;  /* 0x0000000502057211 */ /* 0x000fe400078020ff */
[----:B------:R-:W-:Y:S02]  /*5da0*/  SHF.L.U64.HI R6, R8, 0x5, R0 ;  /* 0x0000000508067819 */ /* 0x000fe40000010200 */
[----:B------:R-:W-:Y:S02]  /*5db0*/  LOP3.LUT R9, R9, 0x7c00, R7, 0xf8, !PT ;  /* 0x00007c0009097812 */ /* 0x000fe400078ef807 */
[----:B------:R-:W-:-:S02]  /*5dc0*/  LEA.HI.X R3, R2, R6, R3, 0x4, P0 ;  /* 0x0000000602037211 */ /* 0x000fc400000f2403 */
[----:B------:R-:W-:Y:S02]  /*5dd0*/  LOP3.LUT R2, R186, 0x8, RZ, 0xc0, !PT ;  /* 0x00000008ba027812 */ /* 0x000fe400078ec0ff */
[----:B------:R-:W-:Y:S02]  /*5de0*/  LEA R6, P3, R8, R238, 0x6 ;  /* 0x000000ee08067211 */ /* 0x000fe400078630ff */
[----:B------:R-:W-:Y:S02]  /*5df0*/  LOP3.LUT R230, R252, R2, RZ, 0x3c, !PT ;  /* 0x00000002fce67212 */ /* 0x000fe400078e3cff */
[----:B------:R-:W-:Y:S02]  /*5e00*/  LEA R4, P0, R5, R238, 0x1 ;  /* 0x000000ee05047211 */ /* 0x000fe400078008ff */
[----:B------:R-:W-:Y:S01]  /*5e10*/  LEA.HI.X R7, R8, R236, R0, 0x6, P3 ;  /* 0x000000ec08077211 */ /* 0x000fe200018f3400 */
[----:B------:R-:W-:Y:S01]  /*5e20*/  IMAD.MOV.U32 R0, RZ, RZ, 0x40 ;  /* 0x00000040ff007424 */ /* 0x000fe200078e00ff */
[----:B------:R-:W-:-:S02]  /*5e30*/  LOP3.LUT R2, R9, R230, RZ, 0xfc, !PT ;  /* 0x000000e609027212 */ /* 0x000fc400078efcff */
[----:B------:R-:W-:Y:S02]  /*5e40*/  LEA.HI.X R5, R5, R236, R3, 0x1, P0 ;  /* 0x000000ec05057211 */ /* 0x000fe400000f0c03 */
[----:B------:R-:W-:Y:S01]  /*5e50*/  LEA R2, R2, UR5, 0x1 ;  /* 0x0000000502027c11 */ /* 0x000fe2000f8e08ff */
[----:B------:R-:W-:Y:S01]  /*5e60*/  @!PT LDS RZ, [RZ] ;  /* 0x00000000fffff984 */ /* 0x000fe20000000800 */
[----:B------:R-:W-:Y:S01]  /*5e70*/  @!PT LDS RZ, [RZ] ;  /* 0x00000000fffff984 */ /* 0x000fe20000000800 */
[----:B------:R-:W-:Y:S01]  /*5e80*/  @!PT LDS RZ, [RZ] ;  /* 0x00000000fffff984 */ /* 0x000fe20000000800 */
[----:B------:R-:W-:Y:S01]  /*5e90*/  LDGSTS.E.BYPASS.LTC128B.128 [R227+0xa000], desc[UR24][R6.64] ;  /* 0x0a00000006e37fae */ /* 0x000fe2000b981a18 */
[----:B------:R-:W-:-:S03]  /*5ea0*/  SEL R16, R0, 0xffffffc0, !P1 ;  /* 0xffffffc000107807 */ /* 0x000fc60004800000 */
[----:B------:R-:W-:Y:S01]  /*5eb0*/  LDGSTS.E.BYPASS.LTC128B.128 [R227+0xb000], desc[UR24][R6.64+0x80] ;  /* 0x0b00008006e37fae */ /* 0x000fe2000b981a18 */
[C-C-:B------:R-:W-:Y:S02]  /*5ec0*/  IMAD.IADD R12, R13.reuse, 0x1, R2.reuse ;  /* 0x000000010d0c7824 */ /* 0x140fe400078e0202 */
[----:B------:R-:W-:Y:S01]  /*5ed0*/  IMAD.IADD R0, R16, 0x1, R2 ;  /* 0x0000000110007824 */ /* 0x000fe200078e0202 */
[----:B------:R-:W-:Y:S03]  /*5ee0*/  LDGSTS.E.BYPASS.LTC128B.128 [R227+0xa800], desc[UR24][R4.64] ;  /* 0x0a80000004e37fae */ /* 0x000fe6000b981a18 */
[----:B------:R-:W-:Y:S01]  /*5ef0*/  IMAD.IADD R3, R13, 0x1, R0 ;  /* 0x000000010d037824 */ /* 0x000fe200078e0200 */
[----:B------:R1:W-:Y:S04]  /*5f00*/  LDGSTS.E.BYPASS.LTC128B.128 [R227+0xb800], desc[UR24][R4.64+0x80] ;  /* 0x0b80008004e37fae */ /* 0x0003e8000b981a18 */
[----:B------:R-:W-:Y:S04]  /*5f10*/  LDSM.16.M88.4 R28, [R132+0x8000] ;  /* 0x00800000841c783b */ /* 0x000fe80000000200 */
[----:B------:R-:W-:Y:S04]  /*5f20*/  LDSM.16.M88.4 R24, [R132+0x8800] ;  /* 0x008800008418783b */ /* 0x000fe80000000200 */
[----:B------:R-:W2:Y:S04]  /*5f30*/  LDSM.16.M88.4 R8, [R2] ;  /* 0x000000000208783b */ /* 0x000ea80000000200 */
[----:B------:R-:W-:Y:S04]  /*5f40*/  LDSM.16.M88.4 R20, [R12+0x2000] ;  /* 0x002000000c14783b */ /* 0x000fe80000000200 */
[----:B------:R-:W-:Y:S04]  /*5f50*/  LDSM.16.M88.4 R140, [R14+0x8800] ;  /* 0x008800000e8c783b */ /* 0x000fe80000000200 */
[----:B------:R-:W-:Y:S04]  /*5f60*/  LDSM.16.M88.4 R176, [R14+0x8000] ;  /* 0x008000000eb0783b */ /* 0x000fe80000000200 */
[----:B-1----:R-:W1:Y:S04]  /*5f70*/  LDSM.16.M88.4 R4, [R2+0x2000] ;  /* 0x002000000204783b */ /* 0x002e680000000200 */
[----:B------:R3:W-:Y:S04]  /*5f80*/  STL [R1+0x8], R16 ;  /* 0x0000081001007387 */ /* 0x0007e80000100800 */
[----:B------:R-:W0:Y:S01]  /*5f90*/  LDGDEPBAR ;  /* 0x00000000000079af */ /* 0x000e220000000000 */
[----:B--2---:R-:W-:Y:S01]  /*5fa0*/  HMMA.16816.F32 R216, R8, R28, RZ ;  /* 0x0000001c08d8723c */ /* 0x004fe200000018ff */
[----:B---3--:R-:W-:-:S07]  /*5fb0*/  IMAD.IADD R16, R132, 0x1, R16 ;  /* 0x0000000184107824 */ /* 0x008fce00078e0210 */
[----:B------:R-:W-:Y:S01]  /*5fc0*/  HMMA.16816.F32 R212, R8, R30, RZ ;  /* 0x0000001e08d4723c */ /* 0x000fe200000018ff */
[----:B------:R-:W-:-:S07]  /*5fd0*/  IMAD.IADD R13, R13, 0x1, R16 ;  /* 0x000000010d0d7824 */ /* 0x000fce00078e0210 */
[C---:B-1----:R-:W-:Y:S08]  /*5fe0*/  HMMA.16816.F32 R32, R4.reuse, R28, RZ ;  /* 0x0000001c0420723c */ /* 0x042ff000000018ff */
[C---:B------:R-:W-:Y:S08]  /*5ff0*/  HMMA.16816.F32 R180, R4.reuse, R24, RZ ;  /* 0x0000001804b4723c */ /* 0x040ff000000018ff */
[C---:B------:R-:W-:Y:S08]  /*6000*/  HMMA.16816.F32 R188, R4.reuse, R30, RZ ;  /* 0x0000001e04bc723c */ /* 0x040ff000000018ff */
[----:B------:R-:W-:Y:S08]  /*6010*/  HMMA.16816.F32 R4, R4, R26, RZ ;  /* 0x0000001a0404723c */ /* 0x000ff000000018ff */
[C---:B------:R-:W-:Y:S08]  /*6020*/  HMMA.16816.F32 R208, R8.reuse, R24, RZ ;  /* 0x0000001808d0723c */ /* 0x040ff000000018ff */
[----:B------:R-:W-:Y:S01]  /*6030*/  HMMA.16816.F32 R204, R8, R26, RZ ;  /* 0x0000001a08cc723c */ /* 0x000fe200000018ff */
[----:B------:R-:W1:Y:S04]  /*6040*/  LDSM.16.M88.4 R8, [R12] ;  /* 0x000000000c08783b */ /* 0x000e680000000200 */
[----:B------:R-:W-:Y:S03]  /*6050*/  LDSM.16.M88.4 R24, [R16+0x8000] ;  /* 0x008000001018783b */ /* 0x000fe60000000200 */
[C---:B------:R-:W-:Y:S08]  /*6060*/  HMMA.16816.F32 R196, R20.reuse, R140, R180 ;  /* 0x0000008c14c4723c */ /* 0x040ff000000018b4 */
        /* <DEDUP_REMOVED lines=20> */
[----:B------:R-:W-:Y:S03]  /*61b0*/  LDSM.16.M88.4 R176, [R132+0x9000] ;  /* 0x0090000084b0783b */ /* 0x000fe60000000200 */
[C---:B------:R-:W-:Y:S08]  /*61c0*/  HMMA.16816.F32 R196, R20.reuse, R32, R188 ;  /* 0x0000002014c4723c */ /* 0x040ff000000018bc */
[----:B------:R-:W-:Y:S01]  /*61d0*/  HMMA.16816.F32 R32, R20, R34, R140 ;  /* 0x000000221420723c */ /* 0x000fe2000000188c */
[----:B------:R-:W-:Y:S04]  /*61e0*/  LDSM.16.M88.4 R20, [R2+0x6000] ;  /* 0x006000000214783b */ /* 0x000fe80000000200 */
[----:B------:R-:W3:Y:S03]  /*61f0*/  LDSM.16.M88.4 R140, [R132+0x9800] ;  /* 0x00980000848c783b */ /* 0x000ee60000000200 */
        /* <DEDUP_REMOVED lines=9> */
[----:B------:R-:W1:Y:S04]  /*6290*/  LDSM.16.M88.4 R8, [R2+0x4000] ;  /* 0x004000000208783b */ /* 0x000e680000000200 */
[----:B------:R-:W-:Y:S03]  /*62a0*/  LDSM.16.M88.4 R32, [R14+0x9800] ;  /* 0x009800000e20783b */ /* 0x000fe60000000200 */
[C---:B---3--:R-:W-:Y:S01]  /*62b0*/  HMMA.16816.F32 R24, R20.reuse, R142, R4 ;  /* 0x0000008e1418723c */ /* 0x048fe20000001804 */
[----:B------:R-:W2:Y:S07]  /*62c0*/  LDSM.16.M88.4 R4, [R12+0x6000] ;  /* 0x006000000c04783b */ /* 0x000eae0000000200 */
[C---:B------:R-:W-:Y:S08]  /*62d0*/  HMMA.16816.F32 R204, R20.reuse, R178, R188 ;  /* 0x000000b214cc723c */ /* 0x040ff000000018bc */
[C---:B------:R-:W-:Y:S08]  /*62e0*/  HMMA.16816.F32 R208, R20.reuse, R176, R192 ;  /* 0x000000b014d0723c */ /* 0x040ff000000018c0 */
[-C--:B------:R-:W-:Y:S01]  /*62f0*/  HMMA.16816.F32 R188, R20, R140.reuse, R180 ;  /* 0x0000008c14bc723c */ /* 0x080fe200000018b4 */
[----:B------:R-:W3:Y:S07]  /*6300*/  LDSM.16.M88.4 R20, [R12+0x4000] ;  /* 0x004000000c14783b */ /* 0x000eee0000000200 */
[C---:B-1----:R-:W-:Y:S08]  /*6310*/  HMMA.16816.F32 R192, R8.reuse, R140, R216 ;  /* 0x0000008c08c0723c */ /* 0x042ff000000018d8 */
[C---:B------:R-:W-:Y:S08]  /*6320*/  HMMA.16816.F32 R196, R8.reuse, R176, R232 ;  /* 0x000000b008c4723c */ /* 0x040ff000000018e8 */
[C---:B------:R-:W-:Y:S01]  /*6330*/  HMMA.16816.F32 R200, R8.reuse, R178, R200 ;  /* 0x000000b208c8723c */ /* 0x040fe200000018c8 */
[----:B------:R-:W-:Y:S07]  /*6340*/  LDSM.16.M88.4 R176, [R16+0x9000] ;  /* 0x0090000010b0783b */ /* 0x000fee0000000200 */
[----:B------:R-:W-:Y:S01]  /*6350*/  HMMA.16816.F32 R180, R8, R142, R212 ;  /* 0x0000008e08b4723c */ /* 0x000fe200000018d4 */
[----:B------:R-:W-:Y:S04]  /*6360*/  LDSM.16.M88.4 R140, [R16+0x9800] ;  /* 0x00980000108c783b */ /* 0x000fe80000000200 */
[----:B------:R-:W-:Y:S03]  /*6370*/  LDSM.16.M88.4 R8, [R0+0x4000] ;  /* 0x004000000008783b */ /* 0x000fe60000000200 */
[C---:B--2---:R-:W-:Y:S01]  /*6380*/  HMMA.16816.F32 R216, R4.reuse, R34, R24 ;  /* 0x0000002204d8723c */ /* 0x044fe20000001818 */
[----:B------:R1:W2:Y:S07]  /*6390*/  LDSM.16.M88.4 R24, [R0+0x6000] ;  /* 0x006000000018783b */ /* 0x0002ae0000000200 */
[C---:B------:R-:W-:Y:S08]  /*63a0*/  HMMA.16816.F32 R240, R4.reuse, R28, R208 ;  /* 0x0000001c04f0723c */ /* 0x040ff000000018d0 */
[C---:B------:R-:W-:Y:S08]  /*63b0*/  HMMA.16816.F32 R232, R4.reuse, R32, R188 ;  /* 0x0000002004e8723c */ /* 0x040ff000000018bc */
[----:B------:R-:W-:Y:S01]  /*63c0*/  HMMA.16816.F32 R236, R4, R30, R204 ;  /* 0x0000001e04ec723c */ /* 0x000fe200000018cc */
[----:B------:R-:W-:Y:S01]  /*63d0*/  LDSM.16.M88.4 R4, [R3+0x6000] ;  /* 0x006000000304783b */ /* 0x000fe20000000200 */
[----:B-1----:R-:W-:-:S06]  /*63e0*/  IMAD.U32 R0, RZ, RZ, UR4 ;  /* 0x00000004ff007e24 */ /* 0x002fcc000f8e00ff */
[C---:B---3--:R-:W-:Y:S08]  /*63f0*/  HMMA.16816.F32 R212, R20.reuse, R28, R196 ;  /* 0x0000001c14d4723c */ /* 0x048ff000000018c4 */
[C---:B------:R-:W-:Y:S01]  /*6400*/  HMMA.16816.F32 R208, R20.reuse, R30, R200 ;  /* 0x0000001e14d0723c */ /* 0x040fe200000018c8 */
[----:B------:R-:W-:Y:S07]  /*6410*/  LDSM.16.M88.4 R28, [R13+0x9800] ;  /* 0x009800000d1c783b */ /* 0x000fee0000000200 */
[C---:B------:R-:W-:Y:S08]  /*6420*/  HMMA.16816.F32 R192, R20.reuse, R32, R192 ;  /* 0x0000002014c0723c */ /* 0x040ff000000018c0 */
[----:B------:R-:W-:Y:S01]  /*6430*/  HMMA.16816.F32 R188, R20, R34, R180 ;  /* 0x0000002214bc723c */ /* 0x000fe200000018b4 */
[----:B------:R-:W-:Y:S04]  /*6440*/  LDSM.16.M88.4 R32, [R13+0x9000] ;  /* 0x009000000d20783b */ /* 0x000fe80000000200 */
[----:B------:R-:W1:Y:S01]  /*6450*/  LDSM.16.M88.4 R20, [R3+0x4000] ;  /* 0x004000000314783b */ /* 0x000e620000000200 */
[----:B------:R-:W-:-:S04]  /*6460*/  DEPBAR.LE SB0, 0x0 ;  /* 0x000080000000791a */ /* 0x000fc80000000000 */
[C---:B--2---:R-:W-:Y:S08]  /*6470*/  HMMA.16816.F32 R204, R24.reuse, R176, R240 ;  /* 0x000000b018cc723c */ /* 0x044ff000000018f0 */
[C---:B------:R-:W-:Y:S08]  /*6480*/  HMMA.16816.F32 R200, R24.reuse, R178, R236 ;  /* 0x000000b218c8723c */ /* 0x040ff000000018ec */
[C---:B------:R-:W-:Y:S08]  /*6490*/  HMMA.16816.F32 R196, R24.reuse, R140, R232 ;  /* 0x0000008c18c4723c */ /* 0x040ff000000018e8 */
[----:B------:R-:W-:Y:S08]  /*64a0*/  HMMA.16816.F32 R180, R24, R142, R216 ;  /* 0x0000008e18b4723c */ /* 0x000ff000000018d8 */
[C---:B------:R-:W-:Y:S08]  /*64b0*/  HMMA.16816.F32 R24, R8.reuse, R176, R212 ;  /* 0x000000b00818723c */ /* 0x040ff000000018d4 */
        /* <DEDUP_REMOVED lines=8> */
[----:B------:R-:W-:-:S04]  /*6540*/  IMAD R5, R0, 0x20, R185 ;  /* 0x0000002000057824 */ /* 0x000fc800078e02b9 */
[C---:B------:R-:W-:Y:S02]  /*6550*/  VIADD R4, R5.reuse, 0xffffffc1 ;  /* 0xffffffc105047836 */ /* 0x040fe40000000000 */
[C---:B------:R-:W-:Y:S01]  /*6560*/  VIADD R6, R5.reuse, 0xffffffc0 ;  /* 0xffffffc005067836 */ /* 0x040fe20000000000 */
[C---:B------:R-:W-:Y:S01]  /*6570*/  HMMA.16816.F32 R32, R20.reuse, R34, R176 ;  /* 0x000000221420723c */ /* 0x040fe200000018b0 */
[C---:B------:R-:W-:Y:S01]  /*6580*/  VIADD R2, R5.reuse, 0xffffffc9 ;  /* 0xffffffc905027836 */ /* 0x040fe20000000000 */
[-C--:B------:R-:W-:Y:S01]  /*6590*/  ISETP.GT.AND P4, PT, R224, R4.reuse, PT ;  /* 0x00000004e000720c */ /* 0x080fe20003f84270 */
[----:B------:R-:W-:Y:S01]  /*65a0*/  VIADD R3, R5, 0xffffffc8 ;  /* 0xffffffc805037836 */ /* 0x000fe20000000000 */
[----:B------:R-:W-:Y:S01]  /*65b0*/  BAR.SYNC.DEFER_BLOCKING 0x0 ;  /* 0x0000000000007b1d */ /* 0x000fe20000010000 */
[----:B------:R-:W-:Y:S01]  /*65c0*/  ISETP.GT.AND P0, PT, R15, R4, PT ;  /* 0x000000040f00720c */ /* 0x000fe20003f04270 */
[----:B------:R-:W-:Y:S01]  /*65d0*/  VIADD R0, R5, 0xffffffd0 ;  /* 0xffffffd005007836 */ /* 0x000fe20000000000 */
[-C--:B------:R-:W-:Y:S01]  /*65e0*/  ISETP.GT.AND P3, PT, R15, R6.reuse, PT ;  /* 0x000000060f00720c */ /* 0x080fe20003f64270 */
[----:B------:R-:W-:Y:S01]  /*65f0*/  HMMA.16816.F32 R140, R20, R28, R192 ;  /* 0x0000001c148c723c */ /* 0x000fe200000018c0 */
[----:B------:R-:W-:Y:S01]  /*6600*/  FSEL R16, R9, -INF , !P4 ;  /* 0xff80000009107808 */ /* 0x000fe20006000000 */
[C---:B------:R-:W-:Y:S01]  /*6610*/  VIADD R9, R5.reuse, 0xffffffd1 ;  /* 0xffffffd105097836 */ /* 0x040fe20000000000 */
[----:B------:R-:W-:Y:S01]  /*6620*/  FSEL R132, R10, -INF , !P3 ;  /* 0xff8000000a847808 */ /* 0x000fe20005800000 */
[----:B------:R-:W-:Y:S01]  /*6630*/  VIADD R7, R5, 0xffffffd9 ;  /* 0xffffffd905077836 */ /* 0x000fe20000000000 */
[----:B------:R-:W-:-:S02]  /*6640*/  ISETP.GT.AND P5, PT, R224, R6, PT ;  /* 0x00000006e000720c */ /* 0x000fc40003fa4270 */
[----:B------:R-:W-:Y:S01]  /*6650*/  ISETP.GT.AND P3, PT, R15, R3, PT ;  /* 0x000000030f00720c */ /* 0x000fe20003f64270 */
[----:B------:R-:W-:Y:S01]  /*6660*/  HMMA.16816.F32 R20, R20, R30, R188 ;  /* 0x0000001e1414723c */ /* 0x000fe200000018bc */
[----:B------:R-:W-:Y:S02]  /*6670*/  FSEL R31, R11, -INF , !P0 ;  /* 0xff8000000b1f7808 */ /* 0x000fe40004000000 */
[----:B------:R-:W-:Y:S02]  /*6680*/  ISETP.GT.AND P0, PT, R15, R2, PT ;  /* 0x000000020f00720c */ /* 0x000fe40003f04270 */
[----:B------:R-:W-:Y:S01]  /*6690*/  FSEL R19, R8, -INF , !P5 ;  /* 0xff80000008137808 */ /* 0x000fe20006800000 */
[----:B------:R-:W-:Y:S01]  /*66a0*/  VIADD R8, R5, 0xffffffd8 ;  /* 0xffffffd805087836 */ /* 0x000fe20000000000 */
[----:B------:R-:W-:Y:S02]  /*66b0*/  FSEL R28, R35, -INF , !P0 ;  /* 0xff800000231c7808 */ /* 0x000fe40004000000 */
[----:B------:R-:W-:-:S02]  /*66c0*/  ISETP.GT.AND P0, PT, R15, R9, PT ;  /* 0x000000090f00720c */ /* 0x000fc40003f04270 */
        /* <DEDUP_REMOVED lines=8> */
[----:B------:R-:W-:Y:S02]  /*6750*/  FSEL R26, R32, -INF , !P5 ;  /* 0xff800000201a7808 */ /* 0x000fe40006800000 */
[----:B------:R-:W-:Y:S02]  /*6760*/  ISETP.GT.AND P4, PT, R224, R9, PT ;  /* 0x00000009e000720c */ /* 0x000fe40003f84270 */
[----:B------:R-:W-:Y:S02]  /*6770*/  ISETP.GT.AND P3, PT, R15, R8, PT ;  /* 0x000000080f00720c */ /* 0x000fe40003f64270 */
[----:B------:R-:W-:-:S02]  /*6780*/  FSEL R14, R23, -INF , !P0 ;  /* 0xff800000170e7808 */ /* 0x000fc40004000000 */
[----:B------:R-:W-:Y:S02]  /*6790*/  ISETP.GT.AND P5, PT, R224, R0, PT ;  /* 0x00000000e000720c */ /* 0x000fe40003fa4270 */
[----:B------:R-:W-:Y:S02]  /*67a0*/  ISETP.GE.AND P0, PT, R6, R228, PT ;  /* 0x000000e40600720c */ /* 0x000fe40003f06270 */
[----:B------:R-:W-:Y:S02]  /*67b0*/  FSEL R12, R141, -INF , !P4 ;  /* 0xff8000008d0c7808 */ /* 0x000fe40006000000 */
[----:B------:R-:W-:Y:S02]  /*67c0*/  FSEL R24, R22, -INF , !P3 ;  /* 0xff80000016187808 */ /* 0x000fe40005800000 */
[----:B------:R-:W-:Y:S02]  /*67d0*/  FSEL R13, R140, -INF , !P5 ;  /* 0xff8000008c0d7808 */ /* 0x000fe40006800000 */
[----:B------:R-:W-:-:S02]  /*67e0*/  ISETP.GT.AND P4, PT, R224, R7, PT ;  /* 0x00000007e000720c */ /* 0x000fc40003f84270 */
[----:B------:R-:W-:Y:S02]  /*67f0*/  ISETP.GE.AND P3, PT, R4, R228, PT ;  /* 0x000000e40400720c */ /* 0x000fe40003f66270 */
[----:B------:R-:W-:Y:S02]  /*6800*/  FSEL R19, R19, -INF , !P0 ;  /* 0xff80000013137808 */ /* 0x000fe40004000000 */
[----:B------:R-:W-:Y:S02]  /*6810*/  ISETP.GT.AND P5, PT, R224, R8, PT ;  /* 0x00000008e000720c */ /* 0x000fe40003fa4270 */
[----:B------:R-:W-:Y:S02]  /*6820*/  ISETP.GE.AND P0, PT, R0, R228, PT ;  /* 0x000000e40000720c */ /* 0x000fe40003f06270 */
[----:B------:R-:W-:Y:S02]  /*6830*/  FSEL R10, R21, -INF , !P4 ;  /* 0xff800000150a7808 */ /* 0x000fe40006000000 */
[----:B------:R-:W-:-:S02]  /*6840*/  FSEL R16, R16, -INF , !P3 ;  /* 0xff80000010107808 */ /* 0x000fc40005800000 */
[----:B------:R-:W-:Y:S02]  /*6850*/  FSEL R11, R20, -INF , !P5 ;  /* 0xff800000140b7808 */ /* 0x000fe40006800000 */
[-C--:B------:R-:W-:Y:S02]  /*6860*/  ISETP.GE.AND P4, PT, R3, R228.reuse, PT ;  /* 0x000000e40300720c */ /* 0x080fe40003f86270 */
[-C--:B------:R-:W-:Y:S02]  /*6870*/  ISETP.GE.AND P3, PT, R9, R228.reuse, PT ;  /* 0x000000e40900720c */ /* 0x080fe40003f66270 */
[----:B------:R-:W-:Y:S02]  /*6880*/  FSEL R189, R13, -INF , !P0 ;  /* 0xff8000000dbd7808 */ /* 0x000fe40004000000 */
[----:B------:R-:W-:Y:S02]  /*6890*/  ISETP.GE.AND P5, PT, R2, R228, PT ;  /* 0x000000e40200720c */ /* 0x000fe40003fa6270 */
[----:B------:R-:W-:-:S02]  /*68a0*/  ISETP.GE.AND P0, PT, R6, R229, PT ;  /* 0x000000e50600720c */ /* 0x000fc40003f06270 */
[----:B------:R-:W-:Y:S02]  /*68b0*/  FSEL R20, R26, -INF , !P4 ;  /* 0xff8000001a147808 */ /* 0x000fe40006000000 */
[----:B------:R-:W-:Y:S02]  /*68c0*/  FSEL R193, R12, -INF , !P3 ;  /* 0xff8000000cc17808 */ /* 0x000fe40005800000 */
[----:B------:R-:W-:Y:S02]  /*68d0*/  ISETP.GE.AND P4, PT, R8, R228, PT ;  /* 0x000000e40800720c */ /* 0x000fe40003f86270 */
[----:B------:R-:W-:Y:S02]  /*68e0*/  FSEL R22, R25, -INF , !P5 ;  /* 0xff80000019167808 */ /* 0x000fe40006800000 */
[----:B------:R-:W-:Y:S02]  /*68f0*/  ISETP.GE.AND P3, PT, R4, R229, PT ;  /* 0x000000e50400720c */ /* 0x000fe40003f66270 */
[----:B------:R-:W-:-:S02]  /*6900*/  FSEL R21, R132, -INF , !P0 ;  /* 0xff80000084157808 */ /* 0x000fc40004000000 */
[----:B------:R-:W-:Y:S02]  /*6910*/  ISETP.GE.AND P5, PT, R7, R228, PT ;  /* 0x000000e40700720c */ /* 0x000fe40003fa6270 */
[-C--:B------:R-:W-:Y:S02]  /*6920*/  ISETP.GE.AND P0, PT, R0, R229.reuse, PT ;  /* 0x000000e50000720c */ /* 0x080fe40003f06270 */
[----:B------:R-:W-:Y:S02]  /*6930*/  FSEL R192, R11, -INF , !P4 ;  /* 0xff8000000bc07808 */ /* 0x000fe40006000000 */
[----:B------:R-:W-:Y:S02]  /*6940*/  FSEL R23, R31, -INF , !P3 ;  /* 0xff8000001f177808 */ /* 0x000fe40005800000 */
[----:B------:R-:W-:Y:S02]  /*6950*/  ISETP.GE.AND P4, PT, R3, R229, PT ;  /* 0x000000e50300720c */ /* 0x000fe40003f86270 */
[----:B------:R-:W-:-:S02]  /*6960*/  FSEL R191, R10, -INF , !P5 ;  /* 0xff8000000abf7808 */ /* 0x000fc40006800000 */
[-C--:B------:R-:W-:Y:S02]  /*6970*/  ISETP.GE.AND P3, PT, R9, R229.reuse, PT ;  /* 0x000000e50900720c */ /* 0x080fe40003f66270 */
[----:B------:R-:W-:Y:S02]  /*6980*/  FSEL R195, R30, -INF , !P0 ;  /* 0xff8000001ec37808 */ /* 0x000fe40004000000 */
[----:B------:R-:W-:Y:S02]  /*6990*/  ISETP.GE.AND P5, PT, R2, R229, PT ;  /* 0x000000e50200720c */ /* 0x000fe40003fa6270 */
[----:B------:R-:W-:Y:S02]  /*69a0*/  ISETP.GT.AND P0, PT, R17, R6, PT ;  /* 0x000000061100720c */ /* 0x000fe40003f04270 */
[----:B------:R-:W-:Y:S02]  /*69b0*/  FSEL R27, R27, -INF , !P4 ;  /* 0xff8000001b1b7808 */ /* 0x000fe40006000000 */
[----:B------:R-:W-:-:S02]  /*69c0*/  FSEL R208, R29, -INF , !P3 ;  /* 0xff8000001dd07808 */ /* 0x000fc40005800000 */
[----:B------:R-:W-:Y:S02]  /*69d0*/  ISETP.GE.AND P4, PT, R8, R229, PT ;  /* 0x000000e50800720c */ /* 0x000fe40003f86270 */
[----:B------:R-:W-:Y:S02]  /*69e0*/  FSEL R26, R28, -INF , !P5 ;  /* 0xff8000001c1a7808 */ /* 0x000fe40006800000 */
[----:B------:R-:W-:Y:S02]  /*69f0*/  ISETP.GE.AND P3, PT, R6, R225, PT ;  /* 0x000000e10600720c */ /* 0x000fe40003f66270 */
[----:B------:R-:W-:Y:S02]  /*6a00*/  FSEL R10, R204, -INF , !P0 ;  /* 0xff800000cc0a7808 */ /* 0x000fe40004000000 */
[----:B------:R-:W-:Y:S02]  /*6a10*/  ISETP.GT.AND P5, PT, R17, R4, PT ;  /* 0x000000041100720c */ /* 0x000fe40003fa4270 */
[----:B------:R-:W-:-:S02]  /*6a20*/  FSEL R209, R24, -INF , !P4 ;  /* 0xff80000018d17808 */ /* 0x000fc40006000000 */
[----:B------:R-:W-:Y:S02]  /*6a30*/  FSEL R25, R10, -INF , !P3 ;  /* 0xff8000000a197808 */ /* 0x000fe40005800000 */
[-C--:B------:R-:W-:Y:S02]  /*6a40*/  ISETP.GE.AND P4, PT, R4, R225.reuse, PT ;  /* 0x000000e10400720c */ /* 0x080fe40003f86270 */
        /* <DEDUP_REMOVED lines=8> */
[----:B------:R-:W-:Y:S02]  /*6ad0*/  FMNMX3.FTZ R10, R134, R19, R16, !PT ;  /* 0x00000013860a7276 */ /* 0x000fe40007810010 */
[----:B------:R-:W-:-:S02]  /*6ae0*/  FSEL R204, R14, -INF , !P6 ;  /* 0xff8000000ecc7808 */ /* 0x000fc40007000000 */
[-C--:B------:R-:W-:Y:S02]  /*6af0*/  ISETP.GE.AND P6, PT, R3, R225.reuse, PT ;  /* 0x000000e10300720c */ /* 0x080fe40003fc6270 */
[----:B------:R-:W-:Y:S02]  /*6b00*/  FSEL R11, R200, -INF , !P0 ;  /* 0xff800000c80b7808 */ /* 0x000fe40004000000 */
[----:B------:R-:W-:Y:S02]  /*6b10*/  ISETP.GT.AND P0, PT, R17, R0, PT ;  /* 0x000000001100720c */ /* 0x000fe40003f04270 */
[----:B------:R-:W-:Y:S02]  /*6b20*/  FMNMX3.FTZ R10, R10, R20, R22, !PT ;  /* 0x000000140a0a7276 */ /* 0x000fe40007810016 */
[----:B------:R-:W-:Y:S02]  /*6b30*/  FSEL R32, R11, -INF , !P6 ;  /* 0xff8000000b207808 */ /* 0x000fe40007000000 */
[----:B------:R-:W-:-:S02]  /*6b40*/  ISETP.GE.AND P4, PT, R0, R225, PT ;  /* 0x000000e10000720c */ /* 0x000fc40003f86270 */
[C---:B------:R-:W-:Y:S02]  /*6b50*/  ISETP.GT.AND P3, PT, R17.reuse, R9, PT ;  /* 0x000000091100720c */ /* 0x040fe40003f64270 */
[----:B------:R-:W-:Y:S02]  /*6b60*/  FSEL R11, R196, -INF , !P0 ;  /* 0xff800000c40b7808 */ /* 0x000fe40004000000 */
[----:B------:R-:W-:Y:S02]  /*6b70*/  ISETP.GT.AND P0, PT, R17, R8, PT ;  /* 0x000000081100720c */ /* 0x000fe40003f04270 */
[----:B------:R-:W-:Y:S02]  /*6b80*/  FMNMX3.FTZ R10, R10, R189, R193, !PT ;  /* 0x000000bd0a0a7276 */ /* 0x000fe400078100c1 */
[----:B------:R-:W-:Y:S02]  /*6b90*/  FSEL R194, R11, -INF , !P4 ;  /* 0xff8000000bc27808 */ /* 0x000fe40006000000 */
[----:B------:R-:W-:-:S02]  /*6ba0*/  FSEL R28, R197, -INF , !P3 ;  /* 0xff800000c51c7808 */ /* 0x000fc40005800000 */
[-C--:B------:R-:W-:Y:S02]  /*6bb0*/  ISETP.GE.AND P6, PT, R9, R225.reuse, PT ;  /* 0x000000e10900720c */ /* 0x080fe40003fc6270 */
[----:B------:R-:W-:Y:S02]  /*6bc0*/  ISETP.GE.AND P5, PT, R8, R225, PT ;  /* 0x000000e10800720c */ /* 0x000fe40003fa6270 */
[----:B------:R-:W-:Y:S02]  /*6bd0*/  ISETP.GT.AND P4, PT, R17, R7, PT ;  /* 0x000000071100720c */ /* 0x000fe40003f84270 */
[----:B------:R-:W-:Y:S02]  /*6be0*/  ISETP.GT.AND P3, PT, R18, R6, PT ;  /* 0x000000061200720c */ /* 0x000fe40003f64270 */
[----:B------:R-:W-:Y:S02]  /*6bf0*/  FSEL R29, R180, -INF , !P0 ;  /* 0xff800000b41d7808 */ /* 0x000fe40004000000 */
[----:B------:R-:W-:Y:S01]  /*6c00*/  FMNMX3.FTZ R14, R10, R192, R191, !PT ;  /* 0x000000c00a0e7276 */ /* 0x000fe200078100bf */
[----:B------:R-:W-:Y:S08]  /*6c10*/  BRA.U !UP1, `(.L_x_2291) ;  /* 0x0000000109647547 */ /* 0x000ff0000b800000 */
[----:B------:R-:W-:-:S04]  /*6c20*/  UIADD3 UR5, UPT, UPT, UR4, -0x3, URZ ;  /* 0xfffffffd04057890 */ /* 0x000fc8000fffe0ff */
        /* <DEDUP_REMOVED lines=8> */
[----:B------:R-:W-:Y:S01]  /*6cb0*/  LEA R12, P0, R12, R249, 0x6 ;  /* 0x000000f90c0c7211 */ /* 0x000fe200078030ff */
[----:B------:R-:W-:Y:S01]  /*6cc0*/  ULEA.HI.X UR7, UR16, UR7, UR17, 0x4, UP0 ;  /* 0x0000000710077291 */ /* 0x000fe200080f2411 */
[----:B------:R-:W-:Y:S01]  /*6cd0*/  MOV R30, UR23 ;  /* 0x00000017001e7c02 */ /* 0x000fe20008000f00 */
[----:B------:R-:W-:Y:S01]  /*6ce0*/  IMAD.U32 R31, RZ, RZ, UR23 ;  /* 0x00000017ff1f7e24 */ /* 0x000fe2000f8e00ff */
[----:B------:R-:W-:-:S02]  /*6cf0*/  LEA.HI.X R13, R11, R247, R10, 0x6, P0 ;  /* 0x000000f70b0d7211 */ /* 0x000fc400000f340a */
[----:B------:R-:W-:Y:S02]  /*6d00*/  LEA R10, P0, R30, R249, 0x1 ;  /* 0x000000f91e0a7211 */ /* 0x000fe400078008ff */
        /* <DEDUP_REMOVED lines=10> */
.L_x_2291:
[----:B-1----:R-:W2:Y:S04]  /*6db0*/  LDL.64 R12, [R1+0x60] ;  /* 0x00006000010c7983 */ /* 0x002ea80000100a00 */
[----:B------:R-:W3:Y:S04]  /*6dc0*/  LDL.64 R176, [R1+0x40] ;  /* 0x0000400001b07983 */ /* 0x000ee80000100a00 */
[----:B------:R-:W4:Y:S04]  /*6dd0*/  LDL.64 R138, [R1+0x50] ;  /* 0x00005000018a7983 */ /* 0x000f280000100a00 */
[----:B------:R-:W5:Y:S01]  /*6de0*/  LDL.64 R30, [R1+0x58] ;  /* 0x00005800011e7983 */ /* 0x000f620000100a00 */
[----:B------:R-:W-:Y:S01]  /*6df0*/  FSEL R132, R28, -INF , !P6 ;  /* 0xff8000001c847808 */ /* 0x000fe20007000000 */
[----:B------:R-:W1:Y:S01]  /*6e00*/  LDCU UR7, c[0x0][0x45c] ;  /* 0x00008b80ff0777ac */ /* 0x000e620008000800 */
[----:B------:R-:W1:Y:S01]  /*6e10*/  S2R R178, SR_CTAID.X ;  /* 0x0000000000b27919 */ /* 0x000e620000002500 */
[----:B------:R-:W-:Y:S01]  /*6e20*/  ISETP.GE.AND P0, PT, R6, R226, PT ;  /* 0x000000e20600720c */ /* 0x000fe20003f06270 */
[----:B------:R-:W1:Y:S01]  /*6e30*/  SHFL.BFLY PT, R11, R14, 0x2, 0x1f ;  /* 0x0c401f000e0b7f89 */ /* 0x000e6200000e0000 */
[----:B------:R-:W-:-:S02]  /*6e40*/  ISETP.GE.AND P6, PT, R7, R225, PT ;  /* 0x000000e10700720c */ /* 0x000fc40003fc6270 */
[----:B------:R-:W-:Y:S02]  /*6e50*/  FSEL R6, R181, -INF , !P4 ;  /* 0xff800000b5067808 */ /* 0x000fe40006000000 */
[----:B------:R-:W-:Y:S02]  /*6e60*/  FSEL R190, R29, -INF , !P5 ;  /* 0xff8000001dbe7808 */ /* 0x000fe40006800000 */
[----:B------:R-:W-:Y:S02]  /*6e70*/  ISETP.GT.AND P5, PT, R18, R4, PT ;  /* 0x000000041200720c */ /* 0x000fe40003fa4270 */
[----:B------:R-:W-:Y:S02]  /*6e80*/  ISETP.GE.AND P4, PT, R4, R226, PT ;  /* 0x000000e20400720c */ /* 0x000fe40003f86270 */
[----:B------:R-:W-:Y:S02]  /*6e90*/  FSEL R4, R206, -INF , !P3 ;  /* 0xff800000ce047808 */ /* 0x000fe40005800000 */
[----:B------:R-:W-:-:S02]  /*6ea0*/  FSEL R188, R6, -INF , !P6 ;  /* 0xff80000006bc7808 */ /* 0x000fc40007000000 */
[----:B------:R-:W-:Y:S02]  /*6eb0*/  ISETP.GT.AND P6, PT, R18, R3, PT ;  /* 0x000000031200720c */ /* 0x000fe40003fc4270 */
[----:B------:R-:W-:Y:S02]  /*6ec0*/  ISETP.GE.AND P3, PT, R3, R226, PT ;  /* 0x000000e20300720c */ /* 0x000fe40003f66270 */
[----:B------:R-:W-:Y:S02]  /*6ed0*/  FSEL R3, R207, -INF , !P5 ;  /* 0xff800000cf037808 */ /* 0x000fe40006800000 */
[----:B------:R-:W-:Y:S02]  /*6ee0*/  FSEL R142, R4, -INF , !P0 ;  /* 0xff800000048e7808 */ /* 0x000fe40004000000 */
[----:B------:R-:W-:Y:S02]  /*6ef0*/  ISETP.GT.AND P5, PT, R18, R2, PT ;  /* 0x000000021200720c */ /* 0x000fe40003fa4270 */
[----:B------:R-:W-:-:S02]  /*6f00*/  ISETP.GE.AND P0, PT, R2, R226, PT ;  /* 0x000000e20200720c */ /* 0x000fc40003f06270 */
[----:B------:R-:W-:Y:S02]  /*6f10*/  FMNMX3.FTZ R2, R133, R21, R23, !PT ;  /* 0x0000001585027276 */ /* 0x000fe40007810017 */
[----:B------:R-:W-:Y:S02]  /*6f20*/  FSEL R141, R3, -INF , !P4 ;  /* 0xff800000038d7808 */ /* 0x000fe40006000000 */
[----:B------:R-:W-:Y:S02]  /*6f30*/  FSEL R6, R202, -INF , !P6 ;  /* 0xff800000ca067808 */ /* 0x000fe40007000000 */
[----:B------:R-:W-:Y:S02]  /*6f40*/  SHF.R.U32.HI R35, RZ, 0x5, R222 ;  /* 0x00000005ff237819 */ /* 0x000fe400000116de */
[----:B------:R-:W-:Y:S02]  /*6f50*/  ISETP.GT.AND P4, PT, R18, R0, PT ;  /* 0x000000001200720c */ /* 0x000fe40003f84270 */
[----:B------:R-:W-:-:S02]  /*6f60*/  FMNMX3.FTZ R2, R2, R27, R26, !PT ;  /* 0x0000001b02027276 */ /* 0x000fc4000781001a */
[----:B------:R-:W-:Y:S02]  /*6f70*/  ISETP.GE.AND P6, PT, R0, R226, PT ;  /* 0x000000e20000720c */ /* 0x000fe40003fc6270 */
[----:B------:R-:W-:Y:S02]  /*6f80*/  MOV R0, UR31 ;  /* 0x0000001f00007c02 */ /* 0x000fe40008000f00 */
[----:B------:R-:W-:Y:S02]  /*6f90*/  SHF.R.U32.HI R143, RZ, 0x5, R222 ;  /* 0x00000005ff8f7819 */ /* 0x000fe400000116de */
[----:B------:R-:W-:Y:S02]  /*6fa0*/  FMNMX3.FTZ R3, R2, R195, R208, !PT ;  /* 0x000000c302037276 */ /* 0x000fe400078100d0 */
[----:B-1----:R-:W-:Y:S02]  /*6fb0*/  LEA R178, R178, R143, 0x3 ;  /* 0x0000008fb2b27211 */ /* 0x002fe400078e18ff */
[----:B------:R-:W-:-:S02]  /*6fc0*/  FMNMX.FTZ R4, R14, R11, !PT ;  /* 0x0000000b0e047209 */ /* 0x000fc40007810000 */
[----:B------:R-:W-:Y:S01]  /*6fd0*/  FSEL R10, R203, -INF , !P5 ;  /* 0xff800000cb0a7808 */ /* 0x000fe20006800000 */
[----:B------:R-:W-:Y:S01]  /*6fe0*/  IMAD.WIDE.U32 R178, R178, -0x326172a9, RZ ;  /* 0xcd9e8d57b2b27825 */ /* 0x000fe200078e00ff */
[----:B------:R-:W-:Y:S02]  /*6ff0*/  FSEL R137, R6, -INF , !P3 ;  /* 0xff80000006897808 */ /* 0x000fe40005800000 */
[----:B------:R-:W-:Y:S01]  /*7000*/  FSEL R6, R198, -INF , !P4 ;  /* 0xff800000c6067808 */ /* 0x000fe20006000000 */
[----:B------:R-:W1:Y:S01]  /*7010*/  SHFL.BFLY PT, R28, R4, 0x1, 0x1f ;  /* 0x0c201f00041c7f89 */ /* 0x000e6200000e0000 */
[----:B------:R-:W-:Y:S02]  /*7020*/  ISETP.GT.AND P5, PT, R18, R9, PT ;  /* 0x000000091200720c */ /* 0x000fe40003fa4270 */
[----:B------:R-:W-:Y:S02]  /*7030*/  FSEL R140, R10, -INF , !P0 ;  /* 0xff8000000a8c7808 */ /* 0x000fe40004000000 */
[----:B------:R-:W-:-:S02]  /*7040*/  ISETP.GT.AND P4, PT, R18, R8, PT ;  /* 0x000000081200720c */ /* 0x000fc40003f84270 */
[-C--:B------:R-:W-:Y:S02]  /*7050*/  ISETP.GE.AND P0, PT, R8, R226.reuse, PT ;  /* 0x000000e20800720c */ /* 0x080fe40003f06270 */
[----:B------:R-:W-:Y:S02]  /*7060*/  FSEL R247, R6, -INF , !P6 ;  /* 0xff80000006f77808 */ /* 0x000fe40007000000 */
[----:B------:R-:W-:Y:S02]  /*7070*/  FSEL R34, R199, -INF , !P5 ;  /* 0xff800000c7227808 */ /* 0x000fe40006800000 */
[-C--:B------:R-:W-:Y:S02]  /*7080*/  ISETP.GE.AND P3, PT, R9, R226.reuse, PT ;  /* 0x000000e20900720c */ /* 0x080fe40003f66270 */
[----:B------:R-:W-:Y:S02]  /*7090*/  ISETP.GT.AND P6, PT, R18, R7, PT ;  /* 0x000000071200720c */ /* 0x000fe40003fc4270 */
[----:B------:R-:W-:-:S02]  /*70a0*/  ISETP.GE.AND P5, PT, R7, R226, PT ;  /* 0x000000e20700720c */ /* 0x000fc40003fa6270 */
[----:B------:R-:W-:Y:S02]  /*70b0*/  FMNMX3.FTZ R10, R135, R25, R24, !PT ;  /* 0x00000019870a7276 */ /* 0x000fe40007810018 */
[----:B-1----:R-:W-:Y:S02]  /*70c0*/  FMNMX.FTZ R223, R4, R28, !PT ;  /* 0x0000001c04df7209 */ /* 0x002fe40007810000 */
[----:B------:R-:W-:Y:S01]  /*70d0*/  FSEL R211, R34, -INF , !P3 ;  /* 0xff80000022d37808 */ /* 0x000fe20005800000 */
[----:B------:R-:W-:Y:S01]  /*70e0*/  IMAD.MOV.U32 R196, RZ, RZ, R246 ;  /* 0x000000ffffc47224 */ /* 0x000fe200078e00f6 */
[----:B------:R-:W-:Y:S01]  /*70f0*/  MOV R180, R245 ;  /* 0x000000f500b47202 */ /* 0x000fe20000000f00 */
[----:B------:R-:W1:Y:S01]  /*7100*/  S2UR UR5, SR_CgaCtaId ;  /* 0x00000000000579c3 */ /* 0x000e620000008800 */
[----:B------:R-:W-:Y:S01]  /*7110*/  MOV R197, R248 ;  /* 0x000000f800c57202 */ /* 0x000fe20000000f00 */
[----:B------:R-:W-:Y:S01]  /*7120*/  IMAD.SHL.U32 R200, R222, 0x40, RZ ;  /* 0x00000040dec87824 */ /* 0x000fe200078e00ff */
[----:B------:R-:W-:-:S02]  /*7130*/  UMOV UR23, 0x400 ;  /* 0x0000040000177882 */ /* 0x000fc40000000000 */
[----:B-1----:R-:W-:Y:S01]  /*7140*/  ULEA UR5, UR5, UR23, 0x18 ;  /* 0x0000001705057291 */ /* 0x002fe2000f8ec0ff */
[----:B--2---:R-:W1:Y:S01]  /*7150*/  S2R R12, SR_CTAID.X ;  /* 0x00000000000c7919 */ /* 0x004e620000002500 */
[----:B------:R-:W-:Y:S02]  /*7160*/  LOP3.LUT R2, R0, UR6, R13, 0x96, !PT ;  /* 0x0000000600027c12 */ /* 0x000fe4000f8e960d */
[----:B------:R-:W-:-:S03]  /*7170*/  FMNMX3.FTZ R0, R3, R209, R204, !PT ;  /* 0x000000d103007276 */ /* 0x000fc600078100cc */
[----:B------:R-:W-:Y:S02]  /*7180*/  IMAD.WIDE.U32 R2, R2, -0x326172a9, RZ ;  /* 0xcd9e8d5702027825 */ /* 0x000fe400078e00ff */
[----:B------:R-:W2:Y:S03]  /*7190*/  SHFL.BFLY PT, R14, R0, 0x2, 0x1f ;  /* 0x0c401f00000e7f89 */ /* 0x000ea600000e0000 */
[----:B------:R-:W-:Y:S02]  /*71a0*/  LOP3.LUT R8, R178, UR22, R3, 0x96, !PT ;  /* 0x00000016b2087c12 */ /* 0x000fe4000f8e9603 */
[C---:B---3--:R-:W-:Y:S02]  /*71b0*/  LOP3.LUT R6, R2.reuse, UR21, R177, 0x96, !PT ;  /* 0x0000001502067c12 */ /* 0x048fe4000f8e96b1 */
[----:B------:R-:W-:Y:S01]  /*71c0*/  LOP3.LUT R7, R2, UR21, R251, 0x96, !PT ;  /* 0x0000001502077c12 */ /* 0x000fe2000f8e96fb */
[----:B-1----:R-:W-:-:S05]  /*71d0*/  IMAD R12, R12, 0x8, R35 ;  /* 0x000000080c0c7824 */ /* 0x002fca00078e0223 */
[----:B------:R-:W-:-:S05]  /*71e0*/  IADD3 R12, PT, PT, R12, 0x4, RZ ;  /* 0x000000040c0c7810 */ /* 0x000fca0007ffe0ff */
[----:B------:R-:W-:-:S03]  /*71f0*/  IMAD.WIDE.U32 R12, R12, -0x326172a9, RZ ;  /* 0xcd9e8d570c0c7825 */ /* 0x000fc600078e00ff */
[----:B------:R-:W-:Y:S01]  /*7200*/  LOP3.LUT R9, R12, UR22, R3, 0x96, !PT ;  /* 0x000000160c097c12 */ /* 0x000fe2000f8e9603 */
[----:B------:R-:W-:-:S04]  /*7210*/  IMAD.WIDE.U32 R12, R8, -0x2daee0ad, RZ ;  /* 0xd2511f53080c7825 */ /* 0x000fc800078e00ff */
[----:B------:R-:W-:-:S05]  /*7220*/  IMAD.WIDE.U32 R2, R6, -0x2daee0ad, RZ ;  /* 0xd2511f5306027825 */ /* 0x000fca00078e00ff */
[----:B------:R-:W-:Y:S02]  /*7230*/  LOP3.LUT R12, R12, UR11, R3, 0x96, !PT ;  /* 0x0000000b0c0c7c12 */ /* 0x000fe4000f8e9603 */
[----:B------:R-:W-:Y:S01]  /*7240*/  FMNMX3.FTZ R3, R10, R32, R33, !PT ;  /* 0x000000200a037276 */ /* 0x000fe20007810021 */
[----:B------:R-:W-:Y:S01]  /*7250*/  IMAD.WIDE.U32 R8, R9, -0x2daee0ad, RZ ;  /* 0xd2511f5309087825 */ /* 0x000fe200078e00ff */
[----:B----4-:R-:W-:Y:S02]  /*7260*/  LOP3.LUT R11, R138, UR13, R13, 0x96, !PT ;  /* 0x0000000d8a0b7c12 */ /* 0x010fe4000f8e960d */
[----:B------:R-:W-:Y:S01]  /*7270*/  FMNMX3.FTZ R3, R3, R194, R132, !PT ;  /* 0x000000c203037276 */ /* 0x000fe20007810084 */
[----:B------:R-:W-:Y:S01]  /*7280*/  IMAD.WIDE.U32 R6, R7, -0x2daee0ad, RZ ;  /* 0xd2511f5307067825 */ /* 0x000fe200078e00ff */
[----:B-----5:R-:W-:Y:S02]  /*7290*/  LOP3.LUT R13, R30, UR13, R9, 0x96, !PT ;  /* 0x0000000d1e0d7c12 */ /* 0x020fe4000f8e9609 */
[----:B------:R-:W-:Y:S01]  /*72a0*/  FMNMX3.FTZ R3, R3, R190, R188, !PT ;  /* 0x000000be03037276 */ /* 0x000fe200078100bc */
[----:B------:R-:W-:Y:S01]  /*72b0*/  IMAD.WIDE.U32 R138, R11, -0x326172a9, RZ ;  /* 0xcd9e8d570b8a7825 */ /* 0x000fe200078e00ff */
[----:B------:R-:W-:-:S02]  /*72c0*/  LOP3.LUT R30, R8, UR11, R7, 0x96, !PT ;  /* 0x0000000b081e7c12 */ /* 0x000fc4000f8e9607 */
[----:B--2---:R-:W-:Y:S01]  /*72d0*/  FMNMX.FTZ R0, R0, R14, !PT ;  /* 0x0000000e00007209 */ /* 0x004fe20007810000 */
[----:B------:R-:W-:Y:S01]  /*72e0*/  IMAD.WIDE.U32 R28, R13, -0x326172a9, RZ ;  /* 0xcd9e8d570d1c7825 */ /* 0x000fe200078e00ff */
[----:B------:R-:W-:Y:S01]  /*72f0*/  LOP3.LUT R4, R176, UR12, R139, 0x96, !PT ;  /* 0x0000000cb0047c12 */ /* 0x000fe2000f8e968b */
[----:B------:R-:W1:Y:S02]  /*7300*/  SHFL.BFLY PT, R13, R3, 0x2, 0x1f ;  /* 0x0c401f00030d7f89 */ /* 0x000e6400000e0000 */
[----:B------:R-:W-:Y:S02]  /*7310*/  IMAD.WIDE.U32 R8, R12, -0x326172a9, RZ ;  /* 0xcd9e8d570c087825 */ /* 0x000fe400078e00ff */
[----:B------:R-:W2:Y:S03]  /*7320*/  SHFL.BFLY PT, R14, R0, 0x1, 0x1f ;  /* 0x0c201f00000e7f89 */ /* 0x000ea600000e0000 */
[----:B------:R-:W-:Y:S01]  /*7330*/  LOP3.LUT R9, R138, UR10, R9, 0x96, !PT ;  /* 0x0000000a8a097c12 */ /* 0x000fe2000f8e9609 */
[----:B------:R-:W-:Y:S01]  /*7340*/  IMAD.WIDE.U32 R138, R4, -0x2daee0ad, RZ ;  /* 0xd2511f53048a7825 */ /* 0x000fe200078e00ff */
[----:B------:R-:W-:-:S02]  /*7350*/  FMNMX3.FTZ R4, R136, R142, R141, !PT ;  /* 0x0000008e88047276 */ /* 0x000fc4000781008d */
[----:B------:R-:W-:Y:S02]  /*7360*/  FSEL R10, R183, -INF , !P6 ;  /* 0xff800000b70a7808 */ /* 0x000fe40007000000 */
[----:B------:R-:W-:Y:S02]  /*7370*/  FSEL R11, R182, -INF , !P4 ;  /* 0xff800000b60b7808 */ /* 0x000fe40006000000 */
[----:B------:R-:W-:Y:S02]  /*7380*/  FMNMX3.FTZ R4, R4, R137, R140, !PT ;  /* 0x0000008904047276 */ /* 0x000fe4000781008c */
[----:B------:R-:W-:Y:S02]  /*7390*/  FSEL R231, R10, -INF , !P5 ;  /* 0xff8000000ae77808 */ /* 0x000fe40006800000 */
[----:B------:R-:W-:Y:S02]  /*73a0*/  FSEL R246, R11, -INF , !P0 ;  /* 0xff8000000bf67808 */ /* 0x000fe40004000000 */
[----:B------:R-:W-:-:S04]  /*73b0*/  FMNMX3.FTZ R10, R4, R247, R211, !PT ;  /* 0x000000f7040a7276 */ /* 0x000fc800078100d3 */
[----:B------:R-:W-:Y:S02]  /*73c0*/  FMNMX3.FTZ R10, R10, R246, R231, !PT ;  /* 0x000000f60a0a7276 */ /* 0x000fe400078100e7 */
[----:B-1----:R-:W-:-:S03]  /*73d0*/  FMNMX.FTZ R4, R3, R13, !PT ;  /* 0x0000000d03047209 */ /* 0x002fc60007810000 */
[----:B------:R-:W1:Y:S01]  /*73e0*/  SHFL.BFLY PT, R11, R10, 0x2, 0x1f ;  /* 0x0c401f000a0b7f89 */ /* 0x000e6200000e0000 */
[----:B------:R-:W-:Y:S01]  /*73f0*/  LOP3.LUT R12, R250, UR12, R29, 0x96, !PT ;  /* 0x0000000cfa0c7c12 */ /* 0x000fe2000f8e961d */
[C---:B------:R-:W-:Y:S01]  /*7400*/  FMUL.FTZ R7, R223.reuse, UR7 ;  /* 0x00000007df077c20 */ /* 0x040fe20008410000 */
[----:B------:R-:W-:Y:S01]  /*7410*/  IMAD.WIDE.U32 R30, R30, -0x326172a9, RZ ;  /* 0xcd9e8d571e1e7825 */ /* 0x000fe200078e00ff */
[----:B--2---:R-:W-:Y:S01]  /*7420*/  FMNMX.FTZ R221, R0, R14, !PT ;  /* 0x0000000e00dd7209 */ /* 0x004fe20007810000 */
[----:B------:R-:W2:Y:S01]  /*7430*/  SHFL.BFLY PT, R13, R4, 0x1, 0x1f ;  /* 0x0c201f00040d7f89 */ /* 0x000ea200000e0000 */
[----:B------:R-:W-:Y:S01]  /*7440*/  FSETP.NEU.FTZ.AND P4, PT, R223, -INF , PT ;  /* 0xff800000df00780b */ /* 0x000fe20003f9d000 */
[----:B------:R-:W-:Y:S01]  /*7450*/  IMAD.WIDE.U32 R34, R12, -0x2daee0ad, RZ ;  /* 0xd2511f530c227825 */ /* 0x000fe200078e00ff */
[----:B------:R-:W-:-:S03]  /*7460*/  LOP3.LUT R29, R28, UR10, R31, 0x96, !PT ;  /* 0x0000000a1c1d7c12 */ /* 0x000fc6000f8e961f */
[----:B------:R-:W-:Y:S01]  /*7470*/  FMUL.FTZ R12, R221, UR7 ;  /* 0x00000007dd0c7c20 */ /* 0x000fe20008410000 */
[----:B------:R-:W-:Y:S02]  /*7480*/  FSEL R7, R7, RZ, P4 ;  /* 0x000000ff07077208 */ /* 0x000fe40002000000 */
[----:B------:R-:W-:Y:S02]  /*7490*/  FSETP.NEU.FTZ.AND P5, PT, R221, -INF , PT ;  /* 0xff800000dd00780b */ /* 0x000fe40003fbd000 */
[----:B------:R-:W-:Y:S01]  /*74a0*/  LOP3.LUT R2, R2, UR9, R139, 0x96, !PT ;  /* 0x0000000902027c12 */ /* 0x000fe2000f8e968b */
[----:B------:R-:W-:Y:S01]  /*74b0*/  FFMA.FTZ R20, R20, UR7, -R7 ;  /* 0x0000000714147c23 */ /* 0x000fe20008010807 */
[----:B------:R-:W-:Y:S01]  /*74c0*/  MOV R177, R244 ;  /* 0x000000f400b17202 */ /* 0x000fe20000000f00 */
[----:B------:R-:W-:Y:S01]  /*74d0*/  IMAD.WIDE.U32 R244, R29, -0x2daee0ad, RZ ;  /* 0xd2511f531df47825 */ /* 0x000fe200078e00ff */
[----:B------:R-:W-:-:S03]  /*74e0*/  FSEL R12, R12, RZ, P5 ;  /* 0x000000ff0c0c7208 */ /* 0x000fc60002800000 */
[----:B------:R-:W-:Y:S01]  /*74f0*/  IMAD.WIDE.U32 R206, R9, -0x2daee0ad, RZ ;  /* 0xd2511f5309ce7825 */ /* 0x000fe200078e00ff */
[----:B------:R3:W-:Y:S03]  /*7500*/  MUFU.EX2 R181, R20 ;  /* 0x0000001400b57308 */ /* 0x0007e60000000800 */
[----:B------:R-:W-:Y:S01]  /*7510*/  FFMA.FTZ R21, R21, UR7, -R12 ;  /* 0x0000000715157c23 */ /* 0x000fe2000801080c */
[----:B------:R-:W-:Y:S01]  /*7520*/  IMAD.WIDE.U32 R2, R2, -0x326172a9, RZ ;  /* 0xcd9e8d5702027825 */ /* 0x000fe200078e00ff */
[----:B------:R-:W-:-:S04]  /*7530*/  LOP3.LUT R28, R138, UR8, R207, 0x96, !PT ;  /* 0x000000088a1c7c12 */ /* 0x000fc8000f8e96cf */
[----:B------:R-:W-:Y:S01]  /*7540*/  LOP3.LUT R205, R8, UR20, R3, 0x96, !PT ;  /* 0x0000001408cd7c12 */ /* 0x000fe2000f8e9603 */
[----:B------:R4:W-:Y:S01]  /*7550*/  MUFU.EX2 R178, R21 ;  /* 0x0000001500b27308 */ /* 0x0009e20000000800 */
[----:B-1----:R-:W-:Y:S01]  /*7560*/  FMNMX.FTZ R3, R10, R11, !PT ;  /* 0x0000000b0a037209 */ /* 0x002fe20007810000 */
[----:B------:R-:W-:Y:S01]  /*7570*/  IMAD.WIDE.U32 R28, R28, -0x326172a9, RZ ;  /* 0xcd9e8d571c1c7825 */ /* 0x000fe200078e00ff */
[----:B---3--:R-:W-:Y:S02]  /*7580*/  LOP3.LUT R20, R34, UR8, R245, 0x96, !PT ;  /* 0x0000000822147c12 */ /* 0x008fe4000f8e96f5 */
[----:B------:R-:W-:Y:S01]  /*7590*/  LOP3.LUT R9, R6, UR9, R35, 0x96, !PT ;  /* 0x0000000906097c12 */ /* 0x000fe2000f8e9623 */
[----:B------:R-:W-:Y:S01]  /*75a0*/  FFMA.FTZ R26, R26, UR7, -R12 ;  /* 0x000000071a1a7c23 */ /* 0x000fe2000801080c */
[----:B--2---:R-:W-:Y:S01]  /*75b0*/  FMNMX.FTZ R185, R4, R13, !PT ;  /* 0x0000000d04b97209 */ /* 0x004fe20007810000 */
[----:B------:R-:W1:Y:S01]  /*75c0*/  SHFL.BFLY PT, R10, R3, 0x1, 0x1f ;  /* 0x0c201f00030a7f89 */ /* 0x000e6200000e0000 */
[----:B----4-:R-:W-:Y:S01]  /*75d0*/  IMAD.WIDE.U32 R20, R20, -0x326172a9, RZ ;  /* 0xcd9e8d5714147825 */ /* 0x010fe200078e00ff */
[----:B------:R-:W-:Y:S01]  /*75e0*/  LOP3.LUT R2, R2, UR15, R29, 0x96, !PT ;  /* 0x0000000f02027c12 */ /* 0x000fe2000f8e961d */
[----:B------:R2:W-:Y:S01]  /*75f0*/  MUFU.EX2 R251, R26 ;  /* 0x0000001a00fb7308 */ /* 0x0005e20000000800 */
[----:B------:R-:W-:-:S02]  /*7600*/  PRMT R6, R20, 0x7773, RZ ;  /* 0x0000777314067816 */ /* 0x000fc400000000ff */
[----:B------:R-:W-:Y:S01]  /*7610*/  PRMT R4, R20, 0x7772, RZ ;  /* 0x0000777214047816 */ /* 0x000fe200000000ff */
[----:B------:R-:W-:-:S04]  /*7620*/  IMAD.WIDE.U32 R8, R9, -0x326172a9, RZ ;  /* 0xcd9e8d5709087825 */ /* 0x000fc800078e00ff */
[----:B------:R-:W-:Y:S01]  /*7630*/  FFMA.FTZ R19, R19, UR7, -R7 ;  /* 0x0000000713137c23 */ /* 0x000fe20008010807 */
[----:B------:R-:W-:Y:S02]  /*7640*/  LOP3.LUT R31, R30, UR20, R9, 0x96, !PT ;  /* 0x000000141e1f7c12 */ /* 0x000fe4000f8e9609 */
[----:B------:R-:W-:Y:S02]  /*7650*/  LOP3.LUT R0, R8, UR15, R21, 0x96, !PT ;  /* 0x0000000f08007c12 */ /* 0x000fe4000f8e9615 */
[----:B--2---:R-:W-:Y:S02]  /*7660*/  PRMT R26, R4, 0x5410, R6 ;  /* 0x00005410041a7816 */ /* 0x004fe40000000006 */
[C---:B------:R-:W-:Y:S02]  /*7670*/  LOP3.LUT R4, R2.reuse, 0xffff, RZ, 0xc0, !PT ;  /* 0x0000ffff02047812 */ /* 0x040fe400078ec0ff */
[----:B------:R-:W-:Y:S02]  /*7680*/  LOP3.LUT R9, R2, 0xff, RZ, 0xc0, !PT ;  /* 0x000000ff02097812 */ /* 0x000fe400078ec0ff */
[----:B------:R-:W-:Y:S01]  /*7690*/  SHF.R.U32.HI R8, RZ, 0x8, R4 ;  /* 0x00000008ff087819 */ /* 0x000fe20000011604 */
[----:B------:R2:W-:Y:S01]  /*76a0*/  MUFU.EX2 R179, R19 ;  /* 0x0000001300b37308 */ /* 0x0005e20000000800 */
[----:B------:R-:W-:Y:S01]  /*76b0*/  FFMA.FTZ R16, R16, UR7, -R7 ;  /* 0x0000000710107c23 */ /* 0x000fe20008010807 */
[----:B------:R-:W-:Y:S01]  /*76c0*/  PRMT R11, R20, 0x7771, RZ ;  /* 0x00007771140b7816 */ /* 0x000fe200000000ff */
[C---:B------:R-:W-:Y:S01]  /*76d0*/  FMUL.FTZ R13, R185.reuse, UR7 ;  /* 0x00000007b90d7c20 */ /* 0x040fe20008410000 */
[----:B------:R-:W-:-:S02]  /*76e0*/  FSETP.NEU.FTZ.AND P3, PT, R185, -INF , PT ;  /* 0xff800000b900780b */ /* 0x000fc40003f7d000 */
[----:B------:R-:W-:Y:S01]  /*76f0*/  PRMT R6, R2, 0x7632, R6 ;  /* 0x0000763202067816 */ /* 0x000fe20000000006 */
[----:B------:R-:W-:Y:S01]  /*7700*/  FFMA.FTZ R23, R23, UR7, -R12 ;  /* 0x0000000717177c23 */ /* 0x000fe2000801080c */
[----:B------:R3:W-:Y:S01]  /*7710*/  MUFU.EX2 R198, R16 ;  /* 0x0000001000c67308 */ /* 0x0007e20000000800 */
[----:B------:R-:W-:Y:S02]  /*7720*/  PRMT R14, R28, 0x7772, RZ ;  /* 0x000077721c0e7816 */ /* 0x000fe400000000ff */
[----:B------:R-:W-:Y:S02]  /*7730*/  FSEL R13, R13, RZ, P3 ;  /* 0x000000ff0d0d7208 */ /* 0x000fe40001800000 */
[----:B--2---:R-:W-:Y:S02]  /*7740*/  MOV R19, R20 ;  /* 0x0000001400137202 */ /* 0x004fe40000000f00 */
[----:B------:R-:W-:Y:S02]  /*7750*/  PRMT R20, R9, 0x5410, R8 ;  /* 0x0000541009147816 */ /* 0x000fe40000000008 */
[----:B------:R-:W2:Y:S01]  /*7760*/  LDC R9, c[0x0][0x4f8] ;  /* 0x00013e00ff097b82 */ /* 0x000ea20000000800 */
[----:B------:R-:W-:-:S02]  /*7770*/  SHF.R.U32.HI R2, RZ, 0x18, R2 ;  /* 0x00000018ff027819 */ /* 0x000fc40000011602 */
[----:B------:R-:W-:Y:S02]  /*7780*/  LOP3.LUT R4, R6, 0xff, RZ, 0xc0, !PT ;  /* 0x000000ff06047812 */ /* 0x000fe400078ec0ff */
[----:B---3--:R-:W-:Y:S01]  /*7790*/  PRMT R16, R28, 0x7773, RZ ;  /* 0x000077731c107816 */ /* 0x008fe200000000ff */
[----:B------:R3:W-:Y:S01]  /*77a0*/  MUFU.EX2 R182, R23 ;  /* 0x0000001700b67308 */ /* 0x0007e20000000800 */
[----:B-1----:R-:W-:Y:S01]  /*77b0*/  FMNMX.FTZ R184, R3, R10, !PT ;  /* 0x0000000a03b87209 */ /* 0x002fe20007810000 */
[----:B------:R-:W-:Y:S01]  /*77c0*/  FFMA.FTZ R22, R22, UR7, -R7 ;  /* 0x0000000716167c23 */ /* 0x000fe20008010807 */
[----:B------:R-:W-:Y:S02]  /*77d0*/  LOP3.LUT R3, R0, 0xffff, RZ, 0xc0, !PT ;  /* 0x0000ffff00037812 */ /* 0x000fe400078ec0ff */
[----:B------:R-:W-:Y:S01]  /*77e0*/  FSETP.NEU.FTZ.AND P0, PT, R184, -INF , PT ;  /* 0xff800000b800780b */ /* 0x000fe20003f1d000 */
[----:B------:R-:W-:Y:S01]  /*77f0*/  FFMA.FTZ R27, R27, UR7, -R12 ;  /* 0x000000071b1b7c23 */ /* 0x000fe2000801080c */
[----:B---3--:R-:W-:-:S02]  /*7800*/  PRMT R23, R14, 0x5410, R16 ;  /* 0x000054100e177816 */ /* 0x008fc40000000010 */
[----:B------:R-:W-:Y:S01]  /*7810*/  PRMT R16, R4, 0x5410, R2 ;  /* 0x0000541004107816 */ /* 0x000fe20000000002 */
[--C-:B------:R-:W-:Y:S01]  /*7820*/  FFMA.FTZ R2, R32, UR7, -R13.reuse ;  /* 0x0000000720027c23 */ /* 0x100fe2000801080d */
[----:B------:R-:W-:Y:S01]  /*7830*/  FMUL.FTZ R14, R184, UR7 ;  /* 0x00000007b80e7c20 */ /* 0x000fe20008410000 */
[----:B------:R-:W-:Y:S02]  /*7840*/  PRMT R4, R0, 0x7632, R4 ;  /* 0x0000763200047816 */ /* 0x000fe40000000004 */
[----:B------:R1:W-:Y:S01]  /*7850*/  MUFU.EX2 R248, R2 ;  /* 0x0000000200f87308 */ /* 0x0003e20000000800 */
[--C-:B------:R-:W-:Y:S01]  /*7860*/  FFMA.FTZ R25, R25, UR7, -R13.reuse ;  /* 0x0000000719197c23 */ /* 0x100fe2000801080d */
[----:B------:R-:W-:Y:S01]  /*7870*/  FFMA.FTZ R24, R24, UR7, -R13 ;  /* 0x0000000718187c23 */ /* 0x000fe2000801080d */
[----:B------:R-:W-:Y:S02]  /*7880*/  LOP3.LUT R8, R0, 0xff, RZ, 0xc0, !PT ;  /* 0x000000ff00087812 */ /* 0x000fe400078ec0ff */
[----:B------:R-:W-:-:S03]  /*7890*/  SHF.R.U32.HI R6, RZ, 0x18, R0 ;  /* 0x00000018ff067819 */ /* 0x000fc60000011600 */
[----:B------:R3:W4:Y:S01]  /*78a0*/  MUFU.EX2 R199, R22 ;  /* 0x0000001600c77308 */ /* 0x0007220000000800 */
[----:B------:R-:W-:Y:S02]  /*78b0*/  FSEL R14, R14, RZ, P0 ;  /* 0x000000ff0e0e7208 */ /* 0x000fe40000000000 */
[----:B------:R-:W-:Y:S01]  /*78c0*/  LOP3.LUT R0, R4, 0xff, RZ, 0xc0, !PT ;  /* 0x000000ff04007812 */ /* 0x000fe200078ec0ff */
[----:B-1----:R-:W-:-:S04]  /*78d0*/  FFMA.FTZ R2, R33, UR7, -R13 ;  /* 0x0000000721027c23 */ /* 0x002fc8000801080d */
[----:B------:R1:W-:Y:S01]  /*78e0*/  MUFU.EX2 R245, R2 ;  /* 0x0000000200f57308 */ /* 0x0003e20000000800 */
[----:B---3--:R-:W-:Y:S01]  /*78f0*/  IMAD.MOV.U32 R22, RZ, RZ, R28 ;  /* 0x000000ffff167224 */ /* 0x008fe200078e001c */
[----:B------:R-:W-:-:S06]  /*7900*/  PRMT R29, R28, 0x7771, RZ ;  /* 0x000077711c1d7816 */ /* 0x000fcc00000000ff */
[----:B------:R-:W3:Y:S01]  /*7910*/  MUFU.EX2 R176, R27 ;  /* 0x0000001b00b07308 */ /* 0x000ee20000000800 */
[----:B------:R-:W-:Y:S02]  /*7920*/  LOP3.LUT R22, R22, 0xff, RZ, 0xc0, !PT ;  /* 0x000000ff16167812 */ /* 0x000fe400078ec0ff */
[----:B------:R-:W-:Y:S02]  /*7930*/  LOP3.LUT R19, R19, 0xff, RZ, 0xc0, !PT ;  /* 0x000000ff13137812 */ /* 0x000fe400078ec0ff */
[----:B-1----:R-:W-:-:S03]  /*7940*/  SHF.R.U32.HI R2, RZ, 0x8, R3 ;  /* 0x00000008ff027819 */ /* 0x002fc60000011603 */
[----:B------:R1:W-:Y:S01]  /*7950*/  MUFU.EX2 R250, R25 ;  /* 0x0000001900fa7308 */ /* 0x0003e20000000800 */
[----:B------:R-:W-:Y:S01]  /*7960*/  FFMA.FTZ R3, R142, UR7, -R14 ;  /* 0x000000078e037c23 */ /* 0x000fe2000801080e */
[----:B------:R-:W-:-:S06]  /*7970*/  PRMT R22, R22, 0x5410, R29 ;  /* 0x0000541016167816 */ /* 0x000fcc000000001d */
[----:B------:R5:W-:Y:S01]  /*7980*/  MUFU.EX2 R249, R24 ;  /* 0x0000001800f97308 */ /* 0x000be20000000800 */
[----:B------:R-:W-:Y:S02]  /*7990*/  PRMT R19, R19, 0x5410, R11 ;  /* 0x0000541013137816 */ /* 0x000fe4000000000b */
[----:B-1----:R-:W-:Y:S02]  /*79a0*/  PRMT R25, R0, 0x5410, R6 ;  /* 0x0000541000197816 */ /* 0x002fe40000000006 */
[----:B--2---:R-:W-:-:S03]  /*79b0*/  LOP3.LUT R6, R9, 0xff, RZ, 0xc0, !PT ;  /* 0x000000ff09067812 */ /* 0x004fc600078ec0ff */
[----:B------:R1:W-:Y:S01]  /*79c0*/  MUFU.EX2 R142, R3 ;  /* 0x00000003008e7308 */ /* 0x0003e20000000800 */
[----:B-----5:R-:W-:Y:S02]  /*79d0*/  PRMT R24, R8, 0x5410, R2 ;  /* 0x0000541008187816 */ /* 0x020fe40000000002 */
[----:B------:R-:W-:Y:S01]  /*79e0*/  FSEL R2, R184, RZ, P0 ;  /* 0x000000ffb8027208 */ /* 0x000fe20000000000 */
[----:B------:R-:W-:Y:S01]  /*79f0*/  FFMA.FTZ R0, R141, UR7, -R14 ;  /* 0x000000078d007c23 */ /* 0x000fe2000801080e */
[----:B------:R-:W-:-:S03]  /*7a00*/  LEA R6, R6, R6, 0x10 ;  /* 0x0000000606067211 */ /* 0x000fc600078e80ff */
[----:B------:R-:W-:Y:S01]  /*7a10*/  FADD.FTZ R11, R136, -R2 ;  /* 0x80000002880b7221 */ /* 0x000fe20000010000 */
[----:B------:R-:W-:Y:S01]  /*7a20*/  FFMA.FTZ R2, R137, UR7, -R14 ;  /* 0x0000000789027c23 */ /* 0x000fe2000801080e */
[----:B-1----:R-:W-:Y:S01]  /*7a30*/  FSEL R3, R185, RZ, P3 ;  /* 0x000000ffb9037208 */ /* 0x002fe20001800000 */
[----:B------:R4:W-:Y:S01]  /*7a40*/  MUFU.EX2 R143, R0 ;  /* 0x00000000008f7308 */ /* 0x0009e20000000800 */
[----:B------:R-:W-:Y:S02]  /*7a50*/  HSET2.LE.AND R22, R22, R6, PT ;  /* 0x0000000616167233 */ /* 0x000fe40003803000 */
[----:B------:R-:W-:Y:S01]  /*7a60*/  LOP3.LUT R23, R23, 0xff00ff, RZ, 0xc0, !PT ;  /* 0x00ff00ff17177812 */ /* 0x000fe200078ec0ff */
[----:B------:R-:W-:Y:S01]  /*7a70*/  FADD.FTZ R9, R135, -R3 ;  /* 0x8000000387097221 */ /* 0x000fe20000010000 */
[----:B------:R-:W-:-:S03]  /*7a80*/  LOP3.LUT R3, R230, 0x200, R200, 0xf8, !PT ;  /* 0x00000200e6037812 */ /* 0x000fc600078ef8c8 */
[----:B------:R1:W-:Y:S01]  /*7a90*/  MUFU.EX2 R141, R2 ;  /* 0x00000002008d7308 */ /* 0x0003e20000000800 */
[--C-:B------:R-:W-:Y:S02]  /*7aa0*/  HSET2.LE.AND R23, R23, R6.reuse, PT ;  /* 0x0000000617177233 */ /* 0x100fe40003803000 */
[----:B------:R-:W-:Y:S02]  /*7ab0*/  HSET2.LE.AND R20, R20, R6, PT ;  /* 0x0000000614147233 */ /* 0x000fe40003803000 */
[----:B----4-:R-:W-:Y:S02]  /*7ac0*/  F2FP.F16.F32.PACK_AB R0, R199, R181 ;  /* 0x000000b5c700723e */ /* 0x010fe400000000ff */
[----:B------:R-:W-:Y:S02]  /*7ad0*/  LEA R135, R3, UR5, 0x1 ;  /* 0x0000000503877c11 */ /* 0x000fe4000f8e08ff */
[----:B------:R-:W-:Y:S01]  /*7ae0*/  LOP3.LUT R22, R0, R22, RZ, 0xc0, !PT ;  /* 0x0000001600167212 */ /* 0x000fe200078ec0ff */
[----:B-1----:R-:W-:Y:S01]  /*7af0*/  FFMA.FTZ R2, R140, UR7, -R14 ;  /* 0x000000078c027c23 */ /* 0x002fe2000801080e */
[----:B---3--:R-:W-:Y:S01]  /*7b00*/  F2FP.F16.F32.PACK_AB R0, R251, R176 ;  /* 0x000000b0fb00723e */ /* 0x008fe200000000ff */
[----:B------:R-:W1:Y:S02]  /*7b10*/  LDSM.16.MT88.4 R32, [R135+0xa000] ;  /* 0x00a000008720783b */ /* 0x000e640000004200 */
[----:B------:R2:W3:Y:S01]  /*7b20*/  MUFU.EX2 R140, R2 ;  /* 0x00000002008c7308 */ /* 0x0004e20000000800 */
[----:B------:R-:W-:-:S02]  /*7b30*/  FSEL R4, R223, RZ, P4 ;  /* 0x000000ffdf047208 */ /* 0x000fc40002000000 */
[----:B------:R-:W-:Y:S02]  /*7b40*/  LOP3.LUT R23, R0, R23, RZ, 0xc0, !PT ;  /* 0x0000001700177212 */ /* 0x000fe400078ec0ff */
[----:B------:R-:W-:Y:S01]  /*7b50*/  HSET2.LE.AND R0, R16, R6, PT ;  /* 0x0000000610007233 */ /* 0x000fe20003803000 */
[----:B------:R-:W-:Y:S01]  /*7b60*/  FADD.FTZ R8, R134, -R4 ;  /* 0x8000000486087221 */ /* 0x000fe20000010000 */
[----:B------:R-:W-:Y:S02]  /*7b70*/  FSEL R4, R221, RZ, P5 ;  /* 0x000000ffdd047208 */ /* 0x000fe40002800000 */
[----:B--2---:R-:W-:-:S04]  /*7b80*/  F2FP.F16.F32.PACK_AB R2, R198, R179 ;  /* 0x000000b3c602723e */ /* 0x004fc800000000ff */
[----:B------:R-:W-:Y:S02]  /*7b90*/  LOP3.LUT R20, R2, R20, RZ, 0xc0, !PT ;  /* 0x0000001402147212 */ /* 0x000fe400078ec0ff */
[----:B------:R-:W-:Y:S01]  /*7ba0*/  F2FP.F16.F32.PACK_AB R2, R182, R178 ;  /* 0x000000b2b602723e */ /* 0x000fe200000000ff */
[----:B------:R-:W-:Y:S01]  /*7bb0*/  FADD.FTZ R4, R133, -R4 ;  /* 0x8000000485047221 */ /* 0x000fe20000010000 */
[----:B------:R-:W-:Y:S02]  /*7bc0*/  LOP3.LUT R3, R26, 0xff00ff, RZ, 0xc0, !PT ;  /* 0x00ff00ff1a037812 */ /* 0x000fe400078ec0ff */
[----:B------:R-:W-:Y:S02]  /*7bd0*/  LOP3.LUT R21, R2, R0, RZ, 0xc0, !PT ;  /* 0x0000000002157212 */ /* 0x000fe400078ec0ff */
[--C-:B------:R-:W-:Y:S02]  /*7be0*/  HSET2.LE.AND R0, R19, R6.reuse, PT ;  /* 0x0000000613007233 */ /* 0x100fe40003803000 */
[----:B------:R-:W-:Y:S01]  /*7bf0*/  F2FP.F16.F32.PACK_AB R2, R245, R248 ;  /* 0x000000f8f502723e */ /* 0x000fe200000000ff */
[----:B------:R-:W-:Y:S01]  /*7c00*/  FMUL.FTZ R16, R11, UR7 ;  /* 0x000000070b107c20 */ /* 0x000fe20008410000 */
[----:B------:R-:W-:Y:S01]  /*7c10*/  FMUL.FTZ R8, R8, UR7 ;  /* 0x0000000708087c20 */ /* 0x000fe20008410000 */
[----:B------:R-:W-:Y:S01]  /*7c20*/  FMUL.FTZ R4, R4, UR7 ;  /* 0x0000000704047c20 */ /* 0x000fe20008410000 */
[----:B------:R-:W-:Y:S01]  /*7c30*/  LOP3.LUT R10, R2, R0, RZ, 0xc0, !PT ;  /* 0x00000000020a7212 */ /* 0x000fe200078ec0ff */
[----:B------:R-:W-:Y:S01]  /*7c40*/  FMUL.FTZ R9, R9, UR7 ;  /* 0x0000000709097c20 */ /* 0x000fe20008410000 */
[----:B------:R-:W-:-:S02]  /*7c50*/  HSET2.LE.AND R0, R3, R6, PT ;  /* 0x0000000603007233 */ /* 0x000fc40003803000 */
[----:B---3--:R-:W-:Y:S01]  /*7c60*/  F2FP.F16.F32.PACK_AB R2, R140, R141 ;  /* 0x0000008d8c02723e */ /* 0x008fe200000000ff */
[----:B------:R2:W3:Y:S03]  /*7c70*/  MUFU.EX2 R29, R8 ;  /* 0x00000008001d7308 */ /* 0x0004e60000000800 */
[----:B------:R-:W-:Y:S02]  /*7c80*/  LOP3.LUT R11, R2, R0, RZ, 0xc0, !PT ;  /* 0x00000000020b7212 */ /* 0x000fe400078ec0ff */
[----:B------:R-:W-:-:S03]  /*7c90*/  HSET2.LE.AND R0, R24, R6, PT ;  /* 0x0000000618007233 */ /* 0x000fc60003803000 */
[----:B------:R-:W4:Y:S01]  /*7ca0*/  MUFU.EX2 R28, R4 ;  /* 0x00000004001c7308 */ /* 0x000f220000000800 */
[----:B------:R-:W-:-:S07]  /*7cb0*/  F2FP.F16.F32.PACK_AB R2, R249, R250 ;  /* 0x000000faf902723e */ /* 0x000fce00000000ff */
[----:B------:R5:W1:Y:S01]  /*7cc0*/  MUFU.EX2 R19, R9 ;  /* 0x0000000900137308 */ /* 0x000a620000000800 */
[----:B--2---:R-:W-:-:S07]  /*7cd0*/  LOP3.LUT R8, R2, R0, RZ, 0xc0, !PT ;  /* 0x0000000002087212 */ /* 0x004fce00078ec0ff */
[----:B------:R-:W2:Y:S01]  /*7ce0*/  MUFU.EX2 R16, R16 ;  /* 0x0000001000107308 */ /* 0x000ea20000000800 */
[----:B------:R-:W-:Y:S02]  /*7cf0*/  HSET2.LE.AND R2, R25, R6, PT ;  /* 0x0000000619027233 */ /* 0x000fe40003803000 */
[----:B------:R-:W-:Y:S01]  /*7d00*/  F2FP.F16.F32.PACK_AB R0, R143, R142 ;  /* 0x0000008e8f00723e */ /* 0x000fe200000000ff */
[-C--:B---3--:R-:W-:Y:S01]  /*7d10*/  FMUL.FTZ R144, R144, R29.reuse ;  /* 0x0000001d90907220 */ /* 0x088fe20000410000 */
[----:B------:R-:W-:Y:S02]  /*7d20*/  FMUL.FTZ R145, R145, R29 ;  /* 0x0000001d91917220 */ /* 0x000fe40000410000 */
[----:B-----5:R-:W-:Y:S01]  /*7d30*/  LOP3.LUT R9, R0, R2, RZ, 0xc0, !PT ;  /* 0x0000000200097212 */ /* 0x020fe200078ec0ff */
[----:B------:R-:W-:Y:S01]  /*7d40*/  VIADD R0, R135, 0xa000 ;  /* 0x0000a00087007836 */ /* 0x000fe20000000000 */
[----:B------:R-:W-:Y:S01]  /*7d50*/  SEL R2, R220, 0xffffffe0, !P2 ;  /* 0xffffffe0dc027807 */ /* 0x000fe20005000000 */
[-C--:B----4-:R-:W-:Y:S01]  /*7d60*/  FMUL.FTZ R146, R146, R28.reuse ;  /* 0x0000001c92927220 */ /* 0x090fe20000410000 */
[----:B------:R-:W-:Y:S01]  /*7d70*/  FMUL.FTZ R147, R147, R28 ;  /* 0x0000001c93937220 */ /* 0x000fe20000410000 */
[-C--:B-1----:R-:W-:Y:S01]  /*7d80*/  FMUL.FTZ R148, R148, R19.reuse ;  /* 0x0000001394947220 */ /* 0x082fe20000410000 */
[-C--:B------:R-:W-:Y:S01]  /*7d90*/  FMUL.FTZ R149, R149, R19.reuse ;  /* 0x0000001395957220 */ /* 0x080fe20000410000 */
[-C--:B------:R-:W-:Y:S01]  /*7da0*/  FMUL.FTZ R152, R152, R19.reuse ;  /* 0x0000001398987220 */ /* 0x080fe20000410000 */
[-C--:B--2---:R-:W-:Y:S01]  /*7db0*/  FMUL.FTZ R150, R150, R16.reuse ;  /* 0x0000001096967220 */ /* 0x084fe20000410000 */
        /* <DEDUP_REMOVED lines=11> */
[----:B------:R-:W1:Y:S01]  /*7e70*/  LDSM.16.MT88.4 R24, [R134+0xa000] ;  /* 0x00a000008618783b */ /* 0x000e620000004200 */
[-C--:B------:R-:W-:Y:S08]  /*7e80*/  HMMA.16816.F32 R144, R20, R32.reuse, R144 ;  /* 0x000000201490723c */ /* 0x080ff00000001890 */
[C---:B------:R-:W-:Y:S08]  /*7e90*/  HMMA.16816.F32 R148, R8.reuse, R32, R148 ;  /* 0x000000200894723c */ /* 0x040ff00000001894 */
[-C--:B------:R-:W-:Y:S08]  /*7ea0*/  HMMA.16816.F32 R152, R8, R34.reuse, R152 ;  /* 0x000000220898723c */ /* 0x080ff00000001898 */
[C---:B------:R-:W-:Y:S01]  /*7eb0*/  HMMA.16816.F32 R240, R20.reuse, R34, R156 ;  /* 0x0000002214f0723c */ /* 0x040fe2000000189c */
[----:B------:R-:W2:Y:S01]  /*7ec0*/  LDSM.16.MT88.4 R32, [R30] ;  /* 0x000000001e20783b */ /* 0x000ea20000004200 */
        /* <DEDUP_REMOVED lines=32> */
[----:B------:R-:W-:Y:S01]  /*80d0*/  IADD3 R133, PT, PT, R2, R30, RZ ;  /* 0x0000001e02857210 */ /* 0x000fe20007ffe0ff */
[----:B-1----:R-:W-:Y:S01]  /*80e0*/  HMMA.16816.F32 R232, R20, R26, R172 ;  /* 0x0000001a14e8723c */ /* 0x002fe200000018ac */
[----:B------:R-:W-:Y:S01]  /*80f0*/  MOV R230, R199 ;  /* 0x000000c700e67202 */ /* 0x000fe20000000f00 */
[----:B------:R-:W-:Y:S01]  /*8100*/  IMAD.MOV.U32 R173, RZ, RZ, R198 ;  /* 0x000000ffffad7224 */ /* 0x000fe200078e00c6 */
[----:B------:R-:W-:Y:S01]  /*8110*/  MOV R157, R197 ;  /* 0x000000c5009d7202 */ /* 0x000fe20000000f00 */
[----:B------:R-:W-:-:S04]  /*8120*/  IMAD.MOV.U32 R156, RZ, RZ, R196 ;  /* 0x000000ffff9c7224 */ /* 0x000fc800078e00c4 */
[-C--:B------:R-:W-:Y:S08]  /*8130*/  HMMA.16816.F32 R236, R20, R24.reuse, R160 ;  /* 0x0000001814ec723c */ /* 0x080ff000000018a0 */
[C---:B------:R-:W-:Y:S08]  /*8140*/  HMMA.16816.F32 R164, R8.reuse, R24, R164 ;  /* 0x0000001808a4723c */ /* 0x040ff000000018a4 */
[----:B------:R-:W-:Y:S01]  /*8150*/  HMMA.16816.F32 R168, R8, R26, R168 ;  /* 0x0000001a08a8723c */ /* 0x000fe200000018a8 */
[----:B------:R-:W1:Y:S07]  /*8160*/  LDSM.16.MT88.4 R24, [R133] ;  /* 0x000000008518783b */ /* 0x000e6e0000004200 */
[-C--:B--2---:R-:W-:Y:S01]  /*8170*/  HMMA.16816.F32 R216, R20, R32.reuse, R36 ;  /* 0x0000002014d8723c */ /* 0x084fe20000001824 */
[----:B------:R-:W-:Y:S07]  /*8180*/  LDSM.16.MT88.4 R36, [R134+0xb000] ;  /* 0x00b000008624783b */ /* 0x000fee0000004200 */
[C---:B------:R-:W-:Y:S01]  /*8190*/  HMMA.16816.F32 R200, R8.reuse, R32, R40 ;  /* 0x0000002008c8723c */ /* 0x040fe20000001828 */
[----:B------:R-:W-:Y:S07]  /*81a0*/  LDSM.16.MT88.4 R40, [R133+0x1000] ;  /* 0x001000008528783b */ /* 0x000fee0000004200 */
[-C--:B------:R-:W-:Y:S01]  /*81b0*/  HMMA.16816.F32 R196, R8, R34.reuse, R44 ;  /* 0x0000002208c4723c */ /* 0x080fe2000000182c */
[----:B------:R-:W-:Y:S07]  /*81c0*/  LDSM.16.MT88.4 R44, [R30+0x1000] ;  /* 0x001000001e2c783b */ /* 0x000fee0000004200 */
        /* <DEDUP_REMOVED lines=50> */
[----:B------:R-:W-:-:S04]  /*84f0*/  IMAD.WIDE.U32 R2, R205, -0x2daee0ad, RZ ;  /* 0xd2511f53cd027825 */ /* 0x000fc800078e00ff */
[----:B------:R-:W-:Y:S01]  /*8500*/  FFMA.FTZ R0, R189, UR7, -R7 ;  /* 0x00000007bd007c23 */ /* 0x000fe20008010807 */
[----:B------:R-:W-:Y:S01]  /*8510*/  MOV R172, R182 ;  /* 0x000000b600ac7202 */ /* 0x000fe20000000f00 */
[C---:B-1----:R-:W-:Y:S01]  /*8520*/  HMMA.16816.F32 R56, R8.reuse, R24, R56 ;  /* 0x000000180838723c */ /* 0x042fe20000001838 */
[----:B------:R-:W-:Y:S01]  /*8530*/  MOV R51, R181 ;  /* 0x000000b500337202 */ /* 0x000fe20000000f00 */
[----:B------:R-:W-:Y:S01]  /*8540*/  IMAD.MOV.U32 R175, RZ, RZ, R179 ;  /* 0x000000ffffaf7224 */ /* 0x000fe200078e00b3 */
[----:B------:R-:W-:Y:S02]  /*8550*/  MOV R174, R180 ;  /* 0x000000b400ae7202 */ /* 0x000fe40000000f00 */
[----:B------:R-:W-:Y:S02]  /*8560*/  MOV R158, R178 ;  /* 0x000000b2009e7202 */ /* 0x000fe40000000f00 */
[----:B------:R-:W-:Y:S01]  /*8570*/  MOV R159, R177 ;  /* 0x000000b1009f7202 */ /* 0x000fe20000000f00 */
[----:B------:R-:W-:Y:S01]  /*8580*/  HMMA.16816.F32 R60, R8, R26, R60 ;  /* 0x0000001a083c723c */ /* 0x000fe2000000183c */
[----:B------:R-:W-:Y:S01]  /*8590*/  MOV R50, R176 ;  /* 0x000000b000327202 */ /* 0x000fe20000000f00 */
[----:B------:R1:W-:Y:S01]  /*85a0*/  MUFU.EX2 R210, R0 ;  /* 0x0000000000d27308 */ /* 0x0003e20000000800 */
[----:B------:R-:W-:-:S05]  /*85b0*/  LOP3.LUT R4, R206, UR14, R3, 0x96, !PT ;  /* 0x0000000ece047c12 */ /* 0x000fca000f8e9603 */
[C---:B--2---:R-:W-:Y:S08]  /*85c0*/  HMMA.16816.F32 R72, R8.reuse, R32, R72 ;  /* 0x000000200848723c */ /* 0x044ff00000001848 */
[----:B------:R-:W-:Y:S01]  /*85d0*/  HMMA.16816.F32 R76, R8, R34, R76 ;  /* 0x00000022084c723c */ /* 0x000fe2000000184c */
[----:B-1----:R-:W-:-:S07]  /*85e0*/  FFMA.FTZ R0, R193, UR7, -R7 ;  /* 0x00000007c1007c23 */ /* 0x002fce0008010807 */
[C---:B------:R-:W-:Y:S01]  /*85f0*/  HMMA.16816.F32 R88, R8.reuse, R36, R88 ;  /* 0x000000240858723c */ /* 0x040fe20000001858 */
[----:B------:R1:W-:Y:S07]  /*8600*/  MUFU.EX2 R206, R0 ;  /* 0x0000000000ce7308 */ /* 0x0003ee0000000800 */
[C---:B------:R-:W-:Y:S08]  /*8610*/  HMMA.16816.F32 R92, R8.reuse, R38, R92 ;  /* 0x00000026085c723c */ /* 0x040ff0000000185c */
[C---:B------:R-:W-:Y:S08]  /*8620*/  HMMA.16816.F32 R104, R8.reuse, R44, R104 ;  /* 0x0000002c0868723c */ /* 0x040ff00000001868 */
[C---:B------:R-:W-:Y:S08]  /*8630*/  HMMA.16816.F32 R108, R8.reuse, R46, R108 ;  /* 0x0000002e086c723c */ /* 0x040ff0000000186c */
[C---:B------:R-:W-:Y:S08]  /*8640*/  HMMA.16816.F32 R120, R8.reuse, R40, R120 ;  /* 0x000000280878723c */ /* 0x040ff00000001878 */
[----:B------:R-:W-:Y:S01]  /*8650*/  HMMA.16816.F32 R160, R8, R42, R124 ;  /* 0x0000002a08a0723c */ /* 0x000fe2000000187c */
[----:B------:R-:W-:Y:S01]  /*8660*/  PRMT R11, R2, 0x7772, RZ ;  /* 0x00007772020b7816 */ /* 0x000fe200000000ff */
[----:B------:R-:W-:-:S06]  /*8670*/  FFMA.FTZ R8, R192, UR7, -R7 ;  /* 0x00000007c0087c23 */ /* 0x000fcc0008010807 */
[----:B------:R-:W-:Y:S01]  /*8680*/  HMMA.16816.F32 R176, R20, R24, R52 ;  /* 0x0000001814b0723c */ /* 0x000fe20000001834 */
[----:B------:R-:W-:Y:S01]  /*8690*/  IMAD.MOV.U32 R25, RZ, RZ, R2 ;  /* 0x000000ffff197224 */ /* 0x000fe200078e0002 */
[----:B------:R-:W-:-:S06]  /*86a0*/  PRMT R24, R2, 0x7773, RZ ;  /* 0x0000777302187816 */ /* 0x000fcc00000000ff */
[----:B------:R-:W-:Y:S01]  /*86b0*/  HMMA.16816.F32 R180, R20, R26, R64 ;  /* 0x0000001a14b4723c */ /* 0x000fe20000001840 */
[----:B------:R-:W-:Y:S01]  /*86c0*/  PRMT R26, R2, 0x7771, RZ ;  /* 0x00007771021a7816 */ /* 0x000fe200000000ff */
[----:B------:R-:W-:Y:S01]  /*86d0*/  IMAD.WIDE.U32 R2, R31, -0x2daee0ad, RZ ;  /* 0xd2511f531f027825 */ /* 0x000fe200078e00ff */
[----:B------:R2:W-:Y:S03]  /*86e0*/  MUFU.EX2 R207, R8 ;  /* 0x0000000800cf7308 */ /* 0x0005e60000000800 */
[----:B------:R-:W-:Y:S01]  /*86f0*/  FFMA.FTZ R7, R191, UR7, -R7 ;  /* 0x00000007bf077c23 */ /* 0x000fe20008010807 */
[-C--:B------:R-:W-:Y:S01]  /*8700*/  FMUL.FTZ R80, R80, R29.reuse ;  /* 0x0000001d50507220 */ /* 0x080fe20000410000 */
[-C--:B------:R-:W-:Y:S01]  /*8710*/  FMUL.FTZ R81, R81, R29.reuse ;  /* 0x0000001d51517220 */ /* 0x080fe20000410000 */
[----:B-1----:R-:W-:Y:S01]  /*8720*/  LOP3.LUT R0, R244, UR14, R3, 0x96, !PT ;  /* 0x0000000ef4007c12 */ /* 0x002fe2000f8e9603 */
[-C--:B------:R-:W-:Y:S01]  /*8730*/  FMUL.FTZ R82, R82, R28.reuse ;  /* 0x0000001c52527220 */ /* 0x080fe20000410000 */
[----:B------:R-:W-:Y:S01]  /*8740*/  PRMT R3, R2, 0x7772, RZ ;  /* 0x0000777202037816 */ /* 0x000fe200000000ff */
[----:B------:R-:W-:Y:S01]  /*8750*/  FMUL.FTZ R83, R83, R28 ;  /* 0x0000001c53537220 */ /* 0x000fe20000410000 */
[----:B------:R-:W-:Y:S01]  /*8760*/  MOV R10, R2 ;  /* 0x00000002000a7202 */ /* 0x000fe20000000f00 */
[-C--:B------:R-:W-:Y:S01]  /*8770*/  FMUL.FTZ R68, R68, R29.reuse ;  /* 0x0000001d44447220 */ /* 0x080fe20000410000 */
[----:B------:R-:W-:Y:S01]  /*8780*/  PRMT R9, R2, 0x7771, RZ ;  /* 0x0000777102097816 */ /* 0x000fe200000000ff */
[-C--:B------:R-:W-:Y:S01]  /*8790*/  FMUL.FTZ R69, R69, R29.reuse ;  /* 0x0000001d45457220 */ /* 0x080fe20000410000 */
[-C--:B------:R-:W-:Y:S01]  /*87a0*/  FMUL.FTZ R70, R70, R28.reuse ;  /* 0x0000001c46467220 */ /* 0x080fe20000410000 */
[-C--:B------:R-:W-:Y:S01]  /*87b0*/  FMUL.FTZ R71, R71, R28.reuse ;  /* 0x0000001c47477220 */ /* 0x080fe20000410000 */
[-C--:B------:R-:W-:Y:S01]  /*87c0*/  FMUL.FTZ R84, R84, R29.reuse ;  /* 0x0000001d54547220 */ /* 0x080fe20000410000 */
[-C--:B------:R-:W-:Y:S01]  /*87d0*/  FMUL.FTZ R85, R85, R29.reuse ;  /* 0x0000001d55557220 */ /* 0x080fe20000410000 */
[-C--:B------:R-:W-:Y:S01]  /*87e0*/  FMUL.FTZ R86, R86, R28.reuse ;  /* 0x0000001c56567220 */ /* 0x080fe20000410000 */
[----:B--2---:R-:W-:Y:S01]  /*87f0*/  PRMT R8, R2, 0x7773, RZ ;  /* 0x0000777302087816 */ /* 0x004fe200000000ff */
[----:B------:R-:W-:Y:S01]  /*8800*/  FFMA.FTZ R2, R195, UR7, -R12 ;  /* 0x00000007c3027c23 */ /* 0x000fe2000801080c */
[-C--:B------:R-:W-:Y:S01]  /*8810*/  FMUL.FTZ R87, R87, R28.reuse ;  /* 0x0000001c57577220 */ /* 0x080fe20000410000 */
[-C--:B------:R-:W-:Y:S01]  /*8820*/  FMUL.FTZ R96, R96, R29.reuse ;  /* 0x0000001d60607220 */ /* 0x080fe20000410000 */
[----:B------:R-:W-:Y:S01]  /*8830*/  PRMT R27, R3, 0x5410, R8 ;  /* 0x00005410031b7816 */ /* 0x000fe20000000008 */
[-C--:B------:R-:W-:Y:S01]  /*8840*/  FMUL.FTZ R97, R97, R29.reuse ;  /* 0x0000001d61617220 */ /* 0x080fe20000410000 */
[----:B------:R-:W-:Y:S01]  /*8850*/  LOP3.LUT R3, R25, 0xff, RZ, 0xc0, !PT ;  /* 0x000000ff19037812 */ /* 0x000fe200078ec0ff */
[-C--:B------:R-:W-:Y:S01]  /*8860*/  FMUL.FTZ R98, R98, R28.reuse ;  /* 0x0000001c62627220 */ /* 0x080fe20000410000 */
[----:B------:R-:W-:Y:S01]  /*8870*/  PRMT R31, R11, 0x5410, R24 ;  /* 0x000054100b1f7816 */ /* 0x000fe20000000018 */
[----:B------:R1:W-:Y:S01]  /*8880*/  MUFU.EX2 R195, R2 ;  /* 0x0000000200c37308 */ /* 0x0003e20000000800 */
[----:B------:R-:W-:Y:S01]  /*8890*/  PRMT R11, R3, 0x5410, R26 ;  /* 0x00005410030b7816 */ /* 0x000fe2000000001a */
[-C--:B------:R-:W-:Y:S01]  /*88a0*/  FMUL.FTZ R99, R99, R28.reuse ;  /* 0x0000001c63637220 */ /* 0x080fe20000410000 */
[----:B------:R-:W-:Y:S01]  /*88b0*/  LOP3.LUT R3, R10, 0xff, RZ, 0xc0, !PT ;  /* 0x000000ff0a037812 */ /* 0x000fe200078ec0ff */
[-C--:B------:R-:W-:Y:S01]  /*88c0*/  FMUL.FTZ R112, R112, R29.reuse ;  /* 0x0000001d70707220 */ /* 0x080fe20000410000 */
[----:B------:R-:W-:Y:S01]  /*88d0*/  FMUL.FTZ R113, R113, R29 ;  /* 0x0000001d71717220 */ /* 0x000fe20000410000 */
[-C--:B------:R-:W-:Y:S01]  /*88e0*/  FMUL.FTZ R114, R114, R28.reuse ;  /* 0x0000001c72727220 */ /* 0x080fe20000410000 */
[----:B------:R-:W-:Y:S01]  /*88f0*/  PRMT R10, R3, 0x5410, R9 ;  /* 0x00005410030a7816 */ /* 0x000fe20000000009 */
[--C-:B------:R-:W-:Y:S01]  /*8900*/  FFMA.FTZ R3, R209, UR7, -R12.reuse ;  /* 0x00000007d1037c23 */ /* 0x100fe2000801080c */
[----:B------:R-:W-:Y:S01]  /*8910*/  FMUL.FTZ R115, R115, R28 ;  /* 0x0000001c73737220 */ /* 0x000fe20000410000 */
[----:B------:R-:W-:Y:S01]  /*8920*/  LDSM.16.MT88.4 R64, [R133+0x800] ;  /* 0x000800008540783b */ /* 0x000fe20000004200 */
[----:B-1----:R-:W-:-:S04]  /*8930*/  FFMA.FTZ R2, R208, UR7, -R12 ;  /* 0x00000007d0027c23 */ /* 0x002fc8000801080c */
[----:B------:R1:W-:Y:S08]  /*8940*/  MUFU.EX2 R192, R2 ;  /* 0x0000000200c07308 */ /* 0x0003f00000000800 */
[----:B------:R2:W-:Y:S01]  /*8950*/  MUFU.EX2 R191, R3 ;  /* 0x0000000300bf7308 */ /* 0x0005e20000000800 */
[----:B-1----:R-:W-:-:S04]  /*8960*/  LOP3.LUT R2, R4, 0xffff, RZ, 0xc0, !PT ;  /* 0x0000ffff04027812 */ /* 0x002fc800078ec0ff */
[----:B------:R-:W-:Y:S02]  /*8970*/  SHF.R.U32.HI R2, RZ, 0x8, R2 ;  /* 0x00000008ff027819 */ /* 0x000fe40000011602 */
[----:B--2---:R-:W-:-:S04]  /*8980*/  LOP3.LUT R3, R4, 0xff, RZ, 0xc0, !PT ;  /* 0x000000ff04037812 */ /* 0x004fc800078ec0ff */
[----:B------:R-:W-:Y:S01]  /*8990*/  PRMT R25, R3, 0x5410, R2 ;  /* 0x0000541003197816 */ /* 0x000fe20000000002 */
[----:B------:R-:W-:Y:S01]  /*89a0*/  FFMA.FTZ R2, R194, UR7, -R13 ;  /* 0x00000007c2027c23 */ /* 0x000fe2000801080d */
[----:B------:R-:W-:-:S03]  /*89b0*/  PRMT R3, R4, 0x7632, R3 ;  /* 0x0000763204037816 */ /* 0x000fc60000000003 */
[----:B------:R1:W-:Y:S01]  /*89c0*/  MUFU.EX2 R189, R2 ;  /* 0x0000000200bd7308 */ /* 0x0003e20000000800 */
[----:B------:R-:W-:Y:S01]  /*89d0*/  LOP3.LUT R3, R3, 0xff, RZ, 0xc0, !PT ;  /* 0x000000ff03037812 */ /* 0x000fe200078ec0ff */
[C---:B------:R-:W-:Y:S06]  /*89e0*/  HMMA.16816.F32 R136, R20.reuse, R34, R80 ;  /* 0x000000221488723c */ /* 0x040fec0000001850 */
[----:B------:R2:W-:Y:S01]  /*89f0*/  MUFU.EX2 R205, R7 ;  /* 0x0000000700cd7308 */ /* 0x0005e20000000800 */
[--C-:B------:R-:W-:Y:S01]  /*8a00*/  FFMA.FTZ R8, R188, UR7, -R13.reuse ;  /* 0x00000007bc087c23 */ /* 0x100fe2000801080d */
[----:B------:R-:W-:Y:S01]  /*8a10*/  HMMA.16816.F32 R68, R20, R32, R68 ;  /* 0x000000201444723c */ /* 0x000fe20000001844 */
[----:B------:R-:W-:Y:S01]  /*8a20*/  FMUL.FTZ R26, R130, R28 ;  /* 0x0000001c821a7220 */ /* 0x000fe20000410000 */
[----:B------:R-:W-:Y:S01]  /*8a30*/  HSET2.LE.AND R10, R10, R6, PT ;  /* 0x000000060a0a7233 */ /* 0x000fe20003803000 */
[----:B------:R-:W-:Y:S01]  /*8a40*/  IMAD.MOV.U32 R209, RZ, RZ, R172 ;  /* 0x000000ffffd17224 */ /* 0x000fe200078e00ac */
[----:B------:R-:W-:Y:S01]  /*8a50*/  MOV R244, R50 ;  /* 0x0000003200f47202 */ /* 0x000fe20000000f00 */
[----:B------:R-:W-:Y:S01]  /*8a60*/  LDSM.16.MT88.4 R80, [R135+0xb800] ;  /* 0x00b800008750783b */ /* 0x000fe20000004200 */
[----:B-1----:R-:W-:Y:S01]  /*8a70*/  SHF.R.U32.HI R2, RZ, 0x18, R4 ;  /* 0x00000018ff027819 */ /* 0x002fe20000011604 */
[----:B------:R-:W-:-:S03]  /*8a80*/  FFMA.FTZ R4, R132, UR7, -R13 ;  /* 0x0000000784047c23 */ /* 0x000fc6000801080d */
[----:B------:R-:W-:Y:S01]  /*8a90*/  PRMT R24, R3, 0x5410, R2 ;  /* 0x0000541003187816 */ /* 0x000fe20000000002 */
[----:B------:R-:W-:Y:S01]  /*8aa0*/  FFMA.FTZ R2, R190, UR7, -R13 ;  /* 0x00000007be027c23 */ /* 0x000fe2000801080d */
[----:B------:R-:W-:Y:S01]  /*8ab0*/  PRMT R3, R0, 0x7632, R3 ;  /* 0x0000763200037816 */ /* 0x000fe20000000003 */
[----:B--2---:R-:W-:Y:S01]  /*8ac0*/  FFMA.FTZ R7, R204, UR7, -R12 ;  /* 0x00000007cc077c23 */ /* 0x004fe2000801080c */
[----:B------:R1:W-:Y:S02]  /*8ad0*/  MUFU.EX2 R35, R4 ;  /* 0x0000000400237308 */ /* 0x0003e40000000800 */
[----:B------:R-:W-:Y:S01]  /*8ae0*/  LOP3.LUT R3, R3, 0xff, RZ, 0xc0, !PT ;  /* 0x000000ff03037812 */ /* 0x000fe200078ec0ff */
[----:B------:R-:W-:-:S05]  /*8af0*/  FFMA.FTZ R12, R231, UR7, -R14 ;  /* 0x00000007e70c7c23 */ /* 0x000fca000801080e */
[----:B------:R2:W3:Y:S08]  /*8b00*/  MUFU.EX2 R193, R7 ;  /* 0x0000000700c17308 */ /* 0x0004f00000000800 */
[----:B------:R4:W-:Y:S01]  /*8b10*/  MUFU.EX2 R132, R2 ;  /* 0x0000000200847308 */ /* 0x0009e20000000800 */
[----:B-1----:R-:W-:Y:S02]  /*8b20*/  SHF.R.U32.HI R4, RZ, 0x18, R0 ;  /* 0x00000018ff047819 */ /* 0x002fe40000011600 */
[----:B--2---:R-:W-:-:S02]  /*8b30*/  LOP3.LUT R7, R0, 0xff, RZ, 0xc0, !PT ;  /* 0x000000ff00077812 */ /* 0x004fc400078ec0ff */
[----:B------:R-:W-:Y:S02]  /*8b40*/  PRMT R13, R3, 0x5410, R4 ;  /* 0x00005410030d7816 */ /* 0x000fe40000000004 */
[----:B----4-:R-:W-:Y:S01]  /*8b50*/  LOP3.LUT R2, R0, 0xffff, RZ, 0xc0, !PT ;  /* 0x0000ffff00027812 */ /* 0x010fe200078ec0ff */
[--C-:B------:R-:W-:Y:S01]  /*8b60*/  FFMA.FTZ R0, R247, UR7, -R14.reuse ;  /* 0x00000007f7007c23 */ /* 0x100fe2000801080e */
[----:B------:R-:W-:-:S03]  /*8b70*/  FFMA.FTZ R3, R246, UR7, -R14 ;  /* 0x00000007f6037c23 */ /* 0x000fc6000801080e */
[----:B------:R1:W-:Y:S01]  /*8b80*/  MUFU.EX2 R33, R0 ;  /* 0x0000000000217308 */ /* 0x0003e20000000800 */
[----:B------:R-:W-:-:S07]  /*8b90*/  SHF.R.U32.HI R2, RZ, 0x8, R2 ;  /* 0x00000008ff027819 */ /* 0x000fce0000011602 */
[----:B------:R-:W2:Y:S01]  /*8ba0*/  MUFU.EX2 R34, R8 ;  /* 0x0000000800227308 */ /* 0x000ea20000000800 */
[----:B-1----:R-:W-:-:S07]  /*8bb0*/  FFMA.FTZ R0, R211, UR7, -R14 ;  /* 0x00000007d3007c23 */ /* 0x002fce000801080e */
[----:B------:R-:W-:Y:S01]  /*8bc0*/  MUFU.EX2 R12, R12 ;  /* 0x0000000c000c7308 */ /* 0x000fe20000000800 */
[----:B------:R-:W-:-:S07]  /*8bd0*/  PRMT R9, R7, 0x5410, R2 ;  /* 0x0000541007097816 */ /* 0x000fce0000000002 */
[----:B------:R1:W-:Y:S01]  /*8be0*/  MUFU.EX2 R32, R0 ;  /* 0x0000000000207308 */ /* 0x0003e20000000800 */
[----:B------:R-:W-:-:S07]  /*8bf0*/  HSET2.LE.AND R2, R11, R6, PT ;  /* 0x000000060b027233 */ /* 0x000fce0003803000 */
[----:B------:R4:W5:Y:S01]  /*8c00*/  MUFU.EX2 R14, R3 ;  /* 0x00000003000e7308 */ /* 0x0009620000000800 */
[----:B------:R-:W-:Y:S02]  /*8c10*/  LOP3.LUT R7, R27, 0xff00ff, RZ, 0xc0, !PT ;  /* 0x00ff00ff1b077812 */ /* 0x000fe400078ec0ff */
[----:B-1----:R-:W-:Y:S01]  /*8c20*/  LOP3.LUT R0, R31, 0xff00ff, RZ, 0xc0, !PT ;  /* 0x00ff00ff1f007812 */ /* 0x002fe200078ec0ff */
[----:B------:R-:W-:-:S04]  /*8c30*/  FMUL.FTZ R27, R131, R28 ;  /* 0x0000001c831b7220 */ /* 0x000fc80000410000 */
[--C-:B------:R-:W-:Y:S02]  /*8c40*/  HSET2.LE.AND R4, R0, R6.reuse, PT ;  /* 0x0000000600047233 */ /* 0x100fe40003803000 */
[----:B---3--:R-:W-:Y:S02]  /*8c50*/  F2FP.F16.F32.PACK_AB R0, R193, R191 ;  /* 0x000000bfc100723e */ /* 0x008fe400000000ff */
[----:B----4-:R-:W-:Y:S02]  /*8c60*/  F2FP.F16.F32.PACK_AB R3, R205, R207 ;  /* 0x000000cfcd03723e */ /* 0x010fe400000000ff */
[--C-:B------:R-:W-:Y:S02]  /*8c70*/  HSET2.LE.AND R8, R24, R6.reuse, PT ;  /* 0x0000000618087233 */ /* 0x100fe40003803000 */
[----:B------:R-:W-:Y:S02]  /*8c80*/  HSET2.LE.AND R9, R9, R6, PT ;  /* 0x0000000609097233 */ /* 0x000fe40003803000 */
[----:B------:R-:W-:-:S02]  /*8c90*/  LOP3.LUT R130, R3, R2, RZ, 0xc0, !PT ;  /* 0x0000000203827212 */ /* 0x000fc400078ec0ff */
[----:B------:R-:W-:Y:S01]  /*8ca0*/  LOP3.LUT R131, R0, R4, RZ, 0xc0, !PT ;  /* 0x0000000400837212 */ /* 0x000fe200078ec0ff */
[----:B------:R-:W-:Y:S01]  /*8cb0*/  IMAD.MOV.U32 R188, RZ, RZ, R157 ;  /* 0x000000ffffbc7224 */ /* 0x000fe200078e009d */
[----:B------:R-:W-:Y:S02]  /*8cc0*/  F2FP.F16.F32.PACK_AB R0, R192, R195 ;  /* 0x000000c3c000723e */ /* 0x000fe400000000ff */
[----:B------:R-:W-:Y:S02]  /*8cd0*/  F2FP.F16.F32.PACK_AB R3, R35, R189 ;  /* 0x000000bd2303723e */ /* 0x000fe400000000ff */
[----:B------:R-:W-:Y:S02]  /*8ce0*/  MOV R190, R156 ;  /* 0x0000009c00be7202 */ /* 0x000fe40000000f00 */
[----:B------:R-:W-:Y:S02]  /*8cf0*/  MOV R247, R158 ;  /* 0x0000009e00f77202 */ /* 0x000fe40000000f00 */
[----:B------:R-:W-:-:S02]  /*8d00*/  MOV R211, R159 ;  /* 0x0000009f00d37202 */ /* 0x000fc40000000f00 */
[--C-:B------:R-:W-:Y:S01]  /*8d10*/  HSET2.LE.AND R11, R7, R6.reuse, PT ;  /* 0x00000006070b7233 */ /* 0x100fe20003803000 */
[----:B------:R-:W1:Y:S01]  /*8d20*/  LDSM.16.MT88.4 R156, [R135+0xa800] ;  /* 0x00a80000879c783b */ /* 0x000e620000004200 */
[----:B------:R-:W-:Y:S01]  /*8d30*/  HSET2.LE.AND R7, R25, R6, PT ;  /* 0x0000000619077233 */ /* 0x000fe20003803000 */
[----:B------:R-:W-:Y:S01]  /*8d40*/  FMUL.FTZ R25, R129, R29 ;  /* 0x0000001d81197220 */ /* 0x000fe20000410000 */
[----:B------:R-:W-:Y:S02]  /*8d50*/  LOP3.LUT R129, R0, R8, RZ, 0xc0, !PT ;  /* 0x0000000800817212 */ /* 0x000fe400078ec0ff */
[----:B------:R-:W-:Y:S02]  /*8d60*/  LOP3.LUT R124, R3, R9, RZ, 0xc0, !PT ;  /* 0x00000009037c7212 */ /* 0x000fe400078ec0ff */
[----:B--2---:R-:W-:Y:S02]  /*8d70*/  F2FP.F16.F32.PACK_AB R0, R34, R132 ;  /* 0x000000842200723e */ /* 0x004fe400000000ff */
[----:B-----5:R-:W-:Y:S01]  /*8d80*/  F2FP.F16.F32.PACK_AB R3, R12, R14 ;  /* 0x0000000e0c03723e */ /* 0x020fe200000000ff */
[----:B------:R-:W-:Y:S01]  /*8d90*/  HMMA.16816.F32 R84, R20, R36, R84 ;  /* 0x000000241454723c */ /* 0x000fe20000001854 */
[----:B------:R-:W-:-:S02]  /*8da0*/  F2FP.F16.F32.PACK_AB R2, R206, R210 ;  /* 0x000000d2ce02723e */ /* 0x000fc400000000ff */
[----:B------:R-:W-:Y:S02]  /*8db0*/  MOV R208, R51 ;  /* 0x0000003300d07202 */ /* 0x000fe40000000f00 */
[----:B------:R-:W-:Y:S01]  /*8dc0*/  MOV R204, R173 ;  /* 0x000000ad00cc7202 */ /* 0x000fe20000000f00 */
[----:B------:R-:W-:Y:S01]  /*8dd0*/  LDSM.16.MT88.4 R48, [R30+0x800] ;  /* 0x000800001e30783b */ /* 0x000fe20000004200 */
[----:B------:R-:W-:Y:S01]  /*8de0*/  MOV R194, R174 ;  /* 0x000000ae00c27202 */ /* 0x000fe20000000f00 */
[C---:B------:R-:W-:Y:S01]  /*8df0*/  HMMA.16816.F32 R36, R20.reuse, R38, R96 ;  /* 0x000000261424723c */ /* 0x040fe20000001860 */
[----:B------:R-:W-:Y:S01]  /*8e00*/  MOV R246, R175 ;  /* 0x000000af00f67202 */ /* 0x000fe20000000f00 */
[----:B------:R-:W-:Y:S01]  /*8e10*/  LDSM.16.MT88.4 R96, [R134+0xb800] ;  /* 0x00b800008660783b */ /* 0x000fe20000004200 */
[----:B------:R-:W-:Y:S02]  /*8e20*/  LOP3.LUT R126, R0, R10, RZ, 0xc0, !PT ;  /* 0x0000000a007e7212 */ /* 0x000fe400078ec0ff */
[----:B------:R-:W-:Y:S01]  /*8e30*/  LOP3.LUT R127, R3, R11, RZ, 0xc0, !PT ;  /* 0x0000000b037f7212 */ /* 0x000fe200078ec0ff */
[----:B------:R-:W2:Y:S02]  /*8e40*/  LDSM.16.MT88.4 R172, [R134+0xa800] ;  /* 0x00a8000086ac783b */ /* 0x000ea40000004200 */
[----:B------:R-:W-:Y:S01]  /*8e50*/  HMMA.16816.F32 R52, R20, R46, R112 ;  /* 0x0000002e1434723c */ /* 0x000fe20000001870 */
[----:B------:R-:W-:Y:S01]  /*8e60*/  FMUL.FTZ R24, R128, R29 ;  /* 0x0000001d80187220 */ /* 0x000fe20000410000 */
[----:B------:R-:W3:Y:S01]  /*8e70*/  LDSM.16.MT88.4 R112, [R30+0x1800] ;  /* 0x001800001e70783b */ /* 0x000ee20000004200 */
[----:B------:R-:W-:-:S03]  /*8e80*/  HSET2.LE.AND R6, R13, R6, PT ;  /* 0x000000060d067233 */ /* 0x000fc60003803000 */
[----:B------:R-:W4:Y:S01]  /*8e90*/  LDSM.16.MT88.4 R8, [R133+0x1800] ;  /* 0x001800008508783b */ /* 0x000f220000004200 */
[----:B------:R-:W-:Y:S02]  /*8ea0*/  LOP3.LUT R128, R2, R7, RZ, 0xc0, !PT ;  /* 0x0000000702807212 */ /* 0x000fe400078ec0ff */
[----:B------:R-:W-:Y:S01]  /*8eb0*/  F2FP.F16.F32.PACK_AB R2, R32, R33 ;  /* 0x000000212002723e */ /* 0x000fe200000000ff */
[----:B------:R-:W-:Y:S01]  /*8ec0*/  FFMA.FTZ R4, R211, R29, R246 ;  /* 0x0000001dd3047223 */ /* 0x000fe200000100f6 */
[----:B------:R-:W-:Y:S02]  /*8ed0*/  FFMA.FTZ R3, R188, R28, R247 ;  /* 0x0000001cbc037223 */ /* 0x000fe400000100f7 */
[----:B------:R-:W-:Y:S01]  /*8ee0*/  LOP3.LUT R125, R2, R6, RZ, 0xc0, !PT ;  /* 0x00000006027d7212 */ /* 0x000fe200078ec0ff */
[----:B------:R-:W-:Y:S01]  /*8ef0*/  FFMA.FTZ R2, R190, R19, R250 ;  /* 0x00000013be027223 */ /* 0x000fe200000100fa */
[----:B------:R-:W-:Y:S01]  /*8f00*/  FFMA.FTZ R0, R194, R16, R142 ;  /* 0x00000010c2007223 */ /* 0x000fe2000001008e */
[----:B------:R-:W-:Y:S01]  /*8f10*/  FADD.FTZ R4, R204, R4 ;  /* 0x00000004cc047221 */ /* 0x000fe20000010000 */
[----:B------:R-:W-:Y:S01]  /*8f20*/  FADD.FTZ R3, R209, R3 ;  /* 0x00000003d1037221 */ /* 0x000fe20000010000 */
[----:B------:R-:W-:Y:S01]  /*8f30*/  FADD.FTZ R6, R249, R2 ;  /* 0x00000002f9067221 */ /* 0x000fe20000010000 */
[-C--:B------:R-:W-:Y:S01]  /*8f40*/  FMUL.FTZ R100, R100, R29.reuse ;  /* 0x0000001d64647220 */ /* 0x080fe20000410000 */
[-C--:B------:R-:W-:Y:S01]  /*8f50*/  FMUL.FTZ R101, R101, R29.reuse ;  /* 0x0000001d65657220 */ /* 0x080fe20000410000 */
[-C--:B------:R-:W-:Y:S01]  /*8f60*/  FMUL.FTZ R102, R102, R28.reuse ;  /* 0x0000001c66667220 */ /* 0x080fe20000410000 */
[-C--:B------:R-:W-:Y:S01]  /*8f70*/  FMUL.FTZ R103, R103, R28.reuse ;  /* 0x0000001c67677220 */ /* 0x080fe20000410000 */
[----:B------:R-:W-:Y:S01]  /*8f80*/  FADD.FTZ R0, R143, R0 ;  /* 0x000000008f007221 */ /* 0x000fe20000010000 */
[----:B------:R-:W-:Y:S01]  /*8f90*/  FADD.FTZ R2, R208, R4 ;  /* 0x00000004d0027221 */ /* 0x000fe20000010000 */
[----:B------:R-:W-:Y:S01]  /*8fa0*/  FADD.FTZ R3, R244, R3 ;  /* 0x00000003f4037221 */ /* 0x000fe20000010000 */
        /* <DEDUP_REMOVED lines=14> */
[----:B------:R-:W-:-:S02]  /*9090*/  FADD.FTZ R0, R33, R0 ;  /* 0x0000000021007221 */ /* 0x000fc40000010000 */
[----:B------:R-:W-:Y:S01]  /*90a0*/  HMMA.16816.F32 R116, R20, R40, R116 ;  /* 0x000000281474723c */ /* 0x000fe20000001874 */
[----:B------:R-:W-:Y:S01]  /*90b0*/  FADD.FTZ R2, R206, R2 ;  /* 0x00000002ce027221 */ /* 0x000fe20000010000 */
[----:B------:R-:W-:Y:S01]  /*90c0*/  FADD.FTZ R3, R192, R3 ;  /* 0x00000003c0037221 */ /* 0x000fe20000010000 */
[----:B------:R-:W-:-:S05]  /*90d0*/  FADD.FTZ R6, R35, R6 ;  /* 0x0000000623067221 */ /* 0x000fca0000010000 */
[----:B------:R-:W-:Y:S01]  /*90e0*/  HMMA.16816.F32 R24, R20, R42, R24 ;  /* 0x0000002a1418723c */ /* 0x000fe20000001818 */
[----:B------:R-:W-:Y:S01]  /*90f0*/  FADD.FTZ R0, R32, R0 ;  /* 0x0000000020007221 */ /* 0x000fe20000010000 */
[----:B------:R-:W-:Y:S01]  /*9100*/  FADD.FTZ R4, R207, R2 ;  /* 0x00000002cf047221 */ /* 0x000fe20000010000 */
[----:B------:R-:W-:Y:S01]  /*9110*/  FADD.FTZ R3, R191, R3 ;  /* 0x00000003bf037221 */ /* 0x000fe20000010000 */
[----:B------:R-:W-:Y:S01]  /*9120*/  FADD.FTZ R2, R132, R6 ;  /* 0x0000000684027221 */ /* 0x000fe20000010000 */
[----:B------:R-:W-:-:S03]  /*9130*/  FADD.FTZ R0, R14, R0 ;  /* 0x000000000e007221 */ /* 0x000fc60000010000 */
[-C--:B-1----:R-:W-:Y:S08]  /*9140*/  HMMA.16816.F32 R144, R128, R156.reuse, R144 ;  /* 0x0000009c8090723c */ /* 0x082ff00000001890 */
[C---:B------:R-:W-:Y:S08]  /*9150*/  HMMA.16816.F32 R148, R124.reuse, R156, R148 ;  /* 0x0000009c7c94723c */ /* 0x040ff00000001894 */
[-C--:B------:R-:W-:Y:S08]  /*9160*/  HMMA.16816.F32 R152, R124, R158.reuse, R152 ;  /* 0x0000009e7c98723c */ /* 0x080ff00000001898 */
[----:B------:R-:W-:Y:S01]  /*9170*/  HMMA.16816.F32 R156, R128, R158, R240 ;  /* 0x0000009e809c723c */ /* 0x000fe200000018f0 */
[----:B------:R-:W-:Y:S01]  /*9180*/  FADD.FTZ R240, R205, R4 ;  /* 0x00000004cdf07221 */ /* 0x000fe20000010000 */
[----:B------:R-:W-:Y:S01]  /*9190*/  FADD.FTZ R243, R193, R3 ;  /* 0x00000003c1f37221 */ /* 0x000fe20000010000 */
[----:B------:R-:W-:Y:S01]  /*91a0*/  FADD.FTZ R242, R34, R2 ;  /* 0x0000000222f27221 */ /* 0x000fe20000010000 */
[----:B------:R-:W-:-:S02]  /*91b0*/  FADD.FTZ R241, R12, R0 ;  /* 0x000000000cf17221 */ /* 0x000fc40000010000 */
[----:B------:R1:W-:Y:S02]  /*91c0*/  STL [R1+0x14], R240 ;  /* 0x000014f001007387 */ /* 0x0003e40000100800 */
[C---:B--2---:R-:W-:Y:S02]  /*91d0*/  HMMA.16816.F32 R164, R124.reuse, R172, R164 ;  /* 0x000000ac7ca4723c */ /* 0x044fe400000018a4 */
        /* <DEDUP_REMOVED lines=12> */
[C---:B---3--:R-:W-:Y:S08]  /*92a0*/  HMMA.16816.F32 R104, R124.reuse, R112, R104 ;  /* 0x000000707c68723c */ /* 0x048ff00000001868 */
        /* <DEDUP_REMOVED lines=19> */
[----:B------:R-:W-:Y:S02]  /*93e0*/  MOV R133, R221 ;  /* 0x000000dd00857202 */ /* 0x000fe40000000f00 */
[----:B------:R-:W-:Y:S01]  /*93f0*/  MOV R134, R223 ;  /* 0x000000df00867202 */ /* 0x000fe20000000f00 */
[----:B-1----:R-:W-:-:S13]  /*9400*/  BRA.U !UP1, `(.L_x_2290) ;  /* 0x000000a909987547 */ /* 0x002fda000b800000 */
[----:B------:R-:W2:Y:S01]  /*9410*/  LDL R230, [R1+0x34] ;  /* 0x0000340001e67983 */ /* 0x000ea20000100800 */
[----:B------:R-:W1:Y:S03]  /*9420*/  LDC.64 R2, c[0x0][0x3c0] ;  /* 0x0000f000ff027b82 */ /* 0x000e660000000a00 */
[----:B------:R-:W3:Y:S04]  /*9430*/  LDL R204, [R1+0x3c] ;  /* 0x00003c0001cc7983 */ /* 0x000ee80000100800 */
[----:B------:R-:W4:Y:S04]  /*9440*/  LDL R209, [R1+0x38] ;  /* 0x0000380001d17983 */ /* 0x000f280000100800 */
[----:B------:R-:W5:Y:S01]  /*9450*/  LDL R208, [R1+0x8] ;  /* 0x0000080001d07983 */ /* 0x000f620000100800 */
[----:B------:R-:W-:Y:S01]  /*9460*/  UIADD3 UR6, UPT, UPT, UR4, -0x3, URZ ;  /* 0xfffffffd04067890 */ /* 0x000fe2000fffe0ff */
[----:B------:R-:W-:-:S04]  /*9470*/  DEPBAR.LE SB0, 0x0 ;  /* 0x000080000000791a */ /* 0x000fc80000000000 */
[C---:B------:R-:W-:Y:S01]  /*9480*/  IMAD.SHL.U32 R244, R222.reuse, 0x40, RZ ;  /* 0x00000040def47824 */ /* 0x040fe200078e00ff */
[----:B------:R-:W-:Y:S01]  /*9490*/  SHF.R.U32.HI R186, RZ, 0x1, R222 ;  /* 0x00000001ffba7819 */ /* 0x000fe200000116de */
[----:B------:R-:W-:Y:S01]  /*94a0*/  IMAD.SHL.U32 R6, R222, 0x20, RZ ;  /* 0x00000020de067824 */ /* 0x000fe200078e00ff */
[----:B------:R-:W-:Y:S01]  /*94b0*/  UISETP.GT.U32.AND UP1, UPT, UR6, UR18, UPT ;  /* 0x000000120600728c */ /* 0x000fe2000bf24070 */
[----:B------:R-:W-:Y:S01]  /*94c0*/  IMAD.MOV.U32 R13, RZ, RZ, 0x20 ;  /* 0x00000020ff0d7424 */ /* 0x000fe200078e00ff */
[----:B------:R-:W-:Y:S01]  /*94d0*/  LOP3.LUT R9, R244, 0x200, RZ, 0xc0, !PT ;  /* 0x00000200f4097812 */ /* 0x000fe200078ec0ff */
[----:B-1----:R-:W-:Y:S01]  /*94e0*/  IMAD.WIDE.U32 R10, R2, UR6, RZ ;  /* 0x00000006020a7c25 */ /* 0x002fe2000f8e00ff */
[----:B------:R-:W-:Y:S02]  /*94f0*/  LOP3.LUT R7, R244, 0x400, RZ, 0xc0, !PT ;  /* 0x00000400f4077812 */ /* 0x000fe400078ec0ff */
[----:B------:R-:W-:Y:S01]  /*9500*/  LOP3.LUT R9, R9, 0x7c00, R6, 0xf8, !PT ;  /* 0x00007c0009097812 */ /* 0x000fe200078ef806 */
[----:B------:R-:W-:Y:S01]  /*9510*/  IMAD.SHL.U32 R8, R10, 0x20, RZ ;  /* 0x000000200a087824 */ /* 0x000fe200078e00ff */
[----:B------:R-:W-:Y:S01]  /*9520*/  SEL R13, R13, 0xffffffe0, !P2 ;  /* 0xffffffe00d0d7807 */ /* 0x000fe20005000000 */
[----:B------:R-:W-:Y:S01]  /*9530*/  IMAD R0, R3, UR6, R11 ;  /* 0x0000000603007c24 */ /* 0x000fe2000f8e020b */
[----:B------:R-:W-:Y:S02]  /*9540*/  BAR.SYNC.DEFER_BLOCKING 0x0 ;  /* 0x0000000000007b1d */ /* 0x000fe40000010000 */
[----:B------:R-:W-:-:S02]  /*9550*/  LEA R8, P0, R2, R8, 0x4 ;  /* 0x0000000802087211 */ /* 0x000fc400078020ff */
[----:B------:R-:W-:-:S04]  /*9560*/  SHF.L.U64.HI R4, R10, 0x5, R0 ;  /* 0x000000050a047819 */ /* 0x000fc80000010200 */
[----:B------:R-:W-:Y:S02]  /*9570*/  LEA.HI.X R11, R2, R4, R3, 0x4, P0 ;  /* 0x00000004020b7211 */ /* 0x000fe400000f2403 */
[----:B--2---:R-:W-:Y:S02]  /*9580*/  LOP3.LUT R187, R230, 0x38, RZ, 0xc0, !PT ;  /* 0x00000038e6bb7812 */ /* 0x004fe400078ec0ff */
[----:B------:R-:W-:Y:S02]  /*9590*/  LOP3.LUT R230, R186, 0x8, RZ, 0xc0, !PT ;  /* 0x00000008bae67812 */ /* 0x000fe400078ec0ff */
[----:B------:R-:W-:Y:S02]  /*95a0*/  LOP3.LUT R252, R187, 0x1c0, R244, 0xf8, !PT ;  /* 0x000001c0bbfc7812 */ /* 0x000fe400078ef8f4 */
[----:B---3--:R-:W-:Y:S02]  /*95b0*/  LEA R6, P3, R10, R204, 0x6 ;  /* 0x000000cc0a067211 */ /* 0x008fe400078630ff */
[----:B------:R-:W-:-:S02]  /*95c0*/  LOP3.LUT R4, R252, 0x8, R222, 0x78, !PT ;  /* 0x00000008fc047812 */ /* 0x000fc400078e78de */
[----:B------:R-:W-:Y:S02]  /*95d0*/  LOP3.LUT R3, R252, R230, RZ, 0x3c, !PT ;  /* 0x000000e6fc037212 */ /* 0x000fe400078e3cff */
[----:B------:R-:W-:Y:S01]  /*95e0*/  LEA R2, P0, R8, R204, 0x1 ;  /* 0x000000cc08027211 */ /* 0x000fe200078008ff */
[----:B------:R-:W-:Y:S01]  /*95f0*/  IMAD R4, R4, 0x2, R7 ;  /* 0x0000000204047824 */ /* 0x000fe200078e0207 */
[----:B------:R-:W-:Y:S01]  /*9600*/  LOP3.LUT R9, R9, R3, RZ, 0xfc, !PT ;  /* 0x0000000309097212 */ /* 0x000fe200078efcff */
[----:B-----5:R-:W-:Y:S01]  /*9610*/  IMAD.MOV.U32 R247, RZ, RZ, R208 ;  /* 0x000000fffff77224 */ /* 0x020fe200078e00d0 */
[-C--:B----4-:R-:W-:Y:S02]  /*9620*/  LEA.HI.X R7, R10, R209.reuse, R0, 0x6, P3 ;  /* 0x000000d10a077211 */ /* 0x090fe400018f3400 */
[----:B------:R-:W-:Y:S02]  /*9630*/  LEA.HI.X R3, R8, R209, R11, 0x1, P0 ;  /* 0x000000d108037211 */ /* 0x000fe400000f0c0b */
[----:B------:R-:W-:Y:S01]  /*9640*/  LEA R0, R9, UR5, 0x1 ;  /* 0x0000000509007c11 */ /* 0x000fe2000f8e08ff */
[----:B------:R-:W-:Y:S01]  /*9650*/  @!PT LDS RZ, [RZ] ;  /* 0x00000000fffff984 */ /* 0x000fe20000000800 */
[----:B------:R-:W-:Y:S01]  /*9660*/  @!PT LDS RZ, [RZ] ;  /* 0x00000000fffff984 */ /* 0x000fe20000000800 */
[----:B------:R-:W-:Y:S01]  /*9670*/  @!PT LDS RZ, [RZ] ;  /* 0x00000000fffff984 */ /* 0x000fe20000000800 */
[----:B------:R-:W-:Y:S04]  /*9680*/  LDGSTS.E.BYPASS.LTC128B.128 [R227+0xa000], desc[UR24][R6.64] ;  /* 0x0a00000006e37fae */ /* 0x000fe8000b981a18 */
[----:B------:R1:W-:Y:S04]  /*9690*/  LDGSTS.E.BYPASS.LTC128B.128 [R227+0xb000], desc[UR24][R6.64+0x80] ;  /* 0x0b00008006e37fae */ /* 0x0003e8000b981a18 */
[----:B------:R-:W-:Y:S04]  /*96a0*/  LDGSTS.E.BYPASS.LTC128B.128 [R227+0xa800], desc[UR24][R2.64] ;  /* 0x0a80000002e37fae */ /* 0x000fe8000b981a18 */
[----:B------:R2:W-:Y:S04]  /*96b0*/  LDGSTS.E.BYPASS.LTC128B.128 [R227+0xb800], desc[UR24][R2.64+0x80] ;  /* 0x0b80008002e37fae */ /* 0x0005e8000b981a18 */
[----:B------:R-:W-:Y:S04]  /*96c0*/  LDSM.16.M88.4 R132, [R4+UR5+0x8000] ;  /* 0x008000050484783b */ /* 0x000fe80008000200 */
[----:B------:R-:W3:Y:S04]  /*96d0*/  LDSM.16.M88.4 R20, [R0+0x2000] ;  /* 0x002000000014783b */ /* 0x000ee80000000200 */
[----:B------:R-:W4:Y:S04]  /*96e0*/  LDSM.16.M88.4 R32, [R4+UR5+0x8800] ;  /* 0x008800050420783b */ /* 0x000f280008000200 */
[----:B------:R-:W5:Y:S01]  /*96f0*/  LDSM.16.M88.4 R24, [R0] ;  /* 0x000000000018783b */ /* 0x000f620000000200 */
[----:B-1----:R-:W-:-:S03]  /*9700*/  IMAD.IADD R6, R13, 0x1, R0 ;  /* 0x000000010d067824 */ /* 0x002fc600078e0200 */
[----:B------:R-:W0:Y:S04]  /*9710*/  LDGDEPBAR ;  /* 0x00000000000079af */ /* 0x000e280000000000 */
[----:B------:R-:W-:Y:S01]  /*9720*/  LDSM.16.M88.4 R8, [R6+0x2000] ;  /* 0x002000000608783b */ /* 0x000fe20000000200 */
[----:B--2---:R-:W-:-:S03]  /*9730*/  VIADD R3, R4, UR5 ;  /* 0x0000000504037c36 */ /* 0x004fc60008000000 */
[----:B------:R-:W-:Y:S01]  /*9740*/  LDSM.16.M88.4 R28, [R6] ;  /* 0x00000000061c783b */ /* 0x000fe20000000200 */
[----:B------:R-:W-:Y:S02]  /*9750*/  IMAD.IADD R2, R247, 0x1, R0 ;  /* 0x00000001f7027824 */ /* 0x000fe400078e0200 */
[C---:B------:R-:W-:Y:S02]  /*9760*/  IMAD.IADD R7, R3.reuse, 0x1, R13 ;  /* 0x0000000103077824 */ /* 0x040fe400078e020d */
[----:B------:R-:W-:Y:S02]  /*9770*/  IMAD.IADD R3, R3, 0x1, R247 ;  /* 0x0000000103037824 */ /* 0x000fe400078e02f7 */
[C---:B------:R-:W-:Y:S01]  /*9780*/  IMAD.IADD R12, R13.reuse, 0x1, R2 ;  /* 0x000000010d0c7824 */ /* 0x040fe200078e0202 */
[----:B------:R-:W1:Y:S01]  /*9790*/  LDSM.16.M88.4 R136, [R7+0x8000] ;  /* 0x008000000788783b */ /* 0x000e620000000200 */
[----:B------:R-:W-:-:S03]  /*97a0*/  IMAD.IADD R13, R13, 0x1, R3 ;  /* 0x000000010d0d7824 */ /* 0x000fc600078e0203 */
[----:B------:R-:W2:Y:S01]  /*97b0*/  LDSM.16.M88.4 R140, [R7+0x8800] ;  /* 0x00880000078c783b */ /* 0x000ea20000000200 */
[C---:B---3--:R-:W-:Y:S08]  /*97c0*/  HMMA.16816.F32 R192, R20.reuse, R132, RZ ;  /* 0x0000008414c0723c */ /* 0x048ff000000018ff */
[C---:B----4-:R-:W-:Y:S08]  /*97d0*/  HMMA.16816.F32 R180, R20.reuse, R32, RZ ;  /* 0x0000002014b4723c */ /* 0x050ff000000018ff */
[C---:B------:R-:W-:Y:S08]  /*97e0*/  HMMA.16816.F32 R188, R20.reuse, R134, RZ ;  /* 0x0000008614bc723c */ /* 0x040ff000000018ff */
[----:B------:R-:W-:Y:S08]  /*97f0*/  HMMA.16816.F32 R20, R20, R34, RZ ;  /* 0x000000221414723c */ /* 0x000ff000000018ff */
[C---:B-----5:R-:W-:Y:S08]  /*9800*/  HMMA.16816.F32 R196, R24.reuse, R132, RZ ;  /* 0x0000008418c4723c */ /* 0x060ff000000018ff */
[C---:B------:R-:W-:Y:S08]  /*9810*/  HMMA.16816.F32 R176, R24.reuse, R32, RZ ;  /* 0x0000002018b0723c */ /* 0x040ff000000018ff */
[C---:B------:R-:W-:Y:S01]  /*9820*/  HMMA.16816.F32 R200, R24.reuse, R134, RZ ;  /* 0x0000008618c8723c */ /* 0x040fe200000018ff */
[----:B------:R-:W-:Y:S07]  /*9830*/  LDSM.16.M88.4 R132, [R3+0x8000] ;  /* 0x008000000384783b */ /* 0x000fee0000000200 */
[----:B------:R-:W-:Y:S01]  /*9840*/  HMMA.16816.F32 R24, R24, R34, RZ ;  /* 0x000000221818723c */ /* 0x000fe200000018ff */
[----:B------:R-:W-:Y:S07]  /*9850*/  LDSM.16.M88.4 R32, [R3+0x8800] ;  /* 0x008800000320783b */ /* 0x000fee0000000200 */
[C---:B-1----:R-:W-:Y:S08]  /*9860*/  HMMA.16816.F32 R232, R8.reuse, R136, R192 ;  /* 0x0000008808e8723c */ /* 0x042ff000000018c0 */
[C---:B--2---:R-:W-:Y:S08]  /*9870*/  HMMA.16816.F32 R212, R8.reuse, R140, R180 ;  /* 0x0000008c08d4723c */ /* 0x044ff000000018b4 */
[C---:B------:R-:W-:Y:S08]  /*9880*/  HMMA.16816.F32 R216, R8.reuse, R138, R188 ;  /* 0x0000008a08d8723c */ /* 0x040ff000000018bc */
[----:B------:R-:W-:Y:S01]  /*9890*/  HMMA.16816.F32 R208, R8, R142, R20 ;  /* 0x0000008e08d0723c */ /* 0x000fe20000001814 */
[----:B------:R-:W1:Y:S04]  /*98a0*/  LDSM.16.M88.4 R8, [R2+0x2000] ;  /* 0x002000000208783b */ /* 0x000e680000000200 */
[----:B------:R-:W2:Y:S03]  /*98b0*/  LDSM.16.M88.4 R20, [R2] ;  /* 0x000000000214783b */ /* 0x000ea60000000200 */
[C---:B------:R-:W-:Y:S08]  /*98c0*/  HMMA.16816.F32 R204, R28.reuse, R136, R196 ;  /* 0x000000881ccc723c */ /* 0x040ff000000018c4 */
[C---:B------:R-:W-:Y:S01]  /*98d0*/  HMMA.16816.F32 R192, R28.reuse, R140, R176 ;  /* 0x0000008c1cc0723c */ /* 0x040fe200000018b0 */
[----:B------:R-:W-:Y:S07]  /*98e0*/  LDSM.16.M88.4 R176, [R13+0x8000] ;  /* 0x008000000db0783b */ /* 0x000fee0000000200 */
[C---:B------:R-:W-:Y:S08]  /*98f0*/  HMMA.16816.F32 R188, R28.reuse, R138, R200 ;  /* 0x0000008a1cbc723c */ /* 0x040ff000000018c8 */
[----:B------:R-:W-:Y:S01]  /*9900*/  HMMA.16816.F32 R28, R28, R142, R24 ;  /* 0x0000008e1c1c723c */ /* 0x000fe20000001818 */
        /* <DEDUP_REMOVED lines=8> */
[C---:B------:R-:W-:Y:S08]  /*9990*/  HMMA.16816.F32 R208, R20.reuse, R32, R192 ;  /* 0x0000002014d0723c */ /* 0x040ff000000018c0 */
[----:B------:R-:W-:Y:S01]  /*99a0*/  HMMA.16816.F32 R200, R20, R34, R28 ;  /* 0x0000002214c8723c */ /* 0x000fe2000000181c */
[----:B------:R-:W1:Y:S04]  /*99b0*/  LDSM.16.M88.4 R20, [R12] ;  /* 0x000000000c14783b */ /* 0x000e680000000200 */
[----:B------:R-:W-:Y:S03]  /*99c0*/  LDSM.16.M88.4 R28, [R4+UR5+0x9000] ;  /* 0x00900005041c783b */ /* 0x000fe60008000200 */
[C---:B---3--:R-:W-:Y:S08]  /*99d0*/  HMMA.16816.F32 R192, R24.reuse, R176, R180 ;  /* 0x000000b018c0723c */ /* 0x048ff000000018b4 */
[C---:B------:R-:W-:Y:S01]  /*99e0*/  HMMA.16816.F32 R180, R24.reuse, R178, R136 ;  /* 0x000000b218b4723c */ /* 0x040fe20000001888 */
[----:B------:R2:W-:Y:S07]  /*99f0*/  LDSM.16.M88.4 R136, [R4+UR5+0x9800] ;  /* 0x009800050488783b */ /* 0x0005ee0008000200 */
[C---:B----4-:R-:W-:Y:S01]  /*9a00*/  HMMA.16816.F32 R32, R24.reuse, R142, R8 ;  /* 0x0000008e1820723c */ /* 0x050fe20000001808 */
[----:B------:R-:W3:Y:S07]  /*9a10*/  LDSM.16.M88.4 R8, [R0+0x6000] ;  /* 0x006000000008783b */ /* 0x000eee0000000200 */
[----:B------:R-:W-:Y:S01]  /*9a20*/  HMMA.16816.F32 R132, R24, R140, R196 ;  /* 0x0000008c1884723c */ /* 0x000fe200000018c4 */
[----:B------:R4:W5:Y:S01]  /*9a30*/  LDSM.16.M88.4 R24, [R0+0x4000] ;  /* 0x004000000018783b */ /* 0x0009620000000200 */
[----:B--2---:R-:W-:-:S06]  /*9a40*/  VIADD R4, R5, 0xffffffb0 ;  /* 0xffffffb005047836 */ /* 0x004fcc0000000000 */
[C---:B-1----:R-:W-:Y:S08]  /*9a50*/  HMMA.16816.F32 R188, R20.reuse, R176, R212 ;  /* 0x000000b014bc723c */ /* 0x042ff000000018d4 */
[----:B------:R-:W-:Y:S01]  /*9a60*/  HMMA.16816.F32 R216, R20, R178, R204 ;  /* 0x000000b214d8723c */ /* 0x000fe200000018cc */
[----:B----4-:R-:W-:-:S07]  /*9a70*/  VIADD R0, R5, 0xffffffa1 ;  /* 0xffffffa105007836 */ /* 0x010fce0000000000 */
[----:B------:R-:W-:Y:S01]  /*9a80*/  HMMA.16816.F32 R176, R20, R142, R200 ;  /* 0x0000008e14b0723c */ /* 0x000fe200000018c8 */
[----:B------:R-:W-:-:S07]  /*9a90*/  ISETP.GE.AND P6, PT, R0, R228, PT ;  /* 0x000000e40000720c */ /* 0x000fce0003fc6270 */
[C---:B---3--:R-:W-:Y:S08]  /*9aa0*/  HMMA.16816.F32 R200, R8.reuse, R28, R192 ;  /* 0x0000001c08c8723c */ /* 0x048ff000000018c0 */
[C---:B------:R-:W-:Y:S08]  /*9ab0*/  HMMA.16816.F32 R212, R8.reuse, R30, R180 ;  /* 0x0000001e08d4723c */ /* 0x040ff000000018b4 */
[C---:B------:R-:W-:Y:S01]  /*9ac0*/  HMMA.16816.F32 R204, R8.reuse, R136, R132 ;  /* 0x0000008808cc723c */ /* 0x040fe20000001884 */
[----:B------:R-:W-:Y:S07]  /*9ad0*/  LDSM.16.M88.4 R132, [R7+0x9800] ;  /* 0x009800000784783b */ /* 0x000fee0000000200 */
[----:B------:R-:W-:Y:S01]  /*9ae0*/  HMMA.16816.F32 R196, R8, R138, R32 ;  /* 0x0000008a08c4723c */ /* 0x000fe20000001820 */
[----:B------:R-:W1:Y:S04]  /*9af0*/  LDSM.16.M88.4 R8, [R6+0x6000] ;  /* 0x006000000608783b */ /* 0x000e680000000200 */
[----:B------:R2:W3:Y:S03]  /*9b00*/  LDSM.16.M88.4 R32, [R7+0x9000] ;  /* 0x009000000720783b */ /* 0x0004e60000000200 */
[----:B------:R-:W-:Y:S01]  /*9b10*/  HMMA.16816.F32 R208, R20, R140, R208 ;  /* 0x0000008c14d0723c */ /* 0x000fe200000018d0 */
[----:B------:R-:W4:Y:S04]  /*9b20*/  LDSM.16.M88.4 R20, [R6+0x4000] ;  /* 0x004000000614783b */ /* 0x000f280000000200 */
[----:B------:R-:W-:Y:S03]  /*9b30*/  LDSM.16.M88.4 R140, [R3+0x9000] ;  /* 0x00900000038c783b */ /* 0x000fe60000000200 */
[C---:B-----5:R-:W-:Y:S08]  /*9b40*/  HMMA.16816.F32 R188, R24.reuse, R28, R188 ;  /* 0x0000001c18bc723c */ /* 0x060ff000000018bc */
[----:B------:R-:W-:Y:S01]  /*9b50*/  HMMA.16816.F32 R180, R24, R30, R216 ;  /* 0x0000001e18b4723c */ /* 0x000fe200000018d8 */
[----:B------:R-:W5:Y:S01]  /*9b60*/  LDSM.16.M88.4 R28, [R2+0x6000] ;  /* 0x00600000021c783b */ /* 0x000f620000000200 */
[----:B--2---:R-:W-:-:S06]  /*9b70*/  VIADD R7, R5, 0xffffffa9 ;  /* 0xffffffa905077836 */ /* 0x004fcc0000000000 */
[----:B------:R-:W-:Y:S01]  /*9b80*/  HMMA.16816.F32 R192, R24, R136, R208 ;  /* 0x0000008818c0723c */ /* 0x000fe200000018d0 */
[-C--:B------:R-:W-:Y:S02]  /*9b90*/  ISETP.GT.AND P0, PT, R18, R7.reuse, PT ;  /* 0x000000071200720c */ /* 0x080fe40003f04270 */
[----:B------:R-:W-:-:S05]  /*9ba0*/  ISETP.GT.AND P4, PT, R17, R7, PT ;  /* 0x000000071100720c */ /* 0x000fca0003f84270 */
[----:B------:R-:W-:Y:S01]  /*9bb0*/  HMMA.16816.F32 R176, R24, R138, R176 ;  /* 0x0000008a18b0723c */ /* 0x000fe200000018b0 */
[----:B------:R2:W5:Y:S04]  /*9bc0*/  LDSM.16.M88.4 R24, [R2+0x4000] ;  /* 0x004000000218783b */ /* 0x0005680000000200 */
[----:B------:R4:W5:Y:S03]  /*9bd0*/  LDSM.16.M88.4 R136, [R3+0x9800] ;  /* 0x009800000388783b */ /* 0x0009660000000200 */
[C---:B-1----:R-:W-:Y:S08]  /*9be0*/  HMMA.16816.F32 R232, R8.reuse, R132, R204 ;  /* 0x0000008408e8723c */ /* 0x042ff000000018cc */
[C---:B------:R-:W-:Y:S08]  /*9bf0*/  HMMA.16816.F32 R216, R8.reuse, R134, R196 ;  /* 0x0000008608d8723c */ /* 0x040ff000000018c4 */
[----:B---3--:R-:W-:Y:S01]  /*9c00*/  HMMA.16816.F32 R200, R8, R32, R200 ;  /* 0x0000002008c8723c */ /* 0x008fe200000018c8 */
[----:B--2---:R-:W-:-:S02]  /*9c10*/  VIADD R2, R5, 0xffffffa8 ;  /* 0xffffffa805027836 */ /* 0x004fc40000000000 */
[----:B----4-:R-:W-:-:S03]  /*9c20*/  VIADD R3, R5, 0xffffffb1 ;  /* 0xffffffb105037836 */ /* 0x010fc60000000000 */
[-C--:B------:R-:W-:Y:S02]  /*9c30*/  ISETP.GT.AND P3, PT, R18, R2.reuse, PT ;  /* 0x000000021200720c */ /* 0x080fe40003f64270 */
[----:B------:R-:W-:Y:S01]  /*9c40*/  HMMA.16816.F32 R236, R8, R34, R212 ;  /* 0x0000002208ec723c */ /* 0x000fe200000018d4 */
[----:B------:R-:W-:Y:S01]  /*9c50*/  LDSM.16.M88.4 R8, [R12+0x6000] ;  /* 0x006000000c08783b */ /* 0x000fe20000000200 */
[----:B------:R-:W-:-:S06]  /*9c60*/  ISETP.GT.AND P5, PT, R17, R2, PT ;  /* 0x000000021100720c */ /* 0x000fcc0003fa4270 */
[C---:B------:R-:W-:Y:S08]  /*9c70*/  HMMA.16816.F32 R204, R20.reuse, R132, R192 ;  /* 0x0000008414cc723c */ /* 0x040ff000000018c0 */
[C---:B------:R-:W-:Y:S01]  /*9c80*/  HMMA.16816.F32 R196, R20.reuse, R134, R176 ;  /* 0x0000008614c4723c */ /* 0x040fe200000018b0 */
[----:B------:R-:W1:Y:S07]  /*9c90*/  LDSM.16.M88.4 R132, [R13+0x9000] ;  /* 0x009000000d84783b */ /* 0x000e6e0000000200 */
[C---:B------:R-:W-:Y:S08]  /*9ca0*/  HMMA.16816.F32 R212, R20.reuse, R32, R188 ;  /* 0x0000002014d4723c */ /* 0x040ff000000018bc */
[----:B------:R-:W-:Y:S01]  /*9cb0*/  HMMA.16816.F32 R208, R20, R34, R180 ;  /* 0x0000002214d0723c */ /* 0x000fe200000018b4 */
[----:B------:R-:W2:Y:S04]  /*9cc0*/  LDSM.16.M88.4 R20, [R12+0x4000] ;  /* 0x004000000c14783b */ /* 0x000ea80000000200 */
[----:B------:R-:W3:Y:S01]  /*9cd0*/  LDSM.16.M88.4 R32, [R13+0x9800] ;  /* 0x009800000d20783b */ /* 0x000ee20000000200 */
[----:B------:R-:W-:-:S04]  /*9ce0*/  DEPBAR.LE SB0, 0x0 ;  /* 0x000080000000791a */ /* 0x000fc80000000000 */
[C---:B-----5:R-:W-:Y:S08]  /*9cf0*/  HMMA.16816.F32 R188, R28.reuse, R142, R236 ;  /* 0x0000008e1cbc723c */ /* 0x060ff000000018ec */
[-C--:B------:R-:W-:Y:S08]  /*9d00*/  HMMA.16816.F32 R192, R28, R140.reuse, R200 ;  /* 0x0000008c1cc0723c */ /* 0x080ff000000018c8 */
[C---:B------:R-:W-:Y:S08]  /*9d10*/  HMMA.16816.F32 R176, R24.reuse, R140, R212 ;  /* 0x0000008c18b0723c */ /* 0x040ff000000018d4 */
[----:B------:R-:W-:Y:S08]  /*9d20*/  HMMA.16816.F32 R140, R24, R142, R208 ;  /* 0x0000008e188c723c */ /* 0x000ff000000018d0 */
[C---:B------:R-:W-:Y:S08]  /*9d30*/  HMMA.16816.F32 R200, R28.reuse, R136, R232 ;  /* 0x000000881cc8723c */ /* 0x040ff000000018e8 */
[----:B------:R-:W-:Y:S08]  /*9d40*/  HMMA.16816.F32 R180, R28, R138, R216 ;  /* 0x0000008a1cb4723c */ /* 0x000ff000000018d8 */
[----:B------:R-:W-:Y:S08]  /*9d50*/  HMMA.16816.F32 R204, R24, R136, R204 ;  /* 0x0000008818cc723c */ /* 0x000ff000000018cc */
[C---:B-1----:R-:W-:Y:S08]  /*9d60*/  HMMA.16816.F32 R28, R8.reuse, R134, R188 ;  /* 0x00000086081c723c */ /* 0x042ff000000018bc */
[-C--:B------:R-:W-:Y:S08]  /*9d70*/  HMMA.16816.F32 R192, R8, R132.reuse, R192 ;  /* 0x0000008408c0723c */ /* 0x080ff000000018c0 */
[----:B--2---:R-:W-:Y:S03]  /*9d80*/  HMMA.16816.F32 R176, R20, R132, R176 ;  /* 0x0000008414b0723c */ /* 0x004fe600000018b0 */
[----:B------:R-:W-:-:S02]  /*9d90*/  FSEL R16, R30, -INF , !P3 ;  /* 0xff8000001e107808 */ /* 0x000fc40005800000 */
[----:B------:R-:W-:Y:S01]  /*9da0*/  FSEL R30, R29, -INF , !P4 ;  /* 0xff8000001d1e7808 */ /* 0x000fe20006000000 */
[----:B------:R-:W-:Y:S01]  /*9db0*/  BAR.SYNC.DEFER_BLOCKING 0x0 ;  /* 0x0000000000007b1d */ /* 0x000fe20000010000 */
[-C--:B------:R-:W-:Y:S01]  /*9dc0*/  ISETP.GT.AND P3, PT, R15, R2.reuse, PT ;  /* 0x000000020f00720c */ /* 0x080fe20003f64270 */
[----:B------:R-:W-:Y:S01]  /*9dd0*/  HMMA.16816.F32 R132, R20, R134, R140 ;  /* 0x000000861484723c */ /* 0x000fe2000000188c */
[----:B------:R-:W-:Y:S02]  /*9de0*/  ISETP.GT.AND P4, PT, R224, R7, PT ;  /* 0x00000007e000720c */ /* 0x000fe40003f84270 */
[----:B------:R-:W-:Y:S02]  /*9df0*/  FSEL R28, R28, -INF , !P5 ;  /* 0xff8000001c1c7808 */ /* 0x000fe40006800000 */
[----:B------:R-:W-:-:S03]  /*9e00*/  ISETP.GT.AND P5, PT, R224, R2, PT ;  /* 0x00000002e000720c */ /* 0x000fc60003fa4270 */
[----:B------:R-:W-:Y:S01]  /*9e10*/  HMMA.16816.F32 R196, R24, R138, R196 ;  /* 0x0000008a18c4723c */ /* 0x000fe200000018c4 */
[----:B------:R-:W-:Y:S02]  /*9e20*/  FSEL R139, R31, -INF , !P0 ;  /* 0xff8000001f8b7808 */ /* 0x000fe40004000000 */
[----:B------:R-:W-:-:S05]  /*9e30*/  ISETP.GT.AND P0, PT, R15, R7, PT ;  /* 0x000000070f00720c */ /* 0x000fca0003f04270 */
[-C--:B---3--:R-:W-:Y:S03]  /*9e40*/  HMMA.16816.F32 R200, R8, R32.reuse, R200 ;  /* 0x0000002008c8723c */ /* 0x088fe600000018c8 */
[----:B------:R-:W-:Y:S02]  /*9e50*/  FSEL R29, R135, -INF , !P0 ;  /* 0xff800000871d7808 */ /* 0x000fe40004000000 */
[-C--:B------:R-:W-:Y:S02]  /*9e60*/  ISETP.GT.AND P0, PT, R17, R0.reuse, PT ;  /* 0x000000001100720c */ /* 0x080fe40003f04270 */
[----:B------:R-:W-:Y:S01]  /*9e70*/  FSEL R13, R133, -INF , !P4 ;  /* 0xff800000850d7808 */ /* 0x000fe20006000000 */
[----:B------:R-:W-:Y:S01]  /*9e80*/  HMMA.16816.F32 R24, R20, R32, R204 ;  /* 0x000000201418723c */ /* 0x000fe200000018cc */
[----:B------:R-:W-:Y:S02]  /*9e90*/  ISETP.GT.AND P4, PT, R18, R0, PT ;  /* 0x000000001200720c */ /* 0x000fe40003f84270 */
[----:B------:R-:W-:-:S02]  /*9ea0*/  FSEL R14, R132, -INF , !P5 ;  /* 0xff800000840e7808 */ /* 0x000fc40006800000 */
[----:B------:R-:W-:-:S03]  /*9eb0*/  ISETP.GT.AND P5, PT, R224, R4, PT ;  /* 0x00000004e000720c */ /* 0x000fc60003fa4270 */
[-C--:B------:R-:W-:Y:S01]  /*9ec0*/  HMMA.16816.F32 R180, R8, R34.reuse, R180 ;  /* 0x0000002208b4723c */ /* 0x080fe200000018b4 */
[----:B------:R-:W-:Y:S02]  /*9ed0*/  FSEL R11, R134, -INF , !P3 ;  /* 0xff800000860b7808 */ /* 0x000fe40005800000 */
[----:B------:R-:W-:Y:S02]  /*9ee0*/  FSEL R9, R193, -INF , !P0 ;  /* 0xff800000c1097808 */ /* 0x000fe40004000000 */
[-C--:B------:R-:W-:Y:S02]  /*9ef0*/  ISETP.GT.AND P3, PT, R224, R0.reuse, PT ;  /* 0x00000000e000720c */ /* 0x080fe40003f64270 */
[----:B------:R-:W-:Y:S01]  /*9f00*/  ISETP.GT.AND P0, PT, R15, R0, PT ;  /* 0x000000000f00720c */ /* 0x000fe20003f04270 */
[----:B------:R-:W-:Y:S01]  /*9f10*/  HMMA.16816.F32 R32, R20, R34, R196 ;  /* 0x000000221420723c */ /* 0x000fe200000018c4 */
[----:B------:R-:W-:Y:S02]  /*9f20*/  FSEL R6, R177, -INF , !P3 ;  /* 0xff800000b1067808 */ /* 0x000fe40005800000 */
[----:B------:R-:W-:-:S02]  /*9f30*/  FSEL R8, R179, -INF , !P0 ;  /* 0xff800000b3087808 */ /* 0x000fc40004000000 */
[-C--:B------:R-:W-:Y:S02]  /*9f40*/  ISETP.GT.AND P0, PT, R15, R4.reuse, PT ;  /* 0x000000040f00720c */ /* 0x080fe40003f04270 */
[----:B------:R-:W-:Y:S02]  /*9f50*/  ISETP.GT.AND P3, PT, R17, R4, PT ;  /* 0x000000041100720c */ /* 0x000fe40003f64270 */
[----:B------:R-:W-:Y:S02]  /*9f60*/  FSEL R136, R26, -INF , !P0 ;  /* 0xff8000001a887808 */ /* 0x000fe40004000000 */
[----:B------:R-:W-:Y:S02]  /*9f70*/  FSEL R135, R200, -INF , !P3 ;  /* 0xff800000c8877808 */ /* 0x000fe40005800000 */
[----:B------:R-:W-:Y:S02]  /*9f80*/  ISETP.GT.AND P0, PT, R224, R3, PT ;  /* 0x00000003e000720c */ /* 0x000fe40003f04270 */
[----:B------:R-:W-:-:S02]  /*9f90*/  ISETP.GE.AND P3, PT, R0, R225, PT ;  /* 0x000000e10000720c */ /* 0x000fc40003f66270 */
[----:B------:R-:W-:Y:S02]  /*9fa0*/  FSEL R10, R195, -INF , !P4 ;  /* 0xff800000c30a7808 */ /* 0x000fe40006000000 */
[----:B------:R-:W-:Y:S02]  /*9fb0*/  FSEL R25, R25, -INF , !P0 ;  /* 0xff80000019197808 */ /* 0x000fe40004000000 */
[----:B------:R-:W-:Y:S02]  /*9fc0*/  FSEL R20, R9, -INF , !P3 ;  /* 0xff80000009147808 */ /* 0x000fe40005800000 */
[C---:B------:R-:W-:Y:S02]  /*9fd0*/  ISETP.GE.AND P4, PT, R0.reuse, R229, PT ;  /* 0x000000e50000720c */ /* 0x040fe40003f86270 */
[----:B------:R-:W-:Y:S01]  /*9fe0*/  ISETP.GE.AND P0, PT, R0, R226, PT ;  /* 0x000000e20000720c */ /* 0x000fe20003f06270 */
[----:B------:R-:W-:Y:S01]  /*9ff0*/  VIADD R0, R5, 0xffffffb9 ;  /* 0xffffffb905007836 */ /* 0x000fe20000000000 */
[----:B------:R-:W-:-:S02]  /*a000*/  ISETP.GT.AND P3, PT, R17, R3, PT ;  /* 0x000000031100720c */ /* 0x000fc40003f64270 */
[----:B------:R-:W-:Y:S01]  /*a010*/  FSEL R12, R6, -INF , !P6 ;  /* 0xff800000060c7808 */ /* 0x000fe20007000000 */
[----:B------:R-:W-:Y:S01]  /*a020*/  VIADD R6, R5, 0xffffffa0 ;  /* 0xffffffa005067836 */ /* 0x000fe20000000000 */
[----:B------:R-:W-:Y:S02]  /*a030*/  FSEL R19, R8, -INF , !P4 ;  /* 0xff80000008137808 */ /* 0x000fe40006000000 */
[----:B------:R-:W-:Y:S02]  /*a040*/  FSEL R137, R10, -INF , !P0 ;  /* 0xff8000000a897808 */ /* 0x000fe40004000000 */
[----:B------:R-:W-:Y:S02]  /*a050*/  FSEL R133, R201, -INF , !P3 ;  /* 0xff800000c9857808 */ /* 0x000fe40005800000 */
[----:B------:R-:W-:Y:S02]  /*a060*/  FSEL R132, R24, -INF , !P5 ;  /* 0xff80000018847808 */ /* 0x000fe40006800000 */
[----:B------:R-:W-:-:S02]  /*a070*/  ISETP.GE.AND P6, PT, R2, R228, PT ;  /* 0x000000e40200720c */ /* 0x000fc40003fc6270 */
[C---:B------:R-:W-:Y:S02]  /*a080*/  ISETP.GE.AND P4, PT, R2.reuse, R229, PT ;  /* 0x000000e50200720c */ /* 0x040fe40003f86270 */
[C---:B------:R-:W-:Y:S02]  /*a090*/  ISETP.GE.AND P0, PT, R2.reuse, R225, PT ;  /* 0x000000e10200720c */ /* 0x040fe40003f06270 */
[----:B------:R-:W-:Y:S01]  /*a0a0*/  ISETP.GE.AND P3, PT, R2, R226, PT ;  /* 0x000000e20200720c */ /* 0x000fe20003f66270 */
[----:B------:R-:W-:Y:S01]  /*a0b0*/  VIADD R2, R5, 0xffffffb8 ;  /* 0xffffffb805027836 */ /* 0x000fe20000000000 */
[----:B------:R-:W-:Y:S02]  /*a0c0*/  ISETP.GT.AND P5, PT, R18, R4, PT ;  /* 0x000000041200720c */ /* 0x000fe40003fa4270 */
[----:B------:R-:W-:Y:S02]  /*a0d0*/  FSEL R31, R28, -INF , !P0 ;  /* 0xff8000001c1f7808 */ /* 0x000fe40004000000 */
[----:B------:R-:W-:-:S02]  /*a0e0*/  FSEL R134, R202, -INF , !P5 ;  /* 0xff800000ca867808 */ /* 0x000fc40006800000 */
[----:B------:R-:W-:Y:S02]  /*a0f0*/  FSEL R138, R16, -INF , !P3 ;  /* 0xff800000108a7808 */ /* 0x000fe40005800000 */
[----:B------:R-:W-:Y:S02]  /*a100*/  ISETP.GT.AND P5, PT, R15, R3, PT ;  /* 0x000000030f00720c */ /* 0x000fe40003fa4270 */
[----:B------:R-:W-:Y:S02]  /*a110*/  FSEL R21, R11, -INF , !P4 ;  /* 0xff8000000b157808 */ /* 0x000fe40006000000 */
[-C--:B------:R-:W-:Y:S02]  /*a120*/  ISETP.GT.AND P0, PT, R224, R2.reuse, PT ;  /* 0x00000002e000720c */ /* 0x080fe40003f04270 */
        /* <DEDUP_REMOVED lines=8> */
[----:B------:R-:W-:Y:S02]  /*a1b0*/  ISETP.GT.AND P0, PT, R18, R2, PT ;  /* 0x000000021200720c */ /* 0x000fe40003f04270 */
[-C--:B------:R-:W-:Y:S02]  /*a1c0*/  ISETP.GT.AND P3, PT, R224, R0.reuse, PT ;  /* 0x00000000e000720c */ /* 0x080fe40003f64270 */
[----:B------:R-:W-:Y:S02]  /*a1d0*/  FSEL R26, R180, -INF , !P4 ;  /* 0xff800000b41a7808 */ /* 0x000fe40006000000 */
[----:B------:R-:W-:Y:S02]  /*a1e0*/  ISETP.GT.AND P4, PT, R15, R0, PT ;  /* 0x000000000f00720c */ /* 0x000fe40003f84270 */
[----:B------:R-:W-:Y:S02]  /*a1f0*/  FSEL R16, R13, -INF , !P6 ;  /* 0xff8000000d107808 */ /* 0x000fe40007000000 */
[----:B------:R-:W-:-:S02]  /*a200*/  ISETP.GT.AND P6, PT, R224, R6, PT ;  /* 0x00000006e000720c */ /* 0x000fc40003fc4270 */
[----:B------:R-:W-:Y:S02]  /*a210*/  FSEL R141, R203, -INF , !P5 ;  /* 0xff800000cb8d7808 */ /* 0x000fe40006800000 */
[----:B------:R-:W-:Y:S02]  /*a220*/  FSEL R140, R182, -INF , !P0 ;  /* 0xff800000b68c7808 */ /* 0x000fe40004000000 */
[----:B------:R-:W-:Y:S02]  /*a230*/  FSEL R8, R33, -INF , !P3 ;  /* 0xff80000021087808 */ /* 0x000fe40005800000 */
[C---:B------:R-:W-:Y:S02]  /*a240*/  ISETP.GE.AND P5, PT, R7.reuse, R229, PT ;  /* 0x000000e50700720c */ /* 0x040fe40003fa6270 */
[C---:B------:R-:W-:Y:S02]  /*a250*/  ISETP.GE.AND P0, PT, R7.reuse, R225, PT ;  /* 0x000000e10700720c */ /* 0x040fe40003f06270 */
[----:B------:R-:W-:-:S02]  /*a260*/  ISETP.GE.AND P3, PT, R7, R226, PT ;  /* 0x000000e20700720c */ /* 0x000fc40003f66270 */
[----:B------:R-:W-:Y:S02]  /*a270*/  FSEL R23, R35, -INF , !P4 ;  /* 0xff80000023177808 */ /* 0x000fe40006000000 */
[-C--:B------:R-:W-:Y:S02]  /*a280*/  ISETP.GE.AND P4, PT, R6, R228.reuse, PT ;  /* 0x000000e40600720c */ /* 0x080fe40003f86270 */
[----:B------:R-:W-:Y:S02]  /*a290*/  FSEL R7, R176, -INF , !P6 ;  /* 0xff800000b0077808 */ /* 0x000fe40007000000 */
[----:B------:R-:W-:Y:S02]  /*a2a0*/  FSEL R30, R30, -INF , !P0 ;  /* 0xff8000001e1e7808 */ /* 0x000fe40004000000 */
[----:B------:R-:W-:Y:S02]  /*a2b0*/  FSEL R13, R7, -INF , !P4 ;  /* 0xff800000070d7808 */ /* 0x000fe40006000000 */
[----:B------:R-:W-:-:S02]  /*a2c0*/  ISETP.GE.AND P0, PT, R3, R228, PT ;  /* 0x000000e40300720c */ /* 0x000fc40003f06270 */
[-C--:B------:R-:W-:Y:S02]  /*a2d0*/  ISETP.GE.AND P6, PT, R4, R228.reuse, PT ;  /* 0x000000e40400720c */ /* 0x080fe40003fc6270 */
[----:B------:R-:W-:Y:S02]  /*a2e0*/  FMNMX3.FTZ R7, R223, R13, R12, !PT ;  /* 0x0000000ddf077276 */ /* 0x000fe4000781000c */
        /* <DEDUP_REMOVED lines=8> */
[----:B------:R-:W-:Y:S02]  /*a370*/  FSEL R22, R29, -INF , !P5 ;  /* 0xff8000001d167808 */ /* 0x000fe40006800000 */
[----:B------:R-:W-:-:S02]  /*a380*/  ISETP.GE.AND P5, PT, R4, R229, PT ;  /* 0x000000e50400720c */ /* 0x000fc40003fa6270 */
[----:B------:R-:W-:Y:S02]  /*a390*/  ISETP.GE.AND P4, PT, R4, R225, PT ;  /* 0x000000e10400720c */ /* 0x000fe40003f86270 */
[----:B------:R-:W-:Y:S02]  /*a3a0*/  ISETP.GT.AND P6, PT, R15, R6, PT ;  /* 0x000000060f00720c */ /* 0x000fe40003fc4270 */
[----:B------:R-:W-:Y:S01]  /*a3b0*/  FMNMX3.FTZ R7, R7, R198, R197, !PT ;  /* 0x000000c607077276 */ /* 0x000fe200078100c5 */
[----:B------:R-:W-:Y:S10]  /*a3c0*/  BRA.U !UP1, `(.L_x_2292) ;  /* 0x00000001096c7547 */ /* 0x000ff4000b800000 */
[----:B------:R-:W2:Y:S04]  /*a3d0*/  LDL R246, [R1+0x30] ;  /* 0x0000300001f67983 */ /* 0x000ea80000100800 */
[----:B------:R-:W3:Y:S01]  /*a3e0*/  LDL R247, [R1+0x2c] ;  /* 0x00002c0001f77983 */ /* 0x000ee20000100800 */
        /* <DEDUP_REMOVED lines=12> */
[----:B--2---:R-:W-:-:S04]  /*a4b0*/  LEA R10, P0, R10, R246, 0x6 ;  /* 0x000000f60a0a7211 */ /* 0x004fc800078030ff */
[-C--:B---3--:R-:W-:Y:S02]  /*a4c0*/  LEA.HI.X R11, R9, R247.reuse, R8, 0x6, P0 ;  /* 0x000000f7090b7211 */ /* 0x088fe400000f3408 */
        /* <DEDUP_REMOVED lines=11> */
.L_x_2292:
[----:B------:R-:W2:Y:S04]  /*a580*/  LDL.64 R28, [R1+0x60] ;  /* 0x00006000011c7983 */ /* 0x000ea80000100a00 */
[----:B------:R-:W3:Y:S04]  /*a590*/  LDL.64 R204, [R1+0x40] ;  /* 0x0000400001cc7983 */ /* 0x000ee80000100a00 */
[----:B------:R-:W4:Y:S04]  /*a5a0*/  LDL.64 R188, [R1+0x48] ;  /* 0x0000480001bc7983 */ /* 0x000f280000100a00 */
[----:B------:R-:W5:Y:S04]  /*a5b0*/  LDL.64 R176, [R1+0x50] ;  /* 0x0000500001b07983 */ /* 0x000f680000100a00 */
[----:B------:R-:W5:Y:S01]  /*a5c0*/  LDL.64 R142, [R1+0x58] ;  /* 0x00005800018e7983 */ /* 0x000f620000100a00 */
[----:B------:R-:W-:Y:S01]  /*a5d0*/  ISETP.GE.AND P0, PT, R4, R226, PT ;  /* 0x000000e20400720c */ /* 0x000fe20003f06270 */
[----:B------:R-:W5:Y:S01]  /*a5e0*/  LDCU UR7, c[0x0][0x45c] ;  /* 0x00008b80ff0777ac */ /* 0x000f620008000800 */
[----:B------:R-:W-:-:S02]  /*a5f0*/  FSEL R4, R178, -INF , !P6 ;  /* 0xff800000b2047808 */ /* 0x000fc40007000000 */
[----:B------:R-:W-:Y:S01]  /*a600*/  FSEL R203, R134, -INF , !P0 ;  /* 0xff80000086cb7808 */ /* 0x000fe20004000000 */
[----:B-1----:R-:W1:Y:S01]  /*a610*/  SHFL.BFLY PT, R8, R7, 0x2, 0x1f ;  /* 0x0c401f0007087f89 */ /* 0x002e6200000e0000 */
[-C--:B------:R-:W-:Y:S02]  /*a620*/  ISETP.GE.AND P0, PT, R6, R229.reuse, PT ;  /* 0x000000e50600720c */ /* 0x080fe40003f06270 */
[----:B------:R-:W-:Y:S02]  /*a630*/  FSEL R201, R135, -INF , !P4 ;  /* 0xff80000087c97808 */ /* 0x000fe40006000000 */
[----:B------:R-:W-:Y:S02]  /*a640*/  ISETP.GE.AND P4, PT, R2, R229, PT ;  /* 0x000000e50200720c */ /* 0x000fe40003f86270 */
[----:B------:R-:W-:Y:S02]  /*a650*/  FSEL R9, R4, -INF , !P0 ;  /* 0xff80000004097808 */ /* 0x000fe40004000000 */
[----:B------:R-:W-:-:S02]  /*a660*/  FSEL R33, R139, -INF , !P3 ;  /* 0xff8000008b217808 */ /* 0x000fc40005800000 */
[----:B------:R-:W-:Y:S02]  /*a670*/  FSEL R132, R136, -INF , !P5 ;  /* 0xff80000088847808 */ /* 0x000fe40006800000 */
[----:B------:R-:W-:Y:S02]  /*a680*/  FSEL R195, R24, -INF , !P4 ;  /* 0xff80000018c37808 */ /* 0x000fe40006000000 */
[----:B------:R-:W-:Y:S02]  /*a690*/  ISETP.GT.AND P0, PT, R17, R0, PT ;  /* 0x000000001100720c */ /* 0x000fe40003f04270 */
[C---:B------:R-:W-:Y:S02]  /*a6a0*/  ISETP.GE.AND P3, PT, R3.reuse, R229, PT ;  /* 0x000000e50300720c */ /* 0x040fe40003f66270 */
[C---:B------:R-:W-:Y:S02]  /*a6b0*/  ISETP.GE.AND P5, PT, R3.reuse, R225, PT ;  /* 0x000000e10300720c */ /* 0x040fe40003fa6270 */
[----:B------:R-:W-:-:S02]  /*a6c0*/  ISETP.GE.AND P4, PT, R3, R226, PT ;  /* 0x000000e20300720c */ /* 0x000fc40003f86270 */
[----:B------:R-:W-:Y:S02]  /*a6d0*/  FMNMX3.FTZ R3, R221, R9, R19, !PT ;  /* 0x00000009dd037276 */ /* 0x000fe40007810013 */
[----:B------:R-:W-:Y:S02]  /*a6e0*/  FSEL R11, R181, -INF , !P0 ;  /* 0xff800000b50b7808 */ /* 0x000fe40004000000 */
[----:B------:R-:W-:Y:S02]  /*a6f0*/  FSEL R191, R27, -INF , !P3 ;  /* 0xff8000001bbf7808 */ /* 0x000fe40005800000 */
[C---:B------:R-:W-:Y:S02]  /*a700*/  ISETP.GE.AND P6, PT, R2.reuse, R225, PT ;  /* 0x000000e10200720c */ /* 0x040fe40003fc6270 */
[----:B------:R-:W-:Y:S02]  /*a710*/  ISETP.GE.AND P0, PT, R2, R226, PT ;  /* 0x000000e20200720c */ /* 0x000fe40003f06270 */
[----:B------:R-:W-:-:S02]  /*a720*/  ISETP.GE.AND P3, PT, R0, R229, PT ;  /* 0x000000e50000720c */ /* 0x000fc40003f66270 */
[----:B------:R-:W-:Y:S02]  /*a730*/  FMNMX3.FTZ R3, R3, R21, R22, !PT ;  /* 0x0000001503037276 */ /* 0x000fe40007810016 */
[----:B------:R-:W-:Y:S02]  /*a740*/  MOV R2, UR31 ;  /* 0x0000001f00027c02 */ /* 0x000fe40008000f00 */
[----:B------:R-:W-:Y:S02]  /*a750*/  SHF.R.U32.HI R25, RZ, 0x5, R222 ;  /* 0x00000005ff197819 */ /* 0x000fe400000116de */
[----:B------:R-:W-:Y:S02]  /*a760*/  FSEL R190, R23, -INF , !P3 ;  /* 0xff80000017be7808 */ /* 0x000fe40005800000 */
[----:B------:R-:W-:-:S04]  /*a770*/  FMNMX3.FTZ R3, R3, R132, R191, !PT ;  /* 0x0000008403037276 */ /* 0x000fc800078100bf */
[----:B------:R-:W-:Y:S02]  /*a780*/  FMNMX3.FTZ R4, R3, R195, R190, !PT ;  /* 0x000000c303047276 */ /* 0x000fe400078100be */
[----:B-1----:R-:W-:Y:S02]  /*a790*/  FMNMX.FTZ R8, R7, R8, !PT ;  /* 0x0000000807087209 */ /* 0x002fe40007810000 */
[----:B------:R-:W-:Y:S02]  /*a7a0*/  ISETP.GT.AND P3, PT, R18, R0, PT ;  /* 0x000000001200720c */ /* 0x000fe40003f64270 */
[----:B------:R-:W-:Y:S02]  /*a7b0*/  FSEL R196, R133, -INF , !P5 ;  /* 0xff80000085c47808 */ /* 0x000fe40006800000 */
[----:B------:R-:W-:Y:S02]  /*a7c0*/  ISETP.GT.AND P5, PT, R17, R6, PT ;  /* 0x000000061100720c */ /* 0x000fe40003fa4270 */
[----:B------:R-:W-:-:S02]  /*a7d0*/  FSEL R34, R183, -INF , !P3 ;  /* 0xff800000b7227808 */ /* 0x000fc40005800000 */
[----:B------:R-:W-:Y:S01]  /*a7e0*/  FSEL R200, R26, -INF , !P6 ;  /* 0xff8000001ac87808 */ /* 0x000fe20007000000 */
[----:B------:R-:W1:Y:S01]  /*a7f0*/  SHFL.BFLY PT, R27, R4, 0x2, 0x1f ;  /* 0x0c401f00041b7f89 */ /* 0x000e6200000e0000 */
[-C--:B------:R-:W-:Y:S02]  /*a800*/  ISETP.GE.AND P3, PT, R0, R225.reuse, PT ;  /* 0x000000e10000720c */ /* 0x080fe40003f66270 */
[----:B------:R-:W-:Y:S02]  /*a810*/  ISETP.GE.AND P6, PT, R6, R225, PT ;  /* 0x000000e10600720c */ /* 0x000fe40003fc6270 */
[----:B------:R-:W-:Y:S02]  /*a820*/  FSEL R10, R192, -INF , !P5 ;  /* 0xff800000c00a7808 */ /* 0x000fe40006800000 */
[----:B------:R-:W-:Y:S01]  /*a830*/  ISETP.GE.AND P5, PT, R0, R226, PT ;  /* 0x000000e20000720c */ /* 0x000fe20003fa6270 */
[----:B------:R-:W1:Y:S01]  /*a840*/  SHFL.BFLY PT, R32, R8, 0x1, 0x1f ;  /* 0x0c201f0008207f89 */ /* 0x000e6200000e0000 */
[----:B------:R-:W-:-:S02]  /*a850*/  FSEL R192, R11, -INF , !P3 ;  /* 0xff8000000bc07808 */ /* 0x000fc40005800000 */
[----:B------:R-:W-:Y:S02]  /*a860*/  FSEL R10, R10, -INF , !P6 ;  /* 0xff8000000a0a7808 */ /* 0x000fe40007000000 */
[----:B------:R-:W-:Y:S02]  /*a870*/  ISETP.GT.AND P3, PT, R18, R6, PT ;  /* 0x000000061200720c */ /* 0x000fe40003f64270 */
[----:B------:R-:W-:Y:S02]  /*a880*/  ISETP.GE.AND P6, PT, R6, R226, PT ;  /* 0x000000e20600720c */ /* 0x000fe40003fc6270 */
[----:B-1----:R-:W-:Y:S02]  /*a890*/  FMNMX.FTZ R133, R4, R27, !PT ;  /* 0x0000001b04857209 */ /* 0x002fe40007810000 */
[----:B------:R-:W-:-:S03]  /*a8a0*/  FMNMX.FTZ R134, R8, R32, !PT ;  /* 0x0000002008867209 */ /* 0x000fc60007810000 */
[----:B------:R-:W1:Y:S01]  /*a8b0*/  SHFL.BFLY PT, R8, R133, 0x1, 0x1f ;  /* 0x0c201f0085087f89 */ /* 0x000e6200000e0000 */
[----:B------:R-:W-:Y:S02]  /*a8c0*/  FSEL R179, R141, -INF , !P4 ;  /* 0xff8000008db37808 */ /* 0x000fe40006000000 */
[----:B-1----:R-:W-:Y:S01]  /*a8d0*/  FMNMX.FTZ R133, R133, R8, !PT ;  /* 0x0000000885857209 */ /* 0x002fe20007810000 */
[----:B--2---:R-:W1:Y:S01]  /*a8e0*/  S2R R28, SR_CTAID.X ;  /* 0x00000000001c7919 */ /* 0x004e620000002500 */
[----:B------:R-:W-:-:S05]  /*a8f0*/  LOP3.LUT R2, R2, UR6, R29, 0x96, !PT ;  /* 0x0000000602027c12 */ /* 0x000fca000f8e961d */
[----:B------:R-:W-:Y:S01]  /*a900*/  IMAD.WIDE.U32 R2, R2, -0x326172a9, RZ ;  /* 0xcd9e8d5702027825 */ /* 0x000fe200078e00ff */
[----:B-1----:R-:W-:-:S05]  /*a910*/  LEA R28, R28, R25, 0x3 ;  /* 0x000000191c1c7211 */ /* 0x002fca00078e18ff */
[----:B------:R-:W-:-:S03]  /*a920*/  IMAD.WIDE.U32 R28, R28, -0x326172a9, RZ ;  /* 0xcd9e8d571c1c7825 */ /* 0x000fc600078e00ff */
[----:B------:R-:W-:-:S03]  /*a930*/  LOP3.LUT R7, R28, UR22, R3, 0x96, !PT ;  /* 0x000000161c077c12 */ /* 0x000fc6000f8e9603 */
[----:B------:R-:W1:Y:S01]  /*a940*/  S2R R28, SR_CTAID.X ;  /* 0x00000000001c7919 */ /* 0x000e620000002500 */
[C---:B---3--:R-:W-:Y:S02]  /*a950*/  LOP3.LUT R0, R2.reuse, UR21, R205, 0x96, !PT ;  /* 0x0000001502007c12 */ /* 0x048fe4000f8e96cd */
[----:B----4-:R-:W-:Y:S01]  /*a960*/  LOP3.LUT R6, R2, UR21, R189, 0x96, !PT ;  /* 0x0000001502067c12 */ /* 0x010fe2000f8e96bd */
[----:B-1----:R-:W-:-:S05]  /*a970*/  IMAD R28, R28, 0x8, R25 ;  /* 0x000000081c1c7824 */ /* 0x002fca00078e0219 */
[----:B------:R-:W-:-:S05]  /*a980*/  IADD3 R28, PT, PT, R28, 0x4, RZ ;  /* 0x000000041c1c7810 */ /* 0x000fca0007ffe0ff */
[----:B------:R-:W-:-:S03]  /*a990*/  IMAD.WIDE.U32 R28, R28, -0x326172a9, RZ ;  /* 0xcd9e8d571c1c7825 */ /* 0x000fc600078e00ff */
[----:B------:R-:W-:Y:S01]  /*a9a0*/  LOP3.LUT R24, R28, UR22, R3, 0x96, !PT ;  /* 0x000000161c187c12 */ /* 0x000fe2000f8e9603 */
[----:B------:R-:W-:-:S04]  /*a9b0*/  IMAD.WIDE.U32 R28, R7, -0x2daee0ad, RZ ;  /* 0xd2511f53071c7825 */ /* 0x000fc800078e00ff */
[----:B------:R-:W-:Y:S01]  /*a9c0*/  IMAD.WIDE.U32 R2, R0, -0x2daee0ad, RZ ;  /* 0xd2511f5300027825 */ /* 0x000fe200078e00ff */
[----:B------:R-:W-:-:S04]  /*a9d0*/  FMNMX3.FTZ R0, R185, R10, R20, !PT ;  /* 0x0000000ab9007276 */ /* 0x000fc80007810014 */
[----:B------:R-:W-:Y:S02]  /*a9e0*/  LOP3.LUT R28, R28, UR11, R3, 0x96, !PT ;  /* 0x0000000b1c1c7c12 */ /* 0x000fe4000f8e9603 */
[----:B------:R-:W-:Y:S01]  /*a9f0*/  FMNMX3.FTZ R3, R0, R31, R30, !PT ;  /* 0x0000001f00037276 */ /* 0x000fe2000781001e */
[----:B------:R-:W-:Y:S01]  /*aa00*/  IMAD.WIDE.U32 R24, R24, -0x2daee0ad, RZ ;  /* 0xd2511f5318187825 */ /* 0x000fe200078e00ff */
[----:B-----5:R-:W-:Y:S02]  /*aa10*/  LOP3.LUT R23, R176, UR13, R29, 0x96, !PT ;  /* 0x0000000db0177c12 */ /* 0x020fe4000f8e961d */
[----:B------:R-:W-:Y:S01]  /*aa20*/  FMNMX3.FTZ R3, R3, R201, R196, !PT ;  /* 0x000000c903037276 */ /* 0x000fe200078100c4 */
[----:B------:R-:W-:Y:S01]  /*aa30*/  IMAD.WIDE.U32 R6, R6, -0x2daee0ad, RZ ;  /* 0xd2511f5306067825 */ /* 0x000fe200078e00ff */
[----:B------:R-:W-:Y:S02]  /*aa40*/  LOP3.LUT R11, R142, UR13, R25, 0x96, !PT ;  /* 0x0000000d8e0b7c12 */ /* 0x000fe4000f8e9619 */
[----:B------:R-:W-:Y:S01]  /*aa50*/  FMNMX3.FTZ R3, R3, R200, R192, !PT ;  /* 0x000000c803037276 */ /* 0x000fe200078100c0 */
[----:B------:R-:W-:Y:S01]  /*aa60*/  IMAD.WIDE.U32 R142, R23, -0x326172a9, RZ ;  /* 0xcd9e8d57178e7825 */ /* 0x000fe200078e00ff */
[----:B------:R-:W-:-:S03]  /*aa70*/  LOP3.LUT R26, R24, UR11, R7, 0x96, !PT ;  /* 0x0000000b181a7c12 */ /* 0x000fc6000f8e9607 */
[----:B------:R-:W-:Y:S01]  /*aa80*/  IMAD.WIDE.U32 R28, R28, -0x326172a9, RZ ;  /* 0xcd9e8d571c1c7825 */ /* 0x000fe200078e00ff */
[----:B------:R-:W-:Y:S01]  /*aa90*/  FSEL R24, R194, -INF , !P3 ;  /* 0xff800000c2187808 */ /* 0x000fe20005800000 */
[----:B------:R-:W1:Y:S01]  /*aaa0*/  SHFL.BFLY PT, R135, R3, 0x2, 0x1f ;  /* 0x0c401f0003877f89 */ /* 0x000e6200000e0000 */
[----:B------:R-:W-:Y:S02]  /*aab0*/  LOP3.LUT R4, R204, UR12, R143, 0x96, !PT ;  /* 0x0000000ccc047c12 */ /* 0x000fe4000f8e968f */
[----:B------:R-:W-:Y:S02]  /*aac0*/  LOP3.LUT R7, R142, UR10, R29, 0x96, !PT ;  /* 0x0000000a8e077c12 */ /* 0x000fe4000f8e961d */
[----:B------:R-:W-:Y:S01]  /*aad0*/  FSEL R29, R24, -INF , !P6 ;  /* 0xff800000181d7808 */ /* 0x000fe20007000000 */
[----:B------:R-:W-:-:S03]  /*aae0*/  IMAD.WIDE.U32 R24, R4, -0x2daee0ad, RZ ;  /* 0xd2511f5304187825 */ /* 0x000fc600078e00ff */
[----:B------:R-:W-:Y:S01]  /*aaf0*/  FMNMX3.FTZ R4, R184, R29, R137, !PT ;  /* 0x0000001db8047276 */ /* 0x000fe20007810089 */
[----:B------:R-:W-:-:S04]  /*ab00*/  IMAD.WIDE.U32 R176, R11, -0x326172a9, RZ ;  /* 0xcd9e8d570bb07825 */ /* 0x000fc800078e00ff */
[----:B------:R-:W-:Y:S01]  /*ab10*/  FMUL.FTZ R0, R134, UR7 ;  /* 0x0000000786007c20 */ /* 0x000fe20008410000 */
[----:B------:R-:W-:Y:S02]  /*ab20*/  FMNMX3.FTZ R4, R4, R138, R33, !PT ;  /* 0x0000008a04047276 */ /* 0x000fe40007810021 */
[----:B------:R-:W-:Y:S02]  /*ab30*/  FSETP.NEU.FTZ.AND P3, PT, R134, -INF , PT ;  /* 0xff8000008600780b */ /* 0x000fe40003f7d000 */
[----:B------:R-:W-:Y:S02]  /*ab40*/  LOP3.LUT R11, R188, UR12, R177, 0x96, !PT ;  /* 0x0000000cbc0b7c12 */ /* 0x000fe4000f8e96b1 */
[----:B------:R-:W-:Y:S02]  /*ab50*/  FSEL R189, R140, -INF , !P0 ;  /* 0xff8000008cbd7808 */ /* 0x000fe40004000000 */
[----:B------:R-:W-:Y:S02]  /*ab60*/  FSEL R188, R34, -INF , !P5 ;  /* 0xff80000022bc7808 */ /* 0x000fe40006800000 */
[----:B------:R-:W-:-:S02]  /*ab70*/  FMNMX3.FTZ R136, R4, R203, R179, !PT ;  /* 0x000000cb04887276 */ /* 0x000fc400078100b3 */
[----:B------:R-:W-:Y:S02]  /*ab80*/  FSEL R0, R0, RZ, P3 ;  /* 0x000000ff00007208 */ /* 0x000fe40001800000 */
[----:B------:R-:W-:Y:S02]  /*ab90*/  FMNMX3.FTZ R136, R136, R189, R188, !PT ;  /* 0x000000bd88887276 */ /* 0x000fe400078100bc */
[----:B-1----:R-:W-:Y:S01]  /*aba0*/  FMNMX.FTZ R135, R3, R135, !PT ;  /* 0x0000008703877209 */ /* 0x002fe20007810000 */
[--C-:B------:R-:W-:Y:S01]  /*abb0*/  FFMA.FTZ R13, R13, UR7, -R0.reuse ;  /* 0x000000070d0d7c23 */ /* 0x100fe20008010800 */
[----:B------:R-:W-:Y:S01]  /*abc0*/  FFMA.FTZ R12, R12, UR7, -R0 ;  /* 0x000000070c0c7c23 */ /* 0x000fe20008010800 */
[----:B------:R-:W1:Y:S01]  /*abd0*/  SHFL.BFLY PT, R4, R136, 0x2, 0x1f ;  /* 0x0c401f0088047f89 */ /* 0x000e6200000e0000 */
[----:B------:R-:W-:Y:S01]  /*abe0*/  IMAD.WIDE.U32 R26, R26, -0x326172a9, RZ ;  /* 0xcd9e8d571a1a7825 */ /* 0x000fe200078e00ff */
[----:B------:R-:W-:Y:S01]  /*abf0*/  MUFU.EX2 R32, R13 ;  /* 0x0000000d00207308 */ /* 0x000fe20000000800 */
[----:B------:R-:W-:-:S02]  /*ac00*/  FSETP.NEU.FTZ.AND P5, PT, R133, -INF , PT ;  /* 0xff8000008500780b */ /* 0x000fc40003fbd000 */
[----:B------:R-:W-:-:S05]  /*ac10*/  IMAD.WIDE.U32 R180, R7, -0x2daee0ad, RZ ;  /* 0xd2511f5307b47825 */ /* 0x000fca00078e00ff */
[----:B------:R2:W-:Y:S01]  /*ac20*/  MUFU.EX2 R35, R12 ;  /* 0x0000000c00237308 */ /* 0x0005e20000000800 */
[----:B------:R-:W-:Y:S01]  /*ac30*/  LOP3.LUT R23, R176, UR10, R27, 0x96, !PT ;  /* 0x0000000ab0177c12 */ /* 0x000fe2000f8e961b */
[----:B------:R-:W-:-:S04]  /*ac40*/  FMUL.FTZ R7, R133, UR7 ;  /* 0x0000000785077c20 */ /* 0x000fc80008410000 */
[----:B------:R-:W-:Y:S01]  /*ac50*/  IMAD.WIDE.U32 R142, R23, -0x2daee0ad, RZ ;  /* 0xd2511f53178e7825 */ /* 0x000fe200078e00ff */
[----:B------:R-:W-:-:S03]  /*ac60*/  FSEL R7, R7, RZ, P5 ;  /* 0x000000ff07077208 */ /* 0x000fc60002800000 */
[----:B--2---:R-:W-:Y:S02]  /*ac70*/  IMAD.WIDE.U32 R12, R11, -0x2daee0ad, RZ ;  /* 0xd2511f530b0c7825 */ /* 0x004fe400078e00ff */
[----:B------:R-:W2:Y:S01]  /*ac80*/  SHFL.BFLY PT, R11, R135, 0x1, 0x1f ;  /* 0x0c201f00870b7f89 */ /* 0x000ea200000e0000 */
[----:B------:R-:W-:Y:S01]  /*ac90*/  LOP3.LUT R2, R2, UR9, R25, 0x96, !PT ;  /* 0x0000000902027c12 */ /* 0x000fe2000f8e9619 */
[----:B------:R-:W-:Y:S01]  /*aca0*/  FFMA.FTZ R9, R9, UR7, -R7 ;  /* 0x0000000709097c23 */ /* 0x000fe20008010807 */
[----:B------:R-:W-:Y:S02]  /*acb0*/  LOP3.LUT R8, R6, UR9, R13, 0x96, !PT ;  /* 0x0000000906087c12 */ /* 0x000fe4000f8e960d */
[----:B------:R-:W-:Y:S01]  /*acc0*/  LOP3.LUT R12, R12, UR8, R143, 0x96, !PT ;  /* 0x000000080c0c7c12 */ /* 0x000fe2000f8e968f */
[----:B------:R-:W-:Y:S01]  /*acd0*/  IMAD.WIDE.U32 R2, R2, -0x326172a9, RZ ;  /* 0xcd9e8d5702027825 */ /* 0x000fe200078e00ff */
[----:B------:R3:W-:Y:S01]  /*ace0*/  MUFU.EX2 R202, R9 ;  /* 0x0000000900ca7308 */ /* 0x0007e20000000800 */
[----:B-1----:R-:W-:-:S02]  /*acf0*/  FMNMX.FTZ R136, R136, R4, !PT ;  /* 0x0000000488887209 */ /* 0x002fc40007810000 */
[----:B------:R-:W-:Y:S01]  /*ad00*/  IMAD.WIDE.U32 R12, R12, -0x326172a9, RZ ;  /* 0xcd9e8d570c0c7825 */ /* 0x000fe200078e00ff */
[----:B------:R-:W-:-:S03]  /*ad10*/  LOP3.LUT R141, R28, UR20, R3, 0x96, !PT ;  /* 0x000000141c8d7c12 */ /* 0x000fc6000f8e9603 */
[----:B------:R-:W-:Y:S01]  /*ad20*/  FFMA.FTZ R19, R19, UR7, -R7 ;  /* 0x0000000713137c23 */ /* 0x000fe20008010807 */
[----:B------:R-:W-:Y:S01]  /*ad30*/  LOP3.LUT R24, R24, UR8, R181, 0x96, !PT ;  /* 0x0000000818187c12 */ /* 0x000fe2000f8e96b5 */
[----:B---3--:R-:W-:Y:S01]  /*ad40*/  IMAD.WIDE.U32 R8, R8, -0x326172a9, RZ ;  /* 0xcd9e8d5708087825 */ /* 0x008fe200078e00ff */
[----:B--2---:R-:W-:Y:S02]  /*ad50*/  FMNMX.FTZ R135, R135, R11, !PT ;  /* 0x0000000b87877209 */ /* 0x004fe40007810000 */
[----:B------:R-:W-:-:S03]  /*ad60*/  LOP3.LUT R3, R8, UR15, R13, 0x96, !PT ;  /* 0x0000000f08037c12 */ /* 0x000fc6000f8e960d */
[----:B------:R-:W1:Y:S01]  /*ad70*/  SHFL.BFLY PT, R8, R136, 0x1, 0x1f ;  /* 0x0c201f0088087f89 */ /* 0x000e6200000e0000 */
[C---:B------:R-:W-:Y:S01]  /*ad80*/  FMUL.FTZ R4, R135.reuse, UR7 ;  /* 0x0000000787047c20 */ /* 0x040fe20008410000 */
[----:B------:R-:W-:Y:S01]  /*ad90*/  FSETP.NEU.FTZ.AND P4, PT, R135, -INF , PT ;  /* 0xff8000008700780b */ /* 0x000fe20003f9d000 */
[----:B------:R2:W3:Y:S01]  /*ada0*/  MUFU.EX2 R178, R19 ;  /* 0x0000001300b27308 */ /* 0x0004e20000000800 */
[----:B------:R-:W-:Y:S01]  /*adb0*/  LOP3.LUT R139, R26, UR20, R9, 0x96, !PT ;  /* 0x000000141a8b7c12 */ /* 0x000fe2000f8e9609 */
[----:B------:R-:W-:Y:S01]  /*adc0*/  IMAD.MOV.U32 R9, RZ, RZ, R12 ;  /* 0x000000ffff097224 */ /* 0x000fe200078e000c */
[C---:B------:R-:W-:Y:S02]  /*add0*/  PRMT R26, R12.reuse, 0x7771, RZ ;  /* 0x000077710c1a7816 */ /* 0x040fe400000000ff */
[----:B------:R-:W-:Y:S01]  /*ade0*/  PRMT R11, R12, 0x7773, RZ ;  /* 0x000077730c0b7816 */ /* 0x000fe200000000ff */
[----:B------:R-:W-:-:S04]  /*adf0*/  IMAD.WIDE.U32 R24, R24, -0x326172a9, RZ ;  /* 0xcd9e8d5718187825 */ /* 0x000fc800078e00ff */
[--C-:B------:R-:W-:Y:S01]  /*ae00*/  FFMA.FTZ R14, R14, UR7, -R0.reuse ;  /* 0x000000070e0e7c23 */ /* 0x100fe20008010800 */
[----:B------:R-:W-:Y:S01]  /*ae10*/  FFMA.FTZ R16, R16, UR7, -R0 ;  /* 0x0000000710107c23 */ /* 0x000fe20008010800 */
[----:B--2---:R-:W-:Y:S02]  /*ae20*/  PRMT R19, R12, 0x7772, RZ ;  /* 0x000077720c137816 */ /* 0x004fe400000000ff */
[----:B------:R-:W-:Y:S02]  /*ae30*/  FSEL R12, R4, RZ, P4 ;  /* 0x000000ff040c7208 */ /* 0x000fe40002000000 */
[----:B------:R-:W-:-:S03]  /*ae40*/  LOP3.LUT R2, R2, UR15, R25, 0x96, !PT ;  /* 0x0000000f02027c12 */ /* 0x000fc6000f8e9619 */
[----:B------:R-:W-:Y:S01]  /*ae50*/  FFMA.FTZ R10, R10, UR7, -R12 ;  /* 0x000000070a0a7c23 */ /* 0x000fe2000801080c */
[----:B------:R2:W-:Y:S01]  /*ae60*/  MUFU.EX2 R207, R14 ;  /* 0x0000000e00cf7308 */ /* 0x0005e20000000800 */
[----:B------:R-:W-:Y:S01]  /*ae70*/  FFMA.FTZ R22, R22, UR7, -R7 ;  /* 0x0000000716167c23 */ /* 0x000fe20008010807 */
[C---:B------:R-:W-:Y:S02]  /*ae80*/  PRMT R6, R24.reuse, 0x7773, RZ ;  /* 0x0000777318067816 */ /* 0x040fe400000000ff */
[----:B------:R-:W-:Y:S02]  /*ae90*/  PRMT R23, R24, 0x7772, RZ ;  /* 0x0000777218177816 */ /* 0x000fe400000000ff */
[----:B------:R-:W-:Y:S02]  /*aea0*/  LOP3.LUT R4, R2, 0xffff, RZ, 0xc0, !PT ;  /* 0x0000ffff02047812 */ /* 0x000fe400078ec0ff */
[----:B------:R4:W-:Y:S01]  /*aeb0*/  MUFU.EX2 R194, R10 ;  /* 0x0000000a00c27308 */ /* 0x0009e20000000800 */
[----:B------:R-:W-:-:S02]  /*aec0*/  PRMT R23, R23, 0x5410, R6 ;  /* 0x0000541017177816 */ /* 0x000fc40000000006 */
[----:B------:R-:W-:Y:S02]  /*aed0*/  LOP3.LUT R9, R9, 0xff, RZ, 0xc0, !PT ;  /* 0x000000ff09097812 */ /* 0x000fe400078ec0ff */
[----:B--2---:R-:W-:-:S03]  /*aee0*/  MOV R14, R24 ;  /* 0x00000018000e7202 */ /* 0x004fc60000000f00 */
[----:B------:R2:W5:Y:S01]  /*aef0*/  MUFU.EX2 R206, R16 ;  /* 0x0000001000ce7308 */ /* 0x0005620000000800 */
[----:B------:R-:W-:Y:S02]  /*af00*/  LOP3.LUT R6, R2, 0xff, RZ, 0xc0, !PT ;  /* 0x000000ff02067812 */ /* 0x000fe400078ec0ff */
[----:B------:R-:W-:Y:S01]  /*af10*/  SHF.R.U32.HI R4, RZ, 0x8, R4 ;  /* 0x00000008ff047819 */ /* 0x000fe20000011604 */
[----:B----4-:R-:W4:Y:S04]  /*af20*/  LDC R10, c[0x0][0x4f8] ;  /* 0x00013e00ff0a7b82 */ /* 0x010f280000000800 */
[----:B------:R3:W-:Y:S01]  /*af30*/  MUFU.EX2 R182, R22 ;  /* 0x0000001600b67308 */ /* 0x0007e20000000800 */
[----:B-1----:R-:W-:Y:S02]  /*af40*/  FMNMX.FTZ R136, R136, R8, !PT ;  /* 0x0000000888887209 */ /* 0x002fe40007810000 */
[----:B------:R-:W-:-:S02]  /*af50*/  PRMT R26, R9, 0x5410, R26 ;  /* 0x00005410091a7816 */ /* 0x000fc4000000001a */
[----:B--2---:R-:W-:Y:S01]  /*af60*/  PRMT R16, R24, 0x7771, RZ ;  /* 0x0000777118107816 */ /* 0x004fe200000000ff */
[----:B------:R-:W-:Y:S01]  /*af70*/  FMUL.FTZ R13, R136, UR7 ;  /* 0x00000007880d7c20 */ /* 0x000fe20008410000 */
[----:B------:R-:W-:Y:S02]  /*af80*/  SHF.R.U32.HI R9, RZ, 0x18, R2 ;  /* 0x00000018ff097819 */ /* 0x000fe40000011602 */
[----:B---3--:R-:W-:-:S04]  /*af90*/  LOP3.LUT R22, R14, 0xff, RZ, 0xc0, !PT ;  /* 0x000000ff0e167812 */ /* 0x008fc800078ec0ff */
[----:B------:R-:W-:Y:S02]  /*afa0*/  PRMT R22, R22, 0x5410, R16 ;  /* 0x0000541016167816 */ /* 0x000fe40000000010 */
[--C-:B------:R-:W-:Y:S02]  /*afb0*/  PRMT R16, R6, 0x5410, R4.reuse ;  /* 0x0000541006107816 */ /* 0x100fe40000000004 */
[----:B------:R-:W-:Y:S02]  /*afc0*/  PRMT R4, R2, 0x7632, R4 ;  /* 0x0000763202047816 */ /* 0x000fe40000000004 */
[----:B------:R-:W-:Y:S02]  /*afd0*/  LOP3.LUT R2, R3, 0xffff, RZ, 0xc0, !PT ;  /* 0x0000ffff03027812 */ /* 0x000fe400078ec0ff */
[----:B------:R-:W-:Y:S01]  /*afe0*/  FSETP.NEU.FTZ.AND P0, PT, R136, -INF , PT ;  /* 0xff8000008800780b */ /* 0x000fe20003f1d000 */
[----:B------:R-:W-:Y:S01]  /*aff0*/  FFMA.FTZ R6, R31, UR7, -R12 ;  /* 0x000000071f067c23 */ /* 0x000fe2000801080c */
[----:B------:R-:W-:Y:S01]  /*b000*/  LOP3.LUT R4, R4, 0xff, RZ, 0xc0, !PT ;  /* 0x000000ff04047812 */ /* 0x000fe200078ec0ff */
[----:B------:R-:W1:Y:S01]  /*b010*/  S2UR UR5, SR_CgaCtaId ;  /* 0x00000000000579c3 */ /* 0x000e620000008800 */
[----:B------:R-:W-:-:S02]  /*b020*/  LOP3.LUT R8, R3, 0xff, RZ, 0xc0, !PT ;  /* 0x000000ff03087812 */ /* 0x000fc400078ec0ff */
[----:B------:R-:W-:Y:S01]  /*b030*/  SHF.R.U32.HI R2, RZ, 0x8, R2 ;  /* 0x00000008ff027819 */ /* 0x000fe20000011602 */
[--C-:B------:R-:W-:Y:S01]  /*b040*/  FFMA.FTZ R20, R20, UR7, -R12.reuse ;  /* 0x0000000714147c23 */ /* 0x100fe2000801080c */
[----:B------:R-:W-:Y:S02]  /*b050*/  FSEL R13, R13, RZ, P0 ;  /* 0x000000ff0d0d7208 */ /* 0x000fe40000000000 */
[----:B------:R-:W-:Y:S01]  /*b060*/  PRMT R19, R19, 0x5410, R11 ;  /* 0x0000541013137816 */ /* 0x000fe2000000000b */
[----:B------:R2:W-:Y:S01]  /*b070*/  MUFU.EX2 R140, R6 ;  /* 0x00000006008c7308 */ /* 0x0005e20000000800 */
[----:B------:R-:W-:Y:S01]  /*b080*/  PRMT R11, R4, 0x5410, R9 ;  /* 0x00005410040b7816 */ /* 0x000fe20000000009 */
[----:B------:R-:W-:Y:S01]  /*b090*/  FFMA.FTZ R4, R30, UR7, -R12 ;  /* 0x000000071e047c23 */ /* 0x000fe2000801080c */
[--C-:B------:R-:W-:Y:S01]  /*b0a0*/  PRMT R25, R8, 0x5410, R2.reuse ;  /* 0x0000541008197816 */ /* 0x100fe20000000002 */
[----:B------:R-:W-:Y:S01]  /*b0b0*/  FFMA.FTZ R21, R21, UR7, -R7 ;  /* 0x0000000715157c23 */ /* 0x000fe20008010807 */
[----:B------:R-:W-:-:S03]  /*b0c0*/  PRMT R2, R3, 0x7632, R2 ;  /* 0x0000763203027816 */ /* 0x000fc60000000002 */
[----:B------:R-:W-:Y:S01]  /*b0d0*/  MUFU.EX2 R208, R20 ;  /* 0x0000001400d07308 */ /* 0x000fe20000000800 */
[----:B------:R-:W-:Y:S02]  /*b0e0*/  MOV R31, R178 ;  /* 0x000000b2001f7202 */ /* 0x000fe40000000f00 */
[----:B------:R-:W-:Y:S02]  /*b0f0*/  LOP3.LUT R2, R2, 0xff, RZ, 0xc0, !PT ;  /* 0x000000ff02027812 */ /* 0x000fe400078ec0ff */
[----:B--2---:R-:W-:Y:S01]  /*b100*/  SHF.R.U32.HI R6, RZ, 0x18, R3 ;  /* 0x00000018ff067819 */ /* 0x004fe20000011603 */
[----:B------:R-:W-:Y:S02]  /*b110*/  FFMA.FTZ R3, R29, UR7, -R13 ;  /* 0x000000071d037c23 */ /* 0x000fe4000801080d */
[----:B------:R2:W3:Y:S01]  /*b120*/  MUFU.EX2 R20, R4 ;  /* 0x0000000400147308 */ /* 0x0004e20000000800 */
[----:B----4-:R-:W-:Y:S02]  /*b130*/  LOP3.LUT R10, R10, 0xff, RZ, 0xc0, !PT ;  /* 0x000000ff0a0a7812 */ /* 0x010fe400078ec0ff */
[----:B------:R-:W-:-:S05]  /*b140*/  PRMT R24, R2, 0x5410, R6 ;  /* 0x0000541002187816 */ /* 0x000fca0000000006 */
[----:B------:R-:W4:Y:S01]  /*b150*/  MUFU.EX2 R183, R21 ;  /* 0x0000001500b77308 */ /* 0x000f220000000800 */
[----:B------:R-:W-:Y:S01]  /*b160*/  LEA R6, R10, R10, 0x10 ;  /* 0x0000000a0a067211 */ /* 0x000fe200078e80ff */
[----:B------:R-:W-:-:S06]  /*b170*/  FFMA.FTZ R2, R137, UR7, -R13 ;  /* 0x0000000789027c23 */ /* 0x000fcc000801080d */
[----:B------:R5:W-:Y:S01]  /*b180*/  MUFU.EX2 R178, R3 ;  /* 0x0000000300b27308 */ /* 0x000be20000000800 */
[----:B--2---:R-:W-:-:S05]  /*b190*/  FSEL R4, R134, RZ, P3 ;  /* 0x000000ff86047208 */ /* 0x004fca0001800000 */
[----:B------:R-:W-:Y:S01]  /*b1a0*/  FADD.FTZ R9, R223, -R4 ;  /* 0x80000004df097221 */ /* 0x000fe20000010000 */
[----:B------:R-:W-:Y:S01]  /*b1b0*/  FSEL R4, R136, RZ, P0 ;  /* 0x000000ff88047208 */ /* 0x000fe20000000000 */
[----:B------:R2:W-:Y:S01]  /*b1c0*/  MUFU.EX2 R231, R2 ;  /* 0x0000000200e77308 */ /* 0x0005e20000000800 */
[----:B-----5:R-:W-:-:S05]  /*b1d0*/  FSEL R3, R135, RZ, P4 ;  /* 0x000000ff87037208 */ /* 0x020fca0002000000 */
[----:B------:R-:W-:Y:S01]  /*b1e0*/  FADD.FTZ R10, R185, -R3 ;  /* 0x80000003b90a7221 */ /* 0x000fe20000010000 */
[----:B------:R-:W-:Y:S01]  /*b1f0*/  FFMA.FTZ R3, R138, UR7, -R13 ;  /* 0x000000078a037c23 */ /* 0x000fe2000801080d */
[----:B------:R-:W-:Y:S01]  /*b200*/  HSET2.LE.AND R22, R22, R6, PT ;  /* 0x0000000616167233 */ /* 0x000fe20003803000 */
[----:B------:R-:W-:Y:S01]  /*b210*/  FADD.FTZ R14, R184, -R4 ;  /* 0x80000004b80e7221 */ /* 0x000fe20000010000 */
[----:B------:R-:W-:Y:S01]  /*b220*/  LOP3.LUT R23, R23, 0xff00ff, RZ, 0xc0, !PT ;  /* 0x00ff00ff17177812 */ /* 0x000fe200078ec0ff */
[----:B------:R5:W-:Y:S01]  /*b230*/  MUFU.EX2 R223, R3 ;  /* 0x0000000300df7308 */ /* 0x000be20000000800 */
[----:B--2---:R-:W-:Y:S01]  /*b240*/  F2FP.F16.F32.PACK_AB R2, R206, R207 ;  /* 0x000000cfce02723e */ /* 0x004fe200000000ff */
[----:B------:R-:W-:Y:S01]  /*b250*/  IMAD.MOV.U32 R185, RZ, RZ, R35 ;  /* 0x000000ffffb97224 */ /* 0x000fe200078e0023 */
[----:B------:R-:W-:Y:S01]  /*b260*/  UMOV UR23, 0x400 ;  /* 0x0000040000177882 */ /* 0x000fe20000000000 */
[----:B------:R-:W-:Y:S01]  /*b270*/  LOP3.LUT R4, R252, R230, RZ, 0x3c, !PT ;  /* 0x000000e6fc047212 */ /* 0x000fe200078e3cff */
[----:B-1----:R-:W-:Y:S01]  /*b280*/  ULEA UR5, UR5, UR23, 0x18 ;  /* 0x0000001705057291 */ /* 0x002fe2000f8ec0ff */
[----:B------:R-:W-:-:S02]  /*b290*/  MOV R184, R32 ;  /* 0x0000002000b87202 */ /* 0x000fc40000000f00 */
[----:B------:R-:W-:Y:S02]  /*b2a0*/  LOP3.LUT R22, R2, R22, RZ, 0xc0, !PT ;  /* 0x0000001602167212 */ /* 0x000fe400078ec0ff */
[----:B---3--:R-:W-:Y:S02]  /*b2b0*/  MOV R230, R20 ;  /* 0x0000001400e67202 */ /* 0x008fe40000000f00 */
[--C-:B------:R-:W-:Y:S01]  /*b2c0*/  HSET2.LE.AND R23, R23, R6.reuse, PT ;  /* 0x0000000617177233 */ /* 0x100fe20003803000 */
[----:B-----5:R-:W-:Y:S01]  /*b2d0*/  FFMA.FTZ R3, R33, UR7, -R13 ;  /* 0x0000000721037c23 */ /* 0x020fe2000801080d */
[----:B------:R-:W-:Y:S02]  /*b2e0*/  HSET2.LE.AND R20, R16, R6, PT ;  /* 0x0000000610147233 */ /* 0x000fe40003803000 */
[----:B----4-:R-:W-:Y:S01]  /*b2f0*/  F2FP.F16.F32.PACK_AB R2, R182, R183 ;  /* 0x000000b7b602723e */ /* 0x010fe200000000ff */
[----:B------:R1:W2:Y:S01]  /*b300*/  MUFU.EX2 R177, R3 ;  /* 0x0000000300b17308 */ /* 0x0002a20000000800 */
[----:B------:R-:W-:-:S02]  /*b310*/  LOP3.LUT R4, R4, 0x200, R244, 0xf8, !PT ;  /* 0x0000020004047812 */ /* 0x000fc400078ef8f4 */
[----:B------:R-:W-:Y:S02]  /*b320*/  LOP3.LUT R23, R2, R23, RZ, 0xc0, !PT ;  /* 0x0000001702177212 */ /* 0x000fe400078ec0ff */
[----:B------:R-:W-:Y:S02]  /*b330*/  LEA R176, R4, UR5, 0x1 ;  /* 0x0000000504b07c11 */ /* 0x000fe4000f8e08ff */
[----:B------:R-:W-:-:S03]  /*b340*/  HSET2.LE.AND R2, R11, R6, PT ;  /* 0x000000060b027233 */ /* 0x000fc60003803000 */
[----:B------:R-:W3:Y:S01]  /*b350*/  LDSM.16.MT88.4 R32, [R176+0xa000] ;  /* 0x00a00000b020783b */ /* 0x000ee20000004200 */
[----:B-1----:R-:W-:-:S04]  /*b360*/  F2FP.F16.F32.PACK_AB R3, R185, R184 ;  /* 0x000000b8b903723e */ /* 0x002fc800000000ff */
[----:B------:R-:W-:Y:S02]  /*b370*/  LOP3.LUT R20, R3, R20, RZ, 0xc0, !PT ;  /* 0x0000001403147212 */ /* 0x000fe400078ec0ff */
[----:B------:R-:W-:Y:S02]  /*b380*/  F2FP.F16.F32.PACK_AB R3, R31, R202 ;  /* 0x000000ca1f03723e */ /* 0x000fe400000000ff */
[----:B------:R-:W-:Y:S02]  /*b390*/  FSEL R8, R133, RZ, P5 ;  /* 0x000000ff85087208 */ /* 0x000fe40002800000 */
[----:B------:R-:W-:Y:S02]  /*b3a0*/  LOP3.LUT R21, R3, R2, RZ, 0xc0, !PT ;  /* 0x0000000203157212 */ /* 0x000fe400078ec0ff */
[----:B------:R-:W-:Y:S02]  /*b3b0*/  HSET2.LE.AND R2, R26, R6, PT ;  /* 0x000000061a027233 */ /* 0x000fe40003803000 */
[----:B------:R-:W-:-:S02]  /*b3c0*/  LOP3.LUT R4, R19, 0xff00ff, RZ, 0xc0, !PT ;  /* 0x00ff00ff13047812 */ /* 0x000fc400078ec0ff */
[----:B------:R-:W-:Y:S01]  /*b3d0*/  F2FP.F16.F32.PACK_AB R3, R230, R140 ;  /* 0x0000008ce603723e */ /* 0x000fe200000000ff */
[----:B------:R-:W-:Y:S01]  /*b3e0*/  FMUL.FTZ R16, R10, UR7 ;  /* 0x000000070a107c20 */ /* 0x000fe20008410000 */
[----:B------:R-:W-:Y:S02]  /*b3f0*/  FADD.FTZ R8, R221, -R8 ;  /* 0x80000008dd087221 */ /* 0x000fe40000010000 */
[----:B------:R-:W-:Y:S02]  /*b400*/  LOP3.LUT R10, R3, R2, RZ, 0xc0, !PT ;  /* 0x00000002030a7212 */ /* 0x000fe400078ec0ff */
[----:B------:R-:W-:Y:S01]  /*b410*/  HSET2.LE.AND R2, R4, R6, PT ;  /* 0x0000000604027233 */ /* 0x000fe20003803000 */
[----:B------:R-:W-:Y:S01]  /*b420*/  FMUL.FTZ R14, R14, UR7 ;  /* 0x000000070e0e7c20 */ /* 0x000fe20008410000 */
[----:B--2---:R-:W-:Y:S01]  /*b430*/  F2FP.F16.F32.PACK_AB R3, R177, R223 ;  /* 0x000000dfb103723e */ /* 0x004fe200000000ff */
[----:B------:R-:W-:Y:S01]  /*b440*/  FMUL.FTZ R9, R9, UR7 ;  /* 0x0000000709097c20 */ /* 0x000fe20008410000 */
[----:B------:R-:W-:-:S02]  /*b450*/  FMUL.FTZ R8, R8, UR7 ;  /* 0x0000000708087c20 */ /* 0x000fc40008410000 */
[----:B------:R-:W-:Y:S02]  /*b460*/  LOP3.LUT R11, R3, R2, RZ, 0xc0, !PT ;  /* 0x00000002030b7212 */ /* 0x000fe400078ec0ff */
[----:B------:R-:W-:Y:S01]  /*b470*/  HSET2.LE.AND R2, R25, R6, PT ;  /* 0x0000000619027233 */ /* 0x000fe20003803000 */
[----:B------:R-:W1:Y:S01]  /*b480*/  MUFU.EX2 R28, R9 ;  /* 0x00000009001c7308 */ /* 0x000e620000000800 */
[----:B------:R-:W-:-:S07]  /*b490*/  F2FP.F16.F32.PACK_AB R3, R208, R194 ;  /* 0x000000c2d003723e */ /* 0x000fce00000000ff */
[----:B------:R2:W4:Y:S08]  /*b4a0*/  MUFU.EX2 R19, R8 ;  /* 0x0000000800137308 */ /* 0x0005300000000800 */
[----:B------:R-:W5:Y:S08]  /*b4b0*/  MUFU.EX2 R16, R16 ;  /* 0x0000001000107308 */ /* 0x000f700000000800 */
[----:B------:R-:W3:Y:S01]  /*b4c0*/  MUFU.EX2 R14, R14 ;  /* 0x0000000e000e7308 */ /* 0x000ee20000000800 */
[----:B--2---:R-:W-:-:S02]  /*b4d0*/  LOP3.LUT R8, R3, R2, RZ, 0xc0, !PT ;  /* 0x0000000203087212 */ /* 0x004fc400078ec0ff */
[----:B------:R-:W-:Y:S02]  /*b4e0*/  HSET2.LE.AND R3, R24, R6, PT ;  /* 0x0000000618037233 */ /* 0x000fe40003803000 */
[----:B------:R-:W-:-:S04]  /*b4f0*/  F2FP.F16.F32.PACK_AB R2, R231, R178 ;  /* 0x000000b2e702723e */ /* 0x000fc800000000ff */
[----:B------:R-:W-:Y:S02]  /*b500*/  LOP3.LUT R9, R2, R3, RZ, 0xc0, !PT ;  /* 0x0000000302097212 */ /* 0x000fe400078ec0ff */
[----:B------:R-:W-:Y:S02]  /*b510*/  SEL R3, R220, 0xffffffe0, !P2 ;  /* 0xffffffe0dc037807 */ /* 0x000fe40005000000 */
[----:B------:R-:W-:Y:S01]  /*b520*/  IADD3 R2, PT, PT, R176, 0xa000, RZ ;  /* 0x0000a000b0027810 */ /* 0x000fe20007ffe0ff */
[-C--:B-1----:R-:W-:Y:S02]  /*b530*/  FMUL.FTZ R144, R144, R28.reuse ;  /* 0x0000001c90907220 */ /* 0x082fe40000410000 */
[----:B------:R-:W-:Y:S02]  /*b540*/  IMAD.IADD R143, R176, 0x1, R3 ;  /* 0x00000001b08f7824 */ /* 0x000fe400078e0203 */
[----:B------:R-:W-:Y:S01]  /*b550*/  FMUL.FTZ R145, R145, R28 ;  /* 0x0000001c91917220 */ /* 0x000fe20000410000 */
[-C--:B----4-:R-:W-:Y:S01]  /*b560*/  FMUL.FTZ R146, R146, R19.reuse ;  /* 0x0000001392927220 */ /* 0x090fe20000410000 */
[-C--:B------:R-:W-:Y:S01]  /*b570*/  FMUL.FTZ R147, R147, R19.reuse ;  /* 0x0000001393937220 */ /* 0x080fe20000410000 */
[-C--:B-----5:R-:W-:Y:S01]  /*b580*/  FMUL.FTZ R148, R148, R16.reuse ;  /* 0x0000001094947220 */ /* 0x0a0fe20000410000 */
[----:B------:R-:W-:Y:S01]  /*b590*/  FMUL.FTZ R149, R149, R16 ;  /* 0x0000001095957220 */ /* 0x000fe20000410000 */
[-C--:B---3--:R-:W-:Y:S01]  /*b5a0*/  FMUL.FTZ R150, R150, R14.reuse ;  /* 0x0000000e96967220 */ /* 0x088fe20000410000 */
        /* <DEDUP_REMOVED lines=9> */
[----:B------:R-:W-:Y:S01]  /*b640*/  IADD3 R29, PT, PT, R176, 0xa040, RZ ;  /* 0x0000a040b01d7810 */ /* 0x000fe20007ffe0ff */
[----:B------:R-:W1:Y:S01]  /*b650*/  LDSM.16.MT88.4 R24, [R143+0xa000] ;  /* 0x00a000008f18783b */ /* 0x000e620000004200 */
[----:B------:R-:W-:Y:S01]  /*b660*/  @P1 VIADD R29, R2, 0xffffffc0 ;  /* 0xffffffc0021d1836 */ /* 0x000fe20000000000 */
        /* <DEDUP_REMOVED lines=21> */
[----:B------:R-:W-:Y:S01]  /*b7c0*/  IMAD.MOV.U32 R156, RZ, RZ, R140 ;  /* 0x000000ffff9c7224 */ /* 0x000fe200078e008c */
[----:B------:R-:W-:Y:S01]  /*b7d0*/  IADD3 R140, PT, PT, R3, R29, RZ ;  /* 0x0000001d038c7210 */ /* 0x000fe20007ffe0ff */
        /* <DEDUP_REMOVED lines=18> */
[----:B-1----:R-:W-:Y:S01]  /*b900*/  HMMA.16816.F32 R244, R20, R24, R160 ;  /* 0x0000001814f4723c */ /* 0x002fe200000018a0 */
[----:B------:R-:W-:-:S02]  /*b910*/  MOV R205, R241 ;  /* 0x000000f100cd7202 */ /* 0x000fc40000000f00 */
[----:B------:R-:W-:-:S05]  /*b920*/  MOV R159, R240 ;  /* 0x000000f0009f7202 */ /* 0x000fca0000000f00 */
[C---:B------:R-:W-:Y:S08]  /*b930*/  HMMA.16816.F32 R164, R8.reuse, R24, R164 ;  /* 0x0000001808a4723c */ /* 0x040ff000000018a4 */
[-C--:B------:R-:W-:Y:S08]  /*b940*/  HMMA.16816.F32 R168, R8, R26.reuse, R168 ;  /* 0x0000001a08a8723c */ /* 0x080ff000000018a8 */
[C---:B------:R-:W-:Y:S01]  /*b950*/  HMMA.16816.F32 R240, R20.reuse, R26, R172 ;  /* 0x0000001a14f0723c */ /* 0x040fe200000018ac */
        /* <DEDUP_REMOVED lines=58> */
[----:B------:R-:W-:Y:S01]  /*bd00*/  MOV R158, R208 ;  /* 0x000000d0009e7202 */ /* 0x000fe20000000f00 */
[----:B------:R-:W-:Y:S01]  /*bd10*/  IMAD.MOV.U32 R138, RZ, RZ, R205 ;  /* 0x000000ffff8a7224 */ /* 0x000fe200078e00cd */
[----:B------:R-:W-:Y:S01]  /*bd20*/  MOV R175, R207 ;  /* 0x000000cf00af7202 */ /* 0x000fe20000000f00 */
[----:B-1----:R-:W-:Y:S01]  /*bd30*/  HMMA.16816.F32 R56, R8, R24, R56 ;  /* 0x000000180838723c */ /* 0x002fe20000001838 */
[----:B------:R-:W-:-:S02]  /*bd40*/  MOV R174, R206 ;  /* 0x000000ce00ae7202 */ /* 0x000fc40000000f00 */
[----:B------:R-:W-:Y:S02]  /*bd50*/  MOV R137, R204 ;  /* 0x000000cc00897202 */ /* 0x000fe40000000f00 */
[----:B------:R-:W-:-:S03]  /*bd60*/  MOV R50, R180 ;  /* 0x000000b400327202 */ /* 0x000fc60000000f00 */
[----:B------:R-:W-:Y:S01]  /*bd70*/  HMMA.16816.F32 R60, R8, R26, R60 ;  /* 0x0000001a083c723c */ /* 0x000fe2000000183c */
[----:B------:R-:W-:Y:S01]  /*bd80*/  MOV R157, R183 ;  /* 0x000000b7009d7202 */ /* 0x000fe20000000f00 */
[----:B------:R-:W-:Y:S01]  /*bd90*/  IMAD.MOV.U32 R173, RZ, RZ, R182 ;  /* 0x000000ffffad7224 */ /* 0x000fe200078e00b6 */
[----:B------:R-:W-:Y:S01]  /*bda0*/  MOV R172, R175 ;  /* 0x000000af00ac7202 */ /* 0x000fe20000000f00 */
[----:B------:R-:W-:-:S04]  /*bdb0*/  IMAD.MOV.U32 R51, RZ, RZ, R181 ;  /* 0x000000ffff337224 */ /* 0x000fc800078e00b5 */
[----:B------:R-:W-:Y:S01]  /*bdc0*/  HMMA.16816.F32 R208, R20, R24, R52 ;  /* 0x0000001814d0723c */ /* 0x000fe20000001834 */
[C---:B------:R-:W-:Y:S02]  /*bdd0*/  PRMT R25, R2.reuse, 0x7773, RZ ;  /* 0x0000777302197816 */ /* 0x040fe400000000ff */
[----:B------:R-:W-:-:S05]  /*bde0*/  PRMT R24, R2, 0x7772, RZ ;  /* 0x0000777202187816 */ /* 0x000fca00000000ff */
[----:B------:R-:W-:Y:S01]  /*bdf0*/  HMMA.16816.F32 R204, R20, R26, R64 ;  /* 0x0000001a14cc723c */ /* 0x000fe20000001840 */
[----:B------:R-:W-:Y:S01]  /*be00*/  MOV R26, R2 ;  /* 0x00000002001a7202 */ /* 0x000fe20000000f00 */
[-C--:B------:R-:W-:Y:S01]  /*be10*/  FMUL.FTZ R80, R80, R28.reuse ;  /* 0x0000001c50507220 */ /* 0x080fe20000410000 */
[----:B------:R-:W-:Y:S01]  /*be20*/  PRMT R27, R2, 0x7771, RZ ;  /* 0x00007771021b7816 */ /* 0x000fe200000000ff */
[----:B------:R-:W-:Y:S01]  /*be30*/  FFMA.FTZ R2, R199, UR7, -R0 ;  /* 0x00000007c7027c23 */ /* 0x000fe20008010800 */
[----:B------:R-:W-:Y:S01]  /*be40*/  MOV R175, R185 ;  /* 0x000000b900af7202 */ /* 0x000fe20000000f00 */
[----:B------:R-:W-:Y:S01]  /*be50*/  FMUL.FTZ R81, R81, R28 ;  /* 0x0000001c51517220 */ /* 0x000fe20000410000 */
[----:B------:R-:W-:Y:S01]  /*be60*/  LOP3.LUT R4, R50, UR14, R3, 0x96, !PT ;  /* 0x0000000e32047c12 */ /* 0x000fe2000f8e9603 */
[C---:B--2---:R-:W-:Y:S01]  /*be70*/  HMMA.16816.F32 R72, R8.reuse, R32, R72 ;  /* 0x000000200848723c */ /* 0x044fe20000001848 */
[----:B------:R1:W-:Y:S07]  /*be80*/  MUFU.EX2 R185, R2 ;  /* 0x0000000200b97308 */ /* 0x0003ee0000000800 */
[C---:B------:R-:W-:Y:S08]  /*be90*/  HMMA.16816.F32 R76, R8.reuse, R34, R76 ;  /* 0x00000022084c723c */ /* 0x040ff0000000184c */
[C---:B------:R-:W-:Y:S08]  /*bea0*/  HMMA.16816.F32 R88, R8.reuse, R36, R88 ;  /* 0x000000240858723c */ /* 0x040ff00000001858 */
[----:B------:R-:W-:Y:S01]  /*beb0*/  HMMA.16816.F32 R92, R8, R38, R92 ;  /* 0x00000026085c723c */ /* 0x000fe2000000185c */
[----:B-1----:R-:W-:-:S07]  /*bec0*/  IMAD.WIDE.U32 R2, R139, -0x2daee0ad, RZ ;  /* 0xd2511f538b027825 */ /* 0x002fce00078e00ff */
[C---:B------:R-:W-:Y:S08]  /*bed0*/  HMMA.16816.F32 R104, R8.reuse, R44, R104 ;  /* 0x0000002c0868723c */ /* 0x040ff00000001868 */
[C---:B------:R-:W-:Y:S08]  /*bee0*/  HMMA.16816.F32 R108, R8.reuse, R46, R108 ;  /* 0x0000002e086c723c */ /* 0x040ff0000000186c */
[C---:B------:R-:W-:Y:S08]  /*bef0*/  HMMA.16816.F32 R120, R8.reuse, R40, R120 ;  /* 0x000000280878723c */ /* 0x040ff00000001878 */
[----:B------:R-:W-:Y:S01]  /*bf00*/  HMMA.16816.F32 R180, R8, R42, R124 ;  /* 0x0000002a08b4723c */ /* 0x000fe2000000187c */
[--C-:B------:R-:W-:Y:S01]  /*bf10*/  FFMA.FTZ R8, R193, UR7, -R0.reuse ;  /* 0x00000007c1087c23 */ /* 0x100fe20008010800 */
[----:B------:R-:W-:Y:S01]  /*bf20*/  FFMA.FTZ R9, R198, UR7, -R0 ;  /* 0x00000007c6097c23 */ /* 0x000fe20008010800 */
[----:B------:R-:W-:Y:S01]  /*bf30*/  MOV R199, R173 ;  /* 0x000000ad00c77202 */ /* 0x000fe20000000f00 */
[----:B------:R-:W-:Y:S01]  /*bf40*/  FMUL.FTZ R82, R82, R19 ;  /* 0x0000001352527220 */ /* 0x000fe20000410000 */
[----:B------:R1:W-:Y:S01]  /*bf50*/  MUFU.EX2 R221, R8 ;  /* 0x0000000800dd7308 */ /* 0x0003e20000000800 */
[----:B------:R-:W-:-:S02]  /*bf60*/  IMAD.MOV.U32 R173, RZ, RZ, R158 ;  /* 0x000000ffffad7224 */ /* 0x000fc400078e009e */
[-C--:B------:R-:W-:Y:S01]  /*bf70*/  FMUL.FTZ R83, R83, R19.reuse ;  /* 0x0000001353537220 */ /* 0x080fe20000410000 */
[----:B------:R-:W-:Y:S02]  /*bf80*/  IMAD.MOV.U32 R158, RZ, RZ, R30 ;  /* 0x000000ffff9e7224 */ /* 0x000fe400078e001e */
[-C--:B------:R-:W-:Y:S01]  /*bf90*/  FMUL.FTZ R68, R68, R28.reuse ;  /* 0x0000001c44447220 */ /* 0x080fe20000410000 */
[----:B------:R-:W-:Y:S01]  /*bfa0*/  FMUL.FTZ R69, R69, R28 ;  /* 0x0000001c45457220 */ /* 0x000fe20000410000 */
[-C--:B------:R-:W-:Y:S01]  /*bfb0*/  FMUL.FTZ R70, R70, R19.reuse ;  /* 0x0000001346467220 */ /* 0x080fe20000410000 */
[-C--:B------:R-:W-:Y:S01]  /*bfc0*/  FMUL.FTZ R71, R71, R19.reuse ;  /* 0x0000001347477220 */ /* 0x080fe20000410000 */
[----:B------:R2:W-:Y:S01]  /*bfd0*/  MUFU.EX2 R193, R9 ;  /* 0x0000000900c17308 */ /* 0x0005e20000000800 */
        /* <DEDUP_REMOVED lines=9> */
[----:B------:R-:W-:Y:S01]  /*c070*/  LOP3.LUT R0, R142, UR14, R3, 0x96, !PT ;  /* 0x0000000e8e007c12 */ /* 0x000fe2000f8e9603 */
[-C--:B------:R-:W-:Y:S01]  /*c080*/  FMUL.FTZ R99, R99, R19.reuse ;  /* 0x0000001363637220 */ /* 0x080fe20000410000 */
[----:B------:R-:W-:Y:S01]  /*c090*/  PRMT R3, R2, 0x7772, RZ ;  /* 0x0000777202037816 */ /* 0x000fe200000000ff */
[-C--:B------:R-:W-:Y:S01]  /*c0a0*/  FMUL.FTZ R112, R112, R28.reuse ;  /* 0x0000001c70707220 */ /* 0x080fe20000410000 */
[----:B------:R-:W-:Y:S01]  /*c0b0*/  FMUL.FTZ R113, R113, R28 ;  /* 0x0000001c71717220 */ /* 0x000fe20000410000 */
[-C--:B------:R-:W-:Y:S01]  /*c0c0*/  FMUL.FTZ R114, R114, R19.reuse ;  /* 0x0000001372727220 */ /* 0x080fe20000410000 */
[----:B------:R-:W-:Y:S01]  /*c0d0*/  FMUL.FTZ R115, R115, R19 ;  /* 0x0000001373737220 */ /* 0x000fe20000410000 */
[C---:B--2---:R-:W-:Y:S01]  /*c0e0*/  PRMT R9, R2.reuse, 0x7773, RZ ;  /* 0x0000777302097816 */ /* 0x044fe200000000ff */
[----:B------:R-:W-:Y:S01]  /*c0f0*/  LDSM.16.MT88.4 R48, [R29+0x800] ;  /* 0x000800001d30783b */ /* 0x000fe20000004200 */
[----:B------:R-:W-:-:S02]  /*c100*/  PRMT R10, R2, 0x7771, RZ ;  /* 0x00007771020a7816 */ /* 0x000fc400000000ff */
[----:B------:R-:W-:Y:S01]  /*c110*/  PRMT R30, R3, 0x5410, R9 ;  /* 0x00005410031e7816 */ /* 0x000fe20000000009 */
[----:B------:R-:W-:Y:S01]  /*c120*/  FFMA.FTZ R2, R132, UR7, -R7 ;  /* 0x0000000784027c23 */ /* 0x000fe20008010807 */
[----:B------:R-:W-:Y:S01]  /*c130*/  LOP3.LUT R3, R26, 0xff, RZ, 0xc0, !PT ;  /* 0x000000ff1a037812 */ /* 0x000fe200078ec0ff */
[----:B------:R-:W-:Y:S02]  /*c140*/  LDSM.16.MT88.4 R64, [R140+0x800] ;  /* 0x000800008c40783b */ /* 0x000fe40000004200 */
[----:B------:R1:W-:Y:S01]  /*c150*/  MUFU.EX2 R139, R2 ;  /* 0x00000002008b7308 */ /* 0x0003e20000000800 */
[----:B------:R-:W-:Y:S02]  /*c160*/  PRMT R27, R3, 0x5410, R27 ;  /* 0x00005410031b7816 */ /* 0x000fe4000000001b */
[----:B------:R-:W-:-:S04]  /*c170*/  LOP3.LUT R3, R11, 0xff, RZ, 0xc0, !PT ;  /* 0x000000ff0b037812 */ /* 0x000fc800078ec0ff */
[----:B------:R-:W-:Y:S01]  /*c180*/  PRMT R10, R3, 0x5410, R10 ;  /* 0x00005410030a7816 */ /* 0x000fe2000000000a */
[--C-:B------:R-:W-:Y:S01]  /*c190*/  FFMA.FTZ R3, R195, UR7, -R7.reuse ;  /* 0x00000007c3037c23 */ /* 0x100fe20008010807 */
[----:B-1----:R-:W-:Y:S01]  /*c1a0*/  FFMA.FTZ R2, R191, UR7, -R7 ;  /* 0x00000007bf027c23 */ /* 0x002fe20008010807 */
[----:B------:R-:W-:Y:S01]  /*c1b0*/  IMAD.MOV.U32 R191, RZ, RZ, R157 ;  /* 0x000000ffffbf7224 */ /* 0x000fe200078e009d */
[----:B------:R-:W-:Y:S02]  /*c1c0*/  MOV R157, R138 ;  /* 0x0000008a009d7202 */ /* 0x000fe40000000f00 */
[----:B------:R1:W-:Y:S08]  /*c1d0*/  MUFU.EX2 R138, R2 ;  /* 0x00000002008a7308 */ /* 0x0003f00000000800 */
[----:B------:R2:W-:Y:S01]  /*c1e0*/  MUFU.EX2 R141, R3 ;  /* 0x00000003008d7308 */ /* 0x0005e20000000800 */
[----:B-1----:R-:W-:-:S04]  /*c1f0*/  LOP3.LUT R2, R4, 0xffff, RZ, 0xc0, !PT ;  /* 0x0000ffff04027812 */ /* 0x002fc800078ec0ff */
[----:B------:R-:W-:Y:S02]  /*c200*/  SHF.R.U32.HI R2, RZ, 0x8, R2 ;  /* 0x00000008ff027819 */ /* 0x000fe40000011602 */
[----:B--2---:R-:W-:-:S04]  /*c210*/  LOP3.LUT R3, R4, 0xff, RZ, 0xc0, !PT ;  /* 0x000000ff04037812 */ /* 0x004fc800078ec0ff */
[----:B------:R-:W-:Y:S01]  /*c220*/  PRMT R26, R3, 0x5410, R2 ;  /* 0x00005410031a7816 */ /* 0x000fe20000000002 */
[----:B------:R-:W-:Y:S01]  /*c230*/  FFMA.FTZ R2, R201, UR7, -R12 ;  /* 0x00000007c9027c23 */ /* 0x000fe2000801080c */
[----:B------:R-:W-:Y:S01]  /*c240*/  PRMT R3, R4, 0x7632, R3 ;  /* 0x0000763204037816 */ /* 0x000fe20000000003 */
[----:B------:R-:W-:Y:S02]  /*c250*/  IMAD.MOV.U32 R198, RZ, RZ, R174 ;  /* 0x000000ffffc67224 */ /* 0x000fe400078e00ae */
[----:B------:R1:W-:Y:S01]  /*c260*/  MUFU.EX2 R132, R2 ;  /* 0x0000000200847308 */ /* 0x0003e20000000800 */
[----:B------:R-:W-:Y:S02]  /*c270*/  LOP3.LUT R3, R3, 0xff, RZ, 0xc0, !PT ;  /* 0x000000ff03037812 */ /* 0x000fe400078ec0ff */
[----:B------:R-:W-:Y:S02]  /*c280*/  MOV R174, R31 ;  /* 0x0000001f00ae7202 */ /* 0x000fe40000000f00 */
[----:B------:R-:W-:-:S02]  /*c290*/  PRMT R31, R24, 0x5410, R25 ;  /* 0x00005410181f7816 */ /* 0x000fc40000000019 */
[----:B------:R-:W-:Y:S02]  /*c2a0*/  MOV R197, R156 ;  /* 0x0000009c00c57202 */ /* 0x000fe40000000f00 */
[----:B------:R-:W-:Y:S02]  /*c2b0*/  MOV R156, R184 ;  /* 0x000000b8009c7202 */ /* 0x000fe40000000f00 */
[----:B------:R2:W3:Y:S01]  /*c2c0*/  MUFU.EX2 R184, R8 ;  /* 0x0000000800b87308 */ /* 0x0004e20000000800 */
[----:B-1----:R-:W-:-:S04]  /*c2d0*/  SHF.R.U32.HI R2, RZ, 0x18, R4 ;  /* 0x00000018ff027819 */ /* 0x002fc80000011604 */
[----:B------:R-:W-:Y:S01]  /*c2e0*/  PRMT R25, R3, 0x5410, R2 ;  /* 0x0000541003197816 */ /* 0x000fe20000000002 */
[--C-:B------:R-:W-:Y:S01]  /*c2f0*/  FFMA.FTZ R2, R200, UR7, -R12.reuse ;  /* 0x00000007c8027c23 */ /* 0x100fe2000801080c */
[----:B------:R-:W-:Y:S01]  /*c300*/  FFMA.FTZ R7, R190, UR7, -R7 ;  /* 0x00000007be077c23 */ /* 0x000fe20008010807 */
[--C-:B------:R-:W-:Y:S01]  /*c310*/  FFMA.FTZ R4, R196, UR7, -R12.reuse ;  /* 0x00000007c4047c23 */ /* 0x100fe2000801080c */
[----:B--2---:R-:W-:Y:S01]  /*c320*/  FFMA.FTZ R8, R192, UR7, -R12 ;  /* 0x00000007c0087c23 */ /* 0x004fe2000801080c */
[----:B------:R-:W-:Y:S02]  /*c330*/  MOV R192, R137 ;  /* 0x0000008900c07202 */ /* 0x000fe40000000f00 */
[----:B------:R1:W-:Y:S01]  /*c340*/  MUFU.EX2 R137, R2 ;  /* 0x0000000200897308 */ /* 0x0003e20000000800 */
[----:B------:R-:W-:Y:S01]  /*c350*/  HMMA.16816.F32 R160, R20, R34, R80 ;  /* 0x0000002214a0723c */ /* 0x000fe20000001850 */
[----:B------:R-:W-:Y:S01]  /*c360*/  PRMT R3, R0, 0x7632, R3 ;  /* 0x0000763200037816 */ /* 0x000fe20000000003 */
[----:B------:R-:W-:-:S05]  /*c370*/  FFMA.FTZ R12, R188, UR7, -R13 ;  /* 0x00000007bc0c7c23 */ /* 0x000fca000801080d */
[----:B------:R2:W4:Y:S01]  /*c380*/  MUFU.EX2 R142, R7 ;  /* 0x00000007008e7308 */ /* 0x0005220000000800 */
[----:B-1----:R-:W-:-:S07]  /*c390*/  LOP3.LUT R2, R0, 0xffff, RZ, 0xc0, !PT ;  /* 0x0000ffff00027812 */ /* 0x002fce00078ec0ff */
[----:B------:R1:W5:Y:S01]  /*c3a0*/  MUFU.EX2 R35, R4 ;  /* 0x0000000400237308 */ /* 0x0003620000000800 */
[----:B------:R-:W-:Y:S01]  /*c3b0*/  HMMA.16816.F32 R68, R20, R32, R68 ;  /* 0x000000201444723c */ /* 0x000fe20000001844 */
[----:B------:R-:W-:Y:S01]  /*c3c0*/  MOV R196, R175 ;  /* 0x000000af00c47202 */ /* 0x000fe20000000f00 */
[----:B------:R-:W5:Y:S01]  /*c3d0*/  LDSM.16.MT88.4 R80, [R176+0xb800] ;  /* 0x00b80000b050783b */ /* 0x000f620000004200 */
[----:B------:R-:W-:Y:S02]  /*c3e0*/  SHF.R.U32.HI R2, RZ, 0x8, R2 ;  /* 0x00000008ff027819 */ /* 0x000fe40000011602 */
[----:B--2---:R-:W-:Y:S02]  /*c3f0*/  LOP3.LUT R7, R0, 0xff, RZ, 0xc0, !PT ;  /* 0x000000ff00077812 */ /* 0x004fe400078ec0ff */
[----:B------:R-:W-:Y:S02]  /*c400*/  LOP3.LUT R3, R3, 0xff, RZ, 0xc0, !PT ;  /* 0x000000ff03037812 */ /* 0x000fe400078ec0ff */
[----:B------:R-:W-:Y:S01]  /*c410*/  PRMT R9, R7, 0x5410, R2 ;  /* 0x0000541007097816 */ /* 0x000fe20000000002 */
[--C-:B------:R-:W-:Y:S01]  /*c420*/  FFMA.FTZ R2, R189, UR7, -R13.reuse ;  /* 0x00000007bd027c23 */ /* 0x100fe2000801080d */
[----:B-1----:R-:W-:Y:S01]  /*c430*/  SHF.R.U32.HI R4, RZ, 0x18, R0 ;  /* 0x00000018ff047819 */ /* 0x002fe20000011600 */
[----:B------:R-:W-:Y:S01]  /*c440*/  FFMA.FTZ R0, R203, UR7, -R13 ;  /* 0x00000007cb007c23 */ /* 0x000fe2000801080d */
[----:B------:R-:W-:-:S03]  /*c450*/  LOP3.LUT R7, R30, 0xff00ff, RZ, 0xc0, !PT ;  /* 0x00ff00ff1e077812 */ /* 0x000fc600078ec0ff */
[----:B------:R1:W-:Y:S01]  /*c460*/  MUFU.EX2 R33, R0 ;  /* 0x0000000000217308 */ /* 0x0003e20000000800 */
[----:B------:R-:W-:Y:S02]  /*c470*/  PRMT R24, R3, 0x5410, R4 ;  /* 0x0000541003187816 */ /* 0x000fe40000000004 */
[--C-:B------:R-:W-:Y:S02]  /*c480*/  HSET2.LE.AND R3, R27, R6.reuse, PT ;  /* 0x000000061b037233 */ /* 0x100fe40003803000 */
[----:B------:R-:W-:-:S03]  /*c490*/  HSET2.LE.AND R11, R7, R6, PT ;  /* 0x00000006070b7233 */ /* 0x000fc60003803000 */
[----:B------:R2:W5:Y:S01]  /*c4a0*/  MUFU.EX2 R34, R8 ;  /* 0x0000000800227308 */ /* 0x0005620000000800 */
[----:B------:R-:W-:Y:S01]  /*c4b0*/  HSET2.LE.AND R7, R26, R6, PT ;  /* 0x000000061a077233 */ /* 0x000fe20003803000 */
[----:B------:R-:W-:Y:S02]  /*c4c0*/  IMAD.MOV.U32 R175, RZ, RZ, R156 ;  /* 0x000000ffffaf7224 */ /* 0x000fe400078e009c */
[----:B-1----:R-:W-:-:S04]  /*c4d0*/  FFMA.FTZ R0, R179, UR7, -R13 ;  /* 0x00000007b3007c23 */ /* 0x002fc8000801080d */
[----:B------:R-:W-:Y:S01]  /*c4e0*/  MUFU.EX2 R12, R12 ;  /* 0x0000000c000c7308 */ /* 0x000fe20000000800 */
[----:B------:R-:W-:-:S07]  /*c4f0*/  FMUL.FTZ R26, R130, R19 ;  /* 0x00000013821a7220 */ /* 0x000fce0000410000 */
[----:B------:R3:W1:Y:S01]  /*c500*/  MUFU.EX2 R13, R2 ;  /* 0x00000002000d7308 */ /* 0x0006620000000800 */
[----:B------:R-:W-:-:S07]  /*c510*/  HSET2.LE.AND R10, R10, R6, PT ;  /* 0x000000060a0a7233 */ /* 0x000fce0003803000 */
[----:B------:R4:W1:Y:S01]  /*c520*/  MUFU.EX2 R32, R0 ;  /* 0x0000000000207308 */ /* 0x0008620000000800 */
[--C-:B--2---:R-:W-:Y:S02]  /*c530*/  HSET2.LE.AND R8, R25, R6.reuse, PT ;  /* 0x0000000619087233 */ /* 0x104fe40003803000 */
[----:B------:R-:W-:Y:S02]  /*c540*/  HSET2.LE.AND R9, R9, R6, PT ;  /* 0x0000000609097233 */ /* 0x000fe40003803000 */
[----:B---3--:R-:W-:-:S04]  /*c550*/  F2FP.F16.F32.PACK_AB R2, R184, R193 ;  /* 0x000000c1b802723e */ /* 0x008fc800000000ff */
[----:B------:R-:W-:Y:S02]  /*c560*/  LOP3.LUT R130, R2, R3, RZ, 0xc0, !PT ;  /* 0x0000000302827212 */ /* 0x000fe400078ec0ff */
[----:B----4-:R-:W-:Y:S02]  /*c570*/  LOP3.LUT R0, R31, 0xff00ff, RZ, 0xc0, !PT ;  /* 0x00ff00ff1f007812 */ /* 0x010fe400078ec0ff */
[----:B------:R-:W-:Y:S01]  /*c580*/  F2FP.F16.F32.PACK_AB R2, R185, R221 ;  /* 0x000000ddb902723e */ /* 0x000fe200000000ff */
[----:B------:R-:W-:Y:S02]  /*c590*/  IMAD.MOV.U32 R190, RZ, RZ, R173 ;  /* 0x000000ffffbe7224 */ /* 0x000fe400078e00ad */
[--C-:B------:R-:W-:Y:S02]  /*c5a0*/  HSET2.LE.AND R4, R0, R6.reuse, PT ;  /* 0x0000000600047233 */ /* 0x100fe40003803000 */
[----:B------:R-:W-:Y:S01]  /*c5b0*/  HSET2.LE.AND R6, R24, R6, PT ;  /* 0x0000000618067233 */ /* 0x000fe20003803000 */
[----:B------:R-:W-:Y:S01]  /*c5c0*/  FMUL.FTZ R24, R128, R28 ;  /* 0x0000001c80187220 */ /* 0x000fe20000410000 */
[----:B------:R-:W-:-:S02]  /*c5d0*/  MOV R195, R172 ;  /* 0x000000ac00c37202 */ /* 0x000fc40000000f00 */
[----:B------:R-:W-:Y:S02]  /*c5e0*/  MOV R201, R174 ;  /* 0x000000ae00c97202 */ /* 0x000fe40000000f00 */
[----:B------:R-:W-:Y:S02]  /*c5f0*/  MOV R189, R175 ;  /* 0x000000af00bd7202 */ /* 0x000fe40000000f00 */
[----:B------:R-:W-:Y:S01]  /*c600*/  F2FP.F16.F32.PACK_AB R0, R142, R141 ;  /* 0x0000008d8e00723e */ /* 0x000fe200000000ff */
[----:B------:R-:W2:Y:S01]  /*c610*/  LDSM.16.MT88.4 R172, [R143+0xa800] ;  /* 0x00a800008fac783b */ /* 0x000ea20000004200 */
[----:B------:R-:W-:Y:S01]  /*c620*/  LOP3.LUT R128, R2, R7, RZ, 0xc0, !PT ;  /* 0x0000000702807212 */ /* 0x000fe200078ec0ff */
[----:B------:R-:W-:Y:S01]  /*c630*/  FMUL.FTZ R27, R131, R19 ;  /* 0x00000013831b7220 */ /* 0x000fe20000410000 */
[----:B-----5:R-:W-:Y:S02]  /*c640*/  F2FP.F16.F32.PACK_AB R2, R35, R132 ;  /* 0x000000842302723e */ /* 0x020fe400000000ff */
[----:B------:R-:W-:-:S02]  /*c650*/  LOP3.LUT R131, R0, R4, RZ, 0xc0, !PT ;  /* 0x0000000400837212 */ /* 0x000fc400078ec0ff */
[----:B------:R-:W-:Y:S01]  /*c660*/  F2FP.F16.F32.PACK_AB R0, R138, R139 ;  /* 0x0000008b8a00723e */ /* 0x000fe200000000ff */
[C---:B------:R-:W-:Y:S01]  /*c670*/  HMMA.16816.F32 R84, R20.reuse, R36, R84 ;  /* 0x000000241454723c */ /* 0x040fe20000001854 */
[----:B------:R-:W-:Y:S01]  /*c680*/  LOP3.LUT R124, R2, R9, RZ, 0xc0, !PT ;  /* 0x00000009027c7212 */ /* 0x000fe200078ec0ff */
[----:B------:R-:W-:Y:S01]  /*c690*/  FMUL.FTZ R25, R129, R28 ;  /* 0x0000001c81197220 */ /* 0x000fe20000410000 */
[----:B------:R-:W-:Y:S02]  /*c6a0*/  F2FP.F16.F32.PACK_AB R3, R34, R137 ;  /* 0x000000892203723e */ /* 0x000fe400000000ff */
[----:B-1----:R-:W-:Y:S01]  /*c6b0*/  F2FP.F16.F32.PACK_AB R2, R12, R13 ;  /* 0x0000000d0c02723e */ /* 0x002fe200000000ff */
[----:B------:R-:W-:Y:S01]  /*c6c0*/  IMAD.MOV.U32 R203, RZ, RZ, R158 ;  /* 0x000000ffffcb7224 */ /* 0x000fe200078e009e */
[----:B------:R-:W-:Y:S01]  /*c6d0*/  LOP3.LUT R129, R0, R8, RZ, 0xc0, !PT ;  /* 0x0000000800817212 */ /* 0x000fe200078ec0ff */
[----:B------:R-:W-:Y:S01]  /*c6e0*/  HMMA.16816.F32 R36, R20, R38, R96 ;  /* 0x000000261424723c */ /* 0x000fe20000001860 */
[----:B------:R-:W1:Y:S01]  /*c6f0*/  LDSM.16.MT88.4 R96, [R143+0xb800] ;  /* 0x00b800008f60783b */ /* 0x000e620000004200 */
[----:B------:R-:W-:-:S02]  /*c700*/  MOV R200, R157 ;  /* 0x0000009d00c87202 */ /* 0x000fc40000000f00 */
[----:B------:R-:W-:Y:S02]  /*c710*/  MOV R179, R159 ;  /* 0x0000009f00b37202 */ /* 0x000fe40000000f00 */
[----:B------:R-:W-:Y:S01]  /*c720*/  F2FP.F16.F32.PACK_AB R0, R32, R33 ;  /* 0x000000212000723e */ /* 0x000fe200000000ff */
[----:B------:R-:W-:Y:S01]  /*c730*/  LDSM.16.MT88.4 R156, [R176+0xa800] ;  /* 0x00a80000b09c783b */ /* 0x000fe20000004200 */
[----:B------:R-:W-:Y:S01]  /*c740*/  HMMA.16816.F32 R52, R20, R46, R112 ;  /* 0x0000002e1434723c */ /* 0x000fe20000001870 */
[----:B------:R-:W-:Y:S02]  /*c750*/  LOP3.LUT R126, R3, R10, RZ, 0xc0, !PT ;  /* 0x0000000a037e7212 */ /* 0x000fe400078ec0ff */
[----:B------:R-:W3:Y:S01]  /*c760*/  LDSM.16.MT88.4 R112, [R29+0x1800] ;  /* 0x001800001d70783b */ /* 0x000ee20000004200 */
[----:B------:R-:W-:-:S03]  /*c770*/  LOP3.LUT R127, R2, R11, RZ, 0xc0, !PT ;  /* 0x0000000b027f7212 */ /* 0x000fc600078ec0ff */
[----:B------:R-:W4:Y:S01]  /*c780*/  LDSM.16.MT88.4 R8, [R140+0x1800] ;  /* 0x001800008c08783b */ /* 0x000f220000004200 */
[----:B------:R-:W-:Y:S01]  /*c790*/  LOP3.LUT R125, R0, R6, RZ, 0xc0, !PT ;  /* 0x00000006007d7212 */ /* 0x000fe200078ec0ff */
[----:B------:R-:W-:Y:S01]  /*c7a0*/  FFMA.FTZ R0, R179, R28, R189 ;  /* 0x0000001cb3007223 */ /* 0x000fe200000100bd */
[-C--:B------:R-:W-:Y:S01]  /*c7b0*/  FFMA.FTZ R4, R203, R19.reuse, R202 ;  /* 0x00000013cb047223 */ /* 0x080fe200000100ca */
        /* <DEDUP_REMOVED lines=37> */
[C---:B------:R-:W-:Y:S08]  /*ca10*/  HMMA.16816.F32 R72, R124.reuse, R80, R72 ;  /* 0x000000507c48723c */ /* 0x040ff00000001848 */
[----:B------:R-:W-:Y:S08]  /*ca20*/  HMMA.16816.F32 R76, R124, R82, R76 ;  /* 0x000000527c4c723c */ /* 0x000ff0000000184c */
[C---:B------:R-:W-:Y:S08]  /*ca30*/  HMMA.16816.F32 R68, R128.reuse, R80, R68 ;  /* 0x000000508044723c */ /* 0x040ff00000001844 */
[----:B------:R-:W-:Y:S08]  /*ca40*/  HMMA.16816.F32 R80, R128, R82, R160 ;  /* 0x000000528050723c */ /* 0x000ff000000018a0 */
[C---:B--2---:R-:W-:Y:S08]  /*ca50*/  HMMA.16816.F32 R164, R124.reuse, R172, R164 ;  /* 0x000000ac7ca4723c */ /* 0x044ff000000018a4 */
        /* <DEDUP_REMOVED lines=13> */
[C---:B---3--:R-:W-:Y:S08]  /*cb30*/  HMMA.16816.F32 R104, R124.reuse, R112, R104 ;  /* 0x000000707c68723c */ /* 0x048ff00000001868 */
[----:B------:R-:W-:Y:S08]  /*cb40*/  HMMA.16816.F32 R108, R124, R114, R108 ;  /* 0x000000727c6c723c */ /* 0x000ff0000000186c */
        /* <DEDUP_REMOVED lines=11> */
[C---:B------:R-:W-:Y:S08]  /*cc00*/  HMMA.16816.F32 R36, R128.reuse, R48, R236 ;  /* 0x000000308024723c */ /* 0x040ff000000018ec */
[----:B------:R-:W-:Y:S08]  /*cc10*/  HMMA.16816.F32 R52, R128, R64, R208 ;  /* 0x000000408034723c */ /* 0x000ff000000018d0 */
[----:B----4-:R-:W-:Y:S08]  /*cc20*/  HMMA.16816.F32 R120, R124, R8, R120 ;  /* 0x000000087c78723c */ /* 0x010ff00000001878 */
[C---:B------:R-:W-:Y:S08]  /*cc30*/  HMMA.16816.F32 R156, R128.reuse, R158, R248 ;  /* 0x0000009e809c723c */ /* 0x040ff000000018f8 */
[C---:B------:R-:W-:Y:S08]  /*cc40*/  HMMA.16816.F32 R48, R128.reuse, R50, R232 ;  /* 0x000000328030723c */ /* 0x040ff000000018e8 */
[C---:B------:R-:W-:Y:S08]  /*cc50*/  HMMA.16816.F32 R64, R128.reuse, R66, R204 ;  /* 0x000000428040723c */ /* 0x040ff000000018cc */
[----:B------:R-:W-:Y:S08]  /*cc60*/  HMMA.16816.F32 R116, R128, R8, R116 ;  /* 0x000000088074723c */ /* 0x000ff00000001874 */
[-C--:B------:R-:W-:Y:S08]  /*cc70*/  HMMA.16816.F32 R124, R124, R10.reuse, R180 ;  /* 0x0000000a7c7c723c */ /* 0x080ff000000018b4 */
[----:B------:R-:W-:Y:S01]  /*cc80*/  HMMA.16816.F32 R128, R128, R10, R24 ;  /* 0x0000000a8080723c */ /* 0x000fe20000001818 */
[----:B------:R-:W-:-:S04]  /*cc90*/  NOP ;  /* 0x0000000000007918 */ /* 0x000fc80000000000 */
[----:B--2---:R-:W-:-:S15]  /*cca0*/  BRA.U !UP1, `(.L_x_2290) ;  /* 0x0000007109707547 */ /* 0x004fde000b800000 */
[----:B------:R-:W2:Y:S01]  /*ccb0*/  LDL R197, [R1+0x34] ;  /* 0x0000340001c57983 */ /* 0x000ea20000100800 */
[----:B------:R-:W1:Y:S03]  /*ccc0*/  LDC.64 R2, c[0x0][0x3c0] ;  /* 0x0000f000ff027b82 */ /* 0x000e660000000a00 */
[----:B------:R-:W3:Y:S04]  /*ccd0*/  LDL R198, [R1+0x3c] ;  /* 0x00003c0001c67983 */ /* 0x000ee80000100800 */
[----:B------:R-:W4:Y:S04]  /*cce0*/  LDL R199, [R1+0x38] ;  /* 0x0000380001c77983 */ /* 0x000f280000100800 */
[----:B------:R-:W5:Y:S01]  /*ccf0*/  LDL R230, [R1+0x8] ;  /* 0x0000080001e67983 */ /* 0x000f620000100800 */
[----:B------:R-:W-:Y:S01]  /*cd00*/  UIADD3 UR6, UPT, UPT, UR4, -0x4, URZ ;  /* 0xfffffffc04067890 */ /* 0x000fe2000fffe0ff */
[----:B------:R-:W-:-:S04]  /*cd10*/  DEPBAR.LE SB0, 0x0 ;  /* 0x000080000000791a */ /* 0x000fc80000000000 */
[----:B------:R-:W-:Y:S02]  /*cd20*/  IMAD.SHL.U32 R247, R222, 0x40, RZ ;  /* 0x00000040def77824 */ /* 0x000fe400078e00ff */
[----:B-1----:R-:W-:-:S04]  /*cd30*/  IMAD.WIDE.U32 R10, R2, UR6, RZ ;  /* 0x00000006020a7c25 */ /* 0x002fc8000f8e00ff */
[----:B------:R-:W-:Y:S02]  /*cd40*/  IMAD.SHL.U32 R8, R10, 0x20, RZ ;  /* 0x000000200a087824 */ /* 0x000fe400078e00ff */
[----:B------:R-:W-:Y:S01]  /*cd50*/  IMAD R0, R3, UR6, R11 ;  /* 0x0000000603007c24 */ /* 0x000fe2000f8e020b */
[----:B------:R-:W-:Y:S01]  /*cd60*/  SHF.R.U32.HI R186, RZ, 0x1, R222 ;  /* 0x00000001ffba7819 */ /* 0x000fe200000116de */
[----:B------:R-:W-:Y:S01]  /*cd70*/  IMAD.SHL.U32 R6, R222, 0x20, RZ ;  /* 0x00000020de067824 */ /* 0x000fe200078e00ff */
[----:B------:R-:W-:Y:S02]  /*cd80*/  LEA R8, P0, R2, R8, 0x4 ;  /* 0x0000000802087211 */ /* 0x000fe400078020ff */
[----:B------:R-:W-:Y:S02]  /*cd90*/  SHF.L.U64.HI R4, R10, 0x5, R0 ;  /* 0x000000050a047819 */ /* 0x000fe40000010200 */
[----:B------:R-:W-:Y:S02]  /*cda0*/  LOP3.LUT R9, R247, 0x200, RZ, 0xc0, !PT ;  /* 0x00000200f7097812 */ /* 0x000fe400078ec0ff */
[----:B------:R-:W-:-:S02]  /*cdb0*/  LOP3.LUT R240, R186, 0x8, RZ, 0xc0, !PT ;  /* 0x00000008baf07812 */ /* 0x000fc400078ec0ff */
[----:B------:R-:W-:Y:S02]  /*cdc0*/  LEA.HI.X R11, R2, R4, R3, 0x4, P0 ;  /* 0x00000004020b7211 */ /* 0x000fe400000f2403 */
[----:B------:R-:W-:Y:S02]  /*cdd0*/  LOP3.LUT R7, R247, 0x400, RZ, 0xc0, !PT ;  /* 0x00000400f7077812 */ /* 0x000fe400078ec0ff */
[----:B------:R-:W-:Y:S01]  /*cde0*/  LOP3.LUT R9, R9, 0x7c00, R6, 0xf8, !PT ;  /* 0x00007c0009097812 */ /* 0x000fe200078ef806 */
[----:B------:R-:W-:-:S05]  /*cdf0*/  IMAD.MOV.U32 R13, RZ, RZ, 0x20 ;  /* 0x00000020ff0d7424 */ /* 0x000fca00078e00ff */
[----:B------:R-:W-:Y:S01]  /*ce00*/  SEL R13, R13, 0xffffffe0, !P2 ;  /* 0xffffffe00d0d7807 */ /* 0x000fe20005000000 */
[----:B------:R-:W-:Y:S01]  /*ce10*/  BAR.SYNC.DEFER_BLOCKING 0x0 ;  /* 0x0000000000007b1d */ /* 0x000fe20000010000 */
[----:B--2---:R-:W-:-:S04]  /*ce20*/  LOP3.LUT R187, R197, 0x38, RZ, 0xc0, !PT ;  /* 0x00000038c5bb7812 */ /* 0x004fc800078ec0ff */
[----:B------:R-:W-:Y:S02]  /*ce30*/  LOP3.LUT R252, R187, 0x1c0, R247, 0xf8, !PT ;  /* 0x000001c0bbfc7812 */ /* 0x000fe400078ef8f7 */
[----:B---3--:R-:W-:Y:S02]  /*ce40*/  LEA R6, P3, R10, R198, 0x6 ;  /* 0x000000c60a067211 */ /* 0x008fe400078630ff */
[C---:B------:R-:W-:Y:S02]  /*ce50*/  LOP3.LUT R4, R252.reuse, 0x8, R222, 0x78, !PT ;  /* 0x00000008fc047812 */ /* 0x040fe400078e78de */
[----:B------:R-:W-:Y:S02]  /*ce60*/  LOP3.LUT R3, R252, R240, RZ, 0x3c, !PT ;  /* 0x000000f0fc037212 */ /* 0x000fe400078e3cff */
[----:B------:R-:W-:Y:S01]  /*ce70*/  LEA R2, P0, R8, R198, 0x1 ;  /* 0x000000c608027211 */ /* 0x000fe200078008ff */
[----:B------:R-:W-:Y:S01]  /*ce80*/  IMAD R4, R4, 0x2, R7 ;  /* 0x0000000204047824 */ /* 0x000fe200078e0207 */
[----:B------:R-:W-:-:S02]  /*ce90*/  LOP3.LUT R9, R9, R3, RZ, 0xfc, !PT ;  /* 0x0000000309097212 */ /* 0x000fc400078efcff */
        /* <DEDUP_REMOVED lines=10> */
[----:B------:R-:W-:Y:S04]  /*cf40*/  LDSM.16.M88.4 R24, [R0] ;  /* 0x000000000018783b */ /* 0x000fe80000000200 */
[----:B------:R-:W3:Y:S04]  /*cf50*/  LDSM.16.M88.4 R20, [R4+UR5+0x8000] ;  /* 0x008000050414783b */ /* 0x000ee80008000200 */
[----:B------:R-:W4:Y:S04]  /*cf60*/  LDSM.16.M88.4 R8, [R0+0x2000] ;  /* 0x002000000008783b */ /* 0x000f280000000200 */
[----:B------:R-:W4:Y:S01]  /*cf70*/  LDSM.16.M88.4 R32, [R4+UR5+0x8800] ;  /* 0x008800050420783b */ /* 0x000f220008000200 */
[----:B-1----:R-:W-:-:S03]  /*cf80*/  IMAD.IADD R6, R13, 0x1, R0 ;  /* 0x000000010d067824 */ /* 0x002fc600078e0200 */
[----:B------:R-:W0:Y:S04]  /*cf90*/  LDGDEPBAR ;  /* 0x00000000000079af */ /* 0x000e280000000000 */
[----:B------:R-:W-:Y:S01]  /*cfa0*/  LDSM.16.M88.4 R28, [R6+0x2000] ;  /* 0x00200000061c783b */ /* 0x000fe20000000200 */
[----:B--2---:R-:W-:-:S04]  /*cfb0*/  VIADD R3, R4, UR5 ;  /* 0x0000000504037c36 */ /* 0x004fc80008000000 */
[----:B------:R-:W-:-:S05]  /*cfc0*/  IMAD.IADD R7, R3, 0x1, R13 ;  /* 0x0000000103077824 */ /* 0x000fca00078e020d */
[----:B------:R-:W1:Y:S04]  /*cfd0*/  LDSM.16.M88.4 R176, [R7+0x8000] ;  /* 0x0080000007b0783b */ /* 0x000e680000000200 */
[----:B------:R-:W2:Y:S01]  /*cfe0*/  LDSM.16.M88.4 R140, [R7+0x8800] ;  /* 0x00880000078c783b */ /* 0x000ea20000000200 */
[----:B-----5:R-:W-:Y:S02]  /*cff0*/  IMAD.IADD R2, R230, 0x1, R0 ;  /* 0x00000001e6027824 */ /* 0x020fe400078e0200 */
[----:B------:R-:W-:Y:S01]  /*d000*/  IMAD.IADD R3, R3, 0x1, R230 ;  /* 0x0000000103037824 */ /* 0x000fe200078e02e6 */
[-C--:B---3--:R-:W-:Y:S04]  /*d010*/  HMMA.16816.F32 R216, R24, R20.reuse, RZ ;  /* 0x0000001418d8723c */ /* 0x088fe800000018ff */
[----:B------:R-:W-:Y:S04]  /*d020*/  LDSM.16.M88.4 R180, [R3+0x8000] ;  /* 0x0080000003b4783b */ /* 0x000fe80000000200 */
[C---:B----4-:R-:W-:Y:S08]  /*d030*/  HMMA.16816.F32 R192, R8.reuse, R20, RZ ;  /* 0x0000001408c0723c */ /* 0x050ff000000018ff */
[-C--:B------:R-:W-:Y:S08]  /*d040*/  HMMA.16816.F32 R204, R8, R22.reuse, RZ ;  /* 0x0000001608cc723c */ /* 0x080ff000000018ff */
[C---:B------:R-:W-:Y:S01]  /*d050*/  HMMA.16816.F32 R212, R24.reuse, R22, RZ ;  /* 0x0000001618d4723c */ /* 0x040fe200000018ff */
[----:B------:R-:W3:Y:S07]  /*d060*/  LDSM.16.M88.4 R20, [R6] ;  /* 0x000000000614783b */ /* 0x000eee0000000200 */
[-C--:B------:R-:W-:Y:S08]  /*d070*/  HMMA.16816.F32 R200, R24, R32.reuse, RZ ;  /* 0x0000002018c8723c */ /* 0x080ff000000018ff */
[C---:B------:R-:W-:Y:S08]  /*d080*/  HMMA.16816.F32 R188, R8.reuse, R32, RZ ;  /* 0x0000002008bc723c */ /* 0x040ff000000018ff */
[-C--:B------:R-:W-:Y:S01]  /*d090*/  HMMA.16816.F32 R196, R8, R34.reuse, RZ ;  /* 0x0000002208c4723c */ /* 0x080fe200000018ff */
[----:B------:R-:W4:Y:S07]  /*d0a0*/  LDSM.16.M88.4 R8, [R2+0x2000] ;  /* 0x002000000208783b */ /* 0x000f2e0000000200 */
[----:B------:R-:W-:Y:S01]  /*d0b0*/  HMMA.16816.F32 R24, R24, R34, RZ ;  /* 0x000000221818723c */ /* 0x000fe200000018ff */
[----:B------:R-:W5:Y:S07]  /*d0c0*/  LDSM.16.M88.4 R32, [R3+0x8800] ;  /* 0x008800000320783b */ /* 0x000f6e0000000200 */
[C---:B-1----:R-:W-:Y:S08]  /*d0d0*/  HMMA.16816.F32 R208, R28.reuse, R176, R192 ;  /* 0x000000b01cd0723c */ /* 0x042ff000000018c0 */
[C---:B--2---:R-:W-:Y:S08]  /*d0e0*/  HMMA.16816.F32 R188, R28.reuse, R140, R188 ;  /* 0x0000008c1cbc723c */ /* 0x044ff000000018bc */
[C---:B------:R-:W-:Y:S08]  /*d0f0*/  HMMA.16816.F32 R192, R28.reuse, R178, R204 ;  /* 0x000000b21cc0723c */ /* 0x040ff000000018cc */
[----:B------:R-:W-:Y:S01]  /*d100*/  HMMA.16816.F32 R28, R28, R142, R196 ;  /* 0x0000008e1c1c723c */ /* 0x000fe200000018c4 */
[----:B------:R-:W-:-:S02]  /*d110*/  IMAD.IADD R12, R13, 0x1, R2 ;  /* 0x000000010d0c7824 */ /* 0x000fc400078e0202 */
[----:B------:R-:W-:-:S05]  /*d120*/  IMAD.IADD R13, R13, 0x1, R3 ;  /* 0x000000010d0d7824 */ /* 0x000fca00078e0203 */
[C---:B---3--:R-:W-:Y:S08]  /*d130*/  HMMA.16816.F32 R204, R20.reuse, R140, R200 ;  /* 0x0000008c14cc723c */ /* 0x048ff000000018c8 */
[C---:B------:R-:W-:Y:S08]  /*d140*/  HMMA.16816.F32 R216, R20.reuse, R176, R216 ;  /* 0x000000b014d8723c */ /* 0x040ff000000018d8 */
[C---:B------:R-:W-:Y:S08]  /*d150*/  HMMA.16816.F32 R200, R20.reuse, R178, R212 ;  /* 0x000000b214c8723c */ /* 0x040ff000000018d4 */
[----:B------:R-:W-:Y:S01]  /*d160*/  HMMA.16816.F32 R140, R20, R142, R24 ;  /* 0x0000008e148c723c */ /* 0x000fe20000001818 */
[----:B------:R-:W1:Y:S04]  /*d170*/  LDSM.16.M88.4 R20, [R2] ;  /* 0x000000000214783b */ /* 0x000e680000000200 */
[----:B------:R-:W-:Y:S03]  /*d180*/  LDSM.16.M88.4 R24, [R13+0x8000] ;  /* 0x008000000d18783b */ /* 0x000fe60000000200 */
[C---:B----4-:R-:W-:Y:S08]  /*d190*/  HMMA.16816.F32 R196, R8.reuse, R180, R208 ;  /* 0x000000b408c4723c */ /* 0x050ff000000018d0 */
[C---:B-----5:R-:W-:Y:S08]  /*d1a0*/  HMMA.16816.F32 R188, R8.reuse, R32, R188 ;  /* 0x0000002008bc723c */ /* 0x060ff000000018bc */
[C---:B------:R-:W-:Y:S08]  /*d1b0*/  HMMA.16816.F32 R192, R8.reuse, R182, R192 ;  /* 0x000000b608c0723c */ /* 0x040ff000000018c0 */
[----:B------:R-:W-:Y:S01]  /*d1c0*/  HMMA.16816.F32 R176, R8, R34, R28 ;  /* 0x0000002208b0723c */ /* 0x000fe2000000181c */
[----:B------:R-:W2:Y:S04]  /*d1d0*/  LDSM.16.M88.4 R8, [R12+0x2000] ;  /* 0x002000000c08783b */ /* 0x000ea80000000200 */
[----:B------:R-:W3:Y:S03]  /*d1e0*/  LDSM.16.M88.4 R28, [R13+0x8800] ;  /* 0x008800000d1c783b */ /* 0x000ee60000000200 */
[C---:B-1----:R-:W-:Y:S08]  /*d1f0*/  HMMA.16816.F32 R212, R20.reuse, R180, R216 ;  /* 0x000000b414d4723c */ /* 0x042ff000000018d8 */
[C---:B------:R-:W-:Y:S01]  /*d200*/  HMMA.16816.F32 R208, R20.reuse, R182, R200 ;  /* 0x000000b614d0723c */ /* 0x040fe200000018c8 */
[----:B------:R-:W-:Y:S07]  /*d210*/  LDSM.16.M88.4 R180, [R4+UR5+0x9800] ;  /* 0x0098000504b4783b */ /* 0x000fee0008000200 */
[C---:B------:R-:W-:Y:S08]  /*d220*/  HMMA.16816.F32 R204, R20.reuse, R32, R204 ;  /* 0x0000002014cc723c */ /* 0x040ff000000018cc */
[----:B------:R-:W-:Y:S01]  /*d230*/  HMMA.16816.F32 R140, R20, R34, R140 ;  /* 0x00000022148c723c */ /* 0x000fe2000000188c */
[----:B------:R-:W1:Y:S07]  /*d240*/  LDSM.16.M88.4 R20, [R12] ;  /* 0x000000000c14783b */ /* 0x000e6e0000000200 */
[C---:B--2---:R-:W-:Y:S08]  /*d250*/  HMMA.16816.F32 R32, R8.reuse, R24, R196 ;  /* 0x000000180820723c */ /* 0x044ff000000018c4 */
[C---:B------:R-:W-:Y:S08]  /*d260*/  HMMA.16816.F32 R192, R8.reuse, R26, R192 ;  /* 0x0000001a08c0723c */ /* 0x040ff000000018c0 */
[C---:B---3--:R-:W-:Y:S08]  /*d270*/  HMMA.16816.F32 R188, R8.reuse, R28, R188 ;  /* 0x0000001c08bc723c */ /* 0x048ff000000018bc */
[----:B------:R-:W-:Y:S01]  /*d280*/  HMMA.16816.F32 R200, R8, R30, R176 ;  /* 0x0000001e08c8723c */ /* 0x000fe200000018b0 */
[----:B------:R-:W2:Y:S04]  /*d290*/  LDSM.16.M88.4 R8, [R0+0x6000] ;  /* 0x006000000008783b */ /* 0x000ea80000000200 */
[----:B------:R-:W3:Y:S03]  /*d2a0*/  LDSM.16.M88.4 R176, [R4+UR5+0x9000] ;  /* 0x0090000504b0783b */ /* 0x000ee60008000200 */
[C---:B-1----:R-:W-:Y:S08]  /*d2b0*/  HMMA.16816.F32 R216, R20.reuse, R24, R212 ;  /* 0x0000001814d8723c */ /* 0x042ff000000018d4 */
[C---:B------:R-:W-:Y:S08]  /*d2c0*/  HMMA.16816.F32 R212, R20.reuse, R28, R204 ;  /* 0x0000001c14d4723c */ /* 0x040ff000000018cc */
[C---:B------:R-:W-:Y:S01]  /*d2d0*/  HMMA.16816.F32 R208, R20.reuse, R26, R208 ;  /* 0x0000001a14d0723c */ /* 0x040fe200000018d0 */
[----:B------:R-:W1:Y:S07]  /*d2e0*/  LDSM.16.M88.4 R24, [R0+0x4000] ;  /* 0x004000000018783b */ /* 0x000e6e0000000200 */
[----:B------:R-:W-:Y:S01]  /*d2f0*/  HMMA.16816.F32 R204, R20, R30, R140 ;  /* 0x0000001e14cc723c */ /* 0x000fe2000000188c */
[----:B------:R-:W-:Y:S04]  /*d300*/  LDSM.16.M88.4 R140, [R7+0x9000] ;  /* 0x00900000078c783b */ /* 0x000fe80000000200 */
[----:B------:R-:W-:Y:S03]  /*d310*/  LDSM.16.M88.4 R20, [R6+0x4000] ;  /* 0x004000000614783b */ /* 0x000fe60000000200 */
[C---:B--2---:R-:W-:Y:S08]  /*d320*/  HMMA.16816.F32 R188, R8.reuse, R180, R188 ;  /* 0x000000b408bc723c */ /* 0x044ff000000018bc */
[C---:B---3--:R-:W-:Y:S01]  /*d330*/  HMMA.16816.F32 R196, R8.reuse, R176, R32 ;  /* 0x000000b008c4723c */ /* 0x048fe20000001820 */
[----:B------:R-:W-:Y:S07]  /*d340*/  LDSM.16.M88.4 R32, [R7+0x9800] ;  /* 0x009800000720783b */ /* 0x000fee0000000200 */
[C---:B------:R-:W-:Y:S08]  /*d350*/  HMMA.16816.F32 R192, R8.reuse, R178, R192 ;  /* 0x000000b208c0723c */ /* 0x040ff000000018c0 */
[----:B------:R-:W-:Y:S01]  /*d360*/  HMMA.16816.F32 R28, R8, R182, R200 ;  /* 0x000000b6081c723c */ /* 0x000fe200000018c8 */
[----:B------:R-:W2:Y:S07]  /*d370*/  LDSM.16.M88.4 R8, [R6+0x6000] ;  /* 0x006000000608783b */ /* 0x000eae0000000200 */
[C---:B-1----:R-:W-:Y:S08]  /*d380*/  HMMA.16816.F32 R208, R24.reuse, R178, R208 ;  /* 0x000000b218d0723c */ /* 0x042ff000000018d0 */
[C---:B------:R-:W-:Y:S01]  /*d390*/  HMMA.16816.F32 R200, R24.reuse, R176, R216 ;  /* 0x000000b018c8723c */ /* 0x040fe200000018d8 */
[----:B------:R-:W-:Y:S07]  /*d3a0*/  LDSM.16.M88.4 R176, [R3+0x9000] ;  /* 0x0090000003b0783b */ /* 0x000fee0000000200 */
[C---:B------:R-:W-:Y:S08]  /*d3b0*/  HMMA.16816.F32 R212, R24.reuse, R180, R212 ;  /* 0x000000b418d4723c */ /* 0x040ff000000018d4 */
[----:B------:R-:W-:Y:S01]  /*d3c0*/  HMMA.16816.F32 R204, R24, R182, R204 ;  /* 0x000000b618cc723c */ /* 0x000fe200000018cc */
[----:B------:R-:W1:Y:S04]  /*d3d0*/  LDSM.16.M88.4 R24, [R2+0x4000] ;  /* 0x004000000218783b */ /* 0x000e680000000200 */
[----:B------:R-:W-:Y:S03]  /*d3e0*/  LDSM.16.M88.4 R180, [R3+0x9800] ;  /* 0x0098000003b4783b */ /* 0x000fe60000000200 */
[C---:B--2---:R-:W-:Y:S08]  /*d3f0*/  HMMA.16816.F32 R236, R8.reuse, R140, R196 ;  /* 0x0000008c08ec723c */ /* 0x044ff000000018c4 */
[C---:B------:R-:W-:Y:S01]  /*d400*/  HMMA.16816.F32 R196, R8.reuse, R34, R28 ;  /* 0x0000002208c4723c */ /* 0x040fe2000000181c */
[----:B------:R-:W2:Y:S07]  /*d410*/  LDSM.16.M88.4 R28, [R2+0x6000] ;  /* 0x00600000021c783b */ /* 0x000eae0000000200 */
[C---:B------:R-:W-:Y:S08]  /*d420*/  HMMA.16816.F32 R232, R8.reuse, R142, R192 ;  /* 0x0000008e08e8723c */ /* 0x040ff000000018c0 */
[----:B------:R-:W-:Y:S01]  /*d430*/  HMMA.16816.F32 R216, R8, R32, R188 ;  /* 0x0000002008d8723c */ /* 0x000fe200000018bc */
[----:B------:R-:W-:Y:S07]  /*d440*/  LDSM.16.M88.4 R8, [R12+0x6000] ;  /* 0x006000000c08783b */ /* 0x000fee0000000200 */
[C---:B------:R-:W-:Y:S08]  /*d450*/  HMMA.16816.F32 R192, R20.reuse, R142, R208 ;  /* 0x0000008e14c0723c */ /* 0x040ff000000018d0 */
[C---:B------:R-:W-:Y:S08]  /*d460*/  HMMA.16816.F32 R188, R20.reuse, R140, R200 ;  /* 0x0000008c14bc723c */ /* 0x040ff000000018c8 */
[C---:B------:R-:W-:Y:S08]  /*d470*/  HMMA.16816.F32 R208, R20.reuse, R32, R212 ;  /* 0x0000002014d0723c */ /* 0x040ff000000018d4 */
[----:B------:R-:W-:Y:S01]  /*d480*/  HMMA.16816.F32 R204, R20, R34, R204 ;  /* 0x0000002214cc723c */ /* 0x000fe200000018cc */
[----:B------:R-:W-:Y:S04]  /*d490*/  LDSM.16.M88.4 R32, [R13+0x9000] ;  /* 0x009000000d20783b */ /* 0x000fe80000000200 */
[----:B------:R-:W3:Y:S03]  /*d4a0*/  LDSM.16.M88.4 R20, [R12+0x4000] ;  /* 0x004000000c14783b */ /* 0x000ee60000000200 */
[-C--:B-1----:R-:W-:Y:S08]  /*d4b0*/  HMMA.16816.F32 R140, R24, R176.reuse, R188 ;  /* 0x000000b0188c723c */ /* 0x082ff000000018bc */
[C---:B--2---:R-:W-:Y:S08]  /*d4c0*/  HMMA.16816.F32 R200, R28.reuse, R176, R236 ;  /* 0x000000b01cc8723c */ /* 0x044ff000000018ec */
[C---:B------:R-:W-:Y:S08]  /*d4d0*/  HMMA.16816.F32 R212, R28.reuse, R178, R232 ;  /* 0x000000b21cd4723c */ /* 0x040ff000000018e8 */
[C---:B------:R-:W-:Y:S08]  /*d4e0*/  HMMA.16816.F32 R216, R28.reuse, R180, R216 ;  /* 0x000000b41cd8723c */ /* 0x040ff000000018d8 */
[----:B------:R-:W-:Y:S01]  /*d4f0*/  HMMA.16816.F32 R196, R28, R182, R196 ;  /* 0x000000b61cc4723c */ /* 0x000fe200000018c4 */
[----:B------:R-:W1:Y:S01]  /*d500*/  LDSM.16.M88.4 R28, [R13+0x9800] ;  /* 0x009800000d1c783b */ /* 0x000e620000000200 */
[----:B------:R-:W-:Y:S01]  /*d510*/  VIADD R2, R5, 0xffffff81 ;  /* 0xffffff8105027836 */ /* 0x000fe20000000000 */
[----:B------:R-:W-:-:S05]  /*d520*/  DEPBAR.LE SB0, 0x0 ;  /* 0x000080000000791a */ /* 0x000fca0000000000 */
[C---:B------:R-:W-:Y:S08]  /*d530*/  HMMA.16816.F32 R176, R24.reuse, R178, R192 ;  /* 0x000000b218b0723c */ /* 0x040ff000000018c0 */
[C---:B------:R-:W-:Y:S08]  /*d540*/  HMMA.16816.F32 R188, R24.reuse, R180, R208 ;  /* 0x000000b418bc723c */ /* 0x040ff000000018d0 */
[----:B------:R-:W-:Y:S08]  /*d550*/  HMMA.16816.F32 R204, R24, R182, R204 ;  /* 0x000000b618cc723c */ /* 0x000ff000000018cc */
[-C--:B---3--:R-:W-:Y:S08]  /*d560*/  HMMA.16816.F32 R180, R20, R32.reuse, R140 ;  /* 0x0000002014b4723c */ /* 0x088ff0000000188c */
[----:B------:R-:W-:Y:S08]  /*d570*/  HMMA.16816.F32 R200, R8, R32, R200 ;  /* 0x0000002008c8723c */ /* 0x000ff000000018c8 */
[----:B------:R-:W-:Y:S01]  /*d580*/  HMMA.16816.F32 R24, R20, R34, R176 ;  /* 0x000000221418723c */ /* 0x000fe200000018b0 */
[----:B------:R-:W-:Y:S01]  /*d590*/  VIADD R0, R5, 0xffffff88 ;  /* 0xffffff8805007836 */ /* 0x000fe20000000000 */
[----:B------:R-:W-:-:S06]  /*d5a0*/  ISETP.GT.AND P5, PT, R15, R2, PT ;  /* 0x000000020f00720c */ /* 0x000fcc0003fa4270 */
[----:B------:R-:W-:Y:S01]  /*d5b0*/  HMMA.16816.F32 R32, R8, R34, R212 ;  /* 0x000000220820723c */ /* 0x000fe200000018d4 */
[CC--:B------:R-:W-:Y:S02]  /*d5c0*/  ISETP.GT.AND P0, PT, R224.reuse, R2.reuse, PT ;  /* 0x00000002e000720c */ /* 0x0c0fe40003f04270 */
[----:B------:R-:W-:Y:S02]  /*d5d0*/  ISETP.GT.AND P3, PT, R17, R2, PT ;  /* 0x000000021100720c */ /* 0x000fe40003f64270 */
[----:B------:R-:W-:Y:S01]  /*d5e0*/  FSEL R6, R183, -INF , !P5 ;  /* 0xff800000b7067808 */ /* 0x000fe20006800000 */
[----:B------:R-:W-:Y:S01]  /*d5f0*/  VIADD R3, R5, 0xffffff89 ;  /* 0xffffff8905037836 */ /* 0x000fe20000000000 */
[----:B------:R-:W-:Y:S02]  /*d600*/  FSEL R4, R181, -INF , !P0 ;  /* 0xff800000b5047808 */ /* 0x000fe40004000000 */
[----:B------:R-:W-:Y:S02]  /*d610*/  ISETP.GT.AND P5, PT, R224, R0, PT ;  /* 0x00000000e000720c */ /* 0x000fe40003fa4270 */
[----:B------:R-:W-:-:S02]  /*d620*/  FSEL R14, R201, -INF , !P3 ;  /* 0xff800000c90e7808 */ /* 0x000fc40005800000 */
[----:B------:R-:W-:Y:S02]  /*d630*/  ISETP.GT.AND P0, PT, R18, R2, PT ;  /* 0x000000021200720c */ /* 0x000fe40003f04270 */
[-C--:B------:R-:W-:Y:S02]  /*d640*/  ISETP.GT.AND P3, PT, R15, R0.reuse, PT ;  /* 0x000000000f00720c */ /* 0x080fe40003f64270 */
[----:B------:R-:W-:Y:S01]  /*d650*/  FSEL R132, R24, -INF , !P5 ;  /* 0xff80000018847808 */ /* 0x000fe20006800000 */
[----:B-1----:R-:W-:Y:S01]  /*d660*/  HMMA.16816.F32 R176, R20, R28, R188 ;  /* 0x0000001c14b0723c */ /* 0x002fe200000018bc */
[----:B------:R-:W-:Y:S02]  /*d670*/  FSEL R7, R203, -INF , !P0 ;  /* 0xff800000cb077808 */ /* 0x000fe40004000000 */
[----:B------:R-:W-:Y:S02]  /*d680*/  ISETP.GT.AND P5, PT, R18, R0, PT ;  /* 0x000000001200720c */ /* 0x000fe40003fa4270 */
[----:B------:R-:W-:-:S02]  /*d690*/  FSEL R19, R26, -INF , !P3 ;  /* 0xff8000001a137808 */ /* 0x000fc40005800000 */
[----:B------:R-:W-:Y:S02]  /*d6a0*/  ISETP.GT.AND P0, PT, R17, R0, PT ;  /* 0x000000001100720c */ /* 0x000fe40003f04270 */
[-C--:B------:R-:W-:Y:S02]  /*d6b0*/  ISETP.GT.AND P3, PT, R224, R3.reuse, PT ;  /* 0x00000003e000720c */ /* 0x080fe40003f64270 */
[----:B------:R-:W-:Y:S01]  /*d6c0*/  FSEL R12, R34, -INF , !P5 ;  /* 0xff800000220c7808 */ /* 0x000fe20006800000 */
[----:B------:R-:W-:Y:S01]  /*d6d0*/  HMMA.16816.F32 R140, R8, R28, R216 ;  /* 0x0000001c088c723c */ /* 0x000fe200000018d8 */
[----:B------:R-:W-:Y:S02]  /*d6e0*/  FSEL R16, R32, -INF , !P0 ;  /* 0xff80000020107808 */ /* 0x000fe40004000000 */
[----:B------:R-:W-:Y:S02]  /*d6f0*/  ISETP.GT.AND P5, PT, R15, R3, PT ;  /* 0x000000030f00720c */ /* 0x000fe40003fa4270 */
[----:B------:R-:W-:-:S02]  /*d700*/  FSEL R34, R25, -INF , !P3 ;  /* 0xff80000019227808 */ /* 0x000fc40005800000 */
[C---:B------:R-:W-:Y:S02]  /*d710*/  ISETP.GE.AND P6, PT, R2.reuse, R228, PT ;  /* 0x000000e40200720c */ /* 0x040fe40003fc6270 */
[C---:B------:R-:W-:Y:S02]  /*d720*/  ISETP.GE.AND P0, PT, R2.reuse, R225, PT ;  /* 0x000000e10200720c */ /* 0x040fe40003f06270 */
[----:B------:R-:W-:Y:S02]  /*d730*/  ISETP.GE.AND P3, PT, R2, R226, PT ;  /* 0x000000e20200720c */ /* 0x000fe40003f66270 */
[----:B------:R-:W-:Y:S02]  /*d740*/  FSEL R29, R27, -INF , !P5 ;  /* 0xff8000001b1d7808 */ /* 0x000fe40006800000 */
[----:B------:R-:W-:Y:S01]  /*d750*/  FSEL R13, R4, -INF , !P6 ;  /* 0xff800000040d7808 */ /* 0x000fe20007000000 */
[----:B------:R-:W-:Y:S01]  /*d760*/  VIADD R4, R5, 0xffffff90 ;  /* 0xffffff9005047836 */ /* 0x000fe20000000000 */
[----:B------:R-:W-:-:S02]  /*d770*/  FSEL R32, R14, -INF , !P0 ;  /* 0xff8000000e207808 */ /* 0x000fc40004000000 */
[----:B------:R-:W-:Y:S02]  /*d780*/  FSEL R137, R7, -INF , !P3 ;  /* 0xff80000007897808 */ /* 0x000fe40005800000 */
[-C--:B------:R-:W-:Y:S02]  /*d790*/  ISETP.GT.AND P5, PT, R18, R3.reuse, PT ;  /* 0x000000031200720c */ /* 0x080fe40003fa4270 */
[----:B------:R-:W-:Y:S02]  /*d7a0*/  ISETP.GT.AND P0, PT, R17, R3, PT ;  /* 0x000000031100720c */ /* 0x000fe40003f04270 */
[----:B------:R-:W-:Y:S01]  /*d7b0*/  ISETP.GE.AND P3, PT, R0, R225, PT ;  /* 0x000000e10000720c */ /* 0x000fe20003f66270 */
[----:B------:R-:W-:Y:S01]  /*d7c0*/  HMMA.16816.F32 R20, R20, R30, R204 ;  /* 0x0000001e1414723c */ /* 0x000fe200000018cc */
[----:B------:R-:W-:Y:S01]  /*d7d0*/  BAR.SYNC.DEFER_BLOCKING 0x0 ;  /* 0x0000000000007b1d */ /* 0x000fe20000010000 */
[----:B------:R-:W-:Y:S02]  /*d7e0*/  ISETP.GE.AND P4, PT, R2, R229, PT ;  /* 0x000000e50200720c */ /* 0x000fe40003f86270 */
[----:B------:R-:W-:-:S02]  /*d7f0*/  FSEL R7, R35, -INF , !P5 ;  /* 0xff80000023077808 */ /* 0x000fc40006800000 */
[----:B------:R-:W-:Y:S02]  /*d800*/  ISETP.GE.AND P6, PT, R0, R228, PT ;  /* 0x000000e40000720c */ /* 0x000fe40003fc6270 */
[----:B------:R-:W-:Y:S02]  /*d810*/  FSEL R26, R33, -INF , !P0 ;  /* 0xff800000211a7808 */ /* 0x000fe40004000000 */
[----:B------:R-:W-:Y:S02]  /*d820*/  FSEL R35, R16, -INF , !P3 ;  /* 0xff80000010237808 */ /* 0x000fe40005800000 */
[----:B------:R-:W-:Y:S01]  /*d830*/  FSEL R24, R6, -INF , !P4 ;  /* 0xff80000006187808 */ /* 0x000fe20006000000 */
[----:B------:R-:W-:Y:S01]  /*d840*/  VIADD R6, R5, 0xffffff91 ;  /* 0xffffff9105067836 */ /* 0x000fe20000000000 */
[----:B------:R-:W-:Y:S02]  /*d850*/  ISETP.GE.AND P0, PT, R0, R226, PT ;  /* 0x000000e20000720c */ /* 0x000fe40003f06270 */
[-C--:B------:R-:W-:Y:S01]  /*d860*/  ISETP.GT.AND P3, PT, R224, R4.reuse, PT ;  /* 0x00000004e000720c */ /* 0x080fe20003f64270 */
[----:B------:R-:W-:Y:S01]  /*d870*/  HMMA.16816.F32 R188, R8, R30, R196 ;  /* 0x0000001e08bc723c */ /* 0x000fe200000018c4 */
[----:B------:R-:W-:-:S02]  /*d880*/  ISETP.GT.AND P5, PT, R15, R4, PT ;  /* 0x000000040f00720c */ /* 0x000fc40003fa4270 */
[----:B------:R-:W-:Y:S02]  /*d890*/  FSEL R14, R132, -INF , !P6 ;  /* 0xff800000840e7808 */ /* 0x000fe40007000000 */
[----:B------:R-:W-:Y:S02]  /*d8a0*/  ISETP.GE.AND P4, PT, R0, R229, PT ;  /* 0x000000e50000720c */ /* 0x000fe40003f86270 */
[----:B------:R-:W-:Y:S02]  /*d8b0*/  FSEL R132, R12, -INF , !P0 ;  /* 0xff8000000c847808 */ /* 0x000fe40004000000 */
[----:B------:R-:W-:Y:S02]  /*d8c0*/  FSEL R8, R176, -INF , !P3 ;  /* 0xff800000b0087808 */ /* 0x000fe40005800000 */
[-C--:B------:R-:W-:Y:S02]  /*d8d0*/  ISETP.GT.AND P0, PT, R17, R4.reuse, PT ;  /* 0x000000041100720c */ /* 0x080fe40003f04270 */
[----:B------:R-:W-:-:S02]  /*d8e0*/  ISETP.GT.AND P3, PT, R18, R4, PT ;  /* 0x000000041200720c */ /* 0x000fc40003f64270 */
[----:B------:R-:W-:Y:S01]  /*d8f0*/  FSEL R9, R178, -INF , !P5 ;  /* 0xff800000b2097808 */ /* 0x000fe20006800000 */
[----:B------:R-:W-:Y:S01]  /*d900*/  VIADD R2, R5, 0xffffff98 ;  /* 0xffffff9805027836 */ /* 0x000fe20000000000 */
[----:B------:R-:W-:Y:S02]  /*d910*/  ISETP.GT.AND P5, PT, R224, R6, PT ;  /* 0x00000006e000720c */ /* 0x000fe40003fa4270 */
[----:B------:R-:W-:Y:S02]  /*d920*/  ISETP.GE.AND P6, PT, R3, R228, PT ;  /* 0x000000e40300720c */ /* 0x000fe40003fc6270 */
[----:B------:R-:W-:Y:S02]  /*d930*/  FSEL R27, R19, -INF , !P4 ;  /* 0xff800000131b7808 */ /* 0x000fe40006000000 */
[----:B------:R-:W-:Y:S02]  /*d940*/  ISETP.GE.AND P4, PT, R3, R229, PT ;  /* 0x000000e50300720c */ /* 0x000fe40003f86270 */
[----:B------:R-:W-:-:S02]  /*d950*/  FSEL R19, R140, -INF , !P0 ;  /* 0xff8000008c137808 */ /* 0x000fc40004000000 */
[----:B------:R-:W-:Y:S02]  /*d960*/  FSEL R33, R142, -INF , !P3 ;  /* 0xff8000008e217808 */ /* 0x000fe40005800000 */
[----:B------:R-:W-:Y:S02]  /*d970*/  ISETP.GE.AND P0, PT, R3, R225, PT ;  /* 0x000000e10300720c */ /* 0x000fe40003f06270 */
[----:B------:R-:W-:Y:S02]  /*d980*/  ISETP.GT.AND P3, PT, R15, R6, PT ;  /* 0x000000060f00720c */ /* 0x000fe40003f64270 */
[----:B------:R-:W-:Y:S02]  /*d990*/  FSEL R25, R177, -INF , !P5 ;  /* 0xff800000b1197808 */ /* 0x000fe40006800000 */
[----:B------:R-:W-:Y:S02]  /*d9a0*/  ISETP.GE.AND P5, PT, R3, R226, PT ;  /* 0x000000e20300720c */ /* 0x000fe40003fa6270 */
[----:B------:R-:W-:-:S02]  /*d9b0*/  FSEL R12, R34, -INF , !P6 ;  /* 0xff800000220c7808 */ /* 0x000fc40007000000 */
[----:B------:R-:W-:Y:S02]  /*d9c0*/  ISETP.GT.AND P6, PT, R224, R2, PT ;  /* 0x00000002e000720c */ /* 0x000fe40003fc4270 */
[----:B------:R-:W-:Y:S01]  /*d9d0*/  FSEL R16, R29, -INF , !P4 ;  /* 0xff8000001d107808 */ /* 0x000fe20006000000 */
[----:B------:R-:W-:Y:S01]  /*d9e0*/  VIADD R0, R5, 0xffffff99 ;  /* 0xffffff9905007836 */ /* 0x000fe20000000000 */
[----:B------:R-:W-:Y:S02]  /*d9f0*/  FSEL R28, R179, -INF , !P3 ;  /* 0xff800000b31c7808 */ /* 0x000fe40005800000 */
[----:B------:R-:W-:Y:S02]  /*da00*/  FSEL R29, R26, -INF , !P0 ;  /* 0xff8000001a1d7808 */ /* 0x000fe40004000000 */
[----:B------:R-:W-:Y:S02]  /*da10*/  ISETP.GE.AND P3, PT, R4, R228, PT ;  /* 0x000000e40400720c */ /* 0x000fe40003f66270 */
[----:B------:R-:W-:-:S02]  /*da20*/  ISETP.GT.AND P4, PT, R17, R6, PT ;  /* 0x000000061100720c */ /* 0x000fc40003f84270 */
[----:B------:R-:W-:Y:S02]  /*da30*/  ISETP.GT.AND P0, PT, R18, R6, PT ;  /* 0x000000061200720c */ /* 0x000fe40003f04270 */
[----:B------:R-:W-:Y:S01]  /*da40*/  FSEL R30, R7, -INF , !P5 ;  /* 0xff800000071e7808 */ /* 0x000fe20006800000 */
[----:B------:R-:W-:Y:S01]  /*da50*/  VIADD R3, R5, 0xffffff80 ;  /* 0xffffff8005037836 */ /* 0x000fe20000000000 */
[----:B------:R-:W-:Y:S02]  /*da60*/  FSEL R7, R20, -INF , !P6 ;  /* 0xff80000014077808 */ /* 0x000fe40007000000 */
        /* <DEDUP_REMOVED lines=8> */
[----:B------:R-:W-:-:S02]  /*daf0*/  ISETP.GT.AND P6, PT, R224, R3, PT ;  /* 0x00000003e000720c */ /* 0x000fc40003fc4270 */
[----:B------:R-:W-:Y:S02]  /*db00*/  ISETP.GT.AND P5, PT, R15, R3, PT ;  /* 0x000000030f00720c */ /* 0x000fe40003fa4270 */
[----:B------:R-:W-:Y:S02]  /*db10*/  FSEL R15, R22, -INF , !P3 ;  /* 0xff800000160f7808 */ /* 0x000fe40005800000 */
[----:B------:R-:W-:Y:S02]  /*db20*/  FSEL R20, R188, -INF , !P0 ;  /* 0xff800000bc147808 */ /* 0x000fe40004000000 */
[----:B------:R-:W-:Y:S02]  /*db30*/  FSEL R23, R23, -INF , !P4 ;  /* 0xff80000017177808 */ /* 0x000fe40006000000 */
[C---:B------:R-:W-:Y:S02]  /*db40*/  ISETP.GE.AND P3, PT, R4.reuse, R229, PT ;  /* 0x000000e50400720c */ /* 0x040fe40003f66270 */
[----:B------:R-:W-:-:S02]  /*db50*/  ISETP.GE.AND P0, PT, R4, R225, PT ;  /* 0x000000e10400720c */ /* 0x000fc40003f06270 */
[----:B------:R-:W-:Y:S02]  /*db60*/  ISETP.GE.AND P4, PT, R4, R226, PT ;  /* 0x000000e20400720c */ /* 0x000fe40003f86270 */
[----:B------:R-:W-:Y:S02]  /*db70*/  FSEL R4, R180, -INF , !P6 ;  /* 0xff800000b4047808 */ /* 0x000fe40007000000 */
[----:B------:R-:W-:Y:S02]  /*db80*/  ISETP.GE.AND P6, PT, R3, R228, PT ;  /* 0x000000e40300720c */ /* 0x000fe40003fc6270 */
[----:B------:R-:W-:Y:S02]  /*db90*/  FSEL R193, R19, -INF , !P0 ;  /* 0xff80000013c17808 */ /* 0x000fe40004000000 */
[----:B------:R-:W-:Y:S02]  /*dba0*/  FSEL R11, R4, -INF , !P6 ;  /* 0xff800000040b7808 */ /* 0x000fe40007000000 */
[----:B------:R-:W-:-:S02]  /*dbb0*/  FSEL R10, R182, -INF , !P5 ;  /* 0xff800000b60a7808 */ /* 0x000fc40006800000 */
[----:B------:R-:W-:Y:S02]  /*dbc0*/  FSEL R209, R9, -INF , !P3 ;  /* 0xff80000009d17808 */ /* 0x000fe40005800000 */
[----:B------:R-:W-:Y:S01]  /*dbd0*/  ISETP.GE.AND P0, PT, R2, R228, PT ;  /* 0x000000e40200720c */ /* 0x000fe20003f06270 */
[----:B------:R-:W-:Y:S01]  /*dbe0*/  UISETP.GT.U32.AND UP1, UPT, UR6, UR18, UPT ;  /* 0x000000120600728c */ /* 0x000fe2000bf24070 */
[----:B------:R-:W-:Y:S02]  /*dbf0*/  ISETP.GT.AND P5, PT, R224, R0, PT ;  /* 0x00000000e000720c */ /* 0x000fe40003fa4270 */
[----:B------:R-:W-:Y:S02]  /*dc00*/  ISETP.GE.AND P3, PT, R6, R228, PT ;  /* 0x000000e40600720c */ /* 0x000fe40003f66270 */
[----:B------:R-:W-:Y:S02]  /*dc10*/  FMNMX3.FTZ R4, R134, R11, R13, !PT ;  /* 0x0000000b86047276 */ /* 0x000fe4000781000d */
[----:B------:R-:W-:-:S02]  /*dc20*/  FSEL R205, R7, -INF , !P0 ;  /* 0xff80000007cd7808 */ /* 0x000fc40004000000 */
[----:B------:R-:W-:Y:S02]  /*dc30*/  FSEL R5, R21, -INF , !P5 ;  /* 0xff80000015057808 */ /* 0x000fe40006800000 */
        /* <DEDUP_REMOVED lines=37> */
.L_x_2293:
[----:B------:R-:W2:Y:S04]  /*de90*/  LDL.64 R180, [R1+0x60] ;  /* 0x0000600001b47983 */ /* 0x000ea80000100a00 */
[----:B------:R-:W3:Y:S04]  /*dea0*/  LDL.64 R140, [R1+0x48] ;  /* 0x00004800018c7983 */ /* 0x000ee80000100a00 */
[----:B------:R-:W4:Y:S04]  /*deb0*/  LDL.64 R176, [R1+0x40] ;  /* 0x0000400001b07983 */ /* 0x000f280000100a00 */
[----:B------:R-:W5:Y:S04]  /*dec0*/  LDL.64 R178, [R1+0x50] ;  /* 0x0000500001b27983 */ /* 0x000f680000100a00 */
[----:B------:R-:W5:Y:S04]  /*ded0*/  LDL.64 R138, [R1+0x58] ;  /* 0x00005800018a7983 */ /* 0x000f680000100a00 */
[----:B-1----:R-:W1:Y:S01]  /*dee0*/  SHFL.BFLY PT, R5, R8, 0x2, 0x1f ;  /* 0x0c401f0008057f89 */ /* 0x002e6200000e0000 */
[----:B------:R-:W-:Y:S01]  /*def0*/  FSEL R192, R33, -INF , !P4 ;  /* 0xff80000021c07808 */ /* 0x000fe20006000000 */
[----:B------:R-:W5:Y:S01]  /*df00*/  LDCU UR7, c[0x0][0x45c] ;  /* 0x00008b80ff0777ac */ /* 0x000f620008000800 */
[----:B------:R-:W1:Y:S01]  /*df10*/  S2R R196, SR_CTAID.X ;  /* 0x0000000000c47919 */ /* 0x000e620000002500 */
[----:B------:R-:W-:-:S02]  /*df20*/  ISETP.GE.AND P4, PT, R3, R229, PT ;  /* 0x000000e50300720c */ /* 0x000fc40003f86270 */
[----:B------:R-:W-:Y:S02]  /*df30*/  ISETP.GE.AND P0, PT, R2, R229, PT ;  /* 0x000000e50200720c */ /* 0x000fe40003f06270 */
[----:B------:R-:W-:Y:S02]  /*df40*/  FSEL R10, R10, -INF , !P4 ;  /* 0xff8000000a0a7808 */ /* 0x000fe40006000000 */
[----:B------:R-:W-:Y:S02]  /*df50*/  FSEL R207, R28, -INF , !P6 ;  /* 0xff8000001ccf7808 */ /* 0x000fe40007000000 */
[----:B------:R-:W-:Y:S02]  /*df60*/  FSEL R185, R26, -INF , !P5 ;  /* 0xff8000001ab97808 */ /* 0x000fe40006800000 */
[C---:B------:R-:W-:Y:S02]  /*df70*/  ISETP.GE.AND P6, PT, R2.reuse, R225, PT ;  /* 0x000000e10200720c */ /* 0x040fe40003fc6270 */
[----:B------:R-:W-:-:S02]  /*df80*/  ISETP.GE.AND P5, PT, R2, R226, PT ;  /* 0x000000e20200720c */ /* 0x000fc40003fa6270 */
[----:B------:R-:W-:Y:S02]  /*df90*/  ISETP.GT.AND P4, PT, R17, R3, PT ;  /* 0x000000031100720c */ /* 0x000fe40003f84270 */
[----:B------:R-:W-:Y:S02]  /*dfa0*/  FMNMX3.FTZ R2, R133, R10, R24, !PT ;  /* 0x0000000a85027276 */ /* 0x000fe40007810018 */
[----:B------:R-:W-:Y:S02]  /*dfb0*/  FSEL R194, R15, -INF , !P0 ;  /* 0xff8000000fc27808 */ /* 0x000fe40004000000 */
[----:B------:R-:W-:Y:S02]  /*dfc0*/  ISETP.GT.AND P0, PT, R17, R0, PT ;  /* 0x000000001100720c */ /* 0x000fe40003f04270 */
[----:B------:R-:W-:Y:S02]  /*dfd0*/  FSEL R6, R200, -INF , !P4 ;  /* 0xff800000c8067808 */ /* 0x000fe40006000000 */
[----:B------:R-:W-:-:S02]  /*dfe0*/  MOV R4, UR31 ;  /* 0x0000001f00047c02 */ /* 0x000fc40008000f00 */
[----:B------:R-:W-:Y:S02]  /*dff0*/  ISETP.GE.AND P4, PT, R0, R229, PT ;  /* 0x000000e50000720c */ /* 0x000fe40003f86270 */
[----:B------:R-:W-:Y:S02]  /*e000*/  FMNMX3.FTZ R9, R2, R27, R16, !PT ;  /* 0x0000001b02097276 */ /* 0x000fe40007810010 */
[--C-:B------:R-:W-:Y:S02]  /*e010*/  SHF.R.U32.HI R19, RZ, 0x5, R222.reuse ;  /* 0x00000005ff137819 */ /* 0x100fe400000116de */
[----:B------:R-:W-:Y:S02]  /*e020*/  SHF.R.U32.HI R22, RZ, 0x5, R222 ;  /* 0x00000005ff167819 */ /* 0x000fe400000116de */
[----:B------:R-:W-:Y:S02]  /*e030*/  FSEL R7, R189, -INF , !P0 ;  /* 0xff800000bd077808 */ /* 0x000fe40004000000 */
[----:B------:R-:W-:Y:S01]  /*e040*/  ISETP.GE.AND P0, PT, R3, R225, PT ;  /* 0x000000e10300720c */ /* 0x000fe20003f06270 */
[----:B-1----:R-:W-:Y:S01]  /*e050*/  IMAD R196, R196, 0x8, R22 ;  /* 0x00000008c4c47824 */ /* 0x002fe200078e0216 */
[----:B------:R-:W-:-:S02]  /*e060*/  FSEL R195, R23, -INF , !P4 ;  /* 0xff80000017c37808 */ /* 0x000fc40006000000 */
[----:B------:R-:W-:Y:S02]  /*e070*/  FMNMX3.FTZ R9, R9, R209, R207, !PT ;  /* 0x000000d109097276 */ /* 0x000fe400078100cf */
[----:B------:R-:W-:Y:S02]  /*e080*/  FSEL R183, R20, -INF , !P6 ;  /* 0xff80000014b77808 */ /* 0x000fe40007000000 */
[----:B------:R-:W-:Y:S02]  /*e090*/  FMNMX.FTZ R8, R8, R5, !PT ;  /* 0x0000000508087209 */ /* 0x000fe40007810000 */
[----:B------:R-:W-:Y:S01]  /*e0a0*/  FSEL R25, R6, -INF , !P0 ;  /* 0xff80000006197808 */ /* 0x000fe20004000000 */
[----:B------:R-:W-:Y:S01]  /*e0b0*/  IMAD.WIDE.U32 R196, R196, -0x326172a9, RZ ;  /* 0xcd9e8d57c4c47825 */ /* 0x000fe200078e00ff */
[----:B------:R-:W-:Y:S02]  /*e0c0*/  ISETP.GT.AND P6, PT, R18, R3, PT ;  /* 0x000000031200720c */ /* 0x000fe40003fc4270 */
[----:B------:R-:W-:-:S02]  /*e0d0*/  ISETP.GE.AND P4, PT, R3, R226, PT ;  /* 0x000000e20300720c */ /* 0x000fc40003f86270 */
[----:B------:R-:W-:Y:S02]  /*e0e0*/  FMNMX3.FTZ R9, R9, R194, R195, !PT ;  /* 0x000000c209097276 */ /* 0x000fe400078100c3 */
[----:B------:R-:W-:Y:S01]  /*e0f0*/  ISETP.GE.AND P0, PT, R0, R225, PT ;  /* 0x000000e10000720c */ /* 0x000fe20003f06270 */
[----:B------:R-:W1:Y:S01]  /*e100*/  SHFL.BFLY PT, R23, R8, 0x1, 0x1f ;  /* 0x0c201f0008177f89 */ /* 0x000e6200000e0000 */
[----:B------:R-:W-:Y:S02]  /*e110*/  FSEL R21, R202, -INF , !P6 ;  /* 0xff800000ca157808 */ /* 0x000fe40007000000 */
[----:B------:R-:W-:Y:S01]  /*e120*/  FSEL R182, R7, -INF , !P0 ;  /* 0xff80000007b67808 */ /* 0x000fe20004000000 */
[----:B------:R-:W5:Y:S01]  /*e130*/  SHFL.BFLY PT, R20, R9, 0x2, 0x1f ;  /* 0x0c401f0009147f89 */ /* 0x000f6200000e0000 */
[----:B------:R-:W-:Y:S02]  /*e140*/  ISETP.GT.AND P6, PT, R18, R0, PT ;  /* 0x000000001200720c */ /* 0x000fe40003fc4270 */
[----:B------:R-:W-:-:S02]  /*e150*/  ISETP.GE.AND P0, PT, R0, R226, PT ;  /* 0x000000e20000720c */ /* 0x000fc40003f06270 */
[----:B------:R-:W-:Y:S02]  /*e160*/  FSEL R26, R21, -INF , !P4 ;  /* 0xff800000151a7808 */ /* 0x000fe40006000000 */
[----:B-1----:R-:W-:-:S04]  /*e170*/  FMNMX.FTZ R231, R8, R23, !PT ;  /* 0x0000001708e77209 */ /* 0x002fc80007810000 */
[----:B------:R-:W-:Y:S01]  /*e180*/  FSETP.NEU.FTZ.AND P4, PT, R231, -INF , PT ;  /* 0xff800000e700780b */ /* 0x000fe20003f9d000 */
[----:B------:R-:W1:Y:S01]  /*e190*/  S2UR UR5, SR_CgaCtaId ;  /* 0x00000000000579c3 */ /* 0x000e620000008800 */
[----:B------:R-:W-:Y:S01]  /*e1a0*/  UMOV UR23, 0x400 ;  /* 0x0000040000177882 */ /* 0x000fe20000000000 */
[----:B--2---:R-:W2:Y:S01]  /*e1b0*/  S2R R180, SR_CTAID.X ;  /* 0x0000000000b47919 */ /* 0x004ea20000002500 */
[----:B------:R-:W-:-:S05]  /*e1c0*/  LOP3.LUT R2, R4, UR6, R181, 0x96, !PT ;  /* 0x0000000604027c12 */ /* 0x000fca000f8e96b5 */
[----:B------:R-:W-:-:S05]  /*e1d0*/  IMAD.WIDE.U32 R2, R2, -0x326172a9, RZ ;  /* 0xcd9e8d5702027825 */ /* 0x000fca00078e00ff */
[----:B------:R-:W-:Y:S02]  /*e1e0*/  LOP3.LUT R0, R196, UR22, R3, 0x96, !PT ;  /* 0x00000016c4007c12 */ /* 0x000fe4000f8e9603 */
[C---:B----4-:R-:W-:Y:S02]  /*e1f0*/  LOP3.LUT R4, R2.reuse, UR21, R177, 0x96, !PT ;  /* 0x0000001502047c12 */ /* 0x050fe4000f8e96b1 */
[----:B---3--:R-:W-:Y:S02]  /*e200*/  LOP3.LUT R6, R2, UR21, R141, 0x96, !PT ;  /* 0x0000001502067c12 */ /* 0x008fe4000f8e968d */
[----:B------:R-:W-:Y:S02]  /*e210*/  FMNMX3.FTZ R2, R135, R25, R32, !PT ;  /* 0x0000001987027276 */ /* 0x000fe40007810020 */
[----:B--2---:R-:W-:-:S04]  /*e220*/  LEA R180, R180, R19, 0x3 ;  /* 0x00000013b4b47211 */ /* 0x004fc800078e18ff */
[----:B------:R-:W-:-:S05]  /*e230*/  IADD3 R180, PT, PT, R180, 0x4, RZ ;  /* 0x00000004b4b47810 */ /* 0x000fca0007ffe0ff */
[----:B------:R-:W-:-:S04]  /*e240*/  IMAD.WIDE.U32 R180, R180, -0x326172a9, RZ ;  /* 0xcd9e8d57b4b47825 */ /* 0x000fc800078e00ff */
[----:B------:R-:W-:Y:S01]  /*e250*/  IMAD.WIDE.U32 R18, R0, -0x2daee0ad, RZ ;  /* 0xd2511f5300127825 */ /* 0x000fe200078e00ff */
[----:B------:R-:W-:Y:S02]  /*e260*/  LOP3.LUT R3, R180, UR22, R3, 0x96, !PT ;  /* 0x00000016b4037c12 */ /* 0x000fe4000f8e9603 */
[----:B------:R-:W-:Y:S02]  /*e270*/  FMNMX3.FTZ R0, R2, R35, R29, !PT ;  /* 0x0000002302007276 */ /* 0x000fe4000781001d */
[----:B-----5:R-:W-:Y:S01]  /*e280*/  LOP3.LUT R15, R178, UR13, R19, 0x96, !PT ;  /* 0x0000000db20f7c12 */ /* 0x020fe2000f8e9613 */
[----:B------:R-:W-:Y:S01]  /*e290*/  IMAD.WIDE.U32 R2, R3, -0x2daee0ad, RZ ;  /* 0xd2511f5303027825 */ /* 0x000fe200078e00ff */
[----:B------:R-:W-:-:S03]  /*e2a0*/  FMNMX3.FTZ R0, R0, R193, R185, !PT ;  /* 0x000000c100007276 */ /* 0x000fc600078100b9 */
[----:B------:R-:W-:Y:S01]  /*e2b0*/  IMAD.WIDE.U32 R4, R4, -0x2daee0ad, RZ ;  /* 0xd2511f5304047825 */ /* 0x000fe200078e00ff */
[----:B------:R-:W-:-:S03]  /*e2c0*/  LOP3.LUT R3, R138, UR13, R3, 0x96, !PT ;  /* 0x0000000d8a037c12 */ /* 0x000fc6000f8e9603 */
[----:B------:R-:W-:Y:S01]  /*e2d0*/  IMAD.WIDE.U32 R6, R6, -0x2daee0ad, RZ ;  /* 0xd2511f5306067825 */ /* 0x000fe200078e00ff */
[----:B------:R-:W-:-:S03]  /*e2e0*/  LOP3.LUT R17, R18, UR11, R5, 0x96, !PT ;  /* 0x0000000b12117c12 */ /* 0x000fc6000f8e9605 */
[----:B------:R-:W-:Y:S01]  /*e2f0*/  IMAD.WIDE.U32 R138, R15, -0x326172a9, RZ ;  /* 0xcd9e8d570f8a7825 */ /* 0x000fe200078e00ff */
[----:B------:R-:W-:Y:S02]  /*e300*/  FMNMX3.FTZ R5, R0, R183, R182, !PT ;  /* 0x000000b700057276 */ /* 0x000fe400078100b6 */
[----:B------:R-:W-:Y:S02]  /*e310*/  LOP3.LUT R22, R2, UR11, R7, 0x96, !PT ;  /* 0x0000000b02167c12 */ /* 0x000fe4000f8e9607 */
[----:B------:R-:W-:Y:S01]  /*e320*/  LOP3.LUT R2, R176, UR12, R139, 0x96, !PT ;  /* 0x0000000cb0027c12 */ /* 0x000fe2000f8e968b */
[----:B------:R-:W2:Y:S01]  /*e330*/  SHFL.BFLY PT, R8, R5, 0x2, 0x1f ;  /* 0x0c401f0005087f89 */ /* 0x000ea200000e0000 */
[----:B------:R-:W-:Y:S01]  /*e340*/  FMNMX.FTZ R0, R9, R20, !PT ;  /* 0x0000001409007209 */ /* 0x000fe20007810000 */
[----:B------:R-:W-:-:S04]  /*e350*/  IMAD.WIDE.U32 R20, R3, -0x326172a9, RZ ;  /* 0xcd9e8d5703147825 */ /* 0x000fc800078e00ff */
[----:B------:R-:W-:Y:S01]  /*e360*/  IMAD.WIDE.U32 R2, R2, -0x2daee0ad, RZ ;  /* 0xd2511f5302027825 */ /* 0x000fe200078e00ff */
[----:B------:R-:W-:-:S03]  /*e370*/  LOP3.LUT R15, R140, UR12, R21, 0x96, !PT ;  /* 0x0000000c8c0f7c12 */ /* 0x000fc6000f8e9615 */
[----:B------:R-:W-:Y:S01]  /*e380*/  FMUL.FTZ R19, R231, UR7 ;  /* 0x00000007e7137c20 */ /* 0x000fe20008410000 */
[----:B------:R-:W-:Y:S02]  /*e390*/  LOP3.LUT R21, R4, UR9, R3, 0x96, !PT ;  /* 0x0000000904157c12 */ /* 0x000fe4000f8e9603 */
[----:B------:R-:W-:Y:S02]  /*e3a0*/  FMNMX3.FTZ R3, R136, R26, R137, !PT ;  /* 0x0000001a88037276 */ /* 0x000fe40007810089 */
[----:B------:R-:W-:Y:S02]  /*e3b0*/  FSEL R4, R191, -INF , !P6 ;  /* 0xff800000bf047808 */ /* 0x000fe40007000000 */
[----:B------:R-:W-:Y:S02]  /*e3c0*/  FSEL R180, R143, -INF , !P3 ;  /* 0xff8000008fb47808 */ /* 0x000fe40005800000 */
[----:B------:R-:W-:Y:S01]  /*e3d0*/  FMNMX3.FTZ R3, R3, R132, R30, !PT ;  /* 0x0000008403037276 */ /* 0x000fe2000781001e */
[----:B------:R-:W3:Y:S01]  /*e3e0*/  SHFL.BFLY PT, R18, R0, 0x1, 0x1f ;  /* 0x0c201f0000127f89 */ /* 0x000ee200000e0000 */
[----:B------:R-:W-:-:S02]  /*e3f0*/  FSEL R19, R19, RZ, P4 ;  /* 0x000000ff13137208 */ /* 0x000fc40002000000 */
[----:B------:R-:W-:Y:S02]  /*e400*/  FSEL R181, R190, -INF , !P5 ;  /* 0xff800000beb57808 */ /* 0x000fe40006800000 */
[----:B------:R-:W-:Y:S02]  /*e410*/  FSEL R191, R4, -INF , !P0 ;  /* 0xff80000004bf7808 */ /* 0x000fe40004000000 */
[----:B------:R-:W-:Y:S01]  /*e420*/  FMNMX3.FTZ R7, R3, R192, R180, !PT ;  /* 0x000000c003077276 */ /* 0x000fe200078100b4 */
[----:B------:R-:W-:Y:S01]  /*e430*/  FFMA.FTZ R13, R13, UR7, -R19 ;  /* 0x000000070d0d7c23 */ /* 0x000fe20008010813 */
[----:B------:R-:W-:Y:S02]  /*e440*/  IMAD.WIDE.U32 R210, R17, -0x326172a9, RZ ;  /* 0xcd9e8d5711d27825 */ /* 0x000fe400078e00ff */
[----:B------:R-:W-:Y:S01]  /*e450*/  FMNMX3.FTZ R7, R7, R181, R191, !PT ;  /* 0x000000b507077276 */ /* 0x000fe200078100bf */
[----:B------:R4:W-:Y:S01]  /*e460*/  MUFU.EX2 R176, R13 ;  /* 0x0000000d00b07308 */ /* 0x0009e20000000800 */
[----:B--2---:R-:W-:-:S02]  /*e470*/  FMNMX.FTZ R8, R5, R8, !PT ;  /* 0x0000000805087209 */ /* 0x004fc40007810000 */
[----:B------:R-:W-:Y:S01]  /*e480*/  LOP3.LUT R17, R138, UR10, R211, 0x96, !PT ;  /* 0x0000000a8a117c12 */ /* 0x000fe2000f8e96d3 */
[----:B------:R-:W-:Y:S02]  /*e490*/  IMAD.WIDE.U32 R138, R15, -0x2daee0ad, RZ ;  /* 0xd2511f530f8a7825 */ /* 0x000fe400078e00ff */
[----:B------:R-:W2:Y:S02]  /*e4a0*/  SHFL.BFLY PT, R15, R8, 0x1, 0x1f ;  /* 0x0c201f00080f7f89 */ /* 0x000ea400000e0000 */
[----:B------:R-:W-:Y:S02]  /*e4b0*/  IMAD.WIDE.U32 R250, R17, -0x2daee0ad, RZ ;  /* 0xd2511f5311fa7825 */ /* 0x000fe400078e00ff */
[----:B----4-:R-:W4:Y:S02]  /*e4c0*/  SHFL.BFLY PT, R13, R7, 0x2, 0x1f ;  /* 0x0c401f00070d7f89 */ /* 0x010f2400000e0000 */
[----:B------:R-:W-:Y:S01]  /*e4d0*/  IMAD.WIDE.U32 R22, R22, -0x326172a9, RZ ;  /* 0xcd9e8d5716167825 */ /* 0x000fe200078e00ff */
[----:B---3--:R-:W-:-:S02]  /*e4e0*/  FMNMX.FTZ R230, R0, R18, !PT ;  /* 0x0000001200e67209 */ /* 0x008fc40007810000 */
[----:B------:R-:W-:Y:S01]  /*e4f0*/  LOP3.LUT R2, R2, UR8, R251, 0x96, !PT ;  /* 0x0000000802027c12 */ /* 0x000fe2000f8e96fb */
[----:B------:R-:W-:Y:S01]  /*e500*/  FFMA.FTZ R14, R14, UR7, -R19 ;  /* 0x000000070e0e7c23 */ /* 0x000fe20008010813 */
[----:B------:R-:W-:Y:S01]  /*e510*/  LOP3.LUT R9, R20, UR10, R23, 0x96, !PT ;  /* 0x0000000a14097c12 */ /* 0x000fe2000f8e9617 */
[----:B------:R-:W-:Y:S01]  /*e520*/  FMUL.FTZ R20, R230, UR7 ;  /* 0x00000007e6147c20 */ /* 0x000fe20008410000 */
[----:B------:R-:W-:Y:S01]  /*e530*/  FFMA.FTZ R12, R12, UR7, -R19 ;  /* 0x000000070c0c7c23 */ /* 0x000fe20008010813 */
[----:B------:R-:W-:Y:S01]  /*e540*/  IMAD.WIDE.U32 R2, R2, -0x326172a9, RZ ;  /* 0xcd9e8d5702027825 */ /* 0x000fe200078e00ff */
[----:B------:R-:W-:Y:S01]  /*e550*/  FSETP.NEU.FTZ.AND P5, PT, R230, -INF , PT ;  /* 0xff800000e600780b */ /* 0x000fe20003fbd000 */
[----:B------:R3:W-:Y:S01]  /*e560*/  MUFU.EX2 R179, R14 ;  /* 0x0000000e00b37308 */ /* 0x0007e20000000800 */
[----:B------:R-:W-:Y:S01]  /*e570*/  LOP3.LUT R4, R6, UR9, R139, 0x96, !PT ;  /* 0x0000000906047c12 */ /* 0x000fe2000f8e968b */
[----:B------:R-:W-:-:S04]  /*e580*/  IMAD.WIDE.U32 R248, R9, -0x2daee0ad, RZ ;  /* 0xd2511f5309f87825 */ /* 0x000fc800078e00ff */
[----:B------:R-:W-:Y:S01]  /*e590*/  FFMA.FTZ R11, R11, UR7, -R19 ;  /* 0x000000070b0b7c23 */ /* 0x000fe20008010813 */
[----:B------:R-:W-:Y:S02]  /*e5a0*/  FSEL R20, R20, RZ, P5 ;  /* 0x000000ff14147208 */ /* 0x000fe40002800000 */
[C---:B------:R-:W-:Y:S01]  /*e5b0*/  PRMT R9, R2.reuse, 0x7773, RZ ;  /* 0x0000777302097816 */ /* 0x040fe200000000ff */
[----:B------:R5:W-:Y:S01]  /*e5c0*/  MUFU.EX2 R142, R12 ;  /* 0x0000000c008e7308 */ /* 0x000be20000000800 */
[----:B------:R-:W-:Y:S01]  /*e5d0*/  PRMT R6, R2, 0x7772, RZ ;  /* 0x0000777202067816 */ /* 0x000fe200000000ff */
[----:B------:R-:W-:Y:S01]  /*e5e0*/  FFMA.FTZ R10, R10, UR7, -R20 ;  /* 0x000000070a0a7c23 */ /* 0x000fe20008010814 */
[----:B--2---:R-:W-:Y:S02]  /*e5f0*/  FMNMX.FTZ R223, R8, R15, !PT ;  /* 0x0000000f08df7209 */ /* 0x004fe40007810000 */
[----:B---3--:R-:W-:-:S03]  /*e600*/  PRMT R14, R2, 0x7771, RZ ;  /* 0x00007771020e7816 */ /* 0x008fc600000000ff */
[----:B------:R2:W3:Y:S01]  /*e610*/  MUFU.EX2 R28, R11 ;  /* 0x0000000b001c7308 */ /* 0x0004e20000000800 */
[----:B-----5:R-:W-:Y:S02]  /*e620*/  MOV R12, R2 ;  /* 0x00000002000c7202 */ /* 0x020fe40000000f00 */
[----:B----4-:R-:W-:-:S05]  /*e630*/  FMNMX.FTZ R2, R7, R13, !PT ;  /* 0x0000000d07027209 */ /* 0x010fca0007810000 */
[----:B------:R4:W-:Y:S01]  /*e640*/  MUFU.EX2 R190, R10 ;  /* 0x0000000a00be7308 */ /* 0x0009e20000000800 */
[----:B------:R-:W5:Y:S01]  /*e650*/  SHFL.BFLY PT, R8, R2, 0x1, 0x1f ;  /* 0x0c201f0002087f89 */ /* 0x000f6200000e0000 */
[----:B--2---:R-:W-:Y:S01]  /*e660*/  LOP3.LUT R11, R138, UR8, R249, 0x96, !PT ;  /* 0x000000088a0b7c12 */ /* 0x004fe2000f8e96f9 */
[----:B------:R-:W-:-:S04]  /*e670*/  IMAD.WIDE.U32 R4, R4, -0x326172a9, RZ ;  /* 0xcd9e8d5704047825 */ /* 0x000fc800078e00ff */
[----:B------:R-:W-:-:S04]  /*e680*/  IMAD.WIDE.U32 R188, R21, -0x326172a9, RZ ;  /* 0xcd9e8d5715bc7825 */ /* 0x000fc800078e00ff */
[----:B----4-:R-:W-:Y:S01]  /*e690*/  IMAD.WIDE.U32 R10, R11, -0x326172a9, RZ ;  /* 0xcd9e8d570b0a7825 */ /* 0x010fe200078e00ff */
[----:B------:R-:W-:-:S04]  /*e6a0*/  LOP3.LUT R3, R188, UR15, R3, 0x96, !PT ;  /* 0x0000000fbc037c12 */ /* 0x000fc8000f8e9603 */
[----:B------:R-:W-:Y:S01]  /*e6b0*/  LOP3.LUT R0, R4, UR15, R11, 0x96, !PT ;  /* 0x0000000f04007c12 */ /* 0x000fe2000f8e960b */
[----:B------:R-:W-:Y:S01]  /*e6c0*/  FFMA.FTZ R4, R27, UR7, -R20 ;  /* 0x000000071b047c23 */ /* 0x000fe20008010814 */
[----:B------:R-:W-:Y:S02]  /*e6d0*/  IMAD.MOV.U32 R7, RZ, RZ, R10 ;  /* 0x000000ffff077224 */ /* 0x000fe400078e000a */
[----:B------:R-:W-:Y:S01]  /*e6e0*/  FFMA.FTZ R16, R16, UR7, -R20 ;  /* 0x0000000710107c23 */ /* 0x000fe20008010814 */
[C---:B------:R-:W-:Y:S01]  /*e6f0*/  FMUL.FTZ R13, R223.reuse, UR7 ;  /* 0x00000007df0d7c20 */ /* 0x040fe20008410000 */
[----:B------:R2:W-:Y:S01]  /*e700*/  MUFU.EX2 R178, R4 ;  /* 0x0000000400b27308 */ /* 0x0005e20000000800 */
[----:B------:R-:W-:Y:S02]  /*e710*/  FSETP.NEU.FTZ.AND P3, PT, R223, -INF , PT ;  /* 0xff800000df00780b */ /* 0x000fe40003f7d000 */
[----:B------:R-:W-:Y:S02]  /*e720*/  LOP3.LUT R23, R22, UR20, R5, 0x96, !PT ;  /* 0x0000001416177c12 */ /* 0x000fe4000f8e9605 */
[----:B------:R-:W-:-:S02]  /*e730*/  PRMT R15, R10, 0x7773, RZ ;  /* 0x000077730a0f7816 */ /* 0x000fc400000000ff */
[----:B------:R-:W-:Y:S01]  /*e740*/  PRMT R17, R10, 0x7772, RZ ;  /* 0x000077720a117816 */ /* 0x000fe200000000ff */
[----:B------:R4:W1:Y:S01]  /*e750*/  MUFU.EX2 R141, R16 ;  /* 0x00000010008d7308 */ /* 0x0008620000000800 */
[----:B------:R-:W-:Y:S02]  /*e760*/  FSEL R13, R13, RZ, P3 ;  /* 0x000000ff0d0d7208 */ /* 0x000fe40001800000 */
[----:B------:R-:W-:Y:S02]  /*e770*/  LOP3.LUT R5, R12, 0xff, RZ, 0xc0, !PT ;  /* 0x000000ff0c057812 */ /* 0x000fe400078ec0ff */
[----:B------:R-:W3:Y:S01]  /*e780*/  LDC R12, c[0x0][0x4f8] ;  /* 0x00013e00ff0c7b82 */ /* 0x000ee20000000800 */
[----:B--2---:R-:W-:-:S04]  /*e790*/  LOP3.LUT R4, R3, 0xffff, RZ, 0xc0, !PT ;  /* 0x0000ffff03047812 */ /* 0x004fc800078ec0ff */
[----:B------:R-:W-:Y:S02]  /*e7a0*/  SHF.R.U32.HI R4, RZ, 0x8, R4 ;  /* 0x00000008ff047819 */ /* 0x000fe40000011604 */
[----:B----4-:R-:W-:Y:S02]  /*e7b0*/  LOP3.LUT R16, R7, 0xff, RZ, 0xc0, !PT ;  /* 0x000000ff07107812 */ /* 0x010fe400078ec0ff */
[----:B------:R-:W-:Y:S02]  /*e7c0*/  LOP3.LUT R7, R3, 0xff, RZ, 0xc0, !PT ;  /* 0x000000ff03077812 */ /* 0x000fe400078ec0ff */
[----:B------:R-:W-:Y:S02]  /*e7d0*/  PRMT R17, R17, 0x5410, R15 ;  /* 0x0000541011117816 */ /* 0x000fe4000000000f */
[----:B------:R-:W-:Y:S01]  /*e7e0*/  PRMT R11, R6, 0x5410, R9 ;  /* 0x00005410060b7816 */ /* 0x000fe20000000009 */
[----:B------:R-:W-:Y:S01]  /*e7f0*/  FFMA.FTZ R6, R25, UR7, -R13 ;  /* 0x0000000719067c23 */ /* 0x000fe2000801080d */
[----:B------:R-:W-:-:S02]  /*e800*/  PRMT R15, R7, 0x5410, R4 ;  /* 0x00005410070f7816 */ /* 0x000fc40000000004 */
[----:B------:R-:W-:Y:S02]  /*e810*/  PRMT R4, R3, 0x7632, R4 ;  /* 0x0000763203047816 */ /* 0x000fe40000000004 */
[----:B------:R-:W-:Y:S02]  /*e820*/  SHF.R.U32.HI R7, RZ, 0x18, R3 ;  /* 0x00000018ff077819 */ /* 0x000fe40000011603 */
[----:B-----5:R-:W-:Y:S02]  /*e830*/  FMNMX.FTZ R221, R2, R8, !PT ;  /* 0x0000000802dd7209 */ /* 0x020fe40007810000 */
[----:B------:R-:W-:Y:S01]  /*e840*/  LOP3.LUT R3, R0, 0xffff, RZ, 0xc0, !PT ;  /* 0x0000ffff00037812 */ /* 0x000fe200078ec0ff */
[----:B------:R2:W-:Y:S01]  /*e850*/  MUFU.EX2 R188, R6 ;  /* 0x0000000600bc7308 */ /* 0x0005e20000000800 */
[----:B------:R-:W-:Y:S02]  /*e860*/  PRMT R18, R10, 0x7771, RZ ;  /* 0x000077710a127816 */ /* 0x000fe400000000ff */
[----:B------:R-:W-:Y:S01]  /*e870*/  PRMT R10, R5, 0x5410, R14 ;  /* 0x00005410050a7816 */ /* 0x000fe2000000000e */
[----:B------:R-:W-:Y:S01]  /*e880*/  FMUL.FTZ R14, R221, UR7 ;  /* 0x00000007dd0e7c20 */ /* 0x000fe20008410000 */
[----:B------:R-:W-:-:S02]  /*e890*/  SHF.R.U32.HI R2, RZ, 0x8, R3 ;  /* 0x00000008ff027819 */ /* 0x000fc40000011603 */
[----:B------:R-:W-:Y:S02]  /*e8a0*/  FSETP.NEU.FTZ.AND P0, PT, R221, -INF , PT ;  /* 0xff800000dd00780b */ /* 0x000fe40003f1d000 */
[----:B------:R-:W-:Y:S02]  /*e8b0*/  LOP3.LUT R4, R4, 0xff, RZ, 0xc0, !PT ;  /* 0x000000ff04047812 */ /* 0x000fe400078ec0ff */
[----:B------:R-:W-:Y:S02]  /*e8c0*/  FSEL R14, R14, RZ, P0 ;  /* 0x000000ff0e0e7208 */ /* 0x000fe40000000000 */
[----:B--2---:R-:W-:-:S04]  /*e8d0*/  LOP3.LUT R6, R0, 0xff, RZ, 0xc0, !PT ;  /* 0x000000ff00067812 */ /* 0x004fc800078ec0ff */
[--C-:B------:R-:W-:Y:S02]  /*e8e0*/  PRMT R22, R6, 0x5410, R2.reuse ;  /* 0x0000541006167816 */ /* 0x100fe40000000002 */
[----:B------:R-:W-:Y:S01]  /*e8f0*/  PRMT R2, R0, 0x7632, R2 ;  /* 0x0000763200027816 */ /* 0x000fe20000000002 */
[----:B------:R-:W-:Y:S01]  /*e900*/  FFMA.FTZ R3, R29, UR7, -R13 ;  /* 0x000000071d037c23 */ /* 0x000fe2000801080d */
[----:B------:R-:W-:Y:S02]  /*e910*/  PRMT R9, R4, 0x5410, R7 ;  /* 0x0000541004097816 */ /* 0x000fe40000000007 */
[----:B------:R-:W-:Y:S02]  /*e920*/  SHF.R.U32.HI R4, RZ, 0x18, R0 ;  /* 0x00000018ff047819 */ /* 0x000fe40000011600 */
[----:B------:R-:W-:Y:S01]  /*e930*/  LOP3.LUT R0, R2, 0xff, RZ, 0xc0, !PT ;  /* 0x000000ff02007812 */ /* 0x000fe200078ec0ff */
[----:B------:R-:W-:Y:S01]  /*e940*/  FFMA.FTZ R2, R26, UR7, -R14 ;  /* 0x000000071a027c23 */ /* 0x000fe2000801080e */
[----:B------:R2:W-:Y:S01]  /*e950*/  MUFU.EX2 R33, R3 ;  /* 0x0000000300217308 */ /* 0x0005e20000000800 */
[----:B------:R-:W-:Y:S01]  /*e960*/  FFMA.FTZ R24, R24, UR7, -R20 ;  /* 0x0000000718187c23 */ /* 0x000fe20008010814 */
[----:B---3--:R-:W-:Y:S01]  /*e970*/  LOP3.LUT R12, R12, 0xff, RZ, 0xc0, !PT ;  /* 0x000000ff0c0c7812 */ /* 0x008fe200078ec0ff */
[----:B------:R-:W-:Y:S01]  /*e980*/  FFMA.FTZ R5, R32, UR7, -R13 ;  /* 0x0000000720057c23 */ /* 0x000fe2000801080d */
[----:B------:R-:W-:-:S04]  /*e990*/  PRMT R21, R0, 0x5410, R4 ;  /* 0x0000541000157816 */ /* 0x000fc80000000004 */
[----:B------:R3:W-:Y:S01]  /*e9a0*/  MUFU.EX2 R184, R2 ;  /* 0x0000000200b87308 */ /* 0x0007e20000000800 */
[----:B------:R-:W-:Y:S01]  /*e9b0*/  LEA R12, R12, R12, 0x10 ;  /* 0x0000000c0c0c7211 */ /* 0x000fe200078e80ff */
[----:B------:R-:W-:Y:S01]  /*e9c0*/  FFMA.FTZ R0, R137, UR7, -R14 ;  /* 0x0000000789007c23 */ /* 0x000fe2000801080e */
[----:B--2---:R-:W-:-:S05]  /*e9d0*/  FSEL R3, R231, RZ, P4 ;  /* 0x000000ffe7037208 */ /* 0x004fca0002000000 */
[----:B------:R-:W2:Y:S01]  /*e9e0*/  MUFU.EX2 R140, R24 ;  /* 0x00000018008c7308 */ /* 0x000ea20000000800 */
[----:B------:R-:W-:Y:S01]  /*e9f0*/  FADD.FTZ R4, R134, -R3 ;  /* 0x8000000386047221 */ /* 0x000fe20000010000 */
[----:B---3--:R-:W-:-:S06]  /*ea00*/  FSEL R2, R223, RZ, P3 ;  /* 0x000000ffdf027208 */ /* 0x008fcc0001800000 */
[----:B------:R3:W-:Y:S01]  /*ea10*/  MUFU.EX2 R34, R5 ;  /* 0x0000000500227308 */ /* 0x0007e20000000800 */
[----:B------:R-:W-:Y:S01]  /*ea20*/  FSEL R3, R221, RZ, P0 ;  /* 0x000000ffdd037208 */ /* 0x000fe20000000000 */
[----:B------:R-:W-:Y:S01]  /*ea30*/  FADD.FTZ R6, R135, -R2 ;  /* 0x8000000287067221 */ /* 0x000fe20000010000 */
[----:B------:R-:W-:Y:S01]  /*ea40*/  FFMA.FTZ R2, R132, UR7, -R14 ;  /* 0x0000000784027c23 */ /* 0x000fe2000801080e */
[----:B------:R-:W-:Y:S02]  /*ea50*/  HSET2.LE.AND R10, R10, R12, PT ;  /* 0x0000000c0a0a7233 */ /* 0x000fe40003803000 */
[----:B------:R-:W-:Y:S02]  /*ea60*/  FADD.FTZ R7, R136, -R3 ;  /* 0x8000000388077221 */ /* 0x000fe40000010000 */
[----:B------:R4:W-:Y:S01]  /*ea70*/  MUFU.EX2 R251, R0 ;  /* 0x0000000000fb7308 */ /* 0x0009e20000000800 */
[----:B------:R-:W-:Y:S02]  /*ea80*/  LOP3.LUT R11, R11, 0xff00ff, RZ, 0xc0, !PT ;  /* 0x00ff00ff0b0b7812 */ /* 0x000fe400078ec0ff */
[----:B------:R-:W-:Y:S01]  /*ea90*/  LOP3.LUT R3, R252, R240, RZ, 0x3c, !PT ;  /* 0x000000f0fc037212 */ /* 0x000fe200078e3cff */
[----:B---3--:R-:W-:-:S04]  /*eaa0*/  FFMA.FTZ R5, R35, UR7, -R13 ;  /* 0x0000000723057c23 */ /* 0x008fc8000801080d */
[----:B------:R3:W-:Y:S01]  /*eab0*/  MUFU.EX2 R211, R2 ;  /* 0x0000000200d37308 */ /* 0x0007e20000000800 */
[----:B------:R-:W-:Y:S01]  /*eac0*/  MOV R136, R28 ;  /* 0x0000001c00887202 */ /* 0x000fe20000000f00 */
[----:B-1----:R-:W-:Y:S01]  /*ead0*/  ULEA UR5, UR5, UR23, 0x18 ;  /* 0x0000001705057291 */ /* 0x002fe2000f8ec0ff */
[----:B------:R-:W-:Y:S02]  /*eae0*/  HSET2.LE.AND R11, R11, R12, PT ;  /* 0x0000000c0b0b7233 */ /* 0x000fe40003803000 */
[----:B----4-:R-:W-:-:S03]  /*eaf0*/  F2FP.F16.F32.PACK_AB R0, R142, R179 ;  /* 0x000000b38e00723e */ /* 0x010fc600000000ff */
[----:B------:R-:W1:Y:S01]  /*eb00*/  MUFU.EX2 R177, R5 ;  /* 0x0000000500b17308 */ /* 0x000e620000000800 */
[----:B------:R-:W-:Y:S02]  /*eb10*/  LOP3.LUT R249, R3, 0x200, R247, 0xf8, !PT ;  /* 0x0000020003f97812 */ /* 0x000fe400078ef8f7 */
[----:B------:R-:W-:Y:S02]  /*eb20*/  LOP3.LUT R10, R0, R10, RZ, 0xc0, !PT ;  /* 0x0000000a000a7212 */ /* 0x000fe400078ec0ff */
[----:B------:R-:W-:Y:S01]  /*eb30*/  HSET2.LE.AND R8, R15, R12, PT ;  /* 0x0000000c0f087233 */ /* 0x000fe20003803000 */
[----:B---3--:R-:W-:Y:S01]  /*eb40*/  FFMA.FTZ R2, R30, UR7, -R14 ;  /* 0x000000071e027c23 */ /* 0x008fe2000801080e */
[----:B------:R-:W-:-:S03]  /*eb50*/  F2FP.F16.F32.PACK_AB R0, R141, R178 ;  /* 0x000000b28d00723e */ /* 0x000fc600000000ff */
[----:B------:R3:W4:Y:S01]  /*eb60*/  MUFU.EX2 R135, R2 ;  /* 0x0000000200877308 */ /* 0x0007220000000800 */
[----:B------:R-:W-:Y:S02]  /*eb70*/  LEA R134, R249, UR5, 0x1 ;  /* 0x00000005f9867c11 */ /* 0x000fe4000f8e08ff */
[----:B------:R-:W-:Y:S02]  /*eb80*/  LOP3.LUT R11, R0, R11, RZ, 0xc0, !PT ;  /* 0x0000000b000b7212 */ /* 0x000fe400078ec0ff */
[----:B------:R-:W-:Y:S01]  /*eb90*/  HSET2.LE.AND R0, R9, R12, PT ;  /* 0x0000000c09007233 */ /* 0x000fe20003803000 */
[----:B------:R-:W5:Y:S01]  /*eba0*/  LDSM.16.MT88.4 R28, [R134+0xa000] ;  /* 0x00a00000861c783b */ /* 0x000f620000004200 */
[----:B------:R-:W-:Y:S02]  /*ebb0*/  PRMT R16, R16, 0x5410, R18 ;  /* 0x0000541010107816 */ /* 0x000fe40000000012 */
[----:B---3--:R-:W-:-:S04]  /*ebc0*/  F2FP.F16.F32.PACK_AB R2, R176, R136 ;  /* 0x00000088b002723e */ /* 0x008fc800000000ff */
[----:B------:R-:W-:Y:S02]  /*ebd0*/  LOP3.LUT R8, R2, R8, RZ, 0xc0, !PT ;  /* 0x0000000802087212 */ /* 0x000fe400078ec0ff */
[----:B--2---:R-:W-:Y:S02]  /*ebe0*/  F2FP.F16.F32.PACK_AB R2, R140, R190 ;  /* 0x000000be8c02723e */ /* 0x004fe400000000ff */
[----:B------:R-:W-:Y:S02]  /*ebf0*/  FSEL R5, R230, RZ, P5 ;  /* 0x000000ffe6057208 */ /* 0x000fe40002800000 */
[----:B------:R-:W-:Y:S02]  /*ec00*/  LOP3.LUT R9, R2, R0, RZ, 0xc0, !PT ;  /* 0x0000000002097212 */ /* 0x000fe400078ec0ff */
[----:B------:R-:W-:Y:S02]  /*ec10*/  HSET2.LE.AND R0, R16, R12, PT ;  /* 0x0000000c10007233 */ /* 0x000fe40003803000 */
[----:B------:R-:W-:-:S02]  /*ec20*/  LOP3.LUT R3, R17, 0xff00ff, RZ, 0xc0, !PT ;  /* 0x00ff00ff11037812 */ /* 0x000fc400078ec0ff */
[----:B-1----:R-:W-:Y:S01]  /*ec30*/  F2FP.F16.F32.PACK_AB R2, R33, R177 ;  /* 0x000000b12102723e */ /* 0x002fe200000000ff */
[----:B------:R-:W-:Y:S01]  /*ec40*/  FMUL.FTZ R16, R6, UR7 ;  /* 0x0000000706107c20 */ /* 0x000fe20008410000 */
[----:B------:R-:W-:Y:S02]  /*ec50*/  FADD.FTZ R5, R133, -R5 ;  /* 0x8000000585057221 */ /* 0x000fe40000010000 */
[----:B------:R-:W-:Y:S01]  /*ec60*/  LOP3.LUT R6, R2, R0, RZ, 0xc0, !PT ;  /* 0x0000000002067212 */ /* 0x000fe200078ec0ff */
[----:B------:R-:W-:Y:S01]  /*ec70*/  FMUL.FTZ R15, R7, UR7 ;  /* 0x00000007070f7c20 */ /* 0x000fe20008410000 */
[----:B------:R-:W-:Y:S02]  /*ec80*/  HSET2.LE.AND R0, R3, R12, PT ;  /* 0x0000000c03007233 */ /* 0x000fe40003803000 */
[----:B----4-:R-:W-:Y:S01]  /*ec90*/  F2FP.F16.F32.PACK_AB R2, R135, R211 ;  /* 0x000000d38702723e */ /* 0x010fe200000000ff */
[----:B------:R-:W-:Y:S01]  /*eca0*/  FMUL.FTZ R4, R4, UR7 ;  /* 0x0000000704047c20 */ /* 0x000fe20008410000 */
[----:B------:R-:W-:-:S02]  /*ecb0*/  FMUL.FTZ R5, R5, UR7 ;  /* 0x0000000705057c20 */ /* 0x000fc40008410000 */
[----:B------:R-:W-:Y:S01]  /*ecc0*/  LOP3.LUT R7, R2, R0, RZ, 0xc0, !PT ;  /* 0x0000000002077212 */ /* 0x000fe200078ec0ff */
[----:B------:R1:W2:Y:S01]  /*ecd0*/  MUFU.EX2 R18, R4 ;  /* 0x0000000400127308 */ /* 0x0002a20000000800 */
[----:B------:R-:W-:Y:S01]  /*ece0*/  HSET2.LE.AND R0, R22, R12, PT ;  /* 0x0000000c16007233 */ /* 0x000fe20003803000 */
[----:B------:R-:W-:-:S06]  /*ecf0*/  IMAD.MOV.U32 R22, RZ, RZ, R34 ;  /* 0x000000ffff167224 */ /* 0x000fcc00078e0022 */
[----:B------:R3:W4:Y:S01]  /*ed00*/  MUFU.EX2 R17, R5 ;  /* 0x0000000500117308 */ /* 0x0007220000000800 */
[----:B------:R-:W-:-:S07]  /*ed10*/  F2FP.F16.F32.PACK_AB R2, R22, R188 ;  /* 0x000000bc1602723e */ /* 0x000fce00000000ff */
[----:B------:R-:W5:Y:S08]  /*ed20*/  MUFU.EX2 R16, R16 ;  /* 0x0000001000107308 */ /* 0x000f700000000800 */
[----:B------:R-:W5:Y:S01]  /*ed30*/  MUFU.EX2 R15, R15 ;  /* 0x0000000f000f7308 */ /* 0x000f620000000800 */
[----:B-1----:R-:W-:Y:S02]  /*ed40*/  LOP3.LUT R4, R2, R0, RZ, 0xc0, !PT ;  /* 0x0000000002047212 */ /* 0x002fe400078ec0ff */
[----:B------:R-:W-:-:S02]  /*ed50*/  HSET2.LE.AND R2, R21, R12, PT ;  /* 0x0000000c15027233 */ /* 0x000fc40003803000 */
[----:B------:R-:W-:Y:S01]  /*ed60*/  F2FP.F16.F32.PACK_AB R0, R251, R184 ;  /* 0x000000b8fb00723e */ /* 0x000fe200000000ff */
[-C--:B--2---:R-:W-:Y:S01]  /*ed70*/  FMUL.FTZ R144, R144, R18.reuse ;  /* 0x0000001290907220 */ /* 0x084fe20000410000 */
[----:B------:R-:W-:Y:S02]  /*ed80*/  FMUL.FTZ R145, R145, R18 ;  /* 0x0000001291917220 */ /* 0x000fe40000410000 */
[----:B---3--:R-:W-:Y:S01]  /*ed90*/  LOP3.LUT R5, R0, R2, RZ, 0xc0, !PT ;  /* 0x0000000200057212 */ /* 0x008fe200078ec0ff */
[-C--:B----4-:R-:W-:Y:S01]  /*eda0*/  FMUL.FTZ R146, R146, R17.reuse ;  /* 0x0000001192927220 */ /* 0x090fe20000410000 */
[----:B------:R-:W-:Y:S01]  /*edb0*/  IADD3 R0, PT, PT, R134, 0xa000, RZ ;  /* 0x0000a00086007810 */ /* 0x000fe20007ffe0ff */
[----:B------:R-:W-:Y:S01]  /*edc0*/  FMUL.FTZ R147, R147, R17 ;  /* 0x0000001193937220 */ /* 0x000fe20000410000 */
[-C--:B-----5:R-:W-:Y:S01]  /*edd0*/  FMUL.FTZ R148, R148, R16.reuse ;  /* 0x0000001094947220 */ /* 0x0a0fe20000410000 */
        /* <DEDUP_REMOVED lines=11> */
[----:B------:R-:W-:-:S02]  /*ee90*/  IADD3 R21, PT, PT, R134, 0xa040, RZ ;  /* 0x0000a04086157810 */ /* 0x000fc40007ffe0ff */
[----:B------:R-:W-:Y:S02]  /*eea0*/  SEL R2, R220, 0xffffffe0, !P2 ;  /* 0xffffffe0dc027807 */ /* 0x000fe40005000000 */
[----:B------:R-:W-:Y:S01]  /*eeb0*/  @P1 IADD3 R21, PT, PT, R0, -0x40, RZ ;  /* 0xffffffc000151810 */ /* 0x000fe20007ffe0ff */
[----:B------:R-:W-:Y:S01]  /*eec0*/  IMAD.MOV.U32 R196, RZ, RZ, R242 ;  /* 0x000000ffffc47224 */ /* 0x000fe200078e00f2 */
[----:B------:R-:W-:Y:S01]  /*eed0*/  MOV R137, R244 ;  /* 0x000000f400897202 */ /* 0x000fe20000000f00 */
[----:B------:R-:W-:Y:S01]  /*eee0*/  HMMA.16816.F32 R148, R4, R28, R148 ;  /* 0x0000001c0494723c */ /* 0x000fe20000001894 */
[----:B------:R-:W-:Y:S02]  /*eef0*/  MOV R138, R243 ;  /* 0x000000f3008a7202 */ /* 0x000fe40000000f00 */
[----:B------:R-:W-:Y:S02]  /*ef00*/  MOV R34, R241 ;  /* 0x000000f100227202 */ /* 0x000fe40000000f00 */
[----:B------:R-:W-:-:S03]  /*ef10*/  IADD3 R133, PT, PT, R134, R2, RZ ;  /* 0x0000000286857210 */ /* 0x000fc60007ffe0ff */
[----:B------:R-:W-:Y:S02]  /*ef20*/  HMMA.16816.F32 R244, R8, R28, R144 ;  /* 0x0000001c08f4723c */ /* 0x000fe40000001890 */
[----:B------:R-:W-:Y:S06]  /*ef30*/  LDSM.16.MT88.4 R24, [R133+0xa000] ;  /* 0x00a000008518783b */ /* 0x000fec0000004200 */
[-C--:B------:R-:W-:Y:S08]  /*ef40*/  HMMA.16816.F32 R152, R4, R30.reuse, R152 ;  /* 0x0000001e0498723c */ /* 0x080ff00000001898 */
[----:B------:R-:W-:Y:S01]  /*ef50*/  HMMA.16816.F32 R240, R8, R30, R156 ;  /* 0x0000001e08f0723c */ /* 0x000fe2000000189c */
[----:B------:R-:W1:Y:S01]  /*ef60*/  LDSM.16.MT88.4 R28, [R21] ;  /* 0x00000000151c783b */ /* 0x000e620000004200 */
[----:B------:R-:W-:-:S02]  /*ef70*/  MOV R139, R34 ;  /* 0x00000022008b7202 */ /* 0x000fc40000000f00 */
[----:B------:R-:W-:Y:S02]  /*ef80*/  MOV R0, R33 ;  /* 0x0000002100007202 */ /* 0x000fe40000000f00 */
        /* <DEDUP_REMOVED lines=33> */
[----:B------:R-:W-:Y:S01]  /*f1a0*/  IMAD.IADD R132, R2, 0x1, R21 ;  /* 0x0000000102847824 */ /* 0x000fe200078e0215 */
[-C--:B-1----:R-:W-:Y:S01]  /*f1b0*/  HMMA.16816.F32 R216, R8, R28.reuse, R36 ;  /* 0x0000001c08d8723c */ /* 0x082fe20000001824 */
[----:B------:R-:W-:Y:S07]  /*f1c0*/  LDSM.16.MT88.4 R36, [R21+0x1000] ;  /* 0x001000001524783b */ /* 0x000fee0000004200 */
[C---:B------:R-:W-:Y:S01]  /*f1d0*/  HMMA.16816.F32 R144, R4.reuse, R28, R40 ;  /* 0x0000001c0490723c */ /* 0x040fe20000001828 */
[----:B------:R-:W-:Y:S07]  /*f1e0*/  LDSM.16.MT88.4 R40, [R132+0x1000] ;  /* 0x001000008428783b */ /* 0x000fee0000004200 */
        /* <DEDUP_REMOVED lines=9> */
[-C--:B------:R-:W-:Y:S01]  /*f280*/  HMMA.16816.F32 R236, R8, R24.reuse, R160 ;  /* 0x0000001808ec723c */ /* 0x080fe200000018a0 */
[-C--:B------:R-:W-:Y:S01]  /*f290*/  FMUL.FTZ R98, R98, R17.reuse ;  /* 0x0000001162627220 */ /* 0x080fe20000410000 */
[----:B------:R-:W-:Y:S01]  /*f2a0*/  FMUL.FTZ R99, R99, R17 ;  /* 0x0000001163637220 */ /* 0x000fe20000410000 */
[----:B------:R-:W-:Y:S01]  /*f2b0*/  IMAD.MOV.U32 R156, RZ, RZ, R179 ;  /* 0x000000ffff9c7224 */ /* 0x000fe200078e00b3 */
[----:B------:R-:W-:Y:S01]  /*f2c0*/  MOV R3, R177 ;  /* 0x000000b100037202 */ /* 0x000fe20000000f00 */
[----:B------:R-:W-:Y:S01]  /*f2d0*/  FMUL.FTZ R76, R76, R16 ;  /* 0x000000104c4c7220 */ /* 0x000fe20000410000 */
[----:B------:R-:W-:Y:S01]  /*f2e0*/  MOV R158, R176 ;  /* 0x000000b0009e7202 */ /* 0x000fe20000000f00 */
[----:B------:R-:W-:Y:S01]  /*f2f0*/  FMUL.FTZ R77, R77, R16 ;  /* 0x000000104d4d7220 */ /* 0x000fe20000410000 */
[C---:B------:R-:W-:Y:S01]  /*f300*/  HMMA.16816.F32 R164, R4.reuse, R24, R164 ;  /* 0x0000001804a4723c */ /* 0x040fe200000018a4 */
[-C--:B------:R-:W-:Y:S01]  /*f310*/  FMUL.FTZ R78, R78, R15.reuse ;  /* 0x0000000f4e4e7220 */ /* 0x080fe20000410000 */
[----:B------:R-:W-:Y:S01]  /*f320*/  FMUL.FTZ R79, R79, R15 ;  /* 0x0000000f4f4f7220 */ /* 0x000fe20000410000 */
        /* <DEDUP_REMOVED lines=10> */
[-C--:B------:R-:W-:Y:S01]  /*f3d0*/  FMUL.FTZ R61, R61, R16.reuse ;  /* 0x000000103d3d7220 */ /* 0x080fe20000410000 */
[----:B------:R-:W-:Y:S01]  /*f3e0*/  FMUL.FTZ R72, R72, R16 ;  /* 0x0000001048487220 */ /* 0x000fe20000410000 */
[----:B------:R-:W-:Y:S01]  /*f3f0*/  FMUL.FTZ R62, R62, R15 ;  /* 0x0000000f3e3e7220 */ /* 0x000fe20000410000 */
[----:B------:R-:W-:Y:S01]  /*f400*/  HMMA.16816.F32 R232, R8, R26, R172 ;  /* 0x0000001a08e8723c */ /* 0x000fe200000018ac */
[----:B------:R-:W3:Y:S01]  /*f410*/  LDSM.16.MT88.4 R24, [R132] ;  /* 0x000000008418783b */ /* 0x000ee20000004200 */
[----:B------:R-:W-:-:S02]  /*f420*/  IMAD.MOV.U32 R175, RZ, RZ, R178 ;  /* 0x000000ffffaf7224 */ /* 0x000fc400078e00b2 */
[-C--:B------:R-:W-:Y:S01]  /*f430*/  FMUL.FTZ R63, R63, R15.reuse ;  /* 0x0000000f3f3f7220 */ /* 0x080fe20000410000 */
[-C--:B------:R-:W-:Y:S01]  /*f440*/  FMUL.FTZ R73, R73, R16.reuse ;  /* 0x0000001049497220 */ /* 0x080fe20000410000 */
[-C--:B------:R-:W-:Y:S01]  /*f450*/  FMUL.FTZ R74, R74, R15.reuse ;  /* 0x0000000f4a4a7220 */ /* 0x080fe20000410000 */
[-C--:B------:R-:W-:Y:S01]  /*f460*/  FMUL.FTZ R75, R75, R15.reuse ;  /* 0x0000000f4b4b7220 */ /* 0x080fe20000410000 */
[-C--:B------:R-:W-:Y:S01]  /*f470*/  FMUL.FTZ R88, R88, R16.reuse ;  /* 0x0000001058587220 */ /* 0x080fe20000410000 */
[-C--:B--2---:R-:W-:Y:S01]  /*f480*/  HMMA.16816.F32 R92, R4, R34.reuse, R92 ;  /* 0x00000022045c723c */ /* 0x084fe2000000185c */
[-C--:B------:R-:W-:Y:S01]  /*f490*/  FMUL.FTZ R89, R89, R16.reuse ;  /* 0x0000001059597220 */ /* 0x080fe20000410000 */
[-C--:B------:R-:W-:Y:S01]  /*f4a0*/  FMUL.FTZ R90, R90, R15.reuse ;  /* 0x0000000f5a5a7220 */ /* 0x080fe20000410000 */
[-C--:B------:R-:W-:Y:S01]  /*f4b0*/  FMUL.FTZ R91, R91, R15.reuse ;  /* 0x0000000f5b5b7220 */ /* 0x080fe20000410000 */
[-C--:B------:R-:W-:Y:S01]  /*f4c0*/  FMUL.FTZ R104, R104, R16.reuse ;  /* 0x0000001068687220 */ /* 0x080fe20000410000 */
[----:B------:R-:W-:Y:S01]  /*f4d0*/  FMUL.FTZ R105, R105, R16 ;  /* 0x0000001069697220 */ /* 0x000fe20000410000 */
[-C--:B------:R-:W-:Y:S01]  /*f4e0*/  FMUL.FTZ R106, R106, R15.reuse ;  /* 0x0000000f6a6a7220 */ /* 0x080fe20000410000 */
[-C--:B------:R-:W-:Y:S01]  /*f4f0*/  FMUL.FTZ R107, R107, R15.reuse ;  /* 0x0000000f6b6b7220 */ /* 0x080fe20000410000 */
[----:B------:R-:W-:Y:S01]  /*f500*/  HMMA.16816.F32 R176, R8, R34, R96 ;  /* 0x0000002208b0723c */ /* 0x000fe20000001860 */
[----:B------:R-:W-:Y:S01]  /*f510*/  MOV R35, R0 ;  /* 0x0000000000237202 */ /* 0x000fe20000000f00 */
[--C-:B------:R-:W-:Y:S01]  /*f520*/  FFMA.FTZ R0, R193, UR7, -R13.reuse ;  /* 0x00000007c1007c23 */ /* 0x100fe2000801080d */
        /* <DEDUP_REMOVED lines=13> */
[-C--:B-1----:R-:W-:Y:S01]  /*f600*/  HMMA.16816.F32 R76, R4, R30.reuse, R76 ;  /* 0x0000001e044c723c */ /* 0x082fe2000000184c */
[-C--:B------:R-:W-:Y:S01]  /*f610*/  FMUL.FTZ R84, R84, R18.reuse ;  /* 0x0000001254547220 */ /* 0x080fe20000410000 */
[----:B------:R-:W-:Y:S01]  /*f620*/  FMUL.FTZ R85, R85, R18 ;  /* 0x0000001255557220 */ /* 0x000fe20000410000 */
[-C--:B------:R-:W-:Y:S01]  /*f630*/  FMUL.FTZ R86, R86, R17.reuse ;  /* 0x0000001156567220 */ /* 0x080fe20000410000 */
[-C--:B------:R-:W-:Y:S01]  /*f640*/  FMUL.FTZ R87, R87, R17.reuse ;  /* 0x0000001157577220 */ /* 0x080fe20000410000 */
[----:B------:R-:W-:Y:S01]  /*f650*/  MOV R174, R142 ;  /* 0x0000008e00ae7202 */ /* 0x000fe20000000f00 */
[----:B------:R-:W-:Y:S01]  /*f660*/  FMUL.FTZ R68, R68, R18 ;  /* 0x0000001244447220 */ /* 0x000fe20000410000 */
[----:B--2---:R-:W-:Y:S01]  /*f670*/  FFMA.FTZ R0, R185, UR7, -R13 ;  /* 0x00000007b9007c23 */ /* 0x004fe2000801080d */
[----:B------:R-:W-:Y:S01]  /*f680*/  HMMA.16816.F32 R160, R8, R30, R80 ;  /* 0x0000001e08a0723c */ /* 0x000fe20000001850 */
[----:B------:R-:W-:Y:S01]  /*f690*/  IMAD.MOV.U32 R173, RZ, RZ, R141 ;  /* 0x000000ffffad7224 */ /* 0x000fe200078e008d */
[----:B------:R-:W-:Y:S01]  /*f6a0*/  MOV R157, R140 ;  /* 0x0000008c009d7202 */ /* 0x000fe20000000f00 */
[----:B------:R1:W2:Y:S01]  /*f6b0*/  MUFU.EX2 R31, R0 ;  /* 0x00000000001f7308 */ /* 0x0002a20000000800 */
        /* <DEDUP_REMOVED lines=17> */
[----:B------:R-:W-:-:S02]  /*f7d0*/  IMAD.MOV.U32 R183, RZ, RZ, R3 ;  /* 0x000000ffffb77224 */ /* 0x000fc400078e0003 */
[-C--:B------:R-:W-:Y:S01]  /*f7e0*/  FMUL.FTZ R67, R67, R17.reuse ;  /* 0x0000001143437220 */ /* 0x080fe20000410000 */
[----:B------:R-:W-:Y:S01]  /*f7f0*/  IMAD.WIDE.U32 R2, R23, -0x2daee0ad, RZ ;  /* 0xd2511f5317027825 */ /* 0x000fe200078e00ff */
[C---:B------:R-:W-:Y:S03]  /*f800*/  HMMA.16816.F32 R72, R4.reuse, R28, R72 ;  /* 0x0000001c0448723c */ /* 0x040fe60000001848 */
        /* <DEDUP_REMOVED lines=8> */
[----:B------:R-:W-:Y:S01]  /*f890*/  PRMT R23, R2, 0x7771, RZ ;  /* 0x0000777102177816 */ /* 0x000fe200000000ff */
[-C--:B------:R-:W-:Y:S01]  /*f8a0*/  FMUL.FTZ R119, R119, R17.reuse ;  /* 0x0000001177777220 */ /* 0x080fe20000410000 */
[-C--:B------:R-:W-:Y:S01]  /*f8b0*/  FMUL.FTZ R128, R128, R18.reuse ;  /* 0x0000001280807220 */ /* 0x080fe20000410000 */
[----:B------:R-:W-:Y:S01]  /*f8c0*/  FMUL.FTZ R129, R129, R18 ;  /* 0x0000001281817220 */ /* 0x000fe20000410000 */
[-C--:B------:R-:W-:Y:S01]  /*f8d0*/  FMUL.FTZ R130, R130, R17.reuse ;  /* 0x0000001182827220 */ /* 0x080fe20000410000 */
[----:B------:R-:W-:Y:S01]  /*f8e0*/  FMUL.FTZ R131, R131, R17 ;  /* 0x0000001183837220 */ /* 0x000fe20000410000 */
[----:B------:R-:W-:Y:S01]  /*f8f0*/  MOV R159, R196 ;  /* 0x000000c4009f7202 */ /* 0x000fe20000000f00 */
[C---:B------:R-:W-:Y:S01]  /*f900*/  HMMA.16816.F32 R104, R4.reuse, R36, R104 ;  /* 0x000000240468723c */ /* 0x040fe20000001868 */
[----:B------:R-:W-:Y:S04]  /*f910*/  LDSM.16.MT88.4 R48, [R21+0x800] ;  /* 0x000800001530783b */ /* 0x000fe80000004200 */
[----:B------:R-:W-:Y:S03]  /*f920*/  LDSM.16.MT88.4 R96, [R133+0xb800] ;  /* 0x00b800008560783b */ /* 0x000fe60000004200 */
[C---:B------:R-:W-:Y:S01]  /*f930*/  HMMA.16816.F32 R108, R4.reuse, R38, R108 ;  /* 0x00000026046c723c */ /* 0x040fe2000000186c */
[----:B------:R-:W1:Y:S07]  /*f940*/  LDSM.16.MT88.4 R80, [R134+0xb800] ;  /* 0x00b800008650783b */ /* 0x000e6e0000004200 */
[C---:B------:R-:W-:Y:S08]  /*f950*/  HMMA.16816.F32 R120, R4.reuse, R40, R120 ;  /* 0x000000280478723c */ /* 0x040ff00000001878 */
[----:B------:R-:W-:Y:S01]  /*f960*/  HMMA.16816.F32 R140, R4, R42, R124 ;  /* 0x0000002a048c723c */ /* 0x000fe2000000187c */
[----:B------:R-:W-:Y:S01]  /*f970*/  FFMA.FTZ R4, R182, UR7, -R13 ;  /* 0x00000007b6047c23 */ /* 0x000fe2000801080d */
[----:B------:R-:W-:-:S06]  /*f980*/  MOV R13, R2 ;  /* 0x00000002000d7202 */ /* 0x000fcc0000000f00 */
[C---:B------:R-:W-:Y:S01]  /*f990*/  HMMA.16816.F32 R84, R8.reuse, R32, R84 ;  /* 0x000000200854723c */ /* 0x040fe20000001854 */
[----:B------:R3:W-:Y:S08]  /*f9a0*/  MUFU.EX2 R33, R0 ;  /* 0x0000000000217308 */ /* 0x0007f00000000800 */
[----:B------:R4:W-:Y:S01]  /*f9b0*/  MUFU.EX2 R32, R4 ;  /* 0x0000000400207308 */ /* 0x0009e20000000800 */
[----:B------:R-:W-:Y:S01]  /*f9c0*/  HMMA.16816.F32 R68, R8, R28, R68 ;  /* 0x0000001c0844723c */ /* 0x000fe20000001844 */
[----:B---3--:R-:W-:-:S02]  /*f9d0*/  LOP3.LUT R0, R248, UR14, R3, 0x96, !PT ;  /* 0x0000000ef8007c12 */ /* 0x008fc4000f8e9603 */
[C---:B------:R-:W-:Y:S02]  /*f9e0*/  PRMT R3, R2.reuse, 0x7772, RZ ;  /* 0x0000777202037816 */ /* 0x040fe400000000ff */
[----:B----4-:R-:W-:Y:S01]  /*f9f0*/  PRMT R4, R2, 0x7773, RZ ;  /* 0x0000777302047816 */ /* 0x010fe200000000ff */
[----:B------:R-:W-:Y:S01]  /*fa00*/  FFMA.FTZ R2, R192, UR7, -R14 ;  /* 0x00000007c0027c23 */ /* 0x000fe2000801080e */
[----:B------:R-:W-:-:S03]  /*fa10*/  IMAD.MOV.U32 R192, RZ, RZ, R22 ;  /* 0x000000ffffc07224 */ /* 0x000fc600078e0016 */
[----:B------:R3:W-:Y:S01]  /*fa20*/  MUFU.EX2 R28, R2 ;  /* 0x00000002001c7308 */ /* 0x0007e20000000800 */
[----:B------:R-:W-:Y:S01]  /*fa30*/  PRMT R22, R3, 0x5410, R4 ;  /* 0x0000541003167816 */ /* 0x000fe20000000004 */
[----:B------:R-:W-:Y:S01]  /*fa40*/  FFMA.FTZ R3, R180, UR7, -R14 ;  /* 0x00000007b4037c23 */ /* 0x000fe2000801080e */
[C---:B------:R-:W-:Y:S02]  /*fa50*/  PRMT R5, R0.reuse, 0x7632, R5 ;  /* 0x0000763200057816 */ /* 0x040fe40000000005 */
[----:B------:R-:W-:-:S03]  /*fa60*/  LOP3.LUT R6, R0, 0xff, RZ, 0xc0, !PT ;  /* 0x000000ff00067812 */ /* 0x000fc600078ec0ff */
[----:B------:R4:W5:Y:S01]  /*fa70*/  MUFU.EX2 R29, R3 ;  /* 0x00000003001d7308 */ /* 0x0009620000000800 */
[----:B---3--:R-:W-:-:S04]  /*fa80*/  LOP3.LUT R2, R0, 0xffff, RZ, 0xc0, !PT ;  /* 0x0000ffff00027812 */ /* 0x008fc800078ec0ff */
[----:B------:R-:W-:Y:S01]  /*fa90*/  SHF.R.U32.HI R4, RZ, 0x8, R2 ;  /* 0x00000008ff047819 */ /* 0x000fe20000011602 */
[----:B------:R-:W-:Y:S01]  /*faa0*/  FFMA.FTZ R2, R181, UR7, -R14 ;  /* 0x00000007b5027c23 */ /* 0x000fe2000801080e */
[----:B------:R-:W-:-:S03]  /*fab0*/  SHF.R.U32.HI R7, RZ, 0x18, R0 ;  /* 0x00000018ff077819 */ /* 0x000fc60000011600 */
[----:B------:R3:W-:Y:S01]  /*fac0*/  MUFU.EX2 R30, R2 ;  /* 0x00000002001e7308 */ /* 0x0007e20000000800 */
[----:B------:R-:W-:Y:S02]  /*fad0*/  LOP3.LUT R0, R5, 0xff, RZ, 0xc0, !PT ;  /* 0x000000ff05007812 */ /* 0x000fe400078ec0ff */
[----:B------:R-:W-:Y:S02]  /*fae0*/  LOP3.LUT R5, R13, 0xff, RZ, 0xc0, !PT ;  /* 0x000000ff0d057812 */ /* 0x000fe400078ec0ff */
[----:B----4-:R-:W-:Y:S02]  /*faf0*/  PRMT R3, R6, 0x5410, R4 ;  /* 0x0000541006037816 */ /* 0x010fe40000000004 */
[----:B------:R-:W-:Y:S01]  /*fb00*/  PRMT R0, R0, 0x5410, R7 ;  /* 0x0000541000007816 */ /* 0x000fe20000000007 */
[----:B---3--:R-:W-:-:S04]  /*fb10*/  FFMA.FTZ R2, R191, UR7, -R14 ;  /* 0x00000007bf027c23 */ /* 0x008fc8000801080e */
[----:B------:R5:W3:Y:S01]  /*fb20*/  MUFU.EX2 R13, R2 ;  /* 0x00000002000d7308 */ /* 0x000ae20000000800 */
[--C-:B------:R-:W-:Y:S02]  /*fb30*/  HSET2.LE.AND R3, R3, R12.reuse, PT ;  /* 0x0000000c03037233 */ /* 0x100fe40003803000 */
[----:B--2---:R-:W-:Y:S02]  /*fb40*/  F2FP.F16.F32.PACK_AB R4, R31, R34 ;  /* 0x000000221f04723e */ /* 0x004fe400000000ff */
[----:B------:R-:W-:Y:S02]  /*fb50*/  HSET2.LE.AND R0, R0, R12, PT ;  /* 0x0000000c00007233 */ /* 0x000fe40003803000 */
[----:B------:R-:W-:Y:S02]  /*fb60*/  LOP3.LUT R124, R4, R3, RZ, 0xc0, !PT ;  /* 0x00000003047c7212 */ /* 0x000fe400078ec0ff */
[----:B------:R-:W-:Y:S02]  /*fb70*/  PRMT R5, R5, 0x5410, R23 ;  /* 0x0000541005057816 */ /* 0x000fe40000000017 */
[----:B------:R-:W-:-:S02]  /*fb80*/  LOP3.LUT R3, R22, 0xff00ff, RZ, 0xc0, !PT ;  /* 0x00ff00ff16037812 */ /* 0x000fc400078ec0ff */
[----:B-----5:R-:W-:Y:S02]  /*fb90*/  F2FP.F16.F32.PACK_AB R2, R29, R28 ;  /* 0x0000001c1d02723e */ /* 0x020fe400000000ff */
[----:B------:R-:W-:Y:S02]  /*fba0*/  F2FP.F16.F32.PACK_AB R4, R32, R33 ;  /* 0x000000212004723e */ /* 0x000fe400000000ff */
[----:B------:R-:W-:Y:S02]  /*fbb0*/  LOP3.LUT R125, R2, R0, RZ, 0xc0, !PT ;  /* 0x00000000027d7212 */ /* 0x000fe400078ec0ff */
[--C-:B------:R-:W-:Y:S02]  /*fbc0*/  HSET2.LE.AND R2, R5, R12.reuse, PT ;  /* 0x0000000c05027233 */ /* 0x100fe40003803000 */
[----:B------:R-:W-:Y:S02]  /*fbd0*/  HSET2.LE.AND R0, R3, R12, PT ;  /* 0x0000000c03007233 */ /* 0x000fe40003803000 */
[----:B---3--:R-:W-:-:S02]  /*fbe0*/  F2FP.F16.F32.PACK_AB R3, R13, R30 ;  /* 0x0000001e0d03723e */ /* 0x008fc400000000ff */
[----:B------:R-:W-:Y:S02]  /*fbf0*/  LOP3.LUT R126, R4, R2, RZ, 0xc0, !PT ;  /* 0x00000002047e7212 */ /* 0x000fe400078ec0ff */
[----:B------:R-:W-:Y:S01]  /*fc00*/  LOP3.LUT R127, R3, R0, RZ, 0xc0, !PT ;  /* 0x00000000037f7212 */ /* 0x000fe200078ec0ff */
[----:B------:R-:W-:Y:S01]  /*fc10*/  FFMA.FTZ R0, R208, UR7, -R19 ;  /* 0x00000007d0007c23 */ /* 0x000fe20008010813 */
[----:B------:R-:W-:Y:S01]  /*fc20*/  LOP3.LUT R2, R210, UR20, R189, 0x96, !PT ;  /* 0x00000014d2027c12 */ /* 0x000fe2000f8e96bd */
[----:B------:R-:W-:Y:S02]  /*fc30*/  FFMA.FTZ R5, R205, UR7, -R19 ;  /* 0x00000007cd057c23 */ /* 0x000fe40008010813 */
[----:B------:R2:W-:Y:S02]  /*fc40*/  MUFU.EX2 R14, R0 ;  /* 0x00000000000e7308 */ /* 0x0005e40000000800 */
[----:B------:R-:W-:-:S04]  /*fc50*/  IMAD.WIDE.U32 R2, R2, -0x2daee0ad, RZ ;  /* 0xd2511f5302027825 */ /* 0x000fc800078e00ff */
[--C-:B------:R-:W-:Y:S01]  /*fc60*/  FFMA.FTZ R4, R204, UR7, -R19.reuse ;  /* 0x00000007cc047c23 */ /* 0x100fe20008010813 */
[----:B------:R-:W-:Y:S01]  /*fc70*/  HMMA.16816.F32 R196, R8, R24, R52 ;  /* 0x0000001808c4723c */ /* 0x000fe20000001834 */
[----:B------:R-:W-:Y:S01]  /*fc80*/  MOV R24, R137 ;  /* 0x0000008900187202 */ /* 0x000fe20000000f00 */
[----:B------:R3:W-:Y:S01]  /*fc90*/  MUFU.EX2 R22, R5 ;  /* 0x0000000500167308 */ /* 0x0007e20000000800 */
[----:B------:R-:W-:Y:S01]  /*fca0*/  MOV R6, R2 ;  /* 0x0000000200067202 */ /* 0x000fe20000000f00 */
[----:B--2---:R-:W-:-:S04]  /*fcb0*/  FFMA.FTZ R0, R206, UR7, -R19 ;  /* 0x00000007ce007c23 */ /* 0x004fc80008010813 */
[C---:B------:R-:W-:Y:S02]  /*fcc0*/  HMMA.16816.F32 R100, R8.reuse, R36, R100 ;  /* 0x000000240864723c */ /* 0x040fe40000001864 */
[----:B------:R2:W-:Y:S01]  /*fcd0*/  MUFU.EX2 R19, R0 ;  /* 0x0000000000137308 */ /* 0x0005e20000000800 */
[----:B------:R-:W-:Y:S01]  /*fce0*/  IMAD.MOV.U32 R37, RZ, RZ, R136 ;  /* 0x000000ffff257224 */ /* 0x000fe200078e0088 */
[----:B------:R-:W-:Y:S02]  /*fcf0*/  MOV R25, R138 ;  /* 0x0000008a00197202 */ /* 0x000fe40000000f00 */
[C---:B---3--:R-:W-:Y:S02]  /*fd00*/  PRMT R5, R2.reuse, 0x7773, RZ ;  /* 0x0000777302057816 */ /* 0x048fe400000000ff */
[----:B------:R-:W-:Y:S01]  /*fd10*/  HMMA.16816.F32 R200, R8, R26, R64 ;  /* 0x0000001a08c8723c */ /* 0x000fe20000001840 */
[----:B------:R-:W-:Y:S01]  /*fd20*/  MOV R23, R139 ;  /* 0x0000008b00177202 */ /* 0x000fe20000000f00 */
[----:B------:R-:W-:Y:S01]  /*fd30*/  LDSM.16.MT88.4 R64, [R132+0x800] ;  /* 0x000800008440783b */ /* 0x000fe20000004200 */
[----:B------:R-:W-:-:S05]  /*fd40*/  PRMT R7, R2, 0x7771, RZ ;  /* 0x0000777102077816 */ /* 0x000fca00000000ff */
[----:B------:R-:W-:Y:S01]  /*fd50*/  HMMA.16816.F32 R52, R8, R38, R112 ;  /* 0x000000260834723c */ /* 0x000fe20000001870 */
[----:B------:R3:W-:Y:S01]  /*fd60*/  LDSM.16.MT88.4 R112, [R21+0x1800] ;  /* 0x001800001570783b */ /* 0x0007e20000004200 */
[----:B--2---:R-:W-:Y:S02]  /*fd70*/  LOP3.LUT R0, R250, UR14, R3, 0x96, !PT ;  /* 0x0000000efa007c12 */ /* 0x004fe4000f8e9603 */
[----:B------:R-:W-:Y:S01]  /*fd80*/  PRMT R3, R2, 0x7772, RZ ;  /* 0x0000777202037816 */ /* 0x000fe200000000ff */
[----:B------:R-:W-:-:S03]  /*fd90*/  FFMA.FTZ R2, R194, UR7, -R20 ;  /* 0x00000007c2027c23 */ /* 0x000fc60008010814 */
[C---:B------:R-:W-:Y:S08]  /*fda0*/  HMMA.16816.F32 R116, R8.reuse, R40, R116 ;  /* 0x000000280874723c */ /* 0x040ff00000001874 */
[----:B------:R-:W-:Y:S01]  /*fdb0*/  HMMA.16816.F32 R136, R8, R42, R128 ;  /* 0x0000002a0888723c */ /* 0x000fe20000001880 */
[----:B------:R-:W-:Y:S02]  /*fdc0*/  PRMT R8, R3, 0x5410, R5 ;  /* 0x0000541003087816 */ /* 0x000fe40000000005 */
[----:B------:R-:W-:Y:S01]  /*fdd0*/  LOP3.LUT R3, R6, 0xff, RZ, 0xc0, !PT ;  /* 0x000000ff06037812 */ /* 0x000fe200078ec0ff */
[----:B------:R2:W-:Y:S03]  /*fde0*/  MUFU.EX2 R10, R2 ;  /* 0x00000002000a7308 */ /* 0x0005e60000000800 */
[----:B------:R-:W-:-:S02]  /*fdf0*/  PRMT R7, R3, 0x5410, R7 ;  /* 0x0000541003077816 */ /* 0x000fc40000000007 */
[C---:B------:R-:W-:Y:S02]  /*fe00*/  PRMT R3, R0.reuse, 0x7632, R3 ;  /* 0x0000763200037816 */ /* 0x040fe40000000003 */
[C---:B------:R-:W-:Y:S01]  /*fe10*/  LOP3.LUT R6, R0.reuse, 0xff, RZ, 0xc0, !PT ;  /* 0x000000ff00067812 */ /* 0x040fe200078ec0ff */
[----:B---3--:R3:W4:Y:S01]  /*fe20*/  MUFU.EX2 R21, R4 ;  /* 0x0000000400157308 */ /* 0x0087220000000800 */
[----:B------:R-:W-:Y:S02]  /*fe30*/  SHF.R.U32.HI R5, RZ, 0x18, R0 ;  /* 0x00000018ff057819 */ /* 0x000fe40000011600 */
[----:B--2---:R-:W-:Y:S02]  /*fe40*/  LOP3.LUT R2, R0, 0xffff, RZ, 0xc0, !PT ;  /* 0x0000ffff00027812 */ /* 0x004fe400078ec0ff */
[----:B------:R-:W-:Y:S02]  /*fe50*/  LOP3.LUT R0, R3, 0xff, RZ, 0xc0, !PT ;  /* 0x000000ff03007812 */ /* 0x000fe400078ec0ff */
[----:B---3--:R-:W-:Y:S01]  /*fe60*/  SHF.R.U32.HI R4, RZ, 0x8, R2 ;  /* 0x00000008ff047819 */ /* 0x008fe20000011602 */
[--C-:B------:R-:W-:Y:S01]  /*fe70*/  FFMA.FTZ R2, R195, UR7, -R20.reuse ;  /* 0x00000007c3027c23 */ /* 0x100fe20008010814 */
[----:B------:R-:W-:Y:S01]  /*fe80*/  PRMT R5, R0, 0x5410, R5 ;  /* 0x0000541000057816 */ /* 0x000fe20000000005 */
[----:B------:R-:W-:-:S02]  /*fe90*/  FFMA.FTZ R0, R209, UR7, -R20 ;  /* 0x00000007d1007c23 */ /* 0x000fc40008010814 */
[----:B------:R2:W3:Y:S01]  /*fea0*/  MUFU.EX2 R9, R2 ;  /* 0x0000000200097308 */ /* 0x0004e20000000800 */
[----:B------:R-:W-:-:S07]  /*feb0*/  PRMT R4, R6, 0x5410, R4 ;  /* 0x0000541006047816 */ /* 0x000fce0000000004 */
[----:B------:R5:W-:Y:S01]  /*fec0*/  MUFU.EX2 R11, R0 ;  /* 0x00000000000b7308 */ /* 0x000be20000000800 */
[----:B------:R-:W-:Y:S02]  /*fed0*/  LOP3.LUT R3, R8, 0xff00ff, RZ, 0xc0, !PT ;  /* 0x00ff00ff08037812 */ /* 0x000fe400078ec0ff */
[----:B------:R-:W-:Y:S02]  /*fee0*/  MOV R193, R173 ;  /* 0x000000ad00c17202 */ /* 0x000fe40000000f00 */
[----:B------:R-:W-:Y:S02]  /*fef0*/  MOV R185, R174 ;  /* 0x000000ae00b97202 */ /* 0x000fe40000000f00 */
[----:B--2---:R-:W-:Y:S01]  /*ff00*/  HSET2.LE.AND R2, R7, R12, PT ;  /* 0x0000000c07027233 */ /* 0x004fe20003803000 */
[----:B-----5:R-:W-:-:S04]  /*ff10*/  FFMA.FTZ R0, R207, UR7, -R20 ;  /* 0x00000007cf007c23 */ /* 0x020fc80008010814 */
[----:B------:R4:W2:Y:S01]  /*ff20*/  MUFU.EX2 R6, R0 ;  /* 0x0000000000067308 */ /* 0x0008a20000000800 */
[----:B------:R-:W-:Y:S02]  /*ff30*/  MOV R182, R175 ;  /* 0x000000af00b67202 */ /* 0x000fe40000000f00 */
[----:B------:R5:W1:Y:S01]  /*ff40*/  LDSM.16.MT88.4 R172, [R133+0xa800] ;  /* 0x00a8000085ac783b */ /* 0x000a620000004200 */
[----:B------:R-:W-:Y:S02]  /*ff50*/  HSET2.LE.AND R3, R3, R12, PT ;  /* 0x0000000c03037233 */ /* 0x000fe40003803000 */
[----:B------:R-:W-:Y:S02]  /*ff60*/  MOV R248, R156 ;  /* 0x0000009c00f87202 */ /* 0x000fe40000000f00 */
[----:B------:R-:W-:Y:S02]  /*ff70*/  MOV R180, R157 ;  /* 0x0000009d00b47202 */ /* 0x000fe40000000f00 */
[----:B----4-:R-:W-:-:S04]  /*ff80*/  F2FP.F16.F32.PACK_AB R0, R21, R22 ;  /* 0x000000161500723e */ /* 0x010fc800000000ff */
[----:B------:R-:W-:Y:S02]  /*ff90*/  LOP3.LUT R130, R0, R2, RZ, 0xc0, !PT ;  /* 0x0000000200827212 */ /* 0x000fe400078ec0ff */
[----:B---3--:R-:W-:Y:S02]  /*ffa0*/  F2FP.F16.F32.PACK_AB R0, R9, R10 ;  /* 0x0000000a0900723e */ /* 0x008fe400000000ff */
[----:B------:R-:W-:Y:S02]  /*ffb0*/  MOV R181, R158 ;  /* 0x0000009e00b57202 */ /* 0x000fe40000000f00 */
[----:B------:R-:W-:Y:S02]  /*ffc0*/  MOV R191, R159 ;  /* 0x0000009f00bf7202 */ /* 0x000fe40000000f00 */
[----:B------:R3:W4:Y:S01]  /*ffd0*/  LDSM.16.MT88.4 R156, [R134+0xa800] ;  /* 0x00a80000869c783b */ /* 0x0007220000004200 */
[----:B------:R-:W-:Y:S02]  /*ffe0*/  HSET2.LE.AND R4, R4, R12, PT ;  /* 0x0000000c04047233 */ /* 0x000fe40003803000 */
[----:B------:R-:W-:-:S02]  /*fff0*/  LOP3.LUT R131, R0, R3, RZ, 0xc0, !PT ;  /* 0x0000000300837212 */ /* 0x000fc400078ec0ff */
[----:B-----5:R-:W-:Y:S02]  /*10000*/  MOV R133, R25 ;  /* 0x0000001900857202 */ /* 0x020fe40000000f00 */
[----:B------:R-:W-:Y:S02]  /*10010*/  F2FP.F16.F32.PACK_AB R0, R19, R14 ;  /* 0x0000000e1300723e */ /* 0x000fe400000000ff */
[----:B------:R-:W-:Y:S02]  /*10020*/  HSET2.LE.AND R5, R5, R12, PT ;  /* 0x0000000c05057233 */ /* 0x000fe40003803000 */
[----:B------:R-:W-:Y:S02]  /*10030*/  LOP3.LUT R128, R0, R4, RZ, 0xc0, !PT ;  /* 0x0000000400807212 */ /* 0x000fe400078ec0ff */
[----:B--2---:R-:W-:Y:S01]  /*10040*/  F2FP.F16.F32.PACK_AB R0, R6, R11 ;  /* 0x0000000b0600723e */ /* 0x004fe200000000ff */
[----:B------:R-:W-:Y:S01]  /*10050*/  FFMA.FTZ R2, R23, R16, R188 ;  /* 0x0000001017027223 */ /* 0x000fe200000100bc */
[----:B---3--:R-:W-:-:S02]  /*10060*/  IMAD.MOV.U32 R134, RZ, RZ, R24 ;  /* 0x000000ffff867224 */ /* 0x008fc400078e0018 */
[----:B------:R2:W3:Y:S01]  /*10070*/  LDSM.16.MT88.4 R24, [R132+0x1800] ;  /* 0x001800008418783b */ /* 0x0004e20000004200 */
[----:B------:R-:W-:Y:S01]  /*10080*/  LOP3.LUT R129, R0, R5, RZ, 0xc0, !PT ;  /* 0x0000000500817212 */ /* 0x000fe200078ec0ff */
[----:B------:R-:W-:Y:S01]  /*10090*/  FFMA.FTZ R3, R134, R17, R190 ;  /* 0x0000001186037223 */ /* 0x000fe200000100be */
[----:B------:R-:W-:Y:S01]  /*100a0*/  FFMA.FTZ R0, R191, R15, R184 ;  /* 0x0000000fbf007223 */ /* 0x000fe200000100b8 */
[----:B------:R-:W-:Y:S02]  /*100b0*/  FADD.FTZ R7, R192, R2 ;  /* 0x00000002c0077221 */ /* 0x000fe40000010000 */
[----:B------:R-:W-:Y:S01]  /*100c0*/  FADD.FTZ R8, R180, R3 ;  /* 0x00000003b4087221 */ /* 0x000fe20000010000 */
[----:B------:R-:W-:Y:S01]  /*100d0*/  FADD.FTZ R5, R251, R0 ;  /* 0x00000000fb057221 */ /* 0x000fe20000010000 */
[----:B------:R-:W-:Y:S01]  /*100e0*/  FADD.FTZ R0, R183, R7 ;  /* 0x00000007b7007221 */ /* 0x000fe20000010000 */
[----:B--2---:R-:W-:-:S05]  /*100f0*/  MOV R132, R37 ;  /* 0x0000002500847202 */ /* 0x004fca0000000f00 */
[----:B------:R-:W-:-:S04]  /*10100*/  FFMA.FTZ R4, R133, R18, R132 ;  /* 0x0000001285047223 */ /* 0x000fc80000010084 */
        /* <DEDUP_REMOVED lines=16> */
[----:B-1----:R-:W-:Y:S01]  /*10210*/  HMMA.16816.F32 R72, R124, R80, R72 ;  /* 0x000000507c48723c */ /* 0x002fe20000001848 */
[----:B------:R-:W-:Y:S01]  /*10220*/  FADD.FTZ R3, R22, R3 ;  /* 0x0000000316037221 */ /* 0x000fe20000010000 */
[----:B------:R-:W-:Y:S01]  /*10230*/  FADD.FTZ R10, R10, R2 ;  /* 0x000000020a0a7221 */ /* 0x000fe20000010000 */
[----:B------:R-:W-:Y:S01]  /*10240*/  FADD.FTZ R2, R33, R4 ;  /* 0x0000000421027221 */ /* 0x000fe20000010000 */
[----:B------:R-:W-:-:S04]  /*10250*/  FADD.FTZ R0, R30, R0 ;  /* 0x000000001e007221 */ /* 0x000fc80000010000 */
[----:B------:R-:W-:Y:S08]  /*10260*/  HMMA.16816.F32 R76, R124, R82, R76 ;  /* 0x000000527c4c723c */ /* 0x000ff0000000184c */
[C---:B------:R-:W-:Y:S08]  /*10270*/  HMMA.16816.F32 R68, R128.reuse, R80, R68 ;  /* 0x000000508044723c */ /* 0x040ff00000001844 */
[C---:B------:R-:W-:Y:S08]  /*10280*/  HMMA.16816.F32 R80, R128.reuse, R82, R160 ;  /* 0x000000528050723c */ /* 0x040ff000000018a0 */
[----:B------:R-:W-:Y:S01]  /*10290*/  HMMA.16816.F32 R160, R128, R172, R236 ;  /* 0x000000ac80a0723c */ /* 0x000fe200000018ec */
[----:B------:R-:W-:Y:S01]  /*102a0*/  FADD.FTZ R239, R21, R3 ;  /* 0x0000000315ef7221 */ /* 0x000fe20000010000 */
[----:B------:R-:W-:Y:S01]  /*102b0*/  FADD.FTZ R238, R9, R10 ;  /* 0x0000000a09ee7221 */ /* 0x000fe20000010000 */
[----:B------:R-:W-:Y:S01]  /*102c0*/  FADD.FTZ R237, R32, R2 ;  /* 0x0000000220ed7221 */ /* 0x000fe20000010000 */
[----:B------:R-:W-:-:S02]  /*102d0*/  FADD.FTZ R236, R13, R0 ;  /* 0x000000000dec7221 */ /* 0x000fc40000010000 */
[----:B------:R1:W-:Y:S04]  /*102e0*/  STL [R1+0x14], R239 ;  /* 0x000014ef01007387 */ /* 0x0003e80000100800 */
[----:B------:R1:W-:Y:S01]  /*102f0*/  STL [R1+0x18], R238 ;  /* 0x000018ee01007387 */ /* 0x0003e20000100800 */
[C---:B----4-:R-:W-:Y:S03]  /*10300*/  HMMA.16816.F32 R148, R124.reuse, R156, R148 ;  /* 0x0000009c7c94723c */ /* 0x050fe60000001894 */
[----:B------:R1:W-:Y:S04]  /*10310*/  STL [R1+0x1c], R237 ;  /* 0x00001ced01007387 */ /* 0x0003e80000100800 */
        /* <DEDUP_REMOVED lines=13> */
[----:B------:R-:W-:Y:S01]  /*103f0*/  HMMA.16816.F32 R124, R124, R26, R140 ;  /* 0x0000001a7c7c723c */ /* 0x000fe2000000188c */
[----:B------:R-:W-:-:S02]  /*10400*/  MOV R135, R223 ;  /* 0x000000df00877202 */ /* 0x000fc40000000f00 */
[----:B------:R-:W-:-:S05]  /*10410*/  MOV R133, R230 ;  /* 0x000000e600857202 */ /* 0x000fca0000000f00 */
        /* <DEDUP_REMOVED lines=15> */
[----:B------:R-:W-:-:S03]  /*10510*/  NOP ;  /* 0x0000000000007918 */ /* 0x000fc60000000000 */
[----:B-1----:R-:W-:-:S15]  /*10520*/  BRA.U !UP1, `(.L_x_2290) ;  /* 0x0000003909507547 */ /* 0x002fde000b800000 */
[----:B------:R-:W2:Y:S01]  /*10530*/  LDL R23, [R1+0x34] ;  /* 0x0000340001177983 */ /* 0x000ea20000100800 */
[----:B------:R-:W1:Y:S03]  /*10540*/  LDC.64 R2, c[0x0][0x3c0] ;  /* 0x0000f000ff027b82 */ /* 0x000e660000000a00 */
[----:B------:R-:W3:Y:S04]  /*10550*/  LDL R248, [R1+0x3c] ;  /* 0x00003c0001f87983 */ /* 0x000ee80000100800 */
[----:B------:R-:W4:Y:S01]  /*10560*/  LDL R185, [R1+0x38] ;  /* 0x0000380001b97983 */ /* 0x000f220000100800 */
[----:B------:R-:W-:Y:S01]  /*10570*/  UIADD3 UR6, UPT, UPT, UR4, -0x5, URZ ;  /* 0xfffffffb04067890 */ /* 0x000fe2000fffe0ff */
[----:B------:R-:W-:-:S04]  /*10580*/  DEPBAR.LE SB0, 0x0 ;  /* 0x000080000000791a */ /* 0x000fc80000000000 */
[----:B------:R-:W5:Y:S04]  /*10590*/  LDL.LU R35, [R1+0x8] ;  /* 0x0000080001237983 */ /* 0x000f680000300800 */
[----:B------:R-:W5:Y:S04]  /*105a0*/  LDL.64 R180, [R1+0x60] ;  /* 0x0000600001b47983 */ /* 0x000f680000100a00 */
[----:B------:R-:W5:Y:S04]  /*105b0*/  LDL.64 R182, [R1+0x40] ;  /* 0x0000400001b67983 */ /* 0x000f680000100a00 */
[----:B------:R-:W5:Y:S01]  /*105c0*/  LDL.64 R192, [R1+0x48] ;  /* 0x0000480001c07983 */ /* 0x000f620000100a00 */
[----:B-1----:R-:W-:-:S04]  /*105d0*/  IMAD.WIDE.U32 R10, R2, UR6, RZ ;  /* 0x00000006020a7c25 */ /* 0x002fc8000f8e00ff */
[----:B------:R-:W-:Y:S02]  /*105e0*/  IMAD R0, R3, UR6, R11 ;  /* 0x0000000603007c24 */ /* 0x000fe4000f8e020b */
[----:B------:R-:W-:Y:S02]  /*105f0*/  IMAD.SHL.U32 R4, R10, 0x20, RZ ;  /* 0x000000200a047824 */ /* 0x000fe400078e00ff */
[C---:B------:R-:W-:Y:S01]  /*10600*/  IMAD.SHL.U32 R191, R222.reuse, 0x40, RZ ;  /* 0x00000040debf7824 */ /* 0x040fe200078e00ff */
[----:B------:R-:W-:Y:S01]  /*10610*/  SHF.R.U32.HI R186, RZ, 0x1, R222 ;  /* 0x00000001ffba7819 */ /* 0x000fe200000116de */
[----:B------:R-:W-:Y:S01]  /*10620*/  IMAD.SHL.U32 R8, R222, 0x20, RZ ;  /* 0x00000020de087824 */ /* 0x000fe200078e00ff */
[----:B------:R-:W-:Y:S02]  /*10630*/  LEA R4, P0, R2, R4, 0x4 ;  /* 0x0000000402047211 */ /* 0x000fe400078020ff */
[----:B------:R-:W-:Y:S02]  /*10640*/  SHF.L.U64.HI R6, R10, 0x5, R0 ;  /* 0x000000050a067819 */ /* 0x000fe40000010200 */
[----:B------:R-:W-:-:S02]  /*10650*/  LOP3.LUT R7, R191, 0x200, RZ, 0xc0, !PT ;  /* 0x00000200bf077812 */ /* 0x000fc400078ec0ff */
[----:B------:R-:W-:Y:S02]  /*10660*/  LOP3.LUT R5, R186, 0x8, RZ, 0xc0, !PT ;  /* 0x00000008ba057812 */ /* 0x000fe400078ec0ff */
[----:B------:R-:W-:Y:S02]  /*10670*/  LEA.HI.X R2, R2, R6, R3, 0x4, P0 ;  /* 0x0000000602027211 */ /* 0x000fe400000f2403 */
[----:B------:R-:W-:Y:S02]  /*10680*/  LOP3.LUT R9, R191, 0x400, RZ, 0xc0, !PT ;  /* 0x00000400bf097812 */ /* 0x000fe400078ec0ff */
[----:B------:R-:W-:Y:S01]  /*10690*/  LOP3.LUT R7, R7, 0x7c00, R8, 0xf8, !PT ;  /* 0x00007c0007077812 */ /* 0x000fe200078ef808 */
[----:B------:R-:W-:-:S05]  /*106a0*/  IMAD.MOV.U32 R27, RZ, RZ, 0x20 ;  /* 0x00000020ff1b7424 */ /* 0x000fca00078e00ff */
[----:B------:R-:W-:Y:S01]  /*106b0*/  SEL R27, R27, 0xffffffe0, !P2 ;  /* 0xffffffe01b1b7807 */ /* 0x000fe20005000000 */
[----:B------:R-:W-:Y:S06]  /*106c0*/  BAR.SYNC.DEFER_BLOCKING 0x0 ;  /* 0x0000000000007b1d */ /* 0x000fec0000010000 */
[----:B------:R-:W1:Y:S01]  /*106d0*/  S2R R240, SR_CTAID.X ;  /* 0x0000000000f07919 */ /* 0x000e620000002500 */
[----:B------:R-:W-:Y:S01]  /*106e0*/  IMAD.SHL.U32 R184, R222, 0x2, RZ ;  /* 0x00000002deb87824 */ /* 0x000fe200078e00ff */
[----:B--2---:R-:W-:-:S04]  /*106f0*/  LOP3.LUT R187, R23, 0x38, RZ, 0xc0, !PT ;  /* 0x0000003817bb7812 */ /* 0x004fc800078ec0ff */
[----:B------:R-:W-:Y:S02]  /*10700*/  LOP3.LUT R252, R187, 0x1c0, R191, 0xf8, !PT ;  /* 0x000001c0bbfc7812 */ /* 0x000fe400078ef8bf */
[-C--:B---3--:R-:W-:Y:S02]  /*10710*/  LEA R8, P3, R10, R248.reuse, 0x6 ;  /* 0x000000f80a087211 */ /* 0x088fe400078630ff */
        /* <DEDUP_REMOVED lines=11> */
[----:B------:R-:W-:Y:S01]  /*107d0*/  LDGSTS.E.BYPASS.LTC128B.128 [R227+0xa000], desc[UR24][R8.64] ;  /* 0x0a00000008e37fae */ /* 0x000fe2000b981a18 */
[----:B-----5:R-:W-:-:S03]  /*107e0*/  IMAD.MOV.U32 R185, RZ, RZ, R35 ;  /* 0x000000ffffb97224 */ /* 0x020fc600078e0023 */
[----:B------:R2:W-:Y:S04]  /*107f0*/  LDGSTS.E.BYPASS.LTC128B.128 [R227+0xb000], desc[UR24][R8.64+0x80] ;  /* 0x0b00008008e37fae */ /* 0x0005e8000b981a18 */
[----:B------:R-:W-:Y:S04]  /*10800*/  LDGSTS.E.BYPASS.LTC128B.128 [R227+0xa800], desc[UR24][R6.64] ;  /* 0x0a80000006e37fae */ /* 0x000fe8000b981a18 */
[----:B------:R3:W-:Y:S04]  /*10810*/  LDGSTS.E.BYPASS.LTC128B.128 [R227+0xb800], desc[UR24][R6.64+0x80] ;  /* 0x0b80008006e37fae */ /* 0x0007e8000b981a18 */
[----:B------:R-:W-:Y:S04]  /*10820*/  LDSM.16.M88.4 R12, [R4] ;  /* 0x00000000040c783b */ /* 0x000fe80000000200 */
[----:B------:R-:W4:Y:S04]  /*10830*/  LDSM.16.M88.4 R28, [R3+UR5+0x8000] ;  /* 0x00800005031c783b */ /* 0x000f280008000200 */
[----:B------:R-:W-:Y:S01]  /*10840*/  LDSM.16.M88.4 R32, [R3+UR5+0x8800] ;  /* 0x008800050320783b */ /* 0x000fe20008000200 */
[----:B------:R-:W-:-:S02]  /*10850*/  VIADD R2, R3, UR5 ;  /* 0x0000000503027c36 */ /* 0x000fc40008000000 */
[----:B------:R-:W-:Y:S02]  /*10860*/  IMAD.IADD R24, R27, 0x1, R4 ;  /* 0x000000011b187824 */ /* 0x000fe400078e0204 */
[----:B------:R-:W-:Y:S02]  /*10870*/  IMAD.MOV.U32 R142, RZ, RZ, R180 ;  /* 0x000000ffff8e7224 */ /* 0x000fe400078e00b4 */
[----:B------:R-:W-:Y:S01]  /*10880*/  IMAD.MOV.U32 R143, RZ, RZ, R181 ;  /* 0x000000ffff8f7224 */ /* 0x000fe200078e00b5 */
[----:B--2---:R-:W2:Y:S01]  /*10890*/  LDSM.16.M88.4 R8, [R4+0x2000] ;  /* 0x002000000408783b */ /* 0x004ea20000000200 */
[----:B------:R-:W-:-:S03]  /*108a0*/  IMAD.IADD R25, R2, 0x1, R27 ;  /* 0x0000000102197824 */ /* 0x000fc600078e021b */
[----:B------:R-:W-:Y:S04]  /*108b0*/  LDSM.16.M88.4 R16, [R24+0x2000] ;  /* 0x002000001810783b */ /* 0x000fe80000000200 */
[----:B------:R-:W5:Y:S04]  /*108c0*/  LDSM.16.M88.4 R132, [R25+0x8000] ;  /* 0x008000001984783b */ /* 0x000f680000000200 */
[----:B------:R-:W1:Y:S04]  /*108d0*/  LDSM.16.M88.4 R136, [R25+0x8800] ;  /* 0x008800001988783b */ /* 0x000e680000000200 */
[----:B------:R-:W3:Y:S01]  /*108e0*/  LDSM.16.M88.4 R20, [R24] ;  /* 0x000000001814783b */ /* 0x000ee20000000200 */
[----:B------:R-:W-:-:S02]  /*108f0*/  IMAD.MOV.U32 R140, RZ, RZ, R182 ;  /* 0x000000ffff8c7224 */ /* 0x000fc400078e00b6 */
[----:B------:R-:W-:Y:S02]  /*10900*/  IMAD.MOV.U32 R141, RZ, RZ, R183 ;  /* 0x000000ffff8d7224 */ /* 0x000fe400078e00b7 */
[----:B------:R-:W-:Y:S02]  /*10910*/  IMAD.MOV.U32 R208, RZ, RZ, R192 ;  /* 0x000000ffffd07224 */ /* 0x000fe400078e00c0 */
[----:B------:R-:W-:Y:S01]  /*10920*/  IMAD.MOV.U32 R209, RZ, RZ, R193 ;  /* 0x000000ffffd17224 */ /* 0x000fe200078e00c1 */
[----:B------:R-:W-:Y:S01]  /*10930*/  SHF.R.U32.HI R248, RZ, 0x5, R222 ;  /* 0x00000005fff87819 */ /* 0x000fe200000116de */
[----:B------:R-:W-:Y:S01]  /*10940*/  IMAD.IADD R0, R185, 0x1, R4 ;  /* 0x00000001b9007824 */ /* 0x000fe200078e0204 */
[----:B------:R-:W-:Y:S01]  /*10950*/  STL [R1+0x28], R184 ;  /* 0x000028b801007387 */ /* 0x000fe20000100800 */
[----:B------:R-:W-:Y:S01]  /*10960*/  IMAD.IADD R2, R2, 0x1, R185 ;  /* 0x0000000102027824 */ /* 0x000fe200078e02b9 */
[----:B----4-:R-:W-:Y:S01]  /*10970*/  HMMA.16816.F32 R204, R12, R28, RZ ;  /* 0x0000001c0ccc723c */ /* 0x010fe200000018ff */
[----:B------:R-:W-:Y:S01]  /*10980*/  IMAD.MOV.U32 R244, RZ, RZ, R140 ;  /* 0x000000fffff47224 */ /* 0x000fe200078e008c */
[----:B------:R-:W0:Y:S01]  /*10990*/  LDGDEPBAR ;  /* 0x00000000000079af */ /* 0x000e220000000000 */
[----:B------:R-:W-:-:S02]  /*109a0*/  IMAD.MOV.U32 R245, RZ, RZ, R141 ;  /* 0x000000fffff57224 */ /* 0x000fc400078e008d */
[----:B------:R-:W-:Y:S01]  /*109b0*/  IMAD.MOV.U32 R242, RZ, RZ, R142 ;  /* 0x000000fffff27224 */ /* 0x000fe200078e008e */
[----:B------:R-:W-:Y:S01]  /*109c0*/  LDSM.16.M88.4 R176, [R2+0x8000] ;  /* 0x0080000002b0783b */ /* 0x000fe20000000200 */
[----:B------:R-:W-:Y:S01]  /*109d0*/  IMAD.MOV.U32 R243, RZ, RZ, R143 ;  /* 0x000000fffff37224 */ /* 0x000fe200078e008f */
[----:B------:R-:W-:Y:S02]  /*109e0*/  HMMA.16816.F32 R192, R12, R30, RZ ;  /* 0x0000001e0cc0723c */ /* 0x000fe400000018ff */
[----:B------:R-:W-:Y:S06]  /*109f0*/  LDSM.16.M88.4 R140, [R2+0x8800] ;  /* 0x00880000028c783b */ /* 0x000fec0000000200 */
[C---:B--2---:R-:W-:Y:S08]  /*10a00*/  HMMA.16816.F32 R200, R8.reuse, R28, RZ ;  /* 0x0000001c08c8723c */ /* 0x044ff000000018ff */
[C---:B------:R-:W-:Y:S08]  /*10a10*/  HMMA.16816.F32 R196, R8.reuse, R30, RZ ;  /* 0x0000001e08c4723c */ /* 0x040ff000000018ff */
[C---:B------:R-:W-:Y:S08]  /*10a20*/  HMMA.16816.F32 R188, R8.reuse, R32, RZ ;  /* 0x0000002008bc723c */ /* 0x040ff000000018ff */
[----:B------:R-:W-:Y:S01]  /*10a30*/  HMMA.16816.F32 R180, R8, R34, RZ ;  /* 0x0000002208b4723c */ /* 0x000fe200000018ff */
[----:B------:R-:W2:Y:S07]  /*10a40*/  LDSM.16.M88.4 R8, [R0+0x2000] ;  /* 0x002000000008783b */ /* 0x000eae0000000200 */
[----:B------:R-:W-:Y:S01]  /*10a50*/  HMMA.16816.F32 R28, R12, R32, RZ ;  /* 0x000000200c1c723c */ /* 0x000fe200000018ff */
[----:B------:R-:W-:-:S02]  /*10a60*/  IMAD.IADD R26, R27, 0x1, R0 ;  /* 0x000000011b1a7824 */ /* 0x000fc400078e0200 */
[----:B------:R-:W-:Y:S02]  /*10a70*/  IMAD.IADD R27, R27, 0x1, R2 ;  /* 0x000000011b1b7824 */ /* 0x000fe400078e0202 */
[----:B------:R-:W-:-:S03]  /*10a80*/  IMAD.MOV.U32 R246, RZ, RZ, R208 ;  /* 0x000000fffff67224 */ /* 0x000fc600078e00d0 */
[----:B------:R-:W-:Y:S01]  /*10a90*/  HMMA.16816.F32 R32, R12, R34, RZ ;  /* 0x000000220c20723c */ /* 0x000fe200000018ff */
[----:B------:R-:W4:Y:S01]  /*10aa0*/  LDSM.16.M88.4 R12, [R0] ;  /* 0x00000000000c783b */ /* 0x000f220000000200 */
[----:B------:R-:W-:-:S06]  /*10ab0*/  IMAD.MOV.U32 R247, RZ, RZ, R209 ;  /* 0x000000fffff77224 */ /* 0x000fcc00078e00d1 */
[C---:B-----5:R-:W-:Y:S08]  /*10ac0*/  HMMA.16816.F32 R232, R16.reuse, R132, R200 ;  /* 0x0000008410e8723c */ /* 0x060ff000000018c8 */
[C---:B-1----:R-:W-:Y:S08]  /*10ad0*/  HMMA.16816.F32 R208, R16.reuse, R136, R188 ;  /* 0x0000008810d0723c */ /* 0x042ff000000018bc */
[C---:B------:R-:W-:Y:S08]  /*10ae0*/  HMMA.16816.F32 R216, R16.reuse, R134, R196 ;  /* 0x0000008610d8723c */ /* 0x040ff000000018c4 */
[----:B------:R-:W-:Y:S01]  /*10af0*/  HMMA.16816.F32 R200, R16, R138, R180 ;  /* 0x0000008a10c8723c */ /* 0x000fe200000018b4 */
[----:B------:R-:W-:Y:S07]  /*10b00*/  LDSM.16.M88.4 R16, [R26+0x2000] ;  /* 0x002000001a10783b */ /* 0x000fee0000000200 */
[C---:B---3--:R-:W-:Y:S01]  /*10b10*/  HMMA.16816.F32 R212, R20.reuse, R136, R28 ;  /* 0x0000008814d4723c */ /* 0x048fe2000000181c */
[----:B------:R-:W1:Y:S07]  /*10b20*/  LDSM.16.M88.4 R28, [R27+0x8800] ;  /* 0x008800001b1c783b */ /* 0x000e6e0000000200 */
[C---:B------:R-:W-:Y:S08]  /*10b30*/  HMMA.16816.F32 R204, R20.reuse, R132, R204 ;  /* 0x0000008414cc723c */ /* 0x040ff000000018cc */
[C---:B------:R-:W-:Y:S08]  /*10b40*/  HMMA.16816.F32 R196, R20.reuse, R134, R192 ;  /* 0x0000008614c4723c */ /* 0x040ff000000018c0 */
[----:B------:R-:W-:Y:S01]  /*10b50*/  HMMA.16816.F32 R188, R20, R138, R32 ;  /* 0x0000008a14bc723c */ /* 0x000fe20000001820 */
[----:B------:R-:W3:Y:S04]  /*10b60*/  LDSM.16.M88.4 R32, [R27+0x8000] ;  /* 0x008000001b20783b */ /* 0x000ee80000000200 */
[----:B------:R-:W5:Y:S03]  /*10b70*/  LDSM.16.M88.4 R20, [R26] ;  /* 0x000000001a14783b */ /* 0x000f660000000200 */
[C---:B--2---:R-:W-:Y:S08]  /*10b80*/  HMMA.16816.F32 R132, R8.reuse, R140, R208 ;  /* 0x0000008c0884723c */ /* 0x044ff000000018d0 */
[C---:B------:R-:W-:Y:S08]  /*10b90*/  HMMA.16816.F32 R192, R8.reuse, R142, R200 ;  /* 0x0000008e08c0723c */ /* 0x040ff000000018c8 */
[C---:B------:R-:W-:Y:S08]  /*10ba0*/  HMMA.16816.F32 R180, R8.reuse, R176, R232 ;  /* 0x000000b008b4723c */ /* 0x040ff000000018e8 */
[----:B------:R-:W-:Y:S01]  /*10bb0*/  HMMA.16816.F32 R136, R8, R178, R216 ;  /* 0x000000b20888723c */ /* 0x000fe200000018d8 */
[----:B------:R-:W-:Y:S04]  /*10bc0*/  LDSM.16.M88.4 R8, [R4+0x6000] ;  /* 0x006000000408783b */ /* 0x000fe80000000200 */
[----:B------:R-:W-:Y:S03]  /*10bd0*/  LDSM.16.M88.4 R4, [R4+0x4000] ;  /* 0x004000000404783b */ /* 0x000fe60000000200 */
[C---:B----4-:R-:W-:Y:S08]  /*10be0*/  HMMA.16816.F32 R200, R12.reuse, R176, R204 ;  /* 0x000000b00cc8723c */ /* 0x050ff000000018cc */
[C---:B------:R-:W-:Y:S08]  /*10bf0*/  HMMA.16816.F32 R176, R12.reuse, R178, R196 ;  /* 0x000000b20cb0723c */ /* 0x040ff000000018c4 */
[C---:B------:R-:W-:Y:S08]  /*10c00*/  HMMA.16816.F32 R196, R12.reuse, R140, R212 ;  /* 0x0000008c0cc4723c */ /* 0x040ff000000018d4 */
[----:B------:R-:W-:Y:S01]  /*10c10*/  HMMA.16816.F32 R188, R12, R142, R188 ;  /* 0x0000008e0cbc723c */ /* 0x000fe200000018bc */
[----:B------:R-:W2:Y:S07]  /*10c20*/  LDSM.16.M88.4 R12, [R3+UR5+0x9800] ;  /* 0x00980005030c783b */ /* 0x000eae0008000200 */
[C---:B-1----:R-:W-:Y:S01]  /*10c30*/  HMMA.16816.F32 R204, R16.reuse, R28, R132 ;  /* 0x0000001c10cc723c */ /* 0x042fe20000001884 */
[----:B------:R-:W1:Y:S07]  /*10c40*/  LDSM.16.M88.4 R132, [R3+UR5+0x9000] ;  /* 0x009000050384783b */ /* 0x000e6e0008000200 */
[C---:B---3--:R-:W-:Y:S08]  /*10c50*/  HMMA.16816.F32 R208, R16.reuse, R32, R180 ;  /* 0x0000002010d0723c */ /* 0x048ff000000018b4 */
[----:B------:R-:W-:Y:S08]  /*10c60*/  HMMA.16816.F32 R192, R16, R30, R192 ;  /* 0x0000001e10c0723c */ /* 0x000ff000000018c0 */
[----:B-----5:R-:W-:Y:S08]  /*10c70*/  HMMA.16816.F32 R180, R20, R32, R200 ;  /* 0x0000002014b4723c */ /* 0x020ff000000018c8 */
[-C--:B------:R-:W-:Y:S01]  /*10c80*/  HMMA.16816.F32 R212, R16, R34.reuse, R136 ;  /* 0x0000002210d4723c */ /* 0x080fe20000001888 */
[----:B------:R-:W-:Y:S04]  /*10c90*/  LDSM.16.M88.4 R16, [R24+0x6000] ;  /* 0x006000001810783b */ /* 0x000fe80000000200 */
[----:B------:R-:W3:Y:S03]  /*10ca0*/  LDSM.16.M88.4 R136, [R25+0x9800] ;  /* 0x009800001988783b */ /* 0x000ee60000000200 */
[C---:B------:R-:W-:Y:S08]  /*10cb0*/  HMMA.16816.F32 R176, R20.reuse, R34, R176 ;  /* 0x0000002214b0723c */ /* 0x040ff000000018b0 */
[C---:B------:R-:W-:Y:S08]  /*10cc0*/  HMMA.16816.F32 R140, R20.reuse, R28, R196 ;  /* 0x0000001c148c723c */ /* 0x040ff000000018c4 */
[----:B------:R-:W-:Y:S01]  /*10cd0*/  HMMA.16816.F32 R32, R20, R30, R188 ;  /* 0x0000001e1420723c */ /* 0x000fe200000018bc */
[----:B------:R-:W-:Y:S04]  /*10ce0*/  LDSM.16.M88.4 R28, [R25+0x9000] ;  /* 0x00900000191c783b */ /* 0x000fe80000000200 */
[----:B------:R-:W4:Y:S03]  /*10cf0*/  LDSM.16.M88.4 R20, [R24+0x4000] ;  /* 0x004000001814783b */ /* 0x000f260000000200 */
[----:B--2---:R-:W-:Y:S08]  /*10d00*/  HMMA.16816.F32 R196, R8, R14, R192 ;  /* 0x0000000e08c4723c */ /* 0x004ff000000018c0 */
[C---:B-1----:R-:W-:Y:S08]  /*10d10*/  HMMA.16816.F32 R192, R4.reuse, R132, R180 ;  /* 0x0000008404c0723c */ /* 0x042ff000000018b4 */
[----:B------:R-:W-:Y:S08]  /*10d20*/  HMMA.16816.F32 R180, R4, R134, R176 ;  /* 0x0000008604b4723c */ /* 0x000ff000000018b0 */
[-C--:B------:R-:W-:Y:S08]  /*10d30*/  HMMA.16816.F32 R200, R8, R12.reuse, R204 ;  /* 0x0000000c08c8723c */ /* 0x080ff000000018cc */
[----:B------:R-:W-:Y:S08]  /*10d40*/  HMMA.16816.F32 R176, R4, R12, R140 ;  /* 0x0000000c04b0723c */ /* 0x000ff0000000188c */
[C---:B------:R-:W-:Y:S08]  /*10d50*/  HMMA.16816.F32 R188, R8.reuse, R132, R208 ;  /* 0x0000008408bc723c */ /* 0x040ff000000018d0 */
[----:B------:R-:W-:Y:S01]  /*10d60*/  HMMA.16816.F32 R212, R8, R134, R212 ;  /* 0x0000008608d4723c */ /* 0x000fe200000018d4 */
[----:B------:R-:W-:Y:S04]  /*10d70*/  LDSM.16.M88.4 R132, [R2+0x9000] ;  /* 0x009000000284783b */ /* 0x000fe80000000200 */
[----:B------:R-:W-:Y:S03]  /*10d80*/  LDSM.16.M88.4 R8, [R0+0x4000] ;  /* 0x004000000008783b */ /* 0x000fe60000000200 */
[----:B------:R-:W-:Y:S01]  /*10d90*/  HMMA.16816.F32 R140, R4, R14, R32 ;  /* 0x0000000e048c723c */ /* 0x000fe20000001820 */
[----:B------:R1:W2:Y:S04]  /*10da0*/  LDSM.16.M88.4 R12, [R0+0x6000] ;  /* 0x00600000000c783b */ /* 0x0002a80000000200 */
[----:B------:R5:W5:Y:S03]  /*10db0*/  LDSM.16.M88.4 R32, [R2+0x9800] ;  /* 0x009800000220783b */ /* 0x000b660000000200 */
[C---:B---3--:R-:W-:Y:S01]  /*10dc0*/  HMMA.16816.F32 R208, R16.reuse, R136, R200 ;  /* 0x0000008810d0723c */ /* 0x048fe200000018c8 */
[----:B------:R-:W-:Y:S07]  /*10dd0*/  LDSM.16.M88.4 R4, [R26+0x6000] ;  /* 0x006000001a04783b */ /* 0x000fee0000000200 */
[----:B------:R-:W-:Y:S08]  /*10de0*/  HMMA.16816.F32 R204, R16, R138, R196 ;  /* 0x0000008a10cc723c */ /* 0x000ff000000018c4 */
[C---:B----4-:R-:W-:Y:S08]  /*10df0*/  HMMA.16816.F32 R200, R20.reuse, R28, R192 ;  /* 0x0000001c14c8723c */ /* 0x050ff000000018c0 */
[----:B------:R-:W-:Y:S08]  /*10e00*/  HMMA.16816.F32 R196, R20, R30, R180 ;  /* 0x0000001e14c4723c */ /* 0x000ff000000018b4 */
[C---:B------:R-:W-:Y:S08]  /*10e10*/  HMMA.16816.F32 R188, R16.reuse, R28, R188 ;  /* 0x0000001c10bc723c */ /* 0x040ff000000018bc */
[----:B------:R-:W-:Y:S01]  /*10e20*/  HMMA.16816.F32 R212, R16, R30, R212 ;  /* 0x0000001e10d4723c */ /* 0x000fe200000018d4 */
[----:B------:R-:W3:Y:S04]  /*10e30*/  LDSM.16.M88.4 R28, [R27+0x9000] ;  /* 0x009000001b1c783b */ /* 0x000ee80000000200 */
[----:B------:R-:W-:Y:S03]  /*10e40*/  LDSM.16.M88.4 R16, [R26+0x4000] ;  /* 0x004000001a10783b */ /* 0x000fe60000000200 */
[C---:B------:R-:W-:Y:S08]  /*10e50*/  HMMA.16816.F32 R192, R20.reuse, R136, R176 ;  /* 0x0000008814c0723c */ /* 0x040ff000000018b0 */
[----:B------:R-:W-:Y:S01]  /*10e60*/  HMMA.16816.F32 R180, R20, R138, R140 ;  /* 0x0000008a14b4723c */ /* 0x000fe2000000188c */
[----:B------:R4:W3:Y:S01]  /*10e70*/  LDSM.16.M88.4 R20, [R27+0x9800] ;  /* 0x009800001b14783b */ /* 0x0008e20000000200 */
[----:B------:R-:W3:Y:S01]  /*10e80*/  S2R R242, SR_CTAID.X ;  /* 0x0000000000f27919 */ /* 0x000ee20000002500 */
[----:B-1----:R-:W-:Y:S01]  /*10e90*/  IMAD.U32 R0, RZ, RZ, UR4 ;  /* 0x00000004ff007e24 */ /* 0x002fe2000f8e00ff */
[----:B------:R-:W-:-:S04]  /*10ea0*/  SHF.R.U32.HI R185, RZ, 0x5, R222 ;  /* 0x00000005ffb97819 */ /* 0x000fc800000116de */
[----:B--2---:R-:W-:Y:S01]  /*10eb0*/  HMMA.16816.F32 R176, R12, R132, R188 ;  /* 0x000000840cb0723c */ /* 0x004fe200000018bc */
[----:B-----5:R-:W-:Y:S01]  /*10ec0*/  IMAD.U32 R2, RZ, RZ, UR31 ;  /* 0x0000001fff027e24 */ /* 0x020fe2000f8e00ff */
[----:B------:R-:W-:-:S06]  /*10ed0*/  DEPBAR.LE SB0, 0x0 ;  /* 0x000080000000791a */ /* 0x000fcc0000000000 */
[C---:B------:R-:W-:Y:S08]  /*10ee0*/  HMMA.16816.F32 R140, R12.reuse, R134, R212 ;  /* 0x000000860c8c723c */ /* 0x040ff000000018d4 */
[C---:B------:R-:W-:Y:S08]  /*10ef0*/  HMMA.16816.F32 R136, R12.reuse, R32, R208 ;  /* 0x000000200c88723c */ /* 0x040ff000000018d0 */
[----:B------:R-:W-:Y:S08]  /*10f00*/  HMMA.16816.F32 R12, R12, R34, R204 ;  /* 0x000000220c0c723c */ /* 0x000ff000000018cc */
[C---:B----4-:R-:W-:Y:S08]  /*10f10*/  HMMA.16816.F32 R24, R8.reuse, R132, R200 ;  /* 0x000000840818723c */ /* 0x050ff000000018c8 */
[C---:B------:R-:W-:Y:S08]  /*10f20*/  HMMA.16816.F32 R132, R8.reuse, R134, R196 ;  /* 0x000000860884723c */ /* 0x040ff000000018c4 */
[----:B------:R-:W-:Y:S08]  /*10f30*/  HMMA.16816.F32 R188, R8, R32, R192 ;  /* 0x0000002008bc723c */ /* 0x000ff000000018c0 */
[C---:B---3--:R-:W-:Y:S08]  /*10f40*/  HMMA.16816.F32 R176, R4.reuse, R28, R176 ;  /* 0x0000001c04b0723c */ /* 0x048ff000000018b0 */
[C---:B------:R-:W-:Y:S08]  /*10f50*/  HMMA.16816.F32 R140, R4.reuse, R30, R140 ;  /* 0x0000001e048c723c */ /* 0x040ff0000000188c */
[C---:B------:R-:W-:Y:S08]  /*10f60*/  HMMA.16816.F32 R192, R4.reuse, R20, R136 ;  /* 0x0000001404c0723c */ /* 0x040ff00000001888 */
[----:B------:R-:W-:Y:S01]  /*10f70*/  HMMA.16816.F32 R196, R4, R22, R12 ;  /* 0x0000001604c4723c */ /* 0x000fe2000000180c */
[----:B------:R-:W-:-:S07]  /*10f80*/  LOP3.LUT R4, R184, 0x6, RZ, 0xc0, !PT ;  /* 0x00000006b8047812 */ /* 0x000fce00078ec0ff */
[----:B------:R-:W-:Y:S01]  /*10f90*/  HMMA.16816.F32 R24, R16, R28, R24 ;  /* 0x0000001c1018723c */ /* 0x000fe20000001818 */
[----:B------:R-:W-:Y:S01]  /*10fa0*/  IMAD R242, R242, 0x8, R185 ;  /* 0x00000008f2f27824 */ /* 0x000fe200078e02b9 */
[----:B------:R-:W-:-:S06]  /*10fb0*/  LOP3.LUT R2, R2, UR6, R243, 0x96, !PT ;  /* 0x0000000602027c12 */ /* 0x000fcc000f8e96f3 */
[----:B------:R-:W-:Y:S01]  /*10fc0*/  HMMA.16816.F32 R180, R8, R34, R180 ;  /* 0x0000002208b4723c */ /* 0x000fe200000018b4 */
[----:B------:R-:W-:Y:S02]  /*10fd0*/  IMAD R8, R0, 0x20, R4 ;  /* 0x0000002000087824 */ /* 0x000fe400078e0204 */
[----:B------:R-:W-:Y:S02]  /*10fe0*/  IMAD R240, R240, 0x8, R248 ;  /* 0x00000008f0f07824 */ /* 0x000fe400078e02f8 */
[----:B------:R-:W-:Y:S02]  /*10ff0*/  VIADD R5, R8, 0xffffff61 ;  /* 0xffffff6108057836 */ /* 0x000fe40000000000 */
[----:B------:R-:W-:Y:S01]  /*11000*/  VIADD R242, R242, 0x4 ;  /* 0x00000004f2f27836 */ /* 0x000fe20000000000 */
[----:B------:R-:W-:Y:S01]  /*11010*/  HMMA.16816.F32 R132, R16, R30, R132 ;  /* 0x0000001e1084723c */ /* 0x000fe20000001884 */
[C---:B------:R-:W-:Y:S01]  /*11020*/  VIADD R11, R224.reuse, 0x8 ;  /* 0x00000008e00b7836 */ /* 0x040fe20000000000 */
[----:B------:R-:W-:Y:S01]  /*11030*/  ISETP.GT.AND P4, PT, R224, R5, PT ;  /* 0x00000005e000720c */ /* 0x000fe20003f84270 */
[----:B------:R-:W-:-:S02]  /*11040*/  VIADD R10, R8, 0xffffff60 ;  /* 0xffffff60080a7836 */ /* 0x000fc40000000000 */
[----:B------:R-:W-:Y:S01]  /*11050*/  VIADD R0, R224, 0x40 ;  /* 0x00000040e0007836 */ /* 0x000fe20000000000 */
[----:B------:R-:W-:Y:S01]  /*11060*/  ISETP.GT.AND P0, PT, R11, R5, PT ;  /* 0x000000050b00720c */ /* 0x000fe20003f04270 */
[----:B------:R-:W-:Y:S01]  /*11070*/  IMAD.WIDE.U32 R2, R2, -0x326172a9, RZ ;  /* 0xcd9e8d5702027825 */ /* 0x000fe200078e00ff */
[----:B------:R-:W-:Y:S03]  /*11080*/  HMMA.16816.F32 R28, R16, R20, R188 ;  /* 0x00000014101c723c */ /* 0x000fe600000018bc */
[----:B------:R-:W-:Y:S01]  /*11090*/  IMAD.WIDE.U32 R240, R240, -0x326172a9, RZ ;  /* 0xcd9e8d57f0f07825 */ /* 0x000fe200078e00ff */
[----:B------:R1:W-:Y:S03]  /*110a0*/  STL [R1+0x24], R4 ;  /* 0x0000240401007387 */ /* 0x0003e60000100800 */
[----:B------:R-:W-:Y:S01]  /*110b0*/  IMAD.WIDE.U32 R242, R242, -0x326172a9, RZ ;  /* 0xcd9e8d57f2f27825 */ /* 0x000fe200078e00ff */
[----:B------:R-:W-:-:S02]  /*110c0*/  FSEL R15, R25, -INF , !P4 ;  /* 0xff800000190f7808 */ /* 0x000fc40006000000 */
[CC--:B------:R-:W-:Y:S01]  /*110d0*/  ISETP.GT.AND P5, PT, R224.reuse, R10.reuse, PT ;  /* 0x0000000ae000720c */ /* 0x0c0fe20003fa4270 */
[----:B------:R-:W-:Y:S01]  /*110e0*/  VIADD R9, R224, 0x48 ;  /* 0x00000048e0097836 */ /* 0x000fe20000000000 */
[----:B------:R-:W-:Y:S02]  /*110f0*/  ISETP.GT.AND P4, PT, R0, R10, PT ;  /* 0x0000000a0000720c */ /* 0x000fe40003f84270 */
[--C-:B------:R-:W-:Y:S02]  /*11100*/  LOP3.LUT R139, R240, UR22, R3.reuse, 0x96, !PT ;  /* 0x00000016f08b7c12 */ /* 0x100fe4000f8e9603 */
[----:B------:R-:W-:Y:S01]  /*11110*/  LOP3.LUT R185, R242, UR22, R3, 0x96, !PT ;  /* 0x00000016f2b97c12 */ /* 0x000fe2000f8e9603 */
[----:B------:R-:W-:Y:S01]  /*11120*/  VIADD R3, R8, 0xffffff69 ;  /* 0xffffff6908037836 */ /* 0x000fe20000000000 */
[----:B------:R-:W-:Y:S02]  /*11130*/  FSEL R32, R27, -INF , !P0 ;  /* 0xff8000001b207808 */ /* 0x000fe40004000000 */
[----:B------:R-:W-:-:S02]  /*11140*/  ISETP.GT.AND P0, PT, R0, R5, PT ;  /* 0x000000050000720c */ /* 0x000fc40003f04270 */
[C---:B------:R-:W-:Y:S02]  /*11150*/  LOP3.LUT R184, R2.reuse, UR21, R245, 0x96, !PT ;  /* 0x0000001502b87c12 */ /* 0x040fe4000f8e96f5 */
[----:B------:R-:W-:Y:S01]  /*11160*/  LOP3.LUT R188, R2, UR21, R247, 0x96, !PT ;  /* 0x0000001502bc7c12 */ /* 0x000fe2000f8e96f7 */
[----:B-1----:R-:W-:Y:S01]  /*11170*/  VIADD R4, R8, 0xffffff68 ;  /* 0xffffff6808047836 */ /* 0x002fe20000000000 */
[----:B------:R-:W-:Y:S01]  /*11180*/  FSEL R14, R24, -INF , !P5 ;  /* 0xff800000180e7808 */ /* 0x000fe20006800000 */
[----:B------:R-:W-:Y:S01]  /*11190*/  VIADD R2, R8, 0xffffff70 ;  /* 0xffffff7008027836 */ /* 0x000fe20000000000 */
[----:B------:R-:W-:Y:S02]  /*111a0*/  FSEL R34, R176, -INF , !P4 ;  /* 0xff800000b0227808 */ /* 0x000fe40006000000 */
[-C--:B------:R-:W-:Y:S02]  /*111b0*/  ISETP.GT.AND P3, PT, R11, R10.reuse, PT ;  /* 0x0000000a0b00720c */ /* 0x080fe40003f64270 */
[----:B------:R-:W-:-:S02]  /*111c0*/  ISETP.GT.AND P5, PT, R9, R10, PT ;  /* 0x0000000a0900720c */ /* 0x000fc40003fa4270 */
[-C--:B------:R-:W-:Y:S02]  /*111d0*/  ISETP.GT.AND P4, PT, R0, R4.reuse, PT ;  /* 0x000000040000720c */ /* 0x080fe40003f84270 */
[----:B------:R-:W-:Y:S02]  /*111e0*/  FSEL R136, R177, -INF , !P0 ;  /* 0xff800000b1887808 */ /* 0x000fe40004000000 */
[C---:B------:R-:W-:Y:S01]  /*111f0*/  ISETP.GT.AND P0, PT, R11.reuse, R3, PT ;  /* 0x000000030b00720c */ /* 0x040fe20003f04270 */
[----:B------:R-:W-:Y:S01]  /*11200*/  VIADD R7, R8, 0xffffff71 ;  /* 0xffffff7108077836 */ /* 0x000fe20000000000 */
[----:B------:R-:W-:Y:S01]  /*11210*/  FSEL R33, R26, -INF , !P3 ;  /* 0xff8000001a217808 */ /* 0x000fe20005800000 */
[----:B------:R-:W-:Y:S01]  /*11220*/  VIADD R6, R8, 0xffffff78 ;  /* 0xffffff7808067836 */ /* 0x000fe20000000000 */
[----:B------:R-:W-:Y:S01]  /*11230*/  FSEL R35, R178, -INF , !P5 ;  /* 0xff800000b2237808 */ /* 0x000fe20006800000 */
[----:B------:R-:W-:Y:S01]  /*11240*/  VIADD R8, R8, 0xffffff79 ;  /* 0xffffff7908087836 */ /* 0x000fe20000000000 */
[----:B------:R-:W-:Y:S01]  /*11250*/  FSEL R137, R140, -INF , !P4 ;  /* 0xff8000008c897808 */ /* 0x000fe20006000000 */
[----:B------:R-:W-:Y:S01]  /*11260*/  BAR.SYNC.DEFER_BLOCKING 0x0 ;  /* 0x0000000000007b1d */ /* 0x000fe20000010000 */
[----:B------:R-:W-:-:S02]  /*11270*/  ISETP.GT.AND P3, PT, R11, R4, PT ;  /* 0x000000040b00720c */ /* 0x000fc40003f64270 */
[----:B------:R-:W-:Y:S02]  /*11280*/  ISETP.GT.AND P5, PT, R0, R3, PT ;  /* 0x000000030000720c */ /* 0x000fe40003fa4270 */
[----:B------:R-:W-:Y:S02]  /*11290*/  ISETP.GT.AND P4, PT, R11, R2, PT ;  /* 0x000000020b00720c */ /* 0x000fe40003f84270 */
[----:B------:R-:W-:Y:S02]  /*112a0*/  FSEL R26, R135, -INF , !P0 ;  /* 0xff800000871a7808 */ /* 0x000fe40004000000 */
[----:B------:R-:W-:Y:S01]  /*112b0*/  ISETP.GT.AND P0, PT, R224, R4, PT ;  /* 0x00000004e000720c */ /* 0x000fe20003f04270 */
[----:B------:R-:W-:Y:S01]  /*112c0*/  HMMA.16816.F32 R20, R16, R22, R180 ;  /* 0x000000161014723c */ /* 0x000fe200000018b4 */
[----:B------:R-:W-:Y:S02]  /*112d0*/  FSEL R138, R141, -INF , !P5 ;  /* 0xff8000008d8a7808 */ /* 0x000fe40006800000 */
[----:B------:R-:W-:-:S02]  /*112e0*/  FSEL R27, R134, -INF , !P3 ;  /* 0xff800000861b7808 */ /* 0x000fc40005800000 */
[----:B------:R-:W-:Y:S02]  /*112f0*/  FSEL R30, R30, -INF , !P4 ;  /* 0xff8000001e1e7808 */ /* 0x000fe40006000000 */
[C---:B------:R-:W-:Y:S02]  /*11300*/  ISETP.GT.AND P5, PT, R11.reuse, R7, PT ;  /* 0x000000070b00720c */ /* 0x040fe40003fa4270 */
[C---:B------:R-:W-:Y:S02]  /*11310*/  ISETP.GT.AND P3, PT, R11.reuse, R6, PT ;  /* 0x000000060b00720c */ /* 0x040fe40003f64270 */
[----:B------:R-:W-:Y:S02]  /*11320*/  ISETP.GT.AND P4, PT, R11, R8, PT ;  /* 0x000000080b00720c */ /* 0x000fe40003f84270 */
[----:B------:R-:W-:Y:S02]  /*11330*/  FSEL R11, R132, -INF , !P0 ;  /* 0xff800000840b7808 */ /* 0x000fe40004000000 */
[----:B------:R-:W-:-:S02]  /*11340*/  ISETP.GT.AND P0, PT, R0, R2, PT ;  /* 0x000000020000720c */ /* 0x000fc40003f04270 */
[----:B------:R-:W-:Y:S02]  /*11350*/  FSEL R25, R31, -INF , !P5 ;  /* 0xff8000001f197808 */ /* 0x000fe40006800000 */
[----:B------:R-:W-:Y:S02]  /*11360*/  ISETP.GT.AND P5, PT, R224, R2, PT ;  /* 0x00000002e000720c */ /* 0x000fe40003fa4270 */
[----:B------:R-:W-:Y:S02]  /*11370*/  FSEL R31, R192, -INF , !P0 ;  /* 0xff800000c01f7808 */ /* 0x000fe40004000000 */
[----:B------:R-:W-:Y:S02]  /*11380*/  ISETP.GT.AND P0, PT, R0, R7, PT ;  /* 0x000000070000720c */ /* 0x000fe40003f04270 */
[----:B------:R-:W-:Y:S02]  /*11390*/  FSEL R16, R28, -INF , !P5 ;  /* 0xff8000001c107808 */ /* 0x000fe40006800000 */
[----:B------:R-:W-:-:S02]  /*113a0*/  FSEL R28, R193, -INF , !P0 ;  /* 0xff800000c11c7808 */ /* 0x000fc40004000000 */
[-C--:B------:R-:W-:Y:S02]  /*113b0*/  ISETP.GE.AND P0, PT, R10, R228.reuse, PT ;  /* 0x000000e40a00720c */ /* 0x080fe40003f06270 */
[----:B------:R-:W-:Y:S02]  /*113c0*/  ISETP.GT.AND P6, PT, R224, R3, PT ;  /* 0x00000003e000720c */ /* 0x000fe40003fc4270 */
[----:B------:R-:W-:Y:S02]  /*113d0*/  FSEL R14, R14, -INF , !P0 ;  /* 0xff8000000e0e7808 */ /* 0x000fe40004000000 */
[----:B------:R-:W-:Y:S02]  /*113e0*/  FSEL R12, R133, -INF , !P6 ;  /* 0xff800000850c7808 */ /* 0x000fe40007000000 */
[----:B------:R-:W-:Y:S02]  /*113f0*/  ISETP.GE.AND P0, PT, R3, R228, PT ;  /* 0x000000e40300720c */ /* 0x000fe40003f06270 */
[----:B------:R-:W-:-:S02]  /*11400*/  ISETP.GT.AND P6, PT, R224, R7, PT ;  /* 0x00000007e000720c */ /* 0x000fc40003fc4270 */
[----:B------:R-:W-:Y:S02]  /*11410*/  FSEL R24, R22, -INF , !P3 ;  /* 0xff80000016187808 */ /* 0x000fe40005800000 */
[----:B------:R-:W-:Y:S02]  /*11420*/  FSEL R18, R23, -INF , !P4 ;  /* 0xff80000017127808 */ /* 0x000fe40006000000 */
[-C--:B------:R-:W-:Y:S02]  /*11430*/  ISETP.GE.AND P3, PT, R5, R228.reuse, PT ;  /* 0x000000e40500720c */ /* 0x080fe40003f66270 */
[----:B------:R-:W-:Y:S02]  /*11440*/  ISETP.GE.AND P4, PT, R4, R228, PT ;  /* 0x000000e40400720c */ /* 0x000fe40003f86270 */
[----:B------:R-:W-:Y:S02]  /*11450*/  FSEL R23, R12, -INF , !P0 ;  /* 0xff8000000c177808 */ /* 0x000fe40004000000 */
[----:B------:R-:W-:-:S02]  /*11460*/  FSEL R13, R29, -INF , !P6 ;  /* 0xff8000001d0d7808 */ /* 0x000fc40007000000 */
[----:B------:R-:W-:Y:S02]  /*11470*/  ISETP.GE.AND P0, PT, R7, R228, PT ;  /* 0x000000e40700720c */ /* 0x000fe40003f06270 */
[----:B------:R-:W-:Y:S02]  /*11480*/  FSEL R15, R15, -INF , !P3 ;  /* 0xff8000000f0f7808 */ /* 0x000fe40005800000 */
[----:B------:R-:W-:Y:S02]  /*11490*/  FSEL R19, R11, -INF , !P4 ;  /* 0xff8000000b137808 */ /* 0x000fe40006000000 */
[-C--:B------:R-:W-:Y:S02]  /*114a0*/  ISETP.GT.AND P5, PT, R0, R6.reuse, PT ;  /* 0x000000060000720c */ /* 0x080fe40003fa4270 */
[----:B------:R-:W-:Y:S02]  /*114b0*/  ISETP.GT.AND P4, PT, R224, R6, PT ;  /* 0x00000006e000720c */ /* 0x000fe40003f84270 */
[----:B------:R-:W-:-:S02]  /*114c0*/  FSEL R214, R13, -INF , !P0 ;  /* 0xff8000000dd67808 */ /* 0x000fc40004000000 */
[----:B------:R-:W-:Y:S02]  /*114d0*/  ISETP.GE.AND P3, PT, R2, R228, PT ;  /* 0x000000e40200720c */ /* 0x000fe40003f66270 */
[----:B------:R-:W-:Y:S01]  /*114e0*/  ISETP.GT.AND P0, PT, R224, R8, PT ;  /* 0x00000008e000720c */ /* 0x000fe20003f04270 */
[----:B------:R-:W-:Y:S01]  /*114f0*/  UISETP.GT.U32.AND UP1, UPT, UR6, UR18, UPT ;  /* 0x000000120600728c */ /* 0x000fe2000bf24070 */
[----:B------:R-:W-:Y:S02]  /*11500*/  FMNMX3.FTZ R134, R231, R14, R15, !PT ;  /* 0x0000000ee7867276 */ /* 0x000fe4000781000f */
[----:B------:R-:W-:Y:S02]  /*11510*/  FSEL R29, R196, -INF , !P5 ;  /* 0xff800000c41d7808 */ /* 0x000fe40006800000 */
[----:B------:R-:W-:Y:S02]  /*11520*/  FSEL R11, R20, -INF , !P4 ;  /* 0xff800000140b7808 */ /* 0x000fe40006000000 */
[----:B------:R-:W-:-:S02]  /*11530*/  ISETP.GE.AND P6, PT, R10, R229, PT ;  /* 0x000000e50a00720c */ /* 0x000fc40003fc6270 */
[C---:B------:R-:W-:Y:S02]  /*11540*/  ISETP.GE.AND P5, PT, R10.reuse, R225, PT ;  /* 0x000000e10a00720c */ /* 0x040fe40003fa6270 */
[----:B------:R-:W-:Y:S02]  /*11550*/  ISETP.GE.AND P4, PT, R10, R226, PT ;  /* 0x000000e20a00720c */ /* 0x000fe40003f86270 */
        /* <DEDUP_REMOVED lines=26> */
[----:B---3--:R-:W-:Y:S02]  /*11700*/  LEA.HI.X R13, R11, R248, R10, 0x6, P0 ;  /* 0x000000f80b0d7211 */ /* 0x008fe400000f340a */
        /* <DEDUP_REMOVED lines=11> */
.L_x_2294:
[----:B------:R-:W2:Y:S04]  /*117c0*/  LDL.64 R176, [R1+0x58] ;  /* 0x0000580001b07983 */ /* 0x000ea80000100a00 */
[----:B------:R-:W3:Y:S01]  /*117d0*/  LDL.64 R180, [R1+0x50] ;  /* 0x0000500001b47983 */ /* 0x000ee20000100a00 */
[-C--:B------:R-:W-:Y:S01]  /*117e0*/  ISETP.GE.AND P0, PT, R5, R229.reuse, PT ;  /* 0x000000e50500720c */ /* 0x080fe20003f06270 */
[----:B------:R-:W4:Y:S01]  /*117f0*/  LDCU UR7, c[0x0][0x45c] ;  /* 0x00008b80ff0777ac */ /* 0x000f220008000800 */
[----:B------:R-:W-:Y:S01]  /*11800*/  FSEL R17, R179, -INF , !P3 ;  /* 0xff800000b3117808 */ /* 0x000fe20005800000 */
[----:B------:R-:W5:Y:S01]  /*11810*/  SHFL.BFLY PT, R16, R134, 0x2, 0x1f ;  /* 0x0c401f0086107f89 */ /* 0x000f6200000e0000 */
[-C--:B------:R-:W-:Y:S01]  /*11820*/  ISETP.GE.AND P3, PT, R4, R229.reuse, PT ;  /* 0x000000e50400720c */ /* 0x080fe20003f66270 */
[----:B------:R-:W-:Y:S01]  /*11830*/  IMAD.MOV.U32 R202, RZ, RZ, R238 ;  /* 0x000000ffffca7224 */ /* 0x000fe200078e00ee */
[----:B-1----:R-:W-:Y:S01]  /*11840*/  FSEL R10, R32, -INF , !P0 ;  /* 0xff800000200a7808 */ /* 0x002fe20004000000 */
[----:B------:R-:W-:Y:S01]  /*11850*/  IMAD.MOV.U32 R204, RZ, RZ, R236 ;  /* 0x000000ffffcc7224 */ /* 0x000fe200078e00ec */
[----:B------:R-:W-:Y:S01]  /*11860*/  ISETP.GE.AND P0, PT, R2, R229, PT ;  /* 0x000000e50200720c */ /* 0x000fe20003f06270 */
[----:B------:R-:W-:Y:S01]  /*11870*/  @UP1 UIADD3 UR16, UPT, UPT, UR4, -0x6, URZ ;  /* 0xfffffffa04101890 */ /* 0x000fe2000fffe0ff */
[----:B------:R-:W-:-:S02]  /*11880*/  FSEL R11, R33, -INF , !P6 ;  /* 0xff800000210b7808 */ /* 0x000fc40007000000 */
[-C--:B------:R-:W-:Y:S02]  /*11890*/  ISETP.GE.AND P6, PT, R3, R229.reuse, PT ;  /* 0x000000e50300720c */ /* 0x080fe40003fc6270 */
[----:B------:R-:W-:Y:S02]  /*118a0*/  FSEL R13, R27, -INF , !P3 ;  /* 0xff8000001b0d7808 */ /* 0x000fe40005800000 */
[-C--:B------:R-:W-:Y:S02]  /*118b0*/  ISETP.GE.AND P3, PT, R7, R229.reuse, PT ;  /* 0x000000e50700720c */ /* 0x080fe40003f66270 */
[----:B------:R-:W-:Y:S02]  /*118c0*/  FSEL R215, R30, -INF , !P0 ;  /* 0xff8000001ed77808 */ /* 0x000fe40004000000 */
[----:B------:R-:W-:Y:S02]  /*118d0*/  ISETP.GE.AND P0, PT, R8, R229, PT ;  /* 0x000000e50800720c */ /* 0x000fe40003f06270 */
[----:B------:R-:W-:-:S02]  /*118e0*/  FSEL R22, R26, -INF , !P6 ;  /* 0xff8000001a167808 */ /* 0x000fc40007000000 */
[----:B------:R-:W-:Y:S02]  /*118f0*/  FMNMX3.FTZ R12, R230, R11, R10, !PT ;  /* 0x0000000be60c7276 */ /* 0x000fe4000781000a */
[----:B------:R-:W-:Y:S02]  /*11900*/  ISETP.GE.AND P6, PT, R6, R229, PT ;  /* 0x000000e50600720c */ /* 0x000fe40003fc6270 */
[----:B------:R-:W-:Y:S02]  /*11910*/  FSEL R216, R25, -INF , !P3 ;  /* 0xff80000019d87808 */ /* 0x000fe40005800000 */
[----:B------:R-:W-:Y:S02]  /*11920*/  ISETP.GT.AND P3, PT, R0, R8, PT ;  /* 0x000000080000720c */ /* 0x000fe40003f64270 */
[----:B------:R-:W-:Y:S02]  /*11930*/  FSEL R210, R18, -INF , !P0 ;  /* 0xff80000012d27808 */ /* 0x000fe40004000000 */
[----:B------:R-:W-:-:S02]  /*11940*/  FMNMX3.FTZ R12, R12, R13, R22, !PT ;  /* 0x0000000d0c0c7276 */ /* 0x000fc40007810016 */
[----:B------:R-:W-:Y:S02]  /*11950*/  ISETP.GE.AND P0, PT, R5, R225, PT ;  /* 0x000000e10500720c */ /* 0x000fe40003f06270 */
[----:B------:R-:W-:Y:S02]  /*11960*/  FSEL R209, R24, -INF , !P6 ;  /* 0xff80000018d17808 */ /* 0x000fe40007000000 */
[----:B------:R-:W-:Y:S02]  /*11970*/  FSEL R24, R197, -INF , !P3 ;  /* 0xff800000c5187808 */ /* 0x000fe40005800000 */
[----:B------:R-:W-:Y:S02]  /*11980*/  ISETP.GE.AND P3, PT, R5, R226, PT ;  /* 0x000000e20500720c */ /* 0x000fe40003f66270 */
[----:B-----5:R-:W-:Y:S02]  /*11990*/  FMNMX.FTZ R134, R134, R16, !PT ;  /* 0x0000001086867209 */ /* 0x020fe40007810000 */
[----:B------:R-:W-:-:S02]  /*119a0*/  ISETP.GT.AND P6, PT, R9, R4, PT ;  /* 0x000000040900720c */ /* 0x000fc40003fc4270 */
[----:B------:R-:W-:Y:S01]  /*119b0*/  FMNMX3.FTZ R0, R12, R215, R216, !PT ;  /* 0x000000d70c007276 */ /* 0x000fe200078100d8 */
[----:B------:R-:W-:Y:S01]  /*119c0*/  SHFL.BFLY PT, R20, R134, 0x1, 0x1f ;  /* 0x0c201f0086147f89 */ /* 0x000fe200000e0000 */
[----:B------:R-:W-:Y:S02]  /*119d0*/  FSEL R16, R136, -INF , !P0 ;  /* 0xff80000088107808 */ /* 0x000fe40004000000 */
[----:B------:R-:W-:Y:S02]  /*119e0*/  FSEL R12, R34, -INF , !P5 ;  /* 0xff800000220c7808 */ /* 0x000fe40006800000 */
[----:B------:R-:W-:Y:S02]  /*119f0*/  FSEL R18, R35, -INF , !P4 ;  /* 0xff80000023127808 */ /* 0x000fe40006000000 */
[----:B------:R-:W-:Y:S02]  /*11a00*/  ISETP.GT.AND P0, PT, R9, R3, PT ;  /* 0x000000030900720c */ /* 0x000fe40003f04270 */
[----:B------:R-:W-:-:S02]  /*11a10*/  ISETP.GE.AND P5, PT, R4, R225, PT ;  /* 0x000000e10400720c */ /* 0x000fc40003fa6270 */
[-C--:B------:R-:W-:Y:S02]  /*11a20*/  ISETP.GE.AND P4, PT, R4, R226.reuse, PT ;  /* 0x000000e20400720c */ /* 0x080fe40003f86270 */
[----:B------:R-:W-:Y:S02]  /*11a30*/  FSEL R33, R17, -INF , !P3 ;  /* 0xff80000011217808 */ /* 0x000fe40005800000 */
[----:B------:R-:W-:Y:S02]  /*11a40*/  FSEL R4, R142, -INF , !P6 ;  /* 0xff8000008e047808 */ /* 0x000fe40007000000 */
[C---:B------:R-:W-:Y:S02]  /*11a50*/  ISETP.GE.AND P3, PT, R3.reuse, R225, PT ;  /* 0x000000e10300720c */ /* 0x040fe40003f66270 */
[----:B------:R-:W-:Y:S02]  /*11a60*/  ISETP.GE.AND P6, PT, R3, R226, PT ;  /* 0x000000e20300720c */ /* 0x000fe40003fc6270 */
[----:B------:R-:W-:-:S02]  /*11a70*/  FSEL R3, R143, -INF , !P0 ;  /* 0xff8000008f037808 */ /* 0x000fc40004000000 */
[----:B------:R-:W-:Y:S02]  /*11a80*/  FMNMX3.FTZ R0, R0, R209, R210, !PT ;  /* 0x000000d100007276 */ /* 0x000fe400078100d2 */
[----:B------:R-:W-:Y:S02]  /*11a90*/  FSEL R32, R3, -INF , !P6 ;  /* 0xff80000003207808 */ /* 0x000fe40007000000 */
[----:B------:R-:W-:Y:S01]  /*11aa0*/  FSEL R17, R137, -INF , !P5 ;  /* 0xff80000089117808 */ /* 0x000fe20006800000 */
[----:B------:R-:W1:Y:S01]  /*11ab0*/  SHFL.BFLY PT, R5, R0, 0x2, 0x1f ;  /* 0x0c401f0000057f89 */ /* 0x000e6200000e0000 */
        /* <DEDUP_REMOVED lines=9> */
[----:B------:R-:W-:Y:S02]  /*11b50*/  ISETP.GE.AND P6, PT, R8, R225, PT ;  /* 0x000000e10800720c */ /* 0x000fe40003fc6270 */
[----:B------:R-:W-:Y:S02]  /*11b60*/  FMNMX3.FTZ R135, R135, R17, R21, !PT ;  /* 0x0000001187877276 */ /* 0x000fe40007810015 */
[----:B------:R-:W-:Y:S02]  /*11b70*/  FSEL R140, R29, -INF , !P0 ;  /* 0xff8000001d8c7808 */ /* 0x000fe40004000000 */
[----:B------:R-:W-:Y:S02]  /*11b80*/  FSEL R142, R24, -INF , !P6 ;  /* 0xff800000188e7808 */ /* 0x000fe40007000000 */
[----:B------:R-:W-:Y:S02]  /*11b90*/  FMNMX3.FTZ R135, R135, R138, R141, !PT ;  /* 0x0000008a87877276 */ /* 0x000fe4000781008d */
[----:B------:R-:W-:-:S02]  /*11ba0*/  ISETP.GT.AND P3, PT, R9, R2, PT ;  /* 0x000000020900720c */ /* 0x000fc40003f64270 */
[----:B------:R-:W-:Y:S02]  /*11bb0*/  FMNMX3.FTZ R135, R135, R140, R142, !PT ;  /* 0x0000008c87877276 */ /* 0x000fe4000781008e */
[----:B------:R-:W-:Y:S02]  /*11bc0*/  FSEL R30, R4, -INF , !P4 ;  /* 0xff800000041e7808 */ /* 0x000fe40006000000 */
[----:B------:R-:W-:Y:S01]  /*11bd0*/  ISETP.GT.AND P0, PT, R9, R6, PT ;  /* 0x000000060900720c */ /* 0x000fe20003f04270 */
[----:B------:R-:W5:Y:S01]  /*11be0*/  SHFL.BFLY PT, R25, R135, 0x2, 0x1f ;  /* 0x0c401f0087197f89 */ /* 0x000f6200000e0000 */
[----:B------:R-:W-:Y:S02]  /*11bf0*/  ISETP.GE.AND P4, PT, R2, R226, PT ;  /* 0x000000e20200720c */ /* 0x000fe40003f86270 */
[----:B------:R-:W-:Y:S02]  /*11c00*/  FSEL R2, R194, -INF , !P3 ;  /* 0xff800000c2027808 */ /* 0x000fe40005800000 */
[----:B------:R-:W-:-:S02]  /*11c10*/  FSEL R24, R198, -INF , !P0 ;  /* 0xff800000c6187808 */ /* 0x000fc40004000000 */
[----:B-1----:R-:W-:Y:S01]  /*11c20*/  FMNMX.FTZ R0, R0, R5, !PT ;  /* 0x0000000500007209 */ /* 0x002fe20007810000 */
[----:B------:R-:W-:Y:S01]  /*11c30*/  IMAD.WIDE.U32 R4, R139, -0x2daee0ad, RZ ;  /* 0xd2511f538b047825 */ /* 0x000fe200078e00ff */
[----:B------:R-:W-:Y:S02]  /*11c40*/  ISETP.GT.AND P6, PT, R9, R8, PT ;  /* 0x000000080900720c */ /* 0x000fe40003fc4270 */
[-C--:B------:R-:W-:Y:S01]  /*11c50*/  ISETP.GE.AND P0, PT, R8, R226.reuse, PT ;  /* 0x000000e20800720c */ /* 0x080fe20003f06270 */
[----:B------:R-:W-:Y:S01]  /*11c60*/  IMAD.WIDE.U32 R8, R184, -0x2daee0ad, RZ ;  /* 0xd2511f53b8087825 */ /* 0x000fe200078e00ff */
[----:B------:R-:W-:Y:S01]  /*11c70*/  FSEL R196, R2, -INF , !P4 ;  /* 0xff80000002c47808 */ /* 0x000fe20006000000 */
[----:B------:R-:W1:Y:S01]  /*11c80*/  SHFL.BFLY PT, R133, R0, 0x1, 0x1f ;  /* 0x0c201f0000857f89 */ /* 0x000e6200000e0000 */
[-C--:B------:R-:W-:Y:S01]  /*11c90*/  ISETP.GE.AND P3, PT, R7, R226.reuse, PT ;  /* 0x000000e20700720c */ /* 0x080fe20003f66270 */
[----:B------:R-:W-:Y:S01]  /*11ca0*/  IMAD.WIDE.U32 R2, R185, -0x2daee0ad, RZ ;  /* 0xd2511f53b9027825 */ /* 0x000fe200078e00ff */
[----:B------:R-:W-:-:S02]  /*11cb0*/  ISETP.GE.AND P5, PT, R6, R226, PT ;  /* 0x000000e20600720c */ /* 0x000fc40003fa6270 */
[----:B------:R-:W-:Y:S01]  /*11cc0*/  FMNMX3.FTZ R136, R221, R18, R33, !PT ;  /* 0x00000012dd887276 */ /* 0x000fe20007810021 */
[----:B------:R-:W-:Y:S01]  /*11cd0*/  IMAD.WIDE.U32 R6, R188, -0x2daee0ad, RZ ;  /* 0xd2511f53bc067825 */ /* 0x000fe200078e00ff */
[----:B------:R-:W-:Y:S02]  /*11ce0*/  LOP3.LUT R26, R4, UR11, R9, 0x96, !PT ;  /* 0x0000000b041a7c12 */ /* 0x000fe4000f8e9609 */
[----:B------:R-:W-:Y:S02]  /*11cf0*/  FSEL R217, R27, -INF , !P3 ;  /* 0xff8000001bd97808 */ /* 0x000fe40005800000 */
[----:B------:R-:W-:Y:S01]  /*11d00*/  FMNMX3.FTZ R136, R136, R30, R32, !PT ;  /* 0x0000001e88887276 */ /* 0x000fe20007810020 */
[----:B------:R-:W-:Y:S01]  /*11d10*/  IMAD.WIDE.U32 R188, R26, -0x326172a9, RZ ;  /* 0xcd9e8d571abc7825 */ /* 0x000fe200078e00ff */
[----:B------:R-:W-:Y:S02]  /*11d20*/  FSEL R205, R24, -INF , !P5 ;  /* 0xff80000018cd7808 */ /* 0x000fe40006800000 */
[----:B------:R-:W-:-:S02]  /*11d30*/  FMNMX3.FTZ R136, R136, R196, R217, !PT ;  /* 0x000000c488887276 */ /* 0x000fc400078100d9 */
[----:B------:R-:W-:Y:S02]  /*11d40*/  FMNMX.FTZ R134, R134, R20, !PT ;  /* 0x0000001486867209 */ /* 0x000fe40007810000 */
[----:B-----5:R-:W-:Y:S02]  /*11d50*/  FMNMX.FTZ R135, R135, R25, !PT ;  /* 0x0000001987877209 */ /* 0x020fe40007810000 */
[C---:B------:R-:W-:Y:S01]  /*11d60*/  FSETP.NEU.FTZ.AND P4, PT, R134.reuse, -INF , PT ;  /* 0xff8000008600780b */ /* 0x040fe20003f9d000 */
[----:B----4-:R-:W-:Y:S01]  /*11d70*/  FMUL.FTZ R20, R134, UR7 ;  /* 0x0000000786147c20 */ /* 0x010fe20008410000 */
[----:B------:R-:W-:Y:S02]  /*11d80*/  MOV R201, R239 ;  /* 0x000000ef00c97202 */ /* 0x000fe40000000f00 */
[----:B-1----:R-:W-:Y:S02]  /*11d90*/  FMNMX.FTZ R133, R0, R133, !PT ;  /* 0x0000008500857209 */ /* 0x002fe40007810000 */
[----:B------:R-:W-:-:S02]  /*11da0*/  FSEL R20, R20, RZ, P4 ;  /* 0x000000ff14147208 */ /* 0x000fc40002000000 */
[----:B------:R-:W-:Y:S02]  /*11db0*/  FSETP.NEU.FTZ.AND P5, PT, R133, -INF , PT ;  /* 0xff8000008500780b */ /* 0x000fe40003fbd000 */
[----:B------:R-:W-:Y:S01]  /*11dc0*/  MOV R203, R237 ;  /* 0x000000ed00cb7202 */ /* 0x000fe20000000f00 */
[--C-:B------:R-:W-:Y:S01]  /*11dd0*/  FFMA.FTZ R14, R14, UR7, -R20.reuse ;  /* 0x000000070e0e7c23 */ /* 0x100fe20008010814 */
[--C-:B------:R-:W-:Y:S01]  /*11de0*/  FFMA.FTZ R15, R15, UR7, -R20.reuse ;  /* 0x000000070f0f7c23 */ /* 0x100fe20008010814 */
[--C-:B------:R-:W-:Y:S01]  /*11df0*/  FFMA.FTZ R19, R19, UR7, -R20.reuse ;  /* 0x0000000713137c23 */ /* 0x100fe20008010814 */
[----:B------:R-:W-:Y:S01]  /*11e00*/  FFMA.FTZ R23, R23, UR7, -R20 ;  /* 0x0000000717177c23 */ /* 0x000fe20008010814 */
[----:B------:R-:W-:Y:S08]  /*11e10*/  MUFU.EX2 R200, R14 ;  /* 0x0000000e00c87308 */ /* 0x000ff00000000800 */
[----:B------:R-:W-:Y:S08]  /*11e20*/  MUFU.EX2 R31, R15 ;  /* 0x0000000f001f7308 */ /* 0x000ff00000000800 */
[----:B------:R1:W-:Y:S08]  /*11e30*/  MUFU.EX2 R132, R19 ;  /* 0x0000001300847308 */ /* 0x0003f00000000800 */
[----:B------:R-:W4:Y:S01]  /*11e40*/  MUFU.EX2 R137, R23 ;  /* 0x0000001700897308 */ /* 0x000f220000000800 */
[----:B-1----:R-:W-:-:S05]  /*11e50*/  FMUL.FTZ R19, R133, UR7 ;  /* 0x0000000785137c20 */ /* 0x002fca0008410000 */
[----:B------:R-:W-:-:S05]  /*11e60*/  FSEL R19, R19, RZ, P5 ;  /* 0x000000ff13137208 */ /* 0x000fca0002800000 */
[--C-:B------:R-:W-:Y:S01]  /*11e70*/  FFMA.FTZ R13, R13, UR7, -R19.reuse ;  /* 0x000000070d0d7c23 */ /* 0x100fe20008010813 */
[--C-:B------:R-:W-:Y:S01]  /*11e80*/  FFMA.FTZ R11, R11, UR7, -R19.reuse ;  /* 0x000000070b0b7c23 */ /* 0x100fe20008010813 */
[--C-:B------:R-:W-:Y:S01]  /*11e90*/  FFMA.FTZ R10, R10, UR7, -R19.reuse ;  /* 0x000000070a0a7c23 */ /* 0x100fe20008010813 */
[----:B------:R-:W-:Y:S01]  /*11ea0*/  FFMA.FTZ R22, R22, UR7, -R19 ;  /* 0x0000000716167c23 */ /* 0x000fe20008010813 */
[----:B------:R1:W-:Y:S08]  /*11eb0*/  MUFU.EX2 R184, R13 ;  /* 0x0000000d00b87308 */ /* 0x0003f00000000800 */
[----:B------:R5:W-:Y:S08]  /*11ec0*/  MUFU.EX2 R208, R11 ;  /* 0x0000000b00d07308 */ /* 0x000bf00000000800 */
[----:B------:R4:W-:Y:S08]  /*11ed0*/  MUFU.EX2 R185, R10 ;  /* 0x0000000a00b97308 */ /* 0x0009f00000000800 */
[----:B------:R-:W4:Y:S01]  /*11ee0*/  MUFU.EX2 R183, R22 ;  /* 0x0000001600b77308 */ /* 0x000f220000000800 */
[----:B--2---:R-:W-:-:S02]  /*11ef0*/  LOP3.LUT R4, R176, UR13, R3, 0x96, !PT ;  /* 0x0000000db0047c12 */ /* 0x004fc4000f8e9603 */
[----:B------:R-:W-:Y:S02]  /*11f00*/  LOP3.LUT R3, R2, UR11, R7, 0x96, !PT ;  /* 0x0000000b02037c12 */ /* 0x000fe4000f8e9607 */
[----:B------:R-:W-:Y:S01]  /*11f10*/  FSEL R2, R199, -INF , !P6 ;  /* 0xff800000c7027808 */ /* 0x000fe20007000000 */
[----:B------:R-:W-:Y:S01]  /*11f20*/  IMAD.WIDE.U32 R14, R4, -0x326172a9, RZ ;  /* 0xcd9e8d57040e7825 */ /* 0x000fe200078e00ff */
[----:B---3--:R-:W-:Y:S02]  /*11f30*/  LOP3.LUT R5, R180, UR13, R5, 0x96, !PT ;  /* 0x0000000db4057c12 */ /* 0x008fe4000f8e9605 */
[----:B------:R-:W-:Y:S01]  /*11f40*/  FSEL R197, R2, -INF , !P0 ;  /* 0xff80000002c57808 */ /* 0x000fe20004000000 */
[----:B------:R-:W-:Y:S01]  /*11f50*/  IMAD.WIDE.U32 R24, R3, -0x326172a9, RZ ;  /* 0xcd9e8d5703187825 */ /* 0x000fe200078e00ff */
[----:B------:R-:W-:Y:S02]  /*11f60*/  LOP3.LUT R4, R246, UR12, R15, 0x96, !PT ;  /* 0x0000000cf6047c12 */ /* 0x000fe4000f8e960f */
[----:B------:R-:W-:Y:S01]  /*11f70*/  FMNMX3.FTZ R136, R136, R205, R197, !PT ;  /* 0x000000cd88887276 */ /* 0x000fe200078100c5 */
[----:B------:R-:W-:Y:S01]  /*11f80*/  IMAD.WIDE.U32 R28, R5, -0x326172a9, RZ ;  /* 0xcd9e8d57051c7825 */ /* 0x000fe200078e00ff */
[----:B------:R-:W-:Y:S01]  /*11f90*/  LOP3.LUT R0, R14, UR10, R25, 0x96, !PT ;  /* 0x0000000a0e007c12 */ /* 0x000fe2000f8e9619 */
[----:B------:R-:W2:Y:S03]  /*11fa0*/  SHFL.BFLY PT, R5, R135, 0x1, 0x1f ;  /* 0x0c201f0087057f89 */ /* 0x000ea600000e0000 */
[----:B------:R-:W-:Y:S01]  /*11fb0*/  LOP3.LUT R3, R244, UR12, R29, 0x96, !PT ;  /* 0x0000000cf4037c12 */ /* 0x000fe2000f8e961d */
[----:B------:R-:W3:Y:S01]  /*11fc0*/  SHFL.BFLY PT, R9, R136, 0x2, 0x1f ;  /* 0x0c401f0088097f89 */ /* 0x000ee200000e0000 */
[----:B------:R-:W-:Y:S01]  /*11fd0*/  LOP3.LUT R2, R28, UR10, R189, 0x96, !PT ;  /* 0x0000000a1c027c12 */ /* 0x000fe2000f8e96bd */
[----:B------:R-:W-:-:S04]  /*11fe0*/  IMAD.WIDE.U32 R218, R0, -0x2daee0ad, RZ ;  /* 0xd2511f5300da7825 */ /* 0x000fc800078e00ff */
[----:B------:R-:W-:-:S04]  /*11ff0*/  IMAD.WIDE.U32 R14, R3, -0x2daee0ad, RZ ;  /* 0xd2511f53030e7825 */ /* 0x000fc800078e00ff */
[----:B------:R-:W-:Y:S01]  /*12000*/  IMAD.WIDE.U32 R34, R2, -0x2daee0ad, RZ ;  /* 0xd2511f5302227825 */ /* 0x000fe200078e00ff */
[----:B------:R-:W-:-:S03]  /*12010*/  LOP3.LUT R8, R8, UR9, R15, 0x96, !PT ;  /* 0x0000000908087c12 */ /* 0x000fc6000f8e960f */
[----:B------:R-:W-:Y:S01]  /*12020*/  IMAD.WIDE.U32 R2, R4, -0x2daee0ad, RZ ;  /* 0xd2511f5304027825 */ /* 0x000fe200078e00ff */
[----:B------:R-:W-:-:S03]  /*12030*/  LOP3.LUT R7, R14, UR8, R35, 0x96, !PT ;  /* 0x000000080e077c12 */ /* 0x000fc6000f8e9623 */
[----:B------:R-:W-:Y:S01]  /*12040*/  IMAD.WIDE.U32 R198, R8, -0x326172a9, RZ ;  /* 0xcd9e8d5708c67825 */ /* 0x000fe200078e00ff */
[----:B------:R-:W-:Y:S02]  /*12050*/  LOP3.LUT R0, R6, UR9, R3, 0x96, !PT ;  /* 0x0000000906007c12 */ /* 0x000fe4000f8e9603 */
[----:B--2---:R-:W-:Y:S01]  /*12060*/  FMNMX.FTZ R135, R135, R5, !PT ;  /* 0x0000000587877209 */ /* 0x004fe20007810000 */
[----:B------:R-:W-:Y:S01]  /*12070*/  IMAD.WIDE.U32 R6, R7, -0x326172a9, RZ ;  /* 0xcd9e8d5707067825 */ /* 0x000fe200078e00ff */
[----:B------:R-:W-:Y:S02]  /*12080*/  LOP3.LUT R4, R2, UR8, R219, 0x96, !PT ;  /* 0x0000000802047c12 */ /* 0x000fe4000f8e96db */
[----:B---3--:R-:W-:Y:S01]  /*12090*/  FMNMX.FTZ R136, R136, R9, !PT ;  /* 0x0000000988887209 */ /* 0x008fe20007810000 */
[C---:B-1----:R-:W-:Y:S01]  /*120a0*/  FMUL.FTZ R13, R135.reuse, UR7 ;  /* 0x00000007870d7c20 */ /* 0x042fe20008410000 */
[----:B------:R-:W-:Y:S01]  /*120b0*/  FSETP.NEU.FTZ.AND P3, PT, R135, -INF , PT ;  /* 0xff8000008700780b */ /* 0x000fe20003f7d000 */
[----:B------:R-:W-:Y:S01]  /*120c0*/  IMAD.WIDE.U32 R8, R0, -0x326172a9, RZ ;  /* 0xcd9e8d5700087825 */ /* 0x000fe200078e00ff */
[----:B------:R-:W-:Y:S01]  /*120d0*/  LOP3.LUT R2, R198, UR15, R7, 0x96, !PT ;  /* 0x0000000fc6027c12 */ /* 0x000fe2000f8e9607 */
[----:B------:R-:W1:Y:S01]  /*120e0*/  SHFL.BFLY PT, R3, R136, 0x1, 0x1f ;  /* 0x0c201f0088037f89 */ /* 0x000e6200000e0000 */
[----:B------:R-:W-:Y:S01]  /*120f0*/  FSEL R13, R13, RZ, P3 ;  /* 0x000000ff0d0d7208 */ /* 0x000fe20001800000 */
[----:B------:R-:W-:Y:S01]  /*12100*/  IMAD.WIDE.U32 R4, R4, -0x326172a9, RZ ;  /* 0xcd9e8d5704047825 */ /* 0x000fe200078e00ff */
[----:B-----5:R-:W-:-:S02]  /*12110*/  MOV R11, R6 ;  /* 0x00000006000b7202 */ /* 0x020fc40000000f00 */
[----:B----4-:R-:W-:Y:S01]  /*12120*/  PRMT R10, R6, 0x7771, RZ ;  /* 0x00007771060a7816 */ /* 0x010fe200000000ff */
[----:B------:R-:W-:Y:S01]  /*12130*/  FFMA.FTZ R12, R12, UR7, -R13 ;  /* 0x000000070c0c7c23 */ /* 0x000fe2000801080d */
[----:B------:R-:W-:Y:S01]  /*12140*/  LOP3.LUT R0, R8, UR15, R5, 0x96, !PT ;  /* 0x0000000f08007c12 */ /* 0x000fe2000f8e9605 */
[--C-:B------:R-:W-:Y:S01]  /*12150*/  FFMA.FTZ R16, R16, UR7, -R13.reuse ;  /* 0x0000000710107c23 */ /* 0x100fe2000801080d */
[----:B------:R-:W-:Y:S01]  /*12160*/  MOV R5, R4 ;  /* 0x0000000400057202 */ /* 0x000fe20000000f00 */
[----:B------:R2:W-:Y:S01]  /*12170*/  MUFU.EX2 R182, R12 ;  /* 0x0000000c00b67308 */ /* 0x0005e20000000800 */
[----:B------:R-:W-:Y:S01]  /*12180*/  LOP3.LUT R11, R11, 0xff, RZ, 0xc0, !PT ;  /* 0x000000ff0b0b7812 */ /* 0x000fe200078ec0ff */
[--C-:B------:R-:W-:Y:S01]  /*12190*/  FFMA.FTZ R21, R21, UR7, -R13.reuse ;  /* 0x0000000715157c23 */ /* 0x100fe2000801080d */
[C---:B------:R-:W-:Y:S01]  /*121a0*/  PRMT R7, R6.reuse, 0x7773, RZ ;  /* 0x0000777306077816 */ /* 0x040fe200000000ff */
[----:B------:R-:W-:Y:S01]  /*121b0*/  FFMA.FTZ R17, R17, UR7, -R13 ;  /* 0x0000000711117c23 */ /* 0x000fe2000801080d */
[----:B------:R-:W-:-:S02]  /*121c0*/  PRMT R15, R6, 0x7772, RZ ;  /* 0x00007772060f7816 */ /* 0x000fc400000000ff */
[----:B------:R-:W-:Y:S01]  /*121d0*/  LOP3.LUT R143, R24, UR20, R9, 0x96, !PT ;  /* 0x00000014188f7c12 */ /* 0x000fe2000f8e9609 */
[----:B------:R3:W-:Y:S01]  /*121e0*/  MUFU.EX2 R181, R16 ;  /* 0x0000001000b57308 */ /* 0x0007e20000000800 */
[C---:B------:R-:W-:Y:S02]  /*121f0*/  PRMT R8, R4.reuse, 0x7771, RZ ;  /* 0x0000777104087816 */ /* 0x040fe400000000ff */
[C---:B------:R-:W-:Y:S02]  /*12200*/  PRMT R6, R4.reuse, 0x7773, RZ ;  /* 0x0000777304067816 */ /* 0x040fe400000000ff */
[----:B------:R-:W-:Y:S02]  /*12210*/  PRMT R23, R4, 0x7772, RZ ;  /* 0x0000777204177816 */ /* 0x000fe400000000ff */
[----:B-1----:R-:W-:Y:S01]  /*12220*/  FMNMX.FTZ R136, R136, R3, !PT ;  /* 0x0000000388887209 */ /* 0x002fe20007810000 */
[----:B------:R1:W-:Y:S01]  /*12230*/  MUFU.EX2 R179, R21 ;  /* 0x0000001500b37308 */ /* 0x0003e20000000800 */
[----:B--2---:R-:W2:Y:S01]  /*12240*/  LDC R12, c[0x0][0x4f8] ;  /* 0x00013e00ff0c7b82 */ /* 0x004ea20000000800 */
[----:B------:R-:W-:-:S02]  /*12250*/  PRMT R3, R2, 0x7632, R3 ;  /* 0x0000763202037816 */ /* 0x000fc40000000003 */
[----:B------:R-:W-:Y:S01]  /*12260*/  PRMT R11, R11, 0x5410, R10 ;  /* 0x000054100b0b7816 */ /* 0x000fe2000000000a */
[----:B------:R-:W-:Y:S01]  /*12270*/  FMUL.FTZ R14, R136, UR7 ;  /* 0x00000007880e7c20 */ /* 0x000fe20008410000 */
[----:B------:R-:W-:Y:S02]  /*12280*/  SHF.R.U32.HI R9, RZ, 0x18, R2 ;  /* 0x00000018ff097819 */ /* 0x000fe40000011602 */
[----:B------:R-:W-:Y:S01]  /*12290*/  LOP3.LUT R3, R3, 0xff, RZ, 0xc0, !PT ;  /* 0x000000ff03037812 */ /* 0x000fe200078ec0ff */
[----:B------:R-:W-:Y:S01]  /*122a0*/  MUFU.EX2 R180, R17 ;  /* 0x0000001100b47308 */ /* 0x000fe20000000800 */
[----:B---3--:R-:W-:Y:S02]  /*122b0*/  LOP3.LUT R16, R5, 0xff, RZ, 0xc0, !PT ;  /* 0x000000ff05107812 */ /* 0x008fe400078ec0ff */
[----:B------:R-:W-:Y:S02]  /*122c0*/  PRMT R15, R15, 0x5410, R7 ;  /* 0x000054100f0f7816 */ /* 0x000fe40000000007 */
[----:B------:R-:W-:-:S02]  /*122d0*/  LOP3.LUT R4, R2, 0xffff, RZ, 0xc0, !PT ;  /* 0x0000ffff02047812 */ /* 0x000fc400078ec0ff */
[----:B------:R-:W-:Y:S02]  /*122e0*/  LOP3.LUT R10, R2, 0xff, RZ, 0xc0, !PT ;  /* 0x000000ff020a7812 */ /* 0x000fe400078ec0ff */
[----:B------:R-:W-:Y:S02]  /*122f0*/  FSETP.NEU.FTZ.AND P0, PT, R136, -INF , PT ;  /* 0xff8000008800780b */ /* 0x000fe40003f1d000 */
[C---:B------:R-:W-:Y:S02]  /*12300*/  LOP3.LUT R2, R0.reuse, 0xffff, RZ, 0xc0, !PT ;  /* 0x0000ffff00027812 */ /* 0x040fe400078ec0ff */
[----:B------:R-:W-:Y:S02]  /*12310*/  PRMT R7, R0, 0x7632, R7 ;  /* 0x0000763200077816 */ /* 0x000fe40000000007 */
[----:B------:R-:W-:Y:S02]  /*12320*/  PRMT R23, R23, 0x5410, R6 ;  /* 0x0000541017177816 */ /* 0x000fe40000000006 */
[----:B------:R-:W-:-:S02]  /*12330*/  PRMT R16, R16, 0x5410, R8 ;  /* 0x0000541010107816 */ /* 0x000fc40000000008 */
[----:B------:R-:W-:Y:S02]  /*12340*/  PRMT R9, R3, 0x5410, R9 ;  /* 0x0000541003097816 */ /* 0x000fe40000000009 */
[----:B------:R-:W-:Y:S02]  /*12350*/  LOP3.LUT R8, R0, 0xff, RZ, 0xc0, !PT ;  /* 0x000000ff00087812 */ /* 0x000fe400078ec0ff */
[----:B------:R-:W-:Y:S02]  /*12360*/  SHF.R.U32.HI R6, RZ, 0x18, R0 ;  /* 0x00000018ff067819 */ /* 0x000fe40000011600 */
[----:B------:R-:W-:Y:S02]  /*12370*/  SHF.R.U32.HI R4, RZ, 0x8, R4 ;  /* 0x00000008ff047819 */ /* 0x000fe40000011604 */
[----:B------:R-:W-:Y:S02]  /*12380*/  FSEL R3, R134, RZ, P4 ;  /* 0x000000ff86037208 */ /* 0x000fe40002000000 */
[----:B------:R-:W-:-:S02]  /*12390*/  FSEL R14, R14, RZ, P0 ;  /* 0x000000ff0e0e7208 */ /* 0x000fc40000000000 */
[----:B------:R-:W-:Y:S01]  /*123a0*/  SHF.R.U32.HI R2, RZ, 0x8, R2 ;  /* 0x00000008ff027819 */ /* 0x000fe20000011602 */
[----:B------:R-:W-:Y:S01]  /*123b0*/  FADD.FTZ R3, R231, -R3 ;  /* 0x80000003e7037221 */ /* 0x000fe20000010000 */
[----:B------:R-:W-:Y:S01]  /*123c0*/  LOP3.LUT R0, R7, 0xff, RZ, 0xc0, !PT ;  /* 0x000000ff07007812 */ /* 0x000fe200078ec0ff */
[----:B------:R-:W-:Y:S01]  /*123d0*/  FFMA.FTZ R5, R33, UR7, -R14 ;  /* 0x0000000721057c23 */ /* 0x000fe2000801080e */
[----:B------:R-:W-:Y:S01]  /*123e0*/  PRMT R7, R10, 0x5410, R4 ;  /* 0x000054100a077816 */ /* 0x000fe20000000004 */
[----:B------:R-:W-:Y:S01]  /*123f0*/  IMAD.MOV.U32 R231, RZ, RZ, R137 ;  /* 0x000000ffffe77224 */ /* 0x000fe200078e0089 */
[----:B-1----:R-:W-:Y:S01]  /*12400*/  PRMT R21, R8, 0x5410, R2 ;  /* 0x0000541008157816 */ /* 0x002fe20000000002 */
[----:B------:R1:W-:Y:S01]  /*12410*/  MUFU.EX2 R177, R5 ;  /* 0x0000000500b17308 */ /* 0x0003e20000000800 */
[----:B------:R-:W-:Y:S01]  /*12420*/  PRMT R22, R0, 0x5410, R6 ;  /* 0x0000541000167816 */ /* 0x000fe20000000006 */
[--C-:B------:R-:W-:Y:S01]  /*12430*/  FFMA.FTZ R0, R30, UR7, -R14.reuse ;  /* 0x000000071e007c23 */ /* 0x100fe2000801080e */
[----:B--2---:R-:W-:Y:S01]  /*12440*/  LOP3.LUT R12, R12, 0xff, RZ, 0xc0, !PT ;  /* 0x000000ff0c0c7812 */ /* 0x004fe200078ec0ff */
[----:B------:R-:W-:Y:S01]  /*12450*/  FFMA.FTZ R18, R18, UR7, -R14 ;  /* 0x0000000712127c23 */ /* 0x000fe2000801080e */
[----:B------:R-:W-:Y:S01]  /*12460*/  FSEL R4, R135, RZ, P3 ;  /* 0x000000ff87047208 */ /* 0x000fe20001800000 */
[----:B------:R-:W-:Y:S01]  /*12470*/  FMUL.FTZ R3, R3, UR7 ;  /* 0x0000000703037c20 */ /* 0x000fe20008410000 */
[----:B------:R-:W-:Y:S01]  /*12480*/  FSEL R2, R133, RZ, P5 ;  /* 0x000000ff85027208 */ /* 0x000fe20002800000 */
[----:B------:R2:W-:Y:S01]  /*12490*/  MUFU.EX2 R176, R0 ;  /* 0x0000000000b07308 */ /* 0x0005e20000000800 */
[----:B------:R-:W-:Y:S01]  /*124a0*/  LEA R137, R249, UR5, 0x1 ;  /* 0x00000005f9897c11 */ /* 0x000fe2000f8e08ff */
[----:B------:R-:W-:-:S02]  /*124b0*/  IMAD R12, R12, 0x10000, R12 ;  /* 0x000100000c0c7824 */ /* 0x000fc400078e020c */
[----:B------:R-:W-:Y:S01]  /*124c0*/  FADD.FTZ R6, R223, -R4 ;  /* 0x80000004df067221 */ /* 0x000fe20000010000 */
[----:B------:R-:W-:Y:S02]  /*124d0*/  MOV R223, R31 ;  /* 0x0000001f00df7202 */ /* 0x000fe40000000f00 */
[----:B------:R-:W3:Y:S01]  /*124e0*/  LDSM.16.MT88.4 R28, [R137+0xa000] ;  /* 0x00a00000891c783b */ /* 0x000ee20000004200 */
[----:B------:R-:W-:Y:S01]  /*124f0*/  HSET2.LE.AND R10, R11, R12, PT ;  /* 0x0000000c0b0a7233 */ /* 0x000fe20003803000 */
[----:B------:R-:W-:Y:S01]  /*12500*/  MUFU.EX2 R178, R18 ;  /* 0x0000001200b27308 */ /* 0x000fe20000000800 */
[----:B-1----:R-:W-:Y:S01]  /*12510*/  FADD.FTZ R5, R230, -R2 ;  /* 0x80000002e6057221 */ /* 0x002fe20000010000 */
[----:B------:R-:W-:Y:S01]  /*12520*/  MOV R230, R132 ;  /* 0x0000008400e67202 */ /* 0x000fe20000000f00 */
[----:B------:R-:W-:Y:S01]  /*12530*/  FMUL.FTZ R6, R6, UR7 ;  /* 0x0000000706067c20 */ /* 0x000fe20008410000 */
[----:B------:R-:W-:Y:S01]  /*12540*/  FSEL R2, R136, RZ, P0 ;  /* 0x000000ff88027208 */ /* 0x000fe20000000000 */
[----:B------:R-:W-:Y:S01]  /*12550*/  FMUL.FTZ R5, R5, UR7 ;  /* 0x0000000705057c20 */ /* 0x000fe20008410000 */
[----:B------:R-:W-:-:S02]  /*12560*/  LOP3.LUT R4, R15, 0xff00ff, RZ, 0xc0, !PT ;  /* 0x00ff00ff0f047812 */ /* 0x000fc400078ec0ff */
[----:B------:R1:W4:Y:S01]  /*12570*/  MUFU.EX2 R18, R3 ;  /* 0x0000000300127308 */ /* 0x0003220000000800 */
[----:B--2---:R-:W-:Y:S01]  /*12580*/  FFMA.FTZ R0, R32, UR7, -R14 ;  /* 0x0000000720007c23 */ /* 0x004fe2000801080e */
[----:B------:R-:W-:Y:S01]  /*12590*/  FADD.FTZ R15, R221, -R2 ;  /* 0x80000002dd0f7221 */ /* 0x000fe20000010000 */
[----:B------:R-:W-:Y:S01]  /*125a0*/  F2FP.F16.F32.PACK_AB R2, R183, R184 ;  /* 0x000000b8b702723e */ /* 0x000fe200000000ff */
[----:B------:R-:W-:Y:S02]  /*125b0*/  IMAD.MOV.U32 R221, RZ, RZ, R204 ;  /* 0x000000ffffdd7224 */ /* 0x000fe400078e00cc */
[----:B------:R-:W-:Y:S02]  /*125c0*/  FMUL.FTZ R15, R15, UR7 ;  /* 0x000000070f0f7c20 */ /* 0x000fe40008410000 */
[----:B------:R2:W-:Y:S08]  /*125d0*/  MUFU.EX2 R139, R0 ;  /* 0x00000000008b7308 */ /* 0x0005f00000000800 */
[----:B------:R-:W5:Y:S01]  /*125e0*/  MUFU.EX2 R17, R5 ;  /* 0x0000000500117308 */ /* 0x000f620000000800 */
[--C-:B-1----:R-:W-:Y:S01]  /*125f0*/  HSET2.LE.AND R3, R7, R12.reuse, PT ;  /* 0x0000000c07037233 */ /* 0x102fe20003803000 */
[-C--:B----4-:R-:W-:Y:S01]  /*12600*/  FMUL.FTZ R156, R156, R18.reuse ;  /* 0x000000129c9c7220 */ /* 0x090fe20000410000 */
[-C--:B------:R-:W-:Y:S01]  /*12610*/  FMUL.FTZ R157, R157, R18.reuse ;  /* 0x000000129d9d7220 */ /* 0x080fe20000410000 */
[-C--:B------:R-:W-:Y:S01]  /*12620*/  FMUL.FTZ R144, R144, R18.reuse ;  /* 0x0000001290907220 */ /* 0x080fe20000410000 */
[-C--:B------:R-:W-:Y:S01]  /*12630*/  FMUL.FTZ R145, R145, R18.reuse ;  /* 0x0000001291917220 */ /* 0x080fe20000410000 */
[-C--:B------:R-:W-:Y:S01]  /*12640*/  FMUL.FTZ R160, R160, R18.reuse ;  /* 0x00000012a0a07220 */ /* 0x080fe20000410000 */
[----:B------:R-:W-:Y:S01]  /*12650*/  FMUL.FTZ R161, R161, R18 ;  /* 0x00000012a1a17220 */ /* 0x000fe20000410000 */
[----:B------:R-:W1:Y:S01]  /*12660*/  MUFU.EX2 R15, R15 ;  /* 0x0000000f000f7308 */ /* 0x000e620000000800 */
[----:B--2---:R-:W-:Y:S01]  /*12670*/  F2FP.F16.F32.PACK_AB R0, R231, R230 ;  /* 0x000000e6e700723e */ /* 0x004fe200000000ff */
[-C--:B------:R-:W-:Y:S01]  /*12680*/  FMUL.FTZ R172, R172, R18.reuse ;  /* 0x00000012acac7220 */ /* 0x080fe20000410000 */
[-C--:B------:R-:W-:Y:S01]  /*12690*/  FMUL.FTZ R173, R173, R18.reuse ;  /* 0x00000012adad7220 */ /* 0x080fe20000410000 */
[----:B------:R-:W-:Y:S01]  /*126a0*/  FMUL.FTZ R36, R36, R18 ;  /* 0x0000001224247220 */ /* 0x000fe20000410000 */
[----:B------:R-:W-:Y:S01]  /*126b0*/  LOP3.LUT R10, R0, R10, RZ, 0xc0, !PT ;  /* 0x0000000a000a7212 */ /* 0x000fe200078ec0ff */
[-C--:B------:R-:W-:Y:S01]  /*126c0*/  FMUL.FTZ R37, R37, R18.reuse ;  /* 0x0000001225257220 */ /* 0x080fe20000410000 */
[--C-:B------:R-:W-:Y:S01]  /*126d0*/  HSET2.LE.AND R0, R4, R12.reuse, PT ;  /* 0x0000000c04007233 */ /* 0x100fe20003803000 */
[----:B------:R-:W-:Y:S01]  /*126e0*/  FMUL.FTZ R80, R80, R18 ;  /* 0x0000001250507220 */ /* 0x000fe20000410000 */
[----:B------:R-:W-:Y:S01]  /*126f0*/  F2FP.F16.F32.PACK_AB R4, R223, R200 ;  /* 0x000000c8df04723e */ /* 0x000fe200000000ff */
[-C--:B-----5:R-:W-:Y:S01]  /*12700*/  FMUL.FTZ R158, R158, R17.reuse ;  /* 0x000000119e9e7220 */ /* 0x0a0fe20000410000 */
[-C--:B------:R-:W-:Y:S01]  /*12710*/  FMUL.FTZ R159, R159, R17.reuse ;  /* 0x000000119f9f7220 */ /* 0x080fe20000410000 */
[----:B------:R-:W-:Y:S01]  /*12720*/  LOP3.LUT R11, R2, R0, RZ, 0xc0, !PT ;  /* 0x00000000020b7212 */ /* 0x000fe200078ec0ff */
[----:B------:R-:W-:Y:S01]  /*12730*/  FMUL.FTZ R146, R146, R17 ;  /* 0x0000001192927220 */ /* 0x000fe20000410000 */
[----:B------:R-:W-:Y:S01]  /*12740*/  LOP3.LUT R8, R4, R3, RZ, 0xc0, !PT ;  /* 0x0000000304087212 */ /* 0x000fe200078ec0ff */
[----:B------:R-:W-:Y:S01]  /*12750*/  FMUL.FTZ R147, R147, R17 ;  /* 0x0000001193937220 */ /* 0x000fe20000410000 */
[--C-:B------:R-:W-:Y:S01]  /*12760*/  HSET2.LE.AND R0, R9, R12.reuse, PT ;  /* 0x0000000c09007233 */ /* 0x100fe20003803000 */
[-C--:B-1----:R-:W-:Y:S01]  /*12770*/  FMUL.FTZ R150, R150, R15.reuse ;  /* 0x0000000f96967220 */ /* 0x082fe20000410000 */
[----:B------:R-:W-:Y:S01]  /*12780*/  LOP3.LUT R4, R23, 0xff00ff, RZ, 0xc0, !PT ;  /* 0x00ff00ff17047812 */ /* 0x000fe200078ec0ff */
[-C--:B------:R-:W-:Y:S01]  /*12790*/  FMUL.FTZ R151, R151, R15.reuse ;  /* 0x0000000f97977220 */ /* 0x080fe20000410000 */
[----:B------:R-:W-:Y:S01]  /*127a0*/  F2FP.F16.F32.PACK_AB R2, R185, R208 ;  /* 0x000000d0b902723e */ /* 0x000fe200000000ff */
[-C--:B------:R-:W-:Y:S01]  /*127b0*/  FMUL.FTZ R154, R154, R15.reuse ;  /* 0x0000000f9a9a7220 */ /* 0x080fe20000410000 */
[--C-:B------:R-:W-:Y:S01]  /*127c0*/  HSET2.LE.AND R3, R16, R12.reuse, PT ;  /* 0x0000000c10037233 */ /* 0x100fe20003803000 */
[-C--:B------:R-:W-:Y:S01]  /*127d0*/  FMUL.FTZ R155, R155, R15.reuse ;  /* 0x0000000f9b9b7220 */ /* 0x080fe20000410000 */
[----:B------:R-:W-:Y:S01]  /*127e0*/  LOP3.LUT R9, R2, R0, RZ, 0xc0, !PT ;  /* 0x0000000002097212 */ /* 0x000fe200078ec0ff */
[----:B------:R1:W2:Y:S01]  /*127f0*/  MUFU.EX2 R16, R6 ;  /* 0x0000000600107308 */ /* 0x0002a20000000800 */
[--C-:B------:R-:W-:Y:S01]  /*12800*/  HSET2.LE.AND R0, R4, R12.reuse, PT ;  /* 0x0000000c04007233 */ /* 0x100fe20003803000 */
[-C--:B------:R-:W-:Y:S01]  /*12810*/  FMUL.FTZ R42, R42, R15.reuse ;  /* 0x0000000f2a2a7220 */ /* 0x080fe20000410000 */
[----:B------:R-:W-:Y:S01]  /*12820*/  F2FP.F16.F32.PACK_AB R2, R139, R176 ;  /* 0x000000b08b02723e */ /* 0x000fe200000000ff */
[----:B------:R-:W-:Y:S01]  /*12830*/  FMUL.FTZ R43, R43, R15 ;  /* 0x0000000f2b2b7220 */ /* 0x000fe20000410000 */
[----:B------:R-:W-:Y:S01]  /*12840*/  F2FP.F16.F32.PACK_AB R4, R181, R182 ;  /* 0x000000b6b504723e */ /* 0x000fe200000000ff */
[C---:B---3--:R-:W-:Y:S01]  /*12850*/  HMMA.16816.F32 R244, R8.reuse, R30, R156 ;  /* 0x0000001e08f4723c */ /* 0x048fe2000000189c */
[----:B------:R-:W-:Y:S01]  /*12860*/  LOP3.LUT R7, R2, R0, RZ, 0xc0, !PT ;  /* 0x0000000002077212 */ /* 0x000fe200078ec0ff */
[----:B------:R-:W-:Y:S01]  /*12870*/  IMAD.MOV.U32 R159, RZ, RZ, R35 ;  /* 0x000000ffff9f7224 */ /* 0x000fe200078e0023 */
[--C-:B------:R-:W-:Y:S01]  /*12880*/  HSET2.LE.AND R0, R22, R12.reuse, PT ;  /* 0x0000000c16007233 */ /* 0x100fe20003803000 */
[-C--:B------:R-:W-:Y:S01]  /*12890*/  FMUL.FTZ R162, R162, R17.reuse ;  /* 0x00000011a2a27220 */ /* 0x080fe20000410000 */
[----:B------:R-:W-:Y:S01]  /*128a0*/  F2FP.F16.F32.PACK_AB R2, R177, R178 ;  /* 0x000000b2b102723e */ /* 0x000fe200000000ff */
[----:B------:R-:W-:Y:S01]  /*128b0*/  FMUL.FTZ R163, R163, R17 ;  /* 0x00000011a3a37220 */ /* 0x000fe20000410000 */
[----:B------:R-:W-:Y:S01]  /*128c0*/  MOV R158, R34 ;  /* 0x00000022009e7202 */ /* 0x000fe20000000f00 */
[-C--:B------:R-:W-:Y:S01]  /*128d0*/  HMMA.16816.F32 R248, R8, R28.reuse, R144 ;  /* 0x0000001c08f8723c */ /* 0x080fe20000001890 */
[----:B------:R-:W-:Y:S01]  /*128e0*/  LOP3.LUT R5, R2, R0, RZ, 0xc0, !PT ;  /* 0x0000000002057212 */ /* 0x000fe200078ec0ff */
[----:B------:R-:W-:Y:S01]  /*128f0*/  FMUL.FTZ R166, R166, R15 ;  /* 0x0000000fa6a67220 */ /* 0x000fe20000410000 */
[----:B-1----:R-:W-:Y:S01]  /*12900*/  F2FP.F16.F32.PACK_AB R6, R179, R180 ;  /* 0x000000b4b306723e */ /* 0x002fe200000000ff */
[-C--:B--2---:R-:W-:Y:S01]  /*12910*/  FMUL.FTZ R148, R148, R16.reuse ;  /* 0x0000001094947220 */ /* 0x084fe20000410000 */
[----:B------:R-:W-:Y:S01]  /*12920*/  IADD3 R0, PT, PT, R137, 0xa000, RZ ;  /* 0x0000a00089007810 */ /* 0x000fe20007ffe0ff */
[-C--:B------:R-:W-:Y:S01]  /*12930*/  FMUL.FTZ R149, R149, R16.reuse ;  /* 0x0000001095957220 */ /* 0x080fe20000410000 */
[----:B------:R-:W-:Y:S01]  /*12940*/  LOP3.LUT R6, R6, R3, RZ, 0xc0, !PT ;  /* 0x0000000306067212 */ /* 0x000fe200078ec0ff */
[-C--:B------:R-:W-:Y:S01]  /*12950*/  FMUL.FTZ R152, R152, R16.reuse ;  /* 0x0000001098987220 */ /* 0x080fe20000410000 */
[----:B------:R-:W-:Y:S01]  /*12960*/  HSET2.LE.AND R3, R21, R12, PT ;  /* 0x0000000c15037233 */ /* 0x000fe20003803000 */
[----:B------:R-:W-:Y:S01]  /*12970*/  VIADD R21, R137, 0xa040 ;  /* 0x0000a04089157836 */ /* 0x000fe20000000000 */
[----:B------:R-:W-:Y:S01]  /*12980*/  @P1 IADD3 R21, PT, PT, R0, -0x40, RZ ;  /* 0xffffffc000151810 */ /* 0x000fe20007ffe0ff */
[-C--:B------:R-:W-:Y:S01]  /*12990*/  FMUL.FTZ R153, R153, R16.reuse ;  /* 0x0000001099997220 */ /* 0x080fe20000410000 */
[-C--:B------:R-:W-:Y:S01]  /*129a0*/  FMUL.FTZ R40, R40, R16.reuse ;  /* 0x0000001028287220 */ /* 0x080fe20000410000 */
[----:B------:R-:W-:Y:S01]  /*129b0*/  LOP3.LUT R4, R4, R3, RZ, 0xc0, !PT ;  /* 0x0000000304047212 */ /* 0x000fe200078ec0ff */
[-C--:B------:R-:W-:Y:S01]  /*129c0*/  FMUL.FTZ R41, R41, R16.reuse ;  /* 0x0000001029297220 */ /* 0x080fe20000410000 */
[----:B------:R-:W-:Y:S01]  /*129d0*/  SEL R3, R220, 0xffffffe0, !P2 ;  /* 0xffffffe0dc037807 */ /* 0x000fe20005000000 */
[----:B------:R-:W1:Y:S01]  /*129e0*/  LDSM.16.MT88.4 R32, [R21] ;  /* 0x000000001520783b */ /* 0x000e620000004200 */
[-C--:B------:R-:W-:Y:S01]  /*129f0*/  FMUL.FTZ R164, R164, R16.reuse ;  /* 0x00000010a4a47220 */ /* 0x080fe20000410000 */
[-C--:B------:R-:W-:Y:S01]  /*12a00*/  FMUL.FTZ R165, R165, R16.reuse ;  /* 0x00000010a5a57220 */ /* 0x080fe20000410000 */
[-C--:B------:R-:W-:Y:S01]  /*12a10*/  FMUL.FTZ R167, R167, R15.reuse ;  /* 0x0000000fa7a77220 */ /* 0x080fe20000410000 */
[----:B------:R-:W-:Y:S01]  /*12a20*/  IMAD.IADD R132, R137, 0x1, R3 ;  /* 0x0000000189847824 */ /* 0x000fe200078e0203 */
[C---:B------:R-:W-:Y:S01]  /*12a30*/  HMMA.16816.F32 R148, R4.reuse, R28, R148 ;  /* 0x0000001c0494723c */ /* 0x040fe20000001894 */
[-C--:B------:R-:W-:Y:S01]  /*12a40*/  FMUL.FTZ R168, R168, R16.reuse ;  /* 0x00000010a8a87220 */ /* 0x080fe20000410000 */
[-C--:B------:R-:W-:Y:S01]  /*12a50*/  FMUL.FTZ R169, R169, R16.reuse ;  /* 0x00000010a9a97220 */ /* 0x080fe20000410000 */
[-C--:B------:R-:W-:Y:S01]  /*12a60*/  FMUL.FTZ R170, R170, R15.reuse ;  /* 0x0000000faaaa7220 */ /* 0x080fe20000410000 */
[----:B------:R-:W2:Y:S01]  /*12a70*/  LDSM.16.MT88.4 R24, [R132+0xa000] ;  /* 0x00a000008418783b */ /* 0x000ea20000004200 */
[----:B------:R-:W-:Y:S01]  /*12a80*/  FMUL.FTZ R171, R171, R15 ;  /* 0x0000000fabab7220 */ /* 0x000fe20000410000 */
[-C--:B------:R-:W-:Y:S01]  /*12a90*/  FMUL.FTZ R174, R174, R17.reuse ;  /* 0x00000011aeae7220 */ /* 0x080fe20000410000 */
[-C--:B------:R-:W-:Y:S01]  /*12aa0*/  FMUL.FTZ R175, R175, R17.reuse ;  /* 0x00000011afaf7220 */ /* 0x080fe20000410000 */
[----:B------:R-:W-:Y:S01]  /*12ab0*/  HMMA.16816.F32 R152, R4, R30, R152 ;  /* 0x0000001e0498723c */ /* 0x000fe20000001898 */
[----:B------:R-:W3:Y:S01]  /*12ac0*/  LDSM.16.MT88.4 R28, [R137+0xb000] ;  /* 0x00b00000891c783b */ /* 0x000ee20000004200 */
[-C--:B------:R-:W-:Y:S01]  /*12ad0*/  FMUL.FTZ R38, R38, R17.reuse ;  /* 0x0000001126267220 */ /* 0x080fe20000410000 */
[----:B------:R-:W-:Y:S01]  /*12ae0*/  FMUL.FTZ R39, R39, R17 ;  /* 0x0000001127277220 */ /* 0x000fe20000410000 */
[-C--:B------:R-:W-:Y:S01]  /*12af0*/  FMUL.FTZ R44, R44, R16.reuse ;  /* 0x000000102c2c7220 */ /* 0x080fe20000410000 */
[----:B------:R-:W-:Y:S01]  /*12b00*/  FMUL.FTZ R45, R45, R16 ;  /* 0x000000102d2d7220 */ /* 0x000fe20000410000 */
[-C--:B------:R-:W-:Y:S01]  /*12b10*/  FMUL.FTZ R46, R46, R15.reuse ;  /* 0x0000000f2e2e7220 */ /* 0x080fe20000410000 */
[----:B------:R-:W-:Y:S01]  /*12b20*/  FMUL.FTZ R47, R47, R15 ;  /* 0x0000000f2f2f7220 */ /* 0x000fe20000410000 */
[----:B------:R-:W-:Y:S01]  /*12b30*/  IMAD.IADD R23, R3, 0x1, R21 ;  /* 0x0000000103177824 */ /* 0x000fe200078e0215 */
[----:B------:R-:W-:Y:S01]  /*12b40*/  MOV R156, R188 ;  /* 0x000000bc009c7202 */ /* 0x000fe20000000f00 */
[----:B------:R-:W-:-:S02]  /*12b50*/  IMAD.MOV.U32 R157, RZ, RZ, R189 ;  /* 0x000000ffff9d7224 */ /* 0x000fc400078e00bd */
[-C--:B------:R-:W-:Y:S01]  /*12b60*/  FMUL.FTZ R76, R76, R16.reuse ;  /* 0x000000104c4c7220 */ /* 0x080fe20000410000 */
[----:B------:R-:W-:Y:S01]  /*12b70*/  FMUL.FTZ R77, R77, R16 ;  /* 0x000000104d4d7220 */ /* 0x000fe20000410000 */
[-C--:B------:R-:W-:Y:S01]  /*12b80*/  FMUL.FTZ R78, R78, R15.reuse ;  /* 0x0000000f4e4e7220 */ /* 0x080fe20000410000 */
[----:B------:R-:W-:Y:S01]  /*12b90*/  FMUL.FTZ R79, R79, R15 ;  /* 0x0000000f4f4f7220 */ /* 0x000fe20000410000 */
[----:B------:R-:W-:Y:S01]  /*12ba0*/  FMUL.FTZ R81, R81, R18 ;  /* 0x0000001251517220 */ /* 0x000fe20000410000 */
[-C--:B------:R-:W-:Y:S01]  /*12bb0*/  FMUL.FTZ R82, R82, R17.reuse ;  /* 0x0000001152527220 */ /* 0x080fe20000410000 */
[----:B------:R-:W-:Y:S01]  /*12bc0*/  FMUL.FTZ R83, R83, R17 ;  /* 0x0000001153537220 */ /* 0x000fe20000410000 */
        /* <DEDUP_REMOVED lines=9> */
[-C--:B-1----:R-:W-:Y:S01]  /*12c60*/  HMMA.16816.F32 R192, R4, R32.reuse, R40 ;  /* 0x0000002004c0723c */ /* 0x082fe20000001828 */
        /* <DEDUP_REMOVED lines=8> */
[----:B------:R-:W-:Y:S01]  /*12cf0*/  LDSM.16.MT88.4 R36, [R132+0xb000] ;  /* 0x00b000008424783b */ /* 0x000fe20000004200 */
[-C--:B------:R-:W-:Y:S01]  /*12d00*/  FMUL.FTZ R74, R74, R15.reuse ;  /* 0x0000000f4a4a7220 */ /* 0x080fe20000410000 */
        /* <DEDUP_REMOVED lines=20> */
[-C--:B------:R-:W-:Y:S01]  /*12e50*/  FMUL.FTZ R111, R111, R15.reuse ;  /* 0x0000000f6f6f7220 */ /* 0x080fe20000410000 */
[-C--:B------:R-:W-:Y:S01]  /*12e60*/  HMMA.16816.F32 R168, R4, R26.reuse, R168 ;  /* 0x0000001a04a8723c */ /* 0x080fe200000018a8 */
[-C--:B------:R-:W-:Y:S01]  /*12e70*/  FMUL.FTZ R122, R122, R15.reuse ;  /* 0x0000000f7a7a7220 */ /* 0x080fe20000410000 */
[----:B------:R-:W-:Y:S01]  /*12e80*/  FMUL.FTZ R123, R123, R15 ;  /* 0x0000000f7b7b7220 */ /* 0x000fe20000410000 */
[-C--:B------:R-:W-:Y:S01]  /*12e90*/  FMUL.FTZ R48, R48, R18.reuse ;  /* 0x0000001230307220 */ /* 0x080fe20000410000 */
[-C--:B------:R-:W-:Y:S01]  /*12ea0*/  FMUL.FTZ R49, R49, R18.reuse ;  /* 0x0000001231317220 */ /* 0x080fe20000410000 */
[-C--:B------:R-:W-:Y:S01]  /*12eb0*/  FMUL.FTZ R50, R50, R17.reuse ;  /* 0x0000001132327220 */ /* 0x080fe20000410000 */
[-C--:B------:R-:W-:Y:S01]  /*12ec0*/  FMUL.FTZ R51, R51, R17.reuse ;  /* 0x0000001133337220 */ /* 0x080fe20000410000 */
[----:B------:R-:W-:Y:S01]  /*12ed0*/  IMAD.WIDE.U32 R2, R143, -0x2daee0ad, RZ ;  /* 0xd2511f538f027825 */ /* 0x000fe200078e00ff */
[----:B------:R-:W-:Y:S01]  /*12ee0*/  HMMA.16816.F32 R236, R8, R26, R172 ;  /* 0x0000001a08ec723c */ /* 0x000fe200000018ac */
[----:B------:R-:W2:Y:S02]  /*12ef0*/  LDSM.16.MT88.4 R24, [R23] ;  /* 0x000000001718783b */ /* 0x000ea40000004200 */
[-C--:B------:R-:W-:Y:S01]  /*12f00*/  FMUL.FTZ R68, R68, R18.reuse ;  /* 0x0000001244447220 */ /* 0x080fe20000410000 */
[-C--:B------:R-:W-:Y:S01]  /*12f10*/  FMUL.FTZ R69, R69, R18.reuse ;  /* 0x0000001245457220 */ /* 0x080fe20000410000 */
[----:B------:R-:W-:Y:S01]  /*12f20*/  PRMT R22, R2, 0x7771, RZ ;  /* 0x0000777102167816 */ /* 0x000fe200000000ff */
[-C--:B------:R-:W-:Y:S01]  /*12f30*/  FMUL.FTZ R70, R70, R17.reuse ;  /* 0x0000001146467220 */ /* 0x080fe20000410000 */
[-C--:B------:R-:W-:Y:S01]  /*12f40*/  FMUL.FTZ R71, R71, R17.reuse ;  /* 0x0000001147477220 */ /* 0x080fe20000410000 */
[-C--:B------:R-:W-:Y:S01]  /*12f50*/  FMUL.FTZ R128, R128, R18.reuse ;  /* 0x0000001280807220 */ /* 0x080fe20000410000 */
[----:B------:R-:W-:Y:S01]  /*12f60*/  HMMA.16816.F32 R188, R4, R34, R44 ;  /* 0x0000002204bc723c */ /* 0x000fe2000000182c */
[----:B------:R-:W4:Y:S01]  /*12f70*/  LDSM.16.MT88.4 R44, [R21+0x1000] ;  /* 0x00100000152c783b */ /* 0x000f220000004200 */
[----:B------:R-:W-:Y:S01]  /*12f80*/  FMUL.FTZ R129, R129, R18 ;  /* 0x0000001281817220 */ /* 0x000fe20000410000 */
[-C--:B------:R-:W-:Y:S01]  /*12f90*/  FMUL.FTZ R130, R130, R17.reuse ;  /* 0x0000001182827220 */ /* 0x080fe20000410000 */
[----:B------:R-:W-:Y:S01]  /*12fa0*/  FMUL.FTZ R131, R131, R17 ;  /* 0x0000001183837220 */ /* 0x000fe20000410000 */
[----:B------:R-:W-:-:S02]  /*12fb0*/  IMAD.MOV.U32 R175, RZ, RZ, R199 ;  /* 0x000000ffffaf7224 */ /* 0x000fc400078e00c7 */
[-C--:B------:R-:W-:Y:S01]  /*12fc0*/  FMUL.FTZ R52, R52, R18.reuse ;  /* 0x0000001234347220 */ /* 0x080fe20000410000 */
[-C--:B------:R-:W-:Y:S01]  /*12fd0*/  FMUL.FTZ R53, R53, R18.reuse ;  /* 0x0000001235357220 */ /* 0x080fe20000410000 */
[-C--:B---3--:R-:W-:Y:S01]  /*12fe0*/  HMMA.16816.F32 R76, R4, R30.reuse, R76 ;  /* 0x0000001e044c723c */ /* 0x088fe2000000184c */
        /* <DEDUP_REMOVED lines=8> */
[----:B------:R3:W-:Y:S01]  /*13070*/  MUFU.EX2 R31, R0 ;  /* 0x00000000001f7308 */ /* 0x0007e20000000800 */
[-C--:B------:R-:W-:Y:S01]  /*13080*/  FMUL.FTZ R65, R65, R18.reuse ;  /* 0x0000001241417220 */ /* 0x080fe20000410000 */
[-C--:B------:R-:W-:Y:S01]  /*13090*/  FMUL.FTZ R66, R66, R17.reuse ;  /* 0x0000001142427220 */ /* 0x080fe20000410000 */
[-C--:B------:R-:W-:Y:S01]  /*130a0*/  FMUL.FTZ R67, R67, R17.reuse ;  /* 0x0000001143437220 */ /* 0x080fe20000410000 */
[-C--:B------:R-:W-:Y:S01]  /*130b0*/  FMUL.FTZ R96, R96, R18.reuse ;  /* 0x0000001260607220 */ /* 0x080fe20000410000 */
[-C--:B------:R-:W-:Y:S01]  /*130c0*/  FMUL.FTZ R97, R97, R18.reuse ;  /* 0x0000001261617220 */ /* 0x080fe20000410000 */
[----:B------:R-:W-:Y:S01]  /*130d0*/  FMUL.FTZ R98, R98, R17 ;  /* 0x0000001162627220 */ /* 0x000fe20000410000 */
[C---:B-1----:R-:W-:Y:S01]  /*130e0*/  HMMA.16816.F32 R144, R4.reuse, R42, R124 ;  /* 0x0000002a0490723c */ /* 0x042fe2000000187c */
[----:B------:R-:W-:Y:S01]  /*130f0*/  MOV R124, R205 ;  /* 0x000000cd007c7202 */ /* 0x000fe20000000f00 */
[----:B------:R-:W-:Y:S01]  /*13100*/  FMUL.FTZ R99, R99, R17 ;  /* 0x0000001163637220 */ /* 0x000fe20000410000 */
[----:B------:R-:W-:Y:S01]  /*13110*/  MOV R125, R197 ;  /* 0x000000c5007d7202 */ /* 0x000fe20000000f00 */
[-C--:B------:R-:W-:Y:S01]  /*13120*/  FMUL.FTZ R100, R100, R18.reuse ;  /* 0x0000001264647220 */ /* 0x080fe20000410000 */
[----:B------:R-:W-:Y:S01]  /*13130*/  MOV R127, R201 ;  /* 0x000000c9007f7202 */ /* 0x000fe20000000f00 */
[-C--:B------:R-:W-:Y:S01]  /*13140*/  FMUL.FTZ R101, R101, R18.reuse ;  /* 0x0000001265657220 */ /* 0x080fe20000410000 */
[-C--:B------:R-:W-:Y:S01]  /*13150*/  FMUL.FTZ R102, R102, R17.reuse ;  /* 0x0000001166667220 */ /* 0x080fe20000410000 */
[C---:B------:R-:W-:Y:S01]  /*13160*/  HMMA.16816.F32 R72, R4.reuse, R28, R72 ;  /* 0x0000001c0448723c */ /* 0x040fe20000001848 */
[-C--:B------:R-:W-:Y:S01]  /*13170*/  FMUL.FTZ R103, R103, R17.reuse ;  /* 0x0000001167677220 */ /* 0x080fe20000410000 */
[----:B---3--:R-:W-:Y:S01]  /*13180*/  FFMA.FTZ R0, R141, UR7, -R13 ;  /* 0x000000078d007c23 */ /* 0x008fe2000801080d */
[-C--:B------:R-:W-:Y:S01]  /*13190*/  FMUL.FTZ R112, R112, R18.reuse ;  /* 0x0000001270707220 */ /* 0x080fe20000410000 */
[-C--:B------:R-:W-:Y:S01]  /*131a0*/  FMUL.FTZ R113, R113, R18.reuse ;  /* 0x0000001271717220 */ /* 0x080fe20000410000 */
[-C--:B------:R-:W-:Y:S01]  /*131b0*/  FMUL.FTZ R114, R114, R17.reuse ;  /* 0x0000001172727220 */ /* 0x080fe20000410000 */
[----:B------:R1:W-:Y:S01]  /*131c0*/  MUFU.EX2 R32, R0 ;  /* 0x0000000000207308 */ /* 0x0003e20000000800 */
[-C--:B------:R-:W-:Y:S01]  /*131d0*/  FMUL.FTZ R115, R115, R17.reuse ;  /* 0x0000001173737220 */ /* 0x080fe20000410000 */
[C---:B--2---:R-:W-:Y:S01]  /*131e0*/  HMMA.16816.F32 R56, R4.reuse, R24, R56 ;  /* 0x000000180438723c */ /* 0x044fe20000001838 */
[-C--:B------:R-:W-:Y:S01]  /*131f0*/  FMUL.FTZ R116, R116, R18.reuse ;  /* 0x0000001274747220 */ /* 0x080fe20000410000 */
[----:B------:R-:W-:Y:S01]  /*13200*/  FMUL.FTZ R117, R117, R18 ;  /* 0x0000001275757220 */ /* 0x000fe20000410000 */
[-C--:B------:R-:W-:Y:S01]  /*13210*/  FMUL.FTZ R118, R118, R17.reuse ;  /* 0x0000001176767220 */ /* 0x080fe20000410000 */
[----:B------:R-:W-:Y:S01]  /*13220*/  FMUL.FTZ R119, R119, R17 ;  /* 0x0000001177777220 */ /* 0x000fe20000410000 */
[----:B------:R-:W-:Y:S01]  /*13230*/  MOV R219, R127 ;  /* 0x0000007f00db7202 */ /* 0x000fe20000000f00 */
[----:B------:R-:W-:Y:S01]  /*13240*/  IMAD.MOV.U32 R126, RZ, RZ, R200 ;  /* 0x000000ffff7e7224 */ /* 0x000fe200078e00c8 */
[----:B------:R-:W-:Y:S01]  /*13250*/  MOV R173, R203 ;  /* 0x000000cb00ad7202 */ /* 0x000fe20000000f00 */
[----:B------:R-:W-:Y:S01]  /*13260*/  HMMA.16816.F32 R60, R4, R26, R60 ;  /* 0x0000001a043c723c */ /* 0x000fe2000000183c */
[----:B------:R-:W-:Y:S01]  /*13270*/  IMAD.MOV.U32 R172, RZ, RZ, R202 ;  /* 0x000000ffffac7224 */ /* 0x000fe200078e00ca */
[----:B------:R-:W-:Y:S01]  /*13280*/  MOV R174, R198 ;  /* 0x000000c600ae7202 */ /* 0x000fe20000000f00 */
[----:B------:R-:W-:Y:S02]  /*13290*/  LDSM.16.MT88.4 R80, [R137+0xb800] ;  /* 0x00b800008950783b */ /* 0x000fe40000004200 */
[----:B------:R-:W-:-:S02]  /*132a0*/  IMAD.MOV.U32 R138, RZ, RZ, R172 ;  /* 0x000000ffff8a7224 */ /* 0x000fc400078e00ac */
[----:B-1----:R-:W-:Y:S01]  /*132b0*/  FFMA.FTZ R0, R140, UR7, -R13 ;  /* 0x000000078c007c23 */ /* 0x002fe2000801080d */
[C---:B------:R-:W-:Y:S08]  /*132c0*/  HMMA.16816.F32 R88, R4.reuse, R36, R88 ;  /* 0x000000240458723c */ /* 0x040ff00000001858 */
[C---:B------:R-:W-:Y:S08]  /*132d0*/  HMMA.16816.F32 R92, R4.reuse, R38, R92 ;  /* 0x00000026045c723c */ /* 0x040ff0000000185c */
[C---:B----4-:R-:W-:Y:S08]  /*132e0*/  HMMA.16816.F32 R104, R4.reuse, R44, R104 ;  /* 0x0000002c0468723c */ /* 0x050ff00000001868 */
[C---:B------:R-:W-:Y:S08]  /*132f0*/  HMMA.16816.F32 R108, R4.reuse, R46, R108 ;  /* 0x0000002e046c723c */ /* 0x040ff0000000186c */
[----:B------:R-:W-:Y:S01]  /*13300*/  HMMA.16816.F32 R120, R4, R40, R120 ;  /* 0x000000280478723c */ /* 0x000fe20000001878 */
[----:B------:R-:W-:Y:S01]  /*13310*/  IMAD.MOV.U32 R6, RZ, RZ, R196 ;  /* 0x000000ffff067224 */ /* 0x000fe200078e00c4 */
[----:B------:R-:W-:-:S02]  /*13320*/  PRMT R4, R2, 0x7773, RZ ;  /* 0x0000777302047816 */ /* 0x000fc400000000ff */
[----:B------:R-:W-:-:S04]  /*13330*/  PRMT R7, R2, 0x7772, RZ ;  /* 0x0000777202077816 */ /* 0x000fc800000000ff */
[C---:B------:R-:W-:Y:S01]  /*13340*/  HMMA.16816.F32 R204, R8.reuse, R34, R48 ;  /* 0x0000002208cc723c */ /* 0x040fe20000001830 */
[----:B------:R1:W-:Y:S01]  /*13350*/  MUFU.EX2 R34, R0 ;  /* 0x0000000000227308 */ /* 0x0003e20000000800 */
[----:B------:R-:W-:Y:S01]  /*13360*/  PRMT R7, R7, 0x5410, R4 ;  /* 0x0000541007077816 */ /* 0x000fe20000000004 */
[----:B------:R-:W-:Y:S01]  /*13370*/  LDSM.16.MT88.4 R48, [R21+0x800] ;  /* 0x000800001530783b */ /* 0x000fe20000004200 */
[----:B------:R-:W-:Y:S02]  /*13380*/  MOV R35, R173 ;  /* 0x000000ad00237202 */ /* 0x000fe40000000f00 */
[----:B------:R-:W-:Y:S02]  /*13390*/  LOP3.LUT R7, R7, 0xff00ff, RZ, 0xc0, !PT ;  /* 0x00ff00ff07077812 */ /* 0x000fe400078ec0ff */
[C---:B------:R-:W-:Y:S08]  /*133a0*/  HMMA.16816.F32 R68, R8.reuse, R28, R68 ;  /* 0x0000001c0844723c */ /* 0x040ff00000001844 */
[C---:B------:R-:W-:Y:S01]  /*133b0*/  HMMA.16816.F32 R200, R8.reuse, R24, R52 ;  /* 0x0000001808c8723c */ /* 0x040fe20000001834 */
[----:B-1----:R-:W-:Y:S01]  /*133c0*/  LOP3.LUT R0, R218, UR14, R3, 0x96, !PT ;  /* 0x0000000eda007c12 */ /* 0x002fe2000f8e9603 */
[----:B------:R-:W-:Y:S01]  /*133d0*/  FFMA.FTZ R3, R142, UR7, -R13 ;  /* 0x000000078e037c23 */ /* 0x000fe2000801080d */
[----:B------:R-:W-:Y:S01]  /*133e0*/  MOV R13, R2 ;  /* 0x00000002000d7202 */ /* 0x000fe20000000f00 */
[----:B------:R-:W-:Y:S01]  /*133f0*/  FFMA.FTZ R2, R6, UR7, -R14 ;  /* 0x0000000706027c23 */ /* 0x000fe2000801080e */
[----:B------:R-:W-:Y:S01]  /*13400*/  LOP3.LUT R6, R0, 0xff, RZ, 0xc0, !PT ;  /* 0x000000ff00067812 */ /* 0x000fe200078ec0ff */
[----:B------:R1:W2:Y:S01]  /*13410*/  MUFU.EX2 R33, R3 ;  /* 0x0000000300217308 */ /* 0x0002a20000000800 */
[----:B------:R-:W-:Y:S01]  /*13420*/  SHF.R.U32.HI R5, RZ, 0x18, R0 ;  /* 0x00000018ff057819 */ /* 0x000fe20000011600 */
[----:B------:R-:W-:Y:S01]  /*13430*/  HMMA.16816.F32 R140, R8, R42, R128 ;  /* 0x0000002a088c723c */ /* 0x000fe20000001880 */
[----:B------:R-:W-:Y:S01]  /*13440*/  LOP3.LUT R13, R13, 0xff, RZ, 0xc0, !PT ;  /* 0x000000ff0d0d7812 */ /* 0x000fe200078ec0ff */
[----:B------:R-:W-:Y:S01]  /*13450*/  IMAD.MOV.U32 R218, RZ, RZ, R126 ;  /* 0x000000ffffda7224 */ /* 0x000fe200078e007e */
[----:B------:R-:W-:Y:S01]  /*13460*/  MOV R131, R175 ;  /* 0x000000af00837202 */ /* 0x000fe20000000f00 */
[----:B------:R-:W-:-:S02]  /*13470*/  IMAD.MOV.U32 R130, RZ, RZ, R174 ;  /* 0x000000ffff827224 */ /* 0x000fc400078e00ae */
[----:B------:R3:W-:Y:S01]  /*13480*/  MUFU.EX2 R30, R2 ;  /* 0x00000002001e7308 */ /* 0x0007e20000000800 */
[----:B------:R-:W4:Y:S01]  /*13490*/  LDSM.16.MT88.4 R172, [R132+0xa800] ;  /* 0x00a8000084ac783b */ /* 0x000f220000004200 */
[----:B------:R-:W-:Y:S01]  /*134a0*/  HMMA.16816.F32 R84, R8, R36, R84 ;  /* 0x000000240854723c */ /* 0x000fe20000001854 */
[----:B-1----:R-:W-:-:S07]  /*134b0*/  LOP3.LUT R3, R0, 0xffff, RZ, 0xc0, !PT ;  /* 0x0000ffff00037812 */ /* 0x002fce00078ec0ff */
[----:B------:R-:W-:Y:S01]  /*134c0*/  HMMA.16816.F32 R196, R8, R26, R64 ;  /* 0x0000001a08c4723c */ /* 0x000fe20000001840 */
[----:B------:R-:W1:Y:S01]  /*134d0*/  LDSM.16.MT88.4 R64, [R23+0x800] ;  /* 0x000800001740783b */ /* 0x000e620000004200 */
[----:B------:R-:W-:-:S03]  /*134e0*/  SHF.R.U32.HI R3, RZ, 0x8, R3 ;  /* 0x00000008ff037819 */ /* 0x000fc60000011603 */
[----:B------:R-:W-:Y:S01]  /*134f0*/  LDSM.16.MT88.4 R24, [R23+0x1800] ;  /* 0x001800001718783b */ /* 0x000fe20000004200 */
[----:B---3--:R-:W-:Y:S01]  /*13500*/  FFMA.FTZ R2, R217, UR7, -R14 ;  /* 0x00000007d9027c23 */ /* 0x008fe2000801080e */
[----:B------:R-:W-:Y:S01]  /*13510*/  PRMT R3, R6, 0x5410, R3 ;  /* 0x0000541006037816 */ /* 0x000fe20000000003 */
[C---:B------:R-:W-:Y:S01]  /*13520*/  HMMA.16816.F32 R36, R8.reuse, R38, R96 ;  /* 0x000000260824723c */ /* 0x040fe20000001860 */
[----:B--2---:R-:W-:Y:S01]  /*13530*/  F2FP.F16.F32.PACK_AB R6, R33, R34 ;  /* 0x000000222106723e */ /* 0x004fe200000000ff */
[----:B------:R2:W3:Y:S01]  /*13540*/  MUFU.EX2 R29, R2 ;  /* 0x00000002001d7308 */ /* 0x0004e20000000800 */
[----:B------:R-:W-:Y:S05]  /*13550*/  LDSM.16.MT88.4 R96, [R132+0xb800] ;  /* 0x00b800008460783b */ /* 0x000fea0000004200 */
[C---:B------:R-:W-:Y:S08]  /*13560*/  HMMA.16816.F32 R100, R8.reuse, R44, R100 ;  /* 0x0000002c0864723c */ /* 0x040ff00000001864 */
[----:B------:R-:W-:Y:S01]  /*13570*/  HMMA.16816.F32 R52, R8, R46, R112 ;  /* 0x0000002e0834723c */ /* 0x000fe20000001870 */
[----:B------:R5:W-:Y:S01]  /*13580*/  LDSM.16.MT88.4 R112, [R21+0x1800] ;  /* 0x001800001570783b */ /* 0x000be20000004200 */
[----:B--2---:R-:W-:Y:S01]  /*13590*/  PRMT R2, R0, 0x7632, R2 ;  /* 0x0000763200027816 */ /* 0x004fe20000000002 */
[----:B------:R-:W-:-:S03]  /*135a0*/  FFMA.FTZ R0, R124, UR7, -R14 ;  /* 0x000000077c007c23 */ /* 0x000fc6000801080e */
[----:B------:R-:W-:Y:S01]  /*135b0*/  LOP3.LUT R4, R2, 0xff, RZ, 0xc0, !PT ;  /* 0x000000ff02047812 */ /* 0x000fe200078ec0ff */
[----:B------:R2:W-:Y:S01]  /*135c0*/  MUFU.EX2 R28, R0 ;  /* 0x00000000001c7308 */ /* 0x0005e20000000800 */
[----:B------:R-:W-:Y:S01]  /*135d0*/  PRMT R2, R13, 0x5410, R22 ;  /* 0x000054100d027816 */ /* 0x000fe20000000016 */
[----:B------:R-:W-:Y:S01]  /*135e0*/  HMMA.16816.F32 R116, R8, R40, R116 ;  /* 0x000000280874723c */ /* 0x000fe20000001874 */
[----:B------:R-:W-:-:S03]  /*135f0*/  PRMT R4, R4, 0x5410, R5 ;  /* 0x0000541004047816 */ /* 0x000fc60000000005 */
[----:B------:R-:W-:Y:S02]  /*13600*/  HSET2.LE.AND R5, R2, R12, PT ;  /* 0x0000000c02057233 */ /* 0x000fe40003803000 */
[----:B------:R-:W-:-:S03]  /*13610*/  F2FP.F16.F32.PACK_AB R2, R32, R31 ;  /* 0x0000001f2002723e */ /* 0x000fc600000000ff */
[----:B------:R-:W-:Y:S01]  /*13620*/  LOP3.LUT R126, R6, R5, RZ, 0xc0, !PT ;  /* 0x00000005067e7212 */ /* 0x000fe200078ec0ff */
[----:B------:R-:W-:Y:S01]  /*13630*/  IMAD.MOV.U32 R6, RZ, RZ, R158 ;  /* 0x000000ffff067224 */ /* 0x000fe200078e009e */
[----:B------:R-:W-:Y:S01]  /*13640*/  MOV R5, R157 ;  /* 0x0000009d00057202 */ /* 0x000fe20000000f00 */
[----:B------:R-:W-:Y:S01]  /*13650*/  FFMA.FTZ R5, R212, UR7, -R20 ;  /* 0x00000007d4057c23 */ /* 0x000fe20008010814 */
[----:B--2---:R-:W-:-:S03]  /*13660*/  FFMA.FTZ R0, R125, UR7, -R14 ;  /* 0x000000077d007c23 */ /* 0x004fc6000801080e */
[----:B-----5:R-:W-:Y:S08]  /*13670*/  MUFU.EX2 R21, R5 ;  /* 0x0000000500157308 */ /* 0x020ff00000000800 */
[----:B------:R2:W5:Y:S02]  /*13680*/  MUFU.EX2 R13, R0 ;  /* 0x00000000000d7308 */ /* 0x0005640000000800 */
[----:B--2---:R-:W-:-:S02]  /*13690*/  HSET2.LE.AND R0, R3, R12, PT ;  /* 0x0000000c03007233 */ /* 0x004fc40003803000 */
[--C-:B------:R-:W-:Y:S02]  /*136a0*/  HSET2.LE.AND R3, R4, R12.reuse, PT ;  /* 0x0000000c04037233 */ /* 0x100fe40003803000 */
[----:B---3--:R-:W-:Y:S02]  /*136b0*/  F2FP.F16.F32.PACK_AB R4, R29, R30 ;  /* 0x0000001e1d04723e */ /* 0x008fe400000000ff */
[----:B------:R-:W-:Y:S02]  /*136c0*/  LOP3.LUT R124, R2, R0, RZ, 0xc0, !PT ;  /* 0x00000000027c7212 */ /* 0x000fe400078ec0ff */
[----:B------:R-:W-:Y:S01]  /*136d0*/  LOP3.LUT R125, R4, R3, RZ, 0xc0, !PT ;  /* 0x00000003047d7212 */ /* 0x000fe200078ec0ff */
[----:B------:R-:W-:Y:S01]  /*136e0*/  IMAD.MOV.U32 R4, RZ, RZ, R156 ;  /* 0x000000ffff047224 */ /* 0x000fe200078e009c */
[----:B------:R-:W-:Y:S02]  /*136f0*/  HSET2.LE.AND R0, R7, R12, PT ;  /* 0x0000000c07007233 */ /* 0x000fe40003803000 */
[----:B-----5:R-:W-:-:S02]  /*13700*/  F2FP.F16.F32.PACK_AB R2, R13, R28 ;  /* 0x0000001c0d02723e */ /* 0x020fc400000000ff */
[----:B------:R-:W-:Y:S02]  /*13710*/  MOV R7, R159 ;  /* 0x0000009f00077202 */ /* 0x000fe40000000f00 */
[----:B------:R-:W-:Y:S01]  /*13720*/  LOP3.LUT R127, R2, R0, RZ, 0xc0, !PT ;  /* 0x00000000027f7212 */ /* 0x000fe200078ec0ff */
[--C-:B------:R-:W-:Y:S01]  /*13730*/  FFMA.FTZ R0, R213, UR7, -R20.reuse ;  /* 0x00000007d5007c23 */ /* 0x100fe20008010814 */
[----:B------:R-:W-:Y:S01]  /*13740*/  LOP3.LUT R2, R4, UR20, R131, 0x96, !PT ;  /* 0x0000001404027c12 */ /* 0x000fe2000f8e9683 */
[----:B------:R-:W-:Y:S01]  /*13750*/  FFMA.FTZ R4, R211, UR7, -R20 ;  /* 0x00000007d3047c23 */ /* 0x000fe20008010814 */
[----:B------:R-:W2:Y:S01]  /*13760*/  LDSM.16.MT88.4 R156, [R137+0xa800] ;  /* 0x00a80000899c783b */ /* 0x000ea20000004200 */
[----:B------:R3:W-:Y:S02]  /*13770*/  MUFU.EX2 R11, R0 ;  /* 0x00000000000b7308 */ /* 0x0007e40000000800 */
[----:B------:R-:W-:Y:S01]  /*13780*/  IMAD.WIDE.U32 R2, R2, -0x2daee0ad, RZ ;  /* 0xd2511f5302027825 */ /* 0x000fe200078e00ff */
[----:B----4-:R-:W-:Y:S02]  /*13790*/  HMMA.16816.F32 R164, R124, R172, R164 ;  /* 0x000000ac7ca4723c */ /* 0x010fe400000018a4 */
[----:B------:R-:W-:-:S02]  /*137a0*/  PRMT R7, R2, 0x7773, RZ ;  /* 0x0000777302077816 */ /* 0x000fc400000000ff */
[----:B------:R-:W-:-:S04]  /*137b0*/  PRMT R5, R2, 0x7771, RZ ;  /* 0x0000777102057816 */ /* 0x000fc800000000ff */
[C---:B------:R-:W-:Y:S01]  /*137c0*/  HMMA.16816.F32 R168, R124.reuse, R174, R168 ;  /* 0x000000ae7ca8723c */ /* 0x040fe200000018a8 */
[----:B---3--:R-:W-:Y:S02]  /*137d0*/  FFMA.FTZ R0, R214, UR7, -R20 ;  /* 0x00000007d6007c23 */ /* 0x008fe40008010814 */
[----:B------:R-:W3:Y:S05]  /*137e0*/  MUFU.EX2 R20, R4 ;  /* 0x0000000400147308 */ /* 0x000eea0000000800 */
[C---:B------:R-:W-:Y:S03]  /*137f0*/  HMMA.16816.F32 R40, R124.reuse, R48, R192 ;  /* 0x000000307c28723c */ /* 0x040fe600000018c0 */
[----:B------:R4:W-:Y:S05]  /*13800*/  MUFU.EX2 R14, R0 ;  /* 0x00000000000e7308 */ /* 0x0009ea0000000800 */
[C---:B------:R-:W-:Y:S08]  /*13810*/  HMMA.16816.F32 R44, R124.reuse, R50, R188 ;  /* 0x000000327c2c723c */ /* 0x040ff000000018bc */
[----:B-1----:R-:W-:Y:S01]  /*13820*/  HMMA.16816.F32 R56, R124, R64, R56 ;  /* 0x000000407c38723c */ /* 0x002fe20000001838 */
[----:B----4-:R-:W-:Y:S01]  /*13830*/  LOP3.LUT R0, R6, UR14, R3, 0x96, !PT ;  /* 0x0000000e06007c12 */ /* 0x010fe2000f8e9603 */
[----:B------:R-:W-:Y:S01]  /*13840*/  IMAD.MOV.U32 R6, RZ, RZ, R2 ;  /* 0x000000ffff067224 */ /* 0x000fe200078e0002 */
[----:B------:R-:W-:Y:S01]  /*13850*/  PRMT R3, R2, 0x7772, RZ ;  /* 0x0000777202037816 */ /* 0x000fe200000000ff */
[----:B------:R-:W-:-:S04]  /*13860*/  FFMA.FTZ R2, R209, UR7, -R19 ;  /* 0x00000007d1027c23 */ /* 0x000fc80008010813 */
[C---:B--2---:R-:W-:Y:S01]  /*13870*/  HMMA.16816.F32 R148, R124.reuse, R156, R148 ;  /* 0x0000009c7c94723c */ /* 0x044fe20000001894 */
[----:B------:R-:W-:Y:S01]  /*13880*/  PRMT R7, R3, 0x5410, R7 ;  /* 0x0000541003077816 */ /* 0x000fe20000000007 */
[----:B------:R1:W-:Y:S01]  /*13890*/  MUFU.EX2 R10, R2 ;  /* 0x00000002000a7308 */ /* 0x0003e20000000800 */
[----:B------:R-:W-:Y:S02]  /*138a0*/  LOP3.LUT R3, R6, 0xff, RZ, 0xc0, !PT ;  /* 0x000000ff06037812 */ /* 0x000fe400078ec0ff */
[C---:B------:R-:W-:Y:S02]  /*138b0*/  LOP3.LUT R6, R0.reuse, 0xff, RZ, 0xc0, !PT ;  /* 0x000000ff00067812 */ /* 0x040fe400078ec0ff */
[----:B------:R-:W-:Y:S01]  /*138c0*/  PRMT R8, R3, 0x5410, R5 ;  /* 0x0000541003087816 */ /* 0x000fe20000000005 */
[----:B------:R-:W-:Y:S01]  /*138d0*/  HMMA.16816.F32 R152, R124, R158, R152 ;  /* 0x0000009e7c98723c */ /* 0x000fe20000001898 */
[----:B------:R-:W-:Y:S02]  /*138e0*/  PRMT R3, R0, 0x7632, R3 ;  /* 0x0000763200037816 */ /* 0x000fe40000000003 */
[----:B------:R-:W-:-:S05]  /*138f0*/  SHF.R.U32.HI R5, RZ, 0x18, R0 ;  /* 0x00000018ff057819 */ /* 0x000fca0000011600 */
[C---:B------:R-:W-:Y:S01]  /*13900*/  HMMA.16816.F32 R60, R124.reuse, R66, R60 ;  /* 0x000000427c3c723c */ /* 0x040fe2000000183c */
[----:B-1----:R-:W-:Y:S02]  /*13910*/  LOP3.LUT R2, R0, 0xffff, RZ, 0xc0, !PT ;  /* 0x0000ffff00027812 */ /* 0x002fe400078ec0ff */
[----:B------:R-:W-:Y:S02]  /*13920*/  LOP3.LUT R0, R3, 0xff, RZ, 0xc0, !PT ;  /* 0x000000ff03007812 */ /* 0x000fe400078ec0ff */
[----:B------:R-:W-:Y:S01]  /*13930*/  SHF.R.U32.HI R4, RZ, 0x8, R2 ;  /* 0x00000008ff047819 */ /* 0x000fe20000011602 */
[----:B------:R-:W-:Y:S01]  /*13940*/  FFMA.FTZ R2, R210, UR7, -R19 ;  /* 0x00000007d2027c23 */ /* 0x000fe20008010813 */
[----:B------:R-:W-:Y:S01]  /*13950*/  PRMT R5, R0, 0x5410, R5 ;  /* 0x0000541000057816 */ /* 0x000fe20000000005 */
[----:B------:R-:W-:Y:S01]  /*13960*/  FFMA.FTZ R0, R215, UR7, -R19 ;  /* 0x00000007d7007c23 */ /* 0x000fe20008010813 */
[----:B------:R-:W-:Y:S01]  /*13970*/  LOP3.LUT R3, R7, 0xff00ff, RZ, 0xc0, !PT ;  /* 0x00ff00ff07037812 */ /* 0x000fe200078ec0ff */
[----:B------:R1:W2:Y:S01]  /*13980*/  MUFU.EX2 R9, R2 ;  /* 0x0000000200097308 */ /* 0x0002a20000000800 */
[----:B------:R-:W-:Y:S01]  /*13990*/  PRMT R4, R6, 0x5410, R4 ;  /* 0x0000541006047816 */ /* 0x000fe20000000004 */
[----:B------:R-:W-:Y:S01]  /*139a0*/  HMMA.16816.F32 R72, R124, R80, R72 ;  /* 0x000000507c48723c */ /* 0x000fe20000001848 */
[----:B------:R-:W-:-:S02]  /*139b0*/  HSET2.LE.AND R5, R5, R12, PT ;  /* 0x0000000c05057233 */ /* 0x000fc40003803000 */
[--C-:B------:R-:W-:Y:S02]  /*139c0*/  HSET2.LE.AND R3, R3, R12.reuse, PT ;  /* 0x0000000c03037233 */ /* 0x100fe40003803000 */
[--C-:B------:R-:W-:Y:S01]  /*139d0*/  HSET2.LE.AND R4, R4, R12.reuse, PT ;  /* 0x0000000c04047233 */ /* 0x100fe20003803000 */
[----:B------:R4:W-:Y:S02]  /*139e0*/  MUFU.EX2 R7, R0 ;  /* 0x0000000000077308 */ /* 0x0009e40000000800 */
[----:B------:R-:W-:Y:S01]  /*139f0*/  HMMA.16816.F32 R76, R124, R82, R76 ;  /* 0x000000527c4c723c */ /* 0x000fe2000000184c */
[----:B-1----:R-:W-:-:S07]  /*13a00*/  HSET2.LE.AND R2, R8, R12, PT ;  /* 0x0000000c08027233 */ /* 0x002fce0003803000 */
[----:B------:R-:W-:Y:S01]  /*13a10*/  HMMA.16816.F32 R88, R124, R96, R88 ;  /* 0x000000607c58723c */ /* 0x000fe20000001858 */
[----:B----4-:R-:W-:-:S07]  /*13a20*/  FFMA.FTZ R0, R216, UR7, -R19 ;  /* 0x00000007d8007c23 */ /* 0x010fce0008010813 */
[C---:B------:R-:W-:Y:S01]  /*13a30*/  HMMA.16816.F32 R92, R124.reuse, R98, R92 ;  /* 0x000000627c5c723c */ /* 0x040fe2000000185c */
[----:B------:R3:W1:Y:S07]  /*13a40*/  MUFU.EX2 R6, R0 ;  /* 0x0000000000067308 */ /* 0x00066e0000000800 */
[C---:B------:R-:W-:Y:S08]  /*13a50*/  HMMA.16816.F32 R104, R124.reuse, R112, R104 ;  /* 0x000000707c68723c */ /* 0x040ff00000001868 */
[----:B------:R-:W-:Y:S01]  /*13a60*/  HMMA.16816.F32 R108, R124, R114, R108 ;  /* 0x000000727c6c723c */ /* 0x000fe2000000186c */
[----:B---3--:R-:W-:-:S04]  /*13a70*/  F2FP.F16.F32.PACK_AB R0, R20, R21 ;  /* 0x000000151400723e */ /* 0x008fc800000000ff */
[----:B------:R-:W-:Y:S01]  /*13a80*/  LOP3.LUT R130, R0, R2, RZ, 0xc0, !PT ;  /* 0x0000000200827212 */ /* 0x000fe200078ec0ff */
[----:B------:R-:W-:Y:S01]  /*13a90*/  FFMA.FTZ R2, R219, R18, R218 ;  /* 0x00000012db027223 */ /* 0x000fe200000100da */
[----:B--2---:R-:W-:Y:S01]  /*13aa0*/  F2FP.F16.F32.PACK_AB R0, R9, R10 ;  /* 0x0000000a0900723e */ /* 0x004fe200000000ff */
[----:B------:R-:W-:Y:S02]  /*13ab0*/  HMMA.16816.F32 R120, R124, R24, R120 ;  /* 0x000000187c78723c */ /* 0x000fe40000001878 */
[----:B------:R-:W-:Y:S01]  /*13ac0*/  FADD.FTZ R8, R223, R2 ;  /* 0x00000002df087221 */ /* 0x000fe20000010000 */
[----:B------:R-:W-:Y:S02]  /*13ad0*/  LOP3.LUT R131, R0, R3, RZ, 0xc0, !PT ;  /* 0x0000000300837212 */ /* 0x000fe400078ec0ff */
[----:B------:R-:W-:-:S03]  /*13ae0*/  F2FP.F16.F32.PACK_AB R0, R14, R11 ;  /* 0x0000000b0e00723e */ /* 0x000fc600000000ff */
[----:B------:R-:W-:Y:S01]  /*13af0*/  HMMA.16816.F32 R124, R124, R26, R144 ;  /* 0x0000001a7c7c723c */ /* 0x000fe20000001890 */
[----:B------:R-:W-:Y:S01]  /*13b00*/  LOP3.LUT R128, R0, R4, RZ, 0xc0, !PT ;  /* 0x0000000400807212 */ /* 0x000fe200078ec0ff */
[----:B------:R-:W-:Y:S01]  /*13b10*/  FFMA.FTZ R4, R221, R15, R178 ;  /* 0x0000000fdd047223 */ /* 0x000fe200000100b2 */
[----:B-1----:R-:W-:-:S04]  /*13b20*/  F2FP.F16.F32.PACK_AB R0, R6, R7 ;  /* 0x000000070600723e */ /* 0x002fc800000000ff */
[----:B------:R-:W-:Y:S01]  /*13b30*/  LOP3.LUT R129, R0, R5, RZ, 0xc0, !PT ;  /* 0x0000000500817212 */ /* 0x000fe200078ec0ff */
[----:B------:R-:W-:Y:S01]  /*13b40*/  FFMA.FTZ R0, R138, R17, R208 ;  /* 0x000000118a007223 */ /* 0x000fe200000100d0 */
[----:B------:R-:W-:-:S03]  /*13b50*/  FFMA.FTZ R5, R35, R16, R182 ;  /* 0x0000001023057223 */ /* 0x000fc600000100b6 */
        /* <DEDUP_REMOVED lines=48> */
[----:B-1----:R-:W-:-:S15]  /*13e60*/  BRA.U UP1, `(.L_x_2295) ;  /* 0x0000000101047547 */ /* 0x002fde000b800000 */
.L_x_2290:
[----:B------:R-:W-:-:S12]  /*13e70*/  UIADD3 UR16, UPT, UPT, UR6, -0x1, URZ ;  /* 0xffffffff06107890 */ /* 0x000fd8000fffe0ff */
.L_x_2295:
[----:B------:R-:W-:-:S09]  /*13e80*/  UISETP.GE.AND UP0, UPT, UR16, UR18, UPT ;  /* 0x000000121000728c */ /* 0x000fd2000bf06270 */
[----:B------:R-:W-:Y:S05]  /*13e90*/  BRA.U !UP0, `(.L_x_2296) ;  /* 0x00000039084c7547 */ /* 0x000fea000b800000 */
[----:B------:R-:W2:Y:S01]  /*13ea0*/  LDL.LU.64 R12, [R1+0x60] ;  /* 0x00006000010c7983 */ /* 0x000ea20000300a00 */
[--C-:B------:R-:W-:Y:S01]  /*13eb0*/  LOP3.LUT R213, R252, 0x8, R222.reuse, 0x78, !PT ;  /* 0x00000008fcd57812 */ /* 0x100fe200078e78de */
[C---:B------:R-:W-:Y:S01]  /*13ec0*/  IMAD.SHL.U32 R3, R222.reuse, 0x20, RZ ;  /* 0x00000020de037824 */ /* 0x040fe200078e00ff */
[----:B------:R-:W-:Y:S01]  /*13ed0*/  SHF.R.U32.HI R212, RZ, 0x1, R222 ;  /* 0x00000001ffd47819 */ /* 0x000fe200000116de */
[----:B------:R-:W3:Y:S01]  /*13ee0*/  LDL.64 R6, [R1+0x40] ;  /* 0x0000400001067983 */ /* 0x000ee20000100a00 */
[----:B------:R-:W-:Y:S01]  /*13ef0*/  IMAD.SHL.U32 R2, R222, 0x40, RZ ;  /* 0x00000040de027824 */ /* 0x000fe200078e00ff */
[----:B------:R-:W1:Y:S02]  /*13f00*/  LDCU.64 UR6, c[0x0][0x3c0] ;  /* 0x00007800ff0677ac */ /* 0x000e640008000a00 */
[----:B------:R-:W4:Y:S01]  /*13f10*/  LDL.64 R4, [R1+0x48] ;  /* 0x0000480001047983 */ /* 0x000f220000100a00 */
[----:B------:R-:W-:Y:S01]  /*13f20*/  LOP3.LUT R212, R252, 0x8, R212, 0x78, !PT ;  /* 0x00000008fcd47812 */ /* 0x000fe200078e78d4 */
[----:B------:R-:W5:Y:S01]  /*13f30*/  S2UR UR17, SR_CgaCtaId ;  /* 0x00000000001179c3 */ /* 0x000f620000008800 */
[C---:B------:R-:W-:Y:S01]  /*13f40*/  LOP3.LUT R0, R2.reuse, 0x200, RZ, 0xc0, !PT ;  /* 0x0000020002007812 */ /* 0x040fe200078ec0ff */
[----:B------:R-:W5:Y:S01]  /*13f50*/  S2R R222, SR_TID.X ;  /* 0x0000000000de7919 */ /* 0x000f620000002100 */
[----:B------:R-:W-:Y:S01]  /*13f60*/  LOP3.LUT R2, R2, 0x400, RZ, 0xc0, !PT ;  /* 0x0000040002027812 */ /* 0x000fe200078ec0ff */
[----:B------:R-:W-:Y:S01]  /*13f70*/  IMAD.MOV.U32 R218, RZ, RZ, 0x20 ;  /* 0x00000020ffda7424 */ /* 0x000fe200078e00ff */
[----:B------:R-:W-:Y:S01]  /*13f80*/  LOP3.LUT R0, R0, 0x7c00, R3, 0xf8, !PT ;  /* 0x00007c0000007812 */ /* 0x000fe200078ef803 */
[----:B------:R-:W5:Y:S01]  /*13f90*/  S2R R8, SR_CTAID.X ;  /* 0x0000000000087919 */ /* 0x000f620000002500 */
[----:B------:R-:W-:Y:S01]  /*13fa0*/  LEA R213, R213, R2, 0x1 ;  /* 0x00000002d5d57211 */ /* 0x000fe200078e08ff */
[----:B------:R-:W-:Y:S01]  /*13fb0*/  IMAD.MOV.U32 R132, RZ, RZ, R136 ;  /* 0x000000ffff847224 */ /* 0x000fe200078e0088 */
[----:B------:R-:W-:Y:S01]  /*13fc0*/  LOP3.LUT R212, R0, R212, RZ, 0xfc, !PT ;  /* 0x000000d400d47212 */ /* 0x000fe200078efcff */
[----:B------:R-:W-:Y:S01]  /*13fd0*/  IMAD.MOV.U32 R138, RZ, RZ, R133 ;  /* 0x000000ffff8a7224 */ /* 0x000fe200078e0085 */
[----:B------:R-:W-:Y:S01]  /*13fe0*/  MOV R214, 0x40 ;  /* 0x0000004000d67802 */ /* 0x000fe20000000f00 */
[----:B------:R-:W-:Y:S01]  /*13ff0*/  IMAD.MOV.U32 R137, RZ, RZ, R134 ;  /* 0x000000ffff897224 */ /* 0x000fe200078e0086 */
[----:B------:R-:W-:Y:S01]  /*14000*/  IADD3 R213, PT, PT, R213, UR5, RZ ;  /* 0x00000005d5d57c10 */ /* 0x000fe2000fffe0ff */
[----:B------:R-:W-:Y:S01]  /*14010*/  VIADD R232, R224, 0x8 ;  /* 0x00000008e0e87836 */ /* 0x000fe20000000000 */
[----:B------:R-:W-:Y:S01]  /*14020*/  SEL R214, R214, 0xffffffc0, !P1 ;  /* 0xffffffc0d6d67807 */ /* 0x000fe20004800000 */
[----:B------:R-:W-:Y:S01]  /*14030*/  VIADD R231, R224, 0x40 ;  /* 0x00000040e0e77836 */ /* 0x000fe20000000000 */
[----:B------:R-:W-:Y:S01]  /*14040*/  LEA R212, R212, UR5, 0x1 ;  /* 0x00000005d4d47c11 */ /* 0x000fe2000f8e08ff */
[----:B------:R-:W-:Y:S01]  /*14050*/  VIADD R230, R224, 0x48 ;  /* 0x00000048e0e67836 */ /* 0x000fe20000000000 */
[----:B------:R-:W-:Y:S01]  /*14060*/  SEL R218, R218, 0xffffffe0, !P2 ;  /* 0xffffffe0dada7807 */ /* 0x000fe20005000000 */
[C---:B------:R-:W-:Y:S01]  /*14070*/  IMAD.IADD R215, R213.reuse, 0x1, R214 ;  /* 0x00000001d5d77824 */ /* 0x040fe200078e02d6 */
[----:B------:R-:W-:Y:S01]  /*14080*/  UMOV UR23, 0x400 ;  /* 0x0000040000177882 */ /* 0x000fe20000000000 */
[----:B------:R-:W-:Y:S01]  /*14090*/  IMAD.IADD R214, R214, 0x1, R212 ;  /* 0x00000001d6d67824 */ /* 0x000fe200078e02d4 */
[----:B-1----:R-:W-:Y:S01]  /*140a0*/  USHF.L.U32 UR26, UR6, 0x4, URZ ;  /* 0x00000004061a7899 */ /* 0x002fe200080006ff */
[----:B------:R-:W-:Y:S01]  /*140b0*/  IMAD.IADD R217, R213, 0x1, R218 ;  /* 0x00000001d5d97824 */ /* 0x000fe200078e02da */
[C---:B------:R-:W-:Y:S01]  /*140c0*/  IADD3 R219, PT, PT, R218.reuse, R215, RZ ;  /* 0x000000d7dadb7210 */ /* 0x040fe20007ffe0ff */
[C---:B------:R-:W-:Y:S01]  /*140d0*/  IMAD.IADD R216, R218.reuse, 0x1, R212 ;  /* 0x00000001dad87824 */ /* 0x040fe200078e02d4 */
[----:B------:R-:W1:Y:S01]  /*140e0*/  LDCU UR4, c[0x0][0x45c] ;  /* 0x00008b80ff0477ac */ /* 0x000e620008000800 */
[----:B------:R-:W-:Y:S01]  /*140f0*/  IMAD.IADD R218, R218, 0x1, R214 ;  /* 0x00000001dada7824 */ /* 0x000fe200078e02d6 */
[----:B-----5:R-:W-:Y:S01]  /*14100*/  ULEA UR17, UR17, UR23, 0x18 ;  /* 0x0000001711117291 */ /* 0x020fe2000f8ec0ff */
[----:B------:R-:W-:Y:S01]  /*14110*/  SHF.R.U32.HI R10, RZ, 0x5, R222 ;  /* 0x00000005ff0a7819 */ /* 0x000fe200000116de */
[C---:B------:R-:W-:Y:S01]  /*14120*/  IMAD.SHL.U32 R223, R222.reuse, 0x40, RZ ;  /* 0x00000040dedf7824 */ /* 0x040fe200078e00ff */
[----:B------:R-:W-:-:S03]  /*14130*/  LOP3.LUT P0, RZ, R222, 0x2, RZ, 0xc0, !PT ;  /* 0x00000002deff7812 */ /* 0x000fc6000780c0ff */
[----:B------:R-:W-:Y:S01]  /*14140*/  IMAD R8, R8, 0x8, R10 ;  /* 0x0000000808087824 */ /* 0x000fe200078e020a */
[----:B------:R-:W-:-:S03]  /*14150*/  SEL R221, R220, 0xffffffe0, !P0 ;  /* 0xffffffe0dcdd7807 */ /* 0x000fc60004000000 */
[----:B------:R-:W-:-:S03]  /*14160*/  IMAD.WIDE.U32 R8, R8, -0x326172a9, RZ ;  /* 0xcd9e8d5708087825 */ /* 0x000fc600078e00ff */
[----:B------:R-:W-:-:S03]  /*14170*/  LOP3.LUT R9, R8, UR22, RZ, 0x3c, !PT ;  /* 0x0000001608097c12 */ /* 0x000fc6000f8e3cff */
[----:B------:R-:W5:Y:S01]  /*14180*/  S2R R8, SR_CTAID.X ;  /* 0x0000000000087919 */ /* 0x000f620000002500 */
[----:B--2---:R-:W-:Y:S02]  /*14190*/  LOP3.LUT R10, R13, UR31, RZ, 0x3c, !PT ;  /* 0x0000001f0d0a7c12 */ /* 0x004fe4000f8e3cff */
[----:B---3--:R-:W-:-:S03]  /*141a0*/  LOP3.LUT R2, R7, UR21, RZ, 0x3c, !PT ;  /* 0x0000001507027c12 */ /* 0x008fc6000f8e3cff */
[----:B------:R2:W-:Y:S01]  /*141b0*/  STL [R1+0x10], R10 ;  /* 0x0000100a01007387 */ /* 0x0005e20000100800 */
[----:B----4-:R-:W-:-:S03]  /*141c0*/  LOP3.LUT R0, R5, UR21, RZ, 0x3c, !PT ;  /* 0x0000001505007c12 */ /* 0x010fc6000f8e3cff */
[----:B------:R3:W-:Y:S01]  /*141d0*/  STL [R1+0xc], R9 ;  /* 0x00000c0901007387 */ /* 0x0007e20000100800 */
[----:B--2---:R-:W-:-:S05]  /*141e0*/  SHF.R.U32.HI R10, RZ, 0x5, R222 ;  /* 0x00000005ff0a7819 */ /* 0x004fca00000116de */
[----:B-----5:R-:W-:-:S04]  /*141f0*/  IMAD R8, R8, 0x8, R10 ;  /* 0x0000000808087824 */ /* 0x020fc800078e020a */
[----:B------:R-:W-:-:S04]  /*14200*/  VIADD R8, R8, 0x4 ;  /* 0x0000000408087836 */ /* 0x000fc80000000000 */
[----:B---3--:R-:W-:-:S03]  /*14210*/  IMAD.WIDE.U32 R8, R8, -0x326172a9, RZ ;  /* 0xcd9e8d5708087825 */ /* 0x008fc600078e00ff */
[----:B------:R-:W-:Y:S01]  /*14220*/  LOP3.LUT R3, R8, UR22, RZ, 0x3c, !PT ;  /* 0x0000001608037c12 */ /* 0x000fe2000f8e3cff */
[----:B------:R-:W-:Y:S01]  /*14230*/  USHF.L.U64.HI UR22, UR6, 0x4, UR7 ;  /* 0x0000000406167899 */ /* 0x000fe20008010207 */
[----:B------:R-:W2:Y:S03]  /*14240*/  LDCU.64 UR6, c[0x0][0x3c0] ;  /* 0x00007800ff0677ac */ /* 0x000ea60008000a00 */
[----:B------:R3:W-:Y:S04]  /*14250*/  STL [R1+0x8], R3 ;  /* 0x0000080301007387 */ /* 0x0007e80000100800 */
[----:B------:R4:W-:Y:S04]  /*14260*/  STL [R1+0x4], R2 ;  /* 0x0000040201007387 */ /* 0x0009e80000100800 */
[----:B------:R4:W-:Y:S01]  /*14270*/  STL [R1], R0 ;  /* 0x0000000001007387 */ /* 0x0009e20000100800 */
[----:B---3--:R-:W-:Y:S01]  /*14280*/  IMAD.MOV.U32 R3, RZ, RZ, R135 ;  /* 0x000000ffff037224 */ /* 0x008fe200078e0087 */
[----:B-12---:R-:W-:Y:S06]  /*14290*/  BRA `(.L_x_2297) ;  /* 0x00000000005c7947 */ /* 0x006fec0003800000 */
.L_x_2299:
[----:B------:R-:W2:Y:S01]  /*142a0*/  LDL R179, [R1+0x30] ;  /* 0x0000300001b37983 */ /* 0x000ea20000100800 */
[----:B------:R-:W1:Y:S01]  /*142b0*/  LDC.64 R24, c[0x0][0x3b8] ;  /* 0x0000ee00ff187b82 */ /* 0x000e620000000a00 */
[----:B------:R-:W-:Y:S02]  /*142c0*/  UIADD3 UR5, UPT, UPT, UR16, -0x1, URZ ;  /* 0xffffffff10057890 */ /* 0x000fe4000fffe0ff */
[----:B------:R-:W3:Y:S04]  /*142d0*/  LDL R178, [R1+0x2c] ;  /* 0x00002c0001b27983 */ /* 0x000ee80000100800 */
[----:B-1----:R-:W-:Y:S04]  /*142e0*/  IMAD.WIDE.U32 R12, R24, UR5, RZ ;  /* 0x00000005180c7c25 */ /* 0x002fe8000f8e00ff */
[----:B------:R-:W-:Y:S02]  /*142f0*/  IMAD R13, R25, UR5, R13 ;  /* 0x00000005190d7c24 */ /* 0x000fe4000f8e020d */
[C---:B------:R-:W-:Y:S03]  /*14300*/  IMAD.SHL.U32 R2, R12.reuse, 0x20, RZ ;  /* 0x000000200c027824 */ /* 0x040fe600078e00ff */
[C-C-:B------:R-:W-:Y:S02]  /*14310*/  SHF.L.U64.HI R136, R12.reuse, 0x5, R13.reuse ;  /* 0x000000050c887819 */ /* 0x140fe4000001020d */
[CC--:B--2---:R-:W-:Y:S04]  /*14320*/  LEA R14, P0, R12.reuse, R179.reuse, 0x6 ;  /* 0x000000b30c0e7211 */ /* 0x0c4fe800078030ff */
        /* <DEDUP_REMOVED lines=14> */
.L_x_2297:
[----:B----4-:R-:W2:Y:S01]  /*14410*/  LDL R0, [R1+0x3c] ;  /* 0x00003c0001007983 */ /* 0x010ea20000100800 */
[----:B------:R-:W-:Y:S05]  /*14420*/  DEPBAR.LE SB0, 0x0 ;  /* 0x000080000000791a */ /* 0x000fea0000000000 */
[----:B------:R-:W3:Y:S01]  /*14430*/  LDL R10, [R1+0x38] ;  /* 0x00003800010a7983 */ /* 0x000ee20000100800 */
[----:B------:R-:W-:Y:S01]  /*14440*/  UIMAD.WIDE.U32 UR30, UR16, UR6, URZ ;  /* 0x00000006101e72a5 */ /* 0x000fe2000f8e00ff */
[----:B------:R-:W-:Y:S03]  /*14450*/  BAR.SYNC.DEFER_BLOCKING 0x0 ;  /* 0x0000000000007b1d */ /* 0x000fe60000010000 */
[----:B------:R-:W-:Y:S02]  /*14460*/  UIMAD UR5, UR16, UR7, UR31 ;  /* 0x00000007100572a4 */ /* 0x000fe4000f8e021f */
[----:B------:R-:W-:Y:S01]  /*14470*/  IMAD.U32 R8, RZ, RZ, UR30 ;  /* 0x0000001eff087e24 */ /* 0x000fe2000f8e00ff */
[----:B------:R-:W-:Y:S01]  /*14480*/  ULEA UR23, UP0, UR30, UR26, 0x5 ;  /* 0x0000001a1e177291 */ /* 0x000fe2000f8028ff */
[----:B------:R-:W-:Y:S02]  /*14490*/  IMAD.U32 R9, RZ, RZ, UR31 ;  /* 0x0000001fff097e24 */ /* 0x000fe4000f8e00ff */
[----:B------:R-:W-:Y:S01]  /*144a0*/  IMAD.U32 R2, RZ, RZ, UR5 ;  /* 0x00000005ff027e24 */ /* 0x000fe2000f8e00ff */
[----:B------:R-:W-:Y:S02]  /*144b0*/  ULEA.HI.X UR21, UR30, UR22, UR5, 0x5, UP0 ;  /* 0x000000161e157291 */ /* 0x000fe400080f2c05 */
[----:B------:R-:W-:Y:S01]  /*144c0*/  IMAD.U32 R5, RZ, RZ, UR23 ;  /* 0x00000017ff057e24 */ /* 0x000fe2000f8e00ff */
[----:B------:R-:W-:Y:S01]  /*144d0*/  UISETP.GT.AND UP0, UPT, UR16, UR18, UPT ;  /* 0x000000121000728c */ /* 0x000fe2000bf04270 */
[CC--:B--2---:R-:W-:Y:S03]  /*144e0*/  LEA R6, P1, R8.reuse, R0.reuse, 0x6 ;  /* 0x0000000008067211 */ /* 0x0c4fe600078230ff */
[C---:B------:R-:W-:Y:S01]  /*144f0*/  LEA R4, P0, R5.reuse, R0, 0x1 ;  /* 0x0000000005047211 */ /* 0x040fe200078008ff */
[----:B------:R-:W-:Y:S01]  /*14500*/  IMAD.U32 R0, RZ, RZ, UR21 ;  /* 0x00000015ff007e24 */ /* 0x000fe2000f8e00ff */
[-C--:B---3--:R-:W-:Y:S01]  /*14510*/  LEA.HI.X R7, R8, R10.reuse, R2, 0x6, P1 ;  /* 0x0000000a08077211 */ /* 0x088fe200008f3402 */
[----:B------:R-:W-:Y:S03]  /*14520*/  IMAD.SHL.U32 R2, R222, 0x2, RZ ;  /* 0x00000002de027824 */ /* 0x000fe600078e00ff */
[----:B------:R-:W-:Y:S01]  /*14530*/  LEA.HI.X R5, R5, R10, R0, 0x1, P0 ;  /* 0x0000000a05057211 */ /* 0x000fe200000f0c00 */
[----:B------:R-:W-:Y:S01]  /*14540*/  IMAD.U32 R0, RZ, RZ, UR16 ;  /* 0x00000010ff007e24 */ /* 0x000fe2000f8e00ff */
[----:B------:R-:W-:Y:S01]  /*14550*/  @!PT LDS RZ, [RZ] ;  /* 0x00000000fffff984 */ /* 0x000fe20000000800 */
[----:B------:R-:W-:Y:S01]  /*14560*/  @!PT LDS RZ, [RZ] ;  /* 0x00000000fffff984 */ /* 0x000fe20000000800 */
[----:B------:R-:W-:Y:S01]  /*14570*/  @!PT LDS RZ, [RZ] ;  /* 0x00000000fffff984 */ /* 0x000fe20000000800 */
[----:B------:R-:W-:Y:S06]  /*14580*/  LDGSTS.E.BYPASS.LTC128B.128 [R227+0xa000], desc[UR24][R6.64] ;  /* 0x0a00000006e37fae */ /* 0x000fec000b981a18 */
[----:B------:R-:W-:Y:S06]  /*14590*/  LDGSTS.E.BYPASS.LTC128B.128 [R227+0xb000], desc[UR24][R6.64+0x80] ;  /* 0x0b00008006e37fae */ /* 0x000fec000b981a18 */
[----:B------:R-:W-:Y:S06]  /*145a0*/  LDGSTS.E.BYPASS.LTC128B.128 [R227+0xa800], desc[UR24][R4.64] ;  /* 0x0a80000004e37fae */ /* 0x000fec000b981a18 */
[----:B------:R1:W-:Y:S06]  /*145b0*/  LDGSTS.E.BYPASS.LTC128B.128 [R227+0xb800], desc[UR24][R4.64+0x80] ;  /* 0x0b80008004e37fae */ /* 0x0003ec000b981a18 */
[----:B------:R-:W-:Y:S06]  /*145c0*/  LDSM.16.M88.4 R32, [R212] ;  /* 0x00000000d420783b */ /* 0x000fec0000000200 */
[----:B------:R-:W1:Y:S06]  /*145d0*/  LDSM.16.M88.4 R16, [R213+0x8000] ;  /* 0x00800000d510783b */ /* 0x000e6c0000000200 */
[----:B------:R-:W2:Y:S06]  /*145e0*/  LDSM.16.M88.4 R28, [R212+0x2000] ;  /* 0x00200000d41c783b */ /* 0x000eac0000000200 */
[----:B------:R-:W3:Y:S06]  /*145f0*/  LDSM.16.M88.4 R140, [R213+0x8800] ;  /* 0x00880000d58c783b */ /* 0x000eec0000000200 */
        /* <DEDUP_REMOVED lines=11> */
[C---:B------:R-:W-:Y:S01]  /*146b0*/  HMMA.16816.F32 R16, R32.reuse, R18, RZ ;  /* 0x000000122010723c */ /* 0x040fe200000018ff */
[----:B------:R-:W-:Y:S06]  /*146c0*/  LDSM.16.M88.4 R204, [R218+0x2000] ;  /* 0x00200000dacc783b */ /* 0x000fec0000000200 */
[----:B------:R-:W-:Y:S01]  /*146d0*/  LDSM.16.M88.4 R208, [R216+0x6000] ;  /* 0x00600000d8d0783b */ /* 0x000fe20000000200 */
[-C--:B---3--:R-:W-:Y:S05]  /*146e0*/  HMMA.16816.F32 R20, R32, R140.reuse, RZ ;  /* 0x0000008c2014723c */ /* 0x088fea00000018ff */
[----:B------:R2:W-:Y:S03]  /*146f0*/  STL [R1+0x28], R2 ;  /* 0x0000280201007387 */ /* 0x0005e60000100800 */
[C---:B------:R-:W-:Y:S08]  /*14700*/  HMMA.16816.F32 R24, R28.reuse, R140, RZ ;  /* 0x0000008c1c18723c */ /* 0x040ff000000018ff */
[-C--:B------:R-:W-:Y:S08]  /*14710*/  HMMA.16816.F32 R28, R28, R142.reuse, RZ ;  /* 0x0000008e1c1c723c */ /* 0x080ff000000018ff */
[----:B------:R-:W-:Y:S01]  /*14720*/  HMMA.16816.F32 R32, R32, R142, RZ ;  /* 0x0000008e2020723c */ /* 0x000fe200000018ff */
[----:B------:R-:W3:Y:S01]  /*14730*/  LDSM.16.M88.4 R140, [R214] ;  /* 0x00000000d68c783b */ /* 0x000ee20000000200 */
[----:B--2---:R-:W-:Y:S06]  /*14740*/  LOP3.LUT R2, R2, 0x6, RZ, 0xc0, !PT ;  /* 0x0000000602027812 */ /* 0x004fec00078ec0ff */
[-C--:B----4-:R-:W-:Y:S01]  /*14750*/  HMMA.16816.F32 R4, R176, R180.reuse, R4 ;  /* 0x000000b4b004723c */ /* 0x090fe20000001804 */
[----:B------:R-:W-:Y:S04]  /*14760*/  STL [R1+0x24], R2 ;  /* 0x0000240201007387 */ /* 0x000fe80000100800 */
[----:B------:R-:W-:Y:S03]  /*14770*/  IMAD R0, R0, 0x20, R2 ;  /* 0x0000002000007824 */ /* 0x000fe600078e0202 */
[C---:B-----5:R-:W-:Y:S04]  /*14780*/  HMMA.16816.F32 R8, R184.reuse, R180, R8 ;  /* 0x000000b4b808723c */ /* 0x060fe80000001808 */
[----:B------:R-:W-:Y:S01]  /*14790*/  VIADD R135, R0, 0x1 ;  /* 0x0000000100877836 */ /* 0x000fe20000000000 */
[-C--:B------:R-:W-:Y:S01]  /*147a0*/  ISETP.GT.AND P1, PT, R230, R0.reuse, PT ;  /* 0x00000000e600720c */ /* 0x080fe20003f24270 */
[----:B------:R-:W-:Y:S01]  /*147b0*/  VIADD R133, R0, 0x9 ;  /* 0x0000000900857836 */ /* 0x000fe20000000000 */
[CC--:B------:R-:W-:Y:S01]  /*147c0*/  ISETP.GT.AND P3, PT, R231.reuse, R0.reuse, PT ;  /* 0x00000000e700720c */ /* 0x0c0fe20003f64270 */
[-C--:B------:R-:W-:Y:S03]  /*147d0*/  HMMA.16816.F32 R12, R184, R182.reuse, R12 ;  /* 0x000000b6b80c723c */ /* 0x080fe6000000180c */
[-C--:B------:R-:W-:Y:S01]  /*147e0*/  ISETP.GT.AND P0, PT, R230, R135.reuse, PT ;  /* 0x00000087e600720c */ /* 0x080fe20003f04270 */
[----:B------:R-:W-:Y:S01]  /*147f0*/  VIADD R134, R0, 0x8 ;  /* 0x0000000800867836 */ /* 0x000fe20000000000 */
[----:B------:R-:W-:Y:S02]  /*14800*/  ISETP.GT.AND P2, PT, R231, R135, PT ;  /* 0x00000087e700720c */ /* 0x000fe40003f44270 */
[----:B------:R-:W-:Y:S01]  /*14810*/  ISETP.GT.AND P6, PT, R224, R0, PT ;  /* 0x00000000e000720c */ /* 0x000fe20003fc4270 */
        /* <DEDUP_REMOVED lines=19> */
[----:B------:R-:W3:Y:S06]  /*14950*/  LDSM.16.M88.4 R140, [R212+0x4000] ;  /* 0x00400000d48c783b */ /* 0x000eec0000000200 */
[----:B------:R-:W-:Y:S01]  /*14960*/  LDSM.16.M88.4 R200, [R217+0x9000] ;  /* 0x00900000d9c8783b */ /* 0x000fe20000000200 */
        /* <DEDUP_REMOVED lines=32> */
[----:B------:R-:W2:Y:S01]  /*14b70*/  LDSM.16.M88.4 R208, [R219+0x9800] ;  /* 0x00980000dbd0783b */ /* 0x000ea20000000200 */
[----:B------:R-:W-:Y:S04]  /*14b80*/  DEPBAR.LE SB0, 0x0 ;  /* 0x000080000000791a */ /* 0x000fe80000000000 */
[----:B------:R-:W-:Y:S02]  /*14b90*/  BAR.SYNC.DEFER_BLOCKING 0x0 ;  /* 0x0000000000007b1d */ /* 0x000fe40000010000 */
[----:B------:R-:W-:Y:S08]  /*14ba0*/  HMMA.16816.F32 R32, R184, R178, R32 ;  /* 0x000000b2b820723c */ /* 0x000ff00000001820 */
[-C--:B---3--:R-:W-:Y:S08]  /*14bb0*/  HMMA.16816.F32 R4, R140, R180.reuse, R4 ;  /* 0x000000b48c04723c */ /* 0x088ff00000001804 */
[C---:B------:R-:W-:Y:S08]  /*14bc0*/  HMMA.16816.F32 R8, R188.reuse, R180, R8 ;  /* 0x000000b4bc08723c */ /* 0x040ff00000001808 */
[-C--:B------:R-:W-:Y:S08]  /*14bd0*/  HMMA.16816.F32 R12, R188, R182.reuse, R12 ;  /* 0x000000b6bc0c723c */ /* 0x080ff0000000180c */
[C---:B------:R-:W-:Y:S08]  /*14be0*/  HMMA.16816.F32 R16, R140.reuse, R182, R16 ;  /* 0x000000b68c10723c */ /* 0x040ff00000001810 */
[-C--:B------:R-:W-:Y:S08]  /*14bf0*/  HMMA.16816.F32 R20, R140, R192.reuse, R20 ;  /* 0x000000c08c14723c */ /* 0x080ff00000001814 */
[C---:B------:R-:W-:Y:S08]  /*14c00*/  HMMA.16816.F32 R24, R188.reuse, R192, R24 ;  /* 0x000000c0bc18723c */ /* 0x040ff00000001818 */
[-C--:B------:R-:W-:Y:S08]  /*14c10*/  HMMA.16816.F32 R28, R188, R194.reuse, R28 ;  /* 0x000000c2bc1c723c */ /* 0x080ff0000000181c */
[----:B------:R-:W-:Y:S08]  /*14c20*/  HMMA.16816.F32 R32, R140, R194, R32 ;  /* 0x000000c28c20723c */ /* 0x000ff00000001820 */
[-C--:B-1----:R-:W-:Y:S08]  /*14c30*/  HMMA.16816.F32 R4, R196, R200.reuse, R4 ;  /* 0x000000c8c404723c */ /* 0x082ff00000001804 */
[C---:B------:R-:W-:Y:S08]  /*14c40*/  HMMA.16816.F32 R8, R204.reuse, R200, R8 ;  /* 0x000000c8cc08723c */ /* 0x040ff00000001808 */
[-C--:B------:R-:W-:Y:S08]  /*14c50*/  HMMA.16816.F32 R12, R204, R202.reuse, R12 ;  /* 0x000000cacc0c723c */ /* 0x080ff0000000180c */
[C---:B------:R-:W-:Y:S04]  /*14c60*/  HMMA.16816.F32 R16, R196.reuse, R202, R16 ;  /* 0x000000cac410723c */ /* 0x040fe80000001810 */
[----:B------:R-:W-:Y:S01]  /*14c70*/  FSEL R141, R10, -INF , !P1 ;  /* 0xff8000000a8d7808 */ /* 0x000fe20004800000 */
[C---:B------:R-:W-:Y:S01]  /*14c80*/  VIADD R10, R0.reuse, 0x11 ;  /* 0x00000011000a7836 */ /* 0x040fe20000000000 */
[----:B------:R-:W-:Y:S01]  /*14c90*/  FSEL R143, R11, -INF , !P0 ;  /* 0xff8000000b8f7808 */ /* 0x000fe20004000000 */
[----:B------:R-:W-:Y:S01]  /*14ca0*/  VIADD R11, R0, 0x10 ;  /* 0x00000010000b7836 */ /* 0x000fe20000000000 */
[-C--:B------:R-:W-:Y:S01]  /*14cb0*/  ISETP.GT.AND P0, PT, R230, R133.reuse, PT ;  /* 0x00000085e600720c */ /* 0x080fe20003f04270 */
[-C--:B--2---:R-:W-:Y:S03]  /*14cc0*/  HMMA.16816.F32 R20, R196, R208.reuse, R20 ;  /* 0x000000d0c414723c */ /* 0x084fe60000001814 */
[----:B------:R-:W-:Y:S01]  /*14cd0*/  FSEL R177, R8, -INF , !P3 ;  /* 0xff80000008b17808 */ /* 0x000fe20005800000 */
[C---:B------:R-:W-:Y:S01]  /*14ce0*/  VIADD R8, R0.reuse, 0x19 ;  /* 0x0000001900087836 */ /* 0x040fe20000000000 */
[----:B------:R-:W-:Y:S01]  /*14cf0*/  FSEL R176, R9, -INF , !P2 ;  /* 0xff80000009b07808 */ /* 0x000fe20005000000 */
[----:B------:R-:W-:Y:S01]  /*14d00*/  VIADD R9, R0, 0x18 ;  /* 0x0000001800097836 */ /* 0x000fe20000000000 */
[----:B------:R-:W-:Y:S01]  /*14d10*/  ISETP.GT.AND P3, PT, R231, R134, PT ;  /* 0x00000086e700720c */ /* 0x000fe20003f64270 */
[C---:B------:R-:W-:Y:S04]  /*14d20*/  HMMA.16816.F32 R24, R204.reuse, R208, R24 ;  /* 0x000000d0cc18723c */ /* 0x040fe80000001818 */
[----:B------:R-:W-:Y:S02]  /*14d30*/  FSEL R15, R15, -INF , !P0 ;  /* 0xff8000000f0f7808 */ /* 0x000fe40004000000 */
[C---:B------:R-:W-:Y:S02]  /*14d40*/  ISETP.GT.AND P0, PT, R230.reuse, R10, PT ;  /* 0x0000000ae600720c */ /* 0x040fe40003f04270 */
[C---:B------:R-:W-:Y:S01]  /*14d50*/  ISETP.GT.AND P2, PT, R231.reuse, R133, PT ;  /* 0x00000085e700720c */ /* 0x040fe20003f44270 */
[-C--:B------:R-:W-:Y:S03]  /*14d60*/  HMMA.16816.F32 R28, R204, R210.reuse, R28 ;  /* 0x000000d2cc1c723c */ /* 0x080fe6000000181c */
[----:B------:R-:W-:Y:S02]  /*14d70*/  ISETP.GT.AND P1, PT, R230, R134, PT ;  /* 0x00000086e600720c */ /* 0x000fe40003f24270 */
[----:B------:R-:W-:Y:S02]  /*14d80*/  FSEL R142, R12, -INF , !P3 ;  /* 0xff8000000c8e7808 */ /* 0x000fe40005800000 */
[----:B------:R-:W-:Y:S01]  /*14d90*/  ISETP.GT.AND P4, PT, R231, R9, PT ;  /* 0x00000009e700720c */ /* 0x000fe20003f84270 */
[----:B------:R-:W-:Y:S04]  /*14da0*/  HMMA.16816.F32 R32, R196, R210, R32 ;  /* 0x000000d2c420723c */ /* 0x000fe80000001820 */
[----:B------:R-:W-:Y:S02]  /*14db0*/  FSEL R12, R27, -INF , !P0 ;  /* 0xff8000001b0c7808 */ /* 0x000fe40004000000 */
[----:B------:R-:W-:Y:S02]  /*14dc0*/  ISETP.GT.AND P5, PT, R231, R8, PT ;  /* 0x00000008e700720c */ /* 0x000fe40003fa4270 */
[----:B------:R-:W-:Y:S02]  /*14dd0*/  ISETP.GE.AND P0, PT, R0, R225, PT ;  /* 0x000000e10000720c */ /* 0x000fe40003f06270 */
[----:B------:R-:W-:Y:S02]  /*14de0*/  FSEL R136, R13, -INF , !P2 ;  /* 0xff8000000d887808 */ /* 0x000fe40005000000 */
[----:B------:R-:W-:Y:S02]  /*14df0*/  FSEL R14, R14, -INF , !P1 ;  /* 0xff8000000e0e7808 */ /* 0x000fe40004800000 */
[----:B------:R-:W-:Y:S02]  /*14e00*/  ISETP.GT.AND P1, PT, R230, R11, PT ;  /* 0x0000000be600720c */ /* 0x000fe40003f24270 */
[----:B------:R-:W-:Y:S02]  /*14e10*/  FSEL R2, R28, -INF , !P4 ;  /* 0xff8000001c027808 */ /* 0x000fe40006000000 */
[----:B------:R-:W-:Y:S02]  /*14e20*/  FSEL R13, R29, -INF , !P5 ;  /* 0xff8000001d0d7808 */ /* 0x000fe40006800000 */
[----:B------:R-:W-:Y:S02]  /*14e30*/  ISETP.GT.AND P2, PT, R231, R10, PT ;  /* 0x0000000ae700720c */ /* 0x000fe40003f44270 */
[----:B------:R-:W-:Y:S02]  /*14e40*/  ISETP.GT.AND P5, PT, R230, R8, PT ;  /* 0x00000008e600720c */ /* 0x000fe40003fa4270 */
[----:B------:R-:W-:Y:S02]  /*14e50*/  FSEL R28, R177, -INF , !P0 ;  /* 0xff800000b11c7808 */ /* 0x000fe40004000000 */
[-C--:B------:R-:W-:Y:S02]  /*14e60*/  ISETP.GE.AND P0, PT, R135, R226.reuse, PT ;  /* 0x000000e28700720c */ /* 0x080fe40003f06270 */
[----:B------:R-:W-:Y:S02]  /*14e70*/  FSEL R26, R26, -INF , !P1 ;  /* 0xff8000001a1a7808 */ /* 0x000fe40004800000 */
[----:B------:R-:W-:Y:S02]  /*14e80*/  FSEL R25, R25, -INF , !P2 ;  /* 0xff80000019197808 */ /* 0x000fe40005000000 */
[----:B------:R-:W-:Y:S02]  /*14e90*/  ISETP.GT.AND P1, PT, R230, R9, PT ;  /* 0x00000009e600720c */ /* 0x000fe40003f24270 */
[----:B------:R-:W-:Y:S02]  /*14ea0*/  FSEL R140, R31, -INF , !P5 ;  /* 0xff8000001f8c7808 */ /* 0x000fe40006800000 */
[-C--:B------:R-:W-:Y:S02]  /*14eb0*/  ISETP.GE.AND P2, PT, R0, R226.reuse, PT ;  /* 0x000000e20000720c */ /* 0x080fe40003f46270 */
[-C--:B------:R-:W-:Y:S02]  /*14ec0*/  ISETP.GE.AND P5, PT, R135, R225.reuse, PT ;  /* 0x000000e18700720c */ /* 0x080fe40003fa6270 */
[----:B------:R-:W-:Y:S02]  /*14ed0*/  FSEL R143, R143, -INF , !P0 ;  /* 0xff8000008f8f7808 */ /* 0x000fe40004000000 */
[-C--:B------:R-:W-:Y:S02]  /*14ee0*/  ISETP.GE.AND P0, PT, R134, R226.reuse, PT ;  /* 0x000000e28600720c */ /* 0x080fe40003f06270 */
[----:B------:R-:W-:Y:S02]  /*14ef0*/  FSEL R139, R30, -INF , !P1 ;  /* 0xff8000001e8b7808 */ /* 0x000fe40004800000 */
[----:B------:R-:W-:Y:S02]  /*14f00*/  FSEL R30, R176, -INF , !P5 ;  /* 0xff800000b01e7808 */ /* 0x000fe40006800000 */
[----:B------:R-:W-:Y:S02]  /*14f10*/  FSEL R141, R141, -INF , !P2 ;  /* 0xff8000008d8d7808 */ /* 0x000fe40005000000 */
[-C--:B------:R-:W-:Y:S02]  /*14f20*/  ISETP.GE.AND P5, PT, R134, R225.reuse, PT ;  /* 0x000000e18600720c */ /* 0x080fe40003fa6270 */
[----:B------:R-:W-:Y:S02]  /*14f30*/  ISETP.GE.AND P2, PT, R133, R225, PT ;  /* 0x000000e18500720c */ /* 0x000fe40003f46270 */
        /* <DEDUP_REMOVED lines=9> */
[----:B------:R-:W-:Y:S02]  /*14fd0*/  ISETP.GE.AND P0, PT, R9, R225, PT ;  /* 0x000000e10900720c */ /* 0x000fe40003f06270 */
[----:B------:R-:W-:Y:S02]  /*14fe0*/  FSEL R176, R15, -INF , !P5 ;  /* 0xff8000000fb07808 */ /* 0x000fe40006800000 */
[----:B------:R-:W-:Y:S02]  /*14ff0*/  FSEL R190, R24, -INF , !P2 ;  /* 0xff80000018be7808 */ /* 0x000fe40005000000 */
[----:B------:R-:W-:Y:S02]  /*15000*/  ISETP.GT.AND P3, PT, R232, R0, PT ;  /* 0x00000000e800720c */ /* 0x000fe40003f64270 */
[C---:B------:R-:W-:Y:S02]  /*15010*/  ISETP.GE.AND P4, PT, R0.reuse, R228, PT ;  /* 0x000000e40000720c */ /* 0x040fe40003f86270 */
[----:B------:R-:W-:Y:S02]  /*15020*/  ISETP.GE.AND P1, PT, R0, R229, PT ;  /* 0x000000e50000720c */ /* 0x000fe40003f26270 */
[-C--:B------:R-:W-:Y:S02]  /*15030*/  ISETP.GE.AND P5, PT, R11, R226.reuse, PT ;  /* 0x000000e20b00720c */ /* 0x080fe40003fa6270 */
[----:B------:R-:W-:Y:S02]  /*15040*/  ISETP.GE.AND P2, PT, R10, R226, PT ;  /* 0x000000e20a00720c */ /* 0x000fe40003f46270 */
[----:B------:R-:W-:Y:S02]  /*15050*/  FSEL R196, R2, -INF , !P0 ;  /* 0xff80000002c47808 */ /* 0x000fe40004000000 */
[----:B------:R-:W-:Y:S02]  /*15060*/  FMNMX3.FTZ R2, R3, R28, R30, !PT ;  /* 0x0000001c03027276 */ /* 0x000fe4000781001e */
[----:B------:R-:W-:Y:S02]  /*15070*/  FMNMX3.FTZ R0, R132, R141, R143, !PT ;  /* 0x0000008d84007276 */ /* 0x000fe4000781008f */
[----:B------:R-:W-:Y:S02]  /*15080*/  FSEL R193, R26, -INF , !P5 ;  /* 0xff8000001ac17808 */ /* 0x000fe40006800000 */
[----:B------:R-:W-:Y:S02]  /*15090*/  FSEL R195, R12, -INF , !P2 ;  /* 0xff8000000cc37808 */ /* 0x000fe40005000000 */
[C---:B------:R-:W-:Y:S02]  /*150a0*/  ISETP.GE.AND P5, PT, R8.reuse, R225, PT ;  /* 0x000000e10800720c */ /* 0x040fe40003fa6270 */
[-C--:B------:R-:W-:Y:S02]  /*150b0*/  ISETP.GE.AND P2, PT, R9, R226.reuse, PT ;  /* 0x000000e20900720c */ /* 0x080fe40003f46270 */
[----:B------:R-:W-:Y:S02]  /*150c0*/  ISETP.GE.AND P0, PT, R8, R226, PT ;  /* 0x000000e20800720c */ /* 0x000fe40003f06270 */
[----:B------:R-:W-:Y:S02]  /*150d0*/  FMNMX3.FTZ R2, R2, R27, R29, !PT ;  /* 0x0000001b02027276 */ /* 0x000fe4000781001d */
[----:B------:R-:W-:Y:S02]  /*150e0*/  FMNMX3.FTZ R0, R0, R31, R176, !PT ;  /* 0x0000001f00007276 */ /* 0x000fe400078100b0 */
[----:B------:R-:W-:Y:S02]  /*150f0*/  FSEL R200, R13, -INF , !P5 ;  /* 0xff8000000dc87808 */ /* 0x000fe40006800000 */
[----:B------:R-:W-:Y:S02]  /*15100*/  FSEL R139, R139, -INF , !P2 ;  /* 0xff8000008b8b7808 */ /* 0x000fe40005000000 */
[----:B------:R-:W-:Y:S02]  /*15110*/  FMNMX3.FTZ R2, R2, R190, R192, !PT ;  /* 0x000000be02027276 */ /* 0x000fe400078100c0 */
[----:B------:R-:W-:Y:S02]  /*15120*/  FSEL R140, R140, -INF , !P0 ;  /* 0xff8000008c8c7808 */ /* 0x000fe40004000000 */
[----:B------:R-:W-:Y:S02]  /*15130*/  FMNMX3.FTZ R0, R0, R193, R195, !PT ;  /* 0x000000c100007276 */ /* 0x000fe400078100c3 */
[-C--:B------:R-:W-:Y:S02]  /*15140*/  ISETP.GT.AND P5, PT, R224, R135.reuse, PT ;  /* 0x00000087e000720c */ /* 0x080fe40003fa4270 */
[----:B------:R-:W-:Y:S02]  /*15150*/  ISETP.GT.AND P2, PT, R232, R135, PT ;  /* 0x00000087e800720c */ /* 0x000fe40003f44270 */
[----:B------:R-:W-:Y:S02]  /*15160*/  FMNMX3.FTZ R26, R2, R196, R200, !PT ;  /* 0x000000c4021a7276 */ /* 0x000fe400078100c8 */
[----:B------:R-:W-:Y:S01]  /*15170*/  FMNMX3.FTZ R0, R0, R139, R140, !PT ;  /* 0x0000008b00007276 */ /* 0x000fe2000781008c */
[----:B------:R-:W-:Y:S08]  /*15180*/  BRA.U.ANY UP0, `(.L_x_2299) ;  /* 0xfffffff100447547 */ /* 0x000ff0000b93ffff */
.L_x_2298:
[----:B-1----:R-:W2:Y:S01]  /*15190*/  LDL R14, [R1+0x10] ;  /* 0x00001000010e7983 */ /* 0x002ea20000100800 */
[----:B------:R-:W-:Y:S01]  /*151a0*/  FSEL R13, R4, -INF , !P6 ;  /* 0xff800000040d7808 */ /* 0x000fe20007000000 */
[----:B------:R-:W-:Y:S01]  /*151b0*/  IMAD.SHL.U32 R177, R222, 0x8, RZ ;  /* 0x00000008deb17824 */ /* 0x000fe200078e00ff */
[----:B------:R-:W-:Y:S01]  /*151c0*/  FSEL R7, R7, -INF , !P2 ;  /* 0xff80000007077808 */ /* 0x000fe20005000000 */
[----:B------:R-:W1:Y:S01]  /*151d0*/  SHFL.BFLY PT, R12, R26, 0x2, 0x1f ;  /* 0x0c401f001a0c7f89 */ /* 0x000e6200000e0000 */
[----:B------:R-:W-:Y:S01]  /*151e0*/  ISETP.GT.AND P6, PT, R224, R11, PT ;  /* 0x0000000be000720c */ /* 0x000fe20003fc4270 */
[----:B------:R-:W-:Y:S01]  /*151f0*/  UMOV UR5, UR17 ;  /* 0x0000001100057c82 */ /* 0x000fe20008000000 */
[C---:B------:R-:W-:Y:S05]  /*15200*/  ISETP.GT.AND P2, PT, R232.reuse, R134, PT ;  /* 0x00000086e800720c */ /* 0x040fea0003f44270 */
[----:B------:R-:W3:Y:S01]  /*15210*/  SHFL.BFLY PT, R2, R0, 0x2, 0x1f ;  /* 0x0c401f0000027f89 */ /* 0x000ee200000e0000 */
[----:B------:R-:W-:Y:S01]  /*15220*/  ISETP.GT.AND P0, PT, R232, R133, PT ;  /* 0x00000085e800720c */ /* 0x000fe20003f04270 */
[----:B------:R-:W-:Y:S01]  /*15230*/  UISETP.GT.AND UP0, UPT, UR16, UR18, UPT ;  /* 0x000000121000728c */ /* 0x000fe2000bf04270 */
[----:B------:R-:W-:Y:S02]  /*15240*/  FSEL R20, R20, -INF , !P6 ;  /* 0xff80000014147808 */ /* 0x000fe40007000000 */
[----:B------:R-:W-:Y:S02]  /*15250*/  FSEL R18, R18, -INF , !P2 ;  /* 0xff80000012127808 */ /* 0x000fe40005000000 */
[----:B------:R-:W-:Y:S02]  /*15260*/  FSEL R6, R6, -INF , !P3 ;  /* 0xff80000006067808 */ /* 0x000fe40005800000 */
[C---:B------:R-:W-:Y:S02]  /*15270*/  ISETP.GE.AND P2, PT, R135.reuse, R228, PT ;  /* 0x000000e48700720c */ /* 0x040fe40003f46270 */
[----:B------:R-:W-:Y:S02]  /*15280*/  ISETP.GE.AND P6, PT, R135, R229, PT ;  /* 0x000000e58700720c */ /* 0x000fe40003fc6270 */
[----:B------:R-:W-:Y:S02]  /*15290*/  ISETP.GT.AND P3, PT, R224, R133, PT ;  /* 0x00000085e000720c */ /* 0x000fe40003f64270 */
[----:B------:R-:W-:Y:S02]  /*152a0*/  FSEL R19, R19, -INF , !P0 ;  /* 0xff80000013137808 */ /* 0x000fe40004000000 */
[C---:B------:R-:W-:Y:S02]  /*152b0*/  ISETP.GT.AND P0, PT, R232.reuse, R10, PT ;  /* 0x0000000ae800720c */ /* 0x040fe40003f04270 */
[----:B------:R-:W-:Y:S02]  /*152c0*/  FSEL R4, R5, -INF , !P5 ;  /* 0xff80000005047808 */ /* 0x000fe40006800000 */
[----:B------:R-:W-:Y:S02]  /*152d0*/  FSEL R17, R17, -INF , !P3 ;  /* 0xff80000011117808 */ /* 0x000fe40005800000 */
[----:B------:R-:W-:Y:S02]  /*152e0*/  ISETP.GT.AND P3, PT, R232, R11, PT ;  /* 0x0000000be800720c */ /* 0x000fe40003f64270 */
[----:B------:R-:W-:Y:S02]  /*152f0*/  FSEL R23, R23, -INF , !P0 ;  /* 0xff80000017177808 */ /* 0x000fe40004000000 */
[-C--:B------:R-:W-:Y:S02]  /*15300*/  ISETP.GT.AND P0, PT, R224, R9.reuse, PT ;  /* 0x00000009e000720c */ /* 0x080fe40003f04270 */
[----:B------:R-:W-:Y:S02]  /*15310*/  FSEL R22, R22, -INF , !P3 ;  /* 0xff80000016167808 */ /* 0x000fe40005800000 */
[----:B------:R-:W-:Y:S02]  /*15320*/  ISETP.GT.AND P3, PT, R224, R8, PT ;  /* 0x00000008e000720c */ /* 0x000fe40003f64270 */
[----:B------:R-:W-:Y:S02]  /*15330*/  FSEL R32, R32, -INF , !P0 ;  /* 0xff80000020207808 */ /* 0x000fe40004000000 */
[----:B------:R-:W-:Y:S02]  /*15340*/  ISETP.GT.AND P5, PT, R224, R134, PT ;  /* 0x00000086e000720c */ /* 0x000fe40003fa4270 */
[----:B------:R-:W-:Y:S02]  /*15350*/  ISETP.GT.AND P0, PT, R232, R8, PT ;  /* 0x00000008e800720c */ /* 0x000fe40003f04270 */
[----:B------:R-:W-:Y:S02]  /*15360*/  FSEL R33, R33, -INF , !P3 ;  /* 0xff80000021217808 */ /* 0x000fe40005800000 */
[----:B------:R-:W-:Y:S02]  /*15370*/  FSEL R16, R16, -INF , !P5 ;  /* 0xff80000010107808 */ /* 0x000fe40006800000 */
[-C--:B------:R-:W-:Y:S02]  /*15380*/  ISETP.GE.AND P3, PT, R134, R228.reuse, PT ;  /* 0x000000e48600720c */ /* 0x080fe40003f66270 */
[----:B------:R-:W-:Y:S02]  /*15390*/  FSEL R35, R35, -INF , !P0 ;  /* 0xff80000023237808 */ /* 0x000fe40004000000 */
[----:B------:R-:W-:Y:S02]  /*153a0*/  ISETP.GE.AND P0, PT, R133, R228, PT ;  /* 0x000000e48500720c */ /* 0x000fe40003f06270 */
[----:B------:R-:W-:Y:S02]  /*153b0*/  FSEL R24, R4, -INF , !P2 ;  /* 0xff80000004187808 */ /* 0x000fe40005000000 */
[----:B------:R-:W-:Y:S02]  /*153c0*/  ISETP.GT.AND P5, PT, R224, R10, PT ;  /* 0x0000000ae000720c */ /* 0x000fe40003fa4270 */
[-C--:B------:R-:W-:Y:S02]  /*153d0*/  ISETP.GE.AND P2, PT, R11, R228.reuse, PT ;  /* 0x000000e40b00720c */ /* 0x080fe40003f46270 */
[----:B------:R-:W-:Y:S02]  /*153e0*/  FSEL R25, R7, -INF , !P6 ;  /* 0xff80000007197808 */ /* 0x000fe40007000000 */
[-C--:B------:R-:W-:Y:S02]  /*153f0*/  ISETP.GE.AND P6, PT, R10, R228.reuse, PT ;  /* 0x000000e40a00720c */ /* 0x080fe40003fc6270 */
[----:B------:R-:W-:Y:S02]  /*15400*/  FSEL R21, R21, -INF , !P5 ;  /* 0xff80000015157808 */ /* 0x000fe40006800000 */
[----:B------:R-:W-:Y:S02]  /*15410*/  FSEL R204, R20, -INF , !P2 ;  /* 0xff80000014cc7808 */ /* 0x000fe40005000000 */
[----:B------:R-:W-:Y:S02]  /*15420*/  FSEL R205, R21, -INF , !P6 ;  /* 0xff80000015cd7808 */ /* 0x000fe40007000000 */
[----:B------:R-:W-:Y:S02]  /*15430*/  FSEL R13, R13, -INF , !P4 ;  /* 0xff8000000d0d7808 */ /* 0x000fe40006000000 */
[----:B------:R-:W-:Y:S02]  /*15440*/  ISETP.GT.AND P5, PT, R232, R9, PT ;  /* 0x00000009e800720c */ /* 0x000fe40003fa4270 */
[----:B------:R-:W-:Y:S02]  /*15450*/  ISETP.GE.AND P2, PT, R9, R229, PT ;  /* 0x000000e50900720c */ /* 0x000fe40003f46270 */
[----:B------:R-:W-:Y:S02]  /*15460*/  ISETP.GE.AND P6, PT, R8, R228, PT ;  /* 0x000000e40800720c */ /* 0x000fe40003fc6270 */
[----:B------:R-:W-:Y:S02]  /*15470*/  FMNMX3.FTZ R4, R137, R13, R24, !PT ;  /* 0x0000000d89047276 */ /* 0x000fe40007810018 */
[----:B------:R-:W-:Y:S02]  /*15480*/  FSEL R194, R33, -INF , !P6 ;  /* 0xff80000021c27808 */ /* 0x000fe40007000000 */
[----:B------:R-:W-:Y:S02]  /*15490*/  FSEL R34, R34, -INF , !P5 ;  /* 0xff80000022227808 */ /* 0x000fe40006800000 */
[-C--:B------:R-:W-:Y:S02]  /*154a0*/  ISETP.GE.AND P4, PT, R133, R229.reuse, PT ;  /* 0x000000e58500720c */ /* 0x080fe40003f86270 */
[-C--:B------:R-:W-:Y:S02]  /*154b0*/  ISETP.GE.AND P5, PT, R134, R229.reuse, PT ;  /* 0x000000e58600720c */ /* 0x080fe40003fa6270 */
[----:B------:R-:W-:Y:S02]  /*154c0*/  FSEL R7, R19, -INF , !P4 ;  /* 0xff80000013077808 */ /* 0x000fe40006000000 */
[----:B------:R-:W-:Y:S02]  /*154d0*/  FSEL R197, R34, -INF , !P2 ;  /* 0xff80000022c57808 */ /* 0x000fe40005000000 */
[----:B------:R-:W-:Y:S02]  /*154e0*/  SHF.R.U32.HI R186, RZ, 0x1, R222 ;  /* 0x00000001ffba7819 */ /* 0x000fe400000116de */
[----:B------:R-:W-:Y:S02]  /*154f0*/  LOP3.LUT R187, R177, 0x38, RZ, 0xc0, !PT ;  /* 0x00000038b1bb7812 */ /* 0x000fe400078ec0ff */
[----:B-1----:R-:W-:Y:S02]  /*15500*/  FMNMX.FTZ R135, R26, R12, !PT ;  /* 0x0000000c1a877209 */ /* 0x002fe40007810000 */
[----:B---3--:R-:W-:Y:S02]  /*15510*/  FMNMX.FTZ R0, R0, R2, !PT ;  /* 0x0000000200007209 */ /* 0x008fe40007810000 */
[----:B------:R-:W-:Y:S01]  /*15520*/  FSEL R12, R6, -INF , !P1 ;  /* 0xff800000060c7808 */ /* 0x000fe20004800000 */
[----:B------:R-:W1:Y:S01]  /*15530*/  SHFL.BFLY PT, R5, R135, 0x1, 0x1f ;  /* 0x0c201f0087057f89 */ /* 0x000e6200000e0000 */
[-C--:B------:R-:W-:Y:S02]  /*15540*/  ISETP.GE.AND P1, PT, R11, R229.reuse, PT ;  /* 0x000000e50b00720c */ /* 0x080fe40003f26270 */
[----:B------:R-:W-:Y:S05]  /*15550*/  FSEL R11, R16, -INF , !P3 ;  /* 0xff800000100b7808 */ /* 0x000fea0005800000 */
[----:B------:R-:W3:Y:S01]  /*15560*/  SHFL.BFLY PT, R2, R0, 0x1, 0x1f ;  /* 0x0c201f0000027f89 */ /* 0x000ee200000e0000 */
[-C--:B------:R-:W-:Y:S02]  /*15570*/  ISETP.GE.AND P3, PT, R10, R229.reuse, PT ;  /* 0x000000e50a00720c */ /* 0x080fe40003f66270 */
[----:B------:R-:W-:Y:S02]  /*15580*/  FSEL R10, R17, -INF , !P0 ;  /* 0xff800000110a7808 */ /* 0x000fe40004000000 */
[----:B------:R-:W-:Y:S03]  /*15590*/  ISETP.GE.AND P0, PT, R9, R228, PT ;  /* 0x000000e40900720c */ /* 0x000fe60003f06270 */
[----:B------:R-:W4:Y:S01]  /*155a0*/  LDL R9, [R1+0xc] ;  /* 0x00000c0001097983 */ /* 0x000f220000100800 */
[----:B------:R-:W-:Y:S02]  /*155b0*/  FSEL R206, R22, -INF , !P1 ;  /* 0xff80000016ce7808 */ /* 0x000fe40004800000 */
[----:B------:R-:W-:Y:S02]  /*155c0*/  FSEL R191, R32, -INF , !P0 ;  /* 0xff80000020bf7808 */ /* 0x000fe40004000000 */
[----:B------:R-:W-:Y:S02]  /*155d0*/  ISETP.GE.AND P0, PT, R8, R229, PT ;  /* 0x000000e50800720c */ /* 0x000fe40003f06270 */
[----:B------:R-:W5:Y:S01]  /*155e0*/  LDL R8, [R1+0x4] ;  /* 0x0000040001087983 */ /* 0x000f620000100800 */
[----:B------:R-:W-:Y:S02]  /*155f0*/  FSEL R208, R23, -INF , !P3 ;  /* 0xff80000017d07808 */ /* 0x000fe40005800000 */
[----:B------:R-:W-:Y:S01]  /*15600*/  FSEL R6, R18, -INF , !P5 ;  /* 0xff80000012067808 */ /* 0x000fe20006800000 */
[----:B------:R-:W-:Y:S01]  /*15610*/  STL [R1+0x34], R177 ;  /* 0x000034b101007387 */ /* 0x000fe20000100800 */
[----:B------:R-:W-:Y:S02]  /*15620*/  FSEL R198, R35, -INF , !P0 ;  /* 0xff80000023c67808 */ /* 0x000fe40004000000 */
[----:B-1----:R-:W-:Y:S01]  /*15630*/  FMNMX.FTZ R135, R135, R5, !PT ;  /* 0x0000000587877209 */ /* 0x002fe20007810000 */
[----:B------:R-:W5:Y:S01]  /*15640*/  LDL.64 R20, [R1+0x50] ;  /* 0x0000500001147983 */ /* 0x000f620000100a00 */
[----:B---3--:R-:W-:Y:S02]  /*15650*/  FMNMX.FTZ R136, R0, R2, !PT ;  /* 0x0000000200887209 */ /* 0x008fe40007810000 */
[----:B------:R-:W-:Y:S01]  /*15660*/  FMNMX3.FTZ R0, R4, R11, R10, !PT ;  /* 0x0000000b04007276 */ /* 0x000fe2000781000a */
[C---:B------:R-:W-:Y:S01]  /*15670*/  FMUL.FTZ R142, R135.reuse, UR4 ;  /* 0x00000004878e7c20 */ /* 0x040fe20008410000 */
[----:B------:R-:W-:Y:S01]  /*15680*/  FSETP.NEU.FTZ.AND P1, PT, R135, -INF , PT ;  /* 0xff8000008700780b */ /* 0x000fe20003f3d000 */
[----:B------:R-:W3:Y:S01]  /*15690*/  LDL R5, [R1+0x8] ;  /* 0x0000080001057983 */ /* 0x000ee20000100800 */
[----:B------:R-:W-:Y:S01]  /*156a0*/  FMNMX3.FTZ R2, R138, R12, R25, !PT ;  /* 0x0000000c8a027276 */ /* 0x000fe20007810019 */
[----:B------:R-:W-:Y:S01]  /*156b0*/  FMUL.FTZ R189, R136, UR4 ;  /* 0x0000000488bd7c20 */ /* 0x000fe20008410000 */
[----:B------:R-:W-:Y:S01]  /*156c0*/  FSEL R142, R142, RZ, P1 ;  /* 0x000000ff8e8e7208 */ /* 0x000fe20000800000 */
[----:B------:R-:W3:Y:S01]  /*156d0*/  LDL.64 R22, [R1+0x58] ;  /* 0x0000580001167983 */ /* 0x000ee20000100a00 */
[----:B------:R-:W-:Y:S02]  /*156e0*/  FMNMX3.FTZ R2, R2, R6, R7, !PT ;  /* 0x0000000602027276 */ /* 0x000fe40007810007 */
[----:B------:R-:W-:Y:S01]  /*156f0*/  FMNMX3.FTZ R0, R0, R204, R205, !PT ;  /* 0x000000cc00007276 */ /* 0x000fe200078100cd */
[----:B------:R-:W-:Y:S01]  /*15700*/  FFMA.FTZ R27, R27, UR4, -R142 ;  /* 0x000000041b1b7c23 */ /* 0x000fe2000801088e */
[----:B------:R-:W-:Y:S01]  /*15710*/  FMNMX3.FTZ R2, R2, R206, R208, !PT ;  /* 0x000000ce02027276 */ /* 0x000fe200078100d0 */
[----:B------:R-:W3:Y:S01]  /*15720*/  LDL.64 R32, [R1+0x40] ;  /* 0x0000400001207983 */ /* 0x000ee20000100a00 */
[----:B------:R-:W-:Y:S01]  /*15730*/  FMNMX3.FTZ R134, R0, R191, R194, !PT ;  /* 0x000000bf00867276 */ /* 0x000fe200078100c2 */
[----:B------:R1:W-:Y:S01]  /*15740*/  MUFU.EX2 R252, R27 ;  /* 0x0000001b00fc7308 */ /* 0x0003e20000000800 */
[----:B------:R-:W-:Y:S01]  /*15750*/  LOP3.LUT R0, R186, 0x8, RZ, 0xc0, !PT ;  /* 0x00000008ba007812 */ /* 0x000fe200078ec0ff */
[--C-:B------:R-:W-:Y:S01]  /*15760*/  FFMA.FTZ R29, R29, UR4, -R142.reuse ;  /* 0x000000041d1d7c23 */ /* 0x100fe2000801088e */
[----:B------:R-:W-:Y:S01]  /*15770*/  FSETP.NEU.FTZ.AND P0, PT, R136, -INF , PT ;  /* 0xff8000008800780b */ /* 0x000fe20003f1d000 */
[----:B------:R-:W1:Y:S01]  /*15780*/  SHFL.BFLY PT, R15, R134, 0x2, 0x1f ;  /* 0x0c401f00860f7f89 */ /* 0x000e6200000e0000 */
[--C-:B------:R-:W-:Y:S01]  /*15790*/  FFMA.FTZ R28, R28, UR4, -R142.reuse ;  /* 0x000000041c1c7c23 */ /* 0x100fe2000801088e */
[----:B------:R-:W-:Y:S01]  /*157a0*/  FFMA.FTZ R30, R30, UR4, -R142 ;  /* 0x000000041e1e7c23 */ /* 0x000fe2000801088e */
[----:B------:R-:W-:Y:S03]  /*157b0*/  FSEL R189, R189, RZ, P0 ;  /* 0x000000ffbdbd7208 */ /* 0x000fe60000000000 */
[----:B------:R-:W1:Y:S02]  /*157c0*/  MUFU.EX2 R251, R29 ;  /* 0x0000001d00fb7308 */ /* 0x000e640000000800 */
[--C-:B------:R-:W-:Y:S01]  /*157d0*/  FFMA.FTZ R141, R141, UR4, -R189.reuse ;  /* 0x000000048d8d7c23 */ /* 0x100fe200080108bd */
[--C-:B------:R-:W-:Y:S01]  /*157e0*/  FFMA.FTZ R176, R176, UR4, -R189.reuse ;  /* 0x00000004b0b07c23 */ /* 0x100fe200080108bd */
[--C-:B------:R-:W-:Y:S01]  /*157f0*/  FFMA.FTZ R31, R31, UR4, -R189.reuse ;  /* 0x000000041f1f7c23 */ /* 0x100fe200080108bd */
[----:B------:R-:W-:Y:S05]  /*15800*/  FFMA.FTZ R139, R139, UR4, -R189 ;  /* 0x000000048b8b7c23 */ /* 0x000fea00080108bd */
[----:B------:R1:W-:Y:S02]  /*15810*/  MUFU.EX2 R246, R141 ;  /* 0x0000008d00f67308 */ /* 0x0003e40000000800 */
[----:B-1----:R-:W3:Y:S08]  /*15820*/  LDL.64 R26, [R1+0x48] ;  /* 0x00004800011a7983 */ /* 0x002ef00000100a00 */
[----:B------:R-:W-:Y:S01]  /*15830*/  MUFU.EX2 R249, R176 ;  /* 0x000000b000f97308 */ /* 0x000fe20000000800 */
[----:B------:R-:W-:Y:S02]  /*15840*/  F2FP.F16.F32.PACK_AB R182, R251, R252 ;  /* 0x000000fcfbb6723e */ /* 0x000fe400000000ff */
[----:B------:R-:W-:Y:S07]  /*15850*/  FMNMX.FTZ R134, R134, R15, !PT ;  /* 0x0000000f86867209 */ /* 0x000fee0007810000 */
[----:B------:R-:W-:Y:S01]  /*15860*/  MUFU.EX2 R250, R31 ;  /* 0x0000001f00fa7308 */ /* 0x000fe20000000800 */
[----:B------:R-:W1:Y:S01]  /*15870*/  SHFL.BFLY PT, R15, R134, 0x1, 0x1f ;  /* 0x0c201f00860f7f89 */ /* 0x000e6200000e0000 */
[----:B------:R-:W1:Y:S08]  /*15880*/  LDC R141, c[0x0][0x4f8] ;  /* 0x00013e00ff8d7b82 */ /* 0x000e700000000800 */
[----:B------:R2:W-:Y:S10]  /*15890*/  MUFU.EX2 R248, R28 ;  /* 0x0000001c00f87308 */ /* 0x0005f40000000800 */
[----:B------:R-:W-:Y:S01]  /*158a0*/  MUFU.EX2 R247, R30 ;  /* 0x0000001e00f77308 */ /* 0x000fe20000000800 */
[----:B-1----:R-:W-:Y:S02]  /*158b0*/  FMNMX.FTZ R134, R134, R15, !PT ;  /* 0x0000000f86867209 */ /* 0x002fe40007810000 */
[----:B------:R-:W-:Y:S02]  /*158c0*/  LOP3.LUT R141, R141, 0xff, RZ, 0xc0, !PT ;  /* 0x000000ff8d8d7812 */ /* 0x000fe400078ec0ff */
[----:B------:R-:W-:Y:S03]  /*158d0*/  FSETP.NEU.FTZ.AND P3, PT, R134, -INF , PT ;  /* 0xff8000008600780b */ /* 0x000fe60003f7d000 */
[----:B------:R-:W-:Y:S01]  /*158e0*/  IMAD R141, R141, 0x10000, R141 ;  /* 0x000100008d8d7824 */ /* 0x000fe200078e028d */
[----:B--2---:R-:W-:Y:S01]  /*158f0*/  LOP3.LUT R4, R14, UR16, RZ, 0x3c, !PT ;  /* 0x000000100e047c12 */ /* 0x004fe2000f8e3cff */
[----:B------:R-:W-:Y:S01]  /*15900*/  UIADD3 UR16, UPT, UPT, UR16, -0x1, URZ ;  /* 0xffffffff10107890 */ /* 0x000fe2000fffe0ff */
[----:B------:R-:W2:Y:S03]  /*15910*/  LDL R14, [R1] ;  /* 0x00000000010e7983 */ /* 0x000ea60000100800 */
[----:B------:R-:W-:Y:S01]  /*15920*/  IMAD.WIDE.U32 R16, R4, -0x326172a9, RZ ;  /* 0xcd9e8d5704107825 */ /* 0x000fe200078e00ff */
[----:B------:R-:W-:Y:S02]  /*15930*/  FMNMX3.FTZ R4, R2, R197, R198, !PT ;  /* 0x000000c502047276 */ /* 0x000fe400078100c6 */
[--C-:B------:R-:W-:Y:S03]  /*15940*/  LOP3.LUT R2, R187, 0x1c0, R223.reuse, 0xf8, !PT ;  /* 0x000001c0bb027812 */ /* 0x100fe600078ef8df */
[----:B------:R-:W1:Y:S01]  /*15950*/  SHFL.BFLY PT, R133, R4, 0x2, 0x1f ;  /* 0x0c401f0004857f89 */ /* 0x000e6200000e0000 */
[----:B------:R-:W-:Y:S04]  /*15960*/  LOP3.LUT R184, R2, R0, RZ, 0x3c, !PT ;  /* 0x0000000002b87212 */ /* 0x000fe800078e3cff */
[----:B------:R-:W-:Y:S04]  /*15970*/  LOP3.LUT R184, R184, 0x200, R223, 0xf8, !PT ;  /* 0x00000200b8b87812 */ /* 0x000fe800078ef8df */
[----:B------:R-:W-:Y:S04]  /*15980*/  LEA R184, R184, UR5, 0x1 ;  /* 0x00000005b8b87c11 */ /* 0x000fe8000f8e08ff */
[C---:B------:R-:W-:Y:S01]  /*15990*/  IADD3 R185, PT, PT, R184.reuse, R221, RZ ;  /* 0x000000ddb8b97210 */ /* 0x040fe20007ffe0ff */
[----:B------:R-:W-:Y:S01]  /*159a0*/  VIADD R28, R184, 0xa000 ;  /* 0x0000a000b81c7836 */ /* 0x000fe20000000000 */
[----:B-1----:R-:W-:Y:S02]  /*159b0*/  FMNMX.FTZ R133, R4, R133, !PT ;  /* 0x0000008504857209 */ /* 0x002fe40007810000 */
[C---:B----4-:R-:W-:Y:S02]  /*159c0*/  LOP3.LUT R9, R17.reuse, R9, RZ, 0x3c, !PT ;  /* 0x0000000911097212 */ /* 0x050fe400078e3cff */
[----:B-----5:R-:W-:Y:S05]  /*159d0*/  LOP3.LUT R8, R16, R8, RZ, 0x3c, !PT ;  /* 0x0000000810087212 */ /* 0x020fea00078e3cff */
[----:B------:R-:W-:Y:S01]  /*159e0*/  IMAD.WIDE.U32 R18, R8, -0x2daee0ad, RZ ;  /* 0xd2511f5308127825 */ /* 0x000fe200078e00ff */
[----:B---3--:R-:W-:Y:S02]  /*159f0*/  LOP3.LUT R5, R17, R5, RZ, 0x3c, !PT ;  /* 0x0000000511057212 */ /* 0x008fe400078e3cff */
[----:B--2---:R-:W-:Y:S01]  /*15a00*/  LOP3.LUT R14, R16, R14, RZ, 0x3c, !PT ;  /* 0x0000000e100e7212 */ /* 0x004fe200078e3cff */
[----:B------:R-:W-:Y:S04]  /*15a10*/  IMAD.WIDE.U32 R16, R9, -0x2daee0ad, RZ ;  /* 0xd2511f5309107825 */ /* 0x000fe800078e00ff */
[----:B------:R-:W-:Y:S01]  /*15a20*/  IMAD.WIDE.U32 R8, R5, -0x2daee0ad, RZ ;  /* 0xd2511f5305087825 */ /* 0x000fe200078e00ff */
[----:B------:R-:W-:Y:S02]  /*15a30*/  LOP3.LUT R0, R20, UR13, R17, 0x96, !PT ;  /* 0x0000000d14007c12 */ /* 0x000fe4000f8e9611 */
[----:B------:R-:W-:Y:S01]  /*15a40*/  LOP3.LUT R2, R16, UR11, R19, 0x96, !PT ;  /* 0x0000000b10027c12 */ /* 0x000fe2000f8e9613 */
[----:B------:R-:W-:Y:S01]  /*15a50*/  IMAD.WIDE.U32 R20, R14, -0x2daee0ad, RZ ;  /* 0xd2511f530e147825 */ /* 0x000fe200078e00ff */
[----:B------:R-:W-:Y:S01]  /*15a60*/  LOP3.LUT R5, R22, UR13, R9, 0x96, !PT ;  /* 0x0000000d16057c12 */ /* 0x000fe2000f8e9609 */
[----:B------:R-:W1:Y:S02]  /*15a70*/  SHFL.BFLY PT, R14, R133, 0x1, 0x1f ;  /* 0x0c201f00850e7f89 */ /* 0x000e6400000e0000 */
[----:B------:R-:W-:Y:S01]  /*15a80*/  IMAD.WIDE.U32 R22, R0, -0x326172a9, RZ ;  /* 0xcd9e8d5700167825 */ /* 0x000fe200078e00ff */
[----:B------:R-:W-:Y:S03]  /*15a90*/  LOP3.LUT R0, R8, UR11, R21, 0x96, !PT ;  /* 0x0000000b08007c12 */ /* 0x000fe6000f8e9615 */
[----:B------:R-:W-:Y:S01]  /*15aa0*/  IMAD.WIDE.U32 R16, R5, -0x326172a9, RZ ;  /* 0xcd9e8d5705107825 */ /* 0x000fe200078e00ff */
[----:B------:R-:W-:Y:S03]  /*15ab0*/  LOP3.LUT R4, R32, UR12, R23, 0x96, !PT ;  /* 0x0000000c20047c12 */ /* 0x000fe6000f8e9617 */
[----:B------:R-:W-:Y:S04]  /*15ac0*/  IMAD.WIDE.U32 R240, R0, -0x326172a9, RZ ;  /* 0xcd9e8d5700f07825 */ /* 0x000fe800078e00ff */
[----:B------:R-:W-:Y:S01]  /*15ad0*/  IMAD.WIDE.U32 R238, R2, -0x326172a9, RZ ;  /* 0xcd9e8d5702ee7825 */ /* 0x000fe200078e00ff */
[----:B------:R-:W-:Y:S02]  /*15ae0*/  LOP3.LUT R2, R26, UR12, R17, 0x96, !PT ;  /* 0x0000000c1a027c12 */ /* 0x000fe4000f8e9611 */
[----:B------:R-:W-:Y:S01]  /*15af0*/  LOP3.LUT R0, R16, UR10, R241, 0x96, !PT ;  /* 0x0000000a10007c12 */ /* 0x000fe2000f8e96f1 */
[----:B------:R-:W-:Y:S01]  /*15b00*/  IMAD.WIDE.U32 R4, R4, -0x2daee0ad, RZ ;  /* 0xd2511f5304047825 */ /* 0x000fe200078e00ff */
[----:B------:R-:W-:Y:S03]  /*15b10*/  LOP3.LUT R8, R22, UR10, R239, 0x96, !PT ;  /* 0x0000000a16087c12 */ /* 0x000fe6000f8e96ef */
[----:B------:R-:W-:Y:S01]  /*15b20*/  IMAD.WIDE.U32 R244, R0, -0x2daee0ad, RZ ;  /* 0xd2511f5300f47825 */ /* 0x000fe200078e00ff */
[----:B------:R-:W-:Y:S02]  /*15b30*/  LOP3.LUT R9, R18, UR9, R5, 0x96, !PT ;  /* 0x0000000912097c12 */ /* 0x000fe4000f8e9605 */
[----:B-1----:R-:W-:Y:S01]  /*15b40*/  FMNMX.FTZ R133, R133, R14, !PT ;  /* 0x0000000e85857209 */ /* 0x002fe20007810000 */
[----:B------:R-:W-:Y:S04]  /*15b50*/  IMAD.WIDE.U32 R18, R2, -0x2daee0ad, RZ ;  /* 0xd2511f5302127825 */ /* 0x000fe800078e00ff */
[----:B------:R-:W-:Y:S01]  /*15b60*/  FMUL.FTZ R2, R134, UR4 ;  /* 0x0000000486027c20 */ /* 0x000fe20008410000 */
[----:B------:R-:W-:Y:S01]  /*15b70*/  FFMA.FTZ R0, R143, UR4, -R189 ;  /* 0x000000048f007c23 */ /* 0x000fe200080108bd */
[C---:B------:R-:W-:Y:S01]  /*15b80*/  FMUL.FTZ R188, R133.reuse, UR4 ;  /* 0x0000000485bc7c20 */ /* 0x040fe20008410000 */
[----:B------:R-:W-:Y:S01]  /*15b90*/  FSETP.NEU.FTZ.AND P2, PT, R133, -INF , PT ;  /* 0xff8000008500780b */ /* 0x000fe20003f5d000 */
[----:B------:R-:W-:Y:S01]  /*15ba0*/  IMAD.WIDE.U32 R242, R8, -0x2daee0ad, RZ ;  /* 0xd2511f5308f27825 */ /* 0x000fe200078e00ff */
[----:B------:R-:W-:Y:S01]  /*15bb0*/  FSEL R143, R2, RZ, P3 ;  /* 0x000000ff028f7208 */ /* 0x000fe20001800000 */
[----:B------:R1:W-:Y:S01]  /*15bc0*/  MUFU.EX2 R241, R0 ;  /* 0x0000000000f17308 */ /* 0x0003e20000000800 */
[----:B------:R-:W-:Y:S01]  /*15bd0*/  FSEL R188, R188, RZ, P2 ;  /* 0x000000ffbcbc7208 */ /* 0x000fe20001000000 */
[----:B------:R-:W-:Y:S01]  /*15be0*/  IMAD.WIDE.U32 R234, R9, -0x326172a9, RZ ;  /* 0xcd9e8d5709ea7825 */ /* 0x000fe200078e00ff */
[----:B------:R-:W-:Y:S03]  /*15bf0*/  LOP3.LUT R4, R4, UR8, R243, 0x96, !PT ;  /* 0x0000000804047c12 */ /* 0x000fe6000f8e96f3 */
[--C-:B------:R-:W-:Y:S01]  /*15c00*/  FFMA.FTZ R11, R11, UR4, -R143.reuse ;  /* 0x000000040b0b7c23 */ /* 0x100fe2000801088f */
[----:B------:R-:W-:Y:S01]  /*15c10*/  FFMA.FTZ R10, R10, UR4, -R143 ;  /* 0x000000040a0a7c23 */ /* 0x000fe2000801088f */
[--C-:B------:R-:W-:Y:S01]  /*15c20*/  FFMA.FTZ R6, R6, UR4, -R188.reuse ;  /* 0x0000000406067c23 */ /* 0x100fe200080108bc */
[----:B------:R-:W-:Y:S01]  /*15c30*/  FFMA.FTZ R7, R7, UR4, -R188 ;  /* 0x0000000407077c23 */ /* 0x000fe200080108bc */
[----:B------:R2:W-:Y:S01]  /*15c40*/  MUFU.EX2 R210, R11 ;  /* 0x0000000b00d27308 */ /* 0x0005e20000000800 */
[----:B------:R-:W-:Y:S01]  /*15c50*/  LOP3.LUT R8, R18, UR8, R245, 0x96, !PT ;  /* 0x0000000812087c12 */ /* 0x000fe2000f8e96f5 */
[----:B------:R-:W-:Y:S01]  /*15c60*/  IMAD.WIDE.U32 R4, R4, -0x326172a9, RZ ;  /* 0xcd9e8d5704047825 */ /* 0x000fe200078e00ff */
[----:B------:R-:W-:Y:S03]  /*15c70*/  LOP3.LUT R16, R20, UR9, R19, 0x96, !PT ;  /* 0x0000000914107c12 */ /* 0x000fe6000f8e9613 */
[----:B------:R-:W-:Y:S01]  /*15c80*/  FFMA.FTZ R13, R13, UR4, -R143 ;  /* 0x000000040d0d7c23 */ /* 0x000fe2000801088f */
[----:B------:R-:W-:Y:S01]  /*15c90*/  IMAD.WIDE.U32 R8, R8, -0x326172a9, RZ ;  /* 0xcd9e8d5708087825 */ /* 0x000fe200078e00ff */
[----:B------:R-:W-:Y:S02]  /*15ca0*/  LOP3.LUT R2, R234, UR15, R5, 0x96, !PT ;  /* 0x0000000fea027c12 */ /* 0x000fe4000f8e9605 */
[----:B------:R3:W4:Y:S01]  /*15cb0*/  MUFU.EX2 R211, R10 ;  /* 0x0000000a00d37308 */ /* 0x0007220000000800 */
[----:B------:R-:W-:Y:S01]  /*15cc0*/  PRMT R15, R4, 0x7773, RZ ;  /* 0x00007773040f7816 */ /* 0x000fe200000000ff */
[----:B------:R-:W-:Y:S01]  /*15cd0*/  IMAD.WIDE.U32 R236, R16, -0x326172a9, RZ ;  /* 0xcd9e8d5710ec7825 */ /* 0x000fe200078e00ff */
[----:B------:R-:W-:Y:S01]  /*15ce0*/  PRMT R183, R8, 0x7772, RZ ;  /* 0x0000777208b77816 */ /* 0x000fe200000000ff */
[----:B------:R-:W5:Y:S01]  /*15cf0*/  LDSM.16.MT88.4 R20, [R184+0xa000] ;  /* 0x00a00000b814783b */ /* 0x000f620000004200 */
[----:B------:R-:W-:Y:S01]  /*15d00*/  MOV R5, R8 ;  /* 0x0000000800057202 */ /* 0x000fe20000000f00 */
[----:B------:R-:W-:Y:S01]  /*15d10*/  IMAD.MOV.U32 R14, RZ, RZ, R4 ;  /* 0x000000ffff0e7224 */ /* 0x000fe200078e0004 */
[----:B-1----:R-:W-:Y:S03]  /*15d20*/  LOP3.LUT R0, R236, UR15, R9, 0x96, !PT ;  /* 0x0000000fec007c12 */ /* 0x002fe6000f8e9609 */
[----:B------:R1:W-:Y:S01]  /*15d30*/  MUFU.EX2 R209, R6 ;  /* 0x0000000600d17308 */ /* 0x0003e20000000800 */
[----:B--2---:R-:W-:Y:S01]  /*15d40*/  PRMT R11, R4, 0x7772, RZ ;  /* 0x00007772040b7816 */ /* 0x004fe200000000ff */
[----:B------:R-:W-:Y:S01]  /*15d50*/  FFMA.FTZ R12, R12, UR4, -R188 ;  /* 0x000000040c0c7c23 */ /* 0x000fe200080108bc */
[----:B------:R-:W-:Y:S02]  /*15d60*/  LOP3.LUT R9, R5, 0xff, RZ, 0xc0, !PT ;  /* 0x000000ff05097812 */ /* 0x000fe400078ec0ff */
[----:B------:R-:W-:Y:S02]  /*15d70*/  SHF.R.U32.HI R5, RZ, 0x18, R2 ;  /* 0x00000018ff057819 */ /* 0x000fe40000011602 */
[----:B------:R-:W-:Y:S03]  /*15d80*/  PRMT R16, R8, 0x7771, RZ ;  /* 0x0000777108107816 */ /* 0x000fe600000000ff */
[----:B------:R2:W5:Y:S01]  /*15d90*/  MUFU.EX2 R207, R7 ;  /* 0x0000000700cf7308 */ /* 0x0005620000000800 */
[----:B---3--:R-:W-:Y:S02]  /*15da0*/  PRMT R10, R4, 0x7771, RZ ;  /* 0x00007771040a7816 */ /* 0x008fe400000000ff */
[----:B------:R-:W-:Y:S02]  /*15db0*/  PRMT R4, R8, 0x7773, RZ ;  /* 0x0000777308047816 */ /* 0x000fe400000000ff */
[----:B------:R-:W-:Y:S02]  /*15dc0*/  LOP3.LUT R8, R14, 0xff, RZ, 0xc0, !PT ;  /* 0x000000ff0e087812 */ /* 0x000fe400078ec0ff */
[----:B------:R-:W-:Y:S03]  /*15dd0*/  PRMT R183, R183, 0x5410, R4 ;  /* 0x00005410b7b77816 */ /* 0x000fe60000000004 */
[----:B------:R3:W-:Y:S01]  /*15de0*/  MUFU.EX2 R203, R13 ;  /* 0x0000000d00cb7308 */ /* 0x0007e20000000800 */
[C---:B-1----:R-:W-:Y:S02]  /*15df0*/  PRMT R6, R2.reuse, 0x7632, R6 ;  /* 0x0000763202067816 */ /* 0x042fe40000000006 */
[----:B------:R-:W-:Y:S02]  /*15e00*/  LOP3.LUT R4, R2, 0xffff, RZ, 0xc0, !PT ;  /* 0x0000ffff02047812 */ /* 0x000fe400078ec0ff */
[----:B------:R-:W-:Y:S02]  /*15e10*/  PRMT R8, R8, 0x5410, R10 ;  /* 0x0000541008087816 */ /* 0x000fe4000000000a */
[----:B------:R-:W-:Y:S03]  /*15e20*/  SHF.R.U32.HI R4, RZ, 0x8, R4 ;  /* 0x00000008ff047819 */ /* 0x000fe60000011604 */
[----:B------:R-:W-:Y:S01]  /*15e30*/  MUFU.EX2 R201, R12 ;  /* 0x0000000c00c97308 */ /* 0x000fe20000000800 */
[----:B--2---:R-:W-:Y:S02]  /*15e40*/  LOP3.LUT R7, R2, 0xff, RZ, 0xc0, !PT ;  /* 0x000000ff02077812 */ /* 0x004fe400078ec0ff */
[----:B------:R-:W-:Y:S01]  /*15e50*/  LOP3.LUT R2, R6, 0xff, RZ, 0xc0, !PT ;  /* 0x000000ff06027812 */ /* 0x000fe200078ec0ff */
[----:B------:R-:W-:Y:S01]  /*15e60*/  FFMA.FTZ R6, R24, UR4, -R143 ;  /* 0x0000000418067c23 */ /* 0x000fe2000801088f */
[----:B------:R-:W-:Y:S02]  /*15e70*/  PRMT R10, R7, 0x5410, R4 ;  /* 0x00005410070a7816 */ /* 0x000fe40000000004 */
[----:B------:R-:W-:Y:S03]  /*15e80*/  LOP3.LUT R7, R0, 0xff, RZ, 0xc0, !PT ;  /* 0x000000ff00077812 */ /* 0x000fe600078ec0ff */
[----:B------:R1:W2:Y:S01]  /*15e90*/  MUFU.EX2 R202, R6 ;  /* 0x0000000600ca7308 */ /* 0x0002a20000000800 */
[----:B---3--:R-:W-:Y:S02]  /*15ea0*/  PRMT R13, R9, 0x5410, R16 ;  /* 0x00005410090d7816 */ /* 0x008fe40000000010 */
[----:B------:R-:W-:Y:S02]  /*15eb0*/  PRMT R9, R2, 0x5410, R5 ;  /* 0x0000541002097816 */ /* 0x000fe40000000005 */
[C---:B------:R-:W-:Y:S02]  /*15ec0*/  LOP3.LUT R2, R0.reuse, 0xffff, RZ, 0xc0, !PT ;  /* 0x0000ffff00027812 */ /* 0x040fe400078ec0ff */
[----:B------:R-:W-:Y:S02]  /*15ed0*/  PRMT R4, R0, 0x7632, R4 ;  /* 0x0000763200047816 */ /* 0x000fe40000000004 */
[----:B------:R-:W-:Y:S02]  /*15ee0*/  SHF.R.U32.HI R5, RZ, 0x8, R2 ;  /* 0x00000008ff057819 */ /* 0x000fe40000011602 */
[----:B------:R-:W-:Y:S02]  /*15ef0*/  LOP3.LUT R4, R4, 0xff, RZ, 0xc0, !PT ;  /* 0x000000ff04047812 */ /* 0x000fe400078ec0ff */
[----:B------:R-:W-:Y:S02]  /*15f00*/  FSEL R2, R136, RZ, P0 ;  /* 0x000000ff88027208 */ /* 0x000fe40000000000 */
[----:B------:R-:W-:Y:S02]  /*15f10*/  PRMT R11, R11, 0x5410, R15 ;  /* 0x000054100b0b7816 */ /* 0x000fe4000000000f */
[----:B-1----:R-:W-:Y:S02]  /*15f20*/  SHF.R.U32.HI R6, RZ, 0x18, R0 ;  /* 0x00000018ff067819 */ /* 0x002fe40000011600 */
[----:B------:R-:W-:Y:S02]  /*15f30*/  FSEL R0, R135, RZ, P1 ;  /* 0x000000ff87007208 */ /* 0x000fe40000800000 */
[----:B------:R-:W-:Y:S01]  /*15f40*/  PRMT R181, R4, 0x5410, R6 ;  /* 0x0000541004b57816 */ /* 0x000fe20000000006 */
[----:B------:R-:W-:Y:S01]  /*15f50*/  FADD.FTZ R4, -R2, R132 ;  /* 0x0000008402047221 */ /* 0x000fe20000010100 */
[----:B------:R-:W-:Y:S01]  /*15f60*/  FSEL R2, R134, RZ, P3 ;  /* 0x000000ff86027208 */ /* 0x000fe20001800000 */
[----:B------:R-:W-:Y:S01]  /*15f70*/  FADD.FTZ R0, -R0, R3 ;  /* 0x0000000300007221 */ /* 0x000fe20000010100 */
[----:B------:R-:W-:Y:S01]  /*15f80*/  FFMA.FTZ R3, R25, UR4, -R188 ;  /* 0x0000000419037c23 */ /* 0x000fe200080108bc */
[----:B------:R-:W-:Y:S02]  /*15f90*/  PRMT R180, R7, 0x5410, R5 ;  /* 0x0000541007b47816 */ /* 0x000fe40000000005 */
[----:B------:R-:W-:Y:S01]  /*15fa0*/  FMUL.FTZ R0, R0, UR4 ;  /* 0x0000000400007c20 */ /* 0x000fe20008410000 */
[----:B------:R1:W3:Y:S01]  /*15fb0*/  MUFU.EX2 R199, R3 ;  /* 0x0000000300c77308 */ /* 0x0002e20000000800 */
[----:B------:R-:W-:Y:S01]  /*15fc0*/  FADD.FTZ R2, -R2, R137 ;  /* 0x0000008902027221 */ /* 0x000fe20000010100 */
[--C-:B------:R-:W-:Y:S01]  /*15fd0*/  HSET2.LE.AND R5, R13, R141.reuse, PT ;  /* 0x0000008d0d057233 */ /* 0x100fe20003803000 */
[----:B------:R-:W-:Y:S01]  /*15fe0*/  FFMA.FTZ R137, R190, UR4, -R142 ;  /* 0x00000004be897c23 */ /* 0x000fe2000801088e */
[--C-:B------:R-:W-:Y:S01]  /*15ff0*/  HSET2.LE.AND R178, R8, R141.reuse, PT ;  /* 0x0000008d08b27233 */ /* 0x100fe20003803000 */
[----:B------:R-:W-:Y:S01]  /*16000*/  FMUL.FTZ R2, R2, UR4 ;  /* 0x0000000402027c20 */ /* 0x000fe20008410000 */
[----:B----4-:R-:W-:Y:S04]  /*16010*/  F2FP.F16.F32.PACK_AB R6, R211, R210 ;  /* 0x000000d2d306723e */ /* 0x010fe800000000ff */
[----:B------:R4:W4:Y:S01]  /*16020*/  MUFU.EX2 R132, R0 ;  /* 0x0000000000847308 */ /* 0x0009220000000800 */
[----:B------:R-:W-:Y:S02]  /*16030*/  LOP3.LUT R182, R182, R5, RZ, 0xc0, !PT ;  /* 0x00000005b6b67212 */ /* 0x000fe400078ec0ff */
[----:B------:R-:W-:Y:S02]  /*16040*/  LOP3.LUT R178, R6, R178, RZ, 0xc0, !PT ;  /* 0x000000b206b27212 */ /* 0x000fe400078ec0ff */
[--C-:B------:R-:W-:Y:S02]  /*16050*/  HSET2.LE.AND R6, R10, R141.reuse, PT ;  /* 0x0000008d0a067233 */ /* 0x100fe40003803000 */
[--C-:B------:R-:W-:Y:S03]  /*16060*/  HSET2.LE.AND R7, R9, R141.reuse, PT ;  /* 0x0000008d09077233 */ /* 0x100fe60003803000 */
[----:B------:R-:W-:Y:S01]  /*16070*/  MUFU.EX2 R239, R137 ;  /* 0x0000008900ef7308 */ /* 0x000fe20000000800 */
[----:B-1----:R-:W-:Y:S02]  /*16080*/  FSEL R3, R133, RZ, P2 ;  /* 0x000000ff85037208 */ /* 0x002fe40001000000 */
[----:B-----5:R-:W-:Y:S02]  /*16090*/  F2FP.F16.F32.PACK_AB R179, R207, R209 ;  /* 0x000000d1cfb3723e */ /* 0x020fe400000000ff */
[----:B--2---:R-:W-:Y:S02]  /*160a0*/  F2FP.F16.F32.PACK_AB R176, R202, R203 ;  /* 0x000000cbcab0723e */ /* 0x004fe400000000ff */
[----:B---3--:R-:W-:Y:S01]  /*160b0*/  F2FP.F16.F32.PACK_AB R177, R199, R201 ;  /* 0x000000c9c7b1723e */ /* 0x008fe200000000ff */
[----:B----4-:R-:W-:Y:S01]  /*160c0*/  FADD.FTZ R0, -R3, R138 ;  /* 0x0000008a03007221 */ /* 0x010fe20000010100 */
[----:B------:R-:W-:Y:S01]  /*160d0*/  LOP3.LUT R176, R176, R6, RZ, 0xc0, !PT ;  /* 0x00000006b0b07212 */ /* 0x000fe200078ec0ff */
[----:B------:R1:W2:Y:S01]  /*160e0*/  MUFU.EX2 R3, R2 ;  /* 0x0000000200037308 */ /* 0x0002a20000000800 */
[----:B------:R-:W-:Y:S01]  /*160f0*/  LOP3.LUT R177, R177, R7, RZ, 0xc0, !PT ;  /* 0x00000007b1b17212 */ /* 0x000fe200078ec0ff */
[----:B------:R-:W-:Y:S01]  /*16100*/  FMUL.FTZ R0, R0, UR4 ;  /* 0x0000000400007c20 */ /* 0x000fe20008410000 */
[----:B------:R-:W-:Y:S01]  /*16110*/  LOP3.LUT R183, R183, 0xff00ff, RZ, 0xc0, !PT ;  /* 0x00ff00ffb7b77812 */ /* 0x000fe200078ec0ff */
[C---:B------:R-:W-:Y:S01]  /*16120*/  FMUL.FTZ R12, R132.reuse, R152 ;  /* 0x00000098840c7220 */ /* 0x040fe20000410000 */
[--C-:B------:R-:W-:Y:S01]  /*16130*/  HSET2.LE.AND R180, R180, R141.reuse, PT ;  /* 0x0000008db4b47233 */ /* 0x100fe20003803000 */
[C---:B------:R-:W-:Y:S01]  /*16140*/  FMUL.FTZ R13, R132.reuse, R153 ;  /* 0x00000099840d7220 */ /* 0x040fe20000410000 */
[--C-:B------:R-:W-:Y:S01]  /*16150*/  HSET2.LE.AND R181, R181, R141.reuse, PT ;  /* 0x0000008db5b57233 */ /* 0x100fe20003803000 */
[C---:B------:R-:W-:Y:S01]  /*16160*/  FMUL.FTZ R24, R132.reuse, R164 ;  /* 0x000000a484187220 */ /* 0x040fe20000410000 */
[--C-:B------:R-:W-:Y:S01]  /*16170*/  HSET2.LE.AND R183, R183, R141.reuse, PT ;  /* 0x0000008db7b77233 */ /* 0x100fe20003803000 */
[C---:B------:R-:W-:Y:S01]  /*16180*/  FMUL.FTZ R25, R132.reuse, R165 ;  /* 0x000000a584197220 */ /* 0x040fe20000410000 */
[----:B------:R-:W-:Y:S01]  /*16190*/  F2FP.F16.F32.PACK_AB R8, R249, R250 ;  /* 0x000000faf908723e */ /* 0x000fe200000000ff */
[C---:B------:R-:W-:Y:S01]  /*161a0*/  FMUL.FTZ R29, R132.reuse, R169 ;  /* 0x000000a9841d7220 */ /* 0x040fe20000410000 */
[----:B------:R-:W-:Y:S01]  /*161b0*/  F2FP.F16.F32.PACK_AB R9, R247, R248 ;  /* 0x000000f8f709723e */ /* 0x000fe200000000ff */
[C---:B------:R-:W-:Y:S01]  /*161c0*/  FMUL.FTZ R40, R132.reuse, R40 ;  /* 0x0000002884287220 */ /* 0x040fe20000410000 */
[----:B------:R-:W-:Y:S01]  /*161d0*/  F2FP.F16.F32.PACK_AB R10, R241, R246 ;  /* 0x000000f6f10a723e */ /* 0x000fe200000000ff */
[----:B------:R-:W-:Y:S01]  /*161e0*/  FMUL.FTZ R41, R132, R41 ;  /* 0x0000002984297220 */ /* 0x000fe20000410000 */
[----:B-1----:R-:W-:Y:S01]  /*161f0*/  LOP3.LUT R2, R11, 0xff00ff, RZ, 0xc0, !PT ;  /* 0x00ff00ff0b027812 */ /* 0x002fe200078ec0ff */
[----:B--2---:R-:W-:Y:S01]  /*16200*/  FMUL.FTZ R16, R3, R156 ;  /* 0x0000009c03107220 */ /* 0x004fe20000410000 */
[----:B------:R-:W-:Y:S01]  /*16210*/  LOP3.LUT R183, R8, R183, RZ, 0xc0, !PT ;  /* 0x000000b708b77212 */ /* 0x000fe200078ec0ff */
[C---:B------:R-:W-:Y:S01]  /*16220*/  FMUL.FTZ R8, R132.reuse, R148 ;  /* 0x0000009484087220 */ /* 0x040fe20000410000 */
[----:B------:R-:W-:Y:S01]  /*16230*/  LOP3.LUT R180, R9, R180, RZ, 0xc0, !PT ;  /* 0x000000b409b47212 */ /* 0x000fe200078ec0ff */
[----:B------:R-:W-:Y:S01]  /*16240*/  FMUL.FTZ R9, R132, R149 ;  /* 0x0000009584097220 */ /* 0x000fe20000410000 */
[--C-:B------:R-:W-:Y:S01]  /*16250*/  HSET2.LE.AND R5, R2, R141.reuse, PT ;  /* 0x0000008d02057233 */ /* 0x100fe20003803000 */
[C---:B------:R-:W-:Y:S01]  /*16260*/  FMUL.FTZ R17, R3.reuse, R157 ;  /* 0x0000009d03117220 */ /* 0x040fe20000410000 */
[----:B------:R1:W2:Y:S01]  /*16270*/  MUFU.EX2 R2, R0 ;  /* 0x0000000000027308 */ /* 0x0002a20000000800 */
[----:B------:R-:W-:Y:S01]  /*16280*/  LOP3.LUT R181, R10, R181, RZ, 0xc0, !PT ;  /* 0x000000b50ab57212 */ /* 0x000fe200078ec0ff */
[----:B------:R-:W-:Y:S01]  /*16290*/  FMUL.FTZ R32, R3, R172 ;  /* 0x000000ac03207220 */ /* 0x000fe20000410000 */
[----:B------:R-:W-:Y:S01]  /*162a0*/  LOP3.LUT R179, R179, R5, RZ, 0xc0, !PT ;  /* 0x00000005b3b37212 */ /* 0x000fe200078ec0ff */
        /* <DEDUP_REMOVED lines=14> */
[C---:B------:R-:W-:Y:S01]  /*16390*/  FMUL.FTZ R4, R3.reuse, R144 ;  /* 0x0000009003047220 */ /* 0x040fe20000410000 */
[C---:B--2---:R-:W-:Y:S01]  /*163a0*/  FMUL.FTZ R6, R2.reuse, R146 ;  /* 0x0000009202067220 */ /* 0x044fe20000410000 */
[C---:B------:R-:W-:Y:S01]  /*163b0*/  FMUL.FTZ R7, R2.reuse, R147 ;  /* 0x0000009302077220 */ /* 0x040fe20000410000 */
[C---:B------:R-:W-:Y:S01]  /*163c0*/  FMUL.FTZ R19, R2.reuse, R159 ;  /* 0x0000009f02137220 */ /* 0x040fe20000410000 */
[----:B------:R-:W1:Y:S01]  /*163d0*/  LDSM.16.MT88.4 R144, [R185+0xa000] ;  /* 0x00a00000b990783b */ /* 0x000e620000004200 */
[----:B------:R-:W2:Y:S01]  /*163e0*/  MUFU.EX2 R0, R0 ;  /* 0x0000000000007308 */ /* 0x000ea20000000800 */
[C---:B------:R-:W-:Y:S01]  /*163f0*/  FMUL.FTZ R34, R2.reuse, R174 ;  /* 0x000000ae02227220 */ /* 0x040fe20000410000 */
[----:B------:R-:W-:Y:S01]  /*16400*/  FMUL.FTZ R35, R2, R175 ;  /* 0x000000af02237220 */ /* 0x000fe20000410000 */
[----:B------:R-:W-:Y:S01]  /*16410*/  LOP3.LUT R152, R240, UR20, R237, 0x96, !PT ;  /* 0x00000014f0987c12 */ /* 0x000fe2000f8e96ed */
[-C--:B------:R-:W-:Y:S03]  /*16420*/  HMMA.16816.F32 R4, R176, R20.reuse, R4 ;  /* 0x00000014b004723c */ /* 0x080fe60000001804 */
[----:B------:R-:W3:Y:S02]  /*16430*/  LDL.LU R240, [R1+0x14] ;  /* 0x0000140001f07983 */ /* 0x000ee40000300800 */
[C---:B------:R-:W-:Y:S01]  /*16440*/  FMUL.FTZ R18, R2.reuse, R158 ;  /* 0x0000009e02127220 */ /* 0x040fe20000410000 */
[C---:B------:R-:W-:Y:S01]  /*16450*/  FMUL.FTZ R38, R2.reuse, R38 ;  /* 0x0000002602267220 */ /* 0x040fe20000410000 */
[C---:B------:R-:W-:Y:S01]  /*16460*/  FMUL.FTZ R39, R2.reuse, R39 ;  /* 0x0000002702277220 */ /* 0x040fe20000410000 */
[C---:B------:R-:W-:Y:S01]  /*16470*/  FMUL.FTZ R50, R2.reuse, R50 ;  /* 0x0000003202327220 */ /* 0x040fe20000410000 */
[C---:B------:R-:W-:Y:S01]  /*16480*/  FMUL.FTZ R51, R2.reuse, R51 ;  /* 0x0000003302337220 */ /* 0x040fe20000410000 */
[C---:B------:R-:W-:Y:S01]  /*16490*/  FMUL.FTZ R54, R2.reuse, R54 ;  /* 0x0000003602367220 */ /* 0x040fe20000410000 */
[----:B------:R-:W-:Y:S01]  /*164a0*/  FMUL.FTZ R55, R2, R55 ;  /* 0x0000003702377220 */ /* 0x000fe20000410000 */
[----:B------:R-:W-:Y:S01]  /*164b0*/  FMUL.FTZ R60, R132, R60 ;  /* 0x0000003c843c7220 */ /* 0x000fe20000410000 */
[C---:B--2---:R-:W-:Y:S01]  /*164c0*/  FMUL.FTZ R10, R0.reuse, R150 ;  /* 0x00000096000a7220 */ /* 0x044fe20000410000 */
[C---:B------:R-:W-:Y:S01]  /*164d0*/  FMUL.FTZ R11, R0.reuse, R151 ;  /* 0x00000097000b7220 */ /* 0x040fe20000410000 */
[----:B------:R-:W-:Y:S01]  /*164e0*/  LDSM.16.MT88.4 R172, [R185+0xa800] ;  /* 0x00a80000b9ac783b */ /* 0x000fe20000004200 */
[C---:B------:R-:W-:Y:S01]  /*164f0*/  FMUL.FTZ R14, R0.reuse, R154 ;  /* 0x0000009a000e7220 */ /* 0x040fe20000410000 */
[C---:B------:R-:W-:Y:S01]  /*16500*/  FMUL.FTZ R15, R0.reuse, R155 ;  /* 0x0000009b000f7220 */ /* 0x040fe20000410000 */
[C---:B------:R-:W-:Y:S01]  /*16510*/  FMUL.FTZ R26, R0.reuse, R166 ;  /* 0x000000a6001a7220 */ /* 0x040fe20000410000 */
[C---:B------:R-:W-:Y:S01]  /*16520*/  FMUL.FTZ R27, R0.reuse, R167 ;  /* 0x000000a7001b7220 */ /* 0x040fe20000410000 */
[----:B------:R-:W-:Y:S01]  /*16530*/  FMUL.FTZ R30, R0, R170 ;  /* 0x000000aa001e7220 */ /* 0x000fe20000410000 */
[C---:B------:R-:W-:Y:S02]  /*16540*/  HMMA.16816.F32 R8, R180.reuse, R20, R8 ;  /* 0x00000014b408723c */ /* 0x040fe40000001808 */
[----:B------:R-:W2:Y:S02]  /*16550*/  LDL.LU R237, [R1+0x18] ;  /* 0x0000180001ed7983 */ /* 0x000ea40000300800 */
[C---:B------:R-:W-:Y:S01]  /*16560*/  FMUL.FTZ R20, R3.reuse, R160 ;  /* 0x000000a003147220 */ /* 0x040fe20000410000 */
[----:B------:R-:W-:Y:S01]  /*16570*/  IADD3 R160, PT, PT, R184, 0xa040, RZ ;  /* 0x0000a040b8a07810 */ /* 0x000fe20007ffe0ff */
[----:B------:R-:W-:Y:S02]  /*16580*/  @P1 VIADD R160, R28, 0xffffffc0 ;  /* 0xffffffc01ca01836 */ /* 0x000fe40000000000 */
[----:B------:R-:W-:Y:S01]  /*16590*/  FMUL.FTZ R21, R3, R161 ;  /* 0x000000a103157220 */ /* 0x000fe20000410000 */
[-C--:B------:R-:W-:Y:S02]  /*165a0*/  HMMA.16816.F32 R12, R180, R22.reuse, R12 ;  /* 0x00000016b40c723c */ /* 0x080fe4000000180c */
[----:B------:R-:W4:Y:S01]  /*165b0*/  LDSM.16.MT88.4 R148, [R160] ;  /* 0x00000000a094783b */ /* 0x000f220000004200 */
        /* <DEDUP_REMOVED lines=8> */
[C---:B------:R-:W-:Y:S01]  /*16640*/  FMUL.FTZ R46, R0.reuse, R46 ;  /* 0x0000002e002e7220 */ /* 0x040fe20000410000 */
[C---:B------:R-:W-:Y:S01]  /*16650*/  FMUL.FTZ R47, R0.reuse, R47 ;  /* 0x0000002f002f7220 */ /* 0x040fe20000410000 */
[C---:B------:R-:W-:Y:S01]  /*16660*/  FMUL.FTZ R58, R0.reuse, R58 ;  /* 0x0000003a003a7220 */ /* 0x040fe20000410000 */
[----:B------:R-:W-:Y:S01]  /*16670*/  FMUL.FTZ R59, R0, R59 ;  /* 0x0000003b003b7220 */ /* 0x000fe20000410000 */
[----:B------:R-:W-:Y:S01]  /*16680*/  FMUL.FTZ R61, R132, R61 ;  /* 0x0000003d843d7220 */ /* 0x000fe20000410000 */
[-C--:B-1----:R-:W-:Y:S03]  /*16690*/  HMMA.16816.F32 R20, R176, R144.reuse, R20 ;  /* 0x00000090b014723c */ /* 0x082fe60000001814 */
[C---:B------:R-:W-:Y:S01]  /*166a0*/  FMUL.FTZ R62, R0.reuse, R62 ;  /* 0x0000003e003e7220 */ /* 0x040fe20000410000 */
[----:B------:R-:W-:Y:S01]  /*166b0*/  FMUL.FTZ R63, R0, R63 ;  /* 0x0000003f003f7220 */ /* 0x000fe20000410000 */
        /* <DEDUP_REMOVED lines=10> */
[C---:B------:R-:W-:Y:S01]  /*16760*/  FMUL.FTZ R72, R132.reuse, R72 ;  /* 0x0000004884487220 */ /* 0x040fe20000410000 */
[----:B------:R-:W-:Y:S01]  /*16770*/  FMUL.FTZ R73, R132, R73 ;  /* 0x0000004984497220 */ /* 0x000fe20000410000 */
[C---:B------:R-:W-:Y:S01]  /*16780*/  FMUL.FTZ R74, R0.reuse, R74 ;  /* 0x0000004a004a7220 */ /* 0x040fe20000410000 */
[----:B------:R-:W-:Y:S01]  /*16790*/  FMUL.FTZ R75, R0, R75 ;  /* 0x0000004b004b7220 */ /* 0x000fe20000410000 */
[C---:B------:R-:W-:Y:S01]  /*167a0*/  HMMA.16816.F32 R32, R176.reuse, R146, R32 ;  /* 0x00000092b020723c */ /* 0x040fe20000001820 */
[----:B------:R-:W1:Y:S03]  /*167b0*/  LDSM.16.MT88.4 R144, [R168] ;  /* 0x00000000a890783b */ /* 0x000e660000004200 */
[C---:B------:R-:W-:Y:S01]  /*167c0*/  FMUL.FTZ R76, R132.reuse, R76 ;  /* 0x0000004c844c7220 */ /* 0x040fe20000410000 */
[----:B------:R-:W-:Y:S01]  /*167d0*/  FMUL.FTZ R77, R132, R77 ;  /* 0x0000004d844d7220 */ /* 0x000fe20000410000 */
[C---:B------:R-:W-:Y:S01]  /*167e0*/  FMUL.FTZ R78, R0.reuse, R78 ;  /* 0x0000004e004e7220 */ /* 0x040fe20000410000 */
[----:B------:R-:W-:Y:S01]  /*167f0*/  FMUL.FTZ R79, R0, R79 ;  /* 0x0000004f004f7220 */ /* 0x000fe20000410000 */
[-C--:B----4-:R-:W-:Y:S03]  /*16800*/  HMMA.16816.F32 R36, R176, R148.reuse, R36 ;  /* 0x00000094b024723c */ /* 0x090fe60000001824 */
[C---:B------:R-:W-:Y:S01]  /*16810*/  FMUL.FTZ R80, R3.reuse, R80 ;  /* 0x0000005003507220 */ /* 0x040fe20000410000 */
[C---:B------:R-:W-:Y:S01]  /*16820*/  FMUL.FTZ R81, R3.reuse, R81 ;  /* 0x0000005103517220 */ /* 0x040fe20000410000 */
[C---:B------:R-:W-:Y:S01]  /*16830*/  FMUL.FTZ R82, R2.reuse, R82 ;  /* 0x0000005202527220 */ /* 0x040fe20000410000 */
[----:B------:R-:W-:Y:S01]  /*16840*/  FMUL.FTZ R83, R2, R83 ;  /* 0x0000005302537220 */ /* 0x000fe20000410000 */
[----:B------:R-:W-:Y:S01]  /*16850*/  LOP3.LUT R138, R238, UR20, R235, 0x96, !PT ;  /* 0x00000014ee8a7c12 */ /* 0x000fe2000f8e96eb */
        /* <DEDUP_REMOVED lines=12> */
[----:B------:R-:W-:Y:S03]  /*16920*/  LDSM.16.MT88.4 R148, [R160+0x1000] ;  /* 0x00100000a094783b */ /* 0x000fe60000004200 */
[C---:B------:R-:W-:Y:S01]  /*16930*/  FMUL.FTZ R97, R3.reuse, R97 ;  /* 0x0000006103617220 */ /* 0x040fe20000410000 */
        /* <DEDUP_REMOVED lines=12> */
[----:B------:R-:W-:Y:S04]  /*16a00*/  IMAD.WIDE.U32 R152, R152, -0x2daee0ad, RZ ;  /* 0xd2511f5398987825 */ /* 0x000fe800078e00ff */
        /* <DEDUP_REMOVED lines=8> */
[----:B------:R-:W1:Y:S03]  /*16a90*/  LDSM.16.MT88.4 R144, [R184+0xb000] ;  /* 0x00b00000b890783b */ /* 0x000e660000004200 */
        /* <DEDUP_REMOVED lines=10> */
[----:B------:R-:W-:Y:S01]  /*16b40*/  PRMT R155, R152, 0x7772, RZ ;  /* 0x00007772989b7816 */ /* 0x000fe200000000ff */
        /* <DEDUP_REMOVED lines=8> */
[--C-:B------:R-:W-:Y:S01]  /*16bd0*/  FFMA.FTZ R137, R192, UR4, -R142.reuse ;  /* 0x00000004c0897c23 */ /* 0x100fe2000801088e */
[C---:B------:R-:W-:Y:S01]  /*16be0*/  FMUL.FTZ R112, R3.reuse, R112 ;  /* 0x0000007003707220 */ /* 0x040fe20000410000 */
[----:B------:R-:W-:Y:S01]  /*16bf0*/  FMUL.FTZ R113, R3, R113 ;  /* 0x0000007103717220 */ /* 0x000fe20000410000 */
[C---:B------:R-:W-:Y:S01]  /*16c00*/  FMUL.FTZ R114, R2.reuse, R114 ;  /* 0x0000007202727220 */ /* 0x040fe20000410000 */
[----:B------:R4:W-:Y:S01]  /*16c10*/  MUFU.EX2 R238, R137 ;  /* 0x0000008900ee7308 */ /* 0x0009e20000000800 */
[----:B------:R-:W-:Y:S01]  /*16c20*/  FMUL.FTZ R115, R2, R115 ;  /* 0x0000007302737220 */ /* 0x000fe20000410000 */
[-C--:B-1----:R-:W-:Y:S03]  /*16c30*/  HMMA.16816.F32 R68, R176, R144.reuse, R68 ;  /* 0x00000090b044723c */ /* 0x082fe60000001844 */
[--C-:B----4-:R-:W-:Y:S05]  /*16c40*/  FFMA.FTZ R137, R193, UR4, -R189.reuse ;  /* 0x00000004c1897c23 */ /* 0x110fea00080108bd */
[----:B------:R1:W-:Y:S01]  /*16c50*/  MUFU.EX2 R236, R137 ;  /* 0x0000008900ec7308 */ /* 0x0003e20000000800 */
[C---:B------:R-:W-:Y:S08]  /*16c60*/  HMMA.16816.F32 R72, R180.reuse, R144, R72 ;  /* 0x00000090b448723c */ /* 0x040ff00000001848 */
[-C--:B------:R-:W-:Y:S08]  /*16c70*/  HMMA.16816.F32 R76, R180, R146.reuse, R76 ;  /* 0x00000092b44c723c */ /* 0x080ff0000000184c */
[C---:B------:R-:W-:Y:S01]  /*16c80*/  HMMA.16816.F32 R80, R176.reuse, R146, R80 ;  /* 0x00000092b050723c */ /* 0x040fe20000001850 */
[----:B------:R-:W4:Y:S03]  /*16c90*/  LDSM.16.MT88.4 R144, [R185+0xb000] ;  /* 0x00b00000b990783b */ /* 0x000f260000004200 */
[--C-:B-1----:R-:W-:Y:S01]  /*16ca0*/  FFMA.FTZ R137, R195, UR4, -R189.reuse ;  /* 0x00000004c3897c23 */ /* 0x102fe200080108bd */
[----:B------:R-:W-:Y:S03]  /*16cb0*/  FFMA.FTZ R189, R140, UR4, -R189 ;  /* 0x000000048cbd7c23 */ /* 0x000fe600080108bd */
[----:B------:R1:W-:Y:S10]  /*16cc0*/  MUFU.EX2 R235, R137 ;  /* 0x0000008900eb7308 */ /* 0x0003f40000000800 */
[----:B------:R-:W-:Y:S01]  /*16cd0*/  MUFU.EX2 R189, R189 ;  /* 0x000000bd00bd7308 */ /* 0x000fe20000000800 */
[--C-:B-1----:R-:W-:Y:S01]  /*16ce0*/  FFMA.FTZ R137, R196, UR4, -R142.reuse ;  /* 0x00000004c4897c23 */ /* 0x102fe2000801088e */
[----:B------:R-:W-:Y:S08]  /*16cf0*/  FFMA.FTZ R142, R200, UR4, -R142 ;  /* 0x00000004c88e7c23 */ /* 0x000ff0000801088e */
[----:B------:R1:W-:Y:S10]  /*16d00*/  MUFU.EX2 R200, R139 ;  /* 0x0000008b00c87308 */ /* 0x0003f40000000800 */
[----:B------:R-:W-:Y:S01]  /*16d10*/  MUFU.EX2 R233, R142 ;  /* 0x0000008e00e97308 */ /* 0x000fe20000000800 */
[-C--:B----4-:R-:W-:Y:S09]  /*16d20*/  HMMA.16816.F32 R84, R176, R144.reuse, R84 ;  /* 0x00000090b054723c */ /* 0x090ff20000001854 */
[----:B------:R-:W-:Y:S01]  /*16d30*/  MUFU.EX2 R234, R137 ;  /* 0x0000008900ea7308 */ /* 0x000fe20000000800 */
[----:B-1----:R-:W-:Y:S01]  /*16d40*/  FFMA.FTZ R139, R191, UR4, -R143 ;  /* 0x00000004bf8b7c23 */ /* 0x002fe2000801088f */
[C---:B------:R-:W-:Y:S08]  /*16d50*/  HMMA.16816.F32 R88, R180.reuse, R144, R88 ;  /* 0x00000090b458723c */ /* 0x040ff00000001858 */
[----:B------:R1:W-:Y:S01]  /*16d60*/  MUFU.EX2 R196, R139 ;  /* 0x0000008b00c47308 */ /* 0x0003e20000000800 */
[----:B------:R-:W-:Y:S01]  /*16d70*/  IMAD.WIDE.U32 R144, R138, -0x2daee0ad, RZ ;  /* 0xd2511f538a907825 */ /* 0x000fe200078e00ff */
[-C--:B------:R-:W-:Y:S03]  /*16d80*/  HMMA.16816.F32 R92, R180, R146.reuse, R92 ;  /* 0x00000092b45c723c */ /* 0x080fe6000000185c */
[----:B------:R-:W-:Y:S01]  /*16d90*/  IMAD.MOV.U32 R154, RZ, RZ, R144 ;  /* 0x000000ffff9a7224 */ /* 0x000fe200078e0090 */
[----:B------:R-:W-:Y:S02]  /*16da0*/  LOP3.LUT R138, R242, UR14, R145, 0x96, !PT ;  /* 0x0000000ef28a7c12 */ /* 0x000fe4000f8e9691 */
[----:B------:R-:W4:Y:S01]  /*16db0*/  LDL.LU R242, [R1+0x1c] ;  /* 0x00001c0001f27983 */ /* 0x000f220000300800 */
[C---:B------:R-:W-:Y:S01]  /*16dc0*/  PRMT R158, R144.reuse, 0x7773, RZ ;  /* 0x00007773909e7816 */ /* 0x040fe200000000ff */
[C---:B------:R-:W-:Y:S02]  /*16dd0*/  HMMA.16816.F32 R96, R176.reuse, R146, R96 ;  /* 0x00000092b060723c */ /* 0x040fe40000001860 */
[----:B------:R-:W5:Y:S02]  /*16de0*/  LDL.LU R243, [R1+0x20] ;  /* 0x0000200001f37983 */ /* 0x000f640000300800 */
[----:B------:R-:W-:Y:S01]  /*16df0*/  PRMT R157, R144, 0x7772, RZ ;  /* 0x00007772909d7816 */ /* 0x000fe200000000ff */
[----:B-1----:R-:W-:Y:S01]  /*16e00*/  FFMA.FTZ R139, R194, UR4, -R143 ;  /* 0x00000004c28b7c23 */ /* 0x002fe2000801088f */
[----:B------:R-:W-:Y:S02]  /*16e10*/  PRMT R156, R144, 0x7771, RZ ;  /* 0x00007771909c7816 */ /* 0x000fe400000000ff */
[-C--:B------:R-:W-:Y:S01]  /*16e20*/  HMMA.16816.F32 R100, R176, R148.reuse, R100 ;  /* 0x00000094b064723c */ /* 0x080fe20000001864 */
[----:B------:R-:W1:Y:S01]  /*16e30*/  LDSM.16.MT88.4 R144, [R168+0x1000] ;  /* 0x00100000a890783b */ /* 0x000e620000004200 */
[----:B------:R3:W-:Y:S01]  /*16e40*/  MUFU.EX2 R195, R139 ;  /* 0x0000008b00c37308 */ /* 0x0007e20000000800 */
[----:B------:R-:W-:Y:S02]  /*16e50*/  LOP3.LUT R142, R154, 0xff, RZ, 0xc0, !PT ;  /* 0x000000ff9a8e7812 */ /* 0x000fe400078ec0ff */
[----:B------:R-:W-:Y:S02]  /*16e60*/  LOP3.LUT R137, R244, UR14, R153, 0x96, !PT ;  /* 0x0000000ef4897c12 */ /* 0x000fe4000f8e9699 */
[----:B------:R-:W-:Y:S01]  /*16e70*/  PRMT R154, R142, 0x5410, R156 ;  /* 0x000054108e9a7816 */ /* 0x000fe2000000009c */
[C---:B------:R-:W-:Y:S04]  /*16e80*/  HMMA.16816.F32 R104, R180.reuse, R148, R104 ;  /* 0x00000094b468723c */ /* 0x040fe80000001868 */
[----:B------:R-:W-:Y:S02]  /*16e90*/  PRMT R153, R157, 0x5410, R158 ;  /* 0x000054109d997816 */ /* 0x000fe4000000009e */
[----:B------:R-:W2:Y:S01]  /*16ea0*/  LDSM.16.MT88.4 R156, [R184+0xa800] ;  /* 0x00a80000b89c783b */ /* 0x000ea20000004200 */
[C---:B------:R-:W-:Y:S01]  /*16eb0*/  PRMT R148, R152.reuse, 0x7773, RZ ;  /* 0x0000777398947816 */ /* 0x040fe200000000ff */
[-C--:B------:R-:W-:Y:S03]  /*16ec0*/  HMMA.16816.F32 R108, R180, R150.reuse, R108 ;  /* 0x00000096b46c723c */ /* 0x080fe6000000186c */
[----:B------:R-:W-:Y:S01]  /*16ed0*/  MOV R149, R152 ;  /* 0x0000009800957202 */ /* 0x000fe20000000f00 */
[----:B---3--:R-:W-:Y:S01]  /*16ee0*/  FFMA.FTZ R139, R197, UR4, -R188 ;  /* 0x00000004c58b7c23 */ /* 0x008fe200080108bc */
[----:B------:R-:W-:Y:S02]  /*16ef0*/  PRMT R155, R155, 0x5410, R148 ;  /* 0x000054109b9b7816 */ /* 0x000fe40000000094 */
[----:B------:R-:W-:Y:S01]  /*16f00*/  PRMT R152, R152, 0x7771, RZ ;  /* 0x0000777198987816 */ /* 0x000fe200000000ff */
[C---:B------:R-:W-:Y:S01]  /*16f10*/  HMMA.16816.F32 R112, R176.reuse, R150, R112 ;  /* 0x00000096b070723c */ /* 0x040fe20000001870 */
[----:B------:R3:W-:Y:S03]  /*16f20*/  MUFU.EX2 R194, R139 ;  /* 0x0000008b00c27308 */ /* 0x0007e60000000800 */
[----:B------:R-:W-:Y:S01]  /*16f30*/  LOP3.LUT R151, R149, 0xff, RZ, 0xc0, !PT ;  /* 0x000000ff95977812 */ /* 0x000fe200078ec0ff */
[----:B------:R-:W-:Y:S01]  /*16f40*/  FFMA.FTZ R3, R3, R240, R203 ;  /* 0x000000f003037223 */ /* 0x000fe200000100cb */
[----:B------:R-:W-:Y:S02]  /*16f50*/  LOP3.LUT R150, R138, 0xff, RZ, 0xc0, !PT ;  /* 0x000000ff8a967812 */ /* 0x000fe400078ec0ff */
[----:B------:R-:W-:Y:S01]  /*16f60*/  SHF.R.U32.HI R149, RZ, 0x18, R138 ;  /* 0x00000018ff957819 */ /* 0x000fe2000001168a */
[----:B------:R-:W-:Y:S01]  /*16f70*/  FADD.FTZ R3, R202, R3 ;  /* 0x00000003ca037221 */ /* 0x000fe20000010000 */
[C---:B------:R-:W-:Y:S02]  /*16f80*/  LOP3.LUT R142, R138.reuse, 0xffff, RZ, 0xc0, !PT ;  /* 0x0000ffff8a8e7812 */ /* 0x040fe400078ec0ff */
[----:B------:R-:W-:Y:S01]  /*16f90*/  PRMT R148, R138, 0x7632, R148 ;  /* 0x000076328a947816 */ /* 0x000fe20000000094 */
[----:B------:R-:W-:Y:S01]  /*16fa0*/  FFMA.FTZ R138, R198, UR4, -R188 ;  /* 0x00000004c68a7c23 */ /* 0x000fe200080108bc */
[----:B------:R-:W-:Y:S01]  /*16fb0*/  PRMT R151, R151, 0x5410, R152 ;  /* 0x0000541097977816 */ /* 0x000fe20000000098 */
[----:B------:R-:W-:Y:S01]  /*16fc0*/  FADD.FTZ R3, R210, R3 ;  /* 0x00000003d2037221 */ /* 0x000fe20000010000 */
[----:B------:R-:W-:Y:S01]  /*16fd0*/  SHF.R.U32.HI R142, RZ, 0x8, R142 ;  /* 0x00000008ff8e7819 */ /* 0x000fe2000001168e */
[-C--:B-1----:R-:W-:Y:S01]  /*16fe0*/  HMMA.16816.F32 R116, R176, R144.reuse, R116 ;  /* 0x00000090b074723c */ /* 0x082fe20000001874 */
[----:B------:R1:W1:Y:S02]  /*16ff0*/  MUFU.EX2 R193, R138 ;  /* 0x0000008a00c17308 */ /* 0x0002640000000800 */
[----:B------:R-:W-:Y:S01]  /*17000*/  PRMT R152, R150, 0x5410, R142 ;  /* 0x0000541096987816 */ /* 0x000fe2000000008e */
[----:B------:R-:W-:Y:S01]  /*17010*/  FADD.FTZ R3, R211, R3 ;  /* 0x00000003d3037221 */ /* 0x000fe20000010000 */
[----:B------:R-:W-:Y:S01]  /*17020*/  LOP3.LUT R150, R155, 0xff00ff, RZ, 0xc0, !PT ;  /* 0x00ff00ff9b967812 */ /* 0x000fe200078ec0ff */
[----:B--2---:R-:W-:Y:S01]  /*17030*/  FFMA.FTZ R2, R2, R237, R201 ;  /* 0x000000ed02027223 */ /* 0x004fe200000100c9 */
[----:B------:R-:W-:Y:S01]  /*17040*/  SHF.R.U32.HI R142, RZ, 0x18, R137 ;  /* 0x00000018ff8e7819 */ /* 0x000fe20000011689 */
[C---:B------:R-:W-:Y:S04]  /*17050*/  HMMA.16816.F32 R120, R180.reuse, R144, R120 ;  /* 0x00000090b478723c */ /* 0x040fe80000001878 */
[----:B------:R-:W-:Y:S01]  /*17060*/  LOP3.LUT R144, R137, 0xff, RZ, 0xc0, !PT ;  /* 0x000000ff89907812 */ /* 0x000fe200078ec0ff */
[----:B------:R-:W-:Y:S01]  /*17070*/  FADD.FTZ R2, R199, R2 ;  /* 0x00000002c7027221 */ /* 0x000fe20000010000 */
[----:B---3--:R-:W-:Y:S02]  /*17080*/  PRMT R139, R137, 0x7632, R139 ;  /* 0x00007632898b7816 */ /* 0x008fe4000000008b */
[-C--:B------:R-:W-:Y:S01]  /*17090*/  HMMA.16816.F32 R124, R180, R146.reuse, R124 ;  /* 0x00000092b47c723c */ /* 0x080fe2000000187c */
[----:B------:R-:W-:Y:S02]  /*170a0*/  LDSM.16.MT88.4 R180, [R185+0xb800] ;  /* 0x00b80000b9b4783b */ /* 0x000fe40000004200 */
[--C-:B-1----:R-:W-:Y:S01]  /*170b0*/  FFMA.FTZ R138, R204, UR4, -R143.reuse ;  /* 0x00000004cc8a7c23 */ /* 0x102fe2000801088f */
[----:B------:R-:W-:Y:S01]  /*170c0*/  FFMA.FTZ R143, R205, UR4, -R143 ;  /* 0x00000004cd8f7c23 */ /* 0x000fe2000801088f */
[----:B------:R-:W-:Y:S02]  /*170d0*/  LOP3.LUT R148, R148, 0xff, RZ, 0xc0, !PT ;  /* 0x000000ff94947812 */ /* 0x000fe400078ec0ff */
[----:B------:R1:W-:Y:S01]  /*170e0*/  MUFU.EX2 R192, R138 ;  /* 0x0000008a00c07308 */ /* 0x0003e20000000800 */
[----:B------:R-:W-:Y:S04]  /*170f0*/  HMMA.16816.F32 R128, R176, R146, R128 ;  /* 0x00000092b080723c */ /* 0x000fe80000001880 */
[----:B------:R-:W-:Y:S02]  /*17100*/  LOP3.LUT R139, R139, 0xff, RZ, 0xc0, !PT ;  /* 0x000000ff8b8b7812 */ /* 0x000fe400078ec0ff */
[----:B------:R-:W-:Y:S03]  /*17110*/  PRMT R148, R148, 0x5410, R149 ;  /* 0x0000541094947816 */ /* 0x000fe60000000095 */
[----:B------:R2:W3:Y:S01]  /*17120*/  MUFU.EX2 R191, R143 ;  /* 0x0000008f00bf7308 */ /* 0x0004e20000000800 */
[----:B------:R-:W-:Y:S02]  /*17130*/  PRMT R145, R139, 0x5410, R142 ;  /* 0x000054108b917816 */ /* 0x000fe4000000008e */
[--C-:B------:R-:W-:Y:S02]  /*17140*/  HSET2.LE.AND R142, R154, R141.reuse, PT ;  /* 0x0000008d9a8e7233 */ /* 0x100fe40003803000 */
[--C-:B------:R-:W-:Y:S02]  /*17150*/  HSET2.LE.AND R149, R151, R141.reuse, PT ;  /* 0x0000008d97957233 */ /* 0x100fe40003803000 */
[--C-:B------:R-:W-:Y:S02]  /*17160*/  HSET2.LE.AND R150, R150, R141.reuse, PT ;  /* 0x0000008d96967233 */ /* 0x100fe40003803000 */
[----:B-1----:R-:W-:Y:S01]  /*17170*/  LOP3.LUT R138, R137, 0xffff, RZ, 0xc0, !PT ;  /* 0x0000ffff898a7812 */ /* 0x002fe200078ec0ff */
[--C-:B------:R-:W-:Y:S01]  /*17180*/  FFMA.FTZ R137, R206, UR4, -R188.reuse ;  /* 0x00000004ce897c23 */ /* 0x100fe200080108bc */
[----:B------:R-:W-:Y:S01]  /*17190*/  FFMA.FTZ R188, R208, UR4, -R188 ;  /* 0x00000004d0bc7c23 */ /* 0x000fe200080108bc */
[--C-:B------:R-:W-:Y:S02]  /*171a0*/  HSET2.LE.AND R139, R152, R141.reuse, PT ;  /* 0x0000008d988b7233 */ /* 0x100fe40003803000 */
[----:B------:R1:W-:Y:S01]  /*171b0*/  MUFU.EX2 R190, R137 ;  /* 0x0000008900be7308 */ /* 0x0003e20000000800 */
[----:B------:R-:W-:Y:S02]  /*171c0*/  SHF.R.U32.HI R138, RZ, 0x8, R138 ;  /* 0x00000008ff8a7819 */ /* 0x000fe4000001168a */
[----:B--2---:R-:W-:Y:S02]  /*171d0*/  LOP3.LUT R143, R153, 0xff00ff, RZ, 0xc0, !PT ;  /* 0x00ff00ff998f7812 */ /* 0x004fe400078ec0ff */
[----:B------:R-:W-:Y:S02]  /*171e0*/  PRMT R138, R144, 0x5410, R138 ;  /* 0x00005410908a7816 */ /* 0x000fe4000000008a */
[--C-:B------:R-:W-:Y:S03]  /*171f0*/  HSET2.LE.AND R144, R148, R141.reuse, PT ;  /* 0x0000008d94907233 */ /* 0x100fe60003803000 */
[----:B------:R-:W2:Y:S01]  /*17200*/  MUFU.EX2 R188, R188 ;  /* 0x000000bc00bc7308 */ /* 0x000ea20000000800 */
[--C-:B------:R-:W-:Y:S02]  /*17210*/  HSET2.LE.AND R145, R145, R141.reuse, PT ;  /* 0x0000008d91917233 */ /* 0x100fe40003803000 */
[--C-:B------:R-:W-:Y:S02]  /*17220*/  HSET2.LE.AND R148, R138, R141.reuse, PT ;  /* 0x0000008d8a947233 */ /* 0x100fe40003803000 */
[----:B------:R-:W-:Y:S02]  /*17230*/  HSET2.LE.AND R143, R143, R141, PT ;  /* 0x0000008d8f8f7233 */ /* 0x000fe40003803000 */
[----:B------:R-:W-:Y:S02]  /*17240*/  F2FP.F16.F32.PACK_AB R138, R193, R194 ;  /* 0x000000c2c18a723e */ /* 0x000fe400000000ff */
[----:B-1----:R-:W-:Y:S02]  /*17250*/  F2FP.F16.F32.PACK_AB R137, R195, R196 ;  /* 0x000000c4c389723e */ /* 0x002fe400000000ff */
[----:B---3--:R-:W-:Y:S02]  /*17260*/  F2FP.F16.F32.PACK_AB R140, R191, R192 ;  /* 0x000000c0bf8c723e */ /* 0x008fe400000000ff */
[----:B------:R-:W-:Y:S02]  /*17270*/  LOP3.LUT R142, R137, R142, RZ, 0xc0, !PT ;  /* 0x0000008e898e7212 */ /* 0x000fe400078ec0ff */
[----:B------:R-:W-:Y:S01]  /*17280*/  LOP3.LUT R143, R138, R143, RZ, 0xc0, !PT ;  /* 0x0000008f8a8f7212 */ /* 0x000fe200078ec0ff */
[----:B------:R-:W-:Y:S01]  /*17290*/  IMAD.MOV.U32 R138, RZ, RZ, R133 ;  /* 0x000000ffff8a7224 */ /* 0x000fe200078e0085 */
[----:B--2---:R-:W-:Y:S02]  /*172a0*/  F2FP.F16.F32.PACK_AB R141, R188, R190 ;  /* 0x000000bebc8d723e */ /* 0x004fe400000000ff */
[----:B------:R-:W-:Y:S02]  /*172b0*/  LOP3.LUT R140, R140, R139, RZ, 0xc0, !PT ;  /* 0x0000008b8c8c7212 */ /* 0x000fe400078ec0ff */
[----:B------:R-:W-:Y:S02]  /*172c0*/  LOP3.LUT R141, R141, R144, RZ, 0xc0, !PT ;  /* 0x000000908d8d7212 */ /* 0x000fe400078ec0ff */
[----:B------:R-:W-:Y:S02]  /*172d0*/  F2FP.F16.F32.PACK_AB R177, R235, R236 ;  /* 0x000000ecebb1723e */ /* 0x000fe400000000ff */
        /* <DEDUP_REMOVED lines=9> */
[----:B------:R-:W-:Y:S05]  /*17370*/  MOV R137, R134 ;  /* 0x0000008600897202 */ /* 0x000fea0000000f00 */
        /* <DEDUP_REMOVED lines=15> */
[C---:B------:R-:W-:Y:S04]  /*17470*/  HMMA.16816.F32 R48, R140.reuse, R6, R48 ;  /* 0x000000068c30723c */ /* 0x040fe80000001830 */
[----:B------:R-:W-:Y:S04]  /*17480*/  FADD.FTZ R6, R192, R3 ;  /* 0x00000003c0067221 */ /* 0x000fe80000010000 */
[-C--:B--2---:R-:W-:Y:S03]  /*17490*/  HMMA.16816.F32 R52, R140, R8.reuse, R52 ;  /* 0x000000088c34723c */ /* 0x084fe60000001834 */
[----:B------:R-:W-:Y:S05]  /*174a0*/  FADD.FTZ R6, R191, R6 ;  /* 0x00000006bf067221 */ /* 0x000fea0000010000 */
[C---:B------:R-:W-:Y:S08]  /*174b0*/  HMMA.16816.F32 R56, R176.reuse, R8, R56 ;  /* 0x00000008b038723c */ /* 0x040ff00000001838 */
[-C--:B------:R-:W-:Y:S08]  /*174c0*/  HMMA.16816.F32 R60, R176, R10.reuse, R60 ;  /* 0x0000000ab03c723c */ /* 0x080ff0000000183c */
[C---:B------:R-:W-:Y:S08]  /*174d0*/  HMMA.16816.F32 R64, R140.reuse, R10, R64 ;  /* 0x0000000a8c40723c */ /* 0x040ff00000001840 */
[-C--:B---3--:R-:W-:Y:S03]  /*174e0*/  HMMA.16816.F32 R68, R140, R12.reuse, R68 ;  /* 0x0000000c8c44723c */ /* 0x088fe60000001844 */
[----:B----4-:R-:W-:Y:S04]  /*174f0*/  FFMA.FTZ R132, R132, R242, R248 ;  /* 0x000000f284847223 */ /* 0x010fe800000100f8 */
[----:B------:R-:W-:Y:S01]  /*17500*/  FADD.FTZ R4, R247, R132 ;  /* 0x00000084f7047221 */ /* 0x000fe20000010000 */
[C---:B------:R-:W-:Y:S04]  /*17510*/  HMMA.16816.F32 R72, R176.reuse, R12, R72 ;  /* 0x0000000cb048723c */ /* 0x040fe80000001848 */
[----:B------:R-:W-:Y:S01]  /*17520*/  FADD.FTZ R4, R252, R4 ;  /* 0x00000004fc047221 */ /* 0x000fe20000010000 */
[----:B-----5:R-:W-:Y:S01]  /*17530*/  FFMA.FTZ R0, R0, R243, R246 ;  /* 0x000000f300007223 */ /* 0x020fe200000100f6 */
[----:B------:R-:W-:Y:S02]  /*17540*/  IMAD.MOV.U32 R132, RZ, RZ, R136 ;  /* 0x000000ffff847224 */ /* 0x000fe400078e0088 */
        /* <DEDUP_REMOVED lines=12> */
[----:B------:R-:W-:Y:S01]  /*17610*/  FADD.FTZ R5, R188, R3 ;  /* 0x00000003bc057221 */ /* 0x000fe20000010000 */
[----:B------:R-:W-:Y:S01]  /*17620*/  FADD.FTZ R0, R249, R0 ;  /* 0x00000000f9007221 */ /* 0x000fe20000010000 */
[----:B------:R-:W-:Y:S01]  /*17630*/  FADD.FTZ R4, R233, R4 ;  /* 0x00000004e9047221 */ /* 0x000fe20000010000 */
[C---:B------:R-:W-:Y:S04]  /*17640*/  HMMA.16816.F32 R88, R176.reuse, R180, R88 ;  /* 0x000000b4b058723c */ /* 0x040fe80000001858 */
[----:B------:R-:W-:Y:S01]  /*17650*/  STL [R1+0x1c], R4 ;  /* 0x00001c0401007387 */ /* 0x000fe20000100800 */
[----:B------:R-:W-:Y:S01]  /*17660*/  FADD.FTZ R2, R195, R2 ;  /* 0x00000002c3027221 */ /* 0x000fe20000010000 */
[----:B------:R-:W-:Y:S02]  /*17670*/  FADD.FTZ R0, R236, R0 ;  /* 0x00000000ec007221 */ /* 0x000fe40000010000 */
[-C--:B------:R-:W-:Y:S03]  /*17680*/  HMMA.16816.F32 R92, R176, R182.reuse, R92 ;  /* 0x000000b6b05c723c */ /* 0x080fe6000000185c */
[----:B------:R-:W-:Y:S04]  /*17690*/  FADD.FTZ R0, R235, R0 ;  /* 0x00000000eb007221 */ /* 0x000fe80000010000 */
[----:B------:R-:W-:Y:S01]  /*176a0*/  FADD.FTZ R3, R200, R0 ;  /* 0x00000000c8037221 */ /* 0x000fe20000010000 */
[C---:B------:R-:W-:Y:S04]  /*176b0*/  HMMA.16816.F32 R96, R140.reuse, R182, R96 ;  /* 0x000000b68c60723c */ /* 0x040fe80000001860 */
[----:B------:R-:W-:Y:S01]  /*176c0*/  FADD.FTZ R3, R189, R3 ;  /* 0x00000003bd037221 */ /* 0x000fe20000010000 */
[----:B------:R-:W-:Y:S03]  /*176d0*/  FADD.FTZ R0, R194, R5 ;  /* 0x00000005c2007221 */ /* 0x000fe60000010000 */
[-C--:B------:R-:W-:Y:S01]  /*176e0*/  HMMA.16816.F32 R100, R140, R16.reuse, R100 ;  /* 0x000000108c64723c */ /* 0x080fe20000001864 */
[----:B------:R1:W-:Y:S02]  /*176f0*/  STL [R1+0x20], R3 ;  /* 0x0000200301007387 */ /* 0x0003e40000100800 */
[----:B------:R-:W-:Y:S02]  /*17700*/  FADD.FTZ R0, R193, R0 ;  /* 0x00000000c1007221 */ /* 0x000fe40000010000 */
[----:B------:R2:W-:Y:S03]  /*17710*/  STL [R1+0x14], R2 ;  /* 0x0000140201007387 */ /* 0x0005e60000100800 */
[C---:B------:R-:W-:Y:S01]  /*17720*/  HMMA.16816.F32 R104, R176.reuse, R16, R104 ;  /* 0x00000010b068723c */ /* 0x040fe20000001868 */
[----:B------:R2:W-:Y:S07]  /*17730*/  STL [R1+0x18], R0 ;  /* 0x0000180001007387 */ /* 0x0005ee0000100800 */
[-C--:B------:R-:W-:Y:S08]  /*17740*/  HMMA.16816.F32 R108, R176, R18.reuse, R108 ;  /* 0x00000012b06c723c */ /* 0x080ff0000000186c */
[C---:B------:R-:W-:Y:S04]  /*17750*/  HMMA.16816.F32 R112, R140.reuse, R18, R112 ;  /* 0x000000128c70723c */ /* 0x040fe80000001870 */
[----:B-1----:R-:W-:Y:S04]  /*17760*/  MOV R3, R135 ;  /* 0x0000008700037202 */ /* 0x002fe80000000f00 */
[-C--:B------:R-:W-:Y:S08]  /*17770*/  HMMA.16816.F32 R116, R140, R20.reuse, R116 ;  /* 0x000000148c74723c */ /* 0x080ff00000001874 */
[C---:B------:R-:W-:Y:S08]  /*17780*/  HMMA.16816.F32 R120, R176.reuse, R20, R120 ;  /* 0x00000014b078723c */ /* 0x040ff00000001878 */
[-C--:B------:R-:W-:Y:S08]  /*17790*/  HMMA.16816.F32 R124, R176, R22.reuse, R124 ;  /* 0x00000016b07c723c */ /* 0x080ff0000000187c */
[----:B------:R-:W-:Y:S01]  /*177a0*/  HMMA.16816.F32 R128, R140, R22, R128 ;  /* 0x000000168c80723c */ /* 0x000fe20000001880 */
[----:B------:R-:W-:Y:S08]  /*177b0*/  @!UPT UIADD3 URZ, UPT, UPT, URZ, URZ, URZ ;  /* 0x000000fffffff290 */ /* 0x000ff0000fffe0ff */
[----:B--2---:R-:W-:Y:S11]  /*177c0*/  BRA.U UP0, `(.L_x_2297) ;  /* 0xffffffcd00107547 */ /* 0x004ff6000b83ffff */
.L_x_2296:
[----:B------:R-:W2:Y:S01]  /*177d0*/  LDL.LU R5, [R1+0x14] ;  /* 0x0000140001057983 */ /* 0x000ea20000300800 */
[----:B------:R-:W1:Y:S03]  /*177e0*/  LDCU UR4, c[0x0][0x4fc] ;  /* 0x00009f80ff0477ac */ /* 0x000e660008000800 */
[----:B------:R-:W3:Y:S01]  /*177f0*/  LDL.LU R2, [R1+0x18] ;  /* 0x0000180001027983 */ /* 0x000ee20000300800 */
[----:B------:R-:W-:Y:S01]  /*17800*/  UISETP.NE.AND UP3, UPT, UR19, -0x1, UPT ;  /* 0xffffffff1300788c */ /* 0x000fe2000bf65270 */
[----:B------:R-:W4:Y:S02]  /*17810*/  LDCU.U8 UR10, c[0x0][0x549] ;  /* 0x0000a920ff0a77ac */ /* 0x000f240008000000 */
[----:B------:R-:W5:Y:S01]  /*17820*/  LDL.LU R11, [R1+0x1c] ;  /* 0x00001c00010b7983 */ /* 0x000f620000300800 */
[----:B------:R-:W1:Y:S03]  /*17830*/  LDCU.U8 UR11, c[0x0][0x548] ;  /* 0x0000a900ff0b77ac */ /* 0x000e660008000000 */
[----:B------:R-:W5:Y:S04]  /*17840*/  LDL.LU R7, [R1+0x20] ;  /* 0x0000200001077983 */ /* 0x000f680000300800 */
[----:B------:R-:W5:Y:S01]  /*17850*/  LDL.LU R10, [R1+0x24] ;  /* 0x00002400010a7983 */ /* 0x000f620000300800 */
[----:B------:R-:W1:Y:S03]  /*17860*/  @UP3 LDCU.64 UR6, c[0x0][0x408] ;  /* 0x00008100ff0637ac */ /* 0x000e660008000a00 */
[----:B------:R-:W5:Y:S01]  /*17870*/  LDL.LU R9, [R1+0x28] ;  /* 0x0000280001097983 */ /* 0x000f620000300800 */
[----:B------:R-:W5:Y:S03]  /*17880*/  @!UP3 LDCU.64 UR8, c[0x0][0x400] ;  /* 0x00008000ff08b7ac */ /* 0x000f660008000a00 */
[----:B------:R-:W5:Y:S01]  /*17890*/  LDL.LU R8, [R1+0x34] ;  /* 0x0000340001087983 */ /* 0x000f620000300800 */
[----:B----4-:R-:W-:Y:S01]  /*178a0*/  UISETP.NE.AND UP1, UPT, UR10, URZ, UPT ;  /* 0x000000ff0a00728c */ /* 0x010fe2000bf25270 */
[----:B------:R-:W4:Y:S01]  /*178b0*/  LDCU UR10, c[0x0][0x434] ;  /* 0x00008680ff0a77ac */ /* 0x000f220008000800 */
[----:B------:R-:W-:-:S02]  /*178c0*/  UISETP.NE.AND UP2, UPT, UR19, -0x1, UPT ;  /* 0xffffffff1300788c */ /* 0x000fc4000bf45270 */
[----:B-1----:R-:W-:Y:S02]  /*178d0*/  UISETP.NE.AND UP0, UPT, UR11, URZ, !UP1 ;  /* 0x000000ff0b00728c */ /* 0x002fe4000cf05270 */
[----:B------:R-:W-:-:S05]  /*178e0*/  @UP3 UIMAD.WIDE.U32 UR16, UR19, UR6, URZ ;  /* 0x00000006131032a5 */ /* 0x000fca000f8e00ff */
[----:B------:R-:W4:Y:S01]  /*178f0*/  @UP1 LDCU UR6, c[0x0][0x430] ;  /* 0x00008600ff0617ac */ /* 0x000f220008000800 */
[----:B------:R-:W1:Y:S01]  /*17900*/  @UP1 LDCU UR14, c[0x0][0x430] ;  /* 0x00008600ff0e17ac */ /* 0x000e620008000800 */
[----:B--2---:R-:W2:Y:S04]  /*17910*/  SHFL.BFLY PT, R0, R5, 0x2, 0x1f ;  /* 0x0c401f0005007f89 */ /* 0x004ea800000e0000 */
[----:B---3--:R-:W3:Y:S04]  /*17920*/  SHFL.BFLY PT, R4, R2, 0x2, 0x1f ;  /* 0x0c401f0002047f89 */ /* 0x008ee800000e0000 */
[----:B-----5:R-:W5:Y:S01]  /*17930*/  SHFL.BFLY PT, R3, R11, 0x2, 0x1f ;  /* 0x0c401f000b037f89 */ /* 0x020f6200000e0000 */
[----:B--2---:R-:W-:Y:S01]  /*17940*/  FADD.FTZ R0, R0, R5 ;  /* 0x0000000500007221 */ /* 0x004fe20000010000 */
[----:B------:R-:W-:Y:S01]  /*17950*/  MOV R177, R8 ;  /* 0x0000000800b17202 */ /* 0x000fe20000000f00 */
[----:B---3--:R-:W-:-:S03]  /*17960*/  FADD.FTZ R4, R4, R2 ;  /* 0x0000000204047221 */ /* 0x008fc60000010000 */
[----:B------:R-:W2:Y:S01]  /*17970*/  SHFL.BFLY PT, R5, R0, 0x1, 0x1f ;  /* 0x0c201f0000057f89 */ /* 0x000ea200000e0000 */
[----:B-----5:R-:W-:-:S03]  /*17980*/  FADD.FTZ R3, R3, R11 ;  /* 0x0000000b03037221 */ /* 0x020fc60000010000 */
[----:B------:R-:W3:Y:S04]  /*17990*/  SHFL.BFLY PT, R2, R7, 0x2, 0x1f ;  /* 0x0c401f0007027f89 */ /* 0x000ee800000e0000 */
[----:B------:R-:W5:Y:S04]  /*179a0*/  SHFL.BFLY PT, R6, R4, 0x1, 0x1f ;  /* 0x0c201f0004067f89 */ /* 0x000f6800000e0000 */
[----:B------:R-:W4:Y:S01]  /*179b0*/  SHFL.BFLY PT, R132, R3, 0x1, 0x1f ;  /* 0x0c201f0003847f89 */ /* 0x000f2200000e0000 */
[----:B--2---:R-:W-:Y:S01]  /*179c0*/  FADD.FTZ R138, R0, R5 ;  /* 0x00000005008a7221 */ /* 0x004fe20000010000 */
[----:B---3--:R-:W-:-:S03]  /*179d0*/  FADD.FTZ R2, R2, R7 ;  /* 0x0000000702027221 */ /* 0x008fc60000010000 */
[----:B------:R-:W2:Y:S01]  /*179e0*/  MUFU.RCP R5, R138 ;  /* 0x0000008a00057308 */ /* 0x000ea20000001000 */
[----:B------:R-:W-:Y:S01]  /*179f0*/  FSETP.NE.FTZ.AND P4, PT, R138, RZ, PT ;  /* 0x000000ff8a00720b */ /* 0x000fe20003f95000 */
[----:B-----5:R-:W-:Y:S01]  /*17a00*/  FADD.FTZ R137, R4, R6 ;  /* 0x0000000604897221 */ /* 0x020fe20000010000 */
[----:B------:R-:W3:Y:S01]  /*17a10*/  SHFL.BFLY PT, R139, R2, 0x1, 0x1f ;  /* 0x0c201f00028b7f89 */ /* 0x000ee200000e0000 */
[----:B------:R-:W-:Y:S01]  /*17a20*/  SHF.L.U32 R6, R222, 0x4, RZ ;  /* 0x00000004de067819 */ /* 0x000fe200000006ff */
[----:B----4-:R-:W-:-:S03]  /*17a30*/  FADD.FTZ R132, R3, R132 ;  /* 0x0000008403847221 */ /* 0x010fc60000010000 */
[----:B------:R-:W4:Y:S01]  /*17a40*/  MUFU.RCP R0, R137 ;  /* 0x0000008900007308 */ /* 0x000f220000001000 */
[----:B------:R-:W-:Y:S02]  /*17a50*/  FSETP.NE.FTZ.AND P3, PT, R137, RZ, PT ;  /* 0x000000ff8900720b */ /* 0x000fe40003f75000 */
[----:B------:R-:W-:Y:S02]  /*17a60*/  SHF.L.U32 R7, R222, 0x5, RZ ;  /* 0x00000005de077819 */ /* 0x000fe400000006ff */
[----:B------:R-:W-:Y:S02]  /*17a70*/  FSETP.NE.FTZ.AND P2, PT, R132, RZ, PT ;  /* 0x000000ff8400720b */ /* 0x000fe40003f55000 */
[----:B------:R-:W-:Y:S01]  /*17a80*/  LOP3.LUT R6, R6, 0x1c0, RZ, 0xc0, !PT ;  /* 0x000001c006067812 */ /* 0x000fe200078ec0ff */
[----:B------:R-:W5:Y:S01]  /*17a90*/  MUFU.RCP R27, R132 ;  /* 0x00000084001b7308 */ /* 0x000f620000001000 */
[----:B--2---:R-:W-:Y:S02]  /*17aa0*/  FSEL R5, R5, 1, P4 ;  /* 0x3f80000005057808 */ /* 0x004fe40002000000 */
[----:B------:R-:W-:-:S02]  /*17ab0*/  LOP3.LUT R7, R10, 0x7c00, R7, 0xf8, !PT ;  /* 0x00007c000a077812 */ /* 0x000fc400078ef807 */
[----:B------:R-:W-:Y:S02]  /*17ac0*/  LOP3.LUT R6, R6, 0x38, R9, 0xf8, !PT ;  /* 0x0000003806067812 */ /* 0x000fe400078ef809 */
[----:B----4-:R-:W-:Y:S01]  /*17ad0*/  FSEL R4, R0, 1, P3 ;  /* 0x3f80000000047808 */ /* 0x010fe20001800000 */
[----:B------:R-:W-:Y:S01]  /*17ae0*/  FMUL.FTZ R0, R5, UR4 ;  /* 0x0000000405007c20 */ /* 0x000fe20008410000 */
[----:B------:R-:W-:Y:S01]  /*17af0*/  LOP3.LUT R176, R7, R6, RZ, 0xfc, !PT ;  /* 0x0000000607b07212 */ /* 0x000fe200078efcff */
[----:B---3--:R-:W-:Y:S02]  /*17b00*/  FADD.FTZ R139, R2, R139 ;  /* 0x0000008b028b7221 */ /* 0x008fe40000010000 */
[----:B------:R-:W-:Y:S01]  /*17b10*/  FMUL.FTZ R2, R4, UR4 ;  /* 0x0000000404027c20 */ /* 0x000fe20008410000 */
[----:B------:R-:W-:Y:S01]  /*17b20*/  FMUL.FTZ R144, R0, R144 ;  /* 0x0000009000907220 */ /* 0x000fe20000410000 */
[----:B------:R-:W2:Y:S01]  /*17b30*/  MUFU.RCP R29, R139 ;  /* 0x0000008b001d7308 */ /* 0x000ea20000001000 */
[----:B------:R-:W-:Y:S01]  /*17b40*/  FSETP.NE.FTZ.AND P0, PT, R139, RZ, PT ;  /* 0x000000ff8b00720b */ /* 0x000fe20003f15000 */
[C---:B------:R-:W-:Y:S01]  /*17b50*/  FMUL.FTZ R31, R2.reuse, R66 ;  /* 0x00000042021f7220 */ /* 0x040fe20000410000 */
[----:B-----5:R-:W-:Y:S01]  /*17b60*/  FSEL R27, R27, 1, P2 ;  /* 0x3f8000001b1b7808 */ /* 0x020fe20001000000 */
[----:B------:R-:W-:Y:S01]  /*17b70*/  FMUL.FTZ R67, R2, R67 ;  /* 0x0000004302437220 */ /* 0x000fe20000410000 */
[C---:B------:R-:W-:Y:S01]  /*17b80*/  FMUL.FTZ R4, R0.reuse, R145 ;  /* 0x0000009100047220 */ /* 0x040fe20000410000 */
[C---:B------:R-:W-:Y:S01]  /*17b90*/  FMUL.FTZ R156, R0.reuse, R156 ;  /* 0x0000009c009c7220 */ /* 0x040fe20000410000 */
[C---:B------:R-:W-:Y:S01]  /*17ba0*/  FMUL.FTZ R157, R0.reuse, R157 ;  /* 0x0000009d009d7220 */ /* 0x040fe20000410000 */
        /* <DEDUP_REMOVED lines=27> */
[C---:B------:R-:W-:Y:S01]  /*17d60*/  FMUL.FTZ R84, R0.reuse, R84 ;  /* 0x0000005400547220 */ /* 0x040fe20000410000 */
[----:B------:R-:W-:Y:S01]  /*17d70*/  MOV R67, 0x10 ;  /* 0x0000001000437802 */ /* 0x000fe20000000f00 */
[C---:B------:R-:W-:Y:S01]  /*17d80*/  FMUL.FTZ R85, R0.reuse, R85 ;  /* 0x0000005500557220 */ /* 0x040fe20000410000 */
[C---:B------:R-:W-:Y:S01]  /*17d90*/  FMUL.FTZ R96, R0.reuse, R96 ;  /* 0x0000006000607220 */ /* 0x040fe20000410000 */
[C---:B------:R-:W-:Y:S01]  /*17da0*/  FMUL.FTZ R97, R0.reuse, R97 ;  /* 0x0000006100617220 */ /* 0x040fe20000410000 */
[----:B------:R-:W-:Y:S01]  /*17db0*/  SEL R67, R67, 0xfffffff0, !P1 ;  /* 0xfffffff043437807 */ /* 0x000fe20004800000 */
[----:B------:R-:W-:Y:S01]  /*17dc0*/  FMUL.FTZ R100, R0, R100 ;  /* 0x0000006400647220 */ /* 0x000fe20000410000 */
[----:B------:R-:W-:Y:S01]  /*17dd0*/  LOP3.LUT P1, RZ, R222, 0x8, RZ, 0xc0, !PT ;  /* 0x00000008deff7812 */ /* 0x000fe2000782c0ff */
[C---:B------:R-:W-:Y:S01]  /*17de0*/  FMUL.FTZ R101, R0.reuse, R101 ;  /* 0x0000006500657220 */ /* 0x040fe20000410000 */
[C---:B------:R-:W-:Y:S01]  /*17df0*/  FMUL.FTZ R112, R0.reuse, R112 ;  /* 0x0000007000707220 */ /* 0x040fe20000410000 */
[----:B------:R-:W-:Y:S01]  /*17e00*/  FMUL.FTZ R113, R0, R113 ;  /* 0x0000007100717220 */ /* 0x000fe20000410000 */
[----:B------:R-:W-:Y:S01]  /*17e10*/  SEL R220, R220, 0xffffffe0, !P1 ;  /* 0xffffffe0dcdc7807 */ /* 0x000fe20004800000 */
[C---:B------:R-:W-:Y:S01]  /*17e20*/  FMUL.FTZ R116, R0.reuse, R116 ;  /* 0x0000007400747220 */ /* 0x040fe20000410000 */
[C---:B------:R-:W-:Y:S01]  /*17e30*/  FMUL.FTZ R117, R0.reuse, R117 ;  /* 0x0000007500757220 */ /* 0x040fe20000410000 */
[C---:B------:R-:W-:Y:S01]  /*17e40*/  FMUL.FTZ R128, R0.reuse, R128 ;  /* 0x0000008000807220 */ /* 0x040fe20000410000 */
[----:B------:R-:W-:Y:S01]  /*17e50*/  FMUL.FTZ R129, R0, R129 ;  /* 0x0000008100817220 */ /* 0x000fe20000410000 */
[C---:B------:R-:W-:Y:S01]  /*17e60*/  FMUL.FTZ R146, R2.reuse, R146 ;  /* 0x0000009202927220 */ /* 0x040fe20000410000 */
[----:B------:R-:W-:Y:S01]  /*17e70*/  FMUL.FTZ R3, R2, R147 ;  /* 0x0000009302037220 */ /* 0x000fe20000410000 */
[C---:B------:R-:W-:Y:S01]  /*17e80*/  FMUL.FTZ R5, R27.reuse, R57 ;  /* 0x000000391b057220 */ /* 0x040fe20000410000 */
[----:B------:R-:W-:Y:S01]  /*17e90*/  LOP3.LUT P1, RZ, R222, 0x10, RZ, 0xc0, !PT ;  /* 0x00000010deff7812 */ /* 0x000fe2000782c0ff */
[C---:B------:R-:W-:Y:S01]  /*17ea0*/  FMUL.FTZ R158, R2.reuse, R158 ;  /* 0x0000009e029e7220 */ /* 0x040fe20000410000 */
[----:B------:R-:W-:Y:S01]  /*17eb0*/  FMUL.FTZ R0, R2, R159 ;  /* 0x0000009f02007220 */ /* 0x000fe20000410000 */
[----:B------:R-:W-:Y:S01]  /*17ec0*/  F2FP.F16.F32.PACK_AB R56, R56, R6 ;  /* 0x000000063838723e */ /* 0x000fe200000000ff */
[C---:B------:R-:W-:Y:S01]  /*17ed0*/  FMUL.FTZ R57, R27.reuse, R61 ;  /* 0x0000003d1b397220 */ /* 0x040fe20000410000 */
[----:B------:R-:W-:Y:S01]  /*17ee0*/  LEA R6, R176, UR5, 0x1 ;  /* 0x00000005b0067c11 */ /* 0x000fe2000f8e08ff */
[C---:B------:R-:W-:Y:S01]  /*17ef0*/  FMUL.FTZ R148, R27.reuse, R148 ;  /* 0x000000941b947220 */ /* 0x040fe20000410000 */
[----:B------:R-:W-:Y:S01]  /*17f00*/  F2FP.F16.F32.PACK_AB R4, R4, R144 ;  /* 0x000000900404723e */ /* 0x000fe200000000ff */
[----:B------:R-:W-:Y:S01]  /*17f10*/  FMUL.FTZ R9, R27, R149 ;  /* 0x000000951b097220 */ /* 0x000fe20000410000 */
[C---:B------:R-:W-:Y:S01]  /*17f20*/  FMUL.FTZ R150, R29.reuse, R150 ;  /* 0x000000961d967220 */ /* 0x040fe20000410000 */
[----:B------:R-:W-:Y:S01]  /*17f30*/  FMUL.FTZ R8, R29, R151 ;  /* 0x000000971d087220 */ /* 0x000fe20000410000 */
[----:B------:R-:W-:Y:S01]  /*17f40*/  F2FP.F16.F32.PACK_AB R3, R3, R146 ;  /* 0x000000920303723e */ /* 0x000fe200000000ff */
[----:B------:R-:W2:Y:S01]  /*17f50*/  S2UR UR4, SR_CTAID.Y ;  /* 0x00000000000479c3 */ /* 0x000ea20000002600 */
[----:B------:R-:W-:Y:S01]  /*17f60*/  F2FP.F16.F32.PACK_AB R61, R5, R28 ;  /* 0x0000001c053d723e */ /* 0x000fe200000000ff */
[C---:B------:R-:W-:Y:S01]  /*17f70*/  FMUL.FTZ R152, R27.reuse, R152 ;  /* 0x000000981b987220 */ /* 0x040fe20000410000 */
[----:B------:R-:W-:Y:S01]  /*17f80*/  FMUL.FTZ R7, R27, R153 ;  /* 0x000000991b077220 */ /* 0x000fe20000410000 */
[C---:B------:R-:W-:Y:S01]  /*17f90*/  FMUL.FTZ R154, R29.reuse, R154 ;  /* 0x0000009a1d9a7220 */ /* 0x040fe20000410000 */
[----:B------:R-:W-:Y:S01]  /*17fa0*/  FMUL.FTZ R10, R29, R155 ;  /* 0x0000009b1d0a7220 */ /* 0x000fe20000410000 */
        /* <DEDUP_REMOVED lines=28> */
[----:B------:R3:W-:Y:S01]  /*18170*/  STS [R6], R4 ;  /* 0x0000000406007388 */ /* 0x0007e20000000800 */
[C---:B------:R-:W-:Y:S01]  /*18180*/  FMUL.FTZ R164, R27.reuse, R164 ;  /* 0x000000a41ba47220 */ /* 0x040fe20000410000 */
[----:B------:R-:W-:Y:S01]  /*18190*/  FMUL.FTZ R14, R27, R165 ;  /* 0x000000a51b0e7220 */ /* 0x000fe20000410000 */
[C---:B------:R-:W-:Y:S01]  /*181a0*/  FMUL.FTZ R166, R29.reuse, R166 ;  /* 0x000000a61da67220 */ /* 0x040fe20000410000 */
[----:B------:R-:W-:Y:S01]  /*181b0*/  FMUL.FTZ R13, R29, R167 ;  /* 0x000000a71d0d7220 */ /* 0x000fe20000410000 */
[----:B------:R-:W-:Y:S01]  /*181c0*/  F2FP.F16.F32.PACK_AB R2, R157, R156 ;  /* 0x0000009c9d02723e */ /* 0x000fe200000000ff */
[C---:B------:R-:W-:Y:S01]  /*181d0*/  FMUL.FTZ R168, R27.reuse, R168 ;  /* 0x000000a81ba87220 */ /* 0x040fe20000410000 */
[----:B------:R-:W-:Y:S01]  /*181e0*/  FMUL.FTZ R23, R27, R169 ;  /* 0x000000a91b177220 */ /* 0x000fe20000410000 */
[C---:B------:R-:W-:Y:S01]  /*181f0*/  FMUL.FTZ R170, R29.reuse, R170 ;  /* 0x000000aa1daa7220 */ /* 0x040fe20000410000 */
[----:B------:R-:W-:Y:S01]  /*18200*/  FMUL.FTZ R22, R29, R171 ;  /* 0x000000ab1d167220 */ /* 0x000fe20000410000 */
[----:B------:R-:W-:Y:S01]  /*18210*/  F2FP.F16.F32.PACK_AB R9, R9, R148 ;  /* 0x000000940909723e */ /* 0x000fe200000000ff */
[----:B------:R4:W-:Y:S01]  /*18220*/  STS [R6+0x400], R3 ;  /* 0x0004000306007388 */ /* 0x0009e20000000800 */
[----:B------:R-:W-:Y:S01]  /*18230*/  F2FP.F16.F32.PACK_AB R8, R8, R150 ;  /* 0x000000960808723e */ /* 0x000fe200000000ff */
        /* <DEDUP_REMOVED lines=12> */
[----:B---3--:R-:W-:Y:S01]  /*18300*/  IADD3 R4, PT, PT, R6, R220, RZ ;  /* 0x000000dc06047210 */ /* 0x008fe20007ffe0ff */
[----:B------:R-:W-:Y:S01]  /*18310*/  FMUL.FTZ R46, R29, R46 ;  /* 0x0000002e1d2e7220 */ /* 0x000fe20000410000 */
        /* <DEDUP_REMOVED lines=9> */
[----:B------:R-:W-:Y:S01]  /*183b0*/  FMUL.FTZ R53, R27, R73 ;  /* 0x000000491b357220 */ /* 0x000fe20000410000 */
[----:B----4-:R-:W-:Y:S01]  /*183c0*/  IADD3 R3, PT, PT, R67, R4, RZ ;  /* 0x0000000443037210 */ /* 0x010fe20007ffe0ff */
[----:B------:R3:W-:Y:S01]  /*183d0*/  STS [R6+0x2400], R8 ;  /* 0x0024000806007388 */ /* 0x0007e20000000800 */
[----:B------:R-:W-:Y:S01]  /*183e0*/  F2FP.F16.F32.PACK_AB R21, R21, R18 ;  /* 0x000000121515723e */ /* 0x000fe200000000ff */
[C---:B------:R-:W-:Y:S01]  /*183f0*/  FMUL.FTZ R74, R29.reuse, R74 ;  /* 0x0000004a1d4a7220 */ /* 0x040fe20000410000 */
[C---:B-----5:R-:W-:Y:S01]  /*18400*/  IADD3 R0, PT, PT, R6.reuse, 0x40, RZ ;  /* 0x0000004006007810 */ /* 0x060fe20007ffe0ff */
[----:B------:R4:W-:Y:S01]  /*18410*/  STS [R5+0x2000], R7 ;  /* 0x0020000705007388 */ /* 0x0009e20000000800 */
[----:B------:R-:W-:Y:S01]  /*18420*/  @P1 IADD3 R0, PT, PT, R6, -0x40, RZ ;  /* 0xffffffc006001810 */ /* 0x000fe20007ffe0ff */
[----:B------:R-:W-:Y:S01]  /*18430*/  FMUL.FTZ R52, R29, R75 ;  /* 0x0000004b1d347220 */ /* 0x000fe20000410000 */
[----:B------:R-:W-:Y:S01]  /*18440*/  F2FP.F16.F32.PACK_AB R20, R20, R38 ;  /* 0x000000261414723e */ /* 0x000fe200000000ff */
[----:B------:R5:W-:Y:S01]  /*18450*/  STS [R5+0x2400], R10 ;  /* 0x0024000a05007388 */ /* 0x000be20000000800 */
        /* <DEDUP_REMOVED lines=16> */
[----:B---3--:R-:W-:Y:S01]  /*18560*/  IADD3 R8, PT, PT, R220, R0, RZ ;  /* 0x00000000dc087210 */ /* 0x008fe20007ffe0ff */
[----:B------:R-:W-:Y:S01]  /*18570*/  FMUL.FTZ R88, R27, R88 ;  /* 0x000000581b587220 */ /* 0x000fe20000410000 */
[----:B------:R-:W-:Y:S01]  /*18580*/  F2FP.F16.F32.PACK_AB R59, R143, R145 ;  /* 0x000000918f3b723e */ /* 0x000fe200000000ff */
[----:B------:R-:W-:Y:S01]  /*18590*/  STS [R4+0x2000], R14 ;  /* 0x0020000e04007388 */ /* 0x000fe20000000800 */
[----:B----4-:R-:W-:Y:S01]  /*185a0*/  IADD3 R7, PT, PT, R67, R0, RZ ;  /* 0x0000000043077210 */ /* 0x010fe20007ffe0ff */
[----:B------:R-:W-:Y:S01]  /*185b0*/  FMUL.FTZ R45, R27, R89 ;  /* 0x000000591b2d7220 */ /* 0x000fe20000410000 */
[----:B------:R-:W-:Y:S01]  /*185c0*/  IADD3 R2, PT, PT, R67, R8, RZ ;  /* 0x0000000843027210 */ /* 0x000fe20007ffe0ff */
        /* <DEDUP_REMOVED lines=30> */
[----:B--2---:R-:W-:Y:S01]  /*187b0*/  @!UP3 UIMAD.WIDE.U32 UR12, UR4, UR8, URZ ;  /* 0x00000008040cb2a5 */ /* 0x004fe2000f8e00ff */
[----:B------:R-:W-:Y:S01]  /*187c0*/  F2FP.F16.F32.PACK_AB R42, R99, R98 ;  /* 0x00000062632a723e */ /* 0x000fe200000000ff */
[----:B------:R-:W-:Y:S01]  /*187d0*/  STS [R0+0x2400], R25 ;  /* 0x0024001900007388 */ /* 0x000fe20000000800 */
[C---:B------:R-:W-:Y:S01]  /*187e0*/  FMUL.FTZ R108, R27.reuse, R108 ;  /* 0x0000006c1b6c7220 */ /* 0x040fe20000410000 */
        /* <DEDUP_REMOVED lines=24> */
[----:B------:R-:W2:Y:S01]  /*18970*/  LDCU UR13, c[0x0][0x434] ;  /* 0x00008680ff0d77ac */ /* 0x000ea20008000800 */
[----:B------:R-:W-:Y:S01]  /*18980*/  F2FP.F16.F32.PACK_AB R33, R33, R108 ;  /* 0x0000006c2121723e */ /* 0x000fe200000000ff */
[----:B------:R-:W-:Y:S01]  /*18990*/  STS [R8+0x2000], R61 ;  /* 0x0020003d08007388 */ /* 0x000fe20000000800 */
[----:B------:R-:W-:Y:S01]  /*189a0*/  F2FP.F16.F32.PACK_AB R32, R32, R110 ;  /* 0x0000006e2020723e */ /* 0x000fe200000000ff */
[----:B--2---:R-:W-:Y:S01]  /*189b0*/  @UP1 UIMAD UR13, UR6, UR10, URZ ;  /* 0x0000000a060d12a4 */ /* 0x004fe2000f8e02ff */
[----:B------:R-:W-:Y:S01]  /*189c0*/  F2FP.F16.F32.PACK_AB R31, R117, R116 ;  /* 0x00000074751f723e */ /* 0x000fe200000000ff */
[----:B------:R-:W-:Y:S01]  /*189d0*/  STS [R8+0x2400], R60 ;  /* 0x0024003c08007388 */ /* 0x000fe20000000800 */
[----:B------:R-:W-:Y:S01]  /*189e0*/  F2FP.F16.F32.PACK_AB R30, R119, R118 ;  /* 0x00000076771e723e */ /* 0x000fe200000000ff */
[----:B------:R-:W2:Y:S01]  /*189f0*/  S2UR UR8, SR_CTAID.X ;  /* 0x00000000000879c3 */ /* 0x000ea20000002500 */
[----:B------:R-:W-:Y:S01]  /*18a00*/  F2FP.F16.F32.PACK_AB R28, R129, R128 ;  /* 0x00000080811c723e */ /* 0x000fe200000000ff */
[----:B------:R-:W-:Y:S01]  /*18a10*/  STS [R2+0x2000], R57 ;  /* 0x0020003902007388 */ /* 0x000fe20000000800 */
[----:B------:R-:W-:Y:S01]  /*18a20*/  F2FP.F16.F32.PACK_AB R26, R131, R130 ;  /* 0x00000082831a723e */ /* 0x000fe200000000ff */
[----:B------:R3:W4:Y:S01]  /*18a30*/  @P4 MUFU.LG2 R9, R138 ;  /* 0x0000008a00094308 */ /* 0x0007220000000c00 */
[----:B------:R-:W-:Y:S01]  /*18a40*/  F2FP.F16.F32.PACK_AB R66, R66, R120 ;  /* 0x000000784242723e */ /* 0x000fe200000000ff */
[----:B------:R-:W-:Y:S01]  /*18a50*/  STS [R2+0x2400], R56 ;  /* 0x0024003802007388 */ /* 0x000fe20000000800 */
[----:B------:R-:W-:Y:S01]  /*18a60*/  F2FP.F16.F32.PACK_AB R65, R65, R122 ;  /* 0x0000007a4141723e */ /* 0x000fe200000000ff */
[----:B-----5:R-:W1:Y:S01]  /*18a70*/  @P4 LDC R10, c[0x0][0x458] ;  /* 0x00011600ff0a4b82 */ /* 0x020e620000000800 */
[----:B------:R-:W-:Y:S01]  /*18a80*/  FMUL.FTZ R124, R27, R124 ;  /* 0x0000007c1b7c7220 */ /* 0x000fe20000410000 */
[----:B------:R-:W-:Y:S01]  /*18a90*/  STS [R6+0x4000], R55 ;  /* 0x0040003706007388 */ /* 0x000fe20000000800 */
[----:B------:R-:W-:Y:S01]  /*18aa0*/  FMUL.FTZ R126, R29, R126 ;  /* 0x0000007e1d7e7220 */ /* 0x000fe20000410000 */
[----:B------:R-:W-:-:S02]  /*18ab0*/  @UP3 UIMAD UR9, UR19, UR7, UR17 ;  /* 0x00000007130932a4 */ /* 0x000fc4000f8e0211 */
[----:B------:R-:W-:Y:S01]  /*18ac0*/  STS [R6+0x4400], R54 ;  /* 0x0044003606007388 */ /* 0x000fe20000000800 */
[----:B------:R-:W-:Y:S01]  /*18ad0*/  @!UP2 UIMAD UR19, UR4, UR10, URZ ;  /* 0x0000000a0413a2a4 */ /* 0x000fe2000f8e02ff */
[----:B------:R-:W1:Y:S01]  /*18ae0*/  S2UR UR6, SR_CTAID.Z ;  /* 0x00000000000679c3 */ /* 0x000e620000002700 */
[----:B------:R-:W-:Y:S01]  /*18af0*/  @UP1 UMOV UR7, 0x1 ;  /* 0x0000000100071882 */ /* 0x000fe20000000000 */
[----:B------:R-:W-:Y:S01]  /*18b00*/  STS [R5+0x4000], R51 ;  /* 0x0040003305007388 */ /* 0x000fe20000000800 */
[----:B------:R-:W-:Y:S01]  /*18b10*/  @UP3 UMOV UR12, UR16 ;  /* 0x00000010000c3c82 */ /* 0x000fe20008000000 */
[----:B------:R-:W-:Y:S02]  /*18b20*/  USHF.R.S32.HI UR15, URZ, 0x1f, UR19 ;  /* 0x0000001fff0f7899 */ /* 0x000fe40008011413 */
        /* <DEDUP_REMOVED lines=19> */
[----:B-----5:R-:W-:-:S03]  /*18c60*/  FMUL.FTZ R3, R27, R125 ;  /* 0x0000007d1b037220 */ /* 0x020fc60000410000 */
[----:B------:R1:W-:Y:S02]  /*18c70*/  STS [R7+0x6000], R33 ;  /* 0x0060002107007388 */ /* 0x0003e40000000800 */
[----:B------:R-:W-:Y:S02]  /*18c80*/  F2FP.F16.F32.PACK_AB R3, R3, R124 ;  /* 0x0000007c0303723e */ /* 0x000fe400000000ff */
        /* <DEDUP_REMOVED lines=9> */
[----:B------:R-:W-:Y:S01]  /*18d20*/  LOP3.LUT R4, R0, 0x1e00, R177, 0xf8, !PT ;  /* 0x00001e0000047812 */ /* 0x000fe200078ef8b1 */
[----:B------:R-:W-:-:S05]  /*18d30*/  FMUL.FTZ R0, R29, R127 ;  /* 0x0000007f1d007220 */ /* 0x000fca0000410000 */
[----:B------:R-:W-:Y:S01]  /*18d40*/  F2FP.F16.F32.PACK_AB R0, R0, R126 ;  /* 0x0000007e0000723e */ /* 0x000fe200000000ff */
[----:B--2-4-:R-:W-:Y:S06]  /*18d50*/  BRA.U UP1, `(.L_x_2300) ;  /* 0x0000000101207547 */ /* 0x014fec000b800000 */
[----:B------:R-:W-:Y:S01]  /*18d60*/  UISETP.NE.AND UP1, UPT, UR11, URZ, UPT ;  /* 0x000000ff0b00728c */ /* 0x000fe2000bf25270 */
[----:B------:R-:W2:Y:S10]  /*18d70*/  LDCU UR11, c[0x0][0x3e0] ;  /* 0x00007c00ff0b77ac */ /* 0x000eb40008000800 */
[----:B------:R-:W2:Y:S01]  /*18d80*/  @UP1 LDCU UR7, c[0x0][0x454] ;  /* 0x00008a80ff0717ac */ /* 0x000ea20008000800 */
[----:B-1----:R-:W-:Y:S01]  /*18d90*/  @UP1 UMOV UR14, 0x1 ;  /* 0x00000001000e1882 */ /* 0x002fe20000000000 */
[----:B------:R-:W4:Y:S01]  /*18da0*/  @UP1 LDCU UR13, c[0x0][0x454] ;  /* 0x00008a80ff0d17ac */ /* 0x000f220008000800 */
[----:B------:R-:W-:Y:S01]  /*18db0*/  @!UP1 UMOV UR14, 0x1 ;  /* 0x00000001000e9882 */ /* 0x000fe20000000000 */
[----:B--2---:R-:W-:-:S02]  /*18dc0*/  @UP1 UIMAD UR7, UR7, UR11, URZ ;  /* 0x0000000b070712a4 */ /* 0x004fc4000f8e02ff */
[----:B----4-:R-:W-:-:S12]  /*18dd0*/  @!UP1 UIMAD UR7, UR10, UR11, URZ ;  /* 0x0000000b0a0792a4 */ /* 0x010fd8000f8e02ff */
.L_x_2300:
[----:B------:R2:W-:Y:S01]  /*18de0*/  STS [R2+0x6000], R3 ;  /* 0x0060000302007388 */ /* 0x0005e20000000800 */
[----:B------:R-:W-:Y:S01]  /*18df0*/  LEA R18, R4, UR5, 0x1 ;  /* 0x0000000504127c11 */ /* 0x000fe2000f8e08ff */
[----:B-1----:R-:W1:Y:S01]  /*18e00*/  @P3 LDC R7, c[0x0][0x458] ;  /* 0x00011600ff073b82 */ /* 0x002e620000000800 */
[----:B---3--:R-:W2:Y:S01]  /*18e10*/  @P3 MUFU.LG2 R8, R137 ;  /* 0x0000008900083308 */ /* 0x008ea20000000c00 */
        /* <DEDUP_REMOVED lines=10> */
[----:B------:R-:W4:Y:S01]  /*18ec0*/  @P2 LDC R6, c[0x0][0x458] ;  /* 0x00011600ff062b82 */ /* 0x000f220000000800 */
[----:B------:R-:W5:Y:S01]  /*18ed0*/  @P0 MUFU.LG2 R4, R139 ;  /* 0x0000008b00040308 */ /* 0x000f620000000c00 */
[----:B------:R-:W-:Y:S01]  /*18ee0*/  USEL UR15, UR15, URZ, UP0 ;  /* 0x000000ff0f0f7287 */ /* 0x000fe20008000000 */
[----:B------:R-:W-:Y:S01]  /*18ef0*/  BSSY.RECONVERGENT B0, `(.L_x_2301) ;  /* 0x000003a000007945 */ /* 0x000fe20003800200 */
[----:B------:R-:W-:Y:S01]  /*18f00*/  USHF.R.S32.HI UR5, URZ, 0x1f, UR13 ;  /* 0x0000001fff057899 */ /* 0x000fe2000801140d */
[----:B------:R-:W-:Y:S01]  /*18f10*/  MOV R15, 0x7f800000 ;  /* 0x7f800000000f7802 */ /* 0x000fe20000000f00 */
[----:B------:R-:W-:Y:S01]  /*18f20*/  USHF.R.S32.HI UR4, URZ, 0x1f, UR7 ;  /* 0x0000001fff047899 */ /* 0x000fe20008011407 */
[----:B------:R-:W-:Y:S01]  /*18f30*/  MOV R14, 0x7f800000 ;  /* 0x7f800000000e7802 */ /* 0x000fe20000000f00 */
[----:B------:R-:W4:Y:S01]  /*18f40*/  @P0 LDC R5, c[0x0][0x458] ;  /* 0x00011600ff050b82 */ /* 0x000f220000000800 */
[----:B------:R-:W-:Y:S01]  /*18f50*/  UIADD3 UR19, UP1, UP0, UR7, UR19, UR13 ;  /* 0x0000001307137290 */ /* 0x000fe2000f83e00d */
[----:B------:R-:W-:Y:S01]  /*18f60*/  SHF.R.U32.HI R19, RZ, 0x3, R222 ;  /* 0x00000003ff137819 */ /* 0x000fe200000116de */
[----:B--2---:R-:W-:-:S02]  /*18f70*/  @P3 FMUL.FTZ R3, R8, 0.69314718246459960938 ;  /* 0x3f31721808033820 */ /* 0x004fc40000410000 */
[----:B------:R-:W-:Y:S01]  /*18f80*/  UIADD3.X UR4, UPT, UPT, UR4, UR15, UR5, UP1, UP0 ;  /* 0x0000000f04047290 */ /* 0x000fe20008fe0405 */
[----:B---3--:R-:W2:Y:S01]  /*18f90*/  @P2 MUFU.LG2 R2, R132 ;  /* 0x0000008400022308 */ /* 0x008ea20000000c00 */
[----:B------:R-:W-:Y:S01]  /*18fa0*/  @P4 FMUL.FTZ R0, R9, 0.69314718246459960938 ;  /* 0x3f31721809004820 */ /* 0x000fe20000410000 */
[----:B-1----:R-:W-:Y:S01]  /*18fb0*/  @P3 FFMA.FTZ R16, R133, R7, R3 ;  /* 0x0000000785103223 */ /* 0x002fe20000010003 */
[----:B------:R1:W3:Y:S02]  /*18fc0*/  LDS.128 R24, [R18+0x3800] ;  /* 0x0038000012187984 */ /* 0x0002e40000000c00 */
[----:B------:R-:W-:Y:S01]  /*18fd0*/  @P4 FFMA.FTZ R17, R134, R10, R0 ;  /* 0x0000000a86114223 */ /* 0x000fe20000010000 */
[----:B-----5:R-:W-:Y:S01]  /*18fe0*/  @P0 FMUL.FTZ R0, R4, 0.69314718246459960938 ;  /* 0x3f31721804000820 */ /* 0x020fe20000410000 */
[----:B--2---:R-:W-:-:S03]  /*18ff0*/  @P2 FMUL.FTZ R2, R2, 0.69314718246459960938 ;  /* 0x3f31721802022820 */ /* 0x004fc60000410000 */
[----:B----4-:R-:W-:Y:S01]  /*19000*/  @P0 FFMA.FTZ R14, R136, R5, R0 ;  /* 0x00000005880e0223 */ /* 0x010fe20000010000 */
        /* <DEDUP_REMOVED lines=21> */
[----:B------:R-:W4:Y:S01]  /*19160*/  @!P4 LDC.64 R12, c[0x0][0x420] ;  /* 0x00010800ff0ccb82 */ /* 0x000f220000000a00 */
        /* <DEDUP_REMOVED lines=12> */
[----:B----4-:R-:W-:-:S04]  /*19230*/  @!P4 LEA R4, P1, R0, R12, 0x2 ;  /* 0x0000000c0004c211 */ /* 0x010fc800078210ff */
[----:B------:R-:W-:Y:S02]  /*19240*/  @!P4 LEA.HI.X R5, R0, R13, R5, 0x2, P1 ;  /* 0x0000000d0005c211 */ /* 0x000fe400008f1405 */
[----:B-----5:R-:W-:-:S03]  /*19250*/  @!P3 LEA R2, P0, R10, R20, 0x2 ;  /* 0x000000140a02b211 */ /* 0x020fc600078010ff */
[----:B------:R1:W-:Y:S01]  /*19260*/  @!P4 STG.E desc[UR24][R4.64], R15 ;  /* 0x0000000f0400c986 */ /* 0x0003e2000c101918 */
[----:B------:R-:W-:-:S05]  /*19270*/  @!P3 LEA.HI.X R3, R10, R21, R3, 0x2, P0 ;  /* 0x000000150a03b211 */ /* 0x000fca00000f1403 */
[----:B------:R1:W-:Y:S04]  /*19280*/  @!P3 STG.E desc[UR24][R2.64], R14 ;  /* 0x0000000e0200b986 */ /* 0x0003e8000c101918 */
.L_x_2302:
[----:B------:R-:W-:Y:S05]  /*19290*/  BSYNC.RECONVERGENT B0 ;  /* 0x0000000000007941 */ /* 0x000fea0003800200 */
.L_x_2301:
[----:B-1----:R1:W2:Y:S01]  /*192a0*/  LDS.128 R12, [R18] ;  /* 0x00000000120c7984 */ /* 0x0022a20000000c00 */
[----:B------:R-:W4:Y:S01]  /*192b0*/  LDCU.64 UR4, c[0x0][0x410] ;  /* 0x00008200ff0477ac */ /* 0x000f220008000a00 */
[C---:B------:R-:W-:Y:S01]  /*192c0*/  VIADD R3, R19.reuse, 0x10 ;  /* 0x0000001013037836 */ /* 0x040fe20000000000 */
[----:B------:R-:W-:Y:S01]  /*192d0*/  BSSY.RECONVERGENT B0, `(.L_x_2303) ;  /* 0x0000024000007945 */ /* 0x000fe20003800200 */
[----:B------:R1:W1:Y:S01]  /*192e0*/  LDS.128 R8, [R18+0x4000] ;  /* 0x0040000012087984 */ /* 0x0002620000000c00 */
[C---:B------:R-:W-:Y:S01]  /*192f0*/  VIADD R2, R19.reuse, 0x20 ;  /* 0x0000002013027836 */ /* 0x040fe20000000000 */
[C---:B------:R-:W-:Y:S01]  /*19300*/  IADD3 R20, PT, PT, R19.reuse, 0x70, RZ ;  /* 0x0000007013147810 */ /* 0x040fe20007ffe0ff */
[----:B------:R-:W-:Y:S01]  /*19310*/  VIADD R0, R19, 0x30 ;  /* 0x0000003013007836 */ /* 0x000fe20000000000 */
[----:B------:R-:W-:Y:S01]  /*19320*/  ISETP.GE.AND P6, PT, R3, UR29, PT ;  /* 0x0000001d03007c0c */ /* 0x000fe2000bfc6270 */
[----:B------:R-:W-:Y:S01]  /*19330*/  VIADD R4, R19, 0x60 ;  /* 0x0000006013047836 */ /* 0x000fe20000000000 */
[----:B------:R-:W-:-:S02]  /*19340*/  ISETP.GE.AND P5, PT, R2, UR29, PT ;  /* 0x0000001d02007c0c */ /* 0x000fc4000bfa6270 */
[----:B------:R-:W-:Y:S02]  /*19350*/  IADD3 R3, PT, PT, R19, 0x40, RZ ;  /* 0x0000004013037810 */ /* 0x000fe40007ffe0ff */
[----:B------:R-:W-:Y:S02]  /*19360*/  IADD3 R2, P0, PT, R187, UR12, RZ ;  /* 0x0000000cbb027c10 */ /* 0x000fe4000ff1e0ff */
[----:B------:R-:W-:Y:S02]  /*19370*/  ISETP.GE.AND P3, PT, R3, UR29, PT ;  /* 0x0000001d03007c0c */ /* 0x000fe4000bf66270 */
[----:B------:R-:W-:Y:S01]  /*19380*/  ISETP.GE.AND P4, PT, R0, UR29, PT ;  /* 0x0000001d00007c0c */ /* 0x000fe2000bf86270 */
[C---:B------:R-:W-:Y:S01]  /*19390*/  VIADD R0, R19.reuse, 0x50 ;  /* 0x0000005013007836 */ /* 0x040fe20000000000 */
[----:B------:R-:W-:Y:S01]  /*193a0*/  IADD3.X R3, PT, PT, RZ, UR9, RZ, P0, !PT ;  /* 0x00000009ff037c10 */ /* 0x000fe200087fe4ff */
[----:B------:R-:W-:Y:S01]  /*193b0*/  UIMAD.WIDE.U32 UR8, UR8, 0x80, URZ ;  /* 0x00000080080878a5 */ /* 0x000fe2000f8e00ff */
[----:B------:R-:W-:-:S02]  /*193c0*/  ISETP.GE.AND P0, PT, R19, UR29, PT ;  /* 0x0000001d13007c0c */ /* 0x000fc4000bf06270 */
[----:B------:R-:W-:Y:S01]  /*193d0*/  ISETP.GE.AND P2, PT, R0, UR29, PT ;  /* 0x0000001d00007c0c */ /* 0x000fe2000bf46270 */
[----:B----4-:R-:W-:Y:S01]  /*193e0*/  IMAD.U32 R0, RZ, RZ, UR4 ;  /* 0x00000004ff007e24 */ /* 0x010fe2000f8e00ff */
[----:B------:R-:W-:Y:S02]  /*193f0*/  ISETP.GE.AND P1, PT, R4, UR29, PT ;  /* 0x0000001d04007c0c */ /* 0x000fe4000bf26270 */
[----:B------:R-:W-:Y:S01]  /*19400*/  LOP3.LUT R19, R19, UR8, RZ, 0xfc, !PT ;  /* 0x0000000813137c12 */ /* 0x000fe2000f8efcff */
[----:B------:R-:W-:-:S04]  /*19410*/  IMAD.WIDE.U32 R16, R0, UR6, R2 ;  /* 0x0000000600107c25 */ /* 0x000fc8000f8e0002 */
[----:B------:R-:W-:-:S04]  /*19420*/  IMAD.U32 R0, RZ, RZ, UR5 ;  /* 0x00000005ff007e24 */ /* 0x000fc8000f8e00ff */
[----:B------:R-:W-:Y:S01]  /*19430*/  IMAD R7, R0, UR6, R17 ;  /* 0x0000000600077c24 */ /* 0x000fe2000f8e0211 */
[----:B------:R-:W-:Y:S06]  /*19440*/  @P0 BRA `(.L_x_2304) ;  /* 0x0000000000300947 */ /* 0x000fec0003800000 */
[----:B------:R-:W4:Y:S01]  /*19450*/  LDCU.64 UR6, c[0x0][0x408] ;  /* 0x00008100ff0677ac */ /* 0x000f220008000a00 */
[----:B------:R-:W-:Y:S01]  /*19460*/  MOV R6, R16 ;  /* 0x0000001000067202 */ /* 0x000fe20000000f00 */
[----:B------:R-:W5:Y:S01]  /*19470*/  LDCU.64 UR4, c[0x0][0x3f0] ;  /* 0x00007e00ff0477ac */ /* 0x000f620008000a00 */
[----:B----4-:R-:W-:-:S03]  /*19480*/  UIMAD UR10, UR9, UR6, URZ ;  /* 0x00000006090a72a4 */ /* 0x010fc6000f8e02ff */
        /* <DEDUP_REMOVED lines=8> */
.L_x_2304:
[----:B------:R-:W-:Y:S05]  /*19510*/  BSYNC.RECONVERGENT B0 ;  /* 0x0000000000007941 */ /* 0x000fea0003800200 */
.L_x_2303:
[----:B--2-4-:R2:W4:Y:S01]  /*19520*/  LDS.128 R12, [R18+0x800] ;  /* 0x00080000120c7984 */ /* 0x0145220000000c00 */
[----:B------:R-:W-:Y:S01]  /*19530*/  BSSY.RECONVERGENT B0, `(.L_x_2305) ;  /* 0x0000012000007945 */ /* 0x000fe20003800200 */
[----:B------:R-:W-:Y:S02]  /*19540*/  ISETP.GE.AND P0, PT, R20, UR29, PT ;  /* 0x0000001d14007c0c */ /* 0x000fe4000bf06270 */
        /* <DEDUP_REMOVED lines=15> */
[----:B-1----:R3:W-:Y:S02]  /*19640*/  STG.E.128 desc[UR24][R4.64+0x80], R8 ;  /* 0x0000800804007986 */ /* 0x0027e4000c101d18 */
.L_x_2306:
[----:B------:R-:W-:Y:S05]  /*19650*/  BSYNC.RECONVERGENT B0 ;  /* 0x0000000000007941 */ /* 0x000fea0003800200 */
.L_x_2305:
[----:B---34-:R3:W4:Y:S01]  /*19660*/  LDS.128 R12, [R18+0x1000] ;  /* 0x00100000120c7984 */ /* 0x0187220000000c00 */
[----:B------:R-:W-:Y:S03]  /*19670*/  BSSY.RECONVERGENT B0, `(.L_x_2307) ;  /* 0x0000011000007945 */ /* 0x000fe60003800200 */
[----:B-1----:R3:W1:Y:S01]  /*19680*/  LDS.128 R8, [R18+0x5000] ;  /* 0x0050000012087984 */ /* 0x0026620000000c00 */
        /* <DEDUP_REMOVED lines=14> */
[----:B-1----:R2:W-:Y:S02]  /*19770*/  STG.E.128 desc[UR24][R4.64+0x80], R8 ;  /* 0x0000800804007986 */ /* 0x0025e4000c101d18 */
.L_x_2308:
[----:B------:R-:W-:Y:S05]  /*19780*/  BSYNC.RECONVERGENT B0 ;  /* 0x0000000000007941 */ /* 0x000fea0003800200 */
.L_x_2307:
[----:B--2-4-:R2:W4:Y:S01]  /*19790*/  LDS.128 R12, [R18+0x1800] ;  /* 0x00180000120c7984 */ /* 0x0145220000000c00 */
        /* <DEDUP_REMOVED lines=17> */
.L_x_2310:
[----:B------:R-:W-:Y:S05]  /*198b0*/  BSYNC.RECONVERGENT B0 ;  /* 0x0000000000007941 */ /* 0x000fea0003800200 */
.L_x_2309:
        /* <DEDUP_REMOVED lines=18> */
.L_x_2312:
[----:B------:R-:W-:Y:S05]  /*199e0*/  BSYNC.RECONVERGENT B0 ;  /* 0x0000000000007941 */ /* 0x000fea0003800200 */
.L_x_2311:
        /* <DEDUP_REMOVED lines=18> */
.L_x_2314:
[----:B------:R-:W-:Y:S05]  /*19b10*/  BSYNC.RECONVERGENT B0 ;  /* 0x0000000000007941 */ /* 0x000fea0003800200 */
.L_x_2313:
        /* <DEDUP_REMOVED lines=18> */
.L_x_2316:
[----:B------:R-:W-:Y:S05]  /*19c40*/  BSYNC.RECONVERGENT B0 ;  /* 0x0000000000007941 */ /* 0x000fea0003800200 */
.L_x_2315:
        /* <DEDUP_REMOVED lines=17> */
.L_x_2317:
        /* <DEDUP_REMOVED lines=10> */
.L_x_2871:


//--------------------- .text._ZN5flash16flash_fwd_kernelI23Flash_fwd_kernel_traitsILi128ELi128ELi32ELi4ELb0ELb0EN7cutlass6half_tE19Flash_kernel_traitsILi128ELi128ELi32ELi4ES3_EELb0ELb0ELb1ELb0ELb0ELb1ELb1ELb0EEEvNS_16Flash_fwd_paramsE --------------------------
	.section	.text._ZN5flash16flash_fwd_kernelI23Flash_fwd_kernel_traitsILi128ELi128ELi32ELi4ELb0ELb0EN7cutlass6half_tE19Flash_kernel_traitsILi128ELi128ELi32ELi4ES3_EELb0ELb0ELb1ELb0ELb0ELb1ELb1ELb0EEEvNS_16Flash_fwd_paramsE,"ax",@progbits
	.align	128
        .global         _ZN5flash16flash_fwd_kernelI23Flash_fwd_kernel_traitsILi128ELi128ELi32ELi4ELb0ELb0EN7cutlass6half_tE19Flash_kernel_traitsILi128ELi128ELi32ELi4ES3_EELb0ELb0ELb1ELb0ELb0ELb1ELb1ELb0EEEvNS_16Flash_fwd_paramsE
        .type           _ZN5flash16flash_fwd_kernelI23Flash_fwd_kernel_traitsILi128ELi128ELi32ELi4ELb0ELb0EN7cutlass6half_tE19Flash_kernel_traitsILi128ELi128ELi32ELi4ES3_EELb0ELb0ELb1ELb0ELb0ELb1ELb1ELb0EEEvNS_16Flash_fwd_paramsE,@function
        .size           _ZN5flash16flash_fwd_kernelI23Flash_fwd_kernel_traitsILi128ELi128ELi32ELi4ELb0ELb0EN7cutlass6half_tE19Flash_kernel_traitsILi128ELi128ELi32ELi4ES3_EELb0ELb0ELb1ELb0ELb0ELb1ELb1ELb0EEEvNS_16Flash_fwd_paramsE,(.L_x_2872 - _ZN5flash16flash_fwd_kernelI23Flash_fwd_kernel_traitsILi128ELi128ELi32ELi4ELb0ELb0EN7cutlass6half_tE19Flash_kernel_traitsILi128ELi128ELi32ELi4ES3_EELb0ELb0ELb1ELb0ELb0ELb1ELb1ELb0EEEvNS_16Flash_fwd_paramsE)
        .other          _ZN5flash16flash_fwd_kernelI23Flash_fwd_kernel_traitsILi128ELi128ELi32ELi4ELb0ELb0EN7cutlass6half_tE19Flash_kernel_traitsILi128ELi128ELi32ELi4ES3_EELb0ELb0ELb1ELb0ELb0ELb1ELb1ELb0EEEvNS_16Flash_fwd_paramsE,@"STO_CUDA_ENTRY STV_DEFAULT"
_ZN5flash16flash_fwd_kernelI23Flash_fwd_kernel_traitsILi128ELi128ELi32ELi4ELb0ELb0EN7cutlass6half_tE19Flash_kernel_traitsILi128ELi128ELi32ELi4ES3_EELb0ELb0ELb1ELb0ELb0ELb1ELb1ELb0EEEvNS_16Flash_fwd_paramsE:
.text._ZN5flash16flash_fwd_kernelI23Flash_fwd_kernel_traitsILi128ELi128ELi32ELi4ELb0ELb0EN7cutlass6half_tE19Flash_kernel_traitsILi128ELi128ELi32ELi4ES3_EELb0ELb0ELb1ELb0ELb0ELb1ELb1ELb0EEEvNS_16Flash_fwd_paramsE:
        /* <DEDUP_REMOVED lines=53> */
.L_x_2318:
        /* <DEDUP_REMOVED lines=16> */
[----:B----4-:R-:W-:Y:S02]  /*0450*/  IADD3 R0, PT, PT, R0, 0x80, R107 ;  /* 0x0000008000007810 */ /* 0x010fe40007ffe06b */
[----:B------:R-:W-:Y:S02]  /*0460*/  SHF.R.S32.HI R6, RZ, 0x1f, R2 ;  /* 0x0000001fff067819 */ /* 0x000fe40000011402 */
[----:B------:R-:W-:Y:S02]  /*0470*/  SHF.R.S32.HI R4, RZ, 0x1f, R0 ;  /* 0x0000001fff047819 */ /* 0x000fe40000011400 */
[----:B------:R-:W-:-:S02]  /*0480*/  LEA.HI R2, R6, R2, RZ, 0x5 ;  /* 0x0000000206027211 */ /* 0x000fc400078f28ff */
[----:B------:R-:W-:Y:S02]  /*0490*/  LEA.HI R0, R4, R0, RZ, 0x5 ;  /* 0x0000000004007211 */ /* 0x000fe400078f28ff */
[----:B------:R-:W-:Y:S02]  /*04a0*/  SHF.R.S32.HI R3, RZ, 0x5, R3 ;  /* 0x00000005ff037819 */ /* 0x000fe40000011403 */
[----:B------:R-:W-:Y:S02]  /*04b0*/  SHF.R.S32.HI R0, RZ, 0x5, R0 ;  /* 0x00000005ff007819 */ /* 0x000fe40000011400 */
[----:B------:R-:W-:Y:S02]  /*04c0*/  SHF.R.S32.HI R2, RZ, 0x5, R2 ;  /* 0x00000005ff027819 */ /* 0x000fe40000011402 */
[----:B------:R-:W-:Y:S02]  /*04d0*/  VIMNMX R232, PT, PT, R3, R0, PT ;  /* 0x0000000003e87248 */ /* 0x000fe40003fe0100 */
[----:B------:R-:W-:-:S03]  /*04e0*/  VIMNMX R233, PT, PT, RZ, R2, !PT ;  /* 0x00000002ffe97248 */ /* 0x000fc60007fe0100 */
[----:B------:R1:W-:Y:S01]  /*04f0*/  STL [R1+0x18], R232 ;  /* 0x000018e801007387 */ /* 0x0003e20000100800 */
[----:B------:R-:W-:-:S03]  /*0500*/  ISETP.GT.AND P0, PT, R232, R233, PT ;  /* 0x000000e9e800720c */ /* 0x000fc60003f04270 */
[----:B------:R1:W-:Y:S10]  /*0510*/  STL [R1+0x34], R233 ;  /* 0x000034e901007387 */ /* 0x0003f40000100800 */
        /* <DEDUP_REMOVED lines=24> */
.L_x_2320:
[C---:B------:R-:W-:Y:S01]  /*06a0*/  @!P0 IMAD.WIDE.U32 R2, R24.reuse, R6, RZ ;  /* 0x0000000618028225 */ /* 0x040fe200078e00ff */
[----:B------:R-:W2:Y:S01]  /*06b0*/  LDCU.64 UR4, c[0x0][0x410] ;  /* 0x00008200ff0477ac */ /* 0x000ea20008000a00 */
[C---:B------:R-:W-:Y:S01]  /*06c0*/  ISETP.NE.AND P1, PT, R25.reuse, -0x1, PT ;  /* 0xffffffff1900780c */ /* 0x040fe20003f25270 */
        /* <DEDUP_REMOVED lines=55> */
.L_x_2322:
[----:B------:R-:W-:Y:S05]  /*0a40*/  BSYNC.RECONVERGENT B0 ;  /* 0x0000000000007941 */ /* 0x000fea0003800200 */
.L_x_2321:
        /* <DEDUP_REMOVED lines=16> */
.L_x_2324:
[----:B------:R-:W-:Y:S05]  /*0b50*/  BSYNC.RECONVERGENT B0 ;  /* 0x0000000000007941 */ /* 0x000fea0003800200 */
.L_x_2323:
        /* <DEDUP_REMOVED lines=16> */
.L_x_2326:
[----:B------:R-:W-:Y:S05]  /*0c60*/  BSYNC.RECONVERGENT B0 ;  /* 0x0000000000007941 */ /* 0x000fea0003800200 */
.L_x_2325:
        /* <DEDUP_REMOVED lines=16> */
.L_x_2328:
[----:B------:R-:W-:Y:S05]  /*0d70*/  BSYNC.RECONVERGENT B0 ;  /* 0x0000000000007941 */ /* 0x000fea0003800200 */
.L_x_2327:
        /* <DEDUP_REMOVED lines=16> */
.L_x_2330:
[----:B------:R-:W-:Y:S05]  /*0e80*/  BSYNC.RECONVERGENT B0 ;  /* 0x0000000000007941 */ /* 0x000fea0003800200 */
.L_x_2329:
        /* <DEDUP_REMOVED lines=16> */
.L_x_2332:
[----:B------:R-:W-:Y:S05]  /*0f90*/  BSYNC.RECONVERGENT B0 ;  /* 0x0000000000007941 */ /* 0x000fea0003800200 */
.L_x_2331:
        /* <DEDUP_REMOVED lines=16> */
.L_x_2334:
[----:B------:R-:W-:Y:S05]  /*10a0*/  BSYNC.RECONVERGENT B0 ;  /* 0x0000000000007941 */ /* 0x000fea0003800200 */
.L_x_2333:
        /* <DEDUP_REMOVED lines=17> */
.L_x_2336:
[----:B------:R-:W-:Y:S05]  /*11c0*/  BSYNC.RECONVERGENT B0 ;  /* 0x0000000000007941 */ /* 0x000fea0003800200 */
.L_x_2335:
        /* <DEDUP_REMOVED lines=23> */
.L_x_2338:
[----:B------:R-:W-:Y:S05]  /*1340*/  BSYNC.RECONVERGENT B0 ;  /* 0x0000000000007941 */ /* 0x000fea0003800200 */
.L_x_2337:
        /* <DEDUP_REMOVED lines=11> */
.L_x_2340:
[----:B------:R-:W-:Y:S05]  /*1400*/  BSYNC.RECONVERGENT B0 ;  /* 0x0000000000007941 */ /* 0x000fea0003800200 */
.L_x_2339:
        /* <DEDUP_REMOVED lines=10> */
.L_x_2342:
[----:B------:R-:W-:Y:S05]  /*14b0*/  BSYNC.RECONVERGENT B0 ;  /* 0x0000000000007941 */ /* 0x000fea0003800200 */
.L_x_2341:
        /* <DEDUP_REMOVED lines=10> */
.L_x_2344:
[----:B------:R-:W-:Y:S05]  /*1560*/  BSYNC.RECONVERGENT B0 ;  /* 0x0000000000007941 */ /* 0x000fea0003800200 */
.L_x_2343:
        /* <DEDUP_REMOVED lines=10> */
.L_x_2346:
[----:B------:R-:W-:Y:S05]  /*1610*/  BSYNC.RECONVERGENT B0 ;  /* 0x0000000000007941 */ /* 0x000fea0003800200 */
.L_x_2345:
        /* <DEDUP_REMOVED lines=10> */
.L_x_2348:
[----:B------:R-:W-:Y:S05]  /*16c0*/  BSYNC.RECONVERGENT B0 ;  /* 0x0000000000007941 */ /* 0x000fea0003800200 */
.L_x_2347:
        /* <DEDUP_REMOVED lines=10> */
.L_x_2350:
[----:B------:R-:W-:Y:S05]  /*1770*/  BSYNC.RECONVERGENT B0 ;  /* 0x0000000000007941 */ /* 0x000fea0003800200 */
.L_x_2349:
        /* <DEDUP_REMOVED lines=10> */
.L_x_2319:
        /* <DEDUP_REMOVED lines=24> */
.L_x_2351:
[----:B------:R-:W2:Y:S01]  /*19a0*/  LDC.64 R248, c[0x0][0x3b8] ;  /* 0x0000ee00fff87b82 */ /* 0x000ea20000000a00 */
[----:B------:R-:W-:-:S05]  /*19b0*/  IADD3 R2, PT, PT, R11, R12, RZ ;  /* 0x0000000c0b027210 */ /* 0x000fca0007ffe0ff */
[C---:B--2---:R-:W-:Y:S02]  /*19c0*/  IMAD R0, R2.reuse, R249, RZ ;  /* 0x000000f902007224 */ /* 0x044fe400078e02ff */
[----:B------:R-:W-:-:S05]  /*19d0*/  IMAD.WIDE.U32 R2, R2, R248, RZ ;  /* 0x000000f802027225 */ /* 0x000fca00078e00ff */
[----:B------:R-:W-:Y:S02]  /*19e0*/  IADD3 R6, PT, PT, R3, R0, RZ ;  /* 0x0000000003067210 */ /* 0x000fe40007ffe0ff */
[----:B------:R-:W-:-:S07]  /*19f0*/  MOV R5, R2 ;  /* 0x0000000200057202 */ /* 0x000fce0000000f00 */
.L_x_2352:
        /* <DEDUP_REMOVED lines=41> */
.L_x_2353:
        /* <DEDUP_REMOVED lines=8> */
.L_x_2354:
        /* <DEDUP_REMOVED lines=12> */
[C---:B----4-:R-:W-:Y:S01]  /*1dd0*/  IADD3 R4, P6, PT, R9.reuse, R5, RZ ;  /* 0x0000000509047210 */ /* 0x050fe20007fde0ff */
[C---:B------:R-:W-:Y:S01]  /*1de0*/  VIADD R5, R104.reuse, 0x20 ;  /* 0x0000002068057836 */ /* 0x040fe20000000000 */
[----:B------:R-:W-:Y:S01]  /*1df0*/  IADD3 R2, P3, PT, R9, R2, RZ ;  /* 0x0000000209027210 */ /* 0x000fe20007f7e0ff */
[----:B------:R-:W4:Y:S01]  /*1e00*/  LDCU.64 UR10, c[0x0][0x388] ;  /* 0x00007100ff0a77ac */ /* 0x000f220008000a00 */
[----:B------:R-:W-:-:S03]  /*1e10*/  IADD3 R3, PT, PT, R104, 0x30, RZ ;  /* 0x0000003068037810 */ /* 0x000fc60007ffe0ff */
[----:B--2---:R-:W2:Y:S01]  /*1e20*/  @!P5 LDC.64 R14, c[0x0][0x3b0] ;  /* 0x0000ec00ff0edb82 */ /* 0x004ea20000000a00 */
[-C--:B------:R-:W-:Y:S01]  /*1e30*/  ISETP.GE.AND P1, PT, R5, R23.reuse, PT ;  /* 0x000000170500720c */ /* 0x080fe20003f26270 */
[----:B------:R-:W-:Y:S01]  /*1e40*/  IMAD.X R5, RZ, RZ, R6, P6 ;  /* 0x000000ffff057224 */ /* 0x000fe200030e0606 */
[-C--:B------:R-:W-:Y:S01]  /*1e50*/  ISETP.GE.AND P2, PT, R3, R23.reuse, PT ;  /* 0x000000170300720c */ /* 0x080fe20003f46270 */
[----:B------:R-:W-:Y:S01]  /*1e60*/  IMAD.X R3, RZ, RZ, R0, P3 ;  /* 0x000000ffff037224 */ /* 0x000fe200018e0600 */
[----:B------:R-:W-:Y:S02]  /*1e70*/  SHF.R.S32.HI R0, RZ, 0x1f, R10 ;  /* 0x0000001fff007819 */ /* 0x000fe4000001140a */
[----:B------:R-:W-:Y:S01]  /*1e80*/  IADD3 R6, PT, PT, R104, 0x40, RZ ;  /* 0x0000004068067810 */ /* 0x000fe20007ffe0ff */
[----:B------:R-:W5:Y:S01]  /*1e90*/  @!P0 LDC.64 R16, c[0x0][0x3b0] ;  /* 0x0000ec00ff108b82 */ /* 0x000f620000000a00 */
[----:B------:R-:W-:Y:S02]  /*1ea0*/  USHF.R.U32.HI UR14, URZ, 0x19, UR8 ;  /* 0x00000019ff0e7899 */ /* 0x000fe40008011608 */
[----:B------:R-:W-:Y:S01]  /*1eb0*/  ISETP.GE.AND P3, PT, R6, R23, PT ;  /* 0x000000170600720c */ /* 0x000fe20003f66270 */
[----:B-1----:R-:W-:Y:S01]  /*1ec0*/  IMAD R6, R0, UR4, RZ ;  /* 0x0000000400067c24 */ /* 0x002fe2000f8e02ff */
[----:B------:R-:W1:Y:S01]  /*1ed0*/  LDCU.64 UR8, c[0x0][0x390] ;  /* 0x00007200ff0877ac */ /* 0x000e620008000a00 */
[----:B------:R-:W-:-:S02]  /*1ee0*/  IMAD.WIDE.U32 R4, R104, R248, R4 ;  /* 0x000000f868047225 */ /* 0x000fc400078e0004 */
[----:B------:R-:W1:Y:S01]  /*1ef0*/  @!P5 LDC.64 R20, c[0x0][0x380] ;  /* 0x0000e000ff14db82 */ /* 0x000e620000000a00 */
[----:B------:R-:W-:Y:S01]  /*1f00*/  IADD3 R8, P4, PT, R9, R8, RZ ;  /* 0x0000000809087210 */ /* 0x000fe20007f9e0ff */
[----:B------:R-:W-:Y:S01]  /*1f10*/  IMAD R13, R10, UR5, R6 ;  /* 0x000000050a0d7c24 */ /* 0x000fe2000f8e0206 */
[C---:B------:R-:W-:Y:S01]  /*1f20*/  LOP3.LUT R34, R104.reuse, UR18, RZ, 0xfc, !PT ;  /* 0x0000001268227c12 */ /* 0x040fe2000f8efcff */
[----:B------:R-:W-:Y:S02]  /*1f30*/  IMAD R5, R104, R249, R5 ;  /* 0x000000f968057224 */ /* 0x000fe400078e0205 */
        /* <DEDUP_REMOVED lines=14> */
[--C-:B------:R-:W-:Y:S01]  /*2020*/  LOP3.LUT R7, R7, 0x38, R110.reuse, 0x78, !PT ;  /* 0x0000003807077812 */ /* 0x100fe200078e786e */
[----:B------:R-:W-:Y:S01]  /*2030*/  ULEA UR5, UR5, UR4, 0x18 ;  /* 0x0000000405057291 */ /* 0x000fe2000f8ec0ff */
[----:B------:R4:W-:Y:S01]  /*2040*/  STL [R1+0x38], R23 ;  /* 0x0000381701007387 */ /* 0x0009e20000100800 */
[----:B------:R-:W-:Y:S01]  /*2050*/  IADD3 R103, PT, PT, R232, -0x1, RZ ;  /* 0xffffffffe8677810 */ /* 0x000fe20007ffe0ff */
[C---:B------:R-:W-:Y:S01]  /*2060*/  IMAD.SHL.U32 R101, R248.reuse, 0x20, RZ ;  /* 0x00000020f8657824 */ /* 0x040fe200078e00ff */
[C-C-:B------:R-:W-:Y:S02]  /*2070*/  SHF.L.U64.HI R100, R248.reuse, 0x5, R249.reuse ;  /* 0x00000005f8647819 */ /* 0x140fe400000102f9 */
[C---:B------:R-:W-:Y:S02]  /*2080*/  SHF.L.U32 R98, R248.reuse, 0x4, RZ ;  /* 0x00000004f8627819 */ /* 0x040fe400000006ff */
[----:B------:R-:W-:Y:S01]  /*2090*/  SHF.L.U64.HI R99, R248, 0x4, R249 ;  /* 0x00000004f8637819 */ /* 0x000fe200000102f9 */
[----:B------:R-:W-:Y:S01]  /*20a0*/  IMAD.SHL.U32 R214, R110, 0x40, RZ ;  /* 0x000000406ed67824 */ /* 0x000fe200078e00ff */
[----:B------:R-:W-:Y:S01]  /*20b0*/  SHF.R.U32.HI R106, RZ, 0x1, R110 ;  /* 0x00000001ff6a7819 */ /* 0x000fe2000001166e */
[----:B------:R-:W2:Y:S01]  /*20c0*/  LDCU UR4, c[0x0][0x50c] ;  /* 0x0000a180ff0477ac */ /* 0x000ea20008000800 */
[----:B------:R-:W-:Y:S01]  /*20d0*/  MOV R105, 0x20 ;  /* 0x0000002000697802 */ /* 0x000fe20000000f00 */
[----:B---3--:R-:W-:-:S04]  /*20e0*/  IMAD.WIDE.U32 R2, R104, R230, R2 ;  /* 0x000000e668027225 */ /* 0x008fc800078e0002 */
[----:B-----5:R-:W-:Y:S02]  /*20f0*/  IMAD R3, R104, R231, R3 ;  /* 0x000000e768037224 */ /* 0x020fe400078e0203 */
[----:B------:R-:W-:-:S04]  /*2100*/  IMAD.WIDE.U32 R4, R10, UR6, R2 ;  /* 0x000000060a047c25 */ /* 0x000fc8000f8e0002 */
[----:B------:R-:W-:-:S04]  /*2110*/  IMAD.WIDE.U32 R2, R22, UR12, R8 ;  /* 0x0000000c16027c25 */ /* 0x000fc8000f8e0008 */
[----:B------:R-:W-:Y:S02]  /*2120*/  @!P0 IMAD.X R10, RZ, RZ, UR14, P4 ;  /* 0x0000000eff0a8e24 */ /* 0x000fe4000a0e06ff */
[----:B------:R-:W-:Y:S01]  /*2130*/  IMAD R3, R22, UR13, R3 ;  /* 0x0000000d16037c24 */ /* 0x000fe2000f8e0203 */
[----:B------:R-:W-:Y:S01]  /*2140*/  IADD3 R5, PT, PT, R5, R11, RZ ;  /* 0x0000000b05057210 */ /* 0x000fe20007ffe0ff */
[----:B------:R-:W-:Y:S01]  /*2150*/  @!P5 IMAD R8, R34, R15, R0 ;  /* 0x0000000f2208d224 */ /* 0x000fe200078e0200 */
[----:B-1----:R-:W-:Y:S01]  /*2160*/  LEA R229, P4, R4, UR8, 0x1 ;  /* 0x0000000804e57c11 */ /* 0x002fe2000f8808ff */
[----:B------:R-:W-:Y:S02]  /*2170*/  @!P0 IMAD R0, R10, R16, RZ ;  /* 0x000000100a008224 */ /* 0x000fe400078e02ff */
[----:B------:R-:W-:Y:S02]  /*2180*/  @!P5 IMAD.WIDE.U32 R10, R34, R14, R2 ;  /* 0x0000000e220ad225 */ /* 0x000fe400078e0002 */
[----:B------:R-:W1:Y:S01]  /*2190*/  @!P1 LDC.64 R14, c[0x0][0x3b0] ;  /* 0x0000ec00ff0e9b82 */ /* 0x000e620000000a00 */
[----:B------:R-:W-:Y:S01]  /*21a0*/  LEA.HI.X R222, R4, UR9, R5, 0x1, P4 ;  /* 0x0000000904de7c11 */ /* 0x000fe2000a0f0c05 */
[----:B------:R-:W-:-:S02]  /*21b0*/  @!P0 IMAD R6, R12, R17, R0 ;  /* 0x000000110c068224 */ /* 0x000fc400078e0200 */
[----:B------:R-:W-:Y:S01]  /*21c0*/  @!P5 IMAD.IADD R0, R11, 0x1, R8 ;  /* 0x000000010b00d824 */ /* 0x000fe200078e0208 */
[----:B------:R-:W-:Y:S01]  /*21d0*/  @!P5 LEA R8, P4, R10, R20, 0x1 ;  /* 0x000000140a08d211 */ /* 0x000fe200078808ff */
[----:B------:R-:W-:Y:S02]  /*21e0*/  @!P0 IMAD.WIDE.U32 R4, R12, R16, R2 ;  /* 0x000000100c048225 */ /* 0x000fe400078e0002 */
[----:B------:R-:W3:Y:S01]  /*21f0*/  @!P1 LDC.64 R16, c[0x0][0x380] ;  /* 0x0000e000ff109b82 */ /* 0x000ee20000000a00 */
[----:B------:R-:W-:Y:S01]  /*2200*/  @!P5 LEA.HI.X R9, R10, R21, R0, 0x1, P4 ;  /* 0x000000150a09d211 */ /* 0x000fe200020f0c00 */
[----:B------:R-:W-:Y:S01]  /*2210*/  @!P0 IMAD.IADD R0, R5, 0x1, R6 ;  /* 0x0000000105008824 */ /* 0x000fe200078e0206 */
[----:B------:R-:W-:Y:S02]  /*2220*/  @!P0 LEA R6, P4, R4, R18, 0x1 ;  /* 0x0000001204068211 */ /* 0x000fe400078808ff */
[----:B------:R-:W-:-:S03]  /*2230*/  LOP3.LUT R5, R7, 0x1e00, R33, 0xf8, !PT ;  /* 0x00001e0007057812 */ /* 0x000fc600078ef821 */
[----:B------:R-:W5:Y:S01]  /*2240*/  @!P2 LDC.64 R12, c[0x0][0x3b0] ;  /* 0x0000ec00ff0cab82 */ /* 0x000f620000000a00 */
[----:B------:R-:W-:Y:S02]  /*2250*/  @!P0 LEA.HI.X R7, R4, R19, R0, 0x1, P4 ;  /* 0x0000001304078211 */ /* 0x000fe400020f0c00 */
[----:B------:R-:W-:Y:S02]  /*2260*/  @!P1 IADD3 R4, P4, PT, R34, 0x20, RZ ;  /* 0x0000002022049810 */ /* 0x000fe40007f9e0ff */
[----:B------:R-:W-:Y:S01]  /*2270*/  LEA R228, R5, UR5, 0x1 ;  /* 0x0000000505e47c11 */ /* 0x000fe2000f8e08ff */
[C---:B------:R-:W-:Y:S01]  /*2280*/  VIADD R10, R104.reuse, 0x50 ;  /* 0x00000050680a7836 */ /* 0x040fe20000000000 */
[----:B------:R-:W-:Y:S01]  /*2290*/  IADD3 R5, PT, PT, R104, 0x60, RZ ;  /* 0x0000006068057810 */ /* 0x000fe20007ffe0ff */
[----:B------:R-:W-:Y:S01]  /*22a0*/  @!P1 IMAD.X R0, RZ, RZ, UR14, P4 ;  /* 0x0000000eff009e24 */ /* 0x000fe2000a0e06ff */
[----:B------:R-:W2:Y:S01]  /*22b0*/  @!P3 LDC.64 R20, c[0x0][0x3b0] ;  /* 0x0000ec00ff14bb82 */ /* 0x000ea20000000a00 */
[----:B------:R-:W-:Y:S01]  /*22c0*/  @!PT LDS RZ, [RZ] ;  /* 0x00000000fffff984 */ /* 0x000fe20000000800 */
[----:B------:R-:W-:Y:S01]  /*22d0*/  @!PT LDS RZ, [RZ] ;  /* 0x00000000fffff984 */ /* 0x000fe20000000800 */
[----:B------:R-:W-:Y:S01]  /*22e0*/  @!PT LDS RZ, [RZ] ;  /* 0x00000000fffff984 */ /* 0x000fe20000000800 */
[----:B------:R-:W-:Y:S01]  /*22f0*/  @!P5 LDGSTS.E.BYPASS.LTC128B.128 [R228], desc[UR16][R8.64] ;  /* 0x0000000008e4dfae */ /* 0x000fe2000b981a10 */
[----:B------:R-:W-:-:S03]  /*2300*/  ISETP.GE.AND P6, PT, R10, R23, PT ;  /* 0x000000170a00720c */ /* 0x000fc60003fc6270 */
[----:B------:R3:W-:Y:S01]  /*2310*/  @!P5 LDGSTS.E.BYPASS.LTC128B.128 [R228+0x4000], desc[UR16][R8.64+0x80] ;  /* 0x0400008008e4dfae */ /* 0x0007e2000b981a10 */
[-C--:B------:R-:W-:Y:S01]  /*2320*/  ISETP.GE.AND P5, PT, R5, R23.reuse, PT ;  /* 0x000000170500720c */ /* 0x080fe20003fa6270 */
[----:B------:R-:W-:Y:S02]  /*2330*/  VIADD R5, R104, 0x70 ;  /* 0x0000007068057836 */ /* 0x000fe40000000000 */
[-C--:B-1----:R-:W-:Y:S01]  /*2340*/  @!P1 IMAD R0, R0, R14.reuse, RZ ;  /* 0x0000000e00009224 */ /* 0x082fe200078e02ff */
[----:B------:R-:W-:Y:S04]  /*2350*/  @!P0 LDGSTS.E.BYPASS.LTC128B.128 [R228+0x800], desc[UR16][R6.64] ;  /* 0x0080000006e48fae */ /* 0x000fe8000b981a10 */
[----:B------:R1:W-:Y:S01]  /*2360*/  @!P0 LDGSTS.E.BYPASS.LTC128B.128 [R228+0x4800], desc[UR16][R6.64+0x80] ;  /* 0x0480008006e48fae */ /* 0x0003e2000b981a10 */
[----:B------:R-:W-:Y:S01]  /*2370*/  ISETP.GE.AND P4, PT, R5, R23, PT ;  /* 0x000000170500720c */ /* 0x000fe20003f86270 */
[C---:B------:R-:W-:Y:S01]  /*2380*/  @!P1 IMAD R0, R4.reuse, R15, R0 ;  /* 0x0000000f04009224 */ /* 0x040fe200078e0200 */
[----:B----4-:R-:W4:Y:S01]  /*2390*/  @!P6 LDC.64 R22, c[0x0][0x3b0] ;  /* 0x0000ec00ff16eb82 */ /* 0x010f220000000a00 */
[----:B------:R-:W-:-:S04]  /*23a0*/  @!P1 IMAD.WIDE.U32 R4, R4, R14, R2 ;  /* 0x0000000e04049225 */ /* 0x000fc800078e0002 */
[----:B------:R-:W-:Y:S01]  /*23b0*/  @!P1 IMAD.IADD R0, R5, 0x1, R0 ;  /* 0x0000000105009824 */ /* 0x000fe200078e0200 */
[----:B------:R-:W-:Y:S01]  /*23c0*/  @!P3 MOV R10, R2 ;  /* 0x00000002000ab202 */ /* 0x000fe20000000f00 */
[----:B------:R-:W-:Y:S01]  /*23d0*/  @!P6 IMAD.MOV.U32 R18, RZ, RZ, R2 ;  /* 0x000000ffff12e224 */ /* 0x000fe200078e0002 */
[----:B------:R-:W4:Y:S01]  /*23e0*/  @!P5 LDC.64 R14, c[0x0][0x3b0] ;  /* 0x0000ec00ff0edb82 */ /* 0x000f220000000a00 */
[----:B---3--:R-:W-:Y:S01]  /*23f0*/  @!P2 IADD3 R9, P0, PT, R34, 0x30, RZ ;  /* 0x000000302209a810 */ /* 0x008fe20007f1e0ff */
[----:B------:R-:W-:-:S06]  /*2400*/  @!P3 IMAD.MOV.U32 R11, RZ, RZ, R3 ;  /* 0x000000ffff0bb224 */ /* 0x000fcc00078e0003 */
[----:B------:R-:W3:Y:S01]  /*2410*/  @!P6 LDC.64 R26, c[0x0][0x380] ;  /* 0x0000e000ff1aeb82 */ /* 0x000ee20000000a00 */
[----:B------:R-:W-:Y:S01]  /*2420*/  @!P2 IMAD.X R8, RZ, RZ, UR14, P0 ;  /* 0x0000000eff08ae24 */ /* 0x000fe200080e06ff */
[----:B-1----:R-:W-:-:S03]  /*2430*/  @!P1 LEA R6, P0, R4, R16, 0x1 ;  /* 0x0000001004069211 */ /* 0x002fc600078008ff */
[----:B-----5:R-:W-:Y:S01]  /*2440*/  @!P2 IMAD R8, R8, R12, RZ ;  /* 0x0000000c0808a224 */ /* 0x020fe200078e02ff */
[----:B------:R-:W-:-:S03]  /*2450*/  @!P1 LEA.HI.X R7, R4, R17, R0, 0x1, P0 ;  /* 0x0000001104079211 */ /* 0x000fc600000f0c00 */
[C---:B------:R-:W-:Y:S02]  /*2460*/  @!P2 IMAD R8, R9.reuse, R13, R8 ;  /* 0x0000000d0908a224 */ /* 0x040fe400078e0208 */
[----:B------:R-:W-:-:S04]  /*2470*/  @!P2 IMAD.WIDE.U32 R4, R9, R12, R2 ;  /* 0x0000000c0904a225 */ /* 0x000fc800078e0002 */
[--C-:B------:R-:W-:Y:S01]  /*2480*/  @!P5 IMAD.MOV.U32 R28, RZ, RZ, R2.reuse ;  /* 0x000000ffff1cd224 */ /* 0x100fe200078e0002 */
[----:B------:R-:W1:Y:S01]  /*2490*/  @!P3 LDC.64 R12, c[0x0][0x380] ;  /* 0x0000e000ff0cbb82 */ /* 0x000e620000000a00 */
[----:B------:R-:W-:Y:S01]  /*24a0*/  @!P3 IADD3 R0, P0, PT, R34, 0x40, RZ ;  /* 0x000000402200b810 */ /* 0x000fe20007f1e0ff */
[----:B------:R-:W-:Y:S01]  /*24b0*/  @!P1 LDGSTS.E.BYPASS.LTC128B.128 [R228+0x1000], desc[UR16][R6.64] ;  /* 0x0100000006e49fae */ /* 0x000fe2000b981a10 */
[----:B------:R-:W-:Y:S02]  /*24c0*/  @!P4 IMAD.MOV.U32 R30, RZ, RZ, R2 ;  /* 0x000000ffff1ec224 */ /* 0x000fe400078e0002 */
[----:B------:R-:W-:Y:S01]  /*24d0*/  @!P2 IMAD.IADD R8, R5, 0x1, R8 ;  /* 0x000000010508a824 */ /* 0x000fe200078e0208 */
[----:B------:R5:W-:Y:S01]  /*24e0*/  @!P1 LDGSTS.E.BYPASS.LTC128B.128 [R228+0x5000], desc[UR16][R6.64+0x80] ;  /* 0x0500008006e49fae */ /* 0x000be2000b981a10 */
[----:B--2---:R-:W-:Y:S01]  /*24f0*/  @!P2 LEA R2, P1, R4, R24, 0x1 ;  /* 0x000000180402a211 */ /* 0x004fe200078208ff */
[----:B------:R-:W-:Y:S01]  /*2500*/  @!P5 IMAD.MOV.U32 R29, RZ, RZ, R3 ;  /* 0x000000ffff1dd224 */ /* 0x000fe200078e0003 */
[-C--:B------:R-:W-:Y:S01]  /*2510*/  @!P6 MOV R19, R3.reuse ;  /* 0x000000030013e202 */ /* 0x080fe20000000f00 */
[----:B------:R-:W2:Y:S01]  /*2520*/  @!P4 LDC.64 R16, c[0x0][0x3b0] ;  /* 0x0000ec00ff10cb82 */ /* 0x000ea20000000a00 */
[----:B------:R-:W-:-:S02]  /*2530*/  @!P4 MOV R31, R3 ;  /* 0x00000003001fc202 */ /* 0x000fc40000000f00 */
[----:B------:R-:W-:-:S05]  /*2540*/  @!P2 LEA.HI.X R3, R4, R25, R8, 0x1, P1 ;  /* 0x000000190403a211 */ /* 0x000fca00008f0c08 */
[----:B------:R-:W-:Y:S04]  /*2550*/  @!P2 LDGSTS.E.BYPASS.LTC128B.128 [R228+0x1800], desc[UR16][R2.64] ;  /* 0x0180000002e4afae */ /* 0x000fe8000b981a10 */
[----:B------:R1:W-:Y:S01]  /*2560*/  @!P2 LDGSTS.E.BYPASS.LTC128B.128 [R228+0x5800], desc[UR16][R2.64+0x80] ;  /* 0x0580008002e4afae */ /* 0x0003e2000b981a10 */
[----:B-----5:R-:W-:Y:S01]  /*2570*/  @!P3 IMAD.X R6, RZ, RZ, UR14, P0 ;  /* 0x0000000eff06be24 */ /* 0x020fe200080e06ff */
[----:B------:R-:W-:-:S03]  /*2580*/  @!P6 IADD3 R5, P0, PT, R34, 0x50, RZ ;  /* 0x000000502205e810 */ /* 0x000fc60007f1e0ff */
[-C--:B------:R-:W-:Y:S02]  /*2590*/  @!P3 IMAD R6, R6, R20.reuse, RZ ;  /* 0x000000140606b224 */ /* 0x080fe400078e02ff */
[----:B------:R-:W-:Y:S02]  /*25a0*/  @!P6 IMAD.X R4, RZ, RZ, UR14, P0 ;  /* 0x0000000eff04ee24 */ /* 0x000fe400080e06ff */
[C---:B------:R-:W-:Y:S02]  /*25b0*/  @!P3 IMAD R9, R0.reuse, R21, R6 ;  /* 0x000000150009b224 */ /* 0x040fe400078e0206 */
[----:B------:R-:W-:Y:S02]  /*25c0*/  @!P3 IMAD.WIDE.U32 R6, R0, R20, R10 ;  /* 0x000000140006b225 */ /* 0x000fe400078e000a */
[----:B------:R-:W5:Y:S02]  /*25d0*/  @!P5 LDC.64 R20, c[0x0][0x380] ;  /* 0x0000e000ff14db82 */ /* 0x000f640000000a00 */
[----:B----4-:R-:W-:Y:S01]  /*25e0*/  @!P6 IMAD R0, R4, R22, RZ ;  /* 0x000000160400e224 */ /* 0x010fe200078e02ff */
[----:B-1----:R-:W-:-:S03]  /*25f0*/  @!P3 LEA R2, P2, R6, R12, 0x1 ;  /* 0x0000000c0602b211 */ /* 0x002fc600078408ff */
[----:B------:R-:W-:Y:S01]  /*2600*/  @!P6 IMAD R8, R5, R23, R0 ;  /* 0x000000170508e224 */ /* 0x000fe200078e0200 */
[----:B------:R-:W-:Y:S02]  /*2610*/  @!P3 IADD3 R0, PT, PT, R7, R9, RZ ;  /* 0x000000090700b210 */ /* 0x000fe40007ffe0ff */
[----:B------:R-:W-:Y:S01]  /*2620*/  @!P5 IADD3 R7, P1, PT, R34, 0x60, RZ ;  /* 0x000000602207d810 */ /* 0x000fe20007f3e0ff */
[----:B------:R-:W-:Y:S01]  /*2630*/  @!P6 IMAD.WIDE.U32 R4, R5, R22, R18 ;  /* 0x000000160504e225 */ /* 0x000fe200078e0012 */
[----:B------:R-:W-:Y:S01]  /*2640*/  @!P3 LEA.HI.X R3, R6, R13, R0, 0x1, P2 ;  /* 0x0000000d0603b211 */ /* 0x000fe200010f0c00 */
[----:B------:R-:W1:Y:S02]  /*2650*/  @!P4 LDC.64 R18, c[0x0][0x380] ;  /* 0x0000e000ff12cb82 */ /* 0x000e640000000a00 */
[----:B------:R-:W-:Y:S01]  /*2660*/  @!P5 IMAD.X R6, RZ, RZ, UR14, P1 ;  /* 0x0000000eff06de24 */ /* 0x000fe200088e06ff */
[----:B------:R-:W-:Y:S01]  /*2670*/  @!P4 IADD3 R9, P0, PT, R34, 0x70, RZ ;  /* 0x000000702209c810 */ /* 0x000fe20007f1e0ff */
[----:B------:R-:W-:Y:S04]  /*2680*/  @!P3 LDGSTS.E.BYPASS.LTC128B.128 [R228+0x2000], desc[UR16][R2.64] ;  /* 0x0200000002e4bfae */ /* 0x000fe8000b981a10 */
[----:B------:R4:W-:Y:S01]  /*2690*/  @!P3 LDGSTS.E.BYPASS.LTC128B.128 [R228+0x6000], desc[UR16][R2.64+0x80] ;  /* 0x0600008002e4bfae */ /* 0x0009e2000b981a10 */
[----:B------:R-:W-:Y:S01]  /*26a0*/  @!P4 IMAD.X R10, RZ, RZ, UR14, P0 ;  /* 0x0000000eff0ace24 */ /* 0x000fe200080e06ff */
[----:B---3--:R-:W-:Y:S01]  /*26b0*/  @!P6 LEA R12, P0, R4, R26, 0x1 ;  /* 0x0000001a040ce211 */ /* 0x008fe200078008ff */
[----:B------:R-:W-:-:S05]  /*26c0*/  @!P6 IMAD.IADD R0, R5, 0x1, R8 ;  /* 0x000000010500e824 */ /* 0x000fca00078e0208 */
[----:B------:R-:W-:Y:S01]  /*26d0*/  @!P6 LEA.HI.X R13, R4, R27, R0, 0x1, P0 ;  /* 0x0000001b040de211 */ /* 0x000fe200000f0c00 */
[-C--:B--2---:R-:W-:Y:S02]  /*26e0*/  @!P4 IMAD R0, R10, R16.reuse, RZ ;  /* 0x000000100a00c224 */ /* 0x084fe400078e02ff */
[C---:B------:R-:W-:Y:S02]  /*26f0*/  @!P4 IMAD.WIDE.U32 R4, R9.reuse, R16, R30 ;  /* 0x000000100904c225 */ /* 0x040fe400078e001e */
[----:B------:R-:W-:Y:S02]  /*2700*/  @!P6 LDGSTS.E.BYPASS.LTC128B.128 [R228+0x2800], desc[UR16][R12.64] ;  /* 0x028000000ce4efae */ /* 0x000fe4000b981a10 */
[----:B----4-:R-:W-:Y:S02]  /*2710*/  @!P5 IMAD R2, R6, R14, RZ ;  /* 0x0000000e0602d224 */ /* 0x010fe400078e02ff */
        /* <DEDUP_REMOVED lines=9> */
[----:B-----5:R-:W-:Y:S01]  /*27b0*/  @!P5 LEA R10, P1, R6, R20, 0x1 ;  /* 0x00000014060ad211 */ /* 0x020fe200078208ff */
[----:B------:R-:W-:Y:S02]  /*27c0*/  @!P4 IMAD.IADD R5, R5, 0x1, R0 ;  /* 0x000000010505c824 */ /* 0x000fe400078e0200 */
[-C--:B------:R-:W-:Y:S02]  /*27d0*/  IMAD R0, R100, R103.reuse, RZ ;  /* 0x0000006764007224 */ /* 0x080fe400078e02ff */
[----:B------:R-:W-:Y:S01]  /*27e0*/  IMAD.WIDE.U32 R2, R101, R103, RZ ;  /* 0x0000006765027225 */ /* 0x000fe200078e00ff */
[----:B------:R-:W-:-:S02]  /*27f0*/  @!P5 LEA.HI.X R11, R6, R21, R7, 0x1, P1 ;  /* 0x00000015060bd211 */ /* 0x000fc400008f0c07 */
[----:B------:R-:W-:Y:S01]  /*2800*/  @!P4 LEA.HI.X R9, R4, R19, R5, 0x1, P0 ;  /* 0x000000130409c211 */ /* 0x000fe200000f0c05 */
[----:B------:R-:W-:Y:S01]  /*2810*/  IMAD.IADD R0, R3, 0x1, R0 ;  /* 0x0000000103007824 */ /* 0x000fe200078e0200 */
[-C--:B------:R-:W-:Y:S01]  /*2820*/  @!P3 LEA R6, P1, R2, R109.reuse, 0x1 ;  /* 0x0000006d0206b211 */ /* 0x080fe200078208ff */
[----:B------:R-:W-:Y:S01]  /*2830*/  @!P5 LDGSTS.E.BYPASS.LTC128B.128 [R228+0x3000], desc[UR16][R10.64] ;  /* 0x030000000ae4dfae */ /* 0x000fe2000b981a10 */
[----:B------:R-:W-:Y:S02]  /*2840*/  @!P2 IADD3 R3, P0, PT, R98, R2, RZ ;  /* 0x000000026203a210 */ /* 0x000fe40007f1e0ff */
[-CC-:B------:R-:W-:Y:S01]  /*2850*/  @!P3 LEA.HI.X R7, R2, R108.reuse, R0.reuse, 0x1, P1 ;  /* 0x0000006c0207b211 */ /* 0x180fe200008f0c00 */
        /* <DEDUP_REMOVED lines=11> */
[----:B------:R-:W-:-:S02]  /*2910*/  ISETP.GE.AND P1, PT, R32, R14, PT ;  /* 0x0000000e2000720c */ /* 0x000fc40003f26270 */
[C---:B------:R-:W-:Y:S02]  /*2920*/  SHF.L.U64.HI R0, R230.reuse, 0x5, R231 ;  /* 0x00000005e6007819 */ /* 0x040fe400000102e7 */
[----:B------:R-:W-:-:S03]  /*2930*/  SHF.L.U32 R2, R230, 0x5, RZ ;  /* 0x00000005e6027819 */ /* 0x000fc600000006ff */
[-C--:B------:R-:W-:Y:S02]  /*2940*/  IMAD R0, R0, R103.reuse, RZ ;  /* 0x0000006700007224 */ /* 0x080fe400078e02ff */
[----:B------:R-:W-:Y:S01]  /*2950*/  IMAD.WIDE.U32 R2, R2, R103, RZ ;  /* 0x0000006702027225 */ /* 0x000fe200078e00ff */
[----:B------:R-:W-:-:S04]  /*2960*/  DEPBAR.LE SB0, 0x0 ;  /* 0x000080000000791a */ /* 0x000fc80000000000 */
[----:B-1----:R-:W-:Y:S01]  /*2970*/  LOP3.LUT R4, R214, 0x1c0, RZ, 0xc0, !PT ;  /* 0x000001c0d6047812 */ /* 0x002fe200078ec0ff */
[----:B------:R-:W-:Y:S01]  /*2980*/  IMAD.IADD R3, R3, 0x1, R0 ;  /* 0x0000000103037824 */ /* 0x000fe200078e0200 */
[----:B------:R-:W-:Y:S01]  /*2990*/  BAR.SYNC.DEFER_BLOCKING 0x0 ;  /* 0x0000000000007b1d */ /* 0x000fe20000010000 */
[----:B------:R-:W-:Y:S02]  /*29a0*/  @!P3 LEA R6, P2, R2, R229, 0x1 ;  /* 0x000000e50206b211 */ /* 0x000fe400078408ff */
[----:B------:R-:W-:Y:S02]  /*29b0*/  LOP3.LUT R4, R4, 0x38, R33, 0xf8, !PT ;  /* 0x0000003804047812 */ /* 0x000fe400078ef821 */
[----:B------:R-:W-:Y:S02]  /*29c0*/  SHF.L.U32 R0, R110, 0x5, RZ ;  /* 0x000000056e007819 */ /* 0x000fe400000006ff */
[----:B------:R-:W-:Y:S02]  /*29d0*/  @!P1 LEA R5, P0, R230, R2, 0x4 ;  /* 0x00000002e6059211 */ /* 0x000fe400078020ff */
[----:B------:R-:W-:-:S02]  /*29e0*/  LOP3.LUT R9, R110, 0x8, RZ, 0xc0, !PT ;  /* 0x000000086e097812 */ /* 0x000fc400078ec0ff */
[----:B------:R-:W-:Y:S02]  /*29f0*/  @!P3 LEA.HI.X R7, R2, R222, R3, 0x1, P2 ;  /* 0x000000de0207b211 */ /* 0x000fe400010f0c03 */
[----:B------:R-:W-:Y:S02]  /*2a00*/  LOP3.LUT R2, R0, 0x7c00, RZ, 0xc0, !PT ;  /* 0x00007c0000027812 */ /* 0x000fe400078ec0ff */
[----:B------:R-:W-:Y:S02]  /*2a10*/  LOP3.LUT R8, R214, 0x200, RZ, 0xc0, !PT ;  /* 0x00000200d6087812 */ /* 0x000fe400078ec0ff */
[C---:B------:R-:W-:Y:S02]  /*2a20*/  LOP3.LUT R102, R4.reuse, 0x8, R106, 0x78, !PT ;  /* 0x0000000804667812 */ /* 0x040fe400078e786a */
[----:B------:R-:W-:Y:S02]  /*2a30*/  LOP3.LUT R0, R4, R9, RZ, 0x3c, !PT ;  /* 0x0000000904007212 */ /* 0x000fe400078e3cff */
[----:B------:R-:W-:-:S02]  /*2a40*/  @!P1 LEA.HI.X R3, R230, R3, R231, 0x4, P0 ;  /* 0x00000003e6039211 */ /* 0x000fc400000f24e7 */
[C---:B------:R-:W-:Y:S01]  /*2a50*/  @!P1 LEA R4, P0, R5.reuse, R229, 0x1 ;  /* 0x000000e505049211 */ /* 0x040fe200078008ff */
[----:B------:R-:W-:Y:S01]  /*2a60*/  @!PT LDS RZ, [RZ] ;  /* 0x00000000fffff984 */ /* 0x000fe20000000800 */
[----:B------:R-:W-:Y:S01]  /*2a70*/  @!PT LDS RZ, [RZ] ;  /* 0x00000000fffff984 */ /* 0x000fe20000000800 */
[----:B------:R-:W-:Y:S01]  /*2a80*/  @!PT LDS RZ, [RZ] ;  /* 0x00000000fffff984 */ /* 0x000fe20000000800 */
[----:B------:R-:W-:Y:S01]  /*2a90*/  @!P3 LDGSTS.E.BYPASS.LTC128B.128 [R228+0xa000], desc[UR16][R6.64] ;  /* 0x0a00000006e4bfae */ /* 0x000fe2000b981a10 */
[----:B------:R-:W-:Y:S02]  /*2aa0*/  LOP3.LUT R214, R214, 0x400, RZ, 0xc0, !PT ;  /* 0x00000400d6d67812 */ /* 0x000fe400078ec0ff */
[----:B------:R-:W-:Y:S01]  /*2ab0*/  IADD3 R2, PT, PT, R102, R8, R2 ;  /* 0x0000000866027210 */ /* 0x000fe20007ffe002 */
[----:B------:R-:W-:Y:S01]  /*2ac0*/  @!P3 LDGSTS.E.BYPASS.LTC128B.128 [R228+0xb000], desc[UR16][R6.64+0x80] ;  /* 0x0b00008006e4bfae */ /* 0x000fe2000b981a10 */
[----:B------:R-:W-:Y:S01]  /*2ad0*/  @!P1 LEA.HI.X R5, R5, R222, R3, 0x1, P0 ;  /* 0x000000de05059211 */ /* 0x000fe200000f0c03 */
[----:B------:R-:W-:Y:S01]  /*2ae0*/  IMAD R214, R0, 0x2, R214 ;  /* 0x0000000200d67824 */ /* 0x000fe200078e02d6 */
[----:B------:R-:W-:Y:S01]  /*2af0*/  LEA R213, R2, UR5, 0x1 ;  /* 0x0000000502d57c11 */ /* 0x000fe2000f8e08ff */
        /* <DEDUP_REMOVED lines=10> */
[----:B------:R-:W2:Y:S04]  /*2ba0*/  LDSM.16.M88.4 R8, [R213+0x2000] ;  /* 0x00200000d508783b */ /* 0x000ea80000000200 */
[----:B------:R-:W3:Y:S01]  /*2bb0*/  LDSM.16.M88.4 R36, [R214+UR5+0x8800] ;  /* 0x00880005d624783b */ /* 0x000ee20008000200 */
[----:B------:R-:W-:-:S03]  /*2bc0*/  IMAD.MOV.U32 R0, RZ, RZ, 0x10 ;  /* 0x00000010ff007424 */ /* 0x000fc600078e00ff */
[----:B------:R-:W4:Y:S01]  /*2bd0*/  LDSM.16.M88.4 R20, [R213] ;  /* 0x00000000d514783b */ /* 0x000f220000000200 */
[C---:B------:R-:W-:Y:S02]  /*2be0*/  LOP3.LUT P1, RZ, R110.reuse, 0x2, RZ, 0xc0, !PT ;  /* 0x000000026eff7812 */ /* 0x040fe4000782c0ff */
[----:B------:R-:W-:Y:S01]  /*2bf0*/  LOP3.LUT P0, RZ, R110, 0x4, RZ, 0xc0, !PT ;  /* 0x000000046eff7812 */ /* 0x000fe2000780c0ff */
[----:B------:R-:W0:Y:S01]  /*2c00*/  LDGDEPBAR ;  /* 0x00000000000079af */ /* 0x000e220000000000 */
[----:B------:R-:W-:Y:S02]  /*2c10*/  SEL R0, R0, 0xfffffff0, !P1 ;  /* 0xfffffff000007807 */ /* 0x000fe40004800000 */
[----:B-1----:R-:W-:-:S03]  /*2c20*/  IADD3 R4, PT, PT, R214, UR5, RZ ;  /* 0x00000005d6047c10 */ /* 0x002fc6000fffe0ff */
[C---:B------:R-:W-:Y:S02]  /*2c30*/  IMAD R6, R0.reuse, 0x2, R213 ;  /* 0x0000000200067824 */ /* 0x040fe400078e02d5 */
[----:B------:R-:W-:-:S03]  /*2c40*/  IMAD R5, R0, 0x2, R4 ;  /* 0x0000000200057824 */ /* 0x000fc600078e0204 */
[----:B------:R-:W-:Y:S04]  /*2c50*/  LDSM.16.M88.4 R16, [R6+0x2000] ;  /* 0x002000000610783b */ /* 0x000fe80000000200 */
[----:B------:R-:W1:Y:S04]  /*2c60*/  LDSM.16.M88.4 R48, [R5+0x8000] ;  /* 0x008000000530783b */ /* 0x000e680000000200 */
[----:B------:R-:W5:Y:S04]  /*2c70*/  LDSM.16.M88.4 R44, [R5+0x8800] ;  /* 0x00880000052c783b */ /* 0x000f680000000200 */
[----:B------:R-:W5:Y:S01]  /*2c80*/  LDSM.16.M88.4 R28, [R6] ;  /* 0x00000000061c783b */ /* 0x000f620000000200 */
[----:B------:R-:W-:-:S05]  /*2c90*/  SEL R2, R105, 0xffffffe0, !P0 ;  /* 0xffffffe069027807 */ /* 0x000fca0004000000 */
[C---:B------:R-:W-:Y:S02]  /*2ca0*/  IMAD R3, R2.reuse, 0x2, R213 ;  /* 0x0000000202037824 */ /* 0x040fe400078e02d5 */
[----:B------:R-:W-:Y:S01]  /*2cb0*/  IMAD R2, R2, 0x2, R4 ;  /* 0x0000000202027824 */ /* 0x000fe200078e0204 */
[C---:B--2---:R-:W-:Y:S02]  /*2cc0*/  HMMA.16816.F32 R68, R8.reuse, R32, RZ ;  /* 0x000000200844723c */ /* 0x044fe400000018ff */
[----:B------:R-:W-:Y:S04]  /*2cd0*/  LDSM.16.M88.4 R12, [R3+0x2000] ;  /* 0x00200000030c783b */ /* 0x000fe80000000200 */
[----:B------:R-:W2:Y:S02]  /*2ce0*/  LDSM.16.M88.4 R52, [R2+0x8800] ;  /* 0x008800000234783b */ /* 0x000ea40000000200 */
[C---:B---3--:R-:W-:Y:S02]  /*2cf0*/  HMMA.16816.F32 R60, R8.reuse, R36, RZ ;  /* 0x00000024083c723c */ /* 0x048fe400000018ff */
[----:B------:R-:W3:Y:S04]  /*2d00*/  LDSM.16.M88.4 R40, [R2+0x8000] ;  /* 0x008000000228783b */ /* 0x000ee80000000200 */
[----:B------:R-:W3:Y:S02]  /*2d10*/  LDSM.16.M88.4 R24, [R3] ;  /* 0x000000000318783b */ /* 0x000ee40000000200 */
[C---:B------:R-:W-:Y:S08]  /*2d20*/  HMMA.16816.F32 R64, R8.reuse, R34, RZ ;  /* 0x000000220840723c */ /* 0x040ff000000018ff */
[----:B------:R-:W-:Y:S08]  /*2d30*/  HMMA.16816.F32 R56, R8, R38, RZ ;  /* 0x000000260838723c */ /* 0x000ff000000018ff */
[----:B----4-:R-:W-:Y:S01]  /*2d40*/  HMMA.16816.F32 R8, R20, R36, RZ ;  /* 0x000000241408723c */ /* 0x010fe200000018ff */
[C---:B------:R-:W-:Y:S01]  /*2d50*/  LEA R7, R0.reuse, R3, 0x1 ;  /* 0x0000000300077211 */ /* 0x040fe200078e08ff */
[----:B------:R-:W-:-:S06]  /*2d60*/  IMAD R0, R0, 0x2, R2 ;  /* 0x0000000200007824 */ /* 0x000fcc00078e0202 */
[C---:B------:R-:W-:Y:S08]  /*2d70*/  HMMA.16816.F32 R72, R20.reuse, R32, RZ ;  /* 0x000000201448723c */ /* 0x040ff000000018ff */
[C---:B------:R-:W-:Y:S08]  /*2d80*/  HMMA.16816.F32 R76, R20.reuse, R34, RZ ;  /* 0x00000022144c723c */ /* 0x040ff000000018ff */
[----:B------:R-:W-:Y:S08]  /*2d90*/  HMMA.16816.F32 R84, R20, R38, RZ ;  /* 0x000000261454723c */ /* 0x000ff000000018ff */
[C---:B-1----:R-:W-:Y:S08]  /*2da0*/  HMMA.16816.F32 R80, R16.reuse, R48, R68 ;  /* 0x000000301050723c */ /* 0x042ff00000001844 */
[C---:B-----5:R-:W-:Y:S08]  /*2db0*/  HMMA.16816.F32 R60, R16.reuse, R44, R60 ;  /* 0x0000002c103c723c */ /* 0x060ff0000000183c */
[C---:B------:R-:W-:Y:S08]  /*2dc0*/  HMMA.16816.F32 R36, R16.reuse, R50, R64 ;  /* 0x000000321024723c */ /* 0x040ff00000001840 */
[----:B------:R-:W-:Y:S01]  /*2dd0*/  HMMA.16816.F32 R68, R16, R46, R56 ;  /* 0x0000002e1044723c */ /* 0x000fe20000001838 */
[----:B------:R-:W-:Y:S04]  /*2de0*/  LDSM.16.M88.4 R56, [R0+0x8000] ;  /* 0x008000000038783b */ /* 0x000fe80000000200 */
[----:B------:R-:W-:Y:S03]  /*2df0*/  LDSM.16.M88.4 R16, [R0+0x8800] ;  /* 0x008800000010783b */ /* 0x000fe60000000200 */
[C---:B------:R-:W-:Y:S01]  /*2e00*/  HMMA.16816.F32 R20, R28.reuse, R44, R8 ;  /* 0x0000002c1c14723c */ /* 0x040fe20000001808 */
[----:B------:R-:W1:Y:S07]  /*2e10*/  LDSM.16.M88.4 R8, [R7+0x2000] ;  /* 0x002000000708783b */ /* 0x000e6e0000000200 */
[C---:B------:R-:W-:Y:S08]  /*2e20*/  HMMA.16816.F32 R32, R28.reuse, R48, R72 ;  /* 0x000000301c20723c */ /* 0x040ff00000001848 */
[C---:B------:R-:W-:Y:S08]  /*2e30*/  HMMA.16816.F32 R48, R28.reuse, R50, R76 ;  /* 0x000000321c30723c */ /* 0x040ff0000000184c */
[----:B------:R-:W-:Y:S08]  /*2e40*/  HMMA.16816.F32 R28, R28, R46, R84 ;  /* 0x0000002e1c1c723c */ /* 0x000ff00000001854 */
[C---:B--2---:R-:W-:Y:S08]  /*2e50*/  HMMA.16816.F32 R44, R12.reuse, R52, R60 ;  /* 0x000000340c2c723c */ /* 0x044ff0000000183c */
[C---:B---3--:R-:W-:Y:S08]  /*2e60*/  HMMA.16816.F32 R64, R12.reuse, R40, R80 ;  /* 0x000000280c40723c */ /* 0x048ff00000001850 */
[C---:B------:R-:W-:Y:S01]  /*2e70*/  HMMA.16816.F32 R60, R12.reuse, R42, R36 ;  /* 0x0000002a0c3c723c */ /* 0x040fe20000001824 */
[----:B------:R-:W-:Y:S07]  /*2e80*/  LDSM.16.M88.4 R36, [R214+UR5+0x9000] ;  /* 0x00900005d624783b */ /* 0x000fee0008000200 */
[----:B------:R-:W-:Y:S01]  /*2e90*/  HMMA.16816.F32 R68, R12, R54, R68 ;  /* 0x000000360c44723c */ /* 0x000fe20000001844 */
[----:B------:R-:W2:Y:S07]  /*2ea0*/  LDSM.16.M88.4 R12, [R7] ;  /* 0x00000000070c783b */ /* 0x000eae0000000200 */
[C---:B------:R-:W-:Y:S01]  /*2eb0*/  HMMA.16816.F32 R72, R24.reuse, R52, R20 ;  /* 0x000000341848723c */ /* 0x040fe20000001814 */
[----:B------:R-:W3:Y:S07]  /*2ec0*/  LDSM.16.M88.4 R20, [R213+0x6000] ;  /* 0x00600000d514783b */ /* 0x000eee0000000200 */
[C---:B------:R-:W-:Y:S01]  /*2ed0*/  HMMA.16816.F32 R84, R24.reuse, R40, R32 ;  /* 0x000000281854723c */ /* 0x040fe20000001820 */
[----:B------:R-:W-:Y:S07]  /*2ee0*/  LDSM.16.M88.4 R32, [R214+UR5+0x9800] ;  /* 0x00980005d620783b */ /* 0x000fee0008000200 */
[C---:B------:R-:W-:Y:S01]  /*2ef0*/  HMMA.16816.F32 R80, R24.reuse, R42, R48 ;  /* 0x0000002a1850723c */ /* 0x040fe20000001830 */
[----:B------:R-:W-:Y:S07]  /*2f00*/  LDSM.16.M88.4 R40, [R5+0x9000] ;  /* 0x009000000528783b */ /* 0x000fee0000000200 */
[----:B------:R-:W-:Y:S01]  /*2f10*/  HMMA.16816.F32 R28, R24, R54, R28 ;  /* 0x00000036181c723c */ /* 0x000fe2000000181c */
[----:B------:R-:W4:Y:S04]  /*2f20*/  LDSM.16.M88.4 R24, [R213+0x4000] ;  /* 0x00400000d518783b */ /* 0x000f280000000200 */
[----:B------:R-:W-:Y:S03]  /*2f30*/  LDSM.16.M88.4 R52, [R5+0x9800] ;  /* 0x009800000534783b */ /* 0x000fe60000000200 */
[C---:B-1----:R-:W-:Y:S08]  /*2f40*/  HMMA.16816.F32 R88, R8.reuse, R58, R60 ;  /* 0x0000003a0858723c */ /* 0x042ff0000000183c */
[C---:B------:R-:W-:Y:S08]  /*2f50*/  HMMA.16816.F32 R76, R8.reuse, R56, R64 ;  /* 0x00000038084c723c */ /* 0x040ff00000001840 */
[C---:B------:R-:W-:Y:S08]  /*2f60*/  HMMA.16816.F32 R92, R8.reuse, R16, R44 ;  /* 0x00000010085c723c */ /* 0x040ff0000000182c */
[----:B------:R-:W-:Y:S01]  /*2f70*/  HMMA.16816.F32 R60, R8, R18, R68 ;  /* 0x00000012083c723c */ /* 0x000fe20000001844 */
[----:B------:R-:W1:Y:S07]  /*2f80*/  LDSM.16.M88.4 R8, [R6+0x6000] ;  /* 0x006000000608783b */ /* 0x000e6e0000000200 */
[C---:B--2---:R-:W-:Y:S01]  /*2f90*/  HMMA.16816.F32 R48, R12.reuse, R56, R84 ;  /* 0x000000380c30723c */ /* 0x044fe20000001854 */
[----:B------:R-:W-:Y:S07]  /*2fa0*/  LDSM.16.M88.4 R84, [R2+0x9000] ;  /* 0x009000000254783b */ /* 0x000fee0000000200 */
[C---:B------:R-:W-:Y:S08]  /*2fb0*/  HMMA.16816.F32 R56, R12.reuse, R58, R80 ;  /* 0x0000003a0c38723c */ /* 0x040ff00000001850 */
[C---:B------:R-:W-:Y:S08]  /*2fc0*/  HMMA.16816.F32 R64, R12.reuse, R16, R72 ;  /* 0x000000100c40723c */ /* 0x040ff00000001848 */
[----:B------:R-:W-:Y:S01]  /*2fd0*/  HMMA.16816.F32 R44, R12, R18, R28 ;  /* 0x000000120c2c723c */ /* 0x000fe2000000181c */
[----:B------:R-:W2:Y:S04]  /*2fe0*/  LDSM.16.M88.4 R28, [R3+0x6000] ;  /* 0x00600000031c783b */ /* 0x000ea80000000200 */
[----:B------:R-:W5:Y:S03]  /*2ff0*/  LDSM.16.M88.4 R16, [R6+0x4000] ;  /* 0x004000000610783b */ /* 0x000f660000000200 */
[C---:B---3--:R-:W-:Y:S08]  /*3000*/  HMMA.16816.F32 R12, R20.reuse, R36, R76 ;  /* 0x00000024140c723c */ /* 0x048ff0000000184c */
[----:B------:R-:W-:Y:S08]  /*3010*/  HMMA.16816.F32 R72, R20, R38, R88 ;  /* 0x000000261448723c */ /* 0x000ff00000001858 */
[C---:B----4-:R-:W-:Y:S08]  /*3020*/  HMMA.16816.F32 R48, R24.reuse, R36, R48 ;  /* 0x000000241830723c */ /* 0x050ff00000001830 */
[----:B------:R-:W-:Y:S08]  /*3030*/  HMMA.16816.F32 R56, R24, R38, R56 ;  /* 0x000000261838723c */ /* 0x000ff00000001838 */
[C---:B------:R-:W-:Y:S08]  /*3040*/  HMMA.16816.F32 R80, R20.reuse, R32, R92 ;  /* 0x000000201450723c */ /* 0x040ff0000000185c */
[----:B------:R-:W-:Y:S01]  /*3050*/  HMMA.16816.F32 R68, R20, R34, R60 ;  /* 0x000000221444723c */ /* 0x000fe2000000183c */
[----:B------:R-:W-:Y:S07]  /*3060*/  LDSM.16.M88.4 R20, [R7+0x6000] ;  /* 0x006000000714783b */ /* 0x000fee0000000200 */
[C---:B------:R-:W-:Y:S01]  /*3070*/  HMMA.16816.F32 R88, R24.reuse, R32, R64 ;  /* 0x000000201858723c */ /* 0x040fe20000001840 */
[----:B------:R-:W3:Y:S07]  /*3080*/  LDSM.16.M88.4 R64, [R0+0x9000] ;  /* 0x009000000040783b */ /* 0x000eee0000000200 */
[----:B------:R-:W-:Y:S01]  /*3090*/  HMMA.16816.F32 R36, R24, R34, R44 ;  /* 0x000000221824723c */ /* 0x000fe2000000182c */
[----:B------:R4:W3:Y:S04]  /*30a0*/  LDSM.16.M88.4 R24, [R2+0x9800] ;  /* 0x009800000218783b */ /* 0x0008e80000000200 */
[----:B------:R3:W-:Y:S03]  /*30b0*/  LDSM.16.M88.4 R44, [R0+0x9800] ;  /* 0x00980000002c783b */ /* 0x0007e60000000200 */
[C---:B-1----:R-:W-:Y:S01]  /*30c0*/  HMMA.16816.F32 R32, R8.reuse, R40, R12 ;  /* 0x000000280820723c */ /* 0x042fe2000000180c */
[----:B------:R-:W1:Y:S07]  /*30d0*/  LDSM.16.M88.4 R12, [R3+0x4000] ;  /* 0x00400000030c783b */ /* 0x000e6e0000000200 */
[----:B------:R-:W-:-:S12]  /*30e0*/  HMMA.16816.F32 R60, R8, R42, R72 ;  /* 0x0000002a083c723c */ /* 0x000fd80000001848 */
[----:B--2---:R-:W-:Y:S08]  /*30f0*/  HMMA.16816.F32 R32, R28, R84, R32 ;  /* 0x000000541c20723c */ /* 0x004ff00000001820 */
[C---:B------:R-:W-:Y:S08]  /*3100*/  HMMA.16816.F32 R80, R8.reuse, R52, R80 ;  /* 0x000000340850723c */ /* 0x040ff00000001850 */
[-C--:B------:R-:W-:Y:S01]  /*3110*/  HMMA.16816.F32 R76, R8, R54.reuse, R68 ;  /* 0x00000036084c723c */ /* 0x080fe20000001844 */
[----:B------:R-:W2:Y:S07]  /*3120*/  LDSM.16.M88.4 R8, [R7+0x4000] ;  /* 0x004000000708783b */ /* 0x000eae0000000200 */
[----:B-----5:R-:W-:Y:S01]  /*3130*/  HMMA.16816.F32 R36, R16, R54, R36 ;  /* 0x000000361024723c */ /* 0x020fe20000001824 */
[----:B----4-:R-:W-:Y:S01]  /*3140*/  SHF.R.U32.HI R2, RZ, 0x2, R110 ;  /* 0x00000002ff027819 */ /* 0x010fe2000001166e */
[----:B------:R-:W-:Y:S01]  /*3150*/  IMAD.SHL.U32 R5, R110, 0x2, RZ ;  /* 0x000000026e057824 */ /* 0x000fe200078e00ff */
[----:B------:R4:W-:Y:S01]  /*3160*/  STL [R1+0x24], R109 ;  /* 0x0000246d01007387 */ /* 0x0009e20000100800 */
[----:B------:R-:W-:-:S04]  /*3170*/  DEPBAR.LE SB0, 0x0 ;  /* 0x000080000000791a */ /* 0x000fc80000000000 */
[C---:B------:R-:W-:Y:S08]  /*3180*/  HMMA.16816.F32 R72, R16.reuse, R40, R48 ;  /* 0x000000281048723c */ /* 0x040ff00000001830 */
[----:B------:R-:W-:Y:S08]  /*3190*/  HMMA.16816.F32 R68, R16, R42, R56 ;  /* 0x0000002a1044723c */ /* 0x000ff00000001838 */
[----:B---3--:R-:W-:Y:S08]  /*31a0*/  HMMA.16816.F32 R56, R20, R64, R32 ;  /* 0x000000401438723c */ /* 0x008ff00000001820 */
[----:B------:R-:W-:Y:S08]  /*31b0*/  HMMA.16816.F32 R40, R16, R52, R88 ;  /* 0x000000341028723c */ /* 0x000ff00000001858 */
[C---:B------:R-:W-:Y:S08]  /*31c0*/  HMMA.16816.F32 R16, R28.reuse, R86, R60 ;  /* 0x000000561c10723c */ /* 0x040ff0000000183c */
[C---:B------:R-:W-:Y:S08]  /*31d0*/  HMMA.16816.F32 R48, R28.reuse, R24, R80 ;  /* 0x000000181c30723c */ /* 0x040ff00000001850 */
[----:B------:R-:W-:Y:S01]  /*31e0*/  HMMA.16816.F32 R28, R28, R26, R76 ;  /* 0x0000001a1c1c723c */ /* 0x000fe2000000184c */
[----:B------:R-:W-:-:S07]  /*31f0*/  FMUL.FTZ R0, R56, UR4 ;  /* 0x0000000438007c20 */ /* 0x000fce0008410000 */
[C---:B-1----:R-:W-:Y:S08]  /*3200*/  HMMA.16816.F32 R32, R12.reuse, R84, R72 ;  /* 0x000000540c20723c */ /* 0x042ff00000001848 */
[C---:B------:R-:W-:Y:S08]  /*3210*/  HMMA.16816.F32 R52, R12.reuse, R86, R68 ;  /* 0x000000560c34723c */ /* 0x040ff00000001844 */
[C---:B------:R-:W-:Y:S08]  /*3220*/  HMMA.16816.F32 R40, R12.reuse, R24, R40 ;  /* 0x000000180c28723c */ /* 0x040ff00000001828 */
[----:B------:R-:W-:Y:S08]  /*3230*/  HMMA.16816.F32 R36, R12, R26, R36 ;  /* 0x0000001a0c24723c */ /* 0x000ff00000001824 */
[C---:B------:R-:W-:Y:S01]  /*3240*/  HMMA.16816.F32 R12, R20.reuse, R66, R16 ;  /* 0x00000042140c723c */ /* 0x040fe20000001810 */
[----:B------:R1:W3:Y:S07]  /*3250*/  MUFU.TANH R19, R0 ;  /* 0x0000000000137308 */ /* 0x0002ee0000002400 */
[----:B------:R-:W-:Y:S01]  /*3260*/  HMMA.16816.F32 R24, R20, R44, R48 ;  /* 0x0000002c1418723c */ /* 0x000fe20000001830 */
[----:B-1----:R-:W-:-:S07]  /*3270*/  FMUL.FTZ R0, R57, UR4 ;  /* 0x0000000439007c20 */ /* 0x002fce0008410000 */
[----:B------:R-:W-:Y:S01]  /*3280*/  HMMA.16816.F32 R20, R20, R46, R28 ;  /* 0x0000002e1414723c */ /* 0x000fe2000000181c */
[----:B------:R1:W1:Y:S07]  /*3290*/  MUFU.TANH R31, R0 ;  /* 0x00000000001f7308 */ /* 0x00026e0000002400 */
[----:B--2---:R-:W-:Y:S01]  /*32a0*/  HMMA.16816.F32 R48, R8, R64, R32 ;  /* 0x000000400830723c */ /* 0x004fe20000001820 */
[----:B------:R-:W-:Y:S01]  /*32b0*/  LOP3.LUT R2, R2, 0x7, RZ, 0xc0, !PT ;  /* 0x0000000702027812 */ /* 0x000fe200078ec0ff */
[----:B-1----:R-:W-:-:S04]  /*32c0*/  FMUL.FTZ R0, R58, UR4 ;  /* 0x000000043a007c20 */ /* 0x002fc80008410000 */
[----:B------:R1:W2:Y:S01]  /*32d0*/  MUFU.TANH R35, R0 ;  /* 0x0000000000237308 */ /* 0x0002a20000002400 */
[----:B------:R4:W-:Y:S01]  /*32e0*/  STL [R1+0x30], R229 ;  /* 0x000030e501007387 */ /* 0x0009e20000100800 */
[----:B------:R-:W-:-:S03]  /*32f0*/  MOV R30, R103 ;  /* 0x00000067001e7202 */ /* 0x000fc60000000f00 */
[----:B------:R4:W-:Y:S01]  /*3300*/  STL [R1+0x20], R108 ;  /* 0x0000206c01007387 */ /* 0x0009e20000100800 */
[----:B-1----:R-:W-:-:S04]  /*3310*/  FMUL.FTZ R0, R59, UR4 ;  /* 0x000000043b007c20 */ /* 0x002fc80008410000 */
[----:B------:R1:W1:Y:S01]  /*3320*/  MUFU.TANH R34, R0 ;  /* 0x0000000000227308 */ /* 0x0002620000002400 */
[----:B------:R4:W-:Y:S04]  /*3330*/  STL [R1+0x2c], R222 ;  /* 0x00002cde01007387 */ /* 0x0009e80000100800 */
[----:B------:R4:W-:Y:S01]  /*3340*/  STL [R1+0x28], R5 ;  /* 0x0000280501007387 */ /* 0x0009e20000100800 */
[----:B------:R-:W-:Y:S01]  /*3350*/  FMUL.FTZ R3, R12, UR4 ;  /* 0x000000040c037c20 */ /* 0x000fe20008410000 */
[----:B-1----:R-:W-:-:S04]  /*3360*/  LOP3.LUT R0, R106, 0x1f0, RZ, 0xc0, !PT ;  /* 0x000001f06a007812 */ /* 0x002fc800078ec0ff */
[----:B------:R-:W-:Y:S02]  /*3370*/  IADD3 R0, PT, PT, R2, UR15, R0 ;  /* 0x0000000f02007c10 */ /* 0x000fe4000fffe000 */
[----:B------:R-:W-:Y:S02]  /*3380*/  IADD3 R2, PT, PT, R96, R107, -R97 ;  /* 0x0000006b60027210 */ /* 0x000fe40007ffe861 */
[C---:B------:R-:W-:Y:S02]  /*3390*/  IADD3 R223, PT, PT, R0.reuse, R96, -R223 ;  /* 0x0000006000df7210 */ /* 0x040fe40007ffe8df */
[----:B------:R-:W-:Y:S01]  /*33a0*/  IADD3 R17, PT, PT, R0, 0x1, R2 ;  /* 0x0000000100117810 */ /* 0x000fe20007ffe002 */
[----:B------:R-:W-:Y:S01]  /*33b0*/  FMUL.FTZ R0, R14, UR4 ;  /* 0x000000040e007c20 */ /* 0x000fe20008410000 */
[----:B------:R-:W-:Y:S01]  /*33c0*/  ISETP.GT.U32.AND P2, PT, R30, R233, PT ;  /* 0x000000e91e00720c */ /* 0x000fe20003f44070 */
[----:B------:R-:W-:Y:S01]  /*33d0*/  FMUL.FTZ R12, R24, UR4 ;  /* 0x00000004180c7c20 */ /* 0x000fe20008410000 */
[----:B------:R-:W1:Y:S01]  /*33e0*/  MUFU.TANH R29, R3 ;  /* 0x00000003001d7308 */ /* 0x000e620000002400 */
[----:B------:R-:W-:-:S07]  /*33f0*/  FMUL.FTZ R2, R13, UR4 ;  /* 0x000000040d027c20 */ /* 0x000fce0008410000 */
[----:B------:R-:W1:Y:S01]  /*3400*/  MUFU.TANH R24, R0 ;  /* 0x0000000000187308 */ /* 0x000e620000002400 */
[----:B------:R-:W-:Y:S01]  /*3410*/  LOP3.LUT R238, R5, 0x6, RZ, 0xc0, !PT ;  /* 0x0000000605ee7812 */ /* 0x000fe200078ec0ff */
        /* <DEDUP_REMOVED lines=8> */
[C---:B------:R-:W-:Y:S01]  /*34a0*/  HMMA.16816.F32 R40, R8.reuse, R44, R40 ;  /* 0x0000002c0828723c */ /* 0x040fe20000001828 */
[----:B------:R-:W-:Y:S01]  /*34b0*/  FMUL.FTZ R23, R23, UR4 ;  /* 0x0000000417177c20 */ /* 0x000fe20008410000 */
[----:B------:R5:W1:Y:S06]  /*34c0*/  MUFU.TANH R18, R2 ;  /* 0x0000000200127308 */ /* 0x000a6c0000002400 */
[----:B------:R-:W-:Y:S01]  /*34d0*/  HMMA.16816.F32 R60, R8, R46, R36 ;  /* 0x0000002e083c723c */ /* 0x000fe20000001824 */
[----:B-----5:R-:W-:Y:S01]  /*34e0*/  IMAD R2, R30, 0x20, R238 ;  /* 0x000000201e027824 */ /* 0x020fe200078e02ee */
[----:B------:R-:W-:Y:S06]  /*34f0*/  BAR.SYNC.DEFER_BLOCKING 0x0 ;  /* 0x0000000000007b1d */ /* 0x000fec0000010000 */
[----:B-1234-:R-:W-:-:S12]  /*3500*/  @!P2 BRA `(.L_x_2355) ;  /* 0x000000000048a947 */ /* 0x01efd80003800000 */
[----:B------:R-:W-:-:S04]  /*3510*/  VIADD R0, R232, 0xfffffffe ;  /* 0xfffffffee8007836 */ /* 0x000fc80000000000 */
[-C--:B------:R-:W-:Y:S02]  /*3520*/  IMAD R3, R100, R0.reuse, RZ ;  /* 0x0000000064037224 */ /* 0x080fe400078e02ff */
[----:B------:R-:W-:-:S04]  /*3530*/  IMAD.WIDE.U32 R6, R101, R0, RZ ;  /* 0x0000000065067225 */ /* 0x000fc800078e00ff */
[----:B------:R-:W-:Y:S01]  /*3540*/  IMAD.IADD R0, R7, 0x1, R3 ;  /* 0x0000000107007824 */ /* 0x000fe200078e0203 */
[----:B------:R-:W-:Y:S02]  /*3550*/  IADD3 R3, P2, PT, R98, R6, RZ ;  /* 0x0000000662037210 */ /* 0x000fe40007f5e0ff */
[----:B------:R-:W-:-:S03]  /*3560*/  LEA R10, P3, R6, R109, 0x1 ;  /* 0x0000006d060a7211 */ /* 0x000fc600078608ff */
[--C-:B------:R-:W-:Y:S01]  /*3570*/  IMAD.X R5, R99, 0x1, R0.reuse, P2 ;  /* 0x0000000163057824 */ /* 0x100fe200010e0600 */
        /* <DEDUP_REMOVED lines=11> */
.L_x_2355:
[----:B------:R-:W-:Y:S01]  /*3630*/  VIADD R237, R223, 0x40 ;  /* 0x00000040dfed7836 */ /* 0x000fe20000000000 */
[----:B------:R-:W2:Y:S01]  /*3640*/  MUFU.TANH R5, R12 ;  /* 0x0000000c00057308 */ /* 0x000ea20000002400 */
[C---:B------:R-:W-:Y:S01]  /*3650*/  VIADD R33, R2.reuse, 0x1 ;  /* 0x0000000102217836 */ /* 0x040fe20000000000 */
[----:B------:R-:W-:Y:S01]  /*3660*/  VIADDMNMX R226, R17, 0x40, R96, PT ;  /* 0x0000004011e27846 */ /* 0x000fe20003800160 */
[C---:B------:R-:W-:Y:S01]  /*3670*/  VIADD R37, R2.reuse, 0x8 ;  /* 0x0000000802257836 */ /* 0x040fe20000000000 */
[----:B------:R-:W-:Y:S01]  /*3680*/  ISETP.GT.AND P2, PT, R237, R2, PT ;  /* 0x00000002ed00720c */ /* 0x000fe20003f44270 */
[C---:B------:R-:W-:Y:S01]  /*3690*/  VIADD R36, R2.reuse, 0x9 ;  /* 0x0000000902247836 */ /* 0x040fe20000000000 */
[CC--:B------:R-:W-:Y:S01]  /*36a0*/  ISETP.GE.AND P6, PT, R2.reuse, R226.reuse, PT ;  /* 0x000000e20200720c */ /* 0x0c0fe20003fc6270 */
[C---:B------:R-:W-:Y:S01]  /*36b0*/  VIADD R38, R2.reuse, 0x10 ;  /* 0x0000001002267836 */ /* 0x040fe20000000000 */
[----:B------:R-:W3:Y:S01]  /*36c0*/  MUFU.TANH R6, R13 ;  /* 0x0000000d00067308 */ /* 0x000ee20000002400 */
[----:B------:R-:W-:Y:S01]  /*36d0*/  FSEL R0, R19, -INF , !P2 ;  /* 0xff80000013007808 */ /* 0x000fe20005000000 */
[C---:B------:R-:W-:Y:S01]  /*36e0*/  VIADD R39, R2.reuse, 0x11 ;  /* 0x0000001102277836 */ /* 0x040fe20000000000 */
[C---:B------:R-:W-:Y:S01]  /*36f0*/  ISETP.GT.AND P5, PT, R237.reuse, R33, PT ;  /* 0x00000021ed00720c */ /* 0x040fe20003fa4270 */
[----:B------:R-:W-:Y:S01]  /*3700*/  VIADD R44, R2, 0x18 ;  /* 0x00000018022c7836 */ /* 0x000fe20000000000 */
[----:B------:R-:W-:Y:S01]  /*3710*/  ISETP.GT.AND P2, PT, R237, R37, PT ;  /* 0x00000025ed00720c */ /* 0x000fe20003f44270 */
[----:B------:R-:W-:Y:S01]  /*3720*/  VIADD R15, R223, 0x48 ;  /* 0x00000048df0f7836 */ /* 0x000fe20000000000 */
[----:B------:R-:W-:Y:S01]  /*3730*/  FSEL R19, R0, -INF , !P6 ;  /* 0xff80000000137808 */ /* 0x000fe20007000000 */
[----:B-1----:R1:W4:Y:S01]  /*3740*/  MUFU.TANH R8, R14 ;  /* 0x0000000e00087308 */ /* 0x0023220000002400 */
[-C--:B------:R-:W-:Y:S01]  /*3750*/  ISETP.GE.AND P4, PT, R33, R226.reuse, PT ;  /* 0x000000e22100720c */ /* 0x080fe20003f86270 */
[----:B------:R-:W-:Y:S01]  /*3760*/  VIADD R45, R2, 0x19 ;  /* 0x00000019022d7836 */ /* 0x000fe20000000000 */
[----:B------:R-:W-:Y:S01]  /*3770*/  ISETP.GE.AND P3, PT, R37, R226, PT ;  /* 0x000000e22500720c */ /* 0x000fe20003f66270 */
[----:B------:R-:W5:Y:S01]  /*3780*/  LDCU UR6, c[0x0][0x45c] ;  /* 0x00008b80ff0677ac */ /* 0x000f620008000800 */
[----:B------:R-:W-:Y:S01]  /*3790*/  FSEL R3, R31, -INF , !P5 ;  /* 0xff8000001f037808 */ /* 0x000fe20006800000 */
[----:B------:R-:W-:Y:S01]  /*37a0*/  VIADD R236, R223, 0x8 ;  /* 0x00000008dfec7836 */ /* 0x000fe20000000000 */
[----:B------:R-:W-:Y:S01]  /*37b0*/  FSEL R0, R29, -INF , !P2 ;  /* 0xff8000001d007808 */ /* 0x000fe20005000000 */
[----:B------:R3:W5:Y:S01]  /*37c0*/  MUFU.TANH R7, R16 ;  /* 0x0000001000077308 */ /* 0x0007620000002400 */
[C---:B------:R-:W-:Y:S01]  /*37d0*/  ISETP.GT.AND P6, PT, R237.reuse, R36, PT ;  /* 0x00000024ed00720c */ /* 0x040fe20003fc4270 */
[----:B------:R-:W-:Y:S01]  /*37e0*/  IMAD.SHL.U32 R104, R104, 0x200, RZ ;  /* 0x0000020068687824 */ /* 0x000fe200078e00ff */
[----:B------:R-:W-:-:S02]  /*37f0*/  ISETP.GT.AND P2, PT, R237, R38, PT ;  /* 0x00000026ed00720c */ /* 0x000fc40003f44270 */
[-C--:B------:R-:W-:Y:S02]  /*3800*/  ISETP.GE.AND P5, PT, R36, R226.reuse, PT ;  /* 0x000000e22400720c */ /* 0x080fe40003fa6270 */
[----:B------:R-:W-:Y:S01]  /*3810*/  VIADDMNMX R227, R17, 0x48, R96, PT ;  /* 0x0000004811e37846 */ /* 0x000fe20003800160 */
[----:B------:R4:W5:Y:S01]  /*3820*/  MUFU.TANH R9, R28 ;  /* 0x0000001c00097308 */ /* 0x0009620000002400 */
[----:B-1----:R-:W-:Y:S02]  /*3830*/  FSEL R14, R3, -INF , !P4 ;  /* 0xff800000030e7808 */ /* 0x002fe40006000000 */
[----:B------:R-:W-:Y:S02]  /*3840*/  ISETP.GE.AND P4, PT, R38, R226, PT ;  /* 0x000000e22600720c */ /* 0x000fe40003f86270 */
[----:B--2---:R-:W-:Y:S02]  /*3850*/  FSEL R3, R5, -INF , !P2 ;  /* 0xff80000005037808 */ /* 0x004fe40005000000 */
[----:B------:R-:W-:Y:S01]  /*3860*/  ISETP.GT.AND P2, PT, R237, R44, PT ;  /* 0x0000002ced00720c */ /* 0x000fe20003f44270 */
[----:B------:R-:W1:Y:S01]  /*3870*/  MUFU.TANH R10, R26 ;  /* 0x0000001a000a7308 */ /* 0x000e620000002400 */
[----:B---3--:R-:W-:-:S02]  /*3880*/  FSEL R16, R0, -INF , !P3 ;  /* 0xff80000000107808 */ /* 0x008fc40005800000 */
[----:B------:R-:W-:Y:S02]  /*3890*/  FSEL R0, R18, -INF , !P6 ;  /* 0xff80000012007808 */ /* 0x000fe40007000000 */
[----:B------:R-:W-:Y:S02]  /*38a0*/  ISETP.GT.AND P3, PT, R237, R39, PT ;  /* 0x00000027ed00720c */ /* 0x000fe40003f64270 */
[----:B------:R-:W-:Y:S01]  /*38b0*/  FSEL R18, R0, -INF , !P5 ;  /* 0xff80000000127808 */ /* 0x000fe20006800000 */
[----:B------:R-:W2:Y:S01]  /*38c0*/  MUFU.TANH R5, R27 ;  /* 0x0000001b00057308 */ /* 0x000ea20000002400 */
[----:B----4-:R-:W-:Y:S02]  /*38d0*/  FSEL R28, R3, -INF , !P4 ;  /* 0xff800000031c7808 */ /* 0x010fe40006000000 */
[-C--:B------:R-:W-:Y:S02]  /*38e0*/  ISETP.GE.AND P6, PT, R39, R226.reuse, PT ;  /* 0x000000e22700720c */ /* 0x080fe40003fc6270 */
[----:B------:R-:W-:-:S02]  /*38f0*/  ISETP.GE.AND P5, PT, R44, R226, PT ;  /* 0x000000e22c00720c */ /* 0x000fc40003fa6270 */
[----:B------:R-:W-:Y:S02]  /*3900*/  FSEL R3, R6, -INF , !P3 ;  /* 0xff80000006037808 */ /* 0x000fe40005800000 */
[----:B------:R-:W-:Y:S02]  /*3910*/  FSEL R0, R8, -INF , !P2 ;  /* 0xff80000008007808 */ /* 0x000fe40005000000 */
[----:B------:R-:W-:Y:S01]  /*3920*/  ISETP.GT.AND P2, PT, R15, R2, PT ;  /* 0x000000020f00720c */ /* 0x000fe20003f44270 */
[----:B------:R-:W3:Y:S01]  /*3930*/  MUFU.TANH R8, R22 ;  /* 0x0000001600087308 */ /* 0x000ee20000002400 */
[----:B------:R-:W-:Y:S02]  /*3940*/  FSEL R31, R3, -INF , !P6 ;  /* 0xff800000031f7808 */ /* 0x000fe40007000000 */
[----:B------:R-:W-:Y:S02]  /*3950*/  FSEL R32, R0, -INF , !P5 ;  /* 0xff80000000207808 */ /* 0x000fe40006800000 */
[----:B------:R-:W-:-:S02]  /*3960*/  ISETP.GE.AND P6, PT, R2, R227, PT ;  /* 0x000000e30200720c */ /* 0x000fc40003fc6270 */
[----:B------:R-:W-:Y:S02]  /*3970*/  FSEL R0, R35, -INF , !P2 ;  /* 0xff80000023007808 */ /* 0x000fe40005000000 */
[----:B------:R-:W-:Y:S02]  /*3980*/  ISETP.GT.AND P4, PT, R237, R45, PT ;  /* 0x0000002ded00720c */ /* 0x000fe40003f84270 */
[----:B------:R-:W-:Y:S02]  /*3990*/  FSEL R11, R0, -INF , !P6 ;  /* 0xff800000000b7808 */ /* 0x000fe40007000000 */
[----:B------:R-:W-:Y:S02]  /*39a0*/  FMNMX3.FTZ R0, R19, R14, R16, !PT ;  /* 0x0000000e13007276 */ /* 0x000fe40007810010 */
[----:B------:R-:W-:Y:S02]  /*39b0*/  ISETP.GE.AND P3, PT, R45, R226, PT ;  /* 0x000000e22d00720c */ /* 0x000fe40003f66270 */
[----:B-----5:R-:W-:-:S02]  /*39c0*/  FSEL R3, R7, -INF , !P4 ;  /* 0xff80000007037808 */ /* 0x020fc40006000000 */
[----:B------:R-:W-:Y:S01]  /*39d0*/  ISETP.GT.AND P5, PT, R15, R33, PT ;  /* 0x000000210f00720c */ /* 0x000fe20003fa4270 */
[----:B------:R-:W4:Y:S01]  /*39e0*/  MUFU.TANH R7, R23 ;  /* 0x0000001700077308 */ /* 0x000f220000002400 */
[----:B------:R-:W-:Y:S02]  /*39f0*/  FMNMX3.FTZ R0, R0, R18, R28, !PT ;  /* 0x0000001200007276 */ /* 0x000fe4000781001c */
[----:B------:R-:W-:Y:S02]  /*3a00*/  FSEL R29, R3, -INF , !P3 ;  /* 0xff800000031d7808 */ /* 0x000fe40005800000 */
[----:B------:R-:W-:Y:S02]  /*3a10*/  ISETP.GE.AND P4, PT, R33, R227, PT ;  /* 0x000000e32100720c */ /* 0x000fe40003f86270 */
[----:B------:R-:W-:Y:S02]  /*3a20*/  FSEL R3, R34, -INF , !P5 ;  /* 0xff80000022037808 */ /* 0x000fe40006800000 */
[----:B------:R-:W-:-:S02]  /*3a30*/  ISETP.GT.AND P3, PT, R15, R37, PT ;  /* 0x000000250f00720c */ /* 0x000fc40003f64270 */
[----:B------:R-:W-:Y:S02]  /*3a40*/  FMNMX3.FTZ R0, R0, R31, R32, !PT ;  /* 0x0000001f00007276 */ /* 0x000fe40007810020 */
[----:B------:R-:W-:Y:S02]  /*3a50*/  FSEL R13, R3, -INF , !P4 ;  /* 0xff800000030d7808 */ /* 0x000fe40006000000 */
[----:B------:R-:W-:Y:S02]  /*3a60*/  ISETP.GE.AND P2, PT, R37, R227, PT ;  /* 0x000000e32500720c */ /* 0x000fe40003f46270 */
[----:B------:R-:W-:Y:S02]  /*3a70*/  FSEL R3, R24, -INF , !P3 ;  /* 0xff80000018037808 */ /* 0x000fe40005800000 */
[----:B------:R-:W-:Y:S02]  /*3a80*/  ISETP.GT.AND P6, PT, R15, R36, PT ;  /* 0x000000240f00720c */ /* 0x000fe40003fc4270 */
[----:B------:R-:W-:-:S02]  /*3a90*/  FMNMX.FTZ R6, R29, R0, !PT ;  /* 0x000000001d067209 */ /* 0x000fc40007810000 */
[----:B------:R-:W-:Y:S02]  /*3aa0*/  ISETP.GT.AND P4, PT, R15, R38, PT ;  /* 0x000000260f00720c */ /* 0x000fe40003f84270 */
[----:B------:R-:W-:Y:S02]  /*3ab0*/  FSEL R12, R3, -INF , !P2 ;  /* 0xff800000030c7808 */ /* 0x000fe40005000000 */
[-C--:B------:R-:W-:Y:S02]  /*3ac0*/  ISETP.GE.AND P5, PT, R36, R227.reuse, PT ;  /* 0x000000e32400720c */ /* 0x080fe40003fa6270 */
[----:B------:R-:W-:Y:S02]  /*3ad0*/  FSEL R3, R9, -INF , !P6 ;  /* 0xff80000009037808 */ /* 0x000fe40007000000 */
[----:B------:R-:W5:Y:S01]  /*3ae0*/  SHFL.BFLY PT, R9, R6, 0x2, 0x1f ;  /* 0x0c401f0006097f89 */ /* 0x000f6200000e0000 */
[----:B-1----:R-:W-:Y:S02]  /*3af0*/  FSEL R0, R10, -INF , !P4 ;  /* 0xff8000000a007808 */ /* 0x002fe40006000000 */
[----:B------:R-:W-:-:S02]  /*3b00*/  ISETP.GE.AND P3, PT, R38, R227, PT ;  /* 0x000000e32600720c */ /* 0x000fc40003f66270 */
[----:B------:R-:W-:Y:S02]  /*3b10*/  FSEL R10, R3, -INF , !P5 ;  /* 0xff800000030a7808 */ /* 0x000fe40006800000 */
[C---:B------:R-:W-:Y:S02]  /*3b20*/  ISETP.GT.AND P2, PT, R15.reuse, R39, PT ;  /* 0x000000270f00720c */ /* 0x040fe40003f44270 */
[----:B------:R-:W-:Y:S02]  /*3b30*/  ISETP.GT.AND P5, PT, R15, R44, PT ;  /* 0x0000002c0f00720c */ /* 0x000fe40003fa4270 */
[----:B------:R-:W-:Y:S02]  /*3b40*/  FSEL R26, R0, -INF , !P3 ;  /* 0xff800000001a7808 */ /* 0x000fe40005800000 */
[-C--:B------:R-:W-:Y:S02]  /*3b50*/  ISETP.GE.AND P6, PT, R39, R227.reuse, PT ;  /* 0x000000e32700720c */ /* 0x080fe40003fc6270 */
[----:B------:R-:W-:-:S02]  /*3b60*/  ISETP.GE.AND P4, PT, R44, R227, PT ;  /* 0x000000e32c00720c */ /* 0x000fc40003f86270 */
[----:B------:R-:W-:Y:S02]  /*3b70*/  ISETP.GT.AND P3, PT, R15, R45, PT ;  /* 0x0000002d0f00720c */ /* 0x000fe40003f64270 */
[----:B--2---:R-:W-:Y:S02]  /*3b80*/  FSEL R5, R5, -INF , !P2 ;  /* 0xff80000005057808 */ /* 0x004fe40005000000 */
[----:B---3--:R-:W-:Y:S02]  /*3b90*/  FSEL R3, R8, -INF , !P5 ;  /* 0xff80000008037808 */ /* 0x008fe40006800000 */
[----:B------:R-:W-:Y:S02]  /*3ba0*/  FMNMX3.FTZ R0, R11, R13, R12, !PT ;  /* 0x0000000d0b007276 */ /* 0x000fe4000781000c */
[----:B------:R-:W-:Y:S02]  /*3bb0*/  ISETP.GE.AND P2, PT, R45, R227, PT ;  /* 0x000000e32d00720c */ /* 0x000fe40003f46270 */
[----:B----4-:R-:W-:-:S02]  /*3bc0*/  FSEL R7, R7, -INF , !P3 ;  /* 0xff80000007077808 */ /* 0x010fc40005800000 */
[----:B------:R-:W-:Y:S02]  /*3bd0*/  FSEL R25, R5, -INF , !P6 ;  /* 0xff80000005197808 */ /* 0x000fe40007000000 */
[----:B------:R-:W-:Y:S01]  /*3be0*/  FSEL R27, R3, -INF , !P4 ;  /* 0xff800000031b7808 */ /* 0x000fe20006000000 */
[----:B------:R-:W-:Y:S01]  /*3bf0*/  FMUL.FTZ R3, R48, UR4 ;  /* 0x0000000430037c20 */ /* 0x000fe20008410000 */
[----:B------:R-:W-:Y:S02]  /*3c00*/  FMNMX3.FTZ R0, R0, R10, R26, !PT ;  /* 0x0000000a00007276 */ /* 0x000fe4000781001a */
[----:B------:R-:W-:Y:S01]  /*3c10*/  FSEL R24, R7, -INF , !P2 ;  /* 0xff80000007187808 */ /* 0x000fe20005000000 */
[----:B------:R5:W1:Y:S01]  /*3c20*/  MUFU.TANH R21, R3 ;  /* 0x0000000300157308 */ /* 0x000a620000002400 */
[----:B------:R-:W-:Y:S02]  /*3c30*/  FMNMX3.FTZ R0, R0, R25, R27, !PT ;  /* 0x0000001900007276 */ /* 0x000fe4000781001b */
[----:B------:R-:W-:-:S02]  /*3c40*/  VIMNMX R224, PT, PT, R17, R96, PT ;  /* 0x0000006011e07248 */ /* 0x000fc40003fe0100 */
[----:B------:R-:W-:Y:S01]  /*3c50*/  FMNMX.FTZ R5, R24, R0, !PT ;  /* 0x0000000018057209 */ /* 0x000fe20007810000 */
[----:B------:R-:W-:Y:S01]  /*3c60*/  FMUL.FTZ R0, R49, UR4 ;  /* 0x0000000431007c20 */ /* 0x000fe20008410000 */
[----:B------:R-:W-:Y:S02]  /*3c70*/  VIADDMNMX R225, R17, 0x8, R96, PT ;  /* 0x0000000811e17846 */ /* 0x000fe40003800160 */
[C---:B------:R-:W-:Y:S01]  /*3c80*/  ISETP.GT.AND P6, PT, R223.reuse, R2, PT ;  /* 0x00000002df00720c */ /* 0x040fe20003fc4270 */
[----:B------:R2:W3:Y:S01]  /*3c90*/  MUFU.TANH R20, R0 ;  /* 0x0000000000147308 */ /* 0x0004e20000002400 */
[----:B------:R-:W-:Y:S02]  /*3ca0*/  ISETP.GE.AND P4, PT, R2, R224, PT ;  /* 0x000000e00200720c */ /* 0x000fe40003f86270 */
[----:B------:R-:W-:Y:S02]  /*3cb0*/  ISETP.GT.AND P3, PT, R236, R2, PT ;  /* 0x00000002ec00720c */ /* 0x000fe40003f64270 */
[----:B------:R-:W-:-:S02]  /*3cc0*/  ISETP.GT.AND P5, PT, R223, R33, PT ;  /* 0x00000021df00720c */ /* 0x000fc40003fa4270 */
[----:B-----5:R-:W-:Y:S02]  /*3cd0*/  FMNMX.FTZ R3, R6, R9, !PT ;  /* 0x0000000906037209 */ /* 0x020fe40007810000 */
[----:B------:R-:W4:Y:S01]  /*3ce0*/  SHFL.BFLY PT, R6, R5, 0x2, 0x1f ;  /* 0x0c401f0005067f89 */ /* 0x000f2200000e0000 */
[----:B-1----:R-:W-:Y:S02]  /*3cf0*/  FSEL R9, R21, -INF , !P6 ;  /* 0xff80000015097808 */ /* 0x002fe40007000000 */
[----:B------:R-:W-:Y:S01]  /*3d00*/  ISETP.GT.AND P6, PT, R223, R36, PT ;  /* 0x00000024df00720c */ /* 0x000fe20003fc4270 */
[----:B------:R-:W1:Y:S01]  /*3d10*/  SHFL.BFLY PT, R7, R3, 0x1, 0x1f ;  /* 0x0c201f0003077f89 */ /* 0x000e6200000e0000 */
[----:B------:R-:W-:Y:S02]  /*3d20*/  FSEL R49, R9, -INF , !P4 ;  /* 0xff80000009317808 */ /* 0x000fe40006000000 */
[----:B------:R-:W-:Y:S01]  /*3d30*/  ISETP.GT.AND P4, PT, R223, R38, PT ;  /* 0x00000026df00720c */ /* 0x000fe20003f84270 */
[----:B--2---:R-:W-:-:S04]  /*3d40*/  FMUL.FTZ R0, R50, UR4 ;  /* 0x0000000432007c20 */ /* 0x004fc80008410000 */
[----:B------:R2:W-:Y:S01]  /*3d50*/  MUFU.TANH R46, R0 ;  /* 0x00000000002e7308 */ /* 0x0005e20000002400 */
[----:B----4-:R-:W-:Y:S02]  /*3d60*/  FMNMX.FTZ R6, R5, R6, !PT ;  /* 0x0000000605067209 */ /* 0x010fe40007810000 */
[----:B-1----:R-:W-:Y:S01]  /*3d70*/  FMNMX.FTZ R135, R3, R7, !PT ;  /* 0x0000000703877209 */ /* 0x002fe20007810000 */
[----:B--2---:R-:W-:Y:S02]  /*3d80*/  FMUL.FTZ R0, R51, UR4 ;  /* 0x0000000433007c20 */ /* 0x004fe40008410000 */
[----:B------:R-:W1:Y:S01]  /*3d90*/  SHFL.BFLY PT, R7, R6, 0x1, 0x1f ;  /* 0x0c201f0006077f89 */ /* 0x000e6200000e0000 */
[----:B------:R-:W-:Y:S01]  /*3da0*/  FMUL.FTZ R3, R41, UR4 ;  /* 0x0000000429037c20 */ /* 0x000fe20008410000 */
[----:B------:R-:W-:Y:S01]  /*3db0*/  FSETP.NEU.FTZ.AND P2, PT, R135, -INF , PT ;  /* 0xff8000008700780b */ /* 0x000fe20003f5d000 */
[----:B------:R2:W-:Y:S08]  /*3dc0*/  MUFU.TANH R47, R0 ;  /* 0x00000000002f7308 */ /* 0x0005f00000002400 */
[----:B------:R4:W-:Y:S01]  /*3dd0*/  MUFU.TANH R34, R3 ;  /* 0x0000000300227308 */ /* 0x0009e20000002400 */
[----:B--2---:R-:W-:-:S07]  /*3de0*/  FMUL.FTZ R0, R64, UR4 ;  /* 0x0000000440007c20 */ /* 0x004fce0008410000 */
[----:B------:R2:W5:Y:S01]  /*3df0*/  MUFU.TANH R8, R0 ;  /* 0x0000000000087308 */ /* 0x0005620000002400 */
[----:B-1----:R-:W-:Y:S02]  /*3e00*/  FMNMX.FTZ R136, R6, R7, !PT ;  /* 0x0000000706887209 */ /* 0x002fe40007810000 */
[----:B---3--:R-:W-:Y:S02]  /*3e10*/  FSEL R7, R20, -INF , !P5 ;  /* 0xff80000014077808 */ /* 0x008fe40006800000 */
[----:B------:R-:W-:Y:S01]  /*3e20*/  ISETP.GE.AND P5, PT, R36, R224, PT ;  /* 0x000000e02400720c */ /* 0x000fe20003fa6270 */
[----:B----4-:R-:W-:Y:S01]  /*3e30*/  FMUL.FTZ R3, R136, UR6 ;  /* 0x0000000688037c20 */ /* 0x010fe20008410000 */
[----:B--2---:R-:W-:-:S04]  /*3e40*/  FMUL.FTZ R0, R65, UR4 ;  /* 0x0000000441007c20 */ /* 0x004fc80008410000 */
[----:B------:R1:W2:Y:S02]  /*3e50*/  MUFU.TANH R23, R0 ;  /* 0x0000000000177308 */ /* 0x0002a40000002400 */
[----:B-1----:R-:W-:-:S06]  /*3e60*/  FMUL.FTZ R0, R40, UR4 ;  /* 0x0000000428007c20 */ /* 0x002fcc0008410000 */
[----:B------:R1:W-:Y:S02]  /*3e70*/  MUFU.TANH R22, R0 ;  /* 0x0000000000167308 */ /* 0x0003e40000002400 */
[----:B-1----:R-:W-:-:S05]  /*3e80*/  FMUL.FTZ R0, R135, UR6 ;  /* 0x0000000687007c20 */ /* 0x002fca0008410000 */
[----:B------:R-:W-:Y:S02]  /*3e90*/  FSEL R5, R0, RZ, P2 ;  /* 0x000000ff00057208 */ /* 0x000fe40001000000 */
[----:B------:R-:W-:-:S03]  /*3ea0*/  FSETP.NEU.FTZ.AND P2, PT, R136, -INF , PT ;  /* 0xff8000008800780b */ /* 0x000fc60003f5d000 */
[--C-:B------:R-:W-:Y:S01]  /*3eb0*/  FFMA.FTZ R6, R18, UR6, -R5.reuse ;  /* 0x0000000612067c23 */ /* 0x100fe20008010805 */
[----:B------:R-:W-:Y:S01]  /*3ec0*/  FSEL R3, R3, RZ, P2 ;  /* 0x000000ff03037208 */ /* 0x000fe20001000000 */
[----:B------:R-:W-:Y:S01]  /*3ed0*/  FFMA.FTZ R0, R19, UR6, -R5 ;  /* 0x0000000613007c23 */ /* 0x000fe20008010805 */
[----:B------:R-:W-:Y:S01]  /*3ee0*/  ISETP.GE.AND P2, PT, R2, R225, PT ;  /* 0x000000e10200720c */ /* 0x000fe20003f46270 */
[----:B------:R1:W-:Y:S01]  /*3ef0*/  MUFU.EX2 R221, R6 ;  /* 0x0000000600dd7308 */ /* 0x0003e20000000800 */
[----:B------:R-:W-:Y:S02]  /*3f00*/  SEL R2, R105, 0xffffffe0, !P1 ;  /* 0xffffffe069027807 */ /* 0x000fe40004800000 */
[----:B------:R-:W-:-:S04]  /*3f10*/  ISETP.GT.AND P1, PT, R223, R37, PT ;  /* 0x00000025df00720c */ /* 0x000fc80003f24270 */
[----:B-----5:R-:W-:Y:S01]  /*3f20*/  FSEL R8, R8, -INF , !P1 ;  /* 0xff80000008087808 */ /* 0x020fe20004800000 */
[----:B------:R3:W-:Y:S01]  /*3f30*/  MUFU.EX2 R220, R0 ;  /* 0x0000000000dc7308 */ /* 0x0007e20000000800 */
[----:B------:R-:W-:-:S04]  /*3f40*/  ISETP.GE.AND P1, PT, R33, R224, PT ;  /* 0x000000e02100720c */ /* 0x000fc80003f26270 */
[----:B------:R-:W-:Y:S02]  /*3f50*/  FSEL R19, R7, -INF , !P1 ;  /* 0xff80000007137808 */ /* 0x000fe40004800000 */
[----:B--2---:R-:W-:Y:S01]  /*3f60*/  FSEL R7, R23, -INF , !P6 ;  /* 0xff80000017077808 */ /* 0x004fe20007000000 */
[----:B-1----:R-:W-:Y:S01]  /*3f70*/  FFMA.FTZ R6, R11, UR6, -R3 ;  /* 0x000000060b067c23 */ /* 0x002fe20008010803 */
[-C--:B------:R-:W-:Y:S02]  /*3f80*/  ISETP.GE.AND P1, PT, R37, R224.reuse, PT ;  /* 0x000000e02500720c */ /* 0x080fe40003f26270 */
[----:B------:R-:W-:Y:S01]  /*3f90*/  FSEL R21, R7, -INF , !P5 ;  /* 0xff80000007157808 */ /* 0x000fe20006800000 */
[----:B------:R1:W-:Y:S01]  /*3fa0*/  MUFU.EX2 R217, R6 ;  /* 0x0000000600d97308 */ /* 0x0003e20000000800 */
[----:B------:R-:W-:Y:S01]  /*3fb0*/  FMUL.FTZ R7, R61, UR4 ;  /* 0x000000043d077c20 */ /* 0x000fe20008410000 */
[----:B------:R-:W-:Y:S01]  /*3fc0*/  FSEL R20, R8, -INF , !P1 ;  /* 0xff80000008147808 */ /* 0x000fe20004800000 */
[----:B---3--:R-:W-:Y:S01]  /*3fd0*/  FFMA.FTZ R0, R14, UR6, -R5 ;  /* 0x000000060e007c23 */ /* 0x008fe20008010805 */
[----:B------:R-:W-:-:S02]  /*3fe0*/  ISETP.GE.AND P1, PT, R38, R224, PT ;  /* 0x000000e02600720c */ /* 0x000fc40003f26270 */
[----:B------:R-:W-:Y:S02]  /*3ff0*/  ISETP.GT.AND P6, PT, R236, R33, PT ;  /* 0x00000021ec00720c */ /* 0x000fe40003fc4270 */
[----:B------:R2:W3:Y:S01]  /*4000*/  MUFU.EX2 R219, R0 ;  /* 0x0000000000db7308 */ /* 0x0004e20000000800 */
[----:B------:R-:W-:Y:S01]  /*4010*/  ISETP.GE.AND P5, PT, R33, R225, PT ;  /* 0x000000e12100720c */ /* 0x000fe20003fa6270 */
[----:B-1----:R-:W-:-:S06]  /*4020*/  FFMA.FTZ R6, R13, UR6, -R3 ;  /* 0x000000060d067c23 */ /* 0x002fcc0008010803 */
[----:B------:R1:W-:Y:S01]  /*4030*/  MUFU.TANH R13, R7 ;  /* 0x00000007000d7308 */ /* 0x0003e20000002400 */
[----:B--2---:R-:W-:Y:S01]  /*4040*/  FFMA.FTZ R0, R16, UR6, -R5 ;  /* 0x0000000610007c23 */ /* 0x004fe20008010805 */
[----:B---3--:R-:W-:-:S06]  /*4050*/  F2FP.F16.F32.PACK_AB R8, R219, R220 ;  /* 0x000000dcdb08723e */ /* 0x008fcc00000000ff */
[----:B------:R2:W3:Y:S08]  /*4060*/  MUFU.EX2 R210, R6 ;  /* 0x0000000600d27308 */ /* 0x0004f00000000800 */
[----:B------:R4:W5:Y:S01]  /*4070*/  MUFU.EX2 R218, R0 ;  /* 0x0000000000da7308 */ /* 0x0009620000000800 */
[----:B-1----:R-:W-:Y:S01]  /*4080*/  FMUL.FTZ R7, R67, UR4 ;  /* 0x0000000443077c20 */ /* 0x002fe20008410000 */
[----:B--2---:R-:W-:Y:S01]  /*4090*/  FFMA.FTZ R6, R10, UR6, -R3 ;  /* 0x000000060a067c23 */ /* 0x004fe20008010803 */
[----:B---3--:R-:W-:-:S05]  /*40a0*/  F2FP.F16.F32.PACK_AB R9, R210, R217 ;  /* 0x000000d9d209723e */ /* 0x008fca00000000ff */
[----:B------:R1:W-:Y:S01]  /*40b0*/  MUFU.EX2 R211, R6 ;  /* 0x0000000600d37308 */ /* 0x0003e20000000800 */
[----:B----4-:R-:W-:Y:S02]  /*40c0*/  LOP3.LUT R0, R102, 0x200, R104, 0xf8, !PT ;  /* 0x0000020066007812 */ /* 0x010fe400078ef868 */
[----:B-----5:R-:W-:Y:S02]  /*40d0*/  F2FP.F16.F32.PACK_AB R10, R221, R218 ;  /* 0x000000dadd0a723e */ /* 0x020fe400000000ff */
[----:B------:R-:W-:Y:S01]  /*40e0*/  LEA R212, R0, UR5, 0x1 ;  /* 0x0000000500d47c11 */ /* 0x000fe2000f8e08ff */
[----:B------:R-:W-:Y:S01]  /*40f0*/  FFMA.FTZ R0, R12, UR6, -R3 ;  /* 0x000000060c007c23 */ /* 0x000fe20008010803 */
[----:B------:R-:W-:-:S03]  /*4100*/  FMUL.FTZ R12, R66, UR4 ;  /* 0x00000004420c7c20 */ /* 0x000fc60008410000 */
[C---:B------:R-:W-:Y:S01]  /*4110*/  VIADD R250, R212.reuse, 0xa040 ;  /* 0x0000a040d4fa7836 */ /* 0x040fe20000000000 */
[----:B------:R2:W-:Y:S01]  /*4120*/  MUFU.TANH R16, R12 ;  /* 0x0000000c00107308 */ /* 0x0005e20000002400 */
[----:B------:R-:W-:Y:S01]  /*4130*/  VIADD R56, R212, 0xa000 ;  /* 0x0000a000d4387836 */ /* 0x000fe20000000000 */
[----:B------:R-:W3:Y:S01]  /*4140*/  LDSM.16.MT88.4 R52, [R212+0xa000] ;  /* 0x00a00000d434783b */ /* 0x000ee20000004200 */
[----:B-1----:R-:W-:Y:S01]  /*4150*/  FMUL.FTZ R6, R60, UR4 ;  /* 0x000000043c067c20 */ /* 0x002fe20008410000 */
[----:B------:R-:W-:Y:S02]  /*4160*/  IMAD.IADD R216, R212, 0x1, R2 ;  /* 0x00000001d4d87824 */ /* 0x000fe400078e0202 */
[----:B------:R-:W-:Y:S02]  /*4170*/  LDSM.16.MT88.4 R116, [R212+0xb000] ;  /* 0x00b00000d474783b */ /* 0x000fe40000004200 */
[----:B------:R1:W4:Y:S02]  /*4180*/  MUFU.TANH R14, R6 ;  /* 0x00000006000e7308 */ /* 0x0003240000002400 */
[----:B------:R-:W5:Y:S04]  /*4190*/  LDSM.16.MT88.4 R68, [R216+0xa000] ;  /* 0x00a00000d844783b */ /* 0x000f680000004200 */
[----:B------:R-:W-:Y:S02]  /*41a0*/  LDSM.16.MT88.4 R184, [R216+0xb000] ;  /* 0x00b00000d8b8783b */ /* 0x000fe40000004200 */
[----:B------:R4:W-:Y:S01]  /*41b0*/  MUFU.EX2 R209, R0 ;  /* 0x0000000000d17308 */ /* 0x0009e20000000800 */
[----:B--2---:R-:W-:Y:S01]  /*41c0*/  FMUL.FTZ R12, R42, UR4 ;  /* 0x000000042a0c7c20 */ /* 0x004fe20008410000 */
[----:B------:R-:W-:Y:S04]  /*41d0*/  LDSM.16.MT88.4 R156, [R212+0xa800] ;  /* 0x00a80000d49c783b */ /* 0x000fe80000004200 */
[----:B------:R-:W-:Y:S02]  /*41e0*/  LDSM.16.MT88.4 R172, [R216+0xa800] ;  /* 0x00a80000d8ac783b */ /* 0x000fe40000004200 */
[----:B------:R2:W-:Y:S01]  /*41f0*/  MUFU.TANH R17, R12 ;  /* 0x0000000c00117308 */ /* 0x0005e20000002400 */
[----:B-1----:R-:W-:Y:S01]  /*4200*/  FSEL R6, R22, -INF , !P4 ;  /* 0xff80000016067808 */ /* 0x002fe20006000000 */
[----:B------:R-:W-:Y:S01]  /*4210*/  LDSM.16.MT88.4 R80, [R212+0xb800] ;  /* 0x00b80000d450783b */ /* 0x000fe20000004200 */
[----:B------:R-:W-:-:S02]  /*4220*/  ISETP.GT.AND P4, PT, R223, R39, PT ;  /* 0x00000027df00720c */ /* 0x000fc40003f84270 */
[----:B------:R-:W-:Y:S01]  /*4230*/  FSEL R33, R6, -INF , !P1 ;  /* 0xff80000006217808 */ /* 0x000fe20004800000 */
[----:B------:R-:W-:Y:S01]  /*4240*/  LDSM.16.MT88.4 R96, [R216+0xb800] ;  /* 0x00b80000d860783b */ /* 0x000fe20000004200 */
[----:B------:R-:W-:Y:S02]  /*4250*/  ISETP.GE.AND P1, PT, R39, R224, PT ;  /* 0x000000e02700720c */ /* 0x000fe40003f26270 */
[----:B------:R-:W-:Y:S01]  /*4260*/  FSEL R6, R34, -INF , !P4 ;  /* 0xff80000022067808 */ /* 0x000fe20006000000 */
[----:B----4-:R-:W-:Y:S01]  /*4270*/  IMAD.MOV.U32 R0, RZ, RZ, R250 ;  /* 0x000000ffff007224 */ /* 0x010fe200078e00fa */
[C---:B------:R-:W-:Y:S01]  /*4280*/  ISETP.GT.AND P4, PT, R223.reuse, R44, PT ;  /* 0x0000002cdf00720c */ /* 0x040fe20003f84270 */
[----:B------:R-:W-:Y:S01]  /*4290*/  @P0 VIADD R0, R56, 0xffffffc0 ;  /* 0xffffffc038000836 */ /* 0x000fe20000000000 */
[----:B------:R-:W-:Y:S02]  /*42a0*/  FSEL R35, R6, -INF , !P1 ;  /* 0xff80000006237808 */ /* 0x000fe40004800000 */
[----:B------:R-:W-:Y:S01]  /*42b0*/  ISETP.GE.AND P1, PT, R44, R224, PT ;  /* 0x000000e02c00720c */ /* 0x000fe20003f26270 */
[----:B------:R-:W-:Y:S01]  /*42c0*/  IMAD.IADD R215, R2, 0x1, R0 ;  /* 0x0000000102d77824 */ /* 0x000fe200078e0200 */
[----:B------:R-:W-:Y:S01]  /*42d0*/  FSEL R6, R14, -INF , !P4 ;  /* 0xff8000000e067808 */ /* 0x000fe20006000000 */
[----:B------:R-:W1:Y:S01]  /*42e0*/  LDSM.16.MT88.4 R84, [R0] ;  /* 0x000000000054783b */ /* 0x000e620000004200 */
[----:B------:R4:W3:Y:S01]  /*42f0*/  MUFU.TANH R14, R7 ;  /* 0x00000007000e7308 */ /* 0x0008e20000002400 */
[----:B------:R-:W-:-:S02]  /*4300*/  ISETP.GT.AND P4, PT, R223, R45, PT ;  /* 0x0000002ddf00720c */ /* 0x000fc40003f84270 */
[----:B------:R-:W-:Y:S01]  /*4310*/  FSEL R34, R6, -INF , !P1 ;  /* 0xff80000006227808 */ /* 0x000fe20004800000 */
[----:B------:R-:W1:Y:S01]  /*4320*/  LDSM.16.MT88.4 R100, [R215] ;  /* 0x00000000d764783b */ /* 0x000e620000004200 */
[----:B------:R-:W-:Y:S02]  /*4330*/  FSEL R6, R13, -INF , !P4 ;  /* 0xff8000000d067808 */ /* 0x000fe40006000000 */
[----:B------:R-:W-:Y:S01]  /*4340*/  ISETP.GE.AND P1, PT, R45, R224, PT ;  /* 0x000000e02d00720c */ /* 0x000fe20003f26270 */
[----:B------:R-:W1:Y:S01]  /*4350*/  LDSM.16.MT88.4 R128, [R0+0x1000] ;  /* 0x001000000080783b */ /* 0x000e620000004200 */
[----:B------:R-:W-:Y:S02]  /*4360*/  ISETP.GT.AND P4, PT, R236, R37, PT ;  /* 0x00000025ec00720c */ /* 0x000fe40003f84270 */
[----:B--2---:R-:W-:Y:S01]  /*4370*/  FSEL R12, R46, -INF , !P3 ;  /* 0xff8000002e0c7808 */ /* 0x004fe20005800000 */
[----:B------:R-:W2:Y:S01]  /*4380*/  LDSM.16.MT88.4 R180, [R215+0x1000] ;  /* 0x00100000d7b4783b */ /* 0x000ea20000004200 */
[----:B------:R-:W-:Y:S01]  /*4390*/  FSEL R48, R6, -INF , !P1 ;  /* 0xff80000006307808 */ /* 0x000fe20004800000 */
[----:B------:R-:W-:Y:S01]  /*43a0*/  FMUL.FTZ R6, R62, UR4 ;  /* 0x000000043e067c20 */ /* 0x000fe20008410000 */
[----:B------:R-:W-:Y:S01]  /*43b0*/  ISETP.GE.AND P3, PT, R37, R225, PT ;  /* 0x000000e12500720c */ /* 0x000fe20003f66270 */
[----:B------:R-:W-:Y:S01]  /*43c0*/  LDSM.16.MT88.4 R140, [R0+0x1800] ;  /* 0x00180000008c783b */ /* 0x000fe20000004200 */
[----:B----4-:R-:W-:Y:S01]  /*43d0*/  FMUL.FTZ R7, R43, UR4 ;  /* 0x000000042b077c20 */ /* 0x010fe20008410000 */
[----:B------:R-:W-:-:S02]  /*43e0*/  FSEL R37, R12, -INF , !P2 ;  /* 0xff8000000c257808 */ /* 0x000fc40005000000 */
[----:B------:R4:W5:Y:S01]  /*43f0*/  MUFU.TANH R12, R6 ;  /* 0x00000006000c7308 */ /* 0x0009620000002400 */
[----:B------:R-:W-:Y:S01]  /*4400*/  ISETP.GT.AND P1, PT, R236, R36, PT ;  /* 0x00000024ec00720c */ /* 0x000fe20003f24270 */
[----:B------:R-:W-:Y:S01]  /*4410*/  LDSM.16.MT88.4 R64, [R215+0x800] ;  /* 0x00080000d740783b */ /* 0x000fe20000004200 */
[----:B------:R-:W-:Y:S02]  /*4420*/  ISETP.GE.AND P2, PT, R36, R225, PT ;  /* 0x000000e12400720c */ /* 0x000fe40003f46270 */
[----:B---3--:R-:W-:Y:S01]  /*4430*/  FSEL R18, R14, -INF , !P1 ;  /* 0xff8000000e127808 */ /* 0x008fe20004800000 */
[----:B------:R-:W-:Y:S01]  /*4440*/  LDSM.16.MT88.4 R176, [R215+0x1800] ;  /* 0x00180000d7b0783b */ /* 0x000fe20000004200 */
[----:B------:R-:W-:Y:S01]  /*4450*/  ISETP.GT.AND P1, PT, R236, R44, PT ;  /* 0x0000002cec00720c */ /* 0x000fe20003f24270 */
[----:B------:R3:W2:Y:S01]  /*4460*/  MUFU.TANH R13, R7 ;  /* 0x00000007000d7308 */ /* 0x0006a20000002400 */
[----:B------:R-:W-:Y:S02]  /*4470*/  FSEL R18, R18, -INF , !P2 ;  /* 0xff80000012127808 */ /* 0x000fe40005000000 */
[----:B------:R-:W-:Y:S01]  /*4480*/  F2FP.F16.F32.PACK_AB R11, R211, R209 ;  /* 0x000000d1d30b723e */ /* 0x000fe200000000ff */
[----:B----4-:R-:W-:Y:S01]  /*4490*/  FMUL.FTZ R6, R63, UR4 ;  /* 0x000000043f067c20 */ /* 0x010fe20008410000 */
[----:B-----5:R-:W-:-:S05]  /*44a0*/  FSEL R14, R12, -INF , !P1 ;  /* 0xff8000000c0e7808 */ /* 0x020fca0004800000 */
[----:B------:R-:W-:Y:S01]  /*44b0*/  HMMA.16816.F32 R148, R8, R52, RZ ;  /* 0x000000340894723c */ /* 0x000fe200000018ff */
[----:B------:R-:W-:Y:S01]  /*44c0*/  ISETP.GE.AND P1, PT, R45, R225, PT ;  /* 0x000000e12d00720c */ /* 0x000fe20003f26270 */
[----:B------:R4:W5:Y:S01]  /*44d0*/  MUFU.TANH R36, R6 ;  /* 0x0000000600247308 */ /* 0x0009620000002400 */
[----:B---3--:R-:W-:Y:S02]  /*44e0*/  FSEL R7, R47, -INF , !P6 ;  /* 0xff8000002f077808 */ /* 0x008fe40007000000 */
[----:B------:R-:W-:-:S03]  /*44f0*/  ISETP.GT.AND P6, PT, R236, R38, PT ;  /* 0x00000026ec00720c */ /* 0x000fc60003fc4270 */
[C---:B------:R-:W-:Y:S01]  /*4500*/  HMMA.16816.F32 R164, R8.reuse, R68, RZ ;  /* 0x0000004408a4723c */ /* 0x040fe200000018ff */
[----:B------:R-:W-:Y:S02]  /*4510*/  FSEL R22, R7, -INF , !P5 ;  /* 0xff80000007167808 */ /* 0x000fe40006800000 */
[----:B------:R-:W-:Y:S02]  /*4520*/  FSEL R7, R16, -INF , !P4 ;  /* 0xff80000010077808 */ /* 0x000fe40006000000 */
[----:B------:R-:W-:Y:S02]  /*4530*/  ISETP.GT.AND P4, PT, R236, R39, PT ;  /* 0x00000027ec00720c */ /* 0x000fe40003f84270 */
[----:B------:R-:W-:Y:S01]  /*4540*/  FSEL R23, R7, -INF , !P3 ;  /* 0xff80000007177808 */ /* 0x000fe20005800000 */
[----:B-1----:R-:W-:Y:S01]  /*4550*/  HMMA.16816.F32 R40, R8, R84, RZ ;  /* 0x000000540828723c */ /* 0x002fe200000018ff */
[----:B------:R-:W-:Y:S01]  /*4560*/  FMNMX3.FTZ R7, R49, R19, R20, !PT ;  /* 0x0000001331077276 */ /* 0x000fe20007810014 */
[----:B----4-:R-:W-:Y:S01]  /*4570*/  FFMA.FTZ R6, R28, UR6, -R5 ;  /* 0x000000061c067c23 */ /* 0x010fe20008010805 */
[----:B------:R-:W-:-:S02]  /*4580*/  ISETP.GE.AND P5, PT, R38, R225, PT ;  /* 0x000000e12600720c */ /* 0x000fc40003fa6270 */
[----:B------:R-:W-:Y:S01]  /*4590*/  FMNMX3.FTZ R7, R7, R21, R33, !PT ;  /* 0x0000001507077276 */ /* 0x000fe20007810021 */
[----:B------:R1:W-:Y:S01]  /*45a0*/  MUFU.EX2 R208, R6 ;  /* 0x0000000600d07308 */ /* 0x0003e20000000800 */
[----:B------:R-:W-:Y:S01]  /*45b0*/  FSEL R17, R17, -INF , !P6 ;  /* 0xff80000011117808 */ /* 0x000fe20007000000 */
[C---:B------:R-:W-:Y:S01]  /*45c0*/  HMMA.16816.F32 R56, R8.reuse, R100, RZ ;  /* 0x000000640838723c */ /* 0x040fe200000018ff */
[----:B------:R-:W-:Y:S02]  /*45d0*/  FMNMX3.FTZ R7, R7, R35, R34, !PT ;  /* 0x0000002307077276 */ /* 0x000fe40007810022 */
[----:B--2---:R-:W-:Y:S02]  /*45e0*/  FSEL R16, R13, -INF , !P4 ;  /* 0xff8000000d107808 */ /* 0x004fe40006000000 */
[----:B------:R-:W-:Y:S02]  /*45f0*/  FMNMX.FTZ R7, R48, R7, !PT ;  /* 0x0000000730077209 */ /* 0x000fe40007810000 */
[-C--:B------:R-:W-:Y:S01]  /*4600*/  ISETP.GE.AND P3, PT, R39, R225.reuse, PT ;  /* 0x000000e12700720c */ /* 0x080fe20003f66270 */
[----:B------:R-:W-:Y:S01]  /*4610*/  HMMA.16816.F32 R72, R8, R116, RZ ;  /* 0x000000740848723c */ /* 0x000fe200000018ff */
[----:B------:R-:W-:Y:S01]  /*4620*/  ISETP.GE.AND P6, PT, R44, R225, PT ;  /* 0x000000e12c00720c */ /* 0x000fe20003fc6270 */
[----:B------:R-:W2:Y:S01]  /*4630*/  SHFL.BFLY PT, R12, R7, 0x2, 0x1f ;  /* 0x0c401f00070c7f89 */ /* 0x000ea200000e0000 */
[----:B------:R-:W-:-:S02]  /*4640*/  ISETP.GT.AND P4, PT, R236, R45, PT ;  /* 0x0000002dec00720c */ /* 0x000fc40003f84270 */
[----:B------:R-:W-:Y:S01]  /*4650*/  FSEL R28, R17, -INF , !P5 ;  /* 0xff800000111c7808 */ /* 0x000fe20006800000 */
[--C-:B-1----:R-:W-:Y:S01]  /*4660*/  FFMA.FTZ R6, R31, UR6, -R5.reuse ;  /* 0x000000061f067c23 */ /* 0x102fe20008010805 */
[----:B-----5:R-:W-:Y:S01]  /*4670*/  FSEL R13, R36, -INF , !P4 ;  /* 0xff800000240d7808 */ /* 0x020fe20006000000 */
[C---:B------:R-:W-:Y:S01]  /*4680*/  HMMA.16816.F32 R88, R8.reuse, R184, RZ ;  /* 0x000000b80858723c */ /* 0x040fe200000018ff */
[----:B------:R-:W-:Y:S01]  /*4690*/  FSEL R31, R14, -INF , !P6 ;  /* 0xff8000000e1f7808 */ /* 0x000fe20007000000 */
[----:B------:R1:W3:Y:S06]  /*46a0*/  MUFU.EX2 R207, R6 ;  /* 0x0000000600cf7308 */ /* 0x0002ec0000000800 */
[C---:B------:R-:W-:Y:S08]  /*46b0*/  HMMA.16816.F32 R104, R8.reuse, R128, RZ ;  /* 0x000000800868723c */ /* 0x040ff000000018ff */
[----:B------:R-:W-:Y:S01]  /*46c0*/  HMMA.16816.F32 R120, R8, R180, RZ ;  /* 0x000000b40878723c */ /* 0x000fe200000018ff */
[--C-:B-1----:R-:W-:Y:S01]  /*46d0*/  FFMA.FTZ R6, R32, UR6, -R5.reuse ;  /* 0x0000000620067c23 */ /* 0x102fe20008010805 */
[----:B------:R-:W-:Y:S01]  /*46e0*/  FFMA.FTZ R5, R29, UR6, -R5 ;  /* 0x000000061d057c23 */ /* 0x000fe20008010805 */
[----:B------:R-:W-:-:S02]  /*46f0*/  FSEL R29, R16, -INF , !P3 ;  /* 0xff800000101d7808 */ /* 0x000fc40005800000 */
[----:B------:R1:W-:Y:S01]  /*4700*/  MUFU.EX2 R206, R6 ;  /* 0x0000000600ce7308 */ /* 0x0003e20000000800 */
[----:B------:R-:W-:Y:S02]  /*4710*/  FSEL R32, R13, -INF , !P1 ;  /* 0xff8000000d207808 */ /* 0x000fe40004800000 */
[----:B------:R-:W-:Y:S01]  /*4720*/  HMMA.16816.F32 R152, R8, R54, RZ ;  /* 0x000000360898723c */ /* 0x000fe200000018ff */
[----:B---3--:R-:W-:-:S04]  /*4730*/  F2FP.F16.F32.PACK_AB R124, R207, R208 ;  /* 0x000000d0cf7c723e */ /* 0x008fc800000000ff */
[----:B------:R3:W4:Y:S03]  /*4740*/  MUFU.EX2 R205, R5 ;  /* 0x0000000500cd7308 */ /* 0x0007260000000800 */
[----:B------:R-:W-:Y:S01]  /*4750*/  HMMA.16816.F32 R168, R8, R70, RZ ;  /* 0x0000004608a8723c */ /* 0x000fe200000018ff */
[----:B-1----:R-:W-:-:S07]  /*4760*/  FMNMX3.FTZ R6, R37, R22, R23, !PT ;  /* 0x0000001625067276 */ /* 0x002fce0007810017 */
[----:B------:R-:W-:Y:S01]  /*4770*/  HMMA.16816.F32 R44, R8, R86, RZ ;  /* 0x00000056082c723c */ /* 0x000fe200000018ff */
[----:B------:R-:W-:-:S04]  /*4780*/  FMNMX3.FTZ R6, R6, R18, R28, !PT ;  /* 0x0000001206067276 */ /* 0x000fc8000781001c */
[----:B------:R-:W-:Y:S01]  /*4790*/  FMNMX3.FTZ R6, R6, R29, R31, !PT ;  /* 0x0000001d06067276 */ /* 0x000fe2000781001f */
[--C-:B---3--:R-:W-:Y:S02]  /*47a0*/  FFMA.FTZ R5, R26, UR6, -R3.reuse ;  /* 0x000000061a057c23 */ /* 0x108fe40008010803 */
[C---:B------:R-:W-:Y:S01]  /*47b0*/  HMMA.16816.F32 R60, R8.reuse, R102, RZ ;  /* 0x00000066083c723c */ /* 0x040fe200000018ff */
[----:B----4-:R-:W-:Y:S02]  /*47c0*/  F2FP.F16.F32.PACK_AB R126, R205, R206 ;  /* 0x000000cecd7e723e */ /* 0x010fe400000000ff */
[----:B------:R-:W-:Y:S01]  /*47d0*/  FMNMX.FTZ R6, R32, R6, !PT ;  /* 0x0000000620067209 */ /* 0x000fe20007810000 */
[----:B------:R2:W-:Y:S04]  /*47e0*/  MUFU.EX2 R138, R5 ;  /* 0x00000005008a7308 */ /* 0x0005e80000000800 */
[C---:B------:R-:W-:Y:S08]  /*47f0*/  HMMA.16816.F32 R76, R8.reuse, R118, RZ ;  /* 0x00000076084c723c */ /* 0x040ff000000018ff */
[C---:B------:R-:W-:Y:S01]  /*4800*/  HMMA.16816.F32 R92, R8.reuse, R186, RZ ;  /* 0x000000ba085c723c */ /* 0x040fe200000018ff */
[----:B--2---:R-:W-:Y:S01]  /*4810*/  FMNMX.FTZ R5, R7, R12, !PT ;  /* 0x0000000c07057209 */ /* 0x004fe20007810000 */
[--C-:B------:R-:W-:Y:S01]  /*4820*/  FFMA.FTZ R7, R25, UR6, -R3.reuse ;  /* 0x0000000619077c23 */ /* 0x100fe20008010803 */
[----:B------:R-:W1:Y:S05]  /*4830*/  SHFL.BFLY PT, R12, R6, 0x2, 0x1f ;  /* 0x0c401f00060c7f89 */ /* 0x000e6a00000e0000 */
[C---:B------:R-:W-:Y:S01]  /*4840*/  HMMA.16816.F32 R108, R8.reuse, R130, RZ ;  /* 0x00000082086c723c */ /* 0x040fe200000018ff */
[----:B------:R2:W3:Y:S01]  /*4850*/  MUFU.EX2 R137, R7 ;  /* 0x0000000700897308 */ /* 0x0004e20000000800 */
[----:B------:R-:W4:Y:S06]  /*4860*/  SHFL.BFLY PT, R13, R5, 0x1, 0x1f ;  /* 0x0c201f00050d7f89 */ /* 0x000f2c00000e0000 */
[----:B------:R-:W-:Y:S01]  /*4870*/  HMMA.16816.F32 R8, R8, R182, RZ ;  /* 0x000000b60808723c */ /* 0x000fe200000018ff */
[--C-:B--2---:R-:W-:Y:S01]  /*4880*/  FFMA.FTZ R7, R27, UR6, -R3.reuse ;  /* 0x000000061b077c23 */ /* 0x104fe20008010803 */
[----:B------:R-:W-:Y:S01]  /*4890*/  FFMA.FTZ R3, R24, UR6, -R3 ;  /* 0x0000000618037c23 */ /* 0x000fe20008010803 */
[----:B---3--:R-:W-:Y:S01]  /*48a0*/  F2FP.F16.F32.PACK_AB R125, R137, R138 ;  /* 0x0000008a897d723e */ /* 0x008fe200000000ff */
[----:B------:R2:W-:Y:S01]  /*48b0*/  LDSM.16.MT88.4 R24, [R0+0x800] ;  /* 0x000800000018783b */ /* 0x0005e20000004200 */
[----:B-1----:R-:W-:Y:S01]  /*48c0*/  FMNMX.FTZ R6, R6, R12, !PT ;  /* 0x0000000c06067209 */ /* 0x002fe20007810000 */
[----:B------:R1:W-:Y:S01]  /*48d0*/  MUFU.EX2 R139, R7 ;  /* 0x00000007008b7308 */ /* 0x0003e20000000800 */
[----:B----4-:R-:W-:-:S04]  /*48e0*/  FMNMX.FTZ R133, R5, R13, !PT ;  /* 0x0000000d05857209 */ /* 0x010fc80007810000 */
[----:B------:R-:W-:-:S03]  /*48f0*/  FSETP.NEU.FTZ.AND P1, PT, R133, -INF , PT ;  /* 0xff8000008500780b */ /* 0x000fc60003f3d000 */
[----:B------:R3:W4:Y:S01]  /*4900*/  MUFU.EX2 R204, R3 ;  /* 0x0000000300cc7308 */ /* 0x0007220000000800 */
[----:B-1----:R-:W1:Y:S01]  /*4910*/  SHFL.BFLY PT, R7, R6, 0x1, 0x1f ;  /* 0x0c201f0006077f89 */ /* 0x002e6200000e0000 */
[----:B---3--:R-:W-:Y:S01]  /*4920*/  FMUL.FTZ R3, R133, UR6 ;  /* 0x0000000685037c20 */ /* 0x008fe20008410000 */
[----:B----4-:R-:W-:-:S04]  /*4930*/  F2FP.F16.F32.PACK_AB R127, R204, R139 ;  /* 0x0000008bcc7f723e */ /* 0x010fc800000000ff */
[----:B------:R-:W-:-:S03]  /*4940*/  FSEL R3, R3, RZ, P1 ;  /* 0x000000ff03037208 */ /* 0x000fc60000800000 */
[----:B------:R-:W-:Y:S02]  /*4950*/  HMMA.16816.F32 R148, R124, R156, R148 ;  /* 0x0000009c7c94723c */ /* 0x000fe40000001894 */
[--C-:B--2---:R-:W-:Y:S01]  /*4960*/  FFMA.FTZ R0, R49, UR6, -R3.reuse ;  /* 0x0000000631007c23 */ /* 0x104fe20008010803 */
[----:B------:R-:W-:-:S03]  /*4970*/  FFMA.FTZ R5, R20, UR6, -R3 ;  /* 0x0000000614057c23 */ /* 0x000fc60008010803 */
[----:B------:R2:W-:Y:S01]  /*4980*/  MUFU.EX2 R113, R0 ;  /* 0x0000000000717308 */ /* 0x0005e20000000800 */
[----:B-1----:R-:W-:Y:S01]  /*4990*/  FMNMX.FTZ R134, R6, R7, !PT ;  /* 0x0000000706867209 */ /* 0x002fe20007810000 */
[----:B------:R-:W-:Y:S03]  /*49a0*/  HMMA.16816.F32 R164, R124, R172, R164 ;  /* 0x000000ac7ca4723c */ /* 0x000fe600000018a4 */
[----:B------:R-:W-:-:S03]  /*49b0*/  FSETP.NEU.FTZ.AND P1, PT, R134, -INF , PT ;  /* 0xff8000008600780b */ /* 0x000fc60003f3d000 */
[----:B------:R1:W-:Y:S02]  /*49c0*/  MUFU.EX2 R132, R5 ;  /* 0x0000000500847308 */ /* 0x0003e40000000800 */
[----:B------:R-:W-:Y:S01]  /*49d0*/  HMMA.16816.F32 R40, R124, R24, R40 ;  /* 0x000000187c28723c */ /* 0x000fe20000001828 */
[----:B--2---:R-:W-:-:S07]  /*49e0*/  FFMA.FTZ R0, R19, UR6, -R3 ;  /* 0x0000000613007c23 */ /* 0x004fce0008010803 */
[----:B------:R-:W-:Y:S01]  /*49f0*/  HMMA.16816.F32 R56, R124, R64, R56 ;  /* 0x000000407c38723c */ /* 0x000fe20000001838 */
[----:B------:R2:W3:Y:S01]  /*4a00*/  MUFU.EX2 R112, R0 ;  /* 0x0000000000707308 */ /* 0x0004e20000000800 */
[----:B-1----:R-:W-:-:S06]  /*4a10*/  FFMA.FTZ R5, R21, UR6, -R3 ;  /* 0x0000000615057c23 */ /* 0x002fcc0008010803 */
[C---:B------:R-:W-:Y:S01]  /*4a20*/  HMMA.16816.F32 R72, R124.reuse, R80, R72 ;  /* 0x000000507c48723c */ /* 0x040fe20000001848 */
[----:B------:R1:W4:Y:S07]  /*4a30*/  MUFU.EX2 R21, R5 ;  /* 0x0000000500157308 */ /* 0x00032e0000000800 */
[----:B------:R-:W-:Y:S01]  /*4a40*/  HMMA.16816.F32 R88, R124, R96, R88 ;  /* 0x000000607c58723c */ /* 0x000fe20000001858 */
[----:B--2---:R-:W-:-:S05]  /*4a50*/  FMUL.FTZ R0, R134, UR6 ;  /* 0x0000000686007c20 */ /* 0x004fca0008410000 */
[----:B------:R-:W-:Y:S02]  /*4a60*/  FSEL R0, R0, RZ, P1 ;  /* 0x000000ff00007208 */ /* 0x000fe40000800000 */
[----:B------:R-:W-:Y:S03]  /*4a70*/  HMMA.16816.F32 R104, R124, R140, R104 ;  /* 0x0000008c7c68723c */ /* 0x000fe60000001868 */
[----:B-1----:R-:W-:-:S04]  /*4a80*/  FFMA.FTZ R5, R37, UR6, -R0 ;  /* 0x0000000625057c23 */ /* 0x002fc80008010800 */
[----:B------:R1:W-:Y:S01]  /*4a90*/  MUFU.EX2 R20, R5 ;  /* 0x0000000500147308 */ /* 0x0003e20000000800 */
[C---:B------:R-:W-:Y:S08]  /*4aa0*/  HMMA.16816.F32 R120, R124.reuse, R176, R120 ;  /* 0x000000b07c78723c */ /* 0x040ff00000001878 */
[----:B------:R-:W-:Y:S01]  /*4ab0*/  HMMA.16816.F32 R152, R124, R158, R152 ;  /* 0x0000009e7c98723c */ /* 0x000fe20000001898 */
[----:B-1----:R-:W-:-:S07]  /*4ac0*/  FFMA.FTZ R5, R22, UR6, -R0 ;  /* 0x0000000616057c23 */ /* 0x002fce0008010800 */
[C---:B------:R-:W-:Y:S01]  /*4ad0*/  HMMA.16816.F32 R168, R124.reuse, R174, R168 ;  /* 0x000000ae7ca8723c */ /* 0x040fe200000018a8 */
[----:B------:R1:W2:Y:S07]  /*4ae0*/  MUFU.EX2 R19, R5 ;  /* 0x0000000500137308 */ /* 0x0002ae0000000800 */
[C---:B------:R-:W-:Y:S08]  /*4af0*/  HMMA.16816.F32 R44, R124.reuse, R26, R44 ;  /* 0x0000001a7c2c723c */ /* 0x040ff0000000182c */
[----:B------:R-:W-:Y:S01]  /*4b00*/  HMMA.16816.F32 R60, R124, R66, R60 ;  /* 0x000000427c3c723c */ /* 0x000fe2000000183c */
[----:B-1----:R-:W-:-:S04]  /*4b10*/  FFMA.FTZ R5, R23, UR6, -R0 ;  /* 0x0000000617057c23 */ /* 0x002fc80008010800 */
[----:B------:R1:W-:Y:S03]  /*4b20*/  MUFU.EX2 R16, R5 ;  /* 0x0000000500107308 */ /* 0x0003e60000000800 */
[C---:B------:R-:W-:Y:S08]  /*4b30*/  HMMA.16816.F32 R76, R124.reuse, R82, R76 ;  /* 0x000000527c4c723c */ /* 0x040ff0000000184c */
[----:B------:R-:W-:Y:S01]  /*4b40*/  HMMA.16816.F32 R92, R124, R98, R92 ;  /* 0x000000627c5c723c */ /* 0x000fe2000000185c */
[----:B-1----:R-:W-:-:S07]  /*4b50*/  FFMA.FTZ R5, R18, UR6, -R0 ;  /* 0x0000000612057c23 */ /* 0x002fce0008010800 */
[C---:B------:R-:W-:Y:S01]  /*4b60*/  HMMA.16816.F32 R108, R124.reuse, R142, R108 ;  /* 0x0000008e7c6c723c */ /* 0x040fe2000000186c */
[----:B------:R1:W5:Y:S07]  /*4b70*/  MUFU.EX2 R17, R5 ;  /* 0x0000000500117308 */ /* 0x00036e0000000800 */
[----:B------:R-:W-:Y:S01]  /*4b80*/  HMMA.16816.F32 R124, R124, R178, R8 ;  /* 0x000000b27c7c723c */ /* 0x000fe20000001808 */
[----:B---3--:R-:W-:Y:S02]  /*4b90*/  F2FP.F16.F32.PACK_AB R8, R112, R113 ;  /* 0x000000717008723e */ /* 0x008fe400000000ff */
[----:B----4-:R-:W-:-:S02]  /*4ba0*/  F2FP.F16.F32.PACK_AB R10, R21, R132 ;  /* 0x00000084150a723e */ /* 0x010fc400000000ff */
[----:B--2---:R-:W-:Y:S01]  /*4bb0*/  F2FP.F16.F32.PACK_AB R9, R19, R20 ;  /* 0x000000141309723e */ /* 0x004fe200000000ff */
[----:B-1----:R-:W-:Y:S01]  /*4bc0*/  FFMA.FTZ R5, R33, UR6, -R3 ;  /* 0x0000000621057c23 */ /* 0x002fe20008010803 */
[----:B-----5:R-:W-:-:S03]  /*4bd0*/  F2FP.F16.F32.PACK_AB R11, R17, R16 ;  /* 0x00000010110b723e */ /* 0x020fc600000000ff */
[----:B------:R1:W-:Y:S04]  /*4be0*/  MUFU.EX2 R14, R5 ;  /* 0x00000005000e7308 */ /* 0x0003e80000000800 */
[C---:B------:R-:W-:Y:S08]  /*4bf0*/  HMMA.16816.F32 R160, R8.reuse, R68, RZ ;  /* 0x0000004408a0723c */ /* 0x040ff000000018ff */
[----:B------:R-:W-:Y:S01]  /*4c00*/  HMMA.16816.F32 R196, R8, R70, RZ ;  /* 0x0000004608c4723c */ /* 0x000fe200000018ff */
[----:B-1----:R-:W-:-:S07]  /*4c10*/  FFMA.FTZ R5, R35, UR6, -R3 ;  /* 0x0000000623057c23 */ /* 0x002fce0008010803 */
[C---:B------:R-:W-:Y:S01]  /*4c20*/  HMMA.16816.F32 R144, R8.reuse, R52, RZ ;  /* 0x000000340890723c */ /* 0x040fe200000018ff */
[----:B------:R1:W2:Y:S07]  /*4c30*/  MUFU.EX2 R13, R5 ;  /* 0x00000005000d7308 */ /* 0x0002ae0000000800 */
[C---:B------:R-:W-:Y:S08]  /*4c40*/  HMMA.16816.F32 R200, R8.reuse, R54, RZ ;  /* 0x0000003608c8723c */ /* 0x040ff000000018ff */
[----:B------:R-:W-:Y:S01]  /*4c50*/  HMMA.16816.F32 R36, R8, R84, RZ ;  /* 0x000000540824723c */ /* 0x000fe200000018ff */
[--C-:B-1----:R-:W-:Y:S01]  /*4c60*/  FFMA.FTZ R5, R34, UR6, -R3.reuse ;  /* 0x0000000622057c23 */ /* 0x102fe20008010803 */
[----:B------:R-:W-:-:S03]  /*4c70*/  FFMA.FTZ R3, R48, UR6, -R3 ;  /* 0x0000000630037c23 */ /* 0x000fc60008010803 */
[----:B------:R-:W-:Y:S03]  /*4c80*/  MUFU.EX2 R12, R5 ;  /* 0x00000005000c7308 */ /* 0x000fe60000000800 */
[C---:B------:R-:W-:Y:S05]  /*4c90*/  HMMA.16816.F32 R48, R8.reuse, R86, RZ ;  /* 0x000000560830723c */ /* 0x040fea00000018ff */
        /* <DEDUP_REMOVED lines=12> */
[--C-:B-1----:R-:W-:Y:S01]  /*4d60*/  FFMA.FTZ R3, R31, UR6, -R0.reuse ;  /* 0x000000061f037c23 */ /* 0x102fe20008010800 */
[----:B------:R-:W-:-:S06]  /*4d70*/  FFMA.FTZ R0, R32, UR6, -R0 ;  /* 0x0000000620007c23 */ /* 0x000fcc0008010800 */
[C---:B------:R-:W-:Y:S01]  /*4d80*/  HMMA.16816.F32 R100, R8.reuse, R128, RZ ;  /* 0x000000800864723c */ /* 0x040fe200000018ff */
[----:B--2---:R-:W-:Y:S02]  /*4d90*/  F2FP.F16.F32.PACK_AB R128, R13, R14 ;  /* 0x0000000e0d80723e */ /* 0x004fe400000000ff */
[----:B---3--:R-:W-:Y:S01]  /*4da0*/  F2FP.F16.F32.PACK_AB R129, R5, R6 ;  /* 0x000000060581723e */ /* 0x008fe200000000ff */
[----:B------:R-:W-:Y:S04]  /*4db0*/  MUFU.EX2 R3, R3 ;  /* 0x0000000300037308 */ /* 0x000fe80000000800 */
[----:B------:R-:W-:Y:S01]  /*4dc0*/  HMMA.16816.F32 R32, R8, R130, RZ ;  /* 0x000000820820723c */ /* 0x000fe200000018ff */
[----:B------:R-:W-:-:S03]  /*4dd0*/  F2FP.F16.F32.PACK_AB R130, R7, R12 ;  /* 0x0000000c0782723e */ /* 0x000fc600000000ff */
[----:B------:R-:W1:Y:S04]  /*4de0*/  MUFU.EX2 R0, R0 ;  /* 0x0000000000007308 */ /* 0x000e680000000800 */
        /* <DEDUP_REMOVED lines=21> */
[----:B-1----:R-:W-:Y:S01]  /*4f40*/  F2FP.F16.F32.PACK_AB R131, R0, R3 ;  /* 0x000000030083723e */ /* 0x002fe200000000ff */
        /* <DEDUP_REMOVED lines=10> */
[----:B------:R-:W-:Y:S03]  /*4ff0*/  HMMA.16816.F32 R144, R128, R156, R144 ;  /* 0x0000009c8090723c */ /* 0x000fe60000001890 */
[----:B------:R1:W-:Y:S01]  /*5000*/  STL [R1+0x10], R252 ;  /* 0x000010fc01007387 */ /* 0x0003e20000100800 */
[----:B------:R-:W-:-:S03]  /*5010*/  ISETP.GT.U32.AND P1, PT, R30, R219, PT ;  /* 0x000000db1e00720c */ /* 0x000fc60003f24070 */
        /* <DEDUP_REMOVED lines=19> */
[----:B------:R-:W-:Y:S01]  /*5150*/  IMAD.MOV.U32 R218, RZ, RZ, R232 ;  /* 0x000000ffffda7224 */ /* 0x000fe200078e00e8 */
[----:B------:R-:W-:-:S04]  /*5160*/  DEPBAR.LE SB0, 0x0 ;  /* 0x000080000000791a */ /* 0x000fc80000000000 */
[----:B------:R-:W-:-:S04]  /*5170*/  VIADD R221, R218, 0xfffffffe ;  /* 0xfffffffedadd7836 */ /* 0x000fc80000000000 */
[----:B------:R-:W-:-:S04]  /*5180*/  IMAD.WIDE.U32 R6, R221, R230, RZ ;  /* 0x000000e6dd067225 */ /* 0x000fc800078e00ff */
[C---:B------:R-:W-:Y:S01]  /*5190*/  IMAD.SHL.U32 R3, R6.reuse, 0x20, RZ ;  /* 0x0000002006037824 */ /* 0x040fe200078e00ff */
[----:B------:R-:W-:Y:S01]  /*51a0*/  BAR.SYNC.DEFER_BLOCKING 0x0 ;  /* 0x0000000000007b1d */ /* 0x000fe20000010000 */
[----:B------:R-:W-:Y:S01]  /*51b0*/  IMAD R0, R221, R231, R7 ;  /* 0x000000e7dd007224 */ /* 0x000fe200078e0207 */
[----:B------:R-:W-:Y:S02]  /*51c0*/  LEA R8, P2, R6, R229, 0x6 ;  /* 0x000000e506087211 */ /* 0x000fe400078430ff */
        /* <DEDUP_REMOVED lines=16> */
[C---:B------:R-:W-:Y:S01]  /*52d0*/  IMAD.IADD R230, R2.reuse, 0x1, R222 ;  /* 0x0000000102e67824 */ /* 0x040fe200078e02de */
[----:B------:R1:W-:Y:S01]  /*52e0*/  LDGSTS.E.BYPASS.LTC128B.128 [R228+0xb000], desc[UR16][R8.64+0x80] ;  /* 0x0b00008008e47fae */ /* 0x0003e2000b981a10 */
[----:B------:R-:W-:-:S03]  /*52f0*/  IMAD.IADD R231, R2, 0x1, R229 ;  /* 0x0000000102e77824 */ /* 0x000fc600078e02e5 */
[----:B------:R-:W-:Y:S04]  /*5300*/  LDGSTS.E.BYPASS.LTC128B.128 [R228+0xa800], desc[UR16][R6.64] ;  /* 0x0a80000006e47fae */ /* 0x000fe8000b981a10 */
[----:B------:R2:W-:Y:S04]  /*5310*/  LDGSTS.E.BYPASS.LTC128B.128 [R228+0xb800], desc[UR16][R6.64+0x80] ;  /* 0x0b80008006e47fae */ /* 0x0005e8000b981a10 */
[----:B------:R-:W-:Y:S04]  /*5320*/  LDSM.16.M88.4 R24, [R214+UR5+0x8000] ;  /* 0x00800005d618783b */ /* 0x000fe80008000200 */
[----:B------:R-:W3:Y:S04]  /*5330*/  LDSM.16.M88.4 R16, [R213+0x2000] ;  /* 0x00200000d510783b */ /* 0x000ee80000000200 */
[----:B------:R-:W4:Y:S04]  /*5340*/  LDSM.16.M88.4 R28, [R214+UR5+0x8800] ;  /* 0x00880005d61c783b */ /* 0x000f280008000200 */
[----:B------:R-:W-:Y:S04]  /*5350*/  LDSM.16.M88.4 R140, [R0+0x8800] ;  /* 0x00880000008c783b */ /* 0x000fe80000000200 */
[----:B-1----:R-:W-:Y:S04]  /*5360*/  LDSM.16.M88.4 R8, [R3+0x2000] ;  /* 0x002000000308783b */ /* 0x002fe80000000200 */
[----:B------:R-:W1:Y:S04]  /*5370*/  LDSM.16.M88.4 R176, [R0+0x8000] ;  /* 0x0080000000b0783b */ /* 0x000e680000000200 */
[----:B------:R-:W5:Y:S04]  /*5380*/  LDSM.16.M88.4 R20, [R213] ;  /* 0x00000000d514783b */ /* 0x000f680000000200 */
[----:B------:R-:W0:Y:S01]  /*5390*/  LDGDEPBAR ;  /* 0x00000000000079af */ /* 0x000e220000000000 */
[C---:B---3--:R-:W-:Y:S08]  /*53a0*/  HMMA.16816.F32 R184, R16.reuse, R24, RZ ;  /* 0x0000001810b8723c */ /* 0x048ff000000018ff */
[C---:B----4-:R-:W-:Y:S08]  /*53b0*/  HMMA.16816.F32 R32, R16.reuse, R28, RZ ;  /* 0x0000001c1020723c */ /* 0x050ff000000018ff */
[C---:B------:R-:W-:Y:S08]  /*53c0*/  HMMA.16816.F32 R180, R16.reuse, R26, RZ ;  /* 0x0000001a10b4723c */ /* 0x040ff000000018ff */
[----:B------:R-:W-:Y:S08]  /*53d0*/  HMMA.16816.F32 R16, R16, R30, RZ ;  /* 0x0000001e1010723c */ /* 0x000ff000000018ff */
[C---:B-1----:R-:W-:Y:S08]  /*53e0*/  HMMA.16816.F32 R240, R8.reuse, R176, R184 ;  /* 0x000000b008f0723c */ /* 0x042ff000000018b8 */
[C---:B------:R-:W-:Y:S01]  /*53f0*/  HMMA.16816.F32 R204, R8.reuse, R140, R32 ;  /* 0x0000008c08cc723c */ /* 0x040fe20000001820 */
[----:B------:R-:W-:Y:S07]  /*5400*/  LDSM.16.M88.4 R32, [R229+0x8000] ;  /* 0x00800000e520783b */ /* 0x000fee0000000200 */
[C---:B------:R-:W-:Y:S01]  /*5410*/  HMMA.16816.F32 R196, R8.reuse, R142, R16 ;  /* 0x0000008e08c4723c */ /* 0x040fe20000001810 */
[----:B------:R-:W1:Y:S07]  /*5420*/  LDSM.16.M88.4 R16, [R3] ;  /* 0x000000000310783b */ /* 0x000e6e0000000200 */
[----:B------:R-:W-:Y:S01]  /*5430*/  HMMA.16816.F32 R200, R8, R178, R180 ;  /* 0x000000b208c8723c */ /* 0x000fe200000018b4 */
[----:B------:R-:W-:Y:S04]  /*5440*/  LDSM.16.M88.4 R8, [R222+0x2000] ;  /* 0x00200000de08783b */ /* 0x000fe80000000200 */
[----:B------:R-:W3:Y:S03]  /*5450*/  LDSM.16.M88.4 R180, [R229+0x8800] ;  /* 0x00880000e5b4783b */ /* 0x000ee60000000200 */
[C---:B-----5:R-:W-:Y:S08]  /*5460*/  HMMA.16816.F32 R188, R20.reuse, R24, RZ ;  /* 0x0000001814bc723c */ /* 0x060ff000000018ff */
[C---:B------:R-:W-:Y:S01]  /*5470*/  HMMA.16816.F32 R192, R20.reuse, R26, RZ ;  /* 0x0000001a14c0723c */ /* 0x040fe200000018ff */
[----:B------:R-:W4:Y:S07]  /*5480*/  LDSM.16.M88.4 R24, [R222] ;  /* 0x00000000de18783b */ /* 0x000f2e0000000200 */
[C---:B------:R-:W-:Y:S08]  /*5490*/  HMMA.16816.F32 R184, R20.reuse, R28, RZ ;  /* 0x0000001c14b8723c */ /* 0x040ff000000018ff */
[----:B------:R-:W-:Y:S08]  /*54a0*/  HMMA.16816.F32 R28, R20, R30, RZ ;  /* 0x0000001e141c723c */ /* 0x000ff000000018ff */
[C---:B-1----:R-:W-:Y:S08]  /*54b0*/  HMMA.16816.F32 R20, R16.reuse, R176, R188 ;  /* 0x000000b01014723c */ /* 0x042ff000000018bc */
[C---:B------:R-:W-:Y:S08]  /*54c0*/  HMMA.16816.F32 R188, R16.reuse, R140, R184 ;  /* 0x0000008c10bc723c */ /* 0x040ff000000018b8 */
[C---:B------:R-:W-:Y:S08]  /*54d0*/  HMMA.16816.F32 R184, R16.reuse, R178, R192 ;  /* 0x000000b210b8723c */ /* 0x040ff000000018c0 */
[----:B------:R-:W-:Y:S01]  /*54e0*/  HMMA.16816.F32 R176, R16, R142, R28 ;  /* 0x0000008e10b0723c */ /* 0x000fe2000000181c */
[----:B------:R-:W-:Y:S04]  /*54f0*/  LDSM.16.M88.4 R16, [R230+0x2000] ;  /* 0x00200000e610783b */ /* 0x000fe80000000200 */
[----:B------:R-:W1:Y:S03]  /*5500*/  LDSM.16.M88.4 R28, [R231+0x8000] ;  /* 0x00800000e71c783b */ /* 0x000e660000000200 */
[----:B---3--:R-:W-:Y:S01]  /*5510*/  HMMA.16816.F32 R244, R8, R180, R204 ;  /* 0x000000b408f4723c */ /* 0x008fe200000018cc */
[----:B------:R-:W3:Y:S07]  /*5520*/  LDSM.16.M88.4 R140, [R231+0x8800] ;  /* 0x00880000e78c783b */ /* 0x000eee0000000200 */
[-C--:B----4-:R-:W-:Y:S01]  /*5530*/  HMMA.16816.F32 R204, R24, R32.reuse, R20 ;  /* 0x0000002018cc723c */ /* 0x090fe20000001814 */
[----:B------:R-:W4:Y:S07]  /*5540*/  LDSM.16.M88.4 R20, [R230] ;  /* 0x00000000e614783b */ /* 0x000f2e0000000200 */
[C---:B------:R-:W-:Y:S08]  /*5550*/  HMMA.16816.F32 R240, R8.reuse, R32, R240 ;  /* 0x0000002008f0723c */ /* 0x040ff000000018f0 */
[C---:B------:R-:W-:Y:S08]  /*5560*/  HMMA.16816.F32 R232, R8.reuse, R34, R200 ;  /* 0x0000002208e8723c */ /* 0x040ff000000018c8 */
[-C--:B------:R-:W-:Y:S01]  /*5570*/  HMMA.16816.F32 R208, R8, R182.reuse, R196 ;  /* 0x000000b608d0723c */ /* 0x080fe200000018c4 */
[----:B------:R-:W-:Y:S07]  /*5580*/  LDSM.16.M88.4 R8, [R213+0x6000] ;  /* 0x00600000d508783b */ /* 0x000fee0000000200 */
[C---:B------:R-:W-:Y:S01]  /*5590*/  HMMA.16816.F32 R192, R24.reuse, R182, R176 ;  /* 0x000000b618c0723c */ /* 0x040fe200000018b0 */
[----:B------:R-:W5:Y:S07]  /*55a0*/  LDSM.16.M88.4 R176, [R214+UR5+0x9000] ;  /* 0x00900005d6b0783b */ /* 0x000f6e0008000200 */
[C---:B------:R-:W-:Y:S08]  /*55b0*/  HMMA.16816.F32 R200, R24.reuse, R34, R184 ;  /* 0x0000002218c8723c */ /* 0x040ff000000018b8 */
[----:B------:R-:W-:Y:S01]  /*55c0*/  HMMA.16816.F32 R196, R24, R180, R188 ;  /* 0x000000b418c4723c */ /* 0x000fe200000018bc */
[----:B------:R-:W2:Y:S07]  /*55d0*/  LDSM.16.M88.4 R24, [R214+UR5+0x9800] ;  /* 0x00980005d618783b */ /* 0x000eae0008000200 */
[C---:B-1----:R-:W-:Y:S08]  /*55e0*/  HMMA.16816.F32 R184, R16.reuse, R30, R232 ;  /* 0x0000001e10b8723c */ /* 0x042ff000000018e8 */
[C---:B------:R-:W-:Y:S08]  /*55f0*/  HMMA.16816.F32 R188, R16.reuse, R28, R240 ;  /* 0x0000001c10bc723c */ /* 0x040ff000000018f0 */
[C---:B---3--:R-:W-:Y:S08]  /*5600*/  HMMA.16816.F32 R180, R16.reuse, R140, R244 ;  /* 0x0000008c10b4723c */ /* 0x048ff000000018f4 */
[----:B------:R-:W-:Y:S01]  /*5610*/  HMMA.16816.F32 R32, R16, R142, R208 ;  /* 0x0000008e1020723c */ /* 0x000fe200000018d0 */
[----:B------:R-:W1:Y:S07]  /*5620*/  LDSM.16.M88.4 R16, [R213+0x4000] ;  /* 0x00400000d510783b */ /* 0x000e6e0000000200 */
[C---:B----4-:R-:W-:Y:S08]  /*5630*/  HMMA.16816.F32 R232, R20.reuse, R30, R200 ;  /* 0x0000001e14e8723c */ /* 0x050ff000000018c8 */
[C---:B------:R-:W-:Y:S01]  /*5640*/  HMMA.16816.F32 R240, R20.reuse, R28, R204 ;  /* 0x0000001c14f0723c */ /* 0x040fe200000018cc */
[----:B------:R-:W-:Y:S07]  /*5650*/  LDSM.16.M88.4 R28, [R0+0x9000] ;  /* 0x00900000001c783b */ /* 0x000fee0000000200 */
[C---:B------:R-:W-:Y:S08]  /*5660*/  HMMA.16816.F32 R200, R20.reuse, R140, R196 ;  /* 0x0000008c14c8723c */ /* 0x040ff000000018c4 */
[----:B------:R-:W-:Y:S01]  /*5670*/  HMMA.16816.F32 R196, R20, R142, R192 ;  /* 0x0000008e14c4723c */ /* 0x000fe200000018c0 */
[----:B------:R-:W3:Y:S07]  /*5680*/  LDSM.16.M88.4 R20, [R3+0x4000] ;  /* 0x004000000314783b */ /* 0x000eee0000000200 */
[C---:B-----5:R-:W-:Y:S08]  /*5690*/  HMMA.16816.F32 R204, R8.reuse, R178, R184 ;  /* 0x000000b208cc723c */ /* 0x060ff000000018b8 */
[C---:B------:R-:W-:Y:S08]  /*56a0*/  HMMA.16816.F32 R208, R8.reuse, R176, R188 ;  /* 0x000000b008d0723c */ /* 0x040ff000000018bc */
[C---:B--2---:R-:W-:Y:S08]  /*56b0*/  HMMA.16816.F32 R192, R8.reuse, R24, R180 ;  /* 0x0000001808c0723c */ /* 0x044ff000000018b4 */
[----:B------:R-:W-:Y:S01]  /*56c0*/  HMMA.16816.F32 R184, R8, R26, R32 ;  /* 0x0000001a08b8723c */ /* 0x000fe20000001820 */
[----:B------:R-:W2:Y:S04]  /*56d0*/  LDSM.16.M88.4 R8, [R3+0x6000] ;  /* 0x006000000308783b */ /* 0x000ea80000000200 */
[----:B------:R4:W5:Y:S03]  /*56e0*/  LDSM.16.M88.4 R32, [R0+0x9800] ;  /* 0x009800000020783b */ /* 0x0009660000000200 */
[C---:B-1----:R-:W-:Y:S08]  /*56f0*/  HMMA.16816.F32 R180, R16.reuse, R176, R240 ;  /* 0x000000b010b4723c */ /* 0x042ff000000018f0 */
[C---:B------:R-:W-:Y:S01]  /*5700*/  HMMA.16816.F32 R140, R16.reuse, R178, R232 ;  /* 0x000000b2108c723c */ /* 0x040fe200000018e8 */
[----:B------:R-:W-:Y:S07]  /*5710*/  LDSM.16.M88.4 R176, [R229+0x9000] ;  /* 0x00900000e5b0783b */ /* 0x000fee0000000200 */
[----:B------:R-:W-:Y:S01]  /*5720*/  HMMA.16816.F32 R200, R16, R24, R200 ;  /* 0x0000001810c8723c */ /* 0x000fe200000018c8 */
[----:B----4-:R-:W-:-:S07]  /*5730*/  IMAD R0, R218, 0x20, R238 ;  /* 0x00000020da007824 */ /* 0x010fce00078e02ee */
[----:B------:R-:W-:Y:S01]  /*5740*/  HMMA.16816.F32 R188, R16, R26, R196 ;  /* 0x0000001a10bc723c */ /* 0x000fe200000018c4 */
[----:B------:R-:W1:Y:S01]  /*5750*/  LDSM.16.M88.4 R24, [R222+0x4000] ;  /* 0x00400000de18783b */ /* 0x000e620000000200 */
[C---:B------:R-:W-:Y:S02]  /*5760*/  VIADD R5, R0.reuse, 0xffffffd8 ;  /* 0xffffffd800057836 */ /* 0x040fe40000000000 */
[C---:B------:R-:W-:Y:S01]  /*5770*/  VIADD R7, R0.reuse, 0xffffffd0 ;  /* 0xffffffd000077836 */ /* 0x040fe20000000000 */
[----:B------:R-:W4:Y:S01]  /*5780*/  LDSM.16.M88.4 R16, [R222+0x6000] ;  /* 0x00600000de10783b */ /* 0x000f220000000200 */
[C---:B------:R-:W-:Y:S02]  /*5790*/  VIADD R6, R0.reuse, 0xffffffd1 ;  /* 0xffffffd100067836 */ /* 0x040fe40000000000 */
[----:B---3--:R-:W-:Y:S01]  /*57a0*/  HMMA.16816.F32 R196, R20, R30, R140 ;  /* 0x0000001e14c4723c */ /* 0x008fe2000000188c */
[----:B------:R-:W-:Y:S01]  /*57b0*/  LDSM.16.M88.4 R140, [R231+0x9000] ;  /* 0x00900000e78c783b */ /* 0x000fe20000000200 */
[----:B------:R-:W-:Y:S01]  /*57c0*/  VIADD R3, R0, 0xffffffd9 ;  /* 0xffffffd900037836 */ /* 0x000fe20000000000 */
[----:B------:R-:W-:-:S02]  /*57d0*/  ISETP.GT.AND P2, PT, R236, R7, PT ;  /* 0x00000007ec00720c */ /* 0x000fc40003f44270 */
[----:B------:R-:W-:-:S03]  /*57e0*/  ISETP.GT.AND P6, PT, R236, R6, PT ;  /* 0x00000006ec00720c */ /* 0x000fc60003fc4270 */
[C---:B--2---:R-:W-:Y:S08]  /*57f0*/  HMMA.16816.F32 R208, R8.reuse, R28, R208 ;  /* 0x0000001c08d0723c */ /* 0x044ff000000018d0 */
[C---:B------:R-:W-:Y:S08]  /*5800*/  HMMA.16816.F32 R204, R8.reuse, R30, R204 ;  /* 0x0000001e08cc723c */ /* 0x040ff000000018cc */
[C---:B-----5:R-:W-:Y:S08]  /*5810*/  HMMA.16816.F32 R240, R8.reuse, R32, R192 ;  /* 0x0000002008f0723c */ /* 0x060ff000000018c0 */
[----:B------:R-:W-:Y:S01]  /*5820*/  HMMA.16816.F32 R232, R8, R34, R184 ;  /* 0x0000002208e8723c */ /* 0x000fe200000018b8 */
[----:B------:R-:W2:Y:S07]  /*5830*/  LDSM.16.M88.4 R8, [R230+0x4000] ;  /* 0x00400000e608783b */ /* 0x000eae0000000200 */
[C---:B------:R-:W-:Y:S01]  /*5840*/  HMMA.16816.F32 R180, R20.reuse, R28, R180 ;  /* 0x0000001c14b4723c */ /* 0x040fe200000018b4 */
[----:B------:R-:W-:Y:S07]  /*5850*/  LDSM.16.M88.4 R28, [R229+0x9800] ;  /* 0x00980000e51c783b */ /* 0x000fee0000000200 */
[C---:B------:R-:W-:Y:S08]  /*5860*/  HMMA.16816.F32 R200, R20.reuse, R32, R200 ;  /* 0x0000002014c8723c */ /* 0x040ff000000018c8 */
[----:B------:R-:W-:Y:S01]  /*5870*/  HMMA.16816.F32 R192, R20, R34, R188 ;  /* 0x0000002214c0723c */ /* 0x000fe200000018bc */
[----:B------:R-:W3:Y:S07]  /*5880*/  LDSM.16.M88.4 R20, [R230+0x6000] ;  /* 0x00600000e614783b */ /* 0x000eee0000000200 */
[-C--:B-1----:R-:W-:Y:S08]  /*5890*/  HMMA.16816.F32 R32, R24, R176.reuse, R180 ;  /* 0x000000b01820723c */ /* 0x082ff000000018b4 */
[C---:B----4-:R-:W-:Y:S08]  /*58a0*/  HMMA.16816.F32 R184, R16.reuse, R176, R208 ;  /* 0x000000b010b8723c */ /* 0x050ff000000018d0 */
[----:B------:R-:W-:Y:S08]  /*58b0*/  HMMA.16816.F32 R188, R16, R178, R204 ;  /* 0x000000b210bc723c */ /* 0x000ff000000018cc */
[----:B--2---:R-:W-:Y:S01]  /*58c0*/  HMMA.16816.F32 R180, R8, R140, R32 ;  /* 0x0000008c08b4723c */ /* 0x004fe20000001820 */
[----:B------:R-:W1:Y:S01]  /*58d0*/  LDSM.16.M88.4 R32, [R231+0x9800] ;  /* 0x00980000e720783b */ /* 0x000e620000000200 */
[----:B------:R-:W-:-:S06]  /*58e0*/  DEPBAR.LE SB0, 0x0 ;  /* 0x000080000000791a */ /* 0x000fcc0000000000 */
[----:B------:R-:W-:Y:S08]  /*58f0*/  HMMA.16816.F32 R176, R24, R178, R196 ;  /* 0x000000b218b0723c */ /* 0x000ff000000018c4 */
[----:B---3--:R-:W-:Y:S03]  /*5900*/  HMMA.16816.F32 R204, R20, R140, R184 ;  /* 0x0000008c14cc723c */ /* 0x008fe600000018b8 */
[----:B------:R-:W-:Y:S01]  /*5910*/  FMUL.FTZ R182, R182, UR4 ;  /* 0x00000004b6b67c20 */ /* 0x000fe20008410000 */
[----:B------:R-:W-:Y:S01]  /*5920*/  FMUL.FTZ R183, R183, UR4 ;  /* 0x00000004b7b77c20 */ /* 0x000fe20008410000 */
[----:B------:R-:W-:Y:S01]  /*5930*/  FMUL.FTZ R180, R180, UR4 ;  /* 0x00000004b4b47c20 */ /* 0x000fe20008410000 */
[----:B------:R-:W-:Y:S01]  /*5940*/  FMUL.FTZ R181, R181, UR4 ;  /* 0x00000004b5b57c20 */ /* 0x000fe20008410000 */
[----:B------:R-:W2:Y:S01]  /*5950*/  MUFU.TANH R13, R182 ;  /* 0x000000b6000d7308 */ /* 0x000ea20000002400 */
[----:B------:R-:W-:Y:S07]  /*5960*/  HMMA.16816.F32 R184, R24, R28, R200 ;  /* 0x0000001c18b8723c */ /* 0x000fee00000018c8 */
[----:B------:R-:W-:Y:S01]  /*5970*/  MUFU.TANH R183, R183 ;  /* 0x000000b700b77308 */ /* 0x000fe20000002400 */
[----:B------:R-:W-:Y:S03]  /*5980*/  HMMA.16816.F32 R196, R8, R142, R176 ;  /* 0x0000008e08c4723c */ /* 0x000fe600000018b0 */
[----:B------:R-:W-:Y:S01]  /*5990*/  FMUL.FTZ R204, R204, UR4 ;  /* 0x00000004cccc7c20 */ /* 0x000fe20008410000 */
[----:B------:R-:W-:-:S03]  /*59a0*/  FMUL.FTZ R205, R205, UR4 ;  /* 0x00000004cdcd7c20 */ /* 0x000fc60008410000 */
[----:B------:R-:W-:Y:S01]  /*59b0*/  MUFU.TANH R14, R180 ;  /* 0x000000b4000e7308 */ /* 0x000fe20000002400 */
[----:B------:R-:W-:Y:S07]  /*59c0*/  HMMA.16816.F32 R176, R24, R30, R192 ;  /* 0x0000001e18b0723c */ /* 0x000fee00000018c0 */
[----:B------:R-:W-:Y:S01]  /*59d0*/  MUFU.TANH R204, R204 ;  /* 0x000000cc00cc7308 */ /* 0x000fe20000002400 */
[C---:B------:R-:W-:Y:S03]  /*59e0*/  HMMA.16816.F32 R24, R16.reuse, R28, R240 ;  /* 0x0000001c1018723c */ /* 0x040fe600000018f0 */
[----:B------:R-:W-:Y:S01]  /*59f0*/  FMUL.FTZ R198, R198, UR4 ;  /* 0x00000004c6c67c20 */ /* 0x000fe20008410000 */
[----:B------:R-:W-:Y:S01]  /*5a00*/  FMUL.FTZ R199, R199, UR4 ;  /* 0x00000004c7c77c20 */ /* 0x000fe20008410000 */
[----:B------:R-:W-:Y:S01]  /*5a10*/  FMUL.FTZ R196, R196, UR4 ;  /* 0x00000004c4c47c20 */ /* 0x000fe20008410000 */
[----:B------:R-:W-:Y:S01]  /*5a20*/  FMUL.FTZ R197, R197, UR4 ;  /* 0x00000004c5c57c20 */ /* 0x000fe20008410000 */
[----:B------:R-:W-:Y:S01]  /*5a30*/  MUFU.TANH R205, R205 ;  /* 0x000000cd00cd7308 */ /* 0x000fe20000002400 */
[----:B------:R-:W-:Y:S07]  /*5a40*/  HMMA.16816.F32 R16, R16, R30, R232 ;  /* 0x0000001e1010723c */ /* 0x000fee00000018e8 */
[----:B------:R-:W3:Y:S01]  /*5a50*/  MUFU.TANH R198, R198 ;  /* 0x000000c600c67308 */ /* 0x000ee20000002400 */
[----:B-1----:R-:W-:Y:S07]  /*5a60*/  HMMA.16816.F32 R28, R8, R34, R176 ;  /* 0x00000022081c723c */ /* 0x002fee00000018b0 */
[----:B------:R-:W1:Y:S01]  /*5a70*/  MUFU.TANH R199, R199 ;  /* 0x000000c700c77308 */ /* 0x000e620000002400 */
[----:B------:R-:W-:Y:S07]  /*5a80*/  HMMA.16816.F32 R188, R20, R142, R188 ;  /* 0x0000008e14bc723c */ /* 0x000fee00000018bc */
[----:B------:R-:W-:Y:S01]  /*5a90*/  MUFU.TANH R181, R181 ;  /* 0x000000b500b57308 */ /* 0x000fe20000002400 */
[----:B------:R-:W-:Y:S01]  /*5aa0*/  HMMA.16816.F32 R184, R8, R32, R184 ;  /* 0x0000002008b8723c */ /* 0x000fe200000018b8 */
[----:B------:R-:W-:-:S02]  /*5ab0*/  VIADD R9, R0, 0xffffffc0 ;  /* 0xffffffc000097836 */ /* 0x000fc40000000000 */
[----:B------:R-:W-:Y:S01]  /*5ac0*/  FMUL.FTZ R12, R30, UR4 ;  /* 0x000000041e0c7c20 */ /* 0x000fe20008410000 */
[----:B------:R-:W-:Y:S01]  /*5ad0*/  FMUL.FTZ R31, R31, UR4 ;  /* 0x000000041f1f7c20 */ /* 0x000fe20008410000 */
[----:B------:R-:W-:Y:S01]  /*5ae0*/  VIADD R11, R0, 0xffffffc8 ;  /* 0xffffffc8000b7836 */ /* 0x000fe20000000000 */
[----:B------:R-:W-:Y:S01]  /*5af0*/  ISETP.GT.AND P1, PT, R236, R9, PT ;  /* 0x00000009ec00720c */ /* 0x000fe20003f24270 */
[----:B------:R-:W-:Y:S01]  /*5b00*/  VIADD R10, R0, 0xffffffc1 ;  /* 0xffffffc1000a7836 */ /* 0x000fe20000000000 */
[C---:B------:R-:W-:Y:S01]  /*5b10*/  HMMA.16816.F32 R140, R20.reuse, R32, R24 ;  /* 0x00000020148c723c */ /* 0x040fe20000001818 */
[----:B------:R-:W-:Y:S01]  /*5b20*/  MUFU.TANH R12, R12 ;  /* 0x0000000c000c7308 */ /* 0x000fe20000002400 */
[----:B------:R-:W-:Y:S01]  /*5b30*/  FMUL.FTZ R24, R206, UR4 ;  /* 0x00000004ce187c20 */ /* 0x000fe20008410000 */
[----:B------:R-:W-:Y:S01]  /*5b40*/  FMUL.FTZ R188, R188, UR4 ;  /* 0x00000004bcbc7c20 */ /* 0x000fe20008410000 */
[----:B------:R-:W-:Y:S01]  /*5b50*/  FMUL.FTZ R189, R189, UR4 ;  /* 0x00000004bdbd7c20 */ /* 0x000fe20008410000 */
[----:B------:R-:W-:Y:S01]  /*5b60*/  VIADD R8, R0, 0xffffffc9 ;  /* 0xffffffc900087836 */ /* 0x000fe20000000000 */
[----:B------:R-:W-:Y:S01]  /*5b70*/  ISETP.GT.AND P4, PT, R236, R11, PT ;  /* 0x0000000bec00720c */ /* 0x000fe20003f84270 */
[----:B------:R-:W-:Y:S01]  /*5b80*/  FMUL.FTZ R190, R190, UR4 ;  /* 0x00000004bebe7c20 */ /* 0x000fe20008410000 */
[----:B------:R-:W-:Y:S01]  /*5b90*/  HMMA.16816.F32 R32, R20, R34, R16 ;  /* 0x000000221420723c */ /* 0x000fe20000001810 */
[----:B------:R-:W-:Y:S01]  /*5ba0*/  MUFU.TANH R137, R31 ;  /* 0x0000001f00897308 */ /* 0x000fe20000002400 */
[----:B------:R-:W-:Y:S01]  /*5bb0*/  FMUL.FTZ R23, R207, UR4 ;  /* 0x00000004cf177c20 */ /* 0x000fe20008410000 */
[----:B------:R-:W-:Y:S01]  /*5bc0*/  FMUL.FTZ R186, R186, UR4 ;  /* 0x00000004baba7c20 */ /* 0x000fe20008410000 */
[----:B------:R-:W-:Y:S01]  /*5bd0*/  FMUL.FTZ R187, R187, UR4 ;  /* 0x00000004bbbb7c20 */ /* 0x000fe20008410000 */
[----:B--2---:R-:W-:Y:S01]  /*5be0*/  FSEL R13, R13, -INF , !P1 ;  /* 0xff8000000d0d7808 */ /* 0x004fe20004800000 */
[----:B------:R-:W-:Y:S01]  /*5bf0*/  FMUL.FTZ R30, R191, UR4 ;  /* 0x00000004bf1e7c20 */ /* 0x000fe20008410000 */
[----:B------:R-:W-:-:S02]  /*5c00*/  ISETP.GT.AND P5, PT, R236, R10, PT ;  /* 0x0000000aec00720c */ /* 0x000fc40003fa4270 */
[----:B------:R-:W2:Y:S01]  /*5c10*/  MUFU.TANH R132, R186 ;  /* 0x000000ba00847308 */ /* 0x000ea20000002400 */
[----:B------:R-:W-:Y:S01]  /*5c20*/  ISETP.GT.AND P3, PT, R236, R8, PT ;  /* 0x00000008ec00720c */ /* 0x000fe20003f64270 */
[----:B------:R-:W-:Y:S01]  /*5c30*/  FMUL.FTZ R140, R140, UR4 ;  /* 0x000000048c8c7c20 */ /* 0x000fe20008410000 */
[----:B------:R-:W-:Y:S01]  /*5c40*/  FMUL.FTZ R141, R141, UR4 ;  /* 0x000000048d8d7c20 */ /* 0x000fe20008410000 */
[----:B------:R-:W-:Y:S02]  /*5c50*/  ISETP.GT.AND P1, PT, R236, R5, PT ;  /* 0x00000005ec00720c */ /* 0x000fe40003f24270 */
[----:B---3--:R-:W-:Y:S02]  /*5c60*/  FSEL R26, R198, -INF , !P4 ;  /* 0xff800000c61a7808 */ /* 0x008fe40006000000 */
[----:B------:R-:W-:Y:S01]  /*5c70*/  MUFU.TANH R139, R140 ;  /* 0x0000008c008b7308 */ /* 0x000fe20000002400 */
[----:B------:R-:W-:Y:S01]  /*5c80*/  ISETP.GT.AND P4, PT, R237, R9, PT ;  /* 0x00000009ed00720c */ /* 0x000fe20003f84270 */
[----:B------:R-:W-:Y:S01]  /*5c90*/  FMUL.FTZ R176, R32, UR4 ;  /* 0x0000000420b07c20 */ /* 0x000fe20008410000 */
[----:B------:R-:W-:-:S02]  /*5ca0*/  FSEL R17, R183, -INF , !P5 ;  /* 0xff800000b7117808 */ /* 0x000fc40006800000 */
[----:B-1----:R-:W-:Y:S02]  /*5cb0*/  FSEL R32, R199, -INF , !P3 ;  /* 0xff800000c7207808 */ /* 0x002fe40005800000 */
[----:B------:R-:W-:Y:S01]  /*5cc0*/  ISETP.GT.AND P5, PT, R236, R3, PT ;  /* 0x00000003ec00720c */ /* 0x000fe20003fa4270 */
[----:B------:R1:W-:Y:S01]  /*5cd0*/  MUFU.TANH R140, R141 ;  /* 0x0000008d008c7308 */ /* 0x0003e20000002400 */
[C---:B------:R-:W-:Y:S02]  /*5ce0*/  ISETP.GT.AND P3, PT, R237.reuse, R10, PT ;  /* 0x0000000aed00720c */ /* 0x040fe40003f64270 */
[----:B--2---:R-:W-:Y:S02]  /*5cf0*/  FSEL R132, R132, -INF , !P2 ;  /* 0xff80000084847808 */ /* 0x004fe40005000000 */
[----:B------:R-:W-:Y:S02]  /*5d00*/  ISETP.GT.AND P2, PT, R237, R11, PT ;  /* 0x0000000bed00720c */ /* 0x000fe40003f44270 */
[----:B------:R-:W-:Y:S01]  /*5d10*/  FSEL R137, R137, -INF , !P5 ;  /* 0xff80000089897808 */ /* 0x000fe20006800000 */
[----:B------:R-:W2:Y:S01]  /*5d20*/  MUFU.TANH R138, R187 ;  /* 0x000000bb008a7308 */ /* 0x000ea20000002400 */
[----:B------:R-:W-:-:S02]  /*5d30*/  FSEL R18, R205, -INF , !P3 ;  /* 0xff800000cd127808 */ /* 0x000fc40005800000 */
[C---:B------:R-:W-:Y:S02]  /*5d40*/  ISETP.GT.AND P5, PT, R237.reuse, R6, PT ;  /* 0x00000006ed00720c */ /* 0x040fe40003fa4270 */
[----:B------:R-:W-:-:S03]  /*5d50*/  ISETP.GT.AND P3, PT, R237, R3, PT ;  /* 0x00000003ed00720c */ /* 0x000fc60003f64270 */
[----:B------:R-:W3:Y:S01]  /*5d60*/  MUFU.TANH R188, R188 ;  /* 0x000000bc00bc7308 */ /* 0x000ee20000002400 */
[----:B-1----:R-:W-:Y:S01]  /*5d70*/  FMUL.FTZ R141, R33, UR4 ;  /* 0x00000004218d7c20 */ /* 0x002fe20008410000 */
[----:B------:R-:W-:Y:S02]  /*5d80*/  FSEL R33, R12, -INF , !P1 ;  /* 0xff8000000c217808 */ /* 0x000fe40004800000 */
[----:B------:R-:W-:Y:S02]  /*5d90*/  FSEL R12, R204, -INF , !P4 ;  /* 0xff800000cc0c7808 */ /* 0x000fe40006000000 */
[C---:B------:R-:W-:Y:S02]  /*5da0*/  ISETP.GT.AND P4, PT, R237.reuse, R5, PT ;  /* 0x00000005ed00720c */ /* 0x040fe40003f84270 */
[----:B------:R-:W1:Y:S01]  /*5db0*/  MUFU.TANH R176, R176 ;  /* 0x000000b000b07308 */ /* 0x000e620000002400 */
[----:B--2---:R-:W-:Y:S02]  /*5dc0*/  FSEL R138, R138, -INF , !P6 ;  /* 0xff8000008a8a7808 */ /* 0x004fe40007000000 */
[----:B------:R-:W-:-:S02]  /*5dd0*/  ISETP.GT.AND P6, PT, R237, R8, PT ;  /* 0x00000008ed00720c */ /* 0x000fc40003fc4270 */
[----:B------:R-:W-:Y:S02]  /*5de0*/  ISETP.GT.AND P1, PT, R237, R7, PT ;  /* 0x00000007ed00720c */ /* 0x000fe40003f24270 */
[----:B------:R-:W-:Y:S01]  /*5df0*/  FSEL R140, R140, -INF , !P5 ;  /* 0xff8000008c8c7808 */ /* 0x000fe20006800000 */
[----:B------:R-:W2:Y:S01]  /*5e00*/  MUFU.TANH R189, R189 ;  /* 0x000000bd00bd7308 */ /* 0x000ea20000002400 */
[----:B---3--:R-:W-:Y:S02]  /*5e10*/  FSEL R19, R188, -INF , !P2 ;  /* 0xff800000bc137808 */ /* 0x008fe40005000000 */
[----:B------:R-:W-:Y:S02]  /*5e20*/  ISETP.GT.AND P2, PT, R223, R9, PT ;  /* 0x00000009df00720c */ /* 0x000fe40003f44270 */
[----:B------:R-:W-:Y:S02]  /*5e30*/  FSEL R139, R139, -INF , !P1 ;  /* 0xff8000008b8b7808 */ /* 0x000fe40004800000 */
[----:B------:R-:W-:Y:S01]  /*5e40*/  ISETP.GE.AND P1, PT, R9, R225, PT ;  /* 0x000000e10900720c */ /* 0x000fe20003f26270 */
[----:B------:R-:W3:Y:S01]  /*5e50*/  MUFU.TANH R141, R141 ;  /* 0x0000008d008d7308 */ /* 0x000ee20000002400 */
[----:B-1----:R-:W-:-:S02]  /*5e60*/  FSEL R176, R176, -INF , !P4 ;  /* 0xff800000b0b07808 */ /* 0x002fc40006000000 */
[----:B------:R-:W-:Y:S02]  /*5e70*/  ISETP.GT.AND P4, PT, R15, R9, PT ;  /* 0x000000090f00720c */ /* 0x000fe40003f84270 */
[----:B------:R-:W-:Y:S02]  /*5e80*/  ISETP.GE.AND P5, PT, R9, R226, PT ;  /* 0x000000e20900720c */ /* 0x000fe40003fa6270 */
[----:B------:R-:W-:Y:S01]  /*5e90*/  FSEL R14, R14, -INF , !P2 ;  /* 0xff8000000e0e7808 */ /* 0x000fe20005000000 */
[----:B------:R-:W1:Y:S01]  /*5ea0*/  MUFU.TANH R24, R24 ;  /* 0x0000001800187308 */ /* 0x000e620000002400 */
[----:B--2---:R-:W-:Y:S02]  /*5eb0*/  FSEL R31, R189, -INF , !P6 ;  /* 0xff800000bd1f7808 */ /* 0x004fe40007000000 */
[----:B------:R-:W-:Y:S02]  /*5ec0*/  ISETP.GE.AND P6, PT, R9, R224, PT ;  /* 0x000000e00900720c */ /* 0x000fe40003fc6270 */
[----:B------:R-:W-:-:S02]  /*5ed0*/  ISETP.GT.AND P2, PT, R223, R10, PT ;  /* 0x0000000adf00720c */ /* 0x000fc40003f44270 */
[----:B------:R-:W-:Y:S01]  /*5ee0*/  FSEL R14, R14, -INF , !P6 ;  /* 0xff8000000e0e7808 */ /* 0x000fe20007000000 */
[----:B------:R-:W2:Y:S01]  /*5ef0*/  MUFU.TANH R23, R23 ;  /* 0x0000001700177308 */ /* 0x000ea20000002400 */
[----:B---3--:R-:W-:Y:S01]  /*5f00*/  FSEL R141, R141, -INF , !P3 ;  /* 0xff8000008d8d7808 */ /* 0x008fe20005800000 */
[----:B------:R-:W-:Y:S01]  /*5f10*/  BAR.SYNC.DEFER_BLOCKING 0x0 ;  /* 0x0000000000007b1d */ /* 0x000fe20000010000 */
[----:B------:R-:W-:Y:S01]  /*5f20*/  ISETP.GE.AND P3, PT, R9, R227, PT ;  /* 0x000000e30900720c */ /* 0x000fe20003f66270 */
[----:B------:R-:W-:Y:S01]  /*5f30*/  FMUL.FTZ R9, R184, UR4 ;  /* 0x00000004b8097c20 */ /* 0x000fe20008410000 */
[----:B------:R-:W-:Y:S02]  /*5f40*/  FSEL R20, R13, -INF , !P1 ;  /* 0xff8000000d147808 */ /* 0x000fe40004800000 */
[----:B------:R-:W-:Y:S01]  /*5f50*/  FSEL R22, R12, -INF , !P5 ;  /* 0xff8000000c167808 */ /* 0x000fe20006800000 */
[----:B------:R-:W3:Y:S01]  /*5f60*/  MUFU.TANH R25, R196 ;  /* 0x000000c400197308 */ /* 0x000ee20000002400 */
[----:B-1----:R-:W-:Y:S01]  /*5f70*/  FSEL R24, R24, -INF , !P4 ;  /* 0xff80000018187808 */ /* 0x002fe20006000000 */
[----:B------:R-:W-:Y:S01]  /*5f80*/  FMUL.FTZ R12, R29, UR4 ;  /* 0x000000041d0c7c20 */ /* 0x000fe20008410000 */
[----:B------:R-:W-:-:S02]  /*5f90*/  ISETP.GT.AND P4, PT, R15, R10, PT ;  /* 0x0000000a0f00720c */ /* 0x000fc40003f84270 */
[----:B------:R-:W-:Y:S02]  /*5fa0*/  FSEL R24, R24, -INF , !P3 ;  /* 0xff80000018187808 */ /* 0x000fe40005800000 */
[C---:B------:R-:W-:Y:S01]  /*5fb0*/  ISETP.GE.AND P6, PT, R10.reuse, R224, PT ;  /* 0x000000e00a00720c */ /* 0x040fe20003fc6270 */
[----:B------:R-:W1:Y:S01]  /*5fc0*/  MUFU.TANH R13, R197 ;  /* 0x000000c5000d7308 */ /* 0x000e620000002400 */
[C---:B------:R-:W-:Y:S02]  /*5fd0*/  ISETP.GE.AND P1, PT, R10.reuse, R225, PT ;  /* 0x000000e10a00720c */ /* 0x040fe40003f26270 */
[C---:B------:R-:W-:Y:S02]  /*5fe0*/  ISETP.GE.AND P5, PT, R10.reuse, R226, PT ;  /* 0x000000e20a00720c */ /* 0x040fe40003fa6270 */
[----:B------:R-:W-:Y:S01]  /*5ff0*/  ISETP.GE.AND P3, PT, R10, R227, PT ;  /* 0x000000e30a00720c */ /* 0x000fe20003f66270 */
[----:B------:R-:W-:Y:S01]  /*6000*/  FMUL.FTZ R10, R185, UR4 ;  /* 0x00000004b90a7c20 */ /* 0x000fe20008410000 */
[----:B------:R-:W-:Y:S01]  /*6010*/  FSEL R16, R181, -INF , !P2 ;  /* 0xff800000b5107808 */ /* 0x000fe20005000000 */
[----:B------:R-:W4:Y:S01]  /*6020*/  MUFU.TANH R9, R9 ;  /* 0x0000000900097308 */ /* 0x000f220000002400 */
[----:B--2---:R-:W-:-:S02]  /*6030*/  FSEL R23, R23, -INF , !P4 ;  /* 0xff80000017177808 */ /* 0x004fc40006000000 */
[----:B------:R-:W-:Y:S02]  /*6040*/  FSEL R16, R16, -INF , !P6 ;  /* 0xff80000010107808 */ /* 0x000fe40007000000 */
[----:B------:R-:W-:Y:S02]  /*6050*/  FSEL R17, R17, -INF , !P1 ;  /* 0xff80000011117808 */ /* 0x000fe40004800000 */
[----:B------:R-:W-:Y:S01]  /*6060*/  FSEL R21, R18, -INF , !P5 ;  /* 0xff80000012157808 */ /* 0x000fe20006800000 */
[----:B------:R-:W2:Y:S01]  /*6070*/  MUFU.TANH R10, R10 ;  /* 0x0000000a000a7308 */ /* 0x000ea20000002400 */
[----:B------:R-:W-:Y:S02]  /*6080*/  FSEL R23, R23, -INF , !P3 ;  /* 0xff80000017177808 */ /* 0x000fe40005800000 */
[----:B------:R-:W-:Y:S02]  /*6090*/  ISETP.GT.AND P2, PT, R223, R11, PT ;  /* 0x0000000bdf00720c */ /* 0x000fe40003f44270 */
[----:B------:R-:W-:-:S02]  /*60a0*/  ISETP.GE.AND P6, PT, R11, R224, PT ;  /* 0x000000e00b00720c */ /* 0x000fc40003fc6270 */
[C---:B------:R-:W-:Y:S01]  /*60b0*/  ISETP.GE.AND P1, PT, R11.reuse, R225, PT ;  /* 0x000000e10b00720c */ /* 0x040fe20003f26270 */
[----:B------:R-:W-:Y:S01]  /*60c0*/  MUFU.TANH R12, R12 ;  /* 0x0000000c000c7308 */ /* 0x000fe20000002400 */
[----:B------:R-:W-:Y:S02]  /*60d0*/  ISETP.GE.AND P5, PT, R11, R226, PT ;  /* 0x000000e20b00720c */ /* 0x000fe40003fa6270 */
[----:B------:R-:W-:Y:S02]  /*60e0*/  ISETP.GT.AND P4, PT, R15, R11, PT ;  /* 0x0000000b0f00720c */ /* 0x000fe40003f84270 */
[----:B------:R-:W-:Y:S01]  /*60f0*/  ISETP.GE.AND P3, PT, R11, R227, PT ;  /* 0x000000e30b00720c */ /* 0x000fe20003f66270 */
[----:B------:R-:W-:Y:S01]  /*6100*/  FMUL.FTZ R11, R28, UR4 ;  /* 0x000000041c0b7c20 */ /* 0x000fe20008410000 */
[----:B---3--:R-:W-:Y:S01]  /*6110*/  FSEL R25, R25, -INF , !P2 ;  /* 0xff80000019197808 */ /* 0x008fe20005000000 */
[----:B------:R-:W-:Y:S01]  /*6120*/  MUFU.TANH R29, R190 ;  /* 0x000000be001d7308 */ /* 0x000fe20000002400 */
[----:B------:R-:W-:-:S02]  /*6130*/  ISETP.GT.AND P2, PT, R223, R8, PT ;  /* 0x00000008df00720c */ /* 0x000fc40003f44270 */
[----:B------:R-:W-:Y:S02]  /*6140*/  FSEL R26, R26, -INF , !P1 ;  /* 0xff8000001a1a7808 */ /* 0x000fe40004800000 */
[----:B------:R-:W-:Y:S02]  /*6150*/  ISETP.GT.AND P1, PT, R223, R7, PT ;  /* 0x00000007df00720c */ /* 0x000fe40003f24270 */
[----:B-1----:R-:W-:Y:S01]  /*6160*/  FSEL R18, R13, -INF , !P2 ;  /* 0xff8000000d127808 */ /* 0x002fe20005000000 */
[----:B------:R-:W1:Y:S01]  /*6170*/  MUFU.TANH R11, R11 ;  /* 0x0000000b000b7308 */ /* 0x000e620000002400 */
[----:B------:R-:W-:Y:S02]  /*6180*/  ISETP.GT.AND P2, PT, R223, R6, PT ;  /* 0x00000006df00720c */ /* 0x000fe40003f44270 */
[----:B------:R-:W-:Y:S02]  /*6190*/  FSEL R27, R19, -INF , !P5 ;  /* 0xff800000131b7808 */ /* 0x000fe40006800000 */
[----:B------:R-:W-:-:S02]  /*61a0*/  ISETP.GE.AND P5, PT, R7, R224, PT ;  /* 0x000000e00700720c */ /* 0x000fc40003fa6270 */
[----:B----4-:R-:W-:Y:S02]  /*61b0*/  FSEL R9, R9, -INF , !P1 ;  /* 0xff80000009097808 */ /* 0x010fe40004800000 */
[----:B------:R-:W-:Y:S02]  /*61c0*/  ISETP.GT.AND P1, PT, R223, R5, PT ;  /* 0x00000005df00720c */ /* 0x000fe40003f24270 */
[----:B------:R-:W-:Y:S02]  /*61d0*/  FSEL R25, R25, -INF , !P6 ;  /* 0xff80000019197808 */ /* 0x000fe40007000000 */
[----:B--2---:R-:W-:Y:S02]  /*61e0*/  FSEL R10, R10, -INF , !P2 ;  /* 0xff8000000a0a7808 */ /* 0x004fe40005000000 */
[----:B------:R-:W-:Y:S02]  /*61f0*/  ISETP.GE.AND P6, PT, R8, R224, PT ;  /* 0x000000e00800720c */ /* 0x000fe40003fc6270 */
[----:B------:R-:W-:-:S02]  /*6200*/  ISETP.GT.U32.AND P2, PT, R221, R219, PT ;  /* 0x000000dbdd00720c */ /* 0x000fc40003f44070 */
[----:B------:R-:W-:Y:S02]  /*6210*/  FSEL R198, R9, -INF , !P5 ;  /* 0xff80000009c67808 */ /* 0x000fe40006800000 */
[-C--:B------:R-:W-:Y:S02]  /*6220*/  ISETP.GE.AND P5, PT, R5, R224.reuse, PT ;  /* 0x000000e00500720c */ /* 0x080fe40003fa6270 */
[----:B-1----:R-:W-:Y:S02]  /*6230*/  FSEL R9, R11, -INF , !P1 ;  /* 0xff8000000b097808 */ /* 0x002fe40004800000 */
[----:B------:R-:W-:Y:S02]  /*6240*/  FSEL R18, R18, -INF , !P6 ;  /* 0xff80000012127808 */ /* 0x000fe40007000000 */
[----:B------:R-:W-:Y:S02]  /*6250*/  ISETP.GE.AND P6, PT, R6, R224, PT ;  /* 0x000000e00600720c */ /* 0x000fe40003fc6270 */
[----:B------:R-:W-:-:S02]  /*6260*/  ISETP.GT.AND P1, PT, R223, R3, PT ;  /* 0x00000003df00720c */ /* 0x000fc40003f24270 */
[----:B------:R-:W-:Y:S02]  /*6270*/  FSEL R199, R9, -INF , !P5 ;  /* 0xff80000009c77808 */ /* 0x000fe40006800000 */
[----:B------:R-:W-:Y:S02]  /*6280*/  FMNMX3.FTZ R9, R133, R14, R16, !PT ;  /* 0x0000000e85097276 */ /* 0x000fe40007810010 */
[----:B------:R-:W-:Y:S02]  /*6290*/  FSEL R196, R10, -INF , !P6 ;  /* 0xff8000000ac47808 */ /* 0x000fe40007000000 */
[----:B------:R-:W-:Y:S02]  /*62a0*/  FSEL R10, R12, -INF , !P1 ;  /* 0xff8000000c0a7808 */ /* 0x000fe40004800000 */
[----:B------:R-:W-:Y:S02]  /*62b0*/  ISETP.GE.AND P1, PT, R3, R224, PT ;  /* 0x000000e00300720c */ /* 0x000fe40003f26270 */
[----:B------:R-:W-:-:S02]  /*62c0*/  FMNMX3.FTZ R9, R9, R25, R18, !PT ;  /* 0x0000001909097276 */ /* 0x000fc40007810012 */
[C---:B------:R-:W-:Y:S02]  /*62d0*/  ISETP.GE.AND P6, PT, R8.reuse, R225, PT ;  /* 0x000000e10800720c */ /* 0x040fe40003fc6270 */
[----:B------:R-:W-:Y:S02]  /*62e0*/  ISETP.GE.AND P5, PT, R8, R226, PT ;  /* 0x000000e20800720c */ /* 0x000fe40003fa6270 */
[----:B------:R-:W-:Y:S02]  /*62f0*/  FSEL R197, R10, -INF , !P1 ;  /* 0xff8000000ac57808 */ /* 0x000fe40004800000 */
[----:B------:R-:W-:Y:S01]  /*6300*/  FMNMX3.FTZ R28, R9, R198, R196, !PT ;  /* 0x000000c6091c7276 */ /* 0x000fe200078100c4 */
[----:B------:R-:W-:Y:S08]  /*6310*/  @!P2 BRA `(.L_x_2357) ;  /* 0x000000000054a947 */ /* 0x000ff00003800000 */
        /* <DEDUP_REMOVED lines=21> */
.L_x_2357:
[----:B-1----:R-:W-:Y:S01]  /*6470*/  FSEL R10, R29, -INF , !P4 ;  /* 0xff8000001d0a7808 */ /* 0x002fe20006000000 */
[----:B------:R-:W-:Y:S01]  /*6480*/  FMUL.FTZ R12, R142, UR4 ;  /* 0x000000048e0c7c20 */ /* 0x000fe20008410000 */
[----:B------:R-:W-:Y:S01]  /*6490*/  ISETP.GT.AND P1, PT, R15, R8, PT ;  /* 0x000000080f00720c */ /* 0x000fe20003f24270 */
[----:B------:R-:W1:Y:S01]  /*64a0*/  MUFU.TANH R29, R30 ;  /* 0x0000001e001d7308 */ /* 0x000e620000002400 */
[----:B------:R-:W-:Y:S01]  /*64b0*/  ISETP.GE.AND P4, PT, R8, R227, PT ;  /* 0x000000e30800720c */ /* 0x000fe20003f86270 */
[----:B------:R-:W-:Y:S01]  /*64c0*/  FMUL.FTZ R13, R143, UR4 ;  /* 0x000000048f0d7c20 */ /* 0x000fe20008410000 */
[----:B------:R-:W-:Y:S01]  /*64d0*/  FSEL R10, R10, -INF , !P3 ;  /* 0xff8000000a0a7808 */ /* 0x000fe20005800000 */
[----:B------:R-:W-:Y:S01]  /*64e0*/  FMUL.FTZ R19, R35, UR4 ;  /* 0x0000000423137c20 */ /* 0x000fe20008410000 */
[----:B------:R-:W-:Y:S02]  /*64f0*/  FSEL R8, R32, -INF , !P6 ;  /* 0xff80000020087808 */ /* 0x000fe40007000000 */
[----:B------:R-:W-:Y:S01]  /*6500*/  FSEL R11, R31, -INF , !P5 ;  /* 0xff8000001f0b7808 */ /* 0x000fe20006800000 */
[----:B------:R2:W3:Y:S01]  /*6510*/  MUFU.TANH R32, R12 ;  /* 0x0000000c00207308 */ /* 0x0004e20000002400 */
[----:B------:R-:W-:-:S02]  /*6520*/  ISETP.GE.AND P3, PT, R7, R225, PT ;  /* 0x000000e10700720c */ /* 0x000fc40003f66270 */
[----:B------:R-:W-:Y:S02]  /*6530*/  ISETP.GE.AND P5, PT, R6, R225, PT ;  /* 0x000000e10600720c */ /* 0x000fe40003fa6270 */
[----:B------:R-:W-:Y:S02]  /*6540*/  FMNMX3.FTZ R9, R28, R199, R197, !PT ;  /* 0x000000c71c097276 */ /* 0x000fe400078100c5 */
[----:B------:R-:W-:Y:S01]  /*6550*/  FSEL R192, R132, -INF , !P3 ;  /* 0xff80000084c07808 */ /* 0x000fe20005800000 */
[----:B------:R4:W5:Y:S01]  /*6560*/  MUFU.TANH R31, R13 ;  /* 0x0000000d001f7308 */ /* 0x0009620000002400 */
[----:B------:R-:W-:Y:S01]  /*6570*/  FSEL R194, R138, -INF , !P5 ;  /* 0xff8000008ac27808 */ /* 0x000fe20006800000 */
[----:B------:R-:W3:Y:S01]  /*6580*/  SHFL.BFLY PT, R28, R9, 0x2, 0x1f ;  /* 0x0c401f00091c7f89 */ /* 0x000ee200000e0000 */
[-C--:B------:R-:W-:Y:S02]  /*6590*/  ISETP.GE.AND P3, PT, R5, R225.reuse, PT ;  /* 0x000000e10500720c */ /* 0x080fe40003f66270 */
[----:B------:R-:W-:-:S02]  /*65a0*/  ISETP.GE.AND P5, PT, R3, R225, PT ;  /* 0x000000e10300720c */ /* 0x000fc40003fa6270 */
[----:B------:R-:W-:Y:S01]  /*65b0*/  FSEL R195, R33, -INF , !P3 ;  /* 0xff80000021c37808 */ /* 0x000fe20005800000 */
[----:B------:R-:W-:Y:S01]  /*65c0*/  MUFU.TANH R19, R19 ;  /* 0x0000001300137308 */ /* 0x000fe20000002400 */
[----:B--2---:R-:W-:Y:S02]  /*65d0*/  FMNMX3.FTZ R12, R134, R20, R17, !PT ;  /* 0x00000014860c7276 */ /* 0x004fe40007810011 */
[----:B------:R-:W-:Y:S02]  /*65e0*/  FSEL R193, R137, -INF , !P5 ;  /* 0xff80000089c17808 */ /* 0x000fe40006800000 */
[----:B------:R-:W-:Y:S02]  /*65f0*/  FMNMX3.FTZ R12, R12, R26, R8, !PT ;  /* 0x0000001a0c0c7276 */ /* 0x000fe40007810008 */
[----:B------:R-:W-:Y:S02]  /*6600*/  ISETP.GE.AND P6, PT, R7, R226, PT ;  /* 0x000000e20700720c */ /* 0x000fe40003fc6270 */
[----:B------:R-:W-:Y:S01]  /*6610*/  FMNMX3.FTZ R12, R12, R192, R194, !PT ;  /* 0x000000c00c0c7276 */ /* 0x000fe200078100c2 */
[----:B----4-:R-:W-:Y:S01]  /*6620*/  FMUL.FTZ R13, R34, UR4 ;  /* 0x00000004220d7c20 */ /* 0x010fe20008410000 */
[----:B------:R-:W-:-:S02]  /*6630*/  ISETP.GT.AND P3, PT, R15, R7, PT ;  /* 0x000000070f00720c */ /* 0x000fc40003f64270 */
[----:B------:R-:W-:Y:S02]  /*6640*/  ISETP.GE.AND P5, PT, R7, R227, PT ;  /* 0x000000e30700720c */ /* 0x000fe40003fa6270 */
[----:B------:R-:W-:Y:S01]  /*6650*/  FMNMX3.FTZ R7, R12, R195, R193, !PT ;  /* 0x000000c30c077276 */ /* 0x000fe200078100c1 */
[----:B------:R-:W2:Y:S01]  /*6660*/  MUFU.TANH R13, R13 ;  /* 0x0000000d000d7308 */ /* 0x000ea20000002400 */
[----:B-1----:R-:W-:Y:S02]  /*6670*/  FSEL R29, R29, -INF , !P1 ;  /* 0xff8000001d1d7808 */ /* 0x002fe40004800000 */
[----:B------:R-:W-:Y:S01]  /*6680*/  ISETP.GE.AND P1, PT, R6, R226, PT ;  /* 0x000000e20600720c */ /* 0x000fe20003f26270 */
[----:B------:R-:W1:Y:S01]  /*6690*/  SHFL.BFLY PT, R12, R7, 0x2, 0x1f ;  /* 0x0c401f00070c7f89 */ /* 0x000e6200000e0000 */
[----:B------:R-:W-:Y:S02]  /*66a0*/  FSEL R180, R139, -INF , !P6 ;  /* 0xff8000008bb47808 */ /* 0x000fe40007000000 */
[----:B------:R-:W-:-:S02]  /*66b0*/  FSEL R181, R140, -INF , !P1 ;  /* 0xff8000008cb57808 */ /* 0x000fc40004800000 */
[----:B------:R-:W-:Y:S02]  /*66c0*/  ISETP.GE.AND P1, PT, R3, R226, PT ;  /* 0x000000e20300720c */ /* 0x000fe40003f26270 */
[----:B---3--:R-:W-:Y:S02]  /*66d0*/  FMNMX.FTZ R30, R9, R28, !PT ;  /* 0x0000001c091e7209 */ /* 0x008fe40007810000 */
[----:B------:R-:W-:Y:S02]  /*66e0*/  ISETP.GT.AND P6, PT, R15, R6, PT ;  /* 0x000000060f00720c */ /* 0x000fe40003fc4270 */
[----:B------:R-:W-:Y:S01]  /*66f0*/  FSEL R32, R32, -INF , !P3 ;  /* 0xff80000020207808 */ /* 0x000fe20005800000 */
[----:B------:R-:W3:Y:S01]  /*6700*/  SHFL.BFLY PT, R28, R30, 0x1, 0x1f ;  /* 0x0c201f001e1c7f89 */ /* 0x000ee200000e0000 */
[----:B------:R-:W-:Y:S02]  /*6710*/  ISETP.GE.AND P3, PT, R5, R226, PT ;  /* 0x000000e20500720c */ /* 0x000fe40003f66270 */
[----:B------:R-:W-:-:S02]  /*6720*/  FMNMX3.FTZ R9, R135, R22, R21, !PT ;  /* 0x0000001687097276 */ /* 0x000fc40007810015 */
[----:B------:R-:W-:Y:S02]  /*6730*/  FSEL R183, R141, -INF , !P1 ;  /* 0xff8000008db77808 */ /* 0x000fe40004800000 */
[----:B------:R-:W-:Y:S02]  /*6740*/  FSEL R29, R29, -INF , !P4 ;  /* 0xff8000001d1d7808 */ /* 0x000fe40006000000 */
[C---:B------:R-:W-:Y:S02]  /*6750*/  ISETP.GT.AND P4, PT, R15.reuse, R5, PT ;  /* 0x000000050f00720c */ /* 0x040fe40003f84270 */
[----:B------:R-:W-:Y:S02]  /*6760*/  ISETP.GT.AND P1, PT, R15, R3, PT ;  /* 0x000000030f00720c */ /* 0x000fe40003f24270 */
[----:B-----5:R-:W-:Y:S02]  /*6770*/  FSEL R15, R31, -INF , !P6 ;  /* 0xff8000001f0f7808 */ /* 0x020fe40007000000 */
[----:B------:R-:W-:-:S02]  /*6780*/  FMNMX3.FTZ R9, R9, R27, R11, !PT ;  /* 0x0000001b09097276 */ /* 0x000fc4000781000b */
[----:B------:R-:W-:Y:S02]  /*6790*/  FSEL R182, R176, -INF , !P3 ;  /* 0xff800000b0b67808 */ /* 0x000fe40005800000 */
[-C--:B------:R-:W-:Y:S02]  /*67a0*/  ISETP.GE.AND P6, PT, R5, R227.reuse, PT ;  /* 0x000000e30500720c */ /* 0x080fe40003fc6270 */
[----:B------:R-:W-:Y:S02]  /*67b0*/  ISETP.GE.AND P3, PT, R6, R227, PT ;  /* 0x000000e30600720c */ /* 0x000fe40003f66270 */
[----:B------:R-:W-:Y:S02]  /*67c0*/  FMNMX3.FTZ R5, R136, R24, R23, !PT ;  /* 0x0000001888057276 */ /* 0x000fe40007810017 */
[----:B------:R-:W-:Y:S02]  /*67d0*/  FMNMX3.FTZ R6, R9, R180, R181, !PT ;  /* 0x000000b409067276 */ /* 0x000fe400078100b5 */
[----:B--2---:R-:W-:-:S02]  /*67e0*/  FSEL R31, R13, -INF , !P4 ;  /* 0xff8000000d1f7808 */ /* 0x004fc40006000000 */
[----:B------:R-:W-:Y:S02]  /*67f0*/  ISETP.GE.AND P4, PT, R3, R227, PT ;  /* 0x000000e30300720c */ /* 0x000fe40003f86270 */
[----:B------:R-:W-:Y:S02]  /*6800*/  FSEL R9, R19, -INF , !P1 ;  /* 0xff80000013097808 */ /* 0x000fe40004800000 */
[----:B------:R-:W-:Y:S02]  /*6810*/  FSEL R236, R32, -INF , !P5 ;  /* 0xff80000020ec7808 */ /* 0x000fe40006800000 */
[----:B------:R-:W-:Y:S02]  /*6820*/  FSEL R237, R15, -INF , !P3 ;  /* 0xff8000000fed7808 */ /* 0x000fe40005800000 */
[----:B------:R-:W-:Y:S02]  /*6830*/  FMNMX3.FTZ R5, R5, R10, R29, !PT ;  /* 0x0000000a05057276 */ /* 0x000fe4000781001d */
[----:B-1----:R-:W-:-:S02]  /*6840*/  FMNMX.FTZ R3, R7, R12, !PT ;  /* 0x0000000c07037209 */ /* 0x002fc40007810000 */
[----:B------:R-:W-:Y:S02]  /*6850*/  MOV R179, R239 ;  /* 0x000000ef00b37202 */ /* 0x000fe40000000f00 */
[----:B------:R-:W-:Y:S01]  /*6860*/  FSEL R240, R31, -INF , !P6 ;  /* 0xff8000001ff07808 */ /* 0x000fe20007000000 */
[----:B------:R-:W1:Y:S01]  /*6870*/  SHFL.BFLY PT, R7, R3, 0x1, 0x1f ;  /* 0x0c201f0003077f89 */ /* 0x000e6200000e0000 */
[----:B------:R-:W-:Y:S02]  /*6880*/  FSEL R239, R9, -INF , !P4 ;  /* 0xff80000009ef7808 */ /* 0x000fe40006000000 */
[----:B------:R-:W-:Y:S02]  /*6890*/  FMNMX3.FTZ R5, R5, R236, R237, !PT ;  /* 0x000000ec05057276 */ /* 0x000fe400078100ed */
[----:B------:R-:W-:Y:S02]  /*68a0*/  FMNMX3.FTZ R6, R6, R182, R183, !PT ;  /* 0x000000b606067276 */ /* 0x000fe400078100b7 */
[----:B------:R-:W-:-:S02]  /*68b0*/  FMNMX3.FTZ R5, R5, R240, R239, !PT ;  /* 0x000000f005057276 */ /* 0x000fc400078100ef */
[----:B---3--:R-:W-:Y:S01]  /*68c0*/  FMNMX.FTZ R220, R30, R28, !PT ;  /* 0x0000001c1edc7209 */ /* 0x008fe20007810000 */
[----:B------:R-:W2:Y:S01]  /*68d0*/  SHFL.BFLY PT, R13, R6, 0x2, 0x1f ;  /* 0x0c401f00060d7f89 */ /* 0x000ea200000e0000 */
[----:B------:R-:W-:Y:S02]  /*68e0*/  MOV R178, R251 ;  /* 0x000000fb00b27202 */ /* 0x000fe40000000f00 */
[C---:B------:R-:W-:Y:S01]  /*68f0*/  FSETP.NEU.FTZ.AND P1, PT, R220.reuse, -INF , PT ;  /* 0xff800000dc00780b */ /* 0x040fe20003f3d000 */
[----:B------:R-:W3:Y:S01]  /*6900*/  SHFL.BFLY PT, R9, R5, 0x2, 0x1f ;  /* 0x0c401f0005097f89 */ /* 0x000ee200000e0000 */
[----:B------:R-:W-:Y:S01]  /*6910*/  FMUL.FTZ R19, R220, UR6 ;  /* 0x00000006dc137c20 */ /* 0x000fe20008410000 */
[----:B------:R-:W-:Y:S02]  /*6920*/  MOV R190, R178 ;  /* 0x000000b200be7202 */ /* 0x000fe40000000f00 */
[----:B------:R-:W-:Y:S02]  /*6930*/  MOV R178, R217 ;  /* 0x000000d900b27202 */ /* 0x000fe40000000f00 */
[----:B------:R-:W-:-:S02]  /*6940*/  FSEL R19, R19, RZ, P1 ;  /* 0x000000ff13137208 */ /* 0x000fc40000800000 */
[----:B------:R-:W-:Y:S02]  /*6950*/  MOV R189, R179 ;  /* 0x000000b300bd7202 */ /* 0x000fe40000000f00 */
[----:B-1----:R-:W-:Y:S01]  /*6960*/  FMNMX.FTZ R219, R3, R7, !PT ;  /* 0x0000000703db7209 */ /* 0x002fe20007810000 */
[--C-:B------:R-:W-:Y:S01]  /*6970*/  FFMA.FTZ R3, R18, UR6, -R19.reuse ;  /* 0x0000000612037c23 */ /* 0x100fe20008010813 */
[--C-:B------:R-:W-:Y:S01]  /*6980*/  FFMA.FTZ R14, R14, UR6, -R19.reuse ;  /* 0x000000060e0e7c23 */ /* 0x100fe20008010813 */
[----:B------:R-:W-:Y:S01]  /*6990*/  IADD3 R179, PT, PT, R212, 0xa000, RZ ;  /* 0x0000a000d4b37810 */ /* 0x000fe20007ffe0ff */
[--C-:B------:R-:W-:Y:S01]  /*69a0*/  FFMA.FTZ R16, R16, UR6, -R19.reuse ;  /* 0x0000000610107c23 */ /* 0x100fe20008010813 */
[C---:B------:R-:W-:Y:S01]  /*69b0*/  FMUL.FTZ R7, R219.reuse, UR6 ;  /* 0x00000006db077c20 */ /* 0x040fe20008410000 */
[----:B------:R-:W-:Y:S01]  /*69c0*/  FSETP.NEU.FTZ.AND P5, PT, R219, -INF , PT ;  /* 0xff800000db00780b */ /* 0x000fe20003fbd000 */
[----:B------:R-:W-:Y:S01]  /*69d0*/  MUFU.EX2 R184, R14 ;  /* 0x0000000e00b87308 */ /* 0x000fe20000000800 */
[----:B------:R-:W-:Y:S01]  /*69e0*/  MOV R177, R252 ;  /* 0x000000fc00b17202 */ /* 0x000fe20000000f00 */
[----:B------:R-:W-:Y:S01]  /*69f0*/  FFMA.FTZ R25, R25, UR6, -R19 ;  /* 0x0000000619197c23 */ /* 0x000fe20008010813 */
[----:B--2---:R-:W-:-:S02]  /*6a00*/  FMNMX.FTZ R6, R6, R13, !PT ;  /* 0x0000000d06067209 */ /* 0x004fc40007810000 */
[----:B------:R-:W-:Y:S02]  /*6a10*/  FSEL R18, R7, RZ, P5 ;  /* 0x000000ff07127208 */ /* 0x000fe40002800000 */
[----:B---3--:R-:W-:Y:S01]  /*6a20*/  FMNMX.FTZ R5, R5, R9, !PT ;  /* 0x0000000905057209 */ /* 0x008fe20007810000 */
[----:B------:R-:W1:Y:S01]  /*6a30*/  SHFL.BFLY PT, R12, R6, 0x1, 0x1f ;  /* 0x0c201f00060c7f89 */ /* 0x000e6200000e0000 */
[----:B------:R-:W2:Y:S01]  /*6a40*/  MUFU.EX2 R191, R3 ;  /* 0x0000000300bf7308 */ /* 0x000ea20000000800 */
[--C-:B------:R-:W-:Y:S01]  /*6a50*/  FFMA.FTZ R20, R20, UR6, -R18.reuse ;  /* 0x0000000614147c23 */ /* 0x100fe20008010812 */
[--C-:B------:R-:W-:Y:S01]  /*6a60*/  FFMA.FTZ R8, R8, UR6, -R18.reuse ;  /* 0x0000000608087c23 */ /* 0x100fe20008010812 */
[----:B------:R-:W3:Y:S01]  /*6a70*/  SHFL.BFLY PT, R7, R5, 0x1, 0x1f ;  /* 0x0c201f0005077f89 */ /* 0x000ee200000e0000 */
[--C-:B------:R-:W-:Y:S01]  /*6a80*/  FFMA.FTZ R17, R17, UR6, -R18.reuse ;  /* 0x0000000611117c23 */ /* 0x100fe20008010812 */
[----:B------:R-:W-:-:S03]  /*6a90*/  FFMA.FTZ R26, R26, UR6, -R18 ;  /* 0x000000061a1a7c23 */ /* 0x000fc60008010812 */
[----:B------:R4:W-:Y:S08]  /*6aa0*/  MUFU.EX2 R247, R20 ;  /* 0x0000001400f77308 */ /* 0x0009f00000000800 */
[----:B------:R-:W-:Y:S01]  /*6ab0*/  MUFU.EX2 R188, R16 ;  /* 0x0000001000bc7308 */ /* 0x000fe20000000800 */
[----:B-1----:R-:W-:-:S07]  /*6ac0*/  FMNMX.FTZ R218, R6, R12, !PT ;  /* 0x0000000c06da7209 */ /* 0x002fce0007810000 */
[----:B------:R1:W-:Y:S01]  /*6ad0*/  MUFU.EX2 R187, R8 ;  /* 0x0000000800bb7308 */ /* 0x0003e20000000800 */
[----:B----4-:R-:W-:Y:S02]  /*6ae0*/  MOV R20, R250 ;  /* 0x000000fa00147202 */ /* 0x010fe40000000f00 */
[----:B---3--:R-:W-:Y:S01]  /*6af0*/  FMNMX.FTZ R217, R5, R7, !PT ;  /* 0x0000000705d97209 */ /* 0x008fe20007810000 */
[C---:B------:R-:W-:Y:S01]  /*6b00*/  FMUL.FTZ R3, R218.reuse, UR6 ;  /* 0x00000006da037c20 */ /* 0x040fe20008410000 */
[----:B------:R-:W-:Y:S02]  /*6b10*/  FSETP.NEU.FTZ.AND P4, PT, R218, -INF , PT ;  /* 0xff800000da00780b */ /* 0x000fe40003f9d000 */
[C---:B------:R-:W-:Y:S01]  /*6b20*/  FSETP.NEU.FTZ.AND P3, PT, R217.reuse, -INF , PT ;  /* 0xff800000d900780b */ /* 0x040fe20003f7d000 */
[----:B------:R-:W-:Y:S01]  /*6b30*/  FMUL.FTZ R5, R217, UR6 ;  /* 0x00000006d9057c20 */ /* 0x000fe20008410000 */
[----:B------:R-:W-:Y:S01]  /*6b40*/  FSEL R3, R3, RZ, P4 ;  /* 0x000000ff03037208 */ /* 0x000fe20002000000 */
[----:B------:R-:W3:Y:S01]  /*6b50*/  MUFU.EX2 R246, R17 ;  /* 0x0000001100f67308 */ /* 0x000ee20000000800 */
[----:B------:R-:W-:-:S02]  /*6b60*/  FSEL R7, R220, RZ, P1 ;  /* 0x000000ffdc077208 */ /* 0x000fc40000800000 */
[----:B------:R-:W-:Y:S01]  /*6b70*/  FSEL R5, R5, RZ, P3 ;  /* 0x000000ff05057208 */ /* 0x000fe20001800000 */
[----:B------:R-:W-:Y:S01]  /*6b80*/  FFMA.FTZ R22, R22, UR6, -R3 ;  /* 0x0000000616167c23 */ /* 0x000fe20008010803 */
[----:B------:R-:W-:Y:S01]  /*6b90*/  @P0 IADD3 R20, PT, PT, R179, -0x40, RZ ;  /* 0xffffffc0b3140810 */ /* 0x000fe20007ffe0ff */
[----:B------:R-:W-:Y:S01]  /*6ba0*/  FADD.FTZ R7, R133, -R7 ;  /* 0x8000000785077221 */ /* 0x000fe20000010000 */
[----:B-1----:R-:W-:Y:S01]  /*6bb0*/  FSEL R8, R218, RZ, P4 ;  /* 0x000000ffda087208 */ /* 0x002fe20002000000 */
[----:B------:R-:W-:Y:S01]  /*6bc0*/  FFMA.FTZ R6, R29, UR6, -R5 ;  /* 0x000000061d067c23 */ /* 0x000fe20008010805 */
[----:B------:R1:W-:Y:S01]  /*6bd0*/  MUFU.EX2 R244, R22 ;  /* 0x0000001600f47308 */ /* 0x0003e20000000800 */
[----:B------:R-:W4:Y:S01]  /*6be0*/  LDSM.16.MT88.4 R140, [R20] ;  /* 0x00000000148c783b */ /* 0x000f220000004200 */
[----:B------:R-:W-:Y:S01]  /*6bf0*/  FMUL.FTZ R7, R7, UR6 ;  /* 0x0000000607077c20 */ /* 0x000fe20008410000 */
[--C-:B------:R-:W-:Y:S01]  /*6c00*/  FFMA.FTZ R21, R21, UR6, -R3.reuse ;  /* 0x0000000615157c23 */ /* 0x100fe20008010803 */
[--C-:B------:R-:W-:Y:S01]  /*6c10*/  FFMA.FTZ R27, R27, UR6, -R3.reuse ;  /* 0x000000061b1b7c23 */ /* 0x100fe20008010803 */
[----:B------:R-:W-:Y:S01]  /*6c20*/  FFMA.FTZ R11, R11, UR6, -R3 ;  /* 0x000000060b0b7c23 */ /* 0x000fe20008010803 */
[--C-:B------:R-:W-:Y:S01]  /*6c30*/  FFMA.FTZ R24, R24, UR6, -R5.reuse ;  /* 0x0000000618187c23 */ /* 0x100fe20008010805 */
[--C-:B------:R-:W-:Y:S01]  /*6c40*/  FFMA.FTZ R23, R23, UR6, -R5.reuse ;  /* 0x0000000617177c23 */ /* 0x100fe20008010805 */
[----:B------:R5:W5:Y:S01]  /*6c50*/  MUFU.EX2 R17, R7 ;  /* 0x0000000700117308 */ /* 0x000b620000000800 */
[----:B------:R-:W-:Y:S01]  /*6c60*/  FFMA.FTZ R10, R10, UR6, -R5 ;  /* 0x000000060a0a7c23 */ /* 0x000fe20008010805 */
[----:B------:R-:W-:Y:S01]  /*6c70*/  LDSM.16.MT88.4 R28, [R216+0xb000] ;  /* 0x00b00000d81c783b */ /* 0x000fe20000004200 */
[----:B--2---:R-:W-:-:S02]  /*6c80*/  MOV R250, R191 ;  /* 0x000000bf00fa7202 */ /* 0x004fc40000000f00 */
[----:B---3--:R-:W-:Y:S01]  /*6c90*/  F2FP.F16.F32.PACK_AB R13, R246, R247 ;  /* 0x000000f7f60d723e */ /* 0x008fe200000000ff */
[----:B------:R-:W-:Y:S02]  /*6ca0*/  LDSM.16.MT88.4 R32, [R20+0x1000] ;  /* 0x001000001420783b */ /* 0x000fe40000004200 */
[----:B------:R-:W2:Y:S01]  /*6cb0*/  MUFU.EX2 R243, R21 ;  /* 0x0000001500f37308 */ /* 0x000ea20000000800 */
[----:B-1----:R-:W-:-:S04]  /*6cc0*/  MOV R22, R184 ;  /* 0x000000b800167202 */ /* 0x002fc80000000f00 */
[----:B------:R-:W-:-:S03]  /*6cd0*/  F2FP.F16.F32.PACK_AB R12, R188, R22 ;  /* 0x00000016bc0c723e */ /* 0x000fc600000000ff */
[----:B------:R1:W-:Y:S01]  /*6ce0*/  MUFU.EX2 R184, R6 ;  /* 0x0000000600b87308 */ /* 0x0003e20000000800 */
[----:B-----5:R-:W-:Y:S01]  /*6cf0*/  FADD.FTZ R7, R135, -R8 ;  /* 0x8000000887077221 */ /* 0x020fe20000010000 */
[-C--:B------:R-:W-:Y:S01]  /*6d00*/  FMUL.FTZ R52, R52, R17.reuse ;  /* 0x0000001134347220 */ /* 0x080fe20000410000 */
[-C--:B------:R-:W-:Y:S01]  /*6d10*/  FMUL.FTZ R53, R53, R17.reuse ;  /* 0x0000001135357220 */ /* 0x080fe20000410000 */
[-C--:B------:R-:W-:Y:S01]  /*6d20*/  FMUL.FTZ R144, R144, R17.reuse ;  /* 0x0000001190907220 */ /* 0x080fe20000410000 */
[----:B------:R-:W-:Y:S01]  /*6d30*/  FMUL.FTZ R7, R7, UR6 ;  /* 0x0000000607077c20 */ /* 0x000fe20008410000 */
[-C--:B------:R-:W-:Y:S01]  /*6d40*/  FMUL.FTZ R145, R145, R17.reuse ;  /* 0x0000001191917220 */ /* 0x080fe20000410000 */
[-C--:B------:R-:W-:Y:S01]  /*6d50*/  FMUL.FTZ R156, R156, R17.reuse ;  /* 0x000000119c9c7220 */ /* 0x080fe20000410000 */
[----:B------:R-:W-:Y:S01]  /*6d60*/  MUFU.EX2 R245, R27 ;  /* 0x0000001b00f57308 */ /* 0x000fe20000000800 */
[----:B--2---:R-:W-:Y:S01]  /*6d70*/  F2FP.F16.F32.PACK_AB R8, R243, R244 ;  /* 0x000000f4f308723e */ /* 0x004fe200000000ff */
[-C--:B------:R-:W-:Y:S01]  /*6d80*/  FMUL.FTZ R157, R157, R17.reuse ;  /* 0x000000119d9d7220 */ /* 0x080fe20000410000 */
[----:B------:R-:W-:Y:S01]  /*6d90*/  MOV R21, R178 ;  /* 0x000000b200157202 */ /* 0x000fe20000000f00 */
[-C--:B------:R-:W-:Y:S01]  /*6da0*/  FMUL.FTZ R160, R160, R17.reuse ;  /* 0x00000011a0a07220 */ /* 0x080fe20000410000 */
[-C--:B------:R-:W-:Y:S01]  /*6db0*/  FMUL.FTZ R161, R161, R17.reuse ;  /* 0x00000011a1a17220 */ /* 0x080fe20000410000 */
[-C--:B------:R-:W-:Y:S01]  /*6dc0*/  FMUL.FTZ R172, R172, R17.reuse ;  /* 0x00000011acac7220 */ /* 0x080fe20000410000 */
[-C--:B------:R-:W-:Y:S01]  /*6dd0*/  FMUL.FTZ R173, R173, R17.reuse ;  /* 0x00000011adad7220 */ /* 0x080fe20000410000 */
[----:B------:R-:W-:Y:S01]  /*6de0*/  MUFU.EX2 R186, R11 ;  /* 0x0000000b00ba7308 */ /* 0x000fe20000000800 */
[----:B-1----:R-:W-:Y:S01]  /*6df0*/  FSEL R6, R219, RZ, P5 ;  /* 0x000000ffdb067208 */ /* 0x002fe20002800000 */
        /* <DEDUP_REMOVED lines=13> */
[-C--:B------:R-:W-:Y:S01]  /*6ed0*/  FMUL.FTZ R80, R80, R17.reuse ;  /* 0x0000001150507220 */ /* 0x080fe20000410000 */
[----:B------:R-:W-:Y:S01]  /*6ee0*/  FADD.FTZ R6, R136, -R6 ;  /* 0x8000000688067221 */ /* 0x000fe20000010000 */
[----:B------:R-:W1:Y:S01]  /*6ef0*/  MUFU.EX2 R242, R23 ;  /* 0x0000001700f27308 */ /* 0x000e620000000800 */
[----:B------:R-:W-:Y:S01]  /*6f00*/  LDSM.16.MT88.4 R136, [R215] ;  /* 0x00000000d788783b */ /* 0x000fe20000004200 */
[-C--:B------:R-:W-:Y:S01]  /*6f10*/  FMUL.FTZ R81, R81, R17.reuse ;  /* 0x0000001151517220 */ /* 0x080fe20000410000 */
[----:B------:R-:W-:Y:S01]  /*6f20*/  FMUL.FTZ R6, R6, UR6 ;  /* 0x0000000606067c20 */ /* 0x000fe20008410000 */
        /* <DEDUP_REMOVED lines=11> */
[----:B------:R-:W-:Y:S01]  /*6fe0*/  FMUL.FTZ R128, R128, R17 ;  /* 0x0000001180807220 */ /* 0x000fe20000410000 */
[----:B------:R-:W5:Y:S01]  /*6ff0*/  MUFU.EX2 R7, R7 ;  /* 0x0000000700077308 */ /* 0x000f620000000800 */
[----:B-1----:R-:W-:Y:S01]  /*7000*/  F2FP.F16.F32.PACK_AB R9, R242, R241 ;  /* 0x000000f1f209723e */ /* 0x002fe200000000ff */
[----:B------:R-:W-:Y:S01]  /*7010*/  FMUL.FTZ R129, R129, R17 ;  /* 0x0000001181817220 */ /* 0x000fe20000410000 */
[----:B------:R-:W-:-:S02]  /*7020*/  MOV R23, R177 ;  /* 0x000000b100177202 */ /* 0x000fc40000000f00 */
[----:B------:R-:W-:Y:S03]  /*7030*/  LDSM.16.MT88.4 R176, [R216+0xa000] ;  /* 0x00a00000d8b0783b */ /* 0x000fe60000004200 */
[----:B------:R-:W1:Y:S01]  /*7040*/  MUFU.EX2 R6, R6 ;  /* 0x0000000600067308 */ /* 0x000e620000000800 */
[----:B--2---:R-:W-:Y:S02]  /*7050*/  F2FP.F16.F32.PACK_AB R10, R186, R245 ;  /* 0x000000f5ba0a723e */ /* 0x004fe400000000ff */
[----:B---3--:R-:W-:-:S05]  /*7060*/  F2FP.F16.F32.PACK_AB R11, R184, R185 ;  /* 0x000000b9b80b723e */ /* 0x008fca00000000ff */
[----:B------:R-:W2:Y:S01]  /*7070*/  MUFU.EX2 R252, R25 ;  /* 0x0000001900fc7308 */ /* 0x000ea20000000800 */
[-C--:B-----5:R-:W-:Y:S01]  /*7080*/  FMUL.FTZ R40, R40, R7.reuse ;  /* 0x0000000728287220 */ /* 0x0a0fe20000410000 */
[-C--:B------:R-:W-:Y:S01]  /*7090*/  FMUL.FTZ R41, R41, R7.reuse ;  /* 0x0000000729297220 */ /* 0x080fe20000410000 */
[-C--:B------:R-:W-:Y:S01]  /*70a0*/  FMUL.FTZ R148, R148, R7.reuse ;  /* 0x0000000794947220 */ /* 0x080fe20000410000 */
[-C--:B------:R-:W-:Y:S01]  /*70b0*/  FMUL.FTZ R149, R149, R7.reuse ;  /* 0x0000000795957220 */ /* 0x080fe20000410000 */
[-C--:B------:R-:W-:Y:S01]  /*70c0*/  FMUL.FTZ R152, R152, R7.reuse ;  /* 0x0000000798987220 */ /* 0x080fe20000410000 */
[-C--:B------:R-:W-:Y:S01]  /*70d0*/  FMUL.FTZ R153, R153, R7.reuse ;  /* 0x0000000799997220 */ /* 0x080fe20000410000 */
[-C--:B------:R-:W-:Y:S01]  /*70e0*/  FMUL.FTZ R164, R164, R7.reuse ;  /* 0x00000007a4a47220 */ /* 0x080fe20000410000 */
[----:B------:R3:W-:Y:S01]  /*70f0*/  MUFU.EX2 R251, R26 ;  /* 0x0000001a00fb7308 */ /* 0x0007e20000000800 */
[-C--:B-1----:R-:W-:Y:S01]  /*7100*/  FMUL.FTZ R42, R42, R6.reuse ;  /* 0x000000062a2a7220 */ /* 0x082fe20000410000 */
[-C--:B------:R-:W-:Y:S01]  /*7110*/  FMUL.FTZ R43, R43, R6.reuse ;  /* 0x000000062b2b7220 */ /* 0x080fe20000410000 */
[-C--:B------:R-:W-:Y:S01]  /*7120*/  FMUL.FTZ R150, R150, R6.reuse ;  /* 0x0000000696967220 */ /* 0x080fe20000410000 */
[-C--:B------:R-:W-:Y:S01]  /*7130*/  FMUL.FTZ R151, R151, R6.reuse ;  /* 0x0000000697977220 */ /* 0x080fe20000410000 */
[-C--:B------:R-:W-:Y:S01]  /*7140*/  FMUL.FTZ R154, R154, R6.reuse ;  /* 0x000000069a9a7220 */ /* 0x080fe20000410000 */
[-C--:B------:R-:W-:Y:S01]  /*7150*/  FMUL.FTZ R155, R155, R6.reuse ;  /* 0x000000069b9b7220 */ /* 0x080fe20000410000 */
[-C--:B------:R-:W-:Y:S01]  /*7160*/  FMUL.FTZ R165, R165, R7.reuse ;  /* 0x00000007a5a57220 */ /* 0x080fe20000410000 */
[----:B------:R-:W1:Y:S01]  /*7170*/  MUFU.EX2 R16, R16 ;  /* 0x0000001000107308 */ /* 0x000e620000000800 */
[C---:B----4-:R-:W-:Y:S01]  /*7180*/  HMMA.16816.F32 R208, R8.reuse, R140, R40 ;  /* 0x0000008c08d0723c */ /* 0x050fe20000001828 */
[----:B------:R-:W-:Y:S01]  /*7190*/  LDSM.16.MT88.4 R40, [R215+0x1000] ;  /* 0x00100000d728783b */ /* 0x000fe20000004200 */
[-C--:B------:R-:W-:Y:S01]  /*71a0*/  FMUL.FTZ R168, R168, R7.reuse ;  /* 0x00000007a8a87220 */ /* 0x080fe20000410000 */
[-C--:B------:R-:W-:Y:S01]  /*71b0*/  FMUL.FTZ R166, R166, R6.reuse ;  /* 0x00000006a6a67220 */ /* 0x080fe20000410000 */
[-C--:B------:R-:W-:Y:S01]  /*71c0*/  FMUL.FTZ R167, R167, R6.reuse ;  /* 0x00000006a7a77220 */ /* 0x080fe20000410000 */
[-C--:B------:R-:W-:Y:S01]  /*71d0*/  FMUL.FTZ R169, R169, R7.reuse ;  /* 0x00000007a9a97220 */ /* 0x080fe20000410000 */
[-C--:B------:R-:W-:Y:S01]  /*71e0*/  FMUL.FTZ R170, R170, R6.reuse ;  /* 0x00000006aaaa7220 */ /* 0x080fe20000410000 */
[-C--:B------:R-:W-:Y:S01]  /*71f0*/  FMUL.FTZ R171, R171, R6.reuse ;  /* 0x00000006abab7220 */ /* 0x080fe20000410000 */
[----:B---3--:R-:W3:Y:S01]  /*7200*/  LDSM.16.MT88.4 R24, [R212+0xa000] ;  /* 0x00a00000d418783b */ /* 0x008ee20000004200 */
        /* <DEDUP_REMOVED lines=44> */
[----:B--2---:R-:W-:Y:S01]  /*74d0*/  F2FP.F16.F32.PACK_AB R14, R250, R252 ;  /* 0x000000fcfa0e723e */ /* 0x004fe200000000ff */
[-C--:B-1----:R-:W-:Y:S01]  /*74e0*/  FMUL.FTZ R54, R54, R16.reuse ;  /* 0x0000001036367220 */ /* 0x082fe20000410000 */
[----:B------:R-:W-:Y:S01]  /*74f0*/  F2FP.F16.F32.PACK_AB R15, R187, R251 ;  /* 0x000000fbbb0f723e */ /* 0x000fe200000000ff */
        /* <DEDUP_REMOVED lines=35> */
[----:B------:R-:W-:-:S06]  /*7730*/  FMUL.FTZ R131, R131, R16 ;  /* 0x0000001083837220 */ /* 0x000fcc0000410000 */
        /* <DEDUP_REMOVED lines=11> */
[----:B------:R-:W-:-:S06]  /*77f0*/  MOV R127, R188 ;  /* 0x000000bc007f7202 */ /* 0x000fcc0000000f00 */
[C---:B------:R-:W-:Y:S01]  /*7800*/  HMMA.16816.F32 R52, R12.reuse, R136, R52 ;  /* 0x000000880c34723c */ /* 0x040fe20000001834 */
[----:B------:R1:W-:Y:S07]  /*7810*/  MUFU.EX2 R136, R8 ;  /* 0x0000000800887308 */ /* 0x0003ee0000000800 */
[----:B------:R-:W-:Y:S01]  /*7820*/  HMMA.16816.F32 R232, R12, R24, R144 ;  /* 0x000000180ce8723c */ /* 0x000fe20000001890 */
[----:B------:R-:W-:Y:S02]  /*7830*/  MOV R25, R190 ;  /* 0x000000be00197202 */ /* 0x000fe40000000f00 */
[----:B------:R-:W-:-:S04]  /*7840*/  MOV R24, R189 ;  /* 0x000000bd00187202 */ /* 0x000fc80000000f00 */
[----:B------:R-:W-:Y:S01]  /*7850*/  MOV R180, R24 ;  /* 0x0000001800b47202 */ /* 0x000fe20000000f00 */
[C---:B------:R-:W-:Y:S01]  /*7860*/  HMMA.16816.F32 R204, R12.reuse, R26, R156 ;  /* 0x0000001a0ccc723c */ /* 0x040fe2000000189c */
[----:B------:R-:W-:Y:S01]  /*7870*/  LDSM.16.MT88.4 R156, [R212+0xa800] ;  /* 0x00a80000d49c783b */ /* 0x000fe20000004200 */
[----:B-1----:R-:W-:Y:S01]  /*7880*/  FFMA.FTZ R8, R181, UR6, -R3 ;  /* 0x00000006b5087c23 */ /* 0x002fe20008010803 */
[----:B------:R-:W-:Y:S01]  /*7890*/  MOV R181, R25 ;  /* 0x0000001900b57202 */ /* 0x000fe20000000f00 */
[----:B------:R-:W-:Y:S02]  /*78a0*/  FFMA.FTZ R6, R180, R6, R241 ;  /* 0x00000006b4067223 */ /* 0x000fe400000100f1 */
[----:B------:R1:W2:Y:S02]  /*78b0*/  MUFU.EX2 R27, R8 ;  /* 0x00000008001b7308 */ /* 0x0002a40000000800 */
[----:B------:R-:W-:Y:S01]  /*78c0*/  HMMA.16816.F32 R160, R12, R176, R160 ;  /* 0x000000b00ca0723c */ /* 0x000fe200000018a0 */
[----:B------:R-:W-:Y:S01]  /*78d0*/  FFMA.FTZ R7, R181, R7, R244 ;  /* 0x00000007b5077223 */ /* 0x000fe200000100f4 */
[----:B------:R-:W-:-:S04]  /*78e0*/  FADD.FTZ R6, R242, R6 ;  /* 0x00000006f2067221 */ /* 0x000fc80000010000 */
[----:B------:R-:W-:Y:S02]  /*78f0*/  FADD.FTZ R6, R185, R6 ;  /* 0x00000006b9067221 */ /* 0x000fe40000010000 */
[----:B------:R-:W-:Y:S01]  /*7900*/  HMMA.16816.F32 R188, R12, R178, R172 ;  /* 0x000000b20cbc723c */ /* 0x000fe200000018ac */
[----:B------:R-:W-:Y:S01]  /*7910*/  LDSM.16.MT88.4 R172, [R216+0xa800] ;  /* 0x00a80000d8ac783b */ /* 0x000fe20000004200 */
[----:B------:R-:W-:Y:S01]  /*7920*/  FADD.FTZ R6, R184, R6 ;  /* 0x00000006b8067221 */ /* 0x000fe20000010000 */
[--C-:B-1----:R-:W-:Y:S01]  /*7930*/  FFMA.FTZ R8, R182, UR6, -R3.reuse ;  /* 0x00000006b6087c23 */ /* 0x102fe20008010803 */
[----:B------:R-:W-:Y:S01]  /*7940*/  FFMA.FTZ R3, R183, UR6, -R3 ;  /* 0x00000006b7037c23 */ /* 0x000fe20008010803 */
[----:B------:R-:W-:-:S03]  /*7950*/  MOV R182, R23 ;  /* 0x0000001700b67202 */ /* 0x000fc60000000f00 */
[----:B------:R-:W-:Y:S01]  /*7960*/  HMMA.16816.F32 R176, R12, R138, R64 ;  /* 0x0000008a0cb0723c */ /* 0x000fe20000001840 */
[----:B------:R-:W-:Y:S01]  /*7970*/  MOV R183, R21 ;  /* 0x0000001500b77202 */ /* 0x000fe20000000f00 */
[----:B------:R1:W-:Y:S01]  /*7980*/  MUFU.EX2 R25, R3 ;  /* 0x0000000300197308 */ /* 0x0003e20000000800 */
[----:B------:R-:W-:Y:S01]  /*7990*/  MOV R139, R127 ;  /* 0x0000007f008b7202 */ /* 0x000fe20000000f00 */
[----:B------:R-:W-:Y:S01]  /*79a0*/  LDSM.16.MT88.4 R64, [R215+0x800] ;  /* 0x00080000d740783b */ /* 0x000fe20000004200 */
[----:B--2---:R-:W-:-:S03]  /*79b0*/  F2FP.F16.F32.PACK_AB R124, R27, R136 ;  /* 0x000000881b7c723e */ /* 0x004fc600000000ff */
[C---:B------:R-:W-:Y:S02]  /*79c0*/  HMMA.16816.F32 R36, R12.reuse, R140, R36 ;  /* 0x0000008c0c24723c */ /* 0x040fe40000001824 */
[----:B------:R2:W3:Y:S06]  /*79d0*/  MUFU.EX2 R26, R8 ;  /* 0x00000008001a7308 */ /* 0x0004ec0000000800 */
[----:B------:R-:W-:Y:S01]  /*79e0*/  HMMA.16816.F32 R144, R12, R142, R48 ;  /* 0x0000008e0c90723c */ /* 0x000fe20000001830 */
[----:B------:R-:W-:Y:S01]  /*79f0*/  LDSM.16.MT88.4 R48, [R20+0x800] ;  /* 0x000800001430783b */ /* 0x000fe20000004200 */
[----:B-1----:R-:W-:Y:S01]  /*7a00*/  FFMA.FTZ R3, R236, UR6, -R5 ;  /* 0x00000006ec037c23 */ /* 0x002fe20008010805 */
[----:B------:R-:W-:-:S03]  /*7a10*/  MOV R236, R22 ;  /* 0x0000001600ec7202 */ /* 0x000fc60000000f00 */
[----:B------:R1:W4:Y:S02]  /*7a20*/  MUFU.EX2 R24, R3 ;  /* 0x0000000300187308 */ /* 0x0003240000000800 */
[----:B------:R-:W-:Y:S01]  /*7a30*/  HMMA.16816.F32 R68, R12, R132, R68 ;  /* 0x000000840c44723c */ /* 0x000fe20000001844 */
[----:B--2---:R-:W2:Y:S01]  /*7a40*/  LDSM.16.MT88.4 R8, [R215+0x1800] ;  /* 0x00180000d708783b */ /* 0x004ea20000004200 */
[----:B---3--:R-:W-:-:S06]  /*7a50*/  F2FP.F16.F32.PACK_AB R126, R25, R26 ;  /* 0x0000001a197e723e */ /* 0x008fcc00000000ff */
[----:B------:R-:W-:Y:S01]  /*7a60*/  HMMA.16816.F32 R140, R12, R134, R80 ;  /* 0x000000860c8c723c */ /* 0x000fe20000001850 */
[----:B------:R-:W3:Y:S01]  /*7a70*/  LDSM.16.MT88.4 R80, [R212+0xb800] ;  /* 0x00b80000d450783b */ /* 0x000ee20000004200 */
[----:B-1----:R-:W-:-:S06]  /*7a80*/  FFMA.FTZ R3, R237, UR6, -R5 ;  /* 0x00000006ed037c23 */ /* 0x002fcc0008010805 */
[C---:B------:R-:W-:Y:S01]  /*7a90*/  HMMA.16816.F32 R84, R12.reuse, R28, R84 ;  /* 0x0000001c0c54723c */ /* 0x040fe20000001854 */
[----:B----4-:R-:W-:Y:S01]  /*7aa0*/  FADD.FTZ R6, R24, R6 ;  /* 0x0000000618067221 */ /* 0x010fe20000010000 */
[----:B------:R1:W4:Y:S06]  /*7ab0*/  MUFU.EX2 R23, R3 ;  /* 0x0000000300177308 */ /* 0x00032c0000000800 */
[C---:B------:R-:W-:Y:S01]  /*7ac0*/  HMMA.16816.F32 R132, R12.reuse, R30, R96 ;  /* 0x0000001e0c84723c */ /* 0x040fe20000001860 */
[----:B------:R-:W5:Y:S07]  /*7ad0*/  LDSM.16.MT88.4 R96, [R216+0xb800] ;  /* 0x00b80000d860783b */ /* 0x000f6e0000004200 */
[C---:B------:R-:W-:Y:S01]  /*7ae0*/  HMMA.16816.F32 R100, R12.reuse, R32, R100 ;  /* 0x000000200c64723c */ /* 0x040fe20000001864 */
[--C-:B-1----:R-:W-:Y:S01]  /*7af0*/  FFMA.FTZ R3, R240, UR6, -R5.reuse ;  /* 0x00000006f0037c23 */ /* 0x102fe20008010805 */
[----:B------:R-:W-:Y:S01]  /*7b00*/  FFMA.FTZ R5, R239, UR6, -R5 ;  /* 0x00000006ef057c23 */ /* 0x000fe20008010805 */
[C---:B----4-:R-:W-:Y:S01]  /*7b10*/  F2FP.F16.F32.PACK_AB R125, R23.reuse, R24 ;  /* 0x00000018177d723e */ /* 0x050fe200000000ff */
[----:B------:R-:W-:Y:S01]  /*7b20*/  FADD.FTZ R6, R23, R6 ;  /* 0x0000000617067221 */ /* 0x000fe20000010000 */
[----:B------:R1:W4:Y:S03]  /*7b30*/  MUFU.EX2 R22, R3 ;  /* 0x0000000300167308 */ /* 0x0003260000000800 */
[C---:B------:R-:W-:Y:S01]  /*7b40*/  HMMA.16816.F32 R32, R12.reuse, R34, R112 ;  /* 0x000000220c20723c */ /* 0x040fe20000001870 */
[----:B------:R-:W5:Y:S04]  /*7b50*/  LDSM.16.MT88.4 R112, [R20+0x1800] ;  /* 0x001800001470783b */ /* 0x000f680000004200 */
[----:B------:R2:W3:Y:S03]  /*7b60*/  MUFU.EX2 R21, R5 ;  /* 0x0000000500157308 */ /* 0x0004e60000000800 */
[----:B------:R-:W-:Y:S01]  /*7b70*/  HMMA.16816.F32 R116, R12, R40, R116 ;  /* 0x000000280c74723c */ /* 0x000fe20000001874 */
[----:B-1----:R-:W-:-:S07]  /*7b80*/  FFMA.FTZ R3, R198, UR6, -R19 ;  /* 0x00000006c6037c23 */ /* 0x002fce0008010813 */
[----:B------:R-:W-:Y:S01]  /*7b90*/  HMMA.16816.F32 R28, R12, R42, R128 ;  /* 0x0000002a0c1c723c */ /* 0x000fe20000001880 */
[----:B------:R-:W-:Y:S01]  /*7ba0*/  FFMA.FTZ R14, R183, R17, R236 ;  /* 0x00000011b70e7223 */ /* 0x000fe200000100ec */
[----:B----4-:R-:W-:Y:S01]  /*7bb0*/  FADD.FTZ R6, R22, R6 ;  /* 0x0000000616067221 */ /* 0x010fe20000010000 */
[----:B------:R1:W-:Y:S01]  /*7bc0*/  MUFU.EX2 R138, R3 ;  /* 0x00000003008a7308 */ /* 0x0003e20000000800 */
[----:B--2---:R-:W-:Y:S01]  /*7bd0*/  FFMA.FTZ R5, R197, UR6, -R19 ;  /* 0x00000006c5057c23 */ /* 0x004fe20008010813 */
[----:B---3--:R-:W-:-:S06]  /*7be0*/  F2FP.F16.F32.PACK_AB R127, R21, R22 ;  /* 0x00000016157f723e */ /* 0x008fcc00000000ff */
[----:B------:R-:W-:Y:S01]  /*7bf0*/  MUFU.EX2 R15, R5 ;  /* 0x00000005000f7308 */ /* 0x000fe20000000800 */
        /* <DEDUP_REMOVED lines=23> */
[C---:B-----5:R-:W-:Y:S01]  /*7d70*/  HMMA.16816.F32 R88, R124.reuse, R96, R88 ;  /* 0x000000607c58723c */ /* 0x060fe20000001858 */
        /* <DEDUP_REMOVED lines=10> */
[----:B------:R-:W-:-:S03]  /*7e20*/  FADD.FTZ R9, R139, R14 ;  /* 0x0000000e8b097221 */ /* 0x000fc60000010000 */
        /* <DEDUP_REMOVED lines=10> */
[C---:B------:R-:W-:Y:S01]  /*7ed0*/  HMMA.16816.F32 R48, R128.reuse, R50, R144 ;  /* 0x000000328030723c */ /* 0x040fe20000001890 */
[----:B------:R-:W-:Y:S01]  /*7ee0*/  FADD.FTZ R13, R13, R7 ;  /* 0x000000070d0d7221 */ /* 0x000fe20000010000 */
[----:B------:R-:W-:Y:S01]  /*7ef0*/  FADD.FTZ R7, R136, R8 ;  /* 0x0000000888077221 */ /* 0x000fe20000010000 */
[----:B------:R-:W-:Y:S01]  /*7f00*/  FADD.FTZ R8, R137, R9 ;  /* 0x0000000989087221 */ /* 0x000fe20000010000 */
[----:B------:R-:W-:Y:S01]  /*7f10*/  MOV R136, R217 ;  /* 0x000000d900887202 */ /* 0x000fe20000000f00 */
        /* <DEDUP_REMOVED lines=10> */
[----:B------:R1:W-:Y:S01]  /*7fc0*/  STL [R1+0x14], R235 ;  /* 0x000014eb01007387 */ /* 0x0003e20000100800 */
[C---:B------:R-:W-:Y:S03]  /*7fd0*/  HMMA.16816.F32 R100, R128.reuse, R112, R100 ;  /* 0x000000708064723c */ /* 0x040fe60000001864 */
        /* <DEDUP_REMOVED lines=17> */
[----:B------:R-:W-:Y:S01]  /*80f0*/  MOV R30, R221 ;  /* 0x000000dd001e7202 */ /* 0x000fe20000000f00 */
[----:B------:R-:W-:-:S03]  /*8100*/  NOP ;  /* 0x0000000000007918 */ /* 0x000fc60000000000 */
[----:B-1----:R-:W-:-:S15]  /*8110*/  @!P2 BRA `(.L_x_2356) ;  /* 0x0000008c00e8a947 */ /* 0x002fde0003800000 */
[----:B------:R-:W2:Y:S01]  /*8120*/  LDL R183, [R1+0x18] ;  /* 0x0000180001b77983 */ /* 0x000ea20000100800 */
[----:B------:R-:W-:-:S04]  /*8130*/  DEPBAR.LE SB0, 0x0 ;  /* 0x000080000000791a */ /* 0x000fc80000000000 */
[----:B------:R-:W3:Y:S04]  /*8140*/  LDL R181, [R1] ;  /* 0x0000000001b57983 */ /* 0x000ee80000100800 */
[----:B------:R-:W4:Y:S04]  /*8150*/  LDL R182, [R1+0x4] ;  /* 0x0000040001b67983 */ /* 0x000f280000100800 */
[----:B------:R-:W5:Y:S04]  /*8160*/  LDL R180, [R1+0x30] ;  /* 0x0000300001b47983 */ /* 0x000f680000100800 */
[----:B------:R-:W5:Y:S04]  /*8170*/  LDL R139, [R1+0x2c] ;  /* 0x00002c00018b7983 */ /* 0x000f680000100800 */
[----:B------:R-:W5:Y:S01]  /*8180*/  LDL R250, [R1+0x34] ;  /* 0x0000340001fa7983 */ /* 0x000f620000100800 */
[----:B------:R-:W-:Y:S01]  /*8190*/  BAR.SYNC.DEFER_BLOCKING 0x0 ;  /* 0x0000000000007b1d */ /* 0x000fe20000010000 */
[----:B--2---:R-:W-:-:S04]  /*81a0*/  IMAD.MOV.U32 R237, RZ, RZ, R183 ;  /* 0x000000ffffed7224 */ /* 0x004fc800078e00b7 */
[----:B------:R-:W-:-:S04]  /*81b0*/  VIADD R221, R237, 0xfffffffd ;  /* 0xfffffffdeddd7836 */ /* 0x000fc80000000000 */
[----:B---3--:R-:W-:-:S04]  /*81c0*/  IMAD.WIDE.U32 R6, R221, R181, RZ ;  /* 0x000000b5dd067225 */ /* 0x008fc800078e00ff */
[C---:B------:R-:W-:Y:S02]  /*81d0*/  IMAD.SHL.U32 R5, R6.reuse, 0x20, RZ ;  /* 0x0000002006057824 */ /* 0x040fe400078e00ff */
[----:B----4-:R-:W-:Y:S01]  /*81e0*/  IMAD R3, R221, R182, R7 ;  /* 0x000000b6dd037224 */ /* 0x010fe200078e0207 */
[C---:B-----5:R-:W-:Y:S02]  /*81f0*/  LEA R8, P2, R6.reuse, R180, 0x6 ;  /* 0x000000b406087211 */ /* 0x060fe400078430ff */
[C---:B------:R-:W-:Y:S02]  /*8200*/  LEA R5, P1, R181.reuse, R5, 0x4 ;  /* 0x00000005b5057211 */ /* 0x040fe400078220ff */
[C-C-:B------:R-:W-:Y:S02]  /*8210*/  SHF.L.U64.HI R7, R6.reuse, 0x5, R3.reuse ;  /* 0x0000000506077819 */ /* 0x140fe40000010203 */
[----:B------:R-:W-:Y:S02]  /*8220*/  LEA.HI.X R9, R6, R139, R3, 0x6, P2 ;  /* 0x0000008b06097211 */ /* 0x000fe400010f3403 */
        /* <DEDUP_REMOVED lines=11> */
[----:B------:R-:W3:Y:S04]  /*82e0*/  LDSM.16.M88.4 R12, [R213] ;  /* 0x00000000d50c783b */ /* 0x000ee80000000200 */
[----:B------:R-:W4:Y:S01]  /*82f0*/  LDSM.16.M88.4 R28, [R214+UR5+0x8000] ;  /* 0x00800005d61c783b */ /* 0x000f220008000200 */
[----:B------:R-:W-:-:S02]  /*8300*/  IMAD.IADD R3, R4, 0x1, R2 ;  /* 0x0000000104037824 */ /* 0x000fc400078e0202 */
[----:B------:R-:W-:Y:S01]  /*8310*/  IMAD.IADD R5, R213, 0x1, R2 ;  /* 0x00000001d5057824 */ /* 0x000fe200078e0202 */
[----:B------:R-:W-:Y:S04]  /*8320*/  LDSM.16.M88.4 R136, [R229+0x8000] ;  /* 0x00800000e588783b */ /* 0x000fe80000000200 */
[----:B-1----:R-:W1:Y:S04]  /*8330*/  LDSM.16.M88.4 R8, [R213+0x2000] ;  /* 0x00200000d508783b */ /* 0x002e680000000200 */
[----:B------:R-:W-:Y:S04]  /*8340*/  LDSM.16.M88.4 R16, [R5+0x2000] ;  /* 0x002000000510783b */ /* 0x000fe80000000200 */
[----:B------:R-:W5:Y:S04]  /*8350*/  LDSM.16.M88.4 R132, [R3+0x8800] ;  /* 0x008800000384783b */ /* 0x000f680000000200 */
[----:B------:R-:W5:Y:S04]  /*8360*/  LDSM.16.M88.4 R32, [R3+0x8000] ;  /* 0x008000000320783b */ /* 0x000f680000000200 */
[----:B------:R-:W5:Y:S01]  /*8370*/  LDSM.16.M88.4 R20, [R5] ;  /* 0x000000000514783b */ /* 0x000f620000000200 */
[----:B--2---:R-:W-:-:S02]  /*8380*/  VIADD R7, R0, 0xffffffb0 ;  /* 0xffffffb000077836 */ /* 0x004fc40000000000 */
[----:B------:R-:W-:Y:S01]  /*8390*/  VIADD R6, R0, 0xffffffb1 ;  /* 0xffffffb100067836 */ /* 0x000fe20000000000 */
[----:B------:R-:W0:Y:S01]  /*83a0*/  LDGDEPBAR ;  /* 0x00000000000079af */ /* 0x000e220000000000 */
[C---:B---3--:R-:W-:Y:S08]  /*83b0*/  HMMA.16816.F32 R140, R12.reuse, R24, RZ ;  /* 0x000000180c8c723c */ /* 0x048ff000000018ff */
[----:B----4-:R-:W-:Y:S08]  /*83c0*/  HMMA.16816.F32 R196, R12, R28, RZ ;  /* 0x0000001c0cc4723c */ /* 0x010ff000000018ff */
[C---:B-1----:R-:W-:Y:S08]  /*83d0*/  HMMA.16816.F32 R180, R8.reuse, R24, RZ ;  /* 0x0000001808b4723c */ /* 0x042ff000000018ff */
[C---:B------:R-:W-:Y:S08]  /*83e0*/  HMMA.16816.F32 R192, R8.reuse, R28, RZ ;  /* 0x0000001c08c0723c */ /* 0x040ff000000018ff */
[C---:B------:R-:W-:Y:S08]  /*83f0*/  HMMA.16816.F32 R188, R8.reuse, R30, RZ ;  /* 0x0000001e08bc723c */ /* 0x040ff000000018ff */
[----:B------:R-:W-:Y:S01]  /*8400*/  HMMA.16816.F32 R176, R8, R26, RZ ;  /* 0x0000001a08b0723c */ /* 0x000fe200000018ff */
[----:B------:R-:W1:Y:S07]  /*8410*/  LDSM.16.M88.4 R8, [R222+0x2000] ;  /* 0x00200000de08783b */ /* 0x000e6e0000000200 */
[C---:B------:R-:W-:Y:S01]  /*8420*/  HMMA.16816.F32 R184, R12.reuse, R30, RZ ;  /* 0x0000001e0cb8723c */ /* 0x040fe200000018ff */
[----:B------:R-:W2:Y:S07]  /*8430*/  LDSM.16.M88.4 R28, [R229+0x8800] ;  /* 0x00880000e51c783b */ /* 0x000eae0000000200 */
[----:B------:R-:W-:Y:S01]  /*8440*/  HMMA.16816.F32 R24, R12, R26, RZ ;  /* 0x0000001a0c18723c */ /* 0x000fe200000018ff */
[----:B------:R-:W3:Y:S07]  /*8450*/  LDSM.16.M88.4 R12, [R222] ;  /* 0x00000000de0c783b */ /* 0x000eee0000000200 */
[C---:B-----5:R-:W-:Y:S08]  /*8460*/  HMMA.16816.F32 R200, R16.reuse, R132, R180 ;  /* 0x0000008410c8723c */ /* 0x060ff000000018b4 */
[C---:B------:R-:W-:Y:S08]  /*8470*/  HMMA.16816.F32 R208, R16.reuse, R32, R192 ;  /* 0x0000002010d0723c */ /* 0x040ff000000018c0 */
[C---:B------:R-:W-:Y:S08]  /*8480*/  HMMA.16816.F32 R204, R16.reuse, R34, R188 ;  /* 0x0000002210cc723c */ /* 0x040ff000000018bc */
[----:B------:R-:W-:Y:S01]  /*8490*/  HMMA.16816.F32 R180, R16, R134, R176 ;  /* 0x0000008610b4723c */ /* 0x000fe200000018b0 */
[----:B------:R-:W-:Y:S07]  /*84a0*/  LDSM.16.M88.4 R16, [R230+0x2000] ;  /* 0x00200000e610783b */ /* 0x000fee0000000200 */
[C---:B------:R-:W-:Y:S08]  /*84b0*/  HMMA.16816.F32 R192, R20.reuse, R32, R196 ;  /* 0x0000002014c0723c */ /* 0x040ff000000018c4 */
[C---:B------:R-:W-:Y:S08]  /*84c0*/  HMMA.16816.F32 R188, R20.reuse, R132, R140 ;  /* 0x0000008414bc723c */ /* 0x040ff0000000188c */
[C---:B------:R-:W-:Y:S08]  /*84d0*/  HMMA.16816.F32 R184, R20.reuse, R34, R184 ;  /* 0x0000002214b8723c */ /* 0x040ff000000018b8 */
[----:B------:R-:W-:Y:S01]  /*84e0*/  HMMA.16816.F32 R176, R20, R134, R24 ;  /* 0x0000008614b0723c */ /* 0x000fe20000001818 */
[----:B------:R-:W4:Y:S04]  /*84f0*/  LDSM.16.M88.4 R24, [R231+0x8000] ;  /* 0x00800000e718783b */ /* 0x000f280000000200 */
[----:B------:R-:W5:Y:S03]  /*8500*/  LDSM.16.M88.4 R20, [R231+0x8800] ;  /* 0x00880000e714783b */ /* 0x000f660000000200 */
[C---:B-1----:R-:W-:Y:S08]  /*8510*/  HMMA.16816.F32 R140, R8.reuse, R136, R208 ;  /* 0x00000088088c723c */ /* 0x042ff000000018d0 */
[C---:B--2---:R-:W-:Y:S08]  /*8520*/  HMMA.16816.F32 R32, R8.reuse, R28, R200 ;  /* 0x0000001c0820723c */ /* 0x044ff000000018c8 */
[C---:B------:R-:W-:Y:S08]  /*8530*/  HMMA.16816.F32 R132, R8.reuse, R138, R204 ;  /* 0x0000008a0884723c */ /* 0x040ff000000018cc */
[----:B------:R-:W-:Y:S01]  /*8540*/  HMMA.16816.F32 R180, R8, R30, R180 ;  /* 0x0000001e08b4723c */ /* 0x000fe200000018b4 */
[----:B------:R-:W1:Y:S07]  /*8550*/  LDSM.16.M88.4 R8, [R230] ;  /* 0x00000000e608783b */ /* 0x000e6e0000000200 */
[C---:B---3--:R-:W-:Y:S08]  /*8560*/  HMMA.16816.F32 R188, R12.reuse, R28, R188 ;  /* 0x0000001c0cbc723c */ /* 0x048ff000000018bc */
[C---:B------:R-:W-:Y:S08]  /*8570*/  HMMA.16816.F32 R192, R12.reuse, R136, R192 ;  /* 0x000000880cc0723c */ /* 0x040ff000000018c0 */
[C---:B------:R-:W-:Y:S01]  /*8580*/  HMMA.16816.F32 R184, R12.reuse, R138, R184 ;  /* 0x0000008a0cb8723c */ /* 0x040fe200000018b8 */
[----:B------:R-:W-:Y:S07]  /*8590*/  LDSM.16.M88.4 R136, [R3+0x9800] ;  /* 0x009800000388783b */ /* 0x000fee0000000200 */
[----:B------:R-:W-:Y:S01]  /*85a0*/  HMMA.16816.F32 R28, R12, R30, R176 ;  /* 0x0000001e0c1c723c */ /* 0x000fe200000018b0 */
[----:B------:R-:W-:Y:S07]  /*85b0*/  LDSM.16.M88.4 R12, [R213+0x6000] ;  /* 0x00600000d50c783b */ /* 0x000fee0000000200 */
[C---:B----4-:R-:W-:Y:S01]  /*85c0*/  HMMA.16816.F32 R196, R16.reuse, R26, R132 ;  /* 0x0000001a10c4723c */ /* 0x050fe20000001884 */
[----:B------:R-:W2:Y:S07]  /*85d0*/  LDSM.16.M88.4 R132, [R214+UR5+0x9000] ;  /* 0x00900005d684783b */ /* 0x000eae0008000200 */
[C---:B-----5:R-:W-:Y:S01]  /*85e0*/  HMMA.16816.F32 R200, R16.reuse, R20, R32 ;  /* 0x0000001410c8723c */ /* 0x060fe20000001820 */
[----:B------:R-:W3:Y:S07]  /*85f0*/  LDSM.16.M88.4 R32, [R214+UR5+0x9800] ;  /* 0x00980005d620783b */ /* 0x000eee0008000200 */
[C---:B------:R-:W-:Y:S08]  /*8600*/  HMMA.16816.F32 R204, R16.reuse, R24, R140 ;  /* 0x0000001810cc723c */ /* 0x040ff0000000188c */
[----:B------:R-:W-:Y:S01]  /*8610*/  HMMA.16816.F32 R140, R16, R22, R180 ;  /* 0x00000016108c723c */ /* 0x000fe200000018b4 */
[----:B------:R-:W4:Y:S07]  /*8620*/  LDSM.16.M88.4 R16, [R213+0x4000] ;  /* 0x00400000d510783b */ /* 0x000f2e0000000200 */
[C---:B-1----:R-:W-:Y:S08]  /*8630*/  HMMA.16816.F32 R180, R8.reuse, R26, R184 ;  /* 0x0000001a08b4723c */ /* 0x042ff000000018b8 */
[C---:B------:R-:W-:Y:S01]  /*8640*/  HMMA.16816.F32 R176, R8.reuse, R24, R192 ;  /* 0x0000001808b0723c */ /* 0x040fe200000018c0 */
[----:B------:R-:W-:Y:S07]  /*8650*/  LDSM.16.M88.4 R24, [R5+0x4000] ;  /* 0x004000000518783b */ /* 0x000fee0000000200 */
[C---:B------:R-:W-:Y:S08]  /*8660*/  HMMA.16816.F32 R188, R8.reuse, R20, R188 ;  /* 0x0000001408bc723c */ /* 0x040ff000000018bc */
[----:B------:R-:W-:Y:S01]  /*8670*/  HMMA.16816.F32 R184, R8, R22, R28 ;  /* 0x0000001608b8723c */ /* 0x000fe2000000181c */
[----:B------:R-:W1:Y:S04]  /*8680*/  LDSM.16.M88.4 R8, [R5+0x6000] ;  /* 0x006000000508783b */ /* 0x000e680000000200 */
[----:B------:R-:W5:Y:S03]  /*8690*/  LDSM.16.M88.4 R28, [R3+0x9000] ;  /* 0x00900000031c783b */ /* 0x000f660000000200 */
[C---:B--2---:R-:W-:Y:S01]  /*86a0*/  HMMA.16816.F32 R192, R12.reuse, R132, R204 ;  /* 0x000000840cc0723c */ /* 0x044fe200000018cc */
[----:B------:R-:W-:Y:S07]  /*86b0*/  LDSM.16.M88.4 R20, [R222+0x4000] ;  /* 0x00400000de14783b */ /* 0x000fee0000000200 */
[C---:B------:R-:W-:Y:S08]  /*86c0*/  HMMA.16816.F32 R196, R12.reuse, R134, R196 ;  /* 0x000000860cc4723c */ /* 0x040ff000000018c4 */
[C---:B---3--:R-:W-:Y:S08]  /*86d0*/  HMMA.16816.F32 R200, R12.reuse, R32, R200 ;  /* 0x000000200cc8723c */ /* 0x048ff000000018c8 */
[----:B------:R-:W-:Y:S08]  /*86e0*/  HMMA.16816.F32 R12, R12, R34, R140 ;  /* 0x000000220c0c723c */ /* 0x000ff0000000188c */
[C---:B----4-:R-:W-:Y:S08]  /*86f0*/  HMMA.16816.F32 R140, R16.reuse, R132, R176 ;  /* 0x00000084108c723c */ /* 0x050ff000000018b0 */
[C---:B------:R-:W-:Y:S01]  /*8700*/  HMMA.16816.F32 R180, R16.reuse, R134, R180 ;  /* 0x0000008610b4723c */ /* 0x040fe200000018b4 */
[----:B------:R-:W2:Y:S07]  /*8710*/  LDSM.16.M88.4 R132, [R229+0x9000] ;  /* 0x00900000e584783b */ /* 0x000eae0000000200 */
[C---:B------:R-:W-:Y:S08]  /*8720*/  HMMA.16816.F32 R188, R16.reuse, R32, R188 ;  /* 0x0000002010bc723c */ /* 0x040ff000000018bc */
[----:B------:R-:W-:Y:S01]  /*8730*/  HMMA.16816.F32 R176, R16, R34, R184 ;  /* 0x0000002210b0723c */ /* 0x000fe200000018b8 */
[----:B------:R-:W-:Y:S04]  /*8740*/  LDSM.16.M88.4 R32, [R231+0x9000] ;  /* 0x00900000e720783b */ /* 0x000fe80000000200 */
[----:B------:R-:W3:Y:S03]  /*8750*/  LDSM.16.M88.4 R16, [R222+0x6000] ;  /* 0x00600000de10783b */ /* 0x000ee60000000200 */
[----:B-1----:R-:W-:Y:S01]  /*8760*/  HMMA.16816.F32 R204, R8, R138, R12 ;  /* 0x0000008a08cc723c */ /* 0x002fe2000000180c */
[----:B------:R-:W1:Y:S07]  /*8770*/  LDSM.16.M88.4 R12, [R230+0x4000] ;  /* 0x00400000e60c783b */ /* 0x000e6e0000000200 */
[----:B-----5:R-:W-:Y:S08]  /*8780*/  HMMA.16816.F32 R140, R24, R28, R140 ;  /* 0x0000001c188c723c */ /* 0x020ff0000000188c */
[C---:B------:R-:W-:Y:S08]  /*8790*/  HMMA.16816.F32 R208, R8.reuse, R136, R200 ;  /* 0x0000008808d0723c */ /* 0x040ff000000018c8 */
[C---:B------:R-:W-:Y:S08]  /*87a0*/  HMMA.16816.F32 R192, R8.reuse, R28, R192 ;  /* 0x0000001c08c0723c */ /* 0x040ff000000018c0 */
[-C--:B------:R-:W-:Y:S01]  /*87b0*/  HMMA.16816.F32 R196, R8, R30.reuse, R196 ;  /* 0x0000001e08c4723c */ /* 0x080fe200000018c4 */
[----:B------:R-:W-:Y:S07]  /*87c0*/  LDSM.16.M88.4 R8, [R230+0x6000] ;  /* 0x00600000e608783b */ /* 0x000fee0000000200 */
[C---:B------:R-:W-:Y:S01]  /*87d0*/  HMMA.16816.F32 R184, R24.reuse, R30, R180 ;  /* 0x0000001e18b8723c */ /* 0x040fe200000018b4 */
[----:B------:R-:W4:Y:S07]  /*87e0*/  LDSM.16.M88.4 R28, [R229+0x9800] ;  /* 0x00980000e51c783b */ /* 0x000f2e0000000200 */
[C---:B------:R-:W-:Y:S08]  /*87f0*/  HMMA.16816.F32 R188, R24.reuse, R136, R188 ;  /* 0x0000008818bc723c */ /* 0x040ff000000018bc */
[----:B------:R-:W-:Y:S08]  /*8800*/  HMMA.16816.F32 R200, R24, R138, R176 ;  /* 0x0000008a18c8723c */ /* 0x000ff000000018b0 */
[-C--:B--2---:R-:W-:Y:S08]  /*8810*/  HMMA.16816.F32 R24, R20, R132.reuse, R140 ;  /* 0x000000841418723c */ /* 0x084ff0000000188c */
[----:B---3--:R-:W-:-:S12]  /*8820*/  HMMA.16816.F32 R136, R16, R132, R192 ;  /* 0x000000841088723c */ /* 0x008fd800000018c0 */
[----:B-1----:R-:W-:Y:S01]  /*8830*/  HMMA.16816.F32 R140, R12, R32, R24 ;  /* 0x000000200c8c723c */ /* 0x002fe20000001818 */
[----:B------:R-:W1:Y:S01]  /*8840*/  LDSM.16.M88.4 R24, [R231+0x9800] ;  /* 0x00980000e718783b */ /* 0x000e620000000200 */
[----:B------:R-:W-:Y:S01]  /*8850*/  VIADD R5, R0, 0xffffffb8 ;  /* 0xffffffb800057836 */ /* 0x000fe20000000000 */
[----:B------:R-:W-:-:S05]  /*8860*/  DEPBAR.LE SB0, 0x0 ;  /* 0x000080000000791a */ /* 0x000fca0000000000 */
[-C--:B------:R-:W-:Y:S08]  /*8870*/  HMMA.16816.F32 R176, R20, R134.reuse, R184 ;  /* 0x0000008614b0723c */ /* 0x080ff000000018b8 */
[C---:B------:R-:W-:Y:S08]  /*8880*/  HMMA.16816.F32 R180, R16.reuse, R134, R196 ;  /* 0x0000008610b4723c */ /* 0x040ff000000018c4 */
[C---:B----4-:R-:W-:Y:S08]  /*8890*/  HMMA.16816.F32 R132, R16.reuse, R28, R208 ;  /* 0x0000001c1084723c */ /* 0x050ff000000018d0 */
[----:B------:R-:W-:Y:S01]  /*88a0*/  HMMA.16816.F32 R16, R16, R30, R204 ;  /* 0x0000001e1010723c */ /* 0x000fe200000018cc */
[----:B------:R-:W-:Y:S01]  /*88b0*/  FMUL.FTZ R140, R140, UR4 ;  /* 0x000000048c8c7c20 */ /* 0x000fe20008410000 */
[----:B------:R-:W-:Y:S01]  /*88c0*/  FMUL.FTZ R141, R141, UR4 ;  /* 0x000000048d8d7c20 */ /* 0x000fe20008410000 */
[----:B------:R-:W-:Y:S01]  /*88d0*/  FMUL.FTZ R142, R142, UR4 ;  /* 0x000000048e8e7c20 */ /* 0x000fe20008410000 */
[----:B------:R-:W-:-:S04]  /*88e0*/  FMUL.FTZ R143, R143, UR4 ;  /* 0x000000048f8f7c20 */ /* 0x000fc80008410000 */
[----:B------:R-:W-:Y:S01]  /*88f0*/  HMMA.16816.F32 R184, R8, R32, R136 ;  /* 0x0000002008b8723c */ /* 0x000fe20000001888 */
[----:B------:R-:W-:Y:S07]  /*8900*/  MUFU.TANH R192, R140 ;  /* 0x0000008c00c07308 */ /* 0x000fee0000002400 */
[----:B------:R-:W-:Y:S01]  /*8910*/  HMMA.16816.F32 R136, R20, R28, R188 ;  /* 0x0000001c1488723c */ /* 0x000fe200000018bc */
[----:B------:R-:W-:Y:S07]  /*8920*/  MUFU.TANH R190, R141 ;  /* 0x0000008d00be7308 */ /* 0x000fee0000002400 */
[-C--:B------:R-:W-:Y:S01]  /*8930*/  HMMA.16816.F32 R176, R12, R34.reuse, R176 ;  /* 0x000000220cb0723c */ /* 0x080fe200000018b0 */
[----:B------:R-:W-:Y:S07]  /*8940*/  MUFU.TANH R189, R142 ;  /* 0x0000008e00bd7308 */ /* 0x000fee0000002400 */
[----:B------:R-:W-:Y:S01]  /*8950*/  HMMA.16816.F32 R32, R8, R34, R180 ;  /* 0x000000220820723c */ /* 0x000fe200000018b4 */
[----:B------:R1:W-:Y:S07]  /*8960*/  MUFU.TANH R188, R143 ;  /* 0x0000008f00bc7308 */ /* 0x0003ee0000002400 */
[----:B------:R-:W-:Y:S08]  /*8970*/  HMMA.16816.F32 R20, R20, R30, R200 ;  /* 0x0000001e1414723c */ /* 0x000ff000000018c8 */
[----:B-1----:R-:W-:Y:S03]  /*8980*/  HMMA.16816.F32 R140, R8, R26, R16 ;  /* 0x0000001a088c723c */ /* 0x002fe60000001810 */
[----:B------:R-:W-:-:S05]  /*8990*/  FMUL.FTZ R33, R33, UR4 ;  /* 0x0000000421217c20 */ /* 0x000fca0008410000 */
[-C--:B------:R-:W-:Y:S01]  /*89a0*/  HMMA.16816.F32 R132, R8, R24.reuse, R132 ;  /* 0x000000180884723c */ /* 0x080fe20000001884 */
[----:B------:R-:W-:Y:S01]  /*89b0*/  FMUL.FTZ R178, R178, UR4 ;  /* 0x00000004b2b27c20 */ /* 0x000fe20008410000 */
[----:B------:R-:W1:Y:S06]  /*89c0*/  MUFU.TANH R33, R33 ;  /* 0x0000002100217308 */ /* 0x000e6c0000002400 */
[----:B------:R-:W-:Y:S01]  /*89d0*/  HMMA.16816.F32 R136, R12, R24, R136 ;  /* 0x000000180c88723c */ /* 0x000fe20000001888 */
[----:B------:R-:W-:Y:S01]  /*89e0*/  FMUL.FTZ R184, R184, UR4 ;  /* 0x00000004b8b87c20 */ /* 0x000fe20008410000 */
[----:B------:R-:W-:-:S06]  /*89f0*/  FMUL.FTZ R185, R185, UR4 ;  /* 0x00000004b9b97c20 */ /* 0x000fcc0008410000 */
[----:B------:R-:W-:Y:S01]  /*8a00*/  HMMA.16816.F32 R28, R12, R26, R20 ;  /* 0x0000001a0c1c723c */ /* 0x000fe20000001814 */
[----:B------:R-:W-:Y:S01]  /*8a10*/  FMUL.FTZ R32, R32, UR4 ;  /* 0x0000000420207c20 */ /* 0x000fe20008410000 */
[----:B------:R-:W-:Y:S01]  /*8a20*/  FMUL.FTZ R140, R140, UR4 ;  /* 0x000000048c8c7c20 */ /* 0x000fe20008410000 */
[----:B------:R-:W-:Y:S01]  /*8a30*/  MUFU.TANH R180, R178 ;  /* 0x000000b200b47308 */ /* 0x000fe20000002400 */
[----:B------:R-:W-:Y:S01]  /*8a40*/  FMUL.FTZ R132, R132, UR4 ;  /* 0x0000000484847c20 */ /* 0x000fe20008410000 */
[----:B------:R-:W-:Y:S02]  /*8a50*/  VIADD R10, R223, 0x40 ;  /* 0x00000040df0a7836 */ /* 0x000fe40000000000 */
[----:B------:R-:W-:Y:S01]  /*8a60*/  FMUL.FTZ R133, R133, UR4 ;  /* 0x0000000485857c20 */ /* 0x000fe20008410000 */
[----:B------:R-:W-:-:S03]  /*8a70*/  VIADD R8, R0, 0xffffffa9 ;  /* 0xffffffa900087836 */ /* 0x000fc60000000000 */
[----:B------:R2:W-:Y:S02]  /*8a80*/  MUFU.TANH R178, R140 ;  /* 0x0000008c00b27308 */ /* 0x0005e40000002400 */
[----:B------:R-:W-:-:S06]  /*8a90*/  ISETP.GT.AND P3, PT, R10, R8, PT ;  /* 0x000000080a00720c */ /* 0x000fcc0003f64270 */
[----:B------:R-:W3:Y:S01]  /*8aa0*/  MUFU.TANH R184, R184 ;  /* 0x000000b800b87308 */ /* 0x000ee20000002400 */
[----:B------:R-:W-:-:S07]  /*8ab0*/  FMUL.FTZ R138, R138, UR4 ;  /* 0x000000048a8a7c20 */ /* 0x000fce0008410000 */
[----:B------:R-:W4:Y:S01]  /*8ac0*/  MUFU.TANH R185, R185 ;  /* 0x000000b900b97308 */ /* 0x000f220000002400 */
[----:B--2---:R-:W-:-:S07]  /*8ad0*/  FMUL.FTZ R140, R141, UR4 ;  /* 0x000000048d8c7c20 */ /* 0x004fce0008410000 */
[----:B------:R-:W2:Y:S01]  /*8ae0*/  MUFU.TANH R32, R32 ;  /* 0x0000002000207308 */ /* 0x000ea20000002400 */
[----:B------:R-:W-:Y:S01]  /*8af0*/  FMUL.FTZ R30, R30, UR4 ;  /* 0x000000041e1e7c20 */ /* 0x000fe20008410000 */
[C---:B------:R-:W-:Y:S02]  /*8b00*/  VIADD R11, R0.reuse, 0xffffffa0 ;  /* 0xffffffa0000b7836 */ /* 0x040fe40000000000 */
[----:B------:R-:W-:Y:S01]  /*8b10*/  FMUL.FTZ R179, R179, UR4 ;  /* 0x00000004b3b37c20 */ /* 0x000fe20008410000 */
[----:B------:R-:W-:-:S03]  /*8b20*/  VIADD R12, R0, 0xffffffa1 ;  /* 0xffffffa1000c7836 */ /* 0x000fc60000000000 */
[----:B------:R-:W5:Y:S01]  /*8b30*/  MUFU.TANH R16, R132 ;  /* 0x0000008400107308 */ /* 0x000f620000002400 */
[----:B------:R-:W-:Y:S02]  /*8b40*/  VIADD R13, R0, 0xffffffa8 ;  /* 0xffffffa8000d7836 */ /* 0x000fe40000000000 */
[----:B------:R-:W-:Y:S01]  /*8b50*/  FMUL.FTZ R139, R139, UR4 ;  /* 0x000000048b8b7c20 */ /* 0x000fe20008410000 */
[----:B------:R-:W-:-:S04]  /*8b60*/  FMUL.FTZ R25, R186, UR4 ;  /* 0x00000004ba197c20 */ /* 0x000fc80008410000 */
[----:B------:R1:W5:Y:S01]  /*8b70*/  MUFU.TANH R15, R133 ;  /* 0x00000085000f7308 */ /* 0x0003620000002400 */
[----:B------:R-:W-:-:S07]  /*8b80*/  FMUL.FTZ R31, R31, UR4 ;  /* 0x000000041f1f7c20 */ /* 0x000fce0008410000 */
[----:B------:R-:W5:Y:S01]  /*8b90*/  MUFU.TANH R140, R140 ;  /* 0x0000008c008c7308 */ /* 0x000f620000002400 */
[----:B------:R-:W-:Y:S01]  /*8ba0*/  VIADD R3, R0, 0xffffffb9 ;  /* 0xffffffb900037836 */ /* 0x000fe20000000000 */
[C---:B------:R-:W-:Y:S01]  /*8bb0*/  ISETP.GT.AND P1, PT, R10.reuse, R11, PT ;  /* 0x0000000b0a00720c */ /* 0x040fe20003f24270 */
[----:B------:R-:W-:Y:S01]  /*8bc0*/  VIADD R9, R223, 0x8 ;  /* 0x00000008df097836 */ /* 0x000fe20000000000 */
[C---:B------:R-:W-:Y:S02]  /*8bd0*/  ISETP.GT.AND P5, PT, R10.reuse, R12, PT ;  /* 0x0000000c0a00720c */ /* 0x040fe40003fa4270 */
[----:B------:R-:W-:Y:S02]  /*8be0*/  ISETP.GT.AND P4, PT, R10, R13, PT ;  /* 0x0000000d0a00720c */ /* 0x000fe40003f84270 */
[----:B------:R-:W5:Y:S01]  /*8bf0*/  MUFU.TANH R17, R138 ;  /* 0x0000008a00117308 */ /* 0x000f620000002400 */
[----:B-1----:R-:W-:-:S07]  /*8c00*/  FSEL R133, R33, -INF , !P3 ;  /* 0xff80000021857808 */ /* 0x002fce0005800000 */
[----:B------:R-:W1:Y:S01]  /*8c10*/  MUFU.TANH R33, R30 ;  /* 0x0000001e00217308 */ /* 0x000e620000002400 */
[----:B---3--:R-:W-:Y:S01]  /*8c20*/  FSEL R14, R184, -INF , !P1 ;  /* 0xff800000b80e7808 */ /* 0x008fe20004800000 */
[----:B------:R-:W-:Y:S01]  /*8c30*/  FMUL.FTZ R24, R187, UR4 ;  /* 0x00000004bb187c20 */ /* 0x000fe20008410000 */
[----:B----4-:R-:W-:Y:S02]  /*8c40*/  FSEL R23, R185, -INF , !P5 ;  /* 0xff800000b9177808 */ /* 0x010fe40006800000 */
[----:B--2---:R-:W-:-:S03]  /*8c50*/  FSEL R27, R32, -INF , !P4 ;  /* 0xff800000201b7808 */ /* 0x004fc60006000000 */
[----:B------:R5:W2:Y:S01]  /*8c60*/  MUFU.TANH R132, R139 ;  /* 0x0000008b00847308 */ /* 0x000aa20000002400 */
[C---:B------:R-:W-:Y:S02]  /*8c70*/  ISETP.GT.AND P2, PT, R10.reuse, R7, PT ;  /* 0x000000070a00720c */ /* 0x040fe40003f44270 */
[C---:B------:R-:W-:Y:S02]  /*8c80*/  ISETP.GT.AND P6, PT, R10.reuse, R6, PT ;  /* 0x000000060a00720c */ /* 0x040fe40003fc4270 */
[----:B------:R-:W-:-:S03]  /*8c90*/  ISETP.GT.AND P1, PT, R10, R5, PT ;  /* 0x000000050a00720c */ /* 0x000fc60003f24270 */
[----:B------:R-:W3:Y:S01]  /*8ca0*/  MUFU.TANH R179, R179 ;  /* 0x000000b300b37308 */ /* 0x000ee20000002400 */
[----:B------:R-:W-:Y:S02]  /*8cb0*/  ISETP.GT.AND P5, PT, R10, R3, PT ;  /* 0x000000030a00720c */ /* 0x000fe40003fa4270 */
[C---:B------:R-:W-:Y:S02]  /*8cc0*/  ISETP.GT.AND P4, PT, R9.reuse, R11, PT ;  /* 0x0000000b0900720c */ /* 0x040fe40003f84270 */
[----:B------:R-:W-:-:S03]  /*8cd0*/  ISETP.GT.AND P3, PT, R9, R12, PT ;  /* 0x0000000c0900720c */ /* 0x000fc60003f64270 */
[----:B------:R3:W4:Y:S01]  /*8ce0*/  MUFU.TANH R138, R31 ;  /* 0x0000001f008a7308 */ /* 0x0007220000002400 */
[----:B-----5:R-:W-:-:S07]  /*8cf0*/  FSEL R139, R16, -INF , !P2 ;  /* 0xff800000108b7808 */ /* 0x020fce0005000000 */
[----:B------:R-:W5:Y:S01]  /*8d00*/  MUFU.TANH R25, R25 ;  /* 0x0000001900197308 */ /* 0x000f620000002400 */
[----:B------:R-:W-:Y:S02]  /*8d10*/  FSEL R141, R15, -INF , !P6 ;  /* 0xff8000000f8d7808 */ /* 0x000fe40007000000 */
[----:B------:R-:W-:Y:S02]  /*8d20*/  FSEL R178, R178, -INF , !P1 ;  /* 0xff800000b2b27808 */ /* 0x000fe40004800000 */
[----:B------:R-:W-:Y:S02]  /*8d30*/  FSEL R140, R140, -INF , !P5 ;  /* 0xff8000008c8c7808 */ /* 0x000fe40006800000 */
[----:B------:R-:W-:Y:S02]  /*8d40*/  FSEL R10, R189, -INF , !P4 ;  /* 0xff800000bd0a7808 */ /* 0x000fe40006000000 */
[----:B------:R-:W-:Y:S01]  /*8d50*/  FSEL R18, R188, -INF , !P3 ;  /* 0xff800000bc127808 */ /* 0x000fe20005800000 */
[----:B------:R-:W5:Y:S01]  /*8d60*/  MUFU.TANH R24, R24 ;  /* 0x0000001800187308 */ /* 0x000f620000002400 */
[----:B------:R-:W-:-:S02]  /*8d70*/  ISETP.GT.AND P2, PT, R9, R13, PT ;  /* 0x0000000d0900720c */ /* 0x000fc40003f44270 */
[C---:B------:R-:W-:Y:S02]  /*8d80*/  ISETP.GT.AND P6, PT, R9.reuse, R8, PT ;  /* 0x000000080900720c */ /* 0x040fe40003fc4270 */
[C---:B------:R-:W-:Y:S02]  /*8d90*/  ISETP.GT.AND P1, PT, R9.reuse, R7, PT ;  /* 0x000000070900720c */ /* 0x040fe40003f24270 */
[C---:B------:R-:W-:Y:S02]  /*8da0*/  ISETP.GT.AND P5, PT, R9.reuse, R6, PT ;  /* 0x000000060900720c */ /* 0x040fe40003fa4270 */
[C---:B------:R-:W-:Y:S02]  /*8db0*/  ISETP.GT.AND P4, PT, R9.reuse, R5, PT ;  /* 0x000000050900720c */ /* 0x040fe40003f84270 */
[----:B------:R-:W-:Y:S01]  /*8dc0*/  ISETP.GT.AND P3, PT, R9, R3, PT ;  /* 0x000000030900720c */ /* 0x000fe20003f64270 */
[----:B------:R-:W-:Y:S01]  /*8dd0*/  VIADD R9, R223, 0x48 ;  /* 0x00000048df097836 */ /* 0x000fe20000000000 */
[----:B------:R-:W-:Y:S01]  /*8de0*/  FSEL R19, R180, -INF , !P2 ;  /* 0xff800000b4137808 */ /* 0x000fe20005000000 */
[----:B------:R-:W-:Y:S01]  /*8df0*/  FMUL.FTZ R176, R176, UR4 ;  /* 0x00000004b0b07c20 */ /* 0x000fe20008410000 */
[----:B------:R-:W-:-:S02]  /*8e00*/  FSEL R32, R17, -INF , !P1 ;  /* 0xff80000011207808 */ /* 0x000fc40004800000 */
[----:B-1----:R-:W-:Y:S02]  /*8e10*/  FSEL R33, R33, -INF , !P4 ;  /* 0xff80000021217808 */ /* 0x002fe40006000000 */
[----:B------:R-:W-:Y:S02]  /*8e20*/  ISETP.GT.AND P2, PT, R223, R11, PT ;  /* 0x0000000bdf00720c */ /* 0x000fe40003f44270 */
[----:B------:R-:W-:Y:S02]  /*8e30*/  ISETP.GE.AND P1, PT, R11, R225, PT ;  /* 0x000000e10b00720c */ /* 0x000fe40003f26270 */
[----:B------:R-:W-:Y:S01]  /*8e40*/  ISETP.GT.AND P4, PT, R9, R11, PT ;  /* 0x0000000b0900720c */ /* 0x000fe20003f84270 */
[----:B------:R-:W1:Y:S01]  /*8e50*/  MUFU.TANH R22, R176 ;  /* 0x000000b000167308 */ /* 0x000e620000002400 */
[----:B--2---:R-:W-:Y:S01]  /*8e60*/  FSEL R132, R132, -INF , !P5 ;  /* 0xff80000084847808 */ /* 0x004fe20006800000 */
[----:B------:R-:W-:Y:S01]  /*8e70*/  FMUL.FTZ R177, R177, UR4 ;  /* 0x00000004b1b17c20 */ /* 0x000fe20008410000 */
[----:B---3--:R-:W-:-:S02]  /*8e80*/  FSEL R31, R179, -INF , !P6 ;  /* 0xff800000b31f7808 */ /* 0x008fc40007000000 */
[C---:B------:R-:W-:Y:S02]  /*8e90*/  ISETP.GE.AND P5, PT, R11.reuse, R226, PT ;  /* 0x000000e20b00720c */ /* 0x040fe40003fa6270 */
[----:B----4-:R-:W-:Y:S02]  /*8ea0*/  FSEL R138, R138, -INF , !P3 ;  /* 0xff8000008a8a7808 */ /* 0x010fe40005800000 */
[C---:B------:R-:W-:Y:S01]  /*8eb0*/  ISETP.GE.AND P6, PT, R11.reuse, R224, PT ;  /* 0x000000e00b00720c */ /* 0x040fe20003fc6270 */
[----:B------:R-:W-:Y:S01]  /*8ec0*/  BAR.SYNC.DEFER_BLOCKING 0x0 ;  /* 0x0000000000007b1d */ /* 0x000fe20000010000 */
[----:B------:R-:W-:Y:S02]  /*8ed0*/  ISETP.GE.AND P3, PT, R11, R227, PT ;  /* 0x000000e30b00720c */ /* 0x000fe40003f66270 */
[----:B------:R-:W-:Y:S02]  /*8ee0*/  FSEL R15, R192, -INF , !P2 ;  /* 0xff800000c00f7808 */ /* 0x000fe40005000000 */
[----:B------:R-:W-:Y:S01]  /*8ef0*/  FSEL R17, R10, -INF , !P1 ;  /* 0xff8000000a117808 */ /* 0x000fe20004800000 */
[----:B------:R-:W-:Y:S01]  /*8f00*/  FMUL.FTZ R10, R136, UR4 ;  /* 0x00000004880a7c20 */ /* 0x000fe20008410000 */
[----:B-----5:R-:W-:Y:S01]  /*8f10*/  FSEL R25, R25, -INF , !P4 ;  /* 0xff80000019197808 */ /* 0x020fe20006000000 */
[----:B------:R-:W-:Y:S01]  /*8f20*/  FMUL.FTZ R11, R137, UR4 ;  /* 0x00000004890b7c20 */ /* 0x000fe20008410000 */
[----:B------:R-:W-:-:S02]  /*8f30*/  FSEL R21, R14, -INF , !P5 ;  /* 0xff8000000e157808 */ /* 0x000fc40006800000 */
[-C--:B------:R-:W-:Y:S01]  /*8f40*/  ISETP.GT.AND P2, PT, R223, R12.reuse, PT ;  /* 0x0000000cdf00720c */ /* 0x080fe20003f44270 */
[----:B------:R-:W2:Y:S01]  /*8f50*/  MUFU.TANH R14, R177 ;  /* 0x000000b1000e7308 */ /* 0x000ea20000002400 */
[----:B------:R-:W-:Y:S02]  /*8f60*/  FSEL R15, R15, -INF , !P6 ;  /* 0xff8000000f0f7808 */ /* 0x000fe40007000000 */
[----:B------:R-:W-:Y:S02]  /*8f70*/  ISETP.GT.AND P4, PT, R9, R12, PT ;  /* 0x0000000c0900720c */ /* 0x000fe40003f84270 */
[----:B------:R-:W-:Y:S02]  /*8f80*/  FSEL R25, R25, -INF , !P3 ;  /* 0xff80000019197808 */ /* 0x000fe40005800000 */
[C---:B------:R-:W-:Y:S02]  /*8f90*/  ISETP.GE.AND P6, PT, R12.reuse, R224, PT ;  /* 0x000000e00c00720c */ /* 0x040fe40003fc6270 */
[----:B------:R-:W-:-:S02]  /*8fa0*/  ISETP.GE.AND P1, PT, R12, R225, PT ;  /* 0x000000e10c00720c */ /* 0x000fc40003f26270 */
[C---:B------:R-:W-:Y:S02]  /*8fb0*/  ISETP.GE.AND P5, PT, R12.reuse, R226, PT ;  /* 0x000000e20c00720c */ /* 0x040fe40003fa6270 */
[----:B------:R-:W-:Y:S01]  /*8fc0*/  ISETP.GE.AND P3, PT, R12, R227, PT ;  /* 0x000000e30c00720c */ /* 0x000fe20003f66270 */
[----:B------:R-:W-:Y:S01]  /*8fd0*/  FMUL.FTZ R12, R28, UR4 ;  /* 0x000000041c0c7c20 */ /* 0x000fe20008410000 */
[----:B------:R-:W3:Y:S01]  /*8fe0*/  MUFU.TANH R10, R10 ;  /* 0x0000000a000a7308 */ /* 0x000ee20000002400 */
[----:B------:R-:W-:Y:S02]  /*8ff0*/  FSEL R16, R190, -INF , !P2 ;  /* 0xff800000be107808 */ /* 0x000fe40005000000 */
[----:B------:R-:W-:Y:S02]  /*9000*/  FSEL R24, R24, -INF , !P4 ;  /* 0xff80000018187808 */ /* 0x000fe40006000000 */
[----:B------:R-:W-:-:S03]  /*9010*/  ISETP.GT.AND P2, PT, R223, R13, PT ;  /* 0x0000000ddf00720c */ /* 0x000fc60003f44270 */
[----:B------:R-:W4:Y:S01]  /*9020*/  MUFU.TANH R11, R11 ;  /* 0x0000000b000b7308 */ /* 0x000f220000002400 */
[----:B------:R-:W-:Y:S02]  /*9030*/  FSEL R16, R16, -INF , !P6 ;  /* 0xff80000010107808 */ /* 0x000fe40007000000 */
[----:B------:R-:W-:Y:S02]  /*9040*/  FSEL R20, R18, -INF , !P1 ;  /* 0xff80000012147808 */ /* 0x000fe40004800000 */
[----:B------:R-:W-:Y:S02]  /*9050*/  FSEL R23, R23, -INF , !P5 ;  /* 0xff80000017177808 */ /* 0x000fe40006800000 */
[----:B------:R-:W-:Y:S01]  /*9060*/  FSEL R24, R24, -INF , !P3 ;  /* 0xff80000018187808 */ /* 0x000fe20005800000 */
[----:B------:R-:W5:Y:S01]  /*9070*/  MUFU.TANH R12, R12 ;  /* 0x0000000c000c7308 */ /* 0x000f620000002400 */
[C---:B------:R-:W-:Y:S02]  /*9080*/  ISETP.GE.AND P6, PT, R13.reuse, R224, PT ;  /* 0x000000e00d00720c */ /* 0x040fe40003fc6270 */
[----:B------:R-:W-:-:S02]  /*9090*/  ISETP.GE.AND P1, PT, R13, R225, PT ;  /* 0x000000e10d00720c */ /* 0x000fc40003f26270 */
[----:B------:R-:W-:Y:S02]  /*90a0*/  ISETP.GE.AND P5, PT, R13, R226, PT ;  /* 0x000000e20d00720c */ /* 0x000fe40003fa6270 */
[----:B------:R-:W-:Y:S02]  /*90b0*/  ISETP.GT.AND P4, PT, R9, R13, PT ;  /* 0x0000000d0900720c */ /* 0x000fe40003f84270 */
[----:B------:R-:W-:Y:S01]  /*90c0*/  ISETP.GE.AND P3, PT, R13, R227, PT ;  /* 0x000000e30d00720c */ /* 0x000fe20003f66270 */
[----:B------:R-:W-:Y:S01]  /*90d0*/  FMUL.FTZ R13, R29, UR4 ;  /* 0x000000041d0d7c20 */ /* 0x000fe20008410000 */
[----:B-1----:R-:W-:Y:S02]  /*90e0*/  FSEL R22, R22, -INF , !P2 ;  /* 0xff80000016167808 */ /* 0x002fe40005000000 */
[----:B------:R-:W-:Y:S02]  /*90f0*/  ISETP.GT.AND P2, PT, R223, R8, PT ;  /* 0x00000008df00720c */ /* 0x000fe40003f44270 */
[----:B------:R-:W-:Y:S01]  /*9100*/  FSEL R26, R19, -INF , !P1 ;  /* 0xff800000131a7808 */ /* 0x000fe20004800000 */
[----:B------:R-:W1:Y:S01]  /*9110*/  MUFU.TANH R13, R13 ;  /* 0x0000000d000d7308 */ /* 0x000e620000002400 */
[----:B------:R-:W-:-:S02]  /*9120*/  ISETP.GT.AND P1, PT, R223, R7, PT ;  /* 0x00000007df00720c */ /* 0x000fc40003f24270 */
[----:B--2---:R-:W-:Y:S02]  /*9130*/  FSEL R18, R14, -INF , !P2 ;  /* 0xff8000000e127808 */ /* 0x004fe40005000000 */
[----:B------:R-:W-:Y:S02]  /*9140*/  ISETP.GT.AND P2, PT, R223, R6, PT ;  /* 0x00000006df00720c */ /* 0x000fe40003f44270 */
[----:B------:R-:W-:Y:S02]  /*9150*/  FSEL R27, R27, -INF , !P5 ;  /* 0xff8000001b1b7808 */ /* 0x000fe40006800000 */
[----:B------:R-:W-:Y:S02]  /*9160*/  ISETP.GE.AND P5, PT, R7, R224, PT ;  /* 0x000000e00700720c */ /* 0x000fe40003fa6270 */
[----:B---3--:R-:W-:Y:S01]  /*9170*/  FSEL R10, R10, -INF , !P1 ;  /* 0xff8000000a0a7808 */ /* 0x008fe20004800000 */
[----:B------:R-:W-:Y:S01]  /*9180*/  FMUL.FTZ R34, R34, UR4 ;  /* 0x0000000422227c20 */ /* 0x000fe20008410000 */
[----:B------:R-:W-:-:S02]  /*9190*/  ISETP.GT.AND P1, PT, R223, R5, PT ;  /* 0x00000005df00720c */ /* 0x000fc40003f24270 */
[----:B------:R-:W-:Y:S02]  /*91a0*/  FSEL R22, R22, -INF , !P6 ;  /* 0xff80000016167808 */ /* 0x000fe40007000000 */
[----:B----4-:R-:W-:Y:S02]  /*91b0*/  FSEL R11, R11, -INF , !P2 ;  /* 0xff8000000b0b7808 */ /* 0x010fe40005000000 */
[----:B------:R-:W-:Y:S02]  /*91c0*/  ISETP.GE.AND P6, PT, R8, R224, PT ;  /* 0x000000e00800720c */ /* 0x000fe40003fc6270 */
[----:B------:R-:W-:Y:S02]  /*91d0*/  ISETP.GT.U32.AND P2, PT, R221, R250, PT ;  /* 0x000000fadd00720c */ /* 0x000fe40003f44070 */
[----:B------:R-:W-:Y:S01]  /*91e0*/  FSEL R198, R10, -INF , !P5 ;  /* 0xff8000000ac67808 */ /* 0x000fe20006800000 */
[----:B------:R2:W3:Y:S01]  /*91f0*/  MUFU.TANH R29, R34 ;  /* 0x00000022001d7308 */ /* 0x0004e20000002400 */
[----:B------:R-:W-:-:S02]  /*9200*/  ISETP.GE.AND P5, PT, R5, R224, PT ;  /* 0x000000e00500720c */ /* 0x000fc40003fa6270 */
[----:B-----5:R-:W-:Y:S02]  /*9210*/  FSEL R10, R12, -INF , !P1 ;  /* 0xff8000000c0a7808 */ /* 0x020fe40004800000 */
[----:B------:R-:W-:Y:S02]  /*9220*/  FSEL R18, R18, -INF , !P6 ;  /* 0xff80000012127808 */ /* 0x000fe40007000000 */
[----:B------:R-:W-:Y:S02]  /*9230*/  ISETP.GE.AND P6, PT, R6, R224, PT ;  /* 0x000000e00600720c */ /* 0x000fe40003fc6270 */
[----:B------:R-:W-:Y:S02]  /*9240*/  ISETP.GT.AND P1, PT, R223, R3, PT ;  /* 0x00000003df00720c */ /* 0x000fe40003f24270 */
[----:B------:R-:W-:Y:S02]  /*9250*/  FSEL R199, R10, -INF , !P5 ;  /* 0xff8000000ac77808 */ /* 0x000fe40006800000 */
[----:B------:R-:W-:-:S02]  /*9260*/  FMNMX3.FTZ R10, R220, R15, R16, !PT ;  /* 0x0000000fdc0a7276 */ /* 0x000fc40007810010 */
[----:B------:R-:W-:Y:S02]  /*9270*/  FSEL R196, R11, -INF , !P6 ;  /* 0xff8000000bc47808 */ /* 0x000fe40007000000 */
[----:B-1----:R-:W-:Y:S01]  /*9280*/  FSEL R11, R13, -INF , !P1 ;  /* 0xff8000000d0b7808 */ /* 0x002fe20004800000 */
[----:B------:R-:W-:Y:S01]  /*9290*/  FMUL.FTZ R30, R35, UR4 ;  /* 0x00000004231e7c20 */ /* 0x000fe20008410000 */
[----:B------:R-:W-:Y:S02]  /*92a0*/  ISETP.GE.AND P1, PT, R3, R224, PT ;  /* 0x000000e00300720c */ /* 0x000fe40003f26270 */
[----:B------:R-:W-:Y:S02]  /*92b0*/  FMNMX3.FTZ R10, R10, R22, R18, !PT ;  /* 0x000000160a0a7276 */ /* 0x000fe40007810012 */
[C---:B------:R-:W-:Y:S02]  /*92c0*/  ISETP.GE.AND P6, PT, R8.reuse, R225, PT ;  /* 0x000000e10800720c */ /* 0x040fe40003fc6270 */
[----:B------:R-:W-:-:S02]  /*92d0*/  ISETP.GE.AND P5, PT, R8, R226, PT ;  /* 0x000000e20800720c */ /* 0x000fc40003fa6270 */
[----:B------:R-:W-:Y:S02]  /*92e0*/  FSEL R197, R11, -INF , !P1 ;  /* 0xff8000000bc57808 */ /* 0x000fe40004800000 */
[----:B------:R-:W-:Y:S01]  /*92f0*/  FMNMX3.FTZ R28, R10, R198, R196, !PT ;  /* 0x000000c60a1c7276 */ /* 0x000fe200078100c4 */
[----:B--23--:R-:W-:Y:S08]  /*9300*/  @!P2 BRA `(.L_x_2358) ;  /* 0x000000000054a947 */ /* 0x00cff00003800000 */
        /* <DEDUP_REMOVED lines=21> */
.L_x_2358:
[----:B-1----:R-:W-:Y:S01]  /*9460*/  FMNMX3.FTZ R10, R28, R199, R197, !PT ;  /* 0x000000c71c0a7276 */ /* 0x002fe200078100c5 */
[----:B------:R-:W-:Y:S01]  /*9470*/  FMUL.FTZ R13, R134, UR4 ;  /* 0x00000004860d7c20 */ /* 0x000fe20008410000 */
[----:B------:R-:W-:Y:S01]  /*9480*/  FSEL R11, R29, -INF , !P4 ;  /* 0xff8000001d0b7808 */ /* 0x000fe20006000000 */
[----:B------:R-:W1:Y:S01]  /*9490*/  MUFU.TANH R28, R30 ;  /* 0x0000001e001c7308 */ /* 0x000e620000002400 */
[----:B------:R-:W-:Y:S01]  /*94a0*/  FSEL R12, R133, -INF , !P5 ;  /* 0xff800000850c7808 */ /* 0x000fe20006800000 */
[----:B------:R-:W2:Y:S01]  /*94b0*/  SHFL.BFLY PT, R19, R10, 0x2, 0x1f ;  /* 0x0c401f000a137f89 */ /* 0x000ea200000e0000 */
[----:B------:R-:W-:Y:S01]  /*94c0*/  FSEL R11, R11, -INF , !P3 ;  /* 0xff8000000b0b7808 */ /* 0x000fe20005800000 */
[----:B------:R-:W-:Y:S01]  /*94d0*/  FMUL.FTZ R14, R135, UR4 ;  /* 0x00000004870e7c20 */ /* 0x000fe20008410000 */
[----:B------:R-:W-:Y:S02]  /*94e0*/  ISETP.GT.AND P1, PT, R9, R8, PT ;  /* 0x000000080900720c */ /* 0x000fe40003f24270 */
[----:B------:R-:W-:Y:S01]  /*94f0*/  ISETP.GE.AND P4, PT, R8, R227, PT ;  /* 0x000000e30800720c */ /* 0x000fe20003f86270 */
[----:B------:R3:W4:Y:S01]  /*9500*/  MUFU.TANH R29, R13 ;  /* 0x0000000d001d7308 */ /* 0x0007220000002400 */
[----:B------:R-:W-:-:S02]  /*9510*/  ISETP.GE.AND P3, PT, R7, R225, PT ;  /* 0x000000e10700720c */ /* 0x000fc40003f66270 */
[----:B------:R-:W-:Y:S02]  /*9520*/  ISETP.GE.AND P5, PT, R6, R225, PT ;  /* 0x000000e10600720c */ /* 0x000fe40003fa6270 */
[----:B------:R-:W-:Y:S02]  /*9530*/  FSEL R8, R31, -INF , !P6 ;  /* 0xff8000001f087808 */ /* 0x000fe40007000000 */
[----:B------:R-:W-:Y:S01]  /*9540*/  FMNMX3.FTZ R134, R219, R17, R20, !PT ;  /* 0x00000011db867276 */ /* 0x000fe20007810014 */
[----:B------:R4:W5:Y:S01]  /*9550*/  MUFU.TANH R30, R14 ;  /* 0x0000000e001e7308 */ /* 0x0009620000002400 */
[----:B------:R-:W-:Y:S02]  /*9560*/  FSEL R192, R32, -INF , !P3 ;  /* 0xff80000020c07808 */ /* 0x000fe40005800000 */
[----:B------:R-:W-:Y:S02]  /*9570*/  FSEL R194, R132, -INF , !P5 ;  /* 0xff80000084c27808 */ /* 0x000fe40006800000 */
[----:B------:R-:W-:-:S02]  /*9580*/  ISETP.GE.AND P3, PT, R5, R225, PT ;  /* 0x000000e10500720c */ /* 0x000fc40003f66270 */
[----:B------:R-:W-:Y:S02]  /*9590*/  ISETP.GE.AND P5, PT, R3, R225, PT ;  /* 0x000000e10300720c */ /* 0x000fe40003fa6270 */
[----:B------:R-:W-:Y:S01]  /*95a0*/  FMNMX3.FTZ R134, R134, R26, R8, !PT ;  /* 0x0000001a86867276 */ /* 0x000fe20007810008 */
[----:B---3--:R-:W-:Y:S01]  /*95b0*/  FMUL.FTZ R13, R143, UR4 ;  /* 0x000000048f0d7c20 */ /* 0x008fe20008410000 */
[----:B------:R-:W-:Y:S02]  /*95c0*/  FSEL R195, R33, -INF , !P3 ;  /* 0xff80000021c37808 */ /* 0x000fe40005800000 */
[----:B------:R-:W-:Y:S02]  /*95d0*/  FSEL R193, R138, -INF , !P5 ;  /* 0xff8000008ac17808 */ /* 0x000fe40006800000 */
[----:B------:R-:W-:Y:S01]  /*95e0*/  FMNMX3.FTZ R134, R134, R192, R194, !PT ;  /* 0x000000c086867276 */ /* 0x000fe200078100c2 */
[----:B------:R-:W-:Y:S01]  /*95f0*/  MUFU.TANH R13, R13 ;  /* 0x0000000d000d7308 */ /* 0x000fe20000002400 */
[----:B------:R-:W-:-:S02]  /*9600*/  ISETP.GE.AND P6, PT, R7, R226, PT ;  /* 0x000000e20700720c */ /* 0x000fc40003fc6270 */
[----:B------:R-:W-:Y:S02]  /*9610*/  ISETP.GT.AND P3, PT, R9, R7, PT ;  /* 0x000000070900720c */ /* 0x000fe40003f64270 */
[----:B------:R-:W-:Y:S01]  /*9620*/  ISETP.GE.AND P5, PT, R7, R227, PT ;  /* 0x000000e30700720c */ /* 0x000fe20003fa6270 */
[----:B------:R-:W-:Y:S01]  /*9630*/  FMUL.FTZ R7, R142, UR4 ;  /* 0x000000048e077c20 */ /* 0x000fe20008410000 */
[----:B------:R-:W-:Y:S02]  /*9640*/  FMNMX3.FTZ R134, R134, R195, R193, !PT ;  /* 0x000000c386867276 */ /* 0x000fe400078100c1 */
[----:B--2---:R-:W-:Y:S02]  /*9650*/  FMNMX.FTZ R19, R10, R19, !PT ;  /* 0x000000130a137209 */ /* 0x004fe40007810000 */
[----:B-1----:R-:W-:Y:S02]  /*9660*/  FSEL R10, R28, -INF , !P1 ;  /* 0xff8000001c0a7808 */ /* 0x002fe40004800000 */
[----:B------:R1:W2:Y:S01]  /*9670*/  MUFU.TANH R28, R7 ;  /* 0x00000007001c7308 */ /* 0x0002a20000002400 */
[----:B----4-:R-:W-:Y:S01]  /*9680*/  FSEL R14, R29, -INF , !P3 ;  /* 0xff8000001d0e7808 */ /* 0x010fe20005800000 */
[----:B------:R-:W-:Y:S01]  /*9690*/  SHFL.BFLY PT, R133, R19, 0x1, 0x1f ;  /* 0x0c201f0013857f89 */ /* 0x000fe200000e0000 */
[----:B------:R-:W-:-:S02]  /*96a0*/  ISETP.GE.AND P3, PT, R5, R226, PT ;  /* 0x000000e20500720c */ /* 0x000fc40003f66270 */
[----:B------:R-:W-:Y:S02]  /*96b0*/  FSEL R132, R139, -INF , !P6 ;  /* 0xff8000008b847808 */ /* 0x000fe40007000000 */
[C---:B------:R-:W-:Y:S02]  /*96c0*/  ISETP.GT.AND P6, PT, R9.reuse, R6, PT ;  /* 0x000000060900720c */ /* 0x040fe40003fc4270 */
[----:B------:R-:W-:Y:S02]  /*96d0*/  FSEL R10, R10, -INF , !P4 ;  /* 0xff8000000a0a7808 */ /* 0x000fe40006000000 */
[----:B------:R-:W-:Y:S02]  /*96e0*/  ISETP.GE.AND P1, PT, R6, R226, PT ;  /* 0x000000e20600720c */ /* 0x000fe40003f26270 */
[----:B------:R-:W-:Y:S02]  /*96f0*/  FSEL R138, R178, -INF , !P3 ;  /* 0xff800000b28a7808 */ /* 0x000fe40005800000 */
[----:B------:R-:W-:Y:S01]  /*9700*/  ISETP.GT.AND P4, PT, R9, R5, PT ;  /* 0x000000050900720c */ /* 0x000fe20003f84270 */
[----:B-1----:R-:W1:Y:S01]  /*9710*/  SHFL.BFLY PT, R7, R134, 0x2, 0x1f ;  /* 0x0c401f0086077f89 */ /* 0x002e6200000e0000 */
[----:B------:R-:W-:-:S02]  /*9720*/  ISETP.GE.AND P3, PT, R6, R227, PT ;  /* 0x000000e30600720c */ /* 0x000fc40003f66270 */
[----:B-----5:R-:W-:Y:S02]  /*9730*/  FSEL R6, R30, -INF , !P6 ;  /* 0xff8000001e067808 */ /* 0x020fe40007000000 */
[----:B------:R-:W-:Y:S02]  /*9740*/  ISETP.GT.AND P6, PT, R9, R3, PT ;  /* 0x000000030900720c */ /* 0x000fe40003fc4270 */
[----:B------:R-:W-:Y:S02]  /*9750*/  FMNMX3.FTZ R135, R218, R21, R23, !PT ;  /* 0x00000015da877276 */ /* 0x000fe40007810017 */
[----:B------:R-:W-:Y:S02]  /*9760*/  FSEL R137, R141, -INF , !P1 ;  /* 0xff8000008d897808 */ /* 0x000fe40004800000 */
[----:B--2---:R-:W-:Y:S02]  /*9770*/  FSEL R9, R28, -INF , !P4 ;  /* 0xff8000001c097808 */ /* 0x004fe40006000000 */
[C---:B------:R-:W-:Y:S01]  /*9780*/  ISETP.GE.AND P1, PT, R3.reuse, R226, PT ;  /* 0x000000e20300720c */ /* 0x040fe20003f26270 */
[----:B------:R-:W-:Y:S01]  /*9790*/  LDSM.16.MT88.4 R28, [R216+0xb000] ;  /* 0x00b00000d81c783b */ /* 0x000fe20000004200 */
[----:B------:R-:W-:-:S02]  /*97a0*/  ISETP.GE.AND P4, PT, R3, R227, PT ;  /* 0x000000e30300720c */ /* 0x000fc40003f86270 */
[----:B------:R-:W-:Y:S02]  /*97b0*/  FMNMX3.FTZ R3, R217, R25, R24, !PT ;  /* 0x00000019d9037276 */ /* 0x000fe40007810018 */
[----:B------:R-:W-:Y:S02]  /*97c0*/  FMNMX3.FTZ R135, R135, R27, R12, !PT ;  /* 0x0000001b87877276 */ /* 0x000fe4000781000c */
[----:B------:R-:W-:Y:S02]  /*97d0*/  FSEL R139, R140, -INF , !P1 ;  /* 0xff8000008c8b7808 */ /* 0x000fe40004800000 */
[----:B------:R-:W-:Y:S01]  /*97e0*/  ISETP.GE.AND P1, PT, R5, R227, PT ;  /* 0x000000e30500720c */ /* 0x000fe20003f26270 */
[----:B------:R-:W-:Y:S01]  /*97f0*/  LDSM.16.MT88.4 R140, [R212+0xb000] ;  /* 0x00b00000d48c783b */ /* 0x000fe20000004200 */
[----:B-1----:R-:W-:Y:S02]  /*9800*/  FMNMX.FTZ R134, R134, R7, !PT ;  /* 0x0000000786867209 */ /* 0x002fe40007810000 */
[----:B------:R-:W-:-:S02]  /*9810*/  FSEL R7, R13, -INF , !P6 ;  /* 0xff8000000d077808 */ /* 0x000fc40007000000 */
[----:B------:R-:W-:Y:S02]  /*9820*/  FSEL R236, R14, -INF , !P5 ;  /* 0xff8000000eec7808 */ /* 0x000fe40006800000 */
[----:B------:R-:W-:Y:S02]  /*9830*/  FSEL R237, R6, -INF , !P3 ;  /* 0xff80000006ed7808 */ /* 0x000fe40005800000 */
[----:B------:R-:W-:Y:S01]  /*9840*/  FMNMX3.FTZ R3, R3, R11, R10, !PT ;  /* 0x0000000b03037276 */ /* 0x000fe2000781000a */
[----:B------:R-:W1:Y:S01]  /*9850*/  SHFL.BFLY PT, R6, R134, 0x1, 0x1f ;  /* 0x0c201f0086067f89 */ /* 0x000e6200000e0000 */
[----:B------:R-:W-:Y:S02]  /*9860*/  FMNMX3.FTZ R135, R135, R132, R137, !PT ;  /* 0x0000008487877276 */ /* 0x000fe40007810089 */
[----:B------:R-:W-:Y:S02]  /*9870*/  FSEL R244, R9, -INF , !P1 ;  /* 0xff80000009f47808 */ /* 0x000fe40004800000 */
[----:B------:R-:W-:-:S02]  /*9880*/  FSEL R239, R7, -INF , !P4 ;  /* 0xff80000007ef7808 */ /* 0x000fc40006000000 */
[----:B------:R-:W-:Y:S02]  /*9890*/  FMNMX3.FTZ R3, R3, R236, R237, !PT ;  /* 0x000000ec03037276 */ /* 0x000fe400078100ed */
[----:B------:R-:W-:Y:S02]  /*98a0*/  FMNMX3.FTZ R135, R135, R138, R139, !PT ;  /* 0x0000008a87877276 */ /* 0x000fe4000781008b */
[----:B------:R-:W-:Y:S02]  /*98b0*/  FMNMX3.FTZ R3, R3, R244, R239, !PT ;  /* 0x000000f403037276 */ /* 0x000fe400078100ef */
[----:B------:R-:W-:Y:S01]  /*98c0*/  FMNMX.FTZ R133, R19, R133, !PT ;  /* 0x0000008513857209 */ /* 0x000fe20007810000 */
[----:B------:R-:W2:Y:S01]  /*98d0*/  SHFL.BFLY PT, R5, R135, 0x2, 0x1f ;  /* 0x0c401f0087057f89 */ /* 0x000ea200000e0000 */
[----:B------:R-:W-:Y:S02]  /*98e0*/  MOV R188, R233 ;  /* 0x000000e900bc7202 */ /* 0x000fe40000000f00 */
[C---:B------:R-:W-:Y:S01]  /*98f0*/  FSETP.NEU.FTZ.AND P3, PT, R133.reuse, -INF , PT ;  /* 0xff8000008500780b */ /* 0x040fe20003f7d000 */
[----:B------:R-:W3:Y:S01]  /*9900*/  SHFL.BFLY PT, R136, R3, 0x2, 0x1f ;  /* 0x0c401f0003887f89 */ /* 0x000ee200000e0000 */
[----:B------:R-:W-:Y:S01]  /*9910*/  FMUL.FTZ R19, R133, UR6 ;  /* 0x0000000685137c20 */ /* 0x000fe20008410000 */
[----:B------:R-:W-:-:S04]  /*9920*/  MOV R189, R232 ;  /* 0x000000e800bd7202 */ /* 0x000fc80000000f00 */
[----:B------:R-:W-:Y:S02]  /*9930*/  FSEL R19, R19, RZ, P3 ;  /* 0x000000ff13137208 */ /* 0x000fe40001800000 */
[----:B-1----:R-:W-:-:S03]  /*9940*/  FMNMX.FTZ R134, R134, R6, !PT ;  /* 0x0000000686867209 */ /* 0x002fc60007810000 */
[--C-:B------:R-:W-:Y:S01]  /*9950*/  FFMA.FTZ R16, R16, UR6, -R19.reuse ;  /* 0x0000000610107c23 */ /* 0x100fe20008010813 */
[C---:B------:R-:W-:Y:S01]  /*9960*/  FSETP.NEU.FTZ.AND P5, PT, R134.reuse, -INF , PT ;  /* 0xff8000008600780b */ /* 0x040fe20003fbd000 */
[----:B------:R-:W-:Y:S01]  /*9970*/  FMUL.FTZ R6, R134, UR6 ;  /* 0x0000000686067c20 */ /* 0x000fe20008410000 */
[--C-:B------:R-:W-:Y:S01]  /*9980*/  FFMA.FTZ R22, R22, UR6, -R19.reuse ;  /* 0x0000000616167c23 */ /* 0x100fe20008010813 */
[----:B------:R-:W-:Y:S01]  /*9990*/  MUFU.EX2 R35, R16 ;  /* 0x0000001000237308 */ /* 0x000fe20000000800 */
[--C-:B------:R-:W-:Y:S01]  /*99a0*/  FFMA.FTZ R15, R15, UR6, -R19.reuse ;  /* 0x000000060f0f7c23 */ /* 0x100fe20008010813 */
[----:B--2---:R-:W-:Y:S01]  /*99b0*/  FMNMX.FTZ R135, R135, R5, !PT ;  /* 0x0000000587877209 */ /* 0x004fe20007810000 */
[----:B------:R-:W-:Y:S01]  /*99c0*/  FFMA.FTZ R5, R18, UR6, -R19 ;  /* 0x0000000612057c23 */ /* 0x000fe20008010813 */
[----:B------:R-:W-:-:S04]  /*99d0*/  FSEL R18, R6, RZ, P5 ;  /* 0x000000ff06127208 */ /* 0x000fc80002800000 */
[----:B------:R1:W-:Y:S01]  /*99e0*/  MUFU.EX2 R176, R22 ;  /* 0x0000001600b07308 */ /* 0x0003e20000000800 */
[----:B---3--:R-:W-:Y:S01]  /*99f0*/  FMNMX.FTZ R136, R3, R136, !PT ;  /* 0x0000008803887209 */ /* 0x008fe20007810000 */
[----:B------:R-:W2:Y:S01]  /*9a00*/  SHFL.BFLY PT, R7, R135, 0x1, 0x1f ;  /* 0x0c201f0087077f89 */ /* 0x000ea200000e0000 */
[--C-:B------:R-:W-:Y:S01]  /*9a10*/  FFMA.FTZ R26, R26, UR6, -R18.reuse ;  /* 0x000000061a1a7c23 */ /* 0x100fe20008010812 */
[--C-:B------:R-:W-:Y:S01]  /*9a20*/  FFMA.FTZ R8, R8, UR6, -R18.reuse ;  /* 0x0000000608087c23 */ /* 0x100fe20008010812 */
[--C-:B------:R-:W-:Y:S01]  /*9a30*/  FFMA.FTZ R20, R20, UR6, -R18.reuse ;  /* 0x0000000614147c23 */ /* 0x100fe20008010812 */
[----:B------:R-:W-:Y:S02]  /*9a40*/  FFMA.FTZ R17, R17, UR6, -R18 ;  /* 0x0000000611117c23 */ /* 0x000fe40008010812 */
[----:B------:R3:W4:Y:S08]  /*9a50*/  MUFU.EX2 R179, R5 ;  /* 0x0000000500b37308 */ /* 0x0007300000000800 */
[----:B------:R-:W-:Y:S01]  /*9a60*/  MUFU.EX2 R177, R26 ;  /* 0x0000001a00b17308 */ /* 0x000fe20000000800 */
[----:B-1----:R-:W-:-:S07]  /*9a70*/  MOV R22, R235 ;  /* 0x000000eb00167202 */ /* 0x002fce0000000f00 */
[----:B------:R1:W-:Y:S01]  /*9a80*/  MUFU.EX2 R187, R8 ;  /* 0x0000000800bb7308 */ /* 0x0003e20000000800 */
[----:B---3--:R-:W3:Y:S01]  /*9a90*/  SHFL.BFLY PT, R5, R136, 0x1, 0x1f ;  /* 0x0c201f0088057f89 */ /* 0x008ee200000e0000 */
[----:B--2---:R-:W-:Y:S02]  /*9aa0*/  FMNMX.FTZ R135, R135, R7, !PT ;  /* 0x0000000787877209 */ /* 0x004fe40007810000 */
[----:B------:R-:W-:Y:S02]  /*9ab0*/  FSEL R7, R133, RZ, P3 ;  /* 0x000000ff85077208 */ /* 0x000fe40001800000 */
[C---:B------:R-:W-:Y:S01]  /*9ac0*/  FSETP.NEU.FTZ.AND P4, PT, R135.reuse, -INF , PT ;  /* 0xff8000008700780b */ /* 0x040fe20003f9d000 */
[----:B------:R-:W-:Y:S01]  /*9ad0*/  FMUL.FTZ R3, R135, UR6 ;  /* 0x0000000687037c20 */ /* 0x000fe20008410000 */
[----:B------:R2:W-:Y:S01]  /*9ae0*/  MUFU.EX2 R252, R20 ;  /* 0x0000001400fc7308 */ /* 0x0005e20000000800 */
[----:B------:R-:W-:Y:S01]  /*9af0*/  FADD.FTZ R7, R220, -R7 ;  /* 0x80000007dc077221 */ /* 0x000fe20000010000 */
[----:B----4-:R-:W-:-:S02]  /*9b00*/  MOV R220, R179 ;  /* 0x000000b300dc7202 */ /* 0x010fc40000000f00 */
[----:B------:R-:W-:Y:S01]  /*9b10*/  FSEL R3, R3, RZ, P4 ;  /* 0x000000ff03037208 */ /* 0x000fe20002000000 */
[----:B------:R-:W-:-:S03]  /*9b20*/  FMUL.FTZ R7, R7, UR6 ;  /* 0x0000000607077c20 */ /* 0x000fc60008410000 */
[----:B------:R-:W-:Y:S01]  /*9b30*/  MUFU.EX2 R180, R17 ;  /* 0x0000001100b47308 */ /* 0x000fe20000000800 */
[--C-:B------:R-:W-:Y:S01]  /*9b40*/  FFMA.FTZ R27, R27, UR6, -R3.reuse ;  /* 0x000000061b1b7c23 */ /* 0x100fe20008010803 */
[----:B-1----:R-:W-:Y:S01]  /*9b50*/  FSEL R8, R135, RZ, P4 ;  /* 0x000000ff87087208 */ /* 0x002fe20002000000 */
[--C-:B------:R-:W-:Y:S01]  /*9b60*/  FFMA.FTZ R21, R21, UR6, -R3.reuse ;  /* 0x0000000615157c23 */ /* 0x100fe20008010803 */
[--C-:B------:R-:W-:Y:S01]  /*9b70*/  FFMA.FTZ R23, R23, UR6, -R3.reuse ;  /* 0x0000000617177c23 */ /* 0x100fe20008010803 */
[----:B------:R-:W-:-:S03]  /*9b80*/  FFMA.FTZ R12, R12, UR6, -R3 ;  /* 0x000000060c0c7c23 */ /* 0x000fc60008010803 */
[----:B------:R1:W4:Y:S01]  /*9b90*/  MUFU.EX2 R17, R7 ;  /* 0x0000000700117308 */ /* 0x0003220000000800 */
[----:B---3--:R-:W-:Y:S02]  /*9ba0*/  FMNMX.FTZ R136, R136, R5, !PT ;  /* 0x0000000588887209 */ /* 0x008fe40007810000 */
[----:B--2---:R-:W-:Y:S02]  /*9bb0*/  IADD3 R20, PT, PT, R212, 0xa040, RZ ;  /* 0x0000a040d4147810 */ /* 0x004fe40007ffe0ff */
[C---:B------:R-:W-:Y:S01]  /*9bc0*/  FSETP.NEU.FTZ.AND P1, PT, R136.reuse, -INF , PT ;  /* 0xff8000008800780b */ /* 0x040fe20003f3d000 */
[----:B------:R-:W-:Y:S02]  /*9bd0*/  FMUL.FTZ R5, R136, UR6 ;  /* 0x0000000688057c20 */ /* 0x000fe40008410000 */
[----:B------:R-:W-:Y:S03]  /*9be0*/  MUFU.EX2 R251, R27 ;  /* 0x0000001b00fb7308 */ /* 0x000fe60000000800 */
[----:B------:R-:W-:-:S05]  /*9bf0*/  FSEL R5, R5, RZ, P1 ;  /* 0x000000ff05057208 */ /* 0x000fca0000800000 */
[--C-:B------:R-:W-:Y:S01]  /*9c00*/  FFMA.FTZ R6, R10, UR6, -R5.reuse ;  /* 0x000000060a067c23 */ /* 0x100fe20008010805 */
[--C-:B------:R-:W-:Y:S01]  /*9c10*/  FFMA.FTZ R25, R25, UR6, -R5.reuse ;  /* 0x0000000619197c23 */ /* 0x100fe20008010805 */
[--C-:B------:R-:W-:Y:S01]  /*9c20*/  FFMA.FTZ R24, R24, UR6, -R5.reuse ;  /* 0x0000000618187c23 */ /* 0x100fe20008010805 */
[----:B-1----:R-:W-:Y:S01]  /*9c30*/  FADD.FTZ R7, R218, -R8 ;  /* 0x80000008da077221 */ /* 0x002fe20000010000 */
[----:B------:R1:W-:Y:S01]  /*9c40*/  MUFU.EX2 R184, R6 ;  /* 0x0000000600b87308 */ /* 0x0003e20000000800 */
[----:B------:R-:W-:Y:S01]  /*9c50*/  MOV R218, R176 ;  /* 0x000000b000da7202 */ /* 0x000fe20000000f00 */
[----:B------:R-:W-:Y:S01]  /*9c60*/  FFMA.FTZ R11, R11, UR6, -R5 ;  /* 0x000000060b0b7c23 */ /* 0x000fe20008010805 */
[----:B------:R-:W-:Y:S01]  /*9c70*/  FMUL.FTZ R7, R7, UR6 ;  /* 0x0000000607077c20 */ /* 0x000fe20008410000 */
[-C--:B----4-:R-:W-:Y:S01]  /*9c80*/  FMUL.FTZ R144, R144, R17.reuse ;  /* 0x0000001190907220 */ /* 0x090fe20000410000 */
[----:B------:R-:W-:Y:S01]  /*9c90*/  F2FP.F16.F32.PACK_AB R14, R220, R218 ;  /* 0x000000dadc0e723e */ /* 0x000fe200000000ff */
[-C--:B------:R-:W-:Y:S01]  /*9ca0*/  FMUL.FTZ R145, R145, R17.reuse ;  /* 0x0000001191917220 */ /* 0x080fe20000410000 */
[-C--:B------:R-:W-:Y:S01]  /*9cb0*/  FMUL.FTZ R156, R156, R17.reuse ;  /* 0x000000119c9c7220 */ /* 0x080fe20000410000 */
        /* <DEDUP_REMOVED lines=8> */
[----:B------:R2:W3:Y:S01]  /*9d40*/  MUFU.EX2 R246, R24 ;  /* 0x0000001800f67308 */ /* 0x0004e20000000800 */
[----:B-1----:R-:W-:Y:S01]  /*9d50*/  FSEL R6, R134, RZ, P5 ;  /* 0x000000ff86067208 */ /* 0x002fe20002800000 */
[-C--:B------:R-:W-:Y:S01]  /*9d60*/  FMUL.FTZ R68, R68, R17.reuse ;  /* 0x0000001144447220 */ /* 0x080fe20000410000 */
[-C--:B------:R-:W-:Y:S01]  /*9d70*/  FMUL.FTZ R69, R69, R17.reuse ;  /* 0x0000001145457220 */ /* 0x080fe20000410000 */
[-C--:B------:R-:W-:Y:S01]  /*9d80*/  FMUL.FTZ R80, R80, R17.reuse ;  /* 0x0000001150507220 */ /* 0x080fe20000410000 */
[----:B------:R-:W-:Y:S01]  /*9d90*/  FMUL.FTZ R81, R81, R17 ;  /* 0x0000001151517220 */ /* 0x000fe20000410000 */
[----:B------:R-:W-:Y:S01]  /*9da0*/  FADD.FTZ R6, R219, -R6 ;  /* 0x80000006db067221 */ /* 0x000fe20000010000 */
[----:B------:R-:W-:Y:S01]  /*9db0*/  MOV R219, R177 ;  /* 0x000000b100db7202 */ /* 0x000fe20000000f00 */
[----:B------:R1:W-:Y:S01]  /*9dc0*/  MUFU.EX2 R34, R15 ;  /* 0x0000000f00227308 */ /* 0x0003e20000000800 */
[-C--:B------:R-:W-:Y:S01]  /*9dd0*/  FMUL.FTZ R172, R172, R17.reuse ;  /* 0x00000011acac7220 */ /* 0x080fe20000410000 */
[----:B------:R-:W-:Y:S01]  /*9de0*/  FMUL.FTZ R16, R6, UR6 ;  /* 0x0000000606107c20 */ /* 0x000fe20008410000 */
[----:B------:R-:W-:Y:S01]  /*9df0*/  FSEL R6, R136, RZ, P1 ;  /* 0x000000ff88067208 */ /* 0x000fe20000800000 */
[-C--:B------:R-:W-:Y:S01]  /*9e00*/  FMUL.FTZ R173, R173, R17.reuse ;  /* 0x00000011adad7220 */ /* 0x080fe20000410000 */
[-C--:B------:R-:W-:Y:S01]  /*9e10*/  FMUL.FTZ R84, R84, R17.reuse ;  /* 0x0000001154547220 */ /* 0x080fe20000410000 */
[-C--:B------:R-:W-:Y:S01]  /*9e20*/  FMUL.FTZ R85, R85, R17.reuse ;  /* 0x0000001155557220 */ /* 0x080fe20000410000 */
[----:B------:R-:W-:Y:S01]  /*9e30*/  FMUL.FTZ R96, R96, R17 ;  /* 0x0000001160607220 */ /* 0x000fe20000410000 */
[----:B------:R-:W-:Y:S01]  /*9e40*/  FADD.FTZ R6, R217, -R6 ;  /* 0x80000006d9067221 */ /* 0x000fe20000010000 */
[----:B------:R-:W-:Y:S01]  /*9e50*/  MOV R217, R35 ;  /* 0x0000002300d97202 */ /* 0x000fe20000000f00 */
[----:B--2---:R-:W2:Y:S01]  /*9e60*/  LDSM.16.MT88.4 R24, [R212+0xa000] ;  /* 0x00a00000d418783b */ /* 0x004ea20000004200 */
[----:B------:R-:W-:Y:S01]  /*9e70*/  IADD3 R35, PT, PT, R212, 0xa000, RZ ;  /* 0x0000a000d4237810 */ /* 0x000fe20007ffe0ff */
[----:B------:R-:W-:Y:S01]  /*9e80*/  FMUL.FTZ R6, R6, UR6 ;  /* 0x0000000606067c20 */ /* 0x000fe20008410000 */
[----:B------:R4:W-:Y:S01]  /*9e90*/  MUFU.EX2 R250, R21 ;  /* 0x0000001500fa7308 */ /* 0x0009e20000000800 */
[----:B---3--:R-:W-:Y:S01]  /*9ea0*/  F2FP.F16.F32.PACK_AB R9, R246, R245 ;  /* 0x000000f5f609723e */ /* 0x008fe200000000ff */
[-C--:B------:R-:W-:Y:S01]  /*9eb0*/  FMUL.FTZ R97, R97, R17.reuse ;  /* 0x0000001161617220 */ /* 0x080fe20000410000 */
[----:B------:R-:W-:Y:S01]  /*9ec0*/  @P0 IADD3 R20, PT, PT, R35, -0x40, RZ ;  /* 0xffffffc023140810 */ /* 0x000fe20007ffe0ff */
[----:B------:R-:W-:Y:S01]  /*9ed0*/  FMUL.FTZ R100, R100, R17 ;  /* 0x0000001164647220 */ /* 0x000fe20000410000 */
[----:B-1----:R-:W-:Y:S01]  /*9ee0*/  F2FP.F16.F32.PACK_AB R15, R187, R219 ;  /* 0x000000dbbb0f723e */ /* 0x002fe200000000ff */
[-C--:B------:R-:W-:Y:S01]  /*9ef0*/  FMUL.FTZ R101, R101, R17.reuse ;  /* 0x0000001165657220 */ /* 0x080fe20000410000 */
[-C--:B------:R-:W-:Y:S01]  /*9f00*/  FMUL.FTZ R52, R52, R17.reuse ;  /* 0x0000001134347220 */ /* 0x080fe20000410000 */
[----:B------:R-:W1:Y:S01]  /*9f10*/  LDSM.16.MT88.4 R176, [R20] ;  /* 0x0000000014b0783b */ /* 0x000e620000004200 */
[----:B------:R-:W3:Y:S01]  /*9f20*/  MUFU.EX2 R247, R23 ;  /* 0x0000001700f77308 */ /* 0x000ee20000000800 */
        /* <DEDUP_REMOVED lines=8> */
[----:B----4-:R-:W-:Y:S01]  /*9fb0*/  MOV R21, R180 ;  /* 0x000000b400157202 */ /* 0x010fe20000000f00 */
[-C--:B------:R-:W-:Y:S01]  /*9fc0*/  FMUL.FTZ R128, R128, R17.reuse ;  /* 0x0000001180807220 */ /* 0x080fe20000410000 */
[----:B------:R-:W4:Y:S01]  /*9fd0*/  LDSM.16.MT88.4 R180, [R216+0xa000] ;  /* 0x00a00000d8b4783b */ /* 0x000f220000004200 */
[----:B------:R-:W-:Y:S01]  /*9fe0*/  FMUL.FTZ R129, R129, R17 ;  /* 0x0000001181817220 */ /* 0x000fe20000410000 */
[----:B------:R-:W-:-:S03]  /*9ff0*/  F2FP.F16.F32.PACK_AB R13, R252, R21 ;  /* 0x00000015fc0d723e */ /* 0x000fc600000000ff */
[----:B------:R-:W2:Y:S01]  /*a000*/  MUFU.EX2 R185, R11 ;  /* 0x0000000b00b97308 */ /* 0x000ea20000000800 */
[----:B---3--:R-:W-:Y:S02]  /*a010*/  F2FP.F16.F32.PACK_AB R8, R247, R250 ;  /* 0x000000faf708723e */ /* 0x008fe400000000ff */
[----:B------:R-:W-:-:S05]  /*a020*/  MOV R23, R234 ;  /* 0x000000ea00177202 */ /* 0x000fca0000000f00 */
[----:B------:R-:W3:Y:S01]  /*a030*/  MUFU.EX2 R16, R16 ;  /* 0x0000001000107308 */ /* 0x000ee20000000800 */
[----:B-----5:R-:W-:Y:S02]  /*a040*/  F2FP.F16.F32.PACK_AB R12, R217, R34 ;  /* 0x00000022d90c723e */ /* 0x020fe400000000ff */
[----:B------:R-:W-:-:S05]  /*a050*/  F2FP.F16.F32.PACK_AB R10, R186, R251 ;  /* 0x000000fbba0a723e */ /* 0x000fca00000000ff */
[----:B------:R-:W5:Y:S01]  /*a060*/  MUFU.EX2 R7, R7 ;  /* 0x0000000700077308 */ /* 0x000f620000000800 */
[----:B--2---:R-:W-:-:S07]  /*a070*/  F2FP.F16.F32.PACK_AB R11, R184, R185 ;  /* 0x000000b9b80b723e */ /* 0x004fce00000000ff */
[----:B------:R-:W2:Y:S01]  /*a080*/  MUFU.EX2 R6, R6 ;  /* 0x0000000600067308 */ /* 0x000ea20000000800 */
[-C--:B---3--:R-:W-:Y:S01]  /*a090*/  FMUL.FTZ R146, R146, R16.reuse ;  /* 0x0000001092927220 */ /* 0x088fe20000410000 */
[-C--:B------:R-:W-:Y:S01]  /*a0a0*/  FMUL.FTZ R147, R147, R16.reuse ;  /* 0x0000001093937220 */ /* 0x080fe20000410000 */
[-C--:B------:R-:W-:Y:S01]  /*a0b0*/  FMUL.FTZ R158, R158, R16.reuse ;  /* 0x000000109e9e7220 */ /* 0x080fe20000410000 */
[-C--:B------:R-:W-:Y:S01]  /*a0c0*/  FMUL.FTZ R159, R159, R16.reuse ;  /* 0x000000109f9f7220 */ /* 0x080fe20000410000 */
[-C--:B------:R-:W-:Y:S01]  /*a0d0*/  FMUL.FTZ R162, R162, R16.reuse ;  /* 0x00000010a2a27220 */ /* 0x080fe20000410000 */
[-C--:B------:R-:W-:Y:S01]  /*a0e0*/  FMUL.FTZ R163, R163, R16.reuse ;  /* 0x00000010a3a37220 */ /* 0x080fe20000410000 */
[-C--:B------:R-:W-:Y:S01]  /*a0f0*/  FMUL.FTZ R38, R38, R16.reuse ;  /* 0x0000001026267220 */ /* 0x080fe20000410000 */
[----:B------:R-:W-:Y:S01]  /*a100*/  FMUL.FTZ R39, R39, R16 ;  /* 0x0000001027277220 */ /* 0x000fe20000410000 */
[-C--:B-----5:R-:W-:Y:S01]  /*a110*/  FMUL.FTZ R148, R148, R7.reuse ;  /* 0x0000000794947220 */ /* 0x0a0fe20000410000 */
[-C--:B------:R-:W-:Y:S01]  /*a120*/  FMUL.FTZ R149, R149, R7.reuse ;  /* 0x0000000795957220 */ /* 0x080fe20000410000 */
[-C--:B------:R-:W-:Y:S01]  /*a130*/  FMUL.FTZ R40, R40, R7.reuse ;  /* 0x0000000728287220 */ /* 0x080fe20000410000 */
[-C--:B------:R-:W-:Y:S01]  /*a140*/  FMUL.FTZ R41, R41, R7.reuse ;  /* 0x0000000729297220 */ /* 0x080fe20000410000 */
[-C--:B------:R-:W-:Y:S01]  /*a150*/  HMMA.16816.F32 R240, R12, R24.reuse, R144 ;  /* 0x000000180cf0723c */ /* 0x080fe20000001890 */
[----:B------:R-:W3:Y:S01]  /*a160*/  LDSM.16.MT88.4 R144, [R215] ;  /* 0x00000000d790783b */ /* 0x000ee20000004200 */
[-C--:B------:R-:W-:Y:S01]  /*a170*/  FMUL.FTZ R152, R152, R7.reuse ;  /* 0x0000000798987220 */ /* 0x080fe20000410000 */
[-C--:B------:R-:W-:Y:S01]  /*a180*/  FMUL.FTZ R153, R153, R7.reuse ;  /* 0x0000000799997220 */ /* 0x080fe20000410000 */
[-C--:B--2---:R-:W-:Y:S01]  /*a190*/  FMUL.FTZ R150, R150, R6.reuse ;  /* 0x0000000696967220 */ /* 0x084fe20000410000 */
[-C--:B------:R-:W-:Y:S01]  /*a1a0*/  FMUL.FTZ R151, R151, R6.reuse ;  /* 0x0000000697977220 */ /* 0x080fe20000410000 */
[-C--:B------:R-:W-:Y:S01]  /*a1b0*/  FMUL.FTZ R42, R42, R6.reuse ;  /* 0x000000062a2a7220 */ /* 0x080fe20000410000 */
[-C--:B------:R-:W-:Y:S01]  /*a1c0*/  FMUL.FTZ R43, R43, R6.reuse ;  /* 0x000000062b2b7220 */ /* 0x080fe20000410000 */
[-C--:B------:R-:W-:Y:S01]  /*a1d0*/  FMUL.FTZ R154, R154, R6.reuse ;  /* 0x000000069a9a7220 */ /* 0x080fe20000410000 */
[----:B------:R-:W-:Y:S01]  /*a1e0*/  FMUL.FTZ R155, R155, R6 ;  /* 0x000000069b9b7220 */ /* 0x000fe20000410000 */
[-C--:B------:R-:W-:Y:S01]  /*a1f0*/  FMUL.FTZ R164, R164, R7.reuse ;  /* 0x00000007a4a47220 */ /* 0x080fe20000410000 */
[-C--:B------:R-:W-:Y:S01]  /*a200*/  FMUL.FTZ R165, R165, R7.reuse ;  /* 0x00000007a5a57220 */ /* 0x080fe20000410000 */
[C---:B------:R-:W-:Y:S01]  /*a210*/  HMMA.16816.F32 R148, R8.reuse, R24, R148 ;  /* 0x000000180894723c */ /* 0x040fe20000001894 */
[----:B------:R-:W-:Y:S01]  /*a220*/  MOV R24, R34 ;  /* 0x0000002200187202 */ /* 0x000fe20000000f00 */
[-C--:B------:R-:W-:Y:S01]  /*a230*/  FMUL.FTZ R168, R168, R7.reuse ;  /* 0x00000007a8a87220 */ /* 0x080fe20000410000 */
[----:B------:R-:W2:Y:S01]  /*a240*/  LDSM.16.MT88.4 R32, [R20+0x1000] ;  /* 0x001000001420783b */ /* 0x000ea20000004200 */
        /* <DEDUP_REMOVED lines=54> */
[-C--:B------:R-:W-:Y:S01]  /*a5b0*/  FMUL.FTZ R51, R51, R16.reuse ;  /* 0x0000001033337220 */ /* 0x080fe20000410000 */
        /* <DEDUP_REMOVED lines=24> */
[----:B------:R-:W-:-:S04]  /*a740*/  FMUL.FTZ R131, R131, R16 ;  /* 0x0000001083837220 */ /* 0x000fc80000410000 */
[C---:B---3--:R-:W-:Y:S08]  /*a750*/  HMMA.16816.F32 R56, R8.reuse, R144, R56 ;  /* 0x000000900838723c */ /* 0x048ff00000001838 */
        /* <DEDUP_REMOVED lines=10> */
[----:B------:R-:W-:-:S03]  /*a800*/  MOV R127, R189 ;  /* 0x000000bd007f7202 */ /* 0x000fc60000000f00 */
[----:B------:R1:W-:Y:S03]  /*a810*/  MUFU.EX2 R132, R8 ;  /* 0x0000000800847308 */ /* 0x0003e60000000800 */
[C---:B------:R-:W-:Y:S01]  /*a820*/  HMMA.16816.F32 R208, R12.reuse, R26, R156 ;  /* 0x0000001a0cd0723c */ /* 0x040fe2000000189c */
[----:B------:R-:W-:Y:S07]  /*a830*/  LDSM.16.MT88.4 R156, [R212+0xa800] ;  /* 0x00a80000d49c783b */ /* 0x000fee0000004200 */
[----:B------:R-:W-:Y:S01]  /*a840*/  HMMA.16816.F32 R200, R12, R180, R160 ;  /* 0x000000b40cc8723c */ /* 0x000fe200000018a0 */
[----:B-1----:R-:W-:-:S07]  /*a850*/  FFMA.FTZ R8, R137, UR6, -R3 ;  /* 0x0000000689087c23 */ /* 0x002fce0008010803 */
[C---:B------:R-:W-:Y:S01]  /*a860*/  HMMA.16816.F32 R36, R12.reuse, R176, R36 ;  /* 0x000000b00c24723c */ /* 0x040fe20000001824 */
[----:B------:R1:W2:Y:S07]  /*a870*/  MUFU.EX2 R27, R8 ;  /* 0x00000008001b7308 */ /* 0x0002ae0000000800 */
[C---:B------:R-:W-:Y:S01]  /*a880*/  HMMA.16816.F32 R160, R12.reuse, R178, R48 ;  /* 0x000000b20ca0723c */ /* 0x040fe20000001830 */
[----:B------:R-:W-:Y:S07]  /*a890*/  LDSM.16.MT88.4 R48, [R20+0x800] ;  /* 0x000800001430783b */ /* 0x000fee0000004200 */
[----:B------:R-:W-:Y:S01]  /*a8a0*/  HMMA.16816.F32 R68, R12, R140, R68 ;  /* 0x0000008c0c44723c */ /* 0x000fe20000001844 */
[--C-:B-1----:R-:W-:Y:S01]  /*a8b0*/  FFMA.FTZ R8, R138, UR6, -R3.reuse ;  /* 0x000000068a087c23 */ /* 0x102fe20008010803 */
[----:B------:R-:W-:Y:S01]  /*a8c0*/  FFMA.FTZ R3, R139, UR6, -R3 ;  /* 0x000000068b037c23 */ /* 0x000fe20008010803 */
[----:B------:R-:W-:-:S02]  /*a8d0*/  MOV R139, R25 ;  /* 0x00000019008b7202 */ /* 0x000fc40000000f00 */
[----:B------:R1:W-:Y:S03]  /*a8e0*/  MUFU.EX2 R26, R8 ;  /* 0x00000008001a7308 */ /* 0x0003e60000000800 */
[C---:B------:R-:W-:Y:S01]  /*a8f0*/  HMMA.16816.F32 R176, R12.reuse, R142, R80 ;  /* 0x0000008e0cb0723c */ /* 0x040fe20000001850 */
[----:B--2---:R-:W-:Y:S01]  /*a900*/  F2FP.F16.F32.PACK_AB R124, R27, R132 ;  /* 0x000000841b7c723e */ /* 0x004fe200000000ff */
[----:B------:R-:W-:Y:S01]  /*a910*/  FFMA.FTZ R6, R139, R6, R245 ;  /* 0x000000068b067223 */ /* 0x000fe200000100f5 */
[----:B------:R-:W-:Y:S03]  /*a920*/  LDSM.16.MT88.4 R80, [R212+0xb800] ;  /* 0x00b80000d450783b */ /* 0x000fe60000004200 */
[----:B------:R-:W-:Y:S01]  /*a930*/  FADD.FTZ R6, R246, R6 ;  /* 0x00000006f6067221 */ /* 0x000fe20000010000 */
[----:B------:R2:W3:Y:S01]  /*a940*/  MUFU.EX2 R25, R3 ;  /* 0x0000000300197308 */ /* 0x0004e20000000800 */
[----:B------:R-:W-:Y:S01]  /*a950*/  HMMA.16816.F32 R188, R12, R182, R172 ;  /* 0x000000b60cbc723c */ /* 0x000fe200000018ac */
[----:B------:R-:W-:Y:S01]  /*a960*/  LDSM.16.MT88.4 R172, [R216+0xa800] ;  /* 0x00a80000d8ac783b */ /* 0x000fe20000004200 */
[----:B------:R-:W-:-:S04]  /*a970*/  FADD.FTZ R6, R185, R6 ;  /* 0x00000006b9067221 */ /* 0x000fc80000010000 */
[----:B------:R-:W-:Y:S02]  /*a980*/  FADD.FTZ R6, R184, R6 ;  /* 0x00000006b8067221 */ /* 0x000fe40000010000 */
[----:B------:R-:W-:Y:S01]  /*a990*/  HMMA.16816.F32 R84, R12, R28, R84 ;  /* 0x0000001c0c54723c */ /* 0x000fe20000001854 */
[----:B-1----:R-:W1:Y:S01]  /*a9a0*/  LDSM.16.MT88.4 R8, [R215+0x1800] ;  /* 0x00180000d708783b */ /* 0x002e620000004200 */
[----:B--2---:R-:W-:Y:S01]  /*a9b0*/  FFMA.FTZ R3, R236, UR6, -R5 ;  /* 0x00000006ec037c23 */ /* 0x004fe20008010805 */
[----:B------:R-:W-:-:S05]  /*a9c0*/  MOV R236, R127 ;  /* 0x0000007f00ec7202 */ /* 0x000fca0000000f00 */
[----:B------:R-:W-:Y:S01]  /*a9d0*/  HMMA.16816.F32 R140, R12, R30, R96 ;  /* 0x0000001e0c8c723c */ /* 0x000fe20000001860 */
[----:B------:R-:W-:Y:S01]  /*a9e0*/  MOV R127, R24 ;  /* 0x00000018007f7202 */ /* 0x000fe20000000f00 */
[----:B------:R-:W-:Y:S01]  /*a9f0*/  LDSM.16.MT88.4 R96, [R216+0xb800] ;  /* 0x00b80000d860783b */ /* 0x000fe20000004200 */
[----:B------:R2:W4:Y:S01]  /*aa00*/  MUFU.EX2 R24, R3 ;  /* 0x0000000300187308 */ /* 0x0005220000000800 */
[----:B---3--:R-:W-:Y:S01]  /*aa10*/  F2FP.F16.F32.PACK_AB R126, R25, R26 ;  /* 0x0000001a197e723e */ /* 0x008fe200000000ff */
[----:B------:R-:W-:-:S03]  /*aa20*/  FFMA.FTZ R7, R236, R7, R250 ;  /* 0x00000007ec077223 */ /* 0x000fc600000100fa */
[C---:B------:R-:W-:Y:S08]  /*aa30*/  HMMA.16816.F32 R100, R12.reuse, R32, R100 ;  /* 0x000000200c64723c */ /* 0x040ff00000001864 */
[----:B------:R-:W-:Y:S01]  /*aa40*/  HMMA.16816.F32 R52, R12, R144, R52 ;  /* 0x000000900c34723c */ /* 0x000fe20000001834 */
[----:B--2---:R-:W-:Y:S01]  /*aa50*/  FFMA.FTZ R3, R237, UR6, -R5 ;  /* 0x00000006ed037c23 */ /* 0x004fe20008010805 */
[----:B------:R-:W-:Y:S01]  /*aa60*/  MOV R237, R23 ;  /* 0x0000001700ed7202 */ /* 0x000fe20000000f00 */
[----:B----4-:R-:W-:-:S02]  /*aa70*/  FADD.FTZ R6, R24, R6 ;  /* 0x0000000618067221 */ /* 0x010fc40000010000 */
[----:B------:R2:W3:Y:S03]  /*aa80*/  MUFU.EX2 R23, R3 ;  /* 0x0000000300177308 */ /* 0x0004e60000000800 */
[C---:B------:R-:W-:Y:S01]  /*aa90*/  HMMA.16816.F32 R180, R12.reuse, R146, R64 ;  /* 0x000000920cb4723c */ /* 0x040fe20000001840 */
[----:B------:R-:W4:Y:S07]  /*aaa0*/  LDSM.16.MT88.4 R64, [R215+0x800] ;  /* 0x00080000d740783b */ /* 0x000f2e0000004200 */
[----:B------:R-:W-:Y:S01]  /*aab0*/  HMMA.16816.F32 R32, R12, R34, R112 ;  /* 0x000000220c20723c */ /* 0x000fe20000001870 */
[----:B------:R-:W5:Y:S01]  /*aac0*/  LDSM.16.MT88.4 R112, [R20+0x1800] ;  /* 0x001800001470783b */ /* 0x000f620000004200 */
[--C-:B--2---:R-:W-:Y:S01]  /*aad0*/  FFMA.FTZ R3, R244, UR6, -R5.reuse ;  /* 0x00000006f4037c23 */ /* 0x104fe20008010805 */
[----:B------:R-:W-:Y:S01]  /*aae0*/  FFMA.FTZ R5, R239, UR6, -R5 ;  /* 0x00000006ef057c23 */ /* 0x000fe20008010805 */
[----:B------:R-:W-:-:S04]  /*aaf0*/  MOV R239, R22 ;  /* 0x0000001600ef7202 */ /* 0x000fc80000000f00 */
[----:B------:R-:W-:Y:S01]  /*ab00*/  HMMA.16816.F32 R116, R12, R40, R116 ;  /* 0x000000280c74723c */ /* 0x000fe20000001874 */
[----:B------:R2:W1:Y:S01]  /*ab10*/  MUFU.EX2 R22, R3 ;  /* 0x0000000300167308 */ /* 0x0004620000000800 */
[----:B------:R-:W-:Y:S01]  /*ab20*/  MOV R244, R21 ;  /* 0x0000001500f47202 */ /* 0x000fe20000000f00 */
[C---:B---3--:R-:W-:Y:S01]  /*ab30*/  FADD.FTZ R6, R23.reuse, R6 ;  /* 0x0000000617067221 */ /* 0x048fe20000010000 */
[----:B------:R-:W-:-:S04]  /*ab40*/  F2FP.F16.F32.PACK_AB R125, R23, R24 ;  /* 0x00000018177d723e */ /* 0x000fc800000000ff */
[----:B------:R-:W-:Y:S01]  /*ab50*/  HMMA.16816.F32 R28, R12, R42, R128 ;  /* 0x0000002a0c1c723c */ /* 0x000fe20000001880 */
[----:B------:R3:W4:Y:S01]  /*ab60*/  MUFU.EX2 R21, R5 ;  /* 0x0000000500157308 */ /* 0x0007220000000800 */
[----:B------:R-:W-:-:S05]  /*ab70*/  MOV R14, R127 ;  /* 0x0000007f000e7202 */ /* 0x000fca0000000f00 */
[----:B------:R-:W-:Y:S01]  /*ab80*/  FFMA.FTZ R14, R239, R17, R14 ;  /* 0x00000011ef0e7223 */ /* 0x000fe2000001000e */
[----:B--2---:R-:W-:Y:S01]  /*ab90*/  FFMA.FTZ R3, R198, UR6, -R19 ;  /* 0x00000006c6037c23 */ /* 0x004fe20008010813 */
[----:B-1----:R-:W-:-:S03]  /*aba0*/  FADD.FTZ R6, R22, R6 ;  /* 0x0000000616067221 */ /* 0x002fc60000010000 */
[----:B------:R1:W-:Y:S01]  /*abb0*/  MUFU.EX2 R138, R3 ;  /* 0x00000003008a7308 */ /* 0x0003e20000000800 */
[----:B---3--:R-:W-:Y:S01]  /*abc0*/  FFMA.FTZ R5, R197, UR6, -R19 ;  /* 0x00000006c5057c23 */ /* 0x008fe20008010813 */
[----:B----4-:R-:W-:-:S06]  /*abd0*/  F2FP.F16.F32.PACK_AB R127, R21, R22 ;  /* 0x00000016157f723e */ /* 0x010fcc00000000ff */
        /* <DEDUP_REMOVED lines=90> */
[----:B------:R-:W-:Y:S02]  /*b180*/  IMAD.SHL.U32 R5, R6, 0x20, RZ ;  /* 0x0000002006057824 */ /* 0x000fe400078e00ff */
        /* <DEDUP_REMOVED lines=15> */
[----:B------:R-:W-:Y:S04]  /*b280*/  LDSM.16.M88.4 R12, [R213] ;  /* 0x00000000d50c783b */ /* 0x000fe80000000200 */
[----:B------:R-:W3:Y:S04]  /*b290*/  LDSM.16.M88.4 R28, [R214+UR5+0x8000] ;  /* 0x00800005d61c783b */ /* 0x000ee80008000200 */
[----:B------:R-:W-:Y:S01]  /*b2a0*/  LDSM.16.M88.4 R24, [R214+UR5+0x8800] ;  /* 0x00880005d618783b */ /* 0x000fe20008000200 */
[----:B------:R-:W-:-:S02]  /*b2b0*/  IMAD.MOV.U32 R244, RZ, RZ, R219 ;  /* 0x000000fffff47224 */ /* 0x000fc400078e00db */
[--C-:B------:R-:W-:Y:S01]  /*b2c0*/  IMAD.IADD R3, R213, 0x1, R2.reuse ;  /* 0x00000001d5037824 */ /* 0x100fe200078e0202 */
[----:B------:R-:W-:Y:S04]  /*b2d0*/  LDSM.16.M88.4 R180, [R229+0x8000] ;  /* 0x00800000e5b4783b */ /* 0x000fe80000000200 */
[----:B-1----:R-:W1:Y:S01]  /*b2e0*/  LDSM.16.M88.4 R8, [R213+0x2000] ;  /* 0x00200000d508783b */ /* 0x002e620000000200 */
[----:B------:R-:W-:-:S03]  /*b2f0*/  IMAD.IADD R219, R4, 0x1, R2 ;  /* 0x0000000104db7824 */ /* 0x000fc600078e0202 */
[----:B------:R-:W-:Y:S04]  /*b300*/  LDSM.16.M88.4 R16, [R3+0x2000] ;  /* 0x002000000310783b */ /* 0x000fe80000000200 */
[----:B------:R-:W-:Y:S04]  /*b310*/  LDSM.16.M88.4 R32, [R219+0x8000] ;  /* 0x00800000db20783b */ /* 0x000fe80000000200 */
[----:B------:R-:W4:Y:S04]  /*b320*/  LDSM.16.M88.4 R140, [R219+0x8800] ;  /* 0x00880000db8c783b */ /* 0x000f280000000200 */
[----:B------:R-:W5:Y:S04]  /*b330*/  LDSM.16.M88.4 R20, [R3] ;  /* 0x000000000314783b */ /* 0x000f680000000200 */
[----:B------:R-:W-:Y:S01]  /*b340*/  LDSM.16.M88.4 R176, [R229+0x8800] ;  /* 0x00880000e5b0783b */ /* 0x000fe20000000200 */
[----:B--2---:R-:W-:-:S02]  /*b350*/  VIADD R7, R0, 0xffffff89 ;  /* 0xffffff8900077836 */ /* 0x004fc40000000000 */
[----:B------:R-:W-:Y:S01]  /*b360*/  VIADD R6, R0, 0xffffff90 ;  /* 0xffffff9000067836 */ /* 0x000fe20000000000 */
[----:B------:R-:W0:Y:S01]  /*b370*/  LDGDEPBAR ;  /* 0x00000000000079af */ /* 0x000e220000000000 */
[C---:B---3--:R-:W-:Y:S08]  /*b380*/  HMMA.16816.F32 R204, R12.reuse, R28, RZ ;  /* 0x0000001c0ccc723c */ /* 0x048ff000000018ff */
[----:B------:R-:W-:Y:S08]  /*b390*/  HMMA.16816.F32 R192, R12, R30, RZ ;  /* 0x0000001e0cc0723c */ /* 0x000ff000000018ff */
[C---:B-1----:R-:W-:Y:S08]  /*b3a0*/  HMMA.16816.F32 R200, R8.reuse, R28, RZ ;  /* 0x0000001c08c8723c */ /* 0x042ff000000018ff */
[C---:B------:R-:W-:Y:S08]  /*b3b0*/  HMMA.16816.F32 R196, R8.reuse, R30, RZ ;  /* 0x0000001e08c4723c */ /* 0x040ff000000018ff */
[C---:B------:R-:W-:Y:S08]  /*b3c0*/  HMMA.16816.F32 R188, R8.reuse, R24, RZ ;  /* 0x0000001808bc723c */ /* 0x040ff000000018ff */
[----:B------:R-:W-:Y:S01]  /*b3d0*/  HMMA.16816.F32 R184, R8, R26, RZ ;  /* 0x0000001a08b8723c */ /* 0x000fe200000018ff */
[----:B------:R-:W1:Y:S07]  /*b3e0*/  LDSM.16.M88.4 R8, [R222+0x2000] ;  /* 0x00200000de08783b */ /* 0x000e6e0000000200 */
[C---:B------:R-:W-:Y:S08]  /*b3f0*/  HMMA.16816.F32 R28, R12.reuse, R24, RZ ;  /* 0x000000180c1c723c */ /* 0x040ff000000018ff */
[----:B------:R-:W-:Y:S01]  /*b400*/  HMMA.16816.F32 R24, R12, R26, RZ ;  /* 0x0000001a0c18723c */ /* 0x000fe200000018ff */
[----:B------:R-:W2:Y:S07]  /*b410*/  LDSM.16.M88.4 R12, [R222] ;  /* 0x00000000de0c783b */ /* 0x000eae0000000200 */
[C---:B----4-:R-:W-:Y:S08]  /*b420*/  HMMA.16816.F32 R208, R16.reuse, R140, R188 ;  /* 0x0000008c10d0723c */ /* 0x050ff000000018bc */
[C---:B------:R-:W-:Y:S08]  /*b430*/  HMMA.16816.F32 R232, R16.reuse, R34, R196 ;  /* 0x0000002210e8723c */ /* 0x040ff000000018c4 */
[----:B------:R-:W-:Y:S08]  /*b440*/  HMMA.16816.F32 R188, R16, R142, R184 ;  /* 0x0000008e10bc723c */ /* 0x000ff000000018b8 */
[----:B-----5:R-:W-:Y:S01]  /*b450*/  HMMA.16816.F32 R196, R20, R140, R28 ;  /* 0x0000008c14c4723c */ /* 0x020fe2000000181c */
[----:B------:R-:W-:Y:S07]  /*b460*/  LDSM.16.M88.4 R28, [R231+0x8000] ;  /* 0x00800000e71c783b */ /* 0x000fee0000000200 */
[----:B------:R-:W-:Y:S01]  /*b470*/  HMMA.16816.F32 R240, R16, R32, R200 ;  /* 0x0000002010f0723c */ /* 0x000fe200000018c8 */
[----:B------:R-:W3:Y:S07]  /*b480*/  LDSM.16.M88.4 R16, [R230+0x2000] ;  /* 0x00200000e610783b */ /* 0x000eee0000000200 */
[C---:B------:R-:W-:Y:S01]  /*b490*/  HMMA.16816.F32 R140, R20.reuse, R142, R24 ;  /* 0x0000008e148c723c */ /* 0x040fe20000001818 */
[----:B------:R-:W4:Y:S07]  /*b4a0*/  LDSM.16.M88.4 R24, [R231+0x8800] ;  /* 0x00880000e718783b */ /* 0x000f2e0000000200 */
[C---:B------:R-:W-:Y:S08]  /*b4b0*/  HMMA.16816.F32 R200, R20.reuse, R32, R204 ;  /* 0x0000002014c8723c */ /* 0x040ff000000018cc */
[----:B------:R-:W-:Y:S08]  /*b4c0*/  HMMA.16816.F32 R192, R20, R34, R192 ;  /* 0x0000002214c0723c */ /* 0x000ff000000018c0 */
[C---:B-1----:R-:W-:Y:S08]  /*b4d0*/  HMMA.16816.F32 R20, R8.reuse, R176, R208 ;  /* 0x000000b00814723c */ /* 0x042ff000000018d0 */
[C---:B------:R-:W-:Y:S08]  /*b4e0*/  HMMA.16816.F32 R32, R8.reuse, R182, R232 ;  /* 0x000000b60820723c */ /* 0x040ff000000018e8 */
[C---:B------:R-:W-:Y:S08]  /*b4f0*/  HMMA.16816.F32 R184, R8.reuse, R180, R240 ;  /* 0x000000b408b8723c */ /* 0x040ff000000018f0 */
[----:B------:R-:W-:Y:S01]  /*b500*/  HMMA.16816.F32 R188, R8, R178, R188 ;  /* 0x000000b208bc723c */ /* 0x000fe200000018bc */
[----:B------:R-:W1:Y:S07]  /*b510*/  LDSM.16.M88.4 R8, [R230] ;  /* 0x00000000e608783b */ /* 0x000e6e0000000200 */
[C---:B--2---:R-:W-:Y:S08]  /*b520*/  HMMA.16816.F32 R200, R12.reuse, R180, R200 ;  /* 0x000000b40cc8723c */ /* 0x044ff000000018c8 */
[C---:B------:R-:W-:Y:S08]  /*b530*/  HMMA.16816.F32 R192, R12.reuse, R182, R192 ;  /* 0x000000b60cc0723c */ /* 0x040ff000000018c0 */
[C---:B------:R-:W-:Y:S08]  /*b540*/  HMMA.16816.F32 R196, R12.reuse, R176, R196 ;  /* 0x000000b00cc4723c */ /* 0x040ff000000018c4 */
[----:B------:R-:W-:Y:S01]  /*b550*/  HMMA.16816.F32 R140, R12, R178, R140 ;  /* 0x000000b20c8c723c */ /* 0x000fe2000000188c */
[----:B------:R-:W-:Y:S04]  /*b560*/  LDSM.16.M88.4 R12, [R213+0x6000] ;  /* 0x00600000d50c783b */ /* 0x000fe80000000200 */
[----:B------:R-:W-:Y:S03]  /*b570*/  LDSM.16.M88.4 R176, [R219+0x9800] ;  /* 0x00980000dbb0783b */ /* 0x000fe60000000200 */
[C---:B---3--:R-:W-:Y:S01]  /*b580*/  HMMA.16816.F32 R204, R16.reuse, R30, R32 ;  /* 0x0000001e10cc723c */ /* 0x048fe20000001820 */
[----:B------:R-:W2:Y:S07]  /*b590*/  LDSM.16.M88.4 R32, [R214+UR5+0x9000] ;  /* 0x00900005d620783b */ /* 0x000eae0008000200 */
[C---:B----4-:R-:W-:Y:S01]  /*b5a0*/  HMMA.16816.F32 R208, R16.reuse, R24, R20 ;  /* 0x0000001810d0723c */ /* 0x050fe20000001814 */
        /* <DEDUP_REMOVED lines=11> */
[C---:B--2---:R-:W-:Y:S08]  /*b660*/  HMMA.16816.F32 R200, R12.reuse, R32, R232 ;  /* 0x000000200cc8723c */ /* 0x044ff000000018e8 */
[C---:B------:R-:W-:Y:S08]  /*b670*/  HMMA.16816.F32 R196, R12.reuse, R34, R204 ;  /* 0x000000220cc4723c */ /* 0x040ff000000018cc */
[C---:B---3--:R-:W-:Y:S08]  /*b680*/  HMMA.16816.F32 R208, R12.reuse, R20, R208 ;  /* 0x000000140cd0723c */ /* 0x048ff000000018d0 */
[----:B------:R-:W-:Y:S08]  /*b690*/  HMMA.16816.F32 R12, R12, R22, R180 ;  /* 0x000000160c0c723c */ /* 0x000ff000000018b4 */
[C---:B----4-:R-:W-:Y:S08]  /*b6a0*/  HMMA.16816.F32 R180, R16.reuse, R32, R188 ;  /* 0x0000002010b4723c */ /* 0x050ff000000018bc */
[C---:B------:R-:W-:Y:S08]  /*b6b0*/  HMMA.16816.F32 R188, R16.reuse, R20, R184 ;  /* 0x0000001410bc723c */ /* 0x040ff000000018b8 */
[C---:B------:R-:W-:Y:S01]  /*b6c0*/  HMMA.16816.F32 R184, R16.reuse, R22, R140 ;  /* 0x0000001610b8723c */ /* 0x040fe2000000188c */
[----:B------:R-:W-:Y:S04]  /*b6d0*/  LDSM.16.M88.4 R140, [R229+0x9000] ;  /* 0x00900000e58c783b */ /* 0x000fe80000000200 */
[----:B------:R-:W2:Y:S03]  /*b6e0*/  LDSM.16.M88.4 R20, [R222+0x4000] ;  /* 0x00400000de14783b */ /* 0x000ea60000000200 */
[----:B------:R-:W-:Y:S01]  /*b6f0*/  HMMA.16816.F32 R192, R16, R34, R192 ;  /* 0x0000002210c0723c */ /* 0x000fe200000018c0 */
[----:B------:R-:W3:Y:S04]  /*b700*/  LDSM.16.M88.4 R16, [R222+0x6000] ;  /* 0x00600000de10783b */ /* 0x000ee80000000200 */
[----:B------:R-:W-:Y:S03]  /*b710*/  LDSM.16.M88.4 R32, [R231+0x9000] ;  /* 0x00900000e720783b */ /* 0x000fe60000000200 */
[----:B-1----:R-:W-:Y:S01]  /*b720*/  HMMA.16816.F32 R232, R8, R178, R12 ;  /* 0x000000b208e8723c */ /* 0x002fe2000000180c */
[----:B------:R-:W1:Y:S07]  /*b730*/  LDSM.16.M88.4 R12, [R230+0x4000] ;  /* 0x00400000e60c783b */ /* 0x000e6e0000000200 */
[----:B-----5:R-:W-:Y:S08]  /*b740*/  HMMA.16816.F32 R180, R24, R28, R180 ;  /* 0x0000001c18b4723c */ /* 0x020ff000000018b4 */
[C---:B------:R-:W-:Y:S08]  /*b750*/  HMMA.16816.F32 R204, R8.reuse, R30, R196 ;  /* 0x0000001e08cc723c */ /* 0x040ff000000018c4 */
[C---:B------:R-:W-:Y:S08]  /*b760*/  HMMA.16816.F32 R240, R8.reuse, R176, R208 ;  /* 0x000000b008f0723c */ /* 0x040ff000000018d0 */
[----:B------:R-:W-:Y:S01]  /*b770*/  HMMA.16816.F32 R200, R8, R28, R200 ;  /* 0x0000001c08c8723c */ /* 0x000fe200000018c8 */
[----:B------:R-:W4:Y:S07]  /*b780*/  LDSM.16.M88.4 R8, [R230+0x6000] ;  /* 0x00600000e608783b */ /* 0x000f2e0000000200 */
[C---:B------:R-:W-:Y:S01]  /*b790*/  HMMA.16816.F32 R192, R24.reuse, R30, R192 ;  /* 0x0000001e18c0723c */ /* 0x040fe200000018c0 */
[----:B------:R-:W5:Y:S07]  /*b7a0*/  LDSM.16.M88.4 R28, [R229+0x9800] ;  /* 0x00980000e51c783b */ /* 0x000f6e0000000200 */
        /* <DEDUP_REMOVED lines=9> */
[----:B------:R-:W-:Y:S08]  /*b840*/  HMMA.16816.F32 R188, R16, R142, R204 ;  /* 0x0000008e10bc723c */ /* 0x000ff000000018cc */
[----:B----4-:R-:W-:Y:S08]  /*b850*/  HMMA.16816.F32 R192, R8, R32, R176 ;  /* 0x0000002008c0723c */ /* 0x010ff000000018b0 */
[-C--:B-----5:R-:W-:Y:S08]  /*b860*/  HMMA.16816.F32 R176, R20, R28.reuse, R196 ;  /* 0x0000001c14b0723c */ /* 0x0a0ff000000018c4 */
[C---:B------:R-:W-:Y:S08]  /*b870*/  HMMA.16816.F32 R140, R16.reuse, R28, R240 ;  /* 0x0000001c108c723c */ /* 0x040ff000000018f0 */
[-C--:B------:R-:W-:Y:S08]  /*b880*/  HMMA.16816.F32 R16, R16, R30.reuse, R232 ;  /* 0x0000001e1010723c */ /* 0x080ff000000018e8 */
[----:B------:R-:W-:Y:S08]  /*b890*/  HMMA.16816.F32 R20, R20, R30, R208 ;  /* 0x0000001e1414723c */ /* 0x000ff000000018d0 */
[-C--:B------:R-:W-:Y:S08]  /*b8a0*/  HMMA.16816.F32 R184, R12, R34.reuse, R184 ;  /* 0x000000220cb8723c */ /* 0x080ff000000018b8 */
[----:B------:R-:W-:Y:S08]  /*b8b0*/  HMMA.16816.F32 R32, R8, R34, R188 ;  /* 0x000000220820723c */ /* 0x000ff000000018bc */
[-C--:B-1----:R-:W-:Y:S08]  /*b8c0*/  HMMA.16816.F32 R176, R12, R24.reuse, R176 ;  /* 0x000000180cb0723c */ /* 0x082ff000000018b0 */
[C---:B------:R-:W-:Y:S08]  /*b8d0*/  HMMA.16816.F32 R140, R8.reuse, R24, R140 ;  /* 0x00000018088c723c */ /* 0x040ff0000000188c */
[----:B------:R-:W-:Y:S01]  /*b8e0*/  HMMA.16816.F32 R28, R8, R26, R16 ;  /* 0x0000001a081c723c */ /* 0x000fe20000001810 */
[----:B------:R-:W-:Y:S01]  /*b8f0*/  FMUL.FTZ R192, R192, UR4 ;  /* 0x00000004c0c07c20 */ /* 0x000fe20008410000 */
[----:B------:R-:W-:-:S06]  /*b900*/  FMUL.FTZ R193, R193, UR4 ;  /* 0x00000004c1c17c20 */ /* 0x000fcc0008410000 */
[----:B------:R-:W-:Y:S01]  /*b910*/  HMMA.16816.F32 R24, R12, R26, R20 ;  /* 0x0000001a0c18723c */ /* 0x000fe20000001814 */
[----:B------:R-:W-:Y:S01]  /*b920*/  FMUL.FTZ R32, R32, UR4 ;  /* 0x0000000420207c20 */ /* 0x000fe20008410000 */
[----:B------:R-:W-:Y:S01]  /*b930*/  FMUL.FTZ R33, R33, UR4 ;  /* 0x0000000421217c20 */ /* 0x000fe20008410000 */
[----:B------:R-:W-:Y:S01]  /*b940*/  FMUL.FTZ R178, R178, UR4 ;  /* 0x00000004b2b27c20 */ /* 0x000fe20008410000 */
[----:B------:R-:W-:Y:S01]  /*b950*/  FMUL.FTZ R182, R182, UR4 ;  /* 0x00000004b6b67c20 */ /* 0x000fe20008410000 */
[----:B------:R-:W-:Y:S01]  /*b960*/  FMUL.FTZ R183, R183, UR4 ;  /* 0x00000004b7b77c20 */ /* 0x000fe20008410000 */
[----:B------:R-:W-:Y:S01]  /*b970*/  FMUL.FTZ R140, R140, UR4 ;  /* 0x000000048c8c7c20 */ /* 0x000fe20008410000 */
[----:B------:R-:W-:Y:S01]  /*b980*/  FMUL.FTZ R141, R141, UR4 ;  /* 0x000000048d8d7c20 */ /* 0x000fe20008410000 */
[----:B------:R-:W1:Y:S03]  /*b990*/  MUFU.TANH R192, R192 ;  /* 0x000000c000c07308 */ /* 0x000e660000002400 */
[----:B------:R-:W-:Y:S01]  /*b9a0*/  FMUL.FTZ R14, R28, UR4 ;  /* 0x000000041c0e7c20 */ /* 0x000fe20008410000 */
[----:B------:R-:W-:-:S04]  /*b9b0*/  FMUL.FTZ R29, R29, UR4 ;  /* 0x000000041d1d7c20 */ /* 0x000fc80008410000 */
[----:B------:R-:W2:Y:S01]  /*b9c0*/  MUFU.TANH R193, R193 ;  /* 0x000000c100c17308 */ /* 0x000ea20000002400 */
[----:B------:R-:W-:-:S07]  /*b9d0*/  FMUL.FTZ R186, R186, UR4 ;  /* 0x00000004baba7c20 */ /* 0x000fce0008410000 */
[----:B------:R-:W3:Y:S01]  /*b9e0*/  MUFU.TANH R32, R32 ;  /* 0x0000002000207308 */ /* 0x000ee20000002400 */
[----:B------:R-:W-:-:S07]  /*b9f0*/  FMUL.FTZ R179, R179, UR4 ;  /* 0x00000004b3b37c20 */ /* 0x000fce0008410000 */
[----:B------:R-:W4:Y:S01]  /*ba00*/  MUFU.TANH R33, R33 ;  /* 0x0000002100217308 */ /* 0x000f220000002400 */
[----:B------:R-:W-:Y:S01]  /*ba10*/  FMUL.FTZ R26, R26, UR4 ;  /* 0x000000041a1a7c20 */ /* 0x000fe20008410000 */
[----:B------:R-:W-:-:S06]  /*ba20*/  VIADD R9, R223, 0x40 ;  /* 0x00000040df097836 */ /* 0x000fcc0000000000 */
[----:B------:R-:W-:Y:S01]  /*ba30*/  MUFU.TANH R19, R178 ;  /* 0x000000b200137308 */ /* 0x000fe20000002400 */
[C---:B------:R-:W-:Y:S02]  /*ba40*/  VIADD R10, R0.reuse, 0xffffff80 ;  /* 0xffffff80000a7836 */ /* 0x040fe40000000000 */
[----:B------:R-:W-:Y:S01]  /*ba50*/  FMUL.FTZ R187, R187, UR4 ;  /* 0x00000004bbbb7c20 */ /* 0x000fe20008410000 */
[----:B------:R-:W-:-:S04]  /*ba60*/  VIADD R11, R0, 0xffffff81 ;  /* 0xffffff81000b7836 */ /* 0x000fc80000000000 */
[----:B------:R-:W-:Y:S01]  /*ba70*/  MUFU.TANH R178, R141 ;  /* 0x0000008d00b27308 */ /* 0x000fe20000002400 */
[----:B------:R-:W-:Y:S02]  /*ba80*/  VIADD R12, R0, 0xffffff88 ;  /* 0xffffff88000c7836 */ /* 0x000fe40000000000 */
[----:B------:R-:W-:Y:S01]  /*ba90*/  FMUL.FTZ R180, R180, UR4 ;  /* 0x00000004b4b47c20 */ /* 0x000fe20008410000 */
[----:B------:R-:W-:-:S04]  /*baa0*/  FMUL.FTZ R23, R194, UR4 ;  /* 0x00000004c2177c20 */ /* 0x000fc80008410000 */
[----:B------:R-:W-:Y:S01]  /*bab0*/  MUFU.TANH R182, R182 ;  /* 0x000000b600b67308 */ /* 0x000fe20000002400 */
[----:B------:R-:W-:-:S07]  /*bac0*/  FMUL.FTZ R27, R27, UR4 ;  /* 0x000000041b1b7c20 */ /* 0x000fce0008410000 */
[----:B------:R-:W-:Y:S01]  /*bad0*/  MUFU.TANH R183, R183 ;  /* 0x000000b700b77308 */ /* 0x000fe20000002400 */
[----:B------:R-:W-:-:S07]  /*bae0*/  VIADD R3, R0, 0xffffff98 ;  /* 0xffffff9800037836 */ /* 0x000fce0000000000 */
[----:B------:R-:W5:Y:S08]  /*baf0*/  MUFU.TANH R140, R140 ;  /* 0x0000008c008c7308 */ /* 0x000f700000002400 */
[----:B------:R-:W5:Y:S08]  /*bb00*/  MUFU.TANH R14, R14 ;  /* 0x0000000e000e7308 */ /* 0x000f700000002400 */
[----:B------:R-:W5:Y:S01]  /*bb10*/  MUFU.TANH R141, R29 ;  /* 0x0000001d008d7308 */ /* 0x000f620000002400 */
[----:B------:R-:W-:Y:S01]  /*bb20*/  VIADD R0, R0, 0xffffff99 ;  /* 0xffffff9900007836 */ /* 0x000fe20000000000 */
[----:B------:R-:W-:Y:S01]  /*bb30*/  ISETP.GT.AND P1, PT, R9, R10, PT ;  /* 0x0000000a0900720c */ /* 0x000fe20003f24270 */
[----:B------:R-:W-:Y:S01]  /*bb40*/  VIADD R8, R223, 0x8 ;  /* 0x00000008df087836 */ /* 0x000fe20000000000 */
[----:B------:R-:W-:-:S02]  /*bb50*/  ISETP.GT.AND P5, PT, R9, R11, PT ;  /* 0x0000000b0900720c */ /* 0x000fc40003fa4270 */
[C---:B------:R-:W-:Y:S02]  /*bb60*/  ISETP.GT.AND P4, PT, R9.reuse, R12, PT ;  /* 0x0000000c0900720c */ /* 0x040fe40003f84270 */
[----:B------:R-:W5:Y:S01]  /*bb70*/  MUFU.TANH R186, R186 ;  /* 0x000000ba00ba7308 */ /* 0x000f620000002400 */
[----:B------:R-:W-:-:S07]  /*bb80*/  ISETP.GT.AND P3, PT, R9, R7, PT ;  /* 0x000000070900720c */ /* 0x000fce0003f64270 */
[----:B------:R5:W5:Y:S01]  /*bb90*/  MUFU.TANH R137, R179 ;  /* 0x000000b300897308 */ /* 0x000b620000002400 */
[----:B-1----:R-:W-:-:S07]  /*bba0*/  FSEL R13, R192, -INF , !P1 ;  /* 0xff800000c00d7808 */ /* 0x002fce0004800000 */
[----:B------:R-:W1:Y:S01]  /*bbb0*/  MUFU.TANH R132, R26 ;  /* 0x0000001a00847308 */ /* 0x000e620000002400 */
[----:B--2---:R-:W-:Y:S01]  /*bbc0*/  FSEL R18, R193, -INF , !P5 ;  /* 0xff800000c1127808 */ /* 0x004fe20006800000 */
[----:B------:R-:W-:Y:S01]  /*bbd0*/  FMUL.FTZ R181, R181, UR4 ;  /* 0x00000004b5b57c20 */ /* 0x000fe20008410000 */
[----:B---3--:R-:W-:Y:S01]  /*bbe0*/  FSEL R28, R32, -INF , !P4 ;  /* 0xff800000201c7808 */ /* 0x008fe20006000000 */
[----:B------:R-:W-:Y:S01]  /*bbf0*/  FMUL.FTZ R22, R195, UR4 ;  /* 0x00000004c3167c20 */ /* 0x000fe20008410000 */
[----:B----4-:R-:W-:-:S03]  /*bc00*/  FSEL R138, R33, -INF , !P3 ;  /* 0xff800000218a7808 */ /* 0x010fc60005800000 */
[----:B------:R-:W2:Y:S01]  /*bc10*/  MUFU.TANH R187, R187 ;  /* 0x000000bb00bb7308 */ /* 0x000ea20000002400 */
[C---:B------:R-:W-:Y:S02]  /*bc20*/  ISETP.GT.AND P2, PT, R9.reuse, R6, PT ;  /* 0x000000060900720c */ /* 0x040fe40003f44270 */
[C---:B------:R-:W-:Y:S02]  /*bc30*/  ISETP.GT.AND P6, PT, R9.reuse, R5, PT ;  /* 0x000000050900720c */ /* 0x040fe40003fc4270 */
[----:B------:R-:W-:-:S03]  /*bc40*/  ISETP.GT.AND P1, PT, R9, R3, PT ;  /* 0x000000030900720c */ /* 0x000fc60003f24270 */
[----:B------:R3:W4:Y:S01]  /*bc50*/  MUFU.TANH R139, R27 ;  /* 0x0000001b008b7308 */ /* 0x0007220000002400 */
[----:B------:R-:W-:Y:S02]  /*bc60*/  ISETP.GT.AND P5, PT, R9, R0, PT ;  /* 0x000000000900720c */ /* 0x000fe40003fa4270 */
[C---:B------:R-:W-:Y:S02]  /*bc70*/  ISETP.GT.AND P4, PT, R8.reuse, R10, PT ;  /* 0x0000000a0800720c */ /* 0x040fe40003f84270 */
[----:B------:R-:W-:-:S03]  /*bc80*/  ISETP.GT.AND P3, PT, R8, R11, PT ;  /* 0x0000000b0800720c */ /* 0x000fc60003f64270 */
[----:B------:R-:W4:Y:S01]  /*bc90*/  MUFU.TANH R180, R180 ;  /* 0x000000b400b47308 */ /* 0x000f220000002400 */
        /* <DEDUP_REMOVED lines=11> */
[C---:B------:R-:W-:Y:S01]  /*bd50*/  ISETP.GT.AND P5, PT, R8.reuse, R5, PT ;  /* 0x000000050800720c */ /* 0x040fe20003fa4270 */
[----:B------:R-:W5:Y:S01]  /*bd60*/  MUFU.TANH R22, R22 ;  /* 0x0000001600167308 */ /* 0x000f620000002400 */
[C---:B------:R-:W-:Y:S02]  /*bd70*/  ISETP.GT.AND P4, PT, R8.reuse, R3, PT ;  /* 0x000000030800720c */ /* 0x040fe40003f84270 */
[----:B------:R-:W-:Y:S01]  /*bd80*/  ISETP.GT.AND P3, PT, R8, R0, PT ;  /* 0x000000000800720c */ /* 0x000fe20003f64270 */
[----:B------:R-:W-:Y:S02]  /*bd90*/  VIADD R8, R223, 0x48 ;  /* 0x00000048df087836 */ /* 0x000fe40000000000 */
[----:B------:R-:W-:Y:S01]  /*bda0*/  FMUL.FTZ R184, R184, UR4 ;  /* 0x00000004b8b87c20 */ /* 0x000fe20008410000 */
[----:B------:R-:W-:-:S02]  /*bdb0*/  FSEL R17, R186, -INF , !P2 ;  /* 0xff800000ba117808 */ /* 0x000fc40005000000 */
[----:B------:R-:W-:Y:S02]  /*bdc0*/  FSEL R137, R137, -INF , !P5 ;  /* 0xff80000089897808 */ /* 0x000fe40006800000 */
[----:B-1----:R-:W-:Y:S02]  /*bdd0*/  FSEL R132, R132, -INF , !P4 ;  /* 0xff80000084847808 */ /* 0x002fe40006000000 */
[----:B------:R-:W-:Y:S02]  /*bde0*/  ISETP.GT.AND P2, PT, R223, R10, PT ;  /* 0x0000000adf00720c */ /* 0x000fe40003f44270 */
[----:B------:R-:W-:Y:S02]  /*bdf0*/  ISETP.GE.AND P5, PT, R10, R226, PT ;  /* 0x000000e20a00720c */ /* 0x000fe40003fa6270 */
[----:B------:R-:W-:Y:S01]  /*be00*/  ISETP.GT.AND P4, PT, R8, R10, PT ;  /* 0x0000000a0800720c */ /* 0x000fe20003f84270 */
[----:B---3--:R-:W-:Y:S01]  /*be10*/  FMUL.FTZ R27, R185, UR4 ;  /* 0x00000004b91b7c20 */ /* 0x008fe20008410000 */
[----:B--2---:R-:W-:Y:S01]  /*be20*/  FSEL R32, R187, -INF , !P6 ;  /* 0xff800000bb207808 */ /* 0x004fe20007000000 */
[----:B------:R-:W1:Y:S01]  /*be30*/  MUFU.TANH R184, R184 ;  /* 0x000000b800b87308 */ /* 0x000e620000002400 */
[----:B------:R-:W-:-:S02]  /*be40*/  FSEL R33, R19, -INF , !P1 ;  /* 0xff80000013217808 */ /* 0x000fc40004800000 */
[----:B----4-:R-:W-:Y:S02]  /*be50*/  FSEL R139, R139, -INF , !P3 ;  /* 0xff8000008b8b7808 */ /* 0x010fe40005800000 */
[C---:B------:R-:W-:Y:S02]  /*be60*/  ISETP.GE.AND P6, PT, R10.reuse, R224, PT ;  /* 0x000000e00a00720c */ /* 0x040fe40003fc6270 */
[C---:B------:R-:W-:Y:S02]  /*be70*/  ISETP.GE.AND P1, PT, R10.reuse, R225, PT ;  /* 0x000000e10a00720c */ /* 0x040fe40003f26270 */
[----:B------:R-:W-:Y:S02]  /*be80*/  ISETP.GE.AND P3, PT, R10, R227, PT ;  /* 0x000000e30a00720c */ /* 0x000fe40003f66270 */
[----:B------:R-:W-:Y:S02]  /*be90*/  FSEL R14, R180, -INF , !P2 ;  /* 0xff800000b40e7808 */ /* 0x000fe40005000000 */
[----:B-----5:R-:W-:-:S02]  /*bea0*/  FSEL R23, R23, -INF , !P4 ;  /* 0xff80000017177808 */ /* 0x020fc40006000000 */
[----:B------:R-:W-:Y:S01]  /*beb0*/  FSEL R21, R13, -INF , !P5 ;  /* 0xff8000000d157808 */ /* 0x000fe20006800000 */
[----:B------:R-:W-:Y:S01]  /*bec0*/  FMUL.FTZ R13, R176, UR4 ;  /* 0x00000004b00d7c20 */ /* 0x000fe20008410000 */
[----:B------:R-:W-:Y:S01]  /*bed0*/  FMUL.FTZ R10, R177, UR4 ;  /* 0x00000004b10a7c20 */ /* 0x000fe20008410000 */
[-C--:B------:R-:W-:Y:S01]  /*bee0*/  ISETP.GT.AND P2, PT, R223, R11.reuse, PT ;  /* 0x0000000bdf00720c */ /* 0x080fe20003f44270 */
[----:B------:R-:W2:Y:S01]  /*bef0*/  MUFU.TANH R27, R27 ;  /* 0x0000001b001b7308 */ /* 0x000ea20000002400 */
[----:B------:R-:W-:Y:S02]  /*bf00*/  FSEL R14, R14, -INF , !P6 ;  /* 0xff8000000e0e7808 */ /* 0x000fe40007000000 */
[----:B------:R-:W-:Y:S02]  /*bf10*/  FSEL R19, R9, -INF , !P1 ;  /* 0xff80000009137808 */ /* 0x000fe40004800000 */
[----:B------:R-:W-:Y:S02]  /*bf20*/  ISETP.GT.AND P4, PT, R8, R11, PT ;  /* 0x0000000b0800720c */ /* 0x000fe40003f84270 */
[----:B------:R-:W-:-:S02]  /*bf30*/  FSEL R23, R23, -INF , !P3 ;  /* 0xff80000017177808 */ /* 0x000fc40005800000 */
[C---:B------:R-:W-:Y:S02]  /*bf40*/  ISETP.GE.AND P6, PT, R11.reuse, R224, PT ;  /* 0x000000e00b00720c */ /* 0x040fe40003fc6270 */
[C---:B------:R-:W-:Y:S02]  /*bf50*/  ISETP.GE.AND P1, PT, R11.reuse, R225, PT ;  /* 0x000000e10b00720c */ /* 0x040fe40003f26270 */
[C---:B------:R-:W-:Y:S02]  /*bf60*/  ISETP.GE.AND P5, PT, R11.reuse, R226, PT ;  /* 0x000000e20b00720c */ /* 0x040fe40003fa6270 */
[----:B------:R-:W-:Y:S01]  /*bf70*/  ISETP.GE.AND P3, PT, R11, R227, PT ;  /* 0x000000e30b00720c */ /* 0x000fe20003f66270 */
[----:B------:R-:W-:Y:S01]  /*bf80*/  FMUL.FTZ R11, R24, UR4 ;  /* 0x00000004180b7c20 */ /* 0x000fe20008410000 */
[----:B------:R-:W3:Y:S01]  /*bf90*/  MUFU.TANH R13, R13 ;  /* 0x0000000d000d7308 */ /* 0x000ee20000002400 */
[----:B------:R-:W-:Y:S02]  /*bfa0*/  FSEL R15, R181, -INF , !P2 ;  /* 0xff800000b50f7808 */ /* 0x000fe40005000000 */
[----:B------:R-:W-:-:S02]  /*bfb0*/  FSEL R22, R22, -INF , !P4 ;  /* 0xff80000016167808 */ /* 0x000fc40006000000 */
[----:B------:R-:W-:-:S03]  /*bfc0*/  ISETP.GT.AND P2, PT, R223, R12, PT ;  /* 0x0000000cdf00720c */ /* 0x000fc60003f44270 */
[----:B------:R-:W4:Y:S01]  /*bfd0*/  MUFU.TANH R10, R10 ;  /* 0x0000000a000a7308 */ /* 0x000f220000002400 */
[----:B------:R-:W-:Y:S02]  /*bfe0*/  FSEL R15, R15, -INF , !P6 ;  /* 0xff8000000f0f7808 */ /* 0x000fe40007000000 */
[----:B------:R-:W-:Y:S02]  /*bff0*/  FSEL R16, R16, -INF , !P1 ;  /* 0xff80000010107808 */ /* 0x000fe40004800000 */
[----:B------:R-:W-:Y:S02]  /*c000*/  FSEL R20, R18, -INF , !P5 ;  /* 0xff80000012147808 */ /* 0x000fe40006800000 */
[----:B------:R-:W-:Y:S01]  /*c010*/  FSEL R22, R22, -INF , !P3 ;  /* 0xff80000016167808 */ /* 0x000fe20005800000 */
[----:B------:R-:W5:Y:S01]  /*c020*/  MUFU.TANH R11, R11 ;  /* 0x0000000b000b7308 */ /* 0x000f620000002400 */
[C---:B------:R-:W-:Y:S01]  /*c030*/  ISETP.GE.AND P6, PT, R12.reuse, R224, PT ;  /* 0x000000e00c00720c */ /* 0x040fe20003fc6270 */
[----:B------:R-:W-:Y:S01]  /*c040*/  BAR.SYNC.DEFER_BLOCKING 0x0 ;  /* 0x0000000000007b1d */ /* 0x000fe20000010000 */
        /* <DEDUP_REMOVED lines=13> */
[----:B------:R-:W-:Y:S02]  /*c120*/  FSEL R26, R28, -INF , !P5 ;  /* 0xff8000001c1a7808 */ /* 0x000fe40006800000 */
[----:B------:R-:W-:Y:S02]  /*c130*/  ISETP.GE.AND P5, PT, R6, R224, PT ;  /* 0x000000e00600720c */ /* 0x000fe40003fa6270 */
[----:B---3--:R-:W-:Y:S01]  /*c140*/  FSEL R9, R13, -INF , !P1 ;  /* 0xff8000000d097808 */ /* 0x008fe20004800000 */
[----:B------:R-:W-:Y:S01]  /*c150*/  FMUL.FTZ R34, R34, UR4 ;  /* 0x0000000422227c20 */ /* 0x000fe20008410000 */
[----:B------:R-:W-:-:S02]  /*c160*/  ISETP.GT.AND P1, PT, R223, R3, PT ;  /* 0x00000003df00720c */ /* 0x000fc40003f24270 */
[----:B----4-:R-:W-:Y:S02]  /*c170*/  FSEL R10, R10, -INF , !P2 ;  /* 0xff8000000a0a7808 */ /* 0x010fe40005000000 */
[----:B------:R-:W-:Y:S02]  /*c180*/  ISETP.GE.AND P6, PT, R7, R224, PT ;  /* 0x000000e00700720c */ /* 0x000fe40003fc6270 */
[----:B------:R-:W-:Y:S02]  /*c190*/  ISETP.GT.U32.AND P2, PT, R236, R244, PT ;  /* 0x000000f4ec00720c */ /* 0x000fe40003f44070 */
[----:B------:R-:W-:Y:S01]  /*c1a0*/  FSEL R198, R9, -INF , !P5 ;  /* 0xff80000009c67808 */ /* 0x000fe20006800000 */
[----:B------:R2:W3:Y:S01]  /*c1b0*/  MUFU.TANH R28, R34 ;  /* 0x00000022001c7308 */ /* 0x0004e20000002400 */
[----:B------:R-:W-:Y:S02]  /*c1c0*/  ISETP.GE.AND P5, PT, R3, R224, PT ;  /* 0x000000e00300720c */ /* 0x000fe40003fa6270 */
[----:B-----5:R-:W-:-:S02]  /*c1d0*/  FSEL R9, R11, -INF , !P1 ;  /* 0xff8000000b097808 */ /* 0x020fc40004800000 */
[----:B------:R-:W-:Y:S02]  /*c1e0*/  FSEL R18, R18, -INF , !P6 ;  /* 0xff80000012127808 */ /* 0x000fe40007000000 */
[----:B------:R-:W-:Y:S02]  /*c1f0*/  ISETP.GE.AND P6, PT, R5, R224, PT ;  /* 0x000000e00500720c */ /* 0x000fe40003fc6270 */
[----:B------:R-:W-:Y:S02]  /*c200*/  ISETP.GT.AND P1, PT, R223, R0, PT ;  /* 0x00000000df00720c */ /* 0x000fe40003f24270 */
[----:B------:R-:W-:Y:S02]  /*c210*/  FSEL R199, R9, -INF , !P5 ;  /* 0xff80000009c77808 */ /* 0x000fe40006800000 */
[----:B------:R-:W-:Y:S02]  /*c220*/  FMNMX3.FTZ R9, R133, R14, R15, !PT ;  /* 0x0000000e85097276 */ /* 0x000fe4000781000f */
[----:B------:R-:W-:-:S02]  /*c230*/  FSEL R196, R10, -INF , !P6 ;  /* 0xff8000000ac47808 */ /* 0x000fc40007000000 */
[----:B-1----:R-:W-:Y:S01]  /*c240*/  FSEL R10, R12, -INF , !P1 ;  /* 0xff8000000c0a7808 */ /* 0x002fe20004800000 */
[----:B------:R-:W-:Y:S01]  /*c250*/  FMUL.FTZ R29, R35, UR4 ;  /* 0x00000004231d7c20 */ /* 0x000fe20008410000 */
[----:B------:R-:W-:Y:S02]  /*c260*/  ISETP.GE.AND P1, PT, R0, R224, PT ;  /* 0x000000e00000720c */ /* 0x000fe40003f26270 */
[----:B------:R-:W-:Y:S02]  /*c270*/  FMNMX3.FTZ R9, R9, R24, R18, !PT ;  /* 0x0000001809097276 */ /* 0x000fe40007810012 */
[C---:B------:R-:W-:Y:S02]  /*c280*/  ISETP.GE.AND P6, PT, R7.reuse, R225, PT ;  /* 0x000000e10700720c */ /* 0x040fe40003fc6270 */
[----:B------:R-:W-:Y:S02]  /*c290*/  ISETP.GE.AND P5, PT, R7, R226, PT ;  /* 0x000000e20700720c */ /* 0x000fe40003fa6270 */
[----:B------:R-:W-:-:S02]  /*c2a0*/  FSEL R197, R10, -INF , !P1 ;  /* 0xff8000000ac57808 */ /* 0x000fc40004800000 */
        /* <DEDUP_REMOVED lines=23> */
.L_x_2359:
[----:B------:R-:W-:Y:S01]  /*c420*/  FMNMX3.FTZ R9, R27, R199, R197, !PT ;  /* 0x000000c71b097276 */ /* 0x000fe200078100c5 */
[----:B-1----:R-:W-:Y:S01]  /*c430*/  FMUL.FTZ R12, R142, UR4 ;  /* 0x000000048e0c7c20 */ /* 0x002fe20008410000 */
[----:B------:R-:W-:Y:S01]  /*c440*/  FSEL R10, R28, -INF , !P4 ;  /* 0xff8000001c0a7808 */ /* 0x000fe20006000000 */
[----:B------:R-:W-:Y:S01]  /*c450*/  FMUL.FTZ R13, R143, UR4 ;  /* 0x000000048f0d7c20 */ /* 0x000fe20008410000 */
[----:B------:R-:W-:Y:S01]  /*c460*/  ISETP.GT.AND P1, PT, R8, R7, PT ;  /* 0x000000070800720c */ /* 0x000fe20003f24270 */
[----:B------:R-:W1:Y:S01]  /*c470*/  SHFL.BFLY PT, R27, R9, 0x2, 0x1f ;  /* 0x0c401f00091b7f89 */ /* 0x000e6200000e0000 */
[----:B------:R-:W-:Y:S01]  /*c480*/  ISETP.GE.AND P4, PT, R7, R227, PT ;  /* 0x000000e30700720c */ /* 0x000fe20003f86270 */
[----:B------:R-:W2:Y:S01]  /*c490*/  MUFU.TANH R28, R29 ;  /* 0x0000001d001c7308 */ /* 0x000ea20000002400 */
[----:B------:R-:W-:Y:S01]  /*c4a0*/  FSEL R10, R10, -INF , !P3 ;  /* 0xff8000000a0a7808 */ /* 0x000fe20005800000 */
[----:B------:R-:W-:Y:S01]  /*c4b0*/  FMUL.FTZ R17, R31, UR4 ;  /* 0x000000041f117c20 */ /* 0x000fe20008410000 */
[----:B------:R-:W-:-:S02]  /*c4c0*/  FSEL R7, R32, -INF , !P6 ;  /* 0xff80000020077808 */ /* 0x000fc40007000000 */
[----:B------:R-:W-:Y:S02]  /*c4d0*/  FSEL R11, R138, -INF , !P5 ;  /* 0xff8000008a0b7808 */ /* 0x000fe40006800000 */
[-C--:B------:R-:W-:Y:S01]  /*c4e0*/  ISETP.GE.AND P3, PT, R6, R225.reuse, PT ;  /* 0x000000e10600720c */ /* 0x080fe20003f66270 */
[----:B------:R3:W4:Y:S01]  /*c4f0*/  MUFU.TANH R32, R12 ;  /* 0x0000000c00207308 */ /* 0x0007220000002400 */
[-C--:B------:R-:W-:Y:S02]  /*c500*/  ISETP.GE.AND P5, PT, R5, R225.reuse, PT ;  /* 0x000000e10500720c */ /* 0x080fe40003fa6270 */
[----:B------:R-:W-:Y:S02]  /*c510*/  FSEL R192, R33, -INF , !P3 ;  /* 0xff80000021c07808 */ /* 0x000fe40005800000 */
[----:B------:R-:W-:Y:S02]  /*c520*/  FSEL R194, R137, -INF , !P5 ;  /* 0xff80000089c27808 */ /* 0x000fe40006800000 */
[-C--:B------:R-:W-:Y:S01]  /*c530*/  ISETP.GE.AND P3, PT, R3, R225.reuse, PT ;  /* 0x000000e10300720c */ /* 0x080fe20003f66270 */
[----:B------:R5:W4:Y:S01]  /*c540*/  MUFU.TANH R33, R13 ;  /* 0x0000000d00217308 */ /* 0x000b220000002400 */
[----:B------:R-:W-:-:S02]  /*c550*/  ISETP.GE.AND P5, PT, R0, R225, PT ;  /* 0x000000e10000720c */ /* 0x000fc40003fa6270 */
[----:B------:R-:W-:Y:S02]  /*c560*/  FSEL R195, R132, -INF , !P3 ;  /* 0xff80000084c37808 */ /* 0x000fe40005800000 */
[----:B------:R-:W-:Y:S02]  /*c570*/  FSEL R193, R139, -INF , !P5 ;  /* 0xff8000008bc17808 */ /* 0x000fe40006800000 */
[----:B------:R-:W-:Y:S01]  /*c580*/  ISETP.GE.AND P6, PT, R6, R226, PT ;  /* 0x000000e20600720c */ /* 0x000fe20003fc6270 */
[----:B------:R-:W-:Y:S01]  /*c590*/  MUFU.TANH R31, R17 ;  /* 0x00000011001f7308 */ /* 0x000fe20000002400 */
[----:B---3--:R-:W-:Y:S02]  /*c5a0*/  FMNMX3.FTZ R12, R134, R19, R16, !PT ;  /* 0x00000013860c7276 */ /* 0x008fe40007810010 */
[----:B------:R-:W-:Y:S02]  /*c5b0*/  ISETP.GT.AND P3, PT, R8, R6, PT ;  /* 0x000000060800720c */ /* 0x000fe40003f64270 */
[----:B------:R-:W-:-:S02]  /*c5c0*/  FMNMX3.FTZ R12, R12, R25, R7, !PT ;  /* 0x000000190c0c7276 */ /* 0x000fc40007810007 */
[----:B------:R-:W-:Y:S02]  /*c5d0*/  ISETP.GE.AND P5, PT, R6, R227, PT ;  /* 0x000000e30600720c */ /* 0x000fe40003fa6270 */
[----:B------:R-:W-:Y:S01]  /*c5e0*/  FMNMX3.FTZ R12, R12, R192, R194, !PT ;  /* 0x000000c00c0c7276 */ /* 0x000fe200078100c2 */
[----:B-----5:R-:W-:Y:S01]  /*c5f0*/  FMUL.FTZ R13, R30, UR4 ;  /* 0x000000041e0d7c20 */ /* 0x020fe20008410000 */
[----:B-1----:R-:W-:Y:S02]  /*c600*/  FMNMX.FTZ R29, R9, R27, !PT ;  /* 0x0000001b091d7209 */ /* 0x002fe40007810000 */
[----:B------:R-:W-:Y:S02]  /*c610*/  FMNMX3.FTZ R6, R12, R195, R193, !PT ;  /* 0x000000c30c067276 */ /* 0x000fe400078100c1 */
[----:B--2---:R-:W-:Y:S02]  /*c620*/  FSEL R27, R28, -INF , !P1 ;  /* 0xff8000001c1b7808 */ /* 0x004fe40004800000 */
[----:B------:R1:W2:Y:S01]  /*c630*/  MUFU.TANH R28, R13 ;  /* 0x0000000d001c7308 */ /* 0x0002a20000002400 */
[----:B------:R-:W3:Y:S01]  /*c640*/  SHFL.BFLY PT, R12, R6, 0x2, 0x1f ;  /* 0x0c401f00060c7f89 */ /* 0x000ee200000e0000 */
[----:B------:R-:W-:-:S02]  /*c650*/  ISETP.GE.AND P1, PT, R5, R226, PT ;  /* 0x000000e20500720c */ /* 0x000fc40003f26270 */
[----:B------:R-:W-:Y:S02]  /*c660*/  FSEL R176, R140, -INF , !P6 ;  /* 0xff8000008cb07808 */ /* 0x000fe40007000000 */
[----:B------:R-:W-:Y:S02]  /*c670*/  FSEL R178, R178, -INF , !P1 ;  /* 0xff800000b2b27808 */ /* 0x000fe40004800000 */
[----:B----4-:R-:W-:Y:S02]  /*c680*/  FSEL R30, R32, -INF , !P3 ;  /* 0xff800000201e7808 */ /* 0x010fe40005800000 */
[-C--:B------:R-:W-:Y:S02]  /*c690*/  ISETP.GE.AND P1, PT, R0, R226.reuse, PT ;  /* 0x000000e20000720c */ /* 0x080fe40003f26270 */
[----:B------:R-:W-:Y:S02]  /*c6a0*/  ISETP.GT.AND P6, PT, R8, R5, PT ;  /* 0x000000050800720c */ /* 0x000fe40003fc4270 */
[----:B------:R-:W-:-:S02]  /*c6b0*/  ISETP.GE.AND P3, PT, R3, R226, PT ;  /* 0x000000e20300720c */ /* 0x000fc40003f66270 */
[----:B------:R-:W-:Y:S01]  /*c6c0*/  FSEL R177, R141, -INF , !P1 ;  /* 0xff8000008db17808 */ /* 0x000fe20004800000 */
[----:B-1----:R-:W1:Y:S01]  /*c6d0*/  SHFL.BFLY PT, R13, R29, 0x1, 0x1f ;  /* 0x0c201f001d0d7f89 */ /* 0x002e6200000e0000 */
[----:B------:R-:W-:Y:S02]  /*c6e0*/  FSEL R27, R27, -INF , !P4 ;  /* 0xff8000001b1b7808 */ /* 0x000fe40006000000 */
[----:B------:R-:W-:Y:S01]  /*c6f0*/  FSEL R179, R179, -INF , !P3 ;  /* 0xff800000b3b37808 */ /* 0x000fe20005800000 */
[----:B------:R-:W-:Y:S01]  /*c700*/  LDSM.16.MT88.4 R140, [R216+0xa000] ;  /* 0x00a00000d88c783b */ /* 0x000fe20000004200 */
[----:B------:R-:W-:Y:S02]  /*c710*/  ISETP.GT.AND P4, PT, R8, R3, PT ;  /* 0x000000030800720c */ /* 0x000fe40003f84270 */
[----:B------:R-:W-:Y:S02]  /*c720*/  ISETP.GE.AND P1, PT, R3, R227, PT ;  /* 0x000000e30300720c */ /* 0x000fe40003f26270 */
[----:B------:R-:W-:-:S02]  /*c730*/  FSEL R17, R33, -INF , !P6 ;  /* 0xff80000021117808 */ /* 0x000fc40007000000 */
[----:B------:R-:W-:Y:S02]  /*c740*/  ISETP.GE.AND P3, PT, R5, R227, PT ;  /* 0x000000e30500720c */ /* 0x000fe40003f66270 */
[----:B------:R-:W-:Y:S02]  /*c750*/  ISETP.GT.AND P6, PT, R8, R0, PT ;  /* 0x000000000800720c */ /* 0x000fe40003fc4270 */
[----:B------:R-:W-:Y:S02]  /*c760*/  FMNMX3.FTZ R3, R136, R23, R22, !PT ;  /* 0x0000001788037276 */ /* 0x000fe40007810016 */
[----:B------:R-:W-:Y:S02]  /*c770*/  MOV R34, R237 ;  /* 0x000000ed00227202 */ /* 0x000fe40000000f00 */
[----:B--2---:R-:W-:Y:S02]  /*c780*/  FSEL R28, R28, -INF , !P4 ;  /* 0xff8000001c1c7808 */ /* 0x004fe40006000000 */
[----:B------:R-:W-:-:S02]  /*c790*/  ISETP.GE.AND P4, PT, R0, R227, PT ;  /* 0x000000e30000720c */ /* 0x000fc40003f86270 */
[----:B------:R-:W-:Y:S02]  /*c7a0*/  FSEL R8, R31, -INF , !P6 ;  /* 0xff8000001f087808 */ /* 0x000fe40007000000 */
[----:B------:R-:W-:Y:S02]  /*c7b0*/  FSEL R237, R30, -INF , !P5 ;  /* 0xff8000001eed7808 */ /* 0x000fe40006800000 */
[----:B------:R-:W-:Y:S02]  /*c7c0*/  FSEL R239, R17, -INF , !P3 ;  /* 0xff80000011ef7808 */ /* 0x000fe40005800000 */
[----:B------:R-:W-:Y:S02]  /*c7d0*/  FMNMX3.FTZ R3, R3, R10, R27, !PT ;  /* 0x0000000a03037276 */ /* 0x000fe4000781001b */
[----:B---3--:R-:W-:Y:S02]  /*c7e0*/  FMNMX.FTZ R0, R6, R12, !PT ;  /* 0x0000000c06007209 */ /* 0x008fe40007810000 */
[----:B------:R-:W-:-:S02]  /*c7f0*/  FSEL R241, R28, -INF , !P1 ;  /* 0xff8000001cf17808 */ /* 0x000fc40004800000 */
[----:B------:R-:W-:Y:S01]  /*c800*/  FSEL R240, R8, -INF , !P4 ;  /* 0xff80000008f07808 */ /* 0x000fe20006000000 */
[----:B------:R-:W2:Y:S01]  /*c810*/  SHFL.BFLY PT, R6, R0, 0x1, 0x1f ;  /* 0x0c201f0000067f89 */ /* 0x000ea200000e0000 */
[----:B------:R-:W-:Y:S02]  /*c820*/  FMNMX3.FTZ R3, R3, R237, R239, !PT ;  /* 0x000000ed03037276 */ /* 0x000fe400078100ef */
[----:B------:R-:W-:Y:S02]  /*c830*/  FMNMX3.FTZ R9, R135, R21, R20, !PT ;  /* 0x0000001587097276 */ /* 0x000fe40007810014 */
[----:B------:R-:W-:Y:S02]  /*c840*/  FMNMX3.FTZ R3, R3, R241, R240, !PT ;  /* 0x000000f103037276 */ /* 0x000fe400078100f0 */
[----:B------:R-:W-:Y:S02]  /*c850*/  FMNMX3.FTZ R9, R9, R26, R11, !PT ;  /* 0x0000001a09097276 */ /* 0x000fe4000781000b */
[----:B------:R-:W-:Y:S01]  /*c860*/  MOV R35, R220 ;  /* 0x000000dc00237202 */ /* 0x000fe20000000f00 */
[----:B------:R-:W3:Y:S01]  /*c870*/  SHFL.BFLY PT, R8, R3, 0x2, 0x1f ;  /* 0x0c401f0003087f89 */ /* 0x000ee200000e0000 */
[----:B------:R-:W-:-:S02]  /*c880*/  FMNMX3.FTZ R5, R9, R176, R178, !PT ;  /* 0x000000b009057276 */ /* 0x000fc400078100b2 */
[----:B-1----:R-:W-:Y:S02]  /*c890*/  FMNMX.FTZ R220, R29, R13, !PT ;  /* 0x0000000d1ddc7209 */ /* 0x002fe40007810000 */
[----:B------:R-:W-:Y:S02]  /*c8a0*/  FMNMX3.FTZ R5, R5, R179, R177, !PT ;  /* 0x000000b305057276 */ /* 0x000fe400078100b1 */
[C---:B------:R-:W-:Y:S01]  /*c8b0*/  FSETP.NEU.FTZ.AND P3, PT, R220.reuse, -INF , PT ;  /* 0xff800000dc00780b */ /* 0x040fe20003f7d000 */
[----:B------:R-:W-:Y:S01]  /*c8c0*/  FMUL.FTZ R17, R220, UR6 ;  /* 0x00000006dc117c20 */ /* 0x000fe20008410000 */
[----:B------:R-:W-:Y:S01]  /*c8d0*/  MOV R187, R217 ;  /* 0x000000d900bb7202 */ /* 0x000fe20000000f00 */
[----:B------:R-:W1:Y:S01]  /*c8e0*/  SHFL.BFLY PT, R9, R5, 0x2, 0x1f ;  /* 0x0c401f0005097f89 */ /* 0x000e6200000e0000 */
[----:B------:R-:W-:Y:S02]  /*c8f0*/  MOV R188, R218 ;  /* 0x000000da00bc7202 */ /* 0x000fe40000000f00 */
[----:B------:R-:W-:-:S02]  /*c900*/  FSEL R17, R17, RZ, P3 ;  /* 0x000000ff11117208 */ /* 0x000fc40001800000 */
[----:B--2---:R-:W-:Y:S02]  /*c910*/  FMNMX.FTZ R221, R0, R6, !PT ;  /* 0x0000000600dd7209 */ /* 0x004fe40007810000 */
[----:B------:R-:W-:Y:S01]  /*c920*/  IADD3 R189, PT, PT, R212, 0xa000, RZ ;  /* 0x0000a000d4bd7810 */ /* 0x000fe20007ffe0ff */
[--C-:B------:R-:W-:Y:S01]  /*c930*/  FFMA.FTZ R0, R18, UR6, -R17.reuse ;  /* 0x0000000612007c23 */ /* 0x100fe20008010811 */
[C---:B------:R-:W-:Y:S01]  /*c940*/  FSETP.NEU.FTZ.AND P5, PT, R221.reuse, -INF , PT ;  /* 0xff800000dd00780b */ /* 0x040fe20003fbd000 */
[----:B------:R-:W-:Y:S01]  /*c950*/  FMUL.FTZ R6, R221, UR6 ;  /* 0x00000006dd067c20 */ /* 0x000fe20008410000 */
[--C-:B------:R-:W-:Y:S01]  /*c960*/  FFMA.FTZ R24, R24, UR6, -R17.reuse ;  /* 0x0000000618187c23 */ /* 0x100fe20008010811 */
[----:B------:R2:W-:Y:S01]  /*c970*/  MUFU.EX2 R184, R0 ;  /* 0x0000000000b87308 */ /* 0x0005e20000000800 */
[----:B------:R-:W-:Y:S01]  /*c980*/  MOV R190, R34 ;  /* 0x0000002200be7202 */ /* 0x000fe20000000f00 */
[--C-:B------:R-:W-:Y:S01]  /*c990*/  FFMA.FTZ R14, R14, UR6, -R17.reuse ;  /* 0x000000060e0e7c23 */ /* 0x100fe20008010811 */
[----:B---3--:R-:W-:Y:S01]  /*c9a0*/  FMNMX.FTZ R3, R3, R8, !PT ;  /* 0x0000000803037209 */ /* 0x008fe20007810000 */
[----:B------:R-:W-:Y:S01]  /*c9b0*/  FFMA.FTZ R15, R15, UR6, -R17 ;  /* 0x000000060f0f7c23 */ /* 0x000fe20008010811 */
[----:B------:R-:W-:-:S03]  /*c9c0*/  FSEL R18, R6, RZ, P5 ;  /* 0x000000ff06127208 */ /* 0x000fc60002800000 */
[----:B------:R-:W3:Y:S01]  /*c9d0*/  SHFL.BFLY PT, R6, R3, 0x1, 0x1f ;  /* 0x0c201f0003067f89 */ /* 0x000ee200000e0000 */
[----:B------:R-:W-:Y:S01]  /*c9e0*/  MUFU.EX2 R252, R24 ;  /* 0x0000001800fc7308 */ /* 0x000fe20000000800 */
[--C-:B------:R-:W-:Y:S01]  /*c9f0*/  FFMA.FTZ R7, R7, UR6, -R18.reuse ;  /* 0x0000000607077c23 */ /* 0x100fe20008010812 */
[--C-:B------:R-:W-:Y:S01]  /*ca00*/  FFMA.FTZ R16, R16, UR6, -R18.reuse ;  /* 0x0000000610107c23 */ /* 0x100fe20008010812 */
[----:B-1----:R-:W-:Y:S01]  /*ca10*/  FMNMX.FTZ R5, R5, R9, !PT ;  /* 0x0000000905057209 */ /* 0x002fe20007810000 */
[--C-:B------:R-:W-:Y:S01]  /*ca20*/  FFMA.FTZ R19, R19, UR6, -R18.reuse ;  /* 0x0000000613137c23 */ /* 0x100fe20008010812 */
[----:B------:R-:W-:-:S03]  /*ca30*/  FFMA.FTZ R25, R25, UR6, -R18 ;  /* 0x0000000619197c23 */ /* 0x000fc60008010812 */
[----:B------:R-:W1:Y:S01]  /*ca40*/  SHFL.BFLY PT, R9, R5, 0x1, 0x1f ;  /* 0x0c201f0005097f89 */ /* 0x000e6200000e0000 */
[----:B------:R4:W-:Y:S08]  /*ca50*/  MUFU.EX2 R183, R7 ;  /* 0x0000000700b77308 */ /* 0x0009f00000000800 */
[----:B------:R-:W-:Y:S01]  /*ca60*/  MUFU.EX2 R247, R16 ;  /* 0x0000001000f77308 */ /* 0x000fe20000000800 */
[----:B---3--:R-:W-:-:S02]  /*ca70*/  FMNMX.FTZ R217, R3, R6, !PT ;  /* 0x0000000603d97209 */ /* 0x008fc40007810000 */
[----:B------:R-:W-:-:S05]  /*ca80*/  FSEL R6, R220, RZ, P3 ;  /* 0x000000ffdc067208 */ /* 0x000fca0001800000 */
[----:B------:R3:W5:Y:S01]  /*ca90*/  MUFU.EX2 R250, R19 ;  /* 0x0000001300fa7308 */ /* 0x0007620000000800 */
[C---:B------:R-:W-:Y:S01]  /*caa0*/  FSETP.NEU.FTZ.AND P1, PT, R217.reuse, -INF , PT ;  /* 0xff800000d900780b */ /* 0x040fe20003f3d000 */
[----:B------:R-:W-:Y:S01]  /*cab0*/  FMUL.FTZ R3, R217, UR6 ;  /* 0x00000006d9037c20 */ /* 0x000fe20008410000 */
[----:B------:R-:W-:Y:S01]  /*cac0*/  FADD.FTZ R6, R133, -R6 ;  /* 0x8000000685067221 */ /* 0x000fe20000010000 */
[----:B-1----:R-:W-:-:S03]  /*cad0*/  FMNMX.FTZ R218, R5, R9, !PT ;  /* 0x0000000905da7209 */ /* 0x002fc60007810000 */
[----:B------:R-:W-:Y:S01]  /*cae0*/  FSEL R3, R3, RZ, P1 ;  /* 0x000000ff03037208 */ /* 0x000fe20000800000 */
[----:B------:R-:W-:Y:S01]  /*caf0*/  FMUL.FTZ R6, R6, UR6 ;  /* 0x0000000606067c20 */ /* 0x000fe20008410000 */
[C---:B------:R-:W-:Y:S01]  /*cb00*/  FSETP.NEU.FTZ.AND P4, PT, R218.reuse, -INF , PT ;  /* 0xff800000da00780b */ /* 0x040fe20003f9d000 */
[C---:B--2---:R-:W-:Y:S01]  /*cb10*/  FMUL.FTZ R0, R218.reuse, UR6 ;  /* 0x00000006da007c20 */ /* 0x044fe20008410000 */
[----:B------:R-:W-:Y:S01]  /*cb20*/  MUFU.EX2 R251, R25 ;  /* 0x0000001900fb7308 */ /* 0x000fe20000000800 */
[--C-:B------:R-:W-:Y:S01]  /*cb30*/  FFMA.FTZ R5, R27, UR6, -R3.reuse ;  /* 0x000000061b057c23 */ /* 0x100fe20008010803 */
[----:B----4-:R-:W-:Y:S01]  /*cb40*/  FSEL R7, R218, RZ, P4 ;  /* 0x000000ffda077208 */ /* 0x010fe20002000000 */
[--C-:B------:R-:W-:Y:S01]  /*cb50*/  FFMA.FTZ R23, R23, UR6, -R3.reuse ;  /* 0x0000000617177c23 */ /* 0x100fe20008010803 */
[----:B------:R-:W-:Y:S01]  /*cb60*/  FSEL R0, R0, RZ, P4 ;  /* 0x000000ff00007208 */ /* 0x000fe20002000000 */
[--C-:B------:R-:W-:Y:S01]  /*cb70*/  FFMA.FTZ R22, R22, UR6, -R3.reuse ;  /* 0x0000000616167c23 */ /* 0x100fe20008010803 */
[----:B---3--:R-:W-:Y:S01]  /*cb80*/  IADD3 R19, PT, PT, R212, 0xa040, RZ ;  /* 0x0000a040d4137810 */ /* 0x008fe20007ffe0ff */
[----:B------:R-:W-:Y:S01]  /*cb90*/  FFMA.FTZ R10, R10, UR6, -R3 ;  /* 0x000000060a0a7c23 */ /* 0x000fe20008010803 */
[----:B------:R1:W-:Y:S01]  /*cba0*/  MUFU.EX2 R180, R5 ;  /* 0x0000000500b47308 */ /* 0x0003e20000000800 */
[----:B------:R-:W-:Y:S01]  /*cbb0*/  @P0 IADD3 R19, PT, PT, R189, -0x40, RZ ;  /* 0xffffffc0bd130810 */ /* 0x000fe20007ffe0ff */
[--C-:B------:R-:W-:Y:S01]  /*cbc0*/  FFMA.FTZ R21, R21, UR6, -R0.reuse ;  /* 0x0000000615157c23 */ /* 0x100fe20008010800 */
[--C-:B------:R-:W-:Y:S01]  /*cbd0*/  FFMA.FTZ R20, R20, UR6, -R0.reuse ;  /* 0x0000000614147c23 */ /* 0x100fe20008010800 */
[--C-:B------:R-:W-:Y:S01]  /*cbe0*/  FFMA.FTZ R26, R26, UR6, -R0.reuse ;  /* 0x000000061a1a7c23 */ /* 0x100fe20008010800 */
[----:B------:R-:W-:Y:S01]  /*cbf0*/  FFMA.FTZ R11, R11, UR6, -R0 ;  /* 0x000000060b0b7c23 */ /* 0x000fe20008010800 */
[----:B------:R-:W-:Y:S01]  /*cc00*/  MOV R189, R35 ;  /* 0x0000002300bd7202 */ /* 0x000fe20000000f00 */
[----:B------:R-:W-:Y:S01]  /*cc10*/  LDSM.16.MT88.4 R28, [R19+0x1000] ;  /* 0x00100000131c783b */ /* 0x000fe20000004200 */
[----:B------:R2:W3:Y:S01]  /*cc20*/  MUFU.EX2 R16, R6 ;  /* 0x0000000600107308 */ /* 0x0004e20000000800 */
[----:B-----5:R-:W-:-:S02]  /*cc30*/  F2FP.F16.F32.PACK_AB R13, R247, R250 ;  /* 0x000000faf70d723e */ /* 0x020fc400000000ff */
[----:B------:R-:W-:Y:S05]  /*cc40*/  LDSM.16.MT88.4 R32, [R215+0x1000] ;  /* 0x00100000d720783b */ /* 0x000fea0000004200 */
[----:B------:R-:W-:Y:S01]  /*cc50*/  MUFU.EX2 R245, R21 ;  /* 0x0000001500f57308 */ /* 0x000fe20000000800 */
[----:B-1----:R-:W-:-:S05]  /*cc60*/  FSEL R5, R221, RZ, P5 ;  /* 0x000000ffdd057208 */ /* 0x002fca0002800000 */
[----:B------:R-:W-:Y:S02]  /*cc70*/  FADD.FTZ R5, R134, -R5 ;  /* 0x8000000586057221 */ /* 0x000fe40000010000 */
[----:B------:R-:W1:Y:S01]  /*cc80*/  MUFU.EX2 R244, R20 ;  /* 0x0000001400f47308 */ /* 0x000e620000000800 */
[----:B--2---:R-:W-:Y:S01]  /*cc90*/  FADD.FTZ R6, R135, -R7 ;  /* 0x8000000787067221 */ /* 0x004fe20000010000 */
[----:B------:R-:W-:Y:S01]  /*cca0*/  FMUL.FTZ R7, R5, UR6 ;  /* 0x0000000605077c20 */ /* 0x000fe20008410000 */
[----:B------:R-:W-:Y:S01]  /*ccb0*/  FSEL R5, R217, RZ, P1 ;  /* 0x000000ffd9057208 */ /* 0x000fe20000800000 */
[----:B------:R-:W-:Y:S01]  /*ccc0*/  LDSM.16.MT88.4 R132, [R215] ;  /* 0x00000000d784783b */ /* 0x000fe20000004200 */
[----:B------:R-:W-:Y:S01]  /*ccd0*/  FMUL.FTZ R6, R6, UR6 ;  /* 0x0000000606067c20 */ /* 0x000fe20008410000 */
[-C--:B---3--:R-:W-:Y:S01]  /*cce0*/  FMUL.FTZ R144, R144, R16.reuse ;  /* 0x0000001090907220 */ /* 0x088fe20000410000 */
[-C--:B------:R-:W-:Y:S01]  /*ccf0*/  FMUL.FTZ R145, R145, R16.reuse ;  /* 0x0000001091917220 */ /* 0x080fe20000410000 */
[----:B------:R-:W-:Y:S01]  /*cd00*/  FADD.FTZ R5, R136, -R5 ;  /* 0x8000000588057221 */ /* 0x000fe20000010000 */
[----:B------:R2:W-:Y:S01]  /*cd10*/  MUFU.EX2 R246, R26 ;  /* 0x0000001a00f67308 */ /* 0x0005e20000000800 */
[----:B------:R-:W3:Y:S01]  /*cd20*/  LDSM.16.MT88.4 R136, [R19] ;  /* 0x000000001388783b */ /* 0x000ee20000004200 */
[-C--:B------:R-:W-:Y:S01]  /*cd30*/  FMUL.FTZ R64, R64, R16.reuse ;  /* 0x0000001040407220 */ /* 0x080fe20000410000 */
[----:B------:R-:W-:Y:S01]  /*cd40*/  FMUL.FTZ R5, R5, UR6 ;  /* 0x0000000605057c20 */ /* 0x000fe20008410000 */
[-C--:B------:R-:W-:Y:S01]  /*cd50*/  FMUL.FTZ R65, R65, R16.reuse ;  /* 0x0000001041417220 */ /* 0x080fe20000410000 */
[-C--:B------:R-:W-:Y:S01]  /*cd60*/  FMUL.FTZ R52, R52, R16.reuse ;  /* 0x0000001034347220 */ /* 0x080fe20000410000 */
[-C--:B------:R-:W-:Y:S01]  /*cd70*/  FMUL.FTZ R53, R53, R16.reuse ;  /* 0x0000001035357220 */ /* 0x080fe20000410000 */
[-C--:B------:R-:W-:Y:S01]  /*cd80*/  FMUL.FTZ R84, R84, R16.reuse ;  /* 0x0000001054547220 */ /* 0x080fe20000410000 */
[----:B------:R-:W-:Y:S01]  /*cd90*/  MUFU.EX2 R182, R11 ;  /* 0x0000000b00b67308 */ /* 0x000fe20000000800 */
[----:B-1----:R-:W-:Y:S01]  /*cda0*/  F2FP.F16.F32.PACK_AB R8, R244, R245 ;  /* 0x000000f5f408723e */ /* 0x002fe200000000ff */
[-C--:B------:R-:W-:Y:S01]  /*cdb0*/  FMUL.FTZ R85, R85, R16.reuse ;  /* 0x0000001055557220 */ /* 0x080fe20000410000 */
[-C--:B------:R-:W-:Y:S01]  /*cdc0*/  FMUL.FTZ R156, R156, R16.reuse ;  /* 0x000000109c9c7220 */ /* 0x080fe20000410000 */
[-C--:B------:R-:W-:Y:S01]  /*cdd0*/  FMUL.FTZ R157, R157, R16.reuse ;  /* 0x000000109d9d7220 */ /* 0x080fe20000410000 */
[-C--:B------:R-:W-:Y:S01]  /*cde0*/  FMUL.FTZ R36, R36, R16.reuse ;  /* 0x0000001024247220 */ /* 0x080fe20000410000 */
[-C--:B------:R-:W-:Y:S01]  /*cdf0*/  FMUL.FTZ R37, R37, R16.reuse ;  /* 0x0000001025257220 */ /* 0x080fe20000410000 */
[-C--:B------:R-:W-:Y:S01]  /*ce00*/  FMUL.FTZ R48, R48, R16.reuse ;  /* 0x0000001030307220 */ /* 0x080fe20000410000 */
[----:B------:R-:W-:Y:S01]  /*ce10*/  MUFU.EX2 R242, R23 ;  /* 0x0000001700f27308 */ /* 0x000fe20000000800 */
[----:B--2---:R-:W-:Y:S01]  /*ce20*/  LDSM.16.MT88.4 R24, [R216+0xb000] ;  /* 0x00b00000d818783b */ /* 0x004fe20000004200 */
[-C--:B------:R-:W-:Y:S01]  /*ce30*/  FMUL.FTZ R49, R49, R16.reuse ;  /* 0x0000001031317220 */ /* 0x080fe20000410000 */
[-C--:B------:R-:W-:Y:S01]  /*ce40*/  FMUL.FTZ R96, R96, R16.reuse ;  /* 0x0000001060607220 */ /* 0x080fe20000410000 */
[-C--:B------:R-:W-:Y:S01]  /*ce50*/  FMUL.FTZ R97, R97, R16.reuse ;  /* 0x0000001061617220 */ /* 0x080fe20000410000 */
[-C--:B------:R-:W-:Y:S01]  /*ce60*/  FMUL.FTZ R160, R160, R16.reuse ;  /* 0x00000010a0a07220 */ /* 0x080fe20000410000 */
[-C--:B------:R-:W-:Y:S01]  /*ce70*/  FMUL.FTZ R161, R161, R16.reuse ;  /* 0x00000010a1a17220 */ /* 0x080fe20000410000 */
[-C--:B------:R-:W-:Y:S01]  /*ce80*/  FMUL.FTZ R172, R172, R16.reuse ;  /* 0x00000010acac7220 */ /* 0x080fe20000410000 */
        /* <DEDUP_REMOVED lines=8> */
[----:B------:R2:W4:Y:S01]  /*cf10*/  MUFU.EX2 R181, R10 ;  /* 0x0000000a00b57308 */ /* 0x0005220000000800 */
[-C--:B------:R-:W-:Y:S01]  /*cf20*/  FMUL.FTZ R80, R80, R16.reuse ;  /* 0x0000001050507220 */ /* 0x080fe20000410000 */
[-C--:B------:R-:W-:Y:S01]  /*cf30*/  FMUL.FTZ R81, R81, R16.reuse ;  /* 0x0000001051517220 */ /* 0x080fe20000410000 */
[-C--:B------:R-:W-:Y:S01]  /*cf40*/  FMUL.FTZ R112, R112, R16.reuse ;  /* 0x0000001070707220 */ /* 0x080fe20000410000 */
[-C--:B------:R-:W-:Y:S01]  /*cf50*/  FMUL.FTZ R113, R113, R16.reuse ;  /* 0x0000001071717220 */ /* 0x080fe20000410000 */
[-C--:B------:R-:W-:Y:S01]  /*cf60*/  FMUL.FTZ R128, R128, R16.reuse ;  /* 0x0000001080807220 */ /* 0x080fe20000410000 */
[----:B------:R-:W-:-:S02]  /*cf70*/  FMUL.FTZ R129, R129, R16 ;  /* 0x0000001081817220 */ /* 0x000fc40000410000 */
[----:B------:R-:W5:Y:S01]  /*cf80*/  MUFU.EX2 R6, R6 ;  /* 0x0000000600067308 */ /* 0x000f620000000800 */
[----:B-1----:R-:W-:Y:S01]  /*cf90*/  F2FP.F16.F32.PACK_AB R9, R243, R242 ;  /* 0x000000f2f309723e */ /* 0x002fe200000000ff */
[----:B------:R-:W1:Y:S06]  /*cfa0*/  LDSM.16.MT88.4 R20, [R212+0xa000] ;  /* 0x00a00000d414783b */ /* 0x000e6c0000004200 */
[----:B------:R-:W3:Y:S01]  /*cfb0*/  MUFU.EX2 R5, R5 ;  /* 0x0000000500057308 */ /* 0x000ee20000000800 */
[----:B--2---:R-:W-:Y:S02]  /*cfc0*/  F2FP.F16.F32.PACK_AB R10, R182, R246 ;  /* 0x000000f6b60a723e */ /* 0x004fe400000000ff */
[----:B----4-:R-:W-:-:S05]  /*cfd0*/  F2FP.F16.F32.PACK_AB R11, R180, R181 ;  /* 0x000000b5b40b723e */ /* 0x010fca00000000ff */
[----:B------:R-:W-:Y:S01]  /*cfe0*/  MUFU.EX2 R186, R14 ;  /* 0x0000000e00ba7308 */ /* 0x000fe20000000800 */
[-C--:B-----5:R-:W-:Y:S01]  /*cff0*/  FMUL.FTZ R40, R40, R6.reuse ;  /* 0x0000000628287220 */ /* 0x0a0fe20000410000 */
[-C--:B------:R-:W-:Y:S01]  /*d000*/  FMUL.FTZ R41, R41, R6.reuse ;  /* 0x0000000629297220 */ /* 0x080fe20000410000 */
[-C--:B------:R-:W-:Y:S01]  /*d010*/  FMUL.FTZ R148, R148, R6.reuse ;  /* 0x0000000694947220 */ /* 0x080fe20000410000 */
[-C--:B------:R-:W-:Y:S01]  /*d020*/  FMUL.FTZ R149, R149, R6.reuse ;  /* 0x0000000695957220 */ /* 0x080fe20000410000 */
[-C--:B------:R-:W-:Y:S01]  /*d030*/  FMUL.FTZ R152, R152, R6.reuse ;  /* 0x0000000698987220 */ /* 0x080fe20000410000 */
[-C--:B------:R-:W-:Y:S01]  /*d040*/  FMUL.FTZ R153, R153, R6.reuse ;  /* 0x0000000699997220 */ /* 0x080fe20000410000 */
[-C--:B------:R-:W-:Y:S01]  /*d050*/  FMUL.FTZ R164, R164, R6.reuse ;  /* 0x00000006a4a47220 */ /* 0x080fe20000410000 */
        /* <DEDUP_REMOVED lines=8> */
[----:B------:R-:W3:Y:S01]  /*d0e0*/  MUFU.EX2 R7, R7 ;  /* 0x0000000700077308 */ /* 0x000ee20000000800 */
[C---:B------:R-:W-:Y:S01]  /*d0f0*/  HMMA.16816.F32 R208, R8.reuse, R136, R40 ;  /* 0x0000008808d0723c */ /* 0x040fe20000001828 */
[----:B------:R-:W4:Y:S01]  /*d100*/  LDSM.16.MT88.4 R40, [R212+0xb000] ;  /* 0x00b00000d428783b */ /* 0x000f220000004200 */
        /* <DEDUP_REMOVED lines=51> */
[-C--:B---3--:R-:W-:Y:S01]  /*d440*/  FMUL.FTZ R146, R146, R7.reuse ;  /* 0x0000000792927220 */ /* 0x088fe20000410000 */
[----:B------:R-:W-:Y:S01]  /*d450*/  F2FP.F16.F32.PACK_AB R14, R184, R252 ;  /* 0x000000fcb80e723e */ /* 0x000fe200000000ff */
[----:B------:R-:W-:Y:S01]  /*d460*/  FMUL.FTZ R147, R147, R7 ;  /* 0x0000000793937220 */ /* 0x000fe20000410000 */
[----:B------:R-:W-:Y:S01]  /*d470*/  F2FP.F16.F32.PACK_AB R15, R183, R251 ;  /* 0x000000fbb70f723e */ /* 0x000fe200000000ff */
        /* <DEDUP_REMOVED lines=37> */
[C---:B----4-:R-:W-:Y:S08]  /*d6d0*/  HMMA.16816.F32 R72, R8.reuse, R40, R72 ;  /* 0x000000280848723c */ /* 0x050ff00000001848 */
        /* <DEDUP_REMOVED lines=8> */
[----:B------:R-:W-:-:S02]  /*d760*/  MOV R124, R185 ;  /* 0x000000b9007c7202 */ /* 0x000fc40000000f00 */
[----:B------:R-:W-:Y:S02]  /*d770*/  MOV R11, R184 ;  /* 0x000000b8000b7202 */ /* 0x000fe40000000f00 */
[----:B------:R-:W-:Y:S02]  /*d780*/  MOV R127, R190 ;  /* 0x000000be007f7202 */ /* 0x000fe40000000f00 */
[C---:B------:R-:W-:Y:S01]  /*d790*/  HMMA.16816.F32 R232, R12.reuse, R20, R144 ;  /* 0x000000140ce8723c */ /* 0x040fe20000001890 */
[----:B------:R-:W-:Y:S02]  /*d7a0*/  MOV R20, R187 ;  /* 0x000000bb00147202 */ /* 0x000fe40000000f00 */
[----:B------:R-:W-:Y:S02]  /*d7b0*/  MOV R21, R186 ;  /* 0x000000ba00157202 */ /* 0x000fe40000000f00 */
[----:B------:R-:W-:Y:S02]  /*d7c0*/  MOV R126, R189 ;  /* 0x000000bd007e7202 */ /* 0x000fe40000000f00 */
[----:B------:R-:W-:Y:S01]  /*d7d0*/  MOV R125, R188 ;  /* 0x000000bc007d7202 */ /* 0x000fe20000000f00 */
[----:B------:R-:W-:Y:S01]  /*d7e0*/  HMMA.16816.F32 R184, R12, R134, R64 ;  /* 0x000000860cb8723c */ /* 0x000fe20000001840 */
[----:B------:R1:W-:Y:S01]  /*d7f0*/  MUFU.EX2 R134, R8 ;  /* 0x0000000800867308 */ /* 0x0003e20000000800 */
[----:B------:R-:W-:Y:S01]  /*d800*/  MOV R135, R11 ;  /* 0x0000000b00877202 */ /* 0x000fe20000000f00 */
[----:B------:R-:W-:Y:S01]  /*d810*/  LDSM.16.MT88.4 R64, [R215+0x800] ;  /* 0x00080000d740783b */ /* 0x000fe20000004200 */
[----:B------:R-:W-:-:S04]  /*d820*/  MOV R176, R124 ;  /* 0x0000007c00b07202 */ /* 0x000fc80000000f00 */
[C---:B------:R-:W-:Y:S08]  /*d830*/  HMMA.16816.F32 R52, R12.reuse, R132, R52 ;  /* 0x000000840c34723c */ /* 0x040ff00000001834 */
[----:B------:R-:W-:Y:S01]  /*d840*/  HMMA.16816.F32 R84, R12, R24, R84 ;  /* 0x000000180c54723c */ /* 0x000fe20000001854 */
[----:B-1----:R-:W-:Y:S01]  /*d850*/  FFMA.FTZ R8, R178, UR6, -R0 ;  /* 0x00000006b2087c23 */ /* 0x002fe20008010800 */
[----:B------:R-:W-:-:S03]  /*d860*/  MOV R178, R125 ;  /* 0x0000007d00b27202 */ /* 0x000fc60000000f00 */
[----:B------:R1:W2:Y:S03]  /*d870*/  MUFU.EX2 R133, R8 ;  /* 0x0000000800857308 */ /* 0x0002a60000000800 */
[----:B------:R-:W-:Y:S01]  /*d880*/  HMMA.16816.F32 R204, R12, R22, R156 ;  /* 0x000000160ccc723c */ /* 0x000fe2000000189c */
[----:B------:R-:W-:Y:S01]  /*d890*/  FFMA.FTZ R5, R178, R5, R242 ;  /* 0x00000005b2057223 */ /* 0x000fe200000100f2 */
[----:B------:R-:W-:Y:S03]  /*d8a0*/  LDSM.16.MT88.4 R156, [R212+0xa800] ;  /* 0x00a80000d49c783b */ /* 0x000fe60000004200 */
[----:B------:R-:W-:-:S03]  /*d8b0*/  FADD.FTZ R5, R243, R5 ;  /* 0x00000005f3057221 */ /* 0x000fc60000010000 */
[----:B------:R-:W-:Y:S01]  /*d8c0*/  HMMA.16816.F32 R36, R12, R136, R36 ;  /* 0x000000880c24723c */ /* 0x000fe20000001824 */
[----:B------:R-:W-:-:S04]  /*d8d0*/  FADD.FTZ R5, R181, R5 ;  /* 0x00000005b5057221 */ /* 0x000fc80000010000 */
[----:B------:R-:W-:Y:S01]  /*d8e0*/  FADD.FTZ R5, R180, R5 ;  /* 0x00000005b4057221 */ /* 0x000fe20000010000 */
[--C-:B-1----:R-:W-:Y:S01]  /*d8f0*/  FFMA.FTZ R8, R179, UR6, -R0.reuse ;  /* 0x00000006b3087c23 */ /* 0x102fe20008010800 */
[----:B------:R-:W-:Y:S01]  /*d900*/  FFMA.FTZ R0, R177, UR6, -R0 ;  /* 0x00000006b1007c23 */ /* 0x000fe20008010800 */
[C---:B------:R-:W-:Y:S01]  /*d910*/  HMMA.16816.F32 R144, R12.reuse, R138, R48 ;  /* 0x0000008a0c90723c */ /* 0x040fe20000001830 */
[----:B------:R-:W-:Y:S01]  /*d920*/  MOV R179, R126 ;  /* 0x0000007e00b37202 */ /* 0x000fe20000000f00 */
[----:B------:R1:W-:Y:S01]  /*d930*/  MUFU.EX2 R132, R8 ;  /* 0x0000000800847308 */ /* 0x0003e20000000800 */
[----:B------:R-:W-:Y:S01]  /*d940*/  MOV R177, R127 ;  /* 0x0000007f00b17202 */ /* 0x000fe20000000f00 */
[----:B------:R-:W-:Y:S01]  /*d950*/  LDSM.16.MT88.4 R48, [R19+0x800] ;  /* 0x000800001330783b */ /* 0x000fe20000004200 */
[----:B--2---:R-:W-:Y:S01]  /*d960*/  F2FP.F16.F32.PACK_AB R124, R133, R134 ;  /* 0x00000086857c723e */ /* 0x004fe200000000ff */
[----:B------:R-:W-:Y:S02]  /*d970*/  FFMA.FTZ R6, R179, R6, R245 ;  /* 0x00000006b3067223 */ /* 0x000fe400000100f5 */
[C---:B------:R-:W-:Y:S01]  /*d980*/  HMMA.16816.F32 R136, R12.reuse, R26, R96 ;  /* 0x0000001a0c88723c */ /* 0x040fe20000001860 */
[----:B------:R-:W-:Y:S01]  /*d990*/  MOV R27, R21 ;  /* 0x00000015001b7202 */ /* 0x000fe20000000f00 */
[----:B------:R2:W3:Y:S01]  /*d9a0*/  MUFU.EX2 R24, R0 ;  /* 0x0000000000187308 */ /* 0x0004e20000000800 */
[----:B------:R-:W-:Y:S01]  /*d9b0*/  FFMA.FTZ R7, R177, R7, R250 ;  /* 0x00000007b1077223 */ /* 0x000fe200000100fa */
[----:B------:R-:W-:Y:S04]  /*d9c0*/  LDSM.16.MT88.4 R96, [R216+0xb800] ;  /* 0x00b80000d860783b */ /* 0x000fe80000004200 */
[C---:B------:R-:W-:Y:S01]  /*d9d0*/  HMMA.16816.F32 R160, R12.reuse, R140, R160 ;  /* 0x0000008c0ca0723c */ /* 0x040fe200000018a0 */
[----:B-1----:R-:W1:Y:S07]  /*d9e0*/  LDSM.16.MT88.4 R8, [R215+0x1800] ;  /* 0x00180000d708783b */ /* 0x002e6e0000004200 */
[----:B------:R-:W-:Y:S01]  /*d9f0*/  HMMA.16816.F32 R188, R12, R142, R172 ;  /* 0x0000008e0cbc723c */ /* 0x000fe200000018ac */
[----:B------:R-:W4:Y:S01]  /*da00*/  LDSM.16.MT88.4 R172, [R216+0xa800] ;  /* 0x00a80000d8ac783b */ /* 0x000f220000004200 */
[----:B--2---:R-:W-:Y:S01]  /*da10*/  FFMA.FTZ R0, R237, UR6, -R3 ;  /* 0x00000006ed007c23 */ /* 0x004fe20008010803 */
[----:B------:R-:W-:-:S02]  /*da20*/  MOV R237, R20 ;  /* 0x0000001400ed7202 */ /* 0x000fc40000000f00 */
[----:B---3--:R-:W-:Y:S01]  /*da30*/  F2FP.F16.F32.PACK_AB R126, R24, R132 ;  /* 0x00000084187e723e */ /* 0x008fe200000000ff */
[----:B------:R2:W3:Y:S02]  /*da40*/  MUFU.EX2 R23, R0 ;  /* 0x0000000000177308 */ /* 0x0004e40000000800 */
[C---:B------:R-:W-:Y:S08]  /*da50*/  HMMA.16816.F32 R100, R12.reuse, R28, R100 ;  /* 0x0000001c0c64723c */ /* 0x040ff00000001864 */
[----:B------:R-:W-:Y:S01]  /*da60*/  HMMA.16816.F32 R116, R12, R32, R116 ;  /* 0x000000200c74723c */ /* 0x000fe20000001874 */
[----:B--2---:R-:W-:-:S07]  /*da70*/  FFMA.FTZ R0, R239, UR6, -R3 ;  /* 0x00000006ef007c23 */ /* 0x004fce0008010803 */
[C---:B------:R-:W-:Y:S01]  /*da80*/  HMMA.16816.F32 R68, R12.reuse, R40, R68 ;  /* 0x000000280c44723c */ /* 0x040fe20000001844 */
[----:B---3--:R-:W-:Y:S01]  /*da90*/  FADD.FTZ R5, R23, R5 ;  /* 0x0000000517057221 */ /* 0x008fe20000010000 */
[----:B------:R2:W3:Y:S06]  /*daa0*/  MUFU.EX2 R22, R0 ;  /* 0x0000000000167308 */ /* 0x0004ec0000000800 */
[C---:B------:R-:W-:Y:S01]  /*dab0*/  HMMA.16816.F32 R140, R12.reuse, R42, R80 ;  /* 0x0000002a0c8c723c */ /* 0x040fe20000001850 */
[----:B------:R-:W5:Y:S07]  /*dac0*/  LDSM.16.MT88.4 R80, [R212+0xb800] ;  /* 0x00b80000d450783b */ /* 0x000f6e0000004200 */
[C---:B------:R-:W-:Y:S01]  /*dad0*/  HMMA.16816.F32 R28, R12.reuse, R30, R112 ;  /* 0x0000001e0c1c723c */ /* 0x040fe20000001870 */
[----:B------:R-:W5:Y:S01]  /*dae0*/  LDSM.16.MT88.4 R112, [R19+0x1800] ;  /* 0x001800001370783b */ /* 0x000f620000004200 */
[--C-:B--2---:R-:W-:Y:S01]  /*daf0*/  FFMA.FTZ R0, R241, UR6, -R3.reuse ;  /* 0x00000006f1007c23 */ /* 0x104fe20008010803 */
[----:B------:R-:W-:Y:S01]  /*db00*/  FFMA.FTZ R3, R240, UR6, -R3 ;  /* 0x00000006f0037c23 */ /* 0x000fe20008010803 */
[C---:B---3--:R-:W-:Y:S01]  /*db10*/  F2FP.F16.F32.PACK_AB R125, R22.reuse, R23 ;  /* 0x00000017167d723e */ /* 0x048fe200000000ff */
[----:B------:R-:W-:Y:S01]  /*db20*/  FADD.FTZ R5, R22, R5 ;  /* 0x0000000516057221 */ /* 0x000fe20000010000 */
[----:B------:R2:W3:Y:S02]  /*db30*/  MUFU.EX2 R21, R0 ;  /* 0x0000000000157308 */ /* 0x0004e40000000800 */
[----:B------:R-:W-:Y:S01]  /*db40*/  HMMA.16816.F32 R32, R12, R34, R128 ;  /* 0x000000220c20723c */ /* 0x000fe20000001880 */
[----:B------:R-:W-:-:S05]  /*db50*/  FFMA.FTZ R14, R237, R16, R27 ;  /* 0x00000010ed0e7223 */ /* 0x000fca000001001b */
[----:B------:R1:W4:Y:S01]  /*db60*/  MUFU.EX2 R20, R3 ;  /* 0x0000000300147308 */ /* 0x0003220000000800 */
[----:B--2---:R-:W-:Y:S01]  /*db70*/  FFMA.FTZ R0, R198, UR6, -R17 ;  /* 0x00000006c6007c23 */ /* 0x004fe20008010811 */
[----:B---3--:R-:W-:-:S06]  /*db80*/  FADD.FTZ R5, R21, R5 ;  /* 0x0000000515057221 */ /* 0x008fcc0000010000 */
[----:B------:R2:W-:Y:S01]  /*db90*/  MUFU.EX2 R26, R0 ;  /* 0x00000000001a7308 */ /* 0x0005e20000000800 */
[----:B-1----:R-:W-:Y:S01]  /*dba0*/  FFMA.FTZ R3, R197, UR6, -R17 ;  /* 0x00000006c5037c23 */ /* 0x002fe20008010811 */
[C---:B----4-:R-:W-:Y:S01]  /*dbb0*/  F2FP.F16.F32.PACK_AB R127, R20.reuse, R21 ;  /* 0x00000015147f723e */ /* 0x050fe200000000ff */
[----:B------:R-:W-:-:S05]  /*dbc0*/  FADD.FTZ R240, R20, R5 ;  /* 0x0000000514f07221 */ /* 0x000fca0000010000 */
[----:B------:R-:W-:Y:S01]  /*dbd0*/  MUFU.EX2 R15, R3 ;  /* 0x00000003000f7308 */ /* 0x000fe20000000800 */
[----:B------:R-:W-:Y:S01]  /*dbe0*/  HMMA.16816.F32 R120, R124, R8, R120 ;  /* 0x000000087c78723c */ /* 0x000fe20000001878 */
[----:B--2---:R-:W-:-:S07]  /*dbf0*/  FFMA.FTZ R0, R196, UR6, -R17 ;  /* 0x00000006c4007c23 */ /* 0x004fce0008010811 */
        /* <DEDUP_REMOVED lines=57> */
[----:B------:R-:W-:-:S02]  /*df90*/  MOV R133, R220 ;  /* 0x000000dc00857202 */ /* 0x000fc40000000f00 */
[----:B------:R1:W-:Y:S02]  /*dfa0*/  STL [R1+0x14], R243 ;  /* 0x000014f301007387 */ /* 0x0003e40000100800 */
[C---:B------:R-:W-:Y:S02]  /*dfb0*/  HMMA.16816.F32 R144, R128.reuse, R156, R232 ;  /* 0x0000009c8090723c */ /* 0x040fe400000018e8 */
[----:B------:R1:W-:Y:S04]  /*dfc0*/  STL [R1+0x10], R242 ;  /* 0x000010f201007387 */ /* 0x0003e80000100800 */
[----:B------:R1:W-:Y:S02]  /*dfd0*/  STL [R1+0xc], R241 ;  /* 0x00000cf101007387 */ /* 0x0003e40000100800 */
[C---:B------:R-:W-:Y:S02]  /*dfe0*/  HMMA.16816.F32 R160, R128.reuse, R172, R160 ;  /* 0x000000ac80a0723c */ /* 0x040fe400000018a0 */
[----:B------:R1:W-:Y:S06]  /*dff0*/  STL [R1+0x8], R240 ;  /* 0x000008f001007387 */ /* 0x0003ec0000100800 */
[C---:B------:R-:W-:Y:S08]  /*e000*/  HMMA.16816.F32 R52, R128.reuse, R64, R52 ;  /* 0x000000408034723c */ /* 0x040ff00000001834 */
[C---:B------:R-:W-:Y:S08]  /*e010*/  HMMA.16816.F32 R68, R128.reuse, R80, R68 ;  /* 0x000000508044723c */ /* 0x040ff00000001844 */
[C---:B------:R-:W-:Y:S08]  /*e020*/  HMMA.16816.F32 R84, R128.reuse, R96, R84 ;  /* 0x000000608054723c */ /* 0x040ff00000001854 */
[----:B------:R-:W-:Y:S01]  /*e030*/  HMMA.16816.F32 R112, R128, R114, R28 ;  /* 0x000000728070723c */ /* 0x000fe2000000181c */
[----:B------:R-:W-:-:S07]  /*e040*/  MOV R30, R236 ;  /* 0x000000ec001e7202 */ /* 0x000fce0000000f00 */
[C---:B------:R-:W-:Y:S08]  /*e050*/  HMMA.16816.F32 R156, R128.reuse, R158, R204 ;  /* 0x0000009e809c723c */ /* 0x040ff000000018cc */
[C---:B------:R-:W-:Y:S08]  /*e060*/  HMMA.16816.F32 R172, R128.reuse, R174, R188 ;  /* 0x000000ae80ac723c */ /* 0x040ff000000018bc */
[C---:B------:R-:W-:Y:S08]  /*e070*/  HMMA.16816.F32 R64, R128.reuse, R66, R184 ;  /* 0x000000428040723c */ /* 0x040ff000000018b8 */
[C---:B------:R-:W-:Y:S08]  /*e080*/  HMMA.16816.F32 R80, R128.reuse, R82, R140 ;  /* 0x000000528050723c */ /* 0x040ff0000000188c */
[----:B------:R-:W-:Y:S01]  /*e090*/  HMMA.16816.F32 R96, R128, R98, R136 ;  /* 0x000000628060723c */ /* 0x000fe20000001888 */
[----:B------:R-:W-:-:S07]  /*e0a0*/  MOV R136, R217 ;  /* 0x000000d900887202 */ /* 0x000fce0000000f00 */
[----:B------:R-:W-:Y:S01]  /*e0b0*/  HMMA.16816.F32 R128, R128, R10, R32 ;  /* 0x0000000a8080723c */ /* 0x000fe20000001820 */
[----:B------:R-:W-:-:S04]  /*e0c0*/  NOP ;  /* 0x0000000000007918 */ /* 0x000fc80000000000 */
[----:B-1----:R-:W-:-:S15]  /*e0d0*/  @!P2 BRA `(.L_x_2356) ;  /* 0x0000002c00f8a947 */ /* 0x002fde0003800000 */
[----:B------:R-:W2:Y:S01]  /*e0e0*/  LDL R239, [R1+0x18] ;  /* 0x0000180001ef7983 */ /* 0x000ea20000100800 */
[----:B------:R-:W-:-:S04]  /*e0f0*/  DEPBAR.LE SB0, 0x0 ;  /* 0x000080000000791a */ /* 0x000fc80000000000 */
[----:B------:R-:W3:Y:S04]  /*e100*/  LDL R237, [R1] ;  /* 0x0000000001ed7983 */ /* 0x000ee80000100800 */
[----:B------:R-:W4:Y:S04]  /*e110*/  LDL R27, [R1+0x4] ;  /* 0x00000400011b7983 */ /* 0x000f280000100800 */
[----:B------:R-:W5:Y:S04]  /*e120*/  LDL R177, [R1+0x30] ;  /* 0x0000300001b17983 */ /* 0x000f680000100800 */
[----:B------:R-:W5:Y:S04]  /*e130*/  LDL R179, [R1+0x2c] ;  /* 0x00002c0001b37983 */ /* 0x000f680000100800 */
[----:B------:R-:W5:Y:S04]  /*e140*/  LDL R178, [R1+0x28] ;  /* 0x0000280001b27983 */ /* 0x000f680000100800 */
[----:B------:R-:W5:Y:S01]  /*e150*/  LDL R176, [R1+0x34] ;  /* 0x0000340001b07983 */ /* 0x000f620000100800 */
[----:B------:R-:W-:Y:S01]  /*e160*/  BAR.SYNC.DEFER_BLOCKING 0x0 ;  /* 0x0000000000007b1d */ /* 0x000fe20000010000 */
[----:B--2---:R-:W-:-:S04]  /*e170*/  IMAD.MOV.U32 R247, RZ, RZ, R239 ;  /* 0x000000fffff77224 */ /* 0x004fc800078e00ef */
[----:B------:R-:W-:-:S04]  /*e180*/  VIADD R252, R247, 0xfffffffb ;  /* 0xfffffffbf7fc7836 */ /* 0x000fc80000000000 */
[----:B---3--:R-:W-:-:S04]  /*e190*/  IMAD.WIDE.U32 R6, R252, R237, RZ ;  /* 0x000000edfc067225 */ /* 0x008fc800078e00ff */
[----:B----4-:R-:W-:Y:S02]  /*e1a0*/  IMAD R0, R252, R27, R7 ;  /* 0x0000001bfc007224 */ /* 0x010fe400078e0207 */
[C---:B------:R-:W-:Y:S01]  /*e1b0*/  IMAD.SHL.U32 R3, R6.reuse, 0x20, RZ ;  /* 0x0000002006037824 */ /* 0x040fe200078e00ff */
[C---:B-----5:R-:W-:Y:S02]  /*e1c0*/  LEA R8, P2, R6.reuse, R177, 0x6 ;  /* 0x000000b106087211 */ /* 0x060fe400078430ff */
        /* <DEDUP_REMOVED lines=16> */
[----:B------:R-:W-:-:S03]  /*e2d0*/  IMAD.IADD R0, R213, 0x1, R2 ;  /* 0x00000001d5007824 */ /* 0x000fc600078e0202 */
[----:B------:R-:W5:Y:S04]  /*e2e0*/  LDSM.16.M88.4 R16, [R213] ;  /* 0x00000000d510783b */ /* 0x000f680000000200 */
[----:B------:R-:W-:Y:S04]  /*e2f0*/  LDSM.16.M88.4 R132, [R219+0x8000] ;  /* 0x00800000db84783b */ /* 0x000fe80000000200 */
[----:B-1----:R-:W1:Y:S04]  /*e300*/  LDSM.16.M88.4 R8, [R0+0x2000] ;  /* 0x002000000008783b */ /* 0x002e680000000200 */
[----:B------:R-:W2:Y:S01]  /*e310*/  LDSM.16.M88.4 R32, [R219+0x8800] ;  /* 0x00880000db20783b */ /* 0x000ea20000000200 */
[----:B------:R-:W-:-:S02]  /*e320*/  IMAD.MOV.U32 R245, RZ, RZ, R178 ;  /* 0x000000fffff57224 */ /* 0x000fc400078e00b2 */
[----:B------:R-:W-:Y:S01]  /*e330*/  IMAD.MOV.U32 R250, RZ, RZ, R176 ;  /* 0x000000fffffa7224 */ /* 0x000fe200078e00b0 */
[----:B------:R-:W2:Y:S04]  /*e340*/  LDSM.16.M88.4 R20, [R0] ;  /* 0x000000000014783b */ /* 0x000ea80000000200 */
[----:B------:R-:W-:Y:S04]  /*e350*/  LDSM.16.M88.4 R140, [R229+0x8000] ;  /* 0x00800000e58c783b */ /* 0x000fe80000000200 */
[----:B------:R-:W0:Y:S01]  /*e360*/  LDGDEPBAR ;  /* 0x00000000000079af */ /* 0x000e220000000000 */
[C---:B---3--:R-:W-:Y:S08]  /*e370*/  HMMA.16816.F32 R184, R12.reuse, R28, RZ ;  /* 0x0000001c0cb8723c */ /* 0x048ff000000018ff */
[C---:B----4-:R-:W-:Y:S08]  /*e380*/  HMMA.16816.F32 R176, R12.reuse, R24, RZ ;  /* 0x000000180cb0723c */ /* 0x050ff000000018ff */
[C---:B------:R-:W-:Y:S08]  /*e390*/  HMMA.16816.F32 R180, R12.reuse, R30, RZ ;  /* 0x0000001e0cb4723c */ /* 0x040ff000000018ff */
[----:B------:R-:W-:Y:S01]  /*e3a0*/  HMMA.16816.F32 R136, R12, R26, RZ ;  /* 0x0000001a0c88723c */ /* 0x000fe200000018ff */
[----:B------:R-:W3:Y:S07]  /*e3b0*/  LDSM.16.M88.4 R12, [R222+0x2000] ;  /* 0x00200000de0c783b */ /* 0x000eee0000000200 */
[C---:B-----5:R-:W-:Y:S08]  /*e3c0*/  HMMA.16816.F32 R188, R16.reuse, R28, RZ ;  /* 0x0000001c10bc723c */ /* 0x060ff000000018ff */
[C---:B------:R-:W-:Y:S08]  /*e3d0*/  HMMA.16816.F32 R192, R16.reuse, R30, RZ ;  /* 0x0000001e10c0723c */ /* 0x040ff000000018ff */
[C---:B------:R-:W-:Y:S08]  /*e3e0*/  HMMA.16816.F32 R28, R16.reuse, R24, RZ ;  /* 0x00000018101c723c */ /* 0x040ff000000018ff */
[----:B------:R-:W-:Y:S01]  /*e3f0*/  HMMA.16816.F32 R16, R16, R26, RZ ;  /* 0x0000001a1010723c */ /* 0x000fe200000018ff */
[----:B------:R-:W4:Y:S07]  /*e400*/  LDSM.16.M88.4 R24, [R229+0x8800] ;  /* 0x00880000e518783b */ /* 0x000f2e0000000200 */
[C---:B-1----:R-:W-:Y:S08]  /*e410*/  HMMA.16816.F32 R196, R8.reuse, R132, R184 ;  /* 0x0000008408c4723c */ /* 0x042ff000000018b8 */
[C---:B--2---:R-:W-:Y:S08]  /*e420*/  HMMA.16816.F32 R200, R8.reuse, R32, R176 ;  /* 0x0000002008c8723c */ /* 0x044ff000000018b0 */
[C---:B------:R-:W-:Y:S08]  /*e430*/  HMMA.16816.F32 R204, R8.reuse, R134, R180 ;  /* 0x0000008608cc723c */ /* 0x040ff000000018b4 */
[----:B------:R-:W-:Y:S01]  /*e440*/  HMMA.16816.F32 R184, R8, R34, R136 ;  /* 0x0000002208b8723c */ /* 0x000fe20000001888 */
[----:B------:R-:W1:Y:S04]  /*e450*/  LDSM.16.M88.4 R8, [R222] ;  /* 0x00000000de08783b */ /* 0x000e680000000200 */
[----:B------:R-:W-:Y:S03]  /*e460*/  LDSM.16.M88.4 R136, [R231+0x8800] ;  /* 0x00880000e788783b */ /* 0x000fe60000000200 */
[C---:B------:R-:W-:Y:S01]  /*e470*/  HMMA.16816.F32 R180, R20.reuse, R32, R28 ;  /* 0x0000002014b4723c */ /* 0x040fe2000000181c */
[----:B------:R-:W-:Y:S07]  /*e480*/  LDSM.16.M88.4 R28, [R231+0x8000] ;  /* 0x00800000e71c783b */ /* 0x000fee0000000200 */
[C---:B------:R-:W-:Y:S01]  /*e490*/  HMMA.16816.F32 R32, R20.reuse, R34, R16 ;  /* 0x000000221420723c */ /* 0x040fe20000001810 */
[----:B------:R-:W2:Y:S07]  /*e4a0*/  LDSM.16.M88.4 R16, [R230+0x2000] ;  /* 0x00200000e610783b */ /* 0x000eae0000000200 */
[C---:B------:R-:W-:Y:S08]  /*e4b0*/  HMMA.16816.F32 R176, R20.reuse, R132, R188 ;  /* 0x0000008414b0723c */ /* 0x040ff000000018bc */
[----:B------:R-:W-:Y:S01]  /*e4c0*/  HMMA.16816.F32 R132, R20, R134, R192 ;  /* 0x000000861484723c */ /* 0x000fe200000018c0 */
[----:B------:R-:W5:Y:S07]  /*e4d0*/  LDSM.16.M88.4 R20, [R230] ;  /* 0x00000000e614783b */ /* 0x000f6e0000000200 */
[C---:B---3--:R-:W-:Y:S08]  /*e4e0*/  HMMA.16816.F32 R188, R12.reuse, R140, R196 ;  /* 0x0000008c0cbc723c */ /* 0x048ff000000018c4 */
[C---:B----4-:R-:W-:Y:S08]  /*e4f0*/  HMMA.16816.F32 R196, R12.reuse, R24, R200 ;  /* 0x000000180cc4723c */ /* 0x050ff000000018c8 */
        /* <DEDUP_REMOVED lines=8> */
[----:B------:R-:W3:Y:S04]  /*e580*/  LDSM.16.M88.4 R8, [R213+0x6000] ;  /* 0x00600000d508783b */ /* 0x000ee80000000200 */
[----:B------:R-:W4:Y:S03]  /*e590*/  LDSM.16.M88.4 R32, [R214+UR5+0x9800] ;  /* 0x00980005d620783b */ /* 0x000f260008000200 */
[C---:B--2---:R-:W-:Y:S01]  /*e5a0*/  HMMA.16816.F32 R204, R16.reuse, R30, R200 ;  /* 0x0000001e10cc723c */ /* 0x044fe200000018c8 */
[----:B------:R-:W-:Y:S07]  /*e5b0*/  LDSM.16.M88.4 R24, [R0+0x4000] ;  /* 0x004000000018783b */ /* 0x000fee0000000200 */
[C---:B------:R-:W-:Y:S08]  /*e5c0*/  HMMA.16816.F32 R200, R16.reuse, R136, R196 ;  /* 0x0000008810c8723c */ /* 0x040ff000000018c4 */
[C---:B------:R-:W-:Y:S08]  /*e5d0*/  HMMA.16816.F32 R188, R16.reuse, R28, R188 ;  /* 0x0000001c10bc723c */ /* 0x040ff000000018bc */
[----:B------:R-:W-:Y:S08]  /*e5e0*/  HMMA.16816.F32 R196, R16, R138, R192 ;  /* 0x0000008a10c4723c */ /* 0x000ff000000018c0 */
[C---:B-----5:R-:W-:Y:S08]  /*e5f0*/  HMMA.16816.F32 R16, R20.reuse, R28, R184 ;  /* 0x0000001c1410723c */ /* 0x060ff000000018b8 */
[C---:B------:R-:W-:Y:S08]  /*e600*/  HMMA.16816.F32 R184, R20.reuse, R136, R180 ;  /* 0x0000008814b8723c */ /* 0x040ff000000018b4 */
[C---:B------:R-:W-:Y:S01]  /*e610*/  HMMA.16816.F32 R192, R20.reuse, R30, R176 ;  /* 0x0000001e14c0723c */ /* 0x040fe200000018b0 */
[----:B------:R-:W2:Y:S04]  /*e620*/  LDSM.16.M88.4 R176, [R219+0x9000] ;  /* 0x00900000dbb0783b */ /* 0x000ea80000000200 */
[----:B------:R-:W-:Y:S03]  /*e630*/  LDSM.16.M88.4 R28, [R222+0x4000] ;  /* 0x00400000de1c783b */ /* 0x000fe60000000200 */
[----:B------:R-:W-:Y:S01]  /*e640*/  HMMA.16816.F32 R180, R20, R138, R140 ;  /* 0x0000008a14b4723c */ /* 0x000fe2000000188c */
[----:B------:R-:W-:Y:S07]  /*e650*/  LDSM.16.M88.4 R140, [R229+0x9000] ;  /* 0x00900000e58c783b */ /* 0x000fee0000000200 */
[----:B-1----:R-:W-:Y:S01]  /*e660*/  HMMA.16816.F32 R20, R12, R132, R16 ;  /* 0x000000840c14723c */ /* 0x002fe20000001810 */
[----:B------:R-:W1:Y:S07]  /*e670*/  LDSM.16.M88.4 R16, [R0+0x6000] ;  /* 0x006000000010783b */ /* 0x000e6e0000000200 */
[C---:B---3--:R-:W-:Y:S08]  /*e680*/  HMMA.16816.F32 R236, R8.reuse, R134, R204 ;  /* 0x0000008608ec723c */ /* 0x048ff000000018cc */
[C---:B----4-:R-:W-:Y:S08]  /*e690*/  HMMA.16816.F32 R204, R8.reuse, R32, R200 ;  /* 0x0000002008cc723c */ /* 0x050ff000000018c8 */
[C---:B------:R-:W-:Y:S08]  /*e6a0*/  HMMA.16816.F32 R188, R8.reuse, R132, R188 ;  /* 0x0000008408bc723c */ /* 0x040ff000000018bc */
[----:B------:R-:W-:Y:S01]  /*e6b0*/  HMMA.16816.F32 R200, R8, R34, R196 ;  /* 0x0000002208c8723c */ /* 0x000fe200000018c4 */
[----:B------:R-:W3:Y:S07]  /*e6c0*/  LDSM.16.M88.4 R8, [R222+0x6000] ;  /* 0x00600000de08783b */ /* 0x000eee0000000200 */
[C---:B------:R-:W-:Y:S01]  /*e6d0*/  HMMA.16816.F32 R196, R12.reuse, R134, R192 ;  /* 0x000000860cc4723c */ /* 0x040fe200000018c0 */
[----:B------:R-:W-:Y:S07]  /*e6e0*/  LDSM.16.M88.4 R132, [R231+0x9000] ;  /* 0x00900000e784783b */ /* 0x000fee0000000200 */
[----:B------:R-:W-:Y:S08]  /*e6f0*/  HMMA.16816.F32 R208, R12, R32, R184 ;  /* 0x000000200cd0723c */ /* 0x000ff000000018b8 */
[----:B--2---:R-:W-:Y:S01]  /*e700*/  HMMA.16816.F32 R136, R24, R176, R20 ;  /* 0x000000b01888723c */ /* 0x004fe20000001814 */
[----:B------:R-:W-:Y:S07]  /*e710*/  LDSM.16.M88.4 R20, [R230+0x4000] ;  /* 0x00400000e614783b */ /* 0x000fee0000000200 */
[----:B------:R-:W-:Y:S01]  /*e720*/  HMMA.16816.F32 R232, R12, R34, R180 ;  /* 0x000000220ce8723c */ /* 0x000fe200000018b4 */
[----:B------:R-:W2:Y:S04]  /*e730*/  LDSM.16.M88.4 R12, [R230+0x6000] ;  /* 0x00600000e60c783b */ /* 0x000ea80000000200 */
[----:B------:R-:W4:Y:S03]  /*e740*/  LDSM.16.M88.4 R32, [R219+0x9800] ;  /* 0x00980000db20783b */ /* 0x000f260000000200 */
[----:B-1----:R-:W-:Y:S08]  /*e750*/  HMMA.16816.F32 R184, R16, R176, R188 ;  /* 0x000000b010b8723c */ /* 0x002ff000000018bc */
[----:B------:R-:W-:-:S12]  /*e760*/  HMMA.16816.F32 R180, R28, R140, R136 ;  /* 0x0000008c1cb4723c */ /* 0x000fd80000001888 */
[----:B---3--:R-:W-:-:S15]  /*e770*/  HMMA.16816.F32 R136, R8, R140, R184 ;  /* 0x0000008c0888723c */ /* 0x008fde00000018b8 */
[----:B------:R-:W-:-:S05]  /*e780*/  NOP ;  /* 0x0000000000007918 */ /* 0x000fca0000000000 */
[-C--:B--2---:R-:W-:Y:S01]  /*e790*/  HMMA.16816.F32 R184, R12, R132.reuse, R136 ;  /* 0x000000840cb8723c */ /* 0x084fe20000001888 */
[----:B------:R-:W1:Y:S07]  /*e7a0*/  LDSM.16.M88.4 R136, [R229+0x9800] ;  /* 0x00980000e588783b */ /* 0x000e6e0000000200 */
[----:B------:R-:W-:Y:S08]  /*e7b0*/  HMMA.16816.F32 R192, R20, R132, R180 ;  /* 0x0000008414c0723c */ /* 0x000ff000000018b4 */
[-C--:B------:R-:W-:Y:S08]  /*e7c0*/  HMMA.16816.F32 R180, R24, R178.reuse, R196 ;  /* 0x000000b218b4723c */ /* 0x080ff000000018c4 */
[C---:B------:R-:W-:Y:S08]  /*e7d0*/  HMMA.16816.F32 R188, R16.reuse, R178, R236 ;  /* 0x000000b210bc723c */ /* 0x040ff000000018ec */
[C---:B----4-:R-:W-:Y:S08]  /*e7e0*/  HMMA.16816.F32 R204, R16.reuse, R32, R204 ;  /* 0x0000002010cc723c */ /* 0x050ff000000018cc */
[----:B------:R-:W-:Y:S01]  /*e7f0*/  HMMA.16816.F32 R200, R16, R34, R200 ;  /* 0x0000002210c8723c */ /* 0x000fe200000018c8 */
[----:B------:R-:W2:Y:S07]  /*e800*/  LDSM.16.M88.4 R16, [R231+0x9800] ;  /* 0x00980000e710783b */ /* 0x000eae0000000200 */
[----:B------:R-:W-:Y:S08]  /*e810*/  HMMA.16816.F32 R196, R24, R32, R208 ;  /* 0x0000002018c4723c */ /* 0x000ff000000018d0 */
[----:B------:R-:W-:Y:S01]  /*e820*/  HMMA.16816.F32 R176, R28, R142, R180 ;  /* 0x0000008e1cb0723c */ /* 0x000fe200000018b4 */
[----:B------:R-:W-:Y:S01]  /*e830*/  FMUL.FTZ R192, R192, UR4 ;  /* 0x00000004c0c07c20 */ /* 0x000fe20008410000 */
[----:B------:R-:W-:Y:S01]  /*e840*/  FMUL.FTZ R193, R193, UR4 ;  /* 0x00000004c1c17c20 */ /* 0x000fe20008410000 */
[----:B------:R-:W-:Y:S01]  /*e850*/  FMUL.FTZ R194, R194, UR4 ;  /* 0x00000004c2c27c20 */ /* 0x000fe20008410000 */
[----:B------:R-:W-:Y:S01]  /*e860*/  FMUL.FTZ R195, R195, UR4 ;  /* 0x00000004c3c37c20 */ /* 0x000fe20008410000 */
[----:B------:R-:W-:Y:S01]  /*e870*/  LOP3.LUT R238, R245, 0x6, RZ, 0xc0, !PT ;  /* 0x00000006f5ee7812 */ /* 0x000fe200078ec0ff */
[----:B------:R-:W-:-:S02]  /*e880*/  IMAD.MOV.U32 R230, RZ, RZ, R247 ;  /* 0x000000ffffe67224 */ /* 0x000fc400078e00f7 */
[----:B------:R-:W-:Y:S01]  /*e890*/  FMUL.FTZ R186, R186, UR4 ;  /* 0x00000004baba7c20 */ /* 0x000fe20008410000 */
[----:B------:R-:W-:Y:S01]  /*e8a0*/  HMMA.16816.F32 R140, R8, R142, R188 ;  /* 0x0000008e088c723c */ /* 0x000fe200000018bc */
[----:B------:R-:W-:Y:S01]  /*e8b0*/  FMUL.FTZ R184, R184, UR4 ;  /* 0x00000004b8b87c20 */ /* 0x000fe20008410000 */
[----:B------:R-:W-:Y:S02]  /*e8c0*/  VIADD R0, R223, 0x48 ;  /* 0x00000048df007836 */ /* 0x000fe40000000000 */
[----:B------:R-:W-:Y:S01]  /*e8d0*/  FMUL.FTZ R185, R185, UR4 ;  /* 0x00000004b9b97c20 */ /* 0x000fe20008410000 */
[----:B------:R-:W-:-:S04]  /*e8e0*/  DEPBAR.LE SB0, 0x0 ;  /* 0x000080000000791a */ /* 0x000fc80000000000 */
[----:B------:R-:W-:Y:S08]  /*e8f0*/  HMMA.16816.F32 R188, R24, R34, R232 ;  /* 0x0000002218bc723c */ /* 0x000ff000000018e8 */
[-C--:B-1----:R-:W-:Y:S01]  /*e900*/  HMMA.16816.F32 R32, R28, R136.reuse, R196 ;  /* 0x000000881c20723c */ /* 0x082fe200000018c4 */
[----:B------:R-:W-:Y:S07]  /*e910*/  MUFU.TANH R5, R192 ;  /* 0x000000c000057308 */ /* 0x000fee0000002400 */
[----:B------:R-:W-:Y:S01]  /*e920*/  HMMA.16816.F32 R24, R8, R136, R204 ;  /* 0x000000880818723c */ /* 0x000fe200000018cc */
[----:B------:R-:W-:Y:S07]  /*e930*/  MUFU.TANH R208, R193 ;  /* 0x000000c100d07308 */ /* 0x000fee0000002400 */
[----:B------:R-:W-:Y:S01]  /*e940*/  HMMA.16816.F32 R140, R12, R134, R140 ;  /* 0x000000860c8c723c */ /* 0x000fe2000000188c */
[----:B------:R-:W1:Y:S07]  /*e950*/  MUFU.TANH R211, R194 ;  /* 0x000000c200d37308 */ /* 0x000e6e0000002400 */
[C---:B--2---:R-:W-:Y:S01]  /*e960*/  HMMA.16816.F32 R180, R20.reuse, R16, R32 ;  /* 0x0000001014b4723c */ /* 0x044fe20000001820 */
[----:B------:R2:W-:Y:S07]  /*e970*/  MUFU.TANH R210, R195 ;  /* 0x000000c300d27308 */ /* 0x0005ee0000002400 */
[----:B--2---:R-:W-:Y:S08]  /*e980*/  HMMA.16816.F32 R192, R20, R134, R176 ;  /* 0x0000008614c0723c */ /* 0x004ff000000018b0 */
[----:B------:R-:W-:Y:S01]  /*e990*/  HMMA.16816.F32 R132, R8, R138, R200 ;  /* 0x0000008a0884723c */ /* 0x000fe200000018c8 */
[----:B------:R-:W-:Y:S01]  /*e9a0*/  IMAD R10, R230, 0x20, R238 ;  /* 0x00000020e60a7824 */ /* 0x000fe200078e02ee */
[----:B------:R2:W3:Y:S01]  /*e9b0*/  MUFU.TANH R209, R184 ;  /* 0x000000b800d17308 */ /* 0x0004e20000002400 */
[----:B------:R-:W-:-:S02]  /*e9c0*/  FMUL.FTZ R182, R182, UR4 ;  /* 0x00000004b6b67c20 */ /* 0x000fc40008410000 */
[----:B------:R-:W-:-:S03]  /*e9d0*/  VIADD R3, R10, 0xffffff60 ;  /* 0xffffff600a037836 */ /* 0x000fc60000000000 */
[C---:B------:R-:W-:Y:S02]  /*e9e0*/  HMMA.16816.F32 R32, R12.reuse, R16, R24 ;  /* 0x000000100c20723c */ /* 0x040fe40000001818 */
[----:B------:R-:W4:Y:S01]  /*e9f0*/  MUFU.TANH R186, R186 ;  /* 0x000000ba00ba7308 */ /* 0x000f220000002400 */
[----:B------:R-:W-:Y:S02]  /*ea00*/  VIADD R16, R223, 0x8 ;  /* 0x00000008df107836 */ /* 0x000fe40000000000 */
[----:B------:R-:W-:Y:S01]  /*ea10*/  FMUL.FTZ R141, R141, UR4 ;  /* 0x000000048d8d7c20 */ /* 0x000fe20008410000 */
[C---:B------:R-:W-:Y:S01]  /*ea20*/  VIADD R11, R223.reuse, 0x40 ;  /* 0x00000040df0b7836 */ /* 0x040fe20000000000 */
[-C--:B------:R-:W-:Y:S02]  /*ea30*/  ISETP.GT.AND P1, PT, R223, R3.reuse, PT ;  /* 0x00000003df00720c */ /* 0x080fe40003f24270 */
[----:B------:R-:W-:Y:S01]  /*ea40*/  ISETP.GT.AND P5, PT, R16, R3, PT ;  /* 0x000000031000720c */ /* 0x000fe20003fa4270 */
[----:B------:R-:W5:Y:S02]  /*ea50*/  MUFU.TANH R178, R182 ;  /* 0x000000b600b27308 */ /* 0x000f640000002400 */
[----:B------:R-:W-:Y:S01]  /*ea60*/  HMMA.16816.F32 R132, R12, R18, R132 ;  /* 0x000000120c84723c */ /* 0x000fe20000001884 */
[----:B------:R-:W-:-:S02]  /*ea70*/  ISETP.GE.AND P4, PT, R3, R225, PT ;  /* 0x000000e10300720c */ /* 0x000fc40003f86270 */
[----:B-1----:R-:W-:Y:S01]  /*ea80*/  FSEL R12, R211, -INF , !P5 ;  /* 0xff800000d30c7808 */ /* 0x002fe20006800000 */
[----:B------:R-:W-:Y:S01]  /*ea90*/  FMUL.FTZ R195, R195, UR4 ;  /* 0x00000004c3c37c20 */ /* 0x000fe20008410000 */
[----:B------:R-:W-:Y:S01]  /*eaa0*/  ISETP.GE.AND P6, PT, R3, R224, PT ;  /* 0x000000e00300720c */ /* 0x000fe20003fc6270 */
[----:B------:R-:W1:Y:S01]  /*eab0*/  MUFU.TANH R141, R141 ;  /* 0x0000008d008d7308 */ /* 0x000e620000002400 */
[----:B------:R-:W-:Y:S02]  /*eac0*/  FSEL R5, R5, -INF , !P1 ;  /* 0xff80000005057808 */ /* 0x000fe40004800000 */
[-C--:B------:R-:W-:Y:S02]  /*ead0*/  ISETP.GT.AND P3, PT, R11, R3.reuse, PT ;  /* 0x000000030b00720c */ /* 0x080fe40003f64270 */
[----:B------:R-:W-:Y:S01]  /*eae0*/  ISETP.GT.AND P1, PT, R0, R3, PT ;  /* 0x000000030000720c */ /* 0x000fe20003f24270 */
[----:B------:R-:W-:Y:S01]  /*eaf0*/  VIADD R9, R10, 0xffffff70 ;  /* 0xffffff700a097836 */ /* 0x000fe20000000000 */
[----:B--2---:R-:W-:Y:S01]  /*eb00*/  FSEL R184, R12, -INF , !P4 ;  /* 0xff8000000cb87808 */ /* 0x004fe20006000000 */
[----:B------:R-:W-:Y:S01]  /*eb10*/  FMUL.FTZ R194, R194, UR4 ;  /* 0x00000004c2c27c20 */ /* 0x000fe20008410000 */
[----:B------:R-:W-:Y:S01]  /*eb20*/  ISETP.GE.AND P2, PT, R3, R226, PT ;  /* 0x000000e20300720c */ /* 0x000fe20003f46270 */
[----:B------:R-:W-:Y:S01]  /*eb30*/  VIADD R7, R10, 0xffffff78 ;  /* 0xffffff780a077836 */ /* 0x000fe20000000000 */
[----:B------:R-:W-:-:S02]  /*eb40*/  FSEL R137, R5, -INF , !P6 ;  /* 0xff80000005897808 */ /* 0x000fc40007000000 */
[----:B---3--:R-:W-:Y:S01]  /*eb50*/  FSEL R12, R209, -INF , !P3 ;  /* 0xff800000d10c7808 */ /* 0x008fe20005800000 */
[----:B------:R-:W-:Y:S01]  /*eb60*/  FMUL.FTZ R140, R140, UR4 ;  /* 0x000000048c8c7c20 */ /* 0x000fe20008410000 */
[----:B------:R-:W-:Y:S02]  /*eb70*/  ISETP.GE.AND P6, PT, R3, R227, PT ;  /* 0x000000e30300720c */ /* 0x000fe40003fc6270 */
[----:B----4-:R-:W-:Y:S01]  /*eb80*/  FSEL R25, R186, -INF , !P1 ;  /* 0xff800000ba197808 */ /* 0x010fe20004800000 */
[----:B------:R-:W2:Y:S01]  /*eb90*/  MUFU.TANH R195, R195 ;  /* 0x000000c300c37308 */ /* 0x000ea20000002400 */
[----:B------:R-:W-:Y:S01]  /*eba0*/  FMUL.FTZ R183, R183, UR4 ;  /* 0x00000004b7b77c20 */ /* 0x000fe20008410000 */
[----:B------:R-:W-:Y:S01]  /*ebb0*/  FSEL R24, R12, -INF , !P2 ;  /* 0xff8000000c187808 */ /* 0x000fe20005000000 */
[----:B------:R-:W-:Y:S01]  /*ebc0*/  VIADD R3, R10, 0xffffff61 ;  /* 0xffffff610a037836 */ /* 0x000fe20000000000 */
[----:B------:R-:W-:Y:S01]  /*ebd0*/  ISETP.GT.AND P2, PT, R16, R9, PT ;  /* 0x000000091000720c */ /* 0x000fe20003f44270 */
[C---:B------:R-:W-:Y:S01]  /*ebe0*/  VIADD R6, R10.reuse, 0xffffff68 ;  /* 0xffffff680a067836 */ /* 0x040fe20000000000 */
[----:B------:R-:W-:Y:S01]  /*ebf0*/  FSEL R25, R25, -INF , !P6 ;  /* 0xff80000019197808 */ /* 0x000fe20007000000 */
[----:B------:R-:W-:Y:S01]  /*ec00*/  VIADD R5, R10, 0xffffff69 ;  /* 0xffffff690a057836 */ /* 0x000fe20000000000 */
[----:B------:R-:W-:Y:S01]  /*ec10*/  ISETP.GT.AND P6, PT, R16, R7, PT ;  /* 0x000000071000720c */ /* 0x000fe20003fc4270 */
[C---:B------:R-:W-:Y:S01]  /*ec20*/  VIADD R8, R10.reuse, 0xffffff71 ;  /* 0xffffff710a087836 */ /* 0x040fe20000000000 */
[----:B------:R-:W-:Y:S01]  /*ec30*/  HMMA.16816.F32 R28, R28, R138, R188 ;  /* 0x0000008a1c1c723c */ /* 0x000fe200000018bc */
[----:B------:R-:W-:Y:S01]  /*ec40*/  VIADD R10, R10, 0xffffff79 ;  /* 0xffffff790a0a7836 */ /* 0x000fe20000000000 */
[----:B------:R-:W3:Y:S01]  /*ec50*/  MUFU.TANH R194, R194 ;  /* 0x000000c200c27308 */ /* 0x000ee20000002400 */
[----:B------:R-:W-:Y:S01]  /*ec60*/  FMUL.FTZ R32, R32, UR4 ;  /* 0x0000000420207c20 */ /* 0x000fe20008410000 */
[----:B-----5:R-:W-:-:S02]  /*ec70*/  FSEL R178, R178, -INF , !P2 ;  /* 0xff800000b2b27808 */ /* 0x020fc40005000000 */
[----:B------:R-:W-:Y:S02]  /*ec80*/  P2R R136, PR, RZ, 0x40 ;  /* 0x00000040ff887803 */ /* 0x000fe40000000000 */
[----:B------:R-:W-:Y:S02]  /*ec90*/  ISETP.GT.AND P2, PT, R11, R5, PT ;  /* 0x000000050b00720c */ /* 0x000fe40003f44270 */
[----:B------:R-:W-:Y:S01]  /*eca0*/  MUFU.TANH R140, R140 ;  /* 0x0000008c008c7308 */ /* 0x000fe20000002400 */
[C---:B------:R-:W-:Y:S01]  /*ecb0*/  ISETP.GT.AND P5, PT, R16.reuse, R3, PT ;  /* 0x000000031000720c */ /* 0x040fe20003fa4270 */
[----:B------:R-:W-:Y:S01]  /*ecc0*/  FMUL.FTZ R27, R33, UR4 ;  /* 0x00000004211b7c20 */ /* 0x000fe20008410000 */
[----:B------:R-:W-:Y:S01]  /*ecd0*/  ISETP.GT.AND P4, PT, R16, R6, PT ;  /* 0x000000061000720c */ /* 0x000fe20003f84270 */
[----:B------:R-:W-:Y:S01]  /*ece0*/  FMUL.FTZ R26, R132, UR4 ;  /* 0x00000004841a7c20 */ /* 0x000fe20008410000 */
[----:B------:R-:W-:-:S03]  /*ecf0*/  ISETP.GT.AND P3, PT, R16, R5, PT ;  /* 0x000000051000720c */ /* 0x000fc60003f64270 */
[----:B------:R-:W4:Y:S01]  /*ed00*/  MUFU.TANH R182, R183 ;  /* 0x000000b700b67308 */ /* 0x000f220000002400 */
[C---:B------:R-:W-:Y:S02]  /*ed10*/  ISETP.GT.AND P1, PT, R16.reuse, R8, PT ;  /* 0x000000081000720c */ /* 0x040fe40003f24270 */
[----:B------:R-:W-:Y:S01]  /*ed20*/  ISETP.GT.AND P6, PT, R16, R10, PT ;  /* 0x0000000a1000720c */ /* 0x000fe20003fc4270 */
[----:B------:R-:W-:Y:S01]  /*ed30*/  FMUL.FTZ R16, R133, UR4 ;  /* 0x0000000485107c20 */ /* 0x000fe20008410000 */
[----:B-1----:R-:W-:-:S03]  /*ed40*/  FSEL R132, R141, -INF , !P2 ;  /* 0xff8000008d847808 */ /* 0x002fc60005000000 */
[----:B------:R1:W5:Y:S01]  /*ed50*/  MUFU.TANH R219, R185 ;  /* 0x000000b900db7308 */ /* 0x0003620000002400 */
[----:B------:R-:W-:-:S07]  /*ed60*/  ISETP.GT.U32.AND P2, PT, R252, R250, PT ;  /* 0x000000fafc00720c */ /* 0x000fce0003f44070 */
[----:B------:R5:W5:Y:S01]  /*ed70*/  MUFU.TANH R12, R32 ;  /* 0x00000020000c7308 */ /* 0x000b620000002400 */
[----:B--2---:R-:W-:Y:S01]  /*ed80*/  FSEL R139, R195, -INF , !P3 ;  /* 0xff800000c38b7808 */ /* 0x004fe20005800000 */
[----:B-1----:R-:W-:-:S06]  /*ed90*/  FMUL.FTZ R185, R187, UR4 ;  /* 0x00000004bbb97c20 */ /* 0x002fcc0008410000 */
[----:B------:R-:W1:Y:S01]  /*eda0*/  MUFU.TANH R27, R27 ;  /* 0x0000001b001b7308 */ /* 0x000e620000002400 */
[----:B------:R-:W-:Y:S01]  /*edb0*/  FMUL.FTZ R142, R142, UR4 ;  /* 0x000000048e8e7c20 */ /* 0x000fe20008410000 */
[----:B------:R-:W-:Y:S01]  /*edc0*/  FMUL.FTZ R143, R143, UR4 ;  /* 0x000000048f8f7c20 */ /* 0x000fe20008410000 */
[----:B------:R-:W-:-:S05]  /*edd0*/  ISETP.GT.AND P3, PT, R11, R6, PT ;  /* 0x000000060b00720c */ /* 0x000fca0003f64270 */
[----:B------:R-:W2:Y:S01]  /*ede0*/  MUFU.TANH R185, R185 ;  /* 0x000000b900b97308 */ /* 0x000ea20000002400 */
[----:B---3--:R-:W-:-:S07]  /*edf0*/  FSEL R138, R194, -INF , !P4 ;  /* 0xff800000c28a7808 */ /* 0x008fce0006000000 */
[----:B------:R-:W3:Y:S01]  /*ee00*/  MUFU.TANH R26, R26 ;  /* 0x0000001a001a7308 */ /* 0x000ee20000002400 */
[----:B------:R-:W-:-:S07]  /*ee10*/  ISETP.GT.AND P4, PT, R11, R3, PT ;  /* 0x000000030b00720c */ /* 0x000fce0003f84270 */
[----:B------:R-:W1:Y:S01]  /*ee20*/  MUFU.TANH R16, R16 ;  /* 0x0000001000107308 */ /* 0x000e620000002400 */
[----:B----4-:R-:W-:Y:S02]  /*ee30*/  FSEL R182, R182, -INF , !P1 ;  /* 0xff800000b6b67808 */ /* 0x010fe40004800000 */
[----:B------:R-:W-:Y:S01]  /*ee40*/  FSEL R33, R140, -INF , !P3 ;  /* 0xff8000008c217808 */ /* 0x000fe20005800000 */
[----:B------:R-:W-:Y:S01]  /*ee50*/  FMUL.FTZ R17, R34, UR4 ;  /* 0x0000000422117c20 */ /* 0x000fe20008410000 */
[----:B------:R-:W-:Y:S01]  /*ee60*/  BAR.SYNC.DEFER_BLOCKING 0x0 ;  /* 0x0000000000007b1d */ /* 0x000fe20000010000 */
[----:B------:R-:W-:-:S05]  /*ee70*/  ISETP.GT.AND P1, PT, R11, R9, PT ;  /* 0x000000090b00720c */ /* 0x000fca0003f24270 */
[----:B------:R-:W4:Y:S01]  /*ee80*/  MUFU.TANH R176, R142 ;  /* 0x0000008e00b07308 */ /* 0x000f220000002400 */
[----:B------:R-:W-:Y:S02]  /*ee90*/  FSEL R179, R210, -INF , !P5 ;  /* 0xff800000d2b37808 */ /* 0x000fe40006800000 */
[----:B-----5:R-:W-:-:S05]  /*eea0*/  FSEL R32, R219, -INF , !P4 ;  /* 0xff800000db207808 */ /* 0x020fca0006000000 */
[----:B------:R5:W1:Y:S01]  /*eeb0*/  MUFU.TANH R177, R143 ;  /* 0x0000008f00b17308 */ /* 0x000a620000002400 */
[C---:B------:R-:W-:Y:S02]  /*eec0*/  ISETP.GT.AND P5, PT, R11.reuse, R8, PT ;  /* 0x000000080b00720c */ /* 0x040fe40003fa4270 */
[C---:B------:R-:W-:Y:S02]  /*eed0*/  ISETP.GT.AND P4, PT, R11.reuse, R7, PT ;  /* 0x000000070b00720c */ /* 0x040fe40003f84270 */
[----:B------:R-:W-:Y:S01]  /*eee0*/  ISETP.GT.AND P3, PT, R11, R10, PT ;  /* 0x0000000a0b00720c */ /* 0x000fe20003f64270 */
[----:B-----5:R-:W-:Y:S01]  /*eef0*/  HMMA.16816.F32 R140, R20, R18, R28 ;  /* 0x00000012148c723c */ /* 0x020fe2000000181c */
[----:B------:R-:W-:Y:S01]  /*ef00*/  FMUL.FTZ R23, R35, UR4 ;  /* 0x0000000423177c20 */ /* 0x000fe20008410000 */
[----:B------:R-:W-:Y:S01]  /*ef10*/  FMUL.FTZ R22, R134, UR4 ;  /* 0x0000000486167c20 */ /* 0x000fe20008410000 */
[----:B------:R-:W-:Y:S01]  /*ef20*/  FMUL.FTZ R29, R135, UR4 ;  /* 0x00000004871d7c20 */ /* 0x000fe20008410000 */
[----:B------:R-:W-:Y:S01]  /*ef30*/  FSEL R28, R12, -INF , !P1 ;  /* 0xff8000000c1c7808 */ /* 0x000fe20004800000 */
[----:B-1234-:R-:W-:-:S15]  /*ef40*/  @!P2 BRA `(.L_x_2360) ;  /* 0x000000000054a947 */ /* 0x01efde0003800000 */
[----:B------:R-:W2:Y:S04]  /*ef50*/  LDL R245, [R1+0x24] ;  /* 0x0000240001f57983 */ /* 0x000ea80000100800 */
[----:B------:R-:W3:Y:S01]  /*ef60*/  LDL R250, [R1+0x20] ;  /* 0x0000200001fa7983 */ /* 0x000ee20000100800 */
[----:B------:R-:W-:-:S04]  /*ef70*/  VIADD R11, R230, 0xfffffffa ;  /* 0xfffffffae60b7836 */ /* 0x000fc80000000000 */
[----:B------:R-:W-:-:S04]  /*ef80*/  IMAD.WIDE.U32 R12, R11, R248, RZ ;  /* 0x000000f80b0c7225 */ /* 0x000fc800078e00ff */
[----:B------:R-:W-:Y:S02]  /*ef90*/  IMAD R11, R11, R249, R13 ;  /* 0x000000f90b0b7224 */ /* 0x000fe400078e020d */
[C---:B------:R-:W-:Y:S01]  /*efa0*/  IMAD.SHL.U32 R13, R12.reuse, 0x20, RZ ;  /* 0x000000200c0d7824 */ /* 0x040fe200078e00ff */
[----:B--2---:R-:W-:-:S04]  /*efb0*/  LEA R14, P1, R12, R245, 0x6 ;  /* 0x000000f50c0e7211 */ /* 0x004fc800078230ff */
[C-C-:B---3--:R-:W-:Y:S02]  /*efc0*/  LEA.HI.X R15, R12.reuse, R250, R11.reuse, 0x6, P1 ;  /* 0x000000fa0c0f7211 */ /* 0x148fe400008f340b */
[----:B------:R-:W-:Y:S02]  /*efd0*/  SHF.L.U64.HI R12, R12, 0x5, R11 ;  /* 0x000000050c0c7819 */ /* 0x000fe4000001020b */
[C---:B------:R-:W-:Y:S01]  /*efe0*/  LEA R11, P1, R248.reuse, R13, 0x4 ;  /* 0x0000000df80b7211 */ /* 0x040fe200078220ff */
[----:B------:R-:W-:Y:S01]  /*eff0*/  @!PT LDS RZ, [RZ] ;  /* 0x00000000fffff984 */ /* 0x000fe20000000800 */
[----:B------:R-:W-:Y:S01]  /*f000*/  @!PT LDS RZ, [RZ] ;  /* 0x00000000fffff984 */ /* 0x000fe20000000800 */
[----:B------:R-:W-:Y:S01]  /*f010*/  @!PT LDS RZ, [RZ] ;  /* 0x00000000fffff984 */ /* 0x000fe20000000800 */
[----:B------:R1:W-:Y:S03]  /*f020*/  LDGSTS.E.BYPASS.LTC128B.128 [R228+0x8000], desc[UR16][R14.64] ;  /* 0x080000000ee47fae */ /* 0x0003e6000b981a10 */
[----:B------:R-:W-:Y:S01]  /*f030*/  LEA.HI.X R13, R248, R12, R249, 0x4, P1 ;  /* 0x0000000cf80d7211 */ /* 0x000fe200008f24f9 */
[----:B------:R1:W-:Y:S01]  /*f040*/  LDGSTS.E.BYPASS.LTC128B.128 [R228+0x9000], desc[UR16][R14.64+0x80] ;  /* 0x090000800ee47fae */ /* 0x0003e2000b981a10 */
[----:B------:R-:W-:-:S04]  /*f050*/  LEA R12, P1, R11, R245, 0x1 ;  /* 0x000000f50b0c7211 */ /* 0x000fc800078208ff */
[----:B------:R-:W-:-:S05]  /*f060*/  LEA.HI.X R13, R11, R250, R13, 0x1, P1 ;  /* 0x000000fa0b0d7211 */ /* 0x000fca00008f0c0d */
[----:B------:R1:W-:Y:S04]  /*f070*/  LDGSTS.E.BYPASS.LTC128B.128 [R228+0x8800], desc[UR16][R12.64] ;  /* 0x088000000ce47fae */ /* 0x0003e8000b981a10 */
[----:B------:R1:W-:Y:S04]  /*f080*/  LDGSTS.E.BYPASS.LTC128B.128 [R228+0x9800], desc[UR16][R12.64+0x80] ;  /* 0x098000800ce47fae */ /* 0x0003e8000b981a10 */
[----:B------:R-:W0:Y:S02]  /*f090*/  LDGDEPBAR ;  /* 0x00000000000079af */ /* 0x000e240000000000 */
.L_x_2360:
[----:B------:R-:W-:Y:S01]  /*f0a0*/  FSEL R18, R26, -INF , !P4 ;  /* 0xff8000001a127808 */ /* 0x000fe20006000000 */
[----:B------:R2:W3:Y:S01]  /*f0b0*/  MUFU.TANH R21, R17 ;  /* 0x0000001100157308 */ /* 0x0004e20000002400 */
[C---:B------:R-:W-:Y:S02]  /*f0c0*/  ISETP.GE.AND P1, PT, R3.reuse, R226, PT ;  /* 0x000000e20300720c */ /* 0x040fe40003f26270 */
[----:B------:R-:W-:Y:S02]  /*f0d0*/  ISETP.GT.AND P4, PT, R0, R3, PT ;  /* 0x000000030000720c */ /* 0x000fe40003f84270 */
[----:B------:R-:W-:Y:S02]  /*f0e0*/  FSEL R20, R16, -INF , !P3 ;  /* 0xff80000010147808 */ /* 0x000fe40005800000 */
[----:B------:R-:W-:Y:S01]  /*f0f0*/  ISETP.GE.AND P3, PT, R3, R227, PT ;  /* 0x000000e30300720c */ /* 0x000fe20003f66270 */
[----:B------:R-:W4:Y:S01]  /*f100*/  MUFU.TANH R23, R23 ;  /* 0x0000001700177308 */ /* 0x000f220000002400 */
[----:B------:R-:W-:-:S02]  /*f110*/  FSEL R11, R185, -INF , !P4 ;  /* 0xff800000b90b7808 */ /* 0x000fc40006000000 */
[----:B-1----:R-:W-:Y:S02]  /*f120*/  FSEL R12, R32, -INF , !P1 ;  /* 0xff800000200c7808 */ /* 0x002fe40004800000 */
[----:B------:R-:W-:Y:S02]  /*f130*/  ISETP.GT.AND P1, PT, R0, R6, PT ;  /* 0x000000060000720c */ /* 0x000fe40003f24270 */
[----:B------:R-:W-:Y:S01]  /*f140*/  ISETP.GE.AND P4, PT, R6, R226, PT ;  /* 0x000000e20600720c */ /* 0x000fe20003f86270 */
[----:B------:R-:W1:Y:S01]  /*f150*/  MUFU.TANH R26, R22 ;  /* 0x00000016001a7308 */ /* 0x000e620000002400 */
[----:B------:R-:W-:Y:S02]  /*f160*/  FSEL R15, R11, -INF , !P3 ;  /* 0xff8000000b0f7808 */ /* 0x000fe40005800000 */
[----:B------:R-:W-:Y:S02]  /*f170*/  FSEL R11, R176, -INF , !P1 ;  /* 0xff800000b00b7808 */ /* 0x000fe40004800000 */
[----:B------:R-:W-:-:S02]  /*f180*/  FSEL R14, R33, -INF , !P4 ;  /* 0xff800000210e7808 */ /* 0x000fc40006000000 */
[----:B------:R-:W-:Y:S01]  /*f190*/  ISETP.GE.AND P4, PT, R5, R226, PT ;  /* 0x000000e20500720c */ /* 0x000fe20003f86270 */
[----:B------:R-:W5:Y:S01]  /*f1a0*/  MUFU.TANH R22, R29 ;  /* 0x0000001d00167308 */ /* 0x000f620000002400 */
[----:B------:R-:W-:Y:S01]  /*f1b0*/  ISETP.GT.AND P1, PT, R0, R5, PT ;  /* 0x000000050000720c */ /* 0x000fe20003f24270 */
[----:B------:R-:W-:Y:S01]  /*f1c0*/  LDSM.16.MT88.4 R32, [R212+0xa000] ;  /* 0x00a00000d420783b */ /* 0x000fe20000004200 */
[----:B------:R-:W-:Y:S02]  /*f1d0*/  ISETP.GE.AND P3, PT, R6, R227, PT ;  /* 0x000000e30600720c */ /* 0x000fe40003f66270 */
[----:B------:R-:W-:Y:S02]  /*f1e0*/  FSEL R13, R132, -INF , !P4 ;  /* 0xff800000840d7808 */ /* 0x000fe40006000000 */
[----:B------:R-:W-:Y:S02]  /*f1f0*/  FSEL R16, R177, -INF , !P1 ;  /* 0xff800000b1107808 */ /* 0x000fe40004800000 */
[----:B------:R-:W-:-:S02]  /*f200*/  FSEL R19, R27, -INF , !P5 ;  /* 0xff8000001b137808 */ /* 0x000fc40006800000 */
[----:B--2---:R-:W-:Y:S02]  /*f210*/  FSEL R17, R11, -INF , !P3 ;  /* 0xff8000000b117808 */ /* 0x004fe40005800000 */
[-C--:B------:R-:W-:Y:S02]  /*f220*/  ISETP.GE.AND P4, PT, R9, R226.reuse, PT ;  /* 0x000000e20900720c */ /* 0x080fe40003f86270 */
[----:B------:R-:W-:Y:S02]  /*f230*/  ISETP.GE.AND P1, PT, R8, R226, PT ;  /* 0x000000e20800720c */ /* 0x000fe40003f26270 */
[----:B------:R-:W-:Y:S02]  /*f240*/  FMNMX3.FTZ R11, R218, R24, R12, !PT ;  /* 0x00000018da0b7276 */ /* 0x000fe4000781000c */
[----:B------:R-:W-:Y:S02]  /*f250*/  FSEL R185, R28, -INF , !P4 ;  /* 0xff8000001cb97808 */ /* 0x000fe40006000000 */
[----:B------:R-:W-:Y:S01]  /*f260*/  FSEL R186, R19, -INF , !P1 ;  /* 0xff80000013ba7808 */ /* 0x000fe20004800000 */
[----:B------:R-:W-:Y:S01]  /*f270*/  FMUL.FTZ R19, R142, UR4 ;  /* 0x000000048e137c20 */ /* 0x000fe20008410000 */
[----:B------:R-:W-:-:S02]  /*f280*/  ISETP.GE.AND P4, PT, R7, R226, PT ;  /* 0x000000e20700720c */ /* 0x000fc40003f86270 */
[----:B------:R-:W-:Y:S01]  /*f290*/  ISETP.GE.AND P1, PT, R10, R226, PT ;  /* 0x000000e20a00720c */ /* 0x000fe20003f26270 */
[----:B------:R4:W2:Y:S01]  /*f2a0*/  MUFU.TANH R27, R19 ;  /* 0x00000013001b7308 */ /* 0x0008a20000002400 */
[----:B------:R-:W-:Y:S02]  /*f2b0*/  FMNMX3.FTZ R11, R11, R14, R13, !PT ;  /* 0x0000000e0b0b7276 */ /* 0x000fe4000781000d */
[----:B------:R-:W-:Y:S02]  /*f2c0*/  FSEL R187, R18, -INF , !P4 ;  /* 0xff80000012bb7808 */ /* 0x000fe40006000000 */
[----:B------:R-:W-:Y:S02]  /*f2d0*/  FSEL R190, R20, -INF , !P1 ;  /* 0xff80000014be7808 */ /* 0x000fe40004800000 */
[----:B------:R-:W-:Y:S02]  /*f2e0*/  FMNMX3.FTZ R11, R11, R185, R186, !PT ;  /* 0x000000b90b0b7276 */ /* 0x000fe400078100ba */
[----:B------:R-:W-:-:S02]  /*f2f0*/  ISETP.GE.AND P3, PT, R5, R227, PT ;  /* 0x000000e30500720c */ /* 0x000fc40003f66270 */
[----:B------:R-:W-:Y:S02]  /*f300*/  FMNMX3.FTZ R11, R11, R187, R190, !PT ;  /* 0x000000bb0b0b7276 */ /* 0x000fe400078100be */
[----:B------:R-:W-:Y:S02]  /*f310*/  ISETP.GT.AND P1, PT, R0, R9, PT ;  /* 0x000000090000720c */ /* 0x000fe40003f24270 */
[----:B------:R-:W-:Y:S01]  /*f320*/  FSEL R16, R16, -INF , !P3 ;  /* 0xff80000010107808 */ /* 0x000fe20005800000 */
[----:B------:R-:W2:Y:S01]  /*f330*/  SHFL.BFLY PT, R20, R11, 0x2, 0x1f ;  /* 0x0c401f000b147f89 */ /* 0x000ea200000e0000 */
[----:B------:R-:W-:Y:S02]  /*f340*/  ISETP.GE.AND P4, PT, R9, R227, PT ;  /* 0x000000e30900720c */ /* 0x000fe40003f86270 */
[----:B------:R-:W-:Y:S02]  /*f350*/  ISETP.GT.AND P3, PT, R0, R8, PT ;  /* 0x000000080000720c */ /* 0x000fe40003f64270 */
[----:B---3--:R-:W-:-:S02]  /*f360*/  FSEL R18, R21, -INF , !P1 ;  /* 0xff80000015127808 */ /* 0x008fc40004800000 */
[----:B----4-:R-:W-:Y:S02]  /*f370*/  FSEL R19, R23, -INF , !P3 ;  /* 0xff80000017137808 */ /* 0x010fe40005800000 */
[----:B------:R-:W-:Y:S01]  /*f380*/  FSEL R191, R18, -INF , !P4 ;  /* 0xff80000012bf7808 */ /* 0x000fe20006000000 */
[----:B------:R-:W-:Y:S01]  /*f390*/  FMUL.FTZ R18, R143, UR4 ;  /* 0x000000048f127c20 */ /* 0x000fe20008410000 */
[----:B------:R-:W-:Y:S02]  /*f3a0*/  ISETP.GE.AND P1, PT, R8, R227, PT ;  /* 0x000000e30800720c */ /* 0x000fe40003f26270 */
[C---:B------:R-:W-:Y:S01]  /*f3b0*/  ISETP.GT.AND P4, PT, R0.reuse, R7, PT ;  /* 0x000000070000720c */ /* 0x040fe20003f84270 */
[----:B------:R3:W4:Y:S01]  /*f3c0*/  MUFU.TANH R23, R18 ;  /* 0x0000001200177308 */ /* 0x0007220000002400 */
[----:B------:R-:W-:Y:S02]  /*f3d0*/  ISETP.GT.AND P3, PT, R0, R10, PT ;  /* 0x0000000a0000720c */ /* 0x000fe40003f64270 */
[----:B------:R-:W-:-:S02]  /*f3e0*/  FMNMX3.FTZ R0, R217, R25, R15, !PT ;  /* 0x00000019d9007276 */ /* 0x000fc4000781000f */
[----:B------:R-:W-:Y:S02]  /*f3f0*/  FSEL R194, R19, -INF , !P1 ;  /* 0xff80000013c27808 */ /* 0x000fe40004800000 */
[----:B-1----:R-:W-:Y:S02]  /*f400*/  FSEL R26, R26, -INF , !P4 ;  /* 0xff8000001a1a7808 */ /* 0x002fe40006000000 */
[-C--:B------:R-:W-:Y:S02]  /*f410*/  ISETP.GE.AND P1, PT, R7, R227.reuse, PT ;  /* 0x000000e30700720c */ /* 0x080fe40003f26270 */
[----:B------:R-:W-:Y:S02]  /*f420*/  ISETP.GE.AND P4, PT, R10, R227, PT ;  /* 0x000000e30a00720c */ /* 0x000fe40003f86270 */
[----:B-----5:R-:W-:Y:S02]  /*f430*/  FSEL R22, R22, -INF , !P3 ;  /* 0xff80000016167808 */ /* 0x020fe40005800000 */
[----:B------:R-:W-:Y:S01]  /*f440*/  FMNMX3.FTZ R0, R0, R17, R16, !PT ;  /* 0x0000001100007276 */ /* 0x000fe20007810010 */
[----:B---3--:R-:W-:Y:S01]  /*f450*/  FMUL.FTZ R18, R192, UR4 ;  /* 0x00000004c0127c20 */ /* 0x008fe20008410000 */
[----:B------:R-:W-:-:S02]  /*f460*/  FSEL R192, R26, -INF , !P1 ;  /* 0xff8000001ac07808 */ /* 0x000fc40004800000 */
[----:B------:R-:W-:Y:S01]  /*f470*/  FSEL R195, R22, -INF , !P4 ;  /* 0xff80000016c37808 */ /* 0x000fe20006000000 */
[----:B------:R1:W3:Y:S01]  /*f480*/  MUFU.TANH R21, R18 ;  /* 0x0000001200157308 */ /* 0x0002e20000002400 */
[----:B------:R-:W-:Y:S02]  /*f490*/  FMNMX3.FTZ R0, R0, R191, R194, !PT ;  /* 0x000000bf00007276 */ /* 0x000fe400078100c2 */
[----:B------:R-:W-:Y:S02]  /*f4a0*/  ISETP.NE.AND P5, PT, R136, RZ, PT ;  /* 0x000000ff8800720c */ /* 0x000fe40003fa5270 */
[----:B------:R-:W-:Y:S02]  /*f4b0*/  FMNMX3.FTZ R0, R0, R192, R195, !PT ;  /* 0x000000c000007276 */ /* 0x000fe400078100c3 */
[----:B------:R-:W-:Y:S02]  /*f4c0*/  ISETP.GT.AND P1, PT, R223, R3, PT ;  /* 0x00000003df00720c */ /* 0x000fe40003f24270 */
[----:B------:R-:W-:-:S02]  /*f4d0*/  ISETP.GE.AND P4, PT, R3, R224, PT ;  /* 0x000000e00300720c */ /* 0x000fc40003f86270 */
[----:B------:R-:W-:Y:S02]  /*f4e0*/  ISETP.GE.AND P3, PT, R3, R225, PT ;  /* 0x000000e10300720c */ /* 0x000fe40003f66270 */
[----:B--2---:R-:W-:Y:S02]  /*f4f0*/  FMNMX.FTZ R3, R11, R20, !PT ;  /* 0x000000140b037209 */ /* 0x004fe40007810000 */
[----:B------:R-:W2:Y:S01]  /*f500*/  SHFL.BFLY PT, R20, R0, 0x2, 0x1f ;  /* 0x0c401f0000147f89 */ /* 0x000ea200000e0000 */
[----:B------:R-:W-:Y:S01]  /*f510*/  FSEL R22, R27, -INF , !P5 ;  /* 0xff8000001b167808 */ /* 0x000fe20006800000 */
[----:B-1----:R-:W-:Y:S01]  /*f520*/  FMUL.FTZ R18, R193, UR4 ;  /* 0x00000004c1127c20 */ /* 0x002fe20008410000 */
[----:B------:R-:W-:Y:S01]  /*f530*/  FSEL R11, R208, -INF , !P1 ;  /* 0xff800000d00b7808 */ /* 0x000fe20004800000 */
[----:B------:R-:W1:Y:S01]  /*f540*/  SHFL.BFLY PT, R19, R3, 0x1, 0x1f ;  /* 0x0c201f0003137f89 */ /* 0x000e6200000e0000 */
[----:B------:R-:W-:Y:S01]  /*f550*/  ISETP.GT.AND P5, PT, R223, R6, PT ;  /* 0x00000006df00720c */ /* 0x000fe20003fa4270 */
[----:B------:R5:W2:Y:S01]  /*f560*/  MUFU.TANH R27, R18 ;  /* 0x00000012001b7308 */ /* 0x000aa20000002400 */
[----:B----4-:R-:W-:-:S02]  /*f570*/  FSEL R23, R23, -INF , !P6 ;  /* 0xff80000017177808 */ /* 0x010fc40007000000 */
[C---:B------:R-:W-:Y:S02]  /*f580*/  ISETP.GE.AND P6, PT, R6.reuse, R224, PT ;  /* 0x000000e00600720c */ /* 0x040fe40003fc6270 */
[----:B------:R-:W-:Y:S01]  /*f590*/  ISETP.GE.AND P1, PT, R6, R225, PT ;  /* 0x000000e10600720c */ /* 0x000fe20003f26270 */
[----:B------:R-:W-:Y:S01]  /*f5a0*/  FMUL.FTZ R6, R181, UR4 ;  /* 0x00000004b5067c20 */ /* 0x000fe20008410000 */
[----:B------:R-:W-:Y:S02]  /*f5b0*/  FSEL R30, R11, -INF , !P4 ;  /* 0xff8000000b1e7808 */ /* 0x000fe40006000000 */
[----:B---3--:R-:W-:Y:S01]  /*f5c0*/  FSEL R11, R21, -INF , !P5 ;  /* 0xff800000150b7808 */ /* 0x008fe20006800000 */
[----:B------:R3:W-:Y:S01]  /*f5d0*/  MUFU.TANH R29, R6 ;  /* 0x00000006001d7308 */ /* 0x0007e20000002400 */
[----:B------:R-:W-:Y:S02]  /*f5e0*/  ISETP.GT.AND P4, PT, R223, R5, PT ;  /* 0x00000005df00720c */ /* 0x000fe40003f84270 */
[----:B------:R-:W-:-:S02]  /*f5f0*/  FSEL R26, R11, -INF , !P6 ;  /* 0xff8000000b1a7808 */ /* 0x000fc40007000000 */
[----:B------:R-:W-:Y:S01]  /*f600*/  FSEL R21, R138, -INF , !P1 ;  /* 0xff8000008a157808 */ /* 0x000fe20004800000 */
[----:B-----5:R-:W-:Y:S01]  /*f610*/  FMUL.FTZ R18, R180, UR4 ;  /* 0x00000004b4127c20 */ /* 0x020fe20008410000 */
[----:B--2---:R-:W-:Y:S02]  /*f620*/  FSEL R11, R27, -INF , !P4 ;  /* 0xff8000001b0b7808 */ /* 0x004fe40006000000 */
[-C--:B------:R-:W-:Y:S01]  /*f630*/  ISETP.GE.AND P5, PT, R5, R224.reuse, PT ;  /* 0x000000e00500720c */ /* 0x080fe20003fa6270 */
[----:B------:R2:W4:Y:S01]  /*f640*/  MUFU.TANH R28, R18 ;  /* 0x00000012001c7308 */ /* 0x0005220000002400 */
[----:B------:R-:W-:Y:S02]  /*f650*/  ISETP.GT.AND P6, PT, R223, R9, PT ;  /* 0x00000009df00720c */ /* 0x000fe40003fc4270 */
[C---:B------:R-:W-:Y:S02]  /*f660*/  ISETP.GE.AND P1, PT, R9.reuse, R224, PT ;  /* 0x000000e00900720c */ /* 0x040fe40003f26270 */
[----:B------:R-:W-:Y:S01]  /*f670*/  ISETP.GE.AND P4, PT, R9, R225, PT ;  /* 0x000000e10900720c */ /* 0x000fe20003f86270 */
[----:B---3--:R-:W-:Y:S01]  /*f680*/  FMUL.FTZ R6, R140, UR4 ;  /* 0x000000048c067c20 */ /* 0x008fe20008410000 */
[----:B------:R-:W-:-:S02]  /*f690*/  FMNMX.FTZ R136, R0, R20, !PT ;  /* 0x0000001400887209 */ /* 0x000fc40007810000 */
[----:B------:R-:W-:Y:S01]  /*f6a0*/  FSEL R20, R11, -INF , !P5 ;  /* 0xff8000000b147808 */ /* 0x000fe20006800000 */
[----:B------:R3:W5:Y:S01]  /*f6b0*/  MUFU.TANH R9, R6 ;  /* 0x0000000600097308 */ /* 0x0007620000002400 */
[----:B------:R-:W-:Y:S02]  /*f6c0*/  ISETP.GT.AND P5, PT, R223, R8, PT ;  /* 0x00000008df00720c */ /* 0x000fe40003fa4270 */
[----:B-1----:R-:W-:Y:S02]  /*f6d0*/  FMNMX.FTZ R135, R3, R19, !PT ;  /* 0x0000001303877209 */ /* 0x002fe40007810000 */
[----:B------:R-:W-:Y:S02]  /*f6e0*/  FSEL R206, R178, -INF , !P4 ;  /* 0xff800000b2ce7808 */ /* 0x000fe40006000000 */
[----:B--2---:R-:W-:Y:S02]  /*f6f0*/  FSEL R18, R179, -INF , !P3 ;  /* 0xff800000b3127808 */ /* 0x004fe40005800000 */
[----:B------:R-:W-:Y:S01]  /*f700*/  ISETP.GE.AND P3, PT, R5, R225, PT ;  /* 0x000000e10500720c */ /* 0x000fe20003f66270 */
[----:B------:R-:W-:Y:S01]  /*f710*/  FMUL.FTZ R5, R141, UR4 ;  /* 0x000000048d057c20 */ /* 0x000fe20008410000 */
[----:B----4-:R-:W-:Y:S01]  /*f720*/  FSEL R0, R28, -INF , !P6 ;  /* 0xff8000001c007808 */ /* 0x010fe20007000000 */
[----:B------:R-:W-:Y:S01]  /*f730*/  LDSM.16.MT88.4 R176, [R216+0xa000] ;  /* 0x00a00000d8b0783b */ /* 0x000fe20000004200 */
[----:B------:R-:W-:-:S02]  /*f740*/  FSEL R132, R139, -INF , !P3 ;  /* 0xff8000008b847808 */ /* 0x000fc40005800000 */
[CC--:B------:R-:W-:Y:S02]  /*f750*/  ISETP.GE.AND P3, PT, R8.reuse, R224.reuse, PT ;  /* 0x000000e00800720c */ /* 0x0c0fe40003f66270 */
[----:B------:R-:W-:Y:S02]  /*f760*/  ISETP.GE.AND P6, PT, R8, R225, PT ;  /* 0x000000e10800720c */ /* 0x000fe40003fc6270 */
[----:B------:R1:W2:Y:S01]  /*f770*/  MUFU.TANH R8, R5 ;  /* 0x0000000500087308 */ /* 0x0002a20000002400 */
[----:B------:R-:W-:Y:S01]  /*f780*/  FSEL R19, R0, -INF , !P1 ;  /* 0xff80000000137808 */ /* 0x000fe20004800000 */
[----:B------:R-:W-:Y:S01]  /*f790*/  FMUL.FTZ R0, R135, UR6 ;  /* 0x0000000687007c20 */ /* 0x000fe20008410000 */
[----:B------:R-:W-:Y:S02]  /*f7a0*/  ISETP.GT.AND P1, PT, R223, R7, PT ;  /* 0x00000007df00720c */ /* 0x000fe40003f24270 */
[----:B---3--:R-:W-:Y:S02]  /*f7b0*/  FSEL R6, R29, -INF , !P5 ;  /* 0xff8000001d067808 */ /* 0x008fe40006800000 */
[----:B------:R-:W-:-:S02]  /*f7c0*/  ISETP.GE.AND P5, PT, R7, R224, PT ;  /* 0x000000e00700720c */ /* 0x000fc40003fa6270 */
[----:B-----5:R-:W-:Y:S02]  /*f7d0*/  FSEL R3, R9, -INF , !P1 ;  /* 0xff80000009037808 */ /* 0x020fe40004800000 */
[----:B------:R-:W-:Y:S02]  /*f7e0*/  FSEL R209, R6, -INF , !P3 ;  /* 0xff80000006d17808 */ /* 0x000fe40005800000 */
[----:B------:R-:W-:Y:S02]  /*f7f0*/  ISETP.GT.AND P3, PT, R223, R10, PT ;  /* 0x0000000adf00720c */ /* 0x000fe40003f64270 */
[----:B------:R-:W-:Y:S01]  /*f800*/  FMNMX3.FTZ R6, R220, R137, R30, !PT ;  /* 0x00000089dc067276 */ /* 0x000fe2000781001e */
[----:B-1----:R-:W1:Y:S01]  /*f810*/  SHFL.BFLY PT, R5, R136, 0x1, 0x1f ;  /* 0x0c201f0088057f89 */ /* 0x002e6200000e0000 */
[----:B------:R-:W-:Y:S02]  /*f820*/  FSEL R193, R3, -INF , !P5 ;  /* 0xff80000003c17808 */ /* 0x000fe40006800000 */
[----:B------:R-:W-:-:S02]  /*f830*/  ISETP.GE.AND P5, PT, R10, R224, PT ;  /* 0x000000e00a00720c */ /* 0x000fc40003fa6270 */
[----:B--2---:R-:W-:Y:S02]  /*f840*/  FSEL R3, R8, -INF , !P3 ;  /* 0xff80000008037808 */ /* 0x004fe40005800000 */
[----:B------:R-:W-:Y:S02]  /*f850*/  FMNMX3.FTZ R6, R6, R26, R20, !PT ;  /* 0x0000001a06067276 */ /* 0x000fe40007810014 */
[----:B------:R-:W-:Y:S02]  /*f860*/  FSEL R196, R3, -INF , !P5 ;  /* 0xff80000003c47808 */ /* 0x000fe40006800000 */
[----:B------:R-:W-:Y:S02]  /*f870*/  FMNMX3.FTZ R6, R6, R19, R209, !PT ;  /* 0x0000001306067276 */ /* 0x000fe400078100d1 */
[----:B------:R-:W-:Y:S02]  /*f880*/  FMNMX3.FTZ R3, R221, R184, R18, !PT ;  /* 0x000000b8dd037276 */ /* 0x000fe40007810012 */
[----:B------:R-:W-:-:S02]  /*f890*/  FMNMX3.FTZ R6, R6, R193, R196, !PT ;  /* 0x000000c106067276 */ /* 0x000fc400078100c4 */
[-C--:B------:R-:W-:Y:S02]  /*f8a0*/  ISETP.GE.AND P1, PT, R7, R225.reuse, PT ;  /* 0x000000e10700720c */ /* 0x080fe40003f26270 */
[----:B------:R-:W-:Y:S01]  /*f8b0*/  ISETP.GE.AND P3, PT, R10, R225, PT ;  /* 0x000000e10a00720c */ /* 0x000fe20003f66270 */
[----:B------:R-:W2:Y:S01]  /*f8c0*/  SHFL.BFLY PT, R8, R6, 0x2, 0x1f ;  /* 0x0c401f0006087f89 */ /* 0x000ea200000e0000 */
[----:B------:R-:W-:Y:S02]  /*f8d0*/  FSEL R197, R182, -INF , !P6 ;  /* 0xff800000b6c57808 */ /* 0x000fe40007000000 */
[----:B------:R-:W-:Y:S02]  /*f8e0*/  FMNMX3.FTZ R3, R3, R21, R132, !PT ;  /* 0x0000001503037276 */ /* 0x000fe40007810084 */
[----:B-1----:R-:W-:Y:S02]  /*f8f0*/  FMNMX.FTZ R136, R136, R5, !PT ;  /* 0x0000000588887209 */ /* 0x002fe40007810000 */
[----:B------:R-:W-:-:S02]  /*f900*/  FSEL R211, R22, -INF , !P1 ;  /* 0xff80000016d37808 */ /* 0x000fc40004800000 */
[----:B------:R-:W-:Y:S01]  /*f910*/  FSEL R210, R23, -INF , !P3 ;  /* 0xff80000017d27808 */ /* 0x000fe20005800000 */
[C---:B------:R-:W-:Y:S01]  /*f920*/  FMUL.FTZ R7, R136.reuse, UR6 ;  /* 0x0000000688077c20 */ /* 0x040fe20008410000 */
[----:B------:R-:W-:Y:S02]  /*f930*/  FMNMX3.FTZ R5, R3, R206, R197, !PT ;  /* 0x000000ce03057276 */ /* 0x000fe400078100c5 */
[----:B------:R-:W-:Y:S02]  /*f940*/  FSETP.NEU.FTZ.AND P1, PT, R136, -INF , PT ;  /* 0xff8000008800780b */ /* 0x000fe40003f3d000 */
[----:B------:R-:W-:Y:S02]  /*f950*/  FMNMX3.FTZ R5, R5, R211, R210, !PT ;  /* 0x000000d305057276 */ /* 0x000fe400078100d2 */
[----:B------:R-:W-:Y:S02]  /*f960*/  FSETP.NEU.FTZ.AND P4, PT, R135, -INF , PT ;  /* 0xff8000008700780b */ /* 0x000fe40003f9d000 */
[----:B------:R-:W-:Y:S01]  /*f970*/  FSEL R3, R7, RZ, P1 ;  /* 0x000000ff07037208 */ /* 0x000fe20000800000 */
[----:B------:R-:W1:Y:S01]  /*f980*/  SHFL.BFLY PT, R9, R5, 0x2, 0x1f ;  /* 0x0c401f0005097f89 */ /* 0x000e6200000e0000 */
[----:B------:R-:W-:-:S02]  /*f990*/  FSEL R0, R0, RZ, P4 ;  /* 0x000000ff00007208 */ /* 0x000fc40002000000 */
[----:B------:R-:W-:Y:S01]  /*f9a0*/  IADD3 R31, PT, PT, R212, 0xa000, RZ ;  /* 0x0000a000d41f7810 */ /* 0x000fe20007ffe0ff */
[--C-:B------:R-:W-:Y:S01]  /*f9b0*/  FFMA.FTZ R25, R25, UR6, -R3.reuse ;  /* 0x0000000619197c23 */ /* 0x100fe20008010803 */
[----:B--2---:R-:W-:Y:S01]  /*f9c0*/  FMNMX.FTZ R7, R6, R8, !PT ;  /* 0x0000000806077209 */ /* 0x004fe20007810000 */
[--C-:B------:R-:W-:Y:S01]  /*f9d0*/  FFMA.FTZ R6, R16, UR6, -R3.reuse ;  /* 0x0000000610067c23 */ /* 0x100fe20008010803 */
[--C-:B------:R-:W-:Y:S01]  /*f9e0*/  FFMA.FTZ R12, R12, UR6, -R0.reuse ;  /* 0x000000060c0c7c23 */ /* 0x100fe20008010800 */
[----:B------:R-:W-:Y:S01]  /*f9f0*/  FSEL R8, R135, RZ, P4 ;  /* 0x000000ff87087208 */ /* 0x000fe20002000000 */
[--C-:B------:R-:W-:Y:S01]  /*fa00*/  FFMA.FTZ R24, R24, UR6, -R0.reuse ;  /* 0x0000000618187c23 */ /* 0x100fe20008010800 */
[----:B------:R2:W-:Y:S01]  /*fa10*/  MUFU.EX2 R198, R6 ;  /* 0x0000000600c67308 */ /* 0x0005e20000000800 */
[----:B------:R-:W3:Y:S01]  /*fa20*/  SHFL.BFLY PT, R10, R7, 0x1, 0x1f ;  /* 0x0c201f00070a7f89 */ /* 0x000ee200000e0000 */
[----:B------:R-:W-:Y:S01]  /*fa30*/  FFMA.FTZ R14, R14, UR6, -R0 ;  /* 0x000000060e0e7c23 */ /* 0x000fe20008010800 */
[----:B------:R-:W-:Y:S01]  /*fa40*/  FADD.FTZ R8, R218, -R8 ;  /* 0x80000008da087221 */ /* 0x000fe20000010000 */
[----:B------:R-:W-:Y:S01]  /*fa50*/  FFMA.FTZ R13, R13, UR6, -R0 ;  /* 0x000000060d0d7c23 */ /* 0x000fe20008010800 */
[--C-:B------:R-:W-:Y:S01]  /*fa60*/  FFMA.FTZ R15, R15, UR6, -R3.reuse ;  /* 0x000000060f0f7c23 */ /* 0x100fe20008010803 */
[----:B------:R-:W-:Y:S01]  /*fa70*/  FFMA.FTZ R17, R17, UR6, -R3 ;  /* 0x0000000611117c23 */ /* 0x000fe20008010803 */
[----:B------:R-:W-:Y:S01]  /*fa80*/  FMUL.FTZ R8, R8, UR6 ;  /* 0x0000000608087c20 */ /* 0x000fe20008410000 */
[----:B------:R1:W-:Y:S01]  /*fa90*/  MUFU.EX2 R208, R12 ;  /* 0x0000000c00d07308 */ /* 0x0003e20000000800 */
[----:B------:R-:W-:-:S02]  /*faa0*/  IADD3 R16, PT, PT, R212, 0xa040, RZ ;  /* 0x0000a040d4107810 */ /* 0x000fc40007ffe0ff */
[----:B------:R-:W-:Y:S02]  /*fab0*/  @P0 IADD3 R16, PT, PT, R31, -0x40, RZ ;  /* 0xffffffc01f100810 */ /* 0x000fe40007ffe0ff */
[----:B------:R-:W-:Y:S02]  /*fac0*/  MOV R237, R243 ;  /* 0x000000f300ed7202 */ /* 0x000fe40000000f00 */
[----:B------:R-:W-:Y:S01]  /*fad0*/  MOV R236, R242 ;  /* 0x000000f200ec7202 */ /* 0x000fe20000000f00 */
[----:B------:R-:W-:Y:S01]  /*fae0*/  MUFU.EX2 R222, R24 ;  /* 0x0000001800de7308 */ /* 0x000fe20000000800 */
[----:B--2---:R-:W-:Y:S01]  /*faf0*/  FSEL R6, R136, RZ, P1 ;  /* 0x000000ff88067208 */ /* 0x004fe20000800000 */
[----:B------:R-:W-:Y:S01]  /*fb00*/  LDSM.16.MT88.4 R180, [R16] ;  /* 0x0000000010b4783b */ /* 0x000fe20000004200 */
[----:B------:R-:W-:Y:S02]  /*fb10*/  MOV R231, R241 ;  /* 0x000000f100e77202 */ /* 0x000fe40000000f00 */
[----:B------:R-:W-:-:S03]  /*fb20*/  MOV R229, R240 ;  /* 0x000000f000e57202 */ /* 0x000fc60000000f00 */
[----:B------:R2:W-:Y:S01]  /*fb30*/  MUFU.EX2 R207, R14 ;  /* 0x0000000e00cf7308 */ /* 0x0005e20000000800 */
[----:B-1----:R-:W-:Y:S01]  /*fb40*/  FMNMX.FTZ R12, R5, R9, !PT ;  /* 0x00000009050c7209 */ /* 0x002fe20007810000 */
[----:B------:R-:W-:Y:S01]  /*fb50*/  FADD.FTZ R5, R217, -R6 ;  /* 0x80000006d9057221 */ /* 0x000fe20000010000 */
[----:B---3--:R-:W-:-:S03]  /*fb60*/  FMNMX.FTZ R133, R7, R10, !PT ;  /* 0x0000000a07857209 */ /* 0x008fc60007810000 */
[----:B------:R-:W-:Y:S01]  /*fb70*/  FMUL.FTZ R5, R5, UR6 ;  /* 0x0000000605057c20 */ /* 0x000fe20008410000 */
[C---:B------:R-:W-:Y:S01]  /*fb80*/  FSETP.NEU.FTZ.AND P1, PT, R133.reuse, -INF , PT ;  /* 0xff8000008500780b */ /* 0x040fe20003f3d000 */
[----:B------:R-:W1:Y:S01]  /*fb90*/  MUFU.EX2 R205, R13 ;  /* 0x0000000d00cd7308 */ /* 0x000e620000000800 */
[----:B------:R-:W-:-:S07]  /*fba0*/  FMUL.FTZ R7, R133, UR6 ;  /* 0x0000000685077c20 */ /* 0x000fce0008410000 */
[----:B------:R-:W-:Y:S01]  /*fbb0*/  MUFU.EX2 R219, R25 ;  /* 0x0000001900db7308 */ /* 0x000fe20000000800 */
[----:B--2---:R-:W2:Y:S07]  /*fbc0*/  SHFL.BFLY PT, R14, R12, 0x1, 0x1f ;  /* 0x0c201f000c0e7f89 */ /* 0x004eae00000e0000 */
[----:B------:R-:W3:Y:S01]  /*fbd0*/  MUFU.EX2 R204, R15 ;  /* 0x0000000f00cc7308 */ /* 0x000ee20000000800 */
[----:B-1----:R-:W-:Y:S02]  /*fbe0*/  F2FP.F16.F32.PACK_AB R10, R205, R207 ;  /* 0x000000cfcd0a723e */ /* 0x002fe400000000ff */
[----:B------:R-:W-:-:S05]  /*fbf0*/  FSEL R13, R133, RZ, P1 ;  /* 0x000000ff850d7208 */ /* 0x000fca0000800000 */
[----:B------:R-:W1:Y:S08]  /*fc00*/  MUFU.EX2 R199, R17 ;  /* 0x0000001100c77308 */ /* 0x000e700000000800 */
[----:B------:R4:W5:Y:S01]  /*fc10*/  MUFU.EX2 R6, R8 ;  /* 0x0000000800067308 */ /* 0x0009620000000800 */
[----:B---3--:R-:W-:Y:S02]  /*fc20*/  F2FP.F16.F32.PACK_AB R9, R204, R219 ;  /* 0x000000dbcc09723e */ /* 0x008fe400000000ff */
[----:B--2---:R-:W-:-:S02]  /*fc30*/  FMNMX.FTZ R134, R12, R14, !PT ;  /* 0x0000000e0c867209 */ /* 0x004fc40007810000 */
[----:B------:R-:W-:Y:S02]  /*fc40*/  FSEL R14, R7, RZ, P1 ;  /* 0x000000ff070e7208 */ /* 0x000fe40000800000 */
[----:B------:R-:W-:Y:S01]  /*fc50*/  FSETP.NEU.FTZ.AND P1, PT, R134, -INF , PT ;  /* 0xff8000008600780b */ /* 0x000fe20003f3d000 */
[----:B------:R-:W2:Y:S01]  /*fc60*/  MUFU.EX2 R5, R5 ;  /* 0x0000000500057308 */ /* 0x000ea20000000800 */
[----:B-1----:R-:W-:Y:S01]  /*fc70*/  F2FP.F16.F32.PACK_AB R11, R198, R199 ;  /* 0x000000c7c60b723e */ /* 0x002fe200000000ff */
[--C-:B------:R-:W-:Y:S01]  /*fc80*/  FFMA.FTZ R12, R30, UR6, -R14.reuse ;  /* 0x000000061e0c7c23 */ /* 0x100fe2000801080e */
[--C-:B------:R-:W-:Y:S01]  /*fc90*/  FFMA.FTZ R7, R137, UR6, -R14.reuse ;  /* 0x0000000689077c23 */ /* 0x100fe2000801080e */
[----:B------:R-:W-:Y:S01]  /*fca0*/  FADD.FTZ R17, R220, -R13 ;  /* 0x8000000ddc117221 */ /* 0x000fe20000010000 */
[----:B------:R-:W-:Y:S03]  /*fcb0*/  LDSM.16.MT88.4 R28, [R215+0x1000] ;  /* 0x00100000d71c783b */ /* 0x000fe60000004200 */
[----:B------:R1:W-:Y:S01]  /*fcc0*/  MUFU.EX2 R189, R12 ;  /* 0x0000000c00bd7308 */ /* 0x0003e20000000800 */
[----:B----4-:R-:W-:Y:S01]  /*fcd0*/  F2FP.F16.F32.PACK_AB R8, R208, R222 ;  /* 0x000000ded008723e */ /* 0x010fe200000000ff */
[-C--:B-----5:R-:W-:Y:S01]  /*fce0*/  FMUL.FTZ R148, R148, R6.reuse ;  /* 0x0000000694947220 */ /* 0x0a0fe20000410000 */
[-C--:B------:R-:W-:Y:S01]  /*fcf0*/  FMUL.FTZ R149, R149, R6.reuse ;  /* 0x0000000695957220 */ /* 0x080fe20000410000 */
[----:B------:R-:W-:Y:S01]  /*fd00*/  FMUL.FTZ R17, R17, UR6 ;  /* 0x0000000611117c20 */ /* 0x000fe20008410000 */
[-C--:B------:R-:W-:Y:S01]  /*fd10*/  FMUL.FTZ R152, R152, R6.reuse ;  /* 0x0000000698987220 */ /* 0x080fe20000410000 */
[-C--:B------:R-:W-:Y:S01]  /*fd20*/  FMUL.FTZ R153, R153, R6.reuse ;  /* 0x0000000699997220 */ /* 0x080fe20000410000 */
[-C--:B------:R-:W-:Y:S01]  /*fd30*/  FMUL.FTZ R164, R164, R6.reuse ;  /* 0x00000006a4a47220 */ /* 0x080fe20000410000 */
[----:B------:R3:W-:Y:S01]  /*fd40*/  MUFU.EX2 R217, R7 ;  /* 0x0000000700d97308 */ /* 0x0007e20000000800 */
        /* <DEDUP_REMOVED lines=9> */
[--C-:B-1----:R-:W-:Y:S01]  /*fde0*/  FFMA.FTZ R12, R26, UR6, -R14.reuse ;  /* 0x000000061a0c7c23 */ /* 0x102fe2000801080e */
[----:B------:R-:W-:Y:S01]  /*fdf0*/  LDSM.16.MT88.4 R148, [R212+0xb000] ;  /* 0x00b00000d494783b */ /* 0x000fe20000004200 */
[-C--:B------:R-:W-:Y:S01]  /*fe00*/  FMUL.FTZ R169, R169, R6.reuse ;  /* 0x00000006a9a97220 */ /* 0x080fe20000410000 */
[-C--:B------:R-:W-:Y:S01]  /*fe10*/  FMUL.FTZ R170, R170, R5.reuse ;  /* 0x00000005aaaa7220 */ /* 0x080fe20000410000 */
[----:B------:R1:W-:Y:S01]  /*fe20*/  MUFU.EX2 R188, R12 ;  /* 0x0000000c00bc7308 */ /* 0x0003e20000000800 */
[----:B------:R-:W-:Y:S01]  /*fe30*/  LDSM.16.MT88.4 R24, [R216+0xb000] ;  /* 0x00b00000d818783b */ /* 0x000fe20000004200 */
        /* <DEDUP_REMOVED lines=9> */
[----:B------:R-:W-:Y:S01]  /*fed0*/  FMUL.FTZ R45, R45, R6 ;  /* 0x000000062d2d7220 */ /* 0x000fe20000410000 */
[-C--:B------:R-:W-:Y:S01]  /*fee0*/  FMUL.FTZ R46, R46, R5.reuse ;  /* 0x000000052e2e7220 */ /* 0x080fe20000410000 */
[----:B------:R2:W-:Y:S01]  /*fef0*/  MUFU.EX2 R139, R7 ;  /* 0x00000007008b7308 */ /* 0x0005e20000000800 */
[----:B------:R-:W-:Y:S01]  /*ff00*/  MOV R22, R140 ;  /* 0x0000008c00167202 */ /* 0x000fe20000000f00 */
[----:B------:R-:W-:Y:S01]  /*ff10*/  FMUL.FTZ R47, R47, R5 ;  /* 0x000000052f2f7220 */ /* 0x000fe20000410000 */
[----:B------:R-:W-:Y:S01]  /*ff20*/  MOV R239, R141 ;  /* 0x0000008d00ef7202 */ /* 0x000fe20000000f00 */
[-C--:B------:R-:W-:Y:S01]  /*ff30*/  FMUL.FTZ R56, R56, R6.reuse ;  /* 0x0000000638387220 */ /* 0x080fe20000410000 */
[----:B-1----:R-:W-:Y:S01]  /*ff40*/  FSEL R12, R134, RZ, P1 ;  /* 0x000000ff860c7208 */ /* 0x002fe20000800000 */
[----:B------:R-:W-:Y:S01]  /*ff50*/  FMUL.FTZ R57, R57, R6 ;  /* 0x0000000639397220 */ /* 0x000fe20000410000 */
[----:B------:R-:W-:Y:S01]  /*ff60*/  MOV R220, R142 ;  /* 0x0000008e00dc7202 */ /* 0x000fe20000000f00 */
[----:B------:R-:W-:Y:S01]  /*ff70*/  FMUL.FTZ R58, R58, R5 ;  /* 0x000000053a3a7220 */ /* 0x000fe20000410000 */
[----:B------:R-:W-:Y:S01]  /*ff80*/  MOV R218, R143 ;  /* 0x0000008f00da7202 */ /* 0x000fe20000000f00 */
[----:B------:R-:W-:Y:S01]  /*ff90*/  FADD.FTZ R15, R221, -R12 ;  /* 0x8000000cdd0f7221 */ /* 0x000fe20000010000 */
[----:B------:R-:W-:Y:S01]  /*ffa0*/  MOV R221, R22 ;  /* 0x0000001600dd7202 */ /* 0x000fe20000000f00 */
[--C-:B------:R-:W-:Y:S01]  /*ffb0*/  FFMA.FTZ R12, R21, UR6, -R13.reuse ;  /* 0x00000006150c7c23 */ /* 0x100fe2000801080d */
[----:B------:R-:W1:Y:S01]  /*ffc0*/  LDSM.16.MT88.4 R140, [R215] ;  /* 0x00000000d78c783b */ /* 0x000e620000004200 */
[-C--:B------:R-:W-:Y:S01]  /*ffd0*/  FMUL.FTZ R59, R59, R5.reuse ;  /* 0x000000053b3b7220 */ /* 0x080fe20000410000 */
[-C--:B------:R-:W-:Y:S01]  /*ffe0*/  FMUL.FTZ R60, R60, R6.reuse ;  /* 0x000000063c3c7220 */ /* 0x080fe20000410000 */
[----:B------:R-:W-:Y:S01]  /*fff0*/  MUFU.EX2 R137, R12 ;  /* 0x0000000c00897308 */ /* 0x000fe20000000800 */
[----:B------:R-:W3:Y:S01]  /*10000*/  LDSM.16.MT88.4 R20, [R16+0x1000] ;  /* 0x001000001014783b */ /* 0x000ee20000004200 */
[--C-:B--2---:R-:W-:Y:S01]  /*10010*/  FFMA.FTZ R7, R184, UR6, -R13.reuse ;  /* 0x00000006b8077c23 */ /* 0x104fe2000801080d */
        /* <DEDUP_REMOVED lines=40> */
[-C--:B----4-:R-:W-:Y:S01]  /*102a0*/  FMUL.FTZ R156, R156, R12.reuse ;  /* 0x0000000c9c9c7220 */ /* 0x090fe20000410000 */
[-C--:B------:R-:W-:Y:S01]  /*102b0*/  FMUL.FTZ R157, R157, R12.reuse ;  /* 0x0000000c9d9d7220 */ /* 0x080fe20000410000 */
[-C--:B------:R-:W-:Y:S01]  /*102c0*/  FMUL.FTZ R144, R144, R12.reuse ;  /* 0x0000000c90907220 */ /* 0x080fe20000410000 */
[----:B--2---:R-:W-:Y:S01]  /*102d0*/  FMUL.FTZ R7, R15, UR6 ;  /* 0x000000060f077c20 */ /* 0x004fe20008410000 */
[----:B------:R-:W-:Y:S01]  /*102e0*/  FFMA.FTZ R15, R132, UR6, -R13 ;  /* 0x00000006840f7c23 */ /* 0x000fe2000801080d */
[-C--:B------:R-:W-:Y:S01]  /*102f0*/  FMUL.FTZ R145, R145, R12.reuse ;  /* 0x0000000c91917220 */ /* 0x080fe20000410000 */
[-C--:B------:R-:W-:Y:S01]  /*10300*/  FMUL.FTZ R84, R84, R12.reuse ;  /* 0x0000000c54547220 */ /* 0x080fe20000410000 */
        /* <DEDUP_REMOVED lines=9> */
[----:B------:R-:W4:Y:S01]  /*103a0*/  MUFU.EX2 R7, R7 ;  /* 0x0000000700077308 */ /* 0x000f220000000800 */
        /* <DEDUP_REMOVED lines=8> */
[----:B--2---:R-:W-:Y:S01]  /*10430*/  FFMA.FTZ R15, R185, UR6, -R0 ;  /* 0x00000006b90f7c23 */ /* 0x004fe20008010800 */
[-C--:B------:R-:W-:Y:S01]  /*10440*/  FMUL.FTZ R36, R36, R12.reuse ;  /* 0x0000000c24247220 */ /* 0x080fe20000410000 */
[-C--:B------:R-:W-:Y:S01]  /*10450*/  FMUL.FTZ R37, R37, R12.reuse ;  /* 0x0000000c25257220 */ /* 0x080fe20000410000 */
[-C--:B------:R-:W-:Y:S01]  /*10460*/  FMUL.FTZ R48, R48, R12.reuse ;  /* 0x0000000c30307220 */ /* 0x080fe20000410000 */
[-C--:B------:R-:W-:Y:S01]  /*10470*/  FMUL.FTZ R49, R49, R12.reuse ;  /* 0x0000000c31317220 */ /* 0x080fe20000410000 */
[-C--:B------:R-:W-:Y:S01]  /*10480*/  FMUL.FTZ R116, R116, R12.reuse ;  /* 0x0000000c74747220 */ /* 0x080fe20000410000 */
[C---:B------:R-:W-:Y:S01]  /*10490*/  HMMA.16816.F32 R44, R8.reuse, R182, R44 ;  /* 0x000000b6082c723c */ /* 0x040fe2000000182c */
[-C--:B------:R-:W-:Y:S01]  /*104a0*/  FMUL.FTZ R117, R117, R12.reuse ;  /* 0x0000000c75757220 */ /* 0x080fe20000410000 */
[-C--:B----4-:R-:W-:Y:S01]  /*104b0*/  FMUL.FTZ R158, R158, R7.reuse ;  /* 0x000000079e9e7220 */ /* 0x090fe20000410000 */
        /* <DEDUP_REMOVED lines=43> */
[-C--:B------:R-:W-:Y:S01]  /*10770*/  FMUL.FTZ R131, R131, R7.reuse ;  /* 0x0000000783837220 */ /* 0x080fe20000410000 */
[----:B------:R-:W-:Y:S01]  /*10780*/  FFMA.FTZ R7, R236, R7, R184 ;  /* 0x00000007ec077223 */ /* 0x000fe200000100b8 */
[----:B------:R-:W-:Y:S01]  /*10790*/  HMMA.16816.F32 R92, R8, R26, R92 ;  /* 0x0000001a085c723c */ /* 0x000fe2000000185c */
[----:B------:R-:W-:Y:S01]  /*107a0*/  FFMA.FTZ R6, R231, R6, R222 ;  /* 0x00000006e7067223 */ /* 0x000fe200000100de */
[----:B------:R-:W-:Y:S01]  /*107b0*/  FFMA.FTZ R5, R229, R5, R219 ;  /* 0x00000005e5057223 */ /* 0x000fe200000100db */
[----:B------:R-:W-:-:S05]  /*107c0*/  @P2 IADD3 R229, PT, PT, R230, -0x6, RZ ;  /* 0xfffffffae6e52810 */ /* 0x000fca0007ffe0ff */
[C---:B---3--:R-:W-:Y:S08]  /*107d0*/  HMMA.16816.F32 R104, R8.reuse, R20, R104 ;  /* 0x000000140868723c */ /* 0x048ff00000001868 */
[C---:B------:R-:W-:Y:S08]  /*107e0*/  HMMA.16816.F32 R108, R8.reuse, R22, R108 ;  /* 0x00000016086c723c */ /* 0x040ff0000000186c */
[C---:B------:R-:W-:Y:S08]  /*107f0*/  HMMA.16816.F32 R120, R8.reuse, R28, R120 ;  /* 0x0000001c0878723c */ /* 0x040ff00000001878 */
        /* <DEDUP_REMOVED lines=14> */
[----:B------:R-:W-:-:S02]  /*108e0*/  MOV R64, R221 ;  /* 0x000000dd00407202 */ /* 0x000fc40000000f00 */
[----:B------:R-:W-:Y:S02]  /*108f0*/  MOV R65, R239 ;  /* 0x000000ef00417202 */ /* 0x000fe40000000f00 */
[----:B------:R-:W-:Y:S01]  /*10900*/  MOV R66, R220 ;  /* 0x000000dc00427202 */ /* 0x000fe20000000f00 */
[--C-:B-1----:R-:W-:Y:S01]  /*10910*/  FFMA.FTZ R15, R187, UR6, -R0.reuse ;  /* 0x00000006bb0f7c23 */ /* 0x102fe20008010800 */
[----:B------:R-:W-:Y:S01]  /*10920*/  FFMA.FTZ R0, R190, UR6, -R0 ;  /* 0x00000006be007c23 */ /* 0x000fe20008010800 */
[C---:B------:R-:W-:Y:S01]  /*10930*/  HMMA.16816.F32 R140, R8.reuse, R22, R112 ;  /* 0x00000016088c723c */ /* 0x040fe20000001870 */
[----:B---3--:R-:W-:Y:S01]  /*10940*/  F2FP.F16.F32.PACK_AB R124, R34, R35 ;  /* 0x00000023227c723e */ /* 0x008fe200000000ff */
[----:B------:R-:W-:Y:S01]  /*10950*/  MUFU.EX2 R33, R15 ;  /* 0x0000000f00217308 */ /* 0x000fe20000000800 */
[----:B------:R-:W-:Y:S01]  /*10960*/  MOV R67, R218 ;  /* 0x000000da00437202 */ /* 0x000fe20000000f00 */
[----:B------:R-:W-:Y:S04]  /*10970*/  LDSM.16.MT88.4 R112, [R16+0x1800] ;  /* 0x001800001070783b */ /* 0x000fe80000004200 */
[C---:B------:R-:W-:Y:S02]  /*10980*/  HMMA.16816.F32 R100, R8.reuse, R20, R100 ;  /* 0x000000140864723c */ /* 0x040fe40000001864 */
[----:B------:R1:W3:Y:S06]  /*10990*/  MUFU.EX2 R32, R0 ;  /* 0x0000000000207308 */ /* 0x0002ec0000000800 */
[C---:B------:R-:W-:Y:S08]  /*109a0*/  HMMA.16816.F32 R160, R8.reuse, R176, R160 ;  /* 0x000000b008a0723c */ /* 0x040ff000000018a0 */
[----:B------:R-:W-:Y:S01]  /*109b0*/  HMMA.16816.F32 R240, R8, R178, R172 ;  /* 0x000000b208f0723c */ /* 0x000fe200000018ac */
[----:B------:R-:W-:Y:S01]  /*109c0*/  LDSM.16.MT88.4 R172, [R216+0xa800] ;  /* 0x00a80000d8ac783b */ /* 0x000fe20000004200 */
[----:B-1----:R-:W-:Y:S01]  /*109d0*/  FFMA.FTZ R0, R191, UR6, -R3 ;  /* 0x00000006bf007c23 */ /* 0x002fe20008010803 */
[----:B---3--:R-:W-:-:S03]  /*109e0*/  F2FP.F16.F32.PACK_AB R126, R32, R33 ;  /* 0x00000021207e723e */ /* 0x008fc600000000ff */
[----:B------:R1:W-:Y:S02]  /*109f0*/  MUFU.EX2 R25, R0 ;  /* 0x0000000000197308 */ /* 0x0003e40000000800 */
[C---:B------:R-:W-:Y:S08]  /*10a00*/  HMMA.16816.F32 R36, R8.reuse, R180, R36 ;  /* 0x000000b40824723c */ /* 0x040ff00000001824 */
[----:B------:R-:W-:Y:S01]  /*10a10*/  HMMA.16816.F32 R232, R8, R182, R48 ;  /* 0x000000b608e8723c */ /* 0x000fe20000001830 */
[----:B------:R-:W-:Y:S01]  /*10a20*/  LDSM.16.MT88.4 R48, [R16+0x800] ;  /* 0x000800001030783b */ /* 0x000fe20000004200 */
[----:B-1----:R-:W-:-:S06]  /*10a30*/  FFMA.FTZ R0, R194, UR6, -R3 ;  /* 0x00000006c2007c23 */ /* 0x002fcc0008010803 */
[C---:B------:R-:W-:Y:S01]  /*10a40*/  HMMA.16816.F32 R116, R8.reuse, R28, R116 ;  /* 0x0000001c0874723c */ /* 0x040fe20000001874 */
[----:B------:R1:W3:Y:S07]  /*10a50*/  MUFU.EX2 R24, R0 ;  /* 0x0000000000187308 */ /* 0x0002ee0000000800 */
[C---:B------:R-:W-:Y:S08]  /*10a60*/  HMMA.16816.F32 R68, R8.reuse, R148, R68 ;  /* 0x000000940844723c */ /* 0x040ff00000001844 */
[----:B------:R-:W-:Y:S01]  /*10a70*/  HMMA.16816.F32 R180, R8, R150, R80 ;  /* 0x0000009608b4723c */ /* 0x000fe20000001850 */
[----:B------:R-:W-:Y:S01]  /*10a80*/  LDSM.16.MT88.4 R80, [R212+0xb800] ;  /* 0x00b80000d450783b */ /* 0x000fe20000004200 */
[----:B-1----:R-:W-:Y:S01]  /*10a90*/  FFMA.FTZ R0, R192, UR6, -R3 ;  /* 0x00000006c0007c23 */ /* 0x002fe20008010803 */
[----:B---3--:R-:W-:-:S03]  /*10aa0*/  F2FP.F16.F32.PACK_AB R125, R24, R25 ;  /* 0x00000019187d723e */ /* 0x008fc600000000ff */
[----:B------:R1:W-:Y:S02]  /*10ab0*/  MUFU.EX2 R22, R0 ;  /* 0x0000000000167308 */ /* 0x0003e40000000800 */
[C---:B------:R-:W-:Y:S01]  /*10ac0*/  HMMA.16816.F32 R176, R8.reuse, R26, R96 ;  /* 0x0000001a08b0723c */ /* 0x040fe20000001860 */
[----:B------:R-:W-:Y:S07]  /*10ad0*/  LDSM.16.MT88.4 R96, [R216+0xb800] ;  /* 0x00b80000d860783b */ /* 0x000fee0000004200 */
[----:B------:R-:W-:Y:S01]  /*10ae0*/  HMMA.16816.F32 R28, R8, R30, R128 ;  /* 0x0000001e081c723c */ /* 0x000fe20000001880 */
[----:B------:R-:W3:Y:S01]  /*10af0*/  LDSM.16.MT88.4 R8, [R215+0x1800] ;  /* 0x00180000d708783b */ /* 0x000ee20000004200 */
[----:B-1----:R-:W-:-:S04]  /*10b00*/  FFMA.FTZ R0, R195, UR6, -R3 ;  /* 0x00000006c3007c23 */ /* 0x002fc80008010803 */
[----:B------:R1:W4:Y:S02]  /*10b10*/  MUFU.EX2 R21, R0 ;  /* 0x0000000000157308 */ /* 0x0003240000000800 */
[----:B-1----:R-:W-:Y:S01]  /*10b20*/  FFMA.FTZ R0, R19, UR6, -R14 ;  /* 0x0000000613007c23 */ /* 0x002fe2000801080e */
[----:B----4-:R-:W-:-:S05]  /*10b30*/  F2FP.F16.F32.PACK_AB R127, R21, R22 ;  /* 0x00000016157f723e */ /* 0x010fca00000000ff */
[----:B------:R1:W-:Y:S02]  /*10b40*/  MUFU.EX2 R20, R0 ;  /* 0x0000000000147308 */ /* 0x0003e40000000800 */
[C---:B--2---:R-:W-:Y:S01]  /*10b50*/  HMMA.16816.F32 R148, R124.reuse, R156, R64 ;  /* 0x0000009c7c94723c */ /* 0x044fe20000001840 */
[----:B------:R-:W2:Y:S07]  /*10b60*/  LDSM.16.MT88.4 R64, [R215+0x800] ;  /* 0x00080000d740783b */ /* 0x000eae0000004200 */
[----:B---3--:R-:W-:Y:S01]  /*10b70*/  HMMA.16816.F32 R120, R124, R8, R120 ;  /* 0x000000087c78723c */ /* 0x008fe20000001878 */
[----:B-1----:R-:W-:-:S07]  /*10b80*/  FFMA.FTZ R0, R209, UR6, -R14 ;  /* 0x00000006d1007c23 */ /* 0x002fce000801080e */
[C---:B------:R-:W-:Y:S01]  /*10b90*/  HMMA.16816.F32 R152, R124.reuse, R158, R152 ;  /* 0x0000009e7c98723c */ /* 0x040fe20000001898 */
[----:B------:R1:W3:Y:S07]  /*10ba0*/  MUFU.EX2 R19, R0 ;  /* 0x0000000000137308 */ /* 0x0002ee0000000800 */
[C---:B------:R-:W-:Y:S08]  /*10bb0*/  HMMA.16816.F32 R164, R124.reuse, R172, R164 ;  /* 0x000000ac7ca4723c */ /* 0x040ff000000018a4 */
[----:B------:R-:W-:Y:S01]  /*10bc0*/  HMMA.16816.F32 R168, R124, R174, R168 ;  /* 0x000000ae7ca8723c */ /* 0x000fe200000018a8 */
[----:B-1----:R-:W-:Y:S01]  /*10bd0*/  FFMA.FTZ R0, R193, UR6, -R14 ;  /* 0x00000006c1007c23 */ /* 0x002fe2000801080e */
[----:B---3--:R-:W-:-:S03]  /*10be0*/  F2FP.F16.F32.PACK_AB R128, R19, R20 ;  /* 0x000000141380723e */ /* 0x008fc600000000ff */
[----:B------:R1:W-:Y:S03]  /*10bf0*/  MUFU.EX2 R18, R0 ;  /* 0x0000000000127308 */ /* 0x0003e60000000800 */
[C---:B------:R-:W-:Y:S08]  /*10c00*/  HMMA.16816.F32 R40, R124.reuse, R48, R40 ;  /* 0x000000307c28723c */ /* 0x040ff00000001828 */
[----:B------:R-:W-:Y:S01]  /*10c10*/  HMMA.16816.F32 R44, R124, R50, R44 ;  /* 0x000000327c2c723c */ /* 0x000fe2000000182c */
[----:B-1----:R-:W-:-:S07]  /*10c20*/  FFMA.FTZ R0, R196, UR6, -R14 ;  /* 0x00000006c4007c23 */ /* 0x002fce000801080e */
[C---:B--2---:R-:W-:Y:S01]  /*10c30*/  HMMA.16816.F32 R56, R124.reuse, R64, R56 ;  /* 0x000000407c38723c */ /* 0x044fe20000001838 */
        /* <DEDUP_REMOVED lines=51> */
[C---:B------:R-:W-:Y:S02]  /*10f70*/  HMMA.16816.F32 R160, R128.reuse, R172, R160 ;  /* 0x000000ac80a0723c */ /* 0x040fe400000018a0 */
        /* <DEDUP_REMOVED lines=19> */
[----:B-1----:R-:W-:-:S15]  /*110b0*/  @P2 BRA `(.L_x_2361) ;  /* 0x0000000000042947 */ /* 0x002fde0003800000 */
.L_x_2356:
[----:B------:R-:W-:-:S07]  /*110c0*/  IADD3 R229, PT, PT, R30, -0x1, RZ ;  /* 0xffffffff1ee57810 */ /* 0x000fce0007ffe0ff */
.L_x_2361:
[----:B------:R-:W2:Y:S02]  /*110d0*/  LDL R0, [R1+0x34] ;  /* 0x0000340001007983 */ /* 0x000ea40000100800 */
[----:B--2---:R-:W-:-:S13]  /*110e0*/  ISETP.GE.AND P1, PT, R229, R0, PT ;  /* 0x00000000e500720c */ /* 0x004fda0003f26270 */
[----:B------:R-:W-:Y:S05]  /*110f0*/  @!P1 BRA `(.L_x_2362) ;  /* 0x0000003000309947 */ /* 0x000fea0003800000 */
[----:B------:R-:W2:Y:S01]  /*11100*/  LDL.LU R3, [R1+0x4] ;  /* 0x0000040001037983 */ /* 0x000ea20000300800 */
[----:B------:R-:W-:Y:S01]  /*11110*/  IMAD.MOV.U32 R217, RZ, RZ, 0x40 ;  /* 0x00000040ffd97424 */ /* 0x000fe200078e00ff */
[----:B------:R-:W-:Y:S01]  /*11120*/  MOV R139, R136 ;  /* 0x00000088008b7202 */ /* 0x000fe20000000f00 */
[----:B------:R-:W1:Y:S01]  /*11130*/  LDCU UR8, c[0x0][0x50c] ;  /* 0x0000a180ff0877ac */ /* 0x000e620008000800 */
[----:B------:R-:W2:Y:S01]  /*11140*/  LDL.LU R0, [R1] ;  /* 0x0000000001007983 */ /* 0x000ea20000300800 */
[----:B------:R-:W-:Y:S01]  /*11150*/  MOV R138, R134 ;  /* 0x00000086008a7202 */ /* 0x000fe20000000f00 */
[C---:B------:R-:W-:Y:S01]  /*11160*/  IMAD.IADD R221, R4.reuse, 0x1, R2 ;  /* 0x0000000104dd7824 */ /* 0x040fe200078e0202 */
[----:B------:R-:W-:Y:S01]  /*11170*/  SEL R217, R217, 0xffffffc0, !P0 ;  /* 0xffffffc0d9d97807 */ /* 0x000fe20004000000 */
[C---:B------:R-:W-:Y:S01]  /*11180*/  VIADD R232, R223.reuse, 0x8 ;  /* 0x00000008dfe87836 */ /* 0x040fe20000000000 */
[----:B------:R-:W-:Y:S01]  /*11190*/  MOV R132, R133 ;  /* 0x0000008500847202 */ /* 0x000fe20000000f00 */
[----:B------:R-:W-:Y:S01]  /*111a0*/  VIADD R231, R223, 0x48 ;  /* 0x00000048dfe77836 */ /* 0x000fe20000000000 */
[C---:B------:R-:W-:Y:S01]  /*111b0*/  IADD3 R220, PT, PT, R213.reuse, R2, RZ ;  /* 0x00000002d5dc7210 */ /* 0x040fe20007ffe0ff */
[----:B------:R-:W-:Y:S01]  /*111c0*/  IMAD.IADD R218, R4, 0x1, R217 ;  /* 0x0000000104da7824 */ /* 0x000fe200078e02d9 */
[----:B------:R-:W-:Y:S01]  /*111d0*/  IADD3 R217, PT, PT, R213, R217, RZ ;  /* 0x000000d9d5d97210 */ /* 0x000fe20007ffe0ff */
[----:B------:R-:W3:Y:S01]  /*111e0*/  LDCU UR4, c[0x0][0x45c] ;  /* 0x00008b80ff0477ac */ /* 0x000ee20008000800 */
[----:B------:R-:W-:-:S02]  /*111f0*/  IADD3 R230, PT, PT, R223, 0x40, RZ ;  /* 0x00000040dfe67810 */ /* 0x000fc40007ffe0ff */
[C---:B------:R-:W-:Y:S01]  /*11200*/  IADD3 R222, PT, PT, R2.reuse, R218, RZ ;  /* 0x000000da02de7210 */ /* 0x040fe20007ffe0ff */
[----:B------:R-:W-:Y:S01]  /*11210*/  IMAD.IADD R219, R2, 0x1, R217 ;  /* 0x0000000102db7824 */ /* 0x000fe200078e02d9 */
[----:B------:R-:W4:Y:S01]  /*11220*/  LDCU.64 UR6, c[0x0][0x3c0] ;  /* 0x00007800ff0677ac */ /* 0x000f220008000a00 */
[C---:B--2---:R-:W-:Y:S01]  /*11230*/  SHF.L.U64.HI R3, R0.reuse, 0x4, R3 ;  /* 0x0000000400037819 */ /* 0x044fe20000010203 */
[----:B------:R-:W-:-:S04]  /*11240*/  IMAD.SHL.U32 R0, R0, 0x10, RZ ;  /* 0x0000001000007824 */ /* 0x000fc800078e00ff */
[----:B------:R2:W-:Y:S04]  /*11250*/  STL [R1+0x18], R3 ;  /* 0x0000180301007387 */ /* 0x0005e80000100800 */
[----:B------:R1:W-:Y:S01]  /*11260*/  STL [R1+0x1c], R0 ;  /* 0x00001c0001007387 */ /* 0x0003e20000100800 */
[----:B--2---:R-:W-:Y:S01]  /*11270*/  IMAD.MOV.U32 R3, RZ, RZ, R135 ;  /* 0x000000ffff037224 */ /* 0x004fe200078e0087 */
[----:B---34-:R-:W-:Y:S06]  /*11280*/  BRA `(.L_x_2363) ;  /* 0x00000000005c7947 */ /* 0x018fec0003800000 */
.L_x_2365:
        /* <DEDUP_REMOVED lines=23> */
.L_x_2363:
[----:B--2---:R-:W2:Y:S01]  /*11400*/  LDL R4, [R1+0x30] ;  /* 0x0000300001047983 */ /* 0x004ea20000100800 */
[----:B------:R-:W-:Y:S04]  /*11410*/  DEPBAR.LE SB0, 0x0 ;  /* 0x000080000000791a */ /* 0x000fe80000000000 */
[----:B------:R-:W3:Y:S01]  /*11420*/  LDL R10, [R1+0x2c] ;  /* 0x00002c00010a7983 */ /* 0x000ee20000100800 */
[C---:B------:R-:W-:Y:S03]  /*11430*/  IMAD.WIDE.U32 R8, R229.reuse, UR6, RZ ;  /* 0x00000006e5087c25 */ /* 0x040fe6000f8e00ff */
[----:B------:R-:W4:Y:S01]  /*11440*/  LDL R2, [R1+0x1c] ;  /* 0x00001c0001027983 */ /* 0x000f220000100800 */
[----:B-1----:R-:W-:Y:S03]  /*11450*/  IMAD R0, R229, UR7, R9 ;  /* 0x00000007e5007c24 */ /* 0x002fe6000f8e0209 */
[----:B------:R-:W5:Y:S01]  /*11460*/  LDL R5, [R1+0x18] ;  /* 0x0000180001057983 */ /* 0x000f620000100800 */
[----:B------:R-:W-:Y:S06]  /*11470*/  BAR.SYNC.DEFER_BLOCKING 0x0 ;  /* 0x0000000000007b1d */ /* 0x000fec0000010000 */
[----:B------:R-:W1:Y:S01]  /*11480*/  S2R R233, SR_TID.X ;  /* 0x0000000000e97919 */ /* 0x000e620000002100 */
[C---:B--2---:R-:W-:Y:S04]  /*11490*/  LEA R6, P1, R8.reuse, R4, 0x6 ;  /* 0x0000000408067211 */ /* 0x044fe800078230ff */
[C-C-:B---3--:R-:W-:Y:S02]  /*114a0*/  LEA.HI.X R7, R8.reuse, R10, R0.reuse, 0x6, P1 ;  /* 0x0000000a08077211 */ /* 0x148fe400008f3400 */
[C---:B----4-:R-:W-:Y:S03]  /*114b0*/  LEA R2, P0, R8.reuse, R2, 0x5 ;  /* 0x0000000208027211 */ /* 0x050fe600078028ff */
[----:B------:R-:W-:Y:S01]  /*114c0*/  @!PT LDS RZ, [RZ] ;  /* 0x00000000fffff984 */ /* 0x000fe20000000800 */
[----:B------:R-:W-:Y:S01]  /*114d0*/  @!PT LDS RZ, [RZ] ;  /* 0x00000000fffff984 */ /* 0x000fe20000000800 */
[----:B------:R-:W-:Y:S01]  /*114e0*/  @!PT LDS RZ, [RZ] ;  /* 0x00000000fffff984 */ /* 0x000fe20000000800 */
[----:B------:R-:W-:Y:S01]  /*114f0*/  LDGSTS.E.BYPASS.LTC128B.128 [R228+0xa000], desc[UR16][R6.64] ;  /* 0x0a00000006e47fae */ /* 0x000fe2000b981a10 */
[----:B-----5:R-:W-:Y:S01]  /*11500*/  LEA.HI.X R5, R8, R5, R0, 0x5, P0 ;  /* 0x0000000508057211 */ /* 0x020fe200000f2c00 */
[----:B-1----:R-:W-:Y:S01]  /*11510*/  IMAD.SHL.U32 R0, R233, 0x2, RZ ;  /* 0x00000002e9007824 */ /* 0x002fe200078e00ff */
[C---:B------:R-:W-:Y:S05]  /*11520*/  LEA R4, P0, R2.reuse, R4, 0x1 ;  /* 0x0000000402047211 */ /* 0x040fea00078008ff */
[----:B------:R-:W-:Y:S01]  /*11530*/  LDGSTS.E.BYPASS.LTC128B.128 [R228+0xb000], desc[UR16][R6.64+0x80] ;  /* 0x0b00008006e47fae */ /* 0x000fe2000b981a10 */
[----:B------:R-:W-:Y:S02]  /*11540*/  LEA.HI.X R5, R2, R10, R5, 0x1, P0 ;  /* 0x0000000a02057211 */ /* 0x000fe400000f0c05 */
[----:B------:R-:W-:Y:S05]  /*11550*/  LOP3.LUT R238, R0, 0x6, RZ, 0xc0, !PT ;  /* 0x0000000600ee7812 */ /* 0x000fea00078ec0ff */
        /* <DEDUP_REMOVED lines=25> */
[-C--:B----4-:R-:W-:Y:S07]  /*116f0*/  HMMA.16816.F32 R4, R176, R180.reuse, R4 ;  /* 0x000000b4b004723c */ /* 0x090fee0000001804 */
[----:B------:R-:W-:Y:S01]  /*11700*/  STL [R1+0x28], R0 ;  /* 0x0000280001007387 */ /* 0x000fe20000100800 */
        /* <DEDUP_REMOVED lines=63> */
[----:B------:R-:W-:Y:S01]  /*11b00*/  HMMA.16816.F32 R32, R204, R190, R32 ;  /* 0x000000becc20723c */ /* 0x000fe20000001820 */
[----:B------:R-:W3:Y:S07]  /*11b10*/  LDL R204, [R1+0x34] ;  /* 0x0000340001cc7983 */ /* 0x000eee0000100800 */
        /* <DEDUP_REMOVED lines=22> */
[----:B------:R1:W2:Y:S10]  /*11c80*/  MUFU.TANH R179, R7 ;  /* 0x0000000700b37308 */ /* 0x0002b40000002400 */
[----:B------:R4:W5:Y:S10]  /*11c90*/  MUFU.TANH R2, R8 ;  /* 0x0000000800027308 */ /* 0x0009740000002400 */
[----:B------:R2:W-:Y:S01]  /*11ca0*/  MUFU.TANH R136, R12 ;  /* 0x0000000c00887308 */ /* 0x0005e20000002400 */
[----:B-1----:R-:W1:Y:S01]  /*11cb0*/  LDSM.16.M88.4 R4, [R222+0x9800] ;  /* 0x00980000de04783b */ /* 0x002e620000000200 */
[----:B------:R-:W-:Y:S08]  /*11cc0*/  DEPBAR.LE SB0, 0x0 ;  /* 0x000080000000791a */ /* 0x000ff00000000000 */
[----:B------:R1:W-:Y:S01]  /*11cd0*/  MUFU.TANH R135, R9 ;  /* 0x0000000900877308 */ /* 0x0003e20000002400 */
[----:B------:R-:W-:Y:S01]  /*11ce0*/  BAR.SYNC.DEFER_BLOCKING 0x0 ;  /* 0x0000000000007b1d */ /* 0x000fe20000010000 */
[----:B----4-:R-:W-:Y:S04]  /*11cf0*/  IMAD R8, R229, 0x20, R238 ;  /* 0x00000020e5087824 */ /* 0x010fe800078e02ee */
[----:B------:R-:W-:Y:S01]  /*11d00*/  VIADD R0, R8, 0x1 ;  /* 0x0000000108007836 */ /* 0x000fe20000000000 */
[-C--:B------:R-:W-:Y:S02]  /*11d10*/  ISETP.GT.AND P1, PT, R223, R8.reuse, PT ;  /* 0x00000008df00720c */ /* 0x080fe40003f24270 */
[C---:B------:R-:W-:Y:S01]  /*11d20*/  ISETP.GT.AND P6, PT, R232.reuse, R8, PT ;  /* 0x00000008e800720c */ /* 0x040fe20003fc4270 */
[----:B--2---:R-:W-:Y:S01]  /*11d30*/  FMUL.FTZ R12, R19, UR8 ;  /* 0x00000008130c7c20 */ /* 0x004fe20008410000 */
[-C--:B------:R-:W-:Y:S02]  /*11d40*/  ISETP.GT.AND P3, PT, R232, R0.reuse, PT ;  /* 0x00000000e800720c */ /* 0x080fe40003f64270 */
[----:B------:R-:W-:Y:S02]  /*11d50*/  ISETP.GT.AND P2, PT, R223, R0, PT ;  /* 0x00000000df00720c */ /* 0x000fe40003f44270 */
[----:B------:R-:W-:Y:S02]  /*11d60*/  FSEL R179, R179, -INF , !P3 ;  /* 0xff800000b3b37808 */ /* 0x000fe40005800000 */
[C---:B------:R-:W-:Y:S02]  /*11d70*/  ISETP.GT.AND P3, PT, R230.reuse, R8, PT ;  /* 0x00000008e600720c */ /* 0x040fe40003f64270 */
[----:B------:R-:W-:Y:S02]  /*11d80*/  ISETP.GT.AND P4, PT, R230, R0, PT ;  /* 0x00000000e600720c */ /* 0x000fe40003f84270 */
[----:B-----5:R-:W-:Y:S01]  /*11d90*/  FSEL R19, R2, -INF , !P3 ;  /* 0xff80000002137808 */ /* 0x020fe20005800000 */
[----:B------:R-:W-:Y:S01]  /*11da0*/  VIADD R2, R8, 0x8 ;  /* 0x0000000808027836 */ /* 0x000fe20000000000 */
[----:B------:R-:W-:Y:S02]  /*11db0*/  ISETP.GE.AND P5, PT, R0, R224, PT ;  /* 0x000000e00000720c */ /* 0x000fe40003fa6270 */
[----:B------:R-:W-:Y:S01]  /*11dc0*/  FSEL R176, R176, -INF , !P1 ;  /* 0xff800000b0b07808 */ /* 0x000fe20004800000 */
[----:B------:R-:W2:Y:S01]  /*11dd0*/  MUFU.TANH R133, R10 ;  /* 0x0000000a00857308 */ /* 0x000ea20000002400 */
[----:B------:R-:W-:Y:S02]  /*11de0*/  FSEL R177, R177, -INF , !P2 ;  /* 0xff800000b1b17808 */ /* 0x000fe40005000000 */
[C---:B------:R-:W-:Y:S02]  /*11df0*/  ISETP.GT.AND P3, PT, R231.reuse, R8, PT ;  /* 0x00000008e700720c */ /* 0x040fe40003f64270 */
[----:B------:R-:W-:Y:S02]  /*11e00*/  ISETP.GE.AND P1, PT, R0, R225, PT ;  /* 0x000000e10000720c */ /* 0x000fe40003f26270 */
[----:B------:R-:W-:Y:S01]  /*11e10*/  ISETP.GT.AND P0, PT, R231, R0, PT ;  /* 0x00000000e700720c */ /* 0x000fe20003f04270 */
[-C--:B-1----:R-:W-:Y:S02]  /*11e20*/  HMMA.16816.F32 R20, R192, R4.reuse, R20 ;  /* 0x00000004c014723c */ /* 0x082fe40000001814 */
[----:B------:R-:W1:Y:S03]  /*11e30*/  MUFU.TANH R11, R11 ;  /* 0x0000000b000b7308 */ /* 0x000e660000002400 */
[----:B------:R-:W-:Y:S02]  /*11e40*/  FSEL R178, R178, -INF , !P6 ;  /* 0xff800000b2b27808 */ /* 0x000fe40007000000 */
[C---:B------:R-:W-:Y:S01]  /*11e50*/  ISETP.GE.AND P2, PT, R0.reuse, R226, PT ;  /* 0x000000e20000720c */ /* 0x040fe20003f46270 */
[C---:B------:R-:W-:Y:S04]  /*11e60*/  HMMA.16816.F32 R24, R140.reuse, R4, R24 ;  /* 0x000000048c18723c */ /* 0x040fe80000001818 */
[----:B------:R-:W4:Y:S01]  /*11e70*/  MUFU.TANH R14, R14 ;  /* 0x0000000e000e7308 */ /* 0x000f220000002400 */
[----:B------:R-:W-:Y:S01]  /*11e80*/  ISETP.GE.AND P6, PT, R0, R227, PT ;  /* 0x000000e30000720c */ /* 0x000fe20003fc6270 */
[----:B------:R-:W-:Y:S01]  /*11e90*/  VIADD R0, R8, 0x9 ;  /* 0x0000000908007836 */ /* 0x000fe20000000000 */
[----:B------:R-:W-:Y:S02]  /*11ea0*/  FSEL R177, R177, -INF , !P5 ;  /* 0xff800000b1b17808 */ /* 0x000fe40006800000 */
[----:B------:R-:W-:Y:S05]  /*11eb0*/  ISETP.GT.AND P5, PT, R230, R2, PT ;  /* 0x00000002e600720c */ /* 0x000fea0003fa4270 */
[----:B------:R-:W5:Y:S01]  /*11ec0*/  MUFU.TANH R13, R13 ;  /* 0x0000000d000d7308 */ /* 0x000f620000002400 */
[----:B------:R-:W-:Y:S01]  /*11ed0*/  FSEL R179, R179, -INF , !P1 ;  /* 0xff800000b3b37808 */ /* 0x000fe20004800000 */
[----:B------:R-:W-:Y:S01]  /*11ee0*/  FMUL.FTZ R9, R22, UR8 ;  /* 0x0000000816097c20 */ /* 0x000fe20008410000 */
[----:B--2---:R-:W-:Y:S01]  /*11ef0*/  FSEL R22, R133, -INF , !P3 ;  /* 0xff80000085167808 */ /* 0x004fe20005800000 */
[----:B------:R-:W-:Y:S01]  /*11f00*/  FMUL.FTZ R4, R20, UR8 ;  /* 0x0000000814047c20 */ /* 0x000fe20008410000 */
[----:B------:R-:W-:Y:S01]  /*11f10*/  FSEL R20, R135, -INF , !P4 ;  /* 0xff80000087147808 */ /* 0x000fe20006000000 */
[-C--:B------:R-:W-:Y:S04]  /*11f20*/  HMMA.16816.F32 R28, R140, R6.reuse, R28 ;  /* 0x000000068c1c723c */ /* 0x080fe8000000181c */
[----:B------:R-:W2:Y:S01]  /*11f30*/  MUFU.TANH R15, R15 ;  /* 0x0000000f000f7308 */ /* 0x000ea20000002400 */
[C---:B------:R-:W-:Y:S01]  /*11f40*/  ISETP.GE.AND P4, PT, R8.reuse, R224, PT ;  /* 0x000000e00800720c */ /* 0x040fe20003f86270 */
[----:B------:R-:W-:Y:S01]  /*11f50*/  FMUL.FTZ R5, R21, UR8 ;  /* 0x0000000815057c20 */ /* 0x000fe20008410000 */
[----:B------:R-:W-:Y:S01]  /*11f60*/  ISETP.GE.AND P3, PT, R8, R225, PT ;  /* 0x000000e10800720c */ /* 0x000fe20003f66270 */
[----:B------:R-:W-:Y:S01]  /*11f70*/  FMUL.FTZ R10, R23, UR8 ;  /* 0x00000008170a7c20 */ /* 0x000fe20008410000 */
[----:B------:R-:W-:Y:S01]  /*11f80*/  ISETP.GT.AND P1, PT, R231, R2, PT ;  /* 0x00000002e700720c */ /* 0x000fe20003f24270 */
[----:B------:R-:W-:Y:S01]  /*11f90*/  FMUL.FTZ R25, R25, UR8 ;  /* 0x0000000819197c20 */ /* 0x000fe20008410000 */
[----:B-1----:R-:W-:Y:S03]  /*11fa0*/  FSEL R21, R11, -INF , !P0 ;  /* 0xff8000000b157808 */ /* 0x002fe60004000000 */
[----:B------:R-:W-:Y:S01]  /*11fb0*/  MUFU.TANH R134, R16 ;  /* 0x0000001000867308 */ /* 0x000fe20000002400 */
[----:B------:R-:W-:Y:S01]  /*11fc0*/  FSEL R176, R176, -INF , !P4 ;  /* 0xff800000b0b07808 */ /* 0x000fe20006000000 */
[----:B------:R-:W-:Y:S01]  /*11fd0*/  FMUL.FTZ R26, R26, UR8 ;  /* 0x000000081a1a7c20 */ /* 0x000fe20008410000 */
[----:B------:R-:W-:Y:S01]  /*11fe0*/  FSEL R178, R178, -INF , !P3 ;  /* 0xff800000b2b27808 */ /* 0x000fe20005800000 */
[----:B------:R-:W-:Y:S01]  /*11ff0*/  FMUL.FTZ R24, R24, UR8 ;  /* 0x0000000818187c20 */ /* 0x000fe20008410000 */
[----:B------:R-:W-:Y:S01]  /*12000*/  FSEL R23, R136, -INF , !P5 ;  /* 0xff80000088177808 */ /* 0x000fe20006800000 */
[----:B------:R-:W-:Y:S04]  /*12010*/  HMMA.16816.F32 R32, R192, R6, R32 ;  /* 0x00000006c020723c */ /* 0x000fe80000001820 */
[----:B------:R-:W1:Y:S01]  /*12020*/  MUFU.TANH R16, R18 ;  /* 0x0000001200107308 */ /* 0x000e620000002400 */
[----:B------:R-:W-:Y:S01]  /*12030*/  ISETP.GE.AND P0, PT, R8, R226, PT ;  /* 0x000000e20800720c */ /* 0x000fe20003f06270 */
[----:B------:R-:W-:Y:S01]  /*12040*/  FMUL.FTZ R28, R28, UR8 ;  /* 0x000000081c1c7c20 */ /* 0x000fe20008410000 */
[-C--:B------:R-:W-:Y:S01]  /*12050*/  ISETP.GE.AND P4, PT, R8, R227.reuse, PT ;  /* 0x000000e30800720c */ /* 0x080fe20003f86270 */
[----:B------:R-:W-:Y:S01]  /*12060*/  FMUL.FTZ R29, R29, UR8 ;  /* 0x000000081d1d7c20 */ /* 0x000fe20008410000 */
[-C--:B------:R-:W-:Y:S01]  /*12070*/  ISETP.GT.AND P3, PT, R230, R0.reuse, PT ;  /* 0x00000000e600720c */ /* 0x080fe20003f64270 */
[----:B------:R-:W-:Y:S01]  /*12080*/  FMUL.FTZ R30, R30, UR8 ;  /* 0x000000081e1e7c20 */ /* 0x000fe20008410000 */
[----:B------:R-:W-:Y:S03]  /*12090*/  ISETP.GT.AND P5, PT, R231, R0, PT ;  /* 0x00000000e700720c */ /* 0x000fe60003fa4270 */
[----:B------:R-:W1:Y:S01]  /*120a0*/  MUFU.TANH R9, R9 ;  /* 0x0000000900097308 */ /* 0x000e620000002400 */
[----:B----4-:R-:W-:Y:S01]  /*120b0*/  FSEL R14, R14, -INF , !P1 ;  /* 0xff8000000e0e7808 */ /* 0x010fe20004800000 */
[----:B------:R-:W-:Y:S01]  /*120c0*/  FMUL.FTZ R31, R31, UR8 ;  /* 0x000000081f1f7c20 */ /* 0x000fe20008410000 */
[-C--:B------:R-:W-:Y:S02]  /*120d0*/  ISETP.GT.AND P1, PT, R232, R2.reuse, PT ;  /* 0x00000002e800720c */ /* 0x080fe40003f24270 */
[----:B-----5:R-:W-:Y:S02]  /*120e0*/  FSEL R13, R13, -INF , !P3 ;  /* 0xff8000000d0d7808 */ /* 0x020fe40005800000 */
[----:B--2---:R-:W-:Y:S03]  /*120f0*/  FSEL R15, R15, -INF , !P5 ;  /* 0xff8000000f0f7808 */ /* 0x004fe60006800000 */
[----:B------:R2:W-:Y:S01]  /*12100*/  MUFU.TANH R11, R4 ;  /* 0x00000004000b7308 */ /* 0x0005e20000002400 */
[----:B------:R-:W-:Y:S01]  /*12110*/  FSEL R19, R19, -INF , !P0 ;  /* 0xff80000013137808 */ /* 0x000fe20004000000 */
[----:B------:R-:W-:Y:S01]  /*12120*/  FMUL.FTZ R32, R32, UR8 ;  /* 0x0000000820207c20 */ /* 0x000fe20008410000 */
[----:B------:R-:W-:Y:S02]  /*12130*/  FSEL R20, R20, -INF , !P2 ;  /* 0xff80000014147808 */ /* 0x000fe40005000000 */
[----:B------:R-:W-:Y:S02]  /*12140*/  FSEL R22, R22, -INF , !P4 ;  /* 0xff80000016167808 */ /* 0x000fe40006000000 */
[----:B------:R-:W-:Y:S03]  /*12150*/  ISETP.GT.AND P3, PT, R223, R2, PT ;  /* 0x00000002df00720c */ /* 0x000fe60003f64270 */
[----:B------:R-:W4:Y:S01]  /*12160*/  MUFU.TANH R17, R17 ;  /* 0x0000001100117308 */ /* 0x000f220000002400 */
[C---:B------:R-:W-:Y:S02]  /*12170*/  ISETP.GE.AND P5, PT, R2.reuse, R226, PT ;  /* 0x000000e20200720c */ /* 0x040fe40003fa6270 */
[C---:B------:R-:W-:Y:S02]  /*12180*/  ISETP.GE.AND P0, PT, R2.reuse, R227, PT ;  /* 0x000000e30200720c */ /* 0x040fe40003f06270 */
[C---:B------:R-:W-:Y:S02]  /*12190*/  ISETP.GE.AND P2, PT, R2.reuse, R224, PT ;  /* 0x000000e00200720c */ /* 0x040fe40003f46270 */
[----:B------:R-:W-:Y:S03]  /*121a0*/  ISETP.GE.AND P4, PT, R2, R225, PT ;  /* 0x000000e10200720c */ /* 0x000fe60003f86270 */
[----:B------:R-:W5:Y:S01]  /*121b0*/  MUFU.TANH R12, R12 ;  /* 0x0000000c000c7308 */ /* 0x000f620000002400 */
[----:B-1----:R-:W-:Y:S01]  /*121c0*/  FSEL R16, R16, -INF , !P1 ;  /* 0xff80000010107808 */ /* 0x002fe20004800000 */
[----:B------:R-:W-:Y:S01]  /*121d0*/  VIADD R2, R8, 0x10 ;  /* 0x0000001008027836 */ /* 0x000fe20000000000 */
[----:B------:R-:W-:Y:S01]  /*121e0*/  ISETP.GE.AND P1, PT, R0, R227, PT ;  /* 0x000000e30000720c */ /* 0x000fe20003f26270 */
[----:B--2---:R-:W-:Y:S01]  /*121f0*/  FMUL.FTZ R4, R27, UR8 ;  /* 0x000000081b047c20 */ /* 0x004fe20008410000 */
[----:B------:R-:W-:Y:S02]  /*12200*/  FSEL R21, R21, -INF , !P6 ;  /* 0xff80000015157808 */ /* 0x000fe40007000000 */
[----:B------:R-:W-:Y:S03]  /*12210*/  FSEL R15, R15, -INF , !P1 ;  /* 0xff8000000f0f7808 */ /* 0x000fe60004800000 */
[----:B------:R-:W1:Y:S01]  /*12220*/  MUFU.TANH R133, R5 ;  /* 0x0000000500857308 */ /* 0x000e620000002400 */
[----:B------:R-:W-:Y:S02]  /*12230*/  ISETP.GT.AND P1, PT, R232, R2, PT ;  /* 0x00000002e800720c */ /* 0x000fe40003f24270 */
[----:B------:R-:W-:Y:S02]  /*12240*/  FSEL R18, R134, -INF , !P3 ;  /* 0xff80000086127808 */ /* 0x000fe40005800000 */
[-C--:B------:R-:W-:Y:S02]  /*12250*/  ISETP.GT.AND P6, PT, R223, R0.reuse, PT ;  /* 0x00000000df00720c */ /* 0x080fe40003fc4270 */
[----:B------:R-:W-:Y:S03]  /*12260*/  FSEL R134, R9, -INF , !P1 ;  /* 0xff80000009867808 */ /* 0x000fe60004800000 */
[----:B------:R-:W2:Y:S01]  /*12270*/  MUFU.TANH R10, R10 ;  /* 0x0000000a000a7308 */ /* 0x000ea20000002400 */
[----:B------:R-:W-:Y:S02]  /*12280*/  ISETP.GT.AND P3, PT, R232, R0, PT ;  /* 0x00000000e800720c */ /* 0x000fe40003f64270 */
[----:B----4-:R-:W-:Y:S02]  /*12290*/  FSEL R17, R17, -INF , !P6 ;  /* 0xff80000011117808 */ /* 0x010fe40007000000 */
[----:B------:R-:W-:Y:S02]  /*122a0*/  ISETP.GE.AND P6, PT, R0, R226, PT ;  /* 0x000000e20000720c */ /* 0x000fe40003fc6270 */
[----:B-----5:R-:W-:Y:S03]  /*122b0*/  FSEL R12, R12, -INF , !P3 ;  /* 0xff8000000c0c7808 */ /* 0x020fe60005800000 */
[----:B------:R2:W-:Y:S01]  /*122c0*/  MUFU.TANH R9, R28 ;  /* 0x0000001c00097308 */ /* 0x0005e20000002400 */
[----:B------:R-:W-:Y:S02]  /*122d0*/  FSEL R23, R23, -INF , !P5 ;  /* 0xff80000017177808 */ /* 0x000fe40006800000 */
[C---:B------:R-:W-:Y:S02]  /*122e0*/  ISETP.GE.AND P3, PT, R0.reuse, R224, PT ;  /* 0x000000e00000720c */ /* 0x040fe40003f66270 */
[----:B------:R-:W-:Y:S01]  /*122f0*/  ISETP.GE.AND P5, PT, R0, R225, PT ;  /* 0x000000e10000720c */ /* 0x000fe20003fa6270 */
[----:B------:R-:W-:Y:S01]  /*12300*/  VIADD R0, R8, 0x11 ;  /* 0x0000001108007836 */ /* 0x000fe20000000000 */
[----:B------:R-:W-:Y:S03]  /*12310*/  FSEL R13, R13, -INF , !P6 ;  /* 0xff8000000d0d7808 */ /* 0x000fe60007000000 */
[----:B------:R-:W-:Y:S01]  /*12320*/  MUFU.TANH R5, R25 ;  /* 0x0000001900057308 */ /* 0x000fe20000002400 */
[C---:B------:R-:W-:Y:S02]  /*12330*/  ISETP.GT.AND P6, PT, R223.reuse, R2, PT ;  /* 0x00000002df00720c */ /* 0x040fe40003fc4270 */
[----:B------:R-:W-:Y:S02]  /*12340*/  FSEL R14, R14, -INF , !P0 ;  /* 0xff8000000e0e7808 */ /* 0x000fe40004000000 */
[-C--:B------:R-:W-:Y:S02]  /*12350*/  ISETP.GT.AND P0, PT, R223, R0.reuse, PT ;  /* 0x00000000df00720c */ /* 0x080fe40003f04270 */
[----:B------:R-:W-:Y:S03]  /*12360*/  FSEL R27, R11, -INF , !P6 ;  /* 0xff8000000b1b7808 */ /* 0x000fe60007000000 */
[----:B------:R-:W4:Y:S01]  /*12370*/  MUFU.TANH R25, R26 ;  /* 0x0000001a00197308 */ /* 0x000f220000002400 */
[----:B------:R-:W-:Y:S02]  /*12380*/  ISETP.GT.AND P6, PT, R232, R0, PT ;  /* 0x00000000e800720c */ /* 0x000fe40003fc4270 */
[----:B-1----:R-:W-:Y:S02]  /*12390*/  FSEL R133, R133, -INF , !P0 ;  /* 0xff80000085857808 */ /* 0x002fe40004000000 */
[-C--:B------:R-:W-:Y:S02]  /*123a0*/  ISETP.GT.AND P0, PT, R230, R2.reuse, PT ;  /* 0x00000002e600720c */ /* 0x080fe40003f04270 */
[----:B------:R-:W-:Y:S03]  /*123b0*/  FSEL R18, R18, -INF , !P2 ;  /* 0xff80000012127808 */ /* 0x000fe60005000000 */
[----:B------:R1:W-:Y:S01]  /*123c0*/  MUFU.TANH R26, R4 ;  /* 0x00000004001a7308 */ /* 0x0003e20000002400 */
[----:B------:R-:W-:Y:S02]  /*123d0*/  FSEL R17, R17, -INF , !P3 ;  /* 0xff80000011117808 */ /* 0x000fe40005800000 */
[----:B--2---:R-:W-:Y:S02]  /*123e0*/  FSEL R28, R10, -INF , !P6 ;  /* 0xff8000000a1c7808 */ /* 0x004fe40007000000 */
[----:B------:R-:W-:Y:S02]  /*123f0*/  FSEL R16, R16, -INF , !P4 ;  /* 0xff80000010107808 */ /* 0x000fe40006000000 */
[----:B------:R-:W-:Y:S03]  /*12400*/  ISETP.GT.AND P1, PT, R231, R2, PT ;  /* 0x00000002e700720c */ /* 0x000fe60003f24270 */
[----:B------:R-:W2:Y:S01]  /*12410*/  MUFU.TANH R24, R24 ;  /* 0x0000001800187308 */ /* 0x000ea20000002400 */
[C---:B------:R-:W-:Y:S02]  /*12420*/  ISETP.GE.AND P2, PT, R2.reuse, R226, PT ;  /* 0x000000e20200720c */ /* 0x040fe40003f46270 */
[C---:B------:R-:W-:Y:S02]  /*12430*/  ISETP.GE.AND P3, PT, R2.reuse, R227, PT ;  /* 0x000000e30200720c */ /* 0x040fe40003f66270 */
[C---:B------:R-:W-:Y:S02]  /*12440*/  ISETP.GE.AND P6, PT, R2.reuse, R224, PT ;  /* 0x000000e00200720c */ /* 0x040fe40003fc6270 */
[----:B------:R-:W-:Y:S03]  /*12450*/  ISETP.GE.AND P4, PT, R2, R225, PT ;  /* 0x000000e10200720c */ /* 0x000fe60003f86270 */
[----:B------:R-:W5:Y:S01]  /*12460*/  MUFU.TANH R6, R29 ;  /* 0x0000001d00067308 */ /* 0x000f620000002400 */
[----:B------:R-:W-:Y:S01]  /*12470*/  FSEL R12, R12, -INF , !P5 ;  /* 0xff8000000c0c7808 */ /* 0x000fe20006800000 */
[----:B------:R-:W-:Y:S01]  /*12480*/  VIADD R2, R8, 0x18 ;  /* 0x0000001808027836 */ /* 0x000fe20000000000 */
[-C--:B------:R-:W-:Y:S01]  /*12490*/  ISETP.GT.AND P5, PT, R230, R0.reuse, PT ;  /* 0x00000000e600720c */ /* 0x080fe20003fa4270 */
[----:B-1----:R-:W-:Y:S01]  /*124a0*/  VIADD R4, R8, 0x19 ;  /* 0x0000001908047836 */ /* 0x002fe20000000000 */
[----:B----4-:R-:W-:Y:S02]  /*124b0*/  FSEL R25, R25, -INF , !P1 ;  /* 0xff80000019197808 */ /* 0x010fe40004800000 */
[----:B------:R-:W-:Y:S03]  /*124c0*/  FSEL R5, R5, -INF , !P5 ;  /* 0xff80000005057808 */ /* 0x000fe60006800000 */
[----:B------:R-:W1:Y:S01]  /*124d0*/  MUFU.TANH R137, R30 ;  /* 0x0000001e00897308 */ /* 0x000e620000002400 */
[----:B--2---:R-:W-:Y:S02]  /*124e0*/  FSEL R8, R24, -INF , !P0 ;  /* 0xff80000018087808 */ /* 0x004fe40004000000 */
[----:B------:R-:W-:Y:S02]  /*124f0*/  ISETP.GT.AND P0, PT, R231, R0, PT ;  /* 0x00000000e700720c */ /* 0x000fe40003f04270 */
[----:B------:R-:W-:Y:S02]  /*12500*/  ISETP.GT.AND P5, PT, R230, R2, PT ;  /* 0x00000002e600720c */ /* 0x000fe40003fa4270 */
[----:B------:R-:W-:Y:S03]  /*12510*/  FSEL R26, R26, -INF , !P0 ;  /* 0xff8000001a1a7808 */ /* 0x000fe60004000000 */
[----:B------:R2:W4:Y:S01]  /*12520*/  MUFU.TANH R140, R31 ;  /* 0x0000001f008c7308 */ /* 0x0005220000002400 */
[----:B------:R-:W-:Y:S02]  /*12530*/  FSEL R7, R9, -INF , !P5 ;  /* 0xff80000009077808 */ /* 0x000fe40006800000 */
[----:B------:R-:W-:Y:S02]  /*12540*/  ISETP.GE.AND P5, PT, R0, R226, PT ;  /* 0x000000e20000720c */ /* 0x000fe40003fa6270 */
[----:B------:R-:W-:Y:S02]  /*12550*/  ISETP.GT.AND P1, PT, R230, R4, PT ;  /* 0x00000004e600720c */ /* 0x000fe40003f24270 */
[----:B------:R-:W-:Y:S02]  /*12560*/  FMNMX3.FTZ R135, R3, R19, R20, !PT ;  /* 0x0000001303877276 */ /* 0x000fe40007810014 */
[----:B------:R-:W-:Y:S02]  /*12570*/  FSEL R189, R8, -INF , !P2 ;  /* 0xff80000008bd7808 */ /* 0x000fe40005000000 */
[----:B------:R-:W-:Y:S02]  /*12580*/  FSEL R190, R5, -INF , !P5 ;  /* 0xff80000005be7808 */ /* 0x000fe40006800000 */
[----:B-----5:R-:W-:Y:S02]  /*12590*/  FSEL R6, R6, -INF , !P1 ;  /* 0xff80000006067808 */ /* 0x020fe40004800000 */
[-C--:B------:R-:W-:Y:S02]  /*125a0*/  ISETP.GE.AND P2, PT, R2, R226.reuse, PT ;  /* 0x000000e20200720c */ /* 0x080fe40003f46270 */
[----:B------:R-:W-:Y:S02]  /*125b0*/  ISETP.GE.AND P5, PT, R4, R226, PT ;  /* 0x000000e20400720c */ /* 0x000fe40003fa6270 */
[----:B------:R-:W-:Y:S02]  /*125c0*/  FMNMX3.FTZ R135, R135, R23, R13, !PT ;  /* 0x0000001787877276 */ /* 0x000fe4000781000d */
[----:B------:R-:W-:Y:S02]  /*125d0*/  ISETP.GT.AND P1, PT, R231, R2, PT ;  /* 0x00000002e700720c */ /* 0x000fe40003f24270 */
[----:B------:R-:W-:Y:S02]  /*125e0*/  FSEL R193, R7, -INF , !P2 ;  /* 0xff80000007c17808 */ /* 0x000fe40005000000 */
[----:B------:R-:W-:Y:S02]  /*125f0*/  FSEL R192, R6, -INF , !P5 ;  /* 0xff80000006c07808 */ /* 0x000fe40006800000 */
[----:B------:R-:W-:Y:S02]  /*12600*/  FMNMX3.FTZ R135, R135, R189, R190, !PT ;  /* 0x000000bd87877276 */ /* 0x000fe400078100be */
[----:B-1----:R-:W-:Y:S02]  /*12610*/  FSEL R137, R137, -INF , !P1 ;  /* 0xff80000089897808 */ /* 0x002fe40004800000 */
[----:B------:R-:W-:Y:S02]  /*12620*/  ISETP.GT.AND P1, PT, R231, R4, PT ;  /* 0x00000004e700720c */ /* 0x000fe40003f24270 */
[C---:B------:R-:W-:Y:S02]  /*12630*/  ISETP.GE.AND P2, PT, R0.reuse, R227, PT ;  /* 0x000000e30000720c */ /* 0x040fe40003f46270 */
[----:B---3--:R-:W-:Y:S02]  /*12640*/  ISETP.GT.AND P0, PT, R229, R204, PT ;  /* 0x000000cce500720c */ /* 0x008fe40003f04270 */
[----:B------:R-:W-:Y:S02]  /*12650*/  ISETP.GE.AND P5, PT, R0, R224, PT ;  /* 0x000000e00000720c */ /* 0x000fe40003fa6270 */
[----:B------:R-:W-:Y:S09]  /*12660*/  FMNMX3.FTZ R135, R135, R193, R192, !PT ;  /* 0x000000c187877276 */ /* 0x000ff200078100c0 */
[----:B--2-4-:R-:W-:Y:S05]  /*12670*/  @P0 BRA `(.L_x_2365) ;  /* 0xffffffec00040947 */ /* 0x014fea000383ffff */
.L_x_2364:
[----:B------:R-:W-:Y:S01]  /*12680*/  ISETP.GE.AND P0, PT, R0, R225, PT ;  /* 0x000000e10000720c */ /* 0x000fe20003f06270 */
[----:B------:R-:W-:Y:S01]  /*12690*/  SHFL.BFLY PT, R5, R135, 0x2, 0x1f ;  /* 0x0c401f0087057f89 */ /* 0x000fe200000e0000 */
[----:B------:R-:W-:Y:S01]  /*126a0*/  FMNMX3.FTZ R0, R139, R22, R21, !PT ;  /* 0x000000168b007276 */ /* 0x000fe20007810015 */
[----:B------:R-:W-:Y:S01]  /*126b0*/  FMUL.FTZ R33, R33, UR8 ;  /* 0x0000000821217c20 */ /* 0x000fe20008410000 */
[----:B------:R-:W-:Y:S01]  /*126c0*/  FSEL R191, R25, -INF , !P3 ;  /* 0xff80000019bf7808 */ /* 0x000fe20005800000 */
[----:B-1----:R-:W1:Y:S01]  /*126d0*/  MUFU.TANH R6, R32 ;  /* 0x0000002000067308 */ /* 0x002e620000002400 */
[----:B------:R-:W-:Y:S01]  /*126e0*/  FSEL R140, R140, -INF , !P1 ;  /* 0xff8000008c8c7808 */ /* 0x000fe20004800000 */
[----:B------:R-:W-:Y:S01]  /*126f0*/  FMUL.FTZ R35, R35, UR8 ;  /* 0x0000000823237c20 */ /* 0x000fe20008410000 */
[----:B------:R-:W-:Y:S01]  /*12700*/  FSEL R194, R26, -INF , !P2 ;  /* 0xff8000001ac27808 */ /* 0x000fe20005000000 */
[----:B------:R-:W-:Y:S01]  /*12710*/  FMUL.FTZ R34, R34, UR8 ;  /* 0x0000000822227c20 */ /* 0x000fe20008410000 */
[----:B------:R-:W-:Y:S01]  /*12720*/  FMNMX3.FTZ R0, R0, R14, R15, !PT ;  /* 0x0000000e00007276 */ /* 0x000fe2000781000f */
[----:B------:R-:W-:Y:S01]  /*12730*/  LDSM.16.MT88.4 R184, [R216+0xa000] ;  /* 0x00a00000d8b8783b */ /* 0x000fe20000004200 */
[-C--:B------:R-:W-:Y:S03]  /*12740*/  ISETP.GE.AND P1, PT, R2, R227.reuse, PT ;  /* 0x000000e30200720c */ /* 0x080fe60003f26270 */
[----:B------:R-:W2:Y:S01]  /*12750*/  MUFU.TANH R33, R33 ;  /* 0x0000002100217308 */ /* 0x000ea20000002400 */
[----:B------:R-:W-:Y:S02]  /*12760*/  ISETP.GE.AND P3, PT, R4, R227, PT ;  /* 0x000000e30400720c */ /* 0x000fe40003f66270 */
[----:B------:R-:W-:Y:S02]  /*12770*/  FMNMX3.FTZ R0, R0, R191, R194, !PT ;  /* 0x000000bf00007276 */ /* 0x000fe400078100c2 */
[----:B------:R-:W-:Y:S02]  /*12780*/  FSEL R137, R137, -INF , !P1 ;  /* 0xff80000089897808 */ /* 0x000fe40004800000 */
[----:B------:R-:W-:Y:S03]  /*12790*/  FSEL R140, R140, -INF , !P3 ;  /* 0xff8000008c8c7808 */ /* 0x000fe60005800000 */
[----:B------:R-:W3:Y:S01]  /*127a0*/  MUFU.TANH R35, R35 ;  /* 0x0000002300237308 */ /* 0x000ee20000002400 */
[----:B------:R-:W-:Y:S02]  /*127b0*/  FSEL R195, R27, -INF , !P6 ;  /* 0xff8000001bc37808 */ /* 0x000fe40007000000 */
[----:B------:R-:W-:Y:S02]  /*127c0*/  FMNMX3.FTZ R0, R0, R137, R140, !PT ;  /* 0x0000008900007276 */ /* 0x000fe4000781008c */
[C---:B------:R-:W-:Y:S02]  /*127d0*/  ISETP.GE.AND P1, PT, R2.reuse, R224, PT ;  /* 0x000000e00200720c */ /* 0x040fe40003f26270 */
[----:B------:R-:W-:Y:S03]  /*127e0*/  ISETP.GE.AND P6, PT, R2, R225, PT ;  /* 0x000000e10200720c */ /* 0x000fe60003fc6270 */
[----:B------:R-:W4:Y:S01]  /*127f0*/  MUFU.TANH R34, R34 ;  /* 0x0000002200227308 */ /* 0x000f220000002400 */
[-C--:B------:R-:W-:Y:S02]  /*12800*/  ISETP.GT.AND P2, PT, R223, R2.reuse, PT ;  /* 0x00000002df00720c */ /* 0x080fe40003f44270 */
[----:B------:R-:W-:Y:S02]  /*12810*/  ISETP.GT.AND P3, PT, R232, R2, PT ;  /* 0x00000002e800720c */ /* 0x000fe40003f64270 */
[----:B------:R-:W5:Y:S01]  /*12820*/  SHFL.BFLY PT, R2, R0, 0x2, 0x1f ;  /* 0x0c401f0000027f89 */ /* 0x000f6200000e0000 */
[----:B------:R-:W-:Y:S02]  /*12830*/  FSEL R197, R133, -INF , !P5 ;  /* 0xff80000085c57808 */ /* 0x000fe40006800000 */
[----:B------:R-:W-:Y:S02]  /*12840*/  ISETP.GT.AND P5, PT, R223, R4, PT ;  /* 0x00000004df00720c */ /* 0x000fe40003fa4270 */
[----:B------:R-:W-:Y:S02]  /*12850*/  FSEL R198, R134, -INF , !P4 ;  /* 0xff80000086c67808 */ /* 0x000fe40006000000 */
[----:B------:R-:W-:Y:S02]  /*12860*/  ISETP.GE.AND P4, PT, R4, R224, PT ;  /* 0x000000e00400720c */ /* 0x000fe40003f86270 */
[----:B------:R-:W-:Y:S02]  /*12870*/  FSEL R199, R28, -INF , !P0 ;  /* 0xff8000001cc77808 */ /* 0x000fe40004000000 */
[C---:B------:R-:W-:Y:S02]  /*12880*/  IADD3 R30, PT, PT, R212.reuse, 0xa000, RZ ;  /* 0x0000a000d41e7810 */ /* 0x040fe40007ffe0ff */
[----:B------:R-:W-:Y:S02]  /*12890*/  IADD3 R196, PT, PT, R212, 0xa040, RZ ;  /* 0x0000a040d4c47810 */ /* 0x000fe40007ffe0ff */
[----:B-----5:R-:W-:Y:S02]  /*128a0*/  FMNMX.FTZ R0, R0, R2, !PT ;  /* 0x0000000200007209 */ /* 0x020fe40007810000 */
[----:B------:R-:W-:Y:S02]  /*128b0*/  FMNMX.FTZ R135, R135, R5, !PT ;  /* 0x0000000587877209 */ /* 0x000fe40007810000 */
[----:B------:R-:W-:Y:S01]  /*128c0*/  FMNMX3.FTZ R5, R132, R176, R177, !PT ;  /* 0x000000b084057276 */ /* 0x000fe200078100b1 */
[----:B------:R-:W5:Y:S01]  /*128d0*/  SHFL.BFLY PT, R2, R0, 0x1, 0x1f ;  /* 0x0c201f0000027f89 */ /* 0x000f6200000e0000 */
[----:B-1----:R-:W-:Y:S02]  /*128e0*/  FSEL R8, R6, -INF , !P2 ;  /* 0xff80000006087808 */ /* 0x002fe40005000000 */
[----:B------:R-:W-:Y:S05]  /*128f0*/  FMNMX3.FTZ R5, R5, R18, R17, !PT ;  /* 0x0000001205057276 */ /* 0x000fea0007810011 */
[----:B------:R-:W1:Y:S01]  /*12900*/  SHFL.BFLY PT, R7, R135, 0x1, 0x1f ;  /* 0x0c201f0087077f89 */ /* 0x000e6200000e0000 */
[----:B--2---:R-:W-:Y:S02]  /*12910*/  FSEL R6, R33, -INF , !P5 ;  /* 0xff80000021067808 */ /* 0x004fe40006800000 */
[----:B------:R-:W-:Y:S02]  /*12920*/  ISETP.GT.AND P2, PT, R232, R4, PT ;  /* 0x00000004e800720c */ /* 0x000fe40003f44270 */
[----:B------:R-:W-:Y:S02]  /*12930*/  FMNMX3.FTZ R133, R5, R195, R197, !PT ;  /* 0x000000c305857276 */ /* 0x000fe400078100c5 */
[----:B------:R-:W-:Y:S02]  /*12940*/  FSEL R203, R8, -INF , !P1 ;  /* 0xff80000008cb7808 */ /* 0x000fe40004800000 */
[----:B------:R-:W-:Y:S02]  /*12950*/  FSEL R200, R6, -INF , !P4 ;  /* 0xff80000006c87808 */ /* 0x000fe40006000000 */
[----:B------:R-:W-:Y:S02]  /*12960*/  ISETP.GE.AND P5, PT, R4, R225, PT ;  /* 0x000000e10400720c */ /* 0x000fe40003fa6270 */
[----:B---3--:R-:W-:Y:S02]  /*12970*/  FSEL R5, R35, -INF , !P2 ;  /* 0xff80000023057808 */ /* 0x008fe40005000000 */
[----:B------:R-:W-:Y:S02]  /*12980*/  FMNMX3.FTZ R133, R133, R203, R200, !PT ;  /* 0x000000cb85857276 */ /* 0x000fe400078100c8 */
[----:B------:R-:W-:Y:S02]  /*12990*/  FMNMX3.FTZ R4, R138, R178, R179, !PT ;  /* 0x000000b28a047276 */ /* 0x000fe400078100b3 */
[----:B------:R-:W-:Y:S02]  /*129a0*/  FSEL R202, R5, -INF , !P5 ;  /* 0xff80000005ca7808 */ /* 0x000fe40006800000 */
[----:B------:R-:W2:Y:S01]  /*129b0*/  SHFL.BFLY PT, R5, R133, 0x2, 0x1f ;  /* 0x0c401f0085057f89 */ /* 0x000ea200000e0000 */
[----:B------:R-:W-:Y:S02]  /*129c0*/  FMNMX3.FTZ R4, R4, R16, R12, !PT ;  /* 0x0000001004047276 */ /* 0x000fe4000781000c */
[----:B----4-:R-:W-:Y:S02]  /*129d0*/  FSEL R6, R34, -INF , !P3 ;  /* 0xff80000022067808 */ /* 0x010fe40005800000 */
[----:B------:R-:W-:Y:S02]  /*129e0*/  FMNMX3.FTZ R4, R4, R198, R199, !PT ;  /* 0x000000c604047276 */ /* 0x000fe400078100c7 */
[----:B------:R-:W-:Y:S02]  /*129f0*/  FSEL R201, R6, -INF , !P6 ;  /* 0xff80000006c97808 */ /* 0x000fe40007000000 */
[----:B-----5:R-:W-:Y:S02]  /*12a00*/  FMNMX.FTZ R136, R0, R2, !PT ;  /* 0x0000000200887209 */ /* 0x020fe40007810000 */
[----:B------:R-:W-:Y:S02]  /*12a10*/  FMNMX3.FTZ R134, R4, R201, R202, !PT ;  /* 0x000000c904867276 */ /* 0x000fe400078100ca */
[----:B-1----:R-:W-:Y:S01]  /*12a20*/  FMNMX.FTZ R135, R135, R7, !PT ;  /* 0x0000000787877209 */ /* 0x002fe20007810000 */
[C---:B------:R-:W-:Y:S01]  /*12a30*/  FMUL.FTZ R188, R136.reuse, UR4 ;  /* 0x0000000488bc7c20 */ /* 0x040fe20008410000 */
[----:B------:R-:W-:Y:S01]  /*12a40*/  FSETP.NEU.FTZ.AND P0, PT, R136, -INF , PT ;  /* 0xff8000008800780b */ /* 0x000fe20003f1d000 */
[----:B------:R-:W1:Y:S01]  /*12a50*/  SHFL.BFLY PT, R4, R134, 0x2, 0x1f ;  /* 0x0c401f0086047f89 */ /* 0x000e6200000e0000 */
[C---:B------:R-:W-:Y:S01]  /*12a60*/  FSETP.NEU.FTZ.AND P1, PT, R135.reuse, -INF , PT ;  /* 0xff8000008700780b */ /* 0x040fe20003f3d000 */
[----:B------:R-:W-:Y:S01]  /*12a70*/  FMUL.FTZ R141, R135, UR4 ;  /* 0x00000004878d7c20 */ /* 0x000fe20008410000 */
[----:B------:R-:W-:Y:S04]  /*12a80*/  FSEL R188, R188, RZ, P0 ;  /* 0x000000ffbcbc7208 */ /* 0x000fe80000000000 */
[----:B------:R-:W-:Y:S01]  /*12a90*/  FSEL R141, R141, RZ, P1 ;  /* 0x000000ff8d8d7208 */ /* 0x000fe20000800000 */
[--C-:B------:R-:W-:Y:S01]  /*12aa0*/  FFMA.FTZ R22, R22, UR4, -R188.reuse ;  /* 0x0000000416167c23 */ /* 0x100fe200080108bc */
[----:B--2---:R-:W-:Y:S01]  /*12ab0*/  FMNMX.FTZ R133, R133, R5, !PT ;  /* 0x0000000585857209 */ /* 0x004fe20007810000 */
[--C-:B------:R-:W-:Y:S01]  /*12ac0*/  FFMA.FTZ R21, R21, UR4, -R188.reuse ;  /* 0x0000000415157c23 */ /* 0x100fe200080108bc */
[--C-:B------:R-:W-:Y:S01]  /*12ad0*/  FFMA.FTZ R14, R14, UR4, -R188.reuse ;  /* 0x000000040e0e7c23 */ /* 0x100fe200080108bc */
[--C-:B------:R-:W-:Y:S01]  /*12ae0*/  FFMA.FTZ R20, R20, UR4, -R141.reuse ;  /* 0x0000000414147c23 */ /* 0x100fe2000801088d */
[--C-:B------:R-:W-:Y:S01]  /*12af0*/  FFMA.FTZ R23, R23, UR4, -R141.reuse ;  /* 0x0000000417177c23 */ /* 0x100fe2000801088d */
[----:B------:R-:W2:Y:S01]  /*12b00*/  SHFL.BFLY PT, R2, R133, 0x1, 0x1f ;  /* 0x0c201f0085027f89 */ /* 0x000ea200000e0000 */
[----:B------:R-:W-:Y:S01]  /*12b10*/  MUFU.EX2 R247, R22 ;  /* 0x0000001600f77308 */ /* 0x000fe20000000800 */
[--C-:B------:R-:W-:Y:S01]  /*12b20*/  FFMA.FTZ R15, R15, UR4, -R188.reuse ;  /* 0x000000040f0f7c23 */ /* 0x100fe200080108bc */
[--C-:B------:R-:W-:Y:S01]  /*12b30*/  FFMA.FTZ R19, R19, UR4, -R141.reuse ;  /* 0x0000000413137c23 */ /* 0x100fe2000801088d */
[----:B------:R-:W-:Y:S01]  /*12b40*/  FFMA.FTZ R13, R13, UR4, -R141 ;  /* 0x000000040d0d7c23 */ /* 0x000fe2000801088d */
[--C-:B------:R-:W-:Y:S01]  /*12b50*/  FFMA.FTZ R137, R137, UR4, -R188.reuse ;  /* 0x0000000489897c23 */ /* 0x100fe200080108bc */
[----:B------:R-:W-:Y:S05]  /*12b60*/  FFMA.FTZ R140, R140, UR4, -R188 ;  /* 0x000000048c8c7c23 */ /* 0x000fea00080108bc */
[----:B------:R-:W-:Y:S01]  /*12b70*/  MUFU.EX2 R252, R20 ;  /* 0x0000001400fc7308 */ /* 0x000fe20000000800 */
[----:B-1----:R-:W-:Y:S05]  /*12b80*/  FMNMX.FTZ R134, R134, R4, !PT ;  /* 0x0000000486867209 */ /* 0x002fea0007810000 */
[----:B------:R-:W1:Y:S04]  /*12b90*/  SHFL.BFLY PT, R0, R134, 0x1, 0x1f ;  /* 0x0c201f0086007f89 */ /* 0x000e6800000e0000 */
[----:B------:R-:W-:Y:S01]  /*12ba0*/  MUFU.EX2 R251, R23 ;  /* 0x0000001700fb7308 */ /* 0x000fe20000000800 */
[----:B--2---:R-:W-:Y:S09]  /*12bb0*/  FMNMX.FTZ R133, R133, R2, !PT ;  /* 0x0000000285857209 */ /* 0x004ff20007810000 */
[----:B------:R2:W3:Y:S01]  /*12bc0*/  MUFU.EX2 R250, R21 ;  /* 0x0000001500fa7308 */ /* 0x0004e20000000800 */
[C---:B------:R-:W-:Y:S01]  /*12bd0*/  FSETP.NEU.FTZ.AND P3, PT, R133.reuse, -INF , PT ;  /* 0xff8000008500780b */ /* 0x040fe20003f7d000 */
[----:B------:R-:W-:Y:S08]  /*12be0*/  FMUL.FTZ R142, R133, UR4 ;  /* 0x00000004858e7c20 */ /* 0x000ff00008410000 */
[----:B------:R-:W4:Y:S01]  /*12bf0*/  MUFU.EX2 R29, R19 ;  /* 0x00000013001d7308 */ /* 0x000f220000000800 */
[----:B------:R-:W-:Y:S02]  /*12c00*/  FSEL R142, R142, RZ, P3 ;  /* 0x000000ff8e8e7208 */ /* 0x000fe40001800000 */
[----:B-1----:R-:W-:Y:S03]  /*12c10*/  FMNMX.FTZ R134, R134, R0, !PT ;  /* 0x0000000086867209 */ /* 0x002fe60007810000 */
[--C-:B------:R-:W-:Y:S01]  /*12c20*/  FFMA.FTZ R0, R177, UR4, -R142.reuse ;  /* 0x00000004b1007c23 */ /* 0x100fe2000801088e */
[--C-:B------:R-:W-:Y:S01]  /*12c30*/  FFMA.FTZ R176, R176, UR4, -R142.reuse ;  /* 0x00000004b0b07c23 */ /* 0x100fe2000801088e */
[----:B--2---:R-:W1:Y:S01]  /*12c40*/  LDSM.16.MT88.4 R20, [R212+0xa000] ;  /* 0x00a00000d414783b */ /* 0x004e620000004200 */
[C---:B------:R-:W-:Y:S01]  /*12c50*/  FSETP.NEU.FTZ.AND P2, PT, R134.reuse, -INF , PT ;  /* 0xff8000008600780b */ /* 0x040fe20003f5d000 */
[----:B------:R2:W-:Y:S01]  /*12c60*/  MUFU.EX2 R246, R0 ;  /* 0x0000000000f67308 */ /* 0x0005e20000000800 */
[----:B------:R-:W-:Y:S01]  /*12c70*/  FMUL.FTZ R143, R134, UR4 ;  /* 0x00000004868f7c20 */ /* 0x000fe20008410000 */
[--C-:B------:R-:W-:Y:S01]  /*12c80*/  FFMA.FTZ R18, R18, UR4, -R142.reuse ;  /* 0x0000000412127c23 */ /* 0x100fe2000801088e */
[----:B------:R-:W-:Y:S01]  /*12c90*/  FFMA.FTZ R17, R17, UR4, -R142 ;  /* 0x0000000411117c23 */ /* 0x000fe2000801088e */
[----:B---3--:R-:W-:Y:S02]  /*12ca0*/  F2FP.F16.F32.PACK_AB R181, R250, R247 ;  /* 0x000000f7fab5723e */ /* 0x008fe400000000ff */
[----:B------:R-:W-:Y:S04]  /*12cb0*/  FSEL R143, R143, RZ, P2 ;  /* 0x000000ff8f8f7208 */ /* 0x000fe80001000000 */
[----:B------:R-:W-:Y:S01]  /*12cc0*/  MUFU.EX2 R243, R18 ;  /* 0x0000001200f37308 */ /* 0x000fe20000000800 */
[----:B----4-:R-:W-:Y:S01]  /*12cd0*/  F2FP.F16.F32.PACK_AB R180, R252, R29 ;  /* 0x0000001dfcb4723e */ /* 0x010fe200000000ff */
[--C-:B------:R-:W-:Y:S01]  /*12ce0*/  FFMA.FTZ R16, R16, UR4, -R143.reuse ;  /* 0x0000000410107c23 */ /* 0x100fe2000801088f */
[--C-:B------:R-:W-:Y:S07]  /*12cf0*/  FFMA.FTZ R12, R12, UR4, -R143.reuse ;  /* 0x000000040c0c7c23 */ /* 0x100fee000801088f */
[----:B------:R-:W3:Y:S01]  /*12d00*/  MUFU.EX2 R245, R17 ;  /* 0x0000001100f57308 */ /* 0x000ee20000000800 */
[--C-:B--2---:R-:W-:Y:S09]  /*12d10*/  FFMA.FTZ R0, R178, UR4, -R143.reuse ;  /* 0x00000004b2007c23 */ /* 0x104ff2000801088f */
[----:B------:R2:W-:Y:S10]  /*12d20*/  MUFU.EX2 R241, R0 ;  /* 0x0000000000f17308 */ /* 0x0005f40000000800 */
[----:B------:R-:W-:Y:S01]  /*12d30*/  MUFU.EX2 R240, R16 ;  /* 0x0000001000f07308 */ /* 0x000fe20000000800 */
[----:B---3--:R-:W-:Y:S09]  /*12d40*/  F2FP.F16.F32.PACK_AB R178, R245, R243 ;  /* 0x000000f3f5b2723e */ /* 0x008ff200000000ff */
[----:B------:R-:W3:Y:S01]  /*12d50*/  MUFU.EX2 R244, R176 ;  /* 0x000000b000f47308 */ /* 0x000ee20000000800 */
[----:B--2---:R-:W-:Y:S09]  /*12d60*/  FFMA.FTZ R0, R179, UR4, -R143 ;  /* 0x00000004b3007c23 */ /* 0x004ff2000801088f */
[----:B------:R2:W4:Y:S10]  /*12d70*/  MUFU.EX2 R242, R0 ;  /* 0x0000000000f27308 */ /* 0x0005340000000800 */
[----:B------:R-:W5:Y:S01]  /*12d80*/  MUFU.EX2 R239, R12 ;  /* 0x0000000c00ef7308 */ /* 0x000f620000000800 */
[----:B---3--:R-:W-:Y:S09]  /*12d90*/  F2FP.F16.F32.PACK_AB R176, R246, R244 ;  /* 0x000000f4f6b0723e */ /* 0x008ff200000000ff */
[----:B------:R-:W3:Y:S01]  /*12da0*/  MUFU.EX2 R24, R13 ;  /* 0x0000000d00187308 */ /* 0x000ee20000000800 */
[----:B--2---:R-:W-:Y:S02]  /*12db0*/  FSEL R0, R135, RZ, P1 ;  /* 0x000000ff87007208 */ /* 0x004fe40000800000 */
[----:B----4-:R-:W-:Y:S03]  /*12dc0*/  F2FP.F16.F32.PACK_AB R177, R242, R241 ;  /* 0x000000f1f2b1723e */ /* 0x010fe600000000ff */
[----:B------:R-:W-:Y:S01]  /*12dd0*/  FADD.FTZ R0, -R0, R3 ;  /* 0x0000000300007221 */ /* 0x000fe20000010100 */
[----:B------:R-:W-:Y:S03]  /*12de0*/  FSEL R3, R133, RZ, P3 ;  /* 0x000000ff85037208 */ /* 0x000fe60001800000 */
[----:B------:R-:W-:Y:S01]  /*12df0*/  MUFU.EX2 R249, R14 ;  /* 0x0000000e00f97308 */ /* 0x000fe20000000800 */
[----:B-----5:R-:W-:Y:S01]  /*12e00*/  F2FP.F16.F32.PACK_AB R179, R239, R240 ;  /* 0x000000f0efb3723e */ /* 0x020fe200000000ff */
[----:B------:R-:W-:Y:S01]  /*12e10*/  FMUL.FTZ R0, R0, UR4 ;  /* 0x0000000400007c20 */ /* 0x000fe20008410000 */
[----:B------:R-:W-:Y:S07]  /*12e20*/  FADD.FTZ R3, -R3, R132 ;  /* 0x0000008403037221 */ /* 0x000fee0000010100 */
[----:B------:R2:W4:Y:S01]  /*12e30*/  MUFU.EX2 R132, R0 ;  /* 0x0000000000847308 */ /* 0x0005220000000800 */
[----:B------:R-:W-:Y:S01]  /*12e40*/  FMUL.FTZ R3, R3, UR4 ;  /* 0x0000000403037c20 */ /* 0x000fe20008410000 */
[----:B---3--:R-:W-:Y:S08]  /*12e50*/  F2FP.F16.F32.PACK_AB R182, R24, R251 ;  /* 0x000000fb18b6723e */ /* 0x008ff000000000ff */
[----:B------:R-:W3:Y:S10]  /*12e60*/  MUFU.EX2 R3, R3 ;  /* 0x0000000300037308 */ /* 0x000ef40000000800 */
[----:B------:R-:W5:Y:S01]  /*12e70*/  MUFU.EX2 R248, R15 ;  /* 0x0000000f00f87308 */ /* 0x000f620000000800 */
[----:B--2---:R-:W-:Y:S01]  /*12e80*/  FSEL R0, R134, RZ, P2 ;  /* 0x000000ff86007208 */ /* 0x004fe20001000000 */
[C---:B----4-:R-:W-:Y:S01]  /*12e90*/  FMUL.FTZ R8, R132.reuse, R148 ;  /* 0x0000009484087220 */ /* 0x050fe20000410000 */
        /* <DEDUP_REMOVED lines=8> */
[----:B------:R-:W-:Y:S01]  /*12f20*/  FMUL.FTZ R5, R3, R145 ;  /* 0x0000009103057220 */ /* 0x000fe20000410000 */
[----:B------:R-:W-:Y:S01]  /*12f30*/  FADD.FTZ R0, -R0, R139 ;  /* 0x0000008b00007221 */ /* 0x000fe20000010100 */
[----:B------:R-:W-:Y:S01]  /*12f40*/  LOP3.LUT P0, RZ, R233, 0x4, RZ, 0xc0, !PT ;  /* 0x00000004e9ff7812 */ /* 0x000fe2000780c0ff */
[C---:B------:R-:W-:Y:S01]  /*12f50*/  FMUL.FTZ R16, R3.reuse, R156 ;  /* 0x0000009c03107220 */ /* 0x040fe20000410000 */
[C---:B------:R-:W-:Y:S01]  /*12f60*/  FMUL.FTZ R17, R3.reuse, R157 ;  /* 0x0000009d03117220 */ /* 0x040fe20000410000 */
[----:B------:R-:W2:Y:S01]  /*12f70*/  MUFU.EX2 R2, R2 ;  /* 0x0000000200027308 */ /* 0x000ea20000000800 */
[----:B------:R-:W-:Y:S01]  /*12f80*/  FMUL.FTZ R0, R0, UR4 ;  /* 0x0000000400007c20 */ /* 0x000fe20008410000 */
[----:B-----5:R-:W-:Y:S01]  /*12f90*/  F2FP.F16.F32.PACK_AB R183, R248, R249 ;  /* 0x000000f9f8b7723e */ /* 0x020fe200000000ff */
[C---:B------:R-:W-:Y:S01]  /*12fa0*/  FMUL.FTZ R28, R132.reuse, R168 ;  /* 0x000000a8841c7220 */ /* 0x040fe20000410000 */
[----:B------:R-:W-:Y:S01]  /*12fb0*/  MOV R152, R29 ;  /* 0x0000001d00987202 */ /* 0x000fe20000000f00 */
[----:B------:R-:W-:Y:S01]  /*12fc0*/  FMUL.FTZ R29, R132, R169 ;  /* 0x000000a9841d7220 */ /* 0x000fe20000410000 */
[C---:B------:R-:W-:Y:S01]  /*12fd0*/  FMUL.FTZ R32, R3.reuse, R172 ;  /* 0x000000ac03207220 */ /* 0x040fe20000410000 */
[C---:B------:R-:W-:Y:S03]  /*12fe0*/  FMUL.FTZ R33, R3.reuse, R173 ;  /* 0x000000ad03217220 */ /* 0x040fe60000410000 */
[----:B------:R-:W3:Y:S01]  /*12ff0*/  MUFU.EX2 R0, R0 ;  /* 0x0000000000007308 */ /* 0x000ee20000000800 */
[C---:B------:R-:W-:Y:S01]  /*13000*/  FMUL.FTZ R36, R3.reuse, R36 ;  /* 0x0000002403247220 */ /* 0x040fe20000410000 */
[----:B------:R-:W-:Y:S01]  /*13010*/  @P0 IADD3 R196, PT, PT, R30, -0x40, RZ ;  /* 0xffffffc01ec40810 */ /* 0x000fe20007ffe0ff */
        /* <DEDUP_REMOVED lines=8> */
[C---:B------:R-:W-:Y:S01]  /*130a0*/  FMUL.FTZ R18, R2.reuse, R158 ;  /* 0x0000009e02127220 */ /* 0x040fe20000410000 */
[----:B------:R-:W2:Y:S01]  /*130b0*/  LDSM.16.MT88.4 R144, [R196] ;  /* 0x00000000c490783b */ /* 0x000ea20000004200 */
[C---:B------:R-:W-:Y:S01]  /*130c0*/  FMUL.FTZ R19, R2.reuse, R159 ;  /* 0x0000009f02137220 */ /* 0x040fe20000410000 */
[C---:B------:R-:W-:Y:S01]  /*130d0*/  FMUL.FTZ R34, R2.reuse, R174 ;  /* 0x000000ae02227220 */ /* 0x040fe20000410000 */
[----:B------:R-:W-:Y:S01]  /*130e0*/  FMUL.FTZ R35, R2, R175 ;  /* 0x000000af02237220 */ /* 0x000fe20000410000 */
[--C-:B------:R-:W-:Y:S01]  /*130f0*/  FFMA.FTZ R138, R189, UR4, -R141.reuse ;  /* 0x00000004bd8a7c23 */ /* 0x100fe2000801088d */
[-C--:B-1----:R-:W-:Y:S01]  /*13100*/  HMMA.16816.F32 R4, R176, R20.reuse, R4 ;  /* 0x00000014b004723c */ /* 0x082fe20000001804 */
[----:B------:R1:W-:Y:S02]  /*13110*/  MUFU.EX2 R210, R137 ;  /* 0x0000008900d27308 */ /* 0x0003e40000000800 */
[----:B------:R-:W-:Y:S02]  /*13120*/  LDSM.16.MT88.4 R156, [R212+0xa800] ;  /* 0x00a80000d49c783b */ /* 0x000fe40000004200 */
[C---:B---3--:R-:W-:Y:S01]  /*13130*/  FMUL.FTZ R10, R0.reuse, R150 ;  /* 0x00000096000a7220 */ /* 0x048fe20000410000 */
[C---:B------:R-:W-:Y:S01]  /*13140*/  FMUL.FTZ R11, R0.reuse, R151 ;  /* 0x00000097000b7220 */ /* 0x040fe20000410000 */
[C---:B------:R-:W-:Y:S01]  /*13150*/  FMUL.FTZ R14, R0.reuse, R154 ;  /* 0x0000009a000e7220 */ /* 0x040fe20000410000 */
[C---:B------:R-:W-:Y:S01]  /*13160*/  FMUL.FTZ R15, R0.reuse, R155 ;  /* 0x0000009b000f7220 */ /* 0x040fe20000410000 */
[C---:B------:R-:W-:Y:S01]  /*13170*/  FMUL.FTZ R26, R0.reuse, R166 ;  /* 0x000000a6001a7220 */ /* 0x040fe20000410000 */
[C---:B------:R-:W-:Y:S01]  /*13180*/  FMUL.FTZ R27, R0.reuse, R167 ;  /* 0x000000a7001b7220 */ /* 0x040fe20000410000 */
[----:B------:R-:W3:Y:S01]  /*13190*/  LDSM.16.MT88.4 R148, [R215] ;  /* 0x00000000d794783b */ /* 0x000ee20000004200 */
[C---:B------:R-:W-:Y:S01]  /*131a0*/  FMUL.FTZ R30, R0.reuse, R170 ;  /* 0x000000aa001e7220 */ /* 0x040fe20000410000 */
[C---:B------:R-:W-:Y:S01]  /*131b0*/  HMMA.16816.F32 R8, R180.reuse, R20, R8 ;  /* 0x00000014b408723c */ /* 0x040fe20000001808 */
[----:B------:R4:W-:Y:S03]  /*131c0*/  MUFU.EX2 R237, R138 ;  /* 0x0000008a00ed7308 */ /* 0x0009e60000000800 */
[----:B------:R-:W-:Y:S01]  /*131d0*/  FMUL.FTZ R20, R3, R160 ;  /* 0x000000a003147220 */ /* 0x000fe20000410000 */
[--C-:B-1----:R-:W-:Y:S01]  /*131e0*/  FFMA.FTZ R137, R195, UR4, -R142.reuse ;  /* 0x00000004c3897c23 */ /* 0x102fe2000801088e */
[----:B------:R-:W-:Y:S01]  /*131f0*/  LDSM.16.MT88.4 R172, [R216+0xa800] ;  /* 0x00a80000d8ac783b */ /* 0x000fe20000004200 */
[C---:B------:R-:W-:Y:S01]  /*13200*/  FMUL.FTZ R21, R3.reuse, R161 ;  /* 0x000000a103157220 */ /* 0x040fe20000410000 */
[-C--:B------:R-:W-:Y:S03]  /*13210*/  HMMA.16816.F32 R12, R180, R22.reuse, R12 ;  /* 0x00000016b40c723c */ /* 0x080fe6000000180c */
[----:B------:R1:W-:Y:S01]  /*13220*/  MUFU.EX2 R209, R137 ;  /* 0x0000008900d17308 */ /* 0x0003e20000000800 */
        /* <DEDUP_REMOVED lines=8> */
[--C-:B----4-:R-:W-:Y:S01]  /*132b0*/  FFMA.FTZ R138, R190, UR4, -R141.reuse ;  /* 0x00000004be8a7c23 */ /* 0x110fe2000801088d */
[C---:B------:R-:W-:Y:S01]  /*132c0*/  FMUL.FTZ R46, R0.reuse, R46 ;  /* 0x0000002e002e7220 */ /* 0x040fe20000410000 */
[----:B------:R-:W-:Y:S01]  /*132d0*/  FMUL.FTZ R47, R0, R47 ;  /* 0x0000002f002f7220 */ /* 0x000fe20000410000 */
[----:B------:R-:W-:Y:S01]  /*132e0*/  FMUL.FTZ R49, R3, R49 ;  /* 0x0000003103317220 */ /* 0x000fe20000410000 */
[----:B-1----:R-:W-:Y:S01]  /*132f0*/  FFMA.FTZ R137, R197, UR4, -R142 ;  /* 0x00000004c5897c23 */ /* 0x002fe2000801088e */
[----:B------:R-:W-:Y:S01]  /*13300*/  FMUL.FTZ R50, R2, R50 ;  /* 0x0000003202327220 */ /* 0x000fe20000410000 */
[-C--:B------:R-:W-:Y:S01]  /*13310*/  HMMA.16816.F32 R20, R176, R184.reuse, R20 ;  /* 0x000000b8b014723c */ /* 0x080fe20000001814 */
[----:B------:R1:W-:Y:S02]  /*13320*/  MUFU.EX2 R236, R138 ;  /* 0x0000008a00ec7308 */ /* 0x0003e40000000800 */
[----:B------:R-:W-:Y:S01]  /*13330*/  MOV R154, R24 ;  /* 0x00000018009a7202 */ /* 0x000fe20000000f00 */
[----:B------:R-:W-:Y:S01]  /*13340*/  FMUL.FTZ R24, R132, R164 ;  /* 0x000000a484187220 */ /* 0x000fe20000410000 */
[C---:B------:R-:W-:Y:S01]  /*13350*/  FMUL.FTZ R51, R2.reuse, R51 ;  /* 0x0000003302337220 */ /* 0x040fe20000410000 */
[C---:B------:R-:W-:Y:S01]  /*13360*/  FMUL.FTZ R52, R3.reuse, R52 ;  /* 0x0000003403347220 */ /* 0x040fe20000410000 */
[----:B------:R-:W-:Y:S01]  /*13370*/  FMUL.FTZ R53, R3, R53 ;  /* 0x0000003503357220 */ /* 0x000fe20000410000 */
[C---:B------:R-:W-:Y:S01]  /*13380*/  FMUL.FTZ R54, R2.reuse, R54 ;  /* 0x0000003602367220 */ /* 0x040fe20000410000 */
[----:B------:R-:W-:Y:S01]  /*13390*/  FMUL.FTZ R55, R2, R55 ;  /* 0x0000003702377220 */ /* 0x000fe20000410000 */
[C---:B------:R-:W-:Y:S01]  /*133a0*/  FMUL.FTZ R56, R132.reuse, R56 ;  /* 0x0000003884387220 */ /* 0x040fe20000410000 */
[C---:B------:R-:W-:Y:S01]  /*133b0*/  HMMA.16816.F32 R24, R180.reuse, R184, R24 ;  /* 0x000000b8b418723c */ /* 0x040fe20000001818 */
[----:B------:R4:W-:Y:S03]  /*133c0*/  MUFU.EX2 R208, R137 ;  /* 0x0000008900d07308 */ /* 0x0009e60000000800 */
[----:B------:R-:W-:Y:S01]  /*133d0*/  FMUL.FTZ R57, R132, R57 ;  /* 0x0000003984397220 */ /* 0x000fe20000410000 */
[C---:B------:R-:W-:Y:S01]  /*133e0*/  FMUL.FTZ R58, R0.reuse, R58 ;  /* 0x0000003a003a7220 */ /* 0x040fe20000410000 */
[----:B------:R-:W-:Y:S01]  /*133f0*/  FMUL.FTZ R59, R0, R59 ;  /* 0x0000003b003b7220 */ /* 0x000fe20000410000 */
[--C-:B-1----:R-:W-:Y:S01]  /*13400*/  FFMA.FTZ R138, R193, UR4, -R141.reuse ;  /* 0x00000004c18a7c23 */ /* 0x102fe2000801088d */
[-C--:B------:R-:W-:Y:S03]  /*13410*/  HMMA.16816.F32 R28, R180, R186.reuse, R28 ;  /* 0x000000bab41c723c */ /* 0x080fe6000000181c */
[----:B------:R-:W-:Y:S01]  /*13420*/  FFMA.FTZ R141, R192, UR4, -R141 ;  /* 0x00000004c08d7c23 */ /* 0x000fe2000801088d */
[C---:B------:R-:W-:Y:S01]  /*13430*/  FMUL.FTZ R60, R132.reuse, R60 ;  /* 0x0000003c843c7220 */ /* 0x040fe20000410000 */
[----:B------:R-:W-:Y:S01]  /*13440*/  FMUL.FTZ R61, R132, R61 ;  /* 0x0000003d843d7220 */ /* 0x000fe20000410000 */
[----:B------:R-:W-:Y:S01]  /*13450*/  FMUL.FTZ R62, R0, R62 ;  /* 0x0000003e003e7220 */ /* 0x000fe20000410000 */
[----:B------:R-:W-:Y:S01]  /*13460*/  MUFU.EX2 R234, R141 ;  /* 0x0000008d00ea7308 */ /* 0x000fe20000000800 */
[C---:B------:R-:W-:Y:S01]  /*13470*/  HMMA.16816.F32 R32, R176.reuse, R186, R32 ;  /* 0x000000bab020723c */ /* 0x040fe20000001820 */
[----:B------:R-:W-:Y:S03]  /*13480*/  LDSM.16.MT88.4 R184, [R215+0x800] ;  /* 0x00080000d7b8783b */ /* 0x000fe60000004200 */
[--C-:B----4-:R-:W-:Y:S01]  /*13490*/  FFMA.FTZ R137, R198, UR4, -R143.reuse ;  /* 0x00000004c6897c23 */ /* 0x110fe2000801088f */
[----:B------:R-:W-:Y:S01]  /*134a0*/  FMUL.FTZ R63, R0, R63 ;  /* 0x0000003f003f7220 */ /* 0x000fe20000410000 */
[C---:B------:R-:W-:Y:S03]  /*134b0*/  FMUL.FTZ R64, R3.reuse, R64 ;  /* 0x0000004003407220 */ /* 0x040fe60000410000 */
[----:B------:R1:W-:Y:S01]  /*134c0*/  MUFU.EX2 R235, R138 ;  /* 0x0000008a00eb7308 */ /* 0x0003e20000000800 */
[-C--:B--2---:R-:W-:Y:S03]  /*134d0*/  HMMA.16816.F32 R36, R176, R144.reuse, R36 ;  /* 0x00000090b024723c */ /* 0x084fe60000001824 */
[C---:B------:R-:W-:Y:S01]  /*134e0*/  FMUL.FTZ R65, R3.reuse, R65 ;  /* 0x0000004103417220 */ /* 0x040fe20000410000 */
[C---:B------:R-:W-:Y:S01]  /*134f0*/  FMUL.FTZ R66, R2.reuse, R66 ;  /* 0x0000004202427220 */ /* 0x040fe20000410000 */
[C---:B------:R-:W-:Y:S01]  /*13500*/  FMUL.FTZ R67, R2.reuse, R67 ;  /* 0x0000004302437220 */ /* 0x040fe20000410000 */
        /* <DEDUP_REMOVED lines=9> */
[--C-:B-1----:R-:W-:Y:S01]  /*135a0*/  FFMA.FTZ R138, R191, UR4, -R188.reuse ;  /* 0x00000004bf8a7c23 */ /* 0x102fe200080108bc */
[C---:B------:R-:W-:Y:S01]  /*135b0*/  FMUL.FTZ R74, R0.reuse, R74 ;  /* 0x0000004a004a7220 */ /* 0x040fe20000410000 */
[----:B------:R-:W-:Y:S01]  /*135c0*/  FMUL.FTZ R75, R0, R75 ;  /* 0x0000004b004b7220 */ /* 0x000fe20000410000 */
[C---:B------:R-:W-:Y:S01]  /*135d0*/  FMUL.FTZ R76, R132.reuse, R76 ;  /* 0x0000004c844c7220 */ /* 0x040fe20000410000 */
[----:B------:R-:W-:Y:S01]  /*135e0*/  FMUL.FTZ R77, R132, R77 ;  /* 0x0000004d844d7220 */ /* 0x000fe20000410000 */
[C---:B------:R-:W-:Y:S01]  /*135f0*/  HMMA.16816.F32 R48, R176.reuse, R146, R48 ;  /* 0x00000092b030723c */ /* 0x040fe20000001830 */
[----:B------:R-:W1:Y:S01]  /*13600*/  LDSM.16.MT88.4 R144, [R212+0xb000] ;  /* 0x00b00000d490783b */ /* 0x000e620000004200 */
[----:B------:R4:W-:Y:S02]  /*13610*/  MUFU.EX2 R211, R138 ;  /* 0x0000008a00d37308 */ /* 0x0009e40000000800 */
[--C-:B--2---:R-:W-:Y:S01]  /*13620*/  FFMA.FTZ R137, R199, UR4, -R143.reuse ;  /* 0x00000004c7897c23 */ /* 0x104fe2000801088f */
[C---:B------:R-:W-:Y:S01]  /*13630*/  FMUL.FTZ R78, R0.reuse, R78 ;  /* 0x0000004e004e7220 */ /* 0x040fe20000410000 */
[----:B------:R-:W-:Y:S01]  /*13640*/  FMUL.FTZ R79, R0, R79 ;  /* 0x0000004f004f7220 */ /* 0x000fe20000410000 */
[C---:B------:R-:W-:Y:S01]  /*13650*/  FMUL.FTZ R80, R3.reuse, R80 ;  /* 0x0000005003507220 */ /* 0x040fe20000410000 */
[-C--:B---3--:R-:W-:Y:S04]  /*13660*/  HMMA.16816.F32 R52, R176, R148.reuse, R52 ;  /* 0x00000094b034723c */ /* 0x088fe80000001834 */
[----:B------:R2:W3:Y:S01]  /*13670*/  MUFU.EX2 R205, R137 ;  /* 0x0000008900cd7308 */ /* 0x0004e20000000800 */
[C---:B------:R-:W-:Y:S01]  /*13680*/  FMUL.FTZ R81, R3.reuse, R81 ;  /* 0x0000005103517220 */ /* 0x040fe20000410000 */
[C---:B------:R-:W-:Y:S01]  /*13690*/  FMUL.FTZ R82, R2.reuse, R82 ;  /* 0x0000005202527220 */ /* 0x040fe20000410000 */
[----:B------:R-:W-:Y:S01]  /*136a0*/  FMUL.FTZ R83, R2, R83 ;  /* 0x0000005302537220 */ /* 0x000fe20000410000 */
[C---:B------:R-:W-:Y:S01]  /*136b0*/  FMUL.FTZ R84, R3.reuse, R84 ;  /* 0x0000005403547220 */ /* 0x040fe20000410000 */
[----:B------:R-:W-:Y:S01]  /*136c0*/  FMUL.FTZ R85, R3, R85 ;  /* 0x0000005503557220 */ /* 0x000fe20000410000 */
[C---:B------:R-:W-:Y:S04]  /*136d0*/  HMMA.16816.F32 R56, R180.reuse, R148, R56 ;  /* 0x00000094b438723c */ /* 0x040fe80000001838 */
[----:B----4-:R-:W-:Y:S01]  /*136e0*/  FFMA.FTZ R138, R194, UR4, -R188 ;  /* 0x00000004c28a7c23 */ /* 0x010fe200080108bc */
[C---:B------:R-:W-:Y:S01]  /*136f0*/  FMUL.FTZ R86, R2.reuse, R86 ;  /* 0x0000005602567220 */ /* 0x040fe20000410000 */
[----:B------:R-:W-:Y:S01]  /*13700*/  LDSM.16.MT88.4 R188, [R212+0xb800] ;  /* 0x00b80000d4bc783b */ /* 0x000fe20000004200 */
[----:B------:R-:W-:Y:S01]  /*13710*/  FMUL.FTZ R87, R2, R87 ;  /* 0x0000005702577220 */ /* 0x000fe20000410000 */
[-C--:B------:R-:W-:Y:S01]  /*13720*/  HMMA.16816.F32 R60, R180, R150.reuse, R60 ;  /* 0x00000096b43c723c */ /* 0x080fe2000000183c */
[----:B------:R-:W-:Y:S02]  /*13730*/  MUFU.EX2 R233, R138 ;  /* 0x0000008a00e97308 */ /* 0x000fe40000000800 */
[--C-:B--2---:R-:W-:Y:S01]  /*13740*/  FFMA.FTZ R137, R203, UR4, -R142.reuse ;  /* 0x00000004cb897c23 */ /* 0x104fe2000801088e */
[----:B------:R-:W-:Y:S01]  /*13750*/  FFMA.FTZ R142, R200, UR4, -R142 ;  /* 0x00000004c88e7c23 */ /* 0x000fe2000801088e */
[----:B---3--:R-:W-:Y:S01]  /*13760*/  F2FP.F16.F32.PACK_AB R141, R205, R207 ;  /* 0x000000cfcd8d723e */ /* 0x008fe200000000ff */
[----:B------:R-:W-:Y:S01]  /*13770*/  LDSM.16.MT88.4 R192, [R216+0xb800] ;  /* 0x00b80000d8c0783b */ /* 0x000fe20000004200 */
[C---:B------:R-:W-:Y:S01]  /*13780*/  FMUL.FTZ R88, R132.reuse, R88 ;  /* 0x0000005884587220 */ /* 0x040fe20000410000 */
[C---:B------:R-:W-:Y:S03]  /*13790*/  HMMA.16816.F32 R64, R176.reuse, R150, R64 ;  /* 0x00000096b040723c */ /* 0x040fe60000001840 */
[----:B------:R2:W-:Y:S01]  /*137a0*/  MUFU.EX2 R206, R137 ;  /* 0x0000008900ce7308 */ /* 0x0005e20000000800 */
[----:B------:R-:W-:Y:S01]  /*137b0*/  FMUL.FTZ R89, R132, R89 ;  /* 0x0000005984597220 */ /* 0x000fe20000410000 */
[C---:B------:R-:W-:Y:S01]  /*137c0*/  FMUL.FTZ R90, R0.reuse, R90 ;  /* 0x0000005a005a7220 */ /* 0x040fe20000410000 */
[----:B------:R-:W3:Y:S01]  /*137d0*/  LDSM.16.MT88.4 R148, [R216+0xb000] ;  /* 0x00b00000d894783b */ /* 0x000ee20000004200 */
[----:B------:R-:W-:Y:S01]  /*137e0*/  FMUL.FTZ R91, R0, R91 ;  /* 0x0000005b005b7220 */ /* 0x000fe20000410000 */
[C---:B------:R-:W-:Y:S01]  /*137f0*/  FMUL.FTZ R92, R132.reuse, R92 ;  /* 0x0000005c845c7220 */ /* 0x040fe20000410000 */
[-C--:B-1----:R-:W-:Y:S03]  /*13800*/  HMMA.16816.F32 R68, R176, R144.reuse, R68 ;  /* 0x00000090b044723c */ /* 0x082fe60000001844 */
[----:B------:R-:W-:Y:S01]  /*13810*/  FMUL.FTZ R93, R132, R93 ;  /* 0x0000005d845d7220 */ /* 0x000fe20000410000 */
[C---:B------:R-:W-:Y:S01]  /*13820*/  FMUL.FTZ R94, R0.reuse, R94 ;  /* 0x0000005e005e7220 */ /* 0x040fe20000410000 */
[----:B------:R-:W-:Y:S01]  /*13830*/  FMUL.FTZ R95, R0, R95 ;  /* 0x0000005f005f7220 */ /* 0x000fe20000410000 */
[C---:B------:R-:W-:Y:S01]  /*13840*/  FMUL.FTZ R96, R3.reuse, R96 ;  /* 0x0000006003607220 */ /* 0x040fe20000410000 */
[----:B------:R-:W-:Y:S01]  /*13850*/  FMUL.FTZ R97, R3, R97 ;  /* 0x0000006103617220 */ /* 0x000fe20000410000 */
[C---:B------:R-:W-:Y:S04]  /*13860*/  HMMA.16816.F32 R72, R180.reuse, R144, R72 ;  /* 0x00000090b448723c */ /* 0x040fe80000001848 */
[--C-:B--2---:R-:W-:Y:S01]  /*13870*/  FFMA.FTZ R137, R201, UR4, -R143.reuse ;  /* 0x00000004c9897c23 */ /* 0x104fe2000801088f */
[----:B------:R-:W-:Y:S01]  /*13880*/  FFMA.FTZ R143, R202, UR4, -R143 ;  /* 0x00000004ca8f7c23 */ /* 0x000fe2000801088f */
[C---:B------:R-:W-:Y:S01]  /*13890*/  FMUL.FTZ R98, R2.reuse, R98 ;  /* 0x0000006202627220 */ /* 0x040fe20000410000 */
[----:B------:R-:W-:Y:S01]  /*138a0*/  LDSM.16.MT88.4 R200, [R215+0x1800] ;  /* 0x00180000d7c8783b */ /* 0x000fe20000004200 */
        /* <DEDUP_REMOVED lines=9> */
[----:B------:R-:W2:Y:S01]  /*13940*/  MUFU.EX2 R139, R137 ;  /* 0x00000089008b7308 */ /* 0x000ea20000000800 */
[C---:B------:R-:W-:Y:S01]  /*13950*/  FMUL.FTZ R108, R132.reuse, R108 ;  /* 0x0000006c846c7220 */ /* 0x040fe20000410000 */
[----:B------:R-:W-:Y:S01]  /*13960*/  FMUL.FTZ R109, R132, R109 ;  /* 0x0000006d846d7220 */ /* 0x000fe20000410000 */
[C---:B------:R-:W-:Y:S01]  /*13970*/  FMUL.FTZ R110, R0.reuse, R110 ;  /* 0x0000006e006e7220 */ /* 0x040fe20000410000 */
[----:B------:R-:W-:Y:S01]  /*13980*/  FMUL.FTZ R111, R0, R111 ;  /* 0x0000006f006f7220 */ /* 0x000fe20000410000 */
[C---:B------:R-:W-:Y:S01]  /*13990*/  FMUL.FTZ R120, R132.reuse, R120 ;  /* 0x0000007884787220 */ /* 0x040fe20000410000 */
[----:B------:R-:W-:Y:S01]  /*139a0*/  FMUL.FTZ R121, R132, R121 ;  /* 0x0000007984797220 */ /* 0x000fe20000410000 */
[C---:B------:R-:W-:Y:S01]  /*139b0*/  FMUL.FTZ R122, R0.reuse, R122 ;  /* 0x0000007a007a7220 */ /* 0x040fe20000410000 */
[----:B------:R-:W-:Y:S02]  /*139c0*/  FMUL.FTZ R123, R0, R123 ;  /* 0x0000007b007b7220 */ /* 0x000fe40000410000 */
[----:B------:R4:W-:Y:S01]  /*139d0*/  MUFU.EX2 R137, R140 ;  /* 0x0000008c00897308 */ /* 0x0009e20000000800 */
[-C--:B---3--:R-:W-:Y:S03]  /*139e0*/  HMMA.16816.F32 R84, R176, R148.reuse, R84 ;  /* 0x00000094b054723c */ /* 0x088fe60000001854 */
[C---:B------:R-:W-:Y:S01]  /*139f0*/  FMUL.FTZ R124, R132.reuse, R124 ;  /* 0x0000007c847c7220 */ /* 0x040fe20000410000 */
[----:B------:R-:W-:Y:S01]  /*13a00*/  FMUL.FTZ R125, R132, R125 ;  /* 0x0000007d847d7220 */ /* 0x000fe20000410000 */
[C---:B------:R-:W-:Y:S01]  /*13a10*/  FMUL.FTZ R126, R0.reuse, R126 ;  /* 0x0000007e007e7220 */ /* 0x040fe20000410000 */
[----:B------:R-:W-:Y:S01]  /*13a20*/  FMUL.FTZ R127, R0, R127 ;  /* 0x0000007f007f7220 */ /* 0x000fe20000410000 */
[----:B--2---:R-:W-:Y:S01]  /*13a30*/  F2FP.F16.F32.PACK_AB R143, R138, R139 ;  /* 0x0000008b8a8f723e */ /* 0x004fe200000000ff */
[C---:B------:R-:W-:Y:S04]  /*13a40*/  HMMA.16816.F32 R88, R180.reuse, R148, R88 ;  /* 0x00000094b458723c */ /* 0x040fe80000001858 */
[C---:B------:R-:W-:Y:S01]  /*13a50*/  FMUL.FTZ R128, R3.reuse, R128 ;  /* 0x0000008003807220 */ /* 0x040fe20000410000 */
[C---:B------:R-:W-:Y:S01]  /*13a60*/  FMUL.FTZ R100, R3.reuse, R100 ;  /* 0x0000006403647220 */ /* 0x040fe20000410000 */
[C---:B------:R-:W-:Y:S01]  /*13a70*/  FMUL.FTZ R129, R3.reuse, R129 ;  /* 0x0000008103817220 */ /* 0x040fe20000410000 */
[C---:B------:R-:W-:Y:S01]  /*13a80*/  FMUL.FTZ R101, R3.reuse, R101 ;  /* 0x0000006503657220 */ /* 0x040fe20000410000 */
[-C--:B------:R-:W-:Y:S03]  /*13a90*/  HMMA.16816.F32 R92, R180, R150.reuse, R92 ;  /* 0x00000096b45c723c */ /* 0x080fe6000000185c */
[----:B----4-:R-:W-:Y:S01]  /*13aa0*/  F2FP.F16.F32.PACK_AB R140, R208, R209 ;  /* 0x000000d1d08c723e */ /* 0x010fe200000000ff */
[C---:B------:R-:W-:Y:S01]  /*13ab0*/  FMUL.FTZ R130, R2.reuse, R130 ;  /* 0x0000008202827220 */ /* 0x040fe20000410000 */
[C---:B------:R-:W-:Y:S01]  /*13ac0*/  FMUL.FTZ R102, R2.reuse, R102 ;  /* 0x0000006602667220 */ /* 0x040fe20000410000 */
[C---:B------:R-:W-:Y:S01]  /*13ad0*/  FMUL.FTZ R131, R2.reuse, R131 ;  /* 0x0000008302837220 */ /* 0x040fe20000410000 */
[C---:B------:R-:W-:Y:S01]  /*13ae0*/  FMUL.FTZ R103, R2.reuse, R103 ;  /* 0x0000006702677220 */ /* 0x040fe20000410000 */
[C---:B------:R-:W-:Y:S01]  /*13af0*/  HMMA.16816.F32 R96, R176.reuse, R150, R96 ;  /* 0x00000096b060723c */ /* 0x040fe20000001860 */
[----:B------:R-:W2:Y:S03]  /*13b00*/  LDSM.16.MT88.4 R148, [R215+0x1000] ;  /* 0x00100000d794783b */ /* 0x000ea60000004200 */
[C---:B------:R-:W-:Y:S01]  /*13b10*/  FMUL.FTZ R112, R3.reuse, R112 ;  /* 0x0000007003707220 */ /* 0x040fe20000410000 */
[C---:B------:R-:W-:Y:S01]  /*13b20*/  FMUL.FTZ R113, R3.reuse, R113 ;  /* 0x0000007103717220 */ /* 0x040fe20000410000 */
[C---:B------:R-:W-:Y:S01]  /*13b30*/  FMUL.FTZ R114, R2.reuse, R114 ;  /* 0x0000007202727220 */ /* 0x040fe20000410000 */
[C---:B------:R-:W-:Y:S01]  /*13b40*/  FMUL.FTZ R115, R2.reuse, R115 ;  /* 0x0000007302737220 */ /* 0x040fe20000410000 */
[-C--:B-1----:R-:W-:Y:S03]  /*13b50*/  HMMA.16816.F32 R100, R176, R144.reuse, R100 ;  /* 0x00000090b064723c */ /* 0x082fe60000001864 */
[C---:B------:R-:W-:Y:S01]  /*13b60*/  FMUL.FTZ R116, R3.reuse, R116 ;  /* 0x0000007403747220 */ /* 0x040fe20000410000 */
[----:B------:R-:W-:Y:S01]  /*13b70*/  FMUL.FTZ R117, R3, R117 ;  /* 0x0000007503757220 */ /* 0x000fe20000410000 */
[C---:B------:R-:W-:Y:S01]  /*13b80*/  FMUL.FTZ R118, R2.reuse, R118 ;  /* 0x0000007602767220 */ /* 0x040fe20000410000 */
[----:B------:R-:W-:Y:S01]  /*13b90*/  FMUL.FTZ R119, R2, R119 ;  /* 0x0000007702777220 */ /* 0x000fe20000410000 */
[----:B------:R-:W-:Y:S01]  /*13ba0*/  MOV R153, R204 ;  /* 0x000000cc00997202 */ /* 0x000fe20000000f00 */
[C---:B------:R-:W-:Y:S01]  /*13bb0*/  HMMA.16816.F32 R104, R180.reuse, R144, R104 ;  /* 0x00000090b468723c */ /* 0x040fe20000001868 */
[----:B------:R-:W1:Y:S07]  /*13bc0*/  MUFU.EX2 R204, R142 ;  /* 0x0000008e00cc7308 */ /* 0x000e6e0000000800 */
[-C--:B------:R-:W-:Y:S08]  /*13bd0*/  HMMA.16816.F32 R108, R180, R146.reuse, R108 ;  /* 0x00000092b46c723c */ /* 0x080ff0000000186c */
[C---:B------:R-:W-:Y:S04]  /*13be0*/  HMMA.16816.F32 R112, R176.reuse, R146, R112 ;  /* 0x00000092b070723c */ /* 0x040fe80000001870 */
[----:B-1----:R-:W-:Y:S04]  /*13bf0*/  F2FP.F16.F32.PACK_AB R142, R204, R206 ;  /* 0x000000cecc8e723e */ /* 0x002fe800000000ff */
[-C--:B--2---:R-:W-:Y:S08]  /*13c00*/  HMMA.16816.F32 R116, R176, R148.reuse, R116 ;  /* 0x00000094b074723c */ /* 0x084ff00000001874 */
[C---:B------:R-:W-:Y:S08]  /*13c10*/  HMMA.16816.F32 R120, R180.reuse, R148, R120 ;  /* 0x00000094b478723c */ /* 0x040ff00000001878 */
[-C--:B------:R-:W-:Y:S01]  /*13c20*/  HMMA.16816.F32 R124, R180, R150.reuse, R124 ;  /* 0x00000096b47c723c */ /* 0x080fe2000000187c */
[----:B------:R-:W1:Y:S07]  /*13c30*/  LDSM.16.MT88.4 R180, [R196+0x800] ;  /* 0x00080000c4b4783b */ /* 0x000e6e0000004200 */
[----:B------:R-:W-:Y:S01]  /*13c40*/  HMMA.16816.F32 R128, R176, R150, R128 ;  /* 0x00000096b080723c */ /* 0x000fe20000001880 */
[----:B------:R-:W2:Y:S03]  /*13c50*/  LDSM.16.MT88.4 R196, [R196+0x1800] ;  /* 0x00180000c4c4783b */ /* 0x000ea60000004200 */
[----:B------:R-:W-:Y:S02]  /*13c60*/  F2FP.F16.F32.PACK_AB R176, R236, R237 ;  /* 0x000000edecb0723e */ /* 0x000fe400000000ff */
[----:B------:R-:W-:Y:S02]  /*13c70*/  F2FP.F16.F32.PACK_AB R178, R234, R235 ;  /* 0x000000ebeab2723e */ /* 0x000fe400000000ff */
[-C--:B------:R-:W-:Y:S01]  /*13c80*/  HMMA.16816.F32 R144, R140, R156.reuse, R4 ;  /* 0x0000009c8c90723c */ /* 0x080fe20000001804 */
[----:B------:R-:W3:Y:S04]  /*13c90*/  LDL.LU R5, [R1+0x14] ;  /* 0x0000140001057983 */ /* 0x000ee80000300800 */
[----:B------:R-:W-:Y:S01]  /*13ca0*/  F2FP.F16.F32.PACK_AB R177, R233, R211 ;  /* 0x000000d3e9b1723e */ /* 0x000fe200000000ff */
[----:B------:R-:W4:Y:S01]  /*13cb0*/  LDL.LU R4, [R1+0x10] ;  /* 0x0000100001047983 */ /* 0x000f220000300800 */
[----:B------:R-:W-:Y:S02]  /*13cc0*/  F2FP.F16.F32.PACK_AB R179, R137, R210 ;  /* 0x000000d289b3723e */ /* 0x000fe400000000ff */
[----:B------:R-:W-:Y:S02]  /*13cd0*/  MOV R6, R154 ;  /* 0x0000009a00067202 */ /* 0x000fe40000000f00 */
[----:B------:R-:W-:Y:S03]  /*13ce0*/  MOV R7, R153 ;  /* 0x0000009900077202 */ /* 0x000fe60000000f00 */
[C---:B------:R-:W-:Y:S01]  /*13cf0*/  HMMA.16816.F32 R148, R176.reuse, R156, R8 ;  /* 0x0000009cb094723c */ /* 0x040fe20000001808 */
[----:B------:R-:W5:Y:S03]  /*13d00*/  LDL.LU R10, [R1+0xc] ;  /* 0x00000c00010a7983 */ /* 0x000f660000300800 */
[----:B------:R-:W-:Y:S01]  /*13d10*/  MOV R9, R152 ;  /* 0x0000009800097202 */ /* 0x000fe20000000f00 */
[----:B------:R-:W5:Y:S01]  /*13d20*/  LDL.LU R11, [R1+0x8] ;  /* 0x00000800010b7983 */ /* 0x000f620000300800 */
[C---:B------:R-:W-:Y:S02]  /*13d30*/  ISETP.GT.AND P1, PT, R229.reuse, R7, PT ;  /* 0x00000007e500720c */ /* 0x040fe40003f24270 */
[-C--:B------:R-:W-:Y:S03]  /*13d40*/  HMMA.16816.F32 R152, R176, R158.reuse, R12 ;  /* 0x0000009eb098723c */ /* 0x080fe6000000180c */
[----:B------:R-:W-:Y:S05]  /*13d50*/  IADD3 R229, PT, PT, R229, -0x1, RZ ;  /* 0xffffffffe5e57810 */ /* 0x000fea0007ffe0ff */
        /* <DEDUP_REMOVED lines=29> */
[----:B---3--:R-:W-:Y:S04]  /*13f30*/  FFMA.FTZ R3, R3, R5, R244 ;  /* 0x0000000503037223 */ /* 0x008fe800000100f4 */
[----:B------:R-:W-:Y:S01]  /*13f40*/  FADD.FTZ R3, R246, R3 ;  /* 0x00000003f6037221 */ /* 0x000fe20000010000 */
[----:B----4-:R-:W-:Y:S03]  /*13f50*/  FFMA.FTZ R2, R2, R4, R241 ;  /* 0x0000000402027223 */ /* 0x010fe600000100f1 */
[----:B------:R-:W-:Y:S01]  /*13f60*/  FADD.FTZ R3, R243, R3 ;  /* 0x00000003f3037221 */ /* 0x000fe20000010000 */
[----:B------:R-:W-:Y:S03]  /*13f70*/  FADD.FTZ R2, R242, R2 ;  /* 0x00000002f2027221 */ /* 0x000fe60000010000 */
[----:B------:R-:W-:Y:S01]  /*13f80*/  FADD.FTZ R3, R245, R3 ;  /* 0x00000003f5037221 */ /* 0x000fe20000010000 */
[----:B------:R-:W-:Y:S01]  /*13f90*/  FADD.FTZ R5, R240, R2 ;  /* 0x00000002f0057221 */ /* 0x000fe20000010000 */
[----:B-----5:R-:W-:Y:S04]  /*13fa0*/  FFMA.FTZ R132, R132, R10, R9 ;  /* 0x0000000a84847223 */ /* 0x020fe80000010009 */
[----:B------:R-:W-:Y:S01]  /*13fb0*/  FADD.FTZ R4, R252, R132 ;  /* 0x00000084fc047221 */ /* 0x000fe20000010000 */
[----:B------:R-:W-:Y:S01]  /*13fc0*/  FFMA.FTZ R0, R0, R11, R247 ;  /* 0x0000000b00007223 */ /* 0x000fe200000100f7 */
[----:B------:R-:W-:Y:S02]  /*13fd0*/  MOV R132, R133 ;  /* 0x0000008500847202 */ /* 0x000fe40000000f00 */
[----:B------:R-:W-:Y:S01]  /*13fe0*/  FADD.FTZ R4, R251, R4 ;  /* 0x00000004fb047221 */ /* 0x000fe20000010000 */
[----:B------:R-:W-:Y:S03]  /*13ff0*/  FADD.FTZ R0, R250, R0 ;  /* 0x00000000fa007221 */ /* 0x000fe60000010000 */
        /* <DEDUP_REMOVED lines=18> */
[----:B------:R-:W-:Y:S01]  /*14120*/  STL [R1+0xc], R4 ;  /* 0x00000c0401007387 */ /* 0x000fe20000100800 */
[----:B------:R-:W-:Y:S01]  /*14130*/  MOV R139, R136 ;  /* 0x00000088008b7202 */ /* 0x000fe20000000f00 */
[----:B------:R-:W-:Y:S01]  /*14140*/  FADD.FTZ R3, R137, R3 ;  /* 0x0000000389037221 */ /* 0x000fe20000010000 */
[----:B------:R-:W-:Y:S01]  /*14150*/  FADD.FTZ R0, R138, R0 ;  /* 0x000000008a007221 */ /* 0x000fe20000010000 */
[----:B------:R-:W-:Y:S03]  /*14160*/  MOV R138, R134 ;  /* 0x00000086008a7202 */ /* 0x000fe60000000f00 */
[----:B------:R1:W-:Y:S04]  /*14170*/  STL [R1+0x8], R3 ;  /* 0x0000080301007387 */ /* 0x0003e80000100800 */
[----:B------:R2:W-:Y:S04]  /*14180*/  STL [R1+0x14], R2 ;  /* 0x0000140201007387 */ /* 0x0005e80000100800 */
[----:B------:R2:W-:Y:S01]  /*14190*/  STL [R1+0x10], R0 ;  /* 0x0000100001007387 */ /* 0x0005e20000100800 */
[----:B-1----:R-:W-:Y:S01]  /*141a0*/  MOV R3, R135 ;  /* 0x0000008700037202 */ /* 0x002fe20000000f00 */
[----:B------:R-:W-:Y:S06]  /*141b0*/  @P1 BRA `(.L_x_2363) ;  /* 0xffffffd000901947 */ /* 0x000fec000383ffff */
.L_x_2362:
[----:B--2---:R-:W2:Y:S04]  /*141c0*/  LDL.LU R2, [R1+0x14] ;  /* 0x0000140001027983 */ /* 0x004ea80000300800 */
[----:B------:R-:W3:Y:S04]  /*141d0*/  LDL.LU R8, [R1+0x10] ;  /* 0x0000100001087983 */ /* 0x000ee80000300800 */
[----:B------:R-:W4:Y:S04]  /*141e0*/  LDL.LU R6, [R1+0xc] ;  /* 0x00000c0001067983 */ /* 0x000f280000300800 */
[----:B------:R-:W5:Y:S04]  /*141f0*/  LDL.LU R5, [R1+0x8] ;  /* 0x0000080001057983 */ /* 0x000f680000300800 */
[----:B------:R-:W5:Y:S04]  /*14200*/  LDL.LU R7, [R1+0x28] ;  /* 0x0000280001077983 */ /* 0x000f680000300800 */
[----:B------:R-:W5:Y:S01]  /*14210*/  LDL R143, [R1+0x38] ;  /* 0x00003800018f7983 */ /* 0x000f620000100800 */
[----:B------:R-:W1:Y:S01]  /*14220*/  S2UR UR4, SR_CgaCtaId ;  /* 0x00000000000479c3 */ /* 0x000e620000008800 */
[----:B------:R-:W-:Y:S01]  /*14230*/  UMOV UR5, 0x400 ;  /* 0x0000040000057882 */ /* 0x000fe20000000000 */
[----:B------:R-:W1:Y:S02]  /*14240*/  S2R R176, SR_TID.X ;  /* 0x0000000000b07919 */ /* 0x000e640000002100 */
[----:B-1----:R-:W-:-:S04]  /*14250*/  ULEA UR4, UR4, UR5, 0x18 ;  /* 0x0000000504047291 */ /* 0x002fc8000f8ec0ff */
[----:B------:R-:W1:Y:S01]  /*14260*/  S2UR UR5, SR_CTAID.Z ;  /* 0x00000000000579c3 */ /* 0x000e620000002700 */
[----:B------:R-:W-:Y:S02]  /*14270*/  SHF.R.U32.HI R142, RZ, 0x3, R176 ;  /* 0x00000003ff8e7819 */ /* 0x000fe400000116b0 */
[----:B------:R-:W-:Y:S01]  /*14280*/  LOP3.LUT P1, RZ, R176, 0x10, RZ, 0xc0, !PT ;  /* 0x00000010b0ff7812 */ /* 0x000fe2000782c0ff */
[----:B--2---:R-:W2:Y:S04]  /*14290*/  SHFL.BFLY PT, R4, R2, 0x2, 0x1f ;  /* 0x0c401f0002047f89 */ /* 0x004ea800000e0000 */
[----:B---3--:R-:W3:Y:S04]  /*142a0*/  SHFL.BFLY PT, R0, R8, 0x2, 0x1f ;  /* 0x0c401f0008007f89 */ /* 0x008ee800000e0000 */
[----:B----4-:R-:W4:Y:S01]  /*142b0*/  SHFL.BFLY PT, R3, R6, 0x2, 0x1f ;  /* 0x0c401f0006037f89 */ /* 0x010f2200000e0000 */
[----:B--2---:R-:W-:-:S03]  /*142c0*/  FADD.FTZ R4, R4, R2 ;  /* 0x0000000204047221 */ /* 0x004fc60000010000 */
[----:B-----5:R-:W2:Y:S01]  /*142d0*/  SHFL.BFLY PT, R2, R5, 0x2, 0x1f ;  /* 0x0c401f0005027f89 */ /* 0x020ea200000e0000 */
[----:B---3--:R-:W-:Y:S01]  /*142e0*/  FADD.FTZ R0, R0, R8 ;  /* 0x0000000800007221 */ /* 0x008fe20000010000 */
[----:B------:R-:W-:Y:S02]  /*142f0*/  IADD3 R8, PT, PT, R142, 0x10, RZ ;  /* 0x000000108e087810 */ /* 0x000fe40007ffe0ff */
[----:B------:R-:W3:Y:S01]  /*14300*/  SHFL.BFLY PT, R132, R4, 0x1, 0x1f ;  /* 0x0c201f0004847f89 */ /* 0x000ee200000e0000 */
[----:B----4-:R-:W-:Y:S01]  /*14310*/  FADD.FTZ R3, R3, R6 ;  /* 0x0000000603037221 */ /* 0x010fe20000010000 */
[----:B------:R-:W-:Y:S02]  /*14320*/  ISETP.GE.AND P4, PT, R8, R143, PT ;  /* 0x0000008f0800720c */ /* 0x000fe40003f86270 */
[----:B------:R-:W4:Y:S04]  /*14330*/  SHFL.BFLY PT, R137, R0, 0x1, 0x1f ;  /* 0x0c201f0000897f89 */ /* 0x000f2800000e0000 */
[----:B------:R-:W5:Y:S01]  /*14340*/  SHFL.BFLY PT, R138, R3, 0x1, 0x1f ;  /* 0x0c201f00038a7f89 */ /* 0x000f6200000e0000 */
[----:B--2---:R-:W-:Y:S01]  /*14350*/  FADD.FTZ R2, R2, R5 ;  /* 0x0000000502027221 */ /* 0x004fe20000010000 */
[----:B------:R-:W-:Y:S01]  /*14360*/  SHF.L.U32 R5, R176, 0x4, RZ ;  /* 0x00000004b0057819 */ /* 0x000fe200000006ff */
[----:B---3--:R-:W-:-:S03]  /*14370*/  FADD.FTZ R132, R4, R132 ;  /* 0x0000008404847221 */ /* 0x008fc60000010000 */
[----:B------:R-:W2:Y:S01]  /*14380*/  SHFL.BFLY PT, R139, R2, 0x1, 0x1f ;  /* 0x0c201f00028b7f89 */ /* 0x000ea200000e0000 */
[----:B------:R-:W-:Y:S01]  /*14390*/  LOP3.LUT R5, R5, 0x1c0, RZ, 0xc0, !PT ;  /* 0x000001c005057812 */ /* 0x000fe200078ec0ff */
[----:B------:R-:W3:Y:S01]  /*143a0*/  MUFU.RCP R4, R132 ;  /* 0x0000008400047308 */ /* 0x000ee20000001000 */
[----:B----4-:R-:W-:Y:S01]  /*143b0*/  FADD.FTZ R137, R0, R137 ;  /* 0x0000008900897221 */ /* 0x010fe20000010000 */
[----:B------:R-:W-:Y:S02]  /*143c0*/  SHF.L.U32 R0, R176, 0x5, RZ ;  /* 0x00000005b0007819 */ /* 0x000fe400000006ff */
[----:B------:R-:W-:Y:S01]  /*143d0*/  FSETP.NE.FTZ.AND P6, PT, R132, RZ, PT ;  /* 0x000000ff8400720b */ /* 0x000fe20003fd5000 */
[----:B-----5:R-:W-:Y:S01]  /*143e0*/  FADD.FTZ R138, R3, R138 ;  /* 0x0000008a038a7221 */ /* 0x020fe20000010000 */
[----:B------:R-:W-:Y:S02]  /*143f0*/  LOP3.LUT R238, R238, 0x7c00, R0, 0xf8, !PT ;  /* 0x00007c00eeee7812 */ /* 0x000fe400078ef800 */
[----:B------:R-:W-:Y:S01]  /*14400*/  IADD3 R0, PT, PT, R142, 0x30, RZ ;  /* 0x000000308e007810 */ /* 0x000fe20007ffe0ff */
[----:B------:R-:W4:Y:S01]  /*14410*/  MUFU.RCP R6, R137 ;  /* 0x0000008900067308 */ /* 0x000f220000001000 */
[----:B------:R-:W-:-:S02]  /*14420*/  LOP3.LUT R5, R5, 0x38, R7, 0xf8, !PT ;  /* 0x0000003805057812 */ /* 0x000fc400078ef807 */
[----:B------:R-:W-:Y:S02]  /*14430*/  ISETP.GE.AND P2, PT, R0, R143, PT ;  /* 0x0000008f0000720c */ /* 0x000fe40003f46270 */
[----:B------:R-:W-:Y:S02]  /*14440*/  LOP3.LUT R5, R238, R5, RZ, 0xfc, !PT ;  /* 0x00000005ee057212 */ /* 0x000fe400078efcff */
[----:B------:R-:W-:Y:S02]  /*14450*/  FSETP.NE.FTZ.AND P5, PT, R137, RZ, PT ;  /* 0x000000ff8900720b */ /* 0x000fe40003fb5000 */
[----:B---3--:R-:W-:Y:S02]  /*14460*/  FSEL R0, R4, 1, P6 ;  /* 0x3f80000004007808 */ /* 0x008fe40003000000 */
[----:B------:R-:W-:Y:S01]  /*14470*/  LEA R20, R5, UR4, 0x1 ;  /* 0x0000000405147c11 */ /* 0x000fe2000f8e08ff */
[----:B--2---:R-:W-:Y:S01]  /*14480*/  FADD.FTZ R139, R2, R139 ;  /* 0x0000008b028b7221 */ /* 0x004fe20000010000 */
[----:B------:R-:W-:Y:S01]  /*14490*/  IADD3 R7, PT, PT, R142, 0x20, RZ ;  /* 0x000000208e077810 */ /* 0x000fe20007ffe0ff */
        /* <DEDUP_REMOVED lines=34> */
[----:B------:R-:W3:Y:S01]  /*146c0*/  MUFU.RCP R0, R139 ;  /* 0x0000008b00007308 */ /* 0x000ee20000001000 */
        /* <DEDUP_REMOVED lines=8> */
[----:B----4-:R-:W-:Y:S02]  /*14750*/  FSEL R3, R6, 1, P5 ;  /* 0x3f80000006037808 */ /* 0x010fe40002800000 */
[----:B--2---:R-:W-:Y:S02]  /*14760*/  FSEL R2, R2, 1, P0 ;  /* 0x3f80000002027808 */ /* 0x004fe40000000000 */
[----:B---3--:R-:W-:Y:S01]  /*14770*/  FSEL R0, R0, 1, P1 ;  /* 0x3f80000000007808 */ /* 0x008fe20000800000 */
        /* <DEDUP_REMOVED lines=85> */
[----:B------:R-:W-:Y:S01]  /*14cd0*/  ISETP.GE.AND P3, PT, R7, R143, PT ;  /* 0x0000008f0700720c */ /* 0x000fe20003f66270 */
        /* <DEDUP_REMOVED lines=23> */
[----:B---3--:R-:W3:Y:S01]  /*14e50*/  @P6 MUFU.LG2 R0, R132 ;  /* 0x0000008400006308 */ /* 0x008ee20000000c00 */
[----:B------:R-:W-:-:S02]  /*14e60*/  F2FP.F16.F32.PACK_AB R2, R157, R156 ;  /* 0x0000009c9d02723e */ /* 0x000fc400000000ff */
[----:B------:R-:W-:Y:S02]  /*14e70*/  F2FP.F16.F32.PACK_AB R7, R7, R148 ;  /* 0x000000940707723e */ /* 0x000fe400000000ff */
        /* <DEDUP_REMOVED lines=8> */
[----:B------:R-:W-:Y:S01]  /*14f00*/  MOV R59, 0x7f800000 ;  /* 0x7f800000003b7802 */ /* 0x000fe20000000f00 */
[----:B---3--:R-:W-:-:S02]  /*14f10*/  @P6 FMUL.FTZ R0, R0, 0.69314718246459960938 ;  /* 0x3f31721800006820 */ /* 0x008fc40000410000 */
[----:B------:R3:W-:Y:S01]  /*14f20*/  STS [R5+0x2000], R17 ;  /* 0x0020001105007388 */ /* 0x0007e20000000800 */
[----:B------:R-:W-:Y:S02]  /*14f30*/  F2FP.F16.F32.PACK_AB R11, R11, R172 ;  /* 0x000000ac0b0b723e */ /* 0x000fe400000000ff */
[----:B------:R-:W-:Y:S01]  /*14f40*/  F2FP.F16.F32.PACK_AB R10, R10, R174 ;  /* 0x000000ae0a0a723e */ /* 0x000fe200000000ff */
[----:B--2---:R-:W-:Y:S01]  /*14f50*/  @P6 FFMA.FTZ R59, R133, R58, R0 ;  /* 0x0000003a853b6223 */ /* 0x004fe20000010000 */
[----:B------:R-:W-:Y:S01]  /*14f60*/  F2FP.F16.F32.PACK_AB R13, R13, R164 ;  /* 0x000000a40d0d723e */ /* 0x000fe200000000ff */
[----:B------:R2:W-:Y:S01]  /*14f70*/  STS [R5+0x2400], R16 ;  /* 0x0024001005007388 */ /* 0x0005e20000000800 */
[----:B------:R-:W-:Y:S02]  /*14f80*/  F2FP.F16.F32.PACK_AB R12, R12, R166 ;  /* 0x000000a60c0c723e */ /* 0x000fe400000000ff */
[----:B----4-:R-:W-:Y:S02]  /*14f90*/  ISETP.NE.AND P6, PT, R60, RZ, PT ;  /* 0x000000ff3c00720c */ /* 0x010fe40003fc5270 */
[----:B------:R-:W-:-:S02]  /*14fa0*/  F2FP.F16.F32.PACK_AB R9, R9, R168 ;  /* 0x000000a80909723e */ /* 0x000fc400000000ff */
[----:B-----5:R-:W-:Y:S02]  /*14fb0*/  IADD3 R2, PT, PT, R20, R64, RZ ;  /* 0x0000004014027210 */ /* 0x020fe40007ffe0ff */
[----:B------:R-:W-:Y:S01]  /*14fc0*/  F2FP.F16.F32.PACK_AB R8, R8, R170 ;  /* 0x000000aa0808723e */ /* 0x000fe200000000ff */
[----:B-1----:R-:W1:Y:S01]  /*14fd0*/  @P5 MUFU.LG2 R7, R137 ;  /* 0x0000008900075308 */ /* 0x002e620000000c00 */
[----:B------:R-:W-:Y:S01]  /*14fe0*/  IADD3 R4, PT, PT, R65, R2, RZ ;  /* 0x0000000241047210 */ /* 0x000fe20007ffe0ff */
[----:B------:R-:W-:Y:S01]  /*14ff0*/  STS [R2], R15 ;  /* 0x0000000f02007388 */ /* 0x000fe20000000800 */
[----:B------:R-:W-:Y:S02]  /*15000*/  F2FP.F16.F32.PACK_AB R18, R18, R22 ;  /* 0x000000161212723e */ /* 0x000fe400000000ff */
[----:B------:R-:W-:Y:S01]  /*15010*/  F2FP.F16.F32.PACK_AB R23, R23, R19 ;  /* 0x000000131717723e */ /* 0x000fe200000000ff */
[----:B------:R-:W-:Y:S01]  /*15020*/  STS [R2+0x400], R14 ;  /* 0x0004000e02007388 */ /* 0x000fe20000000800 */
[----:B------:R-:W-:Y:S01]  /*15030*/  F2FP.F16.F32.PACK_AB R22, R29, R34 ;  /* 0x000000221d16723e */ /* 0x000fe200000000ff */
[----:B---3--:R-:W3:Y:S01]  /*15040*/  @P5 LDC R17, c[0x0][0x458] ;  /* 0x00011600ff115b82 */ /* 0x008ee20000000800 */
[----:B------:R-:W-:Y:S01]  /*15050*/  F2FP.F16.F32.PACK_AB R19, R27, R28 ;  /* 0x0000001c1b13723e */ /* 0x000fe200000000ff */
[----:B------:R-:W-:Y:S01]  /*15060*/  STS [R4], R11 ;  /* 0x0000000b04007388 */ /* 0x000fe20000000800 */
[----:B------:R-:W-:-:S02]  /*15070*/  IADD3 R3, PT, PT, R65, R21, RZ ;  /* 0x0000001541037210 */ /* 0x000fc40007ffe0ff */
[----:B------:R-:W-:Y:S01]  /*15080*/  IADD3 R0, PT, PT, R64, R21, RZ ;  /* 0x0000001540007210 */ /* 0x000fe20007ffe0ff */
[----:B------:R-:W-:Y:S01]  /*15090*/  STS [R4+0x400], R10 ;  /* 0x0004000a04007388 */ /* 0x000fe20000000800 */
[----:B------:R-:W-:Y:S01]  /*150a0*/  F2FP.F16.F32.PACK_AB R24, R24, R42 ;  /* 0x0000002a1818723e */ /* 0x000fe200000000ff */
[----:B--2---:R-:W2:Y:S01]  /*150b0*/  LDC R16, c[0x0][0x434] ;  /* 0x00010d00ff107b82 */ /* 0x004ea20000000800 */
        /* <DEDUP_REMOVED lines=39> */
[----:B-1----:R-:W2:Y:S01]  /*15330*/  @P6 LDC R22, c[0x0][0x430] ;  /* 0x00010c00ff166b82 */ /* 0x002ea20000000800 */
        /* <DEDUP_REMOVED lines=24> */
[----:B-1----:R-:W2:Y:S01]  /*154c0*/  LDC R27, c[0x0][0x434] ;  /* 0x00010d00ff1b7b82 */ /* 0x002ea20000000800 */
[----:B------:R-:W-:Y:S02]  /*154d0*/  F2FP.F16.F32.PACK_AB R13, R131, R130 ;  /* 0x00000082830d723e */ /* 0x000fe400000000ff */
[----:B------:R1:W-:Y:S01]  /*154e0*/  STS [R20+0x4400], R36 ;  /* 0x0044002414007388 */ /* 0x0003e20000000800 */
[----:B------:R-:W-:Y:S02]  /*154f0*/  F2FP.F16.F32.PACK_AB R19, R125, R124 ;  /* 0x0000007c7d13723e */ /* 0x000fe400000000ff */
[----:B------:R-:W-:Y:S01]  /*15500*/  F2FP.F16.F32.PACK_AB R18, R127, R126 ;  /* 0x0000007e7f12723e */ /* 0x000fe200000000ff */
[----:B------:R1:W-:Y:S01]  /*15510*/  STS [R5+0x4000], R34 ;  /* 0x0040002205007388 */ /* 0x0003e20000000800 */
[----:B---3--:R-:W3:Y:S01]  /*15520*/  LDC.U8 R26, c[0x0][0x548] ;  /* 0x00015200ff1a7b82 */ /* 0x008ee20000000000 */
[----:B------:R-:W-:-:S02]  /*15530*/  @P6 MOV R17, 0x1 ;  /* 0x0000000100116802 */ /* 0x000fc40000000f00 */
[----:B------:R1:W-:Y:S04]  /*15540*/  STS [R5+0x4400], R33 ;  /* 0x0044002105007388 */ /* 0x0003e80000000800 */
[----:B------:R1:W-:Y:S01]  /*15550*/  STS [R20+0x6000], R35 ;  /* 0x0060002314007388 */ /* 0x0003e20000000800 */
[----:B--2---:R-:W-:Y:S01]  /*15560*/  @P6 IMAD R16, R22, R27, RZ ;  /* 0x0000001b16106224 */ /* 0x004fe200078e02ff */
[----:B-1--4-:R-:W-:Y:S06]  /*15570*/  @P6 BRA `(.L_x_2366) ;  /* 0x0000000000206947 */ /* 0x012fec0003800000 */
        /* <DEDUP_REMOVED lines=8> */
.L_x_2366:
        /* <DEDUP_REMOVED lines=22> */
[----:B-----5:R-:W5:Y:S01]  /*15760*/  @P0 MUFU.LG2 R2, R138 ;  /* 0x0000008a00020308 */ /* 0x020f620000000c00 */
[----:B------:R-:W1:Y:S02]  /*15770*/  S2R R33, SR_CTAID.Y ;  /* 0x0000000000217919 */ /* 0x000e640000002600 */
[----:B------:R-:W-:Y:S04]  /*15780*/  STS [R21+0x6000], R54 ;  /* 0x0060003615007388 */ /* 0x000fe80000000800 */
[----:B------:R-:W-:Y:S04]  /*15790*/  STS [R21+0x6400], R57 ;  /* 0x0064003915007388 */ /* 0x000fe80000000800 */
[----:B------:R-:W-:Y:S01]  /*157a0*/  STS [R3+0x6000], R12 ;  /* 0x0060000c03007388 */ /* 0x000fe20000000800 */
[----:B-----5:R-:W-:-:S03]  /*157b0*/  @P0 FMUL.FTZ R2, R2, 0.69314718246459960938 ;  /* 0x3f31721802020820 */ /* 0x020fc60000410000 */
[----:B------:R-:W-:Y:S01]  /*157c0*/  STS [R3+0x6400], R11 ;  /* 0x0064000b03007388 */ /* 0x000fe20000000800 */
[----:B---3--:R-:W-:-:S03]  /*157d0*/  @P0 FFMA.FTZ R24, R135, R20, R2 ;  /* 0x0000001487180223 */ /* 0x008fc60000010002 */
[----:B------:R3:W-:Y:S04]  /*157e0*/  STS [R0+0x4000], R10 ;  /* 0x0040000a00007388 */ /* 0x0007e80000000800 */
[----:B------:R5:W-:Y:S04]  /*157f0*/  STS [R0+0x4400], R9 ;  /* 0x0044000900007388 */ /* 0x000be80000000800 */
[----:B------:R-:W-:Y:S04]  /*15800*/  STS [R6+0x4000], R8 ;  /* 0x0040000806007388 */ /* 0x000fe80000000800 */
[----:B------:R-:W-:Y:S04]  /*15810*/  STS [R6+0x4400], R13 ;  /* 0x0044000d06007388 */ /* 0x000fe80000000800 */
[----:B------:R-:W-:Y:S04]  /*15820*/  STS [R0+0x6000], R15 ;  /* 0x0060000f00007388 */ /* 0x000fe80000000800 */
[----:B------:R2:W-:Y:S04]  /*15830*/  STS [R0+0x6400], R14 ;  /* 0x0064000e00007388 */ /* 0x0005e80000000800 */
[----:B------:R1:W-:Y:S01]  /*15840*/  STS [R6+0x6000], R19 ;  /* 0x0060001306007388 */ /* 0x0003e20000000800 */
[----:B---3--:R-:W3:Y:S03]  /*15850*/  @P1 LDC R10, c[0x0][0x458] ;  /* 0x00011600ff0a1b82 */ /* 0x008ee60000000800 */
[----:B------:R3:W-:Y:S01]  /*15860*/  STS [R6+0x6400], R18 ;  /* 0x0064001206007388 */ /* 0x0007e20000000800 */
[----:B-----5:R-:W5:Y:S04]  /*15870*/  @P1 MUFU.LG2 R9, R139 ;  /* 0x0000008b00091308 */ /* 0x020f680000000c00 */
        /* <DEDUP_REMOVED lines=10> */
[----:B------:R-:W1:Y:S01]  /*15920*/  @P5 LDC.64 R22, c[0x0][0x408] ;  /* 0x00010200ff165b82 */ /* 0x000e620000000a00 */
[----:B----4-:R-:W-:-:S04]  /*15930*/  @!P5 IMAD.WIDE.U32 R2, R33, R4, RZ ;  /* 0x000000042102d225 */ /* 0x010fc800078e00ff */
[----:B------:R-:W-:Y:S02]  /*15940*/  @!P5 IMAD R8, R33, R5, R3 ;  /* 0x000000052108d224 */ /* 0x000fe400078e0203 */
[----:B---3--:R-:W-:Y:S02]  /*15950*/  @!P5 IMAD.MOV.U32 R6, RZ, RZ, R2 ;  /* 0x000000ffff06d224 */ /* 0x008fe400078e0002 */
[----:B-----5:R-:W-:Y:S01]  /*15960*/  @P1 FMUL.FTZ R2, R9, 0.69314718246459960938 ;  /* 0x3f31721809021820 */ /* 0x020fe20000410000 */
[----:B-1----:R-:W-:-:S04]  /*15970*/  @P5 IMAD.WIDE.U32 R4, R32, R22, RZ ;  /* 0x0000001620045225 */ /* 0x002fc800078e00ff */
[----:B------:R-:W-:Y:S01]  /*15980*/  @P1 FFMA.FTZ R19, R136, R10, R2 ;  /* 0x0000000a88131223 */ /* 0x000fe20000010002 */
[----:B------:R-:W-:Y:S02]  /*15990*/  @P5 IMAD R8, R32, R23, R5 ;  /* 0x0000001720085224 */ /* 0x000fe400078e0205 */
[----:B------:R-:W-:Y:S01]  /*159a0*/  @!P0 IMAD R32, R33, R27, RZ ;  /* 0x0000001b21208224 */ /* 0x000fe200078e02ff */
[----:B------:R-:W1:Y:S01]  /*159b0*/  LDC.64 R22, c[0x0][0x410] ;  /* 0x00010400ff167b82 */ /* 0x000e620000000a00 */
[----:B------:R-:W-:Y:S02]  /*159c0*/  IMAD R5, R7, UR4, RZ ;  /* 0x0000000407057c24 */ /* 0x000fe4000f8e02ff */
[----:B------:R-:W-:Y:S01]  /*159d0*/  @P5 IMAD.MOV.U32 R6, RZ, RZ, R4 ;  /* 0x000000ffff065224 */ /* 0x000fe200078e0004 */
[----:B------:R-:W-:Y:S01]  /*159e0*/  SHF.R.S32.HI R2, RZ, 0x1f, R32 ;  /* 0x0000001fff027819 */ /* 0x000fe20000011420 */
[----:B------:R3:W-:Y:S01]  /*159f0*/  @!P0 STL [R1+0x3c], R32 ;  /* 0x00003c2001008387 */ /* 0x0007e20000100800 */
[----:B------:R-:W-:Y:S01]  /*15a00*/  SEL R3, R32, RZ, P6 ;  /* 0x000000ff20037207 */ /* 0x000fe20003000000 */
[----:B------:R-:W-:Y:S01]  /*15a10*/  VIADD R9, R142, 0x40 ;  /* 0x000000408e097836 */ /* 0x000fe20000000000 */
[----:B------:R-:W-:-:S02]  /*15a20*/  SEL R2, R2, RZ, P6 ;  /* 0x000000ff02027207 */ /* 0x000fc40003000000 */
[----:B------:R-:W-:Y:S02]  /*15a30*/  SHF.L.U32 R5, R5, 0x7, RZ ;  /* 0x0000000705057819 */ /* 0x000fe400000006ff */
[----:B------:R-:W-:Y:S02]  /*15a40*/  LOP3.LUT P6, RZ, R176, 0x3, RZ, 0xc0, !PT ;  /* 0x00000003b0ff7812 */ /* 0x000fe400078cc0ff */
[--C-:B------:R-:W-:Y:S02]  /*15a50*/  IADD3 R4, P5, P0, R5, R3, R0.reuse ;  /* 0x0000000305047210 */ /* 0x100fe400078be000 */
        /* <DEDUP_REMOVED lines=8> */
[----:B--23--:R-:W-:Y:S09]  /*15ae0*/  @P6 BRA `(.L_x_2368) ;  /* 0x0000000000b86947 */ /* 0x00cff20003800000 */
        /* <DEDUP_REMOVED lines=46> */
.L_x_2368:
[----:B------:R-:W-:Y:S05]  /*15dd0*/  BSYNC.RECONVERGENT B0 ;  /* 0x0000000000007941 */ /* 0x000fea0003800200 */
.L_x_2367:
[----:B-1----:R-:W-:Y:S01]  /*15de0*/  IMAD.WIDE.U32 R16, R22, UR5, R14 ;  /* 0x0000000516107c25 */ /* 0x002fe2000f8e000e */
[----:B---3--:R1:W2:Y:S01]  /*15df0*/  LDS.128 R8, [R228+0x4000] ;  /* 0x00400000e4087984 */ /* 0x0082a20000000c00 */
        /* <DEDUP_REMOVED lines=22> */
.L_x_2370:
[----:B------:R-:W-:Y:S05]  /*15f60*/  BSYNC.RECONVERGENT B0 ;  /* 0x0000000000007941 */ /* 0x000fea0003800200 */
.L_x_2369:
        /* <DEDUP_REMOVED lines=19> */
.L_x_2372:
[----:B------:R-:W-:Y:S05]  /*160a0*/  BSYNC.RECONVERGENT B0 ;  /* 0x0000000000007941 */ /* 0x000fea0003800200 */
.L_x_2371:
        /* <DEDUP_REMOVED lines=18> */
.L_x_2374:
[----:B------:R-:W-:Y:S05]  /*161d0*/  BSYNC.RECONVERGENT B0 ;  /* 0x0000000000007941 */ /* 0x000fea0003800200 */
.L_x_2373:
        /* <DEDUP_REMOVED lines=18> */
.L_x_2376:
[----:B------:R-:W-:Y:S05]  /*16300*/  BSYNC.RECONVERGENT B0 ;  /* 0x0000000000007941 */ /* 0x000fea0003800200 */
.L_x_2375:
        /* <DEDUP_REMOVED lines=18> */
.L_x_2378:
[----:B------:R-:W-:Y:S05]  /*16430*/  BSYNC.RECONVERGENT B0 ;  /* 0x0000000000007941 */ /* 0x000fea0003800200 */
.L_x_2377:
        /* <DEDUP_REMOVED lines=18> */
.L_x_2380:
[----:B------:R-:W-:Y:S05]  /*16560*/  BSYNC.RECONVERGENT B0 ;  /* 0x0000000000007941 */ /* 0x000fea0003800200 */
.L_x_2379:
        /* <DEDUP_REMOVED lines=18> */
.L_x_2382:
[----:B------:R-:W-:Y:S05]  /*16690*/  BSYNC.RECONVERGENT B0 ;  /* 0x0000000000007941 */ /* 0x000fea0003800200 */
.L_x_2381:
        /* <DEDUP_REMOVED lines=17> */
.L_x_2383:
        /* <DEDUP_REMOVED lines=13> */
.L_x_2872:


//--------------------- .text._ZN5flash16flash_fwd_kernelI23Flash_fwd_kernel_traitsILi128ELi128ELi32ELi4ELb0ELb0EN7cutlass6half_tE19Flash_kernel_traitsILi128ELi128ELi32ELi4ES3_EELb1ELb0ELb1ELb1ELb0ELb0ELb0ELb0EEEvNS_16Flash_fwd_paramsE --------------------------
	.section	.text._ZN5flash16flash_fwd_kernelI23Flash_fwd_kernel_traitsILi128ELi128ELi32ELi4ELb0ELb0EN7cutlass6half_tE19Flash_kernel_traitsILi128ELi128ELi32ELi4ES3_EELb1ELb0ELb1ELb1ELb0ELb0ELb0ELb0EEEvNS_16Flash_fwd_paramsE,"ax",@progbits
	.align	128
        .global         _ZN5flash16flash_fwd_kernelI23Flash_fwd_kernel_traitsILi128ELi128ELi32ELi4ELb0ELb0EN7cutlass6half_tE19Flash_kernel_traitsILi128ELi128ELi32ELi4ES3_EELb1ELb0ELb1ELb1ELb0ELb0ELb0ELb0EEEvNS_16Flash_fwd_paramsE
        .type           _ZN5flash16flash_fwd_kernelI23Flash_fwd_kernel_traitsILi128ELi128ELi32ELi4ELb0ELb0EN7cutlass6half_tE19Flash_kernel_traitsILi128ELi128ELi32ELi4ES3_EELb1ELb0ELb1ELb1ELb0ELb0ELb0ELb0EEEvNS_16Flash_fwd_paramsE,@function
        .size           _ZN5flash16flash_fwd_kernelI23Flash_fwd_kernel_traitsILi128ELi128ELi32ELi4ELb0ELb0EN7cutlass6half_tE19Flash_kernel_traitsILi128ELi128ELi32ELi4ES3_EELb1ELb0ELb1ELb1ELb0ELb0ELb0ELb0EEEvNS_16Flash_fwd_paramsE,(.L_x_2873 - _ZN5flash16flash_fwd_kernelI23Flash_fwd_kernel_traitsILi128ELi128ELi32ELi4ELb0ELb0EN7cutlass6half_tE19Flash_kernel_traitsILi128ELi128ELi32ELi4ES3_EELb1ELb0ELb1ELb1ELb0ELb0ELb0ELb0EEEvNS_16Flash_fwd_paramsE)
        .other          _ZN5flash16flash_fwd_kernelI23Flash_fwd_kernel_traitsILi128ELi128ELi32ELi4ELb0ELb0EN7cutlass6half_tE19Flash_kernel_traitsILi128ELi128ELi32ELi4ES3_EELb1ELb0ELb1ELb1ELb0ELb0ELb0ELb0EEEvNS_16Flash_fwd_paramsE,@"STO_CUDA_ENTRY STV_DEFAULT"
_ZN5flash16flash_fwd_kernelI23Flash_fwd_kernel_traitsILi128ELi128ELi32ELi4ELb0ELb0EN7cutlass6half_tE19Flash_kernel_traitsILi128ELi128ELi32ELi4ES3_EELb1ELb0ELb1ELb1ELb0ELb0ELb0ELb0EEEvNS_16Flash_fwd_paramsE:
.text._ZN5flash16flash_fwd_kernelI23Flash_fwd_kernel_traitsILi128ELi128ELi32ELi4ELb0ELb0EN7cutlass6half_tE19Flash_kernel_traitsILi128ELi128ELi32ELi4ES3_EELb1ELb0ELb1ELb1ELb0ELb0ELb0ELb0EEEvNS_16Flash_fwd_paramsE:
[----:B------:R-:W1:Y:S01]  /*0000*/  LDC R1, c[0x0][0x37c] ;  /* 0x0000df00ff017b82 */ /* 0x000e620000000800 */
[----:B------:R-:W2:Y:S07]  /*0010*/  LDCU.U8 UR4, c[0x0][0x524] ;  /* 0x0000a480ff0477ac */ /* 0x000eae0008000000 */
[----:B------:R-:W3:Y:S01]  /*0020*/  LDC R12, c[0x0][0x518] ;  /* 0x00014600ff0c7b82 */ /* 0x000ee20000000800 */
[----:B-1----:R-:W-:Y:S01]  /*0030*/  VIADD R1, R1, 0xffffff88 ;  /* 0xffffff8801017836 */ /* 0x002fe20000000000 */
[----:B------:R-:W1:Y:S06]  /*0040*/  LDCU.64 UR28, c[0x0][0x358] ;  /* 0x00006b00ff1c77ac */ /* 0x000e6c0008000a00 */
[----:B------:R-:W4:Y:S01]  /*0050*/  LDC R13, c[0x0][0x51c] ;  /* 0x00014700ff0d7b82 */ /* 0x000f220000000800 */
[----:B------:R-:W1:Y:S01]  /*0060*/  S2R R217, SR_TID.X ;  /* 0x0000000000d97919 */ /* 0x000e620000002100 */
[----:B------:R-:W1:Y:S01]  /*0070*/  LDCU.64 UR10, c[0x0][0x460] ;  /* 0x00008c00ff0a77ac */ /* 0x000e620008000a00 */
[----:B------:R-:W1:Y:S01]  /*0080*/  LDCU.64 UR8, c[0x0][0x470] ;  /* 0x00008e00ff0877ac */ /* 0x000e620008000a00 */
[----:B--2---:R-:W-:Y:S01]  /*0090*/  ISETP.NE.AND P1, PT, RZ, UR4, PT ;  /* 0x00000004ff007c0c */ /* 0x004fe2000bf25270 */
[----:B------:R-:W2:Y:S03]  /*00a0*/  LDCU.64 UR4, c[0x0][0x510] ;  /* 0x0000a200ff0477ac */ /* 0x000ea60008000a00 */
[----:B------:R-:W-:Y:S01]  /*00b0*/  S2UR UR32, SR_CTAID.X ;  /* 0x00000000002079c3 */ /* 0x000fe20000002500 */
[----:B------:R-:W2:Y:S07]  /*00c0*/  LDCU.64 UR14, c[0x0][0x460] ;  /* 0x00008c00ff0e77ac */ /* 0x000eae0008000a00 */
[----:B------:R-:W-:Y:S08]  /*00d0*/  S2UR UR25, SR_CTAID.Y ;  /* 0x00000000001979c3 */ /* 0x000ff00000002600 */
[----:B------:R-:W2:Y:S01]  /*00e0*/  S2UR UR26, SR_CTAID.Z ;  /* 0x00000000001a79c3 */ /* 0x000ea20000002700 */
[----:B---3--:R-:W-:Y:S01]  /*00f0*/  @P1 IMAD.MOV.U32 R2, RZ, RZ, R12 ;  /* 0x000000ffff021224 */ /* 0x008fe200078e000c */
[----:B------:R-:W3:Y:S01]  /*0100*/  LDCU.U8 UR12, c[0x0][0x532] ;  /* 0x0000a640ff0c77ac */ /* 0x000ee20008000000 */
[----:B----4-:R-:W-:Y:S01]  /*0110*/  @P1 IMAD.MOV.U32 R3, RZ, RZ, R13 ;  /* 0x000000ffff031224 */ /* 0x010fe200078e000d */
[----:B------:R-:W4:Y:S04]  /*0120*/  LDCU.64 UR6, c[0x0][0x468] ;  /* 0x00008d00ff0677ac */ /* 0x000f280008000a00 */
[----:B------:R-:W4:Y:S01]  /*0130*/  @P1 LDC R0, c[0x0][0x520] ;  /* 0x00014800ff001b82 */ /* 0x000f220000000800 */
[----:B-1----:R-:W4:Y:S01]  /*0140*/  @P1 LDG.E.64 R2, desc[UR28][R2.64] ;  /* 0x0000001c02021981 */ /* 0x002f22000c1e1b00 */
[----:B--2---:R-:W-:-:S02]  /*0150*/  IMAD.U32 R224, RZ, RZ, UR4 ;  /* 0x00000004ffe07e24 */ /* 0x004fc4000f8e00ff */
[----:B------:R-:W-:-:S06]  /*0160*/  IMAD.U32 R225, RZ, RZ, UR5 ;  /* 0x00000005ffe17e24 */ /* 0x000fcc000f8e00ff */
[----:B------:R-:W2:Y:S01]  /*0170*/  @P1 LDG.E.64 R224, desc[UR28][R224.64] ;  /* 0x0000001ce0e01981 */ /* 0x000ea2000c1e1b00 */
[----:B------:R-:W-:Y:S01]  /*0180*/  UISETP.NE.U32.AND UP4, UPT, UR10, URZ, UPT ;  /* 0x000000ff0a00728c */ /* 0x000fe2000bf85070 */
[----:B------:R-:W-:Y:S01]  /*0190*/  ISETP.NE.U32.AND P4, PT, RZ, UR10, PT ;  /* 0x0000000aff007c0c */ /* 0x000fe2000bf85070 */
[----:B------:R-:W-:Y:S02]  /*01a0*/  UISETP.NE.U32.AND UP3, UPT, UR8, URZ, UPT ;  /* 0x000000ff0800728c */ /* 0x000fe4000bf65070 */
[----:B------:R-:W-:Y:S01]  /*01b0*/  UISETP.NE.AND.EX UP4, UPT, UR11, URZ, UPT, UP4 ;  /* 0x000000ff0b00728c */ /* 0x000fe2000bf85340 */
[----:B------:R-:W-:Y:S01]  /*01c0*/  ISETP.NE.AND.EX P4, PT, RZ, UR11, PT, P4 ;  /* 0x0000000bff007c0c */ /* 0x000fe2000bf85340 */
[----:B------:R-:W-:Y:S02]  /*01d0*/  ULOP3.LUT UR4, UR26, UR32, UR25, 0xfe, !UPT ;  /* 0x000000201a047292 */ /* 0x000fe4000f8efe19 */
[----:B------:R-:W-:Y:S02]  /*01e0*/  UISETP.NE.AND.EX UP3, UPT, UR9, URZ, UPT, UP3 ;  /* 0x000000ff0900728c */ /* 0x000fe4000bf65330 */
[----:B------:R-:W-:Y:S01]  /*01f0*/  PLOP3.LUT P2, PT, PT, PT, UP4, 0x80, 0x8 ;  /* 0x000000000008781c */ /* 0x000fe20003f4f048 */
[----:B------:R-:W-:Y:S01]  /*0200*/  USHF.L.U32 UR11, UR25, 0x2, URZ ;  /* 0x00000002190b7899 */ /* 0x000fe200080006ff */
[----:B------:R-:W-:Y:S01]  /*0210*/  LOP3.LUT P3, RZ, R217, UR4, RZ, 0xfc, !PT ;  /* 0x00000004d9ff7c12 */ /* 0x000fe2000f86fcff */
[----:B------:R-:W-:-:S02]  /*0220*/  UIMAD.WIDE.U32 UR14, UR25, 0x4, UR14 ;  /* 0x00000004190e78a5 */ /* 0x000fc4000f8e000e */
[----:B---3--:R-:W-:Y:S02]  /*0230*/  UISETP.NE.AND UP5, UPT, UR12, URZ, UPT ;  /* 0x000000ff0c00728c */ /* 0x008fe4000bfa5270 */
[----:B------:R-:W1:Y:S01]  /*0240*/  LDCU.64 UR4, c[0x0][0x478] ;  /* 0x00008f00ff0477ac */ /* 0x000e620008000a00 */
[----:B----4-:R-:W-:Y:S02]  /*0250*/  UISETP.EQ.U32.AND UP2, UPT, UR6, URZ, UPT ;  /* 0x000000ff0600728c */ /* 0x010fe4000bf42070 */
[----:B------:R-:W-:-:S05]  /*0260*/  USHF.R.U32.HI UR10, URZ, 0x1e, UR25 ;  /* 0x0000001eff0a7899 */ /* 0x000fca0008011619 */
[----:B------:R-:W2:Y:S01]  /*0270*/  @!P3 LDC.64 R6, c[0x0][0x528] ;  /* 0x00014a00ff06bb82 */ /* 0x000ea20000000a00 */
[----:B------:R-:W-:Y:S02]  /*0280*/  @UP3 UIADD3 UR12, UP1, UPT, UR11, UR8, URZ ;  /* 0x000000080b0c3290 */ /* 0x000fe4000ff3e0ff */
[----:B------:R-:W-:Y:S02]  /*0290*/  UISETP.EQ.OR.EX UP2, UPT, UR7, URZ, !UP5, UP2 ;  /* 0x000000ff0700728c */ /* 0x000fe4000ef42720 */
[----:B------:R-:W-:Y:S02]  /*02a0*/  @UP3 UIADD3.X UR13, UPT, UPT, UR10, UR9, URZ, UP1, !UPT ;  /* 0x000000090a0d3290 */ /* 0x000fe40008ffe4ff */
[----:B------:R-:W-:Y:S02]  /*02b0*/  UIADD3 UR8, UP1, UPT, UR11, UR6, URZ ;  /* 0x000000060b087290 */ /* 0x000fe4000ff3e0ff */
[----:B-1----:R-:W-:Y:S02]  /*02c0*/  UISETP.NE.U32.AND UP0, UPT, UR4, URZ, UPT ;  /* 0x000000ff0400728c */ /* 0x002fe4000bf05070 */
[----:B------:R-:W-:-:S02]  /*02d0*/  UIADD3.X UR9, UPT, UPT, UR10, UR7, URZ, UP1, !UPT ;  /* 0x000000070a097290 */ /* 0x000fc40008ffe4ff */
[----:B------:R-:W-:-:S11]  /*02e0*/  UISETP.NE.AND.EX UP0, UPT, UR5, URZ, UPT, UP0 ;  /* 0x000000ff0500728c */ /* 0x000fd6000bf05300 */
[----:B------:R-:W-:-:S04]  /*02f0*/  @UP0 UIADD3 UR4, UP1, UPT, UR11, UR4, URZ ;  /* 0x000000040b040290 */ /* 0x000fc8000ff3e0ff */
[----:B------:R-:W-:Y:S01]  /*0300*/  @UP0 UIADD3.X UR5, UPT, UPT, UR10, UR5, URZ, UP1, !UPT ;  /* 0x000000050a050290 */ /* 0x000fe20008ffe4ff */
[----:B------:R-:W-:Y:S01]  /*0310*/  @P1 IADD3 R12, P0, PT, R2, R0, RZ ;  /* 0x00000000020c1210 */ /* 0x000fe20007f1e0ff */
[----:B------:R-:W-:-:S03]  /*0320*/  IMAD.U32 R2, RZ, RZ, UR14 ;  /* 0x0000000eff027e24 */ /* 0x000fc6000f8e00ff */
[----:B------:R-:W-:Y:S01]  /*0330*/  @!P3 MOV R4, R12 ;  /* 0x0000000c0004b202 */ /* 0x000fe20000000f00 */
[----:B------:R-:W-:Y:S01]  /*0340*/  @P1 IMAD.X R13, RZ, RZ, R3, P0 ;  /* 0x000000ffff0d1224 */ /* 0x000fe200000e0603 */
[----:B------:R-:W-:Y:S01]  /*0350*/  PLOP3.LUT P1, PT, PT, PT, UP3, 0x80, 0x8 ;  /* 0x000000000008781c */ /* 0x000fe20003f2f038 */
[----:B------:R-:W-:Y:S02]  /*0360*/  IMAD.U32 R3, RZ, RZ, UR15 ;  /* 0x0000000fff037e24 */ /* 0x000fe4000f8e00ff */
[----:B------:R-:W-:Y:S01]  /*0370*/  @!P3 IMAD.MOV.U32 R5, RZ, RZ, R13 ;  /* 0x000000ffff05b224 */ /* 0x000fe200078e000d */
[----:B--2---:R-:W-:Y:S04]  /*0380*/  @!P3 STG.E.64 desc[UR28][R6.64], R224 ;  /* 0x000000e00600b986 */ /* 0x004fe8000c101b1c */
        /* <DEDUP_REMOVED lines=14> */
[----:B-1----:R-:W-:Y:S01]  /*0470*/  IMAD.U32 R2, RZ, RZ, UR8 ;  /* 0x00000008ff027e24 */ /* 0x002fe2000f8e00ff */
[----:B------:R-:W-:-:S05]  /*0480*/  MOV R3, UR9 ;  /* 0x0000000900037c02 */ /* 0x000fca0008000f00 */
        /* <DEDUP_REMOVED lines=23> */
.L_x_2384:
        /* <DEDUP_REMOVED lines=55> */
.L_x_2386:
[----:B------:R-:W-:Y:S01]  /*0970*/  IMAD.SHL.U32 R12, R217, 0x8, RZ ;  /* 0x00000008d90c7824 */ /* 0x000fe200078e00ff */
[----:B------:R-:W3:Y:S01]  /*0980*/  LDCU.64 UR4, c[0x0][0x410] ;  /* 0x00008200ff0477ac */ /* 0x000ee20008000a00 */
[----:B------:R-:W-:Y:S01]  /*0990*/  SHF.R.U32.HI R217, RZ, 0x3, R217 ;  /* 0x00000003ffd97819 */ /* 0x000fe200000116d9 */
[----:B------:R-:W-:Y:S02]  /*09a0*/  BSSY.RECONVERGENT B0, `(.L_x_2387) ;  /* 0x0000035000007945 */ /* 0x000fe40003800200 */
[----:B------:R-:W-:Y:S01]  /*09b0*/  LOP3.LUT R12, R12, 0x38, RZ, 0xc0, !PT ;  /* 0x000000380c0c7812 */ /* 0x000fe200078ec0ff */
[----:B--2---:R-:W-:Y:S01]  /*09c0*/  UISETP.NE.AND UP1, UPT, UR11, URZ, !UP1 ;  /* 0x000000ff0b00728c */ /* 0x004fe2000cf25270 */
[C---:B------:R-:W-:Y:S01]  /*09d0*/  VIADD R15, R217.reuse, 0x20 ;  /* 0x00000020d90f7836 */ /* 0x040fe20000000000 */
        /* <DEDUP_REMOVED lines=49> */
.L_x_2388:
[----:B------:R-:W-:Y:S05]  /*0cf0*/  BSYNC.RECONVERGENT B0 ;  /* 0x0000000000007941 */ /* 0x000fea0003800200 */
.L_x_2387:
        /* <DEDUP_REMOVED lines=21> */
.L_x_2390:
[----:B------:R-:W-:Y:S05]  /*0e50*/  BSYNC.RECONVERGENT B0 ;  /* 0x0000000000007941 */ /* 0x000fea0003800200 */
.L_x_2389:
        /* <DEDUP_REMOVED lines=21> */
.L_x_2392:
[----:B------:R-:W-:Y:S05]  /*0fb0*/  BSYNC.RECONVERGENT B0 ;  /* 0x0000000000007941 */ /* 0x000fea0003800200 */
.L_x_2391:
        /* <DEDUP_REMOVED lines=20> */
.L_x_2394:
[----:B------:R-:W-:Y:S05]  /*1100*/  BSYNC.RECONVERGENT B0 ;  /* 0x0000000000007941 */ /* 0x000fea0003800200 */
.L_x_2393:
        /* <DEDUP_REMOVED lines=20> */
.L_x_2396:
[----:B------:R-:W-:Y:S05]  /*1250*/  BSYNC.RECONVERGENT B0 ;  /* 0x0000000000007941 */ /* 0x000fea0003800200 */
.L_x_2395:
        /* <DEDUP_REMOVED lines=20> */
.L_x_2398:
[----:B------:R-:W-:Y:S05]  /*13a0*/  BSYNC.RECONVERGENT B0 ;  /* 0x0000000000007941 */ /* 0x000fea0003800200 */
.L_x_2397:
        /* <DEDUP_REMOVED lines=20> */
.L_x_2400:
[----:B------:R-:W-:Y:S05]  /*14f0*/  BSYNC.RECONVERGENT B0 ;  /* 0x0000000000007941 */ /* 0x000fea0003800200 */
.L_x_2399:
        /* <DEDUP_REMOVED lines=20> */
.L_x_2402:
[----:B------:R-:W-:Y:S05]  /*1640*/  BSYNC.RECONVERGENT B0 ;  /* 0x0000000000007941 */ /* 0x000fea0003800200 */
.L_x_2401:
        /* <DEDUP_REMOVED lines=10> */
.L_x_2404:
[----:B------:R-:W-:Y:S05]  /*16f0*/  BSYNC.RECONVERGENT B0 ;  /* 0x0000000000007941 */ /* 0x000fea0003800200 */
.L_x_2403:
        /* <DEDUP_REMOVED lines=15> */
.L_x_2406:
[----:B------:R-:W-:Y:S05]  /*17f0*/  BSYNC.RECONVERGENT B0 ;  /* 0x0000000000007941 */ /* 0x000fea0003800200 */
.L_x_2405:
        /* <DEDUP_REMOVED lines=10> */
.L_x_2408:
[----:B------:R-:W-:Y:S05]  /*18a0*/  BSYNC.RECONVERGENT B0 ;  /* 0x0000000000007941 */ /* 0x000fea0003800200 */
.L_x_2407:
        /* <DEDUP_REMOVED lines=10> */
.L_x_2410:
[----:B------:R-:W-:Y:S05]  /*1950*/  BSYNC.RECONVERGENT B0 ;  /* 0x0000000000007941 */ /* 0x000fea0003800200 */
.L_x_2409:
        /* <DEDUP_REMOVED lines=10> */
.L_x_2412:
[----:B------:R-:W-:Y:S05]  /*1a00*/  BSYNC.RECONVERGENT B0 ;  /* 0x0000000000007941 */ /* 0x000fea0003800200 */
.L_x_2411:
        /* <DEDUP_REMOVED lines=10> */
.L_x_2414:
[----:B------:R-:W-:Y:S05]  /*1ab0*/  BSYNC.RECONVERGENT B0 ;  /* 0x0000000000007941 */ /* 0x000fea0003800200 */
.L_x_2413:
        /* <DEDUP_REMOVED lines=10> */
.L_x_2416:
[----:B------:R-:W-:Y:S05]  /*1b60*/  BSYNC.RECONVERGENT B0 ;  /* 0x0000000000007941 */ /* 0x000fea0003800200 */
.L_x_2415:
        /* <DEDUP_REMOVED lines=10> */
.L_x_2385:
        /* <DEDUP_REMOVED lines=21> */
.L_x_2417:
[----:B------:R-:W1:Y:S01]  /*1d60*/  LDCU.64 UR10, c[0x0][0x3b8] ;  /* 0x00007700ff0a77ac */ /* 0x000e620008000a00 */
[----:B------:R-:W-:-:S04]  /*1d70*/  UIADD3 UR15, UPT, UPT, UR12, UR13, URZ ;  /* 0x0000000d0c0f7290 */ /* 0x000fc8000fffe0ff */
[----:B-1----:R-:W-:Y:S02]  /*1d80*/  UIMAD.WIDE.U32 UR16, UR15, UR10, URZ ;  /* 0x0000000a0f1072a5 */ /* 0x002fe4000f8e00ff */
[----:B------:R-:W-:-:S04]  /*1d90*/  UIMAD UR15, UR15, UR11, URZ ;  /* 0x0000000b0f0f72a4 */ /* 0x000fc8000f8e02ff */
[----:B------:R-:W-:Y:S02]  /*1da0*/  UIADD3 UR15, UPT, UPT, UR17, UR15, URZ ;  /* 0x0000000f110f7290 */ /* 0x000fe4000fffe0ff */
.L_x_2418:
        /* <DEDUP_REMOVED lines=39> */
.L_x_2419:
[----:B------:R-:W1:Y:S01]  /*2020*/  LDCU.64 UR8, c[0x0][0x3c0] ;  /* 0x00007800ff0877ac */ /* 0x000e620008000a00 */
[----:B------:R-:W-:-:S04]  /*2030*/  UIADD3 UR12, UPT, UPT, UR12, UR13, URZ ;  /* 0x0000000d0c0c7290 */ /* 0x000fc8000fffe0ff */
[----:B-1----:R-:W-:Y:S02]  /*2040*/  UIMAD.WIDE.U32 UR36, UR12, UR8, URZ ;  /* 0x000000080c2472a5 */ /* 0x002fe4000f8e00ff */
[----:B------:R-:W-:-:S04]  /*2050*/  UIMAD UR12, UR12, UR9, URZ ;  /* 0x000000090c0c72a4 */ /* 0x000fc8000f8e02ff */
[----:B------:R-:W-:-:S12]  /*2060*/  UIADD3 UR33, UPT, UPT, UR37, UR12, URZ ;  /* 0x0000000c25217290 */ /* 0x000fd8000fffe0ff */
.L_x_2420:
[--C-:B------:R-:W-:Y:S01]  /*2070*/  SHF.R.U32.HI R14, RZ, 0x3, R217.reuse ;  /* 0x00000003ff0e7819 */ /* 0x100fe200000116d9 */
        /* <DEDUP_REMOVED lines=10> */
[----:B------:R3:W-:Y:S01]  /*2120*/  STL [R1+0x10], R4 ;  /* 0x0000100401007387 */ /* 0x0007e20000100800 */
[----:B------:R-:W-:Y:S01]  /*2130*/  LOP3.LUT R2, R4, 0x1e00, RZ, 0xc0, !PT ;  /* 0x00001e0004027812 */ /* 0x000fe200078ec0ff */
[----:B------:R-:W4:Y:S01]  /*2140*/  S2UR UR34, SR_CgaCtaId ;  /* 0x00000000002279c3 */ /* 0x000f220000008800 */
[----:B------:R-:W-:Y:S01]  /*2150*/  LOP3.LUT R0, R0, 0x38, R217, 0x78, !PT ;  /* 0x0000003800007812 */ /* 0x000fe200078e78d9 */
[----:B------:R-:W-:Y:S01]  /*2160*/  VIADD R15, R14, 0x10 ;  /* 0x000000100e0f7836 */ /* 0x000fe20000000000 */
[----:B------:R-:W-:Y:S01]  /*2170*/  ISETP.GE.AND P3, PT, R3, UR18, PT ;  /* 0x0000001203007c0c */ /* 0x000fe2000bf66270 */
[----:B------:R-:W-:Y:S01]  /*2180*/  BSSY.RECONVERGENT B0, `(.L_x_2421) ;  /* 0x000004a000007945 */ /* 0x000fe20003800200 */
[----:B------:R-:W-:-:S02]  /*2190*/  LOP3.LUT R221, R0, R2, RZ, 0xfc, !PT ;  /* 0x0000000200dd7212 */ /* 0x000fc400078efcff */
[----:B------:R-:W-:Y:S02]  /*21a0*/  IADD3 R3, PT, PT, R14, 0x40, RZ ;  /* 0x000000400e037810 */ /* 0x000fe40007ffe0ff */
[C---:B------:R-:W-:Y:S01]  /*21b0*/  IADD3 R2, P5, PT, R212.reuse, UR16, RZ ;  /* 0x00000010d4027c10 */ /* 0x040fe2000ffbe0ff */
[----:B------:R-:W5:Y:S01]  /*21c0*/  LDCU.64 UR16, c[0x0][0x388] ;  /* 0x00007100ff1077ac */ /* 0x000f620008000a00 */
[----:B------:R-:W-:Y:S02]  /*21d0*/  ISETP.GE.AND P2, PT, R3, UR18, PT ;  /* 0x0000001203007c0c */ /* 0x000fe4000bf46270 */
[C---:B------:R-:W-:Y:S01]  /*21e0*/  IADD3 R10, P1, PT, R212.reuse, UR14, RZ ;  /* 0x0000000ed40a7c10 */ /* 0x040fe2000ff3e0ff */
[----:B------:R-:W-:Y:S01]  /*21f0*/  IMAD.X R3, RZ, RZ, UR15, P5 ;  /* 0x0000000fff037e24 */ /* 0x000fe2000a8e06ff */
[----:B------:R-:W5:Y:S01]  /*2200*/  LDCU.64 UR14, c[0x0][0x390] ;  /* 0x00007200ff0e77ac */ /* 0x000f620008000a00 */
[----:B-1----:R-:W-:Y:S02]  /*2210*/  MOV R0, UR12 ;  /* 0x0000000c00007c02 */ /* 0x002fe40008000f00 */
[----:B------:R-:W-:Y:S01]  /*2220*/  IMAD.X R11, RZ, RZ, UR31, P1 ;  /* 0x0000001fff0b7e24 */ /* 0x000fe200088e06ff */
[----:B------:R-:W-:Y:S01]  /*2230*/  LOP3.LUT R96, R212, 0x40, RZ, 0xfc, !PT ;  /* 0x00000040d4607812 */ /* 0x000fe200078efcff */
[----:B------:R-:W-:Y:S01]  /*2240*/  IMAD.WIDE.U32 R2, R14, UR10, R2 ;  /* 0x0000000a0e027c25 */ /* 0x000fe2000f8e0002 */
[----:B---3--:R-:W-:-:S03]  /*2250*/  IADD3 R4, P4, PT, R212, UR36, RZ ;  /* 0x00000024d4047c10 */ /* 0x008fc6000ff9e0ff */
[----:B------:R-:W-:-:S04]  /*2260*/  IMAD.WIDE.U32 R10, R0, UR26, R10 ;  /* 0x0000001a000a7c25 */ /* 0x000fc8000f8e000a */
[----:B------:R-:W-:Y:S01]  /*2270*/  IMAD.X R5, RZ, RZ, UR33, P4 ;  /* 0x00000021ff057e24 */ /* 0x000fe2000a0e06ff */
[----:B------:R-:W-:Y:S01]  /*2280*/  UIMAD.WIDE.U32 UR32, UR32, 0x80, URZ ;  /* 0x00000080202078a5 */ /* 0x000fe2000f8e00ff */
[----:B--2---:R-:W-:Y:S02]  /*2290*/  IMAD R0, R7, UR4, RZ ;  /* 0x0000000407007c24 */ /* 0x004fe4000f8e02ff */
[----:B------:R-:W-:-:S04]  /*22a0*/  IMAD.WIDE.U32 R8, R14, UR8, R4 ;  /* 0x000000080e087c25 */ /* 0x000fc8000f8e0004 */
[C---:B------:R-:W-:Y:S02]  /*22b0*/  IMAD R5, R14.reuse, UR11, R3 ;  /* 0x0000000b0e057c24 */ /* 0x040fe4000f8e0203 */
[----:B------:R-:W-:Y:S02]  /*22c0*/  IMAD.MOV.U32 R4, RZ, RZ, R2 ;  /* 0x000000ffff047224 */ /* 0x000fe400078e0002 */
[C---:B------:R-:W-:Y:S02]  /*22d0*/  IMAD R3, R14.reuse, UR9, R9 ;  /* 0x000000090e037c24 */ /* 0x040fe4000f8e0209 */
[----:B------:R-:W-:Y:S02]  /*22e0*/  IMAD R7, R7, UR6, RZ ;  /* 0x0000000607077c24 */ /* 0x000fe4000f8e02ff */
[----:B------:R-:W-:Y:S01]  /*22f0*/  IMAD.MOV.U32 R2, RZ, RZ, R8 ;  /* 0x000000ffff027224 */ /* 0x000fe200078e0008 */
[----:B------:R-:W-:Y:S01]  /*2300*/  LOP3.LUT R8, R14, UR32, RZ, 0xfc, !PT ;  /* 0x000000200e087c12 */ /* 0x000fe2000f8efcff */
[C---:B------:R-:W-:Y:S01]  /*2310*/  IMAD R0, R6.reuse, UR5, R0 ;  /* 0x0000000506007c24 */ /* 0x040fe2000f8e0200 */
[----:B------:R-:W-:Y:S01]  /*2320*/  UMOV UR5, 0x400 ;  /* 0x0000040000057882 */ /* 0x000fe20000000000 */
[----:B------:R-:W-:Y:S01]  /*2330*/  IMAD.WIDE.U32 R4, R6, UR4, R4 ;  /* 0x0000000406047c25 */ /* 0x000fe2000f8e0004 */
[----:B----4-:R-:W-:-:S02]  /*2340*/  ULEA UR5, UR34, UR5, 0x18 ;  /* 0x0000000522057291 */ /* 0x010fc4000f8ec0ff */
[----:B------:R-:W-:Y:S01]  /*2350*/  USHF.L.U64.HI UR4, UR10, 0x5, UR11 ;  /* 0x000000050a047899 */ /* 0x000fe2000801020b */
[C---:B------:R-:W-:Y:S01]  /*2360*/  IMAD R7, R6.reuse, UR7, R7 ;  /* 0x0000000706077c24 */ /* 0x040fe2000f8e0207 */
[----:B------:R-:W-:Y:S01]  /*2370*/  IADD3 R0, PT, PT, R5, R0, RZ ;  /* 0x0000000005007210 */ /* 0x000fe20007ffe0ff */
[----:B------:R-:W-:Y:S01]  /*2380*/  IMAD.WIDE.U32 R2, R6, UR6, R2 ;  /* 0x0000000606027c25 */ /* 0x000fe2000f8e0002 */
[----:B-----5:R-:W-:Y:S02]  /*2390*/  LEA R95, P4, R4, UR16, 0x1 ;  /* 0x00000010045f7c11 */ /* 0x020fe4000f8808ff */
[----:B------:R-:W-:Y:S01]  /*23a0*/  LEA R221, R221, UR5, 0x1 ;  /* 0x00000005dddd7c11 */ /* 0x000fe2000f8e08ff */
[----:B------:R-:W-:Y:S01]  /*23b0*/  IMAD.IADD R3, R3, 0x1, R7 ;  /* 0x0000000103037824 */ /* 0x000fe200078e0207 */
[----:B------:R-:W-:Y:S01]  /*23c0*/  LEA R18, P1, R2, UR14, 0x1 ;  /* 0x0000000e02127c11 */ /* 0x000fe2000f8208ff */
[----:B------:R1:W-:Y:S01]  /*23d0*/  STL [R1+0xc], R95 ;  /* 0x00000c5f01007387 */ /* 0x0003e20000100800 */
[----:B------:R-:W-:Y:S01]  /*23e0*/  LEA.HI.X R94, R4, UR17, R0, 0x1, P4 ;  /* 0x00000011045e7c11 */ /* 0x000fe2000a0f0c00 */
[----:B------:R-:W-:Y:S01]  /*23f0*/  USHF.L.U32 UR14, UR10, 0x5, URZ ;  /* 0x000000050a0e7899 */ /* 0x000fe200080006ff */
[----:B------:R-:W-:Y:S01]  /*2400*/  LEA.HI.X R17, R2, UR15, R3, 0x1, P1 ;  /* 0x0000000f02117c11 */ /* 0x000fe200088f0c03 */
[----:B------:R1:W-:Y:S01]  /*2410*/  STL [R1+0x2c], R18 ;  /* 0x00002c1201007387 */ /* 0x0003e20000100800 */
[C---:B------:R-:W-:Y:S01]  /*2420*/  ISETP.GE.AND P1, PT, R14.reuse, UR18, PT ;  /* 0x000000120e007c0c */ /* 0x040fe2000bf26270 */
[----:B------:R-:W-:Y:S01]  /*2430*/  VIADD R9, R14, 0x50 ;  /* 0x000000500e097836 */ /* 0x000fe20000000000 */
[----:B------:R-:W-:Y:S01]  /*2440*/  MOV R0, UR13 ;  /* 0x0000000d00007c02 */ /* 0x000fe20008000f00 */
[----:B------:R1:W-:Y:S01]  /*2450*/  STL [R1+0x8], R94 ;  /* 0x0000085e01007387 */ /* 0x0003e20000100800 */
[----:B------:R-:W-:-:S03]  /*2460*/  ISETP.GE.AND P4, PT, R15, UR18, PT ;  /* 0x000000120f007c0c */ /* 0x000fc6000bf86270 */
[----:B------:R1:W-:Y:S01]  /*2470*/  STL [R1+0x28], R17 ;  /* 0x0000281101007387 */ /* 0x0003e20000100800 */
[----:B------:R-:W-:-:S03]  /*2480*/  IMAD R7, R0, UR26, R11 ;  /* 0x0000001a00077c24 */ /* 0x000fc6000f8e020b */
        /* <DEDUP_REMOVED lines=25> */
.L_x_2422:
[----:B------:R-:W-:Y:S05]  /*2620*/  BSYNC.RECONVERGENT B0 ;  /* 0x0000000000007941 */ /* 0x000fea0003800200 */
.L_x_2421:
        /* <DEDUP_REMOVED lines=30> */
.L_x_2424:
[----:B------:R-:W-:Y:S05]  /*2810*/  BSYNC.RECONVERGENT B0 ;  /* 0x0000000000007941 */ /* 0x000fea0003800200 */
.L_x_2423:
        /* <DEDUP_REMOVED lines=30> */
.L_x_2426:
[----:B------:R-:W-:Y:S05]  /*2a00*/  BSYNC.RECONVERGENT B0 ;  /* 0x0000000000007941 */ /* 0x000fea0003800200 */
.L_x_2425:
        /* <DEDUP_REMOVED lines=29> */
.L_x_2428:
[----:B------:R-:W-:Y:S05]  /*2be0*/  BSYNC.RECONVERGENT B0 ;  /* 0x0000000000007941 */ /* 0x000fea0003800200 */
.L_x_2427:
        /* <DEDUP_REMOVED lines=29> */
.L_x_2430:
[----:B------:R-:W-:Y:S05]  /*2dc0*/  BSYNC.RECONVERGENT B0 ;  /* 0x0000000000007941 */ /* 0x000fea0003800200 */
.L_x_2429:
        /* <DEDUP_REMOVED lines=29> */
.L_x_2432:
[----:B------:R-:W-:Y:S05]  /*2fa0*/  BSYNC.RECONVERGENT B0 ;  /* 0x0000000000007941 */ /* 0x000fea0003800200 */
.L_x_2431:
        /* <DEDUP_REMOVED lines=27> */
.L_x_2434:
[----:B------:R-:W-:Y:S05]  /*3160*/  BSYNC.RECONVERGENT B0 ;  /* 0x0000000000007941 */ /* 0x000fea0003800200 */
.L_x_2433:
        /* <DEDUP_REMOVED lines=27> */
.L_x_2436:
[----:B------:R-:W-:Y:S05]  /*3320*/  BSYNC.RECONVERGENT B0 ;  /* 0x0000000000007941 */ /* 0x000fea0003800200 */
.L_x_2435:
        /* <DEDUP_REMOVED lines=22> */
.L_x_2438:
[----:B------:R-:W-:Y:S05]  /*3490*/  BSYNC.RECONVERGENT B0 ;  /* 0x0000000000007941 */ /* 0x000fea0003800200 */
.L_x_2437:
        /* <DEDUP_REMOVED lines=21> */
.L_x_2440:
[----:B------:R-:W-:Y:S05]  /*35f0*/  BSYNC.RECONVERGENT B0 ;  /* 0x0000000000007941 */ /* 0x000fea0003800200 */
.L_x_2439:
[----:B------:R-:W5:Y:S01]  /*3600*/  LDCU.64 UR12, c[0x0][0x538] ;  /* 0x0000a700ff0c77ac */ /* 0x000f620008000a00 */
[----:B------:R-:W0:Y:S01]  /*3610*/  LDGDEPBAR ;  /* 0x00000000000079af */ /* 0x000e220000000000 */
[----:B-----5:R-:W-:-:S04]  /*3620*/  UISETP.NE.U32.AND UP1, UPT, UR12, URZ, UPT ;  /* 0x000000ff0c00728c */ /* 0x020fc8000bf25070 */
[----:B------:R-:W-:Y:S01]  /*3630*/  UISETP.NE.AND.EX UP1, UPT, UR13, URZ, UPT, UP1 ;  /* 0x000000ff0d00728c */ /* 0x000fe2000bf25310 */
[C---:B------:R-:W-:Y:S01]  /*3640*/  IMAD.SHL.U32 R97, R217.reuse, 0x2, RZ ;  /* 0x00000002d9617824 */ /* 0x040fe200078e00ff */
[C---:B------:R-:W-:Y:S01]  /*3650*/  LOP3.LUT P4, RZ, R217.reuse, 0x4, RZ, 0xc0, !PT ;  /* 0x00000004d9ff7812 */ /* 0x040fe2000788c0ff */
[----:B------:R-:W-:Y:S01]  /*3660*/  IMAD.SHL.U32 R214, R217, 0x20, RZ ;  /* 0x00000020d9d67824 */ /* 0x000fe200078e00ff */
[----:B------:R-:W-:Y:S01]  /*3670*/  SHF.R.U32.HI R213, RZ, 0x1, R217 ;  /* 0x00000001ffd57819 */ /* 0x000fe200000116d9 */
[----:B------:R-:W-:Y:S01]  /*3680*/  IMAD.MOV.U32 R88, RZ, RZ, 0x10 ;  /* 0x00000010ff587424 */ /* 0x000fe200078e00ff */
[----:B------:R-:W-:Y:S01]  /*3690*/  PLOP3.LUT P3, PT, PT, PT, UP1, 0x80, 0x8 ;  /* 0x000000000008781c */ /* 0x000fe20003f6f018 */
[----:B------:R-:W-:Y:S01]  /*36a0*/  IMAD.MOV.U32 R16, RZ, RZ, 0x20 ;  /* 0x00000020ff107424 */ /* 0x000fe200078e00ff */
[----:B------:R-:W-:-:S04]  /*36b0*/  DEPBAR.LE SB0, 0x0 ;  /* 0x000080000000791a */ /* 0x000fc80000000000 */
[----:B------:R-:W5:Y:S01]  /*36c0*/  @UP1 LDCU.64 UR6, c[0x0][0x540] ;  /* 0x0000a800ff0617ac */ /* 0x000f620008000a00 */
[----:B------:R-:W-:Y:S01]  /*36d0*/  @UP1 UMOV UR32, UR26 ;  /* 0x0000001a00201c82 */ /* 0x000fe20008000000 */
[----:B------:R-:W-:Y:S02]  /*36e0*/  @UP1 UMOV UR33, URZ ;  /* 0x000000ff00211c82 */ /* 0x000fe40008000000 */
[----:B-----5:R-:W-:Y:S01]  /*36f0*/  @UP1 UIMAD.WIDE.U32 UR32, UR25, UR6, UR32 ;  /* 0x00000006192012a5 */ /* 0x020fe2000f8e0020 */
[----:B------:R-:W5:Y:S03]  /*3700*/  LDCU UR6, c[0x0][0x3e0] ;  /* 0x00007c00ff0677ac */ /* 0x000f660008000800 */
[----:B------:R-:W-:Y:S02]  /*3710*/  @UP1 UIMAD UR7, UR25, UR7, UR33 ;  /* 0x00000007190712a4 */ /* 0x000fe4000f8e0221 */
[----:B------:R-:W-:-:S04]  /*3720*/  @UP1 ULEA UR12, UP0, UR32, UR12, 0x2 ;  /* 0x0000000c200c1291 */ /* 0x000fc8000f8010ff */
[----:B------:R-:W-:Y:S02]  /*3730*/  @UP1 ULEA.HI.X UR13, UR32, UR13, UR7, 0x2, UP0 ;  /* 0x0000000d200d1291 */ /* 0x000fe400080f1407 */
[----:B--234-:R-:W-:-:S03]  /*3740*/  IMAD.U32 R2, RZ, RZ, UR12 ;  /* 0x0000000cff027e24 */ /* 0x01cfc6000f8e00ff */
[----:B------:R-:W2:Y:S01]  /*3750*/  @UP1 LDCU UR7, c[0x0][0x458] ;  /* 0x00008b00ff0717ac */ /* 0x000ea20008000800 */
[----:B------:R-:W-:-:S05]  /*3760*/  IMAD.U32 R3, RZ, RZ, UR13 ;  /* 0x0000000dff037e24 */ /* 0x000fca000f8e00ff */
[----:B------:R-:W3:Y:S01]  /*3770*/  @P3 LDG.E R2, desc[UR28][R2.64] ;  /* 0x0000001c02023981 */ /* 0x000ee2000c1e1900 */
[----:B-----5:R-:W-:Y:S01]  /*3780*/  UIMAD UR6, UR25, UR6, UR26 ;  /* 0x00000006190672a4 */ /* 0x020fe2000f8e021a */
[C---:B------:R-:W-:Y:S01]  /*3790*/  IMAD.SHL.U32 R93, R217.reuse, 0x40, RZ ;  /* 0x00000040d95d7824 */ /* 0x040fe200078e00ff */
[----:B------:R-:W-:Y:S01]  /*37a0*/  USHF.L.U32 UR32, UR8, 0x5, URZ ;  /* 0x0000000508207899 */ /* 0x000fe200080006ff */
[----:B------:R4:W-:Y:S01]  /*37b0*/  STL [R1+0x48], R97 ;  /* 0x0000486101007387 */ /* 0x0009e20000100800 */
[----:B------:R-:W-:Y:S01]  /*37c0*/  USHF.L.U32 UR12, UR6, 0x5, URZ ;  /* 0x00000005060c7899 */ /* 0x000fe200080006ff */
[----:B------:R-:W-:Y:S01]  /*37d0*/  BSSY.RECONVERGENT B0, `(.L_x_2441) ;  /* 0x000002f000007945 */ /* 0x000fe20003800200 */
[----:B------:R-:W-:Y:S01]  /*37e0*/  UIMAD.WIDE.U32 UR32, UR32, UR15, URZ ;  /* 0x0000000f202072a5 */ /* 0x000fe2000f8e00ff */
[----:B------:R-:W-:Y:S01]  /*37f0*/  LOP3.LUT R7, R217, 0x8, RZ, 0xc0, !PT ;  /* 0x00000008d9077812 */ /* 0x000fe200078ec0ff */
[----:B------:R-:W-:Y:S01]  /*3800*/  UMOV UR6, URZ ;  /* 0x000000ff00067c82 */ /* 0x000fe20008000000 */
[----:B------:R-:W-:Y:S01]  /*3810*/  LOP3.LUT R214, R214, 0x7c00, RZ, 0xc0, !PT ;  /* 0x00007c00d6d67812 */ /* 0x000fe200078ec0ff */
[----:B--2---:R-:W3:Y:S01]  /*3820*/  @P3 MUFU.RCP R0, UR7 ;  /* 0x0000000700003d08 */ /* 0x004ee20008001000 */
[----:B------:R-:W-:Y:S01]  /*3830*/  USHF.L.U64.HI UR7, UR8, 0x5, UR9 ;  /* 0x0000000508077899 */ /* 0x000fe20008010209 */
[----:B------:R-:W-:-:S02]  /*3840*/  SEL R16, R16, 0xffffffe0, !P4 ;  /* 0xffffffe010107807 */ /* 0x000fc40006000000 */
[----:B------:R-:W-:Y:S01]  /*3850*/  LOP3.LUT R6, R93, 0x200, RZ, 0xc0, !PT ;  /* 0x000002005d067812 */ /* 0x000fe200078ec0ff */
[----:B------:R-:W-:Y:S01]  /*3860*/  UIMAD UR7, UR7, UR15, URZ ;  /* 0x0000000f070772a4 */ /* 0x000fe2000f8e02ff */
[----:B------:R-:W-:Y:S02]  /*3870*/  LOP3.LUT R89, R213, 0x1f0, RZ, 0xc0, !PT ;  /* 0x000001f0d5597812 */ /* 0x000fe400078ec0ff */
[----:B------:R-:W-:Y:S01]  /*3880*/  LOP3.LUT R243, R212, 0x1c0, R93, 0xf8, !PT ;  /* 0x000001c0d4f37812 */ /* 0x000fe200078ef85d */
[----:B------:R-:W-:Y:S01]  /*3890*/  UIADD3 UR7, UPT, UPT, UR33, UR7, URZ ;  /* 0x0000000721077290 */ /* 0x000fe2000fffe0ff */
[----:B------:R-:W-:Y:S01]  /*38a0*/  BAR.SYNC.DEFER_BLOCKING 0x0 ;  /* 0x0000000000007b1d */ /* 0x000fe20000010000 */
[----:B---3--:R-:W-:Y:S01]  /*38b0*/  @P3 FMUL.FTZ R0, R2, R0 ;  /* 0x0000000002003220 */ /* 0x008fe20000410000 */
[----:B------:R-:W-:-:S04]  /*38c0*/  LOP3.LUT R2, R217, 0x1f, RZ, 0xc0, !PT ;  /* 0x0000001fd9027812 */ /* 0x000fc800078ec0ff */
[----:B------:R-:W-:Y:S02]  /*38d0*/  @P3 R2UR UR13, R0 ;  /* 0x00000000000d32ca */ /* 0x000fe400000e0000 */
[----:B------:R-:W-:Y:S01]  /*38e0*/  IADD3 R91, P2, P1, R12, UR12, R2 ;  /* 0x0000000c0c5b7c10 */ /* 0x000fe2000f95e002 */
[----:B------:R-:W-:Y:S01]  /*38f0*/  USHF.R.S32.HI UR12, URZ, 0x1f, UR12 ;  /* 0x0000001fff0c7899 */ /* 0x000fe2000801140c */
[----:B------:R-:W-:Y:S02]  /*3900*/  LOP3.LUT P3, RZ, R217, 0x2, RZ, 0xc0, !PT ;  /* 0x00000002d9ff7812 */ /* 0x000fe4000786c0ff */
[----:B------:R-:W-:Y:S02]  /*3910*/  SHF.R.U32.HI R0, RZ, 0x2, R217 ;  /* 0x00000002ff007819 */ /* 0x000fe400000116d9 */
[----:B------:R-:W-:Y:S02]  /*3920*/  SEL R88, R88, 0xfffffff0, !P3 ;  /* 0xfffffff058587807 */ /* 0x000fe40005800000 */
[----:B------:R-:W-:-:S02]  /*3930*/  IADD3.X R116, PT, PT, R13, UR12, RZ, P2, P1 ;  /* 0x0000000c0d747c10 */ /* 0x000fc400097e24ff */
[----:B------:R-:W-:Y:S01]  /*3940*/  LOP3.LUT R92, R0, 0x7, RZ, 0xc0, !PT ;  /* 0x00000007005c7812 */ /* 0x000fe200078ec0ff */
        /* <DEDUP_REMOVED lines=21> */
.L_x_2442:
[----:B------:R3:W-:Y:S04]  /*3aa0*/  STS.128 [R221+0xa000], RZ ;  /* 0x00a000ffdd007388 */ /* 0x0007e80000000c00 */
[----:B------:R3:W-:Y:S02]  /*3ab0*/  STS.128 [R221+0xb000], RZ ;  /* 0x00b000ffdd007388 */ /* 0x0007e40000000c00 */
.L_x_2443:
[----:B------:R-:W-:Y:S05]  /*3ac0*/  BSYNC.RECONVERGENT B0 ;  /* 0x0000000000007941 */ /* 0x000fea0003800200 */
.L_x_2441:
[----:B------:R-:W-:Y:S01]  /*3ad0*/  ISETP.GE.AND P0, PT, R15, UR17, PT ;  /* 0x000000110f007c0c */ /* 0x000fe2000bf06270 */
[----:B------:R-:W-:Y:S01]  /*3ae0*/  BSSY.RECONVERGENT B0, `(.L_x_2444) ;  /* 0x000001d000007945 */ /* 0x000fe20003800200 */
[C---:B------:R-:W-:Y:S02]  /*3af0*/  LOP3.LUT R90, R243.reuse, 0x8, R213, 0x78, !PT ;  /* 0x00000008f35a7812 */ /* 0x040fe400078e78d5 */
[----:B------:R-:W-:Y:S02]  /*3b00*/  LOP3.LUT R0, R243, R7, RZ, 0x3c, !PT ;  /* 0x00000007f3007212 */ /* 0x000fe400078e3cff */
[----:B--2---:R-:W-:Y:S02]  /*3b10*/  LOP3.LUT R3, R93, 0x400, RZ, 0xc0, !PT ;  /* 0x000004005d037812 */ /* 0x004fe400078ec0ff */
[----:B------:R-:W-:-:S03]  /*3b20*/  IADD3 R2, PT, PT, R90, R6, R214 ;  /* 0x000000065a027210 */ /* 0x000fc60007ffe0d6 */
[----:B------:R-:W-:Y:S01]  /*3b30*/  IMAD R227, R0, 0x2, R3 ;  /* 0x0000000200e37824 */ /* 0x000fe200078e0203 */
[----:B------:R-:W-:Y:S01]  /*3b40*/  LEA R0, R2, UR5, 0x1 ;  /* 0x0000000502007c11 */ /* 0x000fe2000f8e08ff */
[----:B------:R2:W-:Y:S04]  /*3b50*/  @P0 STS.128 [R221+0xa800], RZ ;  /* 0x00a800ffdd000388 */ /* 0x0005e80000000c00 */
[----:B------:R2:W-:Y:S01]  /*3b60*/  @P0 STS.128 [R221+0xb800], RZ ;  /* 0x00b800ffdd000388 */ /* 0x0005e20000000c00 */
[----:B------:R-:W-:Y:S05]  /*3b70*/  @P0 BRA `(.L_x_2445) ;  /* 0x00000000004c0947 */ /* 0x000fea0003800000 */
[----:B------:R-:W4:Y:S01]  /*3b80*/  LDCU UR12, c[0x0][0x440] ;  /* 0x00008800ff0c77ac */ /* 0x000f220008000800 */
[----:B------:R-:W-:-:S04]  /*3b90*/  ULEA UR17, UP0, UR8, UR32, 0x4 ;  /* 0x0000002008117291 */ /* 0x000fc8000f8020ff */
[----:B------:R-:W-:Y:S02]  /*3ba0*/  ULEA.HI.X UR13, UR8, UR7, UR9, 0x4, UP0 ;  /* 0x00000007080d7291 */ /* 0x000fe400080f2409 */
[----:B------:R-:W-:-:S04]  /*3bb0*/  IMAD.U32 R3, RZ, RZ, UR17 ;  /* 0x00000011ff037e24 */ /* 0x000fc8000f8e00ff */
[----:B------:R-:W-:Y:S01]  /*3bc0*/  IMAD.U32 R4, RZ, RZ, UR13 ;  /* 0x0000000dff047e24 */ /* 0x000fe2000f8e00ff */
[C---:B------:R-:W-:Y:S02]  /*3bd0*/  LEA R2, P2, R3.reuse, R18, 0x1 ;  /* 0x0000001203027211 */ /* 0x040fe400078408ff */
        /* <DEDUP_REMOVED lines=13> */
.L_x_2445:
[----:B------:R-:W-:Y:S05]  /*3cb0*/  BSYNC.RECONVERGENT B0 ;  /* 0x0000000000007941 */ /* 0x000fea0003800200 */
.L_x_2444:
[----:B------:R-:W-:Y:S01]  /*3cc0*/  LDSM.16.M88.4 R24, [R227+UR5+0x8000] ;  /* 0x00800005e318783b */ /* 0x000fe20008000200 */
[----:B------:R-:W-:Y:S01]  /*3cd0*/  VIADD R137, R227, UR5 ;  /* 0x00000005e3897c36 */ /* 0x000fe20008000000 */
[----:B------:R-:W-:Y:S01]  /*3ce0*/  LOP3.LUT R252, R97, 0x6, RZ, 0xc0, !PT ;  /* 0x0000000661fc7812 */ /* 0x000fe200078ec0ff */
[C-C-:B------:R-:W-:Y:S01]  /*3cf0*/  IMAD R84, R88.reuse, 0x2, R0.reuse ;  /* 0x0000000258547824 */ /* 0x140fe200078e0200 */
[----:B------:R-:W5:Y:S01]  /*3d00*/  LDSM.16.M88.4 R8, [R0+0x2000] ;  /* 0x002000000008783b */ /* 0x000f620000000200 */
[--C-:B----4-:R-:W-:Y:S01]  /*3d10*/  IMAD R2, R88, 0x2, R137.reuse ;  /* 0x0000000258027824 */ /* 0x110fe200078e0289 */
[----:B------:R-:W-:Y:S01]  /*3d20*/  UIADD3 UR24, UPT, UPT, UR30, UR24, -UR21 ;  /* 0x000000181e187290 */ /* 0x000fe2000fffe815 */
[C---:B------:R-:W-:Y:S01]  /*3d30*/  IMAD R87, R16.reuse, 0x2, R0 ;  /* 0x0000000210577824 */ /* 0x040fe200078e0200 */
[----:B------:R-:W4:Y:S01]  /*3d40*/  LDSM.16.M88.4 R28, [R227+UR5+0x8800] ;  /* 0x00880005e31c783b */ /* 0x000f220008000200 */
[----:B------:R-:W-:Y:S01]  /*3d50*/  IMAD R86, R16, 0x2, R137 ;  /* 0x0000000210567824 */ /* 0x000fe200078e0289 */
[----:B------:R-:W-:Y:S01]  /*3d60*/  UISETP.GT.U32.AND UP0, UPT, UR15, UR19, UPT ;  /* 0x000000130f00728c */ /* 0x000fe2000bf04070 */
[C---:B------:R-:W-:Y:S01]  /*3d70*/  IMAD R85, R88.reuse, 0x2, R87 ;  /* 0x0000000258557824 */ /* 0x040fe200078e0257 */
[----:B------:R-:W3:Y:S01]  /*3d80*/  LDSM.16.M88.4 R12, [R0] ;  /* 0x00000000000c783b */ /* 0x000ee20000000200 */
[----:B------:R-:W-:-:S03]  /*3d90*/  IMAD R3, R88, 0x2, R86 ;  /* 0x0000000258037824 */ /* 0x000fc600078e0256 */
[----:B------:R-:W-:Y:S04]  /*3da0*/  LDSM.16.M88.4 R32, [R2+0x8000] ;  /* 0x008000000220783b */ /* 0x000fe80000000200 */
[----:B------:R-:W2:Y:S04]  /*3db0*/  LDSM.16.M88.4 R4, [R84+0x2000] ;  /* 0x002000005404783b */ /* 0x000ea80000000200 */
[----:B------:R-:W2:Y:S04]  /*3dc0*/  LDSM.16.M88.4 R36, [R2+0x8800] ;  /* 0x008800000224783b */ /* 0x000ea80000000200 */
[----:B------:R-:W2:Y:S04]  /*3dd0*/  LDSM.16.M88.4 R20, [R84] ;  /* 0x000000005414783b */ /* 0x000ea80000000200 */
[----:B-1----:R-:W-:Y:S04]  /*3de0*/  LDSM.16.M88.4 R16, [R87+0x2000] ;  /* 0x002000005710783b */ /* 0x002fe80000000200 */
[----:B------:R-:W1:Y:S04]  /*3df0*/  LDSM.16.M88.4 R44, [R86+0x8000] ;  /* 0x00800000562c783b */ /* 0x000e680000000200 */
[----:B------:R-:W1:Y:S01]  /*3e00*/  LDSM.16.M88.4 R64, [R86+0x8800] ;  /* 0x008800005640783b */ /* 0x000e620000000200 */
[C---:B-----5:R-:W-:Y:S03]  /*3e10*/  HMMA.16816.F32 R56, R8.reuse, R24, RZ ;  /* 0x000000180838723c */ /* 0x060fe600000018ff */
[----:B------:R-:W0:Y:S04]  /*3e20*/  LDGDEPBAR ;  /* 0x00000000000079af */ /* 0x000e280000000000 */
[----:B------:R-:W-:Y:S01]  /*3e30*/  STL [R1+0x44], R252 ;  /* 0x000044fc01007387 */ /* 0x000fe20000100800 */
[C---:B----4-:R-:W-:Y:S08]  /*3e40*/  HMMA.16816.F32 R48, R8.reuse, R28, RZ ;  /* 0x0000001c0830723c */ /* 0x050ff000000018ff */
[C---:B------:R-:W-:Y:S08]  /*3e50*/  HMMA.16816.F32 R52, R8.reuse, R26, RZ ;  /* 0x0000001a0834723c */ /* 0x040ff000000018ff */
[----:B------:R-:W-:Y:S08]  /*3e60*/  HMMA.16816.F32 R40, R8, R30, RZ ;  /* 0x0000001e0828723c */ /* 0x000ff000000018ff */
[C---:B---3--:R-:W-:Y:S08]  /*3e70*/  HMMA.16816.F32 R68, R12.reuse, R24, RZ ;  /* 0x000000180c44723c */ /* 0x048ff000000018ff */
[C---:B------:R-:W-:Y:S01]  /*3e80*/  HMMA.16816.F32 R8, R12.reuse, R26, RZ ;  /* 0x0000001a0c08723c */ /* 0x040fe200000018ff */
[----:B------:R-:W3:Y:S07]  /*3e90*/  LDSM.16.M88.4 R24, [R87] ;  /* 0x000000005718783b */ /* 0x000eee0000000200 */
[C---:B------:R-:W-:Y:S08]  /*3ea0*/  HMMA.16816.F32 R60, R12.reuse, R28, RZ ;  /* 0x0000001c0c3c723c */ /* 0x040ff000000018ff */
[----:B------:R-:W-:Y:S08]  /*3eb0*/  HMMA.16816.F32 R12, R12, R30, RZ ;  /* 0x0000001e0c0c723c */ /* 0x000ff000000018ff */
[C---:B--2---:R-:W-:Y:S08]  /*3ec0*/  HMMA.16816.F32 R76, R4.reuse, R32, R56 ;  /* 0x00000020044c723c */ /* 0x044ff00000001838 */
[C---:B------:R-:W-:Y:S08]  /*3ed0*/  HMMA.16816.F32 R72, R4.reuse, R36, R48 ;  /* 0x000000240448723c */ /* 0x040ff00000001830 */
[C---:B------:R-:W-:Y:S08]  /*3ee0*/  HMMA.16816.F32 R56, R4.reuse, R34, R52 ;  /* 0x000000220438723c */ /* 0x040ff00000001834 */
[----:B------:R-:W-:Y:S01]  /*3ef0*/  HMMA.16816.F32 R28, R4, R38, R40 ;  /* 0x00000026041c723c */ /* 0x000fe20000001828 */
[----:B------:R-:W-:Y:S07]  /*3f00*/  LDSM.16.M88.4 R40, [R3+0x8800] ;  /* 0x008800000328783b */ /* 0x000fee0000000200 */
[C---:B------:R-:W-:Y:S08]  /*3f10*/  HMMA.16816.F32 R4, R20.reuse, R32, R68 ;  /* 0x000000201404723c */ /* 0x040ff00000001844 */
[C---:B------:R-:W-:Y:S01]  /*3f20*/  HMMA.16816.F32 R48, R20.reuse, R34, R8 ;  /* 0x000000221430723c */ /* 0x040fe20000001808 */
[----:B------:R-:W-:Y:S04]  /*3f30*/  LDSM.16.M88.4 R8, [R85+0x2000] ;  /* 0x002000005508783b */ /* 0x000fe80000000200 */
[----:B------:R-:W2:Y:S03]  /*3f40*/  LDSM.16.M88.4 R32, [R3+0x8000] ;  /* 0x008000000320783b */ /* 0x000ea60000000200 */
[C---:B------:R-:W-:Y:S01]  /*3f50*/  HMMA.16816.F32 R52, R20.reuse, R38, R12 ;  /* 0x000000261434723c */ /* 0x040fe2000000180c */
[----:B------:R-:W4:Y:S07]  /*3f60*/  LDSM.16.M88.4 R12, [R85] ;  /* 0x00000000550c783b */ /* 0x000f2e0000000200 */
[----:B------:R-:W-:Y:S01]  /*3f70*/  HMMA.16816.F32 R80, R20, R36, R60 ;  /* 0x000000241450723c */ /* 0x000fe2000000183c */
[----:B------:R-:W-:Y:S07]  /*3f80*/  LDSM.16.M88.4 R36, [R227+UR5+0x9800] ;  /* 0x00980005e324783b */ /* 0x000fee0008000200 */
[C---:B-1----:R-:W-:Y:S08]  /*3f90*/  HMMA.16816.F32 R68, R16.reuse, R44, R76 ;  /* 0x0000002c1044723c */ /* 0x042ff0000000184c */
[C---:B------:R-:W-:Y:S08]  /*3fa0*/  HMMA.16816.F32 R76, R16.reuse, R64, R72 ;  /* 0x00000040104c723c */ /* 0x040ff00000001848 */
[C---:B------:R-:W-:Y:S08]  /*3fb0*/  HMMA.16816.F32 R60, R16.reuse, R46, R56 ;  /* 0x0000002e103c723c */ /* 0x040ff00000001838 */
[----:B------:R-:W-:Y:S01]  /*3fc0*/  HMMA.16816.F32 R20, R16, R66, R28 ;  /* 0x000000421014723c */ /* 0x000fe2000000181c */
[----:B------:R-:W-:Y:S07]  /*3fd0*/  LDSM.16.M88.4 R28, [R227+UR5+0x9000] ;  /* 0x00900005e31c783b */ /* 0x000fee0008000200 */
[C---:B---3--:R-:W-:Y:S01]  /*3fe0*/  HMMA.16816.F32 R16, R24.reuse, R44, R4 ;  /* 0x0000002c1810723c */ /* 0x048fe20000001804 */
[----:B------:R-:W1:Y:S07]  /*3ff0*/  LDSM.16.M88.4 R4, [R0+0x6000] ;  /* 0x006000000004783b */ /* 0x000e6e0000000200 */
[C---:B------:R-:W-:Y:S01]  /*4000*/  HMMA.16816.F32 R44, R24.reuse, R46, R48 ;  /* 0x0000002e182c723c */ /* 0x040fe20000001830 */
[----:B------:R-:W-:Y:S07]  /*4010*/  LDSM.16.M88.4 R48, [R2+0x9000] ;  /* 0x009000000230783b */ /* 0x000fee0000000200 */
[C---:B------:R-:W-:Y:S08]  /*4020*/  HMMA.16816.F32 R72, R24.reuse, R64, R80 ;  /* 0x000000401848723c */ /* 0x040ff00000001850 */
[----:B------:R-:W-:Y:S01]  /*4030*/  HMMA.16816.F32 R52, R24, R66, R52 ;  /* 0x000000421834723c */ /* 0x000fe20000001834 */
[----:B------:R3:W5:Y:S07]  /*4040*/  LDSM.16.M88.4 R24, [R0+0x4000] ;  /* 0x004000000018783b */ /* 0x00076e0000000200 */
[C---:B--2---:R-:W-:Y:S08]  /*4050*/  HMMA.16816.F32 R64, R8.reuse, R34, R60 ;  /* 0x000000220840723c */ /* 0x044ff0000000183c */
[C---:B------:R-:W-:Y:S08]  /*4060*/  HMMA.16816.F32 R56, R8.reuse, R32, R68 ;  /* 0x000000200838723c */ /* 0x040ff00000001844 */
[----:B------:R-:W-:Y:S01]  /*4070*/  HMMA.16816.F32 R60, R8, R42, R20 ;  /* 0x0000002a083c723c */ /* 0x000fe20000001814 */
[----:B------:R-:W2:Y:S01]  /*4080*/  LDSM.16.M88.4 R20, [R84+0x6000] ;  /* 0x006000005414783b */ /* 0x000ea20000000200 */
[----:B---3--:R-:W-:-:S06]  /*4090*/  IMAD.U32 R0, RZ, RZ, UR15 ;  /* 0x0000000fff007e24 */ /* 0x008fcc000f8e00ff */
[----:B------:R-:W-:Y:S08]  /*40a0*/  HMMA.16816.F32 R76, R8, R40, R76 ;  /* 0x00000028084c723c */ /* 0x000ff0000000184c */
[C---:B----4-:R-:W-:Y:S01]  /*40b0*/  HMMA.16816.F32 R68, R12.reuse, R32, R16 ;  /* 0x000000200c44723c */ /* 0x050fe20000001810 */
[----:B------:R3:W-:Y:S07]  /*40c0*/  LDSM.16.M88.4 R16, [R84+0x4000] ;  /* 0x004000005410783b */ /* 0x0007ee0000000200 */
[C---:B------:R-:W-:Y:S01]  /*40d0*/  HMMA.16816.F32 R44, R12.reuse, R34, R44 ;  /* 0x000000220c2c723c */ /* 0x040fe2000000182c */
[----:B------:R-:W4:Y:S07]  /*40e0*/  LDSM.16.M88.4 R32, [R2+0x9800] ;  /* 0x009800000220783b */ /* 0x000f2e0000000200 */
[C---:B------:R-:W-:Y:S08]  /*40f0*/  HMMA.16816.F32 R8, R12.reuse, R40, R72 ;  /* 0x000000280c08723c */ /* 0x040ff00000001848 */
[----:B------:R-:W-:Y:S01]  /*4100*/  HMMA.16816.F32 R12, R12, R42, R52 ;  /* 0x0000002a0c0c723c */ /* 0x000fe20000001834 */
[----:B------:R-:W-:Y:S01]  /*4110*/  LDSM.16.M88.4 R40, [R86+0x9000] ;  /* 0x009000005628783b */ /* 0x000fe20000000200 */
[----:B---3--:R-:W-:-:S06]  /*4120*/  SHF.R.U32.HI R84, RZ, 0x5, R217 ;  /* 0x00000005ff547819 */ /* 0x008fcc00000116d9 */
[C---:B-1----:R-:W-:Y:S08]  /*4130*/  HMMA.16816.F32 R52, R4.reuse, R28, R56 ;  /* 0x0000001c0434723c */ /* 0x042ff00000001838 */
[C---:B------:R-:W-:Y:S08]  /*4140*/  HMMA.16816.F32 R56, R4.reuse, R30, R64 ;  /* 0x0000001e0438723c */ /* 0x040ff00000001840 */
[C---:B------:R-:W-:Y:S01]  /*4150*/  HMMA.16816.F32 R64, R4.reuse, R36, R76 ;  /* 0x000000240440723c */ /* 0x040fe2000000184c */
[----:B------:R-:W-:Y:S07]  /*4160*/  LDSM.16.M88.4 R76, [R3+0x9800] ;  /* 0x00980000034c783b */ /* 0x000fee0000000200 */
[----:B------:R-:W-:Y:S08]  /*4170*/  HMMA.16816.F32 R4, R4, R38, R60 ;  /* 0x000000260404723c */ /* 0x000ff0000000183c */
[C---:B-----5:R-:W-:Y:S01]  /*4180*/  HMMA.16816.F32 R72, R24.reuse, R36, R8 ;  /* 0x000000241848723c */ /* 0x060fe20000001808 */
[----:B------:R-:W1:Y:S07]  /*4190*/  LDSM.16.M88.4 R8, [R87+0x6000] ;  /* 0x006000005708783b */ /* 0x000e6e0000000200 */
[C---:B------:R-:W-:Y:S08]  /*41a0*/  HMMA.16816.F32 R68, R24.reuse, R28, R68 ;  /* 0x0000001c1844723c */ /* 0x040ff00000001844 */
[C---:B------:R-:W-:Y:S08]  /*41b0*/  HMMA.16816.F32 R44, R24.reuse, R30, R44 ;  /* 0x0000001e182c723c */ /* 0x040ff0000000182c */
[----:B------:R-:W-:Y:S01]  /*41c0*/  HMMA.16816.F32 R36, R24, R38, R12 ;  /* 0x000000261824723c */ /* 0x000fe2000000180c */
[----:B------:R-:W3:Y:S04]  /*41d0*/  LDSM.16.M88.4 R24, [R86+0x9800] ;  /* 0x009800005618783b */ /* 0x000ee80000000200 */
[----:B------:R-:W5:Y:S03]  /*41e0*/  LDSM.16.M88.4 R12, [R87+0x4000] ;  /* 0x00400000570c783b */ /* 0x000f660000000200 */
[C---:B--2---:R-:W-:Y:S08]  /*41f0*/  HMMA.16816.F32 R28, R20.reuse, R48, R52 ;  /* 0x00000030141c723c */ /* 0x044ff00000001834 */
[C---:B------:R-:W-:Y:S08]  /*4200*/  HMMA.16816.F32 R52, R20.reuse, R50, R56 ;  /* 0x000000321434723c */ /* 0x040ff00000001838 */
[C---:B----4-:R-:W-:Y:S08]  /*4210*/  HMMA.16816.F32 R60, R20.reuse, R32, R64 ;  /* 0x00000020143c723c */ /* 0x050ff00000001840 */
[----:B------:R-:W-:Y:S01]  /*4220*/  HMMA.16816.F32 R56, R20, R34, R4 ;  /* 0x000000221438723c */ /* 0x000fe20000001804 */
[----:B------:R-:W-:Y:S04]  /*4230*/  LDSM.16.M88.4 R4, [R85+0x6000] ;  /* 0x006000005504783b */ /* 0x000fe80000000200 */
[----:B------:R-:W2:Y:S03]  /*4240*/  LDSM.16.M88.4 R20, [R3+0x9000] ;  /* 0x009000000314783b */ /* 0x000ea60000000200 */
[C---:B------:R-:W-:Y:S08]  /*4250*/  HMMA.16816.F32 R64, R16.reuse, R48, R68 ;  /* 0x000000301040723c */ /* 0x040ff00000001844 */
[C---:B------:R-:W-:Y:S08]  /*4260*/  HMMA.16816.F32 R68, R16.reuse, R50, R44 ;  /* 0x000000321044723c */ /* 0x040ff0000000182c */
[C---:B------:R-:W-:Y:S08]  /*4270*/  HMMA.16816.F32 R72, R16.reuse, R32, R72 ;  /* 0x000000201048723c */ /* 0x040ff00000001848 */
[----:B------:R-:W-:Y:S01]  /*4280*/  HMMA.16816.F32 R44, R16, R34, R36 ;  /* 0x00000022102c723c */ /* 0x000fe20000001824 */
[----:B------:R-:W4:Y:S01]  /*4290*/  LDSM.16.M88.4 R32, [R85+0x4000] ;  /* 0x004000005520783b */ /* 0x000f220000000200 */
[----:B------:R-:W-:-:S06]  /*42a0*/  DEPBAR.LE SB0, 0x0 ;  /* 0x000080000000791a */ /* 0x000fcc0000000000 */
[C---:B-1----:R-:W-:Y:S08]  /*42b0*/  HMMA.16816.F32 R16, R8.reuse, R40, R28 ;  /* 0x000000280810723c */ /* 0x042ff0000000181c */
[C---:B------:R-:W-:Y:S08]  /*42c0*/  HMMA.16816.F32 R28, R8.reuse, R42, R52 ;  /* 0x0000002a081c723c */ /* 0x040ff00000001834 */
[C---:B---3--:R-:W-:Y:S08]  /*42d0*/  HMMA.16816.F32 R36, R8.reuse, R24, R60 ;  /* 0x000000180824723c */ /* 0x048ff0000000183c */
[----:B------:R-:W-:Y:S08]  /*42e0*/  HMMA.16816.F32 R8, R8, R26, R56 ;  /* 0x0000001a0808723c */ /* 0x000ff00000001838 */
[C---:B-----5:R-:W-:Y:S08]  /*42f0*/  HMMA.16816.F32 R48, R12.reuse, R40, R64 ;  /* 0x000000280c30723c */ /* 0x060ff00000001840 */
[C---:B------:R-:W-:Y:S08]  /*4300*/  HMMA.16816.F32 R52, R12.reuse, R42, R68 ;  /* 0x0000002a0c34723c */ /* 0x040ff00000001844 */
[C---:B------:R-:W-:Y:S08]  /*4310*/  HMMA.16816.F32 R72, R12.reuse, R24, R72 ;  /* 0x000000180c48723c */ /* 0x040ff00000001848 */
[----:B------:R-:W-:Y:S01]  /*4320*/  HMMA.16816.F32 R64, R12, R26, R44 ;  /* 0x0000001a0c40723c */ /* 0x000fe2000000182c */
[----:B------:R-:W-:Y:S01]  /*4330*/  IMAD R12, R0, 0x20, R252 ;  /* 0x00000020000c7824 */ /* 0x000fe200078e02fc */
[----:B------:R-:W-:-:S03]  /*4340*/  IADD3 R15, PT, PT, R92, UR27, R89 ;  /* 0x0000001b5c0f7c10 */ /* 0x000fc6000fffe059 */
[----:B------:R-:W-:Y:S02]  /*4350*/  VIADD R27, R12, 0x18 ;  /* 0x000000180c1b7836 */ /* 0x000fe40000000000 */
[----:B------:R-:W-:Y:S01]  /*4360*/  VIADD R222, R15, UR30 ;  /* 0x0000001e0fde7c36 */ /* 0x000fe20008000000 */
[C---:B--2---:R-:W-:Y:S01]  /*4370*/  HMMA.16816.F32 R40, R4.reuse, R20, R16 ;  /* 0x000000140428723c */ /* 0x044fe20000001810 */
[----:B------:R-:W-:Y:S01]  /*4380*/  VIADD R14, R27, UR21 ;  /* 0x000000151b0e7c36 */ /* 0x000fe20008000000 */
[----:B------:R-:W1:Y:S01]  /*4390*/  S2R R17, SR_CTAID.X ;  /* 0x0000000000117919 */ /* 0x000e620000002500 */
[----:B------:R-:W-:Y:S02]  /*43a0*/  VIADD R19, R222, 0x40 ;  /* 0x00000040de137836 */ /* 0x000fe40000000000 */
[C---:B------:R-:W-:Y:S02]  /*43b0*/  VIADD R13, R14.reuse, 0xffffffe9 ;  /* 0xffffffe90e0d7836 */ /* 0x040fe40000000000 */
[----:B------:R-:W-:Y:S01]  /*43c0*/  VIADD R16, R14, 0xfffffff0 ;  /* 0xfffffff00e107836 */ /* 0x000fe20000000000 */
[----:B------:R-:W-:Y:S01]  /*43d0*/  HMMA.16816.F32 R44, R4, R22, R28 ;  /* 0x00000016042c723c */ /* 0x000fe2000000181c */
[----:B------:R-:W-:-:S02]  /*43e0*/  VIADD R29, R12, UR21 ;  /* 0x000000150c1d7c36 */ /* 0x000fc40008000000 */
[C---:B------:R-:W-:Y:S02]  /*43f0*/  IMAD.IADD R0, R19.reuse, 0x1, -R13 ;  /* 0x0000000113007824 */ /* 0x040fe400078e0a0d */
[C---:B------:R-:W-:Y:S02]  /*4400*/  IMAD.IADD R2, R19.reuse, 0x1, -R29 ;  /* 0x0000000113027824 */ /* 0x040fe400078e0a1d */
[----:B------:R-:W-:Y:S01]  /*4410*/  VIADD R18, R222, 0x48 ;  /* 0x00000048de127836 */ /* 0x000fe20000000000 */
[C---:B------:R-:W-:Y:S01]  /*4420*/  HMMA.16816.F32 R60, R4.reuse, R76, R36 ;  /* 0x0000004c043c723c */ /* 0x040fe20000001824 */
[C---:B------:R-:W-:Y:S01]  /*4430*/  VIADD R26, R12.reuse, 0x9 ;  /* 0x000000090c1a7836 */ /* 0x040fe20000000000 */
[----:B------:R-:W-:Y:S01]  /*4440*/  IABS R3, R2 ;  /* 0x0000000200037213 */ /* 0x000fe20000000000 */
[C---:B------:R-:W-:Y:S01]  /*4450*/  VIADD R25, R12.reuse, 0x10 ;  /* 0x000000100c197836 */ /* 0x040fe20000000000 */
[----:B------:R-:W-:Y:S01]  /*4460*/  IABS R2, R0 ;  /* 0x0000000000027213 */ /* 0x000fe20000000000 */
[C---:B------:R-:W-:Y:S01]  /*4470*/  VIADD R24, R12.reuse, 0x11 ;  /* 0x000000110c187836 */ /* 0x040fe20000000000 */
[----:B------:R-:W-:Y:S01]  /*4480*/  I2FP.F32.S32 R3, R3 ;  /* 0x0000000300037245 */ /* 0x000fe20000201400 */
[----:B------:R-:W-:Y:S01]  /*4490*/  VIADD R28, R12, 0x19 ;  /* 0x000000190c1c7836 */ /* 0x000fe20000000000 */
[----:B------:R-:W-:Y:S01]  /*44a0*/  HMMA.16816.F32 R56, R4, R78, R8 ;  /* 0x0000004e0438723c */ /* 0x000fe20000001808 */
[----:B------:R-:W-:Y:S01]  /*44b0*/  IMAD.IADD R4, R19, 0x1, -R16 ;  /* 0x0000000113047824 */ /* 0x000fe200078e0a10 */
[----:B------:R-:W-:Y:S01]  /*44c0*/  I2FP.F32.S32 R2, R2 ;  /* 0x0000000200027245 */ /* 0x000fe20000201400 */
[----:B------:R-:W-:Y:S01]  /*44d0*/  FFMA.FTZ R6, R3, -UR6, R40 ;  /* 0x8000000603067c23 */ /* 0x000fe20008010028 */
[----:B------:R-:W-:-:S02]  /*44e0*/  VIADD R40, R14, 0xfffffff8 ;  /* 0xfffffff80e287836 */ /* 0x000fc40000000000 */
[----:B------:R-:W-:Y:S01]  /*44f0*/  IABS R0, R4 ;  /* 0x0000000400007213 */ /* 0x000fe20000000000 */
[----:B------:R-:W-:Y:S01]  /*4500*/  FFMA.FTZ R7, R2, -UR6, R41 ;  /* 0x8000000602077c23 */ /* 0x000fe20008010029 */
[----:B------:R-:W-:Y:S01]  /*4510*/  IMAD.IADD R2, R18, 0x1, -R29 ;  /* 0x0000000112027824 */ /* 0x000fe200078e0a1d */
[C---:B----4-:R-:W-:Y:S01]  /*4520*/  HMMA.16816.F32 R80, R32.reuse, R22, R52 ;  /* 0x000000162050723c */ /* 0x050fe20000001834 */
[----:B------:R-:W-:Y:S01]  /*4530*/  I2FP.F32.S32 R0, R0 ;  /* 0x0000000000007245 */ /* 0x000fe20000201400 */
[C---:B------:R-:W-:Y:S02]  /*4540*/  VIADD R23, R12.reuse, 0x1 ;  /* 0x000000010c177836 */ /* 0x040fe40000000000 */
[----:B------:R-:W-:Y:S01]  /*4550*/  VIADD R22, R12, 0x8 ;  /* 0x000000080c167836 */ /* 0x000fe20000000000 */
[----:B------:R-:W-:Y:S01]  /*4560*/  IABS R5, R2 ;  /* 0x0000000200057213 */ /* 0x000fe20000000000 */
[----:B------:R-:W-:Y:S01]  /*4570*/  FFMA.FTZ R8, R0, -UR6, R44 ;  /* 0x8000000600087c23 */ /* 0x000fe2000801002c */
[----:B------:R-:W-:Y:S01]  /*4580*/  VIADD R0, R19, -UR23 ;  /* 0x8000001713007c36 */ /* 0x000fe20008000000 */
[C---:B------:R-:W-:Y:S01]  /*4590*/  HMMA.16816.F32 R68, R32.reuse, R20, R48 ;  /* 0x000000142044723c */ /* 0x040fe20000001830 */
[C---:B------:R-:W-:Y:S01]  /*45a0*/  IMAD.IADD R2, R18.reuse, 0x1, -R13 ;  /* 0x0000000112027824 */ /* 0x040fe200078e0a0d */
[----:B------:R-:W-:Y:S01]  /*45b0*/  I2FP.F32.S32 R5, R5 ;  /* 0x0000000500057245 */ /* 0x000fe20000201400 */
[----:B------:R-:W-:Y:S01]  /*45c0*/  IMAD.IADD R4, R18, 0x1, -R16 ;  /* 0x0000000112047824 */ /* 0x000fe200078e0a10 */
[C---:B------:R-:W-:Y:S01]  /*45d0*/  ISETP.GT.AND P2, PT, R0.reuse, R12, PT ;  /* 0x0000000c0000720c */ /* 0x040fe20003f44270 */
[----:B-1----:R-:W-:Y:S01]  /*45e0*/  IMAD R84, R17, 0x8, R84 ;  /* 0x0000000811547824 */ /* 0x002fe200078e0254 */
[----:B------:R-:W-:Y:S01]  /*45f0*/  ISETP.GT.AND P6, PT, R0, R23, PT ;  /* 0x000000170000720c */ /* 0x000fe20003fc4270 */
[----:B------:R-:W-:Y:S01]  /*4600*/  VIADD R21, R14, 0xfffffff1 ;  /* 0xfffffff10e157836 */ /* 0x000fe20000000000 */
[----:B------:R-:W-:Y:S01]  /*4610*/  ISETP.GT.AND P5, PT, R0, R22, PT ;  /* 0x000000160000720c */ /* 0x000fe20003fa4270 */
[----:B------:R-:W-:Y:S01]  /*4620*/  VIADD R41, R14, 0xfffffff9 ;  /* 0xfffffff90e297836 */ /* 0x000fe20000000000 */
[----:B------:R-:W-:Y:S01]  /*4630*/  IABS R3, R2 ;  /* 0x0000000200037213 */ /* 0x000fe20000000000 */
[----:B------:R-:W-:Y:S01]  /*4640*/  FFMA.FTZ R10, R5, -UR6, R42 ;  /* 0x80000006050a7c23 */ /* 0x000fe2000801002a */
[----:B------:R-:W-:Y:S01]  /*4650*/  FSEL R20, R6, -INF , !P2 ;  /* 0xff80000006147808 */ /* 0x000fe20005000000 */
[----:B------:R-:W-:Y:S01]  /*4660*/  VIADD R42, R14, 0x1 ;  /* 0x000000010e2a7836 */ /* 0x000fe20000000000 */
[----:B------:R-:W-:Y:S01]  /*4670*/  FSEL R17, R7, -INF , !P6 ;  /* 0xff80000007117808 */ /* 0x000fe20007000000 */
[C---:B------:R-:W-:Y:S01]  /*4680*/  IMAD.IADD R5, R19.reuse, 0x1, -R41 ;  /* 0x0000000113057824 */ /* 0x040fe200078e0a29 */
[----:B------:R-:W-:Y:S01]  /*4690*/  FSEL R11, R8, -INF , !P5 ;  /* 0xff800000080b7808 */ /* 0x000fe20006800000 */
[----:B------:R-:W-:Y:S01]  /*46a0*/  IMAD.IADD R6, R19, 0x1, -R42 ;  /* 0x0000000113067824 */ /* 0x000fe200078e0a2a */
[C---:B------:R-:W-:Y:S01]  /*46b0*/  ISETP.GT.AND P1, PT, R0.reuse, R26, PT ;  /* 0x0000001a0000720c */ /* 0x040fe20003f24270 */
[----:B------:R-:W-:Y:S01]  /*46c0*/  IMAD.U32 R37, RZ, RZ, UR30 ;  /* 0x0000001eff257e24 */ /* 0x000fe2000f8e00ff */
[C---:B------:R-:W-:Y:S01]  /*46d0*/  ISETP.GT.AND P0, PT, R0.reuse, R25, PT ;  /* 0x000000190000720c */ /* 0x040fe20003f04270 */
[----:B------:R-:W-:Y:S01]  /*46e0*/  VIADD R36, R15, UR24 ;  /* 0x000000180f247c36 */ /* 0x000fe20008000000 */
[C---:B------:R-:W-:Y:S01]  /*46f0*/  ISETP.GT.AND P2, PT, R0.reuse, R24, PT ;  /* 0x000000180000720c */ /* 0x040fe20003f44270 */
[----:B------:R-:W-:Y:S01]  /*4700*/  HMMA.16816.F32 R72, R32, R76, R72 ;  /* 0x0000004c2048723c */ /* 0x000fe20000001848 */
[----:B------:R-:W-:Y:S01]  /*4710*/  ISETP.GT.AND P6, PT, R0, R27, PT ;  /* 0x0000001b0000720c */ /* 0x000fe20003fc4270 */
[----:B------:R-:W-:Y:S01]  /*4720*/  VIADD R15, R222, 0x8 ;  /* 0x00000008de0f7836 */ /* 0x000fe20000000000 */
[----:B------:R-:W-:Y:S01]  /*4730*/  BAR.SYNC.DEFER_BLOCKING 0x0 ;  /* 0x0000000000007b1d */ /* 0x000fe20000010000 */
[----:B------:R-:W-:Y:S01]  /*4740*/  ISETP.GT.AND P5, PT, R0, R28, PT ;  /* 0x0000001c0000720c */ /* 0x000fe20003fa4270 */
[----:B------:R-:W-:Y:S01]  /*4750*/  IMAD.IADD R0, R19, 0x1, -R14 ;  /* 0x0000000113007824 */ /* 0x000fe200078e0a0e */
[----:B------:R-:W-:-:S02]  /*4760*/  IABS R2, R4 ;  /* 0x0000000400027213 */ /* 0x000fc40000000000 */
[----:B------:R-:W-:Y:S01]  /*4770*/  I2FP.F32.S32 R3, R3 ;  /* 0x0000000300037245 */ /* 0x000fe20000201400 */
[----:B------:R-:W-:Y:S01]  /*4780*/  HMMA.16816.F32 R76, R32, R78, R64 ;  /* 0x0000004e204c723c */ /* 0x000fe20000001840 */
[----:B------:R-:W-:Y:S02]  /*4790*/  I2FP.F32.S32 R2, R2 ;  /* 0x0000000200027245 */ /* 0x000fe40000201400 */
[----:B------:R-:W-:Y:S01]  /*47a0*/  IABS R4, R0 ;  /* 0x0000000000047213 */ /* 0x000fe20000000000 */
[----:B------:R-:W-:Y:S01]  /*47b0*/  FFMA.FTZ R9, R3, -UR6, R43 ;  /* 0x8000000603097c23 */ /* 0x000fe2000801002b */
[C---:B------:R-:W-:Y:S02]  /*47c0*/  IMAD.IADD R0, R19.reuse, 0x1, -R21 ;  /* 0x0000000113007824 */ /* 0x040fe400078e0a15 */
[----:B------:R-:W-:Y:S01]  /*47d0*/  FFMA.FTZ R8, R2, -UR6, R46 ;  /* 0x8000000602087c23 */ /* 0x000fe2000801002e */
[----:B------:R-:W-:Y:S01]  /*47e0*/  IMAD.IADD R3, R19, 0x1, -R40 ;  /* 0x0000000113037824 */ /* 0x000fe200078e0a28 */
[----:B------:R-:W-:Y:S01]  /*47f0*/  VIADDMNMX R231, R36, 0x49, R37, PT ;  /* 0x0000004924e77846 */ /* 0x000fe20003800125 */
[----:B------:R-:W-:Y:S01]  /*4800*/  IMAD.MOV.U32 R7, RZ, RZ, R4 ;  /* 0x000000ffff077224 */ /* 0x000fe200078e0004 */
[----:B------:R-:W-:-:S02]  /*4810*/  IABS R2, R0 ;  /* 0x0000000000027213 */ /* 0x000fc40000000000 */
[----:B------:R-:W-:Y:S02]  /*4820*/  IABS R0, R3 ;  /* 0x0000000300007213 */ /* 0x000fe40000000000 */
[----:B------:R-:W-:Y:S01]  /*4830*/  IABS R3, R5 ;  /* 0x0000000500037213 */ /* 0x000fe20000000000 */
[----:B------:R-:W-:Y:S01]  /*4840*/  IMAD.MOV.U32 R4, RZ, RZ, R2 ;  /* 0x000000ffff047224 */ /* 0x000fe200078e0002 */
[----:B------:R-:W-:Y:S01]  /*4850*/  VIADDMNMX R230, R36, 0x41, R37, PT ;  /* 0x0000004124e67846 */ /* 0x000fe20003800125 */
[----:B------:R-:W-:Y:S01]  /*4860*/  IMAD.MOV.U32 R2, RZ, RZ, R0 ;  /* 0x000000ffff027224 */ /* 0x000fe200078e0000 */
[----:B------:R-:W-:Y:S02]  /*4870*/  IABS R0, R6 ;  /* 0x0000000600007213 */ /* 0x000fe40000000000 */
[----:B------:R-:W-:Y:S02]  /*4880*/  I2FP.F32.S32 R5, R4 ;  /* 0x0000000400057245 */ /* 0x000fe40000201400 */
[----:B------:R-:W-:-:S02]  /*4890*/  I2FP.F32.S32 R4, R2 ;  /* 0x0000000200047245 */ /* 0x000fc40000201400 */
[----:B------:R-:W-:Y:S02]  /*48a0*/  I2FP.F32.S32 R3, R3 ;  /* 0x0000000300037245 */ /* 0x000fe40000201400 */
[----:B------:R-:W-:Y:S01]  /*48b0*/  I2FP.F32.S32 R2, R7 ;  /* 0x0000000700027245 */ /* 0x000fe20000201400 */
[----:B------:R-:W-:Y:S01]  /*48c0*/  FFMA.FTZ R7, R5, -UR6, R45 ;  /* 0x8000000605077c23 */ /* 0x000fe2000801002d */
[----:B------:R-:W-:Y:S01]  /*48d0*/  I2FP.F32.S32 R0, R0 ;  /* 0x0000000000007245 */ /* 0x000fe20000201400 */
[----:B------:R-:W-:Y:S01]  /*48e0*/  FFMA.FTZ R5, R3, -UR6, R61 ;  /* 0x8000000603057c23 */ /* 0x000fe2000801003d */
[----:B------:R-:W-:Y:S01]  /*48f0*/  FFMA.FTZ R6, R4, -UR6, R60 ;  /* 0x8000000604067c23 */ /* 0x000fe2000801003c */
[----:B------:R-:W-:Y:S01]  /*4900*/  FFMA.FTZ R3, R2, -UR6, R56 ;  /* 0x8000000602037c23 */ /* 0x000fe20008010038 */
[----:B------:R-:W-:Y:S01]  /*4910*/  FSEL R7, R7, -INF , !P1 ;  /* 0xff80000007077808 */ /* 0x000fe20004800000 */
[----:B------:R-:W-:Y:S01]  /*4920*/  FFMA.FTZ R2, R0, -UR6, R57 ;  /* 0x8000000600027c23 */ /* 0x000fe20008010039 */
[----:B------:R-:W-:Y:S01]  /*4930*/  VIADD R0, R18, -UR23 ;  /* 0x8000001712007c36 */ /* 0x000fe20008000000 */
[----:B------:R-:W-:Y:S01]  /*4940*/  FSEL R30, R6, -INF , !P0 ;  /* 0xff800000061e7808 */ /* 0x000fe20004000000 */
[C---:B------:R-:W-:Y:S01]  /*4950*/  IMAD.IADD R4, R222.reuse, 0x1, -R29 ;  /* 0x00000001de047824 */ /* 0x040fe200078e0a1d */
[----:B------:R-:W-:Y:S01]  /*4960*/  FSEL R38, R5, -INF , !P2 ;  /* 0xff80000005267808 */ /* 0x000fe20005000000 */
[----:B------:R-:W-:Y:S01]  /*4970*/  IMAD.IADD R5, R222, 0x1, -R16 ;  /* 0x00000001de057824 */ /* 0x000fe200078e0a10 */
[----:B------:R-:W-:-:S02]  /*4980*/  ISETP.GT.AND P1, PT, R0, R12, PT ;  /* 0x0000000c0000720c */ /* 0x000fc40003f24270 */
[----:B------:R-:W-:Y:S02]  /*4990*/  FSEL R39, R2, -INF , !P5 ;  /* 0xff80000002277808 */ /* 0x000fe40006800000 */
[----:B------:R-:W-:Y:S02]  /*49a0*/  ISETP.GE.AND P5, PT, R12, R231, PT ;  /* 0x000000e70c00720c */ /* 0x000fe40003fa6270 */
[----:B------:R-:W-:Y:S02]  /*49b0*/  FSEL R2, R10, -INF , !P1 ;  /* 0xff8000000a027808 */ /* 0x000fe40004800000 */
[----:B------:R-:W-:Y:S02]  /*49c0*/  ISETP.GT.AND P0, PT, R0, R23, PT ;  /* 0x000000170000720c */ /* 0x000fe40003f04270 */
[----:B------:R-:W-:Y:S02]  /*49d0*/  FSEL R48, R2, -INF , !P5 ;  /* 0xff80000002307808 */ /* 0x000fe40006800000 */
[----:B------:R-:W-:Y:S01]  /*49e0*/  FSEL R2, R9, -INF , !P0 ;  /* 0xff80000009027808 */ /* 0x000fe20004000000 */
[----:B------:R-:W-:Y:S01]  /*49f0*/  IMAD.IADD R9, R15, 0x1, -R29 ;  /* 0x000000010f097824 */ /* 0x000fe200078e0a1d */
[----:B------:R-:W-:-:S02]  /*4a00*/  ISETP.GE.AND P5, PT, R23, R231, PT ;  /* 0x000000e71700720c */ /* 0x000fc40003fa6270 */
[----:B------:R-:W-:Y:S02]  /*4a10*/  ISETP.GE.AND P0, PT, R22, R230, PT ;  /* 0x000000e61600720c */ /* 0x000fe40003f06270 */
[----:B------:R-:W-:Y:S02]  /*4a20*/  ISETP.GT.AND P2, PT, R0, R22, PT ;  /* 0x000000160000720c */ /* 0x000fe40003f44270 */
[----:B------:R-:W-:Y:S01]  /*4a30*/  FSEL R31, R3, -INF , !P6 ;  /* 0xff800000031f7808 */ /* 0x000fe20007000000 */
[----:B------:R-:W-:Y:S01]  /*4a40*/  IMAD.IADD R3, R222, 0x1, -R13 ;  /* 0x00000001de037824 */ /* 0x000fe200078e0a0d */
[----:B------:R-:W-:Y:S02]  /*4a50*/  FSEL R50, R2, -INF , !P5 ;  /* 0xff80000002327808 */ /* 0x000fe40006800000 */
[----:B------:R-:W-:Y:S02]  /*4a60*/  FSEL R45, R11, -INF , !P0 ;  /* 0xff8000000b2d7808 */ /* 0x000fe40004000000 */
[----:B------:R-:W-:-:S02]  /*4a70*/  ISETP.GE.AND P6, PT, R12, R230, PT ;  /* 0x000000e60c00720c */ /* 0x000fc40003fc6270 */
[----:B------:R-:W-:Y:S02]  /*4a80*/  ISETP.GE.AND P0, PT, R22, R231, PT ;  /* 0x000000e71600720c */ /* 0x000fe40003f06270 */
[----:B------:R-:W-:Y:S02]  /*4a90*/  FSEL R2, R8, -INF , !P2 ;  /* 0xff80000008027808 */ /* 0x000fe40005000000 */
[----:B------:R-:W-:Y:S02]  /*4aa0*/  FSEL R43, R20, -INF , !P6 ;  /* 0xff800000142b7808 */ /* 0x000fe40007000000 */
[----:B------:R-:W-:Y:S02]  /*4ab0*/  FSEL R49, R2, -INF , !P0 ;  /* 0xff80000002317808 */ /* 0x000fe40004000000 */
[-C--:B------:R-:W-:Y:S02]  /*4ac0*/  ISETP.GE.AND P6, PT, R23, R230.reuse, PT ;  /* 0x000000e61700720c */ /* 0x080fe40003fc6270 */
[----:B------:R-:W-:-:S02]  /*4ad0*/  ISETP.GE.AND P0, PT, R26, R230, PT ;  /* 0x000000e61a00720c */ /* 0x000fc40003f06270 */
[----:B------:R-:W-:Y:S02]  /*4ae0*/  IABS R2, R3 ;  /* 0x0000000300027213 */ /* 0x000fe40000000000 */
[----:B------:R-:W-:Y:S02]  /*4af0*/  IABS R3, R5 ;  /* 0x0000000500037213 */ /* 0x000fe40000000000 */
[----:B------:R-:W-:Y:S02]  /*4b00*/  FSEL R44, R17, -INF , !P6 ;  /* 0xff800000112c7808 */ /* 0x000fe40007000000 */
[----:B------:R-:W-:Y:S02]  /*4b10*/  FSEL R46, R7, -INF , !P0 ;  /* 0xff800000072e7808 */ /* 0x000fe40004000000 */
[----:B------:R-:W-:Y:S02]  /*4b20*/  IABS R4, R4 ;  /* 0x0000000400047213 */ /* 0x000fe40000000000 */
[----:B------:R-:W-:-:S02]  /*4b30*/  ISETP.GT.AND P1, PT, R0, R26, PT ;  /* 0x0000001a0000720c */ /* 0x000fc40003f24270 */
[C---:B------:R-:W-:Y:S02]  /*4b40*/  ISETP.GT.AND P6, PT, R0.reuse, R25, PT ;  /* 0x000000190000720c */ /* 0x040fe40003fc4270 */
[C---:B------:R-:W-:Y:S02]  /*4b50*/  ISETP.GT.AND P5, PT, R0.reuse, R24, PT ;  /* 0x000000180000720c */ /* 0x040fe40003fa4270 */
[C---:B------:R-:W-:Y:S02]  /*4b60*/  ISETP.GT.AND P2, PT, R0.reuse, R27, PT ;  /* 0x0000001b0000720c */ /* 0x040fe40003f44270 */
[----:B------:R-:W-:Y:S01]  /*4b70*/  ISETP.GT.AND P0, PT, R0, R28, PT ;  /* 0x0000001c0000720c */ /* 0x000fe20003f04270 */
[----:B------:R-:W-:Y:S01]  /*4b80*/  IMAD.MOV.U32 R0, RZ, RZ, R3 ;  /* 0x000000ffff007224 */ /* 0x000fe200078e0003 */
[----:B------:R-:W-:Y:S01]  /*4b90*/  I2FP.F32.S32 R5, R4 ;  /* 0x0000000400057245 */ /* 0x000fe20000201400 */
[----:B------:R-:W-:Y:S01]  /*4ba0*/  IMAD.IADD R3, R18, 0x1, -R21 ;  /* 0x0000000112037824 */ /* 0x000fe200078e0a15 */
[----:B------:R-:W-:-:S02]  /*4bb0*/  I2FP.F32.S32 R4, R2 ;  /* 0x0000000200047245 */ /* 0x000fc40000201400 */
[----:B------:R-:W-:Y:S01]  /*4bc0*/  I2FP.F32.S32 R2, R0 ;  /* 0x0000000000027245 */ /* 0x000fe20000201400 */
[C---:B------:R-:W-:Y:S01]  /*4bd0*/  IMAD.IADD R0, R18.reuse, 0x1, -R40 ;  /* 0x0000000112007824 */ /* 0x040fe200078e0a28 */
[----:B------:R-:W-:Y:S01]  /*4be0*/  IABS R3, R3 ;  /* 0x0000000300037213 */ /* 0x000fe20000000000 */
[----:B------:R-:W-:Y:S01]  /*4bf0*/  FFMA.FTZ R10, R5, -UR6, R68 ;  /* 0x80000006050a7c23 */ /* 0x000fe20008010044 */
[----:B------:R-:W-:Y:S02]  /*4c00*/  IMAD.IADD R5, R18, 0x1, -R41 ;  /* 0x0000000112057824 */ /* 0x000fe400078e0a29 */
[----:B------:R-:W-:Y:S01]  /*4c10*/  FFMA.FTZ R17, R2, -UR6, R80 ;  /* 0x8000000602117c23 */ /* 0x000fe20008010050 */
[----:B------:R-:W-:Y:S01]  /*4c20*/  IABS R0, R0 ;  /* 0x0000000000007213 */ /* 0x000fe20000000000 */
[----:B------:R-:W-:Y:S02]  /*4c30*/  IMAD.MOV.U32 R2, RZ, RZ, R3 ;  /* 0x000000ffff027224 */ /* 0x000fe400078e0003 */
[----:B------:R-:W-:Y:S01]  /*4c40*/  FFMA.FTZ R11, R4, -UR6, R69 ;  /* 0x80000006040b7c23 */ /* 0x000fe20008010045 */
[----:B------:R-:W-:-:S02]  /*4c50*/  IMAD.IADD R3, R18, 0x1, -R14 ;  /* 0x0000000112037824 */ /* 0x000fc400078e0a0e */
[----:B------:R-:W-:Y:S01]  /*4c60*/  IMAD.MOV.U32 R4, RZ, RZ, R0 ;  /* 0x000000ffff047224 */ /* 0x000fe200078e0000 */
[----:B------:R-:W-:Y:S01]  /*4c70*/  I2FP.F32.S32 R6, R2 ;  /* 0x0000000200067245 */ /* 0x000fe20000201400 */
[----:B------:R-:W-:Y:S01]  /*4c80*/  IMAD.IADD R0, R18, 0x1, -R42 ;  /* 0x0000000112007824 */ /* 0x000fe200078e0a2a */
[----:B------:R-:W-:Y:S02]  /*4c90*/  IABS R2, R5 ;  /* 0x0000000500027213 */ /* 0x000fe40000000000 */
[----:B------:R-:W-:Y:S01]  /*4ca0*/  IABS R7, R3 ;  /* 0x0000000300077213 */ /* 0x000fe20000000000 */
[----:B------:R-:W-:Y:S01]  /*4cb0*/  FFMA.FTZ R5, R6, -UR6, R47 ;  /* 0x8000000606057c23 */ /* 0x000fe2000801002f */
[----:B------:R-:W-:Y:S01]  /*4cc0*/  I2FP.F32.S32 R4, R4 ;  /* 0x0000000400047245 */ /* 0x000fe20000201400 */
[----:B------:R-:W-:Y:S01]  /*4cd0*/  IMAD.MOV.U32 R3, RZ, RZ, R2 ;  /* 0x000000ffff037224 */ /* 0x000fe200078e0002 */
[----:B------:R-:W-:Y:S01]  /*4ce0*/  IABS R0, R0 ;  /* 0x0000000000007213 */ /* 0x000fe20000000000 */
[----:B------:R-:W-:Y:S01]  /*4cf0*/  IMAD.MOV.U32 R2, RZ, RZ, R7 ;  /* 0x000000ffff027224 */ /* 0x000fe200078e0007 */
[----:B------:R-:W-:Y:S01]  /*4d00*/  FSEL R5, R5, -INF , !P1 ;  /* 0xff80000005057808 */ /* 0x000fe20004800000 */
[----:B------:R-:W-:Y:S01]  /*4d10*/  FFMA.FTZ R6, R4, -UR6, R62 ;  /* 0x8000000604067c23 */ /* 0x000fe2000801003e */
[----:B------:R-:W-:-:S02]  /*4d20*/  ISETP.GE.AND P1, PT, R26, R231, PT ;  /* 0x000000e71a00720c */ /* 0x000fc40003f26270 */
[----:B------:R-:W-:Y:S02]  /*4d30*/  I2FP.F32.S32 R3, R3 ;  /* 0x0000000300037245 */ /* 0x000fe40000201400 */
[----:B------:R-:W-:Y:S02]  /*4d40*/  I2FP.F32.S32 R2, R2 ;  /* 0x0000000200027245 */ /* 0x000fe40000201400 */
[----:B------:R-:W-:Y:S01]  /*4d50*/  FSEL R33, R5, -INF , !P1 ;  /* 0xff80000005217808 */ /* 0x000fe20004800000 */
[----:B------:R-:W-:Y:S01]  /*4d60*/  FFMA.FTZ R4, R3, -UR6, R63 ;  /* 0x8000000603047c23 */ /* 0x000fe2000801003f */
[----:B------:R-:W-:Y:S01]  /*4d70*/  ISETP.GE.AND P1, PT, R25, R230, PT ;  /* 0x000000e61900720c */ /* 0x000fe20003f26270 */
[----:B------:R-:W-:Y:S01]  /*4d80*/  FFMA.FTZ R3, R2, -UR6, R58 ;  /* 0x8000000602037c23 */ /* 0x000fe2000801003a */
[----:B------:R-:W-:Y:S02]  /*4d90*/  FSEL R2, R6, -INF , !P6 ;  /* 0xff80000006027808 */ /* 0x000fe40007000000 */
[----:B------:R-:W-:-:S02]  /*4da0*/  FSEL R53, R30, -INF , !P1 ;  /* 0xff8000001e357808 */ /* 0x000fc40004800000 */
[-C--:B------:R-:W-:Y:S02]  /*4db0*/  ISETP.GE.AND P1, PT, R25, R231.reuse, PT ;  /* 0x000000e71900720c */ /* 0x080fe40003f26270 */
[----:B------:R-:W-:Y:S02]  /*4dc0*/  I2FP.F32.S32 R0, R0 ;  /* 0x0000000000007245 */ /* 0x000fe40000201400 */
[----:B------:R-:W-:Y:S02]  /*4dd0*/  FSEL R64, R2, -INF , !P1 ;  /* 0xff80000002407808 */ /* 0x000fe40004800000 */
[----:B------:R-:W-:Y:S01]  /*4de0*/  ISETP.GE.AND P1, PT, R24, R231, PT ;  /* 0x000000e71800720c */ /* 0x000fe20003f26270 */
[----:B------:R-:W-:Y:S01]  /*4df0*/  FFMA.FTZ R5, R0, -UR6, R59 ;  /* 0x8000000600057c23 */ /* 0x000fe2000801003b */
[----:B------:R-:W-:Y:S01]  /*4e00*/  FSEL R2, R4, -INF , !P5 ;  /* 0xff80000004027808 */ /* 0x000fe20006800000 */
[----:B------:R-:W-:Y:S01]  /*4e10*/  VIADD R0, R222, -UR23 ;  /* 0x80000017de007c36 */ /* 0x000fe20008000000 */
[----:B------:R-:W-:-:S02]  /*4e20*/  ISETP.GE.AND P6, PT, R24, R230, PT ;  /* 0x000000e61800720c */ /* 0x000fc40003fc6270 */
[----:B------:R-:W-:Y:S02]  /*4e30*/  FSEL R65, R2, -INF , !P1 ;  /* 0xff80000002417808 */ /* 0x000fe40004800000 */
[----:B------:R-:W-:Y:S02]  /*4e40*/  ISETP.GE.AND P1, PT, R27, R231, PT ;  /* 0x000000e71b00720c */ /* 0x000fe40003f26270 */
[----:B------:R-:W-:Y:S02]  /*4e50*/  FSEL R2, R3, -INF , !P2 ;  /* 0xff80000003027808 */ /* 0x000fe40005000000 */
[----:B------:R-:W-:Y:S02]  /*4e60*/  ISETP.GE.AND P5, PT, R27, R230, PT ;  /* 0x000000e61b00720c */ /* 0x000fe40003fa6270 */
[----:B------:R-:W-:Y:S02]  /*4e70*/  FSEL R68, R2, -INF , !P1 ;  /* 0xff80000002447808 */ /* 0x000fe40004800000 */
[----:B------:R-:W-:-:S02]  /*4e80*/  FMNMX3.FTZ R3, R43, R44, R45, !PT ;  /* 0x0000002c2b037276 */ /* 0x000fc4000781002d */
[----:B------:R-:W-:Y:S02]  /*4e90*/  FMNMX3.FTZ R2, R48, R50, R49, !PT ;  /* 0x0000003230027276 */ /* 0x000fe40007810031 */
[----:B------:R-:W-:Y:S02]  /*4ea0*/  FSEL R52, R38, -INF , !P6 ;  /* 0xff80000026347808 */ /* 0x000fe40007000000 */
[----:B------:R-:W-:Y:S02]  /*4eb0*/  FSEL R54, R31, -INF , !P5 ;  /* 0xff8000001f367808 */ /* 0x000fe40006800000 */
[C---:B------:R-:W-:Y:S02]  /*4ec0*/  ISETP.GE.AND P2, PT, R28.reuse, R230, PT ;  /* 0x000000e61c00720c */ /* 0x040fe40003f46270 */
        /* <DEDUP_REMOVED lines=8> */
[C---:B------:R-:W-:Y:S02]  /*4f50*/  ISETP.GT.AND P6, PT, R0.reuse, R12, PT ;  /* 0x0000000c0000720c */ /* 0x040fe40003fc4270 */
[----:B------:R-:W-:Y:S02]  /*4f60*/  ISETP.GT.AND P5, PT, R0, R23, PT ;  /* 0x000000170000720c */ /* 0x000fe40003fa4270 */
[----:B------:R-:W-:Y:S02]  /*4f70*/  FMNMX.FTZ R7, R61, R3, !PT ;  /* 0x000000033d077209 */ /* 0x000fe40007810000 */
[----:B------:R-:W-:Y:S01]  /*4f80*/  FMNMX.FTZ R6, R67, R2, !PT ;  /* 0x0000000243067209 */ /* 0x000fe20007810000 */
[----:B------:R-:W-:Y:S08]  /*4f90*/  BRA.U !UP0, `(.L_x_2446) ;  /* 0x00000001089c7547 */ /* 0x000ff0000b800000 */
        /* <DEDUP_REMOVED lines=9> */
[----:B------:R-:W-:Y:S01]  /*5030*/  IMAD.U32 R8, RZ, RZ, UR31 ;  /* 0x0000001fff087e24 */ /* 0x000fe2000f8e00ff */
[----:B------:R-:W-:Y:S01]  /*5040*/  LEA R4, P0, R2, R95, 0x1 ;  /* 0x0000005f02047211 */ /* 0x000fe200078008ff */
[----:B------:R-:W-:Y:S01]  /*5050*/  IMAD.U32 R3, RZ, RZ, UR4 ;  /* 0x00000004ff037e24 */ /* 0x000fe2000f8e00ff */
[----:B------:R-:W-:-:S04]  /*5060*/  UIADD3.X UR4, UPT, UPT, UR16, UR4, URZ, UP0, !UPT ;  /* 0x0000000410047290 */ /* 0x000fc800087fe4ff */
[-C--:B------:R-:W-:Y:S02]  /*5070*/  LEA.HI.X R5, R2, R94.reuse, R3, 0x1, P0 ;  /* 0x0000005e02057211 */ /* 0x080fe400000f0c03 */
[----:B------:R-:W-:Y:S01]  /*5080*/  ISETP.GE.AND P0, PT, R96, UR7, PT ;  /* 0x0000000760007c0c */ /* 0x000fe2000bf06270 */
[----:B------:R-:W-:Y:S01]  /*5090*/  IMAD.U32 R3, RZ, RZ, UR4 ;  /* 0x00000004ff037e24 */ /* 0x000fe2000f8e00ff */
[C---:B------:R-:W-:Y:S01]  /*50a0*/  LEA R2, P2, R8.reuse, R95, 0x1 ;  /* 0x0000005f08027211 */ /* 0x040fe200078408ff */
[----:B------:R-:W-:Y:S01]  /*50b0*/  @!PT LDS RZ, [RZ] ;  /* 0x00000000fffff984 */ /* 0x000fe20000000800 */
[----:B------:R-:W-:Y:S01]  /*50c0*/  @!PT LDS RZ, [RZ] ;  /* 0x00000000fffff984 */ /* 0x000fe20000000800 */
[----:B------:R-:W-:Y:S01]  /*50d0*/  @!PT LDS RZ, [RZ] ;  /* 0x00000000fffff984 */ /* 0x000fe20000000800 */
[----:B------:R1:W-:Y:S03]  /*50e0*/  @!P1 LDGSTS.E.BYPASS.LTC128B.128 [R221+0x8000], desc[UR28][R4.64] ;  /* 0x0800000004dd9fae */ /* 0x0003e6000b981a1c */
[----:B------:R-:W-:Y:S01]  /*50f0*/  LEA.HI.X R3, R8, R94, R3, 0x1, P2 ;  /* 0x0000005e08037211 */ /* 0x000fe200010f0c03 */
[----:B------:R1:W-:Y:S06]  /*5100*/  @P1 STS.128 [R221+0x8000], RZ ;  /* 0x008000ffdd001388 */ /* 0x0003ec0000000c00 */
        /* <DEDUP_REMOVED lines=16> */
.L_x_2446:
[C---:B-1----:R-:W-:Y:S01]  /*5210*/  IMAD.IADD R4, R15.reuse, 0x1, -R13 ;  /* 0x000000010f047824 */ /* 0x042fe200078e0a0d */
[----:B------:R-:W1:Y:S01]  /*5220*/  SHFL.BFLY PT, R8, R7, 0x2, 0x1f ;  /* 0x0c401f0007087f89 */ /* 0x000e6200000e0000 */
[----:B------:R-:W-:Y:S01]  /*5230*/  IABS R2, R9 ;  /* 0x0000000900027213 */ /* 0x000fe20000000000 */
[----:B------:R-:W-:Y:S01]  /*5240*/  IMAD.IADD R3, R15, 0x1, -R16 ;  /* 0x000000010f037824 */ /* 0x000fe200078e0a10 */
[----:B------:R-:W-:Y:S01]  /*5250*/  ISETP.GT.AND P2, PT, R0, R22, PT ;  /* 0x000000160000720c */ /* 0x000fe20003f44270 */
[----:B------:R-:W2:Y:S01]  /*5260*/  SHFL.BFLY PT, R5, R6, 0x2, 0x1f ;  /* 0x0c401f0006057f89 */ /* 0x000ea200000e0000 */
[----:B------:R-:W-:Y:S01]  /*5270*/  IABS R4, R4 ;  /* 0x0000000400047213 */ /* 0x000fe20000000000 */
[----:B------:R-:W-:Y:S01]  /*5280*/  IMAD.MOV.U32 R9, RZ, RZ, R2 ;  /* 0x000000ffff097224 */ /* 0x000fe200078e0002 */
[----:B------:R-:W-:Y:S01]  /*5290*/  FSEL R56, R10, -INF , !P6 ;  /* 0xff8000000a387808 */ /* 0x000fe20007000000 */
[----:B------:R-:W-:Y:S01]  /*52a0*/  IMAD.WIDE.U32 R118, R91, -0x2daee0ad, RZ ;  /* 0xd2511f535b767825 */ /* 0x000fe200078e00ff */
[----:B------:R-:W-:Y:S01]  /*52b0*/  FSEL R57, R11, -INF , !P5 ;  /* 0xff8000000b397808 */ /* 0x000fe20006800000 */
[----:B------:R-:W3:Y:S01]  /*52c0*/  LDCU UR4, c[0x0][0x45c] ;  /* 0x00008b80ff0477ac */ /* 0x000ee20008000800 */
[----:B------:R-:W-:Y:S01]  /*52d0*/  FSEL R69, R17, -INF , !P2 ;  /* 0xff80000011457808 */ /* 0x000fe20005000000 */
[----:B------:R-:W-:Y:S01]  /*52e0*/  IMAD.MOV.U32 R2, RZ, RZ, R4 ;  /* 0x000000ffff027224 */ /* 0x000fe200078e0004 */
[C---:B------:R-:W-:Y:S01]  /*52f0*/  ISETP.GT.AND P1, PT, R0.reuse, R26, PT ;  /* 0x0000001a0000720c */ /* 0x040fe20003f24270 */
[C---:B------:R-:W-:Y:S01]  /*5300*/  VIADD R51, R225.reuse, 0xbb67ae85 ;  /* 0xbb67ae85e1337836 */ /* 0x040fe20000000000 */
[----:B------:R-:W-:Y:S01]  /*5310*/  ISETP.GT.AND P0, PT, R0, R25, PT ;  /* 0x000000190000720c */ /* 0x000fe20003f04270 */
[----:B------:R-:W-:Y:S01]  /*5320*/  VIADD R138, R224, 0x9e3779b9 ;  /* 0x9e3779b9e08a7836 */ /* 0x000fe20000000000 */
[----:B------:R-:W-:Y:S01]  /*5330*/  ISETP.GT.AND P6, PT, R0, R24, PT ;  /* 0x000000180000720c */ /* 0x000fe20003fc4270 */
[----:B------:R-:W-:Y:S01]  /*5340*/  VIADD R139, R224, 0x3c6ef372 ;  /* 0x3c6ef372e08b7836 */ /* 0x000fe20000000000 */
[C---:B------:R-:W-:Y:S01]  /*5350*/  ISETP.GT.AND P5, PT, R0.reuse, R27, PT ;  /* 0x0000001b0000720c */ /* 0x040fe20003fa4270 */
[C---:B------:R-:W-:Y:S01]  /*5360*/  VIADD R244, R225.reuse, 0x76cf5d0a ;  /* 0x76cf5d0ae1f47836 */ /* 0x040fe20000000000 */
[----:B------:R-:W-:Y:S01]  /*5370*/  I2FP.F32.S32 R4, R9 ;  /* 0x0000000900047245 */ /* 0x000fe20000201400 */
[----:B------:R-:W-:Y:S01]  /*5380*/  VIADD R245, R225, 0x32370b8f ;  /* 0x32370b8fe1f57836 */ /* 0x000fe20000000000 */
[----:B------:R-:W-:Y:S01]  /*5390*/  ISETP.GT.AND P2, PT, R0, R28, PT ;  /* 0x0000001c0000720c */ /* 0x000fe20003f44270 */
[----:B------:R-:W-:Y:S01]  /*53a0*/  IMAD.IADD R0, R222, 0x1, -R14 ;  /* 0x00000001de007824 */ /* 0x000fe200078e0a0e */
[----:B------:R-:W-:Y:S01]  /*53b0*/  IABS R3, R3 ;  /* 0x0000000300037213 */ /* 0x000fe20000000000 */
[----:B------:R-:W-:Y:S01]  /*53c0*/  FFMA.FTZ R16, R4, -UR6, R70 ;  /* 0x8000000604107c23 */ /* 0x000fe20008010046 */
[----:B------:R-:W-:Y:S01]  /*53d0*/  I2FP.F32.S32 R2, R2 ;  /* 0x0000000200027245 */ /* 0x000fe20000201400 */
[C---:B------:R-:W-:Y:S01]  /*53e0*/  VIADD R241, R224.reuse, 0xdaa66d2b ;  /* 0xdaa66d2be0f17836 */ /* 0x040fe20000000000 */
[----:B------:R-:W-:Y:S01]  /*53f0*/  I2FP.F32.S32 R3, R3 ;  /* 0x0000000300037245 */ /* 0x000fe20000201400 */
[----:B------:R-:W-:Y:S01]  /*5400*/  VIADD R240, R224, 0x78dde6e4 ;  /* 0x78dde6e4e0f07836 */ /* 0x000fe20000000000 */
[----:B------:R-:W-:Y:S01]  /*5410*/  IABS R4, R0 ;  /* 0x0000000000047213 */ /* 0x000fe20000000000 */
[----:B------:R-:W-:-:S02]  /*5420*/  IMAD.IADD R0, R222, 0x1, -R21 ;  /* 0x00000001de007824 */ /* 0x000fc400078e0a15 */
[----:B------:R-:W-:Y:S01]  /*5430*/  FFMA.FTZ R20, R2, -UR6, R71 ;  /* 0x8000000602147c23 */ /* 0x000fe20008010047 */
[----:B------:R-:W-:Y:S01]  /*5440*/  FFMA.FTZ R17, R3, -UR6, R82 ;  /* 0x8000000603117c23 */ /* 0x000fe20008010052 */
[C---:B------:R-:W-:Y:S01]  /*5450*/  IMAD.IADD R3, R222.reuse, 0x1, -R40 ;  /* 0x00000001de037824 */ /* 0x040fe200078e0a28 */
[----:B-1----:R-:W-:Y:S01]  /*5460*/  FMNMX.FTZ R9, R7, R8, !PT ;  /* 0x0000000807097209 */ /* 0x002fe20007810000 */
[----:B------:R-:W-:Y:S01]  /*5470*/  IMAD.IADD R2, R222, 0x1, -R41 ;  /* 0x00000001de027824 */ /* 0x000fe200078e0a29 */
[----:B------:R-:W-:Y:S01]  /*5480*/  IABS R0, R0 ;  /* 0x0000000000007213 */ /* 0x000fe20000000000 */
[----:B------:R-:W-:Y:S01]  /*5490*/  IMAD.MOV.U32 R7, RZ, RZ, R4 ;  /* 0x000000ffff077224 */ /* 0x000fe200078e0004 */
[----:B--2---:R-:W-:Y:S01]  /*54a0*/  FMNMX.FTZ R8, R6, R5, !PT ;  /* 0x0000000506087209 */ /* 0x004fe20007810000 */
[----:B------:R-:W-:Y:S01]  /*54b0*/  IMAD.IADD R6, R222, 0x1, -R42 ;  /* 0x00000001de067824 */ /* 0x000fe200078e0a2a */
[----:B------:R-:W-:Y:S01]  /*54c0*/  IABS R5, R3 ;  /* 0x0000000300057213 */ /* 0x000fe20000000000 */
[----:B------:R-:W-:Y:S01]  /*54d0*/  IMAD.MOV.U32 R3, RZ, RZ, R0 ;  /* 0x000000ffff037224 */ /* 0x000fe200078e0000 */
[----:B------:R-:W-:Y:S01]  /*54e0*/  IABS R2, R2 ;  /* 0x0000000200027213 */ /* 0x000fe20000000000 */
[----:B------:R-:W1:Y:S01]  /*54f0*/  SHFL.BFLY PT, R11, R9, 0x1, 0x1f ;  /* 0x0c201f00090b7f89 */ /* 0x000e6200000e0000 */
[----:B------:R-:W-:Y:S01]  /*5500*/  IABS R0, R6 ;  /* 0x0000000600007213 */ /* 0x000fe20000000000 */
[----:B------:R-:W-:Y:S01]  /*5510*/  IMAD.MOV.U32 R4, RZ, RZ, R5 ;  /* 0x000000ffff047224 */ /* 0x000fe200078e0005 */
[----:B------:R-:W-:Y:S01]  /*5520*/  I2FP.F32.S32 R5, R3 ;  /* 0x0000000300057245 */ /* 0x000fe20000201400 */
[----:B------:R-:W2:Y:S01]  /*5530*/  SHFL.BFLY PT, R13, R8, 0x1, 0x1f ;  /* 0x0c201f00080d7f89 */ /* 0x000ea200000e0000 */
        /* <DEDUP_REMOVED lines=10> */
[----:B------:R-:W-:Y:S02]  /*55e0*/  VIADD R3, R15, -UR23 ;  /* 0x800000170f037c36 */ /* 0x000fe40008000000 */
[----:B------:R-:W-:Y:S01]  /*55f0*/  FFMA.FTZ R4, R0, -UR6, R77 ;  /* 0x8000000600047c23 */ /* 0x000fe2000801004d */
[----:B------:R-:W-:Y:S01]  /*5600*/  IMAD.WIDE.U32 R86, R2, -0x326172a9, RZ ;  /* 0xcd9e8d5702567825 */ /* 0x000fe200078e00ff */
[C---:B------:R-:W-:Y:S01]  /*5610*/  LOP3.LUT R0, R225.reuse, UR15, R119, 0x96, !PT ;  /* 0x0000000fe1007c12 */ /* 0x040fe2000f8e9677 */
[----:B------:R-:W-:Y:S01]  /*5620*/  STL.64 [R1+0x70], R118 ;  /* 0x0000707601007387 */ /* 0x000fe20000100a00 */
[----:B------:R-:W-:Y:S01]  /*5630*/  FSEL R62, R6, -INF , !P6 ;  /* 0xff800000063e7808 */ /* 0x000fe20007000000 */
[----:B------:R-:W-:Y:S01]  /*5640*/  VIADD R218, R225, 0xa9066899 ;  /* 0xa9066899e1da7836 */ /* 0x000fe20000000000 */
[----:B------:R-:W-:Y:S01]  /*5650*/  LOP3.LUT R2, R224, R116, R87, 0x96, !PT ;  /* 0x00000074e0027212 */ /* 0x000fe200078e9657 */
[----:B------:R-:W-:Y:S01]  /*5660*/  IMAD.WIDE.U32 R30, R0, -0x326172a9, RZ ;  /* 0xcd9e8d57001e7825 */ /* 0x000fe200078e00ff */
[----:B-1----:R-:W-:Y:S01]  /*5670*/  FMNMX.FTZ R135, R9, R11, !PT ;  /* 0x0000000b09877209 */ /* 0x002fe20007810000 */
[----:B------:R-:W-:Y:S01]  /*5680*/  UISETP.GT.U32.AND UP0, UPT, UR15, UR19, UPT ;  /* 0x000000130f00728c */ /* 0x000fe2000bf04070 */
[----:B------:R-:W-:Y:S01]  /*5690*/  FSEL R55, R7, -INF , !P0 ;  /* 0xff80000007377808 */ /* 0x000fe20004000000 */
[----:B------:R-:W-:Y:S01]  /*56a0*/  IMAD.WIDE.U32 R58, R2, -0x2daee0ad, RZ ;  /* 0xd2511f53023a7825 */ /* 0x000fe200078e00ff */
[----:B--2---:R-:W-:-:S03]  /*56b0*/  FMNMX.FTZ R136, R8, R13, !PT ;  /* 0x0000000d08887209 */ /* 0x004fc60007810000 */
[----:B---3--:R-:W-:Y:S01]  /*56c0*/  FMUL.FTZ R2, R135, UR4 ;  /* 0x0000000487027c20 */ /* 0x008fe20008410000 */
[----:B------:R-:W-:Y:S01]  /*56d0*/  LOP3.LUT R6, R138, R86, R31, 0x96, !PT ;  /* 0x000000568a067212 */ /* 0x000fe200078e961f */
[----:B------:R-:W-:Y:S01]  /*56e0*/  VIADD R220, R224, 0xb54cda56 ;  /* 0xb54cda56e0dc7836 */ /* 0x000fe20000000000 */
[----:B------:R-:W-:Y:S01]  /*56f0*/  LOP3.LUT R0, R51, R118, R59, 0x96, !PT ;  /* 0x0000007633007212 */ /* 0x000fe200078e963b */
[----:B------:R-:W-:Y:S01]  /*5700*/  IMAD.MOV.U32 R215, RZ, RZ, 0x20 ;  /* 0x00000020ffd77424 */ /* 0x000fe200078e00ff */
[C---:B------:R-:W-:Y:S01]  /*5710*/  ISETP.GT.AND P0, PT, R3.reuse, R23, PT ;  /* 0x000000170300720c */ /* 0x040fe20003f04270 */
[----:B------:R-:W-:Y:S01]  /*5720*/  IMAD.WIDE.U32 R6, R6, -0x2daee0ad, RZ ;  /* 0xd2511f5306067825 */ /* 0x000fe200078e00ff */
[----:B------:R-:W-:Y:S01]  /*5730*/  ISETP.GT.AND P6, PT, R3, R22, PT ;  /* 0x000000160300720c */ /* 0x000fe20003fc4270 */
[----:B------:R-:W-:Y:S01]  /*5740*/  STL.64 [R1+0x68], R58 ;  /* 0x0000683a01007387 */ /* 0x000fe20000100a00 */
[----:B------:R-:W-:Y:S01]  /*5750*/  FSEL R66, R4, -INF , !P2 ;  /* 0xff80000004427808 */ /* 0x000fe20005000000 */
[----:B------:R-:W-:Y:S01]  /*5760*/  IMAD.WIDE.U32 R34, R0, -0x326172a9, RZ ;  /* 0xcd9e8d5700227825 */ /* 0x000fe200078e00ff */
[----:B------:R-:W-:-:S03]  /*5770*/  FSEL R60, R10, -INF , !P1 ;  /* 0xff8000000a3c7808 */ /* 0x000fc60004800000 */
[----:B------:R-:W-:Y:S01]  /*5780*/  FMUL.FTZ R0, R136, UR4 ;  /* 0x0000000488007c20 */ /* 0x000fe20008410000 */
[----:B------:R-:W-:Y:S01]  /*5790*/  FSEL R39, R20, -INF , !P0 ;  /* 0xff80000014277808 */ /* 0x000fe20004000000 */
[----:B------:R-:W-:Y:S01]  /*57a0*/  VIADD R216, R224, 0x1715609d ;  /* 0x1715609de0d87836 */ /* 0x000fe20000000000 */
[----:B------:R-:W-:Y:S01]  /*57b0*/  LOP3.LUT R4, R139, R30, R35, 0x96, !PT ;  /* 0x0000001e8b047212 */ /* 0x000fe200078e9623 */
[----:B------:R-:W-:Y:S01]  /*57c0*/  STL.64 [R1+0x58], R34 ;  /* 0x0000582201007387 */ /* 0x000fe20000100a00 */
[----:B------:R-:W-:Y:S01]  /*57d0*/  FSEL R47, R17, -INF , !P6 ;  /* 0xff800000112f7808 */ /* 0x000fe20007000000 */
[----:B------:R-:W-:Y:S01]  /*57e0*/  VIADD R242, R225, 0x646e171e ;  /* 0x646e171ee1f27836 */ /* 0x000fe20000000000 */
[----:B------:R-:W-:Y:S01]  /*57f0*/  ISETP.GT.AND P1, PT, R3, R12, PT ;  /* 0x0000000c0300720c */ /* 0x000fe20003f24270 */
[----:B------:R-:W-:Y:S01]  /*5800*/  IMAD.WIDE.U32 R84, R84, -0x326172a9, RZ ;  /* 0xcd9e8d5754547825 */ /* 0x000fe200078e00ff */
[----:B------:R-:W-:Y:S01]  /*5810*/  FSEL R63, R5, -INF , !P5 ;  /* 0xff800000053f7808 */ /* 0x000fe20006800000 */
[----:B------:R-:W-:Y:S01]  /*5820*/  UMOV UR7, UR15 ;  /* 0x0000000f00077c82 */ /* 0x000fe20008000000 */
[----:B------:R-:W-:Y:S01]  /*5830*/  FSETP.NEU.FTZ.AND P0, PT, R135, -INF , PT ;  /* 0xff8000008700780b */ /* 0x000fe20003f1d000 */
[----:B------:R-:W-:Y:S01]  /*5840*/  IMAD.WIDE.U32 R4, R4, -0x2daee0ad, RZ ;  /* 0xd2511f5304047825 */ /* 0x000fe200078e00ff */
[----:B------:R-:W-:-:S02]  /*5850*/  FSETP.NEU.FTZ.AND P6, PT, R136, -INF , PT ;  /* 0xff8000008800780b */ /* 0x000fc40003fdd000 */
[----:B------:R-:W-:Y:S02]  /*5860*/  FSEL R38, R16, -INF , !P1 ;  /* 0xff80000010267808 */ /* 0x000fe40004800000 */
[----:B------:R-:W-:Y:S02]  /*5870*/  FSEL R2, R2, RZ, P0 ;  /* 0x000000ff02027208 */ /* 0x000fe40000000000 */
[----:B------:R-:W-:Y:S02]  /*5880*/  FSEL R0, R0, RZ, P6 ;  /* 0x000000ff00007208 */ /* 0x000fe40003000000 */
[----:B------:R-:W-:Y:S01]  /*5890*/  LOP3.LUT R7, R244, R58, R7, 0x96, !PT ;  /* 0x0000003af4077212 */ /* 0x000fe200078e9607 */
[----:B------:R-:W-:Y:S01]  /*58a0*/  FFMA.FTZ R8, R43, UR4, -R2 ;  /* 0x000000042b087c23 */ /* 0x000fe20008010802 */
[C---:B------:R-:W-:Y:S02]  /*58b0*/  ISETP.GT.AND P5, PT, R3.reuse, R26, PT ;  /* 0x0000001a0300720c */ /* 0x040fe40003fa4270 */
[C---:B------:R-:W-:Y:S01]  /*58c0*/  ISETP.GT.AND P2, PT, R3.reuse, R25, PT ;  /* 0x000000190300720c */ /* 0x040fe20003f44270 */
[----:B------:R1:W-:Y:S01]  /*58d0*/  MUFU.EX2 R251, R8 ;  /* 0x0000000800fb7308 */ /* 0x0003e20000000800 */
[----:B------:R-:W-:-:S02]  /*58e0*/  ISETP.GT.AND P1, PT, R3, R24, PT ;  /* 0x000000180300720c */ /* 0x000fc40003f24270 */
[C---:B------:R-:W-:Y:S02]  /*58f0*/  ISETP.GT.AND P0, PT, R3.reuse, R27, PT ;  /* 0x0000001b0300720c */ /* 0x040fe40003f04270 */
[----:B------:R-:W-:Y:S02]  /*5900*/  ISETP.GT.AND P6, PT, R3, R28, PT ;  /* 0x0000001c0300720c */ /* 0x000fe40003fc4270 */
[----:B------:R-:W-:Y:S01]  /*5910*/  LOP3.LUT R3, R245, R6, R5, 0x96, !PT ;  /* 0x00000006f5037212 */ /* 0x000fe200078e9605 */
[----:B------:R-:W-:Y:S01]  /*5920*/  IMAD.WIDE.U32 R6, R7, -0x326172a9, RZ ;  /* 0xcd9e8d5707067825 */ /* 0x000fe200078e00ff */
[----:B------:R-:W-:Y:S02]  /*5930*/  LOP3.LUT R5, R90, 0x200, R93, 0xf8, !PT ;  /* 0x000002005a057812 */ /* 0x000fe400078ef85d */
[----:B------:R-:W-:Y:S01]  /*5940*/  VIADDMNMX R223, R36, 0x1, R37, PT ;  /* 0x0000000124df7846 */ /* 0x000fe20003800125 */
[----:B------:R-:W-:-:S04]  /*5950*/  IMAD.WIDE.U32 R16, R3, -0x326172a9, RZ ;  /* 0xcd9e8d5703107825 */ /* 0x000fc800078e00ff */
[----:B------:R-:W-:Y:S01]  /*5960*/  FFMA.FTZ R3, R44, UR4, -R2 ;  /* 0x000000042c037c23 */ /* 0x000fe20008010802 */
[----:B------:R-:W-:Y:S02]  /*5970*/  LEA R44, R5, UR5, 0x1 ;  /* 0x00000005052c7c11 */ /* 0x000fe4000f8e08ff */
[----:B------:R-:W-:Y:S01]  /*5980*/  LOP3.LUT R7, R241, R34, R7, 0x96, !PT ;  /* 0x00000022f1077212 */ /* 0x000fe200078e9607 */
[----:B------:R2:W3:Y:S01]  /*5990*/  MUFU.EX2 R250, R3 ;  /* 0x0000000300fa7308 */ /* 0x0004e20000000800 */
[----:B------:R-:W-:Y:S01]  /*59a0*/  LOP3.LUT R9, R240, R6, R17, 0x96, !PT ;  /* 0x00000006f0097212 */ /* 0x000fe200078e9611 */
[----:B------:R-:W-:Y:S01]  /*59b0*/  VIADD R5, R44, 0xa000 ;  /* 0x0000a0002c057836 */ /* 0x000fe20000000000 */
[----:B------:R-:W-:Y:S01]  /*59c0*/  SEL R17, R215, 0xffffffe0, !P3 ;  /* 0xffffffe0d7117807 */ /* 0x000fe20005800000 */
[----:B------:R-:W-:Y:S01]  /*59d0*/  IMAD.WIDE.U32 R6, R7, -0x2daee0ad, RZ ;  /* 0xd2511f5307067825 */ /* 0x000fe200078e00ff */
[----:B------:R-:W-:Y:S01]  /*59e0*/  VIADDMNMX R226, R36, 0x9, R37, PT ;  /* 0x0000000924e27846 */ /* 0x000fe20003800125 */
[----:B------:R-:W4:Y:S02]  /*59f0*/  LDSM.16.MT88.4 R156, [R44+0xa000] ;  /* 0x00a000002c9c783b */ /* 0x000f240000004200 */
[----:B-1----:R-:W-:-:S02]  /*5a00*/  IMAD.IADD R8, R15, 0x1, -R21 ;  /* 0x000000010f087824 */ /* 0x002fc400078e0a15 */
[----:B------:R-:W-:Y:S01]  /*5a10*/  VIADD R13, R44, 0xa040 ;  /* 0x0000a0402c0d7836 */ /* 0x000fe20000000000 */
[----:B------:R-:W-:Y:S01]  /*5a20*/  LDSM.16.MT88.4 R100, [R44+0xb000] ;  /* 0x00b000002c64783b */ /* 0x000fe20000004200 */
[----:B------:R-:W-:Y:S01]  /*5a30*/  IMAD.WIDE.U32 R20, R9, -0x2daee0ad, RZ ;  /* 0xd2511f5309147825 */ /* 0x000fe200078e00ff */
[----:B------:R-:W-:Y:S01]  /*5a40*/  IABS R8, R8 ;  /* 0x0000000800087213 */ /* 0x000fe20000000000 */
[----:B------:R-:W1:Y:S01]  /*5a50*/  LDC R9, c[0x0][0x4f8] ;  /* 0x00013e00ff097b82 */ /* 0x000e620000000800 */
[----:B------:R-:W-:Y:S01]  /*5a60*/  LDSM.16.MT88.4 R180, [R44+0xa800] ;  /* 0x00a800002cb4783b */ /* 0x000fe20000004200 */
[----:B------:R-:W-:Y:S02]  /*5a70*/  @P4 VIADD R13, R5, 0xffffffc0 ;  /* 0xffffffc0050d4836 */ /* 0x000fe40000000000 */
[----:B--2---:R-:W-:Y:S01]  /*5a80*/  FFMA.FTZ R3, R45, UR4, -R2 ;  /* 0x000000042d037c23 */ /* 0x004fe20008010802 */
[----:B------:R-:W-:Y:S01]  /*5a90*/  LOP3.LUT R5, R219, R4, R7, 0x96, !PT ;  /* 0x00000004db057212 */ /* 0x000fe200078e9607 */
[----:B------:R-:W-:Y:S01]  /*5aa0*/  FFMA.FTZ R4, R48, UR4, -R0 ;  /* 0x0000000430047c23 */ /* 0x000fe20008010800 */
[----:B------:R-:W-:Y:S01]  /*5ab0*/  I2FP.F32.S32 R8, R8 ;  /* 0x0000000800087245 */ /* 0x000fe20000201400 */
[----:B------:R2:W-:Y:S01]  /*5ac0*/  MUFU.EX2 R248, R3 ;  /* 0x0000000300f87308 */ /* 0x0005e20000000800 */
[----:B------:R-:W-:Y:S01]  /*5ad0*/  IMAD.IADD R29, R44, 0x1, R17 ;  /* 0x000000012c1d7824 */ /* 0x000fe200078e0211 */
[----:B------:R-:W-:Y:S01]  /*5ae0*/  LDSM.16.MT88.4 R112, [R13+0x1000] ;  /* 0x001000000d70783b */ /* 0x000fe20000004200 */
[----:B------:R-:W-:-:S04]  /*5af0*/  IMAD.WIDE.U32 R70, R5, -0x326172a9, RZ ;  /* 0xcd9e8d5705467825 */ /* 0x000fc800078e00ff */
[----:B------:R-:W-:Y:S01]  /*5b00*/  FFMA.FTZ R32, R8, -UR6, R83 ;  /* 0x8000000608207c23 */ /* 0x000fe20008010053 */
[----:B------:R-:W5:Y:S01]  /*5b10*/  LDSM.16.MT88.4 R172, [R29+0xa000] ;  /* 0x00a000001dac783b */ /* 0x000f620000004200 */
[----:B------:R3:W-:Y:S03]  /*5b20*/  MUFU.EX2 R247, R4 ;  /* 0x0000000400f77308 */ /* 0x0007e60000000800 */
[----:B------:R-:W-:Y:S01]  /*5b30*/  FSEL R37, R32, -INF , !P5 ;  /* 0xff80000020257808 */ /* 0x000fe20006800000 */
[----:B------:R-:W5:Y:S01]  /*5b40*/  LDSM.16.MT88.4 R80, [R13] ;  /* 0x000000000d50783b */ /* 0x000f620000004200 */
[----:B------:R-:W-:-:S03]  /*5b50*/  ISETP.GE.AND P5, PT, R12, R223, PT ;  /* 0x000000df0c00720c */ /* 0x000fc60003fa6270 */
[----:B------:R-:W-:Y:S01]  /*5b60*/  LDSM.16.MT88.4 R208, [R29+0xb000] ;  /* 0x00b000001dd0783b */ /* 0x000fe20000004200 */
[----:B------:R-:W-:Y:S01]  /*5b70*/  FSEL R45, R56, -INF , !P5 ;  /* 0xff800000382d7808 */ /* 0x000fe20006800000 */
[----:B--2---:R-:W-:Y:S01]  /*5b80*/  FFMA.FTZ R3, R46, UR4, -R2 ;  /* 0x000000042e037c23 */ /* 0x004fe20008010802 */
[----:B-1----:R-:W-:Y:S01]  /*5b90*/  LOP3.LUT R9, R9, 0xff, RZ, 0xc0, !PT ;  /* 0x000000ff09097812 */ /* 0x002fe200078ec0ff */
[----:B------:R-:W-:Y:S01]  /*5ba0*/  LDSM.16.MT88.4 R140, [R13+0x800] ;  /* 0x000800000d8c783b */ /* 0x000fe20000004200 */
[-C--:B------:R-:W-:Y:S01]  /*5bb0*/  ISETP.GE.AND P5, PT, R22, R226.reuse, PT ;  /* 0x000000e21600720c */ /* 0x080fe20003fa6270 */
[----:B------:R1:W2:Y:S02]  /*5bc0*/  MUFU.EX2 R249, R3 ;  /* 0x0000000300f97308 */ /* 0x0002a40000000800 */
[----:B------:R-:W-:Y:S01]  /*5bd0*/  IMAD R9, R9, 0x10000, R9 ;  /* 0x0001000009097824 */ /* 0x000fe200078e0209 */
[----:B------:R-:W-:Y:S01]  /*5be0*/  FSEL R48, R47, -INF , !P5 ;  /* 0xff8000002f307808 */ /* 0x000fe20006800000 */
[----:B---3--:R-:W-:Y:S01]  /*5bf0*/  FFMA.FTZ R4, R49, UR4, -R0 ;  /* 0x0000000431047c23 */ /* 0x008fe20008010800 */
[----:B------:R-:W-:Y:S01]  /*5c00*/  ISETP.GE.AND P5, PT, R24, R223, PT ;  /* 0x000000df1800720c */ /* 0x000fe20003fa6270 */
[----:B------:R-:W-:Y:S02]  /*5c10*/  LDSM.16.MT88.4 R184, [R13+0x1800] ;  /* 0x001800000db8783b */ /* 0x000fe40000004200 */
[----:B------:R3:W-:Y:S01]  /*5c20*/  MUFU.EX2 R239, R4 ;  /* 0x0000000400ef7308 */ /* 0x0007e20000000800 */
[----:B------:R-:W-:Y:S01]  /*5c30*/  FSEL R32, R62, -INF , !P5 ;  /* 0xff8000003e207808 */ /* 0x000fe20006800000 */
[----:B------:R-:W-:Y:S01]  /*5c40*/  LDSM.16.MT88.4 R176, [R29+0xa800] ;  /* 0x00a800001db0783b */ /* 0x000fe20000004200 */
[----:B------:R-:W-:-:S03]  /*5c50*/  ISETP.GE.AND P5, PT, R27, R226, PT ;  /* 0x000000e21b00720c */ /* 0x000fc60003fa6270 */
[----:B------:R-:W-:Y:S01]  /*5c60*/  LDSM.16.MT88.4 R192, [R29+0xb800] ;  /* 0x00b800001dc0783b */ /* 0x000fe20000004200 */
[----:B-1----:R-:W-:Y:S01]  /*5c70*/  LOP3.LUT R3, R218, R6, R21, 0x96, !PT ;  /* 0x00000006da037212 */ /* 0x002fe200078e9615 */
[----:B------:R-:W-:Y:S02]  /*5c80*/  IMAD.IADD R21, R17, 0x1, R13 ;  /* 0x0000000111157824 */ /* 0x000fe400078e020d */
[----:B------:R-:W-:Y:S02]  /*5c90*/  LDSM.16.MT88.4 R196, [R44+0xb800] ;  /* 0x00b800002cc4783b */ /* 0x000fe40000004200 */
[----:B------:R-:W-:Y:S02]  /*5ca0*/  IMAD.WIDE.U32 R6, R3, -0x326172a9, RZ ;  /* 0xcd9e8d5703067825 */ /* 0x000fe400078e00ff */
[----:B------:R-:W1:Y:S02]  /*5cb0*/  LDSM.16.MT88.4 R96, [R21] ;  /* 0x000000001560783b */ /* 0x000e640000004200 */
[----:B---3--:R-:W-:Y:S01]  /*5cc0*/  FFMA.FTZ R4, R33, UR4, -R0 ;  /* 0x0000000421047c23 */ /* 0x008fe20008010800 */
[----:B------:R-:W-:Y:S01]  /*5cd0*/  IMAD.MOV.U32 R5, RZ, RZ, R6 ;  /* 0x000000ffff057224 */ /* 0x000fe200078e0006 */
[----:B------:R-:W-:Y:S01]  /*5ce0*/  LOP3.LUT R3, R220, R70, R7, 0x96, !PT ;  /* 0x00000046dc037212 */ /* 0x000fe200078e9607 */
[----:B------:R-:W3:Y:S01]  /*5cf0*/  LDSM.16.MT88.4 R204, [R21+0x1000] ;  /* 0x0010000015cc783b */ /* 0x000ee20000004200 */
[----:B------:R4:W5:Y:S01]  /*5d00*/  MUFU.EX2 R246, R4 ;  /* 0x0000000400f67308 */ /* 0x0009620000000800 */
[----:B------:R-:W-:-:S02]  /*5d10*/  PRMT R7, R6, 0x7773, RZ ;  /* 0x0000777306077816 */ /* 0x000fc400000000ff */
[C---:B------:R-:W-:Y:S01]  /*5d20*/  PRMT R11, R6.reuse, 0x7772, RZ ;  /* 0x00007772060b7816 */ /* 0x040fe200000000ff */
[----:B------:R-:W-:Y:S01]  /*5d30*/  LDSM.16.MT88.4 R200, [R21+0x800] ;  /* 0x0008000015c8783b */ /* 0x000fe20000004200 */
[----:B------:R-:W-:Y:S02]  /*5d40*/  PRMT R10, R6, 0x7771, RZ ;  /* 0x00007771060a7816 */ /* 0x000fe400000000ff */
[----:B------:R-:W-:Y:S01]  /*5d50*/  LOP3.LUT R5, R5, 0xff, RZ, 0xc0, !PT ;  /* 0x000000ff05057812 */ /* 0x000fe200078ec0ff */
[----:B------:R-:W-:Y:S01]  /*5d60*/  LDSM.16.MT88.4 R188, [R21+0x1800] ;  /* 0x0018000015bc783b */ /* 0x000fe20000004200 */
[--C-:B------:R-:W-:Y:S02]  /*5d70*/  PRMT R11, R11, 0x5410, R7.reuse ;  /* 0x000054100b0b7816 */ /* 0x100fe40000000007 */
[----:B------:R-:W-:Y:S02]  /*5d80*/  PRMT R10, R5, 0x5410, R10 ;  /* 0x00005410050a7816 */ /* 0x000fe4000000000a */
[----:B------:R-:W-:-:S02]  /*5d90*/  PRMT R7, R3, 0x7632, R7 ;  /* 0x0000763203077816 */ /* 0x000fc40000000007 */
[C---:B------:R-:W-:Y:S01]  /*5da0*/  LOP3.LUT R5, R3.reuse, 0xffff, RZ, 0xc0, !PT ;  /* 0x0000ffff03057812 */ /* 0x040fe200078ec0ff */
[----:B----4-:R-:W-:Y:S01]  /*5db0*/  FFMA.FTZ R4, R50, UR4, -R0 ;  /* 0x0000000432047c23 */ /* 0x010fe20008010800 */
[----:B------:R-:W-:Y:S02]  /*5dc0*/  LOP3.LUT R8, R3, 0xff, RZ, 0xc0, !PT ;  /* 0x000000ff03087812 */ /* 0x000fe400078ec0ff */
[----:B------:R-:W-:Y:S01]  /*5dd0*/  SHF.R.U32.HI R6, RZ, 0x18, R3 ;  /* 0x00000018ff067819 */ /* 0x000fe20000011603 */
[----:B------:R4:W1:Y:S01]  /*5de0*/  MUFU.EX2 R238, R4 ;  /* 0x0000000400ee7308 */ /* 0x0008620000000800 */
[----:B------:R-:W-:-:S04]  /*5df0*/  SHF.R.U32.HI R3, RZ, 0x8, R5 ;  /* 0x00000008ff037819 */ /* 0x000fc80000011605 */
[----:B------:R-:W-:Y:S02]  /*5e00*/  PRMT R5, R8, 0x5410, R3 ;  /* 0x0000541008057816 */ /* 0x000fe40000000003 */
[--C-:B------:R-:W-:Y:S02]  /*5e10*/  HSET2.LE.AND R3, R10, R9.reuse, PT ;  /* 0x000000090a037233 */ /* 0x100fe40003803000 */
[----:B------:R-:W-:Y:S02]  /*5e20*/  F2FP.F16.F32.PACK_AB R8, R250, R251 ;  /* 0x000000fbfa08723e */ /* 0x000fe400000000ff */
[----:B------:R-:W-:Y:S02]  /*5e30*/  HSET2.LE.AND R5, R5, R9, PT ;  /* 0x0000000905057233 */ /* 0x000fe40003803000 */
[----:B----4-:R-:W-:Y:S02]  /*5e40*/  LOP3.LUT R4, R7, 0xff, RZ, 0xc0, !PT ;  /* 0x000000ff07047812 */ /* 0x010fe400078ec0ff */
[----:B------:R-:W-:-:S02]  /*5e50*/  LOP3.LUT R7, R11, 0xff00ff, RZ, 0xc0, !PT ;  /* 0x00ff00ff0b077812 */ /* 0x000fc400078ec0ff */
[----:B------:R-:W-:Y:S02]  /*5e60*/  PRMT R4, R4, 0x5410, R6 ;  /* 0x0000541004047816 */ /* 0x000fe40000000006 */
[----:B--2---:R-:W-:Y:S02]  /*5e70*/  F2FP.F16.F32.PACK_AB R6, R249, R248 ;  /* 0x000000f8f906723e */ /* 0x004fe400000000ff */
[--C-:B------:R-:W-:Y:S02]  /*5e80*/  HSET2.LE.AND R7, R7, R9.reuse, PT ;  /* 0x0000000907077233 */ /* 0x100fe40003803000 */
[----:B------:R-:W-:Y:S02]  /*5e90*/  HSET2.LE.AND R10, R4, R9, PT ;  /* 0x00000009040a7233 */ /* 0x000fe40003803000 */
[----:B-----5:R-:W-:Y:S02]  /*5ea0*/  F2FP.F16.F32.PACK_AB R4, R246, R239 ;  /* 0x000000eff604723e */ /* 0x020fe400000000ff */
[----:B-1----:R-:W-:-:S02]  /*5eb0*/  F2FP.F16.F32.PACK_AB R11, R238, R247 ;  /* 0x000000f7ee0b723e */ /* 0x002fc400000000ff */
[----:B------:R-:W-:Y:S01]  /*5ec0*/  LOP3.LUT R6, R6, R3, RZ, 0xc0, !PT ;  /* 0x0000000306067212 */ /* 0x000fe200078ec0ff */
[C---:B------:R-:W-:Y:S01]  /*5ed0*/  IMAD.IADD R3, R15.reuse, 0x1, -R41 ;  /* 0x000000010f037824 */ /* 0x040fe200078e0a29 */
[----:B------:R-:W-:Y:S02]  /*5ee0*/  LOP3.LUT R7, R4, R7, RZ, 0xc0, !PT ;  /* 0x0000000704077212 */ /* 0x000fe400078ec0ff */
[----:B------:R-:W-:Y:S01]  /*5ef0*/  LOP3.LUT R4, R8, R5, RZ, 0xc0, !PT ;  /* 0x0000000508047212 */ /* 0x000fe200078ec0ff */
[----:B------:R-:W-:Y:S01]  /*5f00*/  IMAD.IADD R8, R15, 0x1, -R40 ;  /* 0x000000010f087824 */ /* 0x000fe200078e0a28 */
[----:B------:R-:W-:Y:S01]  /*5f10*/  LOP3.LUT R5, R11, R10, RZ, 0xc0, !PT ;  /* 0x0000000a0b057212 */ /* 0x000fe200078ec0ff */
[C---:B------:R-:W-:Y:S01]  /*5f20*/  IMAD.IADD R10, R15.reuse, 0x1, -R14 ;  /* 0x000000010f0a7824 */ /* 0x040fe200078e0a0e */
[----:B------:R-:W-:Y:S01]  /*5f30*/  IABS R11, R3 ;  /* 0x00000003000b7213 */ /* 0x000fe20000000000 */
[----:B------:R-:W-:Y:S01]  /*5f40*/  IMAD.IADD R3, R15, 0x1, -R42 ;  /* 0x000000010f037824 */ /* 0x000fe200078e0a2a */
[----:B------:R-:W-:-:S02]  /*5f50*/  IABS R8, R8 ;  /* 0x0000000800087213 */ /* 0x000fc40000000000 */
[----:B------:R-:W-:Y:S01]  /*5f60*/  IABS R17, R10 ;  /* 0x0000000a00117213 */ /* 0x000fe20000000000 */
[C---:B------:R-:W-:Y:S01]  /*5f70*/  HMMA.16816.F32 R148, R4.reuse, R156, RZ ;  /* 0x0000009c0494723c */ /* 0x040fe200000018ff */
[----:B------:R-:W-:Y:S02]  /*5f80*/  IABS R14, R3 ;  /* 0x00000003000e7213 */ /* 0x000fe40000000000 */
[----:B------:R-:W-:Y:S01]  /*5f90*/  I2FP.F32.S32 R3, R8 ;  /* 0x0000000800037245 */ /* 0x000fe20000201400 */
[----:B------:R-:W-:Y:S01]  /*5fa0*/  IMAD.MOV.U32 R8, RZ, RZ, R17 ;  /* 0x000000ffff087224 */ /* 0x000fe200078e0011 */
[----:B------:R-:W-:Y:S01]  /*5fb0*/  I2FP.F32.S32 R10, R11 ;  /* 0x0000000b000a7245 */ /* 0x000fe20000201400 */
[----:B------:R-:W-:Y:S02]  /*5fc0*/  IMAD.MOV.U32 R11, RZ, RZ, R14 ;  /* 0x000000ffff0b7224 */ /* 0x000fe400078e000e */
[----:B------:R-:W-:Y:S01]  /*5fd0*/  FFMA.FTZ R14, R61, UR4, -R2 ;  /* 0x000000043d0e7c23 */ /* 0x000fe20008010802 */
[----:B------:R-:W-:Y:S01]  /*5fe0*/  FFMA.FTZ R3, R3, -UR6, R74 ;  /* 0x8000000603037c23 */ /* 0x000fe2000801004a */
[----:B------:R-:W-:Y:S01]  /*5ff0*/  I2FP.F32.S32 R8, R8 ;  /* 0x0000000800087245 */ /* 0x000fe20000201400 */
[----:B------:R-:W-:Y:S01]  /*6000*/  FFMA.FTZ R10, R10, -UR6, R75 ;  /* 0x800000060a0a7c23 */ /* 0x000fe2000801004b */
[----:B------:R-:W-:Y:S01]  /*6010*/  I2FP.F32.S32 R11, R11 ;  /* 0x0000000b000b7245 */ /* 0x000fe20000201400 */
[----:B------:R-:W-:Y:S01]  /*6020*/  MUFU.EX2 R234, R14 ;  /* 0x0000000e00ea7308 */ /* 0x000fe20000000800 */
[----:B------:R-:W-:Y:S01]  /*6030*/  FSEL R36, R3, -INF , !P2 ;  /* 0xff80000003247808 */ /* 0x000fe20005000000 */
[----:B------:R-:W-:Y:S01]  /*6040*/  FFMA.FTZ R8, R8, -UR6, R78 ;  /* 0x8000000608087c23 */ /* 0x000fe2000801004e */
[-C--:B------:R-:W-:Y:S01]  /*6050*/  ISETP.GE.AND P2, PT, R12, R226.reuse, PT ;  /* 0x000000e20c00720c */ /* 0x080fe20003f46270 */
[----:B------:R-:W-:Y:S01]  /*6060*/  FFMA.FTZ R3, R11, -UR6, R79 ;  /* 0x800000060b037c23 */ /* 0x000fe2000801004f */
[----:B------:R-:W-:Y:S01]  /*6070*/  FSEL R35, R10, -INF , !P1 ;  /* 0xff8000000a237808 */ /* 0x000fe20004800000 */
[--C-:B------:R-:W-:Y:S01]  /*6080*/  FFMA.FTZ R10, R54, UR4, -R2.reuse ;  /* 0x00000004360a7c23 */ /* 0x100fe20008010802 */
[----:B------:R-:W-:Y:S01]  /*6090*/  FSEL R34, R8, -INF , !P0 ;  /* 0xff80000008227808 */ /* 0x000fe20004000000 */
[--C-:B------:R-:W-:Y:S01]  /*60a0*/  FFMA.FTZ R8, R52, UR4, -R2.reuse ;  /* 0x0000000434087c23 */ /* 0x100fe20008010802 */
[----:B------:R-:W-:Y:S01]  /*60b0*/  ISETP.GE.AND P0, PT, R23, R226, PT ;  /* 0x000000e21700720c */ /* 0x000fe20003f06270 */
[----:B------:R1:W-:Y:S01]  /*60c0*/  MUFU.EX2 R235, R10 ;  /* 0x0000000a00eb7308 */ /* 0x0003e20000000800 */
[----:B------:R-:W-:Y:S01]  /*60d0*/  FSEL R33, R3, -INF , !P6 ;  /* 0xff80000003217808 */ /* 0x000fe20007000000 */
[----:B------:R-:W-:Y:S01]  /*60e0*/  FFMA.FTZ R3, R53, UR4, -R2 ;  /* 0x0000000435037c23 */ /* 0x000fe20008010802 */
[-C--:B------:R-:W-:Y:S01]  /*60f0*/  ISETP.GE.AND P1, PT, R23, R223.reuse, PT ;  /* 0x000000df1700720c */ /* 0x080fe20003f26270 */
[----:B------:R-:W-:Y:S01]  /*6100*/  HMMA.16816.F32 R164, R4, R172, RZ ;  /* 0x000000ac04a4723c */ /* 0x000fe200000018ff */
[----:B------:R-:W-:-:S02]  /*6110*/  ISETP.GE.AND P6, PT, R22, R223, PT ;  /* 0x000000df1600720c */ /* 0x000fc40003fc6270 */
[----:B------:R-:W-:Y:S01]  /*6120*/  FSEL R39, R39, -INF , !P0 ;  /* 0xff80000027277808 */ /* 0x000fe20004000000 */
[----:B------:R2:W-:Y:S01]  /*6130*/  MUFU.EX2 R237, R3 ;  /* 0x0000000300ed7308 */ /* 0x0005e20000000800 */
[-C--:B------:R-:W-:Y:S02]  /*6140*/  ISETP.GE.AND P0, PT, R25, R223.reuse, PT ;  /* 0x000000df1900720c */ /* 0x080fe40003f06270 */
[----:B------:R-:W-:Y:S01]  /*6150*/  FSEL R38, R38, -INF , !P2 ;  /* 0xff80000026267808 */ /* 0x000fe20005000000 */
[C---:B------:R-:W-:Y:S01]  /*6160*/  HMMA.16816.F32 R40, R4.reuse, R80, RZ ;  /* 0x000000500428723c */ /* 0x040fe200000018ff */
[----:B------:R-:W-:Y:S02]  /*6170*/  ISETP.GE.AND P2, PT, R26, R223, PT ;  /* 0x000000df1a00720c */ /* 0x000fe40003f46270 */
[----:B------:R-:W-:Y:S01]  /*6180*/  FSEL R46, R57, -INF , !P1 ;  /* 0xff800000392e7808 */ /* 0x000fe20004800000 */
[----:B------:R-:W4:Y:S01]  /*6190*/  MUFU.EX2 R236, R8 ;  /* 0x0000000800ec7308 */ /* 0x000f220000000800 */
[----:B------:R-:W-:Y:S01]  /*61a0*/  FSEL R22, R69, -INF , !P6 ;  /* 0xff80000045167808 */ /* 0x000fe20007000000 */
[----:B-1----:R-:W-:Y:S01]  /*61b0*/  FFMA.FTZ R10, R64, UR4, -R0 ;  /* 0x00000004400a7c23 */ /* 0x002fe20008010800 */
[----:B------:R-:W-:Y:S01]  /*61c0*/  ISETP.GE.AND P1, PT, R26, R226, PT ;  /* 0x000000e21a00720c */ /* 0x000fe20003f26270 */
[----:B------:R-:W-:Y:S01]  /*61d0*/  HMMA.16816.F32 R56, R4, R96, RZ ;  /* 0x000000600438723c */ /* 0x000fe200000018ff */
[----:B------:R-:W-:-:S02]  /*61e0*/  FSEL R26, R55, -INF , !P0 ;  /* 0xff800000371a7808 */ /* 0x000fc40004000000 */
[----:B------:R-:W-:Y:S01]  /*61f0*/  ISETP.GE.AND P6, PT, R25, R226, PT ;  /* 0x000000e21900720c */ /* 0x000fe20003fc6270 */
[----:B------:R1:W-:Y:S01]  /*6200*/  MUFU.EX2 R233, R10 ;  /* 0x0000000a00e97308 */ /* 0x0003e20000000800 */
[-C--:B------:R-:W-:Y:S02]  /*6210*/  ISETP.GE.AND P0, PT, R27, R223.reuse, PT ;  /* 0x000000df1b00720c */ /* 0x080fe40003f06270 */
[----:B------:R-:W-:Y:S01]  /*6220*/  FSEL R25, R60, -INF , !P2 ;  /* 0xff8000003c197808 */ /* 0x000fe20005000000 */
[----:B------:R-:W-:Y:S01]  /*6230*/  HMMA.16816.F32 R72, R4, R100, RZ ;  /* 0x000000640448723c */ /* 0x000fe200000018ff */
[----:B--2---:R-:W-:Y:S02]  /*6240*/  FMNMX3.FTZ R3, R45, R46, R22, !PT ;  /* 0x0000002e2d037276 */ /* 0x004fe40007810016 */
[----:B------:R-:W-:Y:S02]  /*6250*/  FSEL R27, R63, -INF , !P0 ;  /* 0xff8000003f1b7808 */ /* 0x000fe40004000000 */
[----:B------:R-:W-:-:S02]  /*6260*/  ISETP.GE.AND P0, PT, R28, R223, PT ;  /* 0x000000df1c00720c */ /* 0x000fc40003f06270 */
[----:B------:R-:W-:Y:S01]  /*6270*/  FMNMX3.FTZ R3, R3, R25, R26, !PT ;  /* 0x0000001903037276 */ /* 0x000fe2000781001a */
[----:B------:R-:W-:Y:S01]  /*6280*/  HMMA.16816.F32 R88, R4, R208, RZ ;  /* 0x000000d00458723c */ /* 0x000fe200000018ff */
[----:B------:R-:W-:Y:S02]  /*6290*/  LOP3.LUT R11, R216, R16, R71, 0x96, !PT ;  /* 0x00000010d80b7212 */ /* 0x000fe400078e9647 */
[----:B------:R-:W-:Y:S02]  /*62a0*/  FSEL R49, R66, -INF , !P0 ;  /* 0xff80000042317808 */ /* 0x000fe40004000000 */
[----:B------:R-:W-:Y:S01]  /*62b0*/  FMNMX3.FTZ R3, R3, R32, R27, !PT ;  /* 0x0000002003037276 */ /* 0x000fe2000781001b */
[----:B------:R-:W-:-:S04]  /*62c0*/  IMAD.WIDE.U32 R16, R11, -0x2daee0ad, RZ ;  /* 0xd2511f530b107825 */ /* 0x000fc800078e00ff */
[----:B-1----:R-:W-:Y:S01]  /*62d0*/  FFMA.FTZ R10, R65, UR4, -R0 ;  /* 0x00000004410a7c23 */ /* 0x002fe20008010800 */
[----:B------:R-:W-:Y:S01]  /*62e0*/  ISETP.GE.AND P2, PT, R24, R226, PT ;  /* 0x000000e21800720c */ /* 0x000fe20003f46270 */
[C---:B------:R-:W-:Y:S01]  /*62f0*/  HMMA.16816.F32 R104, R4.reuse, R112, RZ ;  /* 0x000000700468723c */ /* 0x040fe200000018ff */
[----:B------:R-:W-:Y:S01]  /*6300*/  FMNMX.FTZ R8, R49, R3, !PT ;  /* 0x0000000331087209 */ /* 0x000fe20007810000 */
[----:B------:R1:W2:Y:S01]  /*6310*/  MUFU.EX2 R232, R10 ;  /* 0x0000000a00e87308 */ /* 0x0002a20000000800 */
[----:B------:R-:W-:Y:S01]  /*6320*/  LOP3.LUT R3, R242, R20, R17, 0x96, !PT ;  /* 0x00000014f2037212 */ /* 0x000fe200078e9611 */
[----:B------:R-:W-:Y:S01]  /*6330*/  IMAD.MOV.U32 R20, RZ, RZ, R16 ;  /* 0x000000ffff147224 */ /* 0x000fe200078e0010 */
[C---:B------:R-:W-:Y:S01]  /*6340*/  PRMT R12, R16.reuse, 0x7773, RZ ;  /* 0x00007773100c7816 */ /* 0x040fe200000000ff */
[----:B------:R-:W5:Y:S01]  /*6350*/  SHFL.BFLY PT, R17, R8, 0x2, 0x1f ;  /* 0x0c401f0008117f89 */ /* 0x000f6200000e0000 */
[----:B------:R-:W-:Y:S01]  /*6360*/  PRMT R11, R16, 0x7772, RZ ;  /* 0x00007772100b7816 */ /* 0x000fe200000000ff */
[----:B---3--:R-:W-:Y:S01]  /*6370*/  HMMA.16816.F32 R120, R4, R204, RZ ;  /* 0x000000cc0478723c */ /* 0x008fe200000018ff */
[----:B------:R-:W-:-:S02]  /*6380*/  LOP3.LUT R2, R3, 0xffff, RZ, 0xc0, !PT ;  /* 0x0000ffff03027812 */ /* 0x000fc400078ec0ff */
[----:B------:R-:W-:Y:S02]  /*6390*/  PRMT R24, R11, 0x5410, R12 ;  /* 0x000054100b187816 */ /* 0x000fe4000000000c */
[C---:B------:R-:W-:Y:S02]  /*63a0*/  LOP3.LUT R12, R3.reuse, 0xff, RZ, 0xc0, !PT ;  /* 0x000000ff030c7812 */ /* 0x040fe400078ec0ff */
[----:B------:R-:W-:Y:S01]  /*63b0*/  SHF.R.U32.HI R2, RZ, 0x8, R2 ;  /* 0x00000008ff027819 */ /* 0x000fe20000011602 */
[C---:B------:R-:W-:Y:S01]  /*63c0*/  HMMA.16816.F32 R152, R4.reuse, R158, RZ ;  /* 0x0000009e0498723c */ /* 0x040fe200000018ff */
[----:B------:R-:W-:Y:S02]  /*63d0*/  SHF.R.U32.HI R11, RZ, 0x18, R3 ;  /* 0x00000018ff0b7819 */ /* 0x000fe40000011603 */
[----:B-1----:R-:W-:Y:S02]  /*63e0*/  PRMT R10, R3, 0x7632, R10 ;  /* 0x00007632030a7816 */ /* 0x002fe4000000000a */
[----:B------:R-:W-:Y:S01]  /*63f0*/  PRMT R2, R12, 0x5410, R2 ;  /* 0x000054100c027816 */ /* 0x000fe20000000002 */
[----:B------:R-:W-:Y:S01]  /*6400*/  FFMA.FTZ R12, R67, UR4, -R0 ;  /* 0x00000004430c7c23 */ /* 0x000fe20008010800 */
[----:B------:R-:W-:Y:S01]  /*6410*/  LOP3.LUT R3, R10, 0xff, RZ, 0xc0, !PT ;  /* 0x000000ff0a037812 */ /* 0x000fe200078ec0ff */
[----:B------:R-:W-:Y:S01]  /*6420*/  HMMA.16816.F32 R168, R4, R174, RZ ;  /* 0x000000ae04a8723c */ /* 0x000fe200000018ff */
[----:B------:R-:W-:Y:S01]  /*6430*/  PRMT R23, R16, 0x7771, RZ ;  /* 0x0000777110177816 */ /* 0x000fe200000000ff */
[----:B------:R-:W-:Y:S01]  /*6440*/  MUFU.EX2 R228, R12 ;  /* 0x0000000c00e47308 */ /* 0x000fe20000000800 */
[----:B------:R-:W-:-:S02]  /*6450*/  PRMT R11, R3, 0x5410, R11 ;  /* 0x00005410030b7816 */ /* 0x000fc4000000000b */
[--C-:B------:R-:W-:Y:S02]  /*6460*/  HSET2.LE.AND R2, R2, R9.reuse, PT ;  /* 0x0000000902027233 */ /* 0x100fe40003803000 */
[----:B----4-:R-:W-:Y:S01]  /*6470*/  F2FP.F16.F32.PACK_AB R3, R236, R237 ;  /* 0x000000edec03723e */ /* 0x010fe200000000ff */
[C---:B------:R-:W-:Y:S01]  /*6480*/  HMMA.16816.F32 R52, R4.reuse, R82, RZ ;  /* 0x000000520434723c */ /* 0x040fe200000018ff */
[----:B-----5:R-:W-:Y:S01]  /*6490*/  FMNMX.FTZ R10, R8, R17, !PT ;  /* 0x00000011080a7209 */ /* 0x020fe20007810000 */
[----:B------:R-:W-:Y:S01]  /*64a0*/  FFMA.FTZ R8, R68, UR4, -R0 ;  /* 0x0000000444087c23 */ /* 0x000fe20008010800 */
[----:B------:R-:W-:Y:S02]  /*64b0*/  LOP3.LUT R16, R20, 0xff, RZ, 0xc0, !PT ;  /* 0x000000ff14107812 */ /* 0x000fe400078ec0ff */
[----:B------:R-:W-:Y:S01]  /*64c0*/  LOP3.LUT R124, R3, R2, RZ, 0xc0, !PT ;  /* 0x00000002037c7212 */ /* 0x000fe200078ec0ff */
[----:B------:R1:W3:Y:S01]  /*64d0*/  MUFU.EX2 R229, R8 ;  /* 0x0000000800e57308 */ /* 0x0002e20000000800 */
[----:B------:R-:W-:Y:S01]  /*64e0*/  HSET2.LE.AND R0, R11, R9, PT ;  /* 0x000000090b007233 */ /* 0x000fe20003803000 */
[----:B------:R-:W-:Y:S01]  /*64f0*/  HMMA.16816.F32 R60, R4, R98, RZ ;  /* 0x00000062043c723c */ /* 0x000fe200000018ff */
[----:B--2---:R-:W-:Y:S01]  /*6500*/  F2FP.F16.F32.PACK_AB R2, R232, R233 ;  /* 0x000000e9e802723e */ /* 0x004fe200000000ff */
[----:B------:R-:W2:Y:S01]  /*6510*/  SHFL.BFLY PT, R11, R10, 0x1, 0x1f ;  /* 0x0c201f000a0b7f89 */ /* 0x000ea200000e0000 */
[----:B------:R-:W-:-:S02]  /*6520*/  PRMT R16, R16, 0x5410, R23 ;  /* 0x0000541010107816 */ /* 0x000fc40000000017 */
[----:B------:R-:W-:Y:S02]  /*6530*/  LOP3.LUT R125, R2, R0, RZ, 0xc0, !PT ;  /* 0x00000000027d7212 */ /* 0x000fe400078ec0ff */
[----:B------:R-:W-:Y:S01]  /*6540*/  FSEL R14, R37, -INF , !P1 ;  /* 0xff800000250e7808 */ /* 0x000fe20004800000 */
[C---:B------:R-:W-:Y:S01]  /*6550*/  HMMA.16816.F32 R76, R4.reuse, R102, RZ ;  /* 0x00000066044c723c */ /* 0x040fe200000018ff */
[----:B------:R-:W-:Y:S02]  /*6560*/  FSEL R20, R36, -INF , !P6 ;  /* 0xff80000024147808 */ /* 0x000fe40007000000 */
[----:B------:R-:W-:Y:S02]  /*6570*/  FMNMX3.FTZ R0, R38, R39, R48, !PT ;  /* 0x0000002726007276 */ /* 0x000fe40007810030 */
[----:B------:R-:W-:Y:S02]  /*6580*/  HSET2.LE.AND R3, R16, R9, PT ;  /* 0x0000000910037233 */ /* 0x000fe40003803000 */
[----:B------:R-:W-:Y:S01]  /*6590*/  ISETP.GE.AND P0, PT, R28, R226, PT ;  /* 0x000000e21c00720c */ /* 0x000fe20003f06270 */
[----:B------:R-:W-:Y:S01]  /*65a0*/  HMMA.16816.F32 R92, R4, R210, RZ ;  /* 0x000000d2045c723c */ /* 0x000fe200000018ff */
[----:B-1----:R-:W-:-:S02]  /*65b0*/  F2FP.F16.F32.PACK_AB R8, R234, R235 ;  /* 0x000000ebea08723e */ /* 0x002fc400000000ff */
[----:B------:R-:W-:Y:S02]  /*65c0*/  FSEL R28, R35, -INF , !P2 ;  /* 0xff800000231c7808 */ /* 0x000fe40005000000 */
[----:B------:R-:W-:Y:S02]  /*65d0*/  FSEL R23, R34, -INF , !P5 ;  /* 0xff80000022177808 */ /* 0x000fe40006800000 */
[----:B------:R-:W-:Y:S01]  /*65e0*/  FMNMX3.FTZ R0, R0, R14, R20, !PT ;  /* 0x0000000e00007276 */ /* 0x000fe20007810014 */
[----:B------:R-:W-:Y:S01]  /*65f0*/  HMMA.16816.F32 R108, R4, R114, RZ ;  /* 0x00000072046c723c */ /* 0x000fe200000018ff */
[----:B------:R-:W-:Y:S02]  /*6600*/  LOP3.LUT R126, R8, R3, RZ, 0xc0, !PT ;  /* 0x00000003087e7212 */ /* 0x000fe400078ec0ff */
[----:B------:R-:W-:Y:S02]  /*6610*/  LOP3.LUT R2, R24, 0xff00ff, RZ, 0xc0, !PT ;  /* 0x00ff00ff18027812 */ /* 0x000fe400078ec0ff */
[----:B------:R-:W-:-:S02]  /*6620*/  FSEL R24, R33, -INF , !P0 ;  /* 0xff80000021187808 */ /* 0x000fc40004000000 */
[----:B------:R-:W-:Y:S01]  /*6630*/  FMNMX3.FTZ R3, R0, R28, R23, !PT ;  /* 0x0000001c00037276 */ /* 0x000fe20007810017 */
[----:B------:R-:W-:Y:S01]  /*6640*/  HMMA.16816.F32 R64, R4, R206, RZ ;  /* 0x000000ce0440723c */ /* 0x000fe200000018ff */
[----:B------:R-:W-:Y:S02]  /*6650*/  HSET2.LE.AND R0, R2, R9, PT ;  /* 0x0000000902007233 */ /* 0x000fe40003803000 */
[----:B------:R-:W-:Y:S02]  /*6660*/  FMNMX.FTZ R3, R24, R3, !PT ;  /* 0x0000000318037209 */ /* 0x000fe40007810000 */
[----:B---3--:R-:W-:Y:S02]  /*6670*/  F2FP.F16.F32.PACK_AB R2, R228, R229 ;  /* 0x000000e5e402723e */ /* 0x008fe400000000ff */
[----:B--2---:R-:W-:Y:S01]  /*6680*/  FMNMX.FTZ R134, R10, R11, !PT ;  /* 0x0000000b0a867209 */ /* 0x004fe20007810000 */
[----:B------:R-:W1:Y:S01]  /*6690*/  SHFL.BFLY PT, R6, R3, 0x2, 0x1f ;  /* 0x0c401f0003067f89 */ /* 0x000e6200000e0000 */
[----:B------:R-:W-:-:S02]  /*66a0*/  LOP3.LUT R127, R2, R0, RZ, 0xc0, !PT ;  /* 0x00000000027f7212 */ /* 0x000fc400078ec0ff */
[----:B------:R-:W-:Y:S01]  /*66b0*/  LOP3.LUT R0, R224, R116, R85, 0x96, !PT ;  /* 0x00000074e0007212 */ /* 0x000fe200078e9655 */
[C---:B------:R-:W-:Y:S01]  /*66c0*/  FMUL.FTZ R2, R134.reuse, UR4 ;  /* 0x0000000486027c20 */ /* 0x040fe20008410000 */
[----:B------:R-:W-:-:S03]  /*66d0*/  FSETP.NEU.FTZ.AND P0, PT, R134, -INF , PT ;  /* 0xff8000008600780b */ /* 0x000fc60003f1d000 */
[----:B------:R-:W-:Y:S01]  /*66e0*/  IMAD.WIDE.U32 R86, R0, -0x2daee0ad, RZ ;  /* 0xd2511f5300567825 */ /* 0x000fe200078e00ff */
[----:B------:R-:W-:Y:S01]  /*66f0*/  FSEL R0, R2, RZ, P0 ;  /* 0x000000ff02007208 */ /* 0x000fe20000000000 */
[C---:B------:R-:W-:Y:S03]  /*6700*/  HMMA.16816.F32 R148, R124.reuse, R180, R148 ;  /* 0x000000b47c94723c */ /* 0x040fe60000001894 */
[----:B------:R-:W-:Y:S01]  /*6710*/  LOP3.LUT R4, R51, R118, R87, 0x96, !PT ;  /* 0x0000007633047212 */ /* 0x000fe200078e9657 */
[--C-:B------:R-:W-:Y:S01]  /*6720*/  FFMA.FTZ R2, R45, UR4, -R0.reuse ;  /* 0x000000042d027c23 */ /* 0x100fe20008010800 */
[--C-:B------:R-:W-:Y:S01]  /*6730*/  FFMA.FTZ R7, R22, UR4, -R0.reuse ;  /* 0x0000000416077c23 */ /* 0x100fe20008010800 */
[----:B------:R-:W-:Y:S02]  /*6740*/  STL.64 [R1+0x60], R86 ;  /* 0x0000605601007387 */ /* 0x000fe40000100a00 */
[----:B------:R-:W-:Y:S01]  /*6750*/  IMAD.WIDE.U32 R16, R4, -0x326172a9, RZ ;  /* 0xcd9e8d5704107825 */ /* 0x000fe200078e00ff */
[----:B------:R2:W-:Y:S03]  /*6760*/  MUFU.EX2 R132, R2 ;  /* 0x0000000200847308 */ /* 0x0005e60000000800 */
[----:B------:R-:W-:Y:S01]  /*6770*/  FFMA.FTZ R4, R46, UR4, -R0 ;  /* 0x000000042e047c23 */ /* 0x000fe20008010800 */
[C---:B------:R-:W-:Y:S01]  /*6780*/  HMMA.16816.F32 R164, R124.reuse, R176, R164 ;  /* 0x000000b07ca4723c */ /* 0x040fe200000018a4 */
[----:B------:R-:W-:Y:S01]  /*6790*/  LOP3.LUT R5, R139, R30, R17, 0x96, !PT ;  /* 0x0000001e8b057212 */ /* 0x000fe200078e9611 */
[----:B------:R-:W-:Y:S01]  /*67a0*/  STL.64 [R1+0x50], R16 ;  /* 0x0000501001007387 */ /* 0x000fe20000100a00 */
[----:B-1----:R-:W-:Y:S01]  /*67b0*/  FMNMX.FTZ R6, R3, R6, !PT ;  /* 0x0000000603067209 */ /* 0x002fe20007810000 */
[----:B------:R1:W-:Y:S04]  /*67c0*/  MUFU.EX2 R35, R4 ;  /* 0x0000000400237308 */ /* 0x0003e80000000800 */
[----:B------:R-:W-:Y:S01]  /*67d0*/  HMMA.16816.F32 R40, R124, R140, R40 ;  /* 0x0000008c7c28723c */ /* 0x000fe20000001828 */
[----:B------:R-:W3:Y:S03]  /*67e0*/  SHFL.BFLY PT, R8, R6, 0x1, 0x1f ;  /* 0x0c201f0006087f89 */ /* 0x000ee600000e0000 */
[----:B------:R4:W-:Y:S01]  /*67f0*/  MUFU.EX2 R34, R7 ;  /* 0x0000000700227308 */ /* 0x0009e20000000800 */
[----:B--2---:R-:W-:-:S03]  /*6800*/  LOP3.LUT R2, R138, R84, R31, 0x96, !PT ;  /* 0x000000548a027212 */ /* 0x004fc600078e961f */
[----:B------:R-:W-:Y:S02]  /*6810*/  HMMA.16816.F32 R56, R124, R200, R56 ;  /* 0x000000c87c38723c */ /* 0x000fe40000001838 */
[----:B------:R-:W-:-:S04]  /*6820*/  IMAD.WIDE.U32 R2, R2, -0x2daee0ad, RZ ;  /* 0xd2511f5302027825 */ /* 0x000fc800078e00ff */
[----:B-1----:R-:W-:Y:S01]  /*6830*/  IMAD.WIDE.U32 R4, R5, -0x2daee0ad, RZ ;  /* 0xd2511f5305047825 */ /* 0x002fe200078e00ff */
[----:B------:R-:W-:Y:S01]  /*6840*/  LOP3.LUT R3, R244, R86, R3, 0x96, !PT ;  /* 0x00000056f4037212 */ /* 0x000fe200078e9603 */
[----:B------:R-:W-:Y:S03]  /*6850*/  HMMA.16816.F32 R72, R124, R196, R72 ;  /* 0x000000c47c48723c */ /* 0x000fe60000001848 */
[----:B------:R-:W-:Y:S01]  /*6860*/  LOP3.LUT R2, R245, R2, R5, 0x96, !PT ;  /* 0x00000002f5027212 */ /* 0x000fe200078e9605 */
[----:B------:R-:W-:-:S04]  /*6870*/  IMAD.WIDE.U32 R12, R3, -0x326172a9, RZ ;  /* 0xcd9e8d57030c7825 */ /* 0x000fc800078e00ff */
[--C-:B------:R-:W-:Y:S01]  /*6880*/  FFMA.FTZ R3, R26, UR4, -R0.reuse ;  /* 0x000000041a037c23 */ /* 0x100fe20008010800 */
[----:B------:R-:W-:Y:S01]  /*6890*/  FFMA.FTZ R5, R25, UR4, -R0 ;  /* 0x0000000419057c23 */ /* 0x000fe20008010800 */
[----:B---3--:R-:W-:Y:S01]  /*68a0*/  FMNMX.FTZ R133, R6, R8, !PT ;  /* 0x0000000806857209 */ /* 0x008fe20007810000 */
[----:B------:R-:W-:Y:S01]  /*68b0*/  IMAD.WIDE.U32 R10, R2, -0x326172a9, RZ ;  /* 0xcd9e8d57020a7825 */ /* 0x000fe200078e00ff */
[----:B------:R-:W-:Y:S01]  /*68c0*/  LOP3.LUT R2, R241, R16, R13, 0x96, !PT ;  /* 0x00000010f1027212 */ /* 0x000fe200078e960d */
[----:B------:R1:W-:Y:S01]  /*68d0*/  MUFU.EX2 R31, R3 ;  /* 0x00000003001f7308 */ /* 0x0003e20000000800 */
[----:B------:R-:W-:Y:S01]  /*68e0*/  FSETP.NEU.FTZ.AND P0, PT, R133, -INF , PT ;  /* 0xff8000008500780b */ /* 0x000fe20003f1d000 */
[----:B------:R-:W-:Y:S01]  /*68f0*/  HMMA.16816.F32 R88, R124, R192, R88 ;  /* 0x000000c07c58723c */ /* 0x000fe20000001858 */
[----:B----4-:R-:W-:-:S05]  /*6900*/  LOP3.LUT R7, R240, R12, R11, 0x96, !PT ;  /* 0x0000000cf0077212 */ /* 0x010fca00078e960b */
[----:B------:R2:W-:Y:S01]  /*6910*/  MUFU.EX2 R33, R5 ;  /* 0x0000000500217308 */ /* 0x0005e20000000800 */
[----:B------:R-:W-:Y:S01]  /*6920*/  IMAD.WIDE.U32 R6, R7, -0x2daee0ad, RZ ;  /* 0xd2511f5307067825 */ /* 0x000fe200078e00ff */
[----:B------:R-:W-:Y:S03]  /*6930*/  HMMA.16816.F32 R104, R124, R184, R104 ;  /* 0x000000b87c68723c */ /* 0x000fe60000001868 */
[----:B-1----:R-:W-:-:S05]  /*6940*/  IMAD.WIDE.U32 R2, R2, -0x2daee0ad, RZ ;  /* 0xd2511f5302027825 */ /* 0x002fca00078e00ff */
[----:B------:R-:W-:Y:S01]  /*6950*/  HMMA.16816.F32 R120, R124, R188, R120 ;  /* 0x000000bc7c78723c */ /* 0x000fe20000001878 */
[----:B------:R-:W-:Y:S01]  /*6960*/  LOP3.LUT R8, R219, R4, R3, 0x96, !PT ;  /* 0x00000004db087212 */ /* 0x000fe200078e9603 */
[----:B------:R-:W-:Y:S01]  /*6970*/  FMUL.FTZ R3, R133, UR4 ;  /* 0x0000000485037c20 */ /* 0x000fe20008410000 */
[--C-:B------:R-:W-:Y:S01]  /*6980*/  FFMA.FTZ R4, R27, UR4, -R0.reuse ;  /* 0x000000041b047c23 */ /* 0x100fe20008010800 */
[----:B--2---:R-:W-:-:S04]  /*6990*/  FFMA.FTZ R5, R32, UR4, -R0 ;  /* 0x0000000420057c23 */ /* 0x004fc80008010800 */
[C---:B------:R-:W-:Y:S01]  /*69a0*/  HMMA.16816.F32 R152, R124.reuse, R182, R152 ;  /* 0x000000b67c98723c */ /* 0x040fe20000001898 */
[----:B------:R-:W-:Y:S01]  /*69b0*/  IMAD.WIDE.U32 R16, R8, -0x326172a9, RZ ;  /* 0xcd9e8d5708107825 */ /* 0x000fe200078e00ff */
[----:B------:R-:W-:Y:S06]  /*69c0*/  MUFU.EX2 R29, R4 ;  /* 0x00000004001d7308 */ /* 0x000fec0000000800 */
[C---:B------:R-:W-:Y:S02]  /*69d0*/  HMMA.16816.F32 R168, R124.reuse, R178, R168 ;  /* 0x000000b27ca8723c */ /* 0x040fe400000018a8 */
[----:B------:R1:W-:Y:S06]  /*69e0*/  MUFU.EX2 R30, R5 ;  /* 0x00000005001e7308 */ /* 0x0003ec0000000800 */
[C---:B------:R-:W-:Y:S08]  /*69f0*/  HMMA.16816.F32 R44, R124.reuse, R142, R52 ;  /* 0x0000008e7c2c723c */ /* 0x040ff00000001834 */
[----:B------:R-:W-:Y:S01]  /*6a00*/  HMMA.16816.F32 R60, R124, R202, R60 ;  /* 0x000000ca7c3c723c */ /* 0x000fe2000000183c */
[----:B-1----:R-:W-:-:S02]  /*6a10*/  LOP3.LUT R5, R218, R2, R7, 0x96, !PT ;  /* 0x00000002da057212 */ /* 0x002fc400078e9607 */
[----:B------:R-:W-:-:S03]  /*6a20*/  FSEL R2, R3, RZ, P0 ;  /* 0x000000ff03027208 */ /* 0x000fc60000000000 */
[----:B------:R-:W-:Y:S01]  /*6a30*/  IMAD.WIDE.U32 R12, R5, -0x326172a9, RZ ;  /* 0xcd9e8d57050c7825 */ /* 0x000fe200078e00ff */
[----:B------:R-:W-:-:S03]  /*6a40*/  LOP3.LUT R5, R216, R10, R17, 0x96, !PT ;  /* 0x0000000ad8057212 */ /* 0x000fc600078e9611 */
[----:B------:R-:W-:Y:S01]  /*6a50*/  FFMA.FTZ R3, R38, UR4, -R2 ;  /* 0x0000000426037c23 */ /* 0x000fe20008010802 */
[C---:B------:R-:W-:Y:S01]  /*6a60*/  HMMA.16816.F32 R76, R124.reuse, R198, R76 ;  /* 0x000000c67c4c723c */ /* 0x040fe2000000184c */
[----:B------:R-:W-:Y:S01]  /*6a70*/  IMAD.MOV.U32 R11, RZ, RZ, R12 ;  /* 0x000000ffff0b7224 */ /* 0x000fe200078e000c */
[C---:B------:R-:W-:Y:S01]  /*6a80*/  PRMT R8, R12.reuse, 0x7773, RZ ;  /* 0x000077730c087816 */ /* 0x040fe200000000ff */
[----:B------:R1:W-:Y:S01]  /*6a90*/  MUFU.EX2 R26, R3 ;  /* 0x00000003001a7308 */ /* 0x0003e20000000800 */
[----:B------:R-:W-:Y:S02]  /*6aa0*/  PRMT R7, R12, 0x7772, RZ ;  /* 0x000077720c077816 */ /* 0x000fe400000000ff */
[----:B------:R-:W-:Y:S02]  /*6ab0*/  LOP3.LUT R4, R220, R16, R13, 0x96, !PT ;  /* 0x00000010dc047212 */ /* 0x000fe400078e960d */
[----:B------:R-:W-:Y:S01]  /*6ac0*/  PRMT R10, R7, 0x5410, R8 ;  /* 0x00005410070a7816 */ /* 0x000fe20000000008 */
[----:B------:R-:W-:Y:S01]  /*6ad0*/  HMMA.16816.F32 R92, R124, R194, R92 ;  /* 0x000000c27c5c723c */ /* 0x000fe2000000185c */
[----:B------:R-:W-:Y:S01]  /*6ae0*/  PRMT R16, R12, 0x7771, RZ ;  /* 0x000077710c107816 */ /* 0x000fe200000000ff */
[----:B------:R-:W-:Y:S01]  /*6af0*/  IMAD.WIDE.U32 R12, R5, -0x2daee0ad, RZ ;  /* 0xd2511f53050c7825 */ /* 0x000fe200078e00ff */
[----:B------:R-:W-:-:S03]  /*6b00*/  LOP3.LUT R7, R4, 0xffff, RZ, 0xc0, !PT ;  /* 0x0000ffff04077812 */ /* 0x000fc600078ec0ff */
[--C-:B------:R-:W-:Y:S01]  /*6b10*/  FFMA.FTZ R5, R14, UR4, -R2.reuse ;  /* 0x000000040e057c23 */ /* 0x100fe20008010802 */
[----:B------:R-:W-:Y:S02]  /*6b20*/  LOP3.LUT R8, R4, 0xff, RZ, 0xc0, !PT ;  /* 0x000000ff04087812 */ /* 0x000fe400078ec0ff */
[----:B------:R-:W-:Y:S01]  /*6b30*/  SHF.R.U32.HI R7, RZ, 0x8, R7 ;  /* 0x00000008ff077819 */ /* 0x000fe20000011607 */
[----:B------:R2:W-:Y:S01]  /*6b40*/  MUFU.EX2 R21, R5 ;  /* 0x0000000500157308 */ /* 0x0005e20000000800 */
[----:B------:R-:W-:Y:S01]  /*6b50*/  LOP3.LUT R11, R11, 0xff, RZ, 0xc0, !PT ;  /* 0x000000ff0b0b7812 */ /* 0x000fe200078ec0ff */
[----:B------:R-:W-:Y:S01]  /*6b60*/  HMMA.16816.F32 R108, R124, R186, R108 ;  /* 0x000000ba7c6c723c */ /* 0x000fe2000000186c */
[----:B-1----:R-:W-:Y:S01]  /*6b70*/  FFMA.FTZ R3, R39, UR4, -R2 ;  /* 0x0000000427037c23 */ /* 0x002fe20008010802 */
[--C-:B------:R-:W-:Y:S02]  /*6b80*/  PRMT R8, R8, 0x5410, R7.reuse ;  /* 0x0000541008087816 */ /* 0x100fe40000000007 */
[----:B------:R-:W-:-:S02]  /*6b90*/  PRMT R7, R4, 0x7632, R7 ;  /* 0x0000763204077816 */ /* 0x000fc40000000007 */
[----:B------:R1:W-:Y:S01]  /*6ba0*/  MUFU.EX2 R25, R3 ;  /* 0x0000000300197308 */ /* 0x0003e20000000800 */
[----:B------:R-:W-:Y:S01]  /*6bb0*/  SHF.R.U32.HI R4, RZ, 0x18, R4 ;  /* 0x00000018ff047819 */ /* 0x000fe20000011604 */
[----:B------:R-:W-:Y:S01]  /*6bc0*/  HMMA.16816.F32 R124, R124, R190, R64 ;  /* 0x000000be7c7c723c */ /* 0x000fe20000001840 */
[----:B------:R-:W-:Y:S02]  /*6bd0*/  LOP3.LUT R7, R7, 0xff, RZ, 0xc0, !PT ;  /* 0x000000ff07077812 */ /* 0x000fe400078ec0ff */
[----:B------:R-:W-:Y:S02]  /*6be0*/  LOP3.LUT R10, R10, 0xff00ff, RZ, 0xc0, !PT ;  /* 0x00ff00ff0a0a7812 */ /* 0x000fe400078ec0ff */
[----:B------:R-:W-:Y:S01]  /*6bf0*/  PRMT R7, R7, 0x5410, R4 ;  /* 0x0000541007077816 */ /* 0x000fe20000000004 */
[----:B--2---:R-:W-:Y:S01]  /*6c00*/  FFMA.FTZ R5, R49, UR4, -R0 ;  /* 0x0000000431057c23 */ /* 0x004fe20008010800 */
[----:B------:R-:W-:-:S03]  /*6c10*/  HSET2.LE.AND R4, R8, R9, PT ;  /* 0x0000000908047233 */ /* 0x000fc60003803000 */
[----:B------:R-:W-:Y:S01]  /*6c20*/  HSET2.LE.AND R8, R7, R9, PT ;  /* 0x0000000907087233 */ /* 0x000fe20003803000 */
[----:B------:R2:W-:Y:S01]  /*6c30*/  MUFU.EX2 R27, R5 ;  /* 0x00000005001b7308 */ /* 0x0005e20000000800 */
[----:B-1----:R-:W-:-:S07]  /*6c40*/  FFMA.FTZ R3, R48, UR4, -R2 ;  /* 0x0000000430037c23 */ /* 0x002fce0008010802 */
[----:B------:R1:W3:Y:S01]  /*6c50*/  MUFU.EX2 R22, R3 ;  /* 0x0000000300167308 */ /* 0x0002e20000000800 */
[----:B--2---:R-:W-:Y:S01]  /*6c60*/  FFMA.FTZ R5, R20, UR4, -R2 ;  /* 0x0000000414057c23 */ /* 0x004fe20008010802 */
[----:B-1----:R-:W-:Y:S02]  /*6c70*/  LOP3.LUT R3, R242, R6, R13, 0x96, !PT ;  /* 0x00000006f2037212 */ /* 0x002fe400078e960d */
[----:B------:R-:W-:Y:S01]  /*6c80*/  PRMT R6, R11, 0x5410, R16 ;  /* 0x000054100b067816 */ /* 0x000fe20000000010 */
[----:B------:R-:W-:-:S03]  /*6c90*/  FFMA.FTZ R11, R23, UR4, -R2 ;  /* 0x00000004170b7c23 */ /* 0x000fc60008010802 */
[----:B------:R1:W-:Y:S01]  /*6ca0*/  MUFU.EX2 R16, R5 ;  /* 0x0000000500107308 */ /* 0x0003e20000000800 */
[----:B---3--:R-:W-:Y:S02]  /*6cb0*/  F2FP.F16.F32.PACK_AB R7, R21, R22 ;  /* 0x000000161507723e */ /* 0x008fe400000000ff */
[--C-:B------:R-:W-:Y:S02]  /*6cc0*/  HSET2.LE.AND R0, R6, R9.reuse, PT ;  /* 0x0000000906007233 */ /* 0x100fe40003803000 */
[----:B------:R-:W-:Y:S02]  /*6cd0*/  F2FP.F16.F32.PACK_AB R6, R33, R34 ;  /* 0x000000222106723e */ /* 0x000fe400000000ff */
[----:B------:R-:W-:Y:S01]  /*6ce0*/  PRMT R23, R12, 0x7771, RZ ;  /* 0x000077710c177816 */ /* 0x000fe200000000ff */
[----:B------:R2:W-:Y:S01]  /*6cf0*/  MUFU.EX2 R17, R11 ;  /* 0x0000000b00117308 */ /* 0x0005e20000000800 */
[----:B------:R-:W-:Y:S02]  /*6d00*/  LOP3.LUT R6, R6, R0, RZ, 0xc0, !PT ;  /* 0x0000000006067212 */ /* 0x000fe400078ec0ff */
[----:B------:R-:W-:-:S02]  /*6d10*/  HSET2.LE.AND R0, R10, R9, PT ;  /* 0x000000090a007233 */ /* 0x000fc40003803000 */
[----:B------:R-:W-:-:S03]  /*6d20*/  F2FP.F16.F32.PACK_AB R10, R25, R26 ;  /* 0x0000001a190a723e */ /* 0x000fc600000000ff */
[----:B------:R-:W-:Y:S01]  /*6d30*/  LOP3.LUT R7, R7, R0, RZ, 0xc0, !PT ;  /* 0x0000000007077212 */ /* 0x000fe200078ec0ff */
[--C-:B------:R-:W-:Y:S01]  /*6d40*/  FFMA.FTZ R0, R24, UR4, -R2.reuse ;  /* 0x0000000418007c23 */ /* 0x100fe20008010802 */
[----:B-1----:R-:W-:Y:S01]  /*6d50*/  F2FP.F16.F32.PACK_AB R5, R35, R132 ;  /* 0x000000842305723e */ /* 0x002fe200000000ff */
[----:B------:R-:W-:Y:S02]  /*6d60*/  FFMA.FTZ R2, R28, UR4, -R2 ;  /* 0x000000041c027c23 */ /* 0x000fe40008010802 */
[----:B------:R1:W3:Y:S01]  /*6d70*/  MUFU.EX2 R13, R0 ;  /* 0x00000000000d7308 */ /* 0x0002e20000000800 */
[----:B------:R-:W-:Y:S02]  /*6d80*/  LOP3.LUT R4, R5, R4, RZ, 0xc0, !PT ;  /* 0x0000000405047212 */ /* 0x000fe400078ec0ff */
[----:B------:R-:W-:Y:S01]  /*6d90*/  LOP3.LUT R5, R10, R8, RZ, 0xc0, !PT ;  /* 0x000000080a057212 */ /* 0x000fe200078ec0ff */
[----:B--2---:R-:W-:Y:S01]  /*6da0*/  IMAD.MOV.U32 R11, RZ, RZ, R12 ;  /* 0x000000ffff0b7224 */ /* 0x004fe200078e000c */
[----:B------:R-:W-:-:S02]  /*6db0*/  PRMT R10, R12, 0x7773, RZ ;  /* 0x000077730c0a7816 */ /* 0x000fc400000000ff */
[----:B------:R-:W-:Y:S02]  /*6dc0*/  PRMT R8, R12, 0x7772, RZ ;  /* 0x000077720c087816 */ /* 0x000fe400000000ff */
[----:B------:R2:W4:Y:S01]  /*6dd0*/  MUFU.EX2 R12, R2 ;  /* 0x00000002000c7308 */ /* 0x0005220000000800 */
[----:B------:R-:W-:Y:S01]  /*6de0*/  LOP3.LUT R20, R11, 0xff, RZ, 0xc0, !PT ;  /* 0x000000ff0b147812 */ /* 0x000fe200078ec0ff */
[C---:B------:R-:W-:Y:S01]  /*6df0*/  HMMA.16816.F32 R36, R4.reuse, R80, RZ ;  /* 0x000000500424723c */ /* 0x040fe200000018ff */
[----:B------:R-:W-:Y:S02]  /*6e00*/  PRMT R14, R8, 0x5410, R10 ;  /* 0x00005410080e7816 */ /* 0x000fe4000000000a */
[C---:B------:R-:W-:Y:S02]  /*6e10*/  PRMT R8, R3.reuse, 0x7632, R8 ;  /* 0x0000763203087816 */ /* 0x040fe40000000008 */
[C---:B------:R-:W-:Y:S02]  /*6e20*/  LOP3.LUT R11, R3.reuse, 0xff, RZ, 0xc0, !PT ;  /* 0x000000ff030b7812 */ /* 0x040fe400078ec0ff */
[----:B-1----:R-:W-:Y:S01]  /*6e30*/  LOP3.LUT R0, R3, 0xffff, RZ, 0xc0, !PT ;  /* 0x0000ffff03007812 */ /* 0x002fe200078ec0ff */
[----:B------:R-:W-:Y:S01]  /*6e40*/  HMMA.16816.F32 R48, R4, R82, RZ ;  /* 0x000000520430723c */ /* 0x000fe200000018ff */
[----:B------:R-:W-:-:S02]  /*6e50*/  SHF.R.U32.HI R3, RZ, 0x18, R3 ;  /* 0x00000018ff037819 */ /* 0x000fc40000011603 */
[----:B------:R-:W-:Y:S02]  /*6e60*/  SHF.R.U32.HI R10, RZ, 0x8, R0 ;  /* 0x00000008ff0a7819 */ /* 0x000fe40000011600 */
[----:B------:R-:W-:Y:S02]  /*6e70*/  LOP3.LUT R0, R8, 0xff, RZ, 0xc0, !PT ;  /* 0x000000ff08007812 */ /* 0x000fe400078ec0ff */
[----:B--2---:R-:W-:Y:S01]  /*6e80*/  PRMT R2, R20, 0x5410, R23 ;  /* 0x0000541014027816 */ /* 0x004fe20000000017 */
[----:B------:R-:W-:Y:S01]  /*6e90*/  HMMA.16816.F32 R68, R4, R100, RZ ;  /* 0x000000640444723c */ /* 0x000fe200000018ff */
[----:B------:R-:W-:Y:S02]  /*6ea0*/  PRMT R3, R0, 0x5410, R3 ;  /* 0x0000541000037816 */ /* 0x000fe40000000003 */
[----:B------:R-:W-:Y:S02]  /*6eb0*/  PRMT R10, R11, 0x5410, R10 ;  /* 0x000054100b0a7816 */ /* 0x000fe4000000000a */
[----:B------:R-:W-:-:S02]  /*6ec0*/  LOP3.LUT R8, R14, 0xff00ff, RZ, 0xc0, !PT ;  /* 0x00ff00ff0e087812 */ /* 0x000fc400078ec0ff */
[--C-:B------:R-:W-:Y:S01]  /*6ed0*/  HSET2.LE.AND R0, R2, R9.reuse, PT ;  /* 0x0000000902007233 */ /* 0x100fe20003803000 */
[C---:B------:R-:W-:Y:S01]  /*6ee0*/  HMMA.16816.F32 R80, R4.reuse, R102, RZ ;  /* 0x000000660450723c */ /* 0x040fe200000018ff */
[----:B------:R-:W-:Y:S02]  /*6ef0*/  F2FP.F16.F32.PACK_AB R2, R27, R29 ;  /* 0x0000001d1b02723e */ /* 0x000fe400000000ff */
[--C-:B------:R-:W-:Y:S02]  /*6f00*/  HSET2.LE.AND R8, R8, R9.reuse, PT ;  /* 0x0000000908087233 */ /* 0x100fe40003803000 */
[--C-:B------:R-:W-:Y:S02]  /*6f10*/  HSET2.LE.AND R10, R10, R9.reuse, PT ;  /* 0x000000090a0a7233 */ /* 0x100fe40003803000 */
[----:B------:R-:W-:Y:S01]  /*6f20*/  LOP3.LUT R130, R2, R0, RZ, 0xc0, !PT ;  /* 0x0000000002827212 */ /* 0x000fe200078ec0ff */
[----:B------:R-:W-:Y:S01]  /*6f30*/  HMMA.16816.F32 R144, R4, R156, RZ ;  /* 0x0000009c0490723c */ /* 0x000fe200000018ff */
[----:B------:R-:W-:-:S02]  /*6f40*/  HSET2.LE.AND R9, R3, R9, PT ;  /* 0x0000000903097233 */ /* 0x000fc40003803000 */
[----:B---3--:R-:W-:Y:S02]  /*6f50*/  F2FP.F16.F32.PACK_AB R0, R13, R17 ;  /* 0x000000110d00723e */ /* 0x008fe400000000ff */
[----:B------:R-:W-:Y:S02]  /*6f60*/  F2FP.F16.F32.PACK_AB R2, R30, R31 ;  /* 0x0000001f1e02723e */ /* 0x000fe400000000ff */
[----:B----4-:R-:W-:Y:S01]  /*6f70*/  F2FP.F16.F32.PACK_AB R3, R12, R16 ;  /* 0x000000100c03723e */ /* 0x010fe200000000ff */
[----:B------:R-:W-:Y:S01]  /*6f80*/  HMMA.16816.F32 R160, R4, R172, RZ ;  /* 0x000000ac04a0723c */ /* 0x000fe200000018ff */
[----:B------:R-:W-:Y:S01]  /*6f90*/  LOP3.LUT R131, R0, R8, RZ, 0xc0, !PT ;  /* 0x0000000800837212 */ /* 0x000fe200078ec0ff */
[----:B------:R-:W-:Y:S01]  /*6fa0*/  FADD.FTZ R0, R132, R35 ;  /* 0x0000002384007221 */ /* 0x000fe20000010000 */
[----:B------:R-:W-:Y:S01]  /*6fb0*/  LOP3.LUT R128, R2, R10, RZ, 0xc0, !PT ;  /* 0x0000000a02807212 */ /* 0x000fe200078ec0ff */
[----:B------:R-:W-:Y:S01]  /*6fc0*/  FADD.FTZ R2, R26, R25 ;  /* 0x000000191a027221 */ /* 0x000fe20000010000 */
[----:B------:R-:W-:Y:S01]  /*6fd0*/  LOP3.LUT R129, R3, R9, RZ, 0xc0, !PT ;  /* 0x0000000903817212 */ /* 0x000fe200078ec0ff */
[----:B------:R-:W-:-:S02]  /*6fe0*/  FADD.FTZ R0, R34, R0 ;  /* 0x0000000022007221 */ /* 0x000fc40000010000 */
[----:B------:R-:W-:Y:S01]  /*6ff0*/  HMMA.16816.F32 R52, R4, R96, RZ ;  /* 0x000000600434723c */ /* 0x000fe200000018ff */
[----:B------:R-:W-:Y:S01]  /*7000*/  FADD.FTZ R2, R22, R2 ;  /* 0x0000000216027221 */ /* 0x000fe20000010000 */
[----:B------:R-:W-:-:S03]  /*7010*/  FADD.FTZ R3, R33, R0 ;  /* 0x0000000021037221 */ /* 0x000fc60000010000 */
[----:B------:R-:W-:Y:S01]  /*7020*/  FADD.FTZ R0, R21, R2 ;  /* 0x0000000215007221 */ /* 0x000fe20000010000 */
[----:B------:R-:W-:Y:S02]  /*7030*/  FADD.FTZ R2, R31, R3 ;  /* 0x000000031f027221 */ /* 0x000fe40000010000 */
[----:B------:R-:W-:Y:S01]  /*7040*/  HMMA.16816.F32 R64, R4, R98, RZ ;  /* 0x000000620440723c */ /* 0x000fe200000018ff */
[----:B------:R-:W-:Y:S01]  /*7050*/  FADD.FTZ R0, R16, R0 ;  /* 0x0000000010007221 */ /* 0x000fe20000010000 */
[----:B------:R-:W-:-:S03]  /*7060*/  FADD.FTZ R2, R30, R2 ;  /* 0x000000021e027221 */ /* 0x000fc60000010000 */
[----:B------:R-:W-:-:S03]  /*7070*/  FADD.FTZ R12, R12, R0 ;  /* 0x000000000c0c7221 */ /* 0x000fc60000010000 */
[----:B------:R-:W-:Y:S01]  /*7080*/  HMMA.16816.F32 R100, R4, R112, RZ ;  /* 0x000000700464723c */ /* 0x000fe200000018ff */
[----:B------:R-:W-:-:S07]  /*7090*/  FADD.FTZ R12, R17, R12 ;  /* 0x0000000c110c7221 */ /* 0x000fce0000010000 */
[C---:B------:R-:W-:Y:S08]  /*70a0*/  HMMA.16816.F32 R156, R4.reuse, R158, RZ ;  /* 0x0000009e049c723c */ /* 0x040ff000000018ff */
[C---:B------:R-:W-:Y:S08]  /*70b0*/  HMMA.16816.F32 R172, R4.reuse, R174, RZ ;  /* 0x000000ae04ac723c */ /* 0x040ff000000018ff */
[C---:B------:R-:W-:Y:S08]  /*70c0*/  HMMA.16816.F32 R84, R4.reuse, R208, RZ ;  /* 0x000000d00454723c */ /* 0x040ff000000018ff */
[C---:B------:R-:W-:Y:S08]  /*70d0*/  HMMA.16816.F32 R116, R4.reuse, R204, RZ ;  /* 0x000000cc0474723c */ /* 0x040ff000000018ff */
[C---:B------:R-:W-:Y:S08]  /*70e0*/  HMMA.16816.F32 R96, R4.reuse, R210, RZ ;  /* 0x000000d20460723c */ /* 0x040ff000000018ff */
[C---:B------:R-:W-:Y:S08]  /*70f0*/  HMMA.16816.F32 R112, R4.reuse, R114, RZ ;  /* 0x000000720470723c */ /* 0x040ff000000018ff */
[----:B------:R-:W-:Y:S01]  /*7100*/  HMMA.16816.F32 R8, R4, R206, RZ ;  /* 0x000000ce0408723c */ /* 0x000fe200000018ff */
[----:B------:R-:W-:Y:S01]  /*7110*/  FADD.FTZ R4, R251, R250 ;  /* 0x000000fafb047221 */ /* 0x000fe20000010000 */
[----:B------:R-:W-:-:S03]  /*7120*/  FADD.FTZ R5, R247, R238 ;  /* 0x000000eef7057221 */ /* 0x000fc60000010000 */
        /* <DEDUP_REMOVED lines=42> */
[----:B------:R-:W5:Y:S04]  /*73d0*/  LDL.64 R140, [R1+0x68] ;  /* 0x00006800018c7983 */ /* 0x000f680000100a00 */
[----:B------:R-:W5:Y:S04]  /*73e0*/  LDL.64 R176, [R1+0x50] ;  /* 0x0000500001b07983 */ /* 0x000f680000100a00 */
[----:B------:R-:W5:Y:S04]  /*73f0*/  LDL.64 R204, [R1+0x58] ;  /* 0x0000580001cc7983 */ /* 0x000f680000100a00 */
[----:B------:R-:W5:Y:S04]  /*7400*/  LDL.64 R180, [R1+0x70] ;  /* 0x0000700001b47983 */ /* 0x000f680000100a00 */
[----:B------:R-:W5:Y:S01]  /*7410*/  LDL.64 R208, [R1+0x60] ;  /* 0x0000600001d07983 */ /* 0x000f620000100a00 */
[----:B------:R-:W-:Y:S01]  /*7420*/  UIADD3 UR4, UPT, UPT, UR22, -0x2, URZ ;  /* 0xfffffffe16047890 */ /* 0x000fe2000fffe0ff */
[----:B-1----:R-:W-:-:S03]  /*7430*/  ISETP.GE.AND P2, PT, R212, UR7, PT ;  /* 0x00000007d4007c0c */ /* 0x002fc6000bf46270 */
[----:B------:R-:W-:Y:S01]  /*7440*/  UIMAD.WIDE.U32 UR12, UR4, UR8, URZ ;  /* 0x00000008040c72a5 */ /* 0x000fe2000f8e00ff */
[C---:B------:R-:W-:Y:S01]  /*7450*/  IMAD.SHL.U32 R214, R217.reuse, 0x20, RZ ;  /* 0x00000020d9d67824 */ /* 0x040fe200078e00ff */
[----:B------:R-:W-:Y:S01]  /*7460*/  SHF.R.U32.HI R213, RZ, 0x1, R217 ;  /* 0x00000001ffd57819 */ /* 0x000fe200000116d9 */
[----:B------:R-:W-:-:S03]  /*7470*/  IMAD.SHL.U32 R249, R217, 0x40, RZ ;  /* 0x00000040d9f97824 */ /* 0x000fc600078e00ff */
[----:B------:R-:W-:Y:S02]  /*7480*/  LOP3.LUT R214, R214, 0x7c00, RZ, 0xc0, !PT ;  /* 0x00007c00d6d67812 */ /* 0x000fe400078ec0ff */
[----:B------:R-:W-:Y:S02]  /*7490*/  LOP3.LUT R8, R213, 0x8, RZ, 0xc0, !PT ;  /* 0x00000008d5087812 */ /* 0x000fe400078ec0ff */
[----:B------:R-:W-:-:S04]  /*74a0*/  LOP3.LUT R5, R214, 0x200, R249, 0xf8, !PT ;  /* 0x00000200d6057812 */ /* 0x000fc800078ef8f9 */
[----:B------:R-:W-:Y:S02]  /*74b0*/  LOP3.LUT R8, R5, R243, R8, 0xf6, !PT ;  /* 0x000000f305087212 */ /* 0x000fe400078ef608 */
[----:B------:R-:W-:-:S05]  /*74c0*/  SEL R13, R215, 0xffffffe0, !P3 ;  /* 0xffffffe0d70d7807 */ /* 0x000fca0005800000 */
[----:B------:R-:W-:Y:S02]  /*74d0*/  IMAD.IADD R14, R137, 0x1, R13 ;  /* 0x00000001890e7824 */ /* 0x000fe400078e020d */
[----:B------:R-:W-:Y:S02]  /*74e0*/  IMAD.MOV.U32 R132, RZ, RZ, R252 ;  /* 0x000000ffff847224 */ /* 0x000fe400078e00fc */
[----:B------:R-:W-:-:S05]  /*74f0*/  IMAD.MOV.U32 R252, RZ, RZ, 0x40 ;  /* 0x00000040fffc7424 */ /* 0x000fca00078e00ff */
[----:B------:R-:W-:-:S05]  /*7500*/  SEL R252, R252, 0xffffffc0, !P4 ;  /* 0xffffffc0fcfc7807 */ /* 0x000fca0006000000 */
[----:B------:R-:W-:Y:S01]  /*7510*/  IMAD.IADD R16, R137, 0x1, R252 ;  /* 0x0000000189107824 */ /* 0x000fe200078e02fc */
[----:B------:R-:W-:Y:S01]  /*7520*/  BAR.SYNC.DEFER_BLOCKING 0x0 ;  /* 0x0000000000007b1d */ /* 0x000fe20000010000 */
[----:B--2---:R-:W-:Y:S01]  /*7530*/  ISETP.GE.AND P1, PT, R28, UR7, PT ;  /* 0x000000071c007c0c */ /* 0x004fe2000bf26270 */
[----:B------:R-:W-:Y:S02]  /*7540*/  UIMAD UR7, UR4, UR9, UR13 ;  /* 0x00000009040772a4 */ /* 0x000fe4000f8e020d */
[----:B------:R-:W-:Y:S02]  /*7550*/  USHF.L.U32 UR4, UR12, 0x5, URZ ;  /* 0x000000050c047899 */ /* 0x000fe400080006ff */
[----:B------:R-:W-:Y:S02]  /*7560*/  USHF.L.U64.HI UR7, UR12, 0x5, UR7 ;  /* 0x000000050c077899 */ /* 0x000fe40008010207 */
[----:B------:R-:W-:Y:S02]  /*7570*/  ULEA UR12, UP0, UR8, UR4, 0x4 ;  /* 0x00000004080c7291 */ /* 0x000fe4000f8020ff */
[----:B------:R-:W-:-:S02]  /*7580*/  IMAD.U32 R4, RZ, RZ, UR4 ;  /* 0x00000004ff047e24 */ /* 0x000fc4000f8e00ff */
[----:B------:R-:W-:Y:S02]  /*7590*/  IMAD.U32 R6, RZ, RZ, UR4 ;  /* 0x00000004ff067e24 */ /* 0x000fe4000f8e00ff */
[----:B------:R-:W-:Y:S02]  /*75a0*/  IMAD.U32 R9, RZ, RZ, UR4 ;  /* 0x00000004ff097e24 */ /* 0x000fe4000f8e00ff */
[----:B------:R-:W-:Y:S01]  /*75b0*/  IMAD.U32 R7, RZ, RZ, UR4 ;  /* 0x00000004ff077e24 */ /* 0x000fe2000f8e00ff */
[----:B------:R-:W-:Y:S01]  /*75c0*/  ULEA.HI.X UR4, UR8, UR7, UR9, 0x4, UP0 ;  /* 0x0000000708047291 */ /* 0x000fe200080f2409 */
[----:B------:R-:W-:Y:S01]  /*75d0*/  IMAD.U32 R2, RZ, RZ, UR12 ;  /* 0x0000000cff027e24 */ /* 0x000fe2000f8e00ff */
[-C--:B---3--:R-:W-:Y:S01]  /*75e0*/  @!P2 LEA R4, P6, R4, R24.reuse, 0x1 ;  /* 0x000000180404a211 */ /* 0x088fe200078c08ff */
[----:B------:R-:W-:Y:S01]  /*75f0*/  IMAD.U32 R3, RZ, RZ, UR7 ;  /* 0x00000007ff037e24 */ /* 0x000fe2000f8e00ff */
[-C--:B------:R-:W-:Y:S01]  /*7600*/  @!P1 LEA R6, P0, R6, R24.reuse, 0x1 ;  /* 0x0000001806069211 */ /* 0x080fe200078008ff */
[----:B------:R-:W-:Y:S01]  /*7610*/  IMAD.U32 R0, RZ, RZ, UR7 ;  /* 0x00000007ff007e24 */ /* 0x000fe2000f8e00ff */
[----:B------:R-:W-:Y:S01]  /*7620*/  LEA R2, P5, R2, R24, 0x1 ;  /* 0x0000001802027211 */ /* 0x000fe200078a08ff */
[----:B------:R-:W-:Y:S01]  /*7630*/  IMAD.U32 R11, RZ, RZ, UR12 ;  /* 0x0000000cff0b7e24 */ /* 0x000fe2000f8e00ff */
[-C--:B----4-:R-:W-:Y:S01]  /*7640*/  @!P2 LEA.HI.X R5, R9, R32.reuse, R3, 0x1, P6 ;  /* 0x000000200905a211 */ /* 0x090fe200030f0c03 */
[----:B------:R-:W-:Y:S01]  /*7650*/  IMAD.U32 R10, RZ, RZ, UR4 ;  /* 0x00000004ff0a7e24 */ /* 0x000fe2000f8e00ff */
[----:B------:R-:W-:-:S03]  /*7660*/  @!P1 LEA.HI.X R7, R7, R32, R0, 0x1, P0 ;  /* 0x0000002007079211 */ /* 0x000fc600000f0c00 */
[----:B------:R-:W-:Y:S01]  /*7670*/  @!PT LDS RZ, [RZ] ;  /* 0x00000000fffff984 */ /* 0x000fe20000000800 */
[----:B------:R-:W-:Y:S01]  /*7680*/  @!PT LDS RZ, [RZ] ;  /* 0x00000000fffff984 */ /* 0x000fe20000000800 */
[----:B------:R-:W-:Y:S01]  /*7690*/  @!PT LDS RZ, [RZ] ;  /* 0x00000000fffff984 */ /* 0x000fe20000000800 */
[----:B------:R-:W-:Y:S01]  /*76a0*/  @!P2 LDGSTS.E.BYPASS.LTC128B.128 [R221+0xa000], desc[UR28][R4.64] ;  /* 0x0a00000004ddafae */ /* 0x000fe2000b981a1c */
[----:B------:R-:W-:-:S03]  /*76b0*/  LEA.HI.X R3, R11, R32, R10, 0x1, P5 ;  /* 0x000000200b037211 */ /* 0x000fc600028f0c0a */
[----:B------:R-:W-:Y:S01]  /*76c0*/  @P2 STS.128 [R221+0xa000], RZ ;  /* 0x00a000ffdd002388 */ /* 0x000fe20000000c00 */
[----:B------:R-:W-:-:S03]  /*76d0*/  LEA R0, R8, UR5, 0x1 ;  /* 0x0000000508007c11 */ /* 0x000fc6000f8e08ff */
        /* <DEDUP_REMOVED lines=17> */
[----:B------:R-:W3:Y:S01]  /*77f0*/  LDSM.16.M88.4 R28, [R137+0x8800] ;  /* 0x00880000891c783b */ /* 0x000ee20000000200 */
[----:B------:R-:W-:-:S02]  /*7800*/  IMAD.IADD R12, R13, 0x1, R0 ;  /* 0x000000010d0c7824 */ /* 0x000fc400078e0200 */
[----:B-----5:R-:W-:Y:S01]  /*7810*/  IMAD.MOV.U32 R200, RZ, RZ, R140 ;  /* 0x000000ffffc87224 */ /* 0x020fe200078e008c */
[----:B------:R-:W-:Y:S01]  /*7820*/  LDSM.16.M88.4 R24, [R14+0x8000] ;  /* 0x008000000e18783b */ /* 0x000fe20000000200 */
[----:B------:R-:W-:-:S03]  /*7830*/  IMAD.MOV.U32 R201, RZ, RZ, R141 ;  /* 0x000000ffffc97224 */ /* 0x000fc600078e008d */
[----:B------:R-:W4:Y:S04]  /*7840*/  LDSM.16.M88.4 R8, [R12+0x2000] ;  /* 0x002000000c08783b */ /* 0x000f280000000200 */
[----:B------:R-:W5:Y:S04]  /*7850*/  LDSM.16.M88.4 R140, [R14+0x8800] ;  /* 0x008800000e8c783b */ /* 0x000f680000000200 */
[----:B------:R-:W2:Y:S01]  /*7860*/  LDSM.16.M88.4 R20, [R0] ;  /* 0x000000000014783b */ /* 0x000ea20000000200 */
[----:B------:R-:W-:Y:S02]  /*7870*/  IMAD.MOV.U32 R228, RZ, RZ, R204 ;  /* 0x000000ffffe47224 */ /* 0x000fe400078e00cc */
[----:B------:R-:W-:-:S02]  /*7880*/  IMAD.MOV.U32 R229, RZ, RZ, R205 ;  /* 0x000000ffffe57224 */ /* 0x000fc400078e00cd */
[----:B------:R-:W-:Y:S02]  /*7890*/  IMAD.MOV.U32 R202, RZ, RZ, R176 ;  /* 0x000000ffffca7224 */ /* 0x000fe400078e00b0 */
[----:B------:R-:W-:Y:S02]  /*78a0*/  IMAD.MOV.U32 R203, RZ, RZ, R177 ;  /* 0x000000ffffcb7224 */ /* 0x000fe400078e00b1 */
[----:B------:R-:W-:Y:S02]  /*78b0*/  IMAD.MOV.U32 R196, RZ, RZ, R208 ;  /* 0x000000ffffc47224 */ /* 0x000fe400078e00d0 */
[----:B------:R-:W-:Y:S01]  /*78c0*/  IMAD.MOV.U32 R197, RZ, RZ, R209 ;  /* 0x000000ffffc57224 */ /* 0x000fe200078e00d1 */
[----:B------:R-:W-:Y:S01]  /*78d0*/  UIADD3 UR4, UPT, UPT, UR22, -0x2, URZ ;  /* 0xfffffffe16047890 */ /* 0x000fe2000fffe0ff */
[----:B------:R-:W-:Y:S01]  /*78e0*/  IMAD.MOV.U32 R204, RZ, RZ, R180 ;  /* 0x000000ffffcc7224 */ /* 0x000fe200078e00b4 */
[----:B------:R-:W0:Y:S01]  /*78f0*/  LDGDEPBAR ;  /* 0x00000000000079af */ /* 0x000e220000000000 */
[----:B------:R-:W-:Y:S01]  /*7900*/  IMAD.MOV.U32 R205, RZ, RZ, R181 ;  /* 0x000000ffffcd7224 */ /* 0x000fe200078e00b5 */
[C---:B-1----:R-:W-:Y:S08]  /*7910*/  HMMA.16816.F32 R188, R4.reuse, R32, RZ ;  /* 0x0000002004bc723c */ /* 0x042ff000000018ff */
[C---:B---3--:R-:W-:Y:S08]  /*7920*/  HMMA.16816.F32 R176, R4.reuse, R30, RZ ;  /* 0x0000001e04b0723c */ /* 0x048ff000000018ff */
[C---:B------:R-:W-:Y:S08]  /*7930*/  HMMA.16816.F32 R180, R4.reuse, R28, RZ ;  /* 0x0000001c04b4723c */ /* 0x040ff000000018ff */
[----:B------:R-:W-:Y:S01]  /*7940*/  HMMA.16816.F32 R184, R4, R34, RZ ;  /* 0x0000002204b8723c */ /* 0x000fe200000018ff */
[----:B------:R-:W1:Y:S07]  /*7950*/  LDSM.16.M88.4 R4, [R12] ;  /* 0x000000000c04783b */ /* 0x000e6e0000000200 */
[C---:B----4-:R-:W-:Y:S08]  /*7960*/  HMMA.16816.F32 R192, R8.reuse, R24, R188 ;  /* 0x0000001808c0723c */ /* 0x050ff000000018bc */
[C---:B-----5:R-:W-:Y:S08]  /*7970*/  HMMA.16816.F32 R188, R8.reuse, R142, R176 ;  /* 0x0000008e08bc723c */ /* 0x060ff000000018b0 */
[C---:B------:R-:W-:Y:S08]  /*7980*/  HMMA.16816.F32 R180, R8.reuse, R140, R180 ;  /* 0x0000008c08b4723c */ /* 0x040ff000000018b4 */
[----:B------:R-:W-:Y:S08]  /*7990*/  HMMA.16816.F32 R184, R8, R26, R184 ;  /* 0x0000001a08b8723c */ /* 0x000ff000000018b8 */
[C---:B--2---:R-:W-:Y:S08]  /*79a0*/  HMMA.16816.F32 R176, R20.reuse, R32, RZ ;  /* 0x0000002014b0723c */ /* 0x044ff000000018ff */
[C---:B------:R-:W-:Y:S08]  /*79b0*/  HMMA.16816.F32 R8, R20.reuse, R28, RZ ;  /* 0x0000001c1408723c */ /* 0x040ff000000018ff */
[C---:B------:R-:W-:Y:S08]  /*79c0*/  HMMA.16816.F32 R32, R20.reuse, R34, RZ ;  /* 0x000000221420723c */ /* 0x040ff000000018ff */
[----:B------:R-:W-:Y:S01]  /*79d0*/  HMMA.16816.F32 R20, R20, R30, RZ ;  /* 0x0000001e1414723c */ /* 0x000fe200000018ff */
[----:B------:R-:W-:-:S07]  /*79e0*/  IMAD.IADD R2, R252, 0x1, R0 ;  /* 0x00000001fc027824 */ /* 0x000fce00078e0200 */
[C---:B-1----:R-:W-:Y:S01]  /*79f0*/  HMMA.16816.F32 R28, R4.reuse, R140, R8 ;  /* 0x0000008c041c723c */ /* 0x042fe20000001808 */
[----:B------:R-:W-:Y:S07]  /*7a00*/  LDSM.16.M88.4 R8, [R2] ;  /* 0x000000000208783b */ /* 0x000fee0000000200 */
[C---:B------:R-:W-:Y:S08]  /*7a10*/  HMMA.16816.F32 R176, R4.reuse, R24, R176 ;  /* 0x0000001804b0723c */ /* 0x040ff000000018b0 */
[C---:B------:R-:W-:Y:S01]  /*7a20*/  HMMA.16816.F32 R32, R4.reuse, R26, R32 ;  /* 0x0000001a0420723c */ /* 0x040fe20000001820 */
[----:B------:R-:W-:Y:S07]  /*7a30*/  LDSM.16.M88.4 R24, [R16+0x8000] ;  /* 0x008000001018783b */ /* 0x000fee0000000200 */
[----:B------:R-:W-:Y:S01]  /*7a40*/  HMMA.16816.F32 R140, R4, R142, R20 ;  /* 0x0000008e048c723c */ /* 0x000fe20000001814 */
[----:B------:R-:W1:Y:S04]  /*7a50*/  LDSM.16.M88.4 R4, [R2+0x2000] ;  /* 0x002000000204783b */ /* 0x000e680000000200 */
[----:B------:R-:W2:Y:S01]  /*7a60*/  LDSM.16.M88.4 R20, [R16+0x8800] ;  /* 0x008800001014783b */ /* 0x000ea20000000200 */
[----:B------:R-:W-:-:S02]  /*7a70*/  IMAD.IADD R3, R13, 0x1, R2 ;  /* 0x000000010d037824 */ /* 0x000fc400078e0202 */
[----:B------:R-:W-:Y:S01]  /*7a80*/  IMAD.IADD R13, R13, 0x1, R16 ;  /* 0x000000010d0d7824 */ /* 0x000fe200078e0210 */
[C---:B-1----:R-:W-:Y:S08]  /*7a90*/  HMMA.16816.F32 R208, R4.reuse, R26, R184 ;  /* 0x0000001a04d0723c */ /* 0x042ff000000018b8 */
[C---:B--2---:R-:W-:Y:S08]  /*7aa0*/  HMMA.16816.F32 R232, R4.reuse, R20, R180 ;  /* 0x0000001404e8723c */ /* 0x044ff000000018b4 */
[-C--:B------:R-:W-:Y:S08]  /*7ab0*/  HMMA.16816.F32 R192, R4, R24.reuse, R192 ;  /* 0x0000001804c0723c */ /* 0x080ff000000018c0 */
[C---:B------:R-:W-:Y:S08]  /*7ac0*/  HMMA.16816.F32 R184, R8.reuse, R24, R176 ;  /* 0x0000001808b8723c */ /* 0x040ff000000018b0 */
[----:B------:R-:W-:Y:S08]  /*7ad0*/  HMMA.16816.F32 R180, R8, R26, R32 ;  /* 0x0000001a08b4723c */ /* 0x000ff00000001820 */
[----:B------:R-:W-:Y:S01]  /*7ae0*/  HMMA.16816.F32 R188, R4, R22, R188 ;  /* 0x0000001604bc723c */ /* 0x000fe200000018bc */
[----:B------:R-:W-:Y:S07]  /*7af0*/  LDSM.16.M88.4 R4, [R3+0x2000] ;  /* 0x002000000304783b */ /* 0x000fee0000000200 */
[C---:B------:R-:W-:Y:S01]  /*7b00*/  HMMA.16816.F32 R24, R8.reuse, R20, R28 ;  /* 0x000000140818723c */ /* 0x040fe2000000181c */
[----:B------:R-:W1:Y:S07]  /*7b10*/  LDSM.16.M88.4 R28, [R13+0x8800] ;  /* 0x008800000d1c783b */ /* 0x000e6e0000000200 */
[----:B------:R-:W-:Y:S01]  /*7b20*/  HMMA.16816.F32 R176, R8, R22, R140 ;  /* 0x0000001608b0723c */ /* 0x000fe2000000188c */
[----:B------:R-:W2:Y:S04]  /*7b30*/  LDSM.16.M88.4 R8, [R3] ;  /* 0x000000000308783b */ /* 0x000ea80000000200 */
[----:B------:R-:W3:Y:S01]  /*7b40*/  LDSM.16.M88.4 R20, [R13+0x8000] ;  /* 0x008000000d14783b */ /* 0x000ee20000000200 */
[----:B------:R-:W-:-:S02]  /*7b50*/  IMAD.MOV.U32 R142, RZ, RZ, R204 ;  /* 0x000000ffff8e7224 */ /* 0x000fc400078e00cc */
[----:B------:R-:W-:Y:S02]  /*7b60*/  IMAD.MOV.U32 R143, RZ, RZ, R205 ;  /* 0x000000ffff8f7224 */ /* 0x000fe400078e00cd */
[C---:B-1----:R-:W-:Y:S01]  /*7b70*/  HMMA.16816.F32 R204, R4.reuse, R30, R188 ;  /* 0x0000001e04cc723c */ /* 0x042fe200000018bc */
[----:B------:R-:W-:Y:S02]  /*7b80*/  IMAD.MOV.U32 R188, RZ, RZ, R202 ;  /* 0x000000ffffbc7224 */ /* 0x000fe400078e00ca */
[----:B------:R-:W-:Y:S02]  /*7b90*/  IMAD.MOV.U32 R189, RZ, RZ, R203 ;  /* 0x000000ffffbd7224 */ /* 0x000fe400078e00cb */
[----:B------:R-:W-:Y:S02]  /*7ba0*/  IMAD.MOV.U32 R190, RZ, RZ, R200 ;  /* 0x000000ffffbe7224 */ /* 0x000fe400078e00c8 */
[----:B------:R-:W-:Y:S01]  /*7bb0*/  IMAD.MOV.U32 R191, RZ, RZ, R201 ;  /* 0x000000ffffbf7224 */ /* 0x000fe200078e00c9 */
[-C--:B------:R-:W-:Y:S08]  /*7bc0*/  HMMA.16816.F32 R232, R4, R28.reuse, R232 ;  /* 0x0000001c04e8723c */ /* 0x080ff000000018e8 */
[----:B--2---:R-:W-:Y:S01]  /*7bd0*/  HMMA.16816.F32 R236, R8, R28, R24 ;  /* 0x0000001c08ec723c */ /* 0x004fe20000001818 */
[----:B------:R-:W-:Y:S01]  /*7be0*/  IMAD.MOV.U32 R28, RZ, RZ, R142 ;  /* 0x000000ffff1c7224 */ /* 0x000fe200078e008e */
[----:B------:R-:W-:Y:S01]  /*7bf0*/  LDSM.16.M88.4 R24, [R0+0x4000] ;  /* 0x004000000018783b */ /* 0x000fe20000000200 */
[----:B------:R-:W-:-:S03]  /*7c00*/  IMAD.MOV.U32 R29, RZ, RZ, R143 ;  /* 0x000000ffff1d7224 */ /* 0x000fc600078e008f */
[----:B------:R-:W-:Y:S02]  /*7c10*/  LDSM.16.M88.4 R140, [R137+0x9800] ;  /* 0x00980000898c783b */ /* 0x000fe40000000200 */
[C---:B---3--:R-:W-:Y:S08]  /*7c20*/  HMMA.16816.F32 R32, R4.reuse, R20, R192 ;  /* 0x000000140420723c */ /* 0x048ff000000018c0 */
[----:B------:R-:W-:Y:S01]  /*7c30*/  HMMA.16816.F32 R208, R4, R22, R208 ;  /* 0x0000001604d0723c */ /* 0x000fe200000018d0 */
[----:B------:R-:W1:Y:S07]  /*7c40*/  LDSM.16.M88.4 R4, [R0+0x6000] ;  /* 0x006000000004783b */ /* 0x000e6e0000000200 */
[----:B------:R-:W-:Y:S01]  /*7c50*/  HMMA.16816.F32 R200, R8, R20, R184 ;  /* 0x0000001408c8723c */ /* 0x000fe200000018b8 */
[----:B------:R-:W-:-:S02]  /*7c60*/  IMAD.MOV.U32 R186, RZ, RZ, R196 ;  /* 0x000000ffffba7224 */ /* 0x000fc400078e00c4 */
[----:B------:R-:W-:-:S05]  /*7c70*/  IMAD.MOV.U32 R187, RZ, RZ, R197 ;  /* 0x000000ffffbb7224 */ /* 0x000fca00078e00c5 */
[C---:B------:R-:W-:Y:S01]  /*7c80*/  HMMA.16816.F32 R196, R8.reuse, R22, R180 ;  /* 0x0000001608c4723c */ /* 0x040fe200000018b4 */
[----:B------:R-:W2:Y:S07]  /*7c90*/  LDSM.16.M88.4 R20, [R137+0x9000] ;  /* 0x009000008914783b */ /* 0x000eae0000000200 */
[----:B------:R-:W-:Y:S01]  /*7ca0*/  HMMA.16816.F32 R192, R8, R30, R176 ;  /* 0x0000001e08c0723c */ /* 0x000fe200000018b0 */
[----:B------:R-:W-:Y:S02]  /*7cb0*/  IMAD.MOV.U32 R30, RZ, RZ, R186 ;  /* 0x000000ffff1e7224 */ /* 0x000fe400078e00ba */
[----:B------:R-:W-:-:S02]  /*7cc0*/  IMAD.MOV.U32 R31, RZ, RZ, R187 ;  /* 0x000000ffff1f7224 */ /* 0x000fc400078e00bb */
[----:B------:R-:W-:Y:S02]  /*7cd0*/  IMAD.MOV.U32 R176, RZ, RZ, R188 ;  /* 0x000000ffffb07224 */ /* 0x000fe400078e00bc */
[----:B------:R-:W-:Y:S02]  /*7ce0*/  IMAD.MOV.U32 R177, RZ, RZ, R189 ;  /* 0x000000ffffb17224 */ /* 0x000fe400078e00bd */
[----:B------:R-:W-:Y:S02]  /*7cf0*/  IMAD.MOV.U32 R178, RZ, RZ, R190 ;  /* 0x000000ffffb27224 */ /* 0x000fe400078e00be */
[----:B------:R-:W-:Y:S01]  /*7d00*/  IMAD.MOV.U32 R179, RZ, RZ, R191 ;  /* 0x000000ffffb37224 */ /* 0x000fe200078e00bf */
[----:B-1----:R-:W-:Y:S01]  /*7d10*/  HMMA.16816.F32 R180, R4, R140, R232 ;  /* 0x0000008c04b4723c */ /* 0x002fe200000018e8 */
[----:B------:R-:W-:Y:S02]  /*7d20*/  IMAD.MOV.U32 R232, RZ, RZ, R30 ;  /* 0x000000ffffe87224 */ /* 0x000fe400078e001e */
[----:B------:R-:W-:-:S02]  /*7d30*/  IMAD.MOV.U32 R233, RZ, RZ, R31 ;  /* 0x000000ffffe97224 */ /* 0x000fc400078e001f */
[----:B------:R-:W-:Y:S02]  /*7d40*/  IMAD.MOV.U32 R234, RZ, RZ, R28 ;  /* 0x000000ffffea7224 */ /* 0x000fe400078e001c */
[----:B------:R-:W-:Y:S02]  /*7d50*/  IMAD.MOV.U32 R235, RZ, RZ, R29 ;  /* 0x000000ffffeb7224 */ /* 0x000fe400078e001d */
[C---:B------:R-:W-:Y:S08]  /*7d60*/  HMMA.16816.F32 R28, R4.reuse, R142, R204 ;  /* 0x0000008e041c723c */ /* 0x040ff000000018cc */
[C---:B--2---:R-:W-:Y:S01]  /*7d70*/  HMMA.16816.F32 R188, R4.reuse, R20, R32 ;  /* 0x0000001404bc723c */ /* 0x044fe20000001820 */
[----:B------:R-:W-:Y:S07]  /*7d80*/  LDSM.16.M88.4 R32, [R14+0x9000] ;  /* 0x009000000e20783b */ /* 0x000fee0000000200 */
[----:B------:R-:W-:Y:S01]  /*7d90*/  HMMA.16816.F32 R184, R4, R22, R208 ;  /* 0x0000001604b8723c */ /* 0x000fe200000018d0 */
[----:B------:R-:W1:Y:S07]  /*7da0*/  LDSM.16.M88.4 R4, [R12+0x6000] ;  /* 0x006000000c04783b */ /* 0x000e6e0000000200 */
[----:B------:R-:W-:Y:S01]  /*7db0*/  HMMA.16816.F32 R8, R24, R20, R200 ;  /* 0x000000141808723c */ /* 0x000fe200000018c8 */
[----:B------:R-:W-:-:S02]  /*7dc0*/  IMAD.MOV.U32 R200, RZ, RZ, R176 ;  /* 0x000000ffffc87224 */ /* 0x000fc400078e00b0 */
[----:B------:R-:W-:Y:S02]  /*7dd0*/  IMAD.MOV.U32 R201, RZ, RZ, R177 ;  /* 0x000000ffffc97224 */ /* 0x000fe400078e00b1 */
[----:B------:R-:W-:Y:S02]  /*7de0*/  IMAD.MOV.U32 R202, RZ, RZ, R178 ;  /* 0x000000ffffca7224 */ /* 0x000fe400078e00b2 */
[----:B------:R-:W-:Y:S01]  /*7df0*/  IMAD.MOV.U32 R203, RZ, RZ, R179 ;  /* 0x000000ffffcb7224 */ /* 0x000fe200078e00b3 */
[C---:B------:R-:W-:Y:S01]  /*7e00*/  HMMA.16816.F32 R208, R24.reuse, R22, R196 ;  /* 0x0000001618d0723c */ /* 0x040fe200000018c4 */
[----:B------:R-:W2:Y:S04]  /*7e10*/  LDSM.16.M88.4 R176, [R14+0x9800] ;  /* 0x009800000eb0783b */ /* 0x000ea80000000200 */
[----:B------:R-:W3:Y:S03]  /*7e20*/  LDSM.16.M88.4 R20, [R12+0x4000] ;  /* 0x004000000c14783b */ /* 0x000ee60000000200 */
[----:B------:R-:W-:Y:S01]  /*7e30*/  HMMA.16816.F32 R204, R24, R140, R236 ;  /* 0x0000008c18cc723c */ /* 0x000fe200000018ec */
[----:B------:R-:W-:-:S02]  /*7e40*/  IMAD.MOV.U32 R238, RZ, RZ, R200 ;  /* 0x000000ffffee7224 */ /* 0x000fc400078e00c8 */
[----:B------:R-:W-:Y:S02]  /*7e50*/  IMAD.MOV.U32 R239, RZ, RZ, R201 ;  /* 0x000000ffffef7224 */ /* 0x000fe400078e00c9 */
[----:B------:R-:W-:Y:S02]  /*7e60*/  IMAD.MOV.U32 R236, RZ, RZ, R202 ;  /* 0x000000ffffec7224 */ /* 0x000fe400078e00ca */
[----:B------:R-:W-:Y:S02]  /*7e70*/  IMAD.MOV.U32 R237, RZ, RZ, R203 ;  /* 0x000000ffffed7224 */ /* 0x000fe400078e00cb */
[----:B------:R-:W-:Y:S01]  /*7e80*/  HMMA.16816.F32 R200, R24, R142, R192 ;  /* 0x0000008e18c8723c */ /* 0x000fe200000018c0 */
[----:B------:R-:W-:Y:S07]  /*7e90*/  LDSM.16.M88.4 R24, [R16+0x9800] ;  /* 0x009800001018783b */ /* 0x000fee0000000200 */
[C---:B-1----:R-:W-:Y:S08]  /*7ea0*/  HMMA.16816.F32 R196, R4.reuse, R32, R188 ;  /* 0x0000002004c4723c */ /* 0x042ff000000018bc */
[C---:B------:R-:W-:Y:S08]  /*7eb0*/  HMMA.16816.F32 R192, R4.reuse, R34, R184 ;  /* 0x0000002204c0723c */ /* 0x040ff000000018b8 */
[C---:B--2---:R-:W-:Y:S08]  /*7ec0*/  HMMA.16816.F32 R188, R4.reuse, R176, R180 ;  /* 0x000000b004bc723c */ /* 0x044ff000000018b4 */
[----:B------:R-:W-:Y:S01]  /*7ed0*/  HMMA.16816.F32 R184, R4, R178, R28 ;  /* 0x000000b204b8723c */ /* 0x000fe2000000181c */
[----:B------:R-:W-:Y:S04]  /*7ee0*/  LDSM.16.M88.4 R28, [R16+0x9000] ;  /* 0x00900000101c783b */ /* 0x000fe80000000200 */
[----:B------:R-:W1:Y:S03]  /*7ef0*/  LDSM.16.M88.4 R4, [R2+0x4000] ;  /* 0x004000000204783b */ /* 0x000e660000000200 */
[C---:B---3--:R-:W-:Y:S01]  /*7f00*/  HMMA.16816.F32 R180, R20.reuse, R32, R8 ;  /* 0x0000002014b4723c */ /* 0x048fe20000001808 */
[----:B------:R-:W2:Y:S07]  /*7f10*/  LDSM.16.M88.4 R8, [R2+0x6000] ;  /* 0x006000000208783b */ /* 0x000eae0000000200 */
[C---:B------:R-:W-:Y:S08]  /*7f20*/  HMMA.16816.F32 R140, R20.reuse, R34, R208 ;  /* 0x00000022148c723c */ /* 0x040ff000000018d0 */
[C---:B------:R-:W-:Y:S08]  /*7f30*/  HMMA.16816.F32 R32, R20.reuse, R176, R204 ;  /* 0x000000b01420723c */ /* 0x040ff000000018cc */
[----:B------:R-:W-:Y:S01]  /*7f40*/  HMMA.16816.F32 R20, R20, R178, R200 ;  /* 0x000000b21414723c */ /* 0x000fe200000018c8 */
[----:B------:R-:W-:Y:S01]  /*7f50*/  IMAD.MOV.U32 R210, RZ, RZ, R234 ;  /* 0x000000ffffd27224 */ /* 0x000fe200078e00ea */
[----:B------:R-:W3:Y:S05]  /*7f60*/  S2R R208, SR_CTAID.X ;  /* 0x0000000000d07919 */ /* 0x000eea0000002500 */
[----:B------:R-:W4:Y:S01]  /*7f70*/  S2R R210, SR_CTAID.X ;  /* 0x0000000000d27919 */ /* 0x000f220000002500 */
[-C--:B-1----:R-:W-:Y:S08]  /*7f80*/  HMMA.16816.F32 R180, R4, R28.reuse, R180 ;  /* 0x0000001c04b4723c */ /* 0x082ff000000018b4 */
[C---:B--2---:R-:W-:Y:S08]  /*7f90*/  HMMA.16816.F32 R196, R8.reuse, R28, R196 ;  /* 0x0000001c08c4723c */ /* 0x044ff000000018c4 */
[-C--:B------:R-:W-:Y:S08]  /*7fa0*/  HMMA.16816.F32 R192, R8, R30.reuse, R192 ;  /* 0x0000001e08c0723c */ /* 0x080ff000000018c0 */
[----:B------:R-:W-:Y:S08]  /*7fb0*/  HMMA.16816.F32 R140, R4, R30, R140 ;  /* 0x0000001e048c723c */ /* 0x000ff0000000188c */
[C---:B------:R-:W-:Y:S08]  /*7fc0*/  HMMA.16816.F32 R188, R8.reuse, R24, R188 ;  /* 0x0000001808bc723c */ /* 0x040ff000000018bc */
[----:B------:R-:W-:Y:S01]  /*7fd0*/  HMMA.16816.F32 R184, R8, R26, R184 ;  /* 0x0000001a08b8723c */ /* 0x000fe200000018b8 */
[----:B------:R-:W-:Y:S01]  /*7fe0*/  IMAD.MOV.U32 R211, RZ, RZ, R235 ;  /* 0x000000ffffd37224 */ /* 0x000fe200078e00eb */
[--C-:B------:R-:W-:Y:S01]  /*7ff0*/  SHF.R.U32.HI R12, RZ, 0x5, R217.reuse ;  /* 0x00000005ff0c7819 */ /* 0x100fe200000116d9 */
[----:B------:R-:W-:Y:S05]  /*8000*/  LDSM.16.M88.4 R8, [R3+0x4000] ;  /* 0x004000000308783b */ /* 0x000fea0000000200 */
[C---:B------:R-:W-:Y:S08]  /*8010*/  HMMA.16816.F32 R32, R4.reuse, R24, R32 ;  /* 0x000000180420723c */ /* 0x040ff00000001820 */
[----:B------:R-:W-:Y:S01]  /*8020*/  HMMA.16816.F32 R28, R4, R26, R20 ;  /* 0x0000001a041c723c */ /* 0x000fe20000001814 */
[----:B------:R1:W-:Y:S04]  /*8030*/  LDSM.16.M88.4 R4, [R3+0x6000] ;  /* 0x006000000304783b */ /* 0x0003e80000000200 */
[----:B------:R-:W2:Y:S04]  /*8040*/  LDSM.16.M88.4 R20, [R13+0x9000] ;  /* 0x009000000d14783b */ /* 0x000ea80000000200 */
[----:B------:R-:W5:Y:S01]  /*8050*/  LDSM.16.M88.4 R24, [R13+0x9800] ;  /* 0x009800000d18783b */ /* 0x000f620000000200 */
[----:B------:R-:W-:Y:S01]  /*8060*/  SHF.R.U32.HI R0, RZ, 0x5, R217 ;  /* 0x00000005ff007819 */ /* 0x000fe200000116d9 */
[----:B----4-:R-:W-:Y:S01]  /*8070*/  IMAD R210, R210, 0x8, R12 ;  /* 0x00000008d2d27824 */ /* 0x010fe200078e020c */
[----:B------:R-:W-:Y:S01]  /*8080*/  LOP3.LUT R2, R225, UR4, R211, 0x96, !PT ;  /* 0x00000004e1027c12 */ /* 0x000fe2000f8e96d3 */
[----:B------:R-:W-:Y:S01]  /*8090*/  IMAD.MOV.U32 R16, RZ, RZ, R232 ;  /* 0x000000ffff107224 */ /* 0x000fe200078e00e8 */
[----:B------:R-:W-:-:S04]  /*80a0*/  DEPBAR.LE SB0, 0x0 ;  /* 0x000080000000791a */ /* 0x000fc80000000000 */
[----:B---3--:R-:W-:Y:S02]  /*80b0*/  IMAD R208, R208, 0x8, R0 ;  /* 0x00000008d0d07824 */ /* 0x008fe400078e0200 */
[----:B------:R-:W-:Y:S02]  /*80c0*/  VIADD R210, R210, 0x4 ;  /* 0x00000004d2d27836 */ /* 0x000fe40000000000 */
[----:B------:R-:W-:-:S04]  /*80d0*/  IMAD.WIDE.U32 R208, R208, -0x326172a9, RZ ;  /* 0xcd9e8d57d0d07825 */ /* 0x000fc800078e00ff */
[----:B-1----:R-:W-:-:S04]  /*80e0*/  IMAD.WIDE.U32 R2, R2, -0x326172a9, RZ ;  /* 0xcd9e8d5702027825 */ /* 0x002fc800078e00ff */
[----:B------:R-:W-:Y:S01]  /*80f0*/  IMAD.MOV.U32 R17, RZ, RZ, R233 ;  /* 0x000000ffff117224 */ /* 0x000fe200078e00e9 */
[----:B------:R-:W-:Y:S01]  /*8100*/  LOP3.LUT R0, R138, R208, R3, 0x96, !PT ;  /* 0x000000d08a007212 */ /* 0x000fe200078e9603 */
[----:B------:R-:W-:Y:S01]  /*8110*/  IMAD.WIDE.U32 R210, R210, -0x326172a9, RZ ;  /* 0xcd9e8d57d2d27825 */ /* 0x000fe200078e00ff */
[C---:B--2---:R-:W-:Y:S08]  /*8120*/  HMMA.16816.F32 R196, R4.reuse, R20, R196 ;  /* 0x0000001404c4723c */ /* 0x044ff000000018c4 */
[C---:B------:R-:W-:Y:S08]  /*8130*/  HMMA.16816.F32 R200, R4.reuse, R22, R192 ;  /* 0x0000001604c8723c */ /* 0x040ff000000018c0 */
[C---:B-----5:R-:W-:Y:S08]  /*8140*/  HMMA.16816.F32 R204, R4.reuse, R24, R188 ;  /* 0x0000001804cc723c */ /* 0x060ff000000018bc */
[----:B------:R-:W-:Y:S01]  /*8150*/  HMMA.16816.F32 R232, R4, R26, R184 ;  /* 0x0000001a04e8723c */ /* 0x000fe200000018b8 */
[----:B------:R-:W-:-:S02]  /*8160*/  LOP3.LUT R4, R139, R2, R239, 0x96, !PT ;  /* 0x000000028b047212 */ /* 0x000fc400078e96ef */
[----:B------:R-:W-:Y:S02]  /*8170*/  LOP3.LUT R6, R138, R210, R3, 0x96, !PT ;  /* 0x000000d28a067212 */ /* 0x000fe400078e9603 */
[----:B------:R-:W-:Y:S01]  /*8180*/  LOP3.LUT R5, R139, R2, R229, 0x96, !PT ;  /* 0x000000028b057212 */ /* 0x000fe200078e96e5 */
[----:B------:R-:W-:-:S04]  /*8190*/  IMAD.WIDE.U32 R2, R0, -0x2daee0ad, RZ ;  /* 0xd2511f5300027825 */ /* 0x000fc800078e00ff */
[----:B------:R-:W-:Y:S01]  /*81a0*/  IMAD.WIDE.U32 R192, R4, -0x2daee0ad, RZ ;  /* 0xd2511f5304c07825 */ /* 0x000fe200078e00ff */
[----:B------:R-:W-:-:S03]  /*81b0*/  LOP3.LUT R7, R244, R16, R3, 0x96, !PT ;  /* 0x00000010f4077212 */ /* 0x000fc600078e9603 */
[----:B------:R-:W-:Y:S01]  /*81c0*/  IMAD.U32 R0, RZ, RZ, UR22 ;  /* 0x00000016ff007e24 */ /* 0x000fe2000f8e00ff */
[----:B------:R-:W-:Y:S01]  /*81d0*/  LOP3.LUT R4, R245, R2, R193, 0x96, !PT ;  /* 0x00000002f5047212 */ /* 0x000fe200078e96c1 */
[----:B------:R-:W-:-:S04]  /*81e0*/  IMAD.WIDE.U32 R2, R6, -0x2daee0ad, RZ ;  /* 0xd2511f5306027825 */ /* 0x000fc800078e00ff */
[----:B------:R-:W-:-:S04]  /*81f0*/  IMAD.WIDE.U32 R188, R5, -0x2daee0ad, RZ ;  /* 0xd2511f5305bc7825 */ /* 0x000fc800078e00ff */
[----:B------:R-:W-:Y:S01]  /*8200*/  IMAD R6, R0, 0x20, R132 ;  /* 0x0000002000067824 */ /* 0x000fe200078e0284 */
[----:B------:R-:W-:Y:S02]  /*8210*/  LOP3.LUT R0, R244, R236, R3, 0x96, !PT ;  /* 0x000000ecf4007212 */ /* 0x000fe400078e9603 */
[----:B------:R-:W-:Y:S01]  /*8220*/  LOP3.LUT R3, R245, R2, R189, 0x96, !PT ;  /* 0x00000002f5037212 */ /* 0x000fe200078e96bd */
[----:B------:R-:W-:-:S04]  /*8230*/  VIADD R2, R6, UR21 ;  /* 0x0000001506027c36 */ /* 0x000fc80008000000 */
[----:B------:R-:W-:Y:S02]  /*8240*/  VIADD R190, R2, 0xffffffd8 ;  /* 0xffffffd802be7836 */ /* 0x000fe40000000000 */
[----:B------:R-:W-:Y:S01]  /*8250*/  IMAD.WIDE.U32 R178, R4, -0x326172a9, RZ ;  /* 0xcd9e8d5704b27825 */ /* 0x000fe200078e00ff */
[----:B------:R-:W-:Y:S03]  /*8260*/  HMMA.16816.F32 R28, R8, R26, R28 ;  /* 0x0000001a081c723c */ /* 0x000fe6000000181c */
[----:B------:R-:W-:-:S04]  /*8270*/  IMAD.WIDE.U32 R176, R3, -0x326172a9, RZ ;  /* 0xcd9e8d5703b07825 */ /* 0x000fc800078e00ff */
[----:B------:R-:W-:-:S04]  /*8280*/  IMAD.WIDE.U32 R4, R0, -0x326172a9, RZ ;  /* 0xcd9e8d5700047825 */ /* 0x000fc800078e00ff */
[--C-:B------:R-:W-:Y:S02]  /*8290*/  IMAD.IADD R3, R222, 0x1, -R190.reuse ;  /* 0x00000001de037824 */ /* 0x100fe400078e0abe */
[----:B------:R-:W-:-:S03]  /*82a0*/  IMAD.IADD R0, R15, 0x1, -R190 ;  /* 0x000000010f007824 */ /* 0x000fc600078e0abe */
[----:B------:R-:W-:Y:S02]  /*82b0*/  IABS R3, R3 ;  /* 0x0000000300037213 */ /* 0x000fe40000000000 */
[----:B------:R-:W-:Y:S02]  /*82c0*/  IABS R0, R0 ;  /* 0x0000000000007213 */ /* 0x000fe40000000000 */
[----:B------:R-:W-:Y:S01]  /*82d0*/  LOP3.LUT R209, R240, R4, R177, 0x96, !PT ;  /* 0x00000004f0d17212 */ /* 0x000fe200078e96b1 */
[----:B------:R-:W-:Y:S02]  /*82e0*/  IMAD.MOV.U32 R4, RZ, RZ, R3 ;  /* 0x000000ffff047224 */ /* 0x000fe400078e0003 */
[----:B------:R-:W-:Y:S01]  /*82f0*/  IMAD.MOV.U32 R3, RZ, RZ, R0 ;  /* 0x000000ffff037224 */ /* 0x000fe200078e0000 */
[----:B------:R-:W-:Y:S01]  /*8300*/  HMMA.16816.F32 R180, R8, R20, R180 ;  /* 0x0000001408b4723c */ /* 0x000fe200000018b4 */
[----:B------:R-:W-:-:S03]  /*8310*/  VIADD R0, R2, 0xffffffc0 ;  /* 0xffffffc002007836 */ /* 0x000fc60000000000 */
[----:B------:R-:W-:Y:S02]  /*8320*/  I2FP.F32.S32 R3, R3 ;  /* 0x0000000300037245 */ /* 0x000fe40000201400 */
[----:B------:R-:W-:Y:S02]  /*8330*/  I2FP.F32.S32 R4, R4 ;  /* 0x0000000400047245 */ /* 0x000fe40000201400 */
[----:B------:R-:W-:Y:S01]  /*8340*/  HMMA.16816.F32 R140, R8, R22, R140 ;  /* 0x00000016088c723c */ /* 0x000fe2000000188c */
[----:B------:R-:W-:Y:S01]  /*8350*/  FFMA.FTZ R191, R3, -UR6, R30 ;  /* 0x8000000603bf7c23 */ /* 0x000fe2000801001e */
[----:B------:R-:W-:Y:S01]  /*8360*/  LOP3.LUT R194, R241, R228, R5, 0x96, !PT ;  /* 0x000000e4f1c27212 */ /* 0x000fe200078e9605 */
[--C-:B------:R-:W-:Y:S02]  /*8370*/  IMAD.IADD R3, R15, 0x1, -R0.reuse ;  /* 0x000000010f037824 */ /* 0x100fe400078e0a00 */
[----:B------:R-:W-:-:S03]  /*8380*/  IMAD.IADD R5, R222, 0x1, -R0 ;  /* 0x00000001de057824 */ /* 0x000fc600078e0a00 */
[----:B------:R-:W-:Y:S01]  /*8390*/  HMMA.16816.F32 R184, R8, R24, R32 ;  /* 0x0000001808b8723c */ /* 0x000fe20000001820 */
[----:B------:R-:W-:-:S04]  /*83a0*/  IMAD.WIDE.U32 R8, R7, -0x326172a9, RZ ;  /* 0xcd9e8d5707087825 */ /* 0x000fc800078e00ff */
[----:B------:R-:W-:Y:S01]  /*83b0*/  FFMA.FTZ R132, R4, -UR6, R28 ;  /* 0x8000000604847c23 */ /* 0x000fe2000801001c */
[--C-:B------:R-:W-:Y:S01]  /*83c0*/  IMAD.IADD R7, R19, 0x1, -R0.reuse ;  /* 0x0000000113077824 */ /* 0x100fe200078e0a00 */
[----:B------:R-:W-:Y:S02]  /*83d0*/  IABS R4, R3 ;  /* 0x0000000300047213 */ /* 0x000fe40000000000 */
[----:B------:R-:W-:Y:S02]  /*83e0*/  IABS R5, R5 ;  /* 0x0000000500057213 */ /* 0x000fe40000000000 */
[----:B------:R-:W-:Y:S02]  /*83f0*/  IABS R3, R7 ;  /* 0x0000000700037213 */ /* 0x000fe40000000000 */
[----:B------:R-:W-:Y:S01]  /*8400*/  I2FP.F32.S32 R4, R4 ;  /* 0x0000000400047245 */ /* 0x000fe20000201400 */
[----:B------:R-:W-:Y:S01]  /*8410*/  IMAD.IADD R0, R18, 0x1, -R0 ;  /* 0x0000000112007824 */ /* 0x000fe200078e0a00 */
[----:B------:R-:W-:-:S02]  /*8420*/  I2FP.F32.S32 R5, R5 ;  /* 0x0000000500057245 */ /* 0x000fc40000201400 */
[----:B------:R-:W-:Y:S01]  /*8430*/  I2FP.F32.S32 R3, R3 ;  /* 0x0000000300037245 */ /* 0x000fe20000201400 */
[----:B------:R-:W-:Y:S02]  /*8440*/  VIADD R24, R2, 0xffffffc1 ;  /* 0xffffffc102187836 */ /* 0x000fe40000000000 */
[----:B------:R-:W-:Y:S01]  /*8450*/  FFMA.FTZ R35, R4, -UR6, R182 ;  /* 0x8000000604237c23 */ /* 0x000fe200080100b6 */
[----:B------:R-:W-:Y:S01]  /*8460*/  FFMA.FTZ R11, R5, -UR6, R180 ;  /* 0x80000006050b7c23 */ /* 0x000fe200080100b4 */
[----:B------:R-:W-:Y:S01]  /*8470*/  IABS R5, R0 ;  /* 0x0000000000057213 */ /* 0x000fe20000000000 */
[----:B------:R-:W-:Y:S01]  /*8480*/  FFMA.FTZ R182, R3, -UR6, R196 ;  /* 0x8000000603b67c23 */ /* 0x000fe200080100c4 */
[--C-:B------:R-:W-:Y:S02]  /*8490*/  IMAD.IADD R3, R222, 0x1, -R24.reuse ;  /* 0x00000001de037824 */ /* 0x100fe400078e0a18 */
[----:B------:R-:W-:-:S03]  /*84a0*/  IMAD.IADD R0, R15, 0x1, -R24 ;  /* 0x000000010f007824 */ /* 0x000fc600078e0a18 */
[----:B------:R-:W-:Y:S02]  /*84b0*/  IABS R3, R3 ;  /* 0x0000000300037213 */ /* 0x000fe40000000000 */
[----:B------:R-:W-:Y:S02]  /*84c0*/  IABS R0, R0 ;  /* 0x0000000000007213 */ /* 0x000fe40000000000 */
[----:B------:R-:W-:Y:S02]  /*84d0*/  I2FP.F32.S32 R4, R3 ;  /* 0x0000000300047245 */ /* 0x000fe40000201400 */
[----:B------:R-:W-:Y:S01]  /*84e0*/  I2FP.F32.S32 R3, R0 ;  /* 0x0000000000037245 */ /* 0x000fe20000201400 */
[----:B------:R-:W-:Y:S02]  /*84f0*/  VIADD R23, R2, 0xffffffc8 ;  /* 0xffffffc802177836 */ /* 0x000fe40000000000 */
[----:B------:R-:W-:Y:S02]  /*8500*/  IMAD.IADD R0, R19, 0x1, -R24 ;  /* 0x0000000113007824 */ /* 0x000fe400078e0a18 */
[----:B------:R-:W-:Y:S01]  /*8510*/  FFMA.FTZ R34, R3, -UR6, R183 ;  /* 0x8000000603227c23 */ /* 0x000fe200080100b7 */
[----:B------:R-:W-:-:S02]  /*8520*/  IMAD.IADD R3, R222, 0x1, -R23 ;  /* 0x00000001de037824 */ /* 0x000fc400078e0a17 */
[----:B------:R-:W-:-:S03]  /*8530*/  IABS R0, R0 ;  /* 0x0000000000007213 */ /* 0x000fc60000000000 */
[----:B------:R-:W-:Y:S01]  /*8540*/  IABS R3, R3 ;  /* 0x0000000300037213 */ /* 0x000fe20000000000 */
[----:B------:R-:W-:Y:S01]  /*8550*/  FFMA.FTZ R30, R4, -UR6, R181 ;  /* 0x80000006041e7c23 */ /* 0x000fe200080100b5 */
[----:B------:R-:W-:-:S03]  /*8560*/  IMAD.MOV.U32 R4, RZ, RZ, R0 ;  /* 0x000000ffff047224 */ /* 0x000fc600078e0000 */
[----:B------:R-:W-:Y:S01]  /*8570*/  IMAD.MOV.U32 R0, RZ, RZ, R3 ;  /* 0x000000ffff007224 */ /* 0x000fe200078e0003 */
[----:B------:R-:W-:Y:S02]  /*8580*/  I2FP.F32.S32 R5, R5 ;  /* 0x0000000500057245 */ /* 0x000fe40000201400 */
[----:B------:R-:W-:Y:S02]  /*8590*/  I2FP.F32.S32 R3, R4 ;  /* 0x0000000400037245 */ /* 0x000fe40000201400 */
[----:B------:R-:W-:Y:S01]  /*85a0*/  I2FP.F32.S32 R0, R0 ;  /* 0x0000000000007245 */ /* 0x000fe20000201400 */
[----:B------:R-:W-:Y:S02]  /*85b0*/  VIADD R22, R2, 0xffffffc9 ;  /* 0xffffffc902167836 */ /* 0x000fe40000000000 */
[----:B------:R-:W-:Y:S01]  /*85c0*/  FFMA.FTZ R180, R5, -UR6, R198 ;  /* 0x8000000605b47c23 */ /* 0x000fe200080100c6 */
[----:B------:R-:W-:Y:S01]  /*85d0*/  FFMA.FTZ R139, R3, -UR6, R197 ;  /* 0x80000006038b7c23 */ /* 0x000fe200080100c5 */
[----:B------:R-:W-:Y:S01]  /*85e0*/  FFMA.FTZ R17, R0, -UR6, R140 ;  /* 0x8000000600117c23 */ /* 0x000fe2000801008c */
[----:B------:R-:W-:-:S02]  /*85f0*/  IMAD.IADD R0, R15, 0x1, -R23 ;  /* 0x000000010f007824 */ /* 0x000fc400078e0a17 */
[--C-:B------:R-:W-:Y:S02]  /*8600*/  IMAD.IADD R3, R222, 0x1, -R22.reuse ;  /* 0x00000001de037824 */ /* 0x100fe400078e0a16 */
[----:B------:R-:W-:Y:S01]  /*8610*/  IMAD.IADD R5, R15, 0x1, -R22 ;  /* 0x000000010f057824 */ /* 0x000fe200078e0a16 */
[----:B------:R-:W-:Y:S02]  /*8620*/  IABS R4, R0 ;  /* 0x0000000000047213 */ /* 0x000fe40000000000 */
[----:B------:R-:W-:Y:S02]  /*8630*/  IABS R3, R3 ;  /* 0x0000000300037213 */ /* 0x000fe40000000000 */
[----:B------:R-:W-:Y:S02]  /*8640*/  IABS R0, R5 ;  /* 0x0000000500007213 */ /* 0x000fe40000000000 */
[----:B------:R-:W-:Y:S01]  /*8650*/  I2FP.F32.S32 R3, R3 ;  /* 0x0000000300037245 */ /* 0x000fe20000201400 */
[C---:B------:R-:W-:Y:S01]  /*8660*/  VIADD R20, R2.reuse, 0xffffffd0 ;  /* 0xffffffd002147836 */ /* 0x040fe20000000000 */
[----:B------:R-:W-:Y:S01]  /*8670*/  I2FP.F32.S32 R0, R0 ;  /* 0x0000000000007245 */ /* 0x000fe20000201400 */
[----:B------:R-:W-:Y:S01]  /*8680*/  VIADD R25, R2, 0xffffffd1 ;  /* 0xffffffd102197836 */ /* 0x000fe20000000000 */
[----:B------:R-:W-:Y:S01]  /*8690*/  I2FP.F32.S32 R4, R4 ;  /* 0x0000000400047245 */ /* 0x000fe20000201400 */
[----:B------:R-:W-:Y:S01]  /*86a0*/  FFMA.FTZ R10, R3, -UR6, R141 ;  /* 0x80000006030a7c23 */ /* 0x000fe2000801008d */
[----:B------:R-:W-:-:S02]  /*86b0*/  IMAD.IADD R3, R222, 0x1, -R20 ;  /* 0x00000001de037824 */ /* 0x000fc400078e0a14 */
[----:B------:R-:W-:Y:S01]  /*86c0*/  FFMA.FTZ R27, R0, -UR6, R143 ;  /* 0x80000006001b7c23 */ /* 0x000fe2000801008f */
[----:B------:R-:W-:Y:S02]  /*86d0*/  IMAD.IADD R0, R15, 0x1, -R20 ;  /* 0x000000010f007824 */ /* 0x000fe400078e0a14 */
[----:B------:R-:W-:Y:S02]  /*86e0*/  IMAD.IADD R5, R222, 0x1, -R25 ;  /* 0x00000001de057824 */ /* 0x000fe400078e0a19 */
[----:B------:R-:W-:Y:S01]  /*86f0*/  FFMA.FTZ R28, R4, -UR6, R142 ;  /* 0x80000006041c7c23 */ /* 0x000fe2000801008e */
[----:B------:R-:W-:Y:S02]  /*8700*/  IABS R4, R3 ;  /* 0x0000000300047213 */ /* 0x000fe40000000000 */
[----:B------:R-:W-:Y:S02]  /*8710*/  IABS R0, R0 ;  /* 0x0000000000007213 */ /* 0x000fe40000000000 */
[----:B------:R-:W-:Y:S01]  /*8720*/  IABS R3, R5 ;  /* 0x0000000500037213 */ /* 0x000fe20000000000 */
[----:B------:R-:W-:-:S02]  /*8730*/  IMAD.MOV.U32 R5, RZ, RZ, R4 ;  /* 0x000000ffff057224 */ /* 0x000fc400078e0004 */
[----:B------:R-:W-:Y:S02]  /*8740*/  IMAD.MOV.U32 R4, RZ, RZ, R0 ;  /* 0x000000ffff047224 */ /* 0x000fe400078e0000 */
[----:B------:R-:W-:Y:S01]  /*8750*/  IMAD.MOV.U32 R0, RZ, RZ, R3 ;  /* 0x000000ffff007224 */ /* 0x000fe200078e0003 */
[----:B------:R-:W-:Y:S01]  /*8760*/  I2FP.F32.S32 R5, R5 ;  /* 0x0000000500057245 */ /* 0x000fe20000201400 */
[----:B------:R-:W-:-:S03]  /*8770*/  VIADD R2, R2, 0xffffffd9 ;  /* 0xffffffd902027836 */ /* 0x000fc60000000000 */
[----:B------:R-:W-:Y:S02]  /*8780*/  I2FP.F32.S32 R0, R0 ;  /* 0x0000000000007245 */ /* 0x000fe40000201400 */
[----:B------:R-:W-:Y:S01]  /*8790*/  LOP3.LUT R208, R240, R8, R179, 0x96, !PT ;  /* 0x00000008f0d07212 */ /* 0x000fe200078e96b3 */
[----:B------:R-:W-:Y:S02]  /*87a0*/  FFMA.FTZ R8, R5, -UR6, R184 ;  /* 0x8000000605087c23 */ /* 0x000fe400080100b8 */
[----:B------:R-:W-:Y:S01]  /*87b0*/  FFMA.FTZ R7, R0, -UR6, R185 ;  /* 0x8000000600077c23 */ /* 0x000fe200080100b9 */
[C---:B------:R-:W-:Y:S02]  /*87c0*/  IMAD.IADD R0, R15.reuse, 0x1, -R25 ;  /* 0x000000010f007824 */ /* 0x040fe400078e0a19 */
[----:B------:R-:W-:Y:S01]  /*87d0*/  IMAD.IADD R5, R15, 0x1, -R2 ;  /* 0x000000010f057824 */ /* 0x000fe200078e0a02 */
[----:B------:R-:W-:Y:S02]  /*87e0*/  I2FP.F32.S32 R3, R4 ;  /* 0x0000000400037245 */ /* 0x000fe40000201400 */
[----:B------:R-:W-:Y:S01]  /*87f0*/  IABS R4, R0 ;  /* 0x0000000000047213 */ /* 0x000fe20000000000 */
[----:B------:R-:W-:Y:S01]  /*8800*/  VIADD R13, R6, 0xffffffc0 ;  /* 0xffffffc0060d7836 */ /* 0x000fe20000000000 */
[----:B------:R-:W-:Y:S01]  /*8810*/  LOP3.LUT R195, R241, R238, R9, 0x96, !PT ;  /* 0x000000eef1c37212 */ /* 0x000fe200078e9609 */
[----:B------:R-:W-:Y:S01]  /*8820*/  VIADD R9, R222, -UR23 ;  /* 0x80000017de097c36 */ /* 0x000fe20008000000 */
[----:B------:R-:W-:Y:S01]  /*8830*/  IABS R0, R5 ;  /* 0x0000000500007213 */ /* 0x000fe20000000000 */
[----:B------:R-:W-:-:S03]  /*8840*/  VIADD R12, R6, 0xffffffc1 ;  /* 0xffffffc1060c7836 */ /* 0x000fc60000000000 */
[----:B------:R-:W-:Y:S02]  /*8850*/  I2FP.F32.S32 R0, R0 ;  /* 0x0000000000007245 */ /* 0x000fe40000201400 */
[----:B------:R-:W-:Y:S01]  /*8860*/  ISETP.GT.AND P5, PT, R9, R13, PT ;  /* 0x0000000d0900720c */ /* 0x000fe20003fa4270 */
[----:B------:R-:W-:Y:S01]  /*8870*/  FFMA.FTZ R26, R3, -UR6, R186 ;  /* 0x80000006031a7c23 */ /* 0x000fe200080100ba */
[----:B------:R-:W-:Y:S01]  /*8880*/  BAR.SYNC.DEFER_BLOCKING 0x0 ;  /* 0x0000000000007b1d */ /* 0x000fe20000010000 */
[----:B------:R-:W-:Y:S01]  /*8890*/  FFMA.FTZ R21, R0, -UR6, R31 ;  /* 0x8000000600157c23 */ /* 0x000fe2000801001f */
[----:B------:R-:W-:Y:S01]  /*88a0*/  ISETP.GE.AND P6, PT, R13, R223, PT ;  /* 0x000000df0d00720c */ /* 0x000fe20003fc6270 */
[----:B------:R-:W-:Y:S01]  /*88b0*/  IMAD.IADD R3, R222, 0x1, -R2 ;  /* 0x00000001de037824 */ /* 0x000fe200078e0a02 */
[----:B------:R-:W-:Y:S01]  /*88c0*/  FSEL R0, R11, -INF , !P5 ;  /* 0xff8000000b007808 */ /* 0x000fe20006800000 */
[----:B------:R-:W-:Y:S01]  /*88d0*/  VIADD R11, R6, 0xffffffc8 ;  /* 0xffffffc8060b7836 */ /* 0x000fe20000000000 */
[----:B------:R-:W-:-:S02]  /*88e0*/  ISETP.GT.AND P0, PT, R9, R12, PT ;  /* 0x0000000c0900720c */ /* 0x000fc40003f04270 */
[----:B------:R-:W-:Y:S01]  /*88f0*/  FSEL R32, R0, -INF , !P6 ;  /* 0xff80000000207808 */ /* 0x000fe20007000000 */
[----:B------:R-:W-:Y:S01]  /*8900*/  VIADD R5, R6, 0xffffffc9 ;  /* 0xffffffc906057836 */ /* 0x000fe20000000000 */
[----:B------:R-:W-:Y:S02]  /*8910*/  I2FP.F32.S32 R4, R4 ;  /* 0x0000000400047245 */ /* 0x000fe40000201400 */
[----:B------:R-:W-:Y:S02]  /*8920*/  ISETP.GE.AND P5, PT, R12, R223, PT ;  /* 0x000000df0c00720c */ /* 0x000fe40003fa6270 */
[----:B------:R-:W-:Y:S02]  /*8930*/  FSEL R0, R30, -INF , !P0 ;  /* 0xff8000001e007808 */ /* 0x000fe40004000000 */
[----:B------:R-:W-:Y:S02]  /*8940*/  IABS R3, R3 ;  /* 0x0000000300037213 */ /* 0x000fe40000000000 */
[----:B------:R-:W-:Y:S01]  /*8950*/  ISETP.GT.AND P6, PT, R9, R11, PT ;  /* 0x0000000b0900720c */ /* 0x000fe20003fc4270 */
[----:B------:R-:W-:Y:S01]  /*8960*/  FFMA.FTZ R16, R4, -UR6, R187 ;  /* 0x8000000604107c23 */ /* 0x000fe200080100bb */
[----:B------:R-:W-:Y:S01]  /*8970*/  FSEL R33, R0, -INF , !P5 ;  /* 0xff80000000217808 */ /* 0x000fe20006800000 */
[----:B------:R-:W-:Y:S01]  /*8980*/  VIADD R4, R6, 0xffffffd0 ;  /* 0xffffffd006047836 */ /* 0x000fe20000000000 */
[----:B------:R-:W-:-:S02]  /*8990*/  I2FP.F32.S32 R3, R3 ;  /* 0x0000000300037245 */ /* 0x000fc40000201400 */
[----:B------:R-:W-:Y:S02]  /*89a0*/  ISETP.GE.AND P0, PT, R11, R223, PT ;  /* 0x000000df0b00720c */ /* 0x000fe40003f06270 */
[----:B------:R-:W-:Y:S02]  /*89b0*/  FSEL R0, R17, -INF , !P6 ;  /* 0xff80000011007808 */ /* 0x000fe40007000000 */
[----:B------:R-:W-:Y:S01]  /*89c0*/  ISETP.GT.AND P5, PT, R9, R5, PT ;  /* 0x000000050900720c */ /* 0x000fe20003fa4270 */
[----:B------:R-:W-:Y:S01]  /*89d0*/  FFMA.FTZ R14, R3, -UR6, R29 ;  /* 0x80000006030e7c23 */ /* 0x000fe2000801001d */
[----:B------:R-:W-:Y:S01]  /*89e0*/  FSEL R137, R0, -INF , !P0 ;  /* 0xff80000000897808 */ /* 0x000fe20004000000 */
[----:B------:R-:W-:Y:S01]  /*89f0*/  VIADD R3, R6, 0xffffffd1 ;  /* 0xffffffd106037836 */ /* 0x000fe20000000000 */
[----:B------:R-:W-:Y:S02]  /*8a00*/  ISETP.GE.AND P6, PT, R5, R223, PT ;  /* 0x000000df0500720c */ /* 0x000fe40003fc6270 */
[----:B------:R-:W-:-:S02]  /*8a10*/  FSEL R0, R10, -INF , !P5 ;  /* 0xff8000000a007808 */ /* 0x000fc40006800000 */
[C---:B------:R-:W-:Y:S02]  /*8a20*/  ISETP.GT.AND P0, PT, R9.reuse, R4, PT ;  /* 0x000000040900720c */ /* 0x040fe40003f04270 */
[----:B------:R-:W-:Y:S02]  /*8a30*/  FSEL R138, R0, -INF , !P6 ;  /* 0xff800000008a7808 */ /* 0x000fe40007000000 */
[----:B------:R-:W-:Y:S02]  /*8a40*/  ISETP.GE.AND P5, PT, R4, R223, PT ;  /* 0x000000df0400720c */ /* 0x000fe40003fa6270 */
[----:B------:R-:W-:Y:S02]  /*8a50*/  FSEL R0, R8, -INF , !P0 ;  /* 0xff80000008007808 */ /* 0x000fe40004000000 */
[----:B------:R-:W-:Y:S01]  /*8a60*/  ISETP.GT.AND P6, PT, R9, R3, PT ;  /* 0x000000030900720c */ /* 0x000fe20003fc4270 */
[----:B------:R-:W-:Y:S01]  /*8a70*/  VIADD R17, R6, 0xffffffd8 ;  /* 0xffffffd806117836 */ /* 0x000fe20000000000 */
[----:B------:R-:W-:Y:S01]  /*8a80*/  FSEL R241, R0, -INF , !P5 ;  /* 0xff80000000f17808 */ /* 0x000fe20006800000 */
[----:B------:R-:W-:Y:S01]  /*8a90*/  VIADD R0, R6, 0xffffffd9 ;  /* 0xffffffd906007836 */ /* 0x000fe20000000000 */
[----:B------:R-:W-:-:S02]  /*8aa0*/  ISETP.GE.AND P0, PT, R3, R223, PT ;  /* 0x000000df0300720c */ /* 0x000fc40003f06270 */
        /* <DEDUP_REMOVED lines=9> */
[C---:B------:R-:W-:Y:S02]  /*8b40*/  ISETP.GT.AND P0, PT, R8.reuse, R13, PT ;  /* 0x0000000d0800720c */ /* 0x040fe40003f04270 */
[----:B------:R-:W-:Y:S02]  /*8b50*/  FSEL R240, R7, -INF , !P5 ;  /* 0xff80000007f07808 */ /* 0x000fe40006800000 */
[----:B------:R-:W-:Y:S02]  /*8b60*/  ISETP.GT.AND P5, PT, R8, R12, PT ;  /* 0x0000000c0800720c */ /* 0x000fe40003fa4270 */
[----:B------:R-:W-:-:S02]  /*8b70*/  FSEL R229, R10, -INF , !P6 ;  /* 0xff8000000ae57808 */ /* 0x000fc40007000000 */
[----:B------:R-:W-:Y:S02]  /*8b80*/  FSEL R10, R35, -INF , !P0 ;  /* 0xff800000230a7808 */ /* 0x000fe40004000000 */
[-C--:B------:R-:W-:Y:S02]  /*8b90*/  ISETP.GE.AND P0, PT, R12, R226.reuse, PT ;  /* 0x000000e20c00720c */ /* 0x080fe40003f06270 */
[----:B------:R-:W-:Y:S02]  /*8ba0*/  FSEL R7, R34, -INF , !P5 ;  /* 0xff80000022077808 */ /* 0x000fe40006800000 */
[----:B------:R-:W-:Y:S02]  /*8bb0*/  ISETP.GE.AND P6, PT, R13, R226, PT ;  /* 0x000000e20d00720c */ /* 0x000fe40003fc6270 */
        /* <DEDUP_REMOVED lines=8> */
[C---:B------:R-:W-:Y:S02]  /*8c40*/  ISETP.GT.AND P0, PT, R8.reuse, R4, PT ;  /* 0x000000040800720c */ /* 0x040fe40003f04270 */
[----:B------:R-:W-:Y:S02]  /*8c50*/  FSEL R132, R7, -INF , !P5 ;  /* 0xff80000007847808 */ /* 0x000fe40006800000 */
[----:B------:R-:W-:Y:S02]  /*8c60*/  ISETP.GT.AND P5, PT, R8, R3, PT ;  /* 0x000000030800720c */ /* 0x000fe40003fa4270 */
[----:B------:R-:W-:Y:S02]  /*8c70*/  FSEL R35, R10, -INF , !P6 ;  /* 0xff8000000a237808 */ /* 0x000fe40007000000 */
[----:B------:R-:W-:Y:S02]  /*8c80*/  FSEL R10, R26, -INF , !P0 ;  /* 0xff8000001a0a7808 */ /* 0x000fe40004000000 */
[----:B------:R-:W-:-:S02]  /*8c90*/  ISETP.GE.AND P0, PT, R3, R226, PT ;  /* 0x000000e20300720c */ /* 0x000fc40003f06270 */
[----:B------:R-:W-:Y:S02]  /*8ca0*/  FSEL R7, R16, -INF , !P5 ;  /* 0xff80000010077808 */ /* 0x000fe40006800000 */
[----:B------:R-:W-:Y:S02]  /*8cb0*/  ISETP.GE.AND P6, PT, R4, R226, PT ;  /* 0x000000e20400720c */ /* 0x000fe40003fc6270 */
[C---:B------:R-:W-:Y:S02]  /*8cc0*/  ISETP.GT.AND P5, PT, R8.reuse, R17, PT ;  /* 0x000000110800720c */ /* 0x040fe40003fa4270 */
[----:B------:R-:W-:Y:S02]  /*8cd0*/  FSEL R238, R7, -INF , !P0 ;  /* 0xff80000007ee7808 */ /* 0x000fe40004000000 */
[----:B------:R-:W-:Y:S01]  /*8ce0*/  ISETP.GT.AND P0, PT, R8, R0, PT ;  /* 0x000000000800720c */ /* 0x000fe20003f04270 */
[----:B------:R-:W-:Y:S01]  /*8cf0*/  VIADD R7, R19, -UR23 ;  /* 0x8000001713077c36 */ /* 0x000fe20008000000 */
[----:B------:R-:W-:-:S02]  /*8d00*/  FSEL R228, R10, -INF , !P6 ;  /* 0xff8000000ae47808 */ /* 0x000fc40007000000 */
[----:B------:R-:W-:Y:S02]  /*8d10*/  FSEL R14, R191, -INF , !P5 ;  /* 0xff800000bf0e7808 */ /* 0x000fe40006800000 */
[-C--:B------:R-:W-:Y:S02]  /*8d20*/  ISETP.GE.AND P6, PT, R17, R226.reuse, PT ;  /* 0x000000e21100720c */ /* 0x080fe40003fc6270 */
[----:B------:R-:W-:Y:S02]  /*8d30*/  ISETP.GE.AND P5, PT, R0, R226, PT ;  /* 0x000000e20000720c */ /* 0x000fe40003fa6270 */
[----:B------:R-:W-:Y:S02]  /*8d40*/  FSEL R10, R21, -INF , !P0 ;  /* 0xff800000150a7808 */ /* 0x000fe40004000000 */
[----:B------:R-:W-:Y:S02]  /*8d50*/  FSEL R237, R14, -INF , !P6 ;  /* 0xff8000000eed7808 */ /* 0x000fe40007000000 */
[----:B------:R-:W-:Y:S01]  /*8d60*/  FSEL R236, R10, -INF , !P5 ;  /* 0xff8000000aec7808 */ /* 0x000fe20006800000 */
[----:B------:R-:W-:Y:S01]  /*8d70*/  VIADD R10, R18, -UR23 ;  /* 0x80000017120a7c36 */ /* 0x000fe20008000000 */
[----:B------:R-:W-:-:S02]  /*8d80*/  ISETP.GT.AND P6, PT, R7, R13, PT ;  /* 0x0000000d0700720c */ /* 0x000fc40003fc4270 */
[C---:B------:R-:W-:Y:S02]  /*8d90*/  ISETP.GE.AND P0, PT, R13.reuse, R230, PT ;  /* 0x000000e60d00720c */ /* 0x040fe40003f06270 */
[----:B------:R-:W-:Y:S02]  /*8da0*/  FSEL R15, R182, -INF , !P6 ;  /* 0xff800000b60f7808 */ /* 0x000fe40007000000 */
[----:B------:R-:W-:Y:S02]  /*8db0*/  ISETP.GE.AND P5, PT, R13, R231, PT ;  /* 0x000000e70d00720c */ /* 0x000fe40003fa6270 */
[----:B------:R-:W-:Y:S01]  /*8dc0*/  ISETP.GT.AND P6, PT, R10, R13, PT ;  /* 0x0000000d0a00720c */ /* 0x000fe20003fc4270 */
[----:B------:R-:W-:Y:S02]  /*8dd0*/  IMAD.IADD R13, R18, 0x1, -R24 ;  /* 0x00000001120d7824 */ /* 0x000fe400078e0a18 */
[----:B------:R-:W-:-:S03]  /*8de0*/  IMAD.IADD R14, R19, 0x1, -R23 ;  /* 0x00000001130e7824 */ /* 0x000fc600078e0a17 */
[----:B------:R-:W-:Y:S02]  /*8df0*/  IABS R16, R13 ;  /* 0x0000000d00107213 */ /* 0x000fe40000000000 */
[----:B------:R-:W-:Y:S02]  /*8e00*/  FSEL R26, R15, -INF , !P0 ;  /* 0xff8000000f1a7808 */ /* 0x000fe40004000000 */
[----:B------:R-:W-:Y:S01]  /*8e10*/  IABS R13, R14 ;  /* 0x0000000e000d7213 */ /* 0x000fe20000000000 */
[----:B------:R-:W-:Y:S01]  /*8e20*/  IMAD.MOV.U32 R15, RZ, RZ, R16 ;  /* 0x000000ffff0f7224 */ /* 0x000fe200078e0010 */
[----:B------:R-:W-:Y:S02]  /*8e30*/  ISETP.GT.AND P0, PT, R7, R12, PT ;  /* 0x0000000c0700720c */ /* 0x000fe40003f04270 */
[----:B------:R-:W-:Y:S02]  /*8e40*/  FSEL R14, R180, -INF , !P6 ;  /* 0xff800000b40e7808 */ /* 0x000fe40007000000 */
[----:B------:R-:W-:-:S02]  /*8e50*/  I2FP.F32.S32 R15, R15 ;  /* 0x0000000f000f7245 */ /* 0x000fc40000201400 */
[----:B------:R-:W-:Y:S02]  /*8e60*/  I2FP.F32.S32 R13, R13 ;  /* 0x0000000d000d7245 */ /* 0x000fe40000201400 */
[----:B------:R-:W-:Y:S02]  /*8e70*/  FSEL R34, R14, -INF , !P5 ;  /* 0xff8000000e227808 */ /* 0x000fe40006800000 */
[----:B------:R-:W-:Y:S02]  /*8e80*/  FSEL R16, R139, -INF , !P0 ;  /* 0xff8000008b107808 */ /* 0x000fe40004000000 */
[----:B------:R-:W-:Y:S02]  /*8e90*/  ISETP.GE.AND P6, PT, R12, R230, PT ;  /* 0x000000e60c00720c */ /* 0x000fe40003fc6270 */
[----:B------:R-:W-:Y:S02]  /*8ea0*/  ISETP.GT.AND P5, PT, R10, R12, PT ;  /* 0x0000000c0a00720c */ /* 0x000fe40003fa4270 */
[----:B------:R-:W-:Y:S01]  /*8eb0*/  ISETP.GE.AND P0, PT, R12, R231, PT ;  /* 0x000000e70c00720c */ /* 0x000fe20003f06270 */
[----:B------:R-:W-:-:S02]  /*8ec0*/  IMAD.IADD R12, R18, 0x1, -R23 ;  /* 0x00000001120c7824 */ /* 0x000fc400078e0a17 */
[----:B------:R-:W-:Y:S01]  /*8ed0*/  FFMA.FTZ R14, R15, -UR6, R199 ;  /* 0x800000060f0e7c23 */ /* 0x000fe200080100c7 */
[----:B------:R-:W-:Y:S01]  /*8ee0*/  FFMA.FTZ R15, R13, -UR6, R200 ;  /* 0x800000060d0f7c23 */ /* 0x000fe200080100c8 */
[----:B------:R-:W-:Y:S01]  /*8ef0*/  IMAD.IADD R13, R19, 0x1, -R22 ;  /* 0x00000001130d7824 */ /* 0x000fe200078e0a16 */
[----:B------:R-:W-:-:S04]  /*8f00*/  IABS R21, R12 ;  /* 0x0000000c00157213 */ /* 0x000fc80000000000 */
[----:B------:R-:W-:Y:S01]  /*8f10*/  IABS R12, R13 ;  /* 0x0000000d000c7213 */ /* 0x000fe20000000000 */
[----:B------:R-:W-:Y:S01]  /*8f20*/  IMAD.MOV.U32 R13, RZ, RZ, R21 ;  /* 0x000000ffff0d7224 */ /* 0x000fe200078e0015 */
[----:B------:R-:W-:Y:S02]  /*8f30*/  FSEL R24, R16, -INF , !P6 ;  /* 0xff80000010187808 */ /* 0x000fe40007000000 */
[----:B------:R-:W-:Y:S02]  /*8f40*/  ISETP.GT.AND P6, PT, R7, R11, PT ;  /* 0x0000000b0700720c */ /* 0x000fe40003fc4270 */
[----:B------:R-:W-:Y:S02]  /*8f50*/  FSEL R14, R14, -INF , !P5 ;  /* 0xff8000000e0e7808 */ /* 0x000fe40006800000 */
[----:B------:R-:W-:Y:S02]  /*8f60*/  I2FP.F32.S32 R13, R13 ;  /* 0x0000000d000d7245 */ /* 0x000fe40000201400 */
[----:B------:R-:W-:-:S02]  /*8f70*/  I2FP.F32.S32 R12, R12 ;  /* 0x0000000c000c7245 */ /* 0x000fc40000201400 */
[----:B------:R-:W-:Y:S02]  /*8f80*/  FSEL R28, R14, -INF , !P0 ;  /* 0xff8000000e1c7808 */ /* 0x000fe40004000000 */
[----:B------:R-:W-:Y:S01]  /*8f90*/  FSEL R15, R15, -INF , !P6 ;  /* 0xff8000000f0f7808 */ /* 0x000fe20007000000 */
[----:B------:R-:W-:Y:S01]  /*8fa0*/  FFMA.FTZ R13, R13, -UR6, R202 ;  /* 0x800000060d0d7c23 */ /* 0x000fe200080100ca */
[C---:B------:R-:W-:Y:S02]  /*8fb0*/  ISETP.GE.AND P5, PT, R11.reuse, R230, PT ;  /* 0x000000e60b00720c */ /* 0x040fe40003fa6270 */
[----:B------:R-:W-:Y:S02]  /*8fc0*/  ISETP.GT.AND P0, PT, R10, R11, PT ;  /* 0x0000000b0a00720c */ /* 0x000fe40003f04270 */
[----:B------:R-:W-:Y:S01]  /*8fd0*/  ISETP.GE.AND P6, PT, R11, R231, PT ;  /* 0x000000e70b00720c */ /* 0x000fe20003fc6270 */
[----:B------:R-:W-:Y:S02]  /*8fe0*/  IMAD.IADD R11, R18, 0x1, -R22 ;  /* 0x00000001120b7824 */ /* 0x000fe400078e0a16 */
[----:B------:R-:W-:Y:S01]  /*8ff0*/  FFMA.FTZ R14, R12, -UR6, R201 ;  /* 0x800000060c0e7c23 */ /* 0x000fe200080100c9 */
[----:B------:R-:W-:Y:S01]  /*9000*/  IMAD.IADD R12, R19, 0x1, -R20 ;  /* 0x00000001130c7824 */ /* 0x000fe200078e0a14 */
[----:B------:R-:W-:-:S02]  /*9010*/  FSEL R22, R15, -INF , !P5 ;  /* 0xff8000000f167808 */ /* 0x000fc40006800000 */
[----:B------:R-:W-:Y:S02]  /*9020*/  IABS R16, R11 ;  /* 0x0000000b00107213 */ /* 0x000fe40000000000 */
[----:B------:R-:W-:Y:S02]  /*9030*/  ISETP.GT.AND P5, PT, R7, R5, PT ;  /* 0x000000050700720c */ /* 0x000fe40003fa4270 */
[----:B------:R-:W-:Y:S02]  /*9040*/  FSEL R13, R13, -INF , !P0 ;  /* 0xff8000000d0d7808 */ /* 0x000fe40004000000 */
[----:B------:R-:W-:Y:S01]  /*9050*/  IABS R11, R12 ;  /* 0x0000000c000b7213 */ /* 0x000fe20000000000 */
[----:B------:R-:W-:Y:S01]  /*9060*/  IMAD.MOV.U32 R12, RZ, RZ, R16 ;  /* 0x000000ffff0c7224 */ /* 0x000fe200078e0010 */
[----:B------:R-:W-:Y:S02]  /*9070*/  FSEL R30, R13, -INF , !P6 ;  /* 0xff8000000d1e7808 */ /* 0x000fe40007000000 */
[----:B------:R-:W-:-:S02]  /*9080*/  FSEL R14, R14, -INF , !P5 ;  /* 0xff8000000e0e7808 */ /* 0x000fc40006800000 */
[C---:B------:R-:W-:Y:S02]  /*9090*/  ISETP.GE.AND P0, PT, R5.reuse, R230, PT ;  /* 0x000000e60500720c */ /* 0x040fe40003f06270 */
[----:B------:R-:W-:Y:S02]  /*90a0*/  ISETP.GT.AND P6, PT, R10, R5, PT ;  /* 0x000000050a00720c */ /* 0x000fe40003fc4270 */
[----:B------:R-:W-:Y:S01]  /*90b0*/  ISETP.GE.AND P5, PT, R5, R231, PT ;  /* 0x000000e70500720c */ /* 0x000fe20003fa6270 */
[----:B------:R-:W-:Y:S01]  /*90c0*/  IMAD.IADD R5, R18, 0x1, -R20 ;  /* 0x0000000112057824 */ /* 0x000fe200078e0a14 */
[----:B------:R-:W-:Y:S02]  /*90d0*/  I2FP.F32.S32 R11, R11 ;  /* 0x0000000b000b7245 */ /* 0x000fe40000201400 */
[----:B------:R-:W-:Y:S02]  /*90e0*/  I2FP.F32.S32 R12, R12 ;  /* 0x0000000c000c7245 */ /* 0x000fe40000201400 */
[----:B------:R-:W-:Y:S01]  /*90f0*/  IABS R15, R5 ;  /* 0x00000005000f7213 */ /* 0x000fe20000000000 */
[----:B------:R-:W-:Y:S01]  /*9100*/  FFMA.FTZ R13, R11, -UR6, R204 ;  /* 0x800000060b0d7c23 */ /* 0x000fe200080100cc */
[----:B------:R-:W-:-:S02]  /*9110*/  IMAD.IADD R11, R19, 0x1, -R25 ;  /* 0x00000001130b7824 */ /* 0x000fc400078e0a19 */
[----:B------:R-:W-:Y:S01]  /*9120*/  FFMA.FTZ R12, R12, -UR6, R203 ;  /* 0x800000060c0c7c23 */ /* 0x000fe200080100cb */
[----:B------:R-:W-:Y:S01]  /*9130*/  FSEL R23, R14, -INF , !P0 ;  /* 0xff8000000e177808 */ /* 0x000fe20004000000 */
[----:B------:R-:W-:Y:S01]  /*9140*/  IMAD.MOV.U32 R14, RZ, RZ, R15 ;  /* 0x000000ffff0e7224 */ /* 0x000fe200078e000f */
[----:B------:R-:W-:Y:S02]  /*9150*/  IABS R5, R11 ;  /* 0x0000000b00057213 */ /* 0x000fe40000000000 */
[----:B------:R-:W-:Y:S02]  /*9160*/  FSEL R11, R12, -INF , !P6 ;  /* 0xff8000000c0b7808 */ /* 0x000fe40007000000 */
[----:B------:R-:W-:Y:S02]  /*9170*/  I2FP.F32.S32 R12, R14 ;  /* 0x0000000e000c7245 */ /* 0x000fe40000201400 */
[----:B------:R-:W-:Y:S02]  /*9180*/  I2FP.F32.S32 R5, R5 ;  /* 0x0000000500057245 */ /* 0x000fe40000201400 */
[----:B------:R-:W-:Y:S01]  /*9190*/  FSEL R27, R11, -INF , !P5 ;  /* 0xff8000000b1b7808 */ /* 0x000fe20006800000 */
[----:B------:R-:W-:-:S02]  /*91a0*/  FFMA.FTZ R11, R12, -UR6, R206 ;  /* 0x800000060c0b7c23 */ /* 0x000fc400080100ce */
[----:B------:R-:W-:Y:S01]  /*91b0*/  FFMA.FTZ R12, R5, -UR6, R205 ;  /* 0x80000006050c7c23 */ /* 0x000fe200080100cd */
[----:B------:R-:W-:Y:S01]  /*91c0*/  IMAD.IADD R5, R18, 0x1, -R25 ;  /* 0x0000000112057824 */ /* 0x000fe200078e0a19 */
[----:B------:R-:W-:Y:S02]  /*91d0*/  ISETP.GT.AND P0, PT, R7, R4, PT ;  /* 0x000000040700720c */ /* 0x000fe40003f04270 */
[----:B------:R-:W-:Y:S02]  /*91e0*/  ISETP.GE.AND P6, PT, R4, R230, PT ;  /* 0x000000e60400720c */ /* 0x000fe40003fc6270 */
[----:B------:R-:W-:Y:S02]  /*91f0*/  FSEL R13, R13, -INF , !P0 ;  /* 0xff8000000d0d7808 */ /* 0x000fe40004000000 */
[----:B------:R-:W-:Y:S02]  /*9200*/  IABS R5, R5 ;  /* 0x0000000500057213 */ /* 0x000fe40000000000 */
[----:B------:R-:W-:-:S02]  /*9210*/  ISETP.GT.AND P5, PT, R10, R4, PT ;  /* 0x000000040a00720c */ /* 0x000fc40003fa4270 */
[----:B------:R-:W-:Y:S01]  /*9220*/  ISETP.GE.AND P0, PT, R4, R231, PT ;  /* 0x000000e70400720c */ /* 0x000fe20003f06270 */
[----:B------:R-:W-:Y:S01]  /*9230*/  IMAD.IADD R4, R19, 0x1, -R190 ;  /* 0x0000000113047824 */ /* 0x000fe200078e0abe */
[----:B------:R-:W-:Y:S01]  /*9240*/  FSEL R187, R13, -INF , !P6 ;  /* 0xff8000000dbb7808 */ /* 0x000fe20007000000 */
[----:B------:R-:W-:Y:S01]  /*9250*/  IMAD.MOV.U32 R13, RZ, RZ, R5 ;  /* 0x000000ffff0d7224 */ /* 0x000fe200078e0005 */
[----:B------:R-:W-:Y:S01]  /*9260*/  ISETP.GT.AND P6, PT, R7, R3, PT ;  /* 0x000000030700720c */ /* 0x000fe20003fc4270 */
[----:B------:R-:W-:Y:S01]  /*9270*/  IMAD.IADD R19, R19, 0x1, -R2 ;  /* 0x0000000113137824 */ /* 0x000fe200078e0a02 */
[----:B------:R-:W-:Y:S02]  /*9280*/  FSEL R5, R11, -INF , !P5 ;  /* 0xff8000000b057808 */ /* 0x000fe40006800000 */
[----:B------:R-:W-:Y:S02]  /*9290*/  IABS R4, R4 ;  /* 0x0000000400047213 */ /* 0x000fe40000000000 */
[----:B------:R-:W-:-:S02]  /*92a0*/  FSEL R191, R5, -INF , !P0 ;  /* 0xff80000005bf7808 */ /* 0x000fc40004000000 */
[----:B------:R-:W-:Y:S02]  /*92b0*/  FSEL R11, R12, -INF , !P6 ;  /* 0xff8000000c0b7808 */ /* 0x000fe40007000000 */
[C---:B------:R-:W-:Y:S02]  /*92c0*/  ISETP.GE.AND P5, PT, R3.reuse, R230, PT ;  /* 0x000000e60300720c */ /* 0x040fe40003fa6270 */
[----:B------:R-:W-:Y:S02]  /*92d0*/  I2FP.F32.S32 R4, R4 ;  /* 0x0000000400047245 */ /* 0x000fe40000201400 */
[----:B------:R-:W-:Y:S02]  /*92e0*/  ISETP.GT.AND P0, PT, R10, R3, PT ;  /* 0x000000030a00720c */ /* 0x000fe40003f04270 */
[----:B------:R-:W-:Y:S01]  /*92f0*/  ISETP.GE.AND P6, PT, R3, R231, PT ;  /* 0x000000e70300720c */ /* 0x000fe20003fc6270 */
[----:B------:R-:W-:Y:S01]  /*9300*/  IMAD.IADD R3, R18, 0x1, -R190 ;  /* 0x0000000112037824 */ /* 0x000fe200078e0abe */
[----:B------:R-:W-:-:S02]  /*9310*/  I2FP.F32.S32 R13, R13 ;  /* 0x0000000d000d7245 */ /* 0x000fc40000201400 */
[----:B------:R-:W-:Y:S01]  /*9320*/  IABS R19, R19 ;  /* 0x0000001300137213 */ /* 0x000fe20000000000 */
[----:B------:R-:W-:Y:S01]  /*9330*/  FFMA.FTZ R5, R4, -UR6, R232 ;  /* 0x8000000604057c23 */ /* 0x000fe200080100e8 */
[----:B------:R-:W-:Y:S01]  /*9340*/  FSEL R186, R11, -INF , !P5 ;  /* 0xff8000000bba7808 */ /* 0x000fe20006800000 */
[----:B------:R-:W-:Y:S01]  /*9350*/  FFMA.FTZ R4, R13, -UR6, R207 ;  /* 0x800000060d047c23 */ /* 0x000fe200080100cf */
[----:B------:R-:W-:Y:S01]  /*9360*/  IABS R3, R3 ;  /* 0x0000000300037213 */ /* 0x000fe20000000000 */
[----:B------:R-:W-:Y:S01]  /*9370*/  IMAD.MOV.U32 R11, RZ, RZ, R19 ;  /* 0x000000ffff0b7224 */ /* 0x000fe200078e0013 */
[----:B------:R-:W-:Y:S01]  /*9380*/  ISETP.GT.AND P5, PT, R7, R17, PT ;  /* 0x000000110700720c */ /* 0x000fe20003fa4270 */
[----:B------:R-:W-:Y:S01]  /*9390*/  UISETP.GT.U32.AND UP0, UPT, UR4, UR19, UPT ;  /* 0x000000130400728c */ /* 0x000fe2000bf04070 */
[----:B------:R-:W-:Y:S02]  /*93a0*/  I2FP.F32.S32 R3, R3 ;  /* 0x0000000300037245 */ /* 0x000fe40000201400 */
[----:B------:R-:W-:-:S02]  /*93b0*/  FSEL R4, R4, -INF , !P0 ;  /* 0xff80000004047808 */ /* 0x000fc40004000000 */
[----:B------:R-:W-:Y:S02]  /*93c0*/  I2FP.F32.S32 R11, R11 ;  /* 0x0000000b000b7245 */ /* 0x000fe40000201400 */
[----:B------:R-:W-:Y:S02]  /*93d0*/  ISETP.GE.AND P0, PT, R17, R230, PT ;  /* 0x000000e61100720c */ /* 0x000fe40003f06270 */
[----:B------:R-:W-:Y:S01]  /*93e0*/  FSEL R5, R5, -INF , !P5 ;  /* 0xff80000005057808 */ /* 0x000fe20006800000 */
[----:B------:R-:W-:Y:S01]  /*93f0*/  FFMA.FTZ R3, R3, -UR6, R234 ;  /* 0x8000000603037c23 */ /* 0x000fe200080100ea */
[----:B------:R-:W-:Y:S01]  /*9400*/  FSEL R190, R4, -INF , !P6 ;  /* 0xff80000004be7808 */ /* 0x000fe20007000000 */
[----:B------:R-:W-:Y:S01]  /*9410*/  FFMA.FTZ R4, R11, -UR6, R233 ;  /* 0x800000060b047c23 */ /* 0x000fe200080100e9 */
[----:B------:R-:W-:Y:S02]  /*9420*/  ISETP.GT.AND P6, PT, R10, R17, PT ;  /* 0x000000110a00720c */ /* 0x000fe40003fc4270 */
[----:B------:R-:W-:-:S02]  /*9430*/  FSEL R185, R5, -INF , !P0 ;  /* 0xff80000005b97808 */ /* 0x000fc40004000000 */
[----:B------:R-:W-:Y:S02]  /*9440*/  ISETP.GT.AND P0, PT, R7, R0, PT ;  /* 0x000000000700720c */ /* 0x000fe40003f04270 */
[----:B------:R-:W-:Y:S02]  /*9450*/  ISETP.GE.AND P5, PT, R17, R231, PT ;  /* 0x000000e71100720c */ /* 0x000fe40003fa6270 */
[----:B------:R-:W-:Y:S02]  /*9460*/  FSEL R19, R3, -INF , !P6 ;  /* 0xff80000003137808 */ /* 0x000fe40007000000 */
[----:B------:R-:W-:Y:S02]  /*9470*/  ISETP.GE.AND P6, PT, R0, R230, PT ;  /* 0x000000e60000720c */ /* 0x000fe40003fc6270 */
[----:B------:R-:W-:Y:S02]  /*9480*/  FSEL R17, R4, -INF , !P0 ;  /* 0xff80000004117808 */ /* 0x000fe40004000000 */
[----:B------:R-:W-:Y:S01]  /*9490*/  FMNMX3.FTZ R16, R134, R32, R33, !PT ;  /* 0x0000002086107276 */ /* 0x000fe20007810021 */
[----:B------:R-:W-:Y:S08]  /*94a0*/  BRA.U !UP0, `(.L_x_2448) ;  /* 0x0000000108f07547 */ /* 0x000ff0000b800000 */
[----:B------:R-:W2:Y:S04]  /*94b0*/  LDL R211, [R1+0xc] ;  /* 0x00000c0001d37983 */ /* 0x000ea80000100800 */
[----:B------:R-:W3:Y:S01]  /*94c0*/  LDL R246, [R1+0x8] ;  /* 0x0000080001f67983 */ /* 0x000ee20000100800 */
[----:B------:R-:W-:Y:S02]  /*94d0*/  IMAD.U32 R3, RZ, RZ, UR22 ;  /* 0x00000016ff037e24 */ /* 0x000fe4000f8e00ff */
[----:B------:R-:W-:Y:S02]  /*94e0*/  IMAD.U32 R11, RZ, RZ, UR10 ;  /* 0x0000000aff0b7e24 */ /* 0x000fe4000f8e00ff */
[----:B------:R-:W-:-:S04]  /*94f0*/  @!P2 VIADD R3, R3, 0xfffffffd ;  /* 0xfffffffd0303a836 */ /* 0x000fc80000000000 */
[----:B------:R-:W-:-:S04]  /*9500*/  @!P2 IMAD.WIDE.U32 R4, R3, UR10, RZ ;  /* 0x0000000a0304ac25 */ /* 0x000fc8000f8e00ff */
[----:B------:R-:W-:Y:S01]  /*9510*/  @!P2 IMAD R3, R3, UR11, R5 ;  /* 0x0000000b0303ac24 */ /* 0x000fe2000f8e0205 */
[----:B--2---:R-:W-:-:S04]  /*9520*/  @!P2 LEA R14, P0, R4, R211, 0x6 ;  /* 0x000000d3040ea211 */ /* 0x004fc800078030ff */
[----:B---3--:R-:W-:Y:S02]  /*9530*/  @!P2 LEA.HI.X R15, R4, R246, R3, 0x6, P0 ;  /* 0x000000f6040fa211 */ /* 0x008fe400000f3403 */
[----:B------:R-:W-:-:S03]  /*9540*/  MOV R3, UR22 ;  /* 0x0000001600037c02 */ /* 0x000fc60008000f00 */
[----:B------:R-:W-:Y:S01]  /*9550*/  @!PT LDS RZ, [RZ] ;  /* 0x00000000fffff984 */ /* 0x000fe20000000800 */
[----:B------:R-:W-:Y:S01]  /*9560*/  @!PT LDS RZ, [RZ] ;  /* 0x00000000fffff984 */ /* 0x000fe20000000800 */
[----:B------:R-:W-:Y:S01]  /*9570*/  @!PT LDS RZ, [RZ] ;  /* 0x00000000fffff984 */ /* 0x000fe20000000800 */
[----:B------:R-:W-:Y:S02]  /*9580*/  @!P2 LDGSTS.E.BYPASS.LTC128B.128 [R221+0x8000], desc[UR28][R14.64] ;  /* 0x080000000eddafae */ /* 0x000fe4000b981a1c */
[----:B------:R-:W-:Y:S02]  /*9590*/  @!P1 VIADD R3, R3, 0xfffffffd ;  /* 0xfffffffd03039836 */ /* 0x000fe40000000000 */
[----:B------:R1:W-:Y:S02]  /*95a0*/  @P2 STS.128 [R221+0x8000], RZ ;  /* 0x008000ffdd002388 */ /* 0x0003e40000000c00 */
[----:B------:R-:W-:-:S04]  /*95b0*/  @!P1 IMAD.WIDE.U32 R4, R3, UR10, RZ ;  /* 0x0000000a03049c25 */ /* 0x000fc8000f8e00ff */
[----:B------:R-:W-:Y:S01]  /*95c0*/  @!P1 IMAD R3, R3, UR11, R5 ;  /* 0x0000000b03039c24 */ /* 0x000fe2000f8e0205 */
        /* <DEDUP_REMOVED lines=9> */
[----:B------:R-:W-:-:S04]  /*9660*/  @!P2 IMAD.WIDE.U32 R4, R3, UR10, RZ ;  /* 0x0000000a0304ac25 */ /* 0x000fc8000f8e00ff */
[----:B------:R-:W-:-:S05]  /*9670*/  @!P2 IMAD R3, R3, UR11, R5 ;  /* 0x0000000b0303ac24 */ /* 0x000fca000f8e0205 */
[C---:B--2---:R-:W-:Y:S01]  /*9680*/  @!P2 SHF.L.U64.HI R13, R4.reuse, 0x5, R3 ;  /* 0x00000005040da819 */ /* 0x044fe20000010203 */
[----:B------:R-:W-:Y:S02]  /*9690*/  IMAD.U32 R3, RZ, RZ, UR22 ;  /* 0x00000016ff037e24 */ /* 0x000fe4000f8e00ff */
[----:B------:R-:W-:-:S03]  /*96a0*/  @!P2 IMAD.SHL.U32 R4, R4, 0x20, RZ ;  /* 0x000000200404a824 */ /* 0x000fc600078e00ff */
[----:B------:R-:W-:Y:S02]  /*96b0*/  @!P1 IADD3 R3, PT, PT, R3, -0x3, RZ ;  /* 0xfffffffd03039810 */ /* 0x000fe40007ffe0ff */
[----:B------:R-:W-:-:S03]  /*96c0*/  @!P2 LEA R11, P0, R11, R4, 0x4 ;  /* 0x000000040b0ba211 */ /* 0x000fc600078020ff */
[----:B------:R-:W-:-:S04]  /*96d0*/  @!P1 IMAD.WIDE.U32 R4, R3, UR10, RZ ;  /* 0x0000000a03049c25 */ /* 0x000fc8000f8e00ff */
[----:B------:R-:W-:Y:S01]  /*96e0*/  @!P1 IMAD R12, R3, UR11, R5 ;  /* 0x0000000b030c9c24 */ /* 0x000fe2000f8e0205 */
[----:B------:R-:W-:Y:S01]  /*96f0*/  MOV R5, UR10 ;  /* 0x0000000a00057c02 */ /* 0x000fe20008000f00 */
[----:B------:R-:W-:-:S03]  /*9700*/  IMAD.U32 R3, RZ, RZ, UR11 ;  /* 0x0000000bff037e24 */ /* 0x000fc6000f8e00ff */
[C---:B------:R-:W-:Y:S02]  /*9710*/  @!P1 SHF.L.U64.HI R14, R4.reuse, 0x5, R12 ;  /* 0x00000005040e9819 */ /* 0x040fe4000001020c */
[----:B------:R-:W-:Y:S02]  /*9720*/  @!P2 LEA.HI.X R3, R5, R13, R3, 0x4, P0 ;  /* 0x0000000d0503a211 */ /* 0x000fe400000f2403 */
[C---:B------:R-:W-:Y:S02]  /*9730*/  @!P2 LEA R12, P0, R11.reuse, R211, 0x1 ;  /* 0x000000d30b0ca211 */ /* 0x040fe400078008ff */
[----:B------:R-:W-:Y:S02]  /*9740*/  @!P1 SHF.L.U32 R4, R4, 0x5, RZ ;  /* 0x0000000504049819 */ /* 0x000fe400000006ff */
[----:B------:R-:W-:Y:S01]  /*9750*/  @!P2 LEA.HI.X R13, R11, R246, R3, 0x1, P0 ;  /* 0x000000f60b0da211 */ /* 0x000fe200000f0c03 */
[----:B------:R-:W-:-:S04]  /*9760*/  IMAD.U32 R3, RZ, RZ, UR10 ;  /* 0x0000000aff037e24 */ /* 0x000fc8000f8e00ff */
[----:B------:R-:W-:Y:S01]  /*9770*/  @!PT LDS RZ, [RZ] ;  /* 0x00000000fffff984 */ /* 0x000fe20000000800 */
[----:B------:R-:W-:Y:S01]  /*9780*/  @!PT LDS RZ, [RZ] ;  /* 0x00000000fffff984 */ /* 0x000fe20000000800 */
[----:B------:R-:W-:Y:S01]  /*9790*/  @!PT LDS RZ, [RZ] ;  /* 0x00000000fffff984 */ /* 0x000fe20000000800 */
[----:B------:R1:W-:Y:S01]  /*97a0*/  @!P2 LDGSTS.E.BYPASS.LTC128B.128 [R221+0x8800], desc[UR28][R12.64] ;  /* 0x088000000cddafae */ /* 0x0003e2000b981a1c */
[----:B------:R-:W-:Y:S02]  /*97b0*/  @!P1 LEA R3, P0, R3, R4, 0x4 ;  /* 0x0000000403039211 */ /* 0x000fe400078020ff */
[----:B------:R-:W-:Y:S01]  /*97c0*/  MOV R4, UR11 ;  /* 0x0000000b00047c02 */ /* 0x000fe20008000f00 */
[----:B------:R1:W-:Y:S03]  /*97d0*/  @P2 STS.128 [R221+0x8800], RZ ;  /* 0x008800ffdd002388 */ /* 0x0003e60000000c00 */
[----:B------:R-:W-:Y:S02]  /*97e0*/  @!P1 LEA.HI.X R5, R5, R14, R4, 0x4, P0 ;  /* 0x0000000e05059211 */ /* 0x000fe400000f2404 */
        /* <DEDUP_REMOVED lines=8> */
.L_x_2448:
[----:B------:R-:W-:Y:S01]  /*9870*/  FMNMX3.FTZ R3, R16, R137, R138, !PT ;  /* 0x0000008910037276 */ /* 0x000fe2000781008a */
[----:B-1----:R-:W-:Y:S01]  /*9880*/  IMAD.WIDE.U32 R4, R194, -0x2daee0ad, RZ ;  /* 0xd2511f53c2047825 */ /* 0x002fe200078e00ff */
[----:B------:R-:W-:Y:S01]  /*9890*/  FSEL R184, R17, -INF , !P6 ;  /* 0xff80000011b87808 */ /* 0x000fe20007000000 */
[----:B------:R-:W1:Y:S01]  /*98a0*/  LDCU UR7, c[0x0][0x45c] ;  /* 0x00008b80ff0777ac */ /* 0x000e620008000800 */
[----:B------:R-:W-:Y:S01]  /*98b0*/  FMNMX3.FTZ R3, R3, R241, R239, !PT ;  /* 0x000000f103037276 */ /* 0x000fe200078100ef */
[----:B------:R-:W-:Y:S01]  /*98c0*/  IMAD.WIDE.U32 R182, R209, -0x2daee0ad, RZ ;  /* 0xd2511f53d1b67825 */ /* 0x000fe200078e00ff */
[----:B------:R-:W-:Y:S01]  /*98d0*/  ISETP.GT.AND P0, PT, R10, R0, PT ;  /* 0x000000000a00720c */ /* 0x000fe20003f04270 */
[----:B------:R-:W2:Y:S01]  /*98e0*/  S2UR UR5, SR_CgaCtaId ;  /* 0x00000000000579c3 */ /* 0x000ea20000008800 */
[----:B------:R-:W-:Y:S01]  /*98f0*/  FMNMX3.FTZ R3, R3, R229, R240, !PT ;  /* 0x000000e503037276 */ /* 0x000fe200078100f0 */
[----:B------:R-:W-:Y:S01]  /*9900*/  IMAD.WIDE.U32 R12, R195, -0x2daee0ad, RZ ;  /* 0xd2511f53c30c7825 */ /* 0x000fe200078e00ff */
[----:B------:R-:W-:Y:S01]  /*9910*/  ISETP.GE.AND P6, PT, R0, R231, PT ;  /* 0x000000e70000720c */ /* 0x000fe20003fc6270 */
[----:B------:R-:W-:Y:S01]  /*9920*/  UMOV UR12, 0x400 ;  /* 0x00000400000c7882 */ /* 0x000fe20000000000 */
[----:B------:R-:W-:Y:S01]  /*9930*/  LOP3.LUT R0, R219, R188, R5, 0x96, !PT ;  /* 0x000000bcdb007212 */ /* 0x000fe200078e9605 */
[----:B------:R-:W-:Y:S01]  /*9940*/  IMAD.WIDE.U32 R180, R208, -0x2daee0ad, RZ ;  /* 0xd2511f53d0b47825 */ /* 0x000fe200078e00ff */
[----:B------:R-:W3:Y:S01]  /*9950*/  SHFL.BFLY PT, R5, R3, 0x2, 0x1f ;  /* 0x0c401f0003057f89 */ /* 0x000ee200000e0000 */
[----:B------:R-:W-:-:S02]  /*9960*/  LOP3.LUT R4, R218, R4, R183, 0x96, !PT ;  /* 0x00000004da047212 */ /* 0x000fc400078e96b7 */
[----:B------:R-:W-:Y:S01]  /*9970*/  LOP3.LUT R11, R219, R192, R13, 0x96, !PT ;  /* 0x000000c0db0b7212 */ /* 0x000fe200078e960d */
[----:B------:R-:W-:Y:S01]  /*9980*/  IMAD.WIDE.U32 R16, R0, -0x326172a9, RZ ;  /* 0xcd9e8d5700107825 */ /* 0x000fe200078e00ff */
[----:B------:R-:W-:Y:S02]  /*9990*/  LOP3.LUT R12, R218, R12, R181, 0x96, !PT ;  /* 0x0000000cda0c7212 */ /* 0x000fe400078e96b5 */
[----:B------:R-:W-:Y:S01]  /*99a0*/  IADD3 R18, PT, PT, R18, -R2, RZ ;  /* 0x8000000212127210 */ /* 0x000fe20007ffe0ff */
[----:B------:R-:W-:Y:S01]  /*99b0*/  IMAD.WIDE.U32 R14, R4, -0x326172a9, RZ ;  /* 0xcd9e8d57040e7825 */ /* 0x000fe200078e00ff */
[----:B------:R-:W-:Y:S02]  /*99c0*/  FMNMX3.FTZ R4, R133, R29, R31, !PT ;  /* 0x0000001d85047276 */ /* 0x000fe4000781001f */
[----:B------:R-:W-:Y:S01]  /*99d0*/  LOP3.LUT R188, R216, R176, R17, 0x96, !PT ;  /* 0x000000b0d8bc7212 */ /* 0x000fe200078e9611 */
[----:B------:R-:W-:Y:S01]  /*99e0*/  IMAD.WIDE.U32 R20, R11, -0x326172a9, RZ ;  /* 0xcd9e8d570b147825 */ /* 0x000fe200078e00ff */
[----:B------:R-:W-:-:S02]  /*99f0*/  FMNMX3.FTZ R4, R4, R35, R132, !PT ;  /* 0x0000002304047276 */ /* 0x000fc40007810084 */
[----:B------:R-:W-:Y:S01]  /*9a00*/  IABS R11, R18 ;  /* 0x00000012000b7213 */ /* 0x000fe20000000000 */
[----:B------:R-:W-:Y:S01]  /*9a10*/  IMAD.WIDE.U32 R12, R12, -0x326172a9, RZ ;  /* 0xcd9e8d570c0c7825 */ /* 0x000fe200078e00ff */
[----:B------:R-:W-:Y:S01]  /*9a20*/  FMNMX3.FTZ R4, R4, R228, R238, !PT ;  /* 0x000000e404047276 */ /* 0x000fe200078100ee */
[----:B--2---:R-:W-:Y:S01]  /*9a30*/  ULEA UR5, UR5, UR12, 0x18 ;  /* 0x0000000c05057291 */ /* 0x004fe2000f8ec0ff */
[----:B------:R-:W-:Y:S02]  /*9a40*/  LOP3.LUT R189, R216, R178, R21, 0x96, !PT ;  /* 0x000000b2d8bd7212 */ /* 0x000fe400078e9615 */
[----:B------:R-:W-:Y:S02]  /*9a50*/  FMNMX3.FTZ R4, R4, R237, R236, !PT ;  /* 0x000000ed04047276 */ /* 0x000fe400078100ec */
[----:B------:R-:W-:Y:S02]  /*9a60*/  LOP3.LUT R2, R220, R20, R13, 0x96, !PT ;  /* 0x00000014dc027212 */ /* 0x000fe400078e960d */
[----:B---3--:R-:W-:-:S02]  /*9a70*/  FMNMX.FTZ R3, R3, R5, !PT ;  /* 0x0000000503037209 */ /* 0x008fc40007810000 */
[----:B------:R-:W-:Y:S02]  /*9a80*/  LOP3.LUT R0, R220, R16, R15, 0x96, !PT ;  /* 0x00000010dc007212 */ /* 0x000fe400078e960f */
[----:B------:R-:W-:Y:S01]  /*9a90*/  MOV R18, R12 ;  /* 0x0000000c00127202 */ /* 0x000fe20000000f00 */
[----:B------:R-:W2:Y:S01]  /*9aa0*/  SHFL.BFLY PT, R13, R3, 0x1, 0x1f ;  /* 0x0c201f00030d7f89 */ /* 0x000ea200000e0000 */
[C---:B------:R-:W-:Y:S02]  /*9ab0*/  PRMT R21, R12.reuse, 0x7771, RZ ;  /* 0x000077710c157816 */ /* 0x040fe400000000ff */
[C---:B------:R-:W-:Y:S02]  /*9ac0*/  PRMT R17, R12.reuse, 0x7773, RZ ;  /* 0x000077730c117816 */ /* 0x040fe400000000ff */
[----:B------:R-:W-:Y:S02]  /*9ad0*/  PRMT R15, R12, 0x7772, RZ ;  /* 0x000077720c0f7816 */ /* 0x000fe400000000ff */
[----:B------:R-:W-:-:S02]  /*9ae0*/  MOV R12, R11 ;  /* 0x0000000b000c7202 */ /* 0x000fc40000000f00 */
[----:B------:R-:W-:Y:S02]  /*9af0*/  MOV R16, R14 ;  /* 0x0000000e00107202 */ /* 0x000fe40000000f00 */
[C---:B------:R-:W-:Y:S02]  /*9b00*/  PRMT R20, R14.reuse, 0x7771, RZ ;  /* 0x000077710e147816 */ /* 0x040fe400000000ff */
[C---:B------:R-:W-:Y:S02]  /*9b10*/  PRMT R11, R14.reuse, 0x7773, RZ ;  /* 0x000077730e0b7816 */ /* 0x040fe400000000ff */
[----:B------:R-:W-:Y:S02]  /*9b20*/  PRMT R5, R14, 0x7772, RZ ;  /* 0x000077720e057816 */ /* 0x000fe400000000ff */
[----:B------:R-:W3:Y:S01]  /*9b30*/  SHFL.BFLY PT, R14, R4, 0x2, 0x1f ;  /* 0x0c401f00040e7f89 */ /* 0x000ee200000e0000 */
[----:B------:R-:W-:Y:S02]  /*9b40*/  I2FP.F32.S32 R12, R12 ;  /* 0x0000000c000c7245 */ /* 0x000fe40000201400 */
[----:B------:R-:W-:-:S02]  /*9b50*/  PRMT R141, R5, 0x5410, R11 ;  /* 0x00005410058d7816 */ /* 0x000fc4000000000b */
[----:B------:R-:W-:Y:S01]  /*9b60*/  FMNMX3.FTZ R11, R135, R26, R24, !PT ;  /* 0x0000001a870b7276 */ /* 0x000fe20007810018 */
[----:B------:R-:W-:Y:S01]  /*9b70*/  FFMA.FTZ R12, R12, -UR6, R235 ;  /* 0x800000060c0c7c23 */ /* 0x000fe200080100eb */
[----:B------:R-:W-:Y:S02]  /*9b80*/  FMNMX3.FTZ R5, R136, R34, R28, !PT ;  /* 0x0000002288057276 */ /* 0x000fe4000781001c */
[----:B------:R-:W-:Y:S02]  /*9b90*/  FMNMX3.FTZ R11, R11, R22, R23, !PT ;  /* 0x000000160b0b7276 */ /* 0x000fe40007810017 */
[----:B------:R-:W-:Y:S02]  /*9ba0*/  PRMT R139, R15, 0x5410, R17 ;  /* 0x000054100f8b7816 */ /* 0x000fe40000000011 */
[----:B------:R-:W-:Y:S02]  /*9bb0*/  FSEL R15, R12, -INF , !P0 ;  /* 0xff8000000c0f7808 */ /* 0x000fe40004000000 */
[----:B------:R-:W-:-:S02]  /*9bc0*/  FMNMX3.FTZ R5, R5, R30, R27, !PT ;  /* 0x0000001e05057276 */ /* 0x000fc4000781001b */
[----:B------:R-:W-:Y:S02]  /*9bd0*/  FMNMX3.FTZ R12, R11, R187, R186, !PT ;  /* 0x000000bb0b0c7276 */ /* 0x000fe400078100ba */
[----:B------:R-:W-:Y:S02]  /*9be0*/  FSEL R181, R19, -INF , !P5 ;  /* 0xff80000013b57808 */ /* 0x000fe40006800000 */
[----:B------:R-:W-:Y:S02]  /*9bf0*/  FSEL R183, R15, -INF , !P6 ;  /* 0xff8000000fb77808 */ /* 0x000fe40007000000 */
[----:B------:R-:W-:Y:S02]  /*9c00*/  FMNMX3.FTZ R5, R5, R191, R190, !PT ;  /* 0x000000bf05057276 */ /* 0x000fe400078100be */
[----:B------:R-:W-:Y:S02]  /*9c10*/  FMNMX3.FTZ R12, R12, R185, R184, !PT ;  /* 0x000000b90c0c7276 */ /* 0x000fe400078100b8 */
[----:B------:R-:W-:-:S02]  /*9c20*/  LOP3.LUT R16, R16, 0xff, RZ, 0xc0, !PT ;  /* 0x000000ff10107812 */ /* 0x000fc400078ec0ff */
[----:B--2---:R-:W-:Y:S02]  /*9c30*/  FMNMX.FTZ R220, R3, R13, !PT ;  /* 0x0000000d03dc7209 */ /* 0x004fe40007810000 */
[----:B------:R-:W-:Y:S01]  /*9c40*/  FMNMX3.FTZ R11, R5, R181, R183, !PT ;  /* 0x000000b5050b7276 */ /* 0x000fe200078100b7 */
[----:B------:R-:W2:Y:S01]  /*9c50*/  SHFL.BFLY PT, R3, R12, 0x2, 0x1f ;  /* 0x0c401f000c037f89 */ /* 0x000ea200000e0000 */
[----:B------:R-:W-:Y:S02]  /*9c60*/  LOP3.LUT R15, R2, 0xffff, RZ, 0xc0, !PT ;  /* 0x0000ffff020f7812 */ /* 0x000fe400078ec0ff */
[----:B---3--:R-:W-:Y:S01]  /*9c70*/  FMNMX.FTZ R5, R4, R14, !PT ;  /* 0x0000000e04057209 */ /* 0x008fe20007810000 */
[----:B------:R-:W-:Y:S01]  /*9c80*/  SHFL.BFLY PT, R13, R11, 0x2, 0x1f ;  /* 0x0c401f000b0d7f89 */ /* 0x000fe200000e0000 */
[----:B------:R-:W-:Y:S01]  /*9c90*/  LOP3.LUT R17, R18, 0xff, RZ, 0xc0, !PT ;  /* 0x000000ff12117812 */ /* 0x000fe200078ec0ff */
[----:B-1----:R-:W-:Y:S01]  /*9ca0*/  FMUL.FTZ R4, R220, UR7 ;  /* 0x00000007dc047c20 */ /* 0x002fe20008410000 */
[----:B------:R-:W-:-:S02]  /*9cb0*/  PRMT R140, R16, 0x5410, R20 ;  /* 0x00005410108c7816 */ /* 0x000fc40000000014 */
[----:B------:R-:W-:Y:S02]  /*9cc0*/  SHF.R.U32.HI R14, RZ, 0x8, R15 ;  /* 0x00000008ff0e7819 */ /* 0x000fe4000001160f */
[----:B------:R-:W-:Y:S02]  /*9cd0*/  LOP3.LUT R16, R2, 0xff, RZ, 0xc0, !PT ;  /* 0x000000ff02107812 */ /* 0x000fe400078ec0ff */
[----:B------:R-:W-:Y:S02]  /*9ce0*/  PRMT R18, R17, 0x5410, R21 ;  /* 0x0000541011127816 */ /* 0x000fe40000000015 */
[----:B------:R-:W-:Y:S02]  /*9cf0*/  PRMT R17, R16, 0x5410, R14 ;  /* 0x0000541010117816 */ /* 0x000fe4000000000e */
[----:B------:R-:W1:Y:S01]  /*9d00*/  SHFL.BFLY PT, R14, R5, 0x1, 0x1f ;  /* 0x0c201f00050e7f89 */ /* 0x000e6200000e0000 */
[----:B------:R-:W-:Y:S02]  /*9d10*/  FSETP.NEU.FTZ.AND P0, PT, R220, -INF , PT ;  /* 0xff800000dc00780b */ /* 0x000fe40003f1d000 */
[----:B------:R-:W-:-:S02]  /*9d20*/  PRMT R15, R2, 0x7632, R15 ;  /* 0x00007632020f7816 */ /* 0x000fc4000000000f */
[----:B------:R-:W-:Y:S02]  /*9d30*/  FSEL R4, R4, RZ, P0 ;  /* 0x000000ff04047208 */ /* 0x000fe40000000000 */
[----:B------:R-:W-:Y:S02]  /*9d40*/  SHF.R.U32.HI R16, RZ, 0x18, R2 ;  /* 0x00000018ff107819 */ /* 0x000fe40000011602 */
[----:B--2---:R-:W-:Y:S01]  /*9d50*/  FMNMX.FTZ R3, R12, R3, !PT ;  /* 0x000000030c037209 */ /* 0x004fe20007810000 */
[--C-:B------:R-:W-:Y:S01]  /*9d60*/  FFMA.FTZ R2, R32, UR7, -R4.reuse ;  /* 0x0000000720027c23 */ /* 0x100fe20008010804 */
[----:B------:R-:W-:Y:S01]  /*9d70*/  LOP3.LUT R15, R15, 0xff, RZ, 0xc0, !PT ;  /* 0x000000ff0f0f7812 */ /* 0x000fe200078ec0ff */
[----:B------:R-:W-:Y:S01]  /*9d80*/  FFMA.FTZ R12, R33, UR7, -R4 ;  /* 0x00000007210c7c23 */ /* 0x000fe20008010804 */
[----:B------:R-:W-:Y:S01]  /*9d90*/  LOP3.LUT R19, R139, 0xff00ff, RZ, 0xc0, !PT ;  /* 0x00ff00ff8b137812 */ /* 0x000fe200078ec0ff */
[----:B------:R2:W-:Y:S01]  /*9da0*/  MUFU.EX2 R142, R2 ;  /* 0x00000002008e7308 */ /* 0x0005e20000000800 */
[----:B------:R-:W-:-:S02]  /*9db0*/  PRMT R32, R15, 0x5410, R16 ;  /* 0x000054100f207816 */ /* 0x000fc40000000010 */
[----:B------:R-:W-:-:S05]  /*9dc0*/  LOP3.LUT R15, R0, 0xffff, RZ, 0xc0, !PT ;  /* 0x0000ffff000f7812 */ /* 0x000fca00078ec0ff */
[----:B------:R3:W4:Y:S01]  /*9dd0*/  MUFU.EX2 R205, R12 ;  /* 0x0000000c00cd7308 */ /* 0x0007220000000800 */
[----:B-1----:R-:W-:Y:S01]  /*9de0*/  FMNMX.FTZ R219, R5, R14, !PT ;  /* 0x0000000e05db7209 */ /* 0x002fe20007810000 */
[----:B------:R-:W-:Y:S01]  /*9df0*/  FFMA.FTZ R5, R137, UR7, -R4 ;  /* 0x0000000789057c23 */ /* 0x000fe20008010804 */
[----:B------:R-:W-:Y:S02]  /*9e00*/  MOV R137, R251 ;  /* 0x000000fb00897202 */ /* 0x000fe40000000f00 */
[C---:B------:R-:W-:Y:S01]  /*9e10*/  FSETP.NEU.FTZ.AND P5, PT, R219.reuse, -INF , PT ;  /* 0xff800000db00780b */ /* 0x040fe20003fbd000 */
[----:B------:R-:W-:Y:S02]  /*9e20*/  FMUL.FTZ R20, R219, UR7 ;  /* 0x00000007db147c20 */ /* 0x000fe40008410000 */
[----:B------:R1:W-:Y:S01]  /*9e30*/  MUFU.EX2 R201, R5 ;  /* 0x0000000500c97308 */ /* 0x0003e20000000800 */
[----:B--2---:R-:W-:Y:S02]  /*9e40*/  FMNMX.FTZ R2, R11, R13, !PT ;  /* 0x0000000d0b027209 */ /* 0x004fe40007810000 */
[----:B------:R-:W2:Y:S01]  /*9e50*/  SHFL.BFLY PT, R11, R3, 0x1, 0x1f ;  /* 0x0c201f00030b7f89 */ /* 0x000ea200000e0000 */
[----:B------:R-:W-:-:S02]  /*9e60*/  SHF.R.U32.HI R13, RZ, 0x8, R15 ;  /* 0x00000008ff0d7819 */ /* 0x000fc4000001160f */
[----:B------:R-:W-:Y:S02]  /*9e70*/  LOP3.LUT R15, R0, 0xff, RZ, 0xc0, !PT ;  /* 0x000000ff000f7812 */ /* 0x000fe400078ec0ff */
[----:B------:R-:W-:Y:S01]  /*9e80*/  FSEL R20, R20, RZ, P5 ;  /* 0x000000ff14147208 */ /* 0x000fe20002800000 */
[----:B---3--:R-:W3:Y:S01]  /*9e90*/  SHFL.BFLY PT, R12, R2, 0x1, 0x1f ;  /* 0x0c201f00020c7f89 */ /* 0x008ee200000e0000 */
[----:B------:R-:W-:Y:S02]  /*9ea0*/  PRMT R25, R15, 0x5410, R13 ;  /* 0x000054100f197816 */ /* 0x000fe4000000000d */
[----:B------:R-:W-:Y:S02]  /*9eb0*/  SHF.R.U32.HI R13, RZ, 0x18, R0 ;  /* 0x00000018ff0d7819 */ /* 0x000fe40000011600 */
[----:B----4-:R-:W-:Y:S02]  /*9ec0*/  MOV R139, R205 ;  /* 0x000000cd008b7202 */ /* 0x010fe40000000f00 */
[----:B-1----:R-:W-:Y:S01]  /*9ed0*/  PRMT R5, R0, 0x7632, R5 ;  /* 0x0000763200057816 */ /* 0x002fe20000000005 */
[----:B------:R-:W-:-:S03]  /*9ee0*/  FFMA.FTZ R0, R138, UR7, -R4 ;  /* 0x000000078a007c23 */ /* 0x000fc60008010804 */
[----:B------:R-:W-:Y:S01]  /*9ef0*/  LOP3.LUT R5, R5, 0xff, RZ, 0xc0, !PT ;  /* 0x000000ff05057812 */ /* 0x000fe200078ec0ff */
[----:B------:R1:W-:Y:S03]  /*9f00*/  MUFU.EX2 R199, R0 ;  /* 0x0000000000c77308 */ /* 0x0003e60000000800 */
[----:B------:R-:W-:Y:S02]  /*9f10*/  PRMT R15, R5, 0x5410, R13 ;  /* 0x00005410050f7816 */ /* 0x000fe4000000000d */
[----:B------:R-:W4:Y:S01]  /*9f20*/  LDC R5, c[0x0][0x4f8] ;  /* 0x00013e00ff057b82 */ /* 0x000f220000000800 */
[----:B--2---:R-:W-:Y:S02]  /*9f30*/  FMNMX.FTZ R218, R3, R11, !PT ;  /* 0x0000000b03da7209 */ /* 0x004fe40007810000 */
[----:B------:R-:W-:Y:S02]  /*9f40*/  FSEL R3, R220, RZ, P0 ;  /* 0x000000ffdc037208 */ /* 0x000fe40000000000 */
[C---:B------:R-:W-:Y:S01]  /*9f50*/  FSETP.NEU.FTZ.AND P0, PT, R218.reuse, -INF , PT ;  /* 0xff800000da00780b */ /* 0x040fe20003f1d000 */
[----:B------:R-:W-:Y:S01]  /*9f60*/  FMUL.FTZ R21, R218, UR7 ;  /* 0x00000007da157c20 */ /* 0x000fe20008410000 */
[----:B---3--:R-:W-:Y:S01]  /*9f70*/  FMNMX.FTZ R216, R2, R12, !PT ;  /* 0x0000000c02d87209 */ /* 0x008fe20007810000 */
[----:B------:R-:W-:Y:S01]  /*9f80*/  FADD.FTZ R11, R134, -R3 ;  /* 0x80000003860b7221 */ /* 0x000fe20000010000 */
[----:B------:R-:W-:-:S02]  /*9f90*/  FSEL R2, R219, RZ, P5 ;  /* 0x000000ffdb027208 */ /* 0x000fc40002800000 */
[----:B------:R-:W-:Y:S01]  /*9fa0*/  FSEL R21, R21, RZ, P0 ;  /* 0x000000ff15157208 */ /* 0x000fe20000000000 */
[----:B-1----:R-:W-:Y:S01]  /*9fb0*/  FFMA.FTZ R0, R29, UR7, -R20 ;  /* 0x000000071d007c23 */ /* 0x002fe20008010814 */
[----:B------:R-:W-:Y:S01]  /*9fc0*/  FMUL.FTZ R11, R11, UR7 ;  /* 0x000000070b0b7c20 */ /* 0x000fe20008410000 */
[----:B------:R-:W-:Y:S01]  /*9fd0*/  FADD.FTZ R13, R133, -R2 ;  /* 0x80000002850d7221 */ /* 0x000fe20000010000 */
[----:B------:R-:W-:Y:S01]  /*9fe0*/  FSEL R2, R218, RZ, P0 ;  /* 0x000000ffda027208 */ /* 0x000fe20000000000 */
[----:B------:R1:W-:Y:S01]  /*9ff0*/  MUFU.EX2 R196, R0 ;  /* 0x0000000000c47308 */ /* 0x0003e20000000800 */
[C---:B------:R-:W-:Y:S01]  /*a000*/  FSETP.NEU.FTZ.AND P0, PT, R216.reuse, -INF , PT ;  /* 0xff800000d800780b */ /* 0x040fe20003f1d000 */
[----:B------:R-:W-:Y:S02]  /*a010*/  FMUL.FTZ R13, R13, UR7 ;  /* 0x000000070d0d7c20 */ /* 0x000fe40008410000 */
[----:B------:R-:W-:Y:S01]  /*a020*/  FADD.FTZ R3, R135, -R2 ;  /* 0x8000000287037221 */ /* 0x000fe20000010000 */
[----:B------:R-:W-:-:S02]  /*a030*/  FSEL R2, R216, RZ, P0 ;  /* 0x000000ffd8027208 */ /* 0x000fc40000000000 */
[----:B----4-:R-:W-:Y:S01]  /*a040*/  LOP3.LUT R5, R5, 0xff, RZ, 0xc0, !PT ;  /* 0x000000ff05057812 */ /* 0x010fe200078ec0ff */
[----:B------:R-:W-:Y:S02]  /*a050*/  FMUL.FTZ R3, R3, UR7 ;  /* 0x0000000703037c20 */ /* 0x000fe40008410000 */
[----:B------:R-:W-:Y:S01]  /*a060*/  FADD.FTZ R14, R136, -R2 ;  /* 0x80000002880e7221 */ /* 0x000fe20000010000 */
[----:B------:R-:W-:Y:S01]  /*a070*/  FFMA.FTZ R2, R23, UR7, -R21 ;  /* 0x0000000717027c23 */ /* 0x000fe20008010815 */
[----:B------:R-:W-:Y:S01]  /*a080*/  LEA R5, R5, R5, 0x10 ;  /* 0x0000000505057211 */ /* 0x000fe200078e80ff */
[----:B------:R-:W2:Y:S01]  /*a090*/  MUFU.EX2 R11, R11 ;  /* 0x0000000b000b7308 */ /* 0x000ea20000000800 */
[----:B------:R-:W-:Y:S01]  /*a0a0*/  FMUL.FTZ R14, R14, UR7 ;  /* 0x000000070e0e7c20 */ /* 0x000fe20008410000 */
[----:B------:R-:W-:Y:S01]  /*a0b0*/  MOV R136, R250 ;  /* 0x000000fa00887202 */ /* 0x000fe20000000f00 */
[----:B-1----:R-:W-:Y:S01]  /*a0c0*/  FFMA.FTZ R0, R31, UR7, -R20 ;  /* 0x000000071f007c23 */ /* 0x002fe20008010814 */
[----:B------:R-:W-:-:S02]  /*a0d0*/  HSET2.LE.AND R18, R18, R5, PT ;  /* 0x0000000512127233 */ /* 0x000fc40003803000 */
[--C-:B------:R-:W-:Y:S02]  /*a0e0*/  HSET2.LE.AND R19, R19, R5.reuse, PT ;  /* 0x0000000513137233 */ /* 0x100fe40003803000 */
[----:B------:R1:W-:Y:S01]  /*a0f0*/  MUFU.EX2 R203, R0 ;  /* 0x0000000000cb7308 */ /* 0x0003e20000000800 */
[--C-:B------:R-:W-:Y:S02]  /*a100*/  HSET2.LE.AND R16, R17, R5.reuse, PT ;  /* 0x0000000511107233 */ /* 0x100fe40003803000 */
[--C-:B------:R-:W-:Y:S02]  /*a110*/  HSET2.LE.AND R17, R32, R5.reuse, PT ;  /* 0x0000000520117233 */ /* 0x100fe40003803000 */
[----:B------:R-:W-:-:S03]  /*a120*/  HSET2.LE.AND R12, R25, R5, PT ;  /* 0x00000005190c7233 */ /* 0x000fc60003803000 */
        /* <DEDUP_REMOVED lines=8> */
[----:B------:R-:W2:Y:S01]  /*a1b0*/  MUFU.EX2 R25, R13 ;  /* 0x0000000d00197308 */ /* 0x000ea20000000800 */
[--C-:B-1----:R-:W-:Y:S01]  /*a1c0*/  FFMA.FTZ R0, R35, UR7, -R20.reuse ;  /* 0x0000000723007c23 */ /* 0x102fe20008010814 */
        /* <DEDUP_REMOVED lines=25> */
[-C--:B------:R-:W-:Y:S01]  /*a360*/  FMUL.FTZ R39, R39, R25.reuse ;  /* 0x0000001927277220 */ /* 0x080fe20000410000 */
[-C--:B------:R-:W-:Y:S01]  /*a370*/  FMUL.FTZ R50, R50, R25.reuse ;  /* 0x0000001932327220 */ /* 0x080fe20000410000 */
[----:B------:R1:W-:Y:S01]  /*a380*/  MUFU.EX2 R198, R0 ;  /* 0x0000000000c67308 */ /* 0x0003e20000000800 */
        /* <DEDUP_REMOVED lines=19> */
[----:B------:R-:W-:Y:S01]  /*a4c0*/  FMUL.FTZ R63, R63, R23 ;  /* 0x000000173f3f7220 */ /* 0x000fe20000410000 */
[----:B------:R1:W-:Y:S01]  /*a4d0*/  MUFU.EX2 R143, R0 ;  /* 0x00000000008f7308 */ /* 0x0003e20000000800 */
        /* <DEDUP_REMOVED lines=18> */
[----:B------:R1:W2:Y:S01]  /*a600*/  MUFU.EX2 R24, R3 ;  /* 0x0000000300187308 */ /* 0x0002a20000000800 */
[-C--:B------:R-:W-:Y:S01]  /*a610*/  FMUL.FTZ R111, R111, R23.reuse ;  /* 0x000000176f6f7220 */ /* 0x080fe20000410000 */
[-C--:B------:R-:W-:Y:S01]  /*a620*/  FMUL.FTZ R122, R122, R23.reuse ;  /* 0x000000177a7a7220 */ /* 0x080fe20000410000 */
[-C--:B------:R-:W-:Y:S01]  /*a630*/  FMUL.FTZ R123, R123, R23.reuse ;  /* 0x000000177b7b7220 */ /* 0x080fe20000410000 */
[-C--:B------:R-:W-:Y:S01]  /*a640*/  FMUL.FTZ R126, R126, R23.reuse ;  /* 0x000000177e7e7220 */ /* 0x080fe20000410000 */
[----:B------:R-:W-:Y:S01]  /*a650*/  FMUL.FTZ R127, R127, R23 ;  /* 0x000000177f7f7220 */ /* 0x000fe20000410000 */
[-C--:B------:R-:W-:Y:S01]  /*a660*/  FMUL.FTZ R84, R84, R11.reuse ;  /* 0x0000000b54547220 */ /* 0x080fe20000410000 */
[----:B------:R-:W-:Y:S01]  /*a670*/  FMUL.FTZ R85, R85, R11 ;  /* 0x0000000b55557220 */ /* 0x000fe20000410000 */
[----:B------:R3:W4:Y:S01]  /*a680*/  MUFU.EX2 R202, R0 ;  /* 0x0000000000ca7308 */ /* 0x0007220000000800 */
        /* <DEDUP_REMOVED lines=8> */
[----:B-1----:R-:W-:Y:S01]  /*a710*/  LOP3.LUT R3, R141, 0xff00ff, RZ, 0xc0, !PT ;  /* 0x00ff00ff8d037812 */ /* 0x002fe200078ec0ff */
[-C--:B--2---:R-:W-:Y:S01]  /*a720*/  FMUL.FTZ R148, R148, R24.reuse ;  /* 0x0000001894947220 */ /* 0x084fe20000410000 */
[-C--:B------:R-:W-:Y:S01]  /*a730*/  FMUL.FTZ R149, R149, R24.reuse ;  /* 0x0000001895957220 */ /* 0x080fe20000410000 */
[-C--:B------:R-:W-:Y:S01]  /*a740*/  FMUL.FTZ R152, R152, R24.reuse ;  /* 0x0000001898987220 */ /* 0x080fe20000410000 */
[-C--:B------:R-:W-:Y:S01]  /*a750*/  FMUL.FTZ R153, R153, R24.reuse ;  /* 0x0000001899997220 */ /* 0x080fe20000410000 */
[-C--:B------:R-:W-:Y:S01]  /*a760*/  FMUL.FTZ R40, R40, R24.reuse ;  /* 0x0000001828287220 */ /* 0x080fe20000410000 */
[-C--:B------:R-:W-:Y:S01]  /*a770*/  FMUL.FTZ R41, R41, R24.reuse ;  /* 0x0000001829297220 */ /* 0x080fe20000410000 */
[-C--:B------:R-:W-:Y:S01]  /*a780*/  FMUL.FTZ R164, R164, R24.reuse ;  /* 0x00000018a4a47220 */ /* 0x080fe20000410000 */
[----:B---3--:R-:W-:Y:S01]  /*a790*/  FFMA.FTZ R0, R22, UR7, -R21 ;  /* 0x0000000716007c23 */ /* 0x008fe20008010815 */
[----:B------:R-:W-:Y:S01]  /*a7a0*/  FMUL.FTZ R22, R216, UR7 ;  /* 0x00000007d8167c20 */ /* 0x000fe20008410000 */
[-C--:B------:R-:W-:Y:S01]  /*a7b0*/  FMUL.FTZ R165, R165, R24.reuse ;  /* 0x00000018a5a57220 */ /* 0x080fe20000410000 */
        /* <DEDUP_REMOVED lines=18> */
[----:B-1----:R-:W-:Y:S01]  /*a8e0*/  F2FP.F16.F32.PACK_AB R0, R199, R201 ;  /* 0x000000c9c700723e */ /* 0x002fe200000000ff */
[-C--:B------:R-:W-:Y:S01]  /*a8f0*/  FMUL.FTZ R92, R92, R24.reuse ;  /* 0x000000185c5c7220 */ /* 0x080fe20000410000 */
[-C--:B------:R-:W-:Y:S01]  /*a900*/  FMUL.FTZ R93, R93, R24.reuse ;  /* 0x000000185d5d7220 */ /* 0x080fe20000410000 */
[----:B------:R-:W-:Y:S01]  /*a910*/  FMUL.FTZ R104, R104, R24 ;  /* 0x0000001868687220 */ /* 0x000fe20000410000 */
[----:B------:R-:W-:Y:S01]  /*a920*/  LOP3.LUT R18, R0, R18, RZ, 0xc0, !PT ;  /* 0x0000001200127212 */ /* 0x000fe200078ec0ff */
[--C-:B------:R-:W-:Y:S01]  /*a930*/  FFMA.FTZ R0, R34, UR7, -R22.reuse ;  /* 0x0000000722007c23 */ /* 0x100fe20008010816 */
[-C--:B------:R-:W-:Y:S01]  /*a940*/  FMUL.FTZ R105, R105, R24.reuse ;  /* 0x0000001869697220 */ /* 0x080fe20000410000 */
[-C--:B------:R-:W-:Y:S01]  /*a950*/  FMUL.FTZ R108, R108, R24.reuse ;  /* 0x000000186c6c7220 */ /* 0x080fe20000410000 */
[-C--:B------:R-:W-:Y:S01]  /*a960*/  FMUL.FTZ R109, R109, R24.reuse ;  /* 0x000000186d6d7220 */ /* 0x080fe20000410000 */
[----:B------:R1:W3:Y:S01]  /*a970*/  MUFU.EX2 R138, R0 ;  /* 0x00000000008a7308 */ /* 0x0002e20000000800 */
[-C--:B------:R-:W-:Y:S01]  /*a980*/  FMUL.FTZ R120, R120, R24.reuse ;  /* 0x0000001878787220 */ /* 0x080fe20000410000 */
[--C-:B--2---:R-:W-:Y:S01]  /*a990*/  FFMA.FTZ R2, R30, UR7, -R22.reuse ;  /* 0x000000071e027c23 */ /* 0x104fe20008010816 */
[-C--:B------:R-:W-:Y:S01]  /*a9a0*/  FMUL.FTZ R121, R121, R24.reuse ;  /* 0x0000001879797220 */ /* 0x080fe20000410000 */
[-C--:B------:R-:W-:Y:S01]  /*a9b0*/  FMUL.FTZ R124, R124, R24.reuse ;  /* 0x000000187c7c7220 */ /* 0x080fe20000410000 */
[----:B------:R-:W-:Y:S01]  /*a9c0*/  FMUL.FTZ R125, R125, R24 ;  /* 0x000000187d7d7220 */ /* 0x000fe20000410000 */
[-C--:B------:R-:W-:Y:S01]  /*a9d0*/  FMUL.FTZ R102, R102, R25.reuse ;  /* 0x0000001966667220 */ /* 0x080fe20000410000 */
[----:B------:R-:W-:Y:S01]  /*a9e0*/  FMUL.FTZ R103, R103, R25 ;  /* 0x0000001967677220 */ /* 0x000fe20000410000 */
        /* <DEDUP_REMOVED lines=9> */
[----:B-1----:R-:W-:Y:S01]  /*aa80*/  F2FP.F16.F32.PACK_AB R0, R198, R200 ;  /* 0x000000c8c600723e */ /* 0x002fe200000000ff */
[-C--:B------:R-:W-:Y:S01]  /*aa90*/  FMUL.FTZ R128, R128, R11.reuse ;  /* 0x0000000b80807220 */ /* 0x080fe20000410000 */
[----:B------:R-:W-:Y:S01]  /*aaa0*/  FMUL.FTZ R129, R129, R11 ;  /* 0x0000000b81817220 */ /* 0x000fe20000410000 */
[----:B------:R-:W-:Y:S01]  /*aab0*/  FMUL.FTZ R130, R130, R25 ;  /* 0x0000001982827220 */ /* 0x000fe20000410000 */
[----:B------:R-:W-:Y:S01]  /*aac0*/  LOP3.LUT R19, R0, R19, RZ, 0xc0, !PT ;  /* 0x0000001300137212 */ /* 0x000fe200078ec0ff */
[----:B------:R-:W-:Y:S01]  /*aad0*/  FMUL.FTZ R131, R131, R25 ;  /* 0x0000001983837220 */ /* 0x000fe20000410000 */
[----:B------:R-:W-:Y:S01]  /*aae0*/  F2FP.F16.F32.PACK_AB R0, R139, R142 ;  /* 0x0000008e8b00723e */ /* 0x000fe200000000ff */
[----:B--2---:R-:W-:-:S03]  /*aaf0*/  FFMA.FTZ R2, R27, UR7, -R22 ;  /* 0x000000071b027c23 */ /* 0x004fc60008010816 */
[----:B------:R-:W-:Y:S02]  /*ab00*/  LOP3.LUT R16, R0, R16, RZ, 0xc0, !PT ;  /* 0x0000001000107212 */ /* 0x000fe400078ec0ff */
[----:B------:R-:W-:Y:S01]  /*ab10*/  LOP3.LUT R0, R243, 0x8, R213, 0x78, !PT ;  /* 0x00000008f3007812 */ /* 0x000fe200078e78d5 */
[----:B------:R3:W1:Y:S03]  /*ab20*/  MUFU.EX2 R27, R2 ;  /* 0x00000002001b7308 */ /* 0x0006660000000800 */
[----:B------:R-:W-:Y:S02]  /*ab30*/  LOP3.LUT R26, R0, 0x200, R249, 0xf8, !PT ;  /* 0x00000200001a7812 */ /* 0x000fe400078ef8f9 */
[----:B------:R-:W-:Y:S02]  /*ab40*/  F2FP.F16.F32.PACK_AB R0, R203, R196 ;  /* 0x000000c4cb00723e */ /* 0x000fe400000000ff */
[----:B------:R-:W-:-:S02]  /*ab50*/  LEA R26, R26, UR5, 0x1 ;  /* 0x000000051a1a7c11 */ /* 0x000fc4000f8e08ff */
[----:B------:R-:W-:Y:S02]  /*ab60*/  LOP3.LUT R17, R0, R17, RZ, 0xc0, !PT ;  /* 0x0000001100117212 */ /* 0x000fe400078ec0ff */
[----:B----4-:R-:W-:Y:S01]  /*ab70*/  F2FP.F16.F32.PACK_AB R0, R202, R143 ;  /* 0x0000008fca00723e */ /* 0x010fe200000000ff */
[----:B------:R-:W2:Y:S01]  /*ab80*/  LDSM.16.MT88.4 R32, [R26+0xa000] ;  /* 0x00a000001a20783b */ /* 0x000ea20000004200 */
[----:B------:R-:W-:Y:S02]  /*ab90*/  IADD3 R132, PT, PT, R26, 0xa040, RZ ;  /* 0x0000a0401a847810 */ /* 0x000fe40007ffe0ff */
[----:B------:R-:W-:Y:S02]  /*aba0*/  LOP3.LUT R12, R0, R12, RZ, 0xc0, !PT ;  /* 0x0000000c000c7212 */ /* 0x000fe400078ec0ff */
[----:B------:R-:W-:Y:S02]  /*abb0*/  HSET2.LE.AND R0, R15, R5, PT ;  /* 0x000000050f007233 */ /* 0x000fe40003803000 */
[----:B---3--:R-:W-:-:S04]  /*abc0*/  F2FP.F16.F32.PACK_AB R2, R135, R138 ;  /* 0x0000008a8702723e */ /* 0x008fc800000000ff */
[----:B------:R-:W-:Y:S02]  /*abd0*/  LOP3.LUT R13, R2, R0, RZ, 0xc0, !PT ;  /* 0x00000000020d7212 */ /* 0x000fe400078ec0ff */
[----:B------:R-:W-:Y:S02]  /*abe0*/  HSET2.LE.AND R0, R140, R5, PT ;  /* 0x000000058c007233 */ /* 0x000fe40003803000 */
[----:B------:R-:W-:-:S04]  /*abf0*/  F2FP.F16.F32.PACK_AB R2, R197, R204 ;  /* 0x000000ccc502723e */ /* 0x000fc800000000ff */
[----:B------:R-:W-:Y:S02]  /*ac00*/  LOP3.LUT R14, R2, R0, RZ, 0xc0, !PT ;  /* 0x00000000020e7212 */ /* 0x000fe400078ec0ff */
[----:B------:R-:W-:Y:S01]  /*ac10*/  HSET2.LE.AND R2, R3, R5, PT ;  /* 0x0000000503027233 */ /* 0x000fe20003803000 */
[----:B------:R-:W-:Y:S01]  /*ac20*/  FFMA.FTZ R3, R241, UR7, -R4 ;  /* 0x00000007f1037c23 */ /* 0x000fe20008010804 */
[----:B-1----:R-:W-:-:S04]  /*ac30*/  F2FP.F16.F32.PACK_AB R0, R27, R134 ;  /* 0x000000861b00723e */ /* 0x002fc800000000ff */
[----:B------:R-:W-:Y:S02]  /*ac40*/  LOP3.LUT R15, R0, R2, RZ, 0xc0, !PT ;  /* 0x00000002000f7212 */ /* 0x000fe400078ec0ff */
[----:B------:R-:W-:Y:S02]  /*ac50*/  SEL R2, R215, 0xffffffe0, !P3 ;  /* 0xffffffe0d7027807 */ /* 0x000fe40005800000 */
[C---:B------:R-:W-:Y:S02]  /*ac60*/  IADD3 R0, PT, PT, R26.reuse, 0xa000, RZ ;  /* 0x0000a0001a007810 */ /* 0x040fe40007ffe0ff */
[----:B------:R-:W-:Y:S02]  /*ac70*/  IADD3 R133, PT, PT, R26, R2, RZ ;  /* 0x000000021a857210 */ /* 0x000fe40007ffe0ff */
[----:B------:R-:W-:-:S03]  /*ac80*/  @P4 IADD3 R132, PT, PT, R0, -0x40, RZ ;  /* 0xffffffc000844810 */ /* 0x000fc60007ffe0ff */
[----:B------:R-:W1:Y:S01]  /*ac90*/  LDSM.16.MT88.4 R28, [R133+0xa000] ;  /* 0x00a00000851c783b */ /* 0x000e620000004200 */
[-C--:B--2---:R-:W-:Y:S08]  /*aca0*/  HMMA.16816.F32 R144, R16, R32.reuse, R144 ;  /* 0x000000201090723c */ /* 0x084ff00000001890 */
[C---:B------:R-:W-:Y:S08]  /*acb0*/  HMMA.16816.F32 R148, R12.reuse, R32, R148 ;  /* 0x000000200c94723c */ /* 0x040ff00000001894 */
[-C--:B------:R-:W-:Y:S08]  /*acc0*/  HMMA.16816.F32 R152, R12, R34.reuse, R152 ;  /* 0x000000220c98723c */ /* 0x080ff00000001898 */
[----:B------:R-:W-:Y:S01]  /*acd0*/  HMMA.16816.F32 R232, R16, R34, R156 ;  /* 0x0000002210e8723c */ /* 0x000fe2000000189c */
[----:B------:R-:W2:Y:S01]  /*ace0*/  LDSM.16.MT88.4 R32, [R132] ;  /* 0x000000008420783b */ /* 0x000ea20000004200 */
[----:B------:R-:W-:-:S02]  /*acf0*/  MOV R157, R143 ;  /* 0x0000008f009d7202 */ /* 0x000fc40000000f00 */
[----:B------:R-:W-:Y:S02]  /*ad00*/  MOV R143, R247 ;  /* 0x000000f7008f7202 */ /* 0x000fe40000000f00 */
[----:B------:R-:W-:Y:S02]  /*ad10*/  MOV R156, R203 ;  /* 0x000000cb009c7202 */ /* 0x000fe40000000f00 */
[----:B------:R-:W-:Y:S02]  /*ad20*/  MOV R158, R248 ;  /* 0x000000f8009e7202 */ /* 0x000fe40000000f00 */
[----:B------:R-:W-:Y:S01]  /*ad30*/  MOV R159, R196 ;  /* 0x000000c4009f7202 */ /* 0x000fe20000000f00 */
[----:B-1----:R-:W-:Y:S01]  /*ad40*/  HMMA.16816.F32 R244, R16, R30, R172 ;  /* 0x0000001e10f4723c */ /* 0x002fe200000018ac */
[----:B------:R-:W-:Y:S02]  /*ad50*/  MOV R175, R202 ;  /* 0x000000ca00af7202 */ /* 0x000fe40000000f00 */
[----:B------:R-:W-:-:S02]  /*ad60*/  MOV R173, R201 ;  /* 0x000000c900ad7202 */ /* 0x000fc40000000f00 */
[----:B------:R-:W-:Y:S02]  /*ad70*/  MOV R172, R200 ;  /* 0x000000c800ac7202 */ /* 0x000fe40000000f00 */
[----:B------:R-:W-:Y:S01]  /*ad80*/  MOV R174, R135 ;  /* 0x0000008700ae7202 */ /* 0x000fe20000000f00 */
[-C--:B------:R-:W-:Y:S08]  /*ad90*/  HMMA.16816.F32 R248, R16, R28.reuse, R160 ;  /* 0x0000001c10f8723c */ /* 0x080ff000000018a0 */
[C---:B------:R-:W-:Y:S08]  /*ada0*/  HMMA.16816.F32 R164, R12.reuse, R28, R164 ;  /* 0x0000001c0ca4723c */ /* 0x040ff000000018a4 */
[C---:B------:R-:W-:Y:S08]  /*adb0*/  HMMA.16816.F32 R168, R12.reuse, R30, R168 ;  /* 0x0000001e0ca8723c */ /* 0x040ff000000018a8 */
[----:B--2---:R-:W-:Y:S01]  /*adc0*/  HMMA.16816.F32 R200, R12, R32, R40 ;  /* 0x000000200cc8723c */ /* 0x004fe20000001828 */
[----:B------:R-:W-:-:S02]  /*add0*/  IADD3 R40, PT, PT, R2, R132, RZ ;  /* 0x0000008402287210 */ /* 0x000fc40007ffe0ff */
[----:B------:R-:W-:Y:S02]  /*ade0*/  MOV R43, R204 ;  /* 0x000000cc002b7202 */ /* 0x000fe40000000f00 */
[----:B------:R-:W-:Y:S01]  /*adf0*/  MOV R41, R199 ;  /* 0x000000c700297202 */ /* 0x000fe20000000f00 */
[----:B------:R-:W1:Y:S01]  /*ae00*/  LDSM.16.MT88.4 R28, [R40] ;  /* 0x00000000281c783b */ /* 0x000e620000004200 */
[----:B------:R-:W-:Y:S01]  /*ae10*/  MOV R42, R134 ;  /* 0x00000086002a7202 */ /* 0x000fe20000000f00 */
[----:B------:R-:W-:Y:S02]  /*ae20*/  HMMA.16816.F32 R208, R16, R32, R36 ;  /* 0x0000002010d0723c */ /* 0x000fe40000001824 */
[----:B------:R-:W-:Y:S06]  /*ae30*/  LDSM.16.MT88.4 R36, [R40+0x1000] ;  /* 0x001000002824783b */ /* 0x000fec0000004200 */
[-C--:B------:R-:W-:Y:S08]  /*ae40*/  HMMA.16816.F32 R44, R12, R34.reuse, R44 ;  /* 0x000000220c2c723c */ /* 0x080ff0000000182c */
[----:B------:R-:W-:Y:S01]  /*ae50*/  HMMA.16816.F32 R204, R16, R34, R48 ;  /* 0x0000002210cc723c */ /* 0x000fe20000001830 */
[----:B------:R-:W2:Y:S01]  /*ae60*/  LDSM.16.MT88.4 R32, [R26+0xb000] ;  /* 0x00b000001a20783b */ /* 0x000ea20000004200 */
[----:B------:R-:W-:Y:S01]  /*ae70*/  MOV R51, R198 ;  /* 0x000000c600337202 */ /* 0x000fe20000000f00 */
[----:B------:R-:W-:Y:S01]  /*ae80*/  IMAD.MOV.U32 R49, RZ, RZ, R27 ;  /* 0x000000ffff317224 */ /* 0x000fe200078e001b */
[----:B------:R-:W-:-:S02]  /*ae90*/  MOV R50, R197 ;  /* 0x000000c500327202 */ /* 0x000fc40000000f00 */
[----:B------:R-:W-:Y:S02]  /*aea0*/  MOV R48, R143 ;  /* 0x0000008f00307202 */ /* 0x000fe40000000f00 */
[----:B------:R-:W-:Y:S01]  /*aeb0*/  MOV R241, R50 ;  /* 0x0000003200f17202 */ /* 0x000fe20000000f00 */
[-C--:B-1----:R-:W-:Y:S08]  /*aec0*/  HMMA.16816.F32 R196, R16, R28.reuse, R52 ;  /* 0x0000001c10c4723c */ /* 0x082ff00000001834 */
[C---:B------:R-:W-:Y:S08]  /*aed0*/  HMMA.16816.F32 R56, R12.reuse, R28, R56 ;  /* 0x0000001c0c38723c */ /* 0x040ff00000001838 */
[-C--:B------:R-:W-:Y:S08]  /*aee0*/  HMMA.16816.F32 R60, R12, R30.reuse, R60 ;  /* 0x0000001e0c3c723c */ /* 0x080ff0000000183c */
[----:B------:R-:W-:Y:S01]  /*aef0*/  HMMA.16816.F32 R192, R16, R30, R64 ;  /* 0x0000001e10c0723c */ /* 0x000fe20000001840 */
[----:B------:R-:W1:Y:S01]  /*af00*/  LDSM.16.MT88.4 R28, [R133+0xb000] ;  /* 0x00b00000851c783b */ /* 0x000e620000004200 */
[----:B------:R-:W-:-:S06]  /*af10*/  MOV R67, R142 ;  /* 0x0000008e00437202 */ /* 0x000fcc0000000f00 */
[-C--:B--2---:R-:W-:Y:S08]  /*af20*/  HMMA.16816.F32 R68, R16, R32.reuse, R68 ;  /* 0x000000201044723c */ /* 0x084ff00000001844 */
[C---:B------:R-:W-:Y:S08]  /*af30*/  HMMA.16816.F32 R72, R12.reuse, R32, R72 ;  /* 0x000000200c48723c */ /* 0x040ff00000001848 */
[-C--:B------:R-:W-:Y:S08]  /*af40*/  HMMA.16816.F32 R76, R12, R34.reuse, R76 ;  /* 0x000000220c4c723c */ /* 0x080ff0000000184c */
[----:B------:R-:W-:Y:S01]  /*af50*/  HMMA.16816.F32 R160, R16, R34, R80 ;  /* 0x0000002210a0723c */ /* 0x000fe20000001850 */
[----:B------:R-:W2:Y:S04]  /*af60*/  LDSM.16.MT88.4 R32, [R132+0x1000] ;  /* 0x001000008420783b */ /* 0x000ea80000004200 */
[----:B------:R-:W-:Y:S03]  /*af70*/  LDSM.16.MT88.4 R80, [R26+0xb800] ;  /* 0x00b800001a50783b */ /* 0x000fe60000004200 */
[C---:B------:R-:W-:Y:S08]  /*af80*/  HMMA.16816.F32 R120, R12.reuse, R36, R120 ;  /* 0x000000240c78723c */ /* 0x040ff00000001878 */
[C---:B-1----:R-:W-:Y:S08]  /*af90*/  HMMA.16816.F32 R88, R12.reuse, R28, R88 ;  /* 0x0000001c0c58723c */ /* 0x042ff00000001858 */
[C---:B------:R-:W-:Y:S08]  /*afa0*/  HMMA.16816.F32 R92, R12.reuse, R30, R92 ;  /* 0x0000001e0c5c723c */ /* 0x040ff0000000185c */
[----:B------:R-:W-:Y:S08]  /*afb0*/  HMMA.16816.F32 R140, R12, R38, R124 ;  /* 0x000000260c8c723c */ /* 0x000ff0000000187c */
[----:B------:R-:W-:Y:S08]  /*afc0*/  HMMA.16816.F32 R84, R16, R28, R84 ;  /* 0x0000001c1054723c */ /* 0x000ff00000001854 */
[C---:B--2---:R-:W-:Y:S08]  /*afd0*/  HMMA.16816.F32 R104, R12.reuse, R32, R104 ;  /* 0x000000200c68723c */ /* 0x044ff00000001868 */
[----:B------:R-:W-:Y:S01]  /*afe0*/  HMMA.16816.F32 R108, R12, R34, R108 ;  /* 0x000000220c6c723c */ /* 0x000fe2000000186c */
[----:B------:R-:W-:-:S02]  /*aff0*/  IMAD.WIDE.U32 R14, R188, -0x2daee0ad, RZ ;  /* 0xd2511f53bc0e7825 */ /* 0x000fc400078e00ff */
[----:B------:R1:W-:Y:S02]  /*b000*/  MUFU.EX2 R188, R3 ;  /* 0x0000000300bc7308 */ /* 0x0003e40000000800 */
[----:B------:R-:W-:Y:S01]  /*b010*/  IMAD.WIDE.U32 R12, R189, -0x2daee0ad, RZ ;  /* 0xd2511f53bd0c7825 */ /* 0x000fe200078e00ff */
[----:B------:R-:W-:Y:S02]  /*b020*/  LOP3.LUT R0, R242, R182, R15, 0x96, !PT ;  /* 0x000000b6f2007212 */ /* 0x000fe400078e960f */
[----:B------:R-:W-:Y:S01]  /*b030*/  HMMA.16816.F32 R176, R16, R30, R96 ;  /* 0x0000001e10b0723c */ /* 0x000fe20000001860 */
[----:B------:R-:W-:Y:S01]  /*b040*/  PRMT R27, R14, 0x7771, RZ ;  /* 0x000077710e1b7816 */ /* 0x000fe200000000ff */
[----:B------:R-:W-:Y:S01]  /*b050*/  LDSM.16.MT88.4 R96, [R133+0xb800] ;  /* 0x00b800008560783b */ /* 0x000fe20000004200 */
[----:B------:R-:W-:Y:S02]  /*b060*/  MOV R29, R12 ;  /* 0x0000000c001d7202 */ /* 0x000fe40000000f00 */
[----:B------:R-:W-:-:S02]  /*b070*/  PRMT R30, R12, 0x7771, RZ ;  /* 0x000077710c1e7816 */ /* 0x000fc400000000ff */
[C---:B------:R-:W-:Y:S01]  /*b080*/  PRMT R28, R12.reuse, 0x7773, RZ ;  /* 0x000077730c1c7816 */ /* 0x040fe200000000ff */
[C---:B------:R-:W-:Y:S01]  /*b090*/  HMMA.16816.F32 R100, R16.reuse, R32, R100 ;  /* 0x000000201064723c */ /* 0x040fe20000001864 */
[----:B------:R-:W-:Y:S02]  /*b0a0*/  PRMT R15, R12, 0x7772, RZ ;  /* 0x000077720c0f7816 */ /* 0x000fe400000000ff */
[----:B------:R-:W-:Y:S01]  /*b0b0*/  LOP3.LUT R2, R242, R180, R13, 0x96, !PT ;  /* 0x000000b4f2027212 */ /* 0x000fe200078e960d */
[----:B-1----:R-:W-:Y:S01]  /*b0c0*/  FFMA.FTZ R3, R239, UR7, -R4 ;  /* 0x00000007ef037c23 */ /* 0x002fe20008010804 */
[----:B------:R-:W-:Y:S02]  /*b0d0*/  PRMT R12, R14, 0x7773, RZ ;  /* 0x000077730e0c7816 */ /* 0x000fe400000000ff */
[----:B------:R-:W-:Y:S01]  /*b0e0*/  MOV R13, R14 ;  /* 0x0000000e000d7202 */ /* 0x000fe20000000f00 */
[----:B------:R1:W-:Y:S01]  /*b0f0*/  MUFU.EX2 R239, R3 ;  /* 0x0000000300ef7308 */ /* 0x0003e20000000800 */
[----:B------:R-:W-:Y:S01]  /*b100*/  PRMT R32, R15, 0x5410, R28 ;  /* 0x000054100f207816 */ /* 0x000fe2000000001c */
[----:B------:R-:W-:Y:S01]  /*b110*/  HMMA.16816.F32 R52, R16, R34, R112 ;  /* 0x000000221034723c */ /* 0x000fe20000001870 */
[----:B------:R-:W-:Y:S01]  /*b120*/  FFMA.FTZ R15, R181, UR7, -R22 ;  /* 0x00000007b50f7c23 */ /* 0x000fe20008010816 */
[----:B------:R-:W-:Y:S01]  /*b130*/  MOV R181, R138 ;  /* 0x0000008a00b57202 */ /* 0x000fe20000000f00 */
[----:B------:R-:W-:Y:S01]  /*b140*/  LDSM.16.MT88.4 R112, [R132+0x1800] ;  /* 0x001800008470783b */ /* 0x000fe20000004200 */
[----:B------:R-:W-:-:S04]  /*b150*/  MOV R242, R49 ;  /* 0x0000003100f27202 */ /* 0x000fc80000000f00 */
[----:B------:R-:W-:Y:S01]  /*b160*/  HMMA.16816.F32 R116, R16, R36, R116 ;  /* 0x000000241074723c */ /* 0x000fe20000001874 */
[----:B-1----:R-:W-:-:S04]  /*b170*/  FFMA.FTZ R3, R229, UR7, -R4 ;  /* 0x00000007e5037c23 */ /* 0x002fc80008010804 */
[----:B------:R1:W-:Y:S02]  /*b180*/  MUFU.EX2 R229, R3 ;  /* 0x0000000300e57308 */ /* 0x0003e40000000800 */
[----:B-1----:R-:W-:Y:S01]  /*b190*/  FFMA.FTZ R3, R240, UR7, -R4 ;  /* 0x00000007f0037c23 */ /* 0x002fe20008010804 */
[----:B------:R-:W-:Y:S02]  /*b1a0*/  PRMT R4, R14, 0x7772, RZ ;  /* 0x000077720e047816 */ /* 0x000fe400000000ff */
[----:B------:R-:W-:-:S03]  /*b1b0*/  MOV R240, R51 ;  /* 0x0000003300f07202 */ /* 0x000fc60000000f00 */
[----:B------:R1:W2:Y:S01]  /*b1c0*/  MUFU.EX2 R189, R3 ;  /* 0x0000000300bd7308 */ /* 0x0002a20000000800 */
[----:B------:R-:W-:Y:S02]  /*b1d0*/  PRMT R31, R4, 0x5410, R12 ;  /* 0x00005410041f7816 */ /* 0x000fe4000000000c */
[----:B------:R-:W-:Y:S02]  /*b1e0*/  LOP3.LUT R4, R13, 0xff, RZ, 0xc0, !PT ;  /* 0x000000ff0d047812 */ /* 0x000fe400078ec0ff */
[----:B------:R-:W-:Y:S01]  /*b1f0*/  LOP3.LUT R12, R29, 0xff, RZ, 0xc0, !PT ;  /* 0x000000ff1d0c7812 */ /* 0x000fe200078ec0ff */
[----:B------:R-:W-:Y:S01]  /*b200*/  FFMA.FTZ R29, R48, R11, R67 ;  /* 0x0000000b301d7223 */ /* 0x000fe20000010043 */
[----:B------:R-:W-:Y:S01]  /*b210*/  PRMT R13, R4, 0x5410, R27 ;  /* 0x00005410040d7816 */ /* 0x000fe2000000001b */
[----:B------:R-:W-:Y:S01]  /*b220*/  FFMA.FTZ R4, R237, UR7, -R20 ;  /* 0x00000007ed047c23 */ /* 0x000fe20008010814 */
[----:B------:R-:W-:Y:S01]  /*b230*/  PRMT R14, R12, 0x5410, R30 ;  /* 0x000054100c0e7816 */ /* 0x000fe2000000001e */
[----:B------:R-:W-:Y:S01]  /*b240*/  LDSM.16.MT88.4 R48, [R132+0x800] ;  /* 0x000800008430783b */ /* 0x000fe20000004200 */
[----:B------:R-:W-:Y:S01]  /*b250*/  LOP3.LUT R12, R2, 0xff, RZ, 0xc0, !PT ;  /* 0x000000ff020c7812 */ /* 0x000fe200078ec0ff */
[----:B------:R3:W-:Y:S01]  /*b260*/  MUFU.EX2 R134, R4 ;  /* 0x0000000400867308 */ /* 0x0007e20000000800 */
[----:B------:R-:W-:Y:S01]  /*b270*/  HSET2.LE.AND R13, R13, R5, PT ;  /* 0x000000050d0d7233 */ /* 0x000fe20003803000 */
[----:B------:R-:W-:Y:S01]  /*b280*/  LDSM.16.MT88.4 R64, [R40+0x800] ;  /* 0x000800002840783b */ /* 0x000fe20000004200 */
[----:B------:R-:W-:Y:S01]  /*b290*/  MOV R237, R43 ;  /* 0x0000002b00ed7202 */ /* 0x000fe20000000f00 */
[----:B-1----:R-:W-:Y:S01]  /*b2a0*/  FFMA.FTZ R3, R228, UR7, -R20 ;  /* 0x00000007e4037c23 */ /* 0x002fe20008010814 */
[----:B------:R-:W-:-:S03]  /*b2b0*/  MOV R228, R41 ;  /* 0x0000002900e47202 */ /* 0x000fc60000000f00 */
[----:B------:R1:W-:Y:S01]  /*b2c0*/  MUFU.EX2 R182, R3 ;  /* 0x0000000300b67308 */ /* 0x0003e20000000800 */
[----:B---3--:R-:W-:-:S04]  /*b2d0*/  LOP3.LUT R4, R2, 0xffff, RZ, 0xc0, !PT ;  /* 0x0000ffff02047812 */ /* 0x008fc800078ec0ff */
[----:B------:R-:W-:-:S04]  /*b2e0*/  SHF.R.U32.HI R4, RZ, 0x8, R4 ;  /* 0x00000008ff047819 */ /* 0x000fc80000011604 */
[----:B------:R-:W-:Y:S01]  /*b2f0*/  PRMT R28, R12, 0x5410, R4 ;  /* 0x000054100c1c7816 */ /* 0x000fe20000000004 */
[----:B-1----:R-:W-:Y:S01]  /*b300*/  FFMA.FTZ R3, R238, UR7, -R20 ;  /* 0x00000007ee037c23 */ /* 0x002fe20008010814 */
[----:B------:R-:W-:Y:S02]  /*b310*/  PRMT R12, R2, 0x7632, R12 ;  /* 0x00007632020c7816 */ /* 0x000fe4000000000c */
[----:B------:R-:W-:Y:S01]  /*b320*/  SHF.R.U32.HI R4, RZ, 0x18, R2 ;  /* 0x00000018ff047819 */ /* 0x000fe20000011602 */
[----:B------:R1:W-:Y:S01]  /*b330*/  MUFU.EX2 R180, R3 ;  /* 0x0000000300b47308 */ /* 0x0003e20000000800 */
[----:B------:R-:W-:Y:S01]  /*b340*/  FFMA.FTZ R2, R186, UR7, -R21 ;  /* 0x00000007ba027c23 */ /* 0x000fe20008010815 */
[----:B------:R-:W-:Y:S01]  /*b350*/  IMAD.MOV.U32 R186, RZ, RZ, R174 ;  /* 0x000000ffffba7224 */ /* 0x000fe200078e00ae */
[----:B------:R-:W-:-:S05]  /*b360*/  MOV R238, R42 ;  /* 0x0000002a00ee7202 */ /* 0x000fca0000000f00 */
[----:B------:R3:W-:Y:S01]  /*b370*/  MUFU.EX2 R34, R2 ;  /* 0x0000000200227308 */ /* 0x0007e20000000800 */
[----:B-1----:R-:W-:Y:S01]  /*b380*/  FFMA.FTZ R3, R236, UR7, -R20 ;  /* 0x00000007ec037c23 */ /* 0x002fe20008010814 */
[----:B------:R-:W-:-:S06]  /*b390*/  MOV R236, R172 ;  /* 0x000000ac00ec7202 */ /* 0x000fcc0000000f00 */
[----:B------:R1:W4:Y:S01]  /*b3a0*/  MUFU.EX2 R135, R3 ;  /* 0x0000000300877308 */ /* 0x0003220000000800 */
[----:B---3--:R-:W-:-:S04]  /*b3b0*/  PRMT R2, R0, 0x7632, R2 ;  /* 0x0000763200027816 */ /* 0x008fc80000000002 */
[----:B------:R-:W-:Y:S01]  /*b3c0*/  LOP3.LUT R2, R2, 0xff, RZ, 0xc0, !PT ;  /* 0x000000ff02027812 */ /* 0x000fe200078ec0ff */
[----:B-1----:R-:W-:Y:S01]  /*b3d0*/  FFMA.FTZ R3, R187, UR7, -R21 ;  /* 0x00000007bb037c23 */ /* 0x002fe20008010815 */
[----:B------:R-:W-:-:S03]  /*b3e0*/  MOV R187, R173 ;  /* 0x000000ad00bb7202 */ /* 0x000fc60000000f00 */
[----:B------:R1:W3:Y:S02]  /*b3f0*/  MUFU.EX2 R35, R3 ;  /* 0x0000000300237308 */ /* 0x0002e40000000800 */
[----:B-1----:R-:W-:Y:S02]  /*b400*/  LOP3.LUT R3, R12, 0xff, RZ, 0xc0, !PT ;  /* 0x000000ff0c037812 */ /* 0x002fe400078ec0ff */
[C---:B------:R-:W-:Y:S02]  /*b410*/  LOP3.LUT R12, R0.reuse, 0xff, RZ, 0xc0, !PT ;  /* 0x000000ff000c7812 */ /* 0x040fe400078ec0ff */
[----:B------:R-:W-:Y:S02]  /*b420*/  PRMT R27, R3, 0x5410, R4 ;  /* 0x00005410031b7816 */ /* 0x000fe40000000004 */
[----:B------:R-:W-:Y:S02]  /*b430*/  LOP3.LUT R3, R0, 0xffff, RZ, 0xc0, !PT ;  /* 0x0000ffff00037812 */ /* 0x000fe400078ec0ff */
[----:B------:R-:W-:Y:S01]  /*b440*/  SHF.R.U32.HI R4, RZ, 0x18, R0 ;  /* 0x00000018ff047819 */ /* 0x000fe20000011600 */
[----:B------:R-:W-:Y:S01]  /*b450*/  FFMA.FTZ R0, R185, UR7, -R21 ;  /* 0x00000007b9007c23 */ /* 0x000fe20008010815 */
[----:B------:R-:W-:-:S02]  /*b460*/  SHF.R.U32.HI R3, RZ, 0x8, R3 ;  /* 0x00000008ff037819 */ /* 0x000fc40000011603 */
[----:B------:R-:W-:Y:S01]  /*b470*/  PRMT R20, R2, 0x5410, R4 ;  /* 0x0000541002147816 */ /* 0x000fe20000000004 */
[----:B------:R1:W-:Y:S01]  /*b480*/  MUFU.EX2 R33, R0 ;  /* 0x0000000000217308 */ /* 0x0003e20000000800 */
[----:B------:R-:W-:Y:S01]  /*b490*/  FFMA.FTZ R2, R190, UR7, -R22 ;  /* 0x00000007be027c23 */ /* 0x000fe20008010816 */
[----:B------:R-:W-:Y:S02]  /*b4a0*/  MOV R190, R136 ;  /* 0x0000008800be7202 */ /* 0x000fe40000000f00 */
[----:B------:R-:W-:Y:S02]  /*b4b0*/  PRMT R12, R12, 0x5410, R3 ;  /* 0x000054100c0c7816 */ /* 0x000fe40000000003 */
[----:B------:R-:W-:Y:S02]  /*b4c0*/  LOP3.LUT R3, R32, 0xff00ff, RZ, 0xc0, !PT ;  /* 0x00ff00ff20037812 */ /* 0x000fe400078ec0ff */
[----:B------:R-:W-:Y:S02]  /*b4d0*/  LOP3.LUT R4, R31, 0xff00ff, RZ, 0xc0, !PT ;  /* 0x00ff00ff1f047812 */ /* 0x000fe400078ec0ff */
[----:B------:R-:W-:-:S02]  /*b4e0*/  HSET2.LE.AND R12, R12, R5, PT ;  /* 0x000000050c0c7233 */ /* 0x000fc40003803000 */
[--C-:B------:R-:W-:Y:S02]  /*b4f0*/  HSET2.LE.AND R3, R3, R5.reuse, PT ;  /* 0x0000000503037233 */ /* 0x100fe40003803000 */
[----:B------:R-:W-:Y:S02]  /*b500*/  MOV R32, R158 ;  /* 0x0000009e00207202 */ /* 0x000fe40000000f00 */
[----:B------:R-:W-:Y:S01]  /*b510*/  MOV R31, R159 ;  /* 0x0000009f001f7202 */ /* 0x000fe20000000f00 */
[----:B-1----:R-:W-:Y:S01]  /*b520*/  FFMA.FTZ R0, R184, UR7, -R21 ;  /* 0x00000007b8007c23 */ /* 0x002fe20008010815 */
[----:B------:R-:W-:Y:S02]  /*b530*/  MOV R184, R156 ;  /* 0x0000009c00b87202 */ /* 0x000fe40000000f00 */
[----:B------:R-:W-:Y:S01]  /*b540*/  HSET2.LE.AND R11, R27, R5, PT ;  /* 0x000000051b0b7233 */ /* 0x000fe20003803000 */
[----:B------:R1:W5:Y:S01]  /*b550*/  MUFU.EX2 R21, R0 ;  /* 0x0000000000157308 */ /* 0x0003620000000800 */
[----:B------:R-:W-:-:S02]  /*b560*/  MOV R185, R175 ;  /* 0x000000af00b97202 */ /* 0x000fc40000000f00 */
[----:B------:R2:W-:Y:S01]  /*b570*/  LDSM.16.MT88.4 R172, [R133+0xa800] ;  /* 0x00a8000085ac783b */ /* 0x0005e20000004200 */
[--C-:B-1----:R-:W-:Y:S01]  /*b580*/  FFMA.FTZ R0, R191, UR7, -R22.reuse ;  /* 0x00000007bf007c23 */ /* 0x102fe20008010816 */
[----:B------:R-:W-:Y:S01]  /*b590*/  FFMA.FTZ R22, R183, UR7, -R22 ;  /* 0x00000007b7167c23 */ /* 0x000fe20008010816 */
[----:B------:R-:W-:Y:S01]  /*b5a0*/  MOV R191, R139 ;  /* 0x0000008b00bf7202 */ /* 0x000fe20000000f00 */
[----:B------:R-:W-:Y:S01]  /*b5b0*/  UMOV UR7, UR4 ;  /* 0x0000000400077c82 */ /* 0x000fe20008000000 */
[----:B------:R-:W-:Y:S01]  /*b5c0*/  MOV R183, R137 ;  /* 0x0000008900b77202 */ /* 0x000fe20000000f00 */
[----:B------:R1:W-:Y:S01]  /*b5d0*/  MUFU.EX2 R30, R0 ;  /* 0x00000000001e7308 */ /* 0x0003e20000000800 */
[----:B------:R-:W-:Y:S01]  /*b5e0*/  HMMA.16816.F32 R136, R16, R38, R128 ;  /* 0x000000261088723c */ /* 0x000fe20000001880 */
[----:B------:R-:W-:Y:S02]  /*b5f0*/  MOV R19, R157 ;  /* 0x0000009d00137202 */ /* 0x000fe40000000f00 */
[----:B------:R-:W5:Y:S01]  /*b600*/  LDSM.16.MT88.4 R156, [R26+0xa800] ;  /* 0x00a800001a9c783b */ /* 0x000f620000004200 */
[----:B--2---:R-:W-:-:S03]  /*b610*/  MOV R133, R219 ;  /* 0x000000db00857202 */ /* 0x004fc60000000f00 */
[----:B------:R2:W-:Y:S08]  /*b620*/  MUFU.EX2 R18, R2 ;  /* 0x0000000200127308 */ /* 0x0005f00000000800 */
[----:B------:R-:W-:Y:S01]  /*b630*/  MUFU.EX2 R17, R15 ;  /* 0x0000000f00117308 */ /* 0x000fe20000000800 */
[--C-:B-1----:R-:W-:Y:S02]  /*b640*/  HSET2.LE.AND R0, R14, R5.reuse, PT ;  /* 0x000000050e007233 */ /* 0x102fe40003803000 */
[----:B------:R-:W-:-:S02]  /*b650*/  HSET2.LE.AND R14, R4, R5, PT ;  /* 0x00000005040e7233 */ /* 0x000fc40003803000 */
[--C-:B------:R-:W-:Y:S02]  /*b660*/  HSET2.LE.AND R4, R28, R5.reuse, PT ;  /* 0x000000051c047233 */ /* 0x100fe40003803000 */
[----:B------:R-:W-:Y:S01]  /*b670*/  HSET2.LE.AND R5, R20, R5, PT ;  /* 0x0000000514057233 */ /* 0x000fe20003803000 */
[----:B------:R-:W1:Y:S01]  /*b680*/  MUFU.EX2 R16, R22 ;  /* 0x0000001600107308 */ /* 0x000e620000000800 */
[----:B--2---:R-:W-:-:S04]  /*b690*/  F2FP.F16.F32.PACK_AB R2, R189, R229 ;  /* 0x000000e5bd02723e */ /* 0x004fc800000000ff */
[----:B------:R-:W-:Y:S02]  /*b6a0*/  LOP3.LUT R130, R2, R0, RZ, 0xc0, !PT ;  /* 0x0000000002827212 */ /* 0x000fe400078ec0ff */
[----:B----4-:R-:W-:Y:S02]  /*b6b0*/  F2FP.F16.F32.PACK_AB R0, R135, R134 ;  /* 0x000000868700723e */ /* 0x010fe400000000ff */
[----:B------:R-:W-:Y:S02]  /*b6c0*/  F2FP.F16.F32.PACK_AB R2, R239, R188 ;  /* 0x000000bcef02723e */ /* 0x000fe400000000ff */
[----:B------:R-:W-:Y:S01]  /*b6d0*/  LOP3.LUT R131, R0, R3, RZ, 0xc0, !PT ;  /* 0x0000000300837212 */ /* 0x000fe200078ec0ff */
[----:B------:R-:W-:Y:S01]  /*b6e0*/  FFMA.FTZ R3, R32, R25, R31 ;  /* 0x0000001920037223 */ /* 0x000fe2000001001f */
[----:B---3--:R-:W-:Y:S02]  /*b6f0*/  F2FP.F16.F32.PACK_AB R0, R34, R35 ;  /* 0x000000232200723e */ /* 0x008fe400000000ff */
[----:B------:R-:W-:Y:S01]  /*b700*/  LOP3.LUT R128, R2, R4, RZ, 0xc0, !PT ;  /* 0x0000000402807212 */ /* 0x000fe200078ec0ff */
[----:B------:R-:W-:Y:S01]  /*b710*/  FADD.FTZ R4, R191, R29 ;  /* 0x0000001dbf047221 */ /* 0x000fe20000010000 */
[----:B------:R-:W-:Y:S01]  /*b720*/  LOP3.LUT R124, R0, R12, RZ, 0xc0, !PT ;  /* 0x0000000c007c7212 */ /* 0x000fe200078ec0ff */
[----:B------:R-:W-:Y:S01]  /*b730*/  FADD.FTZ R3, R184, R3 ;  /* 0x00000003b8037221 */ /* 0x000fe20000010000 */
[----:B-----5:R-:W-:-:S02]  /*b740*/  F2FP.F16.F32.PACK_AB R0, R21, R33 ;  /* 0x000000211500723e */ /* 0x020fc400000000ff */
[----:B------:R-:W-:Y:S01]  /*b750*/  F2FP.F16.F32.PACK_AB R2, R180, R182 ;  /* 0x000000b6b402723e */ /* 0x000fe200000000ff */
[----:B------:R-:W-:Y:S01]  /*b760*/  FADD.FTZ R3, R236, R3 ;  /* 0x00000003ec037221 */ /* 0x000fe20000010000 */
[----:B------:R-:W-:Y:S02]  /*b770*/  LOP3.LUT R126, R0, R13, RZ, 0xc0, !PT ;  /* 0x0000000d007e7212 */ /* 0x000fe400078ec0ff */
[----:B-1----:R-:W-:Y:S01]  /*b780*/  F2FP.F16.F32.PACK_AB R0, R16, R17 ;  /* 0x000000111000723e */ /* 0x002fe200000000ff */
[----:B------:R-:W-:Y:S01]  /*b790*/  FADD.FTZ R3, R240, R3 ;  /* 0x00000003f0037221 */ /* 0x000fe20000010000 */
[----:B------:R-:W-:Y:S02]  /*b7a0*/  LOP3.LUT R129, R2, R11, RZ, 0xc0, !PT ;  /* 0x0000000b02817212 */ /* 0x000fe400078ec0ff */
[----:B------:R-:W-:Y:S01]  /*b7b0*/  F2FP.F16.F32.PACK_AB R2, R18, R30 ;  /* 0x0000001e1202723e */ /* 0x000fe200000000ff */
[----:B------:R-:W-:Y:S01]  /*b7c0*/  FADD.FTZ R3, R182, R3 ;  /* 0x00000003b6037221 */ /* 0x000fe20000010000 */
[----:B------:R-:W-:Y:S01]  /*b7d0*/  LOP3.LUT R127, R0, R14, RZ, 0xc0, !PT ;  /* 0x0000000e007f7212 */ /* 0x000fe200078ec0ff */
[----:B------:R-:W-:Y:S01]  /*b7e0*/  FFMA.FTZ R0, R190, R23, R181 ;  /* 0x00000017be007223 */ /* 0x000fe200000100b5 */
[----:B------:R1:W2:Y:S01]  /*b7f0*/  LDSM.16.MT88.4 R12, [R40+0x1800] ;  /* 0x00180000280c783b */ /* 0x0002a20000004200 */
[----:B------:R-:W-:Y:S01]  /*b800*/  LOP3.LUT R125, R2, R5, RZ, 0xc0, !PT ;  /* 0x00000005027d7212 */ /* 0x000fe200078ec0ff */
[----:B------:R-:W-:Y:S01]  /*b810*/  FFMA.FTZ R2, R183, R24, R19 ;  /* 0x00000018b7027223 */ /* 0x000fe20000010013 */
[----:B------:R-:W-:Y:S01]  /*b820*/  FADD.FTZ R5, R186, R0 ;  /* 0x00000000ba057221 */ /* 0x000fe20000010000 */
[----:B------:R-:W-:Y:S01]  /*b830*/  FADD.FTZ R3, R180, R3 ;  /* 0x00000003b4037221 */ /* 0x000fe20000010000 */
[-C--:B------:R-:W-:Y:S01]  /*b840*/  HMMA.16816.F32 R144, R128, R156.reuse, R144 ;  /* 0x0000009c8090723c */ /* 0x080fe20000001890 */
        /* <DEDUP_REMOVED lines=11> */
[----:B------:R-:W-:Y:S01]  /*b900*/  MOV R134, R220 ;  /* 0x000000dc00867202 */ /* 0x000fe20000000f00 */
[----:B------:R-:W-:Y:S01]  /*b910*/  FADD.FTZ R0, R35, R0 ;  /* 0x0000000023007221 */ /* 0x000fe20000010000 */
[----:B------:R-:W-:-:S02]  /*b920*/  FADD.FTZ R2, R239, R2 ;  /* 0x00000002ef027221 */ /* 0x000fc40000010000 */
[-C--:B------:R-:W-:Y:S01]  /*b930*/  HMMA.16816.F32 R152, R124, R158.reuse, R152 ;  /* 0x0000009e7c98723c */ /* 0x080fe20000001898 */
        /* <DEDUP_REMOVED lines=8> */
[----:B------:R-:W-:Y:S01]  /*b9c0*/  FADD.FTZ R232, R135, R3 ;  /* 0x0000000387e87221 */ /* 0x000fe20000010000 */
[----:B------:R-:W-:Y:S01]  /*b9d0*/  FADD.FTZ R234, R16, R17 ;  /* 0x0000001110ea7221 */ /* 0x000fe20000010000 */
[----:B------:R-:W-:Y:S01]  /*b9e0*/  MOV R135, R218 ;  /* 0x000000da00877202 */ /* 0x000fe20000000f00 */
[----:B------:R3:W-:Y:S02]  /*b9f0*/  STL [R1+0x38], R233 ;  /* 0x000038e901007387 */ /* 0x0007e40000100800 */
[C---:B------:R-:W-:Y:S02]  /*ba00*/  HMMA.16816.F32 R72, R124.reuse, R80, R72 ;  /* 0x000000507c48723c */ /* 0x040fe40000001848 */
[----:B------:R3:W-:Y:S04]  /*ba10*/  STL [R1+0x34], R235 ;  /* 0x000034eb01007387 */ /* 0x0007e80000100800 */
[----:B------:R3:W-:Y:S02]  /*ba20*/  STL [R1+0x3c], R232 ;  /* 0x00003ce801007387 */ /* 0x0007e40000100800 */
[C---:B------:R-:W-:Y:S02]  /*ba30*/  HMMA.16816.F32 R164, R124.reuse, R172, R164 ;  /* 0x000000ac7ca4723c */ /* 0x040fe400000018a4 */
[----:B------:R3:W-:Y:S06]  /*ba40*/  STL [R1+0x40], R234 ;  /* 0x000040ea01007387 */ /* 0x0007ec0000100800 */
[C---:B------:R-:W-:Y:S08]  /*ba50*/  HMMA.16816.F32 R168, R124.reuse, R174, R168 ;  /* 0x000000ae7ca8723c */ /* 0x040ff000000018a8 */
        /* <DEDUP_REMOVED lines=27> */
[----:B---3--:R-:W-:-:S15]  /*bc10*/  BRA.U !UP0, `(.L_x_2447) ;  /* 0x000000d108fc7547 */ /* 0x008fde000b800000 */
[----:B------:R-:W2:Y:S04]  /*bc20*/  LDL R228, [R1+0x2c] ;  /* 0x00002c0001e47983 */ /* 0x000ea80000100800 */
[----:B------:R-:W3:Y:S01]  /*bc30*/  LDL R242, [R1+0x28] ;  /* 0x0000280001f27983 */ /* 0x000ee20000100800 */
[----:B------:R-:W-:Y:S01]  /*bc40*/  UIADD3 UR7, UPT, UPT, UR22, -0x3, URZ ;  /* 0xfffffffd16077890 */ /* 0x000fe2000fffe0ff */
[----:B------:R-:W-:-:S04]  /*bc50*/  DEPBAR.LE SB0, 0x0 ;  /* 0x000080000000791a */ /* 0x000fc80000000000 */
[----:B------:R-:W-:Y:S01]  /*bc60*/  UIMAD.WIDE.U32 UR14, UR7, UR8, URZ ;  /* 0x00000008070e72a5 */ /* 0x000fe2000f8e00ff */
[C---:B------:R-:W-:Y:S01]  /*bc70*/  IMAD.SHL.U32 R214, R217.reuse, 0x20, RZ ;  /* 0x00000020d9d67824 */ /* 0x040fe200078e00ff */
[----:B------:R-:W4:Y:S01]  /*bc80*/  LDL.64 R240, [R1+0x70] ;  /* 0x0000700001f07983 */ /* 0x000f220000100a00 */
[----:B------:R-:W-:Y:S01]  /*bc90*/  IMAD.SHL.U32 R238, R217, 0x40, RZ ;  /* 0x00000040d9ee7824 */ /* 0x000fe200078e00ff */
[----:B------:R-:W-:Y:S01]  /*bca0*/  USHF.L.U32 UR4, UR14, 0x5, URZ ;  /* 0x000000050e047899 */ /* 0x000fe200080006ff */
[----:B------:R-:W-:Y:S01]  /*bcb0*/  SHF.R.U32.HI R5, RZ, 0x1, R217 ;  /* 0x00000001ff057819 */ /* 0x000fe200000116d9 */
[----:B------:R-:W-:Y:S01]  /*bcc0*/  UIMAD UR7, UR7, UR9, UR15 ;  /* 0x00000009070772a4 */ /* 0x000fe2000f8e020f */
[----:B------:R-:W-:Y:S01]  /*bcd0*/  LOP3.LUT R214, R214, 0x7c00, RZ, 0xc0, !PT ;  /* 0x00007c00d6d67812 */ /* 0x000fe200078ec0ff */
[----:B------:R-:W-:Y:S01]  /*bce0*/  ULEA UR12, UP0, UR8, UR4, 0x4 ;  /* 0x00000004080c7291 */ /* 0x000fe2000f8020ff */
[----:B------:R-:W-:Y:S01]  /*bcf0*/  LOP3.LUT R5, R243, 0x8, R5, 0x78, !PT ;  /* 0x00000008f3057812 */ /* 0x000fe200078e7805 */
[----:B------:R-:W-:Y:S01]  /*bd00*/  USHF.L.U64.HI UR7, UR14, 0x5, UR7 ;  /* 0x000000050e077899 */ /* 0x000fe20008010207 */
[----:B------:R-:W-:Y:S01]  /*bd10*/  IMAD.U32 R0, RZ, RZ, UR4 ;  /* 0x00000004ff007e24 */ /* 0x000fe2000f8e00ff */
[----:B------:R-:W-:-:S02]  /*bd20*/  LOP3.LUT R11, R214, 0x200, R238, 0xf8, !PT ;  /* 0x00000200d60b7812 */ /* 0x000fc400078ef8ee */
[----:B------:R-:W-:Y:S01]  /*bd30*/  ULEA.HI.X UR4, UR8, UR7, UR9, 0x4, UP0 ;  /* 0x0000000708047291 */ /* 0x000fe200080f2409 */
[----:B------:R-:W-:Y:S01]  /*bd40*/  IMAD.U32 R14, RZ, RZ, UR12 ;  /* 0x0000000cff0e7e24 */ /* 0x000fe2000f8e00ff */
[----:B------:R-:W-:Y:S01]  /*bd50*/  LOP3.LUT R11, R11, R5, RZ, 0xfc, !PT ;  /* 0x000000050b0b7212 */ /* 0x000fe200078efcff */
[----:B------:R-:W-:Y:S01]  /*bd60*/  IMAD.U32 R3, RZ, RZ, UR7 ;  /* 0x00000007ff037e24 */ /* 0x000fe2000f8e00ff */
[----:B------:R-:W-:Y:S02]  /*bd70*/  UIADD3 UR7, UPT, UPT, UR22, -0x3, URZ ;  /* 0xfffffffd16077890 */ /* 0x000fe4000fffe0ff */
[----:B------:R-:W-:Y:S01]  /*bd80*/  IMAD.U32 R15, RZ, RZ, UR4 ;  /* 0x00000004ff0f7e24 */ /* 0x000fe2000f8e00ff */
[----:B------:R-:W-:Y:S01]  /*bd90*/  LEA R28, R11, UR5, 0x1 ;  /* 0x000000050b1c7c11 */ /* 0x000fe2000f8e08ff */
[----:B------:R-:W-:Y:S01]  /*bda0*/  UISETP.GT.U32.AND UP0, UPT, UR7, UR19, UPT ;  /* 0x000000130700728c */ /* 0x000fe2000bf04070 */
[----:B------:R-:W-:Y:S01]  /*bdb0*/  BAR.SYNC.DEFER_BLOCKING 0x0 ;  /* 0x0000000000007b1d */ /* 0x000fe20000010000 */
[----:B--2---:R-:W-:-:S02]  /*bdc0*/  @!P2 LEA R12, P6, R0, R228, 0x1 ;  /* 0x000000e4000ca211 */ /* 0x004fc400078c08ff */
[-C--:B------:R-:W-:Y:S02]  /*bdd0*/  @!P1 LEA R4, P0, R0, R228.reuse, 0x1 ;  /* 0x000000e400049211 */ /* 0x080fe400078008ff */
[----:B------:R-:W-:Y:S02]  /*bde0*/  LEA R2, P5, R14, R228, 0x1 ;  /* 0x000000e40e027211 */ /* 0x000fe400078a08ff */
[CCC-:B---3--:R-:W-:Y:S02]  /*bdf0*/  @!P2 LEA.HI.X R13, R0.reuse, R242.reuse, R3.reuse, 0x1, P6 ;  /* 0x000000f2000da211 */ /* 0x1c8fe400030f0c03 */
[-C--:B------:R-:W-:Y:S01]  /*be00*/  @!P1 LEA.HI.X R5, R0, R242.reuse, R3, 0x1, P0 ;  /* 0x000000f200059211 */ /* 0x080fe200000f0c03 */
[----:B------:R-:W-:Y:S01]  /*be10*/  VIADD R0, R227, UR5 ;  /* 0x00000005e3007c36 */ /* 0x000fe20008000000 */
        /* <DEDUP_REMOVED lines=21> */
[----:B------:R-:W-:Y:S01]  /*bf70*/  LDSM.16.M88.4 R20, [R28] ;  /* 0x000000001c14783b */ /* 0x000fe20000000200 */
[----:B-1----:R-:W-:-:S03]  /*bf80*/  IMAD.MOV.U32 R4, RZ, RZ, 0x20 ;  /* 0x00000020ff047424 */ /* 0x002fc600078e00ff */
[----:B------:R-:W1:Y:S01]  /*bf90*/  LDSM.16.M88.4 R16, [R227+UR5+0x8000] ;  /* 0x00800005e310783b */ /* 0x000e620008000200 */
[----:B------:R-:W-:-:S03]  /*bfa0*/  IMAD.IADD R5, R252, 0x1, R28 ;  /* 0x00000001fc057824 */ /* 0x000fc600078e021c */
[----:B------:R-:W3:Y:S01]  /*bfb0*/  LDSM.16.M88.4 R12, [R28+0x2000] ;  /* 0x002000001c0c783b */ /* 0x000ee20000000200 */
[----:B------:R-:W-:-:S03]  /*bfc0*/  SEL R4, R4, 0xffffffe0, !P3 ;  /* 0xffffffe004047807 */ /* 0x000fc60005800000 */
[----:B------:R-:W5:Y:S02]  /*bfd0*/  LDSM.16.M88.4 R32, [R227+UR5+0x8800] ;  /* 0x00880005e320783b */ /* 0x000f640008000200 */
[----:B------:R-:W-:Y:S02]  /*bfe0*/  IMAD.IADD R11, R4, 0x1, R28 ;  /* 0x00000001040b7824 */ /* 0x000fe400078e021c */
[----:B------:R-:W0:Y:S01]  /*bff0*/  LDGDEPBAR ;  /* 0x00000000000079af */ /* 0x000e220000000000 */
[----:B--2---:R-:W-:-:S03]  /*c000*/  IMAD.IADD R2, R0, 0x1, R4 ;  /* 0x0000000100027824 */ /* 0x004fc600078e0204 */
[----:B------:R-:W-:Y:S01]  /*c010*/  LDSM.16.M88.4 R24, [R11+0x2000] ;  /* 0x002000000b18783b */ /* 0x000fe20000000200 */
[----:B------:R-:W-:Y:S02]  /*c020*/  IMAD.IADD R0, R0, 0x1, R252 ;  /* 0x0000000100007824 */ /* 0x000fe400078e02fc */
[C---:B------:R-:W-:Y:S01]  /*c030*/  IMAD.IADD R3, R4.reuse, 0x1, R5 ;  /* 0x0000000104037824 */ /* 0x040fe200078e0205 */
[----:B------:R-:W2:Y:S01]  /*c040*/  LDSM.16.M88.4 R132, [R2+0x8800] ;  /* 0x008800000284783b */ /* 0x000ea20000000200 */
[----:B------:R-:W-:-:S03]  /*c050*/  IMAD.IADD R4, R4, 0x1, R0 ;  /* 0x0000000104047824 */ /* 0x000fc600078e0200 */
[----:B------:R-:W4:Y:S04]  /*c060*/  LDSM.16.M88.4 R136, [R2+0x8000] ;  /* 0x008000000288783b */ /* 0x000f280000000200 */
[----:B------:R-:W-:Y:S01]  /*c070*/  LDSM.16.M88.4 R140, [R0+0x8000] ;  /* 0x00800000008c783b */ /* 0x000fe20000000200 */
[-C--:B-1----:R-:W-:Y:S08]  /*c080*/  HMMA.16816.F32 R204, R20, R16.reuse, RZ ;  /* 0x0000001014cc723c */ /* 0x082ff000000018ff */
[C---:B---3--:R-:W-:Y:S08]  /*c090*/  HMMA.16816.F32 R176, R12.reuse, R16, RZ ;  /* 0x000000100cb0723c */ /* 0x048ff000000018ff */
[-C--:B------:R-:W-:Y:S08]  /*c0a0*/  HMMA.16816.F32 R196, R12, R18.reuse, RZ ;  /* 0x000000120cc4723c */ /* 0x080ff000000018ff */
[----:B------:R-:W-:Y:S01]  /*c0b0*/  HMMA.16816.F32 R200, R20, R18, RZ ;  /* 0x0000001214c8723c */ /* 0x000fe200000018ff */
[----:B------:R-:W1:Y:S07]  /*c0c0*/  LDSM.16.M88.4 R16, [R11] ;  /* 0x000000000b10783b */ /* 0x000e6e0000000200 */
[C---:B-----5:R-:W-:Y:S08]  /*c0d0*/  HMMA.16816.F32 R184, R12.reuse, R32, RZ ;  /* 0x000000200cb8723c */ /* 0x060ff000000018ff */
[----:B------:R-:W-:Y:S01]  /*c0e0*/  HMMA.16816.F32 R188, R12, R34, RZ ;  /* 0x000000220cbc723c */ /* 0x000fe200000018ff */
[----:B------:R-:W3:Y:S07]  /*c0f0*/  LDSM.16.M88.4 R12, [R5+0x2000] ;  /* 0x00200000050c783b */ /* 0x000eee0000000200 */
[C---:B------:R-:W-:Y:S08]  /*c100*/  HMMA.16816.F32 R192, R20.reuse, R32, RZ ;  /* 0x0000002014c0723c */ /* 0x040ff000000018ff */
[----:B------:R-:W-:Y:S01]  /*c110*/  HMMA.16816.F32 R180, R20, R34, RZ ;  /* 0x0000002214b4723c */ /* 0x000fe200000018ff */
[----:B------:R-:W5:Y:S07]  /*c120*/  LDSM.16.M88.4 R32, [R0+0x8800] ;  /* 0x008800000020783b */ /* 0x000f6e0000000200 */
[C---:B--2---:R-:W-:Y:S08]  /*c130*/  HMMA.16816.F32 R20, R24.reuse, R132, R184 ;  /* 0x000000841814723c */ /* 0x044ff000000018b8 */
[C---:B----4-:R-:W-:Y:S08]  /*c140*/  HMMA.16816.F32 R176, R24.reuse, R136, R176 ;  /* 0x0000008818b0723c */ /* 0x050ff000000018b0 */
[C---:B------:R-:W-:Y:S08]  /*c150*/  HMMA.16816.F32 R184, R24.reuse, R138, R196 ;  /* 0x0000008a18b8723c */ /* 0x040ff000000018c4 */
[----:B------:R-:W-:Y:S08]  /*c160*/  HMMA.16816.F32 R24, R24, R134, R188 ;  /* 0x000000861818723c */ /* 0x000ff000000018bc */
[C---:B-1----:R-:W-:Y:S08]  /*c170*/  HMMA.16816.F32 R204, R16.reuse, R136, R204 ;  /* 0x0000008810cc723c */ /* 0x042ff000000018cc */
[C---:B------:R-:W-:Y:S08]  /*c180*/  HMMA.16816.F32 R208, R16.reuse, R132, R192 ;  /* 0x0000008410d0723c */ /* 0x040ff000000018c0 */
[C---:B------:R-:W-:Y:S08]  /*c190*/  HMMA.16816.F32 R188, R16.reuse, R138, R200 ;  /* 0x0000008a10bc723c */ /* 0x040ff000000018c8 */
[----:B------:R-:W-:Y:S01]  /*c1a0*/  HMMA.16816.F32 R180, R16, R134, R180 ;  /* 0x0000008610b4723c */ /* 0x000fe200000018b4 */
[----:B------:R-:W1:Y:S07]  /*c1b0*/  LDSM.16.M88.4 R16, [R5] ;  /* 0x000000000510783b */ /* 0x000e6e0000000200 */
[C---:B---3--:R-:W-:Y:S08]  /*c1c0*/  HMMA.16816.F32 R176, R12.reuse, R140, R176 ;  /* 0x0000008c0cb0723c */ /* 0x048ff000000018b0 */
[C---:B-----5:R-:W-:Y:S01]  /*c1d0*/  HMMA.16816.F32 R192, R12.reuse, R32, R20 ;  /* 0x000000200cc0723c */ /* 0x060fe20000001814 */
[----:B------:R-:W-:Y:S07]  /*c1e0*/  LDSM.16.M88.4 R20, [R4+0x8800] ;  /* 0x008800000414783b */ /* 0x000fee0000000200 */
[C---:B------:R-:W-:Y:S08]  /*c1f0*/  HMMA.16816.F32 R136, R12.reuse, R142, R184 ;  /* 0x0000008e0c88723c */ /* 0x040ff000000018b8 */
[----:B------:R-:W-:Y:S01]  /*c200*/  HMMA.16816.F32 R132, R12, R34, R24 ;  /* 0x000000220c84723c */ /* 0x000fe20000001818 */
[----:B------:R-:W2:Y:S04]  /*c210*/  LDSM.16.M88.4 R12, [R3+0x2000] ;  /* 0x00200000030c783b */ /* 0x000ea80000000200 */
[----:B------:R-:W3:Y:S03]  /*c220*/  LDSM.16.M88.4 R24, [R4+0x8000] ;  /* 0x008000000418783b */ /* 0x000ee60000000200 */
[C---:B-1----:R-:W-:Y:S08]  /*c230*/  HMMA.16816.F32 R196, R16.reuse, R142, R188 ;  /* 0x0000008e10c4723c */ /* 0x042ff000000018bc */
[C---:B------:R-:W-:Y:S08]  /*c240*/  HMMA.16816.F32 R200, R16.reuse, R140, R204 ;  /* 0x0000008c10c8723c */ /* 0x040ff000000018cc */
[C---:B------:R-:W-:Y:S08]  /*c250*/  HMMA.16816.F32 R188, R16.reuse, R32, R208 ;  /* 0x0000002010bc723c */ /* 0x040ff000000018d0 */
[----:B------:R-:W-:Y:S01]  /*c260*/  HMMA.16816.F32 R180, R16, R34, R180 ;  /* 0x0000002210b4723c */ /* 0x000fe200000018b4 */
[----:B------:R-:W1:Y:S04]  /*c270*/  LDSM.16.M88.4 R16, [R3] ;  /* 0x000000000310783b */ /* 0x000e680000000200 */
[----:B------:R-:W-:Y:S03]  /*c280*/  LDSM.16.M88.4 R32, [R227+UR5+0x9800] ;  /* 0x00980005e320783b */ /* 0x000fe60008000200 */
[C---:B--2---:R-:W-:Y:S08]  /*c290*/  HMMA.16816.F32 R140, R12.reuse, R20, R192 ;  /* 0x000000140c8c723c */ /* 0x044ff000000018c0 */
[C---:B---3--:R-:W-:Y:S08]  /*c2a0*/  HMMA.16816.F32 R184, R12.reuse, R24, R176 ;  /* 0x000000180cb8723c */ /* 0x048ff000000018b0 */
[C---:B------:R-:W-:Y:S01]  /*c2b0*/  HMMA.16816.F32 R176, R12.reuse, R26, R136 ;  /* 0x0000001a0cb0723c */ /* 0x040fe20000001888 */
[----:B------:R-:W-:Y:S07]  /*c2c0*/  LDSM.16.M88.4 R136, [R227+UR5+0x9000] ;  /* 0x00900005e388783b */ /* 0x000fee0008000200 */
[----:B------:R-:W-:Y:S01]  /*c2d0*/  HMMA.16816.F32 R132, R12, R22, R132 ;  /* 0x000000160c84723c */ /* 0x000fe20000001884 */
[----:B------:R-:W2:Y:S07]  /*c2e0*/  LDSM.16.M88.4 R12, [R28+0x6000] ;  /* 0x006000001c0c783b */ /* 0x000eae0000000200 */
[C---:B-1----:R-:W-:Y:S08]  /*c2f0*/  HMMA.16816.F32 R208, R16.reuse, R24, R200 ;  /* 0x0000001810d0723c */ /* 0x042ff000000018c8 */
[C---:B------:R-:W-:Y:S08]  /*c300*/  HMMA.16816.F32 R204, R16.reuse, R26, R196 ;  /* 0x0000001a10cc723c */ /* 0x040ff000000018c4 */
[C---:B------:R-:W-:Y:S08]  /*c310*/  HMMA.16816.F32 R200, R16.reuse, R20, R188 ;  /* 0x0000001410c8723c */ /* 0x040ff000000018bc */
[----:B------:R-:W-:Y:S01]  /*c320*/  HMMA.16816.F32 R196, R16, R22, R180 ;  /* 0x0000001610c4723c */ /* 0x000fe200000018b4 */
[----:B------:R-:W1:Y:S04]  /*c330*/  LDSM.16.M88.4 R16, [R28+0x4000] ;  /* 0x004000001c10783b */ /* 0x000e680000000200 */
[----:B------:R-:W-:Y:S03]  /*c340*/  LDSM.16.M88.4 R20, [R2+0x9000] ;  /* 0x009000000214783b */ /* 0x000fe60000000200 */
[C---:B--2---:R-:W-:Y:S01]  /*c350*/  HMMA.16816.F32 R180, R12.reuse, R32, R140 ;  /* 0x000000200cb4723c */ /* 0x044fe2000000188c */
[----:B------:R-:W-:Y:S07]  /*c360*/  LDSM.16.M88.4 R28, [R11+0x4000] ;  /* 0x004000000b1c783b */ /* 0x000fee0000000200 */
[C---:B------:R-:W-:Y:S08]  /*c370*/  HMMA.16816.F32 R192, R12.reuse, R136, R184 ;  /* 0x000000880cc0723c */ /* 0x040ff000000018b8 */
[C---:B------:R-:W-:Y:S08]  /*c380*/  HMMA.16816.F32 R188, R12.reuse, R138, R176 ;  /* 0x0000008a0cbc723c */ /* 0x040ff000000018b0 */
[----:B------:R-:W-:Y:S01]  /*c390*/  HMMA.16816.F32 R140, R12, R34, R132 ;  /* 0x000000220c8c723c */ /* 0x000fe20000001884 */
[----:B------:R-:W2:Y:S04]  /*c3a0*/  LDSM.16.M88.4 R12, [R11+0x6000] ;  /* 0x006000000b0c783b */ /* 0x000ea80000000200 */
[----:B------:R-:W3:Y:S03]  /*c3b0*/  LDSM.16.M88.4 R132, [R2+0x9800] ;  /* 0x009800000284783b */ /* 0x000ee60000000200 */
[C---:B-1----:R-:W-:Y:S08]  /*c3c0*/  HMMA.16816.F32 R24, R16.reuse, R136, R208 ;  /* 0x000000881018723c */ /* 0x042ff000000018d0 */
[C---:B------:R-:W-:Y:S01]  /*c3d0*/  HMMA.16816.F32 R176, R16.reuse, R138, R204 ;  /* 0x0000008a10b0723c */ /* 0x040fe200000018cc */
[----:B------:R-:W-:Y:S07]  /*c3e0*/  LDSM.16.M88.4 R136, [R0+0x9000] ;  /* 0x009000000088783b */ /* 0x000fee0000000200 */
[C---:B------:R-:W-:Y:S08]  /*c3f0*/  HMMA.16816.F32 R184, R16.reuse, R32, R200 ;  /* 0x0000002010b8723c */ /* 0x040ff000000018c8 */
[----:B------:R-:W-:Y:S01]  /*c400*/  HMMA.16816.F32 R16, R16, R34, R196 ;  /* 0x000000221010723c */ /* 0x000fe200000018c4 */
[----:B------:R-:W-:Y:S07]  /*c410*/  LDSM.16.M88.4 R32, [R0+0x9800] ;  /* 0x009800000020783b */ /* 0x000fee0000000200 */
[C---:B--2---:R-:W-:Y:S08]  /*c420*/  HMMA.16816.F32 R200, R12.reuse, R22, R188 ;  /* 0x000000160cc8723c */ /* 0x044ff000000018bc */
[----:B---3--:R-:W-:Y:S08]  /*c430*/  HMMA.16816.F32 R196, R12, R132, R180 ;  /* 0x000000840cc4723c */ /* 0x008ff000000018b4 */
[-C--:B------:R-:W-:Y:S01]  /*c440*/  HMMA.16816.F32 R180, R28, R20.reuse, R24 ;  /* 0x000000141cb4723c */ /* 0x080fe20000001818 */
[----:B------:R-:W1:Y:S07]  /*c450*/  LDSM.16.M88.4 R24, [R5+0x4000] ;  /* 0x004000000518783b */ /* 0x000e6e0000000200 */
[----:B------:R-:W-:Y:S08]  /*c460*/  HMMA.16816.F32 R204, R12, R20, R192 ;  /* 0x000000140ccc723c */ /* 0x000ff000000018c0 */
[----:B------:R-:W-:Y:S01]  /*c470*/  HMMA.16816.F32 R188, R28, R22, R176 ;  /* 0x000000161cbc723c */ /* 0x000fe200000018b0 */
[----:B------:R-:W2:Y:S07]  /*c480*/  LDSM.16.M88.4 R20, [R5+0x6000] ;  /* 0x006000000514783b */ /* 0x000eae0000000200 */
[----:B------:R-:W-:Y:S01]  /*c490*/  HMMA.16816.F32 R192, R12, R134, R140 ;  /* 0x000000860cc0723c */ /* 0x000fe2000000188c */
[----:B------:R-:W-:Y:S07]  /*c4a0*/  LDSM.16.M88.4 R12, [R3+0x6000] ;  /* 0x00600000030c783b */ /* 0x000fee0000000200 */
[C---:B------:R-:W-:Y:S08]  /*c4b0*/  HMMA.16816.F32 R176, R28.reuse, R132, R184 ;  /* 0x000000841cb0723c */ /* 0x040ff000000018b8 */
[----:B------:R-:W-:Y:S01]  /*c4c0*/  HMMA.16816.F32 R140, R28, R134, R16 ;  /* 0x000000861c8c723c */ /* 0x000fe20000001810 */
[----:B------:R-:W-:Y:S04]  /*c4d0*/  LDSM.16.M88.4 R28, [R4+0x9000] ;  /* 0x00900000041c783b */ /* 0x000fe80000000200 */
[----:B------:R3:W4:Y:S03]  /*c4e0*/  LDSM.16.M88.4 R16, [R3+0x4000] ;  /* 0x004000000310783b */ /* 0x0007260000000200 */
[C---:B-1----:R-:W-:Y:S08]  /*c4f0*/  HMMA.16816.F32 R132, R24.reuse, R136, R180 ;  /* 0x000000881884723c */ /* 0x042ff000000018b4 */
[----:B------:R-:W-:Y:S08]  /*c500*/  HMMA.16816.F32 R188, R24, R138, R188 ;  /* 0x0000008a18bc723c */ /* 0x000ff000000018bc */
[----:B--2---:R-:W-:Y:S01]  /*c510*/  HMMA.16816.F32 R180, R20, R136, R204 ;  /* 0x0000008814b4723c */ /* 0x004fe200000018cc */
[----:B------:R-:W-:-:S02]  /*c520*/  VIADD R136, R222, 0x40 ;  /* 0x00000040de887836 */ /* 0x000fc40000000000 */
[----:B---3--:R-:W-:-:S04]  /*c530*/  VIADD R3, R6, UR21 ;  /* 0x0000001506037c36 */ /* 0x008fc80008000000 */
[----:B------:R-:W-:Y:S01]  /*c540*/  VIADD R11, R3, 0xffffffa0 ;  /* 0xffffffa0030b7836 */ /* 0x000fe20000000000 */
[----:B------:R-:W-:Y:S03]  /*c550*/  HMMA.16816.F32 R184, R20, R34, R192 ;  /* 0x0000002214b8723c */ /* 0x000fe600000018c0 */
[--C-:B------:R-:W-:Y:S02]  /*c560*/  IMAD.IADD R0, R222, 0x1, -R11.reuse ;  /* 0x00000001de007824 */ /* 0x100fe400078e0a0b */
[----:B------:R-:W-:-:S03]  /*c570*/  IMAD.IADD R5, R136, 0x1, -R11 ;  /* 0x0000000188057824 */ /* 0x000fc600078e0a0b */
[----:B------:R-:W-:Y:S01]  /*c580*/  HMMA.16816.F32 R140, R24, R34, R140 ;  /* 0x00000022188c723c */ /* 0x000fe2000000188c */
[----:B------:R-:W-:Y:S01]  /*c590*/  VIADD R34, R222, 0x8 ;  /* 0x00000008de227836 */ /* 0x000fe20000000000 */
[----:B------:R-:W-:Y:S02]  /*c5a0*/  IABS R0, R0 ;  /* 0x0000000000007213 */ /* 0x000fe40000000000 */
[----:B------:R-:W-:Y:S01]  /*c5b0*/  IABS R5, R5 ;  /* 0x0000000500057213 */ /* 0x000fe20000000000 */
[----:B------:R-:W-:Y:S01]  /*c5c0*/  IMAD.IADD R2, R34, 0x1, -R11 ;  /* 0x0000000122027824 */ /* 0x000fe200078e0a0b */
[----:B------:R-:W-:Y:S02]  /*c5d0*/  I2FP.F32.S32 R0, R0 ;  /* 0x0000000000007245 */ /* 0x000fe40000201400 */
[----:B----4-:R-:W-:Y:S01]  /*c5e0*/  HMMA.16816.F32 R132, R16, R28, R132 ;  /* 0x0000001c1084723c */ /* 0x010fe20000001884 */
[----:B------:R-:W-:Y:S02]  /*c5f0*/  I2FP.F32.S32 R5, R5 ;  /* 0x0000000500057245 */ /* 0x000fe40000201400 */
[----:B------:R-:W-:-:S04]  /*c600*/  IABS R2, R2 ;  /* 0x0000000200027213 */ /* 0x000fc80000000000 */
[----:B------:R-:W-:Y:S01]  /*c610*/  I2FP.F32.S32 R2, R2 ;  /* 0x0000000200027245 */ /* 0x000fe20000201400 */
[C---:B------:R-:W-:Y:S08]  /*c620*/  HMMA.16816.F32 R200, R20.reuse, R138, R200 ;  /* 0x0000008a14c8723c */ /* 0x040ff000000018c8 */
[----:B------:R-:W-:Y:S01]  /*c630*/  HMMA.16816.F32 R204, R20, R32, R196 ;  /* 0x0000002014cc723c */ /* 0x000fe200000018c4 */
[----:B------:R1:W2:Y:S01]  /*c640*/  LDSM.16.M88.4 R20, [R4+0x9800] ;  /* 0x009800000414783b */ /* 0x0002a20000000200 */
[----:B------:R-:W-:-:S06]  /*c650*/  DEPBAR.LE SB0, 0x0 ;  /* 0x000080000000791a */ /* 0x000fcc0000000000 */
[----:B------:R-:W-:Y:S08]  /*c660*/  HMMA.16816.F32 R180, R12, R28, R180 ;  /* 0x0000001c0cb4723c */ /* 0x000ff000000018b4 */
[----:B------:R-:W-:Y:S01]  /*c670*/  HMMA.16816.F32 R176, R24, R32, R176 ;  /* 0x0000002018b0723c */ /* 0x000fe200000018b0 */
[----:B------:R-:W-:Y:S01]  /*c680*/  FFMA.FTZ R25, R2, -UR6, R134 ;  /* 0x8000000602197c23 */ /* 0x000fe20008010086 */
[----:B------:R-:W-:-:S02]  /*c690*/  VIADD R2, R222, 0x48 ;  /* 0x00000048de027836 */ /* 0x000fc40000000000 */
[----:B------:R-:W-:Y:S02]  /*c6a0*/  VIADD R32, R6, 0xffffffb8 ;  /* 0xffffffb806207836 */ /* 0x000fe40000000000 */
[----:B-1----:R-:W-:Y:S01]  /*c6b0*/  FFMA.FTZ R4, R0, -UR6, R132 ;  /* 0x8000000600047c23 */ /* 0x002fe20008010084 */
[----:B------:R-:W-:-:S04]  /*c6c0*/  VIADD R0, R6, 0xffffffa0 ;  /* 0xffffffa006007836 */ /* 0x000fc80000000000 */
[----:B------:R-:W-:Y:S01]  /*c6d0*/  FFMA.FTZ R26, R5, -UR6, R180 ;  /* 0x80000006051a7c23 */ /* 0x000fe200080100b4 */
[----:B------:R-:W-:Y:S01]  /*c6e0*/  VIADD R5, R3, 0xffffffa1 ;  /* 0xffffffa103057836 */ /* 0x000fe20000000000 */
[----:B------:R-:W-:Y:S01]  /*c6f0*/  BAR.SYNC.DEFER_BLOCKING 0x0 ;  /* 0x0000000000007b1d */ /* 0x000fe20000010000 */
[-C--:B------:R-:W-:Y:S02]  /*c700*/  ISETP.GT.AND P0, PT, R9, R0.reuse, PT ;  /* 0x000000000900720c */ /* 0x080fe40003f04270 */
[----:B------:R-:W-:Y:S02]  /*c710*/  ISETP.GE.AND P5, PT, R0, R223, PT ;  /* 0x000000df0000720c */ /* 0x000fe40003fa6270 */
[----:B------:R-:W-:Y:S01]  /*c720*/  FSEL R24, R4, -INF , !P0 ;  /* 0xff80000004187808 */ /* 0x000fe20004000000 */
[----:B------:R-:W-:Y:S01]  /*c730*/  IMAD.IADD R4, R2, 0x1, -R11 ;  /* 0x0000000102047824 */ /* 0x000fe200078e0a0b */
[----:B------:R-:W-:Y:S01]  /*c740*/  ISETP.GT.AND P6, PT, R8, R0, PT ;  /* 0x000000000800720c */ /* 0x000fe20003fc4270 */
[----:B------:R-:W-:Y:S01]  /*c750*/  IMAD.IADD R11, R222, 0x1, -R5 ;  /* 0x00000001de0b7824 */ /* 0x000fe200078e0a05 */
[----:B------:R-:W-:-:S02]  /*c760*/  FSEL R196, R24, -INF , !P5 ;  /* 0xff80000018c47808 */ /* 0x000fc40006800000 */
[----:B------:R-:W-:Y:S01]  /*c770*/  IABS R24, R4 ;  /* 0x0000000400187213 */ /* 0x000fe20000000000 */
[-C--:B--2---:R-:W-:Y:S01]  /*c780*/  HMMA.16816.F32 R184, R12, R22.reuse, R184 ;  /* 0x000000160cb8723c */ /* 0x084fe200000018b8 */
[----:B------:R-:W-:Y:S02]  /*c790*/  IABS R4, R11 ;  /* 0x0000000b00047213 */ /* 0x000fe40000000000 */
[----:B------:R-:W-:Y:S02]  /*c7a0*/  ISETP.GE.AND P0, PT, R0, R226, PT ;  /* 0x000000e20000720c */ /* 0x000fe40003f06270 */
[----:B------:R-:W-:Y:S02]  /*c7b0*/  FSEL R11, R25, -INF , !P6 ;  /* 0xff800000190b7808 */ /* 0x000fe40007000000 */
[----:B------:R-:W-:Y:S01]  /*c7c0*/  ISETP.GT.AND P5, PT, R7, R0, PT ;  /* 0x000000000700720c */ /* 0x000fe20003fa4270 */
[----:B------:R-:W-:Y:S01]  /*c7d0*/  HMMA.16816.F32 R140, R16, R22, R140 ;  /* 0x00000016108c723c */ /* 0x000fe2000000188c */
[----:B------:R-:W-:-:S02]  /*c7e0*/  FSEL R197, R11, -INF , !P0 ;  /* 0xff8000000bc57808 */ /* 0x000fc40004000000 */
[----:B------:R-:W-:Y:S02]  /*c7f0*/  I2FP.F32.S32 R11, R24 ;  /* 0x00000018000b7245 */ /* 0x000fe40000201400 */
[----:B------:R-:W-:Y:S02]  /*c800*/  FSEL R27, R26, -INF , !P5 ;  /* 0xff8000001a1b7808 */ /* 0x000fe40006800000 */
[----:B------:R-:W-:Y:S01]  /*c810*/  ISETP.GE.AND P6, PT, R0, R230, PT ;  /* 0x000000e60000720c */ /* 0x000fe20003fc6270 */
[----:B------:R-:W-:Y:S01]  /*c820*/  FFMA.FTZ R24, R11, -UR6, R182 ;  /* 0x800000060b187c23 */ /* 0x000fe200080100b6 */
[----:B------:R-:W-:Y:S01]  /*c830*/  ISETP.GT.AND P0, PT, R10, R0, PT ;  /* 0x000000000a00720c */ /* 0x000fe20003f04270 */
[----:B------:R-:W-:Y:S01]  /*c840*/  IMAD.IADD R11, R34, 0x1, -R5 ;  /* 0x00000001220b7824 */ /* 0x000fe200078e0a05 */
[----:B------:R-:W-:Y:S02]  /*c850*/  I2FP.F32.S32 R4, R4 ;  /* 0x0000000400047245 */ /* 0x000fe40000201400 */
[----:B------:R-:W-:Y:S01]  /*c860*/  ISETP.GE.AND P5, PT, R0, R231, PT ;  /* 0x000000e70000720c */ /* 0x000fe20003fa6270 */
[----:B------:R-:W-:Y:S01]  /*c870*/  VIADD R0, R3, 0xffffffb8 ;  /* 0xffffffb803007836 */ /* 0x000fe20000000000 */
[----:B------:R-:W-:Y:S01]  /*c880*/  IABS R11, R11 ;  /* 0x0000000b000b7213 */ /* 0x000fe20000000000 */
[----:B------:R-:W-:Y:S01]  /*c890*/  FFMA.FTZ R26, R4, -UR6, R133 ;  /* 0x80000006041a7c23 */ /* 0x000fe20008010085 */
[----:B------:R-:W-:Y:S01]  /*c8a0*/  FSEL R182, R27, -INF , !P6 ;  /* 0xff8000001bb67808 */ /* 0x000fe20007000000 */
[--C-:B------:R-:W-:Y:S01]  /*c8b0*/  IMAD.IADD R22, R34, 0x1, -R0.reuse ;  /* 0x0000000122167824 */ /* 0x100fe200078e0a00 */
[----:B------:R-:W-:Y:S01]  /*c8c0*/  ISETP.GT.AND P6, PT, R9, R32, PT ;  /* 0x000000200900720c */ /* 0x000fe20003fc4270 */
[--C-:B------:R-:W-:Y:S01]  /*c8d0*/  IMAD.IADD R23, R136, 0x1, -R0.reuse ;  /* 0x0000000188177824 */ /* 0x100fe200078e0a00 */
[----:B------:R-:W-:Y:S01]  /*c8e0*/  FSEL R27, R24, -INF , !P0 ;  /* 0xff800000181b7808 */ /* 0x000fe20004000000 */
[--C-:B------:R-:W-:Y:S01]  /*c8f0*/  IMAD.IADD R4, R222, 0x1, -R0.reuse ;  /* 0x00000001de047824 */ /* 0x100fe200078e0a00 */
[----:B------:R-:W-:Y:S01]  /*c900*/  IABS R22, R22 ;  /* 0x0000001600167213 */ /* 0x000fe20000000000 */
[----:B------:R-:W-:Y:S01]  /*c910*/  IMAD.IADD R0, R2, 0x1, -R0 ;  /* 0x0000000102007824 */ /* 0x000fe200078e0a00 */
[----:B------:R-:W-:Y:S01]  /*c920*/  IABS R23, R23 ;  /* 0x0000001700177213 */ /* 0x000fe20000000000 */
[----:B------:R-:W-:Y:S01]  /*c930*/  IMAD.IADD R24, R136, 0x1, -R5 ;  /* 0x0000000188187824 */ /* 0x000fe200078e0a05 */
[----:B------:R-:W-:Y:S01]  /*c940*/  IABS R25, R4 ;  /* 0x0000000400197213 */ /* 0x000fe20000000000 */
[----:B------:R-:W-:Y:S01]  /*c950*/  IMAD.MOV.U32 R4, RZ, RZ, R22 ;  /* 0x000000ffff047224 */ /* 0x000fe200078e0016 */
[----:B------:R-:W-:Y:S01]  /*c960*/  IABS R28, R0 ;  /* 0x00000000001c7213 */ /* 0x000fe20000000000 */
[----:B------:R-:W-:Y:S01]  /*c970*/  IMAD.MOV.U32 R0, RZ, RZ, R11 ;  /* 0x000000ffff007224 */ /* 0x000fe200078e000b */
[----:B------:R-:W-:Y:S01]  /*c980*/  ISETP.GE.AND P0, PT, R32, R223, PT ;  /* 0x000000df2000720c */ /* 0x000fe20003f06270 */
        /* <DEDUP_REMOVED lines=8> */
[----:B------:R-:W-:Y:S01]  /*ca10*/  I2FP.F32.S32 R0, R28 ;  /* 0x0000001c00007245 */ /* 0x000fe20000201400 */
[----:B------:R-:W-:Y:S01]  /*ca20*/  FFMA.FTZ R22, R22, -UR6, R184 ;  /* 0x8000000616167c23 */ /* 0x000fe200080100b8 */
[----:B------:R-:W-:Y:S01]  /*ca30*/  FSEL R184, R27, -INF , !P5 ;  /* 0xff8000001bb87808 */ /* 0x000fe20006800000 */
[----:B------:R-:W-:Y:S01]  /*ca40*/  FFMA.FTZ R4, R23, -UR6, R140 ;  /* 0x8000000617047c23 */ /* 0x000fe2000801008c */
[----:B------:R-:W-:Y:S01]  /*ca50*/  ISETP.GE.AND P5, PT, R32, R226, PT ;  /* 0x000000e22000720c */ /* 0x000fe20003fa6270 */
[----:B------:R-:W-:Y:S01]  /*ca60*/  FFMA.FTZ R23, R0, -UR6, R186 ;  /* 0x8000000600177c23 */ /* 0x000fe200080100ba */
[----:B------:R-:W-:Y:S01]  /*ca70*/  VIADD R0, R6, 0xffffffa1 ;  /* 0xffffffa106007836 */ /* 0x000fe20000000000 */
[----:B------:R-:W-:Y:S01]  /*ca80*/  IABS R24, R24 ;  /* 0x0000001800187213 */ /* 0x000fe20000000000 */
[----:B------:R-:W-:Y:S01]  /*ca90*/  HMMA.16816.F32 R132, R16, R20, R176 ;  /* 0x000000141084723c */ /* 0x000fe200000018b0 */
[----:B------:R-:W-:-:S02]  /*caa0*/  FSEL R4, R4, -INF , !P6 ;  /* 0xff80000004047808 */ /* 0x000fc40007000000 */
[-C--:B------:R-:W-:Y:S02]  /*cab0*/  ISETP.GT.AND P6, PT, R8, R32.reuse, PT ;  /* 0x000000200800720c */ /* 0x080fe40003fc4270 */
[----:B------:R-:W-:Y:S02]  /*cac0*/  FSEL R237, R4, -INF , !P0 ;  /* 0xff80000004ed7808 */ /* 0x000fe40004000000 */
[-C--:B------:R-:W-:Y:S02]  /*cad0*/  ISETP.GT.AND P0, PT, R7, R32.reuse, PT ;  /* 0x000000200700720c */ /* 0x080fe40003f04270 */
[----:B------:R-:W-:Y:S02]  /*cae0*/  FSEL R11, R11, -INF , !P6 ;  /* 0xff8000000b0b7808 */ /* 0x000fe40007000000 */
[----:B------:R-:W-:Y:S02]  /*caf0*/  FSEL R4, R22, -INF , !P0 ;  /* 0xff80000016047808 */ /* 0x000fe40004000000 */
[----:B------:R-:W-:-:S02]  /*cb00*/  ISETP.GT.AND P0, PT, R10, R32, PT ;  /* 0x000000200a00720c */ /* 0x000fc40003f04270 */
[----:B------:R-:W-:Y:S02]  /*cb10*/  FSEL R238, R11, -INF , !P5 ;  /* 0xff8000000bee7808 */ /* 0x000fe40006800000 */
[----:B------:R-:W-:Y:S02]  /*cb20*/  ISETP.GE.AND P6, PT, R32, R230, PT ;  /* 0x000000e62000720c */ /* 0x000fe40003fc6270 */
[----:B------:R-:W-:Y:S02]  /*cb30*/  ISETP.GT.AND P5, PT, R9, R0, PT ;  /* 0x000000000900720c */ /* 0x000fe40003fa4270 */
[----:B------:R-:W-:Y:S02]  /*cb40*/  I2FP.F32.S32 R22, R24 ;  /* 0x0000001800167245 */ /* 0x000fe40000201400 */
[----:B------:R-:W-:Y:S02]  /*cb50*/  FSEL R208, R23, -INF , !P0 ;  /* 0xff80000017d07808 */ /* 0x000fe40004000000 */
[----:B------:R-:W-:Y:S01]  /*cb60*/  ISETP.GT.AND P0, PT, R8, R0, PT ;  /* 0x000000000800720c */ /* 0x000fe20003f04270 */
[----:B------:R-:W-:Y:S01]  /*cb70*/  FFMA.FTZ R22, R22, -UR6, R181 ;  /* 0x8000000616167c23 */ /* 0x000fe200080100b5 */
[----:B------:R-:W-:-:S02]  /*cb80*/  FSEL R239, R4, -INF , !P6 ;  /* 0xff80000004ef7808 */ /* 0x000fc40007000000 */
[----:B------:R-:W-:Y:S02]  /*cb90*/  FSEL R11, R26, -INF , !P5 ;  /* 0xff8000001a0b7808 */ /* 0x000fe40006800000 */
[C---:B------:R-:W-:Y:S02]  /*cba0*/  ISETP.GE.AND P5, PT, R0.reuse, R226, PT ;  /* 0x000000e20000720c */ /* 0x040fe40003fa6270 */
[----:B------:R-:W-:Y:S02]  /*cbb0*/  FSEL R4, R25, -INF , !P0 ;  /* 0xff80000019047808 */ /* 0x000fe40004000000 */
[----:B------:R-:W-:Y:S01]  /*cbc0*/  ISETP.GE.AND P6, PT, R0, R223, PT ;  /* 0x000000df0000720c */ /* 0x000fe20003fc6270 */
[----:B------:R-:W-:Y:S01]  /*cbd0*/  HMMA.16816.F32 R24, R16, R30, R188 ;  /* 0x0000001e1018723c */ /* 0x000fe200000018bc */
[----:B------:R-:W-:Y:S02]  /*cbe0*/  ISETP.GT.AND P0, PT, R7, R0, PT ;  /* 0x000000000700720c */ /* 0x000fe40003f04270 */
[----:B------:R-:W-:Y:S01]  /*cbf0*/  FSEL R180, R4, -INF , !P5 ;  /* 0xff80000004b47808 */ /* 0x000fe20006800000 */
[----:B------:R-:W-:Y:S01]  /*cc00*/  VIADD R4, R3, 0xffffffa8 ;  /* 0xffffffa803047836 */ /* 0x000fe20000000000 */
[----:B------:R-:W-:-:S02]  /*cc10*/  FSEL R140, R11, -INF , !P6 ;  /* 0xff8000000b8c7808 */ /* 0x000fc40007000000 */
[----:B------:R-:W-:Y:S01]  /*cc20*/  FSEL R22, R22, -INF , !P0 ;  /* 0xff80000016167808 */ /* 0x000fe20004000000 */
[--C-:B------:R-:W-:Y:S01]  /*cc30*/  IMAD.IADD R23, R34, 0x1, -R4.reuse ;  /* 0x0000000122177824 */ /* 0x100fe200078e0a04 */
[----:B------:R-:W-:Y:S01]  /*cc40*/  ISETP.GE.AND P6, PT, R0, R230, PT ;  /* 0x000000e60000720c */ /* 0x000fe20003fc6270 */
[--C-:B------:R-:W-:Y:S01]  /*cc50*/  IMAD.IADD R11, R136, 0x1, -R4.reuse ;  /* 0x00000001880b7824 */ /* 0x100fe200078e0a04 */
[----:B------:R-:W-:Y:S01]  /*cc60*/  ISETP.GT.AND P5, PT, R10, R0, PT ;  /* 0x000000000a00720c */ /* 0x000fe20003fa4270 */
[----:B------:R-:W-:Y:S01]  /*cc70*/  HMMA.16816.F32 R28, R12, R30, R200 ;  /* 0x0000001e0c1c723c */ /* 0x000fe200000018c8 */
[----:B------:R-:W-:Y:S01]  /*cc80*/  ISETP.GE.AND P0, PT, R0, R231, PT ;  /* 0x000000e70000720c */ /* 0x000fe20003f06270 */
[----:B------:R-:W-:Y:S01]  /*cc90*/  IMAD.IADD R0, R2, 0x1, -R5 ;  /* 0x0000000102007824 */ /* 0x000fe200078e0a05 */
[----:B------:R-:W-:Y:S01]  /*cca0*/  IABS R11, R11 ;  /* 0x0000000b000b7213 */ /* 0x000fe20000000000 */
[--C-:B------:R-:W-:Y:S01]  /*ccb0*/  IMAD.IADD R5, R222, 0x1, -R4.reuse ;  /* 0x00000001de057824 */ /* 0x100fe200078e0a04 */
[----:B------:R-:W-:Y:S01]  /*ccc0*/  FSEL R139, R22, -INF , !P6 ;  /* 0xff800000168b7808 */ /* 0x000fe20007000000 */
[----:B------:R-:W-:Y:S01]  /*ccd0*/  IMAD.IADD R4, R2, 0x1, -R4 ;  /* 0x0000000102047824 */ /* 0x000fe200078e0a04 */
[----:B------:R-:W-:Y:S01]  /*cce0*/  IABS R33, R0 ;  /* 0x0000000000217213 */ /* 0x000fe20000000000 */
[----:B------:R-:W-:Y:S01]  /*ccf0*/  IMAD.MOV.U32 R17, RZ, RZ, R11 ;  /* 0x000000ffff117224 */ /* 0x000fe200078e000b */
[----:B------:R-:W-:-:S02]  /*cd00*/  IABS R0, R5 ;  /* 0x0000000500007213 */ /* 0x000fc40000000000 */
[----:B------:R-:W-:Y:S01]  /*cd10*/  IABS R5, R23 ;  /* 0x0000001700057213 */ /* 0x000fe20000000000 */
[----:B------:R-:W-:Y:S01]  /*cd20*/  IMAD.MOV.U32 R23, RZ, RZ, R33 ;  /* 0x000000ffff177224 */ /* 0x000fe200078e0021 */
[----:B------:R-:W-:Y:S02]  /*cd30*/  I2FP.F32.S32 R0, R0 ;  /* 0x0000000000007245 */ /* 0x000fe40000201400 */
[----:B------:R-:W-:Y:S02]  /*cd40*/  I2FP.F32.S32 R16, R5 ;  /* 0x0000000500107245 */ /* 0x000fe40000201400 */
[----:B------:R-:W-:Y:S01]  /*cd50*/  I2FP.F32.S32 R23, R23 ;  /* 0x0000001700177245 */ /* 0x000fe20000201400 */
[----:B------:R-:W-:Y:S01]  /*cd60*/  FFMA.FTZ R11, R0, -UR6, R24 ;  /* 0x80000006000b7c23 */ /* 0x000fe20008010018 */
[----:B------:R-:W-:Y:S02]  /*cd70*/  VIADD R0, R6, 0xffffffa8 ;  /* 0xffffffa806007836 */ /* 0x000fe40000000000 */
[----:B------:R-:W-:Y:S01]  /*cd80*/  FFMA.FTZ R16, R16, -UR6, R26 ;  /* 0x8000000610107c23 */ /* 0x000fe2000801001a */
[----:B------:R-:W-:Y:S01]  /*cd90*/  I2FP.F32.S32 R17, R17 ;  /* 0x0000001100117245 */ /* 0x000fe20000201400 */
[----:B------:R-:W-:Y:S01]  /*cda0*/  FFMA.FTZ R5, R23, -UR6, R183 ;  /* 0x8000000617057c23 */ /* 0x000fe200080100b7 */
[----:B------:R-:W-:Y:S01]  /*cdb0*/  IABS R19, R4 ;  /* 0x0000000400137213 */ /* 0x000fe20000000000 */
[----:B------:R-:W-:Y:S01]  /*cdc0*/  HMMA.16816.F32 R20, R12, R20, R204 ;  /* 0x000000140c14723c */ /* 0x000fe200000018cc */
[----:B------:R-:W-:Y:S01]  /*cdd0*/  ISETP.GT.AND P6, PT, R9, R0, PT ;  /* 0x000000000900720c */ /* 0x000fe20003fc4270 */
[----:B------:R-:W-:Y:S01]  /*cde0*/  FFMA.FTZ R17, R17, -UR6, R28 ;  /* 0x8000000611117c23 */ /* 0x000fe2000801001c */
[----:B------:R-:W-:-:S02]  /*cdf0*/  FSEL R18, R5, -INF , !P5 ;  /* 0xff80000005127808 */ /* 0x000fc40006800000 */
[----:B------:R-:W-:Y:S02]  /*ce00*/  ISETP.GE.AND P5, PT, R0, R223, PT ;  /* 0x000000df0000720c */ /* 0x000fe40003fa6270 */
[----:B------:R-:W-:Y:S02]  /*ce10*/  FSEL R5, R11, -INF , !P6 ;  /* 0xff8000000b057808 */ /* 0x000fe40007000000 */
[----:B------:R-:W-:Y:S02]  /*ce20*/  ISETP.GT.AND P6, PT, R8, R0, PT ;  /* 0x000000000800720c */ /* 0x000fe40003fc4270 */
[----:B------:R-:W-:Y:S01]  /*ce30*/  FSEL R33, R5, -INF , !P5 ;  /* 0xff80000005217808 */ /* 0x000fe20006800000 */
[----:B------:R-:W-:Y:S01]  /*ce40*/  VIADD R5, R3, 0xffffffa9 ;  /* 0xffffffa903057836 */ /* 0x000fe20000000000 */
[----:B------:R-:W-:Y:S02]  /*ce50*/  FSEL R11, R16, -INF , !P6 ;  /* 0xff800000100b7808 */ /* 0x000fe40007000000 */
[----:B------:R-:W-:Y:S01]  /*ce60*/  FSEL R142, R18, -INF , !P0 ;  /* 0xff800000128e7808 */ /* 0x000fe20004000000 */
[--C-:B------:R-:W-:Y:S01]  /*ce70*/  IMAD.IADD R16, R222, 0x1, -R5.reuse ;  /* 0x00000001de107824 */ /* 0x100fe200078e0a05 */
[----:B------:R-:W-:Y:S01]  /*ce80*/  ISETP.GE.AND P0, PT, R0, R226, PT ;  /* 0x000000e20000720c */ /* 0x000fe20003f06270 */
[----:B------:R-:W-:Y:S01]  /*ce90*/  IMAD.IADD R18, R34, 0x1, -R5 ;  /* 0x0000000122127824 */ /* 0x000fe200078e0a05 */
[----:B------:R-:W-:-:S02]  /*cea0*/  ISETP.GT.AND P5, PT, R7, R0, PT ;  /* 0x000000000700720c */ /* 0x000fc40003fa4270 */
[----:B------:R-:W-:Y:S02]  /*ceb0*/  IABS R4, R16 ;  /* 0x0000001000047213 */ /* 0x000fe40000000000 */
[----:B------:R-:W-:Y:S02]  /*cec0*/  FSEL R137, R11, -INF , !P0 ;  /* 0xff8000000b897808 */ /* 0x000fe40004000000 */
[----:B------:R-:W-:Y:S01]  /*ced0*/  IABS R11, R18 ;  /* 0x00000012000b7213 */ /* 0x000fe20000000000 */
[----:B------:R-:W-:Y:S01]  /*cee0*/  IMAD.MOV.U32 R18, RZ, RZ, R19 ;  /* 0x000000ffff127224 */ /* 0x000fe200078e0013 */
[----:B------:R-:W-:Y:S02]  /*cef0*/  FSEL R16, R17, -INF , !P5 ;  /* 0xff80000011107808 */ /* 0x000fe40006800000 */
[----:B------:R-:W-:Y:S02]  /*cf00*/  ISETP.GE.AND P6, PT, R0, R230, PT ;  /* 0x000000e60000720c */ /* 0x000fe40003fc6270 */
[----:B------:R-:W-:-:S02]  /*cf10*/  ISETP.GT.AND P0, PT, R10, R0, PT ;  /* 0x000000000a00720c */ /* 0x000fc40003f04270 */
[----:B------:R-:W-:Y:S01]  /*cf20*/  ISETP.GE.AND P5, PT, R0, R231, PT ;  /* 0x000000e70000720c */ /* 0x000fe20003fa6270 */
[----:B------:R-:W-:Y:S01]  /*cf30*/  IMAD.MOV.U32 R0, RZ, RZ, R4 ;  /* 0x000000ffff007224 */ /* 0x000fe200078e0004 */
[----:B------:R-:W-:Y:S01]  /*cf40*/  I2FP.F32.S32 R18, R18 ;  /* 0x0000001200127245 */ /* 0x000fe20000201400 */
[----:B------:R-:W-:Y:S01]  /*cf50*/  IMAD.MOV.U32 R4, RZ, RZ, R11 ;  /* 0x000000ffff047224 */ /* 0x000fe200078e000b */
[----:B------:R-:W-:Y:S01]  /*cf60*/  FSEL R35, R16, -INF , !P6 ;  /* 0xff80000010237808 */ /* 0x000fe20007000000 */
[--C-:B------:R-:W-:Y:S01]  /*cf70*/  IMAD.IADD R11, R136, 0x1, -R5.reuse ;  /* 0x00000001880b7824 */ /* 0x100fe200078e0a05 */
[----:B------:R-:W-:Y:S01]  /*cf80*/  I2FP.F32.S32 R0, R0 ;  /* 0x0000000000007245 */ /* 0x000fe20000201400 */
[----:B------:R-:W-:Y:S01]  /*cf90*/  IMAD.IADD R5, R2, 0x1, -R5 ;  /* 0x0000000102057824 */ /* 0x000fe200078e0a05 */
[----:B------:R-:W-:Y:S01]  /*cfa0*/  I2FP.F32.S32 R17, R4 ;  /* 0x0000000400117245 */ /* 0x000fe20000201400 */
[----:B------:R-:W-:Y:S01]  /*cfb0*/  FFMA.FTZ R4, R18, -UR6, R30 ;  /* 0x8000000612047c23 */ /* 0x000fe2000801001e */
[----:B------:R-:W-:Y:S01]  /*cfc0*/  IABS R13, R11 ;  /* 0x0000000b000d7213 */ /* 0x000fe20000000000 */
[----:B------:R-:W-:Y:S01]  /*cfd0*/  FFMA.FTZ R11, R0, -UR6, R25 ;  /* 0x80000006000b7c23 */ /* 0x000fe20008010019 */
[----:B------:R-:W-:-:S02]  /*cfe0*/  VIADD R0, R6, 0xffffffa9 ;  /* 0xffffffa906007836 */ /* 0x000fc40000000000 */
[----:B------:R-:W-:Y:S01]  /*cff0*/  FFMA.FTZ R12, R17, -UR6, R27 ;  /* 0x80000006110c7c23 */ /* 0x000fe2000801001b */
[----:B------:R-:W-:Y:S02]  /*d000*/  FSEL R4, R4, -INF , !P0 ;  /* 0xff80000004047808 */ /* 0x000fe40004000000 */
[----:B------:R-:W-:Y:S02]  /*d010*/  I2FP.F32.S32 R13, R13 ;  /* 0x0000000d000d7245 */ /* 0x000fe40000201400 */
[-C--:B------:R-:W-:Y:S02]  /*d020*/  ISETP.GT.AND P0, PT, R9, R0.reuse, PT ;  /* 0x000000000900720c */ /* 0x080fe40003f04270 */
[----:B------:R-:W-:Y:S01]  /*d030*/  FSEL R138, R4, -INF , !P5 ;  /* 0xff800000048a7808 */ /* 0x000fe20006800000 */
[----:B------:R-:W-:Y:S01]  /*d040*/  FFMA.FTZ R13, R13, -UR6, R29 ;  /* 0x800000060d0d7c23 */ /* 0x000fe2000801001d */
[----:B------:R-:W-:Y:S02]  /*d050*/  ISETP.GE.AND P6, PT, R0, R223, PT ;  /* 0x000000df0000720c */ /* 0x000fe40003fc6270 */
[----:B------:R-:W-:-:S02]  /*d060*/  ISETP.GT.AND P5, PT, R8, R0, PT ;  /* 0x000000000800720c */ /* 0x000fc40003fa4270 */
[----:B------:R-:W-:Y:S02]  /*d070*/  FSEL R4, R11, -INF , !P0 ;  /* 0xff8000000b047808 */ /* 0x000fe40004000000 */
[----:B------:R-:W-:Y:S02]  /*d080*/  ISETP.GE.AND P0, PT, R0, R226, PT ;  /* 0x000000e20000720c */ /* 0x000fe40003f06270 */
[----:B------:R-:W-:Y:S02]  /*d090*/  FSEL R11, R12, -INF , !P5 ;  /* 0xff8000000c0b7808 */ /* 0x000fe40006800000 */
[----:B------:R-:W-:Y:S01]  /*d0a0*/  FSEL R26, R4, -INF , !P6 ;  /* 0xff800000041a7808 */ /* 0x000fe20007000000 */
[----:B------:R-:W-:Y:S01]  /*d0b0*/  VIADD R4, R3, 0xffffffb0 ;  /* 0xffffffb003047836 */ /* 0x000fe20000000000 */
[----:B------:R-:W-:Y:S02]  /*d0c0*/  FSEL R29, R11, -INF , !P0 ;  /* 0xff8000000b1d7808 */ /* 0x000fe40004000000 */
[----:B------:R-:W-:Y:S01]  /*d0d0*/  IABS R16, R5 ;  /* 0x0000000500107213 */ /* 0x000fe20000000000 */
[--C-:B------:R-:W-:Y:S01]  /*d0e0*/  IMAD.IADD R11, R222, 0x1, -R4.reuse ;  /* 0x00000001de0b7824 */ /* 0x100fe200078e0a04 */
[----:B------:R-:W-:Y:S01]  /*d0f0*/  ISETP.GT.AND P5, PT, R7, R0, PT ;  /* 0x000000000700720c */ /* 0x000fe20003fa4270 */
[--C-:B------:R-:W-:Y:S01]  /*d100*/  IMAD.IADD R12, R34, 0x1, -R4.reuse ;  /* 0x00000001220c7824 */ /* 0x100fe200078e0a04 */
[----:B------:R-:W-:Y:S01]  /*d110*/  I2FP.F32.S32 R16, R16 ;  /* 0x0000001000107245 */ /* 0x000fe20000201400 */
[--C-:B------:R-:W-:Y:S01]  /*d120*/  IMAD.IADD R14, R136, 0x1, -R4.reuse ;  /* 0x00000001880e7824 */ /* 0x100fe200078e0a04 */
[----:B------:R-:W-:Y:S01]  /*d130*/  IABS R5, R11 ;  /* 0x0000000b00057213 */ /* 0x000fe20000000000 */
[----:B------:R-:W-:Y:S01]  /*d140*/  IMAD.IADD R4, R2, 0x1, -R4 ;  /* 0x0000000102047824 */ /* 0x000fe200078e0a04 */
[----:B------:R-:W-:-:S02]  /*d150*/  IABS R11, R12 ;  /* 0x0000000c000b7213 */ /* 0x000fc40000000000 */
[----:B------:R-:W-:Y:S02]  /*d160*/  ISETP.GT.AND P0, PT, R10, R0, PT ;  /* 0x000000000a00720c */ /* 0x000fe40003f04270 */
[----:B------:R-:W-:Y:S01]  /*d170*/  FSEL R12, R13, -INF , !P5 ;  /* 0xff8000000d0c7808 */ /* 0x000fe20006800000 */
[----:B------:R-:W-:Y:S01]  /*d180*/  IMAD.MOV.U32 R15, RZ, RZ, R11 ;  /* 0x000000ffff0f7224 */ /* 0x000fe200078e000b */
[----:B------:R-:W-:Y:S01]  /*d190*/  I2FP.F32.S32 R11, R5 ;  /* 0x00000005000b7245 */ /* 0x000fe20000201400 */
[----:B------:R-:W-:Y:S01]  /*d1a0*/  FFMA.FTZ R5, R16, -UR6, R31 ;  /* 0x8000000610057c23 */ /* 0x000fe2000801001f */
[C---:B------:R-:W-:Y:S02]  /*d1b0*/  ISETP.GE.AND P6, PT, R0.reuse, R230, PT ;  /* 0x000000e60000720c */ /* 0x040fe40003fc6270 */
[----:B------:R-:W-:Y:S01]  /*d1c0*/  ISETP.GE.AND P5, PT, R0, R231, PT ;  /* 0x000000e70000720c */ /* 0x000fe20003fa6270 */
[----:B------:R-:W-:Y:S01]  /*d1d0*/  VIADD R0, R6, 0xffffffb0 ;  /* 0xffffffb006007836 */ /* 0x000fe20000000000 */
[----:B------:R-:W-:Y:S01]  /*d1e0*/  FSEL R5, R5, -INF , !P0 ;  /* 0xff80000005057808 */ /* 0x000fe20004000000 */
[----:B------:R-:W-:Y:S01]  /*d1f0*/  FFMA.FTZ R11, R11, -UR6, R132 ;  /* 0x800000060b0b7c23 */ /* 0x000fe20008010084 */
[----:B------:R-:W-:-:S02]  /*d200*/  FSEL R28, R12, -INF , !P6 ;  /* 0xff8000000c1c7808 */ /* 0x000fc40007000000 */
[----:B------:R-:W-:Y:S02]  /*d210*/  ISETP.GT.AND P6, PT, R9, R0, PT ;  /* 0x000000000900720c */ /* 0x000fe40003fc4270 */
[----:B------:R-:W-:Y:S01]  /*d220*/  FSEL R31, R5, -INF , !P5 ;  /* 0xff800000051f7808 */ /* 0x000fe20006800000 */
[C---:B------:R-:W-:Y:S01]  /*d230*/  VIADD R5, R3.reuse, 0xffffffb1 ;  /* 0xffffffb103057836 */ /* 0x040fe20000000000 */
[----:B------:R-:W-:Y:S01]  /*d240*/  I2FP.F32.S32 R15, R15 ;  /* 0x0000000f000f7245 */ /* 0x000fe20000201400 */
[----:B------:R-:W-:Y:S01]  /*d250*/  VIADD R3, R3, 0xffffffb9 ;  /* 0xffffffb903037836 */ /* 0x000fe20000000000 */
[----:B------:R-:W-:Y:S01]  /*d260*/  FSEL R12, R11, -INF , !P6 ;  /* 0xff8000000b0c7808 */ /* 0x000fe20007000000 */
[----:B------:R-:W-:Y:S01]  /*d270*/  IMAD.IADD R11, R222, 0x1, -R5 ;  /* 0x00000001de0b7824 */ /* 0x000fe200078e0a05 */
[----:B------:R-:W-:Y:S01]  /*d280*/  IABS R14, R14 ;  /* 0x0000000e000e7213 */ /* 0x000fe20000000000 */
[----:B------:R-:W-:Y:S01]  /*d290*/  FFMA.FTZ R13, R15, -UR6, R134 ;  /* 0x800000060f0d7c23 */ /* 0x000fe20008010086 */
[----:B------:R-:W-:-:S02]  /*d2a0*/  ISETP.GT.AND P5, PT, R8, R0, PT ;  /* 0x000000000800720c */ /* 0x000fc40003fa4270 */
[----:B------:R-:W-:Y:S02]  /*d2b0*/  IABS R15, R4 ;  /* 0x00000004000f7213 */ /* 0x000fe40000000000 */
[----:B------:R-:W-:Y:S02]  /*d2c0*/  I2FP.F32.S32 R14, R14 ;  /* 0x0000000e000e7245 */ /* 0x000fe40000201400 */
[----:B------:R-:W-:Y:S02]  /*d2d0*/  IABS R4, R11 ;  /* 0x0000000b00047213 */ /* 0x000fe40000000000 */
[----:B------:R-:W-:Y:S01]  /*d2e0*/  ISETP.GE.AND P0, PT, R0, R223, PT ;  /* 0x000000df0000720c */ /* 0x000fe20003f06270 */
[----:B------:R-:W-:Y:S01]  /*d2f0*/  FFMA.FTZ R14, R14, -UR6, R20 ;  /* 0x800000060e0e7c23 */ /* 0x000fe20008010014 */
[----:B------:R-:W-:Y:S01]  /*d300*/  FSEL R11, R13, -INF , !P5 ;  /* 0xff8000000d0b7808 */ /* 0x000fe20006800000 */
[----:B------:R-:W-:Y:S01]  /*d310*/  IMAD.MOV.U32 R13, RZ, RZ, R15 ;  /* 0x000000ffff0d7224 */ /* 0x000fe200078e000f */
[----:B------:R-:W-:-:S02]  /*d320*/  ISETP.GE.AND P6, PT, R0, R226, PT ;  /* 0x000000e20000720c */ /* 0x000fc40003fc6270 */
[----:B------:R-:W-:Y:S01]  /*d330*/  FSEL R228, R12, -INF , !P0 ;  /* 0xff8000000ce47808 */ /* 0x000fe20004000000 */
[--C-:B------:R-:W-:Y:S01]  /*d340*/  IMAD.IADD R12, R34, 0x1, -R5.reuse ;  /* 0x00000001220c7824 */ /* 0x100fe200078e0a05 */
[----:B------:R-:W-:Y:S02]  /*d350*/  ISETP.GT.AND P0, PT, R7, R0, PT ;  /* 0x000000000700720c */ /* 0x000fe40003f04270 */
[----:B------:R-:W-:Y:S02]  /*d360*/  FSEL R207, R11, -INF , !P6 ;  /* 0xff8000000bcf7808 */ /* 0x000fe40007000000 */
[----:B------:R-:W-:Y:S02]  /*d370*/  I2FP.F32.S32 R11, R13 ;  /* 0x0000000d000b7245 */ /* 0x000fe40000201400 */
[----:B------:R-:W-:Y:S01]  /*d380*/  FSEL R13, R14, -INF , !P0 ;  /* 0xff8000000e0d7808 */ /* 0x000fe20004000000 */
[--C-:B------:R-:W-:Y:S01]  /*d390*/  IMAD.IADD R14, R136, 0x1, -R5.reuse ;  /* 0x00000001880e7824 */ /* 0x100fe200078e0a05 */
[----:B------:R-:W-:Y:S01]  /*d3a0*/  ISETP.GE.AND P5, PT, R0, R230, PT ;  /* 0x000000e60000720c */ /* 0x000fe20003fa6270 */
[----:B------:R-:W-:Y:S01]  /*d3b0*/  FFMA.FTZ R11, R11, -UR6, R22 ;  /* 0x800000060b0b7c23 */ /* 0x000fe20008010016 */
[----:B------:R-:W-:Y:S01]  /*d3c0*/  ISETP.GT.AND P6, PT, R10, R0, PT ;  /* 0x000000000a00720c */ /* 0x000fe20003fc4270 */
[----:B------:R-:W-:Y:S01]  /*d3d0*/  IMAD.IADD R5, R2, 0x1, -R5 ;  /* 0x0000000102057824 */ /* 0x000fe200078e0a05 */
[----:B------:R-:W-:Y:S01]  /*d3e0*/  I2FP.F32.S32 R4, R4 ;  /* 0x0000000400047245 */ /* 0x000fe20000201400 */
[----:B------:R-:W-:Y:S01]  /*d3f0*/  VIADD R22, R224, 0x9e3779b9 ;  /* 0x9e3779b9e0167836 */ /* 0x000fe20000000000 */
[----:B------:R-:W-:Y:S01]  /*d400*/  ISETP.GE.AND P0, PT, R0, R231, PT ;  /* 0x000000e70000720c */ /* 0x000fe20003f06270 */
[----:B------:R-:W-:Y:S01]  /*d410*/  VIADD R0, R6, 0xffffffb1 ;  /* 0xffffffb106007836 */ /* 0x000fe20000000000 */
[----:B------:R-:W-:Y:S01]  /*d420*/  IABS R12, R12 ;  /* 0x0000000c000c7213 */ /* 0x000fe20000000000 */
[----:B------:R-:W-:Y:S01]  /*d430*/  FFMA.FTZ R4, R4, -UR6, R133 ;  /* 0x8000000604047c23 */ /* 0x000fe20008010085 */
[----:B------:R-:W-:-:S02]  /*d440*/  FSEL R229, R13, -INF , !P5 ;  /* 0xff8000000de57808 */ /* 0x000fc40006800000 */
[----:B------:R-:W-:Y:S02]  /*d450*/  I2FP.F32.S32 R12, R12 ;  /* 0x0000000c000c7245 */ /* 0x000fe40000201400 */
[----:B------:R-:W-:Y:S02]  /*d460*/  ISETP.GT.AND P5, PT, R9, R0, PT ;  /* 0x000000000900720c */ /* 0x000fe40003fa4270 */
[----:B------:R-:W-:Y:S01]  /*d470*/  FSEL R13, R11, -INF , !P6 ;  /* 0xff8000000b0d7808 */ /* 0x000fe20007000000 */
[----:B------:R-:W-:Y:S01]  /*d480*/  FFMA.FTZ R12, R12, -UR6, R135 ;  /* 0x800000060c0c7c23 */ /* 0x000fe20008010087 */
[----:B------:R-:W-:Y:S02]  /*d490*/  IABS R14, R14 ;  /* 0x0000000e000e7213 */ /* 0x000fe40000000000 */
[----:B------:R-:W-:Y:S02]  /*d4a0*/  ISETP.GE.AND P6, PT, R0, R223, PT ;  /* 0x000000df0000720c */ /* 0x000fe40003fc6270 */
[----:B------:R-:W-:Y:S01]  /*d4b0*/  FSEL R4, R4, -INF , !P5 ;  /* 0xff80000004047808 */ /* 0x000fe20006800000 */
[----:B------:R-:W-:Y:S01]  /*d4c0*/  IMAD.MOV.U32 R11, RZ, RZ, R14 ;  /* 0x000000ffff0b7224 */ /* 0x000fe200078e000e */
[----:B------:R-:W-:-:S02]  /*d4d0*/  FSEL R236, R13, -INF , !P0 ;  /* 0xff8000000dec7808 */ /* 0x000fc40004000000 */
[----:B------:R-:W-:Y:S02]  /*d4e0*/  ISETP.GT.AND P0, PT, R8, R0, PT ;  /* 0x000000000800720c */ /* 0x000fe40003f04270 */
[----:B------:R-:W-:Y:S02]  /*d4f0*/  FSEL R199, R4, -INF , !P6 ;  /* 0xff80000004c77808 */ /* 0x000fe40007000000 */
[----:B------:R-:W-:Y:S02]  /*d500*/  ISETP.GE.AND P6, PT, R0, R226, PT ;  /* 0x000000e20000720c */ /* 0x000fe40003fc6270 */
[----:B------:R-:W-:Y:S02]  /*d510*/  FSEL R4, R12, -INF , !P0 ;  /* 0xff8000000c047808 */ /* 0x000fe40004000000 */
[----:B------:R-:W-:Y:S02]  /*d520*/  I2FP.F32.S32 R11, R11 ;  /* 0x0000000b000b7245 */ /* 0x000fe40000201400 */
[----:B------:R-:W-:Y:S01]  /*d530*/  FSEL R204, R4, -INF , !P6 ;  /* 0xff80000004cc7808 */ /* 0x000fe20007000000 */
[----:B------:R-:W-:Y:S01]  /*d540*/  IMAD.IADD R4, R34, 0x1, -R3 ;  /* 0x0000000122047824 */ /* 0x000fe200078e0a03 */
[----:B------:R-:W-:Y:S01]  /*d550*/  IABS R14, R5 ;  /* 0x00000005000e7213 */ /* 0x000fe20000000000 */
[----:B------:R-:W-:Y:S01]  /*d560*/  FFMA.FTZ R12, R11, -UR6, R21 ;  /* 0x800000060b0c7c23 */ /* 0x000fe20008010015 */
[----:B------:R-:W-:Y:S01]  /*d570*/  ISETP.GT.AND P0, PT, R7, R0, PT ;  /* 0x000000000700720c */ /* 0x000fe20003f04270 */
[--C-:B------:R-:W-:Y:S01]  /*d580*/  IMAD.IADD R11, R136, 0x1, -R3.reuse ;  /* 0x00000001880b7824 */ /* 0x100fe200078e0a03 */
[----:B------:R-:W-:Y:S01]  /*d590*/  IABS R5, R4 ;  /* 0x0000000400057213 */ /* 0x000fe20000000000 */
[----:B------:R-:W-:Y:S01]  /*d5a0*/  IMAD.IADD R4, R222, 0x1, -R3 ;  /* 0x00000001de047824 */ /* 0x000fe200078e0a03 */
[----:B------:R-:W-:Y:S01]  /*d5b0*/  ISETP.GE.AND P6, PT, R0, R230, PT ;  /* 0x000000e60000720c */ /* 0x000fe20003fc6270 */
[----:B------:R-:W-:Y:S01]  /*d5c0*/  VIADD R21, R224, 0x3c6ef372 ;  /* 0x3c6ef372e0157836 */ /* 0x000fe20000000000 */
[----:B------:R-:W-:-:S02]  /*d5d0*/  FSEL R12, R12, -INF , !P0 ;  /* 0xff8000000c0c7808 */ /* 0x000fc40004000000 */
[----:B------:R-:W-:Y:S02]  /*d5e0*/  IABS R4, R4 ;  /* 0x0000000400047213 */ /* 0x000fe40000000000 */
[----:B------:R-:W-:Y:S01]  /*d5f0*/  IABS R13, R11 ;  /* 0x0000000b000d7213 */ /* 0x000fe20000000000 */
[----:B------:R-:W-:Y:S01]  /*d600*/  IMAD.MOV.U32 R11, RZ, RZ, R5 ;  /* 0x000000ffff0b7224 */ /* 0x000fe200078e0005 */
[----:B------:R-:W-:Y:S02]  /*d610*/  FSEL R205, R12, -INF , !P6 ;  /* 0xff8000000ccd7808 */ /* 0x000fe40007000000 */
[----:B------:R-:W-:Y:S02]  /*d620*/  ISETP.GT.AND P0, PT, R10, R0, PT ;  /* 0x000000000a00720c */ /* 0x000fe40003f04270 */
[----:B------:R-:W-:Y:S01]  /*d630*/  ISETP.GE.AND P6, PT, R0, R231, PT ;  /* 0x000000e70000720c */ /* 0x000fe20003fc6270 */
[----:B------:R-:W-:Y:S01]  /*d640*/  IMAD.MOV.U32 R0, RZ, RZ, R4 ;  /* 0x000000ffff007224 */ /* 0x000fe200078e0004 */
[----:B------:R-:W-:-:S02]  /*d650*/  I2FP.F32.S32 R5, R14 ;  /* 0x0000000e00057245 */ /* 0x000fc40000201400 */
[----:B------:R-:W-:Y:S02]  /*d660*/  I2FP.F32.S32 R11, R11 ;  /* 0x0000000b000b7245 */ /* 0x000fe40000201400 */
[----:B------:R-:W-:Y:S01]  /*d670*/  I2FP.F32.S32 R4, R0 ;  /* 0x0000000000047245 */ /* 0x000fe20000201400 */
[----:B------:R-:W-:Y:S01]  /*d680*/  FFMA.FTZ R5, R5, -UR6, R23 ;  /* 0x8000000605057c23 */ /* 0x000fe20008010017 */
[----:B------:R-:W-:Y:S01]  /*d690*/  VIADD R0, R6, 0xffffffb9 ;  /* 0xffffffb906007836 */ /* 0x000fe20000000000 */
[----:B------:R-:W-:Y:S01]  /*d6a0*/  I2FP.F32.S32 R12, R13 ;  /* 0x0000000d000c7245 */ /* 0x000fe20000201400 */
[----:B------:R-:W-:Y:S01]  /*d6b0*/  FFMA.FTZ R11, R11, -UR6, R143 ;  /* 0x800000060b0b7c23 */ /* 0x000fe2000801008f */
[----:B------:R-:W-:Y:S01]  /*d6c0*/  FFMA.FTZ R4, R4, -UR6, R141 ;  /* 0x8000000604047c23 */ /* 0x000fe2000801008d */
[----:B------:R-:W-:Y:S02]  /*d6d0*/  FSEL R5, R5, -INF , !P0 ;  /* 0xff80000005057808 */ /* 0x000fe40004000000 */
[----:B------:R-:W-:Y:S01]  /*d6e0*/  ISETP.GT.AND P0, PT, R9, R0, PT ;  /* 0x000000000900720c */ /* 0x000fe20003f04270 */
[----:B------:R-:W-:Y:S01]  /*d6f0*/  FFMA.FTZ R12, R12, -UR6, R185 ;  /* 0x800000060c0c7c23 */ /* 0x000fe200080100b9 */
[----:B------:R-:W-:-:S02]  /*d700*/  FSEL R206, R5, -INF , !P6 ;  /* 0xff80000005ce7808 */ /* 0x000fc40007000000 */
[----:B------:R-:W-:Y:S02]  /*d710*/  ISETP.GE.AND P6, PT, R0, R223, PT ;  /* 0x000000df0000720c */ /* 0x000fe40003fc6270 */
[----:B------:R-:W-:Y:S02]  /*d720*/  FSEL R4, R4, -INF , !P0 ;  /* 0xff80000004047808 */ /* 0x000fe40004000000 */
[----:B------:R-:W-:Y:S02]  /*d730*/  ISETP.GT.AND P0, PT, R8, R0, PT ;  /* 0x000000000800720c */ /* 0x000fe40003f04270 */
[----:B------:R-:W-:Y:S02]  /*d740*/  FSEL R186, R4, -INF , !P6 ;  /* 0xff80000004ba7808 */ /* 0x000fe40007000000 */
[----:B------:R-:W-:Y:S02]  /*d750*/  ISETP.GE.AND P6, PT, R0, R226, PT ;  /* 0x000000e20000720c */ /* 0x000fe40003fc6270 */
[----:B------:R-:W-:-:S02]  /*d760*/  FSEL R5, R11, -INF , !P0 ;  /* 0xff8000000b057808 */ /* 0x000fc40004000000 */
[----:B------:R-:W-:Y:S02]  /*d770*/  LOP3.LUT R4, R225, UR7, R241, 0x96, !PT ;  /* 0x00000007e1047c12 */ /* 0x000fe4000f8e96f1 */
[----:B------:R-:W-:Y:S02]  /*d780*/  ISETP.GT.AND P0, PT, R7, R0, PT ;  /* 0x000000000700720c */ /* 0x000fe40003f04270 */
[----:B------:R-:W-:Y:S01]  /*d790*/  FSEL R198, R5, -INF , !P6 ;  /* 0xff80000005c67808 */ /* 0x000fe20007000000 */
[----:B------:R-:W-:Y:S01]  /*d7a0*/  IMAD.WIDE.U32 R4, R4, -0x326172a9, RZ ;  /* 0xcd9e8d5704047825 */ /* 0x000fe200078e00ff */
[----:B------:R-:W-:Y:S02]  /*d7b0*/  ISETP.GE.AND P5, PT, R32, R231, PT ;  /* 0x000000e72000720c */ /* 0x000fe40003fa6270 */
[----:B------:R-:W-:Y:S02]  /*d7c0*/  ISETP.GE.AND P6, PT, R0, R230, PT ;  /* 0x000000e60000720c */ /* 0x000fe40003fc6270 */
[----:B------:R-:W-:Y:S01]  /*d7d0*/  FSEL R25, R12, -INF , !P0 ;  /* 0xff8000000c197808 */ /* 0x000fe20004000000 */
[----:B------:R-:W-:Y:S10]  /*d7e0*/  BRA.U !UP0, `(.L_x_2449) ;  /* 0x0000000108f47547 */ /* 0x000ff4000b800000 */
[----:B------:R-:W2:Y:S04]  /*d7f0*/  LDL R241, [R1+0xc] ;  /* 0x00000c0001f17983 */ /* 0x000ea80000100800 */
[----:B------:R-:W3:Y:S01]  /*d800*/  LDL R242, [R1+0x8] ;  /* 0x0000080001f27983 */ /* 0x000ee20000100800 */
[----:B------:R-:W-:Y:S01]  /*d810*/  IMAD.U32 R11, RZ, RZ, UR22 ;  /* 0x00000016ff0b7e24 */ /* 0x000fe2000f8e00ff */
[----:B------:R-:W-:Y:S01]  /*d820*/  MOV R20, UR10 ;  /* 0x0000000a00147c02 */ /* 0x000fe20008000f00 */
[----:B------:R-:W-:Y:S02]  /*d830*/  IMAD.U32 R15, RZ, RZ, UR10 ;  /* 0x0000000aff0f7e24 */ /* 0x000fe4000f8e00ff */
[----:B------:R-:W-:Y:S02]  /*d840*/  @!P2 VIADD R11, R11, 0xfffffffc ;  /* 0xfffffffc0b0ba836 */ /* 0x000fe40000000000 */
[----:B------:R-:W-:-:S02]  /*d850*/  IMAD.U32 R16, RZ, RZ, UR22 ;  /* 0x00000016ff107e24 */ /* 0x000fc4000f8e00ff */
[----:B------:R-:W-:-:S04]  /*d860*/  @!P2 IMAD.WIDE.U32 R12, R11, UR10, RZ ;  /* 0x0000000a0b0cac25 */ /* 0x000fc8000f8e00ff */
[----:B------:R-:W-:Y:S02]  /*d870*/  @!P2 IMAD R13, R11, UR11, R13 ;  /* 0x0000000b0b0dac24 */ /* 0x000fe4000f8e020d */
[----:B------:R-:W-:Y:S02]  /*d880*/  IMAD.U32 R11, RZ, RZ, UR22 ;  /* 0x00000016ff0b7e24 */ /* 0x000fe4000f8e00ff */
[C---:B------:R-:W-:Y:S01]  /*d890*/  @!P2 IMAD.SHL.U32 R14, R12.reuse, 0x20, RZ ;  /* 0x000000200c0ea824 */ /* 0x040fe200078e00ff */
[----:B------:R-:W-:Y:S01]  /*d8a0*/  @!P2 SHF.L.U64.HI R17, R12, 0x5, R13 ;  /* 0x000000050c11a819 */ /* 0x000fe2000001020d */
[----:B------:R-:W-:Y:S01]  /*d8b0*/  @!P1 VIADD R16, R16, 0xfffffffc ;  /* 0xfffffffc10109836 */ /* 0x000fe20000000000 */
[----:B------:R-:W-:Y:S02]  /*d8c0*/  @!P2 IADD3 R11, PT, PT, R11, -0x4, RZ ;  /* 0xfffffffc0b0ba810 */ /* 0x000fe40007ffe0ff */
[----:B------:R-:W-:Y:S02]  /*d8d0*/  @!P2 LEA R20, P0, R20, R14, 0x4 ;  /* 0x0000000e1414a211 */ /* 0x000fe400078020ff */
[----:B------:R-:W-:Y:S01]  /*d8e0*/  MOV R14, UR11 ;  /* 0x0000000b000e7c02 */ /* 0x000fe20008000f00 */
[----:B------:R-:W-:-:S03]  /*d8f0*/  @!P2 IMAD.WIDE.U32 R12, R11, UR10, RZ ;  /* 0x0000000a0b0cac25 */ /* 0x000fc6000f8e00ff */
[----:B------:R-:W-:Y:S01]  /*d900*/  @!P2 LEA.HI.X R24, R15, R17, R14, 0x4, P0 ;  /* 0x000000110f18a211 */ /* 0x000fe200000f240e */
[----:B------:R-:W-:Y:S02]  /*d910*/  IMAD.U32 R17, RZ, RZ, UR22 ;  /* 0x00000016ff117e24 */ /* 0x000fe4000f8e00ff */
[----:B------:R-:W-:Y:S02]  /*d920*/  @!P2 IMAD R13, R11, UR11, R13 ;  /* 0x0000000b0b0dac24 */ /* 0x000fe4000f8e020d */
[----:B------:R-:W-:Y:S01]  /*d930*/  @!P1 IMAD.WIDE.U32 R14, R16, UR10, RZ ;  /* 0x0000000a100e9c25 */ /* 0x000fe2000f8e00ff */
[----:B------:R-:W-:-:S03]  /*d940*/  @!P1 IADD3 R11, PT, PT, R17, -0x4, RZ ;  /* 0xfffffffc110b9810 */ /* 0x000fc60007ffe0ff */
[----:B------:R-:W-:Y:S01]  /*d950*/  @!P1 IMAD R15, R16, UR11, R15 ;  /* 0x0000000b100f9c24 */ /* 0x000fe2000f8e020f */
[----:B--2---:R-:W-:-:S04]  /*d960*/  @!P2 LEA R18, P0, R12, R241, 0x6 ;  /* 0x000000f10c12a211 */ /* 0x004fc800078030ff */
[----:B---3--:R-:W-:Y:S01]  /*d970*/  @!P2 LEA.HI.X R19, R12, R242, R13, 0x6, P0 ;  /* 0x000000f20c13a211 */ /* 0x008fe200000f340d */
[----:B------:R-:W-:Y:S01]  /*d980*/  @!P1 IMAD.WIDE.U32 R12, R11, UR10, RZ ;  /* 0x0000000a0b0c9c25 */ /* 0x000fe2000f8e00ff */
[----:B------:R-:W-:-:S03]  /*d990*/  @!P1 LEA R16, P0, R14, R241, 0x6 ;  /* 0x000000f10e109211 */ /* 0x000fc600078030ff */
[----:B------:R-:W-:Y:S01]  /*d9a0*/  @!PT LDS RZ, [RZ] ;  /* 0x00000000fffff984 */ /* 0x000fe20000000800 */
[----:B------:R-:W-:Y:S01]  /*d9b0*/  @!PT LDS RZ, [RZ] ;  /* 0x00000000fffff984 */ /* 0x000fe20000000800 */
[----:B------:R-:W-:Y:S01]  /*d9c0*/  @!PT LDS RZ, [RZ] ;  /* 0x00000000fffff984 */ /* 0x000fe20000000800 */
[----:B------:R1:W-:Y:S01]  /*d9d0*/  @!P2 LDGSTS.E.BYPASS.LTC128B.128 [R221+0x8000], desc[UR28][R18.64] ;  /* 0x0800000012ddafae */ /* 0x0003e2000b981a1c */
[-C--:B------:R-:W-:Y:S01]  /*d9e0*/  @!P1 LEA.HI.X R17, R14, R242.reuse, R15, 0x6, P0 ;  /* 0x000000f20e119211 */ /* 0x080fe200000f340f */
[----:B------:R-:W-:Y:S01]  /*d9f0*/  @!P1 IMAD R15, R11, UR11, R13 ;  /* 0x0000000b0b0f9c24 */ /* 0x000fe2000f8e020d */
[----:B------:R-:W-:Y:S01]  /*da00*/  @!P2 LEA R14, P0, R20, R241, 0x1 ;  /* 0x000000f1140ea211 */ /* 0x000fe200078008ff */
[----:B------:R-:W-:Y:S01]  /*da10*/  IMAD.U32 R11, RZ, RZ, UR10 ;  /* 0x0000000aff0b7e24 */ /* 0x000fe2000f8e00ff */
[C---:B------:R-:W-:Y:S01]  /*da20*/  @!P1 SHF.L.U32 R13, R12.reuse, 0x5, RZ ;  /* 0x000000050c0d9819 */ /* 0x040fe200000006ff */
[----:B------:R1:W-:Y:S01]  /*da30*/  @P2 STS.128 [R221+0x8000], RZ ;  /* 0x008000ffdd002388 */ /* 0x0003e20000000c00 */
[----:B------:R-:W-:Y:S02]  /*da40*/  @!P1 SHF.L.U64.HI R23, R12, 0x5, R15 ;  /* 0x000000050c179819 */ /* 0x000fe4000001020f */
[----:B------:R-:W-:Y:S01]  /*da50*/  @!P2 LEA.HI.X R15, R20, R242, R24, 0x1, P0 ;  /* 0x000000f2140fa211 */ /* 0x000fe200000f0c18 */
[----:B------:R-:W-:Y:S01]  /*da60*/  @!PT LDS RZ, [RZ] ;  /* 0x00000000fffff984 */ /* 0x000fe20000000800 */
[----:B------:R-:W-:Y:S01]  /*da70*/  @!PT LDS RZ, [RZ] ;  /* 0x00000000fffff984 */ /* 0x000fe20000000800 */
[----:B------:R-:W-:Y:S01]  /*da80*/  @!PT LDS RZ, [RZ] ;  /* 0x00000000fffff984 */ /* 0x000fe20000000800 */
[----:B------:R1:W-:Y:S01]  /*da90*/  @!P1 LDGSTS.E.BYPASS.LTC128B.128 [R221+0x9000], desc[UR28][R16.64+0x80] ;  /* 0x0900008010dd9fae */ /* 0x0003e2000b981a1c */
[----:B------:R-:W-:Y:S01]  /*daa0*/  @!P1 LEA R11, P0, R11, R13, 0x4 ;  /* 0x0000000d0b0b9211 */ /* 0x000fe200078020ff */
[----:B------:R-:W-:Y:S01]  /*dab0*/  IMAD.U32 R13, RZ, RZ, UR10 ;  /* 0x0000000aff0d7e24 */ /* 0x000fe2000f8e00ff */
[----:B------:R-:W-:Y:S01]  /*dac0*/  MOV R12, UR11 ;  /* 0x0000000b000c7c02 */ /* 0x000fe20008000f00 */
[----:B------:R1:W-:Y:S03]  /*dad0*/  @P1 STS.128 [R221+0x9000], RZ ;  /* 0x009000ffdd001388 */ /* 0x0003e60000000c00 */
[----:B------:R-:W-:Y:S01]  /*dae0*/  @!P1 LEA.HI.X R13, R13, R23, R12, 0x4, P0 ;  /* 0x000000170d0d9211 */ /* 0x000fe200000f240c */
[----:B------:R-:W-:Y:S01]  /*daf0*/  @!PT LDS RZ, [RZ] ;  /* 0x00000000fffff984 */ /* 0x000fe20000000800 */
[----:B------:R-:W-:Y:S01]  /*db00*/  @!PT LDS RZ, [RZ] ;  /* 0x00000000fffff984 */ /* 0x000fe20000000800 */
[----:B------:R-:W-:Y:S01]  /*db10*/  @!PT LDS RZ, [RZ] ;  /* 0x00000000fffff984 */ /* 0x000fe20000000800 */
[----:B------:R1:W-:Y:S01]  /*db20*/  @!P2 LDGSTS.E.BYPASS.LTC128B.128 [R221+0x8800], desc[UR28][R14.64] ;  /* 0x088000000eddafae */ /* 0x0003e2000b981a1c */
[----:B------:R-:W-:-:S03]  /*db30*/  @!P1 LEA R12, P0, R11, R241, 0x1 ;  /* 0x000000f10b0c9211 */ /* 0x000fc600078008ff */
[----:B------:R1:W-:Y:S01]  /*db40*/  @P2 STS.128 [R221+0x8800], RZ ;  /* 0x008800ffdd002388 */ /* 0x0003e20000000c00 */
[----:B------:R-:W-:-:S05]  /*db50*/  @!P1 LEA.HI.X R13, R11, R242, R13, 0x1, P0 ;  /* 0x000000f20b0d9211 */ /* 0x000fca00000f0c0d */
[----:B------:R-:W-:Y:S01]  /*db60*/  @!PT LDS RZ, [RZ] ;  /* 0x00000000fffff984 */ /* 0x000fe20000000800 */
[----:B------:R-:W-:Y:S01]  /*db70*/  @!PT LDS RZ, [RZ] ;  /* 0x00000000fffff984 */ /* 0x000fe20000000800 */
[----:B------:R-:W-:Y:S01]  /*db80*/  @!PT LDS RZ, [RZ] ;  /* 0x00000000fffff984 */ /* 0x000fe20000000800 */
[----:B------:R1:W-:Y:S04]  /*db90*/  @!P1 LDGSTS.E.BYPASS.LTC128B.128 [R221+0x9800], desc[UR28][R12.64+0x80] ;  /* 0x098000800cdd9fae */ /* 0x0003e8000b981a1c */
[----:B------:R1:W-:Y:S04]  /*dba0*/  @P1 STS.128 [R221+0x9800], RZ ;  /* 0x009800ffdd001388 */ /* 0x0003e80000000c00 */
[----:B------:R-:W0:Y:S02]  /*dbb0*/  LDGDEPBAR ;  /* 0x00000000000079af */ /* 0x000e240000000000 */
.L_x_2449:
[----:B-1----:R-:W2:Y:S04]  /*dbc0*/  LDL.64 R16, [R1+0x58] ;  /* 0x0000580001107983 */ /* 0x002ea80000100a00 */
[----:B------:R-:W3:Y:S04]  /*dbd0*/  LDL.64 R132, [R1+0x50] ;  /* 0x0000500001847983 */ /* 0x000ee80000100a00 */
[----:B------:R-:W4:Y:S04]  /*dbe0*/  LDL.64 R12, [R1+0x60] ;  /* 0x00006000010c7983 */ /* 0x000f280000100a00 */
[----:B------:R-:W5:Y:S01]  /*dbf0*/  LDL.64 R134, [R1+0x68] ;  /* 0x0000680001867983 */ /* 0x000f620000100a00 */
[----:B------:R-:W1:Y:S01]  /*dc00*/  S2R R14, SR_CTAID.X ;  /* 0x00000000000e7919 */ /* 0x000e620000002500 */
[----:B------:R-:W1:Y:S01]  /*dc10*/  S2R R176, SR_CTAID.X ;  /* 0x0000000000b07919 */ /* 0x000e620000002500 */
[----:B------:R-:W-:-:S02]  /*dc20*/  SHF.R.U32.HI R18, RZ, 0x5, R217 ;  /* 0x00000005ff127819 */ /* 0x000fc400000116d9 */
[----:B------:R-:W-:Y:S02]  /*dc30*/  SHF.R.U32.HI R11, RZ, 0x5, R217 ;  /* 0x00000005ff0b7819 */ /* 0x000fe400000116d9 */
[----:B------:R-:W-:Y:S02]  /*dc40*/  FSEL R185, R25, -INF , !P6 ;  /* 0xff80000019b97808 */ /* 0x000fe40007000000 */
[----:B------:R-:W-:Y:S01]  /*dc50*/  ISETP.GT.AND P0, PT, R10, R0, PT ;  /* 0x000000000a00720c */ /* 0x000fe20003f04270 */
[----:B------:R-:W-:Y:S01]  /*dc60*/  IMAD.IADD R3, R2, 0x1, -R3 ;  /* 0x0000000102037824 */ /* 0x000fe200078e0a03 */
[----:B------:R-:W-:Y:S01]  /*dc70*/  ISETP.GE.AND P6, PT, R0, R231, PT ;  /* 0x000000e70000720c */ /* 0x000fe20003fc6270 */
[----:B------:R-:W5:Y:S01]  /*dc80*/  LDCU UR4, c[0x0][0x45c] ;  /* 0x00008b80ff0477ac */ /* 0x000f620008000800 */
[----:B-1----:R-:W-:Y:S02]  /*dc90*/  LEA R14, R14, R18, 0x3 ;  /* 0x000000120e0e7211 */ /* 0x002fe400078e18ff */
[----:B------:R-:W-:-:S02]  /*dca0*/  LEA R176, R176, R11, 0x3 ;  /* 0x0000000bb0b07211 */ /* 0x000fc400078e18ff */
[----:B------:R-:W-:-:S03]  /*dcb0*/  IADD3 R14, PT, PT, R14, 0x4, RZ ;  /* 0x000000040e0e7810 */ /* 0x000fc60007ffe0ff */
[----:B------:R-:W-:-:S04]  /*dcc0*/  IMAD.WIDE.U32 R176, R176, -0x326172a9, RZ ;  /* 0xcd9e8d57b0b07825 */ /* 0x000fc800078e00ff */
[----:B------:R-:W-:Y:S01]  /*dcd0*/  IMAD.WIDE.U32 R14, R14, -0x326172a9, RZ ;  /* 0xcd9e8d570e0e7825 */ /* 0x000fe200078e00ff */
[C-C-:B------:R-:W-:Y:S02]  /*dce0*/  LOP3.LUT R11, R22.reuse, R176, R5.reuse, 0x96, !PT ;  /* 0x000000b0160b7212 */ /* 0x140fe400078e9605 */
[----:B------:R-:W-:-:S03]  /*dcf0*/  LOP3.LUT R22, R22, R14, R5, 0x96, !PT ;  /* 0x0000000e16167212 */ /* 0x000fc600078e9605 */
[----:B------:R-:W-:-:S04]  /*dd00*/  IMAD.WIDE.U32 R14, R11, -0x2daee0ad, RZ ;  /* 0xd2511f530b0e7825 */ /* 0x000fc800078e00ff */
[----:B------:R-:W-:Y:S01]  /*dd10*/  IMAD.WIDE.U32 R22, R22, -0x2daee0ad, RZ ;  /* 0xd2511f5316167825 */ /* 0x000fe200078e00ff */
[----:B------:R-:W-:Y:S01]  /*dd20*/  IADD3 R11, PT, PT, R224, -0x255992d5, RZ ;  /* 0xdaa66d2be00b7810 */ /* 0x000fe20007ffe0ff */
[----:B------:R-:W1:Y:S01]  /*dd30*/  S2UR UR5, SR_CgaCtaId ;  /* 0x00000000000579c3 */ /* 0x000e620000008800 */
[----:B------:R-:W-:Y:S01]  /*dd40*/  SHF.R.U32.HI R213, RZ, 0x1, R217 ;  /* 0x00000001ffd57819 */ /* 0x000fe200000116d9 */
[----:B------:R-:W-:Y:S02]  /*dd50*/  UMOV UR12, 0x400 ;  /* 0x00000400000c7882 */ /* 0x000fe40000000000 */
[----:B-1----:R-:W-:Y:S01]  /*dd60*/  ULEA UR5, UR5, UR12, 0x18 ;  /* 0x0000000c05057291 */ /* 0x002fe2000f8ec0ff */
[CC--:B--2---:R-:W-:Y:S02]  /*dd70*/  LOP3.LUT R5, R21.reuse, R4.reuse, R17, 0x96, !PT ;  /* 0x0000000415057212 */ /* 0x0c4fe400078e9611 */
[----:B---3--:R-:W-:-:S03]  /*dd80*/  LOP3.LUT R0, R21, R4, R133, 0x96, !PT ;  /* 0x0000000415007212 */ /* 0x008fc600078e9685 */
[----:B------:R-:W-:Y:S01]  /*dd90*/  IMAD.WIDE.U32 R20, R5, -0x2daee0ad, RZ ;  /* 0xd2511f5305147825 */ /* 0x000fe200078e00ff */
[----:B------:R-:W-:Y:S02]  /*dda0*/  IADD3 R4, PT, PT, R225, 0x76cf5d0a, RZ ;  /* 0x76cf5d0ae1047810 */ /* 0x000fe40007ffe0ff */
[----:B------:R-:W-:Y:S01]  /*ddb0*/  FMNMX3.FTZ R5, R220, R196, R140, !PT ;  /* 0x000000c4dc057276 */ /* 0x000fe2000781008c */
[----:B------:R-:W-:Y:S01]  /*ddc0*/  IMAD.WIDE.U32 R18, R0, -0x2daee0ad, RZ ;  /* 0xd2511f5300127825 */ /* 0x000fe200078e00ff */
[----:B----4-:R-:W-:-:S03]  /*ddd0*/  LOP3.LUT R12, R4, R12, R15, 0x96, !PT ;  /* 0x0000000c040c7212 */ /* 0x010fc600078e960f */
[----:B------:R-:W-:Y:S01]  /*dde0*/  VIADD R0, R225, 0x32370b8f ;  /* 0x32370b8fe1007836 */ /* 0x000fe20000000000 */
[----:B-----5:R-:W-:Y:S02]  /*ddf0*/  LOP3.LUT R4, R4, R134, R23, 0x96, !PT ;  /* 0x0000008604047212 */ /* 0x020fe400078e9617 */
[----:B------:R-:W-:Y:S01]  /*de00*/  FMNMX3.FTZ R5, R5, R33, R26, !PT ;  /* 0x0000002105057276 */ /* 0x000fe2000781001a */
[----:B------:R-:W-:Y:S01]  /*de10*/  IMAD.WIDE.U32 R12, R12, -0x326172a9, RZ ;  /* 0xcd9e8d570c0c7825 */ /* 0x000fe200078e00ff */
[C---:B------:R-:W-:Y:S02]  /*de20*/  LOP3.LUT R14, R0.reuse, R14, R19, 0x96, !PT ;  /* 0x0000000e000e7212 */ /* 0x040fe400078e9613 */
[----:B------:R-:W-:Y:S02]  /*de30*/  LOP3.LUT R15, R0, R22, R21, 0x96, !PT ;  /* 0x00000016000f7212 */ /* 0x000fe400078e9615 */
[----:B------:R-:W-:Y:S01]  /*de40*/  FMNMX3.FTZ R134, R5, R228, R199, !PT ;  /* 0x000000e405867276 */ /* 0x000fe200078100c7 */
[----:B------:R-:W-:Y:S01]  /*de50*/  IMAD.WIDE.U32 R4, R4, -0x326172a9, RZ ;  /* 0xcd9e8d5704047825 */ /* 0x000fe200078e00ff */
[----:B------:R-:W-:-:S02]  /*de60*/  IADD3 R0, PT, PT, R224, 0x78dde6e4, RZ ;  /* 0x78dde6e4e0007810 */ /* 0x000fc40007ffe0ff */
[----:B------:R-:W-:Y:S01]  /*de70*/  FMNMX3.FTZ R134, R134, R237, R186, !PT ;  /* 0x000000ed86867276 */ /* 0x000fe200078100ba */
[----:B------:R-:W-:Y:S01]  /*de80*/  IMAD.WIDE.U32 R188, R14, -0x326172a9, RZ ;  /* 0xcd9e8d570ebc7825 */ /* 0x000fe200078e00ff */
[C---:B------:R-:W-:Y:S02]  /*de90*/  LOP3.LUT R13, R11.reuse, R132, R13, 0x96, !PT ;  /* 0x000000840b0d7212 */ /* 0x040fe400078e960d */
[----:B------:R-:W-:Y:S01]  /*dea0*/  LOP3.LUT R5, R11, R16, R5, 0x96, !PT ;  /* 0x000000100b057212 */ /* 0x000fe200078e9605 */
[----:B------:R-:W-:Y:S01]  /*deb0*/  IMAD.WIDE.U32 R194, R15, -0x326172a9, RZ ;  /* 0xcd9e8d570fc27825 */ /* 0x000fe200078e00ff */
[C---:B------:R-:W-:Y:S01]  /*dec0*/  LOP3.LUT R15, R0.reuse, R12, R189, 0x96, !PT ;  /* 0x0000000c000f7212 */ /* 0x040fe200078e96bd */
[----:B------:R-:W1:Y:S01]  /*ded0*/  SHFL.BFLY PT, R16, R134, 0x2, 0x1f ;  /* 0x0c401f0086107f89 */ /* 0x000e6200000e0000 */
[----:B------:R-:W-:Y:S01]  /*dee0*/  IADD3 R11, PT, PT, R225, -0x126145ec, RZ ;  /* 0xed9eba14e10b7810 */ /* 0x000fe20007ffe0ff */
[----:B------:R-:W-:Y:S01]  /*def0*/  IMAD.WIDE.U32 R12, R13, -0x2daee0ad, RZ ;  /* 0xd2511f530d0c7825 */ /* 0x000fe200078e00ff */
[----:B------:R-:W-:-:S03]  /*df00*/  LOP3.LUT R14, R0, R4, R195, 0x96, !PT ;  /* 0x00000004000e7212 */ /* 0x000fc600078e96c3 */
[----:B------:R-:W-:Y:S01]  /*df10*/  IMAD.WIDE.U32 R4, R5, -0x2daee0ad, RZ ;  /* 0xd2511f5305047825 */ /* 0x000fe200078e00ff */
[----:B------:R-:W-:-:S04]  /*df20*/  LOP3.LUT R13, R11, R18, R13, 0x96, !PT ;  /* 0x000000120b0d7212 */ /* 0x000fc800078e960d */
[----:B------:R-:W-:Y:S01]  /*df30*/  LOP3.LUT R11, R11, R20, R5, 0x96, !PT ;  /* 0x000000140b0b7212 */ /* 0x000fe200078e9605 */
[----:B------:R-:W-:Y:S01]  /*df40*/  IMAD.WIDE.U32 R192, R15, -0x2daee0ad, RZ ;  /* 0xd2511f530fc07825 */ /* 0x000fe200078e00ff */
[----:B------:R-:W-:-:S03]  /*df50*/  IADD3 R0, PT, PT, R225, -0x56f99767, RZ ;  /* 0xa9066899e1007810 */ /* 0x000fc60007ffe0ff */
[----:B------:R-:W-:Y:S01]  /*df60*/  IMAD.WIDE.U32 R190, R14, -0x2daee0ad, RZ ;  /* 0xd2511f530ebe7825 */ /* 0x000fe200078e00ff */
[----:B------:R-:W-:-:S03]  /*df70*/  LOP3.LUT R12, R0, R12, R193, 0x96, !PT ;  /* 0x0000000c000c7212 */ /* 0x000fc600078e96c1 */
[----:B------:R-:W-:Y:S01]  /*df80*/  IMAD.WIDE.U32 R178, R11, -0x326172a9, RZ ;  /* 0xcd9e8d570bb27825 */ /* 0x000fe200078e00ff */
[----:B------:R-:W-:Y:S02]  /*df90*/  FMNMX3.FTZ R11, R219, R197, R180, !PT ;  /* 0x000000c5db0b7276 */ /* 0x000fe400078100b4 */
[----:B------:R-:W-:Y:S02]  /*dfa0*/  LOP3.LUT R2, R0, R4, R191, 0x96, !PT ;  /* 0x0000000400027212 */ /* 0x000fe400078e96bf */
[----:B------:R-:W-:Y:S01]  /*dfb0*/  FMNMX3.FTZ R11, R11, R137, R29, !PT ;  /* 0x000000890b0b7276 */ /* 0x000fe2000781001d */
[----:B------:R-:W-:Y:S01]  /*dfc0*/  IMAD.WIDE.U32 R176, R13, -0x326172a9, RZ ;  /* 0xcd9e8d570db07825 */ /* 0x000fe200078e00ff */
[----:B------:R-:W-:Y:S02]  /*dfd0*/  IABS R18, R3 ;  /* 0x0000000300127213 */ /* 0x000fe40000000000 */
[----:B------:R-:W-:Y:S01]  /*dfe0*/  IADD3 R0, PT, PT, R224, -0x4ab325aa, RZ ;  /* 0xb54cda56e0007810 */ /* 0x000fe20007ffe0ff */
[----:B------:R-:W-:Y:S01]  /*dff0*/  IMAD.WIDE.U32 R4, R12, -0x326172a9, RZ ;  /* 0xcd9e8d570c047825 */ /* 0x000fe200078e00ff */
[----:B------:R-:W-:-:S03]  /*e000*/  FMNMX3.FTZ R133, R11, R207, R204, !PT ;  /* 0x000000cf0b857276 */ /* 0x000fc600078100cc */
[----:B------:R-:W-:Y:S01]  /*e010*/  IMAD.WIDE.U32 R2, R2, -0x326172a9, RZ ;  /* 0xcd9e8d5702027825 */ /* 0x000fe200078e00ff */
[----:B-1----:R-:W-:Y:S02]  /*e020*/  FMNMX.FTZ R134, R134, R16, !PT ;  /* 0x0000001086867209 */ /* 0x002fe40007810000 */
[C---:B------:R-:W-:Y:S02]  /*e030*/  LOP3.LUT R5, R0.reuse, R176, R5, 0x96, !PT ;  /* 0x000000b000057212 */ /* 0x040fe400078e9605 */
[----:B------:R-:W-:Y:S02]  /*e040*/  FMNMX3.FTZ R133, R133, R238, R198, !PT ;  /* 0x000000ee85857276 */ /* 0x000fe400078100c6 */
[----:B------:R-:W-:Y:S02]  /*e050*/  LOP3.LUT R0, R0, R178, R3, 0x96, !PT ;  /* 0x000000b200007212 */ /* 0x000fe400078e9603 */
[----:B------:R-:W-:Y:S02]  /*e060*/  MOV R11, R2 ;  /* 0x00000002000b7202 */ /* 0x000fe40000000f00 */
[----:B------:R-:W-:-:S02]  /*e070*/  PRMT R15, R2, 0x7771, RZ ;  /* 0x00007771020f7816 */ /* 0x000fc400000000ff */
[C---:B------:R-:W-:Y:S01]  /*e080*/  PRMT R3, R2.reuse, 0x7773, RZ ;  /* 0x0000777302037816 */ /* 0x040fe200000000ff */
[----:B------:R-:W1:Y:S01]  /*e090*/  SHFL.BFLY PT, R14, R134, 0x1, 0x1f ;  /* 0x0c201f00860e7f89 */ /* 0x000e6200000e0000 */
[----:B------:R-:W-:Y:S02]  /*e0a0*/  PRMT R2, R2, 0x7772, RZ ;  /* 0x0000777202027816 */ /* 0x000fe400000000ff */
[----:B------:R-:W-:Y:S01]  /*e0b0*/  MOV R13, R4 ;  /* 0x00000004000d7202 */ /* 0x000fe20000000f00 */
[----:B------:R-:W2:Y:S01]  /*e0c0*/  SHFL.BFLY PT, R16, R133, 0x2, 0x1f ;  /* 0x0c401f0085107f89 */ /* 0x000ea200000e0000 */
[C---:B------:R-:W-:Y:S02]  /*e0d0*/  PRMT R17, R4.reuse, 0x7771, RZ ;  /* 0x0000777104117816 */ /* 0x040fe400000000ff */
[C---:B------:R-:W-:Y:S02]  /*e0e0*/  PRMT R12, R4.reuse, 0x7773, RZ ;  /* 0x00007773040c7816 */ /* 0x040fe400000000ff */
[----:B------:R-:W-:-:S02]  /*e0f0*/  PRMT R4, R4, 0x7772, RZ ;  /* 0x0000777204047816 */ /* 0x000fc400000000ff */
[----:B------:R-:W-:Y:S02]  /*e100*/  I2FP.F32.S32 R18, R18 ;  /* 0x0000001200127245 */ /* 0x000fe40000201400 */
[----:B------:R-:W-:Y:S02]  /*e110*/  PRMT R30, R2, 0x5410, R3 ;  /* 0x00005410021e7816 */ /* 0x000fe40000000003 */
[----:B------:R-:W-:Y:S02]  /*e120*/  FMNMX3.FTZ R3, R218, R182, R139, !PT ;  /* 0x000000b6da037276 */ /* 0x000fe4000781008b */
[----:B------:R-:W-:Y:S01]  /*e130*/  PRMT R19, R4, 0x5410, R12 ;  /* 0x0000541004137816 */ /* 0x000fe2000000000c */
[----:B------:R-:W-:Y:S01]  /*e140*/  FFMA.FTZ R4, R18, -UR6, R187 ;  /* 0x8000000612047c23 */ /* 0x000fe200080100bb */
[----:B------:R-:W-:Y:S02]  /*e150*/  FMNMX3.FTZ R2, R216, R184, R142, !PT ;  /* 0x000000b8d8027276 */ /* 0x000fe4000781008e */
[----:B------:R-:W-:-:S02]  /*e160*/  FMNMX3.FTZ R3, R3, R35, R28, !PT ;  /* 0x0000002303037276 */ /* 0x000fc4000781001c */
[----:B------:R-:W-:Y:S02]  /*e170*/  LOP3.LUT R12, R13, 0xff, RZ, 0xc0, !PT ;  /* 0x000000ff0d0c7812 */ /* 0x000fe400078ec0ff */
[----:B------:R-:W-:Y:S02]  /*e180*/  FSEL R13, R4, -INF , !P0 ;  /* 0xff800000040d7808 */ /* 0x000fe40004000000 */
[----:B------:R-:W-:Y:S02]  /*e190*/  FMNMX3.FTZ R2, R2, R138, R31, !PT ;  /* 0x0000008a02027276 */ /* 0x000fe4000781001f */
[----:B------:R-:W-:Y:S02]  /*e1a0*/  FMNMX3.FTZ R4, R3, R229, R205, !PT ;  /* 0x000000e503047276 */ /* 0x000fe400078100cd */
[----:B------:R-:W-:Y:S02]  /*e1b0*/  FSEL R176, R208, -INF , !P5 ;  /* 0xff800000d0b07808 */ /* 0x000fe40006800000 */
[----:B------:R-:W-:-:S02]  /*e1c0*/  FSEL R178, R13, -INF , !P6 ;  /* 0xff8000000db27808 */ /* 0x000fc40007000000 */
[----:B------:R-:W-:Y:S02]  /*e1d0*/  FMNMX3.FTZ R2, R2, R236, R206, !PT ;  /* 0x000000ec02027276 */ /* 0x000fe400078100ce */
[----:B------:R-:W-:Y:S02]  /*e1e0*/  FMNMX3.FTZ R4, R4, R239, R185, !PT ;  /* 0x000000ef04047276 */ /* 0x000fe400078100b9 */
[----:B------:R-:W-:-:S03]  /*e1f0*/  FMNMX3.FTZ R2, R2, R176, R178, !PT ;  /* 0x000000b002027276 */ /* 0x000fc600078100b2 */
[----:B------:R-:W3:Y:S01]  /*e200*/  SHFL.BFLY PT, R13, R4, 0x2, 0x1f ;  /* 0x0c401f00040d7f89 */ /* 0x000ee200000e0000 */
[----:B-1----:R-:W-:Y:S02]  /*e210*/  FMNMX.FTZ R134, R134, R14, !PT ;  /* 0x0000000e86867209 */ /* 0x002fe40007810000 */
[----:B------:R-:W-:Y:S01]  /*e220*/  LOP3.LUT R11, R11, 0xff, RZ, 0xc0, !PT ;  /* 0x000000ff0b0b7812 */ /* 0x000fe200078ec0ff */
[----:B------:R-:W1:Y:S01]  /*e230*/  SHFL.BFLY PT, R14, R2, 0x2, 0x1f ;  /* 0x0c401f00020e7f89 */ /* 0x000e6200000e0000 */
[----:B--2---:R-:W-:Y:S02]  /*e240*/  FMNMX.FTZ R133, R133, R16, !PT ;  /* 0x0000001085857209 */ /* 0x004fe40007810000 */
[----:B------:R-:W-:Y:S02]  /*e250*/  LOP3.LUT R3, R5, 0xffff, RZ, 0xc0, !PT ;  /* 0x0000ffff05037812 */ /* 0x000fe400078ec0ff */
[----:B------:R-:W-:Y:S01]  /*e260*/  PRMT R27, R11, 0x5410, R15 ;  /* 0x000054100b1b7816 */ /* 0x000fe2000000000f */
[----:B------:R-:W-:Y:S01]  /*e270*/  FMUL.FTZ R11, R134, UR4 ;  /* 0x00000004860b7c20 */ /* 0x000fe20008410000 */
[----:B------:R-:W-:Y:S01]  /*e280*/  PRMT R18, R12, 0x5410, R17 ;  /* 0x000054100c127816 */ /* 0x000fe20000000011 */
[----:B------:R-:W2:Y:S01]  /*e290*/  SHFL.BFLY PT, R15, R133, 0x1, 0x1f ;  /* 0x0c201f00850f7f89 */ /* 0x000ea200000e0000 */
[----:B------:R-:W-:-:S02]  /*e2a0*/  LOP3.LUT R12, R5, 0xff, RZ, 0xc0, !PT ;  /* 0x000000ff050c7812 */ /* 0x000fc400078ec0ff */
[----:B------:R-:W-:Y:S02]  /*e2b0*/  SHF.R.U32.HI R3, RZ, 0x8, R3 ;  /* 0x00000008ff037819 */ /* 0x000fe40000011603 */
[----:B------:R-:W-:Y:S02]  /*e2c0*/  FSETP.NEU.FTZ.AND P5, PT, R134, -INF , PT ;  /* 0xff8000008600780b */ /* 0x000fe40003fbd000 */
[----:B------:R-:W-:Y:S02]  /*e2d0*/  PRMT R16, R12, 0x5410, R3 ;  /* 0x000054100c107816 */ /* 0x000fe40000000003 */
[----:B------:R-:W-:Y:S02]  /*e2e0*/  FSEL R3, R11, RZ, P5 ;  /* 0x000000ff0b037208 */ /* 0x000fe40002800000 */
[----:B------:R-:W-:Y:S02]  /*e2f0*/  PRMT R11, R5, 0x7632, R11 ;  /* 0x00007632050b7816 */ /* 0x000fe4000000000b */
[----:B------:R-:W-:-:S02]  /*e300*/  SHF.R.U32.HI R12, RZ, 0x18, R5 ;  /* 0x00000018ff0c7819 */ /* 0x000fc40000011605 */
[----:B------:R-:W-:Y:S01]  /*e310*/  LOP3.LUT R5, R11, 0xff, RZ, 0xc0, !PT ;  /* 0x000000ff0b057812 */ /* 0x000fe200078ec0ff */
[--C-:B------:R-:W-:Y:S01]  /*e320*/  FFMA.FTZ R11, R196, UR4, -R3.reuse ;  /* 0x00000004c40b7c23 */ /* 0x100fe20008010803 */
[----:B---3--:R-:W-:Y:S02]  /*e330*/  FMNMX.FTZ R4, R4, R13, !PT ;  /* 0x0000000d04047209 */ /* 0x008fe40007810000 */
[----:B------:R-:W-:Y:S02]  /*e340*/  PRMT R17, R5, 0x5410, R12 ;  /* 0x0000541005117816 */ /* 0x000fe4000000000c */
[----:B------:R-:W-:Y:S01]  /*e350*/  LOP3.LUT R5, R0, 0xffff, RZ, 0xc0, !PT ;  /* 0x0000ffff00057812 */ /* 0x000fe200078ec0ff */
[----:B------:R3:W-:Y:S01]  /*e360*/  MUFU.EX2 R200, R11 ;  /* 0x0000000b00c87308 */ /* 0x0007e20000000800 */
[----:B------:R-:W-:Y:S01]  /*e370*/  FFMA.FTZ R12, R140, UR4, -R3 ;  /* 0x000000048c0c7c23 */ /* 0x000fe20008010803 */
[----:B-1----:R-:W-:Y:S01]  /*e380*/  FMNMX.FTZ R2, R2, R14, !PT ;  /* 0x0000000e02027209 */ /* 0x002fe20007810000 */
[----:B------:R-:W1:Y:S01]  /*e390*/  SHFL.BFLY PT, R135, R4, 0x1, 0x1f ;  /* 0x0c201f0004877f89 */ /* 0x000e6200000e0000 */
[----:B------:R-:W-:-:S02]  /*e3a0*/  SHF.R.U32.HI R5, RZ, 0x8, R5 ;  /* 0x00000008ff057819 */ /* 0x000fc40000011605 */
[----:B--2---:R-:W-:Y:S01]  /*e3b0*/  FMNMX.FTZ R133, R133, R15, !PT ;  /* 0x0000000f85857209 */ /* 0x004fe20007810000 */
[----:B------:R-:W2:Y:S01]  /*e3c0*/  SHFL.BFLY PT, R136, R2, 0x1, 0x1f ;  /* 0x0c201f0002887f89 */ /* 0x000ea200000e0000 */
[----:B------:R4:W5:Y:S01]  /*e3d0*/  MUFU.EX2 R23, R12 ;  /* 0x0000000c00177308 */ /* 0x0009620000000800 */
[----:B---3--:R-:W-:Y:S02]  /*e3e0*/  LOP3.LUT R11, R0, 0xff, RZ, 0xc0, !PT ;  /* 0x000000ff000b7812 */ /* 0x008fe400078ec0ff */
[C---:B------:R-:W-:Y:S01]  /*e3f0*/  FMUL.FTZ R24, R133.reuse, UR4 ;  /* 0x0000000485187c20 */ /* 0x040fe20008410000 */
[----:B------:R-:W-:Y:S02]  /*e400*/  FSETP.NEU.FTZ.AND P0, PT, R133, -INF , PT ;  /* 0xff8000008500780b */ /* 0x000fe40003f1d000 */
[----:B----4-:R-:W-:Y:S01]  /*e410*/  PRMT R12, R11, 0x5410, R5 ;  /* 0x000054100b0c7816 */ /* 0x010fe20000000005 */
[----:B------:R-:W-:-:S04]  /*e420*/  FFMA.FTZ R5, R33, UR4, -R3 ;  /* 0x0000000421057c23 */ /* 0x000fc80008010803 */
[----:B------:R3:W-:Y:S01]  /*e430*/  MUFU.EX2 R181, R5 ;  /* 0x0000000500b57308 */ /* 0x0007e20000000800 */
[----:B------:R-:W-:Y:S02]  /*e440*/  SHF.R.U32.HI R11, RZ, 0x18, R0 ;  /* 0x00000018ff0b7819 */ /* 0x000fe40000011600 */
[----:B------:R-:W-:Y:S02]  /*e450*/  FSEL R24, R24, RZ, P0 ;  /* 0x000000ff18187208 */ /* 0x000fe40000000000 */
[----:B---3--:R-:W-:-:S04]  /*e460*/  PRMT R5, R0, 0x7632, R5 ;  /* 0x0000763200057816 */ /* 0x008fc80000000005 */
[----:B------:R-:W-:-:S04]  /*e470*/  LOP3.LUT R0, R5, 0xff, RZ, 0xc0, !PT ;  /* 0x000000ff05007812 */ /* 0x000fc800078ec0ff */
[----:B------:R-:W-:Y:S01]  /*e480*/  PRMT R15, R0, 0x5410, R11 ;  /* 0x00005410000f7816 */ /* 0x000fe2000000000b */
[--C-:B------:R-:W-:Y:S01]  /*e490*/  FFMA.FTZ R0, R197, UR4, -R24.reuse ;  /* 0x00000004c5007c23 */ /* 0x100fe20008010818 */
[----:B------:R-:W3:Y:S01]  /*e4a0*/  LDC R11, c[0x0][0x4f8] ;  /* 0x00013e00ff0b7b82 */ /* 0x000ee20000000800 */
[----:B-1----:R-:W-:Y:S02]  /*e4b0*/  FMNMX.FTZ R135, R4, R135, !PT ;  /* 0x0000008704877209 */ /* 0x002fe40007810000 */
[----:B------:R1:W-:Y:S01]  /*e4c0*/  MUFU.EX2 R22, R0 ;  /* 0x0000000000167308 */ /* 0x0003e20000000800 */
[----:B--2---:R-:W-:Y:S02]  /*e4d0*/  FMNMX.FTZ R136, R2, R136, !PT ;  /* 0x0000008802887209 */ /* 0x004fe40007810000 */
[----:B------:R-:W-:Y:S01]  /*e4e0*/  FSEL R2, R133, RZ, P0 ;  /* 0x000000ff85027208 */ /* 0x000fe20000000000 */
[C---:B------:R-:W-:Y:S01]  /*e4f0*/  FMUL.FTZ R25, R135.reuse, UR4 ;  /* 0x0000000487197c20 */ /* 0x040fe20008410000 */
[----:B------:R-:W-:Y:S01]  /*e500*/  FSETP.NEU.FTZ.AND P0, PT, R135, -INF , PT ;  /* 0xff8000008700780b */ /* 0x000fe20003f1d000 */
[----:B------:R-:W-:Y:S01]  /*e510*/  FFMA.FTZ R5, R26, UR4, -R3 ;  /* 0x000000041a057c23 */ /* 0x000fe20008010803 */
[----:B-1----:R-:W-:-:S04]  /*e520*/  FFMA.FTZ R0, R180, UR4, -R24 ;  /* 0x00000004b4007c23 */ /* 0x002fc80008010818 */
[----:B------:R1:W-:Y:S01]  /*e530*/  MUFU.EX2 R183, R0 ;  /* 0x0000000000b77308 */ /* 0x0003e20000000800 */
[----:B------:R-:W-:Y:S02]  /*e540*/  FSEL R25, R25, RZ, P0 ;  /* 0x000000ff19197208 */ /* 0x000fe40000000000 */
[----:B------:R-:W-:-:S05]  /*e550*/  FSEL R4, R134, RZ, P5 ;  /* 0x000000ff86047208 */ /* 0x000fca0002800000 */
[----:B------:R2:W4:Y:S01]  /*e560*/  MUFU.EX2 R143, R5 ;  /* 0x00000005008f7308 */ /* 0x0005220000000800 */
[----:B-1----:R-:W-:-:S07]  /*e570*/  FFMA.FTZ R0, R137, UR4, -R24 ;  /* 0x0000000489007c23 */ /* 0x002fce0008010818 */
[----:B------:R1:W-:Y:S01]  /*e580*/  MUFU.EX2 R193, R0 ;  /* 0x0000000000c17308 */ /* 0x0003e20000000800 */
[----:B---3--:R-:W-:Y:S01]  /*e590*/  LOP3.LUT R11, R11, 0xff, RZ, 0xc0, !PT ;  /* 0x000000ff0b0b7812 */ /* 0x008fe200078ec0ff */
[----:B------:R-:W-:Y:S01]  /*e5a0*/  FADD.FTZ R13, R219, -R2 ;  /* 0x80000002db0d7221 */ /* 0x000fe20000010000 */
[----:B------:R-:W-:Y:S01]  /*e5b0*/  FSEL R2, R135, RZ, P0 ;  /* 0x000000ff87027208 */ /* 0x000fe20000000000 */
[----:B--2---:R-:W-:Y:S01]  /*e5c0*/  FADD.FTZ R5, R220, -R4 ;  /* 0x80000004dc057221 */ /* 0x004fe20000010000 */
[----:B-1----:R-:W-:-:S04]  /*e5d0*/  FFMA.FTZ R0, R29, UR4, -R24 ;  /* 0x000000041d007c23 */ /* 0x002fc80008010818 */
[----:B------:R1:W2:Y:S01]  /*e5e0*/  MUFU.EX2 R141, R0 ;  /* 0x00000000008d7308 */ /* 0x0002a20000000800 */
[----:B------:R-:W-:Y:S01]  /*e5f0*/  FSETP.NEU.FTZ.AND P0, PT, R136, -INF , PT ;  /* 0xff8000008800780b */ /* 0x000fe20003f1d000 */
[----:B------:R-:W-:Y:S02]  /*e600*/  IMAD R11, R11, 0x10000, R11 ;  /* 0x000100000b0b7824 */ /* 0x000fe400078e020b */
[----:B------:R-:W-:Y:S01]  /*e610*/  FADD.FTZ R4, R218, -R2 ;  /* 0x80000002da047221 */ /* 0x000fe20000010000 */
[----:B-1----:R-:W-:-:S04]  /*e620*/  FFMA.FTZ R0, R182, UR4, -R25 ;  /* 0x00000004b6007c23 */ /* 0x002fc80008010819 */
[----:B------:R1:W-:Y:S01]  /*e630*/  MUFU.EX2 R201, R0 ;  /* 0x0000000000c97308 */ /* 0x0003e20000000800 */
[C---:B------:R-:W-:Y:S01]  /*e640*/  FSEL R2, R136.reuse, RZ, P0 ;  /* 0x000000ff88027208 */ /* 0x040fe20000000000 */
[----:B------:R-:W-:Y:S01]  /*e650*/  FMUL.FTZ R26, R136, UR4 ;  /* 0x00000004881a7c20 */ /* 0x000fe20008410000 */
[----:B------:R-:W-:Y:S02]  /*e660*/  LOP3.LUT R19, R19, 0xff00ff, RZ, 0xc0, !PT ;  /* 0x00ff00ff13137812 */ /* 0x000fe400078ec0ff */
[----:B------:R-:W-:Y:S01]  /*e670*/  HSET2.LE.AND R18, R18, R11, PT ;  /* 0x0000000b12127233 */ /* 0x000fe20003803000 */
[----:B-1----:R-:W-:-:S04]  /*e680*/  FFMA.FTZ R0, R139, UR4, -R25 ;  /* 0x000000048b007c23 */ /* 0x002fc80008010819 */
[----:B------:R1:W3:Y:S01]  /*e690*/  MUFU.EX2 R220, R0 ;  /* 0x0000000000dc7308 */ /* 0x0002e20000000800 */
[----:B------:R-:W-:Y:S01]  /*e6a0*/  FADD.FTZ R14, R216, -R2 ;  /* 0x80000002d80e7221 */ /* 0x000fe20000010000 */
[--C-:B------:R-:W-:Y:S01]  /*e6b0*/  FFMA.FTZ R2, R28, UR4, -R25.reuse ;  /* 0x000000041c027c23 */ /* 0x100fe20008010819 */
[----:B------:R-:W-:Y:S02]  /*e6c0*/  FSEL R26, R26, RZ, P0 ;  /* 0x000000ff1a1a7208 */ /* 0x000fe40000000000 */
[----:B------:R-:W-:Y:S01]  /*e6d0*/  HSET2.LE.AND R19, R19, R11, PT ;  /* 0x0000000b13137233 */ /* 0x000fe20003803000 */
[----:B-1----:R-:W-:-:S04]  /*e6e0*/  FFMA.FTZ R0, R35, UR4, -R25 ;  /* 0x0000000423007c23 */ /* 0x002fc80008010819 */
[----:B------:R4:W-:Y:S01]  /*e6f0*/  MUFU.EX2 R219, R0 ;  /* 0x0000000000db7308 */ /* 0x0009e20000000800 */
[----:B-----5:R-:W-:Y:S02]  /*e700*/  MOV R139, R23 ;  /* 0x00000017008b7202 */ /* 0x020fe40000000f00 */
[----:B------:R-:W-:-:S05]  /*e710*/  HSET2.LE.AND R16, R16, R11, PT ;  /* 0x0000000b10107233 */ /* 0x000fca0003803000 */
[----:B------:R1:W-:Y:S01]  /*e720*/  MUFU.EX2 R218, R2 ;  /* 0x0000000200da7308 */ /* 0x0003e20000000800 */
[----:B----4-:R-:W-:-:S04]  /*e730*/  F2FP.F16.F32.PACK_AB R0, R143, R181 ;  /* 0x000000b58f00723e */ /* 0x010fc800000000ff */
[----:B------:R-:W-:Y:S02]  /*e740*/  LOP3.LUT R18, R0, R18, RZ, 0xc0, !PT ;  /* 0x0000001200127212 */ /* 0x000fe400078ec0ff */
[----:B--2---:R-:W-:Y:S01]  /*e750*/  F2FP.F16.F32.PACK_AB R0, R141, R193 ;  /* 0x000000c18d00723e */ /* 0x004fe200000000ff */
[----:B-1----:R-:W-:-:S03]  /*e760*/  FFMA.FTZ R2, R184, UR4, -R26 ;  /* 0x00000004b8027c23 */ /* 0x002fc6000801081a */
[----:B------:R-:W-:Y:S02]  /*e770*/  LOP3.LUT R19, R0, R19, RZ, 0xc0, !PT ;  /* 0x0000001300137212 */ /* 0x000fe400078ec0ff */
[----:B------:R-:W-:Y:S02]  /*e780*/  F2FP.F16.F32.PACK_AB R0, R139, R200 ;  /* 0x000000c88b00723e */ /* 0x000fe400000000ff */
[----:B------:R-:W-:Y:S01]  /*e790*/  MOV R184, R22 ;  /* 0x0000001600b87202 */ /* 0x000fe20000000f00 */
[----:B------:R1:W-:Y:S01]  /*e7a0*/  MUFU.EX2 R216, R2 ;  /* 0x0000000200d87308 */ /* 0x0003e20000000800 */
[----:B------:R-:W-:Y:S02]  /*e7b0*/  SHF.L.U32 R21, R217, 0x3, RZ ;  /* 0x00000003d9157819 */ /* 0x000fe400000006ff */
[----:B------:R-:W-:Y:S02]  /*e7c0*/  LOP3.LUT R16, R0, R16, RZ, 0xc0, !PT ;  /* 0x0000001000107212 */ /* 0x000fe400078ec0ff */
[----:B------:R-:W-:-:S02]  /*e7d0*/  HSET2.LE.AND R17, R17, R11, PT ;  /* 0x0000000b11117233 */ /* 0x000fc40003803000 */
[----:B------:R-:W-:Y:S02]  /*e7e0*/  F2FP.F16.F32.PACK_AB R0, R183, R184 ;  /* 0x000000b8b700723e */ /* 0x000fe400000000ff */
[----:B------:R-:W-:Y:S02]  /*e7f0*/  SHF.L.U32 R20, R217, 0x6, RZ ;  /* 0x00000006d9147819 */ /* 0x000fe400000006ff */
[----:B------:R-:W-:Y:S01]  /*e800*/  LOP3.LUT R212, R21, 0x38, RZ, 0xc0, !PT ;  /* 0x0000003815d47812 */ /* 0x000fe200078ec0ff */
[----:B-1----:R-:W-:Y:S01]  /*e810*/  FFMA.FTZ R2, R142, UR4, -R26 ;  /* 0x000000048e027c23 */ /* 0x002fe2000801081a */
[----:B------:R-:W-:-:S03]  /*e820*/  LOP3.LUT R17, R0, R17, RZ, 0xc0, !PT ;  /* 0x0000001100117212 */ /* 0x000fc600078ec0ff */
[----:B------:R1:W2:Y:S01]  /*e830*/  MUFU.EX2 R196, R2 ;  /* 0x0000000200c47308 */ /* 0x0002a20000000800 */
[----:B------:R-:W-:Y:S01]  /*e840*/  LOP3.LUT R0, R213, 0x8, RZ, 0xc0, !PT ;  /* 0x00000008d5007812 */ /* 0x000fe200078ec0ff */
[----:B-1----:R-:W-:Y:S01]  /*e850*/  FFMA.FTZ R2, R138, UR4, -R26 ;  /* 0x000000048a027c23 */ /* 0x002fe2000801081a */
[----:B------:R-:W-:-:S04]  /*e860*/  LOP3.LUT R138, R212, 0x1c0, R20, 0xf8, !PT ;  /* 0x000001c0d48a7812 */ /* 0x000fc800078ef814 */
[----:B------:R-:W-:-:S04]  /*e870*/  LOP3.LUT R0, R138, R0, RZ, 0x3c, !PT ;  /* 0x000000008a007212 */ /* 0x000fc800078e3cff */
[----:B------:R-:W-:-:S04]  /*e880*/  LOP3.LUT R0, R0, 0x200, R20, 0xf8, !PT ;  /* 0x0000020000007812 */ /* 0x000fc800078ef814 */
[----:B------:R-:W-:Y:S01]  /*e890*/  LEA R35, R0, UR5, 0x1 ;  /* 0x0000000500237c11 */ /* 0x000fe2000f8e08ff */
[----:B------:R-:W-:Y:S01]  /*e8a0*/  STL [R1+0x10], R21 ;  /* 0x0000101501007387 */ /* 0x000fe20000100800 */
[----:B------:R-:W-:-:S03]  /*e8b0*/  HSET2.LE.AND R12, R12, R11, PT ;  /* 0x0000000b0c0c7233 */ /* 0x000fc60003803000 */
[----:B------:R-:W1:Y:S01]  /*e8c0*/  LDSM.16.MT88.4 R20, [R35+0xa000] ;  /* 0x00a000002314783b */ /* 0x000e620000004200 */
[----:B------:R4:W-:Y:S01]  /*e8d0*/  MUFU.EX2 R195, R2 ;  /* 0x0000000200c37308 */ /* 0x0009e20000000800 */
[----:B---3--:R-:W-:Y:S01]  /*e8e0*/  F2FP.F16.F32.PACK_AB R0, R220, R201 ;  /* 0x000000c9dc00723e */ /* 0x008fe200000000ff */
[----:B------:R-:W-:-:S03]  /*e8f0*/  FMUL.FTZ R13, R13, UR4 ;  /* 0x000000040d0d7c20 */ /* 0x000fc60008410000 */
[----:B------:R-:W-:Y:S02]  /*e900*/  LOP3.LUT R12, R0, R12, RZ, 0xc0, !PT ;  /* 0x0000000c000c7212 */ /* 0x000fe400078ec0ff */
[----:B------:R-:W-:Y:S01]  /*e910*/  HSET2.LE.AND R0, R15, R11, PT ;  /* 0x0000000b0f007233 */ /* 0x000fe20003803000 */
[----:B------:R-:W-:Y:S01]  /*e920*/  FMUL.FTZ R5, R5, UR4 ;  /* 0x0000000405057c20 */ /* 0x000fe20008410000 */
[----:B------:R-:W-:Y:S01]  /*e930*/  FMUL.FTZ R4, R4, UR4 ;  /* 0x0000000404047c20 */ /* 0x000fe20008410000 */
[----:B------:R-:W-:Y:S01]  /*e940*/  FMUL.FTZ R14, R14, UR4 ;  /* 0x000000040e0e7c20 */ /* 0x000fe20008410000 */
[----:B----4-:R-:W-:-:S04]  /*e950*/  FFMA.FTZ R2, R31, UR4, -R26 ;  /* 0x000000041f027c23 */ /* 0x010fc8000801081a */
[----:B------:R2:W3:Y:S08]  /*e960*/  MUFU.EX2 R197, R2 ;  /* 0x0000000200c57308 */ /* 0x0004f00000000800 */
[----:B------:R4:W-:Y:S01]  /*e970*/  MUFU.EX2 R33, R13 ;  /* 0x0000000d00217308 */ /* 0x0009e20000000800 */
[----:B--2---:R-:W-:-:S07]  /*e980*/  F2FP.F16.F32.PACK_AB R2, R196, R216 ;  /* 0x000000d8c402723e */ /* 0x004fce00000000ff */
[----:B------:R-:W2:Y:S01]  /*e990*/  MUFU.EX2 R34, R5 ;  /* 0x0000000500227308 */ /* 0x000ea20000000800 */
[----:B----4-:R-:W-:-:S07]  /*e9a0*/  LOP3.LUT R13, R2, R0, RZ, 0xc0, !PT ;  /* 0x00000000020d7212 */ /* 0x010fce00078ec0ff */
[----:B------:R4:W5:Y:S01]  /*e9b0*/  MUFU.EX2 R32, R4 ;  /* 0x0000000400207308 */ /* 0x0009620000000800 */
[----:B------:R-:W-:Y:S02]  /*e9c0*/  HSET2.LE.AND R0, R27, R11, PT ;  /* 0x0000000b1b007233 */ /* 0x000fe40003803000 */
[----:B------:R-:W-:-:S05]  /*e9d0*/  F2FP.F16.F32.PACK_AB R2, R218, R219 ;  /* 0x000000dbda02723e */ /* 0x000fca00000000ff */
[----:B------:R3:W1:Y:S01]  /*e9e0*/  MUFU.EX2 R27, R14 ;  /* 0x0000000e001b7308 */ /* 0x0006620000000800 */
[----:B----4-:R-:W-:Y:S02]  /*e9f0*/  LOP3.LUT R4, R30, 0xff00ff, RZ, 0xc0, !PT ;  /* 0x00ff00ff1e047812 */ /* 0x010fe400078ec0ff */
[----:B---3--:R-:W-:-:S03]  /*ea00*/  LOP3.LUT R14, R2, R0, RZ, 0xc0, !PT ;  /* 0x00000000020e7212 */ /* 0x008fc600078ec0ff */
[----:B------:R-:W-:Y:S02]  /*ea10*/  HSET2.LE.AND R2, R4, R11, PT ;  /* 0x0000000b04027233 */ /* 0x000fe40003803000 */
[----:B------:R-:W-:Y:S01]  /*ea20*/  F2FP.F16.F32.PACK_AB R0, R197, R195 ;  /* 0x000000c3c500723e */ /* 0x000fe200000000ff */
[-C--:B--2---:R-:W-:Y:S01]  /*ea30*/  FMUL.FTZ R144, R144, R34.reuse ;  /* 0x0000002290907220 */ /* 0x084fe20000410000 */
[----:B------:R-:W-:Y:S02]  /*ea40*/  FMUL.FTZ R145, R145, R34 ;  /* 0x0000002291917220 */ /* 0x000fe40000410000 */
[----:B------:R-:W-:Y:S01]  /*ea50*/  LOP3.LUT R15, R0, R2, RZ, 0xc0, !PT ;  /* 0x00000002000f7212 */ /* 0x000fe200078ec0ff */
[-C--:B------:R-:W-:Y:S01]  /*ea60*/  FMUL.FTZ R146, R146, R33.reuse ;  /* 0x0000002192927220 */ /* 0x080fe20000410000 */
[----:B------:R-:W-:Y:S01]  /*ea70*/  SEL R2, R215, 0xffffffe0, !P3 ;  /* 0xffffffe0d7027807 */ /* 0x000fe20005800000 */
[----:B------:R-:W-:Y:S01]  /*ea80*/  FMUL.FTZ R147, R147, R33 ;  /* 0x0000002193937220 */ /* 0x000fe20000410000 */
[-C--:B-----5:R-:W-:Y:S01]  /*ea90*/  FMUL.FTZ R148, R148, R32.reuse ;  /* 0x0000002094947220 */ /* 0x0a0fe20000410000 */
[-C--:B------:R-:W-:Y:S01]  /*eaa0*/  FMUL.FTZ R149, R149, R32.reuse ;  /* 0x0000002095957220 */ /* 0x080fe20000410000 */
[-C--:B-1----:R-:W-:Y:S01]  /*eab0*/  FMUL.FTZ R150, R150, R27.reuse ;  /* 0x0000001b96967220 */ /* 0x082fe20000410000 */
        /* <DEDUP_REMOVED lines=9> */
[C---:B------:R-:W-:Y:S01]  /*eb50*/  IADD3 R137, PT, PT, R35.reuse, R2, RZ ;  /* 0x0000000223897210 */ /* 0x040fe20007ffe0ff */
[-C--:B------:R-:W-:Y:S08]  /*eb60*/  HMMA.16816.F32 R144, R16, R20.reuse, R144 ;  /* 0x000000141090723c */ /* 0x080ff00000001890 */
[C---:B------:R-:W-:Y:S08]  /*eb70*/  HMMA.16816.F32 R148, R12.reuse, R20, R148 ;  /* 0x000000140c94723c */ /* 0x040ff00000001894 */
[-C--:B------:R-:W-:Y:S08]  /*eb80*/  HMMA.16816.F32 R152, R12, R22.reuse, R152 ;  /* 0x000000160c98723c */ /* 0x080ff00000001898 */
[----:B------:R-:W-:Y:S01]  /*eb90*/  HMMA.16816.F32 R244, R16, R22, R156 ;  /* 0x0000001610f4723c */ /* 0x000fe2000000189c */
[----:B------:R-:W1:Y:S01]  /*eba0*/  LDSM.16.MT88.4 R20, [R137+0xa000] ;  /* 0x00a000008914783b */ /* 0x000e620000004200 */
[----:B------:R-:W-:Y:S01]  /*ebb0*/  IADD3 R0, PT, PT, R35, 0xa000, RZ ;  /* 0x0000a00023007810 */ /* 0x000fe20007ffe0ff */
        /* <DEDUP_REMOVED lines=16> */
[----:B------:R-:W-:Y:S01]  /*ecc0*/  VIADD R132, R35, 0xa040 ;  /* 0x0000a04023847836 */ /* 0x000fe20000000000 */
[----:B------:R-:W-:Y:S01]  /*ecd0*/  @P4 IADD3 R132, PT, PT, R0, -0x40, RZ ;  /* 0xffffffc000844810 */ /* 0x000fe20007ffe0ff */
        /* <DEDUP_REMOVED lines=17> */
[----:B------:R-:W-:Y:S01]  /*edf0*/  MOV R191, R232 ;  /* 0x000000e800bf7202 */ /* 0x000fe20000000f00 */
[-C--:B------:R-:W-:Y:S01]  /*ee00*/  FMUL.FTZ R52, R52, R34.reuse ;  /* 0x0000002234347220 */ /* 0x080fe20000410000 */
[-C--:B-1----:R-:W-:Y:S01]  /*ee10*/  HMMA.16816.F32 R208, R16, R20.reuse, R160 ;  /* 0x0000001410d0723c */ /* 0x082fe200000018a0 */
[----:B------:R-:W-:Y:S01]  /*ee20*/  FMUL.FTZ R53, R53, R34 ;  /* 0x0000002235357220 */ /* 0x000fe20000410000 */
[-C--:B------:R-:W-:Y:S01]  /*ee30*/  FMUL.FTZ R54, R54, R33.reuse ;  /* 0x0000002136367220 */ /* 0x080fe20000410000 */
[----:B------:R-:W-:Y:S01]  /*ee40*/  FMUL.FTZ R55, R55, R33 ;  /* 0x0000002137377220 */ /* 0x000fe20000410000 */
[-C--:B------:R-:W-:Y:S01]  /*ee50*/  FMUL.FTZ R56, R56, R32.reuse ;  /* 0x0000002038387220 */ /* 0x080fe20000410000 */
[-C--:B------:R-:W-:Y:S01]  /*ee60*/  FMUL.FTZ R57, R57, R32.reuse ;  /* 0x0000002039397220 */ /* 0x080fe20000410000 */
[-C--:B------:R-:W-:Y:S01]  /*ee70*/  FMUL.FTZ R58, R58, R27.reuse ;  /* 0x0000001b3a3a7220 */ /* 0x080fe20000410000 */
[-C--:B------:R-:W-:Y:S01]  /*ee80*/  FMUL.FTZ R59, R59, R27.reuse ;  /* 0x0000001b3b3b7220 */ /* 0x080fe20000410000 */
[C---:B------:R-:W-:Y:S01]  /*ee90*/  HMMA.16816.F32 R164, R12.reuse, R20, R164 ;  /* 0x000000140ca4723c */ /* 0x040fe200000018a4 */
[-C--:B------:R-:W-:Y:S01]  /*eea0*/  FMUL.FTZ R60, R60, R32.reuse ;  /* 0x000000203c3c7220 */ /* 0x080fe20000410000 */
[----:B------:R-:W-:Y:S01]  /*eeb0*/  FMUL.FTZ R61, R61, R32 ;  /* 0x000000203d3d7220 */ /* 0x000fe20000410000 */
[-C--:B------:R-:W-:Y:S01]  /*eec0*/  FMUL.FTZ R62, R62, R27.reuse ;  /* 0x0000001b3e3e7220 */ /* 0x080fe20000410000 */
[----:B------:R-:W-:Y:S01]  /*eed0*/  FMUL.FTZ R63, R63, R27 ;  /* 0x0000001b3f3f7220 */ /* 0x000fe20000410000 */
[-C--:B------:R-:W-:Y:S01]  /*eee0*/  FMUL.FTZ R64, R64, R34.reuse ;  /* 0x0000002240407220 */ /* 0x080fe20000410000 */
[-C--:B------:R-:W-:Y:S01]  /*eef0*/  FMUL.FTZ R65, R65, R34.reuse ;  /* 0x0000002241417220 */ /* 0x080fe20000410000 */
[-C--:B------:R-:W-:Y:S01]  /*ef00*/  FMUL.FTZ R66, R66, R33.reuse ;  /* 0x0000002142427220 */ /* 0x080fe20000410000 */
[----:B------:R-:W-:Y:S01]  /*ef10*/  HMMA.16816.F32 R168, R12, R22, R168 ;  /* 0x000000160ca8723c */ /* 0x000fe200000018a8 */
[----:B------:R-:W-:Y:S01]  /*ef20*/  FMUL.FTZ R67, R67, R33 ;  /* 0x0000002143437220 */ /* 0x000fe20000410000 */
[----:B------:R-:W-:-:S06]  /*ef30*/  FMUL.FTZ R68, R68, R34 ;  /* 0x0000002244447220 */ /* 0x000fcc0000410000 */
[C---:B------:R-:W-:Y:S01]  /*ef40*/  HMMA.16816.F32 R248, R16.reuse, R22, R172 ;  /* 0x0000001610f8723c */ /* 0x040fe200000018ac */
[----:B------:R-:W1:Y:S01]  /*ef50*/  LDSM.16.MT88.4 R20, [R132] ;  /* 0x000000008414783b */ /* 0x000e620000004200 */
        /* <DEDUP_REMOVED lines=32> */
[----:B------:R-:W-:Y:S01]  /*f160*/  LDSM.16.MT88.4 R28, [R132+0x1000] ;  /* 0x00100000841c783b */ /* 0x000fe20000004200 */
[----:B-1----:R-:W-:Y:S01]  /*f170*/  HMMA.16816.F32 R240, R16, R20, R36 ;  /* 0x0000001410f0723c */ /* 0x002fe20000001824 */
[----:B------:R-:W-:Y:S01]  /*f180*/  IADD3 R36, PT, PT, R2, R132, RZ ;  /* 0x0000008402247210 */ /* 0x000fe20007ffe0ff */
[----:B------:R-:W-:Y:S01]  /*f190*/  IMAD.MOV.U32 R38, RZ, RZ, R234 ;  /* 0x000000ffff267224 */ /* 0x000fe200078e00ea */
[----:B------:R-:W-:-:S05]  /*f1a0*/  MOV R39, R235 ;  /* 0x000000eb00277202 */ /* 0x000fca0000000f00 */
[C---:B------:R-:W-:Y:S08]  /*f1b0*/  HMMA.16816.F32 R160, R12.reuse, R20, R40 ;  /* 0x000000140ca0723c */ /* 0x040ff00000001828 */
[-C--:B------:R-:W-:Y:S08]  /*f1c0*/  HMMA.16816.F32 R44, R12, R22.reuse, R44 ;  /* 0x000000160c2c723c */ /* 0x080ff0000000182c */
[----:B------:R-:W-:Y:S01]  /*f1d0*/  HMMA.16816.F32 R232, R16, R22, R48 ;  /* 0x0000001610e8723c */ /* 0x000fe20000001830 */
[----:B------:R-:W1:Y:S01]  /*f1e0*/  LDSM.16.MT88.4 R20, [R36] ;  /* 0x000000002414783b */ /* 0x000e620000004200 */
[----:B------:R-:W-:Y:S01]  /*f1f0*/  IMAD.MOV.U32 R159, RZ, RZ, R209 ;  /* 0x000000ffff9f7224 */ /* 0x000fe200078e00d1 */
[----:B------:R-:W-:-:S02]  /*f200*/  MOV R158, R210 ;  /* 0x000000d2009e7202 */ /* 0x000fc40000000f00 */
[----:B------:R-:W-:Y:S02]  /*f210*/  MOV R157, R211 ;  /* 0x000000d3009d7202 */ /* 0x000fe40000000f00 */
[----:B------:R-:W-:Y:S02]  /*f220*/  MOV R156, R208 ;  /* 0x000000d0009c7202 */ /* 0x000fe40000000f00 */
[----:B------:R-:W-:Y:S02]  /*f230*/  MOV R172, R201 ;  /* 0x000000c900ac7202 */ /* 0x000fe40000000f00 */
[----:B------:R-:W-:Y:S02]  /*f240*/  MOV R175, R200 ;  /* 0x000000c800af7202 */ /* 0x000fe40000000f00 */
[----:B------:R-:W-:Y:S01]  /*f250*/  MOV R174, R181 ;  /* 0x000000b500ae7202 */ /* 0x000fe20000000f00 */
[----:B------:R-:W-:Y:S01]  /*f260*/  FFMA.FTZ R2, R228, UR4, -R3 ;  /* 0x00000004e4027c23 */ /* 0x000fe20008010803 */
[----:B------:R-:W-:Y:S01]  /*f270*/  IADD3 R0, PT, PT, R224, 0x1715609d, RZ ;  /* 0x1715609de0007810 */ /* 0x000fe20007ffe0ff */
[----:B------:R-:W-:-:S02]  /*f280*/  IMAD.MOV.U32 R173, RZ, RZ, R143 ;  /* 0x000000ffffad7224 */ /* 0x000fc400078e008f */
        /* <DEDUP_REMOVED lines=25> */
[-C--:B------:R-:W-:Y:S01]  /*f420*/  FMUL.FTZ R116, R116, R34.reuse ;  /* 0x0000002274747220 */ /* 0x080fe20000410000 */
[-C--:B------:R-:W-:Y:S01]  /*f430*/  FMUL.FTZ R117, R117, R34.reuse ;  /* 0x0000002275757220 */ /* 0x080fe20000410000 */
[-C--:B------:R-:W-:Y:S01]  /*f440*/  FMUL.FTZ R118, R118, R33.reuse ;  /* 0x0000002176767220 */ /* 0x080fe20000410000 */
[-C--:B------:R-:W-:Y:S01]  /*f450*/  FMUL.FTZ R119, R119, R33.reuse ;  /* 0x0000002177777220 */ /* 0x080fe20000410000 */
[-C--:B------:R-:W-:Y:S01]  /*f460*/  FMUL.FTZ R128, R128, R34.reuse ;  /* 0x0000002280807220 */ /* 0x080fe20000410000 */
[----:B------:R-:W-:Y:S01]  /*f470*/  FMUL.FTZ R129, R129, R34 ;  /* 0x0000002281817220 */ /* 0x000fe20000410000 */
[-C--:B------:R-:W-:Y:S01]  /*f480*/  FMUL.FTZ R130, R130, R33.reuse ;  /* 0x0000002182827220 */ /* 0x080fe20000410000 */
[C---:B------:R-:W-:Y:S01]  /*f490*/  HMMA.16816.F32 R56, R12.reuse, R20, R56 ;  /* 0x000000140c38723c */ /* 0x040fe20000001838 */
[----:B------:R-:W-:Y:S01]  /*f4a0*/  FMUL.FTZ R131, R131, R33 ;  /* 0x0000002183837220 */ /* 0x000fe20000410000 */
[----:B------:R-:W-:Y:S01]  /*f4b0*/  MOV R37, R141 ;  /* 0x0000008d00257202 */ /* 0x000fe20000000f00 */
[----:B------:R-:W-:Y:S05]  /*f4c0*/  LDSM.16.MT88.4 R48, [R132+0x800] ;  /* 0x000800008430783b */ /* 0x000fea0000004200 */
[-C--:B------:R-:W-:Y:S08]  /*f4d0*/  HMMA.16816.F32 R60, R12, R22.reuse, R60 ;  /* 0x000000160c3c723c */ /* 0x080ff0000000183c */
[----:B------:R-:W-:Y:S01]  /*f4e0*/  HMMA.16816.F32 R200, R16, R22, R64 ;  /* 0x0000001610c8723c */ /* 0x000fe20000001840 */
[----:B------:R-:W1:Y:S01]  /*f4f0*/  LDSM.16.MT88.4 R20, [R35+0xb000] ;  /* 0x00b000002314783b */ /* 0x000e620000004200 */
[----:B------:R-:W-:-:S03]  /*f500*/  LOP3.LUT R4, R0, R188, R177, 0x96, !PT ;  /* 0x000000bc00047212 */ /* 0x000fc600078e96b1 */
[----:B------:R-:W-:Y:S03]  /*f510*/  LDSM.16.MT88.4 R64, [R36+0x800] ;  /* 0x000800002440783b */ /* 0x000fe60000004200 */
[-C--:B-1----:R-:W-:Y:S08]  /*f520*/  HMMA.16816.F32 R68, R16, R20.reuse, R68 ;  /* 0x000000141044723c */ /* 0x082ff00000001844 */
[C---:B------:R-:W-:Y:S08]  /*f530*/  HMMA.16816.F32 R72, R12.reuse, R20, R72 ;  /* 0x000000140c48723c */ /* 0x040ff00000001848 */
[-C--:B------:R-:W-:Y:S08]  /*f540*/  HMMA.16816.F32 R76, R12, R22.reuse, R76 ;  /* 0x000000160c4c723c */ /* 0x080ff0000000184c */
[C---:B------:R-:W-:Y:S01]  /*f550*/  HMMA.16816.F32 R40, R16.reuse, R22, R80 ;  /* 0x000000161028723c */ /* 0x040fe20000001850 */
[----:B------:R-:W1:Y:S01]  /*f560*/  LDSM.16.MT88.4 R20, [R137+0xb000] ;  /* 0x00b000008914783b */ /* 0x000e620000004200 */
[----:B------:R2:W-:Y:S03]  /*f570*/  MUFU.EX2 R188, R2 ;  /* 0x0000000200bc7308 */ /* 0x0005e60000000800 */
[----:B------:R-:W-:Y:S03]  /*f580*/  LDSM.16.MT88.4 R80, [R35+0xb800] ;  /* 0x00b800002350783b */ /* 0x000fe60000004200 */
[-C--:B-1----:R-:W-:Y:S08]  /*f590*/  HMMA.16816.F32 R84, R16, R20.reuse, R84 ;  /* 0x000000141054723c */ /* 0x082ff00000001854 */
[C---:B------:R-:W-:Y:S08]  /*f5a0*/  HMMA.16816.F32 R88, R12.reuse, R20, R88 ;  /* 0x000000140c58723c */ /* 0x040ff00000001858 */
[-C--:B------:R-:W-:Y:S08]  /*f5b0*/  HMMA.16816.F32 R92, R12, R22.reuse, R92 ;  /* 0x000000160c5c723c */ /* 0x080ff0000000185c */
[----:B------:R-:W-:Y:S01]  /*f5c0*/  HMMA.16816.F32 R180, R16, R22, R96 ;  /* 0x0000001610b4723c */ /* 0x000fe20000001860 */
[----:B------:R-:W1:Y:S01]  /*f5d0*/  LDSM.16.MT88.4 R20, [R36+0x1000] ;  /* 0x001000002414783b */ /* 0x000e620000004200 */
[----:B--2---:R-:W-:Y:S01]  /*f5e0*/  FFMA.FTZ R2, R199, UR4, -R3 ;  /* 0x00000004c7027c23 */ /* 0x004fe20008010803 */
[----:B------:R-:W-:-:S02]  /*f5f0*/  IMAD.MOV.U32 R199, RZ, RZ, R173 ;  /* 0x000000ffffc77224 */ /* 0x000fc400078e00ad */
[----:B------:R-:W-:Y:S01]  /*f600*/  LDSM.16.MT88.4 R96, [R137+0xb800] ;  /* 0x00b800008960783b */ /* 0x000fe20000004200 */
[----:B------:R2:W-:Y:S01]  /*f610*/  MUFU.EX2 R189, R2 ;  /* 0x0000000200bd7308 */ /* 0x0005e20000000800 */
[----:B------:R-:W-:Y:S01]  /*f620*/  MOV R173, R191 ;  /* 0x000000bf00ad7202 */ /* 0x000fe20000000f00 */
[----:B------:R-:W-:Y:S01]  /*f630*/  HMMA.16816.F32 R104, R12, R28, R104 ;  /* 0x0000001c0c68723c */ /* 0x000fe20000001868 */
[----:B--2---:R-:W-:-:S05]  /*f640*/  FFMA.FTZ R2, R237, UR4, -R3 ;  /* 0x00000004ed027c23 */ /* 0x004fca0008010803 */
[----:B------:R2:W-:Y:S01]  /*f650*/  MUFU.EX2 R191, R2 ;  /* 0x0000000200bf7308 */ /* 0x0005e20000000800 */
[----:B------:R-:W-:Y:S01]  /*f660*/  MOV R237, R193 ;  /* 0x000000c100ed7202 */ /* 0x000fe20000000f00 */
[----:B------:R-:W-:Y:S01]  /*f670*/  HMMA.16816.F32 R108, R12, R30, R108 ;  /* 0x0000001e0c6c723c */ /* 0x000fe2000000186c */
[----:B--2---:R-:W-:-:S07]  /*f680*/  FFMA.FTZ R2, R186, UR4, -R3 ;  /* 0x00000004ba027c23 */ /* 0x004fce0008010803 */
[----:B-1----:R-:W-:Y:S01]  /*f690*/  HMMA.16816.F32 R120, R12, R20, R120 ;  /* 0x000000140c78723c */ /* 0x002fe20000001878 */
[----:B------:R-:W-:Y:S01]  /*f6a0*/  LOP3.LUT R3, R0, R194, R179, 0x96, !PT ;  /* 0x000000c200037212 */ /* 0x000fe200078e96b3 */
[----:B------:R1:W-:Y:S01]  /*f6b0*/  MUFU.EX2 R193, R2 ;  /* 0x0000000200c17308 */ /* 0x0003e20000000800 */
[----:B------:R-:W-:-:S05]  /*f6c0*/  MOV R194, R5 ;  /* 0x0000000500c27202 */ /* 0x000fca0000000f00 */
[----:B------:R-:W-:Y:S01]  /*f6d0*/  HMMA.16816.F32 R52, R12, R22, R124 ;  /* 0x000000160c34723c */ /* 0x000fe2000000187c */
[--C-:B------:R-:W-:Y:S01]  /*f6e0*/  FFMA.FTZ R12, R204, UR4, -R24.reuse ;  /* 0x00000004cc0c7c23 */ /* 0x100fe20008010818 */
[----:B------:R-:W-:Y:S01]  /*f6f0*/  MOV R204, R139 ;  /* 0x0000008b00cc7202 */ /* 0x000fe20000000f00 */
[----:B------:R-:W-:Y:S01]  /*f700*/  IMAD.WIDE.U32 R4, R4, -0x2daee0ad, RZ ;  /* 0xd2511f5304047825 */ /* 0x000fe200078e00ff */
[----:B------:R-:W-:Y:S02]  /*f710*/  MOV R139, R187 ;  /* 0x000000bb008b7202 */ /* 0x000fe40000000f00 */
[----:B------:R2:W-:Y:S01]  /*f720*/  MUFU.EX2 R187, R12 ;  /* 0x0000000c00bb7308 */ /* 0x0005e20000000800 */
[----:B------:R-:W-:Y:S01]  /*f730*/  IADD3 R0, PT, PT, R225, 0x646e171e, RZ ;  /* 0x646e171ee1007810 */ /* 0x000fe20007ffe0ff */
[----:B-1----:R-:W-:Y:S01]  /*f740*/  FFMA.FTZ R2, R207, UR4, -R24 ;  /* 0x00000004cf027c23 */ /* 0x002fe20008010818 */
[----:B------:R-:W-:Y:S01]  /*f750*/  MOV R207, R174 ;  /* 0x000000ae00cf7202 */ /* 0x000fe20000000f00 */
[----:B------:R-:W-:-:S04]  /*f760*/  IMAD.MOV.U32 R174, RZ, RZ, R184 ;  /* 0x000000ffffae7224 */ /* 0x000fc800078e00b8 */
[----:B------:R1:W-:Y:S01]  /*f770*/  MUFU.EX2 R184, R2 ;  /* 0x0000000200b87308 */ /* 0x0003e20000000800 */
[----:B------:R-:W-:Y:S01]  /*f780*/  HMMA.16816.F32 R100, R16, R28, R100 ;  /* 0x0000001c1064723c */ /* 0x000fe20000001864 */
[----:B------:R-:W-:Y:S01]  /*f790*/  LOP3.LUT R5, R0, R192, R5, 0x96, !PT ;  /* 0x000000c000057212 */ /* 0x000fe200078e9605 */
[----:B--2---:R-:W-:Y:S01]  /*f7a0*/  FFMA.FTZ R12, R238, UR4, -R24 ;  /* 0x00000004ee0c7c23 */ /* 0x004fe20008010818 */
[----:B------:R-:W-:-:S05]  /*f7b0*/  PRMT R14, R4, 0x7773, RZ ;  /* 0x00007773040e7816 */ /* 0x000fca00000000ff */
[C---:B------:R-:W-:Y:S08]  /*f7c0*/  HMMA.16816.F32 R28, R16.reuse, R30, R112 ;  /* 0x0000001e101c723c */ /* 0x040ff00000001870 */
[C---:B------:R-:W-:Y:S01]  /*f7d0*/  HMMA.16816.F32 R116, R16.reuse, R20, R116 ;  /* 0x000000141074723c */ /* 0x040fe20000001874 */
[----:B-1----:R-:W-:Y:S01]  /*f7e0*/  IMAD.WIDE.U32 R2, R3, -0x2daee0ad, RZ ;  /* 0xd2511f5303027825 */ /* 0x002fe200078e00ff */
[----:B------:R1:W-:Y:S06]  /*f7f0*/  MUFU.EX2 R186, R12 ;  /* 0x0000000c00ba7308 */ /* 0x0003ec0000000800 */
[----:B------:R-:W-:Y:S01]  /*f800*/  HMMA.16816.F32 R140, R16, R22, R128 ;  /* 0x00000016108c723c */ /* 0x000fe20000001880 */
[----:B------:R-:W-:Y:S01]  /*f810*/  LOP3.LUT R0, R0, R190, R3, 0x96, !PT ;  /* 0x000000be00007212 */ /* 0x000fe200078e9603 */
[----:B------:R-:W-:Y:S01]  /*f820*/  FFMA.FTZ R13, R198, UR4, -R24 ;  /* 0x00000004c60d7c23 */ /* 0x000fe20008010818 */
[----:B------:R-:W-:Y:S01]  /*f830*/  MOV R16, R4 ;  /* 0x0000000400107202 */ /* 0x000fe20000000f00 */
[----:B------:R-:W-:Y:S01]  /*f840*/  LDSM.16.MT88.4 R112, [R132+0x1800] ;  /* 0x001800008470783b */ /* 0x000fe20000004200 */
[----:B------:R-:W-:-:S02]  /*f850*/  PRMT R18, R4, 0x7771, RZ ;  /* 0x0000777104127816 */ /* 0x000fc400000000ff */
[----:B------:R-:W-:Y:S02]  /*f860*/  PRMT R3, R2, 0x7772, RZ ;  /* 0x0000777202037816 */ /* 0x000fe400000000ff */
[----:B-1----:R-:W-:Y:S02]  /*f870*/  PRMT R12, R4, 0x7772, RZ ;  /* 0x00007772040c7816 */ /* 0x002fe400000000ff */
[C---:B------:R-:W-:Y:S02]  /*f880*/  PRMT R4, R2.reuse, 0x7773, RZ ;  /* 0x0000777302047816 */ /* 0x040fe400000000ff */
[----:B------:R-:W-:Y:S02]  /*f890*/  MOV R15, R2 ;  /* 0x00000002000f7202 */ /* 0x000fe40000000f00 */
[----:B------:R-:W-:Y:S02]  /*f8a0*/  PRMT R17, R2, 0x7771, RZ ;  /* 0x0000777102117816 */ /* 0x000fe400000000ff */
[----:B------:R-:W-:Y:S01]  /*f8b0*/  PRMT R22, R3, 0x5410, R4 ;  /* 0x0000541003167816 */ /* 0x000fe20000000004 */
[----:B------:R-:W-:Y:S01]  /*f8c0*/  FFMA.FTZ R3, R229, UR4, -R25 ;  /* 0x00000004e5037c23 */ /* 0x000fe20008010819 */
[C---:B------:R-:W-:Y:S01]  /*f8d0*/  LOP3.LUT R2, R5.reuse, 0xffff, RZ, 0xc0, !PT ;  /* 0x0000ffff05027812 */ /* 0x040fe200078ec0ff */
[----:B------:R1:W2:Y:S01]  /*f8e0*/  MUFU.EX2 R179, R13 ;  /* 0x0000000d00b37308 */ /* 0x0002a20000000800 */
[----:B------:R-:W-:-:S02]  /*f8f0*/  LOP3.LUT R4, R5, 0xff, RZ, 0xc0, !PT ;  /* 0x000000ff05047812 */ /* 0x000fc400078ec0ff */
[----:B------:R-:W-:-:S05]  /*f900*/  SHF.R.U32.HI R2, RZ, 0x8, R2 ;  /* 0x00000008ff027819 */ /* 0x000fca0000011602 */
[----:B------:R3:W-:Y:S01]  /*f910*/  MUFU.EX2 R177, R3 ;  /* 0x0000000300b17308 */ /* 0x0007e20000000800 */
[----:B------:R-:W-:Y:S01]  /*f920*/  PRMT R20, R4, 0x5410, R2 ;  /* 0x0000541004147816 */ /* 0x000fe20000000002 */
[--C-:B------:R-:W-:Y:S01]  /*f930*/  FFMA.FTZ R4, R239, UR4, -R25.reuse ;  /* 0x00000004ef047c23 */ /* 0x100fe20008010819 */
[----:B------:R-:W-:Y:S02]  /*f940*/  PRMT R19, R12, 0x5410, R14 ;  /* 0x000054100c137816 */ /* 0x000fe4000000000e */
[----:B------:R-:W-:Y:S02]  /*f950*/  LOP3.LUT R12, R15, 0xff, RZ, 0xc0, !PT ;  /* 0x000000ff0f0c7812 */ /* 0x000fe400078ec0ff */
[----:B-1----:R-:W-:Y:S02]  /*f960*/  LOP3.LUT R13, R16, 0xff, RZ, 0xc0, !PT ;  /* 0x000000ff100d7812 */ /* 0x002fe400078ec0ff */
[----:B------:R-:W-:Y:S01]  /*f970*/  LOP3.LUT R2, R0, 0xffff, RZ, 0xc0, !PT ;  /* 0x0000ffff00027812 */ /* 0x000fe200078ec0ff */
[----:B---3--:R-:W-:Y:S01]  /*f980*/  FFMA.FTZ R3, R205, UR4, -R25 ;  /* 0x00000004cd037c23 */ /* 0x008fe20008010819 */
[----:B------:R-:W-:-:S02]  /*f990*/  MOV R205, R139 ;  /* 0x0000008b00cd7202 */ /* 0x000fc40000000f00 */
[----:B------:R-:W-:Y:S01]  /*f9a0*/  PRMT R16, R13, 0x5410, R18 ;  /* 0x000054100d107816 */ /* 0x000fe20000000012 */
[----:B------:R1:W3:Y:S01]  /*f9b0*/  MUFU.EX2 R139, R3 ;  /* 0x00000003008b7308 */ /* 0x0002e20000000800 */
[----:B------:R-:W-:Y:S02]  /*f9c0*/  SHF.R.U32.HI R13, RZ, 0x18, R5 ;  /* 0x00000018ff0d7819 */ /* 0x000fe40000011605 */
[----:B------:R-:W-:Y:S02]  /*f9d0*/  PRMT R15, R12, 0x5410, R17 ;  /* 0x000054100c0f7816 */ /* 0x000fe40000000011 */
[----:B------:R-:W-:-:S03]  /*f9e0*/  LOP3.LUT R12, R0, 0xff, RZ, 0xc0, !PT ;  /* 0x000000ff000c7812 */ /* 0x000fc600078ec0ff */
[----:B------:R4:W-:Y:S01]  /*f9f0*/  MUFU.EX2 R24, R4 ;  /* 0x0000000400187308 */ /* 0x0009e20000000800 */
[----:B-1----:R-:W-:Y:S02]  /*fa00*/  PRMT R3, R5, 0x7632, R3 ;  /* 0x0000763205037816 */ /* 0x002fe40000000003 */
[----:B------:R-:W-:Y:S02]  /*fa10*/  PRMT R5, R0, 0x7632, R5 ;  /* 0x0000763200057816 */ /* 0x000fe40000000005 */
[----:B------:R-:W-:Y:S02]  /*fa20*/  SHF.R.U32.HI R0, RZ, 0x18, R0 ;  /* 0x00000018ff007819 */ /* 0x000fe40000011600 */
[----:B----4-:R-:W-:Y:S02]  /*fa30*/  LOP3.LUT R4, R3, 0xff, RZ, 0xc0, !PT ;  /* 0x000000ff03047812 */ /* 0x010fe400078ec0ff */
[----:B------:R-:W-:Y:S02]  /*fa40*/  SHF.R.U32.HI R3, RZ, 0x8, R2 ;  /* 0x00000008ff037819 */ /* 0x000fe40000011602 */
[----:B------:R-:W-:Y:S01]  /*fa50*/  LOP3.LUT R2, R5, 0xff, RZ, 0xc0, !PT ;  /* 0x000000ff05027812 */ /* 0x000fe200078ec0ff */
[----:B------:R-:W-:Y:S01]  /*fa60*/  FFMA.FTZ R14, R185, UR4, -R25 ;  /* 0x00000004b90e7c23 */ /* 0x000fe20008010819 */
[----:B------:R-:W-:Y:S01]  /*fa70*/  PRMT R18, R12, 0x5410, R3 ;  /* 0x000054100c127816 */ /* 0x000fe20000000003 */
[----:B------:R-:W-:Y:S01]  /*fa80*/  FFMA.FTZ R5, R206, UR4, -R26 ;  /* 0x00000004ce057c23 */ /* 0x000fe2000801081a */
[----:B------:R-:W-:Y:S01]  /*fa90*/  PRMT R17, R2, 0x5410, R0 ;  /* 0x0000541002117816 */ /* 0x000fe20000000000 */
[----:B------:R-:W-:Y:S01]  /*faa0*/  FFMA.FTZ R0, R236, UR4, -R26 ;  /* 0x00000004ec007c23 */ /* 0x000fe2000801081a */
[----:B------:R-:W-:Y:S01]  /*fab0*/  LOP3.LUT R3, R19, 0xff00ff, RZ, 0xc0, !PT ;  /* 0x00ff00ff13037812 */ /* 0x000fe200078ec0ff */
[----:B------:R-:W-:Y:S01]  /*fac0*/  IMAD.MOV.U32 R229, RZ, RZ, R174 ;  /* 0x000000ffffe57224 */ /* 0x000fe200078e00ae */
[----:B------:R-:W-:Y:S01]  /*fad0*/  MOV R190, R172 ;  /* 0x000000ac00be7202 */ /* 0x000fe20000000f00 */
[----:B------:R1:W-:Y:S01]  /*fae0*/  MUFU.EX2 R23, R14 ;  /* 0x0000000e00177308 */ /* 0x0003e20000000800 */
[----:B------:R-:W-:-:S02]  /*faf0*/  MOV R198, R173 ;  /* 0x000000ad00c67202 */ /* 0x000fc40000000f00 */
[----:B------:R-:W-:Y:S01]  /*fb00*/  MOV R239, R175 ;  /* 0x000000af00ef7202 */ /* 0x000fe20000000f00 */
[----:B------:R-:W-:Y:S01]  /*fb10*/  IMAD.MOV.U32 R175, RZ, RZ, R157 ;  /* 0x000000ffffaf7224 */ /* 0x000fe200078e009d */
[----:B------:R-:W-:Y:S02]  /*fb20*/  PRMT R13, R4, 0x5410, R13 ;  /* 0x00005410040d7816 */ /* 0x000fe4000000000d */
[----:B------:R-:W-:Y:S02]  /*fb30*/  MOV R173, R159 ;  /* 0x0000009f00ad7202 */ /* 0x000fe40000000f00 */
[----:B------:R-:W-:Y:S02]  /*fb40*/  MOV R174, R158 ;  /* 0x0000009e00ae7202 */ /* 0x000fe40000000f00 */
[----:B------:R-:W-:Y:S02]  /*fb50*/  MOV R172, R156 ;  /* 0x0000009c00ac7202 */ /* 0x000fe40000000f00 */
[----:B------:R-:W-:Y:S01]  /*fb60*/  LOP3.LUT R4, R22, 0xff00ff, RZ, 0xc0, !PT ;  /* 0x00ff00ff16047812 */ /* 0x000fe200078ec0ff */
[----:B------:R-:W4:Y:S01]  /*fb70*/  LDSM.16.MT88.4 R156, [R35+0xa800] ;  /* 0x00a80000239c783b */ /* 0x000f220000004200 */
[----:B------:R5:W-:Y:S01]  /*fb80*/  MUFU.EX2 R22, R0 ;  /* 0x0000000000167308 */ /* 0x000be20000000800 */
[----:B-1----:R-:W-:-:S07]  /*fb90*/  HSET2.LE.AND R14, R18, R11, PT ;  /* 0x0000000b120e7233 */ /* 0x002fce0003803000 */
[----:B------:R-:W1:Y:S01]  /*fba0*/  MUFU.EX2 R18, R5 ;  /* 0x0000000500127308 */ /* 0x000e620000000800 */
[--C-:B------:R-:W-:Y:S02]  /*fbb0*/  HSET2.LE.AND R2, R16, R11.reuse, PT ;  /* 0x0000000b10027233 */ /* 0x100fe40003803000 */
[--C-:B------:R-:W-:Y:S02]  /*fbc0*/  HSET2.LE.AND R16, R4, R11.reuse, PT ;  /* 0x0000000b04107233 */ /* 0x100fe40003803000 */
[--C-:B-----5:R-:W-:Y:S02]  /*fbd0*/  HSET2.LE.AND R0, R3, R11.reuse, PT ;  /* 0x0000000b03007233 */ /* 0x120fe40003803000 */
[----:B--2---:R-:W-:Y:S02]  /*fbe0*/  F2FP.F16.F32.PACK_AB R3, R179, R186 ;  /* 0x000000bab303723e */ /* 0x004fe400000000ff */
[----:B------:R-:W-:Y:S02]  /*fbf0*/  HSET2.LE.AND R13, R13, R11, PT ;  /* 0x0000000b0d0d7233 */ /* 0x000fe40003803000 */
[----:B------:R-:W-:Y:S01]  /*fc00*/  LOP3.LUT R131, R3, R0, RZ, 0xc0, !PT ;  /* 0x0000000003837212 */ /* 0x000fe200078ec0ff */
[--C-:B------:R-:W-:Y:S01]  /*fc10*/  FFMA.FTZ R19, R176, UR4, -R26.reuse ;  /* 0x00000004b0137c23 */ /* 0x100fe2000801081a */
[----:B------:R-:W-:Y:S01]  /*fc20*/  F2FP.F16.F32.PACK_AB R4, R193, R191 ;  /* 0x000000bfc104723e */ /* 0x000fe200000000ff */
[----:B------:R-:W-:Y:S01]  /*fc30*/  FFMA.FTZ R21, R178, UR4, -R26 ;  /* 0x00000004b2157c23 */ /* 0x000fe2000801081a */
[----:B------:R-:W-:Y:S01]  /*fc40*/  F2FP.F16.F32.PACK_AB R0, R187, R184 ;  /* 0x000000b8bb00723e */ /* 0x000fe200000000ff */
[----:B------:R-:W-:Y:S01]  /*fc50*/  MUFU.EX2 R3, R19 ;  /* 0x0000001300037308 */ /* 0x000fe20000000800 */
[----:B------:R-:W-:-:S02]  /*fc60*/  LOP3.LUT R130, R4, R2, RZ, 0xc0, !PT ;  /* 0x0000000204827212 */ /* 0x000fc400078ec0ff */
[----:B------:R-:W-:Y:S02]  /*fc70*/  LOP3.LUT R129, R0, R13, RZ, 0xc0, !PT ;  /* 0x0000000d00817212 */ /* 0x000fe400078ec0ff */
[----:B---3--:R-:W-:-:S03]  /*fc80*/  F2FP.F16.F32.PACK_AB R0, R139, R177 ;  /* 0x000000b18b00723e */ /* 0x008fc600000000ff */
[----:B------:R-:W2:Y:S01]  /*fc90*/  MUFU.EX2 R2, R21 ;  /* 0x0000001500027308 */ /* 0x000ea20000000800 */
[--C-:B------:R-:W-:Y:S02]  /*fca0*/  HSET2.LE.AND R15, R15, R11.reuse, PT ;  /* 0x0000000b0f0f7233 */ /* 0x100fe40003803000 */
[--C-:B------:R-:W-:Y:S02]  /*fcb0*/  HSET2.LE.AND R12, R20, R11.reuse, PT ;  /* 0x0000000b140c7233 */ /* 0x100fe40003803000 */
[----:B------:R-:W-:Y:S02]  /*fcc0*/  HSET2.LE.AND R11, R17, R11, PT ;  /* 0x0000000b110b7233 */ /* 0x000fe40003803000 */
[----:B------:R-:W-:Y:S02]  /*fcd0*/  LOP3.LUT R124, R0, R14, RZ, 0xc0, !PT ;  /* 0x0000000e007c7212 */ /* 0x000fe400078ec0ff */
[----:B-1----:R-:W-:Y:S02]  /*fce0*/  F2FP.F16.F32.PACK_AB R0, R18, R22 ;  /* 0x000000161200723e */ /* 0x002fe400000000ff */
[----:B------:R-:W-:-:S02]  /*fcf0*/  F2FP.F16.F32.PACK_AB R5, R189, R188 ;  /* 0x000000bcbd05723e */ /* 0x000fc400000000ff */
[----:B------:R-:W-:Y:S02]  /*fd00*/  LOP3.LUT R125, R0, R11, RZ, 0xc0, !PT ;  /* 0x0000000b007d7212 */ /* 0x000fe400078ec0ff */
[----:B------:R-:W-:Y:S02]  /*fd10*/  F2FP.F16.F32.PACK_AB R0, R23, R24 ;  /* 0x000000181700723e */ /* 0x000fe400000000ff */
[----:B------:R-:W-:Y:S02]  /*fd20*/  LOP3.LUT R128, R5, R12, RZ, 0xc0, !PT ;  /* 0x0000000c05807212 */ /* 0x000fe400078ec0ff */
[----:B------:R-:W-:Y:S02]  /*fd30*/  LOP3.LUT R126, R0, R15, RZ, 0xc0, !PT ;  /* 0x0000000f007e7212 */ /* 0x000fe400078ec0ff */
[----:B------:R-:W1:Y:S01]  /*fd40*/  LDSM.16.MT88.4 R12, [R36+0x1800] ;  /* 0x00180000240c783b */ /* 0x000e620000004200 */
[----:B--2---:R-:W-:-:S04]  /*fd50*/  F2FP.F16.F32.PACK_AB R0, R2, R3 ;  /* 0x000000030200723e */ /* 0x004fc800000000ff */
[----:B------:R-:W-:Y:S01]  /*fd60*/  LOP3.LUT R127, R0, R16, RZ, 0xc0, !PT ;  /* 0x00000010007f7212 */ /* 0x000fe200078ec0ff */
[----:B----4-:R-:W-:Y:S01]  /*fd70*/  HMMA.16816.F32 R144, R128, R156, R144 ;  /* 0x0000009c8090723c */ /* 0x010fe20000001890 */
[----:B------:R-:W-:-:S07]  /*fd80*/  MOV R192, R38 ;  /* 0x0000002600c07202 */ /* 0x000fce0000000f00 */
[C---:B------:R-:W-:Y:S08]  /*fd90*/  HMMA.16816.F32 R148, R124.reuse, R156, R148 ;  /* 0x0000009c7c94723c */ /* 0x040ff00000001894 */
[----:B------:R-:W-:Y:S01]  /*fda0*/  HMMA.16816.F32 R152, R124, R158, R152 ;  /* 0x0000009e7c98723c */ /* 0x000fe20000001898 */
[----:B------:R-:W-:-:S07]  /*fdb0*/  IMAD.MOV.U32 R238, RZ, RZ, R39 ;  /* 0x000000ffffee7224 */ /* 0x000fce00078e0027 */
[----:B------:R-:W-:Y:S01]  /*fdc0*/  HMMA.16816.F32 R156, R128, R158, R244 ;  /* 0x0000009e809c723c */ /* 0x000fe200000018f4 */
[----:B------:R-:W-:Y:S02]  /*fdd0*/  MOV R244, R172 ;  /* 0x000000ac00f47202 */ /* 0x000fe40000000f00 */
[----:B------:R-:W-:Y:S02]  /*fde0*/  MOV R245, R173 ;  /* 0x000000ad00f57202 */ /* 0x000fe40000000f00 */
[----:B------:R-:W-:Y:S02]  /*fdf0*/  MOV R246, R174 ;  /* 0x000000ae00f67202 */ /* 0x000fe40000000f00 */
[----:B------:R-:W-:Y:S02]  /*fe00*/  MOV R247, R175 ;  /* 0x000000af00f77202 */ /* 0x000fe40000000f00 */
[----:B------:R-:W2:Y:S01]  /*fe10*/  LDSM.16.MT88.4 R172, [R137+0xa800] ;  /* 0x00a8000089ac783b */ /* 0x000ea20000004200 */
[----:B------:R-:W-:Y:S01]  /*fe20*/  FFMA.FTZ R0, R205, R34, R239 ;  /* 0x00000022cd007223 */ /* 0x000fe200000100ef */
[----:B------:R-:W-:Y:S01]  /*fe30*/  FFMA.FTZ R11, R198, R33, R229 ;  /* 0x00000021c60b7223 */ /* 0x000fe200000100e5 */
[----:B------:R-:W-:Y:S01]  /*fe40*/  FFMA.FTZ R4, R192, R27, R216 ;  /* 0x0000001bc0047223 */ /* 0x000fe200000100d8 */
[----:B------:R-:W-:Y:S01]  /*fe50*/  FFMA.FTZ R5, R238, R32, R190 ;  /* 0x00000020ee057223 */ /* 0x000fe200000100be */
[----:B------:R-:W-:Y:S01]  /*fe60*/  FADD.FTZ R0, R204, R0 ;  /* 0x00000000cc007221 */ /* 0x000fe20000010000 */
[----:B------:R-:W-:Y:S01]  /*fe70*/  FADD.FTZ R16, R194, R11 ;  /* 0x0000000bc2107221 */ /* 0x000fe20000010000 */
[----:B------:R-:W-:Y:S01]  /*fe80*/  FADD.FTZ R11, R196, R4 ;  /* 0x00000004c40b7221 */ /* 0x000fe20000010000 */
        /* <DEDUP_REMOVED lines=13> */
[----:B------:R-:W-:-:S02]  /*ff60*/  FADD.FTZ R11, R22, R11 ;  /* 0x0000000b160b7221 */ /* 0x000fc40000010000 */
[----:B------:R-:W-:-:S05]  /*ff70*/  FADD.FTZ R4, R187, R4 ;  /* 0x00000004bb047221 */ /* 0x000fca0000010000 */
        /* <DEDUP_REMOVED lines=13> */
[-C--:B------:R-:W-:Y:S01]  /*10050*/  HMMA.16816.F32 R68, R128, R80.reuse, R68 ;  /* 0x000000508044723c */ /* 0x080fe20000001844 */
[----:B------:R1:W-:Y:S04]  /*10060*/  STL [R1+0x38], R228 ;  /* 0x000038e401007387 */ /* 0x0003e80000100800 */
[----:B------:R1:W-:Y:S03]  /*10070*/  STL [R1+0x3c], R220 ;  /* 0x00003cdc01007387 */ /* 0x0003e60000100800 */
[C---:B------:R-:W-:Y:S01]  /*10080*/  HMMA.16816.F32 R72, R124.reuse, R80, R72 ;  /* 0x000000507c48723c */ /* 0x040fe20000001848 */
[----:B------:R1:W-:Y:S07]  /*10090*/  STL [R1+0x40], R216 ;  /* 0x000040d801007387 */ /* 0x0003ee0000100800 */
[-C--:B------:R-:W-:Y:S01]  /*100a0*/  HMMA.16816.F32 R76, R124, R82.reuse, R76 ;  /* 0x000000527c4c723c */ /* 0x080fe2000000184c */
[----:B------:R1:W-:Y:S07]  /*100b0*/  STL [R1+0x34], R219 ;  /* 0x000034db01007387 */ /* 0x0003ee0000100800 */
[----:B------:R-:W-:Y:S08]  /*100c0*/  HMMA.16816.F32 R80, R128, R82, R40 ;  /* 0x000000528050723c */ /* 0x000ff00000001828 */
[C---:B--2---:R-:W-:Y:S08]  /*100d0*/  HMMA.16816.F32 R164, R124.reuse, R172, R164 ;  /* 0x000000ac7ca4723c */ /* 0x044ff000000018a4 */
        /* <DEDUP_REMOVED lines=23> */
[----:B------:R-:W2:Y:S04]  /*10250*/  LDL R237, [R1+0x2c] ;  /* 0x00002c0001ed7983 */ /* 0x000ea80000100800 */
[----:B------:R-:W3:Y:S01]  /*10260*/  LDL R199, [R1+0x28] ;  /* 0x0000280001c77983 */ /* 0x000ee20000100800 */
        /* <DEDUP_REMOVED lines=11> */
[----:B------:R-:W-:Y:S01]  /*10320*/  LOP3.LUT R11, R138, 0x8, R11, 0x78, !PT ;  /* 0x000000088a0b7812 */ /* 0x000fe200078e780b */
[----:B------:R-:W-:Y:S01]  /*10330*/  USHF.L.U64.HI UR7, UR14, 0x5, UR7 ;  /* 0x000000050e077899 */ /* 0x000fe20008010207 */
[----:B------:R-:W-:Y:S01]  /*10340*/  IMAD.U32 R0, RZ, RZ, UR4 ;  /* 0x00000004ff007e24 */ /* 0x000fe2000f8e00ff */
[----:B------:R-:W-:Y:S01]  /*10350*/  LOP3.LUT R5, R214, 0x200, R207, 0xf8, !PT ;  /* 0x00000200d6057812 */ /* 0x000fe200078ef8cf */
[----:B------:R-:W-:Y:S01]  /*10360*/  VIADD R138, R6, 0xffffff89 ;  /* 0xffffff89068a7836 */ /* 0x000fe20000000000 */
[----:B------:R-:W-:Y:S01]  /*10370*/  ULEA.HI.X UR4, UR8, UR7, UR9, 0x4, UP0 ;  /* 0x0000000708047291 */ /* 0x000fe200080f2409 */
[----:B------:R-:W-:Y:S01]  /*10380*/  IMAD.U32 R14, RZ, RZ, UR12 ;  /* 0x0000000cff0e7e24 */ /* 0x000fe2000f8e00ff */
[----:B------:R-:W-:Y:S01]  /*10390*/  LOP3.LUT R11, R5, R11, RZ, 0xfc, !PT ;  /* 0x0000000b050b7212 */ /* 0x000fe200078efcff */
[----:B------:R-:W-:Y:S01]  /*103a0*/  IMAD.U32 R3, RZ, RZ, UR7 ;  /* 0x00000007ff037e24 */ /* 0x000fe2000f8e00ff */
[----:B------:R-:W-:Y:S01]  /*103b0*/  SEL R132, R132, 0xffffffe0, !P3 ;  /* 0xffffffe084847807 */ /* 0x000fe20005800000 */
[----:B------:R-:W-:Y:S01]  /*103c0*/  VIADD R137, R6, 0xffffff88 ;  /* 0xffffff8806897836 */ /* 0x000fe20000000000 */
[----:B------:R-:W-:Y:S01]  /*103d0*/  UIADD3 UR7, UPT, UPT, UR22, -0x4, URZ ;  /* 0xfffffffc16077890 */ /* 0x000fe2000fffe0ff */
[----:B------:R-:W-:-:S03]  /*103e0*/  IMAD.U32 R15, RZ, RZ, UR4 ;  /* 0x00000004ff0f7e24 */ /* 0x000fc6000f8e00ff */
[----:B------:R-:W-:Y:S01]  /*103f0*/  UISETP.GT.U32.AND UP0, UPT, UR7, UR19, UPT ;  /* 0x000000130700728c */ /* 0x000fe2000bf04070 */
[----:B------:R-:W-:Y:S01]  /*10400*/  BAR.SYNC.DEFER_BLOCKING 0x0 ;  /* 0x0000000000007b1d */ /* 0x000fe20000010000 */
[CC--:B--2---:R-:W-:Y:S02]  /*10410*/  @!P2 LEA R4, P6, R0.reuse, R237.reuse, 0x1 ;  /* 0x000000ed0004a211 */ /* 0x0c4fe400078c08ff */
[-C--:B------:R-:W-:Y:S02]  /*10420*/  @!P1 LEA R12, P0, R0, R237.reuse, 0x1 ;  /* 0x000000ed000c9211 */ /* 0x080fe400078008ff */
[----:B------:R-:W-:Y:S02]  /*10430*/  LEA R2, P5, R14, R237, 0x1 ;  /* 0x000000ed0e027211 */ /* 0x000fe400078a08ff */
[CCC-:B---3--:R-:W-:Y:S02]  /*10440*/  @!P2 LEA.HI.X R5, R0.reuse, R199.reuse, R3.reuse, 0x1, P6 ;  /* 0x000000c70005a211 */ /* 0x1c8fe400030f0c03 */
[----:B------:R-:W-:-:S02]  /*10450*/  @!P1 LEA.HI.X R13, R0, R199, R3, 0x1, P0 ;  /* 0x000000c7000d9211 */ /* 0x000fc400000f0c03 */
[----:B------:R-:W-:Y:S01]  /*10460*/  LEA.HI.X R3, R14, R199, R15, 0x1, P5 ;  /* 0x000000c70e037211 */ /* 0x000fe200028f0c0f */
[----:B------:R-:W-:Y:S01]  /*10470*/  @!PT LDS RZ, [RZ] ;  /* 0x00000000fffff984 */ /* 0x000fe20000000800 */
[----:B------:R-:W-:Y:S01]  /*10480*/  @!PT LDS RZ, [RZ] ;  /* 0x00000000fffff984 */ /* 0x000fe20000000800 */
[----:B------:R-:W-:Y:S01]  /*10490*/  @!PT LDS RZ, [RZ] ;  /* 0x00000000fffff984 */ /* 0x000fe20000000800 */
[----:B------:R1:W-:Y:S01]  /*104a0*/  @!P2 LDGSTS.E.BYPASS.LTC128B.128 [R221+0xa000], desc[UR28][R4.64] ;  /* 0x0a00000004ddafae */ /* 0x0003e2000b981a1c */
[----:B------:R-:W-:Y:S02]  /*104b0*/  LEA R0, R11, UR5, 0x1 ;  /* 0x000000050b007c11 */ /* 0x000fe4000f8e08ff */
[----:B------:R-:W-:Y:S01]  /*104c0*/  ISETP.GT.AND P5, PT, R9, R137, PT ;  /* 0x000000890900720c */ /* 0x000fe20003fa4270 */
        /* <DEDUP_REMOVED lines=15> */
[----:B-1----:R-:W-:-:S03]  /*105c0*/  IMAD.IADD R4, R132, 0x1, R0 ;  /* 0x0000000184047824 */ /* 0x002fc600078e0200 */
[----:B------:R-:W-:Y:S04]  /*105d0*/  @P1 STS.128 [R221+0xb800], RZ ;  /* 0x00b800ffdd001388 */ /* 0x000fe80000000c00 */
[----:B------:R-:W-:Y:S04]  /*105e0*/  LDSM.16.M88.4 R20, [R0] ;  /* 0x000000000014783b */ /* 0x000fe80000000200 */
[----:B------:R-:W1:Y:S04]  /*105f0*/  LDSM.16.M88.4 R16, [R227+UR5+0x8000] ;  /* 0x00800005e310783b */ /* 0x000e680008000200 */
        /* <DEDUP_REMOVED lines=9> */
[----:B------:R-:W3:Y:S04]  /*10690*/  LDSM.16.M88.4 R140, [R5+0x8000] ;  /* 0x00800000058c783b */ /* 0x000ee80000000200 */
[----:B------:R-:W5:Y:S04]  /*106a0*/  LDSM.16.M88.4 R32, [R5+0x8800] ;  /* 0x008800000520783b */ /* 0x000f680000000200 */
[----:B------:R-:W-:Y:S04]  /*106b0*/  LDSM.16.M88.4 R180, [R3+0x8000] ;  /* 0x0080000003b4783b */ /* 0x000fe80000000200 */
[----:B------:R-:W-:Y:S01]  /*106c0*/  LDSM.16.M88.4 R176, [R3+0x8800] ;  /* 0x0088000003b0783b */ /* 0x000fe20000000200 */
[-C--:B-1----:R-:W-:Y:S08]  /*106d0*/  HMMA.16816.F32 R232, R20, R16.reuse, RZ ;  /* 0x0000001014e8723c */ /* 0x082ff000000018ff */
[C---:B--2---:R-:W-:Y:S08]  /*106e0*/  HMMA.16816.F32 R188, R12.reuse, R16, RZ ;  /* 0x000000100cbc723c */ /* 0x044ff000000018ff */
[-C--:B------:R-:W-:Y:S08]  /*106f0*/  HMMA.16816.F32 R204, R12, R18.reuse, RZ ;  /* 0x000000120ccc723c */ /* 0x080ff000000018ff */
[----:B------:R-:W-:Y:S01]  /*10700*/  HMMA.16816.F32 R208, R20, R18, RZ ;  /* 0x0000001214d0723c */ /* 0x000fe200000018ff */
[----:B------:R-:W1:Y:S07]  /*10710*/  LDSM.16.M88.4 R16, [R4] ;  /* 0x000000000410783b */ /* 0x000e6e0000000200 */
[C---:B----4-:R-:W-:Y:S08]  /*10720*/  HMMA.16816.F32 R192, R12.reuse, R28, RZ ;  /* 0x0000001c0cc0723c */ /* 0x050ff000000018ff */
[----:B------:R-:W-:Y:S01]  /*10730*/  HMMA.16816.F32 R196, R12, R30, RZ ;  /* 0x0000001e0cc4723c */ /* 0x000fe200000018ff */
[----:B------:R-:W2:Y:S07]  /*10740*/  LDSM.16.M88.4 R12, [R2+0x2000] ;  /* 0x00200000020c783b */ /* 0x000eae0000000200 */
[C---:B------:R-:W-:Y:S08]  /*10750*/  HMMA.16816.F32 R200, R20.reuse, R28, RZ ;  /* 0x0000001c14c8723c */ /* 0x040ff000000018ff */
[----:B------:R-:W-:Y:S08]  /*10760*/  HMMA.16816.F32 R184, R20, R30, RZ ;  /* 0x0000001e14b8723c */ /* 0x000ff000000018ff */
[C---:B---3--:R-:W-:Y:S08]  /*10770*/  HMMA.16816.F32 R28, R24.reuse, R140, R188 ;  /* 0x0000008c181c723c */ /* 0x048ff000000018bc */
[C---:B-----5:R-:W-:Y:S08]  /*10780*/  HMMA.16816.F32 R20, R24.reuse, R32, R192 ;  /* 0x000000201814723c */ /* 0x060ff000000018c0 */
[C---:B------:R-:W-:Y:S08]  /*10790*/  HMMA.16816.F32 R188, R24.reuse, R142, R204 ;  /* 0x0000008e18bc723c */ /* 0x040ff000000018cc */
[----:B------:R-:W-:Y:S08]  /*107a0*/  HMMA.16816.F32 R24, R24, R34, R196 ;  /* 0x000000221818723c */ /* 0x000ff000000018c4 */
[C---:B-1----:R-:W-:Y:S08]  /*107b0*/  HMMA.16816.F32 R232, R16.reuse, R140, R232 ;  /* 0x0000008c10e8723c */ /* 0x042ff000000018e8 */
[C---:B------:R-:W-:Y:S08]  /*107c0*/  HMMA.16816.F32 R236, R16.reuse, R32, R200 ;  /* 0x0000002010ec723c */ /* 0x040ff000000018c8 */
[C---:B------:R-:W-:Y:S08]  /*107d0*/  HMMA.16816.F32 R196, R16.reuse, R142, R208 ;  /* 0x0000008e10c4723c */ /* 0x040ff000000018d0 */
[----:B------:R-:W-:Y:S01]  /*107e0*/  HMMA.16816.F32 R184, R16, R34, R184 ;  /* 0x0000002210b8723c */ /* 0x000fe200000018b8 */
[----:B------:R-:W1:Y:S07]  /*107f0*/  LDSM.16.M88.4 R16, [R2] ;  /* 0x000000000210783b */ /* 0x000e6e0000000200 */
[----:B--2---:R-:W-:Y:S01]  /*10800*/  HMMA.16816.F32 R192, R12, R180, R28 ;  /* 0x000000b40cc0723c */ /* 0x004fe2000000181c */
[----:B------:R-:W-:-:S07]  /*10810*/  IMAD.IADD R28, R132, 0x1, R3 ;  /* 0x00000001841c7824 */ /* 0x000fce00078e0203 */
[C---:B------:R-:W-:Y:S01]  /*10820*/  HMMA.16816.F32 R200, R12.reuse, R176, R20 ;  /* 0x000000b00cc8723c */ /* 0x040fe20000001814 */
[----:B------:R-:W-:Y:S07]  /*10830*/  LDSM.16.M88.4 R20, [R28+0x8800] ;  /* 0x008800001c14783b */ /* 0x000fee0000000200 */
        /* <DEDUP_REMOVED lines=9> */
[----:B------:R-:W1:Y:S04]  /*108d0*/  LDSM.16.M88.4 R16, [R11] ;  /* 0x000000000b10783b */ /* 0x000e680000000200 */
[----:B------:R-:W-:Y:S03]  /*108e0*/  LDSM.16.M88.4 R176, [R227+UR5+0x9800] ;  /* 0x00980005e3b0783b */ /* 0x000fe60008000200 */
[C---:B--2---:R-:W-:Y:S08]  /*108f0*/  HMMA.16816.F32 R32, R12.reuse, R22, R32 ;  /* 0x000000160c20723c */ /* 0x044ff00000001820 */
[C---:B---3--:R-:W-:Y:S08]  /*10900*/  HMMA.16816.F32 R184, R12.reuse, R26, R140 ;  /* 0x0000001a0cb8723c */ /* 0x048ff0000000188c */
        /* <DEDUP_REMOVED lines=8> */
[----:B------:R1:W3:Y:S07]  /*10990*/  LDSM.16.M88.4 R16, [R0+0x4000] ;  /* 0x004000000010783b */ /* 0x0002ee0000000200 */
[C---:B--2---:R-:W-:Y:S08]  /*109a0*/  HMMA.16816.F32 R208, R12.reuse, R180, R192 ;  /* 0x000000b40cd0723c */ /* 0x044ff000000018c0 */
[C---:B------:R-:W-:Y:S08]  /*109b0*/  HMMA.16816.F32 R196, R12.reuse, R182, R184 ;  /* 0x000000b60cc4723c */ /* 0x040ff000000018b8 */
[----:B------:R-:W-:Y:S01]  /*109c0*/  HMMA.16816.F32 R192, R12, R176, R140 ;  /* 0x000000b00cc0723c */ /* 0x000fe2000000188c */
[----:B------:R-:W-:Y:S01]  /*109d0*/  LDSM.16.M88.4 R140, [R5+0x9800] ;  /* 0x00980000058c783b */ /* 0x000fe20000000200 */
[----:B-1----:R-:W-:-:S04]  /*109e0*/  VIADD R0, R6, UR21 ;  /* 0x0000001506007c36 */ /* 0x002fc80008000000 */
[C---:B------:R-:W-:Y:S02]  /*109f0*/  VIADD R132, R0.reuse, 0xffffff98 ;  /* 0xffffff9800847836 */ /* 0x040fe40000000000 */
        /* <DEDUP_REMOVED lines=9> */
[----:B------:R-:W-:Y:S03]  /*10a90*/  LDSM.16.M88.4 R16, [R2+0x6000] ;  /* 0x006000000210783b */ /* 0x000fe60000000200 */
[C---:B-1----:R-:W-:Y:S08]  /*10aa0*/  HMMA.16816.F32 R232, R12.reuse, R140, R192 ;  /* 0x0000008c0ce8723c */ /* 0x042ff000000018c0 */
[----:B--2---:R-:W-:Y:S08]  /*10ab0*/  HMMA.16816.F32 R236, R12, R34, R196 ;  /* 0x000000220cec723c */ /* 0x004ff000000018c4 */
[-C--:B------:R-:W-:Y:S01]  /*10ac0*/  HMMA.16816.F32 R196, R24, R32.reuse, R20 ;  /* 0x0000002018c4723c */ /* 0x080fe20000001814 */
[----:B------:R-:W1:Y:S07]  /*10ad0*/  LDSM.16.M88.4 R20, [R2+0x4000] ;  /* 0x004000000214783b */ /* 0x000e6e0000000200 */
[C---:B------:R-:W-:Y:S08]  /*10ae0*/  HMMA.16816.F32 R240, R12.reuse, R32, R208 ;  /* 0x000000200cf0723c */ /* 0x040ff000000018d0 */
[----:B------:R-:W-:Y:S01]  /*10af0*/  HMMA.16816.F32 R208, R12, R142, R184 ;  /* 0x0000008e0cd0723c */ /* 0x000fe200000018b8 */
[----:B------:R-:W-:Y:S07]  /*10b00*/  LDSM.16.M88.4 R12, [R11+0x4000] ;  /* 0x004000000b0c783b */ /* 0x000fee0000000200 */
[C---:B------:R-:W-:Y:S01]  /*10b10*/  HMMA.16816.F32 R184, R24.reuse, R34, R188 ;  /* 0x0000002218b8723c */ /* 0x040fe200000018bc */
[----:B------:R-:W-:Y:S04]  /*10b20*/  LDSM.16.M88.4 R32, [R28+0x9000] ;  /* 0x009000001c20783b */ /* 0x000fe80000000200 */
[----:B------:R-:W-:Y:S03]  /*10b30*/  LDSM.16.M88.4 R28, [R28+0x9800] ;  /* 0x009800001c1c783b */ /* 0x000fe60000000200 */
[C---:B------:R-:W-:Y:S08]  /*10b40*/  HMMA.16816.F32 R192, R24.reuse, R140, R204 ;  /* 0x0000008c18c0723c */ /* 0x040ff000000018cc */
[----:B------:R-:W-:Y:S01]  /*10b50*/  HMMA.16816.F32 R140, R24, R142, R200 ;  /* 0x0000008e188c723c */ /* 0x000fe200000018c8 */
[----:B------:R-:W2:Y:S01]  /*10b60*/  LDSM.16.M88.4 R24, [R11+0x6000] ;  /* 0x006000000b18783b */ /* 0x000ea20000000200 */
[----:B------:R-:W-:Y:S01]  /*10b70*/  VIADD R200, R0, 0xffffff90 ;  /* 0xffffff9000c87836 */ /* 0x000fe20000000000 */
[----:B------:R-:W-:-:S05]  /*10b80*/  DEPBAR.LE SB0, 0x0 ;  /* 0x000080000000791a */ /* 0x000fca0000000000 */
[C---:B-1----:R-:W-:Y:S08]  /*10b90*/  HMMA.16816.F32 R188, R20.reuse, R182, R184 ;  /* 0x000000b614bc723c */ /* 0x042ff000000018b8 */
[C---:B------:R-:W-:Y:S08]  /*10ba0*/  HMMA.16816.F32 R196, R20.reuse, R180, R196 ;  /* 0x000000b414c4723c */ /* 0x040ff000000018c4 */
[C---:B------:R-:W-:Y:S08]  /*10bb0*/  HMMA.16816.F32 R184, R20.reuse, R176, R192 ;  /* 0x000000b014b8723c */ /* 0x040ff000000018c0 */
[----:B------:R-:W-:Y:S08]  /*10bc0*/  HMMA.16816.F32 R140, R20, R178, R140 ;  /* 0x000000b2148c723c */ /* 0x000ff0000000188c */
[C---:B------:R-:W-:Y:S08]  /*10bd0*/  HMMA.16816.F32 R20, R16.reuse, R180, R240 ;  /* 0x000000b41014723c */ /* 0x040ff000000018f0 */
[C---:B------:R-:W-:Y:S08]  /*10be0*/  HMMA.16816.F32 R180, R16.reuse, R182, R236 ;  /* 0x000000b610b4723c */ /* 0x040ff000000018ec */
[----:B------:R-:W-:Y:S08]  /*10bf0*/  HMMA.16816.F32 R236, R16, R178, R208 ;  /* 0x000000b210ec723c */ /* 0x000ff000000018d0 */
[----:B--2---:R-:W-:Y:S01]  /*10c00*/  HMMA.16816.F32 R208, R24, R32, R20 ;  /* 0x0000002018d0723c */ /* 0x004fe20000001814 */
[----:B------:R-:W-:-:S02]  /*10c10*/  VIADD R21, R0, 0xffffff80 ;  /* 0xffffff8000157836 */ /* 0x000fc40000000000 */
[----:B------:R-:W-:Y:S02]  /*10c20*/  VIADD R22, R0, 0xffffff81 ;  /* 0xffffff8100167836 */ /* 0x000fe40000000000 */
[C---:B------:R-:W-:Y:S02]  /*10c30*/  IMAD.IADD R3, R222.reuse, 0x1, -R21 ;  /* 0x00000001de037824 */ /* 0x040fe400078e0a15 */
[----:B------:R-:W-:Y:S01]  /*10c40*/  IMAD.IADD R2, R222, 0x1, -R22 ;  /* 0x00000001de027824 */ /* 0x000fe200078e0a16 */
[----:B------:R-:W-:Y:S01]  /*10c50*/  HMMA.16816.F32 R192, R12, R30, R140 ;  /* 0x0000001e0cc0723c */ /* 0x000fe2000000188c */
[----:B------:R-:W-:Y:S02]  /*10c60*/  VIADD R140, R0, 0xffffff88 ;  /* 0xffffff88008c7836 */ /* 0x000fe40000000000 */
[----:B------:R-:W-:Y:S01]  /*10c70*/  VIADD R20, R6, 0xffffff81 ;  /* 0xffffff8106147836 */ /* 0x000fe20000000000 */
[----:B------:R-:W-:Y:S01]  /*10c80*/  IABS R4, R2 ;  /* 0x0000000200047213 */ /* 0x000fe20000000000 */
[----:B------:R-:W-:-:S02]  /*10c90*/  IMAD.IADD R5, R222, 0x1, -R140 ;  /* 0x00000001de057824 */ /* 0x000fc400078e0a8c */
[----:B------:R-:W-:Y:S01]  /*10ca0*/  VIADD R141, R6, 0xffffff90 ;  /* 0xffffff90068d7836 */ /* 0x000fe20000000000 */
[----:B------:R-:W-:Y:S01]  /*10cb0*/  HMMA.16816.F32 R232, R16, R176, R232 ;  /* 0x000000b010e8723c */ /* 0x000fe200000018e8 */
[----:B------:R-:W-:Y:S01]  /*10cc0*/  VIADD R177, R0, 0xffffff89 ;  /* 0xffffff8900b17836 */ /* 0x000fe20000000000 */
[C---:B------:R-:W-:Y:S01]  /*10cd0*/  ISETP.GT.AND P6, PT, R9.reuse, R20, PT ;  /* 0x000000140900720c */ /* 0x040fe20003fc4270 */
[----:B------:R-:W-:Y:S02]  /*10ce0*/  VIADD R18, R6, 0xffffff80 ;  /* 0xffffff8006127836 */ /* 0x000fe40000000000 */
[----:B------:R-:W-:Y:S02]  /*10cf0*/  IMAD.IADD R11, R222, 0x1, -R177 ;  /* 0x00000001de0b7824 */ /* 0x000fe400078e0ab1 */
[----:B------:R-:W-:Y:S01]  /*10d00*/  VIADD R176, R6, 0xffffff91 ;  /* 0xffffff9106b07836 */ /* 0x000fe20000000000 */
[----:B------:R-:W-:Y:S01]  /*10d10*/  HMMA.16816.F32 R196, R12, R32, R196 ;  /* 0x000000200cc4723c */ /* 0x000fe200000018c4 */
[----:B------:R-:W-:Y:S01]  /*10d20*/  BAR.SYNC.DEFER_BLOCKING 0x0 ;  /* 0x0000000000007b1d */ /* 0x000fe20000010000 */
[----:B------:R-:W-:Y:S01]  /*10d30*/  IABS R2, R11 ;  /* 0x0000000b00027213 */ /* 0x000fe20000000000 */
[----:B------:R-:W-:Y:S01]  /*10d40*/  IMAD.MOV.U32 R11, RZ, RZ, R4 ;  /* 0x000000ffff0b7224 */ /* 0x000fe200078e0004 */
[----:B------:R-:W-:-:S04]  /*10d50*/  ISETP.GT.AND P0, PT, R9, R18, PT ;  /* 0x000000120900720c */ /* 0x000fc80003f04270 */
[C---:B------:R-:W-:Y:S08]  /*10d60*/  HMMA.16816.F32 R188, R12.reuse, R34, R188 ;  /* 0x000000220cbc723c */ /* 0x040ff000000018bc */
[----:B------:R-:W-:Y:S01]  /*10d70*/  HMMA.16816.F32 R184, R12, R28, R184 ;  /* 0x0000001c0cb8723c */ /* 0x000fe200000018b8 */
[----:B------:R-:W-:Y:S01]  /*10d80*/  IABS R12, R3 ;  /* 0x00000003000c7213 */ /* 0x000fe20000000000 */
[----:B------:R-:W-:Y:S01]  /*10d90*/  IMAD.IADD R13, R222, 0x1, -R200 ;  /* 0x00000001de0d7824 */ /* 0x000fe200078e0ac8 */
[----:B------:R-:W-:-:S02]  /*10da0*/  IABS R3, R5 ;  /* 0x0000000500037213 */ /* 0x000fc40000000000 */
[----:B------:R-:W-:Y:S02]  /*10db0*/  I2FP.F32.S32 R12, R12 ;  /* 0x0000000c000c7245 */ /* 0x000fe40000201400 */
[----:B------:R-:W-:Y:S01]  /*10dc0*/  IABS R5, R13 ;  /* 0x0000000d00057213 */ /* 0x000fe20000000000 */
[----:B------:R-:W-:Y:S01]  /*10dd0*/  IMAD.MOV.U32 R4, RZ, RZ, R3 ;  /* 0x000000ffff047224 */ /* 0x000fe200078e0003 */
[----:B------:R-:W-:Y:S01]  /*10de0*/  HMMA.16816.F32 R204, R24, R34, R180 ;  /* 0x0000002218cc723c */ /* 0x000fe200000018b4 */
[----:B------:R-:W-:Y:S02]  /*10df0*/  IMAD.MOV.U32 R3, RZ, RZ, R2 ;  /* 0x000000ffff037224 */ /* 0x000fe400078e0002 */
[----:B------:R-:W-:Y:S01]  /*10e00*/  FFMA.FTZ R14, R12, -UR6, R196 ;  /* 0x800000060c0e7c23 */ /* 0x000fe200080100c4 */
[----:B------:R-:W-:Y:S01]  /*10e10*/  IMAD.MOV.U32 R2, RZ, RZ, R5 ;  /* 0x000000ffff027224 */ /* 0x000fe200078e0005 */
[----:B------:R-:W-:Y:S02]  /*10e20*/  I2FP.F32.S32 R4, R4 ;  /* 0x0000000400047245 */ /* 0x000fe40000201400 */
[----:B------:R-:W-:-:S02]  /*10e30*/  I2FP.F32.S32 R3, R3 ;  /* 0x0000000300037245 */ /* 0x000fc40000201400 */
[----:B------:R-:W-:Y:S01]  /*10e40*/  I2FP.F32.S32 R5, R11 ;  /* 0x0000000b00057245 */ /* 0x000fe20000201400 */
[----:B------:R-:W-:Y:S01]  /*10e50*/  FFMA.FTZ R12, R4, -UR6, R188 ;  /* 0x80000006040c7c23 */ /* 0x000fe200080100bc */
[----:B------:R-:W-:Y:S01]  /*10e60*/  FSEL R188, R14, -INF , !P0 ;  /* 0xff8000000ebc7808 */ /* 0x000fe20004000000 */
[----:B------:R-:W-:Y:S01]  /*10e70*/  FFMA.FTZ R11, R3, -UR6, R189 ;  /* 0x80000006030b7c23 */ /* 0x000fe200080100bd */
[----:B------:R-:W-:Y:S01]  /*10e80*/  ISETP.GT.AND P0, PT, R9, R138, PT ;  /* 0x0000008a0900720c */ /* 0x000fe20003f04270 */
[----:B------:R-:W-:Y:S01]  /*10e90*/  FFMA.FTZ R13, R5, -UR6, R197 ;  /* 0x80000006050d7c23 */ /* 0x000fe200080100c5 */
[----:B------:R-:W-:Y:S01]  /*10ea0*/  VIADD R5, R222, 0x8 ;  /* 0x00000008de057836 */ /* 0x000fe20000000000 */
[----:B------:R-:W-:Y:S01]  /*10eb0*/  I2FP.F32.S32 R2, R2 ;  /* 0x0000000200027245 */ /* 0x000fe20000201400 */
[----:B------:R-:W-:Y:S01]  /*10ec0*/  VIADD R3, R6, 0xffffff98 ;  /* 0xffffff9806037836 */ /* 0x000fe20000000000 */
[----:B------:R-:W-:Y:S01]  /*10ed0*/  FSEL R197, R11, -INF , !P0 ;  /* 0xff8000000bc57808 */ /* 0x000fe20004000000 */
[----:B------:R-:W-:Y:S01]  /*10ee0*/  IMAD.IADD R11, R5, 0x1, -R140 ;  /* 0x00000001050b7824 */ /* 0x000fe200078e0a8c */
[----:B------:R-:W-:Y:S01]  /*10ef0*/  FSEL R189, R13, -INF , !P6 ;  /* 0xff8000000dbd7808 */ /* 0x000fe20007000000 */
[----:B------:R-:W-:Y:S01]  /*10f00*/  FFMA.FTZ R4, R2, -UR6, R184 ;  /* 0x8000000602047c23 */ /* 0x000fe200080100b8 */
[----:B------:R-:W-:Y:S01]  /*10f10*/  VIADD R2, R6, 0xffffff99 ;  /* 0xffffff9906027836 */ /* 0x000fe20000000000 */
[----:B------:R-:W-:Y:S01]  /*10f20*/  ISETP.GT.AND P6, PT, R9, R141, PT ;  /* 0x0000008d0900720c */ /* 0x000fe20003fc4270 */
[C---:B------:R-:W-:Y:S01]  /*10f30*/  IMAD.IADD R6, R5.reuse, 0x1, -R21 ;  /* 0x0000000105067824 */ /* 0x040fe200078e0a15 */
[----:B------:R-:W-:Y:S01]  /*10f40*/  IABS R11, R11 ;  /* 0x0000000b000b7213 */ /* 0x000fe20000000000 */
[----:B------:R-:W-:Y:S01]  /*10f50*/  IMAD.IADD R17, R5, 0x1, -R200 ;  /* 0x0000000105117824 */ /* 0x000fe200078e0ac8 */
[----:B------:R-:W-:Y:S01]  /*10f60*/  FSEL R196, R12, -INF , !P5 ;  /* 0xff8000000cc47808 */ /* 0x000fe20006800000 */
[----:B------:R-:W-:Y:S01]  /*10f70*/  HMMA.16816.F32 R32, R24, R28, R232 ;  /* 0x0000001c1820723c */ /* 0x000fe200000018e8 */
[----:B------:R-:W-:Y:S01]  /*10f80*/  FSEL R201, R4, -INF , !P6 ;  /* 0xff80000004c97808 */ /* 0x000fe20007000000 */
[----:B------:R-:W-:Y:S01]  /*10f90*/  IMAD.IADD R4, R222, 0x1, -R132 ;  /* 0x00000001de047824 */ /* 0x000fe200078e0a84 */
[C---:B------:R-:W-:Y:S01]  /*10fa0*/  ISETP.GT.AND P5, PT, R9.reuse, R3, PT ;  /* 0x000000030900720c */ /* 0x040fe20003fa4270 */
[----:B------:R-:W-:Y:S01]  /*10fb0*/  IMAD.MOV.U32 R12, RZ, RZ, R11 ;  /* 0x000000ffff0c7224 */ /* 0x000fe200078e000b */
[----:B------:R-:W-:-:S02]  /*10fc0*/  ISETP.GT.AND P0, PT, R9, R176, PT ;  /* 0x000000b00900720c */ /* 0x000fc40003f04270 */
[----:B------:R-:W-:Y:S01]  /*10fd0*/  ISETP.GT.AND P6, PT, R9, R2, PT ;  /* 0x000000020900720c */ /* 0x000fe20003fc4270 */
[----:B------:R-:W-:Y:S01]  /*10fe0*/  IMAD.IADD R9, R5, 0x1, -R22 ;  /* 0x0000000105097824 */ /* 0x000fe200078e0a16 */
[----:B------:R-:W-:Y:S01]  /*10ff0*/  IABS R6, R6 ;  /* 0x0000000600067213 */ /* 0x000fe20000000000 */
[----:B------:R-:W-:Y:S01]  /*11000*/  HMMA.16816.F32 R28, R24, R30, R236 ;  /* 0x0000001e181c723c */ /* 0x000fe200000018ec */
[----:B------:R-:W-:Y:S02]  /*11010*/  IABS R4, R4 ;  /* 0x0000000400047213 */ /* 0x000fe40000000000 */
[----:B------:R-:W-:Y:S02]  /*11020*/  IABS R9, R9 ;  /* 0x0000000900097213 */ /* 0x000fe40000000000 */
[----:B------:R-:W-:Y:S02]  /*11030*/  I2FP.F32.S32 R11, R6 ;  /* 0x00000006000b7245 */ /* 0x000fe40000201400 */
[----:B------:R-:W-:-:S02]  /*11040*/  I2FP.F32.S32 R6, R12 ;  /* 0x0000000c00067245 */ /* 0x000fc40000201400 */
[----:B------:R-:W-:Y:S01]  /*11050*/  I2FP.F32.S32 R9, R9 ;  /* 0x0000000900097245 */ /* 0x000fe20000201400 */
[----:B------:R-:W-:Y:S01]  /*11060*/  FFMA.FTZ R16, R11, -UR6, R198 ;  /* 0x800000060b107c23 */ /* 0x000fe200080100c6 */
[----:B------:R-:W-:Y:S01]  /*11070*/  I2FP.F32.S32 R4, R4 ;  /* 0x0000000400047245 */ /* 0x000fe20000201400 */
[----:B------:R-:W-:Y:S01]  /*11080*/  FFMA.FTZ R14, R6, -UR6, R190 ;  /* 0x80000006060e7c23 */ /* 0x000fe200080100be */
[----:B------:R-:W-:Y:S02]  /*11090*/  VIADD R6, R0, 0xffffff91 ;  /* 0xffffff9100067836 */ /* 0x000fe40000000000 */
[----:B------:R-:W-:Y:S01]  /*110a0*/  FFMA.FTZ R15, R9, -UR6, R199 ;  /* 0x80000006090f7c23 */ /* 0x000fe200080100c7 */
[----:B------:R-:W-:Y:S02]  /*110b0*/  IMAD.IADD R9, R5, 0x1, -R177 ;  /* 0x0000000105097824 */ /* 0x000fe400078e0ab1 */
[----:B------:R-:W-:Y:S01]  /*110c0*/  FFMA.FTZ R13, R4, -UR6, R192 ;  /* 0x80000006040d7c23 */ /* 0x000fe200080100c0 */
[----:B------:R-:W-:Y:S01]  /*110d0*/  VIADD R4, R0, 0xffffff99 ;  /* 0xffffff9900047836 */ /* 0x000fe20000000000 */
[----:B------:R-:W-:Y:S01]  /*110e0*/  IABS R17, R17 ;  /* 0x0000001100117213 */ /* 0x000fe20000000000 */
[C---:B------:R-:W-:Y:S01]  /*110f0*/  IMAD.IADD R0, R222.reuse, 0x1, -R6 ;  /* 0x00000001de007824 */ /* 0x040fe200078e0a06 */
[----:B------:R-:W-:Y:S01]  /*11100*/  IABS R12, R9 ;  /* 0x00000009000c7213 */ /* 0x000fe20000000000 */
[----:B------:R-:W-:Y:S01]  /*11110*/  IMAD.IADD R11, R222, 0x1, -R4 ;  /* 0x00000001de0b7824 */ /* 0x000fe200078e0a04 */
[----:B------:R-:W-:Y:S01]  /*11120*/  FSEL R184, R13, -INF , !P5 ;  /* 0xff8000000db87808 */ /* 0x000fe20006800000 */
[----:B------:R-:W-:Y:S01]  /*11130*/  IMAD.IADD R13, R5, 0x1, -R6 ;  /* 0x00000001050d7824 */ /* 0x000fe200078e0a06 */
[----:B------:R-:W-:-:S02]  /*11140*/  IABS R9, R0 ;  /* 0x0000000000097213 */ /* 0x000fc40000000000 */
        /* <DEDUP_REMOVED lines=9> */
[----:B------:R-:W-:Y:S01]  /*111e0*/  ISETP.GT.AND P5, PT, R8, R18, PT ;  /* 0x000000120800720c */ /* 0x000fe20003fa4270 */
[----:B------:R-:W-:Y:S01]  /*111f0*/  FFMA.FTZ R12, R11, -UR6, R191 ;  /* 0x800000060b0c7c23 */ /* 0x000fe200080100bf */
[----:B------:R-:W-:Y:S01]  /*11200*/  FSEL R182, R9, -INF , !P0 ;  /* 0xff80000009b67808 */ /* 0x000fe20004000000 */
[C---:B------:R-:W-:Y:S01]  /*11210*/  IMAD.IADD R9, R5.reuse, 0x1, -R132 ;  /* 0x0000000105097824 */ /* 0x040fe200078e0a84 */
[----:B------:R-:W-:Y:S01]  /*11220*/  FSEL R183, R0, -INF , !P6 ;  /* 0xff80000000b77808 */ /* 0x000fe20007000000 */
[----:B------:R-:W-:Y:S01]  /*11230*/  IMAD.IADD R0, R5, 0x1, -R4 ;  /* 0x0000000105007824 */ /* 0x000fe200078e0a04 */
[----:B------:R-:W-:Y:S01]  /*11240*/  ISETP.GT.AND P0, PT, R8, R20, PT ;  /* 0x000000140800720c */ /* 0x000fe20003f04270 */
[----:B------:R-:W-:Y:S01]  /*11250*/  FFMA.FTZ R11, R17, -UR6, R186 ;  /* 0x80000006110b7c23 */ /* 0x000fe200080100ba */
[----:B------:R-:W-:-:S02]  /*11260*/  IABS R5, R9 ;  /* 0x0000000900057213 */ /* 0x000fc40000000000 */
[----:B------:R-:W-:Y:S02]  /*11270*/  IABS R9, R13 ;  /* 0x0000000d00097213 */ /* 0x000fe40000000000 */
[----:B------:R-:W-:Y:S02]  /*11280*/  FSEL R139, R16, -INF , !P5 ;  /* 0xff800000108b7808 */ /* 0x000fe40006800000 */
[----:B------:R-:W-:Y:S02]  /*11290*/  FSEL R143, R15, -INF , !P0 ;  /* 0xff8000000f8f7808 */ /* 0x000fe40004000000 */
[----:B------:R-:W-:Y:S01]  /*112a0*/  IABS R13, R0 ;  /* 0x00000000000d7213 */ /* 0x000fe20000000000 */
[----:B------:R-:W-:Y:S01]  /*112b0*/  IMAD.MOV.U32 R0, RZ, RZ, R5 ;  /* 0x000000ffff007224 */ /* 0x000fe200078e0005 */
[C---:B------:R-:W-:Y:S01]  /*112c0*/  ISETP.GT.AND P6, PT, R8.reuse, R137, PT ;  /* 0x000000890800720c */ /* 0x040fe20003fc4270 */
[----:B------:R-:W-:Y:S01]  /*112d0*/  IMAD.MOV.U32 R5, RZ, RZ, R9 ;  /* 0x000000ffff057224 */ /* 0x000fe200078e0009 */
[C---:B------:R-:W-:Y:S01]  /*112e0*/  ISETP.GT.AND P5, PT, R8.reuse, R138, PT ;  /* 0x0000008a0800720c */ /* 0x040fe20003fa4270 */
[----:B------:R-:W-:Y:S01]  /*112f0*/  IMAD.MOV.U32 R9, RZ, RZ, R13 ;  /* 0x000000ffff097224 */ /* 0x000fe200078e000d */
[----:B------:R-:W-:-:S02]  /*11300*/  ISETP.GT.AND P0, PT, R8, R141, PT ;  /* 0x0000008d0800720c */ /* 0x000fc40003f04270 */
[----:B------:R-:W-:Y:S02]  /*11310*/  FSEL R178, R14, -INF , !P6 ;  /* 0xff8000000eb27808 */ /* 0x000fe40007000000 */
[----:B------:R-:W-:Y:S02]  /*11320*/  FSEL R179, R12, -INF , !P5 ;  /* 0xff8000000cb37808 */ /* 0x000fe40006800000 */
[----:B------:R-:W-:Y:S02]  /*11330*/  FSEL R180, R11, -INF , !P0 ;  /* 0xff8000000bb47808 */ /* 0x000fe40004000000 */
[C---:B------:R-:W-:Y:S02]  /*11340*/  ISETP.GT.AND P6, PT, R8.reuse, R176, PT ;  /* 0x000000b00800720c */ /* 0x040fe40003fc4270 */
[C---:B------:R-:W-:Y:S02]  /*11350*/  ISETP.GT.AND P5, PT, R8.reuse, R3, PT ;  /* 0x000000030800720c */ /* 0x040fe40003fa4270 */
[----:B------:R-:W-:-:S02]  /*11360*/  ISETP.GT.AND P0, PT, R8, R2, PT ;  /* 0x000000020800720c */ /* 0x000fc40003f04270 */
[----:B------:R-:W-:Y:S02]  /*11370*/  I2FP.F32.S32 R0, R0 ;  /* 0x0000000000007245 */ /* 0x000fe40000201400 */
[----:B------:R-:W-:Y:S01]  /*11380*/  I2FP.F32.S32 R8, R5 ;  /* 0x0000000500087245 */ /* 0x000fe20000201400 */
[----:B------:R-:W-:Y:S01]  /*11390*/  VIADD R5, R222, 0x40 ;  /* 0x00000040de057836 */ /* 0x000fe20000000000 */
[----:B------:R-:W-:Y:S01]  /*113a0*/  I2FP.F32.S32 R9, R9 ;  /* 0x0000000900097245 */ /* 0x000fe20000201400 */
[----:B------:R-:W-:Y:S02]  /*113b0*/  FFMA.FTZ R14, R0, -UR6, R194 ;  /* 0x80000006000e7c23 */ /* 0x000fe400080100c2 */
[C---:B------:R-:W-:Y:S02]  /*113c0*/  IMAD.IADD R0, R5.reuse, 0x1, -R21 ;  /* 0x0000000105007824 */ /* 0x040fe400078e0a15 */
[----:B------:R-:W-:Y:S01]  /*113d0*/  FFMA.FTZ R15, R8, -UR6, R187 ;  /* 0x80000006080f7c23 */ /* 0x000fe200080100bb */
[----:B------:R-:W-:-:S02]  /*113e0*/  IMAD.IADD R11, R5, 0x1, -R22 ;  /* 0x00000001050b7824 */ /* 0x000fc400078e0a16 */
[----:B------:R-:W-:Y:S01]  /*113f0*/  FFMA.FTZ R13, R9, -UR6, R195 ;  /* 0x80000006090d7c23 */ /* 0x000fe200080100c3 */
[C---:B------:R-:W-:Y:S01]  /*11400*/  IMAD.IADD R12, R5.reuse, 0x1, -R200 ;  /* 0x00000001050c7824 */ /* 0x040fe200078e0ac8 */
[----:B------:R-:W-:Y:S01]  /*11410*/  IABS R0, R0 ;  /* 0x0000000000007213 */ /* 0x000fe20000000000 */
[C---:B------:R-:W-:Y:S01]  /*11420*/  IMAD.IADD R8, R5.reuse, 0x1, -R177 ;  /* 0x0000000105087824 */ /* 0x040fe200078e0ab1 */
[----:B------:R-:W-:Y:S01]  /*11430*/  IABS R11, R11 ;  /* 0x0000000b000b7213 */ /* 0x000fe20000000000 */
[----:B------:R-:W-:Y:S01]  /*11440*/  IMAD.IADD R9, R5, 0x1, -R140 ;  /* 0x0000000105097824 */ /* 0x000fe200078e0a8c */
[----:B------:R-:W-:Y:S02]  /*11450*/  IABS R12, R12 ;  /* 0x0000000c000c7213 */ /* 0x000fe40000000000 */
[----:B------:R-:W-:Y:S02]  /*11460*/  I2FP.F32.S32 R0, R0 ;  /* 0x0000000000007245 */ /* 0x000fe40000201400 */
[----:B------:R-:W-:-:S02]  /*11470*/  IABS R8, R8 ;  /* 0x0000000800087213 */ /* 0x000fc40000000000 */
[----:B------:R-:W-:Y:S02]  /*11480*/  I2FP.F32.S32 R11, R11 ;  /* 0x0000000b000b7245 */ /* 0x000fe40000201400 */
[----:B------:R-:W-:Y:S02]  /*11490*/  IABS R9, R9 ;  /* 0x0000000900097213 */ /* 0x000fe40000000000 */
[----:B------:R-:W-:Y:S01]  /*114a0*/  I2FP.F32.S32 R16, R12 ;  /* 0x0000000c00107245 */ /* 0x000fe20000201400 */
[----:B------:R-:W-:Y:S01]  /*114b0*/  FFMA.FTZ R12, R0, -UR6, R208 ;  /* 0x80000006000c7c23 */ /* 0x000fe200080100d0 */
[----:B------:R-:W-:Y:S01]  /*114c0*/  I2FP.F32.S32 R8, R8 ;  /* 0x0000000800087245 */ /* 0x000fe20000201400 */
[----:B------:R-:W-:Y:S01]  /*114d0*/  FFMA.FTZ R11, R11, -UR6, R209 ;  /* 0x800000060b0b7c23 */ /* 0x000fe200080100d1 */
[----:B------:R-:W-:Y:S01]  /*114e0*/  FSEL R19, R15, -INF , !P6 ;  /* 0xff8000000f137808 */ /* 0x000fe20007000000 */
[----:B------:R-:W-:Y:S01]  /*114f0*/  FFMA.FTZ R0, R16, -UR6, R32 ;  /* 0x8000000610007c23 */ /* 0x000fe20008010020 */
[----:B------:R-:W-:Y:S01]  /*11500*/  ISETP.GT.AND P6, PT, R7, R18, PT ;  /* 0x000000120700720c */ /* 0x000fe20003fc4270 */
[----:B------:R-:W-:Y:S01]  /*11510*/  FFMA.FTZ R8, R8, -UR6, R205 ;  /* 0x8000000608087c23 */ /* 0x000fe200080100cd */
[----:B------:R-:W-:-:S02]  /*11520*/  I2FP.F32.S32 R9, R9 ;  /* 0x0000000900097245 */ /* 0x000fc40000201400 */
[----:B------:R-:W-:Y:S02]  /*11530*/  FSEL R23, R14, -INF , !P5 ;  /* 0xff8000000e177808 */ /* 0x000fe40006800000 */
[----:B------:R-:W-:Y:S01]  /*11540*/  ISETP.GT.AND P5, PT, R7, R20, PT ;  /* 0x000000140700720c */ /* 0x000fe20003fa4270 */
[----:B------:R-:W-:Y:S01]  /*11550*/  FFMA.FTZ R9, R9, -UR6, R204 ;  /* 0x8000000609097c23 */ /* 0x000fe200080100cc */
[----:B------:R-:W-:Y:S02]  /*11560*/  FSEL R12, R12, -INF , !P6 ;  /* 0xff8000000c0c7808 */ /* 0x000fe40007000000 */
[----:B------:R-:W-:Y:S02]  /*11570*/  ISETP.GT.AND P6, PT, R7, R138, PT ;  /* 0x0000008a0700720c */ /* 0x000fe40003fc4270 */
[----:B------:R-:W-:Y:S02]  /*11580*/  FSEL R181, R13, -INF , !P0 ;  /* 0xff8000000db57808 */ /* 0x000fe40004000000 */
[----:B------:R-:W-:-:S02]  /*11590*/  FSEL R15, R11, -INF , !P5 ;  /* 0xff8000000b0f7808 */ /* 0x000fc40006800000 */
[C---:B------:R-:W-:Y:S02]  /*115a0*/  ISETP.GT.AND P0, PT, R7.reuse, R137, PT ;  /* 0x000000890700720c */ /* 0x040fe40003f04270 */
[----:B------:R-:W-:Y:S02]  /*115b0*/  ISETP.GT.AND P5, PT, R7, R141, PT ;  /* 0x0000008d0700720c */ /* 0x000fe40003fa4270 */
[----:B------:R-:W-:Y:S01]  /*115c0*/  FSEL R13, R8, -INF , !P6 ;  /* 0xff800000080d7808 */ /* 0x000fe20007000000 */
[----:B------:R-:W-:Y:S01]  /*115d0*/  IMAD.IADD R8, R5, 0x1, -R6 ;  /* 0x0000000105087824 */ /* 0x000fe200078e0a06 */
[----:B------:R-:W-:Y:S01]  /*115e0*/  FSEL R14, R9, -INF , !P0 ;  /* 0xff800000090e7808 */ /* 0x000fe20004000000 */
[----:B------:R-:W-:Y:S01]  /*115f0*/  IMAD.IADD R9, R5, 0x1, -R132 ;  /* 0x0000000105097824 */ /* 0x000fe200078e0a84 */
[----:B------:R-:W-:Y:S01]  /*11600*/  FSEL R16, R0, -INF , !P5 ;  /* 0xff80000000107808 */ /* 0x000fe20006800000 */
[----:B------:R-:W-:Y:S01]  /*11610*/  VIADD R0, R222, 0x48 ;  /* 0x00000048de007836 */ /* 0x000fe20000000000 */
[----:B------:R-:W-:-:S02]  /*11620*/  ISETP.GT.AND P0, PT, R7, R176, PT ;  /* 0x000000b00700720c */ /* 0x000fc40003f04270 */
[C---:B------:R-:W-:Y:S01]  /*11630*/  ISETP.GT.AND P6, PT, R7.reuse, R3, PT ;  /* 0x000000030700720c */ /* 0x040fe20003fc4270 */
[C---:B------:R-:W-:Y:S01]  /*11640*/  IMAD.IADD R6, R0.reuse, 0x1, -R6 ;  /* 0x0000000100067824 */ /* 0x040fe200078e0a06 */
[----:B------:R-:W-:Y:S01]  /*11650*/  ISETP.GT.AND P5, PT, R7, R2, PT ;  /* 0x000000020700720c */ /* 0x000fe20003fa4270 */
[----:B------:R-:W-:Y:S01]  /*11660*/  IMAD.IADD R7, R5, 0x1, -R4 ;  /* 0x0000000105077824 */ /* 0x000fe200078e0a04 */
[----:B------:R-:W-:Y:S01]  /*11670*/  IABS R8, R8 ;  /* 0x0000000800087213 */ /* 0x000fe20000000000 */
[----:B------:R-:W-:Y:S01]  /*11680*/  IMAD.IADD R5, R0, 0x1, -R21 ;  /* 0x0000000100057824 */ /* 0x000fe200078e0a15 */
[----:B------:R-:W-:Y:S02]  /*11690*/  IABS R9, R9 ;  /* 0x0000000900097213 */ /* 0x000fe40000000000 */
[----:B------:R-:W-:Y:S01]  /*116a0*/  IABS R11, R7 ;  /* 0x00000007000b7213 */ /* 0x000fe20000000000 */
[----:B------:R-:W-:Y:S01]  /*116b0*/  IMAD.MOV.U32 R7, RZ, RZ, R8 ;  /* 0x000000ffff077224 */ /* 0x000fe200078e0008 */
[----:B------:R-:W-:Y:S01]  /*116c0*/  IABS R17, R5 ;  /* 0x0000000500117213 */ /* 0x000fe20000000000 */
[----:B------:R-:W-:Y:S01]  /*116d0*/  IMAD.MOV.U32 R5, RZ, RZ, R9 ;  /* 0x000000ffff057224 */ /* 0x000fe200078e0009 */
[----:B------:R-:W-:-:S02]  /*116e0*/  I2FP.F32.S32 R11, R11 ;  /* 0x0000000b000b7245 */ /* 0x000fc40000201400 */
[----:B------:R-:W-:Y:S02]  /*116f0*/  I2FP.F32.S32 R7, R7 ;  /* 0x0000000700077245 */ /* 0x000fe40000201400 */
[----:B------:R-:W-:Y:S01]  /*11700*/  I2FP.F32.S32 R8, R5 ;  /* 0x0000000500087245 */ /* 0x000fe20000201400 */
[----:B------:R-:W-:Y:S01]  /*11710*/  IMAD.IADD R5, R0, 0x1, -R22 ;  /* 0x0000000100057824 */ /* 0x000fe200078e0a16 */
[----:B------:R-:W-:Y:S01]  /*11720*/  I2FP.F32.S32 R17, R17 ;  /* 0x0000001100117245 */ /* 0x000fe20000201400 */
[----:B------:R-:W-:Y:S01]  /*11730*/  FFMA.FTZ R9, R7, -UR6, R33 ;  /* 0x8000000607097c23 */ /* 0x000fe20008010021 */
[----:B------:R-:W-:Y:S01]  /*11740*/  FFMA.FTZ R7, R11, -UR6, R29 ;  /* 0x800000060b077c23 */ /* 0x000fe2000801001d */
[----:B------:R-:W-:Y:S01]  /*11750*/  FFMA.FTZ R8, R8, -UR6, R28 ;  /* 0x8000000608087c23 */ /* 0x000fe2000801001c */
[----:B------:R-:W-:Y:S01]  /*11760*/  IABS R5, R5 ;  /* 0x0000000500057213 */ /* 0x000fe20000000000 */
[----:B------:R-:W-:Y:S01]  /*11770*/  FFMA.FTZ R11, R17, -UR6, R210 ;  /* 0x80000006110b7c23 */ /* 0x000fe200080100d2 */
[----:B------:R-:W-:-:S02]  /*11780*/  FSEL R9, R9, -INF , !P0 ;  /* 0xff80000009097808 */ /* 0x000fc40004000000 */
[----:B------:R-:W-:Y:S02]  /*11790*/  ISETP.GE.AND P0, PT, R18, R223, PT ;  /* 0x000000df1200720c */ /* 0x000fe40003f06270 */
[----:B------:R-:W-:Y:S02]  /*117a0*/  FSEL R142, R8, -INF , !P6 ;  /* 0xff800000088e7808 */ /* 0x000fe40007000000 */
[----:B------:R-:W-:Y:S01]  /*117b0*/  I2FP.F32.S32 R8, R5 ;  /* 0x0000000500087245 */ /* 0x000fe20000201400 */
[----:B------:R-:W-:Y:S01]  /*117c0*/  IMAD.IADD R5, R0, 0x1, -R140 ;  /* 0x0000000100057824 */ /* 0x000fe200078e0a8c */
[----:B------:R-:W-:Y:S02]  /*117d0*/  FSEL R17, R188, -INF , !P0 ;  /* 0xff800000bc117808 */ /* 0x000fe40004000000 */
[----:B------:R-:W-:Y:S01]  /*117e0*/  ISETP.GT.AND P0, PT, R10, R18, PT ;  /* 0x000000120a00720c */ /* 0x000fe20003f04270 */
[----:B------:R-:W-:Y:S01]  /*117f0*/  FFMA.FTZ R8, R8, -UR6, R211 ;  /* 0x8000000608087c23 */ /* 0x000fe200080100d3 */
[----:B------:R-:W-:-:S02]  /*11800*/  ISETP.GE.AND P6, PT, R18, R226, PT ;  /* 0x000000e21200720c */ /* 0x000fc40003fc6270 */
[----:B------:R-:W-:Y:S02]  /*11810*/  IABS R5, R5 ;  /* 0x0000000500057213 */ /* 0x000fe40000000000 */
[----:B------:R-:W-:Y:S02]  /*11820*/  FSEL R11, R11, -INF , !P0 ;  /* 0xff8000000b0b7808 */ /* 0x000fe40004000000 */
[----:B------:R-:W-:Y:S02]  /*11830*/  ISETP.GE.AND P0, PT, R20, R223, PT ;  /* 0x000000df1400720c */ /* 0x000fe40003f06270 */
[----:B------:R-:W-:Y:S01]  /*11840*/  FSEL R185, R7, -INF , !P5 ;  /* 0xff80000007b97808 */ /* 0x000fe20006800000 */
[----:B------:R-:W-:Y:S01]  /*11850*/  IMAD.MOV.U32 R7, RZ, RZ, R5 ;  /* 0x000000ffff077224 */ /* 0x000fe200078e0005 */
[----:B------:R-:W-:Y:S01]  /*11860*/  FSEL R22, R139, -INF , !P6 ;  /* 0xff8000008b167808 */ /* 0x000fe20007000000 */
[----:B------:R-:W-:Y:S01]  /*11870*/  IMAD.IADD R5, R0, 0x1, -R177 ;  /* 0x0000000100057824 */ /* 0x000fe200078e0ab1 */
        /* <DEDUP_REMOVED lines=8> */
[----:B------:R-:W-:Y:S02]  /*11900*/  I2FP.F32.S32 R7, R7 ;  /* 0x0000000700077245 */ /* 0x000fe40000201400 */
[----:B------:R-:W-:Y:S02]  /*11910*/  FSEL R8, R8, -INF , !P0 ;  /* 0xff80000008087808 */ /* 0x000fe40004000000 */
[----:B------:R-:W-:Y:S01]  /*11920*/  ISETP.GE.AND P0, PT, R137, R223, PT ;  /* 0x000000df8900720c */ /* 0x000fe20003f06270 */
[----:B------:R-:W-:Y:S01]  /*11930*/  FFMA.FTZ R7, R7, -UR6, R206 ;  /* 0x8000000607077c23 */ /* 0x000fe200080100ce */
[----:B------:R-:W-:Y:S02]  /*11940*/  FSEL R24, R143, -INF , !P5 ;  /* 0xff8000008f187808 */ /* 0x000fe40006800000 */
[----:B------:R-:W-:-:S02]  /*11950*/  ISETP.GE.AND P5, PT, R20, R231, PT ;  /* 0x000000e71400720c */ /* 0x000fc40003fa6270 */
[----:B------:R-:W-:Y:S02]  /*11960*/  FSEL R29, R15, -INF , !P6 ;  /* 0xff8000000f1d7808 */ /* 0x000fe40007000000 */
[----:B------:R-:W-:Y:S02]  /*11970*/  ISETP.GE.AND P6, PT, R137, R226, PT ;  /* 0x000000e28900720c */ /* 0x000fe40003fc6270 */
[----:B------:R-:W-:Y:S02]  /*11980*/  FSEL R20, R196, -INF , !P0 ;  /* 0xff800000c4147808 */ /* 0x000fe40004000000 */
[----:B------:R-:W-:Y:S02]  /*11990*/  ISETP.GT.AND P0, PT, R10, R137, PT ;  /* 0x000000890a00720c */ /* 0x000fe40003f04270 */
[----:B------:R-:W-:Y:S02]  /*119a0*/  FSEL R26, R178, -INF , !P6 ;  /* 0xff800000b21a7808 */ /* 0x000fe40007000000 */
[----:B------:R-:W-:-:S02]  /*119b0*/  FSEL R140, R8, -INF , !P5 ;  /* 0xff800000088c7808 */ /* 0x000fc40006800000 */
[----:B------:R-:W-:Y:S02]  /*119c0*/  ISETP.GE.AND P6, PT, R137, R231, PT ;  /* 0x000000e78900720c */ /* 0x000fe40003fc6270 */
[----:B------:R-:W-:Y:S02]  /*119d0*/  FSEL R7, R7, -INF , !P0 ;  /* 0xff80000007077808 */ /* 0x000fe40004000000 */
[----:B------:R-:W-:Y:S02]  /*119e0*/  ISETP.GE.AND P5, PT, R137, R230, PT ;  /* 0x000000e68900720c */ /* 0x000fe40003fa6270 */
[----:B------:R-:W-:Y:S02]  /*119f0*/  IABS R5, R5 ;  /* 0x0000000500057213 */ /* 0x000fe40000000000 */
[----:B------:R-:W-:Y:S02]  /*11a00*/  FSEL R143, R7, -INF , !P6 ;  /* 0xff800000078f7808 */ /* 0x000fe40007000000 */
[----:B------:R-:W-:-:S02]  /*11a10*/  FSEL R32, R14, -INF , !P5 ;  /* 0xff8000000e207808 */ /* 0x000fc40006800000 */
[----:B------:R-:W-:Y:S01]  /*11a20*/  I2FP.F32.S32 R7, R5 ;  /* 0x0000000500077245 */ /* 0x000fe20000201400 */
[----:B------:R-:W-:Y:S01]  /*11a30*/  IMAD.IADD R5, R0, 0x1, -R200 ;  /* 0x0000000100057824 */ /* 0x000fe200078e0ac8 */
[C---:B------:R-:W-:Y:S02]  /*11a40*/  ISETP.GE.AND P5, PT, R138.reuse, R223, PT ;  /* 0x000000df8a00720c */ /* 0x040fe40003fa6270 */
[----:B------:R-:W-:Y:S01]  /*11a50*/  ISETP.GE.AND P0, PT, R138, R226, PT ;  /* 0x000000e28a00720c */ /* 0x000fe20003f06270 */
[----:B------:R-:W-:Y:S01]  /*11a60*/  FFMA.FTZ R7, R7, -UR6, R207 ;  /* 0x8000000607077c23 */ /* 0x000fe200080100cf */
[----:B------:R-:W-:Y:S02]  /*11a70*/  FSEL R21, R197, -INF , !P5 ;  /* 0xff800000c5157808 */ /* 0x000fe40006800000 */
[----:B------:R-:W-:Y:S02]  /*11a80*/  ISETP.GT.AND P5, PT, R10, R138, PT ;  /* 0x0000008a0a00720c */ /* 0x000fe40003fa4270 */
[----:B------:R-:W-:-:S02]  /*11a90*/  FSEL R27, R179, -INF , !P0 ;  /* 0xff800000b31b7808 */ /* 0x000fc40004000000 */
[C---:B------:R-:W-:Y:S02]  /*11aa0*/  ISETP.GE.AND P0, PT, R138.reuse, R231, PT ;  /* 0x000000e78a00720c */ /* 0x040fe40003f06270 */
[----:B------:R-:W-:Y:S02]  /*11ab0*/  FSEL R7, R7, -INF , !P5 ;  /* 0xff80000007077808 */ /* 0x000fe40006800000 */
[----:B------:R-:W-:Y:S02]  /*11ac0*/  IABS R5, R5 ;  /* 0x0000000500057213 */ /* 0x000fe40000000000 */
[----:B------:R-:W-:Y:S02]  /*11ad0*/  FSEL R137, R7, -INF , !P0 ;  /* 0xff80000007897808 */ /* 0x000fe40004000000 */
[----:B------:R-:W-:Y:S01]  /*11ae0*/  ISETP.GE.AND P6, PT, R138, R230, PT ;  /* 0x000000e68a00720c */ /* 0x000fe20003fc6270 */
[----:B------:R-:W-:Y:S01]  /*11af0*/  IMAD.MOV.U32 R7, RZ, RZ, R5 ;  /* 0x000000ffff077224 */ /* 0x000fe200078e0005 */
[----:B------:R-:W-:Y:S01]  /*11b00*/  ISETP.GE.AND P5, PT, R141, R226, PT ;  /* 0x000000e28d00720c */ /* 0x000fe20003fa6270 */
[----:B------:R-:W-:Y:S01]  /*11b10*/  IMAD.IADD R5, R0, 0x1, -R132 ;  /* 0x0000000100057824 */ /* 0x000fe200078e0a84 */
[----:B------:R-:W-:-:S02]  /*11b20*/  FSEL R33, R13, -INF , !P6 ;  /* 0xff8000000d217808 */ /* 0x000fc40007000000 */
[----:B------:R-:W-:Y:S02]  /*11b30*/  I2FP.F32.S32 R7, R7 ;  /* 0x0000000700077245 */ /* 0x000fe40000201400 */
[----:B------:R-:W-:Y:S02]  /*11b40*/  ISETP.GE.AND P6, PT, R141, R223, PT ;  /* 0x000000df8d00720c */ /* 0x000fe40003fc6270 */
[----:B------:R-:W-:Y:S01]  /*11b50*/  IABS R6, R6 ;  /* 0x0000000600067213 */ /* 0x000fe20000000000 */
[----:B------:R-:W-:Y:S01]  /*11b60*/  FFMA.FTZ R7, R7, -UR6, R34 ;  /* 0x8000000607077c23 */ /* 0x000fe20008010022 */
[----:B------:R-:W-:Y:S02]  /*11b70*/  FSEL R187, R201, -INF , !P6 ;  /* 0xff800000c9bb7808 */ /* 0x000fe40007000000 */
[----:B------:R-:W-:Y:S02]  /*11b80*/  ISETP.GE.AND P0, PT, R141, R230, PT ;  /* 0x000000e68d00720c */ /* 0x000fe40003f06270 */
[----:B------:R-:W-:-:S02]  /*11b90*/  ISETP.GT.AND P6, PT, R10, R141, PT ;  /* 0x0000008d0a00720c */ /* 0x000fc40003fc4270 */
[----:B------:R-:W-:Y:S02]  /*11ba0*/  FSEL R189, R180, -INF , !P5 ;  /* 0xff800000b4bd7808 */ /* 0x000fe40006800000 */
[----:B------:R-:W-:Y:S02]  /*11bb0*/  I2FP.F32.S32 R6, R6 ;  /* 0x0000000600067245 */ /* 0x000fe40000201400 */
[----:B------:R-:W-:Y:S02]  /*11bc0*/  ISETP.GE.AND P5, PT, R141, R231, PT ;  /* 0x000000e78d00720c */ /* 0x000fe40003fa6270 */
[----:B------:R-:W-:Y:S01]  /*11bd0*/  FSEL R191, R16, -INF , !P0 ;  /* 0xff80000010bf7808 */ /* 0x000fe20004000000 */
[----:B------:R-:W-:Y:S01]  /*11be0*/  FFMA.FTZ R6, R6, -UR6, R35 ;  /* 0x8000000606067c23 */ /* 0x000fe20008010023 */
[----:B------:R-:W-:Y:S02]  /*11bf0*/  FSEL R7, R7, -INF , !P6 ;  /* 0xff80000007077808 */ /* 0x000fe40007000000 */
[----:B------:R-:W-:-:S02]  /*11c00*/  ISETP.GE.AND P0, PT, R176, R223, PT ;  /* 0x000000dfb000720c */ /* 0x000fc40003f06270 */
[----:B------:R-:W-:Y:S02]  /*11c10*/  FSEL R205, R7, -INF , !P5 ;  /* 0xff80000007cd7808 */ /* 0x000fe40006800000 */
[----:B------:R-:W-:Y:S02]  /*11c20*/  IABS R5, R5 ;  /* 0x0000000500057213 */ /* 0x000fe40000000000 */
[----:B------:R-:W-:Y:S02]  /*11c30*/  ISETP.GE.AND P5, PT, R176, R230, PT ;  /* 0x000000e6b000720c */ /* 0x000fe40003fa6270 */
[----:B------:R-:W-:Y:S01]  /*11c40*/  FSEL R186, R182, -INF , !P0 ;  /* 0xff800000b6ba7808 */ /* 0x000fe20004000000 */
[----:B------:R-:W-:Y:S01]  /*11c50*/  IMAD.MOV.U32 R25, RZ, RZ, R5 ;  /* 0x000000ffff197224 */ /* 0x000fe200078e0005 */
[----:B------:R-:W-:Y:S02]  /*11c60*/  ISETP.GT.AND P0, PT, R10, R176, PT ;  /* 0x000000b00a00720c */ /* 0x000fe40003f04270 */
[----:B------:R-:W-:-:S02]  /*11c70*/  FSEL R190, R9, -INF , !P5 ;  /* 0xff80000009be7808 */ /* 0x000fc40006800000 */
[-C--:B------:R-:W-:Y:S02]  /*11c80*/  ISETP.GE.AND P6, PT, R176, R226.reuse, PT ;  /* 0x000000e2b000720c */ /* 0x080fe40003fc6270 */
[----:B------:R-:W-:Y:S02]  /*11c90*/  FSEL R6, R6, -INF , !P0 ;  /* 0xff80000006067808 */ /* 0x000fe40004000000 */
[C---:B------:R-:W-:Y:S02]  /*11ca0*/  ISETP.GE.AND P5, PT, R3.reuse, R223, PT ;  /* 0x000000df0300720c */ /* 0x040fe40003fa6270 */
[----:B------:R-:W-:Y:S02]  /*11cb0*/  ISETP.GE.AND P0, PT, R3, R226, PT ;  /* 0x000000e20300720c */ /* 0x000fe40003f06270 */
[----:B------:R-:W-:Y:S02]  /*11cc0*/  FMNMX3.FTZ R5, R134, R17, R18, !PT ;  /* 0x0000001186057276 */ /* 0x000fe40007810012 */
[----:B------:R-:W-:-:S02]  /*11cd0*/  FSEL R188, R19, -INF , !P6 ;  /* 0xff80000013bc7808 */ /* 0x000fc40007000000 */
[----:B------:R-:W-:Y:S02]  /*11ce0*/  FSEL R182, R184, -INF , !P5 ;  /* 0xff800000b8b67808 */ /* 0x000fe40006800000 */
[----:B------:R-:W-:Y:S02]  /*11cf0*/  I2FP.F32.S32 R25, R25 ;  /* 0x0000001900197245 */ /* 0x000fe40000201400 */
[----:B------:R-:W-:Y:S02]  /*11d00*/  ISETP.GE.AND P6, PT, R176, R231, PT ;  /* 0x000000e7b000720c */ /* 0x000fe40003fc6270 */
[----:B------:R-:W-:Y:S01]  /*11d10*/  FSEL R184, R23, -INF , !P0 ;  /* 0xff80000017b87808 */ /* 0x000fe20004000000 */
[----:B------:R-:W-:Y:S01]  /*11d20*/  FFMA.FTZ R25, R25, -UR6, R30 ;  /* 0x8000000619197c23 */ /* 0x000fe2000801001e */
[----:B------:R-:W-:Y:S02]  /*11d30*/  ISETP.GE.AND P0, PT, R2, R223, PT ;  /* 0x000000df0200720c */ /* 0x000fe40003f06270 */
[----:B------:R-:W-:-:S02]  /*11d40*/  FMNMX3.FTZ R5, R5, R20, R21, !PT ;  /* 0x0000001405057276 */ /* 0x000fc40007810015 */
[----:B------:R-:W-:Y:S02]  /*11d50*/  FSEL R204, R6, -INF , !P6 ;  /* 0xff80000006cc7808 */ /* 0x000fe40007000000 */
[----:B------:R-:W-:Y:S02]  /*11d60*/  ISETP.GE.AND P6, PT, R3, R230, PT ;  /* 0x000000e60300720c */ /* 0x000fe40003fc6270 */
[----:B------:R-:W-:Y:S02]  /*11d70*/  ISETP.GT.AND P5, PT, R10, R3, PT ;  /* 0x000000030a00720c */ /* 0x000fe40003fa4270 */
[----:B------:R-:W-:Y:S02]  /*11d80*/  FSEL R183, R183, -INF , !P0 ;  /* 0xff800000b7b77808 */ /* 0x000fe40004000000 */
[----:B------:R-:W-:Y:S01]  /*11d90*/  FMNMX3.FTZ R23, R5, R187, R186, !PT ;  /* 0x000000bb05177276 */ /* 0x000fe200078100ba */
[----:B------:R-:W-:Y:S08]  /*11da0*/  BRA.U !UP0, `(.L_x_2450) ;  /* 0x0000000108f47547 */ /* 0x000ff0000b800000 */
        /* <DEDUP_REMOVED lines=9> */
[C---:B------:R-:W-:Y:S02]  /*11e40*/  @!P2 IMAD.SHL.U32 R8, R6.reuse, 0x20, RZ ;  /* 0x000000200608a824 */ /* 0x040fe400078e00ff */
[----:B------:R-:W-:Y:S01]  /*11e50*/  IMAD.U32 R5, RZ, RZ, UR22 ;  /* 0x00000016ff057e24 */ /* 0x000fe2000f8e00ff */
[----:B------:R-:W-:Y:S01]  /*11e60*/  @!P2 SHF.L.U64.HI R12, R6, 0x5, R7 ;  /* 0x00000005060ca819 */ /* 0x000fe20000010207 */
[----:B------:R-:W-:Y:S01]  /*11e70*/  @!P1 VIADD R11, R11, 0xfffffffb ;  /* 0xfffffffb0b0b9836 */ /* 0x000fe20000000000 */
[----:B------:R-:W-:Y:S02]  /*11e80*/  @!P2 LEA R16, P0, R16, R8, 0x4 ;  /* 0x000000081010a211 */ /* 0x000fe400078020ff */
[----:B------:R-:W-:Y:S02]  /*11e90*/  @!P2 IADD3 R5, PT, PT, R5, -0x5, RZ ;  /* 0xfffffffb0505a810 */ /* 0x000fe40007ffe0ff */
[----:B------:R-:W-:-:S03]  /*11ea0*/  MOV R8, UR11 ;  /* 0x0000000b00087c02 */ /* 0x000fc60008000f00 */
[----:B------:R-:W-:Y:S01]  /*11eb0*/  @!P2 IMAD.WIDE.U32 R6, R5, UR10, RZ ;  /* 0x0000000a0506ac25 */ /* 0x000fe2000f8e00ff */
[----:B------:R-:W-:-:S03]  /*11ec0*/  @!P2 LEA.HI.X R19, R9, R12, R8, 0x4, P0 ;  /* 0x0000000c0913a211 */ /* 0x000fc600000f2408 */
        /* <DEDUP_REMOVED lines=9> */
[----:B------:R-:W-:Y:S01]  /*11f60*/  @!P1 IMAD R9, R5, UR11, R7 ;  /* 0x0000000b05099c24 */ /* 0x000fe2000f8e0207 */
[----:B------:R-:W-:Y:S01]  /*11f70*/  @!P1 LEA.HI.X R13, R8, R229, R11, 0x6, P0 ;  /* 0x000000e5080d9211 */ /* 0x000fe200000f340b */
[----:B------:R-:W-:Y:S01]  /*11f80*/  IMAD.U32 R5, RZ, RZ, UR10 ;  /* 0x0000000aff057e24 */ /* 0x000fe2000f8e00ff */
[----:B------:R-:W-:Y:S01]  /*11f90*/  @!P2 LEA R8, P0, R16, R247, 0x1 ;  /* 0x000000f71008a211 */ /* 0x000fe200078008ff */
[----:B------:R-:W-:Y:S01]  /*11fa0*/  @!PT LDS RZ, [RZ] ;  /* 0x00000000fffff984 */ /* 0x000fe20000000800 */
[----:B------:R-:W-:Y:S01]  /*11fb0*/  @!PT LDS RZ, [RZ] ;  /* 0x00000000fffff984 */ /* 0x000fe20000000800 */
[----:B------:R-:W-:Y:S01]  /*11fc0*/  @!PT LDS RZ, [RZ] ;  /* 0x00000000fffff984 */ /* 0x000fe20000000800 */
[----:B------:R1:W-:Y:S01]  /*11fd0*/  @!P2 LDGSTS.E.BYPASS.LTC128B.128 [R221+0x8000], desc[UR28][R14.64] ;  /* 0x080000000eddafae */ /* 0x0003e2000b981a1c */
[C---:B------:R-:W-:Y:S02]  /*11fe0*/  @!P1 SHF.L.U32 R7, R6.reuse, 0x5, RZ ;  /* 0x0000000506079819 */ /* 0x040fe400000006ff */
[----:B------:R-:W-:Y:S01]  /*11ff0*/  @!P1 SHF.L.U64.HI R11, R6, 0x5, R9 ;  /* 0x00000005060b9819 */ /* 0x000fe20000010209 */
[----:B------:R1:W-:Y:S01]  /*12000*/  @P2 STS.128 [R221+0x8000], RZ ;  /* 0x008000ffdd002388 */ /* 0x0003e20000000c00 */
[----:B------:R-:W-:Y:S02]  /*12010*/  @!P2 LEA.HI.X R9, R16, R229, R19, 0x1, P0 ;  /* 0x000000e51009a211 */ /* 0x000fe400000f0c13 */
[----:B------:R-:W-:Y:S01]  /*12020*/  @!P1 LEA R5, P0, R5, R7, 0x4 ;  /* 0x0000000705059211 */ /* 0x000fe200078020ff */
[----:B------:R-:W-:Y:S01]  /*12030*/  IMAD.U32 R7, RZ, RZ, UR10 ;  /* 0x0000000aff077e24 */ /* 0x000fe2000f8e00ff */
[----:B------:R-:W-:Y:S01]  /*12040*/  MOV R6, UR11 ;  /* 0x0000000b00067c02 */ /* 0x000fe20008000f00 */
[----:B------:R-:W-:Y:S01]  /*12050*/  @!PT LDS RZ, [RZ] ;  /* 0x00000000fffff984 */ /* 0x000fe20000000800 */
[----:B------:R-:W-:Y:S01]  /*12060*/  @!PT LDS RZ, [RZ] ;  /* 0x00000000fffff984 */ /* 0x000fe20000000800 */
[----:B------:R-:W-:Y:S01]  /*12070*/  @!PT LDS RZ, [RZ] ;  /* 0x00000000fffff984 */ /* 0x000fe20000000800 */
[----:B------:R1:W-:Y:S03]  /*12080*/  @!P1 LDGSTS.E.BYPASS.LTC128B.128 [R221+0x9000], desc[UR28][R12.64+0x80] ;  /* 0x090000800cdd9fae */ /* 0x0003e6000b981a1c */
[----:B------:R-:W-:Y:S01]  /*12090*/  @!P1 LEA.HI.X R7, R7, R11, R6, 0x4, P0 ;  /* 0x0000000b07079211 */ /* 0x000fe200000f2406 */
        /* <DEDUP_REMOVED lines=14> */
.L_x_2450:
[----:B-1----:R-:W2:Y:S04]  /*12180*/  LDL.64 R6, [R1+0x70] ;  /* 0x0000700001067983 */ /* 0x002ea80000100a00 */
[----:B------:R-:W3:Y:S04]  /*12190*/  LDL.64 R176, [R1+0x50] ;  /* 0x0000500001b07983 */ /* 0x000ee80000100a00 */
[----:B------:R-:W4:Y:S04]  /*121a0*/  LDL.64 R34, [R1+0x58] ;  /* 0x0000580001227983 */ /* 0x000f280000100a00 */
[----:B------:R-:W5:Y:S04]  /*121b0*/  LDL.64 R194, [R1+0x60] ;  /* 0x0000600001c27983 */ /* 0x000f680000100a00 */
[----:B------:R-:W5:Y:S01]  /*121c0*/  LDL.64 R192, [R1+0x68] ;  /* 0x0000680001c07983 */ /* 0x000f620000100a00 */
[----:B------:R-:W1:Y:S01]  /*121d0*/  S2R R12, SR_CTAID.X ;  /* 0x00000000000c7919 */ /* 0x000e620000002500 */
[----:B------:R-:W-:Y:S01]  /*121e0*/  FMNMX3.FTZ R8, R23, R182, R183, !PT ;  /* 0x000000b617087276 */ /* 0x000fe200078100b7 */
[----:B------:R-:W5:Y:S01]  /*121f0*/  LDCU UR4, c[0x0][0x45c] ;  /* 0x00008b80ff0477ac */ /* 0x000f620008000800 */
[----:B------:R-:W1:Y:S03]  /*12200*/  S2R R196, SR_CTAID.X ;  /* 0x0000000000c47919 */ /* 0x000e660000002500 */
[----:B------:R-:W1:Y:S01]  /*12210*/  SHFL.BFLY PT, R11, R8, 0x2, 0x1f ;  /* 0x0c401f00080b7f89 */ /* 0x000e6200000e0000 */
[----:B------:R-:W-:-:S02]  /*12220*/  SHF.R.U32.HI R9, RZ, 0x5, R217 ;  /* 0x00000005ff097819 */ /* 0x000fc400000116d9 */
[----:B------:R-:W-:Y:S02]  /*12230*/  FSEL R5, R25, -INF , !P5 ;  /* 0xff80000019057808 */ /* 0x000fe40006800000 */
[----:B------:R-:W-:Y:S02]  /*12240*/  ISETP.GE.AND P0, PT, R3, R231, PT ;  /* 0x000000e70300720c */ /* 0x000fe40003f06270 */
[----:B------:R-:W-:Y:S01]  /*12250*/  ISETP.GE.AND P5, PT, R2, R226, PT ;  /* 0x000000e20200720c */ /* 0x000fe20003fa6270 */
[----:B------:R-:W-:Y:S01]  /*12260*/  IMAD.IADD R23, R0, 0x1, -R4 ;  /* 0x0000000100177824 */ /* 0x000fe200078e0a04 */
[----:B------:R-:W-:Y:S02]  /*12270*/  FSEL R180, R142, -INF , !P6 ;  /* 0xff8000008eb47808 */ /* 0x000fe40007000000 */
[----:B------:R-:W-:Y:S02]  /*12280*/  FSEL R138, R5, -INF , !P0 ;  /* 0xff800000058a7808 */ /* 0x000fe40004000000 */
[----:B------:R-:W-:-:S02]  /*12290*/  FSEL R179, R181, -INF , !P5 ;  /* 0xff800000b5b37808 */ /* 0x000fc40006800000 */
[----:B------:R-:W-:Y:S02]  /*122a0*/  ISETP.GT.AND P6, PT, R10, R2, PT ;  /* 0x000000020a00720c */ /* 0x000fe40003fc4270 */
[C---:B------:R-:W-:Y:S02]  /*122b0*/  ISETP.GE.AND P0, PT, R2.reuse, R230, PT ;  /* 0x000000e60200720c */ /* 0x040fe40003f06270 */
[----:B------:R-:W-:Y:S02]  /*122c0*/  ISETP.GE.AND P5, PT, R2, R231, PT ;  /* 0x000000e70200720c */ /* 0x000fe40003fa6270 */
[-C--:B-1----:R-:W-:Y:S02]  /*122d0*/  LEA R12, R12, R9.reuse, 0x3 ;  /* 0x000000090c0c7211 */ /* 0x082fe400078e18ff */
[----:B------:R-:W-:-:S03]  /*122e0*/  LEA R196, R196, R9, 0x3 ;  /* 0x00000009c4c47211 */ /* 0x000fc600078e18ff */
[----:B------:R-:W-:Y:S01]  /*122f0*/  IMAD.WIDE.U32 R12, R12, -0x326172a9, RZ ;  /* 0xcd9e8d570c0c7825 */ /* 0x000fe200078e00ff */
[----:B------:R-:W-:-:S03]  /*12300*/  FMNMX3.FTZ R4, R133, R22, R24, !PT ;  /* 0x0000001685047276 */ /* 0x000fc60007810018 */
[----:B------:R-:W-:Y:S01]  /*12310*/  VIADD R196, R196, 0x4 ;  /* 0x00000004c4c47836 */ /* 0x000fe20000000000 */
[----:B------:R-:W-:Y:S02]  /*12320*/  FMNMX3.FTZ R15, R4, R26, R27, !PT ;  /* 0x0000001a040f7276 */ /* 0x000fe4000781001b */
[----:B------:R-:W-:Y:S01]  /*12330*/  FMNMX.FTZ R25, R8, R11, !PT ;  /* 0x0000000b08197209 */ /* 0x000fe20007810000 */
[----:B------:R-:W-:Y:S01]  /*12340*/  IMAD.WIDE.U32 R196, R196, -0x326172a9, RZ ;  /* 0xcd9e8d57c4c47825 */ /* 0x000fe200078e00ff */
[----:B------:R-:W-:-:S03]  /*12350*/  FMNMX3.FTZ R15, R15, R189, R188, !PT ;  /* 0x000000bd0f0f7276 */ /* 0x000fc600078100bc */
[----:B------:R-:W1:Y:S01]  /*12360*/  SHFL.BFLY PT, R19, R25, 0x1, 0x1f ;  /* 0x0c201f0019137f89 */ /* 0x000e6200000e0000 */
[C---:B------:R-:W-:Y:S02]  /*12370*/  IADD3 R0, PT, PT, R225.reuse, 0x76cf5d0a, RZ ;  /* 0x76cf5d0ae1007810 */ /* 0x040fe40007ffe0ff */
[----:B------:R-:W-:Y:S02]  /*12380*/  IADD3 R14, PT, PT, R225, 0x32370b8f, RZ ;  /* 0x32370b8fe10e7810 */ /* 0x000fe40007ffe0ff */
[----:B------:R-:W-:-:S05]  /*12390*/  FMNMX3.FTZ R15, R15, R184, R179, !PT ;  /* 0x000000b80f0f7276 */ /* 0x000fca00078100b3 */
[----:B------:R-:W5:Y:S01]  /*123a0*/  SHFL.BFLY PT, R16, R15, 0x2, 0x1f ;  /* 0x0c401f000f107f89 */ /* 0x000f6200000e0000 */
[C---:B------:R-:W-:Y:S02]  /*123b0*/  IADD3 R244, PT, PT, R224.reuse, -0x255992d5, RZ ;  /* 0xdaa66d2be0f47810 */ /* 0x040fe40007ffe0ff */
[----:B------:R-:W-:Y:S02]  /*123c0*/  IADD3 R246, PT, PT, R224, 0x78dde6e4, RZ ;  /* 0x78dde6e4e0f67810 */ /* 0x000fe40007ffe0ff */
[----:B------:R-:W-:Y:S02]  /*123d0*/  MOV R132, R220 ;  /* 0x000000dc00847202 */ /* 0x000fe40000000f00 */
[----:B------:R-:W-:Y:S01]  /*123e0*/  IADD3 R245, PT, PT, R225, -0x126145ec, RZ ;  /* 0xed9eba14e1f57810 */ /* 0x000fe20007ffe0ff */
[----:B------:R-:W-:Y:S01]  /*123f0*/  IMAD.MOV.U32 R30, RZ, RZ, R228 ;  /* 0x000000ffff1e7224 */ /* 0x000fe200078e00e4 */
[----:B------:R-:W-:Y:S02]  /*12400*/  FSEL R178, R185, -INF , !P0 ;  /* 0xff800000b9b27808 */ /* 0x000fe40004000000 */
[----:B-1----:R-:W-:-:S04]  /*12410*/  FMNMX.FTZ R220, R25, R19, !PT ;  /* 0x0000001319dc7209 */ /* 0x002fc80007810000 */
[----:B------:R-:W-:Y:S02]  /*12420*/  FSETP.NEU.FTZ.AND P0, PT, R220, -INF , PT ;  /* 0xff800000dc00780b */ /* 0x000fe40003f1d000 */
[----:B------:R-:W-:Y:S02]  /*12430*/  MOV R199, R219 ;  /* 0x000000db00c77202 */ /* 0x000fe40000000f00 */
[----:B------:R-:W-:Y:S01]  /*12440*/  MOV R198, R216 ;  /* 0x000000d800c67202 */ /* 0x000fe20000000f00 */
[----:B------:R-:W1:Y:S01]  /*12450*/  S2UR UR5, SR_CgaCtaId ;  /* 0x00000000000579c3 */ /* 0x000e620000008800 */
[C---:B------:R-:W-:Y:S02]  /*12460*/  SHF.L.U32 R206, R217.reuse, 0x3, RZ ;  /* 0x00000003d9ce7819 */ /* 0x040fe400000006ff */
[----:B------:R-:W-:Y:S02]  /*12470*/  SHF.L.U32 R202, R217, 0x6, RZ ;  /* 0x00000006d9ca7819 */ /* 0x000fe400000006ff */
[----:B------:R-:W-:-:S02]  /*12480*/  SHF.R.U32.HI R213, RZ, 0x1, R217 ;  /* 0x00000001ffd57819 */ /* 0x000fc400000116d9 */
[----:B------:R-:W-:Y:S01]  /*12490*/  LOP3.LUT R212, R206, 0x38, RZ, 0xc0, !PT ;  /* 0x00000038ced47812 */ /* 0x000fe200078ec0ff */
[----:B------:R-:W-:Y:S02]  /*124a0*/  UMOV UR12, 0x400 ;  /* 0x00000400000c7882 */ /* 0x000fe40000000000 */
[----:B-1----:R-:W-:Y:S01]  /*124b0*/  ULEA UR5, UR5, UR12, 0x18 ;  /* 0x0000000c05057291 */ /* 0x002fe2000f8ec0ff */
[----:B--2---:R-:W-:Y:S02]  /*124c0*/  LOP3.LUT R3, R225, UR7, R7, 0x96, !PT ;  /* 0x00000007e1037c12 */ /* 0x004fe4000f8e9607 */
[----:B------:R-:W-:-:S03]  /*124d0*/  IADD3 R6, PT, PT, R224, -0x61c88647, RZ ;  /* 0x9e3779b9e0067810 */ /* 0x000fc60007ffe0ff */
[----:B------:R-:W-:Y:S01]  /*124e0*/  IMAD.WIDE.U32 R2, R3, -0x326172a9, RZ ;  /* 0xcd9e8d5703027825 */ /* 0x000fe200078e00ff */
[----:B------:R-:W-:-:S04]  /*124f0*/  IADD3 R7, PT, PT, R224, 0x3c6ef372, RZ ;  /* 0x3c6ef372e0077810 */ /* 0x000fc80007ffe0ff */
[C---:B------:R-:W-:Y:S02]  /*12500*/  LOP3.LUT R5, R6.reuse, R12, R3, 0x96, !PT ;  /* 0x0000000c06057212 */ /* 0x040fe400078e9603 */
[----:B---3--:R-:W-:Y:S02]  /*12510*/  LOP3.LUT R12, R7, R2, R177, 0x96, !PT ;  /* 0x00000002070c7212 */ /* 0x008fe400078e96b1 */
[----:B------:R-:W-:Y:S01]  /*12520*/  LOP3.LUT R3, R6, R196, R3, 0x96, !PT ;  /* 0x000000c406037212 */ /* 0x000fe200078e9603 */
[----:B------:R-:W-:Y:S01]  /*12530*/  IMAD.WIDE.U32 R4, R5, -0x2daee0ad, RZ ;  /* 0xd2511f5305047825 */ /* 0x000fe200078e00ff */
[----:B----4-:R-:W-:-:S03]  /*12540*/  LOP3.LUT R9, R7, R2, R35, 0x96, !PT ;  /* 0x0000000207097212 */ /* 0x010fc600078e9623 */
[----:B------:R-:W-:Y:S01]  /*12550*/  IMAD.WIDE.U32 R12, R12, -0x2daee0ad, RZ ;  /* 0xd2511f530c0c7825 */ /* 0x000fe200078e00ff */
[----:B-----5:R-:W-:-:S03]  /*12560*/  LOP3.LUT R5, R0, R194, R5, 0x96, !PT ;  /* 0x000000c200057212 */ /* 0x020fc600078e9605 */
[----:B------:R-:W-:Y:S01]  /*12570*/  IMAD.WIDE.U32 R2, R3, -0x2daee0ad, RZ ;  /* 0xd2511f5303027825 */ /* 0x000fe200078e00ff */
[----:B------:R-:W-:-:S03]  /*12580*/  LOP3.LUT R10, R14, R4, R13, 0x96, !PT ;  /* 0x000000040e0a7212 */ /* 0x000fc600078e960d */
        /* <DEDUP_REMOVED lines=12> */
[----:B------:R-:W-:-:S04]  /*12650*/  IMAD.WIDE.U32 R6, R6, -0x2daee0ad, RZ ;  /* 0xd2511f5306067825 */ /* 0x000fc800078e00ff */
[----:B------:R-:W-:Y:S01]  /*12660*/  IMAD.WIDE.U32 R250, R0, -0x2daee0ad, RZ ;  /* 0xd2511f5300fa7825 */ /* 0x000fe200078e00ff */
[----:B------:R-:W-:Y:S02]  /*12670*/  FMNMX3.FTZ R0, R135, R28, R29, !PT ;  /* 0x0000001c87007276 */ /* 0x000fe4000781001d */
[----:B------:R-:W-:Y:S01]  /*12680*/  LOP3.LUT R5, R245, R8, R7, 0x96, !PT ;  /* 0x00000008f5057212 */ /* 0x000fe200078e9607 */
[----:B------:R-:W-:-:S04]  /*12690*/  IMAD.WIDE.U32 R228, R2, -0x2daee0ad, RZ ;  /* 0xd2511f5302e47825 */ /* 0x000fc800078e00ff */
[----:B------:R-:W-:Y:S01]  /*126a0*/  FMUL.FTZ R2, R220, UR4 ;  /* 0x00000004dc027c20 */ /* 0x000fe20008410000 */
[----:B------:R-:W-:Y:S01]  /*126b0*/  IABS R7, R23 ;  /* 0x0000001700077213 */ /* 0x000fe20000000000 */
[----:B------:R-:W-:Y:S01]  /*126c0*/  VIADD R3, R225, 0xa9066899 ;  /* 0xa9066899e1037836 */ /* 0x000fe20000000000 */
[----:B------:R-:W-:Y:S02]  /*126d0*/  LOP3.LUT R12, R245, R12, R35, 0x96, !PT ;  /* 0x0000000cf50c7212 */ /* 0x000fe400078e9623 */
[----:B------:R-:W-:Y:S02]  /*126e0*/  FMNMX3.FTZ R0, R0, R32, R33, !PT ;  /* 0x0000002000007276 */ /* 0x000fe40007810021 */
[----:B------:R-:W-:Y:S02]  /*126f0*/  FMNMX.FTZ R8, R15, R16, !PT ;  /* 0x000000100f087209 */ /* 0x000fe40007810000 */
[----:B------:R-:W-:Y:S02]  /*12700*/  FSEL R2, R2, RZ, P0 ;  /* 0x000000ff02027208 */ /* 0x000fe40000000000 */
[----:B------:R-:W-:-:S02]  /*12710*/  I2FP.F32.S32 R7, R7 ;  /* 0x0000000700077245 */ /* 0x000fc40000201400 */
[C---:B------:R-:W-:Y:S01]  /*12720*/  LOP3.LUT R13, R3.reuse, R34, R251, 0x96, !PT ;  /* 0x00000022030d7212 */ /* 0x040fe200078e96fb */
[----:B------:R-:W-:Y:S01]  /*12730*/  IMAD.WIDE.U32 R34, R12, -0x326172a9, RZ ;  /* 0xcd9e8d570c227825 */ /* 0x000fe200078e00ff */
[----:B------:R-:W-:Y:S01]  /*12740*/  FMNMX3.FTZ R9, R0, R191, R190, !PT ;  /* 0x000000bf00097276 */ /* 0x000fe200078100be */
[----:B------:R-:W1:Y:S01]  /*12750*/  SHFL.BFLY PT, R12, R8, 0x1, 0x1f ;  /* 0x0c201f00080c7f89 */ /* 0x000e6200000e0000 */
[----:B------:R-:W-:Y:S01]  /*12760*/  LOP3.LUT R11, R3, R6, R229, 0x96, !PT ;  /* 0x00000006030b7212 */ /* 0x000fe200078e96e5 */
[----:B------:R-:W-:Y:S01]  /*12770*/  IMAD.WIDE.U32 R176, R5, -0x326172a9, RZ ;  /* 0xcd9e8d5705b07825 */ /* 0x000fe200078e00ff */
[----:B------:R-:W-:-:S03]  /*12780*/  IADD3 R0, PT, PT, R224, 0x1715609d, RZ ;  /* 0x1715609de0007810 */ /* 0x000fc60007ffe0ff */
[----:B------:R-:W-:Y:S01]  /*12790*/  FFMA.FTZ R5, R17, UR4, -R2 ;  /* 0x0000000411057c23 */ /* 0x000fe20008010802 */
[----:B------:R-:W-:Y:S01]  /*127a0*/  FMNMX3.FTZ R9, R9, R180, R178, !PT ;  /* 0x000000b409097276 */ /* 0x000fe200078100b2 */
[----:B------:R-:W-:Y:S01]  /*127b0*/  FFMA.FTZ R6, R7, -UR6, R31 ;  /* 0x8000000607067c23 */ /* 0x000fe2000801001f */
[----:B------:R-:W-:Y:S01]  /*127c0*/  FMNMX3.FTZ R3, R136, R139, R140, !PT ;  /* 0x0000008b88037276 */ /* 0x000fe2000781008c */
[----:B------:R2:W-:Y:S01]  /*127d0*/  MUFU.EX2 R203, R5 ;  /* 0x0000000500cb7308 */ /* 0x0005e20000000800 */
[----:B------:R-:W-:Y:S01]  /*127e0*/  LOP3.LUT R181, R0, R4, R177, 0x96, !PT ;  /* 0x0000000400b57212 */ /* 0x000fe200078e96b1 */
[----:B------:R-:W3:Y:S01]  /*127f0*/  SHFL.BFLY PT, R14, R9, 0x2, 0x1f ;  /* 0x0c401f00090e7f89 */ /* 0x000ee200000e0000 */
[----:B------:R-:W-:Y:S01]  /*12800*/  FMNMX3.FTZ R4, R3, R143, R137, !PT ;  /* 0x0000008f03047276 */ /* 0x000fe20007810089 */
[----:B------:R-:W-:Y:S01]  /*12810*/  FFMA.FTZ R3, R18, UR4, -R2 ;  /* 0x0000000412037c23 */ /* 0x000fe20008010802 */
[----:B------:R-:W-:Y:S02]  /*12820*/  LOP3.LUT R185, R0, R10, R35, 0x96, !PT ;  /* 0x0000000a00b97212 */ /* 0x000fe400078e9623 */
[----:B------:R-:W-:-:S02]  /*12830*/  IADD3 R0, PT, PT, R224, -0x4ab325aa, RZ ;  /* 0xb54cda56e0007810 */ /* 0x000fc40007ffe0ff */
[----:B------:R-:W-:Y:S01]  /*12840*/  FMNMX3.FTZ R10, R4, R205, R204, !PT ;  /* 0x000000cd040a7276 */ /* 0x000fe200078100cc */
[----:B------:R4:W-:Y:S01]  /*12850*/  MUFU.EX2 R197, R3 ;  /* 0x0000000300c57308 */ /* 0x0009e20000000800 */
[----:B--2---:R-:W-:Y:S01]  /*12860*/  FSEL R5, R6, -INF , !P6 ;  /* 0xff80000006057808 */ /* 0x004fe20007000000 */
[----:B------:R-:W-:-:S03]  /*12870*/  IMAD.WIDE.U32 R6, R13, -0x326172a9, RZ ;  /* 0xcd9e8d570d067825 */ /* 0x000fc600078e00ff */
[----:B------:R-:W-:Y:S02]  /*12880*/  FSEL R177, R5, -INF , !P5 ;  /* 0xff80000005b17808 */ /* 0x000fe40006800000 */
[----:B----4-:R-:W-:Y:S02]  /*12890*/  LOP3.LUT R3, R0, R34, R7, 0x96, !PT ;  /* 0x0000002200037212 */ /* 0x010fe400078e9607 */
[----:B------:R-:W-:-:S05]  /*128a0*/  FMNMX3.FTZ R7, R10, R138, R177, !PT ;  /* 0x0000008a0a077276 */ /* 0x000fca00078100b1 */
[----:B------:R-:W2:Y:S01]  /*128b0*/  SHFL.BFLY PT, R17, R7, 0x2, 0x1f ;  /* 0x0c401f0007117f89 */ /* 0x000ea200000e0000 */
[----:B-1----:R-:W-:Y:S01]  /*128c0*/  FMNMX.FTZ R219, R8, R12, !PT ;  /* 0x0000000c08db7209 */ /* 0x002fe20007810000 */
[----:B------:R-:W-:-:S03]  /*128d0*/  IMAD.WIDE.U32 R4, R11, -0x326172a9, RZ ;  /* 0xcd9e8d570b047825 */ /* 0x000fc600078e00ff */
[C---:B------:R-:W-:Y:S01]  /*128e0*/  FSETP.NEU.FTZ.AND P6, PT, R219.reuse, -INF , PT ;  /* 0xff800000db00780b */ /* 0x040fe20003fdd000 */
[----:B------:R-:W-:Y:S01]  /*128f0*/  FMUL.FTZ R16, R219, UR4 ;  /* 0x00000004db107c20 */ /* 0x000fe20008410000 */
[----:B------:R-:W-:Y:S02]  /*12900*/  LOP3.LUT R0, R0, R176, R5, 0x96, !PT ;  /* 0x000000b000007212 */ /* 0x000fe400078e9605 */
[----:B---3--:R-:W-:Y:S01]  /*12910*/  FMNMX.FTZ R5, R9, R14, !PT ;  /* 0x0000000e09057209 */ /* 0x008fe20007810000 */
[----:B------:R-:W-:Y:S01]  /*12920*/  FFMA.FTZ R10, R20, UR4, -R2 ;  /* 0x00000004140a7c23 */ /* 0x000fe20008010802 */
[----:B------:R-:W-:Y:S01]  /*12930*/  FSEL R16, R16, RZ, P6 ;  /* 0x000000ff10107208 */ /* 0x000fe20003000000 */
[----:B------:R-:W-:Y:S02]  /*12940*/  IMAD.MOV.U32 R9, RZ, RZ, R4 ;  /* 0x000000ffff097224 */ /* 0x000fe400078e0004 */
[----:B------:R-:W1:Y:S01]  /*12950*/  SHFL.BFLY PT, R18, R5, 0x1, 0x1f ;  /* 0x0c201f0005127f89 */ /* 0x000e6200000e0000 */
[----:B------:R3:W-:Y:S01]  /*12960*/  MUFU.EX2 R194, R10 ;  /* 0x0000000a00c27308 */ /* 0x0007e20000000800 */
[----:B------:R-:W-:-:S02]  /*12970*/  MOV R13, R6 ;  /* 0x00000006000d7202 */ /* 0x000fc40000000f00 */
[C---:B------:R-:W-:Y:S02]  /*12980*/  PRMT R15, R6.reuse, 0x7771, RZ ;  /* 0x00007771060f7816 */ /* 0x040fe400000000ff */
[C---:B------:R-:W-:Y:S02]  /*12990*/  PRMT R14, R6.reuse, 0x7773, RZ ;  /* 0x00007773060e7816 */ /* 0x040fe400000000ff */
[----:B------:R-:W-:Y:S01]  /*129a0*/  PRMT R12, R6, 0x7772, RZ ;  /* 0x00007772060c7816 */ /* 0x000fe200000000ff */
[----:B------:R-:W-:Y:S01]  /*129b0*/  FFMA.FTZ R6, R22, UR4, -R16 ;  /* 0x0000000416067c23 */ /* 0x000fe20008010810 */
[----:B------:R-:W-:-:S03]  /*129c0*/  PRMT R11, R4, 0x7771, RZ ;  /* 0x00007771040b7816 */ /* 0x000fc600000000ff */
[----:B------:R4:W-:Y:S01]  /*129d0*/  MUFU.EX2 R201, R6 ;  /* 0x0000000600c97308 */ /* 0x0009e20000000800 */
[C---:B---3--:R-:W-:Y:S02]  /*129e0*/  PRMT R10, R4.reuse, 0x7773, RZ ;  /* 0x00007773040a7816 */ /* 0x048fe400000000ff */
[----:B------:R-:W-:-:S04]  /*129f0*/  PRMT R4, R4, 0x7772, RZ ;  /* 0x0000777204047816 */ /* 0x000fc800000000ff */
[----:B------:R-:W-:Y:S02]  /*12a00*/  PRMT R34, R4, 0x5410, R10 ;  /* 0x0000541004227816 */ /* 0x000fe4000000000a */
[----:B--2---:R-:W-:Y:S02]  /*12a10*/  FMNMX.FTZ R4, R7, R17, !PT ;  /* 0x0000001107047209 */ /* 0x004fe40007810000 */
[----:B----4-:R-:W-:-:S04]  /*12a20*/  LOP3.LUT R6, R9, 0xff, RZ, 0xc0, !PT ;  /* 0x000000ff09067812 */ /* 0x010fc800078ec0ff */
[----:B------:R-:W-:Y:S02]  /*12a30*/  PRMT R25, R6, 0x5410, R11 ;  /* 0x0000541006197816 */ /* 0x000fe4000000000b */
[----:B------:R-:W2:Y:S01]  /*12a40*/  SHFL.BFLY PT, R11, R4, 0x1, 0x1f ;  /* 0x0c201f00040b7f89 */ /* 0x000ea200000e0000 */
[----:B------:R-:W-:Y:S01]  /*12a50*/  FFMA.FTZ R8, R21, UR4, -R2 ;  /* 0x0000000415087c23 */ /* 0x000fe20008010802 */
[----:B------:R-:W-:Y:S02]  /*12a60*/  PRMT R22, R12, 0x5410, R14 ;  /* 0x000054100c167816 */ /* 0x000fe4000000000e */
[----:B------:R-:W-:Y:S01]  /*12a70*/  LOP3.LUT R6, R3, 0xffff, RZ, 0xc0, !PT ;  /* 0x0000ffff03067812 */ /* 0x000fe200078ec0ff */
[----:B------:R-:W3:Y:S01]  /*12a80*/  LDC R12, c[0x0][0x4f8] ;  /* 0x00013e00ff0c7b82 */ /* 0x000ee20000000800 */
[----:B------:R4:W-:Y:S01]  /*12a90*/  MUFU.EX2 R142, R8 ;  /* 0x00000008008e7308 */ /* 0x0009e20000000800 */
[----:B-1----:R-:W-:Y:S02]  /*12aa0*/  FMNMX.FTZ R218, R5, R18, !PT ;  /* 0x0000001205da7209 */ /* 0x002fe40007810000 */
[----:B------:R-:W-:Y:S01]  /*12ab0*/  SHF.R.U32.HI R5, RZ, 0x8, R6 ;  /* 0x00000008ff057819 */ /* 0x000fe20000011606 */
[--C-:B------:R-:W-:Y:S01]  /*12ac0*/  FFMA.FTZ R6, R27, UR4, -R16.reuse ;  /* 0x000000041b067c23 */ /* 0x100fe20008010810 */
[--C-:B------:R-:W-:Y:S01]  /*12ad0*/  FFMA.FTZ R7, R26, UR4, -R16.reuse ;  /* 0x000000041a077c23 */ /* 0x100fe20008010810 */
[----:B------:R-:W-:Y:S01]  /*12ae0*/  FFMA.FTZ R9, R24, UR4, -R16 ;  /* 0x0000000418097c23 */ /* 0x000fe20008010810 */
[----:B------:R-:W-:Y:S01]  /*12af0*/  SHF.R.U32.HI R10, RZ, 0x18, R3 ;  /* 0x00000018ff0a7819 */ /* 0x000fe20000011603 */
[----:B------:R1:W-:Y:S01]  /*12b00*/  MUFU.EX2 R141, R6 ;  /* 0x00000006008d7308 */ /* 0x0003e20000000800 */
[----:B------:R-:W-:Y:S01]  /*12b10*/  FMUL.FTZ R18, R218, UR4 ;  /* 0x00000004da127c20 */ /* 0x000fe20008410000 */
[----:B----4-:R-:W-:-:S06]  /*12b20*/  LOP3.LUT R8, R13, 0xff, RZ, 0xc0, !PT ;  /* 0x000000ff0d087812 */ /* 0x010fcc00078ec0ff */
[----:B------:R4:W5:Y:S01]  /*12b30*/  MUFU.EX2 R193, R7 ;  /* 0x0000000700c17308 */ /* 0x0009620000000800 */
[----:B------:R-:W-:Y:S02]  /*12b40*/  PRMT R21, R8, 0x5410, R15 ;  /* 0x0000541008157816 */ /* 0x000fe4000000000f */
[C---:B------:R-:W-:Y:S02]  /*12b50*/  LOP3.LUT R8, R3.reuse, 0xff, RZ, 0xc0, !PT ;  /* 0x000000ff03087812 */ /* 0x040fe400078ec0ff */
[----:B-1----:R-:W-:Y:S02]  /*12b60*/  PRMT R6, R3, 0x7632, R6 ;  /* 0x0000763203067816 */ /* 0x002fe40000000006 */
[----:B------:R-:W-:Y:S02]  /*12b70*/  LOP3.LUT R3, R0, 0xffff, RZ, 0xc0, !PT ;  /* 0x0000ffff00037812 */ /* 0x000fe400078ec0ff */
[----:B------:R-:W-:Y:S01]  /*12b80*/  FSETP.NEU.FTZ.AND P5, PT, R218, -INF , PT ;  /* 0xff800000da00780b */ /* 0x000fe20003fbd000 */
[----:B------:R1:W5:Y:S01]  /*12b90*/  MUFU.EX2 R196, R9 ;  /* 0x0000000900c47308 */ /* 0x0003620000000800 */
[----:B------:R-:W-:-:S02]  /*12ba0*/  PRMT R13, R8, 0x5410, R5 ;  /* 0x00005410080d7816 */ /* 0x000fc40000000005 */
[----:B------:R-:W-:Y:S02]  /*12bb0*/  LOP3.LUT R8, R6, 0xff, RZ, 0xc0, !PT ;  /* 0x000000ff06087812 */ /* 0x000fe400078ec0ff */
[----:B----4-:R-:W-:Y:S02]  /*12bc0*/  PRMT R7, R0, 0x7632, R7 ;  /* 0x0000763200077816 */ /* 0x010fe40000000007 */
[----:B------:R-:W-:Y:S02]  /*12bd0*/  SHF.R.U32.HI R6, RZ, 0x8, R3 ;  /* 0x00000008ff067819 */ /* 0x000fe40000011603 */
[----:B------:R-:W-:Y:S02]  /*12be0*/  FSEL R18, R18, RZ, P5 ;  /* 0x000000ff12127208 */ /* 0x000fe40002800000 */
[----:B------:R-:W-:Y:S02]  /*12bf0*/  LOP3.LUT R3, R7, 0xff, RZ, 0xc0, !PT ;  /* 0x000000ff07037812 */ /* 0x000fe400078ec0ff */
[----:B--2---:R-:W-:-:S02]  /*12c00*/  FMNMX.FTZ R216, R4, R11, !PT ;  /* 0x0000000b04d87209 */ /* 0x004fc40007810000 */
[----:B-1----:R-:W-:Y:S02]  /*12c10*/  LOP3.LUT R9, R0, 0xff, RZ, 0xc0, !PT ;  /* 0x000000ff00097812 */ /* 0x002fe400078ec0ff */
[----:B------:R-:W-:Y:S01]  /*12c20*/  SHF.R.U32.HI R0, RZ, 0x18, R0 ;  /* 0x00000018ff007819 */ /* 0x000fe20000011600 */
[----:B------:R-:W-:Y:S01]  /*12c30*/  FMUL.FTZ R19, R216, UR4 ;  /* 0x00000004d8137c20 */ /* 0x000fe20008410000 */
[----:B------:R-:W-:Y:S02]  /*12c40*/  PRMT R20, R9, 0x5410, R6 ;  /* 0x0000541009147816 */ /* 0x000fe40000000006 */
[----:B------:R-:W-:Y:S01]  /*12c50*/  PRMT R24, R3, 0x5410, R0 ;  /* 0x0000541003187816 */ /* 0x000fe20000000000 */
[----:B------:R-:W-:Y:S01]  /*12c60*/  FFMA.FTZ R0, R32, UR4, -R18 ;  /* 0x0000000420007c23 */ /* 0x000fe20008010812 */
[----:B------:R-:W-:Y:S02]  /*12c70*/  FSEL R6, R220, RZ, P0 ;  /* 0x000000ffdc067208 */ /* 0x000fe40000000000 */
[----:B------:R-:W-:-:S02]  /*12c80*/  FSETP.NEU.FTZ.AND P0, PT, R216, -INF , PT ;  /* 0xff800000d800780b */ /* 0x000fc40003f1d000 */
[----:B------:R-:W-:Y:S01]  /*12c90*/  FSEL R3, R218, RZ, P5 ;  /* 0x000000ffda037208 */ /* 0x000fe20002800000 */
[----:B------:R1:W-:Y:S01]  /*12ca0*/  MUFU.EX2 R192, R0 ;  /* 0x0000000000c07308 */ /* 0x0003e20000000800 */
[----:B---3--:R-:W-:Y:S01]  /*12cb0*/  LOP3.LUT R12, R12, 0xff, RZ, 0xc0, !PT ;  /* 0x000000ff0c0c7812 */ /* 0x008fe200078ec0ff */
[----:B------:R-:W-:Y:S01]  /*12cc0*/  FADD.FTZ R14, R134, -R6 ;  /* 0x80000006860e7221 */ /* 0x000fe20000010000 */
[----:B------:R-:W-:Y:S01]  /*12cd0*/  FSEL R19, R19, RZ, P0 ;  /* 0x000000ff13137208 */ /* 0x000fe20000000000 */
[----:B------:R-:W-:Y:S01]  /*12ce0*/  FADD.FTZ R6, R135, -R3 ;  /* 0x8000000387067221 */ /* 0x000fe20000010000 */
[----:B------:R-:W-:Y:S02]  /*12cf0*/  FSEL R3, R216, RZ, P0 ;  /* 0x000000ffd8037208 */ /* 0x000fe40000000000 */
[----:B------:R-:W-:Y:S02]  /*12d00*/  LEA R12, R12, R12, 0x10 ;  /* 0x0000000c0c0c7211 */ /* 0x000fe400078e80ff */
[----:B------:R-:W-:Y:S01]  /*12d10*/  LOP3.LUT R11, R22, 0xff00ff, RZ, 0xc0, !PT ;  /* 0x00ff00ff160b7812 */ /* 0x000fe200078ec0ff */
[----:B-1----:R-:W-:-:S04]  /*12d20*/  FFMA.FTZ R0, R33, UR4, -R18 ;  /* 0x0000000421007c23 */ /* 0x002fc80008010812 */
[----:B------:R1:W-:Y:S01]  /*12d30*/  MUFU.EX2 R251, R0 ;  /* 0x0000000000fb7308 */ /* 0x0003e20000000800 */
[----:B------:R-:W-:Y:S01]  /*12d40*/  PRMT R7, R8, 0x5410, R10 ;  /* 0x0000541008077816 */ /* 0x000fe2000000000a */
[----:B------:R-:W-:Y:S01]  /*12d50*/  FADD.FTZ R17, R136, -R3 ;  /* 0x8000000388117221 */ /* 0x000fe20000010000 */
[--C-:B------:R-:W-:Y:S02]  /*12d60*/  HSET2.LE.AND R11, R11, R12.reuse, PT ;  /* 0x0000000c0b0b7233 */ /* 0x100fe40003803000 */
[----:B------:R-:W-:Y:S02]  /*12d70*/  HSET2.LE.AND R10, R21, R12, PT ;  /* 0x0000000c150a7233 */ /* 0x000fe40003803000 */
[----:B-----5:R-:W-:Y:S01]  /*12d80*/  F2FP.F16.F32.PACK_AB R3, R141, R193 ;  /* 0x000000c18d03723e */ /* 0x020fe200000000ff */
[----:B-1----:R-:W-:-:S04]  /*12d90*/  FFMA.FTZ R0, R139, UR4, -R19 ;  /* 0x000000048b007c23 */ /* 0x002fc80008010813 */
[----:B------:R1:W-:Y:S01]  /*12da0*/  MUFU.EX2 R249, R0 ;  /* 0x0000000000f97308 */ /* 0x0003e20000000800 */
[----:B------:R-:W-:Y:S01]  /*12db0*/  LOP3.LUT R11, R3, R11, RZ, 0xc0, !PT ;  /* 0x0000000b030b7212 */ /* 0x000fe200078ec0ff */
[----:B------:R-:W-:Y:S01]  /*12dc0*/  FFMA.FTZ R3, R143, UR4, -R19 ;  /* 0x000000048f037c23 */ /* 0x000fe20008010813 */
[----:B------:R-:W-:Y:S01]  /*12dd0*/  HSET2.LE.AND R9, R7, R12, PT ;  /* 0x0000000c07097233 */ /* 0x000fe20003803000 */
[----:B------:R-:W-:Y:S01]  /*12de0*/  FFMA.FTZ R5, R28, UR4, -R18 ;  /* 0x000000041c057c23 */ /* 0x000fe20008010812 */
[----:B------:R-:W-:-:S03]  /*12df0*/  LOP3.LUT R176, R212, 0x1c0, R202, 0xf8, !PT ;  /* 0x000001c0d4b07812 */ /* 0x000fc600078ef8ca */
[----:B------:R2:W-:Y:S01]  /*12e00*/  MUFU.EX2 R229, R3 ;  /* 0x0000000300e57308 */ /* 0x0005e20000000800 */
[----:B-1----:R-:W-:-:S04]  /*12e10*/  F2FP.F16.F32.PACK_AB R0, R142, R194 ;  /* 0x000000c28e00723e */ /* 0x002fc800000000ff */
[----:B------:R-:W-:Y:S02]  /*12e20*/  LOP3.LUT R10, R0, R10, RZ, 0xc0, !PT ;  /* 0x0000000a000a7212 */ /* 0x000fe400078ec0ff */
[----:B------:R-:W-:Y:S01]  /*12e30*/  F2FP.F16.F32.PACK_AB R0, R196, R201 ;  /* 0x000000c9c400723e */ /* 0x000fe200000000ff */
[----:B--2---:R-:W-:-:S03]  /*12e40*/  FFMA.FTZ R3, R137, UR4, -R19 ;  /* 0x0000000489037c23 */ /* 0x004fc60008010813 */
[----:B------:R-:W-:Y:S02]  /*12e50*/  LOP3.LUT R9, R0, R9, RZ, 0xc0, !PT ;  /* 0x0000000900097212 */ /* 0x000fe400078ec0ff */
[----:B------:R-:W-:Y:S01]  /*12e60*/  LOP3.LUT R0, R213, 0x8, RZ, 0xc0, !PT ;  /* 0x00000008d5007812 */ /* 0x000fe200078ec0ff */
[----:B------:R1:W-:Y:S08]  /*12e70*/  MUFU.EX2 R207, R3 ;  /* 0x0000000300cf7308 */ /* 0x0003f00000000800 */
[----:B------:R2:W-:Y:S01]  /*12e80*/  MUFU.EX2 R200, R5 ;  /* 0x0000000500c87308 */ /* 0x0005e20000000800 */
[----:B-1----:R-:W-:-:S04]  /*12e90*/  LOP3.LUT R3, R176, R0, RZ, 0x3c, !PT ;  /* 0x00000000b0037212 */ /* 0x002fc800078e3cff */
[----:B------:R-:W-:Y:S01]  /*12ea0*/  LOP3.LUT R248, R3, 0x200, R202, 0xf8, !PT ;  /* 0x0000020003f87812 */ /* 0x000fe200078ef8ca */
[----:B--2---:R-:W-:-:S03]  /*12eb0*/  FFMA.FTZ R5, R29, UR4, -R18 ;  /* 0x000000041d057c23 */ /* 0x004fc60008010812 */
[----:B------:R-:W-:Y:S01]  /*12ec0*/  LEA R134, R248, UR5, 0x1 ;  /* 0x00000005f8867c11 */ /* 0x000fe2000f8e08ff */
[----:B------:R1:W2:Y:S01]  /*12ed0*/  MUFU.EX2 R195, R5 ;  /* 0x0000000500c37308 */ /* 0x0002a20000000800 */
[----:B------:R-:W-:-:S03]  /*12ee0*/  IMAD.MOV.U32 R202, RZ, RZ, R30 ;  /* 0x000000ffffca7224 */ /* 0x000fc600078e001e */
[----:B------:R-:W3:Y:S01]  /*12ef0*/  LDSM.16.MT88.4 R28, [R134+0xa000] ;  /* 0x00a00000861c783b */ /* 0x000ee20000004200 */
[----:B-1----:R-:W-:-:S05]  /*12f00*/  FSEL R5, R219, RZ, P6 ;  /* 0x000000ffdb057208 */ /* 0x002fca0003000000 */
[----:B------:R-:W-:Y:S01]  /*12f10*/  FADD.FTZ R15, R133, -R5 ;  /* 0x80000005850f7221 */ /* 0x000fe20000010000 */
[----:B------:R-:W-:-:S04]  /*12f20*/  FFMA.FTZ R5, R140, UR4, -R19 ;  /* 0x000000048c057c23 */ /* 0x000fc80008010813 */
[----:B------:R-:W1:Y:S01]  /*12f30*/  MUFU.EX2 R247, R5 ;  /* 0x0000000500f77308 */ /* 0x000e620000000800 */
[--C-:B------:R-:W-:Y:S02]  /*12f40*/  HSET2.LE.AND R8, R13, R12.reuse, PT ;  /* 0x0000000c0d087233 */ /* 0x100fe40003803000 */
[----:B------:R-:W-:Y:S01]  /*12f50*/  F2FP.F16.F32.PACK_AB R4, R197, R203 ;  /* 0x000000cbc504723e */ /* 0x000fe200000000ff */
[----:B------:R-:W-:Y:S01]  /*12f60*/  FMUL.FTZ R14, R14, UR4 ;  /* 0x000000040e0e7c20 */ /* 0x000fe20008410000 */
[----:B------:R-:W-:Y:S02]  /*12f70*/  FMUL.FTZ R15, R15, UR4 ;  /* 0x000000040f0f7c20 */ /* 0x000fe40008410000 */
[----:B------:R-:W-:Y:S02]  /*12f80*/  LOP3.LUT R8, R4, R8, RZ, 0xc0, !PT ;  /* 0x0000000804087212 */ /* 0x000fe400078ec0ff */
[----:B------:R-:W-:Y:S01]  /*12f90*/  HSET2.LE.AND R4, R20, R12, PT ;  /* 0x0000000c14047233 */ /* 0x000fe20003803000 */
[----:B------:R-:W4:Y:S01]  /*12fa0*/  MUFU.EX2 R23, R14 ;  /* 0x0000000e00177308 */ /* 0x000f220000000800 */
[----:B--2---:R-:W-:Y:S01]  /*12fb0*/  F2FP.F16.F32.PACK_AB R0, R195, R200 ;  /* 0x000000c8c300723e */ /* 0x004fe200000000ff */
[----:B------:R-:W-:Y:S01]  /*12fc0*/  FMUL.FTZ R6, R6, UR4 ;  /* 0x0000000406067c20 */ /* 0x000fe20008410000 */
[----:B------:R-:W-:-:S02]  /*12fd0*/  FMUL.FTZ R17, R17, UR4 ;  /* 0x0000000411117c20 */ /* 0x000fc40008410000 */
[----:B------:R-:W-:-:S03]  /*12fe0*/  LOP3.LUT R4, R0, R4, RZ, 0xc0, !PT ;  /* 0x0000000400047212 */ /* 0x000fc600078ec0ff */
[----:B------:R-:W2:Y:S01]  /*12ff0*/  MUFU.EX2 R22, R15 ;  /* 0x0000000f00167308 */ /* 0x000ea20000000800 */
[----:B------:R-:W-:Y:S02]  /*13000*/  HSET2.LE.AND R0, R24, R12, PT ;  /* 0x0000000c18007233 */ /* 0x000fe40003803000 */
[----:B-1----:R-:W-:-:S05]  /*13010*/  F2FP.F16.F32.PACK_AB R3, R247, R249 ;  /* 0x000000f9f703723e */ /* 0x002fca00000000ff */
[----:B------:R1:W5:Y:S01]  /*13020*/  MUFU.EX2 R21, R6 ;  /* 0x0000000600157308 */ /* 0x0003620000000800 */
[----:B------:R-:W-:Y:S02]  /*13030*/  LOP3.LUT R5, R3, R0, RZ, 0xc0, !PT ;  /* 0x0000000003057212 */ /* 0x000fe400078ec0ff */
[----:B------:R-:W-:-:S05]  /*13040*/  HSET2.LE.AND R0, R25, R12, PT ;  /* 0x0000000c19007233 */ /* 0x000fca0003803000 */
[----:B------:R-:W3:Y:S01]  /*13050*/  MUFU.EX2 R20, R17 ;  /* 0x0000001100147308 */ /* 0x000ee20000000800 */
[----:B------:R-:W-:Y:S02]  /*13060*/  LOP3.LUT R7, R34, 0xff00ff, RZ, 0xc0, !PT ;  /* 0x00ff00ff22077812 */ /* 0x000fe400078ec0ff */
[----:B------:R-:W-:Y:S01]  /*13070*/  F2FP.F16.F32.PACK_AB R3, R251, R192 ;  /* 0x000000c0fb03723e */ /* 0x000fe200000000ff */
[-C--:B----4-:R-:W-:Y:S01]  /*13080*/  FMUL.FTZ R156, R156, R23.reuse ;  /* 0x000000179c9c7220 */ /* 0x090fe20000410000 */
[-C--:B------:R-:W-:Y:S01]  /*13090*/  FMUL.FTZ R157, R157, R23.reuse ;  /* 0x000000179d9d7220 */ /* 0x080fe20000410000 */
[-C--:B--2---:R-:W-:Y:S01]  /*130a0*/  FMUL.FTZ R158, R158, R22.reuse ;  /* 0x000000169e9e7220 */ /* 0x084fe20000410000 */
[----:B------:R-:W-:Y:S01]  /*130b0*/  FMUL.FTZ R159, R159, R22 ;  /* 0x000000169f9f7220 */ /* 0x000fe20000410000 */
[-C--:B------:R-:W-:Y:S01]  /*130c0*/  FMUL.FTZ R144, R144, R23.reuse ;  /* 0x0000001790907220 */ /* 0x080fe20000410000 */
[----:B-1----:R-:W-:Y:S01]  /*130d0*/  LOP3.LUT R6, R3, R0, RZ, 0xc0, !PT ;  /* 0x0000000003067212 */ /* 0x002fe200078ec0ff */
[----:B------:R-:W-:Y:S01]  /*130e0*/  FMUL.FTZ R145, R145, R23 ;  /* 0x0000001791917220 */ /* 0x000fe20000410000 */
[----:B------:R-:W-:Y:S01]  /*130f0*/  HSET2.LE.AND R3, R7, R12, PT ;  /* 0x0000000c07037233 */ /* 0x000fe20003803000 */
[-C--:B------:R-:W-:Y:S01]  /*13100*/  FMUL.FTZ R146, R146, R22.reuse ;  /* 0x0000001692927220 */ /* 0x080fe20000410000 */
[----:B------:R-:W-:Y:S01]  /*13110*/  F2FP.F16.F32.PACK_AB R0, R207, R229 ;  /* 0x000000e5cf00723e */ /* 0x000fe200000000ff */
[----:B------:R-:W-:Y:S01]  /*13120*/  FMUL.FTZ R147, R147, R22 ;  /* 0x0000001693937220 */ /* 0x000fe20000410000 */
[-C--:B-----5:R-:W-:Y:S01]  /*13130*/  FMUL.FTZ R148, R148, R21.reuse ;  /* 0x0000001594947220 */ /* 0x0a0fe20000410000 */
[----:B------:R-:W-:Y:S01]  /*13140*/  FMUL.FTZ R149, R149, R21 ;  /* 0x0000001595957220 */ /* 0x000fe20000410000 */
[----:B------:R-:W-:Y:S01]  /*13150*/  LOP3.LUT R7, R0, R3, RZ, 0xc0, !PT ;  /* 0x0000000300077212 */ /* 0x000fe200078ec0ff */
[-C--:B---3--:R-:W-:Y:S01]  /*13160*/  FMUL.FTZ R150, R150, R20.reuse ;  /* 0x0000001496967220 */ /* 0x088fe20000410000 */
[----:B------:R-:W-:Y:S01]  /*13170*/  SEL R3, R215, 0xffffffe0, !P3 ;  /* 0xffffffe0d7037807 */ /* 0x000fe20005800000 */
[-C--:B------:R-:W-:Y:S01]  /*13180*/  FMUL.FTZ R151, R151, R20.reuse ;  /* 0x0000001497977220 */ /* 0x080fe20000410000 */
[----:B------:R-:W-:Y:S01]  /*13190*/  IADD3 R0, PT, PT, R134, 0xa000, RZ ;  /* 0x0000a00086007810 */ /* 0x000fe20007ffe0ff */
[-C--:B------:R-:W-:Y:S01]  /*131a0*/  FMUL.FTZ R152, R152, R21.reuse ;  /* 0x0000001598987220 */ /* 0x080fe20000410000 */
[----:B------:R-:W-:Y:S01]  /*131b0*/  FMUL.FTZ R153, R153, R21 ;  /* 0x0000001599997220 */ /* 0x000fe20000410000 */
[-C--:B------:R-:W-:Y:S01]  /*131c0*/  FMUL.FTZ R154, R154, R20.reuse ;  /* 0x000000149a9a7220 */ /* 0x080fe20000410000 */
[----:B------:R-:W-:Y:S01]  /*131d0*/  FMUL.FTZ R155, R155, R20 ;  /* 0x000000149b9b7220 */ /* 0x000fe20000410000 */
[C---:B------:R-:W-:Y:S01]  /*131e0*/  HMMA.16816.F32 R232, R8.reuse, R30, R156 ;  /* 0x0000001e08e8723c */ /* 0x040fe2000000189c */
[----:B------:R-:W-:Y:S01]  /*131f0*/  MOV R156, R132 ;  /* 0x00000084009c7202 */ /* 0x000fe20000000f00 */
[----:B------:R-:W-:Y:S01]  /*13200*/  FMUL.FTZ R160, R160, R23 ;  /* 0x00000017a0a07220 */ /* 0x000fe20000410000 */
[C---:B------:R-:W-:Y:S01]  /*13210*/  IADD3 R133, PT, PT, R134.reuse, R3, RZ ;  /* 0x0000000386857210 */ /* 0x040fe20007ffe0ff */
[----:B------:R-:W-:Y:S01]  /*13220*/  FMUL.FTZ R161, R161, R23 ;  /* 0x00000017a1a17220 */ /* 0x000fe20000410000 */
[----:B------:R-:W-:Y:S01]  /*13230*/  IADD3 R132, PT, PT, R134, 0xa040, RZ ;  /* 0x0000a04086847810 */ /* 0x000fe20007ffe0ff */
[-C--:B------:R-:W-:Y:S01]  /*13240*/  FMUL.FTZ R162, R162, R22.reuse ;  /* 0x00000016a2a27220 */ /* 0x080fe20000410000 */
[----:B------:R-:W-:Y:S01]  /*13250*/  @P4 IADD3 R132, PT, PT, R0, -0x40, RZ ;  /* 0xffffffc000844810 */ /* 0x000fe20007ffe0ff */
[-C--:B------:R-:W-:Y:S01]  /*13260*/  HMMA.16816.F32 R144, R8, R28.reuse, R144 ;  /* 0x0000001c0890723c */ /* 0x080fe20000001890 */
[----:B------:R-:W1:Y:S01]  /*13270*/  LDSM.16.MT88.4 R24, [R133+0xa000] ;  /* 0x00a000008518783b */ /* 0x000e620000004200 */
[----:B------:R-:W-:Y:S01]  /*13280*/  FMUL.FTZ R163, R163, R22 ;  /* 0x00000016a3a37220 */ /* 0x000fe20000410000 */
        /* <DEDUP_REMOVED lines=13> */
[----:B------:R-:W-:Y:S01]  /*13360*/  HMMA.16816.F32 R152, R4, R30, R152 ;  /* 0x0000001e0498723c */ /* 0x000fe20000001898 */
        /* <DEDUP_REMOVED lines=24> */
[-C--:B-1----:R-:W-:Y:S01]  /*134f0*/  HMMA.16816.F32 R240, R8, R24.reuse, R160 ;  /* 0x0000001808f0723c */ /* 0x082fe200000018a0 */
[-C--:B------:R-:W-:Y:S01]  /*13500*/  FMUL.FTZ R59, R59, R20.reuse ;  /* 0x000000143b3b7220 */ /* 0x080fe20000410000 */
[-C--:B------:R-:W-:Y:S01]  /*13510*/  FMUL.FTZ R60, R60, R21.reuse ;  /* 0x000000153c3c7220 */ /* 0x080fe20000410000 */
[----:B------:R-:W-:Y:S01]  /*13520*/  FMUL.FTZ R61, R61, R21 ;  /* 0x000000153d3d7220 */ /* 0x000fe20000410000 */
[-C--:B------:R-:W-:Y:S01]  /*13530*/  FMUL.FTZ R62, R62, R20.reuse ;  /* 0x000000143e3e7220 */ /* 0x080fe20000410000 */
[----:B------:R-:W-:Y:S01]  /*13540*/  FMUL.FTZ R63, R63, R20 ;  /* 0x000000143f3f7220 */ /* 0x000fe20000410000 */
[-C--:B------:R-:W-:Y:S01]  /*13550*/  FMUL.FTZ R64, R64, R23.reuse ;  /* 0x0000001740407220 */ /* 0x080fe20000410000 */
[----:B------:R-:W-:Y:S01]  /*13560*/  FMUL.FTZ R65, R65, R23 ;  /* 0x0000001741417220 */ /* 0x000fe20000410000 */
[C---:B------:R-:W-:Y:S01]  /*13570*/  HMMA.16816.F32 R164, R4.reuse, R24, R164 ;  /* 0x0000001804a4723c */ /* 0x040fe200000018a4 */
[-C--:B------:R-:W-:Y:S01]  /*13580*/  FMUL.FTZ R66, R66, R22.reuse ;  /* 0x0000001642427220 */ /* 0x080fe20000410000 */
[----:B------:R-:W-:Y:S01]  /*13590*/  FMUL.FTZ R67, R67, R22 ;  /* 0x0000001643437220 */ /* 0x000fe20000410000 */
[----:B------:R-:W-:Y:S05]  /*135a0*/  LDSM.16.MT88.4 R32, [R134+0xb000] ;  /* 0x00b000008620783b */ /* 0x000fea0000004200 */
[----:B--2---:R-:W-:Y:S01]  /*135b0*/  HMMA.16816.F32 R160, R4, R28, R40 ;  /* 0x0000001c04a0723c */ /* 0x004fe20000001828 */
[----:B------:R-:W-:-:S07]  /*135c0*/  IADD3 R40, PT, PT, R3, R132, RZ ;  /* 0x0000008403287210 */ /* 0x000fce0007ffe0ff */
[-C--:B------:R-:W-:Y:S08]  /*135d0*/  HMMA.16816.F32 R168, R4, R26.reuse, R168 ;  /* 0x0000001a04a8723c */ /* 0x080ff000000018a8 */
[C---:B------:R-:W-:Y:S01]  /*135e0*/  HMMA.16816.F32 R236, R8.reuse, R26, R172 ;  /* 0x0000001a08ec723c */ /* 0x040fe200000018ac */
[----:B------:R-:W1:Y:S01]  /*135f0*/  LDSM.16.MT88.4 R24, [R40] ;  /* 0x000000002818783b */ /* 0x000e620000004200 */
[----:B------:R-:W-:Y:S01]  /*13600*/  MOV R159, R203 ;  /* 0x000000cb009f7202 */ /* 0x000fe20000000f00 */
[----:B------:R-:W-:Y:S01]  /*13610*/  IMAD.MOV.U32 R157, RZ, RZ, R201 ;  /* 0x000000ffff9d7224 */ /* 0x000fe200078e00c9 */
[----:B------:R-:W-:Y:S01]  /*13620*/  MOV R158, R202 ;  /* 0x000000ca009e7202 */ /* 0x000fe20000000f00 */
[----:B------:R-:W-:Y:S01]  /*13630*/  IMAD.MOV.U32 R175, RZ, RZ, R200 ;  /* 0x000000ffffaf7224 */ /* 0x000fe200078e00c8 */
[----:B------:R-:W-:Y:S01]  /*13640*/  MOV R174, R199 ;  /* 0x000000c700ae7202 */ /* 0x000fe20000000f00 */
[----:B------:R-:W-:Y:S01]  /*13650*/  IMAD.MOV.U32 R42, RZ, RZ, R195 ;  /* 0x000000ffff2a7224 */ /* 0x000fe200078e00c3 */
[----:B------:R-:W-:Y:S01]  /*13660*/  HMMA.16816.F32 R200, R8, R30, R48 ;  /* 0x0000001e08c8723c */ /* 0x000fe20000001830 */
[----:B------:R-:W-:-:S02]  /*13670*/  MOV R173, R198 ;  /* 0x000000c600ad7202 */ /* 0x000fc40000000f00 */
[----:B------:R-:W-:Y:S02]  /*13680*/  MOV R172, R197 ;  /* 0x000000c500ac7202 */ /* 0x000fe40000000f00 */
[----:B------:R-:W-:Y:S02]  /*13690*/  MOV R43, R196 ;  /* 0x000000c4002b7202 */ /* 0x000fe40000000f00 */
[----:B------:R-:W-:Y:S01]  /*136a0*/  MOV R41, R194 ;  /* 0x000000c200297202 */ /* 0x000fe20000000f00 */
[----:B------:R-:W-:Y:S01]  /*136b0*/  HMMA.16816.F32 R208, R8, R28, R36 ;  /* 0x0000001c08d0723c */ /* 0x000fe20000001824 */
[----:B------:R-:W-:Y:S01]  /*136c0*/  MOV R51, R193 ;  /* 0x000000c100337202 */ /* 0x000fe20000000f00 */
[----:B------:R-:W-:Y:S01]  /*136d0*/  LDSM.16.MT88.4 R36, [R40+0x1000] ;  /* 0x001000002824783b */ /* 0x000fe20000004200 */
[----:B------:R-:W-:-:S05]  /*136e0*/  MOV R50, R192 ;  /* 0x000000c000327202 */ /* 0x000fca0000000f00 */
[----:B------:R-:W-:Y:S01]  /*136f0*/  HMMA.16816.F32 R44, R4, R30, R44 ;  /* 0x0000001e042c723c */ /* 0x000fe2000000182c */
[----:B------:R-:W-:Y:S07]  /*13700*/  LDSM.16.MT88.4 R28, [R132+0x1000] ;  /* 0x00100000841c783b */ /* 0x000fee0000004200 */
[-C--:B-1----:R-:W-:Y:S08]  /*13710*/  HMMA.16816.F32 R196, R8, R24.reuse, R52 ;  /* 0x0000001808c4723c */ /* 0x082ff00000001834 */
[C---:B------:R-:W-:Y:S08]  /*13720*/  HMMA.16816.F32 R56, R4.reuse, R24, R56 ;  /* 0x000000180438723c */ /* 0x040ff00000001838 */
[-C--:B------:R-:W-:Y:S08]  /*13730*/  HMMA.16816.F32 R60, R4, R26.reuse, R60 ;  /* 0x0000001a043c723c */ /* 0x080ff0000000183c */
[----:B------:R-:W-:Y:S01]  /*13740*/  HMMA.16816.F32 R192, R8, R26, R64 ;  /* 0x0000001a08c0723c */ /* 0x000fe20000001840 */
[----:B------:R-:W1:Y:S01]  /*13750*/  LDSM.16.MT88.4 R24, [R133+0xb000] ;  /* 0x00b000008518783b */ /* 0x000e620000004200 */
[----:B------:R-:W-:Y:S01]  /*13760*/  FFMA.FTZ R0, R187, UR4, -R2 ;  /* 0x00000004bb007c23 */ /* 0x000fe20008010802 */
        /* <DEDUP_REMOVED lines=34> */
[----:B------:R2:W-:Y:S01]  /*13990*/  STL [R1+0x10], R206 ;  /* 0x000010ce01007387 */ /* 0x0005e20000100800 */
[----:B------:R-:W-:Y:S01]  /*139a0*/  IMAD.MOV.U32 R49, RZ, RZ, R142 ;  /* 0x000000ffff317224 */ /* 0x000fe200078e008e */
[----:B------:R-:W-:Y:S01]  /*139b0*/  MOV R48, R141 ;  /* 0x0000008d00307202 */ /* 0x000fe20000000f00 */
[C---:B------:R-:W-:Y:S08]  /*139c0*/  HMMA.16816.F32 R72, R4.reuse, R32, R72 ;  /* 0x000000200448723c */ /* 0x040ff00000001848 */
[C---:B------:R-:W-:Y:S08]  /*139d0*/  HMMA.16816.F32 R76, R4.reuse, R34, R76 ;  /* 0x00000022044c723c */ /* 0x040ff0000000184c */
[C---:B-1----:R-:W-:Y:S01]  /*139e0*/  HMMA.16816.F32 R88, R4.reuse, R24, R88 ;  /* 0x000000180458723c */ /* 0x042fe20000001858 */
[----:B--2---:R1:W-:Y:S07]  /*139f0*/  MUFU.EX2 R206, R0 ;  /* 0x0000000000ce7308 */ /* 0x0043ee0000000800 */
[C---:B------:R-:W-:Y:S08]  /*13a00*/  HMMA.16816.F32 R92, R4.reuse, R26, R92 ;  /* 0x0000001a045c723c */ /* 0x040ff0000000185c */
[----:B------:R-:W-:Y:S01]  /*13a10*/  HMMA.16816.F32 R104, R4, R28, R104 ;  /* 0x0000001c0468723c */ /* 0x000fe20000001868 */
[----:B-1----:R-:W-:-:S07]  /*13a20*/  FFMA.FTZ R0, R182, UR4, -R2 ;  /* 0x00000004b6007c23 */ /* 0x002fce0008010802 */
[C---:B------:R-:W-:Y:S01]  /*13a30*/  HMMA.16816.F32 R108, R4.reuse, R30, R108 ;  /* 0x0000001e046c723c */ /* 0x040fe2000000186c */
[----:B------:R1:W-:Y:S07]  /*13a40*/  MUFU.EX2 R186, R0 ;  /* 0x0000000000ba7308 */ /* 0x0003ee0000000800 */
[C---:B------:R-:W-:Y:S08]  /*13a50*/  HMMA.16816.F32 R120, R4.reuse, R36, R120 ;  /* 0x000000240478723c */ /* 0x040ff00000001878 */
[----:B------:R-:W-:Y:S01]  /*13a60*/  HMMA.16816.F32 R140, R4, R38, R124 ;  /* 0x00000026048c723c */ /* 0x000fe2000000187c */
[----:B------:R-:W-:Y:S01]  /*13a70*/  FFMA.FTZ R6, R183, UR4, -R2 ;  /* 0x00000004b7067c23 */ /* 0x000fe20008010802 */
[----:B------:R-:W-:Y:S01]  /*13a80*/  IMAD.WIDE.U32 R4, R185, -0x2daee0ad, RZ ;  /* 0xd2511f53b9047825 */ /* 0x000fe200078e00ff */
[----:B-1----:R-:W-:-:S03]  /*13a90*/  IADD3 R0, PT, PT, R225, 0x646e171e, RZ ;  /* 0x646e171ee1007810 */ /* 0x002fc60007ffe0ff */
[----:B------:R-:W-:Y:S01]  /*13aa0*/  IMAD.WIDE.U32 R2, R181, -0x2daee0ad, RZ ;  /* 0xd2511f53b5027825 */ /* 0x000fe200078e00ff */
[C---:B------:R-:W-:Y:S01]  /*13ab0*/  LOP3.LUT R5, R0.reuse, R250, R5, 0x96, !PT ;  /* 0x000000fa00057212 */ /* 0x040fe200078e9605 */
[----:B------:R1:W-:Y:S03]  /*13ac0*/  MUFU.EX2 R183, R6 ;  /* 0x0000000600b77308 */ /* 0x0003e60000000800 */
[----:B------:R-:W-:Y:S01]  /*13ad0*/  LOP3.LUT R0, R0, R228, R3, 0x96, !PT ;  /* 0x000000e400007212 */ /* 0x000fe200078e9603 */
[----:B------:R-:W-:Y:S01]  /*13ae0*/  FFMA.FTZ R3, R189, UR4, -R16 ;  /* 0x00000004bd037c23 */ /* 0x000fe20008010810 */
[-C--:B------:R-:W-:Y:S01]  /*13af0*/  FMUL.FTZ R84, R84, R23.reuse ;  /* 0x0000001754547220 */ /* 0x080fe20000410000 */
[----:B------:R-:W-:Y:S01]  /*13b00*/  FMUL.FTZ R85, R85, R23 ;  /* 0x0000001755557220 */ /* 0x000fe20000410000 */
[-C--:B------:R-:W-:Y:S01]  /*13b10*/  FMUL.FTZ R86, R86, R22.reuse ;  /* 0x0000001656567220 */ /* 0x080fe20000410000 */
[----:B------:R-:W-:Y:S01]  /*13b20*/  FMUL.FTZ R87, R87, R22 ;  /* 0x0000001657577220 */ /* 0x000fe20000410000 */
[----:B------:R2:W-:Y:S01]  /*13b30*/  MUFU.EX2 R182, R3 ;  /* 0x0000000300b67308 */ /* 0x0005e20000000800 */
[----:B------:R-:W-:Y:S01]  /*13b40*/  MOV R14, R4 ;  /* 0x00000004000e7202 */ /* 0x000fe20000000f00 */
[----:B------:R-:W-:Y:S01]  /*13b50*/  IMAD.MOV.U32 R7, RZ, RZ, R2 ;  /* 0x000000ffff077224 */ /* 0x000fe200078e0002 */
[----:B------:R-:W-:-:S02]  /*13b60*/  PRMT R15, R4, 0x7771, RZ ;  /* 0x00007771040f7816 */ /* 0x000fc400000000ff */
[----:B------:R-:W-:Y:S01]  /*13b70*/  PRMT R13, R4, 0x7773, RZ ;  /* 0x00007773040d7816 */ /* 0x000fe200000000ff */
[----:B-1----:R-:W-:Y:S01]  /*13b80*/  FFMA.FTZ R6, R188, UR4, -R16 ;  /* 0x00000004bc067c23 */ /* 0x002fe20008010810 */
[----:B------:R-:W-:-:S03]  /*13b90*/  PRMT R17, R2, 0x7771, RZ ;  /* 0x0000777102117816 */ /* 0x000fc600000000ff */
[----:B------:R1:W-:Y:S01]  /*13ba0*/  MUFU.EX2 R181, R6 ;  /* 0x0000000600b57308 */ /* 0x0003e20000000800 */
[----:B--2---:R-:W-:Y:S02]  /*13bb0*/  PRMT R3, R4, 0x7772, RZ ;  /* 0x0000777204037816 */ /* 0x004fe400000000ff */
[----:B------:R-:W-:Y:S01]  /*13bc0*/  PRMT R4, R2, 0x7772, RZ ;  /* 0x0000777202047816 */ /* 0x000fe200000000ff */
[----:B------:R-:W-:Y:S01]  /*13bd0*/  HMMA.16816.F32 R84, R8, R24, R84 ;  /* 0x000000180854723c */ /* 0x000fe20000001854 */
[----:B------:R-:W-:Y:S01]  /*13be0*/  PRMT R24, R3, 0x5410, R13 ;  /* 0x0000541003187816 */ /* 0x000fe2000000000d */
[--C-:B------:R-:W-:Y:S01]  /*13bf0*/  FFMA.FTZ R3, R179, UR4, -R16.reuse ;  /* 0x00000004b3037c23 */ /* 0x100fe20008010810 */
[-C--:B------:R-:W-:Y:S01]  /*13c00*/  FMUL.FTZ R68, R68, R23.reuse ;  /* 0x0000001744447220 */ /* 0x080fe20000410000 */
[----:B-1----:R-:W-:Y:S01]  /*13c10*/  PRMT R6, R2, 0x7773, RZ ;  /* 0x0000777302067816 */ /* 0x002fe200000000ff */
[----:B------:R-:W-:Y:S01]  /*13c20*/  FFMA.FTZ R2, R184, UR4, -R16 ;  /* 0x00000004b8027c23 */ /* 0x000fe20008010810 */
[----:B------:R-:W-:Y:S01]  /*13c30*/  FMUL.FTZ R69, R69, R23 ;  /* 0x0000001745457220 */ /* 0x000fe20000410000 */
        /* <DEDUP_REMOVED lines=17> */
[----:B-1----:R-:W-:Y:S01]  /*13d50*/  LOP3.LUT R2, R14, 0xff, RZ, 0xc0, !PT ;  /* 0x000000ff0e027812 */ /* 0x002fe200078ec0ff */
        /* <DEDUP_REMOVED lines=10> */
[----:B------:R1:W2:Y:S01]  /*13e00*/  MUFU.EX2 R25, R3 ;  /* 0x0000000300197308 */ /* 0x0002a20000000800 */
[----:B------:R-:W-:Y:S01]  /*13e10*/  PRMT R16, R2, 0x5410, R15 ;  /* 0x0000541002107816 */ /* 0x000fe2000000000f */
[----:B------:R-:W-:Y:S01]  /*13e20*/  FFMA.FTZ R2, R191, UR4, -R18 ;  /* 0x00000004bf027c23 */ /* 0x000fe20008010812 */
[----:B------:R-:W-:Y:S01]  /*13e30*/  MOV R67, R138 ;  /* 0x0000008a00437202 */ /* 0x000fe20000000f00 */
[----:B------:R-:W-:Y:S01]  /*13e40*/  HMMA.16816.F32 R68, R8, R32, R68 ;  /* 0x000000200844723c */ /* 0x000fe20000001844 */
[----:B------:R-:W-:Y:S01]  /*13e50*/  PRMT R14, R4, 0x5410, R6 ;  /* 0x00005410040e7816 */ /* 0x000fe20000000006 */
[----:B------:R-:W-:Y:S01]  /*13e60*/  FFMA.FTZ R6, R180, UR4, -R18 ;  /* 0x00000004b4067c23 */ /* 0x000fe20008010812 */
[----:B------:R-:W-:Y:S01]  /*13e70*/  PRMT R4, R5, 0x7632, R4 ;  /* 0x0000763205047816 */ /* 0x000fe20000000004 */
[----:B------:R-:W-:-:S04]  /*13e80*/  FFMA.FTZ R13, R178, UR4, -R18 ;  /* 0x00000004b20d7c23 */ /* 0x000fc80008010812 */
[----:B------:R-:W-:Y:S01]  /*13e90*/  HMMA.16816.F32 R136, R8, R34, R80 ;  /* 0x000000220888723c */ /* 0x000fe20000001850 */
[----:B-1----:R-:W-:-:S07]  /*13ea0*/  LOP3.LUT R3, R7, 0xff, RZ, 0xc0, !PT ;  /* 0x000000ff07037812 */ /* 0x002fce00078ec0ff */
[----:B------:R-:W-:Y:S01]  /*13eb0*/  HMMA.16816.F32 R52, R8, R26, R96 ;  /* 0x0000001a0834723c */ /* 0x000fe20000001860 */
[----:B------:R1:W-:Y:S01]  /*13ec0*/  MUFU.EX2 R27, R2 ;  /* 0x00000002001b7308 */ /* 0x0003e20000000800 */
[----:B------:R-:W-:Y:S01]  /*13ed0*/  PRMT R15, R3, 0x5410, R17 ;  /* 0x00005410030f7816 */ /* 0x000fe20000000011 */
[----:B------:R-:W-:Y:S01]  /*13ee0*/  LDSM.16.MT88.4 R96, [R133+0xb800] ;  /* 0x00b800008560783b */ /* 0x000fe20000004200 */
[----:B------:R-:W-:-:S04]  /*13ef0*/  LOP3.LUT R3, R5, 0xffff, RZ, 0xc0, !PT ;  /* 0x0000ffff05037812 */ /* 0x000fc800078ec0ff */
[----:B------:R-:W-:Y:S01]  /*13f00*/  HMMA.16816.F32 R100, R8, R28, R100 ;  /* 0x0000001c0864723c */ /* 0x000fe20000001864 */
[----:B------:R-:W-:-:S07]  /*13f10*/  LOP3.LUT R7, R0, 0xff, RZ, 0xc0, !PT ;  /* 0x000000ff00077812 */ /* 0x000fce00078ec0ff */
[C---:B------:R-:W-:Y:S01]  /*13f20*/  HMMA.16816.F32 R116, R8.reuse, R36, R116 ;  /* 0x000000240874723c */ /* 0x040fe20000001874 */
[----:B------:R-:W-:Y:S01]  /*13f30*/  LOP3.LUT R4, R4, 0xff, RZ, 0xc0, !PT ;  /* 0x000000ff04047812 */ /* 0x000fe200078ec0ff */
[----:B-1----:R-:W-:Y:S01]  /*13f40*/  FFMA.FTZ R2, R190, UR4, -R18 ;  /* 0x00000004be027c23 */ /* 0x002fe20008010812 */
[----:B------:R-:W-:Y:S01]  /*13f50*/  MOV R185, R48 ;  /* 0x0000003000b97202 */ /* 0x000fe20000000f00 */
[----:B------:R1:W-:Y:S01]  /*13f60*/  MUFU.EX2 R18, R6 ;  /* 0x0000000600127308 */ /* 0x0003e20000000800 */
[----:B------:R-:W-:Y:S01]  /*13f70*/  MOV R250, R49 ;  /* 0x0000003100fa7202 */ /* 0x000fe20000000f00 */
[----:B------:R-:W-:Y:S01]  /*13f80*/  IMAD.MOV.U32 R180, RZ, RZ, R174 ;  /* 0x000000ffffb47224 */ /* 0x000fe200078e00ae */
[----:B------:R-:W-:Y:S01]  /*13f90*/  MOV R228, R50 ;  /* 0x0000003200e47202 */ /* 0x000fe20000000f00 */
[C---:B------:R-:W-:Y:S01]  /*13fa0*/  HMMA.16816.F32 R32, R8.reuse, R30, R112 ;  /* 0x0000001e0820723c */ /* 0x040fe20000001870 */
[----:B------:R-:W-:Y:S01]  /*13fb0*/  MOV R189, R51 ;  /* 0x0000003300bd7202 */ /* 0x000fe20000000f00 */
[----:B------:R-:W-:Y:S02]  /*13fc0*/  LDSM.16.MT88.4 R80, [R134+0xb800] ;  /* 0x00b800008650783b */ /* 0x000fe40000004200 */
[----:B------:R3:W4:Y:S01]  /*13fd0*/  MUFU.EX2 R26, R2 ;  /* 0x00000002001a7308 */ /* 0x0007220000000800 */
[----:B------:R-:W-:Y:S01]  /*13fe0*/  MOV R191, R172 ;  /* 0x000000ac00bf7202 */ /* 0x000fe20000000f00 */
[----:B------:R-:W-:Y:S02]  /*13ff0*/  LDSM.16.MT88.4 R48, [R132+0x800] ;  /* 0x000800008430783b */ /* 0x000fe40000004200 */
[----:B------:R-:W-:Y:S01]  /*14000*/  HMMA.16816.F32 R28, R8, R38, R128 ;  /* 0x00000026081c723c */ /* 0x000fe20000001880 */
[----:B------:R-:W-:Y:S01]  /*14010*/  LOP3.LUT R9, R5, 0xff, RZ, 0xc0, !PT ;  /* 0x000000ff05097812 */ /* 0x000fe200078ec0ff */
[----:B------:R-:W-:Y:S01]  /*14020*/  LDSM.16.MT88.4 R112, [R132+0x1800] ;  /* 0x001800008470783b */ /* 0x000fe20000004200 */
[----:B------:R-:W-:-:S02]  /*14030*/  SHF.R.U32.HI R8, RZ, 0x18, R5 ;  /* 0x00000018ff087819 */ /* 0x000fc40000011605 */
[C---:B------:R-:W-:Y:S02]  /*14040*/  PRMT R5, R0.reuse, 0x7632, R5 ;  /* 0x0000763200057816 */ /* 0x040fe40000000005 */
[----:B-1----:R-:W-:Y:S02]  /*14050*/  SHF.R.U32.HI R6, RZ, 0x8, R3 ;  /* 0x00000008ff067819 */ /* 0x002fe40000011603 */
[----:B------:R-:W-:Y:S02]  /*14060*/  SHF.R.U32.HI R3, RZ, 0x18, R0 ;  /* 0x00000018ff037819 */ /* 0x000fe40000011600 */
[----:B---3--:R-:W-:Y:S02]  /*14070*/  LOP3.LUT R2, R0, 0xffff, RZ, 0xc0, !PT ;  /* 0x0000ffff00027812 */ /* 0x008fe400078ec0ff */
[----:B------:R-:W-:Y:S02]  /*14080*/  LOP3.LUT R0, R5, 0xff, RZ, 0xc0, !PT ;  /* 0x000000ff05007812 */ /* 0x000fe400078ec0ff */
[----:B------:R-:W-:-:S02]  /*14090*/  PRMT R5, R9, 0x5410, R6 ;  /* 0x0000541009057816 */ /* 0x000fc40000000006 */
[----:B------:R-:W-:Y:S02]  /*140a0*/  PRMT R6, R4, 0x5410, R8 ;  /* 0x0000541004067816 */ /* 0x000fe40000000008 */
[----:B------:R-:W-:Y:S01]  /*140b0*/  PRMT R8, R0, 0x5410, R3 ;  /* 0x0000541000087816 */ /* 0x000fe20000000003 */
[----:B------:R-:W-:Y:S01]  /*140c0*/  FFMA.FTZ R0, R205, UR4, -R19 ;  /* 0x00000004cd007c23 */ /* 0x000fe20008010813 */
[----:B------:R-:W-:-:S03]  /*140d0*/  LOP3.LUT R3, R24, 0xff00ff, RZ, 0xc0, !PT ;  /* 0x00ff00ff18037812 */ /* 0x000fc600078ec0ff */
[----:B------:R1:W-:Y:S01]  /*140e0*/  MUFU.EX2 R24, R0 ;  /* 0x0000000000187308 */ /* 0x0003e20000000800 */
[----:B------:R-:W-:Y:S02]  /*140f0*/  SHF.R.U32.HI R2, RZ, 0x8, R2 ;  /* 0x00000008ff027819 */ /* 0x000fe40000011602 */
[--C-:B------:R-:W-:Y:S02]  /*14100*/  HSET2.LE.AND R5, R5, R12.reuse, PT ;  /* 0x0000000c05057233 */ /* 0x100fe40003803000 */
[----:B------:R-:W-:Y:S01]  /*14110*/  PRMT R11, R7, 0x5410, R2 ;  /* 0x00005410070b7816 */ /* 0x000fe20000000002 */
[----:B------:R-:W-:Y:S01]  /*14120*/  FFMA.FTZ R7, R204, UR4, -R19 ;  /* 0x00000004cc077c23 */ /* 0x000fe20008010813 */
[----:B------:R-:W-:Y:S02]  /*14130*/  LOP3.LUT R4, R14, 0xff00ff, RZ, 0xc0, !PT ;  /* 0x00ff00ff0e047812 */ /* 0x000fe400078ec0ff */
[----:B-1----:R-:W-:Y:S02]  /*14140*/  HSET2.LE.AND R0, R3, R12, PT ;  /* 0x0000000c03007233 */ /* 0x002fe40003803000 */
[----:B--2---:R-:W-:-:S04]  /*14150*/  F2FP.F16.F32.PACK_AB R3, R25, R135 ;  /* 0x000000871903723e */ /* 0x004fc800000000ff */
[----:B------:R-:W-:Y:S02]  /*14160*/  LOP3.LUT R131, R3, R0, RZ, 0xc0, !PT ;  /* 0x0000000003837212 */ /* 0x000fe400078ec0ff */
[----:B------:R-:W-:Y:S02]  /*14170*/  F2FP.F16.F32.PACK_AB R0, R206, R187 ;  /* 0x000000bbce00723e */ /* 0x000fe400000000ff */
[--C-:B------:R-:W-:Y:S02]  /*14180*/  HSET2.LE.AND R6, R6, R12.reuse, PT ;  /* 0x0000000c06067233 */ /* 0x100fe40003803000 */
[----:B------:R-:W-:Y:S02]  /*14190*/  LOP3.LUT R128, R0, R5, RZ, 0xc0, !PT ;  /* 0x0000000500807212 */ /* 0x000fe400078ec0ff */
[----:B------:R-:W-:Y:S02]  /*141a0*/  F2FP.F16.F32.PACK_AB R0, R181, R182 ;  /* 0x000000b6b500723e */ /* 0x000fe400000000ff */
[----:B------:R-:W-:-:S02]  /*141b0*/  HSET2.LE.AND R9, R15, R12, PT ;  /* 0x0000000c0f097233 */ /* 0x000fc40003803000 */
[----:B------:R1:W2:Y:S01]  /*141c0*/  MUFU.EX2 R15, R7 ;  /* 0x00000007000f7308 */ /* 0x0002a20000000800 */
[--C-:B------:R-:W-:Y:S02]  /*141d0*/  HSET2.LE.AND R10, R4, R12.reuse, PT ;  /* 0x0000000c040a7233 */ /* 0x100fe40003803000 */
[----:B------:R-:W-:Y:S02]  /*141e0*/  HSET2.LE.AND R2, R16, R12, PT ;  /* 0x0000000c10027233 */ /* 0x000fe40003803000 */
[----:B------:R-:W-:Y:S02]  /*141f0*/  F2FP.F16.F32.PACK_AB R4, R183, R186 ;  /* 0x000000bab704723e */ /* 0x000fe400000000ff */
[----:B------:R-:W-:Y:S02]  /*14200*/  LOP3.LUT R129, R0, R6, RZ, 0xc0, !PT ;  /* 0x0000000600817212 */ /* 0x000fe400078ec0ff */
[----:B----4-:R-:W-:Y:S01]  /*14210*/  F2FP.F16.F32.PACK_AB R0, R26, R27 ;  /* 0x0000001b1a00723e */ /* 0x010fe200000000ff */
[----:B------:R3:W4:Y:S01]  /*14220*/  MUFU.EX2 R17, R13 ;  /* 0x0000000d00117308 */ /* 0x0007220000000800 */
[----:B------:R-:W-:Y:S01]  /*14230*/  FFMA.FTZ R14, R177, UR4, -R19 ;  /* 0x00000004b10e7c23 */ /* 0x000fe20008010813 */
[----:B------:R-:W-:-:S02]  /*14240*/  LOP3.LUT R130, R4, R2, RZ, 0xc0, !PT ;  /* 0x0000000204827212 */ /* 0x000fc400078ec0ff */
[----:B-1----:R-:W-:-:S04]  /*14250*/  HSET2.LE.AND R7, R11, R12, PT ;  /* 0x0000000c0b077233 */ /* 0x002fc80003803000 */
[----:B------:R-:W-:Y:S01]  /*14260*/  MUFU.EX2 R2, R14 ;  /* 0x0000000e00027308 */ /* 0x000fe20000000800 */
[----:B------:R-:W-:Y:S02]  /*14270*/  LOP3.LUT R124, R0, R7, RZ, 0xc0, !PT ;  /* 0x00000007007c7212 */ /* 0x000fe400078ec0ff */
[----:B------:R-:W1:Y:S01]  /*14280*/  LDSM.16.MT88.4 R4, [R40+0x1800] ;  /* 0x001800002804783b */ /* 0x000e620000004200 */
[----:B---3--:R-:W-:Y:S01]  /*14290*/  FFMA.FTZ R13, R67, UR4, -R19 ;  /* 0x00000004430d7c23 */ /* 0x008fe20008010813 */
[----:B------:R-:W-:Y:S01]  /*142a0*/  MOV R190, R173 ;  /* 0x000000ad00be7202 */ /* 0x000fe20000000f00 */
[----:B------:R-:W-:Y:S01]  /*142b0*/  IMAD.MOV.U32 R177, RZ, RZ, R159 ;  /* 0x000000ffffb17224 */ /* 0x000fe200078e009f */
[----:B------:R-:W-:Y:S01]  /*142c0*/  MOV R178, R175 ;  /* 0x000000af00b27202 */ /* 0x000fe20000000f00 */
[----:B------:R-:W3:Y:S01]  /*142d0*/  MUFU.EX2 R3, R13 ;  /* 0x0000000d00037308 */ /* 0x000ee20000000800 */
[----:B------:R-:W-:Y:S01]  /*142e0*/  MOV R205, R156 ;  /* 0x0000009c00cd7202 */ /* 0x000fe20000000f00 */
[----:B------:R-:W-:Y:S01]  /*142f0*/  LDSM.16.MT88.4 R172, [R133+0xa800] ;  /* 0x00a8000085ac783b */ /* 0x000fe20000004200 */
[----:B------:R-:W-:-:S02]  /*14300*/  MOV R204, R157 ;  /* 0x0000009d00cc7202 */ /* 0x000fc40000000f00 */
[----:B------:R-:W-:Y:S01]  /*14310*/  MOV R19, R158 ;  /* 0x0000009e00137202 */ /* 0x000fe20000000f00 */
[----:B------:R5:W-:Y:S01]  /*14320*/  LDSM.16.MT88.4 R64, [R40+0x800] ;  /* 0x000800002840783b */ /* 0x000be20000004200 */
[----:B------:R-:W-:-:S03]  /*14330*/  HSET2.LE.AND R8, R8, R12, PT ;  /* 0x0000000c08087233 */ /* 0x000fc60003803000 */
[----:B------:R-:W5:Y:S01]  /*14340*/  LDSM.16.MT88.4 R156, [R134+0xa800] ;  /* 0x00a80000869c783b */ /* 0x000f620000004200 */
[----:B--2---:R-:W-:-:S04]  /*14350*/  F2FP.F16.F32.PACK_AB R0, R15, R24 ;  /* 0x000000180f00723e */ /* 0x004fc800000000ff */
[----:B------:R-:W-:Y:S02]  /*14360*/  LOP3.LUT R125, R0, R8, RZ, 0xc0, !PT ;  /* 0x00000008007d7212 */ /* 0x000fe400078ec0ff */
[----:B----4-:R-:W-:-:S04]  /*14370*/  F2FP.F16.F32.PACK_AB R0, R17, R18 ;  /* 0x000000121100723e */ /* 0x010fc800000000ff */
[----:B------:R-:W-:Y:S02]  /*14380*/  LOP3.LUT R126, R0, R9, RZ, 0xc0, !PT ;  /* 0x00000009007e7212 */ /* 0x000fe400078ec0ff */
[----:B---3--:R-:W-:Y:S01]  /*14390*/  F2FP.F16.F32.PACK_AB R0, R2, R3 ;  /* 0x000000030200723e */ /* 0x008fe200000000ff */
[----:B------:R-:W-:Y:S01]  /*143a0*/  FFMA.FTZ R9, R205, R22, R204 ;  /* 0x00000016cd097223 */ /* 0x000fe200000100cc */
[----:B------:R-:W-:Y:S02]  /*143b0*/  MOV R179, R43 ;  /* 0x0000002b00b37202 */ /* 0x000fe40000000f00 */
[----:B------:R-:W-:Y:S01]  /*143c0*/  LOP3.LUT R127, R0, R10, RZ, 0xc0, !PT ;  /* 0x0000000a007f7212 */ /* 0x000fe200078ec0ff */
[----:B------:R-:W-:Y:S01]  /*143d0*/  FFMA.FTZ R10, R19, R23, R177 ;  /* 0x00000017130a7223 */ /* 0x000fe200000100b1 */
[----:B------:R-:W-:Y:S01]  /*143e0*/  MOV R184, R42 ;  /* 0x0000002a00b87202 */ /* 0x000fe20000000f00 */
[----:B------:R-:W-:Y:S01]  /*143f0*/  FFMA.FTZ R8, R180, R21, R178 ;  /* 0x00000015b4087223 */ /* 0x000fe200000100b2 */
[----:B------:R-:W-:Y:S01]  /*14400*/  FFMA.FTZ R0, R190, R20, R249 ;  /* 0x00000014be007223 */ /* 0x000fe200000100f9 */
        /* <DEDUP_REMOVED lines=14> */
[----:B------:R-:W-:-:S07]  /*144f0*/  FADD.FTZ R0, R187, R0 ;  /* 0x00000000bb007221 */ /* 0x000fce0000010000 */
[----:B------:R-:W-:Y:S01]  /*14500*/  HMMA.16816.F32 R116, R128, R4, R116 ;  /* 0x000000048074723c */ /* 0x000fe20000001874 */
[----:B------:R-:W-:Y:S01]  /*14510*/  FADD.FTZ R5, R182, R8 ;  /* 0x00000008b6057221 */ /* 0x000fe20000010000 */
[----:B------:R-:W-:Y:S01]  /*14520*/  FADD.FTZ R8, R27, R9 ;  /* 0x000000091b087221 */ /* 0x000fe20000010000 */
[----:B------:R-:W-:Y:S01]  /*14530*/  FADD.FTZ R9, R24, R10 ;  /* 0x0000000a18097221 */ /* 0x000fe20000010000 */
[----:B------:R-:W-:Y:S01]  /*14540*/  FADD.FTZ R4, R206, R0 ;  /* 0x00000000ce047221 */ /* 0x000fe20000010000 */
[----:B------:R-:W-:-:S03]  /*14550*/  FADD.FTZ R5, R181, R5 ;  /* 0x00000005b5057221 */ /* 0x000fc60000010000 */
[----:B------:R-:W-:Y:S01]  /*14560*/  HMMA.16816.F32 R88, R124, R96, R88 ;  /* 0x000000607c58723c */ /* 0x000fe20000001858 */
[----:B------:R-:W-:Y:S01]  /*14570*/  FADD.FTZ R8, R26, R8 ;  /* 0x000000081a087221 */ /* 0x000fe20000010000 */
[----:B------:R-:W-:-:S06]  /*14580*/  FADD.FTZ R0, R15, R9 ;  /* 0x000000090f007221 */ /* 0x000fcc0000010000 */
[----:B------:R-:W-:Y:S01]  /*14590*/  HMMA.16816.F32 R92, R124, R98, R92 ;  /* 0x000000627c5c723c */ /* 0x000fe2000000185c */
[----:B------:R-:W-:-:S07]  /*145a0*/  FADD.FTZ R5, R135, R5 ;  /* 0x0000000587057221 */ /* 0x000fce0000010000 */
[----:B------:R-:W-:Y:S01]  /*145b0*/  HMMA.16816.F32 R84, R128, R96, R84 ;  /* 0x000000608054723c */ /* 0x000fe20000001854 */
[----:B------:R-:W-:-:S07]  /*145c0*/  FADD.FTZ R3, R3, R0 ;  /* 0x0000000003037221 */ /* 0x000fce0000010000 */
[----:B-----5:R-:W-:Y:S08]  /*145d0*/  HMMA.16816.F32 R40, R124, R48, R160 ;  /* 0x000000307c28723c */ /* 0x020ff000000018a0 */
[C---:B------:R-:W-:Y:S08]  /*145e0*/  HMMA.16816.F32 R96, R128.reuse, R98, R52 ;  /* 0x000000628060723c */ /* 0x040ff00000001834 */
[-C--:B------:R-:W-:Y:S08]  /*145f0*/  HMMA.16816.F32 R144, R128, R156.reuse, R144 ;  /* 0x0000009c8090723c */ /* 0x080ff00000001890 */
[C---:B------:R-:W-:Y:S08]  /*14600*/  HMMA.16816.F32 R148, R124.reuse, R156, R148 ;  /* 0x0000009c7c94723c */ /* 0x040ff00000001894 */
[----:B------:R-:W-:Y:S08]  /*14610*/  HMMA.16816.F32 R152, R124, R158, R152 ;  /* 0x0000009e7c98723c */ /* 0x000ff00000001898 */
        /* <DEDUP_REMOVED lines=20> */
[----:B------:R-:W-:Y:S08]  /*14760*/  HMMA.16816.F32 R64, R128, R66, R192 ;  /* 0x000000428040723c */ /* 0x000ff000000018c0 */
[-C--:B------:R-:W-:Y:S08]  /*14770*/  HMMA.16816.F32 R124, R124, R6.reuse, R140 ;  /* 0x000000067c7c723c */ /* 0x080ff0000000188c */
        /* <DEDUP_REMOVED lines=15> */
[----:B------:R-:W2:Y:S04]  /*14870*/  LDL R228, [R1+0x2c] ;  /* 0x00002c0001e47983 */ /* 0x000ea80000100800 */
[----:B------:R-:W3:Y:S04]  /*14880*/  LDL R250, [R1+0x28] ;  /* 0x0000280001fa7983 */ /* 0x000ee80000100800 */
[----:B------:R-:W4:Y:S04]  /*14890*/  LDL.64 R190, [R1+0x58] ;  /* 0x0000580001be7983 */ /* 0x000f280000100a00 */
[----:B------:R-:W5:Y:S04]  /*148a0*/  LDL.64 R184, [R1+0x70] ;  /* 0x0000700001b87983 */ /* 0x000f680000100a00 */
[----:B------:R-:W5:Y:S01]  /*148b0*/  LDL.64 R188, [R1+0x50] ;  /* 0x0000500001bc7983 */ /* 0x000f620000100a00 */
[----:B------:R-:W-:Y:S01]  /*148c0*/  UIADD3 UR7, UPT, UPT, UR22, -0x5, URZ ;  /* 0xfffffffb16077890 */ /* 0x000fe2000fffe0ff */
[----:B------:R-:W-:-:S04]  /*148d0*/  DEPBAR.LE SB0, 0x0 ;  /* 0x000080000000791a */ /* 0x000fc80000000000 */
[----:B------:R-:W-:Y:S01]  /*148e0*/  UIMAD.WIDE.U32 UR12, UR7, UR8, URZ ;  /* 0x00000008070c72a5 */ /* 0x000fe2000f8e00ff */
[C---:B------:R-:W-:Y:S01]  /*148f0*/  IMAD.SHL.U32 R214, R217.reuse, 0x20, RZ ;  /* 0x00000020d9d67824 */ /* 0x040fe200078e00ff */
[----:B------:R-:W-:Y:S01]  /*14900*/  SHF.R.U32.HI R213, RZ, 0x1, R217 ;  /* 0x00000001ffd57819 */ /* 0x000fe200000116d9 */
[----:B------:R-:W-:Y:S01]  /*14910*/  IMAD.SHL.U32 R179, R217, 0x40, RZ ;  /* 0x00000040d9b37824 */ /* 0x000fe200078e00ff */
[----:B------:R-:W-:Y:S01]  /*14920*/  UIMAD UR7, UR7, UR9, UR13 ;  /* 0x00000009070772a4 */ /* 0x000fe2000f8e020d */
[----:B------:R-:W-:Y:S01]  /*14930*/  IMAD.MOV.U32 R23, RZ, RZ, 0x20 ;  /* 0x00000020ff177424 */ /* 0x000fe200078e00ff */
[----:B------:R-:W-:Y:S01]  /*14940*/  USHF.L.U32 UR4, UR12, 0x5, URZ ;  /* 0x000000050c047899 */ /* 0x000fe200080006ff */
[----:B------:R-:W-:Y:S01]  /*14950*/  LOP3.LUT R214, R214, 0x7c00, RZ, 0xc0, !PT ;  /* 0x00007c00d6d67812 */ /* 0x000fe200078ec0ff */
[----:B------:R-:W-:Y:S01]  /*14960*/  USHF.L.U64.HI UR7, UR12, 0x5, UR7 ;  /* 0x000000050c077899 */ /* 0x000fe20008010207 */
[----:B------:R-:W-:Y:S01]  /*14970*/  LOP3.LUT R8, R213, 0x8, RZ, 0xc0, !PT ;  /* 0x00000008d5087812 */ /* 0x000fe200078ec0ff */
[----:B------:R-:W-:Y:S01]  /*14980*/  ULEA UR12, UP0, UR8, UR4, 0x4 ;  /* 0x00000004080c7291 */ /* 0x000fe2000f8020ff */
[----:B------:R-:W-:Y:S01]  /*14990*/  LOP3.LUT R5, R214, 0x200, R179, 0xf8, !PT ;  /* 0x00000200d6057812 */ /* 0x000fe200078ef8b3 */
[----:B------:R-:W-:Y:S01]  /*149a0*/  IMAD.U32 R0, RZ, RZ, UR4 ;  /* 0x00000004ff007e24 */ /* 0x000fe2000f8e00ff */
[----:B------:R-:W-:Y:S01]  /*149b0*/  SEL R23, R23, 0xffffffe0, !P3 ;  /* 0xffffffe017177807 */ /* 0x000fe20005800000 */
[----:B------:R-:W-:Y:S01]  /*149c0*/  ULEA.HI.X UR8, UR8, UR7, UR9, 0x4, UP0 ;  /* 0x0000000708087291 */ /* 0x000fe200080f2409 */
[----:B------:R-:W-:Y:S01]  /*149d0*/  MOV R3, UR7 ;  /* 0x0000000700037c02 */ /* 0x000fe20008000f00 */
[----:B------:R-:W-:Y:S01]  /*149e0*/  IMAD.U32 R9, RZ, RZ, UR12 ;  /* 0x0000000cff097e24 */ /* 0x000fe2000f8e00ff */
[----:B------:R-:W-:Y:S01]  /*149f0*/  LOP3.LUT R8, R5, R176, R8, 0xf6, !PT ;  /* 0x000000b005087212 */ /* 0x000fe200078ef608 */
[----:B------:R-:W-:-:S02]  /*14a00*/  UIADD3 UR7, UPT, UPT, UR22, -0x5, URZ ;  /* 0xfffffffb16077890 */ /* 0x000fc4000fffe0ff */
[----:B------:R-:W-:Y:S01]  /*14a10*/  IMAD.U32 R10, RZ, RZ, UR8 ;  /* 0x00000008ff0a7e24 */ /* 0x000fe2000f8e00ff */
[----:B------:R-:W1:Y:S01]  /*14a20*/  LDCU UR4, c[0x0][0x504] ;  /* 0x0000a080ff0477ac */ /* 0x000e620008000800 */
[----:B------:R-:W-:Y:S02]  /*14a30*/  UISETP.GT.U32.AND UP0, UPT, UR7, UR19, UPT ;  /* 0x000000130700728c */ /* 0x000fe4000bf04070 */
[----:B-1----:R-:W-:Y:S01]  /*14a40*/  UIADD3 UR4, UPT, UPT, UR21, UR4, URZ ;  /* 0x0000000415047290 */ /* 0x002fe2000fffe0ff */
[----:B------:R-:W-:Y:S01]  /*14a50*/  BAR.SYNC.DEFER_BLOCKING 0x0 ;  /* 0x0000000000007b1d */ /* 0x000fe20000010000 */
[CC--:B--2---:R-:W-:Y:S02]  /*14a60*/  @!P2 LEA R4, P6, R0.reuse, R228.reuse, 0x1 ;  /* 0x000000e40004a211 */ /* 0x0c4fe400078c08ff */
[-C--:B------:R-:W-:Y:S02]  /*14a70*/  @!P1 LEA R6, P0, R0, R228.reuse, 0x1 ;  /* 0x000000e400069211 */ /* 0x080fe400078008ff */
[----:B------:R-:W-:-:S02]  /*14a80*/  LEA R2, P5, R9, R228, 0x1 ;  /* 0x000000e409027211 */ /* 0x000fc400078a08ff */
[CCC-:B---3--:R-:W-:Y:S02]  /*14a90*/  @!P2 LEA.HI.X R5, R0.reuse, R250.reuse, R3.reuse, 0x1, P6 ;  /* 0x000000fa0005a211 */ /* 0x1c8fe400030f0c03 */
[-C--:B------:R-:W-:Y:S02]  /*14aa0*/  @!P1 LEA.HI.X R7, R0, R250.reuse, R3, 0x1, P0 ;  /* 0x000000fa00079211 */ /* 0x080fe400000f0c03 */
[----:B------:R-:W-:Y:S01]  /*14ab0*/  LEA.HI.X R3, R9, R250, R10, 0x1, P5 ;  /* 0x000000fa09037211 */ /* 0x000fe200028f0c0a */
[----:B------:R-:W-:Y:S01]  /*14ac0*/  @!PT LDS RZ, [RZ] ;  /* 0x00000000fffff984 */ /* 0x000fe20000000800 */
[----:B------:R-:W-:Y:S01]  /*14ad0*/  @!PT LDS RZ, [RZ] ;  /* 0x00000000fffff984 */ /* 0x000fe20000000800 */
[----:B------:R-:W-:Y:S01]  /*14ae0*/  @!PT LDS RZ, [RZ] ;  /* 0x00000000fffff984 */ /* 0x000fe20000000800 */
[----:B------:R-:W-:Y:S01]  /*14af0*/  @!P2 LDGSTS.E.BYPASS.LTC128B.128 [R221+0xa000], desc[UR28][R4.64] ;  /* 0x0a00000004ddafae */ /* 0x000fe2000b981a1c */
[----:B------:R-:W-:Y:S01]  /*14b00*/  LEA R0, R8, UR5, 0x1 ;  /* 0x0000000508007c11 */ /* 0x000fe2000f8e08ff */
[----:B----4-:R-:W-:Y:S01]  /*14b10*/  IMAD.MOV.U32 R250, RZ, RZ, R190 ;  /* 0x000000fffffa7224 */ /* 0x010fe200078e00be */
[----:B------:R-:W-:Y:S01]  /*14b20*/  MOV R251, R191 ;  /* 0x000000bf00fb7202 */ /* 0x000fe20000000f00 */
[----:B------:R-:W-:Y:S01]  /*14b30*/  @P2 STS.128 [R221+0xa000], RZ ;  /* 0x00a000ffdd002388 */ /* 0x000fe20000000c00 */
[----:B------:R-:W-:Y:S01]  /*14b40*/  IADD3 R20, PT, PT, R23, R0, RZ ;  /* 0x0000000017147210 */ /* 0x000fe20007ffe0ff */
[----:B-----5:R-:W-:Y:S01]  /*14b50*/  IMAD.MOV.U32 R242, RZ, RZ, R184 ;  /* 0x000000fffff27224 */ /* 0x020fe200078e00b8 */
[----:B------:R-:W-:Y:S01]  /*14b60*/  MOV R241, R189 ;  /* 0x000000bd00f17202 */ /* 0x000fe20000000f00 */
[----:B------:R-:W-:Y:S01]  /*14b70*/  @!PT LDS RZ, [RZ] ;  /* 0x00000000fffff984 */ /* 0x000fe20000000800 */
[----:B------:R-:W-:Y:S01]  /*14b80*/  @!PT LDS RZ, [RZ] ;  /* 0x00000000fffff984 */ /* 0x000fe20000000800 */
[----:B------:R-:W-:Y:S01]  /*14b90*/  @!PT LDS RZ, [RZ] ;  /* 0x00000000fffff984 */ /* 0x000fe20000000800 */
[----:B------:R1:W-:Y:S01]  /*14ba0*/  @!P1 LDGSTS.E.BYPASS.LTC128B.128 [R221+0xb000], desc[UR28][R6.64+0x80] ;  /* 0x0b00008006dd9fae */ /* 0x0003e2000b981a1c */
[----:B------:R-:W-:Y:S01]  /*14bb0*/  IMAD.MOV.U32 R243, RZ, RZ, R185 ;  /* 0x000000fffff37224 */ /* 0x000fe200078e00b9 */
[----:B------:R-:W-:Y:S01]  /*14bc0*/  SHF.R.U32.HI R228, RZ, 0x5, R217 ;  /* 0x00000005ffe47819 */ /* 0x000fe200000116d9 */
[----:B------:R-:W-:Y:S01]  /*14bd0*/  IMAD.MOV.U32 R240, RZ, RZ, R188 ;  /* 0x000000fffff07224 */ /* 0x000fe200078e00bc */
        /* <DEDUP_REMOVED lines=14> */
[----:B-1----:R-:W-:Y:S04]  /*14cc0*/  LDSM.16.M88.4 R4, [R20+0x2000] ;  /* 0x002000001404783b */ /* 0x002fe80000000200 */
[----:B------:R-:W-:Y:S01]  /*14cd0*/  LDSM.16.M88.4 R12, [R0] ;  /* 0x00000000000c783b */ /* 0x000fe20000000200 */
[----:B--2---:R-:W-:Y:S01]  /*14ce0*/  VIADD R3, R227, UR5 ;  /* 0x00000005e3037c36 */ /* 0x004fe20008000000 */
[----:B------:R-:W1:Y:S01]  /*14cf0*/  S2R R242, SR_CTAID.X ;  /* 0x0000000000f27919 */ /* 0x000e620000002500 */
[----:B------:R-:W-:-:S02]  /*14d00*/  IMAD.IADD R2, R252, 0x1, R0 ;  /* 0x00000001fc027824 */ /* 0x000fc400078e0200 */
[C---:B------:R-:W-:Y:S01]  /*14d10*/  IMAD.IADD R21, R3.reuse, 0x1, R23 ;  /* 0x0000000103157824 */ /* 0x040fe200078e0217 */
[----:B------:R-:W0:Y:S01]  /*14d20*/  LDGDEPBAR ;  /* 0x00000000000079af */ /* 0x000e220000000000 */
[----:B------:R-:W-:Y:S01]  /*14d30*/  IMAD.IADD R3, R3, 0x1, R252 ;  /* 0x0000000103037824 */ /* 0x000fe200078e02fc */
[C---:B------:R-:W-:Y:S02]  /*14d40*/  IADD3 R22, PT, PT, R23.reuse, R2, RZ ;  /* 0x0000000217167210 */ /* 0x040fe40007ffe0ff */
[----:B------:R-:W-:Y:S01]  /*14d50*/  LDSM.16.M88.4 R32, [R21+0x8800] ;  /* 0x008800001520783b */ /* 0x000fe20000000200 */
[----:B------:R-:W-:-:S03]  /*14d60*/  IMAD.IADD R23, R23, 0x1, R3 ;  /* 0x0000000117177824 */ /* 0x000fc600078e0203 */
[----:B------:R-:W2:Y:S01]  /*14d70*/  LDSM.16.M88.4 R24, [R21+0x8000] ;  /* 0x008000001518783b */ /* 0x000ea20000000200 */
[C---:B---3--:R-:W-:Y:S08]  /*14d80*/  HMMA.16816.F32 R140, R8.reuse, R16, RZ ;  /* 0x00000010088c723c */ /* 0x048ff000000018ff */
[----:B----4-:R-:W-:Y:S01]  /*14d90*/  HMMA.16816.F32 R132, R8, R28, RZ ;  /* 0x0000001c0884723c */ /* 0x010fe200000018ff */
[----:B-1----:R-:W-:-:S07]  /*14da0*/  IMAD R242, R242, 0x8, R228 ;  /* 0x00000008f2f27824 */ /* 0x002fce00078e02e4 */
[C---:B------:R-:W-:Y:S08]  /*14db0*/  HMMA.16816.F32 R136, R8.reuse, R18, RZ ;  /* 0x000000120888723c */ /* 0x040ff000000018ff */
[----:B------:R-:W-:Y:S08]  /*14dc0*/  HMMA.16816.F32 R8, R8, R30, RZ ;  /* 0x0000001e0808723c */ /* 0x000ff000000018ff */
[C---:B--2---:R-:W-:Y:S08]  /*14dd0*/  HMMA.16816.F32 R188, R4.reuse, R24, R140 ;  /* 0x0000001804bc723c */ /* 0x044ff0000000188c */
[C---:B------:R-:W-:Y:S01]  /*14de0*/  HMMA.16816.F32 R184, R4.reuse, R32, R132 ;  /* 0x0000002004b8723c */ /* 0x040fe20000001884 */
[----:B------:R-:W-:Y:S07]  /*14df0*/  LDSM.16.M88.4 R132, [R3+0x8000] ;  /* 0x008000000384783b */ /* 0x000fee0000000200 */
[C---:B------:R-:W-:Y:S01]  /*14e00*/  HMMA.16816.F32 R192, R4.reuse, R34, R8 ;  /* 0x0000002204c0723c */ /* 0x040fe20000001808 */
[----:B------:R-:W1:Y:S07]  /*14e10*/  LDSM.16.M88.4 R8, [R20] ;  /* 0x000000001408783b */ /* 0x000e6e0000000200 */
[----:B------:R-:W-:Y:S01]  /*14e20*/  HMMA.16816.F32 R196, R4, R26, R136 ;  /* 0x0000001a04c4723c */ /* 0x000fe20000001888 */
[----:B------:R-:W-:Y:S04]  /*14e30*/  LDSM.16.M88.4 R4, [R2+0x2000] ;  /* 0x002000000204783b */ /* 0x000fe80000000200 */
[----:B------:R-:W2:Y:S03]  /*14e40*/  LDSM.16.M88.4 R136, [R3+0x8800] ;  /* 0x008800000388783b */ /* 0x000ea60000000200 */
[C---:B------:R-:W-:Y:S08]  /*14e50*/  HMMA.16816.F32 R176, R12.reuse, R16, RZ ;  /* 0x000000100cb0723c */ /* 0x040ff000000018ff */
[C---:B------:R-:W-:Y:S08]  /*14e60*/  HMMA.16816.F32 R140, R12.reuse, R28, RZ ;  /* 0x0000001c0c8c723c */ /* 0x040ff000000018ff */
[C---:B------:R-:W-:Y:S08]  /*14e70*/  HMMA.16816.F32 R16, R12.reuse, R18, RZ ;  /* 0x000000120c10723c */ /* 0x040ff000000018ff */
[----:B------:R-:W-:Y:S01]  /*14e80*/  HMMA.16816.F32 R12, R12, R30, RZ ;  /* 0x0000001e0c0c723c */ /* 0x000fe200000018ff */
[----:B------:R-:W-:Y:S07]  /*14e90*/  LDSM.16.M88.4 R28, [R23+0x8800] ;  /* 0x00880000171c783b */ /* 0x000fee0000000200 */
[C---:B-1----:R-:W-:Y:S08]  /*14ea0*/  HMMA.16816.F32 R200, R8.reuse, R32, R140 ;  /* 0x0000002008c8723c */ /* 0x042ff0000000188c */
[C---:B------:R-:W-:Y:S08]  /*14eb0*/  HMMA.16816.F32 R180, R8.reuse, R24, R176 ;  /* 0x0000001808b4723c */ /* 0x040ff000000018b0 */
[C---:B------:R-:W-:Y:S01]  /*14ec0*/  HMMA.16816.F32 R140, R8.reuse, R26, R16 ;  /* 0x0000001a088c723c */ /* 0x040fe20000001810 */
[----:B------:R-:W1:Y:S04]  /*14ed0*/  LDSM.16.M88.4 R16, [R2] ;  /* 0x000000000210783b */ /* 0x000e680000000200 */
[----:B------:R-:W-:Y:S03]  /*14ee0*/  LDSM.16.M88.4 R24, [R23+0x8000] ;  /* 0x008000001718783b */ /* 0x000fe60000000200 */
[----:B------:R-:W-:Y:S01]  /*14ef0*/  HMMA.16816.F32 R32, R8, R34, R12 ;  /* 0x000000220820723c */ /* 0x000fe2000000180c */
[----:B------:R-:W3:Y:S07]  /*14f00*/  LDSM.16.M88.4 R12, [R22] ;  /* 0x00000000160c783b */ /* 0x000eee0000000200 */
[C---:B--2---:R-:W-:Y:S08]  /*14f10*/  HMMA.16816.F32 R176, R4.reuse, R136, R184 ;  /* 0x0000008804b0723c */ /* 0x044ff000000018b8 */
[C---:B------:R-:W-:Y:S08]  /*14f20*/  HMMA.16816.F32 R188, R4.reuse, R132, R188 ;  /* 0x0000008404bc723c */ /* 0x040ff000000018bc */
        /* <DEDUP_REMOVED lines=8> */
[----:B------:R-:W-:Y:S04]  /*14fb0*/  LDSM.16.M88.4 R32, [R227+UR5+0x9800] ;  /* 0x00980005e320783b */ /* 0x000fe80008000200 */
[----:B------:R-:W-:Y:S03]  /*14fc0*/  LDSM.16.M88.4 R16, [R0+0x4000] ;  /* 0x004000000010783b */ /* 0x000fe60000000200 */
[-C--:B---3--:R-:W-:Y:S08]  /*14fd0*/  HMMA.16816.F32 R192, R12, R24.reuse, R192 ;  /* 0x000000180cc0723c */ /* 0x088ff000000018c0 */
[C---:B--2---:R-:W-:Y:S08]  /*14fe0*/  HMMA.16816.F32 R208, R4.reuse, R24, R188 ;  /* 0x0000001804d0723c */ /* 0x044ff000000018bc */
[C---:B------:R-:W-:Y:S01]  /*14ff0*/  HMMA.16816.F32 R188, R4.reuse, R30, R8 ;  /* 0x0000001e04bc723c */ /* 0x040fe20000001808 */
[----:B------:R1:W2:Y:S07]  /*15000*/  LDSM.16.M88.4 R8, [R0+0x6000] ;  /* 0x006000000008783b */ /* 0x0002ae0000000200 */
[C---:B------:R-:W-:Y:S08]  /*15010*/  HMMA.16816.F32 R204, R4.reuse, R26, R184 ;  /* 0x0000001a04cc723c */ /* 0x040ff000000018b8 */
[----:B------:R-:W-:Y:S01]  /*15020*/  HMMA.16816.F32 R200, R4, R28, R176 ;  /* 0x0000001c04c8723c */ /* 0x000fe200000018b0 */
[----:B------:R-:W-:Y:S07]  /*15030*/  LDSM.16.M88.4 R4, [R20+0x6000] ;  /* 0x006000001404783b */ /* 0x000fee0000000200 */
[----:B------:R-:W-:Y:S01]  /*15040*/  HMMA.16816.F32 R196, R12, R26, R180 ;  /* 0x0000001a0cc4723c */ /* 0x000fe200000018b4 */
[----:B------:R-:W3:Y:S01]  /*15050*/  LDSM.16.M88.4 R24, [R21+0x9800] ;  /* 0x009800001518783b */ /* 0x000ee20000000200 */
[----:B-1----:R-:W-:-:S05]  /*15060*/  IMAD.SHL.U32 R0, R217, 0x2, RZ ;  /* 0x00000002d9007824 */ /* 0x002fca00078e00ff */
[----:B------:R-:W-:Y:S01]  /*15070*/  STL [R1+0x48], R0 ;  /* 0x0000480001007387 */ /* 0x000fe20000100800 */
[C---:B------:R-:W-:Y:S08]  /*15080*/  HMMA.16816.F32 R184, R12.reuse, R28, R140 ;  /* 0x0000001c0cb8723c */ /* 0x040ff0000000188c */
[----:B------:R-:W-:Y:S01]  /*15090*/  HMMA.16816.F32 R28, R12, R30, R136 ;  /* 0x0000001e0c1c723c */ /* 0x000fe20000001888 */
[----:B------:R-:W1:Y:S04]  /*150a0*/  LDSM.16.M88.4 R12, [R20+0x4000] ;  /* 0x00400000140c783b */ /* 0x000e680000000200 */
[----:B------:R-:W4:Y:S03]  /*150b0*/  LDSM.16.M88.4 R136, [R21+0x9000] ;  /* 0x009000001588783b */ /* 0x000f260000000200 */
[----:B--2---:R-:W-:Y:S01]  /*150c0*/  HMMA.16816.F32 R180, R8, R132, R208 ;  /* 0x0000008408b4723c */ /* 0x004fe200000018d0 */
[----:B------:R-:W-:Y:S01]  /*150d0*/  MOV R209, R241 ;  /* 0x000000f100d17202 */ /* 0x000fe20000000f00 */
[----:B------:R-:W-:-:S06]  /*150e0*/  IMAD.MOV.U32 R208, RZ, RZ, R240 ;  /* 0x000000ffffd07224 */ /* 0x000fcc00078e00f0 */
[C---:B------:R-:W-:Y:S08]  /*150f0*/  HMMA.16816.F32 R176, R8.reuse, R134, R204 ;  /* 0x0000008608b0723c */ /* 0x040ff000000018cc */
[C---:B------:R-:W-:Y:S08]  /*15100*/  HMMA.16816.F32 R140, R8.reuse, R32, R200 ;  /* 0x00000020088c723c */ /* 0x040ff000000018c8 */
[----:B------:R-:W-:Y:S08]  /*15110*/  HMMA.16816.F32 R8, R8, R34, R188 ;  /* 0x000000220808723c */ /* 0x000ff000000018bc */
[C---:B------:R-:W-:Y:S08]  /*15120*/  HMMA.16816.F32 R192, R16.reuse, R132, R192 ;  /* 0x0000008410c0723c */ /* 0x040ff000000018c0 */
[C---:B------:R-:W-:Y:S08]  /*15130*/  HMMA.16816.F32 R196, R16.reuse, R134, R196 ;  /* 0x0000008610c4723c */ /* 0x040ff000000018c4 */
[C---:B------:R-:W-:Y:S08]  /*15140*/  HMMA.16816.F32 R184, R16.reuse, R32, R184 ;  /* 0x0000002010b8723c */ /* 0x040ff000000018b8 */
[----:B------:R-:W-:Y:S01]  /*15150*/  HMMA.16816.F32 R132, R16, R34, R28 ;  /* 0x000000221084723c */ /* 0x000fe2000000181c */
[----:B------:R-:W-:Y:S04]  /*15160*/  LDSM.16.M88.4 R16, [R2+0x6000] ;  /* 0x006000000210783b */ /* 0x000fe80000000200 */
[----:B------:R-:W2:Y:S03]  /*15170*/  LDSM.16.M88.4 R32, [R3+0x9000] ;  /* 0x009000000320783b */ /* 0x000ea60000000200 */
[----:B---3--:R-:W-:Y:S01]  /*15180*/  HMMA.16816.F32 R200, R4, R26, R8 ;  /* 0x0000001a04c8723c */ /* 0x008fe20000001808 */
[----:B------:R3:W5:Y:S04]  /*15190*/  LDSM.16.M88.4 R28, [R3+0x9800] ;  /* 0x00980000031c783b */ /* 0x0007680000000200 */
[----:B------:R3:W5:Y:S03]  /*151a0*/  LDSM.16.M88.4 R8, [R2+0x4000] ;  /* 0x004000000208783b */ /* 0x0007660000000200 */
[----:B-1----:R-:W-:Y:S08]  /*151b0*/  HMMA.16816.F32 R188, R12, R24, R184 ;  /* 0x000000180cbc723c */ /* 0x002ff000000018b8 */
[C---:B----4-:R-:W-:Y:S08]  /*151c0*/  HMMA.16816.F32 R180, R4.reuse, R136, R180 ;  /* 0x0000008804b4723c */ /* 0x050ff000000018b4 */
[----:B------:R-:W-:Y:S01]  /*151d0*/  HMMA.16816.F32 R176, R4, R138, R176 ;  /* 0x0000008a04b0723c */ /* 0x000fe200000018b0 */
[----:B---3--:R-:W-:Y:S01]  /*151e0*/  IMAD.U32 R3, RZ, RZ, UR22 ;  /* 0x00000016ff037e24 */ /* 0x008fe2000f8e00ff */
[----:B------:R-:W-:-:S02]  /*151f0*/  LOP3.LUT R2, R0, 0x6, RZ, 0xc0, !PT ;  /* 0x0000000600027812 */ /* 0x000fc400078ec0ff */
[----:B------:R-:W-:Y:S01]  /*15200*/  LOP3.LUT R0, R225, UR7, R243, 0x96, !PT ;  /* 0x00000007e1007c12 */ /* 0x000fe2000f8e96f3 */
[----:B------:R-:W-:-:S03]  /*15210*/  IMAD.WIDE.U32 R242, R242, -0x326172a9, RZ ;  /* 0xcd9e8d57f2f27825 */ /* 0x000fc600078e00ff */
[----:B------:R-:W-:Y:S01]  /*15220*/  HMMA.16816.F32 R140, R4, R24, R140 ;  /* 0x00000018048c723c */ /* 0x000fe2000000188c */
[----:B------:R-:W-:Y:S01]  /*15230*/  LDSM.16.M88.4 R4, [R22+0x6000] ;  /* 0x006000001604783b */ /* 0x000fe20000000200 */
[----:B------:R-:W-:-:S03]  /*15240*/  LEA R3, R3, R2, 0x5 ;  /* 0x0000000203037211 */ /* 0x000fc600078e28ff */
[----:B------:R1:W-:Y:S03]  /*15250*/  STL [R1+0x44], R2 ;  /* 0x0000440201007387 */ /* 0x0003e60000100800 */
[C---:B------:R-:W-:Y:S08]  /*15260*/  HMMA.16816.F32 R192, R12.reuse, R136, R192 ;  /* 0x000000880cc0723c */ /* 0x040ff000000018c0 */
[C---:B------:R-:W-:Y:S08]  /*15270*/  HMMA.16816.F32 R196, R12.reuse, R138, R196 ;  /* 0x0000008a0cc4723c */ /* 0x040ff000000018c4 */
[----:B------:R-:W-:Y:S01]  /*15280*/  HMMA.16816.F32 R184, R12, R26, R132 ;  /* 0x0000001a0cb8723c */ /* 0x000fe20000001884 */
[----:B------:R-:W3:Y:S04]  /*15290*/  LDSM.16.M88.4 R12, [R23+0x9000] ;  /* 0x00900000170c783b */ /* 0x000ee80000000200 */
[----:B------:R-:W4:Y:S01]  /*152a0*/  LDSM.16.M88.4 R24, [R23+0x9800] ;  /* 0x009800001718783b */ /* 0x000f220000000200 */
[----:B-1----:R-:W-:-:S02]  /*152b0*/  VIADD R2, R222, 0x8 ;  /* 0x00000008de027836 */ /* 0x002fc40000000000 */
[----:B--2---:R-:W-:Y:S01]  /*152c0*/  HMMA.16816.F32 R180, R16, R32, R180 ;  /* 0x0000002010b4723c */ /* 0x004fe200000018b4 */
[----:B------:R-:W1:Y:S01]  /*152d0*/  LDSM.16.M88.4 R20, [R22+0x4000] ;  /* 0x004000001614783b */ /* 0x000e620000000200 */
[----:B------:R-:W-:-:S06]  /*152e0*/  DEPBAR.LE SB0, 0x0 ;  /* 0x000080000000791a */ /* 0x000fcc0000000000 */
[C---:B------:R-:W-:Y:S08]  /*152f0*/  HMMA.16816.F32 R176, R16.reuse, R34, R176 ;  /* 0x0000002210b0723c */ /* 0x040ff000000018b0 */
[C---:B-----5:R-:W-:Y:S08]  /*15300*/  HMMA.16816.F32 R140, R16.reuse, R28, R140 ;  /* 0x0000001c108c723c */ /* 0x060ff0000000188c */
[----:B------:R-:W-:Y:S08]  /*15310*/  HMMA.16816.F32 R136, R16, R30, R200 ;  /* 0x0000001e1088723c */ /* 0x000ff000000018c8 */
[C---:B------:R-:W-:Y:S08]  /*15320*/  HMMA.16816.F32 R132, R8.reuse, R32, R192 ;  /* 0x000000200884723c */ /* 0x040ff000000018c0 */
[C---:B------:R-:W-:Y:S08]  /*15330*/  HMMA.16816.F32 R32, R8.reuse, R34, R196 ;  /* 0x000000220820723c */ /* 0x040ff000000018c4 */
[----:B------:R-:W-:Y:S08]  /*15340*/  HMMA.16816.F32 R16, R8, R28, R188 ;  /* 0x0000001c0810723c */ /* 0x000ff000000018bc */
[C---:B---3--:R-:W-:Y:S08]  /*15350*/  HMMA.16816.F32 R180, R4.reuse, R12, R180 ;  /* 0x0000000c04b4723c */ /* 0x048ff000000018b4 */
[C---:B------:R-:W-:Y:S08]  /*15360*/  HMMA.16816.F32 R188, R4.reuse, R14, R176 ;  /* 0x0000000e04bc723c */ /* 0x040ff000000018b0 */
[C---:B----4-:R-:W-:Y:S08]  /*15370*/  HMMA.16816.F32 R196, R4.reuse, R24, R140 ;  /* 0x0000001804c4723c */ /* 0x050ff0000000188c */
[----:B------:R-:W-:Y:S01]  /*15380*/  HMMA.16816.F32 R192, R4, R26, R136 ;  /* 0x0000001a04c0723c */ /* 0x000fe20000001888 */
[----:B------:R-:W-:Y:S01]  /*15390*/  IMAD.WIDE.U32 R4, R0, -0x326172a9, RZ ;  /* 0xcd9e8d5700047825 */ /* 0x000fe200078e00ff */
[----:B------:R-:W-:-:S03]  /*153a0*/  IADD3 R6, PT, PT, R224, -0x61c88647, RZ ;  /* 0x9e3779b9e0067810 */ /* 0x000fc60007ffe0ff */
[----:B------:R-:W-:Y:S01]  /*153b0*/  VIADD R0, R224, 0x3c6ef372 ;  /* 0x3c6ef372e0007836 */ /* 0x000fe20000000000 */
[----:B------:R-:W-:Y:S02]  /*153c0*/  LOP3.LUT R201, R6, R242, R5, 0x96, !PT ;  /* 0x000000f206c97212 */ /* 0x000fe400078e9605 */
[----:B------:R-:W2:Y:S01]  /*153d0*/  S2R R242, SR_CTAID.X ;  /* 0x0000000000f27919 */ /* 0x000ea20000002500 */
[----:B-1----:R-:W-:Y:S01]  /*153e0*/  HMMA.16816.F32 R132, R20, R12, R132 ;  /* 0x0000000c1484723c */ /* 0x002fe20000001884 */
[----:B------:R-:W-:Y:S01]  /*153f0*/  VIADD R12, R3, UR21 ;  /* 0x00000015030c7c36 */ /* 0x000fe20008000000 */
[CC--:B------:R-:W-:Y:S02]  /*15400*/  LOP3.LUT R200, R0.reuse, R4.reuse, R209, 0x96, !PT ;  /* 0x0000000400c87212 */ /* 0x0c0fe400078e96d1 */
[----:B------:R-:W-:Y:S01]  /*15410*/  LOP3.LUT R202, R0, R4, R251, 0x96, !PT ;  /* 0x0000000400ca7212 */ /* 0x000fe200078e96fb */
[----:B------:R-:W-:-:S03]  /*15420*/  VIADD R13, R12, 0xffffff78 ;  /* 0xffffff780c0d7836 */ /* 0x000fc60000000000 */
[----:B------:R-:W-:Y:S01]  /*15430*/  HMMA.16816.F32 R136, R20, R14, R32 ;  /* 0x0000000e1488723c */ /* 0x000fe20000001820 */
[C---:B------:R-:W-:Y:S02]  /*15440*/  VIADD R14, R12.reuse, 0xffffff68 ;  /* 0xffffff680c0e7836 */ /* 0x040fe40000000000 */
[----:B------:R-:W-:-:S05]  /*15450*/  VIADD R15, R12, 0xffffff61 ;  /* 0xffffff610c0f7836 */ /* 0x000fca0000000000 */
[----:B------:R-:W-:Y:S01]  /*15460*/  HMMA.16816.F32 R184, R8, R30, R184 ;  /* 0x0000001e08b8723c */ /* 0x000fe200000018b8 */
[C---:B------:R-:W-:Y:S01]  /*15470*/  IADD3 R8, PT, PT, R2.reuse, -R15, RZ ;  /* 0x8000000f02087210 */ /* 0x040fe20007ffe0ff */
[----:B------:R-:W-:Y:S01]  /*15480*/  VIADD R11, R2, -UR4 ;  /* 0x80000004020b7c36 */ /* 0x000fe20008000000 */
[C---:B------:R-:W-:Y:S01]  /*15490*/  IADD3 R9, PT, PT, R3.reuse, -0x9f, RZ ;  /* 0xffffff6103097810 */ /* 0x040fe20007ffe0ff */
[----:B------:R-:W-:Y:S01]  /*154a0*/  VIADD R10, R3, 0xffffff60 ;  /* 0xffffff60030a7836 */ /* 0x000fe20000000000 */
[----:B------:R-:W-:Y:S02]  /*154b0*/  BAR.SYNC.DEFER_BLOCKING 0x0 ;  /* 0x0000000000007b1d */ /* 0x000fe40000010000 */
[C---:B------:R-:W-:Y:S01]  /*154c0*/  ISETP.GT.AND P5, PT, R11.reuse, R9, PT ;  /* 0x000000090b00720c */ /* 0x040fe20003fa4270 */
[----:B------:R-:W-:Y:S01]  /*154d0*/  HMMA.16816.F32 R176, R20, R24, R16 ;  /* 0x0000001814b0723c */ /* 0x000fe20000001810 */
[----:B------:R-:W-:Y:S02]  /*154e0*/  IADD3 R16, PT, PT, R12, -0xa0, RZ ;  /* 0xffffff600c107810 */ /* 0x000fe40007ffe0ff */
[----:B------:R-:W-:-:S03]  /*154f0*/  ISETP.GT.AND P6, PT, R11, R10, PT ;  /* 0x0000000a0b00720c */ /* 0x000fc60003fc4270 */
[----:B------:R-:W-:Y:S02]  /*15500*/  IMAD.IADD R7, R2, 0x1, -R16 ;  /* 0x0000000102077824 */ /* 0x000fe400078e0a10 */
[----:B--2---:R-:W-:-:S03]  /*15510*/  IMAD R242, R242, 0x8, R228 ;  /* 0x00000008f2f27824 */ /* 0x004fc600078e02e4 */
[----:B------:R-:W-:Y:S01]  /*15520*/  IABS R7, R7 ;  /* 0x0000000700077213 */ /* 0x000fe20000000000 */
[----:B------:R-:W-:Y:S01]  /*15530*/  HMMA.16816.F32 R184, R20, R26, R184 ;  /* 0x0000001a14b8723c */ /* 0x000fe200000018b8 */
[----:B------:R-:W-:-:S05]  /*15540*/  IADD3 R242, PT, PT, R242, 0x4, RZ ;  /* 0x00000004f2f27810 */ /* 0x000fca0007ffe0ff */
[----:B------:R-:W-:-:S03]  /*15550*/  IMAD.WIDE.U32 R242, R242, -0x326172a9, RZ ;  /* 0xcd9e8d57f2f27825 */ /* 0x000fc600078e00ff */
[----:B------:R-:W-:Y:S01]  /*15560*/  LOP3.LUT R203, R6, R242, R5, 0x96, !PT ;  /* 0x000000f206cb7212 */ /* 0x000fe200078e9605 */
[----:B------:R-:W-:Y:S01]  /*15570*/  IMAD.IADD R5, R2, 0x1, -R14 ;  /* 0x0000000102057824 */ /* 0x000fe200078e0a0e */
[----:B------:R-:W-:Y:S01]  /*15580*/  IABS R6, R8 ;  /* 0x0000000800067213 */ /* 0x000fe20000000000 */
[----:B------:R-:W-:-:S03]  /*15590*/  VIADD R8, R3, 0xffffff69 ;  /* 0xffffff6903087836 */ /* 0x000fc60000000000 */
[----:B------:R-:W-:Y:S02]  /*155a0*/  IABS R5, R5 ;  /* 0x0000000500057213 */ /* 0x000fe40000000000 */
[----:B------:R-:W-:Y:S01]  /*155b0*/  I2FP.F32.S32 R4, R6 ;  /* 0x0000000600047245 */ /* 0x000fe20000201400 */
[C---:B------:R-:W-:Y:S02]  /*155c0*/  VIADD R6, R3.reuse, 0xffffff78 ;  /* 0xffffff7803067836 */ /* 0x040fe40000000000 */
[----:B------:R-:W-:Y:S01]  /*155d0*/  IMAD.MOV.U32 R0, RZ, RZ, R5 ;  /* 0x000000ffff007224 */ /* 0x000fe200078e0005 */
[----:B------:R-:W-:Y:S01]  /*155e0*/  I2FP.F32.S32 R5, R7 ;  /* 0x0000000700057245 */ /* 0x000fe20000201400 */
[----:B------:R-:W-:Y:S01]  /*155f0*/  FFMA.FTZ R28, R4, -UR6, R135 ;  /* 0x80000006041c7c23 */ /* 0x000fe20008010087 */
[C---:B------:R-:W-:Y:S01]  /*15600*/  VIADD R4, R3.reuse, 0xffffff68 ;  /* 0xffffff6803047836 */ /* 0x040fe20000000000 */
[----:B------:R-:W-:Y:S02]  /*15610*/  IADD3 R7, PT, PT, R3, -0x90, RZ ;  /* 0xffffff7003077810 */ /* 0x000fe40007ffe0ff */
[----:B------:R-:W-:Y:S01]  /*15620*/  I2FP.F32.S32 R0, R0 ;  /* 0x0000000000007245 */ /* 0x000fe20000201400 */
[----:B------:R-:W-:Y:S01]  /*15630*/  FFMA.FTZ R27, R5, -UR6, R134 ;  /* 0x80000006051b7c23 */ /* 0x000fe20008010086 */
[C---:B------:R-:W-:Y:S01]  /*15640*/  VIADD R5, R3.reuse, 0xffffff71 ;  /* 0xffffff7103057836 */ /* 0x040fe20000000000 */
[----:B------:R-:W-:-:S02]  /*15650*/  IADD3 R3, PT, PT, R3, -0x87, RZ ;  /* 0xffffff7903037810 */ /* 0x000fc40007ffe0ff */
[----:B------:R-:W-:Y:S01]  /*15660*/  FFMA.FTZ R29, R0, -UR6, R138 ;  /* 0x80000006001d7c23 */ /* 0x000fe2000801008a */
[----:B------:R-:W-:Y:S01]  /*15670*/  IADD3 R0, PT, PT, R222, 0x40, RZ ;  /* 0x00000040de007810 */ /* 0x000fe20007ffe0ff */
[----:B------:R-:W-:Y:S06]  /*15680*/  BRA.U !UP0, `(.L_x_2451) ;  /* 0x0000000108f47547 */ /* 0x000fec000b800000 */
[----:B------:R-:W2:Y:S04]  /*15690*/  LDL R243, [R1+0xc] ;  /* 0x00000c0001f37983 */ /* 0x000ea80000100800 */
[----:B------:R-:W3:Y:S01]  /*156a0*/  LDL R228, [R1+0x8] ;  /* 0x0000080001e47983 */ /* 0x000ee20000100800 */
[----:B------:R-:W-:Y:S01]  /*156b0*/  IMAD.U32 R17, RZ, RZ, UR22 ;  /* 0x00000016ff117e24 */ /* 0x000fe2000f8e00ff */
[----:B------:R-:W-:Y:S01]  /*156c0*/  MOV R22, UR22 ;  /* 0x0000001600167c02 */ /* 0x000fe20008000f00 */
[----:B------:R-:W-:Y:S02]  /*156d0*/  IMAD.U32 R20, RZ, RZ, UR22 ;  /* 0x00000016ff147e24 */ /* 0x000fe4000f8e00ff */
[----:B------:R-:W-:Y:S02]  /*156e0*/  @!P2 VIADD R17, R17, 0xfffffffa ;  /* 0xfffffffa1111a836 */ /* 0x000fe40000000000 */
[----:B------:R-:W-:-:S02]  /*156f0*/  @!P1 VIADD R22, R22, 0xfffffffa ;  /* 0xfffffffa16169836 */ /* 0x000fc40000000000 */
[----:B------:R-:W-:-:S04]  /*15700*/  @!P2 IMAD.WIDE.U32 R18, R17, UR10, RZ ;  /* 0x0000000a1112ac25 */ /* 0x000fc8000f8e00ff */
[----:B------:R-:W-:Y:S01]  /*15710*/  @!P2 IMAD R19, R17, UR11, R19 ;  /* 0x0000000b1113ac24 */ /* 0x000fe2000f8e0213 */
[----:B------:R-:W-:Y:S01]  /*15720*/  MOV R17, UR10 ;  /* 0x0000000a00117c02 */ /* 0x000fe20008000f00 */
[----:B------:R-:W-:-:S03]  /*15730*/  @!P2 IMAD.SHL.U32 R21, R18, 0x20, RZ ;  /* 0x000000201215a824 */ /* 0x000fc600078e00ff */
[----:B------:R-:W-:Y:S01]  /*15740*/  @!P2 SHF.L.U64.HI R23, R18, 0x5, R19 ;  /* 0x000000051217a819 */ /* 0x000fe20000010213 */
[----:B------:R-:W-:Y:S01]  /*15750*/  IMAD.U32 R18, RZ, RZ, UR11 ;  /* 0x0000000bff127e24 */ /* 0x000fe2000f8e00ff */
[----:B------:R-:W-:Y:S01]  /*15760*/  @!P2 LEA R24, P0, R17, R21, 0x4 ;  /* 0x000000151118a211 */ /* 0x000fe200078020ff */
[----:B------:R-:W-:Y:S01]  /*15770*/  @!P2 VIADD R17, R20, 0xfffffffa ;  /* 0xfffffffa1411a836 */ /* 0x000fe20000000000 */
[----:B------:R-:W-:-:S04]  /*15780*/  MOV R19, UR10 ;  /* 0x0000000a00137c02 */ /* 0x000fc80008000f00 */
[----:B------:R-:W-:Y:S01]  /*15790*/  @!P2 LEA.HI.X R26, R19, R23, R18, 0x4, P0 ;  /* 0x00000017131aa211 */ /* 0x000fe200000f2412 */
[----:B------:R-:W-:-:S04]  /*157a0*/  @!P2 IMAD.WIDE.U32 R18, R17, UR10, RZ ;  /* 0x0000000a1112ac25 */ /* 0x000fc8000f8e00ff */
[----:B------:R-:W-:Y:S01]  /*157b0*/  @!P2 IMAD R17, R17, UR11, R19 ;  /* 0x0000000b1111ac24 */ /* 0x000fe2000f8e0213 */
        /* <DEDUP_REMOVED lines=17> */
[C---:B------:R-:W-:Y:S01]  /*158d0*/  @!P1 IMAD.WIDE.U32 R18, R17.reuse, UR10, RZ ;  /* 0x0000000a11129c25 */ /* 0x040fe2000f8e00ff */
[----:B------:R2:W-:Y:S03]  /*158e0*/  @P1 STS.128 [R221+0x9000], RZ ;  /* 0x009000ffdd001388 */ /* 0x0005e60000000c00 */
[----:B------:R-:W-:-:S02]  /*158f0*/  @!P1 IMAD R17, R17, UR11, R19 ;  /* 0x0000000b11119c24 */ /* 0x000fc4000f8e0213 */
[----:B------:R-:W-:-:S03]  /*15900*/  IMAD.U32 R19, RZ, RZ, UR10 ;  /* 0x0000000aff137e24 */ /* 0x000fc6000f8e00ff */
[C---:B------:R-:W-:Y:S01]  /*15910*/  @!P1 SHF.L.U64.HI R25, R18.reuse, 0x5, R17 ;  /* 0x0000000512199819 */ /* 0x040fe20000010211 */
[----:B------:R-:W-:Y:S01]  /*15920*/  @!P1 IMAD.SHL.U32 R18, R18, 0x20, RZ ;  /* 0x0000002012129824 */ /* 0x000fe200078e00ff */
[----:B------:R-:W-:Y:S02]  /*15930*/  MOV R17, UR10 ;  /* 0x0000000a00117c02 */ /* 0x000fe40008000f00 */
[----:B-1----:R-:W-:-:S04]  /*15940*/  @!P2 LEA R20, P0, R24, R243, 0x1 ;  /* 0x000000f31814a211 */ /* 0x002fc800078008ff */
[----:B------:R-:W-:Y:S02]  /*15950*/  @!P2 LEA.HI.X R21, R24, R228, R26, 0x1, P0 ;  /* 0x000000e41815a211 */ /* 0x000fe400000f0c1a */
[----:B------:R-:W-:Y:S02]  /*15960*/  @!P1 LEA R17, P0, R17, R18, 0x4 ;  /* 0x0000001211119211 */ /* 0x000fe400078020ff */
[----:B------:R-:W-:Y:S01]  /*15970*/  MOV R18, UR11 ;  /* 0x0000000b00127c02 */ /* 0x000fe20008000f00 */
[----:B------:R-:W-:Y:S01]  /*15980*/  @!PT LDS RZ, [RZ] ;  /* 0x00000000fffff984 */ /* 0x000fe20000000800 */
[----:B------:R-:W-:Y:S01]  /*15990*/  @!PT LDS RZ, [RZ] ;  /* 0x00000000fffff984 */ /* 0x000fe20000000800 */
[----:B------:R-:W-:Y:S01]  /*159a0*/  @!PT LDS RZ, [RZ] ;  /* 0x00000000fffff984 */ /* 0x000fe20000000800 */
[----:B------:R2:W-:Y:S03]  /*159b0*/  @!P2 LDGSTS.E.BYPASS.LTC128B.128 [R221+0x8800], desc[UR28][R20.64] ;  /* 0x0880000014ddafae */ /* 0x0005e6000b981a1c */
[----:B------:R-:W-:Y:S01]  /*159c0*/  @!P1 LEA.HI.X R19, R19, R25, R18, 0x4, P0 ;  /* 0x0000001913139211 */ /* 0x000fe200000f2412 */
[----:B------:R2:W-:Y:S01]  /*159d0*/  @P2 STS.128 [R221+0x8800], RZ ;  /* 0x008800ffdd002388 */ /* 0x0005e20000000c00 */
        /* <DEDUP_REMOVED lines=8> */
.L_x_2451:
[----:B------:R-:W3:Y:S04]  /*15a60*/  LDL.64 R206, [R1+0x60] ;  /* 0x0000600001ce7983 */ /* 0x000ee80000100a00 */
[----:B------:R-:W4:Y:S01]  /*15a70*/  LDL.64 R204, [R1+0x68] ;  /* 0x0000680001cc7983 */ /* 0x000f220000100a00 */
[----:B--2---:R-:W-:Y:S02]  /*15a80*/  IMAD.IADD R18, R2, 0x1, -R13 ;  /* 0x0000000102127824 */ /* 0x004fe400078e0a0d */
[C---:B------:R-:W-:Y:S02]  /*15a90*/  IMAD.IADD R17, R0.reuse, 0x1, -R16 ;  /* 0x0000000100117824 */ /* 0x040fe400078e0a10 */
[----:B------:R-:W-:Y:S01]  /*15aa0*/  IMAD.IADD R20, R0, 0x1, -R15 ;  /* 0x0000000100147824 */ /* 0x000fe200078e0a0f */
[----:B------:R-:W-:-:S02]  /*15ab0*/  IABS R19, R18 ;  /* 0x0000001200137213 */ /* 0x000fc40000000000 */
[----:B------:R-:W-:Y:S02]  /*15ac0*/  IABS R18, R17 ;  /* 0x0000001100127213 */ /* 0x000fe40000000000 */
[----:B------:R-:W-:Y:S02]  /*15ad0*/  IABS R17, R20 ;  /* 0x0000001400117213 */ /* 0x000fe40000000000 */
[----:B------:R-:W-:Y:S01]  /*15ae0*/  I2FP.F32.S32 R18, R18 ;  /* 0x0000001200127245 */ /* 0x000fe20000201400 */
[----:B------:R-:W-:Y:S01]  /*15af0*/  VIADD R30, R12, 0xffffff70 ;  /* 0xffffff700c1e7836 */ /* 0x000fe20000000000 */
[----:B------:R-:W-:Y:S02]  /*15b00*/  ISETP.GT.AND P2, PT, R11, R4, PT ;  /* 0x000000040b00720c */ /* 0x000fe40003f44270 */
[----:B------:R-:W-:Y:S01]  /*15b10*/  I2FP.F32.S32 R17, R17 ;  /* 0x0000001100117245 */ /* 0x000fe20000201400 */
[----:B------:R-:W-:Y:S01]  /*15b20*/  FFMA.FTZ R22, R18, -UR6, R180 ;  /* 0x8000000612167c23 */ /* 0x000fe200080100b4 */
[----:B------:R-:W-:Y:S01]  /*15b30*/  I2FP.F32.S32 R19, R19 ;  /* 0x0000001300137245 */ /* 0x000fe20000201400 */
[C---:B------:R-:W-:Y:S01]  /*15b40*/  VIADD R24, R12.reuse, 0xffffff69 ;  /* 0xffffff690c187836 */ /* 0x040fe20000000000 */
[----:B------:R-:W-:Y:S01]  /*15b50*/  FSEL R35, R27, -INF , !P6 ;  /* 0xff8000001b237808 */ /* 0x000fe20007000000 */
[----:B------:R-:W-:Y:S01]  /*15b60*/  VIADD R31, R12, 0xffffff71 ;  /* 0xffffff710c1f7836 */ /* 0x000fe20000000000 */
[----:B------:R-:W-:Y:S01]  /*15b70*/  FSEL R28, R28, -INF , !P5 ;  /* 0xff8000001c1c7808 */ /* 0x000fe20006800000 */
[----:B------:R-:W-:Y:S01]  /*15b80*/  VIADD R32, R12, 0xffffff79 ;  /* 0xffffff790c207836 */ /* 0x000fe20000000000 */
        /* <DEDUP_REMOVED lines=8> */
[----:B------:R-:W-:Y:S02]  /*15c10*/  IMAD.IADD R11, R0, 0x1, -R14 ;  /* 0x00000001000b7824 */ /* 0x000fe400078e0a0e */
[----:B------:R-:W-:Y:S01]  /*15c20*/  FFMA.FTZ R21, R19, -UR6, R186 ;  /* 0x8000000613157c23 */ /* 0x000fe200080100ba */
[C---:B------:R-:W-:Y:S01]  /*15c30*/  IMAD.IADD R17, R2.reuse, 0x1, -R31 ;  /* 0x0000000102117824 */ /* 0x040fe200078e0a1f */
[C---:B------:R-:W-:Y:S01]  /*15c40*/  IADD3 R19, PT, PT, R2.reuse, -R24, RZ ;  /* 0x8000001802137210 */ /* 0x040fe20007ffe0ff */
[----:B------:R-:W-:Y:S01]  /*15c50*/  IMAD.IADD R12, R2, 0x1, -R32 ;  /* 0x00000001020c7824 */ /* 0x000fe200078e0a20 */
[----:B------:R-:W-:-:S02]  /*15c60*/  IABS R18, R18 ;  /* 0x0000001200127213 */ /* 0x000fc40000000000 */
[----:B------:R-:W-:Y:S02]  /*15c70*/  IABS R2, R11 ;  /* 0x0000000b00027213 */ /* 0x000fe40000000000 */
[----:B------:R-:W-:Y:S02]  /*15c80*/  IABS R11, R19 ;  /* 0x00000013000b7213 */ /* 0x000fe40000000000 */
[----:B------:R-:W-:Y:S02]  /*15c90*/  IABS R17, R17 ;  /* 0x0000001100117213 */ /* 0x000fe40000000000 */
[----:B------:R-:W-:Y:S01]  /*15ca0*/  IABS R19, R12 ;  /* 0x0000000c00137213 */ /* 0x000fe20000000000 */
[----:B------:R-:W-:Y:S02]  /*15cb0*/  IMAD.MOV.U32 R12, RZ, RZ, R18 ;  /* 0x000000ffff0c7224 */ /* 0x000fe400078e0012 */
[----:B------:R-:W-:Y:S01]  /*15cc0*/  IMAD.MOV.U32 R18, RZ, RZ, R17 ;  /* 0x000000ffff127224 */ /* 0x000fe200078e0011 */
[----:B------:R-:W-:-:S02]  /*15cd0*/  I2FP.F32.S32 R11, R11 ;  /* 0x0000000b000b7245 */ /* 0x000fc40000201400 */
[----:B------:R-:W-:Y:S02]  /*15ce0*/  I2FP.F32.S32 R12, R12 ;  /* 0x0000000c000c7245 */ /* 0x000fe40000201400 */
[----:B------:R-:W-:Y:S01]  /*15cf0*/  I2FP.F32.S32 R18, R18 ;  /* 0x0000001200127245 */ /* 0x000fe20000201400 */
[----:B------:R-:W-:Y:S02]  /*15d00*/  FFMA.FTZ R17, R11, -UR6, R139 ;  /* 0x800000060b117c23 */ /* 0x000fe4000801008b */
[----:B------:R-:W-:Y:S02]  /*15d10*/  FFMA.FTZ R12, R12, -UR6, R178 ;  /* 0x800000060c0c7c23 */ /* 0x000fe400080100b2 */
[----:B------:R-:W-:-:S03]  /*15d20*/  FFMA.FTZ R11, R18, -UR6, R179 ;  /* 0x80000006120b7c23 */ /* 0x000fc600080100b3 */
[----:B------:R-:W-:Y:S01]  /*15d30*/  FSEL R142, R12, -INF , !P0 ;  /* 0xff8000000c8e7808 */ /* 0x000fe20004000000 */
[----:B------:R-:W-:Y:S01]  /*15d40*/  IMAD.IADD R12, R222, 0x1, -R16 ;  /* 0x00000001de0c7824 */ /* 0x000fe200078e0a10 */
[----:B------:R-:W-:Y:S01]  /*15d50*/  FSEL R141, R11, -INF , !P5 ;  /* 0xff8000000b8d7808 */ /* 0x000fe20006800000 */
[----:B------:R-:W-:Y:S01]  /*15d60*/  IMAD.IADD R11, R0, 0x1, -R13 ;  /* 0x00000001000b7824 */ /* 0x000fe200078e0a0d */
[----:B------:R-:W-:Y:S02]  /*15d70*/  I2FP.F32.S32 R2, R2 ;  /* 0x0000000200027245 */ /* 0x000fe40000201400 */
[----:B------:R-:W-:Y:S02]  /*15d80*/  FSEL R143, R17, -INF , !P1 ;  /* 0xff800000118f7808 */ /* 0x000fe40004800000 */
[----:B------:R-:W-:Y:S02]  /*15d90*/  IADD3 R18, PT, PT, R222, -R15, RZ ;  /* 0x8000000fde127210 */ /* 0x000fe40007ffe0ff */
[----:B------:R-:W-:Y:S01]  /*15da0*/  IABS R17, R12 ;  /* 0x0000000c00117213 */ /* 0x000fe20000000000 */
[----:B------:R-:W-:Y:S01]  /*15db0*/  FFMA.FTZ R20, R2, -UR6, R188 ;  /* 0x8000000602147c23 */ /* 0x000fe200080100bc */
[----:B------:R-:W-:Y:S01]  /*15dc0*/  IABS R11, R11 ;  /* 0x0000000b000b7213 */ /* 0x000fe20000000000 */
[----:B------:R-:W-:Y:S01]  /*15dd0*/  VIADD R2, R0, -UR4 ;  /* 0x8000000400027c36 */ /* 0x000fe20008000000 */
[----:B------:R-:W-:Y:S01]  /*15de0*/  IABS R12, R18 ;  /* 0x00000012000c7213 */ /* 0x000fe20000000000 */
[----:B------:R-:W-:Y:S01]  /*15df0*/  IMAD.MOV.U32 R18, RZ, RZ, R17 ;  /* 0x000000ffff127224 */ /* 0x000fe200078e0011 */
[----:B------:R-:W-:Y:S01]  /*15e00*/  I2FP.F32.S32 R19, R19 ;  /* 0x0000001300137245 */ /* 0x000fe20000201400 */
[----:B------:R-:W-:Y:S01]  /*15e10*/  IMAD.MOV.U32 R17, RZ, RZ, R11 ;  /* 0x000000ffff117224 */ /* 0x000fe200078e000b */
[----:B------:R-:W-:Y:S01]  /*15e20*/  ISETP.GT.AND P1, PT, R2, R10, PT ;  /* 0x0000000a0200720c */ /* 0x000fe20003f24270 */
[----:B------:R-:W-:Y:S01]  /*15e30*/  IMAD.MOV.U32 R11, RZ, RZ, R12 ;  /* 0x000000ffff0b7224 */ /* 0x000fe200078e000c */
[----:B------:R-:W-:Y:S01]  /*15e40*/  I2FP.F32.S32 R18, R18 ;  /* 0x0000001200127245 */ /* 0x000fe20000201400 */
[----:B------:R-:W-:Y:S01]  /*15e50*/  FFMA.FTZ R19, R19, -UR6, R187 ;  /* 0x8000000613137c23 */ /* 0x000fe200080100bb */
[----:B------:R-:W-:-:S02]  /*15e60*/  FSEL R135, R21, -INF , !P6 ;  /* 0xff80000015877808 */ /* 0x000fc40007000000 */
[C---:B------:R-:W-:Y:S02]  /*15e70*/  ISETP.GT.AND P0, PT, R2.reuse, R9, PT ;  /* 0x000000090200720c */ /* 0x040fe40003f04270 */
[----:B------:R-:W-:Y:S02]  /*15e80*/  ISETP.GT.AND P6, PT, R2, R4, PT ;  /* 0x000000040200720c */ /* 0x000fe40003fc4270 */
[----:B------:R-:W-:Y:S02]  /*15e90*/  I2FP.F32.S32 R12, R17 ;  /* 0x00000011000c7245 */ /* 0x000fe40000201400 */
[----:B------:R-:W-:Y:S01]  /*15ea0*/  FSEL R26, R22, -INF , !P1 ;  /* 0xff800000161a7808 */ /* 0x000fe20004800000 */
[----:B------:R-:W-:Y:S01]  /*15eb0*/  FFMA.FTZ R22, R18, -UR6, R132 ;  /* 0x8000000612167c23 */ /* 0x000fe20008010084 */
[----:B------:R-:W-:Y:S01]  /*15ec0*/  I2FP.F32.S32 R11, R11 ;  /* 0x0000000b000b7245 */ /* 0x000fe20000201400 */
[----:B------:R-:W-:Y:S01]  /*15ed0*/  IMAD.IADD R18, R0, 0x1, -R24 ;  /* 0x0000000100127824 */ /* 0x000fe200078e0a18 */
[----:B------:R-:W-:-:S02]  /*15ee0*/  FSEL R178, R19, -INF , !P2 ;  /* 0xff80000013b27808 */ /* 0x000fc40005000000 */
[----:B------:R-:W-:Y:S02]  /*15ef0*/  FSEL R23, R23, -INF , !P0 ;  /* 0xff80000017177808 */ /* 0x000fe40004000000 */
[----:B------:R-:W-:Y:S01]  /*15f00*/  FSEL R33, R20, -INF , !P6 ;  /* 0xff80000014217808 */ /* 0x000fe20007000000 */
[----:B------:R-:W-:Y:S01]  /*15f10*/  FFMA.FTZ R20, R12, -UR6, R192 ;  /* 0x800000060c147c23 */ /* 0x000fe200080100c0 */
[C---:B------:R-:W-:Y:S01]  /*15f20*/  ISETP.GT.AND P5, PT, R2.reuse, R8, PT ;  /* 0x000000080200720c */ /* 0x040fe20003fa4270 */
[----:B------:R-:W-:Y:S01]  /*15f30*/  FFMA.FTZ R21, R11, -UR6, R133 ;  /* 0x800000060b157c23 */ /* 0x000fe20008010085 */
[----:B------:R-:W-:Y:S01]  /*15f40*/  ISETP.GT.AND P2, PT, R2, R7, PT ;  /* 0x000000070200720c */ /* 0x000fe20003f44270 */
[----:B------:R-:W-:Y:S01]  /*15f50*/  IMAD.IADD R12, R0, 0x1, -R31 ;  /* 0x00000001000c7824 */ /* 0x000fe200078e0a1f */
[C---:B------:R-:W-:Y:S02]  /*15f60*/  ISETP.GT.AND P1, PT, R2.reuse, R5, PT ;  /* 0x000000050200720c */ /* 0x040fe40003f24270 */
[----:B------:R-:W-:-:S02]  /*15f70*/  ISETP.GT.AND P0, PT, R2, R6, PT ;  /* 0x000000060200720c */ /* 0x000fc40003f04270 */
[----:B------:R-:W-:Y:S01]  /*15f80*/  ISETP.GT.AND P6, PT, R2, R3, PT ;  /* 0x000000030200720c */ /* 0x000fe20003fc4270 */
[----:B------:R-:W-:Y:S01]  /*15f90*/  IMAD.IADD R2, R0, 0x1, -R32 ;  /* 0x0000000100027824 */ /* 0x000fe200078e0a20 */
[----:B------:R-:W-:Y:S01]  /*15fa0*/  IABS R18, R18 ;  /* 0x0000001200127213 */ /* 0x000fe20000000000 */
[----:B------:R-:W-:Y:S02]  /*15fb0*/  IMAD.IADD R11, R222, 0x1, -R14 ;  /* 0x00000001de0b7824 */ /* 0x000fe400078e0a0e */
[----:B------:R-:W-:Y:S01]  /*15fc0*/  IMAD.IADD R17, R0, 0x1, -R30 ;  /* 0x0000000100117824 */ /* 0x000fe200078e0a1e */
[----:B------:R-:W-:Y:S02]  /*15fd0*/  IABS R12, R12 ;  /* 0x0000000c000c7213 */ /* 0x000fe40000000000 */
[----:B------:R-:W-:Y:S02]  /*15fe0*/  IABS R19, R2 ;  /* 0x0000000200137213 */ /* 0x000fe40000000000 */
[----:B------:R-:W-:-:S02]  /*15ff0*/  IABS R0, R11 ;  /* 0x0000000b00007213 */ /* 0x000fc40000000000 */
[----:B------:R-:W-:Y:S02]  /*16000*/  MOV R2, R18 ;  /* 0x0000001200027202 */ /* 0x000fe40000000f00 */
[----:B------:R-:W-:Y:S01]  /*16010*/  IABS R11, R17 ;  /* 0x00000011000b7213 */ /* 0x000fe20000000000 */
[----:B------:R-:W-:Y:S01]  /*16020*/  IMAD.MOV.U32 R17, RZ, RZ, R12 ;  /* 0x000000ffff117224 */ /* 0x000fe200078e000c */
[----:B------:R-:W-:Y:S02]  /*16030*/  I2FP.F32.S32 R2, R2 ;  /* 0x0000000200027245 */ /* 0x000fe40000201400 */
[----:B------:R-:W-:Y:S01]  /*16040*/  I2FP.F32.S32 R12, R11 ;  /* 0x0000000b000c7245 */ /* 0x000fe20000201400 */
[----:B------:R-:W-:Y:S01]  /*16050*/  IMAD.MOV.U32 R18, RZ, RZ, R19 ;  /* 0x000000ffff127224 */ /* 0x000fe200078e0013 */
[----:B------:R-:W-:Y:S01]  /*16060*/  I2FP.F32.S32 R0, R0 ;  /* 0x0000000000007245 */ /* 0x000fe20000201400 */
[----:B------:R-:W-:Y:S01]  /*16070*/  FFMA.FTZ R11, R2, -UR6, R189 ;  /* 0x80000006020b7c23 */ /* 0x000fe200080100bd */
[----:B------:R-:W-:Y:S01]  /*16080*/  I2FP.F32.S32 R17, R17 ;  /* 0x0000001100117245 */ /* 0x000fe20000201400 */
[----:B------:R-:W-:Y:S01]  /*16090*/  FFMA.FTZ R2, R12, -UR6, R196 ;  /* 0x800000060c027c23 */ /* 0x000fe200080100c4 */
[----:B------:R-:W-:-:S02]  /*160a0*/  IMAD.IADD R12, R222, 0x1, -R13 ;  /* 0x00000001de0c7824 */ /* 0x000fc400078e0a0d */
[----:B------:R-:W-:Y:S01]  /*160b0*/  FFMA.FTZ R19, R0, -UR6, R136 ;  /* 0x8000000600137c23 */ /* 0x000fe20008010088 */
[----:B------:R-:W-:Y:S01]  /*160c0*/  I2FP.F32.S32 R18, R18 ;  /* 0x0000001200127245 */ /* 0x000fe20000201400 */
[----:B------:R-:W-:Y:S01]  /*160d0*/  FFMA.FTZ R17, R17, -UR6, R197 ;  /* 0x8000000611117c23 */ /* 0x000fe200080100c5 */
[----:B------:R-:W-:Y:S01]  /*160e0*/  VIADD R0, R222, -UR4 ;  /* 0x80000004de007c36 */ /* 0x000fe20008000000 */
[----:B------:R-:W-:Y:S02]  /*160f0*/  FSEL R139, R2, -INF , !P2 ;  /* 0xff800000028b7808 */ /* 0x000fe40005000000 */
[----:B------:R-:W-:Y:S01]  /*16100*/  IABS R2, R12 ;  /* 0x0000000c00027213 */ /* 0x000fe20000000000 */
[----:B------:R-:W-:Y:S01]  /*16110*/  FFMA.FTZ R18, R18, -UR6, R193 ;  /* 0x8000000612127c23 */ /* 0x000fe200080100c1 */
[----:B------:R-:W-:Y:S02]  /*16120*/  FSEL R138, R17, -INF , !P1 ;  /* 0xff800000118a7808 */ /* 0x000fe40004800000 */
[----:B------:R-:W-:-:S02]  /*16130*/  FSEL R132, R11, -INF , !P5 ;  /* 0xff8000000b847808 */ /* 0x000fc40006800000 */
[C---:B------:R-:W-:Y:S02]  /*16140*/  ISETP.GT.AND P1, PT, R0.reuse, R4, PT ;  /* 0x000000040000720c */ /* 0x040fe40003f24270 */
[----:B------:R-:W-:Y:S02]  /*16150*/  I2FP.F32.S32 R2, R2 ;  /* 0x0000000200027245 */ /* 0x000fe40000201400 */
[C---:B------:R-:W-:Y:S02]  /*16160*/  ISETP.GT.AND P5, PT, R0.reuse, R10, PT ;  /* 0x0000000a0000720c */ /* 0x040fe40003fa4270 */
[----:B------:R-:W-:Y:S02]  /*16170*/  ISETP.GT.AND P2, PT, R0, R9, PT ;  /* 0x000000090000720c */ /* 0x000fe40003f44270 */
        /* <DEDUP_REMOVED lines=12> */
[----:B------:R-:W-:-:S02]  /*16240*/  IMAD.IADD R0, R222, 0x1, -R30 ;  /* 0x00000001de007824 */ /* 0x000fc400078e0a1e */
[C---:B------:R-:W-:Y:S02]  /*16250*/  IMAD.IADD R11, R222.reuse, 0x1, -R31 ;  /* 0x00000001de0b7824 */ /* 0x040fe400078e0a1f */
[C---:B------:R-:W-:Y:S01]  /*16260*/  IMAD.IADD R17, R222.reuse, 0x1, -R32 ;  /* 0x00000001de117824 */ /* 0x040fe200078e0a20 */
[----:B------:R-:W-:Y:S02]  /*16270*/  IABS R12, R2 ;  /* 0x00000002000c7213 */ /* 0x000fe40000000000 */
[----:B------:R-:W-:Y:S02]  /*16280*/  IABS R2, R0 ;  /* 0x0000000000027213 */ /* 0x000fe40000000000 */
[----:B------:R-:W-:Y:S02]  /*16290*/  IABS R0, R11 ;  /* 0x0000000b00007213 */ /* 0x000fe40000000000 */
[----:B------:R-:W-:Y:S01]  /*162a0*/  IABS R11, R17 ;  /* 0x00000011000b7213 */ /* 0x000fe20000000000 */
[----:B------:R-:W-:Y:S01]  /*162b0*/  VIADD R27, R222, 0x48 ;  /* 0x00000048de1b7836 */ /* 0x000fe20000000000 */
[----:B------:R-:W-:Y:S01]  /*162c0*/  MOV R17, R12 ;  /* 0x0000000c00117202 */ /* 0x000fe20000000f00 */
[----:B------:R-:W-:-:S02]  /*162d0*/  IMAD.MOV.U32 R12, RZ, RZ, R2 ;  /* 0x000000ffff0c7224 */ /* 0x000fc400078e0002 */
[----:B------:R-:W-:Y:S02]  /*162e0*/  IMAD.MOV.U32 R2, RZ, RZ, R0 ;  /* 0x000000ffff027224 */ /* 0x000fe400078e0000 */
[----:B------:R-:W-:Y:S01]  /*162f0*/  IMAD.MOV.U32 R0, RZ, RZ, R11 ;  /* 0x000000ffff007224 */ /* 0x000fe200078e000b */
[----:B------:R-:W-:Y:S01]  /*16300*/  I2FP.F32.S32 R17, R17 ;  /* 0x0000001100117245 */ /* 0x000fe20000201400 */
[----:B------:R-:W-:Y:S01]  /*16310*/  IMAD.IADD R16, R27, 0x1, -R16 ;  /* 0x000000011b107824 */ /* 0x000fe200078e0a10 */
[----:B------:R-:W-:Y:S02]  /*16320*/  I2FP.F32.S32 R11, R12 ;  /* 0x0000000c000b7245 */ /* 0x000fe40000201400 */
[----:B------:R-:W-:Y:S02]  /*16330*/  I2FP.F32.S32 R2, R2 ;  /* 0x0000000200027245 */ /* 0x000fe40000201400 */
[----:B------:R-:W-:Y:S01]  /*16340*/  I2FP.F32.S32 R0, R0 ;  /* 0x0000000000007245 */ /* 0x000fe20000201400 */
[----:B------:R-:W-:Y:S01]  /*16350*/  FFMA.FTZ R17, R17, -UR6, R137 ;  /* 0x8000000611117c23 */ /* 0x000fe20008010089 */
[----:B------:R-:W-:Y:S01]  /*16360*/  IABS R21, R16 ;  /* 0x0000001000157213 */ /* 0x000fe20000000000 */
[----:B------:R-:W-:Y:S01]  /*16370*/  FFMA.FTZ R12, R11, -UR6, R176 ;  /* 0x800000060b0c7c23 */ /* 0x000fe200080100b0 */
[----:B------:R-:W-:Y:S01]  /*16380*/  FFMA.FTZ R11, R2, -UR6, R177 ;  /* 0x80000006020b7c23 */ /* 0x000fe200080100b1 */
[----:B------:R-:W-:Y:S01]  /*16390*/  FFMA.FTZ R2, R0, -UR6, R185 ;  /* 0x8000000600027c23 */ /* 0x000fe200080100b9 */
[----:B------:R-:W-:Y:S01]  /*163a0*/  I2FP.F32.S32 R21, R21 ;  /* 0x0000001500157245 */ /* 0x000fe20000201400 */
[----:B------:R-:W-:Y:S01]  /*163b0*/  VIADD R0, R27, -UR4 ;  /* 0x800000041b007c36 */ /* 0x000fe20008000000 */
[----:B------:R-:W-:Y:S01]  /*163c0*/  FSEL R16, R17, -INF , !P0 ;  /* 0xff80000011107808 */ /* 0x000fe20004000000 */
[----:B------:R-:W-:Y:S01]  /*163d0*/  IMAD.IADD R15, R27, 0x1, -R15 ;  /* 0x000000011b0f7824 */ /* 0x000fe200078e0a0f */
[----:B------:R-:W-:Y:S01]  /*163e0*/  FSEL R17, R11, -INF , !P5 ;  /* 0xff8000000b117808 */ /* 0x000fe20006800000 */
[----:B------:R-:W-:Y:S01]  /*163f0*/  IMAD.IADD R14, R27, 0x1, -R14 ;  /* 0x000000011b0e7824 */ /* 0x000fe200078e0a0e */
[----:B------:R-:W-:Y:S01]  /*16400*/  FSEL R11, R2, -INF , !P1 ;  /* 0xff800000020b7808 */ /* 0x000fe20004800000 */
[----:B------:R-:W-:Y:S01]  /*16410*/  FFMA.FTZ R2, R21, -UR6, R182 ;  /* 0x8000000615027c23 */ /* 0x000fe200080100b6 */
[----:B------:R-:W-:Y:S01]  /*16420*/  IABS R15, R15 ;  /* 0x0000000f000f7213 */ /* 0x000fe20000000000 */
[----:B------:R-:W1:Y:S01]  /*16430*/  LDCU UR4, c[0x0][0x45c] ;  /* 0x00008b80ff0477ac */ /* 0x000e620008000800 */
[----:B------:R-:W-:-:S02]  /*16440*/  ISETP.GT.AND P1, PT, R0, R10, PT ;  /* 0x0000000a0000720c */ /* 0x000fc40003f24270 */
[----:B------:R-:W-:Y:S02]  /*16450*/  FSEL R18, R12, -INF , !P6 ;  /* 0xff8000000c127808 */ /* 0x000fe40007000000 */
[----:B------:R-:W-:Y:S02]  /*16460*/  FSEL R12, R19, -INF , !P2 ;  /* 0xff800000130c7808 */ /* 0x000fe40005000000 */
[----:B------:R-:W-:Y:S02]  /*16470*/  ISETP.GE.AND P2, PT, R10, R231, PT ;  /* 0x000000e70a00720c */ /* 0x000fe40003f46270 */
[----:B------:R-:W-:Y:S02]  /*16480*/  I2FP.F32.S32 R15, R15 ;  /* 0x0000000f000f7245 */ /* 0x000fe40000201400 */
[----:B------:R-:W-:Y:S02]  /*16490*/  FSEL R2, R2, -INF , !P1 ;  /* 0xff80000002027808 */ /* 0x000fe40004800000 */
[----:B------:R-:W-:-:S02]  /*164a0*/  ISETP.GE.AND P6, PT, R10, R226, PT ;  /* 0x000000e20a00720c */ /* 0x000fc40003fc6270 */
[----:B------:R-:W-:Y:S01]  /*164b0*/  FSEL R29, R2, -INF , !P2 ;  /* 0xff800000021d7808 */ /* 0x000fe20005000000 */
[----:B------:R-:W-:Y:S01]  /*164c0*/  FFMA.FTZ R2, R15, -UR6, R183 ;  /* 0x800000060f027c23 */ /* 0x000fe200080100b7 */
[----:B------:R-:W-:Y:S02]  /*164d0*/  ISETP.GE.AND P0, PT, R10, R223, PT ;  /* 0x000000df0a00720c */ /* 0x000fe40003f06270 */
[----:B------:R-:W-:Y:S02]  /*164e0*/  ISETP.GT.AND P2, PT, R0, R9, PT ;  /* 0x000000090000720c */ /* 0x000fe40003f44270 */
[----:B------:R-:W-:Y:S02]  /*164f0*/  ISETP.GE.AND P5, PT, R10, R230, PT ;  /* 0x000000e60a00720c */ /* 0x000fe40003fa6270 */
[----:B------:R-:W-:Y:S02]  /*16500*/  FSEL R35, R35, -INF , !P6 ;  /* 0xff80000023237808 */ /* 0x000fe40007000000 */
[----:B------:R-:W-:-:S02]  /*16510*/  FSEL R10, R22, -INF , !P0 ;  /* 0xff800000160a7808 */ /* 0x000fc40004000000 */
[C---:B------:R-:W-:Y:S02]  /*16520*/  ISETP.GE.AND P6, PT, R9.reuse, R226, PT ;  /* 0x000000e20900720c */ /* 0x040fe40003fc6270 */
[C---:B------:R-:W-:Y:S02]  /*16530*/  ISETP.GE.AND P0, PT, R9.reuse, R223, PT ;  /* 0x000000df0900720c */ /* 0x040fe40003f06270 */
[C---:B------:R-:W-:Y:S02]  /*16540*/  ISETP.GE.AND P1, PT, R9.reuse, R231, PT ;  /* 0x000000e70900720c */ /* 0x040fe40003f26270 */
[----:B------:R-:W-:Y:S02]  /*16550*/  FSEL R2, R2, -INF , !P2 ;  /* 0xff80000002027808 */ /* 0x000fe40005000000 */
[----:B------:R-:W-:Y:S02]  /*16560*/  FSEL R21, R26, -INF , !P5 ;  /* 0xff8000001a157808 */ /* 0x000fe40006800000 */
[----:B------:R-:W-:-:S02]  /*16570*/  ISETP.GE.AND P5, PT, R9, R230, PT ;  /* 0x000000e60900720c */ /* 0x000fc40003fa6270 */
[----:B------:R-:W-:Y:S02]  /*16580*/  FSEL R137, R28, -INF , !P6 ;  /* 0xff8000001c897808 */ /* 0x000fe40007000000 */
[----:B------:R-:W-:Y:S02]  /*16590*/  FSEL R9, R20, -INF , !P0 ;  /* 0xff80000014097808 */ /* 0x000fe40004000000 */
[----:B------:R-:W-:Y:S02]  /*165a0*/  FSEL R28, R2, -INF , !P1 ;  /* 0xff800000021c7808 */ /* 0x000fe40004800000 */
[-C--:B------:R-:W-:Y:S02]  /*165b0*/  ISETP.GE.AND P0, PT, R4, R223.reuse, PT ;  /* 0x000000df0400720c */ /* 0x080fe40003f06270 */
[----:B------:R-:W-:Y:S02]  /*165c0*/  ISETP.GE.AND P1, PT, R8, R223, PT ;  /* 0x000000df0800720c */ /* 0x000fe40003f26270 */
        /* <DEDUP_REMOVED lines=10> */
[----:B------:R-:W-:Y:S02]  /*16670*/  IABS R14, R14 ;  /* 0x0000000e000e7213 */ /* 0x000fe40000000000 */
[----:B------:R-:W-:Y:S02]  /*16680*/  FSEL R241, R12, -INF , !P0 ;  /* 0xff8000000cf17808 */ /* 0x000fe40004000000 */
[----:B------:R-:W-:-:S02]  /*16690*/  FSEL R238, R11, -INF , !P1 ;  /* 0xff8000000bee7808 */ /* 0x000fc40004800000 */
[----:B------:R-:W-:Y:S02]  /*166a0*/  FMNMX3.FTZ R134, R134, R240, R239, !PT ;  /* 0x000000f086867276 */ /* 0x000fe400078100ef */
[----:B------:R-:W-:Y:S02]  /*166b0*/  MOV R2, R14 ;  /* 0x0000000e00027202 */ /* 0x000fe40000000f00 */
[----:B------:R-:W-:Y:S02]  /*166c0*/  FMNMX3.FTZ R134, R134, R241, R238, !PT ;  /* 0x000000f186867276 */ /* 0x000fe400078100ee */
[----:B------:R-:W-:Y:S02]  /*166d0*/  I2FP.F32.S32 R2, R2 ;  /* 0x0000000200027245 */ /* 0x000fe40000201400 */
[----:B------:R-:W-:Y:S02]  /*166e0*/  ISETP.GE.AND P6, PT, R4, R226, PT ;  /* 0x000000e20400720c */ /* 0x000fe40003fc6270 */
[----:B------:R-:W-:-:S02]  /*166f0*/  FSEL R23, R23, -INF , !P5 ;  /* 0xff80000017177808 */ /* 0x000fc40006800000 */
[C---:B------:R-:W-:Y:S02]  /*16700*/  ISETP.GE.AND P5, PT, R4.reuse, R230, PT ;  /* 0x000000e60400720c */ /* 0x040fe40003fa6270 */
[----:B------:R-:W-:Y:S02]  /*16710*/  ISETP.GE.AND P2, PT, R4, R231, PT ;  /* 0x000000e70400720c */ /* 0x000fe40003f46270 */
[----:B------:R-:W-:Y:S01]  /*16720*/  ISETP.GT.AND P0, PT, R0, R4, PT ;  /* 0x000000040000720c */ /* 0x000fe20003f04270 */
[----:B------:R-:W-:Y:S01]  /*16730*/  FFMA.FTZ R2, R2, -UR6, R190 ;  /* 0x8000000602027c23 */ /* 0x000fe200080100be */
[----:B------:R-:W2:Y:S01]  /*16740*/  SHFL.BFLY PT, R4, R134, 0x2, 0x1f ;  /* 0x0c401f0086047f89 */ /* 0x000ea200000e0000 */
[----:B------:R-:W-:Y:S01]  /*16750*/  FSEL R17, R140, -INF , !P6 ;  /* 0xff8000008c117808 */ /* 0x000fe20007000000 */
[----:B------:R-:W-:Y:S01]  /*16760*/  IMAD.IADD R12, R27, 0x1, -R24 ;  /* 0x000000011b0c7824 */ /* 0x000fe200078e0a18 */
[----:B------:R-:W-:Y:S02]  /*16770*/  ISETP.GE.AND P6, PT, R8, R226, PT ;  /* 0x000000e20800720c */ /* 0x000fe40003fc6270 */
[----:B------:R-:W-:-:S02]  /*16780*/  FSEL R11, R2, -INF , !P0 ;  /* 0xff800000020b7808 */ /* 0x000fc40004000000 */
[----:B------:R-:W-:Y:S02]  /*16790*/  FSEL R18, R143, -INF , !P6 ;  /* 0xff8000008f127808 */ /* 0x000fe40007000000 */
[----:B------:R-:W-:Y:S02]  /*167a0*/  IABS R12, R12 ;  /* 0x0000000c000c7213 */ /* 0x000fe40000000000 */
[-C--:B------:R-:W-:Y:S02]  /*167b0*/  ISETP.GE.AND P0, PT, R7, R226.reuse, PT ;  /* 0x000000e20700720c */ /* 0x080fe40003f06270 */
[----:B------:R-:W-:Y:S02]  /*167c0*/  ISETP.GE.AND P6, PT, R5, R226, PT ;  /* 0x000000e20500720c */ /* 0x000fe40003fc6270 */
[----:B------:R-:W-:Y:S01]  /*167d0*/  FMNMX3.FTZ R133, R219, R35, R137, !PT ;  /* 0x00000023db857276 */ /* 0x000fe20007810089 */
[----:B------:R-:W-:Y:S01]  /*167e0*/  IMAD.MOV.U32 R2, RZ, RZ, R12 ;  /* 0x000000ffff027224 */ /* 0x000fe200078e000c */
[----:B------:R-:W-:-:S02]  /*167f0*/  FSEL R242, R142, -INF , !P0 ;  /* 0xff8000008ef27808 */ /* 0x000fc40004000000 */
[----:B------:R-:W-:Y:S02]  /*16800*/  FSEL R243, R141, -INF , !P6 ;  /* 0xff8000008df37808 */ /* 0x000fe40007000000 */
[-C--:B------:R-:W-:Y:S02]  /*16810*/  ISETP.GE.AND P0, PT, R6, R226.reuse, PT ;  /* 0x000000e20600720c */ /* 0x080fe40003f06270 */
[----:B------:R-:W-:Y:S02]  /*16820*/  ISETP.GE.AND P6, PT, R3, R226, PT ;  /* 0x000000e20300720c */ /* 0x000fe40003fc6270 */
[----:B------:R-:W-:Y:S02]  /*16830*/  FMNMX3.FTZ R133, R133, R17, R18, !PT ;  /* 0x0000001185857276 */ /* 0x000fe40007810012 */
[----:B------:R-:W-:Y:S02]  /*16840*/  FSEL R236, R135, -INF , !P0 ;  /* 0xff80000087ec7808 */ /* 0x000fe40004000000 */
[----:B------:R-:W-:-:S02]  /*16850*/  FSEL R237, R178, -INF , !P6 ;  /* 0xff800000b2ed7808 */ /* 0x000fc40007000000 */
[----:B------:R-:W-:Y:S02]  /*16860*/  FMNMX3.FTZ R133, R133, R242, R243, !PT ;  /* 0x000000f285857276 */ /* 0x000fe400078100f3 */
[----:B------:R-:W-:Y:S02]  /*16870*/  I2FP.F32.S32 R2, R2 ;  /* 0x0000000200027245 */ /* 0x000fe40000201400 */
[----:B------:R-:W-:Y:S02]  /*16880*/  FMNMX3.FTZ R133, R133, R236, R237, !PT ;  /* 0x000000ec85857276 */ /* 0x000fe400078100ed */
[----:B------:R-:W-:Y:S01]  /*16890*/  ISETP.GT.AND P0, PT, R0, R8, PT ;  /* 0x000000080000720c */ /* 0x000fe20003f04270 */
[----:B------:R-:W-:Y:S01]  /*168a0*/  FFMA.FTZ R2, R2, -UR6, R191 ;  /* 0x8000000602027c23 */ /* 0x000fe200080100bf */
[----:B------:R-:W-:Y:S02]  /*168b0*/  ISETP.GE.AND P1, PT, R8, R230, PT ;  /* 0x000000e60800720c */ /* 0x000fe40003f26270 */
[----:B--2---:R-:W-:-:S02]  /*168c0*/  FMNMX.FTZ R134, R134, R4, !PT ;  /* 0x0000000486867209 */ /* 0x004fc40007810000 */
[----:B------:R-:W2:Y:S01]  /*168d0*/  SHFL.BFLY PT, R4, R133, 0x2, 0x1f ;  /* 0x0c401f0085047f89 */ /* 0x000ea200000e0000 */
[----:B------:R-:W-:Y:S02]  /*168e0*/  FSEL R26, R11, -INF , !P2 ;  /* 0xff8000000b1a7808 */ /* 0x000fe40005000000 */
[----:B------:R-:W-:Y:S02]  /*168f0*/  FSEL R11, R2, -INF , !P0 ;  /* 0xff800000020b7808 */ /* 0x000fe40004000000 */
[-C--:B------:R-:W-:Y:S02]  /*16900*/  ISETP.GE.AND P6, PT, R7, R230.reuse, PT ;  /* 0x000000e60700720c */ /* 0x080fe40003fc6270 */
[----:B------:R-:W-:Y:S02]  /*16910*/  FSEL R25, R132, -INF , !P1 ;  /* 0xff80000084197808 */ /* 0x000fe40004800000 */
[----:B------:R-:W-:Y:S02]  /*16920*/  ISETP.GE.AND P0, PT, R5, R230, PT ;  /* 0x000000e60500720c */ /* 0x000fe40003f06270 */
[----:B------:R-:W-:-:S02]  /*16930*/  ISETP.GE.AND P2, PT, R7, R231, PT ;  /* 0x000000e70700720c */ /* 0x000fc40003f46270 */
[----:B------:R-:W-:Y:S01]  /*16940*/  ISETP.GT.AND P1, PT, R0, R7, PT ;  /* 0x000000070000720c */ /* 0x000fe20003f24270 */
[----:B------:R-:W-:Y:S01]  /*16950*/  IMAD.IADD R7, R27, 0x1, -R30 ;  /* 0x000000011b077824 */ /* 0x000fe200078e0a1e */
[----:B------:R-:W-:Y:S02]  /*16960*/  FSEL R190, R139, -INF , !P6 ;  /* 0xff8000008bbe7808 */ /* 0x000fe40007000000 */
[----:B------:R-:W-:Y:S02]  /*16970*/  FSEL R138, R138, -INF , !P0 ;  /* 0xff8000008a8a7808 */ /* 0x000fe40004000000 */
[----:B------:R-:W-:Y:S02]  /*16980*/  FSEL R22, R33, -INF , !P5 ;  /* 0xff80000021167808 */ /* 0x000fe40006800000 */
[-C--:B------:R-:W-:Y:S02]  /*16990*/  ISETP.GE.AND P6, PT, R6, R230.reuse, PT ;  /* 0x000000e60600720c */ /* 0x080fe40003fc6270 */
[----:B------:R-:W-:-:S02]  /*169a0*/  ISETP.GE.AND P0, PT, R3, R230, PT ;  /* 0x000000e60300720c */ /* 0x000fc40003f06270 */
[----:B------:R-:W-:Y:S02]  /*169b0*/  FMNMX3.FTZ R2, R218, R21, R23, !PT ;  /* 0x00000015da027276 */ /* 0x000fe40007810017 */
[----:B------:R-:W-:Y:S02]  /*169c0*/  ISETP.GE.AND P5, PT, R8, R231, PT ;  /* 0x000000e70800720c */ /* 0x000fe40003fa6270 */
[----:B------:R-:W-:Y:S01]  /*169d0*/  IABS R7, R7 ;  /* 0x0000000700077213 */ /* 0x000fe20000000000 */
[----:B------:R-:W5:Y:S01]  /*169e0*/  SHFL.BFLY PT, R8, R134, 0x1, 0x1f ;  /* 0x0c201f0086087f89 */ /* 0x000f6200000e0000 */
[----:B------:R-:W-:Y:S02]  /*169f0*/  FSEL R184, R34, -INF , !P6 ;  /* 0xff80000022b87808 */ /* 0x000fe40007000000 */
[----:B------:R-:W-:Y:S02]  /*16a00*/  FSEL R185, R136, -INF , !P0 ;  /* 0xff80000088b97808 */ /* 0x000fe40004000000 */
[----:B------:R-:W-:-:S02]  /*16a10*/  FMNMX3.FTZ R2, R2, R22, R25, !PT ;  /* 0x0000001602027276 */ /* 0x000fc40007810019 */
[----:B------:R-:W-:Y:S02]  /*16a20*/  ISETP.GE.AND P6, PT, R5, R231, PT ;  /* 0x000000e70500720c */ /* 0x000fe40003fc6270 */
[----:B------:R-:W-:Y:S02]  /*16a30*/  ISETP.GT.AND P0, PT, R0, R5, PT ;  /* 0x000000050000720c */ /* 0x000fe40003f04270 */
[----:B------:R-:W-:Y:S01]  /*16a40*/  I2FP.F32.S32 R5, R7 ;  /* 0x0000000700057245 */ /* 0x000fe20000201400 */
[----:B------:R-:W-:Y:S01]  /*16a50*/  IMAD.IADD R7, R27, 0x1, -R31 ;  /* 0x000000011b077824 */ /* 0x000fe200078e0a1f */
[----:B------:R-:W-:-:S04]  /*16a60*/  FMNMX3.FTZ R2, R2, R190, R138, !PT ;  /* 0x000000be02027276 */ /* 0x000fc8000781008a */
[----:B------:R-:W-:Y:S02]  /*16a70*/  IABS R7, R7 ;  /* 0x0000000700077213 */ /* 0x000fe40000000000 */
[----:B------:R-:W-:Y:S01]  /*16a80*/  FMNMX3.FTZ R2, R2, R184, R185, !PT ;  /* 0x000000b802027276 */ /* 0x000fe200078100b9 */
[----:B------:R-:W-:Y:S01]  /*16a90*/  IMAD.IADD R13, R27, 0x1, -R13 ;  /* 0x000000011b0d7824 */ /* 0x000fe200078e0a0d */
[----:B--2---:R-:W-:Y:S01]  /*16aa0*/  FMNMX.FTZ R133, R133, R4, !PT ;  /* 0x0000000485857209 */ /* 0x004fe20007810000 */
[----:B------:R-:W-:Y:S02]  /*16ab0*/  IMAD.MOV.U32 R4, RZ, RZ, R7 ;  /* 0x000000ffff047224 */ /* 0x000fe400078e0007 */
[----:B------:R-:W2:Y:S01]  /*16ac0*/  SHFL.BFLY PT, R135, R2, 0x2, 0x1f ;  /* 0x0c401f0002877f89 */ /* 0x000ea200000e0000 */
[----:B------:R-:W-:Y:S01]  /*16ad0*/  IABS R13, R13 ;  /* 0x0000000d000d7213 */ /* 0x000fe20000000000 */
[----:B------:R-:W-:Y:S01]  /*16ae0*/  FFMA.FTZ R5, R5, -UR6, R198 ;  /* 0x8000000605057c23 */ /* 0x000fe200080100c6 */
[----:B------:R-:W-:-:S02]  /*16af0*/  I2FP.F32.S32 R4, R4 ;  /* 0x0000000400047245 */ /* 0x000fc40000201400 */
[----:B------:R-:W-:Y:S01]  /*16b00*/  FSEL R24, R11, -INF , !P5 ;  /* 0xff8000000b187808 */ /* 0x000fe20006800000 */
[----:B------:R-:W-:Y:S01]  /*16b10*/  IMAD.MOV.U32 R11, RZ, RZ, R13 ;  /* 0x000000ffff0b7224 */ /* 0x000fe200078e000d */
[----:B------:R-:W-:Y:S01]  /*16b20*/  FSEL R5, R5, -INF , !P1 ;  /* 0xff80000005057808 */ /* 0x000fe20004800000 */
[----:B------:R-:W-:Y:S01]  /*16b30*/  FFMA.FTZ R4, R4, -UR6, R199 ;  /* 0x8000000604047c23 */ /* 0x000fe200080100c7 */
[----:B-----5:R-:W-:Y:S01]  /*16b40*/  FMNMX.FTZ R134, R134, R8, !PT ;  /* 0x0000000886867209 */ /* 0x020fe20007810000 */
[----:B------:R-:W-:Y:S01]  /*16b50*/  IMAD.IADD R27, R27, 0x1, -R32 ;  /* 0x000000011b1b7824 */ /* 0x000fe200078e0a20 */
[----:B------:R-:W-:Y:S02]  /*16b60*/  I2FP.F32.S32 R11, R11 ;  /* 0x0000000b000b7245 */ /* 0x000fe40000201400 */
[----:B------:R-:W-:Y:S01]  /*16b70*/  FSEL R182, R5, -INF , !P2 ;  /* 0xff80000005b67808 */ /* 0x000fe20005000000 */
[----:B-1----:R-:W-:Y:S01]  /*16b80*/  FMUL.FTZ R20, R134, UR4 ;  /* 0x0000000486147c20 */ /* 0x002fe20008410000 */
[----:B------:R-:W-:-:S02]  /*16b90*/  ISETP.GE.AND P5, PT, R6, R231, PT ;  /* 0x000000e70600720c */ /* 0x000fc40003fa6270 */
[----:B------:R-:W-:Y:S02]  /*16ba0*/  ISETP.GT.AND P1, PT, R0, R6, PT ;  /* 0x000000060000720c */ /* 0x000fe40003f24270 */
[----:B------:R-:W-:Y:S02]  /*16bb0*/  FSEL R5, R4, -INF , !P0 ;  /* 0xff80000004057808 */ /* 0x000fe40004000000 */
[----:B------:R-:W-:Y:S02]  /*16bc0*/  IABS R6, R27 ;  /* 0x0000001b00067213 */ /* 0x000fe40000000000 */
[----:B------:R-:W-:Y:S02]  /*16bd0*/  FSETP.NEU.FTZ.AND P0, PT, R134, -INF , PT ;  /* 0xff8000008600780b */ /* 0x000fe40003f1d000 */
[----:B------:R-:W-:Y:S01]  /*16be0*/  ISETP.GT.AND P2, PT, R0, R3, PT ;  /* 0x000000030000720c */ /* 0x000fe20003f44270 */
[----:B------:R-:W-:Y:S01]  /*16bf0*/  FFMA.FTZ R0, R11, -UR6, R194 ;  /* 0x800000060b007c23 */ /* 0x000fe200080100c2 */
[----:B------:R-:W-:-:S02]  /*16c00*/  I2FP.F32.S32 R6, R6 ;  /* 0x0000000600067245 */ /* 0x000fc40000201400 */
[----:B------:R-:W-:Y:S02]  /*16c10*/  FSEL R20, R20, RZ, P0 ;  /* 0x000000ff14147208 */ /* 0x000fe40000000000 */
[----:B------:R-:W-:Y:S01]  /*16c20*/  FSEL R8, R0, -INF , !P1 ;  /* 0xff80000000087808 */ /* 0x000fe20004800000 */
[----:B------:R-:W-:Y:S01]  /*16c30*/  FFMA.FTZ R4, R6, -UR6, R195 ;  /* 0x8000000606047c23 */ /* 0x000fe200080100c3 */
[----:B--2---:R-:W-:Y:S01]  /*16c40*/  FMNMX.FTZ R135, R2, R135, !PT ;  /* 0x0000008702877209 */ /* 0x004fe20007810000 */
[----:B------:R-:W-:Y:S01]  /*16c50*/  FFMA.FTZ R2, R10, UR4, -R20 ;  /* 0x000000040a027c23 */ /* 0x000fe20008010814 */
[----:B------:R-:W-:Y:S02]  /*16c60*/  ISETP.GE.AND P1, PT, R3, R231, PT ;  /* 0x000000e70300720c */ /* 0x000fe40003f26270 */
[----:B------:R-:W-:Y:S01]  /*16c70*/  FMNMX3.FTZ R3, R216, R29, R28, !PT ;  /* 0x0000001dd8037276 */ /* 0x000fe2000781001c */
[----:B------:R1:W-:Y:S01]  /*16c80*/  MUFU.EX2 R229, R2 ;  /* 0x0000000200e57308 */ /* 0x0003e20000000800 */
[----:B------:R-:W-:-:S02]  /*16c90*/  FSEL R4, R4, -INF , !P2 ;  /* 0xff80000004047808 */ /* 0x000fc40005000000 */
[----:B------:R-:W-:Y:S01]  /*16ca0*/  FSEL R180, R5, -INF , !P6 ;  /* 0xff80000005b47808 */ /* 0x000fe20007000000 */
[----:B------:R-:W2:Y:S01]  /*16cb0*/  SHFL.BFLY PT, R7, R133, 0x1, 0x1f ;  /* 0x0c201f0085077f89 */ /* 0x000ea200000e0000 */
[----:B------:R-:W-:Y:S02]  /*16cc0*/  FSEL R181, R8, -INF , !P5 ;  /* 0xff80000008b57808 */ /* 0x000fe40006800000 */
[----:B------:R-:W-:Y:S01]  /*16cd0*/  FSEL R183, R4, -INF , !P1 ;  /* 0xff80000004b77808 */ /* 0x000fe20004800000 */
[----:B------:R-:W-:Y:S01]  /*16ce0*/  FFMA.FTZ R15, R15, UR4, -R20 ;  /* 0x000000040f0f7c23 */ /* 0x000fe20008010814 */
[----:B-1----:R-:W-:-:S04]  /*16cf0*/  FMNMX3.FTZ R2, R3, R26, R24, !PT ;  /* 0x0000001a03027276 */ /* 0x002fc80007810018 */
[----:B------:R-:W-:-:S04]  /*16d00*/  FMNMX3.FTZ R2, R2, R182, R180, !PT ;  /* 0x000000b602027276 */ /* 0x000fc800078100b4 */
[----:B------:R-:W-:Y:S01]  /*16d10*/  FMNMX3.FTZ R136, R2, R181, R183, !PT ;  /* 0x000000b502887276 */ /* 0x000fe200078100b7 */
[----:B------:R1:W-:Y:S01]  /*16d20*/  MUFU.EX2 R227, R15 ;  /* 0x0000000f00e37308 */ /* 0x0003e20000000800 */
[C---:B------:R-:W-:Y:S01]  /*16d30*/  VIADD R0, R225.reuse, 0x76cf5d0a ;  /* 0x76cf5d0ae1007836 */ /* 0x040fe20000000000 */
[----:B------:R-:W-:Y:S01]  /*16d40*/  IADD3 R14, PT, PT, R225, 0x32370b8f, RZ ;  /* 0x32370b8fe10e7810 */ /* 0x000fe20007ffe0ff */
[----:B------:R-:W-:-:S04]  /*16d50*/  IMAD.WIDE.U32 R12, R201, -0x2daee0ad, RZ ;  /* 0xd2511f53c90c7825 */ /* 0x000fc800078e00ff */
[----:B------:R-:W-:Y:S01]  /*16d60*/  IMAD.WIDE.U32 R10, R200, -0x2daee0ad, RZ ;  /* 0xd2511f53c80a7825 */ /* 0x000fe200078e00ff */
[----:B-1----:R-:W1:Y:S03]  /*16d70*/  SHFL.BFLY PT, R15, R136, 0x2, 0x1f ;  /* 0x0c401f00880f7f89 */ /* 0x002e6600000e0000 */
[----:B------:R-:W-:Y:S01]  /*16d80*/  FFMA.FTZ R9, R9, UR4, -R20 ;  /* 0x0000000409097c23 */ /* 0x000fe20008010814 */
[----:B---3--:R-:W-:Y:S02]  /*16d90*/  LOP3.LUT R8, R0, R206, R13, 0x96, !PT ;  /* 0x000000ce00087212 */ /* 0x008fe400078e960d */
[----:B------:R-:W-:Y:S02]  /*16da0*/  LOP3.LUT R12, R14, R12, R11, 0x96, !PT ;  /* 0x0000000c0e0c7212 */ /* 0x000fe400078e960b */
[----:B--2---:R-:W-:Y:S01]  /*16db0*/  FMNMX.FTZ R133, R133, R7, !PT ;  /* 0x0000000785857209 */ /* 0x004fe20007810000 */
[----:B------:R-:W-:Y:S01]  /*16dc0*/  IMAD.WIDE.U32 R6, R203, -0x2daee0ad, RZ ;  /* 0xd2511f53cb067825 */ /* 0x000fe200078e00ff */
[----:B------:R2:W-:Y:S01]  /*16dd0*/  MUFU.EX2 R228, R9 ;  /* 0x0000000900e47308 */ /* 0x0005e20000000800 */
[----:B------:R-:W3:Y:S02]  /*16de0*/  SHFL.BFLY PT, R27, R135, 0x1, 0x1f ;  /* 0x0c201f00871b7f89 */ /* 0x000ee400000e0000 */
[----:B------:R-:W-:Y:S01]  /*16df0*/  IMAD.WIDE.U32 R12, R12, -0x326172a9, RZ ;  /* 0xcd9e8d570c0c7825 */ /* 0x000fe200078e00ff */
[----:B----4-:R-:W-:-:S03]  /*16e00*/  LOP3.LUT R2, R0, R204, R7, 0x96, !PT ;  /* 0x000000cc00027212 */ /* 0x010fc600078e9607 */
[----:B------:R-:W-:-:S04]  /*16e10*/  IMAD.WIDE.U32 R4, R202, -0x2daee0ad, RZ ;  /* 0xd2511f53ca047825 */ /* 0x000fc800078e00ff */
[C---:B------:R-:W-:Y:S01]  /*16e20*/  FMUL.FTZ R19, R133.reuse, UR4 ;  /* 0x0000000485137c20 */ /* 0x040fe20008410000 */
[----:B--2---:R-:W-:Y:S01]  /*16e30*/  IMAD.WIDE.U32 R8, R8, -0x326172a9, RZ ;  /* 0xcd9e8d5708087825 */ /* 0x004fe200078e00ff */
[----:B-1----:R-:W-:Y:S02]  /*16e40*/  FMNMX.FTZ R136, R136, R15, !PT ;  /* 0x0000000f88887209 */ /* 0x002fe40007810000 */
[----:B------:R-:W-:Y:S01]  /*16e50*/  LOP3.LUT R8, R246, R8, R13, 0x96, !PT ;  /* 0x00000008f6087212 */ /* 0x000fe200078e960d */
[----:B------:R-:W-:Y:S01]  /*16e60*/  IMAD.WIDE.U32 R2, R2, -0x326172a9, RZ ;  /* 0xcd9e8d5702027825 */ /* 0x000fe200078e00ff */
[----:B------:R-:W-:Y:S02]  /*16e70*/  LOP3.LUT R6, R14, R6, R5, 0x96, !PT ;  /* 0x000000060e067212 */ /* 0x000fe400078e9605 */
[----:B------:R-:W-:Y:S01]  /*16e80*/  FSETP.NEU.FTZ.AND P5, PT, R133, -INF , PT ;  /* 0xff8000008500780b */ /* 0x000fe20003fbd000 */
[----:B------:R-:W-:Y:S01]  /*16e90*/  IMAD.WIDE.U32 R178, R8, -0x2daee0ad, RZ ;  /* 0xd2511f5308b27825 */ /* 0x000fe200078e00ff */
[----:B------:R-:W-:Y:S01]  /*16ea0*/  LOP3.LUT R0, R244, R250, R3, 0x96, !PT ;  /* 0x000000faf4007212 */ /* 0x000fe200078e9603 */
[----:B------:R-:W1:Y:S01]  /*16eb0*/  SHFL.BFLY PT, R8, R136, 0x1, 0x1f ;  /* 0x0c201f0088087f89 */ /* 0x000e6200000e0000 */
[----:B------:R-:W-:Y:S01]  /*16ec0*/  FSEL R19, R19, RZ, P5 ;  /* 0x000000ff13137208 */ /* 0x000fe20002800000 */
[----:B------:R-:W-:Y:S01]  /*16ed0*/  IMAD.WIDE.U32 R6, R6, -0x326172a9, RZ ;  /* 0xcd9e8d5706067825 */ /* 0x000fe200078e00ff */
[----:B------:R-:W-:-:S03]  /*16ee0*/  LOP3.LUT R5, R244, R208, R9, 0x96, !PT ;  /* 0x000000d0f4057212 */ /* 0x000fc600078e9609 */
[----:B------:R-:W-:-:S04]  /*16ef0*/  IMAD.WIDE.U32 R32, R0, -0x2daee0ad, RZ ;  /* 0xd2511f5300207825 */ /* 0x000fc800078e00ff */
[----:B------:R-:W-:Y:S01]  /*16f00*/  FFMA.FTZ R0, R137, UR4, -R19 ;  /* 0x0000000489007c23 */ /* 0x000fe20008010813 */
[----:B------:R-:W-:Y:S01]  /*16f10*/  LOP3.LUT R3, R246, R2, R7, 0x96, !PT ;  /* 0x00000002f6037212 */ /* 0x000fe200078e9607 */
[----:B------:R-:W-:Y:S02]  /*16f20*/  IMAD.WIDE.U32 R30, R5, -0x2daee0ad, RZ ;  /* 0xd2511f53051e7825 */ /* 0x000fe400078e00ff */
[----:B------:R2:W-:Y:S01]  /*16f30*/  MUFU.EX2 R209, R0 ;  /* 0x0000000000d17308 */ /* 0x0005e20000000800 */
[----:B---3--:R-:W-:Y:S01]  /*16f40*/  FMNMX.FTZ R135, R135, R27, !PT ;  /* 0x0000001b87877209 */ /* 0x008fe20007810000 */
[----:B------:R-:W-:Y:S01]  /*16f50*/  IMAD.WIDE.U32 R246, R3, -0x2daee0ad, RZ ;  /* 0xd2511f5303f67825 */ /* 0x000fe200078e00ff */
[C---:B------:R-:W-:Y:S02]  /*16f60*/  LOP3.LUT R10, R245.reuse, R10, R31, 0x96, !PT ;  /* 0x0000000af50a7212 */ /* 0x040fe400078e961f */
[----:B------:R-:W-:Y:S01]  /*16f70*/  LOP3.LUT R5, R245, R4, R33, 0x96, !PT ;  /* 0x00000004f5057212 */ /* 0x000fe200078e9621 */
[C---:B------:R-:W-:Y:S01]  /*16f80*/  FMUL.FTZ R13, R135.reuse, UR4 ;  /* 0x00000004870d7c20 */ /* 0x040fe20008410000 */
[----:B------:R-:W-:Y:S01]  /*16f90*/  FSETP.NEU.FTZ.AND P2, PT, R135, -INF , PT ;  /* 0xff8000008700780b */ /* 0x000fe20003f5d000 */
[----:B------:R-:W-:-:S04]  /*16fa0*/  IMAD.WIDE.U32 R14, R10, -0x326172a9, RZ ;  /* 0xcd9e8d570a0e7825 */ /* 0x000fc800078e00ff */
[----:B--2---:R-:W-:-:S05]  /*16fb0*/  VIADD R0, R225, 0xa9066899 ;  /* 0xa9066899e1007836 */ /* 0x004fca0000000000 */
[C---:B------:R-:W-:Y:S02]  /*16fc0*/  LOP3.LUT R2, R0.reuse, R30, R179, 0x96, !PT ;  /* 0x0000001e00027212 */ /* 0x040fe400078e96b3 */
[----:B------:R-:W-:Y:S01]  /*16fd0*/  LOP3.LUT R4, R0, R32, R247, 0x96, !PT ;  /* 0x0000002000047212 */ /* 0x000fe200078e96f7 */
[----:B------:R-:W-:Y:S02]  /*16fe0*/  VIADD R0, R224, 0x1715609d ;  /* 0x1715609de0007836 */ /* 0x000fe40000000000 */
[----:B------:R-:W-:-:S04]  /*16ff0*/  IMAD.WIDE.U32 R10, R5, -0x326172a9, RZ ;  /* 0xcd9e8d57050a7825 */ /* 0x000fc800078e00ff */
[----:B------:R-:W-:Y:S01]  /*17000*/  FFMA.FTZ R9, R35, UR4, -R19 ;  /* 0x0000000423097c23 */ /* 0x000fe20008010813 */
[----:B------:R-:W-:Y:S01]  /*17010*/  FSEL R13, R13, RZ, P2 ;  /* 0x000000ff0d0d7208 */ /* 0x000fe20001000000 */
[----:B------:R-:W-:Y:S02]  /*17020*/  VIADD R7, R224, 0xb54cda56 ;  /* 0xb54cda56e0077836 */ /* 0x000fe40000000000 */
[----:B------:R-:W-:Y:S01]  /*17030*/  IMAD.WIDE.U32 R2, R2, -0x326172a9, RZ ;  /* 0xcd9e8d5702027825 */ /* 0x000fe200078e00ff */
[----:B-1----:R-:W-:-:S03]  /*17040*/  FMNMX.FTZ R136, R136, R8, !PT ;  /* 0x0000000888887209 */ /* 0x002fc60007810000 */
[----:B------:R-:W-:Y:S01]  /*17050*/  IMAD.WIDE.U32 R4, R4, -0x326172a9, RZ ;  /* 0xcd9e8d5704047825 */ /* 0x000fe200078e00ff */
[C---:B------:R-:W-:Y:S01]  /*17060*/  LOP3.LUT R245, R0.reuse, R12, R15, 0x96, !PT ;  /* 0x0000000c00f57212 */ /* 0x040fe200078e960f */
[----:B------:R1:W-:Y:S01]  /*17070*/  MUFU.EX2 R210, R9 ;  /* 0x0000000900d27308 */ /* 0x0003e20000000800 */
[----:B------:R-:W-:Y:S02]  /*17080*/  LOP3.LUT R244, R0, R6, R11, 0x96, !PT ;  /* 0x0000000600f47212 */ /* 0x000fe400078e960b */
[----:B------:R-:W-:Y:S01]  /*17090*/  LOP3.LUT R3, R7, R14, R3, 0x96, !PT ;  /* 0x0000000e07037212 */ /* 0x000fe200078e9603 */
[----:B------:R-:W-:Y:S01]  /*170a0*/  FFMA.FTZ R23, R23, UR4, -R13 ;  /* 0x0000000417177c23 */ /* 0x000fe2000801080d */
[----:B------:R-:W-:Y:S01]  /*170b0*/  LOP3.LUT R0, R7, R10, R5, 0x96, !PT ;  /* 0x0000000a07007212 */ /* 0x000fe200078e9605 */
[----:B------:R-:W-:Y:S01]  /*170c0*/  IMAD.MOV.U32 R8, RZ, RZ, R4 ;  /* 0x000000ffff087224 */ /* 0x000fe200078e0004 */
[----:B------:R-:W-:Y:S01]  /*170d0*/  PRMT R11, R2, 0x7771, RZ ;  /* 0x00007771020b7816 */ /* 0x000fe200000000ff */
[----:B------:R-:W-:Y:S01]  /*170e0*/  FMUL.FTZ R14, R136, UR4 ;  /* 0x00000004880e7c20 */ /* 0x000fe20008410000 */
[C---:B------:R-:W-:Y:S01]  /*170f0*/  PRMT R7, R2.reuse, 0x7773, RZ ;  /* 0x0000777302077816 */ /* 0x040fe200000000ff */
[----:B------:R-:W2:Y:S01]  /*17100*/  LDC R12, c[0x0][0x4f8] ;  /* 0x00013e00ff0c7b82 */ /* 0x000ea20000000800 */
[----:B------:R-:W-:-:S02]  /*17110*/  PRMT R6, R2, 0x7772, RZ ;  /* 0x0000777202067816 */ /* 0x000fc400000000ff */
[C---:B------:R-:W-:Y:S02]  /*17120*/  PRMT R10, R4.reuse, 0x7771, RZ ;  /* 0x00007771040a7816 */ /* 0x040fe400000000ff */
[C---:B------:R-:W-:Y:S01]  /*17130*/  PRMT R5, R4.reuse, 0x7773, RZ ;  /* 0x0000777304057816 */ /* 0x040fe200000000ff */
[----:B-1----:R-:W-:Y:S01]  /*17140*/  IMAD.MOV.U32 R9, RZ, RZ, R2 ;  /* 0x000000ffff097224 */ /* 0x002fe200078e0002 */
[----:B------:R-:W-:Y:S01]  /*17150*/  PRMT R2, R4, 0x7772, RZ ;  /* 0x0000777204027816 */ /* 0x000fe200000000ff */
[--C-:B------:R-:W-:Y:S01]  /*17160*/  FFMA.FTZ R4, R25, UR4, -R13.reuse ;  /* 0x0000000419047c23 */ /* 0x100fe2000801080d */
[----:B------:R-:W-:Y:S01]  /*17170*/  FSETP.NEU.FTZ.AND P1, PT, R136, -INF , PT ;  /* 0xff8000008800780b */ /* 0x000fe20003f3d000 */
[----:B------:R-:W-:Y:S01]  /*17180*/  FFMA.FTZ R16, R16, UR4, -R20 ;  /* 0x0000000410107c23 */ /* 0x000fe20008010814 */
[----:B------:R1:W-:Y:S01]  /*17190*/  MUFU.EX2 R193, R23 ;  /* 0x0000001700c17308 */ /* 0x0003e20000000800 */
[----:B------:R-:W-:Y:S01]  /*171a0*/  FFMA.FTZ R22, R22, UR4, -R13 ;  /* 0x0000000416167c23 */ /* 0x000fe2000801080d */
[----:B------:R-:W-:-:S06]  /*171b0*/  FSEL R14, R14, RZ, P1 ;  /* 0x000000ff0e0e7208 */ /* 0x000fcc0000800000 */
[----:B------:R3:W-:Y:S01]  /*171c0*/  MUFU.EX2 R191, R4 ;  /* 0x0000000400bf7308 */ /* 0x0007e20000000800 */
[----:B-1----:R-:W-:Y:S02]  /*171d0*/  PRMT R23, R2, 0x5410, R5 ;  /* 0x0000541002177816 */ /* 0x002fe40000000005 */
[----:B------:R-:W-:-:S05]  /*171e0*/  LOP3.LUT R2, R3, 0xffff, RZ, 0xc0, !PT ;  /* 0x0000ffff03027812 */ /* 0x000fca00078ec0ff */
[----:B------:R1:W4:Y:S01]  /*171f0*/  MUFU.EX2 R211, R16 ;  /* 0x0000001000d37308 */ /* 0x0003220000000800 */
[----:B------:R-:W-:Y:S02]  /*17200*/  LOP3.LUT R5, R3, 0xff, RZ, 0xc0, !PT ;  /* 0x000000ff03057812 */ /* 0x000fe400078ec0ff */
[----:B---3--:R-:W-:Y:S02]  /*17210*/  LOP3.LUT R4, R8, 0xff, RZ, 0xc0, !PT ;  /* 0x000000ff08047812 */ /* 0x008fe400078ec0ff */
[----:B------:R-:W-:-:S03]  /*17220*/  SHF.R.U32.HI R2, RZ, 0x8, R2 ;  /* 0x00000008ff027819 */ /* 0x000fc60000011602 */
[----:B------:R3:W-:Y:S01]  /*17230*/  MUFU.EX2 R192, R22 ;  /* 0x0000001600c07308 */ /* 0x0007e20000000800 */
[----:B-1----:R-:W-:Y:S01]  /*17240*/  PRMT R16, R6, 0x5410, R7 ;  /* 0x0000541006107816 */ /* 0x002fe20000000007 */
[----:B------:R-:W-:Y:S01]  /*17250*/  FFMA.FTZ R6, R29, UR4, -R14 ;  /* 0x000000041d067c23 */ /* 0x000fe2000801080e */
[----:B------:R-:W-:Y:S02]  /*17260*/  LOP3.LUT R7, R9, 0xff, RZ, 0xc0, !PT ;  /* 0x000000ff09077812 */ /* 0x000fe400078ec0ff */
[----:B------:R-:W-:Y:S02]  /*17270*/  PRMT R9, R5, 0x5410, R2 ;  /* 0x0000541005097816 */ /* 0x000fe40000000002 */
[----:B---3--:R-:W-:Y:S02]  /*17280*/  PRMT R22, R4, 0x5410, R10 ;  /* 0x0000541004167816 */ /* 0x008fe4000000000a */
[----:B------:R-:W-:Y:S01]  /*17290*/  PRMT R4, R3, 0x7632, R4 ;  /* 0x0000763203047816 */ /* 0x000fe20000000004 */
[----:B------:R1:W-:Y:S01]  /*172a0*/  MUFU.EX2 R189, R6 ;  /* 0x0000000600bd7308 */ /* 0x0003e20000000800 */
[----:B------:R-:W-:Y:S01]  /*172b0*/  FFMA.FTZ R5, R28, UR4, -R14 ;  /* 0x000000041c057c23 */ /* 0x000fe2000801080e */
[----:B------:R-:W-:Y:S01]  /*172c0*/  LOP3.LUT R2, R0, 0xffff, RZ, 0xc0, !PT ;  /* 0x0000ffff00027812 */ /* 0x000fe200078ec0ff */
[----:B------:R-:W-:Y:S01]  /*172d0*/  FFMA.FTZ R21, R21, UR4, -R13 ;  /* 0x0000000415157c23 */ /* 0x000fe2000801080d */
[----:B------:R-:W-:-:S02]  /*172e0*/  PRMT R11, R7, 0x5410, R11 ;  /* 0x00005410070b7816 */ /* 0x000fc4000000000b */
[----:B------:R-:W-:Y:S02]  /*172f0*/  SHF.R.U32.HI R8, RZ, 0x18, R3 ;  /* 0x00000018ff087819 */ /* 0x000fe40000011603 */
[----:B------:R3:W5:Y:S01]  /*17300*/  MUFU.EX2 R188, R5 ;  /* 0x0000000500bc7308 */ /* 0x0007620000000800 */
[----:B------:R-:W-:Y:S02]  /*17310*/  LOP3.LUT R7, R0, 0xff, RZ, 0xc0, !PT ;  /* 0x000000ff00077812 */ /* 0x000fe400078ec0ff */
[----:B------:R-:W-:Y:S02]  /*17320*/  SHF.R.U32.HI R3, RZ, 0x8, R2 ;  /* 0x00000008ff037819 */ /* 0x000fe40000011602 */
[----:B-1----:R-:W-:Y:S01]  /*17330*/  LOP3.LUT R6, R4, 0xff, RZ, 0xc0, !PT ;  /* 0x000000ff04067812 */ /* 0x002fe200078ec0ff */
[----:B------:R-:W-:-:S04]  /*17340*/  FFMA.FTZ R4, R26, UR4, -R14 ;  /* 0x000000041a047c23 */ /* 0x000fc8000801080e */
[----:B------:R1:W-:Y:S01]  /*17350*/  MUFU.EX2 R187, R4 ;  /* 0x0000000400bb7308 */ /* 0x0003e20000000800 */
[----:B---3--:R-:W-:Y:S02]  /*17360*/  PRMT R5, R0, 0x7632, R5 ;  /* 0x0000763200057816 */ /* 0x008fe40000000005 */
[----:B------:R-:W-:Y:S02]  /*17370*/  SHF.R.U32.HI R0, RZ, 0x18, R0 ;  /* 0x00000018ff007819 */ /* 0x000fe40000011600 */
[----:B------:R-:W-:-:S03]  /*17380*/  LOP3.LUT R2, R5, 0xff, RZ, 0xc0, !PT ;  /* 0x000000ff05027812 */ /* 0x000fc600078ec0ff */
[----:B------:R3:W-:Y:S01]  /*17390*/  MUFU.EX2 R194, R21 ;  /* 0x0000001500c27308 */ /* 0x0007e20000000800 */
[----:B--2---:R-:W-:Y:S01]  /*173a0*/  LOP3.LUT R12, R12, 0xff, RZ, 0xc0, !PT ;  /* 0x000000ff0c0c7812 */ /* 0x004fe200078ec0ff */
[----:B------:R-:W-:Y:S01]  /*173b0*/  FFMA.FTZ R18, R18, UR4, -R19 ;  /* 0x0000000412127c23 */ /* 0x000fe20008010813 */
[----:B-1----:R-:W-:-:S03]  /*173c0*/  FSEL R4, R134, RZ, P0 ;  /* 0x000000ff86047208 */ /* 0x002fc60000000000 */
[----:B------:R-:W-:Y:S01]  /*173d0*/  IMAD R12, R12, 0x10000, R12 ;  /* 0x000100000c0c7824 */ /* 0x000fe200078e020c */
[----:B------:R-:W-:Y:S01]  /*173e0*/  PRMT R15, R2, 0x5410, R0 ;  /* 0x00005410020f7816 */ /* 0x000fe20000000000 */
[----:B------:R-:W-:Y:S01]  /*173f0*/  FADD.FTZ R4, R220, -R4 ;  /* 0x80000004dc047221 */ /* 0x000fe20000010000 */
[----:B---3--:R-:W-:Y:S02]  /*17400*/  PRMT R21, R7, 0x5410, R3 ;  /* 0x0000541007157816 */ /* 0x008fe40000000003 */
[----:B------:R-:W-:Y:S01]  /*17410*/  FSEL R3, R133, RZ, P5 ;  /* 0x000000ff85037208 */ /* 0x000fe20002800000 */
[----:B------:R-:W-:Y:S01]  /*17420*/  FFMA.FTZ R0, R24, UR4, -R14 ;  /* 0x0000000418007c23 */ /* 0x000fe2000801080e */
[----:B------:R-:W-:Y:S01]  /*17430*/  FSEL R2, R135, RZ, P2 ;  /* 0x000000ff87027208 */ /* 0x000fe20001000000 */
[----:B------:R-:W-:Y:S02]  /*17440*/  FMUL.FTZ R4, R4, UR4 ;  /* 0x0000000404047c20 */ /* 0x000fe40008410000 */
[----:B------:R-:W-:Y:S01]  /*17450*/  FADD.FTZ R3, R219, -R3 ;  /* 0x80000003db037221 */ /* 0x000fe20000010000 */
[----:B------:R-:W-:Y:S01]  /*17460*/  FFMA.FTZ R17, R17, UR4, -R19 ;  /* 0x0000000411117c23 */ /* 0x000fe20008010813 */
[----:B------:R-:W-:Y:S01]  /*17470*/  MUFU.EX2 R195, R18 ;  /* 0x0000001200c37308 */ /* 0x000fe20000000800 */
[----:B------:R-:W-:Y:S01]  /*17480*/  PRMT R8, R6, 0x5410, R8 ;  /* 0x0000541006087816 */ /* 0x000fe20000000008 */
[----:B------:R-:W-:Y:S01]  /*17490*/  FADD.FTZ R6, R218, -R2 ;  /* 0x80000002da067221 */ /* 0x000fe20000010000 */
[----:B------:R-:W-:Y:S01]  /*174a0*/  LEA R139, R248, UR5, 0x1 ;  /* 0x00000005f88b7c11 */ /* 0x000fe2000f8e08ff */
[----:B------:R-:W-:Y:S01]  /*174b0*/  FMUL.FTZ R3, R3, UR4 ;  /* 0x0000000403037c20 */ /* 0x000fe20008410000 */
[----:B------:R-:W-:-:S03]  /*174c0*/  LOP3.LUT R5, R16, 0xff00ff, RZ, 0xc0, !PT ;  /* 0x00ff00ff10057812 */ /* 0x000fc600078ec0ff */
[----:B------:R1:W-:Y:S01]  /*174d0*/  MUFU.EX2 R186, R0 ;  /* 0x0000000000ba7308 */ /* 0x0003e20000000800 */
[----:B----4-:R-:W-:Y:S01]  /*174e0*/  F2FP.F16.F32.PACK_AB R2, R211, R227 ;  /* 0x000000e3d302723e */ /* 0x010fe200000000ff */
[----:B------:R-:W2:Y:S06]  /*174f0*/  LDSM.16.MT88.4 R28, [R139+0xa000] ;  /* 0x00a000008b1c783b */ /* 0x000eac0000004200 */
[----:B------:R3:W-:Y:S01]  /*17500*/  MUFU.EX2 R18, R4 ;  /* 0x0000000400127308 */ /* 0x0007e20000000800 */
[----:B------:R-:W-:Y:S01]  /*17510*/  FMUL.FTZ R16, R6, UR4 ;  /* 0x0000000406107c20 */ /* 0x000fe20008410000 */
[----:B-1----:R-:W-:-:S06]  /*17520*/  HSET2.LE.AND R0, R11, R12, PT ;  /* 0x0000000c0b007233 */ /* 0x002fcc0003803000 */
[----:B------:R-:W1:Y:S01]  /*17530*/  MUFU.EX2 R208, R17 ;  /* 0x0000001100d07308 */ /* 0x000e620000000800 */
[----:B---3--:R-:W-:-:S07]  /*17540*/  FSEL R4, R136, RZ, P1 ;  /* 0x000000ff88047208 */ /* 0x008fce0000800000 */
[----:B------:R3:W4:Y:S01]  /*17550*/  MUFU.EX2 R17, R3 ;  /* 0x0000000300117308 */ /* 0x0007220000000800 */
[----:B------:R-:W-:Y:S02]  /*17560*/  LOP3.LUT R10, R2, R0, RZ, 0xc0, !PT ;  /* 0x00000000020a7212 */ /* 0x000fe400078ec0ff */
[--C-:B------:R-:W-:Y:S01]  /*17570*/  HSET2.LE.AND R0, R5, R12.reuse, PT ;  /* 0x0000000c05007233 */ /* 0x100fe20003803000 */
[----:B------:R-:W-:Y:S01]  /*17580*/  FADD.FTZ R7, R216, -R4 ;  /* 0x80000004d8077221 */ /* 0x000fe20000010000 */
[--C-:B------:R-:W-:Y:S02]  /*17590*/  HSET2.LE.AND R5, R8, R12.reuse, PT ;  /* 0x0000000c08057233 */ /* 0x100fe40003803000 */
[----:B------:R-:W-:Y:S02]  /*175a0*/  F2FP.F16.F32.PACK_AB R4, R228, R229 ;  /* 0x000000e5e404723e */ /* 0x000fe400000000ff */
[----:B------:R-:W-:Y:S02]  /*175b0*/  F2FP.F16.F32.PACK_AB R6, R209, R210 ;  /* 0x000000d2d106723e */ /* 0x000fe400000000ff */
[----:B---3--:R-:W-:-:S02]  /*175c0*/  HSET2.LE.AND R3, R9, R12, PT ;  /* 0x0000000c09037233 */ /* 0x008fc40003803000 */
[----:B------:R-:W-:-:S03]  /*175d0*/  LOP3.LUT R9, R6, R5, RZ, 0xc0, !PT ;  /* 0x0000000506097212 */ /* 0x000fc600078ec0ff */
[----:B------:R-:W-:Y:S02]  /*175e0*/  LOP3.LUT R8, R4, R3, RZ, 0xc0, !PT ;  /* 0x0000000304087212 */ /* 0x000fe400078ec0ff */
[----:B------:R-:W-:Y:S02]  /*175f0*/  HSET2.LE.AND R3, R15, R12, PT ;  /* 0x0000000c0f037233 */ /* 0x000fe40003803000 */
[----:B-----5:R-:W-:-:S04]  /*17600*/  F2FP.F16.F32.PACK_AB R5, R188, R189 ;  /* 0x000000bdbc05723e */ /* 0x020fc800000000ff */
[----:B------:R-:W-:Y:S02]  /*17610*/  LOP3.LUT R5, R5, R3, RZ, 0xc0, !PT ;  /* 0x0000000305057212 */ /* 0x000fe400078ec0ff */
[----:B------:R-:W-:-:S04]  /*17620*/  SEL R3, R215, 0xffffffe0, !P3 ;  /* 0xffffffe0d7037807 */ /* 0x000fc80005800000 */
[----:B------:R-:W-:-:S05]  /*17630*/  IADD3 R137, PT, PT, R139, R3, RZ ;  /* 0x000000038b897210 */ /* 0x000fca0007ffe0ff */
[----:B------:R-:W3:Y:S01]  /*17640*/  LDSM.16.MT88.4 R24, [R137+0xa000] ;  /* 0x00a000008918783b */ /* 0x000ee20000004200 */
[----:B-1----:R-:W-:Y:S01]  /*17650*/  F2FP.F16.F32.PACK_AB R2, R195, R208 ;  /* 0x000000d0c302723e */ /* 0x002fe200000000ff */
[----:B------:R-:W-:Y:S01]  /*17660*/  FMUL.FTZ R7, R7, UR4 ;  /* 0x0000000407077c20 */ /* 0x000fe20008410000 */
[-C--:B------:R-:W-:Y:S01]  /*17670*/  FMUL.FTZ R144, R144, R18.reuse ;  /* 0x0000001290907220 */ /* 0x080fe20000410000 */
[----:B------:R-:W-:Y:S01]  /*17680*/  FMUL.FTZ R145, R145, R18 ;  /* 0x0000001291917220 */ /* 0x000fe20000410000 */
[----:B------:R-:W-:Y:S01]  /*17690*/  LOP3.LUT R11, R2, R0, RZ, 0xc0, !PT ;  /* 0x00000000020b7212 */ /* 0x000fe200078ec0ff */
[-C--:B----4-:R-:W-:Y:S01]  /*176a0*/  FMUL.FTZ R146, R146, R17.reuse ;  /* 0x0000001192927220 */ /* 0x090fe20000410000 */
[----:B------:R-:W-:Y:S01]  /*176b0*/  FMUL.FTZ R147, R147, R17 ;  /* 0x0000001193937220 */ /* 0x000fe20000410000 */
[----:B------:R-:W1:Y:S01]  /*176c0*/  MUFU.EX2 R16, R16 ;  /* 0x0000001000107308 */ /* 0x000e620000000800 */
[----:B------:R-:W-:Y:S02]  /*176d0*/  HSET2.LE.AND R0, R21, R12, PT ;  /* 0x0000000c15007233 */ /* 0x000fe40003803000 */
[----:B------:R-:W-:-:S05]  /*176e0*/  F2FP.F16.F32.PACK_AB R2, R193, R194 ;  /* 0x000000c2c102723e */ /* 0x000fca00000000ff */
[----:B------:R4:W5:Y:S01]  /*176f0*/  MUFU.EX2 R15, R7 ;  /* 0x00000007000f7308 */ /* 0x0009620000000800 */
[----:B------:R-:W-:Y:S01]  /*17700*/  LOP3.LUT R21, R23, 0xff00ff, RZ, 0xc0, !PT ;  /* 0x00ff00ff17157812 */ /* 0x000fe200078ec0ff */
[----:B--2---:R-:W-:Y:S01]  /*17710*/  HMMA.16816.F32 R140, R8, R28, R144 ;  /* 0x0000001c088c723c */ /* 0x004fe20000001890 */
[--C-:B------:R-:W-:Y:S02]  /*17720*/  HSET2.LE.AND R6, R22, R12.reuse, PT ;  /* 0x0000000c16067233 */ /* 0x100fe40003803000 */
[----:B------:R-:W-:Y:S02]  /*17730*/  LOP3.LUT R4, R2, R0, RZ, 0xc0, !PT ;  /* 0x0000000002047212 */ /* 0x000fe400078ec0ff */
[----:B------:R-:W-:Y:S02]  /*17740*/  HSET2.LE.AND R0, R21, R12, PT ;  /* 0x0000000c15007233 */ /* 0x000fe40003803000 */
[----:B------:R-:W-:Y:S02]  /*17750*/  F2FP.F16.F32.PACK_AB R2, R186, R187 ;  /* 0x000000bbba02723e */ /* 0x000fe400000000ff */
[----:B----4-:R-:W-:-:S04]  /*17760*/  F2FP.F16.F32.PACK_AB R7, R191, R192 ;  /* 0x000000c0bf07723e */ /* 0x010fc800000000ff */
[----:B------:R-:W-:Y:S02]  /*17770*/  LOP3.LUT R6, R7, R6, RZ, 0xc0, !PT ;  /* 0x0000000607067212 */ /* 0x000fe400078ec0ff */
[----:B------:R-:W-:Y:S01]  /*17780*/  LOP3.LUT R7, R2, R0, RZ, 0xc0, !PT ;  /* 0x0000000002077212 */ /* 0x000fe200078ec0ff */
[----:B------:R-:W-:Y:S02]  /*17790*/  VIADD R0, R139, 0xa000 ;  /* 0x0000a0008b007836 */ /* 0x000fe40000000000 */
[-C--:B-1----:R-:W-:Y:S01]  /*177a0*/  FMUL.FTZ R148, R148, R16.reuse ;  /* 0x0000001094947220 */ /* 0x082fe20000410000 */
[-C--:B------:R-:W-:Y:S01]  /*177b0*/  FMUL.FTZ R149, R149, R16.reuse ;  /* 0x0000001095957220 */ /* 0x080fe20000410000 */
[-C--:B-----5:R-:W-:Y:S01]  /*177c0*/  FMUL.FTZ R150, R150, R15.reuse ;  /* 0x0000000f96967220 */ /* 0x0a0fe20000410000 */
        /* <DEDUP_REMOVED lines=13> */
[----:B------:R-:W-:-:S02]  /*178a0*/  VIADD R22, R139, 0xa040 ;  /* 0x0000a0408b167836 */ /* 0x000fc40000000000 */
[----:B------:R-:W-:Y:S01]  /*178b0*/  @P4 VIADD R22, R0, 0xffffffc0 ;  /* 0xffffffc000164836 */ /* 0x000fe20000000000 */
[C---:B------:R-:W-:Y:S01]  /*178c0*/  HMMA.16816.F32 R148, R4.reuse, R28, R148 ;  /* 0x0000001c0494723c */ /* 0x040fe20000001894 */
[----:B------:R-:W-:Y:S02]  /*178d0*/  IMAD.MOV.U32 R177, RZ, RZ, R141 ;  /* 0x000000ffffb17224 */ /* 0x000fe400078e008d */
[----:B------:R-:W-:Y:S02]  /*178e0*/  IMAD.MOV.U32 R176, RZ, RZ, R140 ;  /* 0x000000ffffb07224 */ /* 0x000fe400078e008c */
[----:B------:R-:W-:Y:S02]  /*178f0*/  IMAD.MOV.U32 R2, RZ, RZ, R142 ;  /* 0x000000ffff027224 */ /* 0x000fe400078e008e */
[----:B------:R-:W-:Y:S01]  /*17900*/  IMAD.MOV.U32 R216, RZ, RZ, R143 ;  /* 0x000000ffffd87224 */ /* 0x000fe200078e008f */
[-C--:B------:R-:W-:Y:S01]  /*17910*/  HMMA.16816.F32 R152, R4, R30.reuse, R152 ;  /* 0x0000001e0498723c */ /* 0x080fe20000001898 */
[----:B------:R-:W1:Y:S07]  /*17920*/  LDSM.16.MT88.4 R140, [R22] ;  /* 0x00000000168c783b */ /* 0x000e6e0000004200 */
[C---:B------:R-:W-:Y:S08]  /*17930*/  HMMA.16816.F32 R32, R8.reuse, R30, R156 ;  /* 0x0000001e0820723c */ /* 0x040ff0000000189c */
[----:B---3--:R-:W-:Y:S01]  /*17940*/  HMMA.16816.F32 R28, R8, R24, R160 ;  /* 0x00000018081c723c */ /* 0x008fe200000018a0 */
[-C--:B------:R-:W-:Y:S01]  /*17950*/  FMUL.FTZ R172, R172, R18.reuse ;  /* 0x00000012acac7220 */ /* 0x080fe20000410000 */
[----:B------:R-:W-:Y:S01]  /*17960*/  FMUL.FTZ R173, R173, R18 ;  /* 0x00000012adad7220 */ /* 0x000fe20000410000 */
[-C--:B------:R-:W-:Y:S01]  /*17970*/  FMUL.FTZ R174, R174, R17.reuse ;  /* 0x00000011aeae7220 */ /* 0x080fe20000410000 */
[----:B------:R-:W-:Y:S01]  /*17980*/  FMUL.FTZ R175, R175, R17 ;  /* 0x00000011afaf7220 */ /* 0x000fe20000410000 */
[----:B------:R-:W-:-:S02]  /*17990*/  IMAD.IADD R132, R3, 0x1, R22 ;  /* 0x0000000103847824 */ /* 0x000fc400078e0216 */
[----:B------:R-:W-:-:S12]  /*179a0*/  FMUL.FTZ R164, R164, R16 ;  /* 0x00000010a4a47220 */ /* 0x000fd80000410000 */
[----:B------:R-:W-:Y:S02]  /*179b0*/  IMAD.MOV.U32 R163, RZ, RZ, R31 ;  /* 0x000000ffffa37224 */ /* 0x000fe400078e001f */
[----:B------:R-:W-:Y:S02]  /*179c0*/  IMAD.MOV.U32 R162, RZ, RZ, R28 ;  /* 0x000000ffffa27224 */ /* 0x000fe400078e001c */
[----:B------:R-:W-:Y:S02]  /*179d0*/  IMAD.MOV.U32 R161, RZ, RZ, R29 ;  /* 0x000000ffffa17224 */ /* 0x000fe400078e001d */
[----:B------:R-:W-:Y:S02]  /*179e0*/  IMAD.MOV.U32 R160, RZ, RZ, R30 ;  /* 0x000000ffffa07224 */ /* 0x000fe400078e001e */
[----:B------:R-:W-:Y:S01]  /*179f0*/  HMMA.16816.F32 R28, R8, R26, R172 ;  /* 0x0000001a081c723c */ /* 0x000fe200000018ac */
        /* <DEDUP_REMOVED lines=17> */
[----:B------:R-:W-:-:S02]  /*17b10*/  IMAD.MOV.U32 R158, RZ, RZ, R32 ;  /* 0x000000ffff9e7224 */ /* 0x000fc400078e0020 */
[----:B------:R-:W-:Y:S02]  /*17b20*/  IMAD.MOV.U32 R23, RZ, RZ, R35 ;  /* 0x000000ffff177224 */ /* 0x000fe400078e0023 */
[----:B------:R-:W2:Y:S01]  /*17b30*/  LDSM.16.MT88.4 R32, [R132] ;  /* 0x000000008420783b */ /* 0x000ea20000004200 */
[C---:B------:R-:W-:Y:S01]  /*17b40*/  HMMA.16816.F32 R164, R4.reuse, R24, R164 ;  /* 0x0000001804a4723c */ /* 0x040fe200000018a4 */
[----:B------:R-:W-:Y:S01]  /*17b50*/  MOV R173, R29 ;  /* 0x0000001d00ad7202 */ /* 0x000fe20000000f00 */
[----:B------:R-:W-:Y:S02]  /*17b60*/  IMAD.MOV.U32 R172, RZ, RZ, R30 ;  /* 0x000000ffffac7224 */ /* 0x000fe400078e001e */
[----:B------:R-:W-:Y:S02]  /*17b70*/  IMAD.MOV.U32 R157, RZ, RZ, R31 ;  /* 0x000000ffff9d7224 */ /* 0x000fe400078e001f */
[----:B------:R-:W-:Y:S02]  /*17b80*/  IMAD.MOV.U32 R156, RZ, RZ, R28 ;  /* 0x000000ffff9c7224 */ /* 0x000fe400078e001c */
[----:B------:R-:W-:Y:S01]  /*17b90*/  HMMA.16816.F32 R168, R4, R26, R168 ;  /* 0x0000001a04a8723c */ /* 0x000fe200000018a8 */
[----:B------:R-:W3:Y:S04]  /*17ba0*/  LDSM.16.MT88.4 R28, [R139+0xb000] ;  /* 0x00b000008b1c783b */ /* 0x000ee80000004200 */
[----:B------:R-:W4:Y:S03]  /*17bb0*/  LDSM.16.MT88.4 R24, [R137+0xb000] ;  /* 0x00b000008918783b */ /* 0x000f260000004200 */
[-C--:B-1----:R-:W-:Y:S01]  /*17bc0*/  HMMA.16816.F32 R248, R8, R140.reuse, R36 ;  /* 0x0000008c08f8723c */ /* 0x082fe20000001824 */
[----:B------:R-:W1:Y:S07]  /*17bd0*/  LDSM.16.MT88.4 R36, [R22+0x1000] ;  /* 0x001000001624783b */ /* 0x000e6e0000004200 */
[C---:B------:R-:W-:Y:S01]  /*17be0*/  HMMA.16816.F32 R196, R4.reuse, R140, R40 ;  /* 0x0000008c04c4723c */ /* 0x040fe20000001828 */
[----:B------:R-:W5:Y:S01]  /*17bf0*/  LDSM.16.MT88.4 R40, [R132+0x1000] ;  /* 0x001000008428783b */ /* 0x000f620000004200 */
        /* <DEDUP_REMOVED lines=52> */
[----:B------:R-:W-:Y:S01]  /*17f40*/  FFMA.FTZ R0, R190, UR4, -R13 ;  /* 0x00000004be007c23 */ /* 0x000fe2000801080d */
[----:B------:R-:W-:Y:S01]  /*17f50*/  IMAD.MOV.U32 R190, RZ, RZ, R2 ;  /* 0x000000ffffbe7224 */ /* 0x000fe200078e0002 */
[----:B--2---:R-:W-:Y:S01]  /*17f60*/  HMMA.16816.F32 R60, R4, R34, R60 ;  /* 0x00000022043c723c */ /* 0x004fe2000000183c */
[----:B------:R-:W-:-:S04]  /*17f70*/  IMAD.WIDE.U32 R2, R244, -0x2daee0ad, RZ ;  /* 0xd2511f53f4027825 */ /* 0x000fc800078e00ff */
        /* <DEDUP_REMOVED lines=9> */
[----:B------:R-:W-:Y:S01]  /*18010*/  FMUL.FTZ R99, R99, R17 ;  /* 0x0000001163637220 */ /* 0x000fe20000410000 */
[----:B------:R-:W-:Y:S01]  /*18020*/  MOV R247, R23 ;  /* 0x0000001700f77202 */ /* 0x000fe20000000f00 */
[-C--:B------:R-:W-:Y:S01]  /*18030*/  FMUL.FTZ R48, R48, R18.reuse ;  /* 0x0000001230307220 */ /* 0x080fe20000410000 */
[----:B------:R-:W-:Y:S01]  /*18040*/  HMMA.16816.F32 R44, R4, R142, R44 ;  /* 0x0000008e042c723c */ /* 0x000fe2000000182c */
[----:B------:R-:W-:Y:S01]  /*18050*/  FMUL.FTZ R49, R49, R18 ;  /* 0x0000001231317220 */ /* 0x000fe20000410000 */
[-C--:B------:R-:W-:Y:S01]  /*18060*/  FMUL.FTZ R50, R50, R17.reuse ;  /* 0x0000001132327220 */ /* 0x080fe20000410000 */
[----:B------:R-:W-:Y:S01]  /*18070*/  FMUL.FTZ R51, R51, R17 ;  /* 0x0000001133337220 */ /* 0x000fe20000410000 */
[----:B------:R-:W-:Y:S01]  /*18080*/  IMAD.MOV.U32 R218, RZ, RZ, R235 ;  /* 0x000000ffffda7224 */ /* 0x000fe200078e00eb */
[----:B------:R-:W-:Y:S01]  /*18090*/  MOV R252, R232 ;  /* 0x000000e800fc7202 */ /* 0x000fe20000000f00 */
[----:B------:R-:W-:-:S02]  /*180a0*/  IMAD.MOV.U32 R219, RZ, RZ, R234 ;  /* 0x000000ffffdb7224 */ /* 0x000fc400078e00ea */
[----:B------:R-:W-:Y:S01]  /*180b0*/  IMAD.MOV.U32 R220, RZ, RZ, R233 ;  /* 0x000000ffffdc7224 */ /* 0x000fe200078e00e9 */
[C---:B------:R-:W-:Y:S01]  /*180c0*/  HMMA.16816.F32 R56, R4.reuse, R32, R56 ;  /* 0x000000200438723c */ /* 0x040fe20000001838 */
[----:B--2---:R-:W-:Y:S01]  /*180d0*/  FFMA.FTZ R0, R138, UR4, -R13 ;  /* 0x000000048a007c23 */ /* 0x004fe2000801080d */
[-C--:B------:R-:W-:Y:S01]  /*180e0*/  FMUL.FTZ R68, R68, R18.reuse ;  /* 0x0000001244447220 */ /* 0x080fe20000410000 */
[-C--:B------:R-:W-:Y:S01]  /*180f0*/  FMUL.FTZ R69, R69, R18.reuse ;  /* 0x0000001245457220 */ /* 0x080fe20000410000 */
[-C--:B------:R-:W-:Y:S01]  /*18100*/  FMUL.FTZ R70, R70, R17.reuse ;  /* 0x0000001146467220 */ /* 0x080fe20000410000 */
[----:B------:R2:W5:Y:S01]  /*18110*/  MUFU.EX2 R138, R0 ;  /* 0x00000000008a7308 */ /* 0x0005620000000800 */
        /* <DEDUP_REMOVED lines=15> */
[----:B------:R-:W-:-:S03]  /*18210*/  FMUL.FTZ R116, R116, R18 ;  /* 0x0000001274747220 */ /* 0x000fc60000410000 */
[----:B----4-:R-:W-:Y:S01]  /*18220*/  HMMA.16816.F32 R88, R4, R24, R88 ;  /* 0x000000180458723c */ /* 0x010fe20000001858 */
[----:B--2---:R-:W-:Y:S01]  /*18230*/  FFMA.FTZ R0, R184, UR4, -R13 ;  /* 0x00000004b8007c23 */ /* 0x004fe2000801080d */
[----:B------:R-:W-:Y:S01]  /*18240*/  FMUL.FTZ R117, R117, R18 ;  /* 0x0000001275757220 */ /* 0x000fe20000410000 */
[-C--:B------:R-:W-:Y:S01]  /*18250*/  FMUL.FTZ R118, R118, R17.reuse ;  /* 0x0000001176767220 */ /* 0x080fe20000410000 */
[----:B------:R-:W-:-:S04]  /*18260*/  FMUL.FTZ R119, R119, R17 ;  /* 0x0000001177777220 */ /* 0x000fc80000410000 */
[C---:B------:R-:W-:Y:S01]  /*18270*/  HMMA.16816.F32 R92, R4.reuse, R26, R92 ;  /* 0x0000001a045c723c */ /* 0x040fe2000000185c */
[----:B------:R2:W-:Y:S01]  /*18280*/  MUFU.EX2 R34, R0 ;  /* 0x0000000000227308 */ /* 0x0005e20000000800 */
[-C--:B------:R-:W-:Y:S01]  /*18290*/  FMUL.FTZ R128, R128, R18.reuse ;  /* 0x0000001280807220 */ /* 0x080fe20000410000 */
[----:B------:R-:W-:Y:S01]  /*182a0*/  FMUL.FTZ R129, R129, R18 ;  /* 0x0000001281817220 */ /* 0x000fe20000410000 */
[-C--:B------:R-:W-:Y:S01]  /*182b0*/  FMUL.FTZ R130, R130, R17.reuse ;  /* 0x0000001182827220 */ /* 0x080fe20000410000 */
[----:B------:R-:W-:Y:S01]  /*182c0*/  FMUL.FTZ R131, R131, R17 ;  /* 0x0000001183837220 */ /* 0x000fe20000410000 */
[----:B------:R-:W-:Y:S01]  /*182d0*/  IMAD.MOV.U32 R140, RZ, RZ, R161 ;  /* 0x000000ffff8c7224 */ /* 0x000fe200078e00a1 */
[----:B------:R-:W-:Y:S01]  /*182e0*/  LDSM.16.MT88.4 R64, [R132+0x800] ;  /* 0x000800008440783b */ /* 0x000fe20000004200 */
[C---:B-1----:R-:W-:Y:S08]  /*182f0*/  HMMA.16816.F32 R104, R4.reuse, R36, R104 ;  /* 0x000000240468723c */ /* 0x042ff00000001868 */
[C---:B------:R-:W-:Y:S08]  /*18300*/  HMMA.16816.F32 R108, R4.reuse, R38, R108 ;  /* 0x00000026046c723c */ /* 0x040ff0000000186c */
[C---:B-----5:R-:W-:Y:S08]  /*18310*/  HMMA.16816.F32 R120, R4.reuse, R40, R120 ;  /* 0x000000280478723c */ /* 0x060ff00000001878 */
[----:B------:R-:W-:Y:S01]  /*18320*/  HMMA.16816.F32 R144, R4, R42, R124 ;  /* 0x0000002a0490723c */ /* 0x000fe2000000187c */
[----:B------:R-:W-:Y:S01]  /*18330*/  IMAD.MOV.U32 R7, RZ, RZ, R2 ;  /* 0x000000ffff077224 */ /* 0x000fe200078e0002 */
[----:B------:R-:W-:-:S02]  /*18340*/  PRMT R5, R2, 0x7773, RZ ;  /* 0x0000777302057816 */ /* 0x000fc400000000ff */
[----:B------:R-:W-:-:S04]  /*18350*/  PRMT R4, R2, 0x7772, RZ ;  /* 0x0000777202047816 */ /* 0x000fc800000000ff */
[----:B------:R-:W-:Y:S01]  /*18360*/  HMMA.16816.F32 R84, R8, R24, R84 ;  /* 0x000000180854723c */ /* 0x000fe20000001854 */
[----:B------:R-:W-:Y:S01]  /*18370*/  PRMT R24, R2, 0x7771, RZ ;  /* 0x0000777102187816 */ /* 0x000fe200000000ff */
[----:B------:R-:W-:Y:S01]  /*18380*/  FFMA.FTZ R2, R182, UR4, -R14 ;  /* 0x00000004b6027c23 */ /* 0x000fe2000801080e */
[----:B------:R-:W-:Y:S02]  /*18390*/  VIADD R25, R225, 0x646e171e ;  /* 0x646e171ee1197836 */ /* 0x000fe40000000000 */
[----:B------:R-:W-:-:S03]  /*183a0*/  IMAD.MOV.U32 R126, RZ, RZ, R159 ;  /* 0x000000ffff7e7224 */ /* 0x000fc600078e009f */
[C---:B------:R-:W-:Y:S01]  /*183b0*/  HMMA.16816.F32 R204, R8.reuse, R32, R52 ;  /* 0x0000002008cc723c */ /* 0x040fe20000001834 */
[----:B------:R1:W-:Y:S01]  /*183c0*/  MUFU.EX2 R32, R2 ;  /* 0x0000000200207308 */ /* 0x0003e20000000800 */
[----:B------:R-:W-:Y:S01]  /*183d0*/  IMAD.MOV.U32 R127, RZ, RZ, R158 ;  /* 0x000000ffff7f7224 */ /* 0x000fe200078e009e */
[----:B--2---:R-:W-:Y:S01]  /*183e0*/  LOP3.LUT R0, R25, R246, R3, 0x96, !PT ;  /* 0x000000f619007212 */ /* 0x004fe200078e9603 */
[----:B------:R-:W-:Y:S01]  /*183f0*/  IMAD.MOV.U32 R158, RZ, RZ, R178 ;  /* 0x000000ffff9e7224 */ /* 0x000fe200078e00b2 */
[----:B------:R-:W-:Y:S01]  /*18400*/  MOV R159, R179 ;  /* 0x000000b3009f7202 */ /* 0x000fe20000000f00 */
[----:B------:R-:W-:Y:S02]  /*18410*/  IMAD.MOV.U32 R124, RZ, RZ, R177 ;  /* 0x000000ffff7c7224 */ /* 0x000fe400078e00b1 */
[----:B------:R-:W-:Y:S01]  /*18420*/  FFMA.FTZ R3, R185, UR4, -R13 ;  /* 0x00000004b9037c23 */ /* 0x000fe2000801080d */
[----:B------:R-:W-:Y:S02]  /*18430*/  IMAD.MOV.U32 R125, RZ, RZ, R176 ;  /* 0x000000ffff7d7224 */ /* 0x000fe400078e00b0 */
[----:B------:R-:W-:Y:S01]  /*18440*/  HMMA.16816.F32 R176, R8, R26, R96 ;  /* 0x0000001a08b0723c */ /* 0x000fe20000001860 */
[----:B------:R-:W-:-:S02]  /*18450*/  IMAD.MOV.U32 R185, RZ, RZ, R21 ;  /* 0x000000ffffb97224 */ /* 0x000fc400078e0015 */
[----:B-1----:R-:W-:Y:S01]  /*18460*/  FFMA.FTZ R2, R180, UR4, -R14 ;  /* 0x00000004b4027c23 */ /* 0x002fe2000801080e */
[----:B------:R1:W-:Y:S01]  /*18470*/  MUFU.EX2 R33, R3 ;  /* 0x0000000300217308 */ /* 0x0003e20000000800 */
[----:B------:R-:W-:Y:S02]  /*18480*/  LOP3.LUT R21, R0, 0xff, RZ, 0xc0, !PT ;  /* 0x000000ff00157812 */ /* 0x000fe400078ec0ff */
[----:B------:R-:W-:Y:S02]  /*18490*/  PRMT R23, R4, 0x5410, R5 ;  /* 0x0000541004177816 */ /* 0x000fe40000000005 */
[----:B------:R-:W-:Y:S02]  /*184a0*/  LOP3.LUT R7, R7, 0xff, RZ, 0xc0, !PT ;  /* 0x000000ff07077812 */ /* 0x000fe400078ec0ff */
[----:B------:R-:W-:Y:S01]  /*184b0*/  SHF.R.U32.HI R13, RZ, 0x18, R0 ;  /* 0x00000018ff0d7819 */ /* 0x000fe20000011600 */
[----:B------:R2:W3:Y:S01]  /*184c0*/  MUFU.EX2 R27, R2 ;  /* 0x00000002001b7308 */ /* 0x0004e20000000800 */
[----:B------:R-:W-:Y:S01]  /*184d0*/  FFMA.FTZ R4, R181, UR4, -R14 ;  /* 0x00000004b5047c23 */ /* 0x000fe2000801080e */
[----:B------:R-:W-:Y:S01]  /*184e0*/  HMMA.16816.F32 R232, R8, R142, R48 ;  /* 0x0000008e08e8723c */ /* 0x000fe20000001830 */
[----:B------:R-:W4:Y:S01]  /*184f0*/  LDSM.16.MT88.4 R48, [R22+0x800] ;  /* 0x000800001630783b */ /* 0x000f220000004200 */
[----:B------:R-:W-:-:S02]  /*18500*/  IMAD.MOV.U32 R244, RZ, RZ, R124 ;  /* 0x000000fffff47224 */ /* 0x000fc400078e007c */
[----:B------:R-:W-:Y:S01]  /*18510*/  IMAD.MOV.U32 R184, RZ, RZ, R125 ;  /* 0x000000ffffb87224 */ /* 0x000fe200078e007d */
[----:B------:R-:W-:Y:S01]  /*18520*/  LDSM.16.MT88.4 R96, [R137+0xb800] ;  /* 0x00b800008960783b */ /* 0x000fe20000004200 */
[C---:B-1----:R-:W-:Y:S02]  /*18530*/  PRMT R3, R0.reuse, 0x7632, R3 ;  /* 0x0000763200037816 */ /* 0x042fe40000000003 */
[----:B--2---:R-:W-:-:S04]  /*18540*/  LOP3.LUT R2, R0, 0xffff, RZ, 0xc0, !PT ;  /* 0x0000ffff00027812 */ /* 0x004fc800078ec0ff */
[----:B------:R-:W-:Y:S01]  /*18550*/  SHF.R.U32.HI R6, RZ, 0x8, R2 ;  /* 0x00000008ff067819 */ /* 0x000fe20000011602 */
[----:B------:R-:W-:Y:S01]  /*18560*/  FFMA.FTZ R2, R183, UR4, -R14 ;  /* 0x00000004b7027c23 */ /* 0x000fe2000801080e */
[----:B------:R-:W-:Y:S01]  /*18570*/  LOP3.LUT R5, R3, 0xff, RZ, 0xc0, !PT ;  /* 0x000000ff03057812 */ /* 0x000fe200078ec0ff */
[----:B------:R1:W-:Y:S01]  /*18580*/  MUFU.EX2 R26, R4 ;  /* 0x00000004001a7308 */ /* 0x0003e20000000800 */
[----:B------:R-:W-:Y:S02]  /*18590*/  PRMT R3, R21, 0x5410, R6 ;  /* 0x0000541015037816 */ /* 0x000fe40000000006 */
[----:B------:R-:W-:-:S05]  /*185a0*/  PRMT R0, R7, 0x5410, R24 ;  /* 0x0000541007007816 */ /* 0x000fca0000000018 */
[----:B------:R2:W5:Y:S01]  /*185b0*/  MUFU.EX2 R21, R2 ;  /* 0x0000000200157308 */ /* 0x0005620000000800 */
[----:B------:R-:W-:Y:S02]  /*185c0*/  LOP3.LUT R7, R23, 0xff00ff, RZ, 0xc0, !PT ;  /* 0x00ff00ff17077812 */ /* 0x000fe400078ec0ff */
[----:B-1----:R-:W-:Y:S02]  /*185d0*/  PRMT R4, R5, 0x5410, R13 ;  /* 0x0000541005047816 */ /* 0x002fe4000000000d */
[--C-:B------:R-:W-:Y:S02]  /*185e0*/  HSET2.LE.AND R5, R0, R12.reuse, PT ;  /* 0x0000000c00057233 */ /* 0x100fe40003803000 */
[--C-:B------:R-:W-:Y:S02]  /*185f0*/  HSET2.LE.AND R0, R3, R12.reuse, PT ;  /* 0x0000000c03007233 */ /* 0x100fe40003803000 */
[----:B--2---:R-:W-:Y:S02]  /*18600*/  F2FP.F16.F32.PACK_AB R2, R138, R35 ;  /* 0x000000238a02723e */ /* 0x004fe400000000ff */
[----:B------:R-:W-:-:S02]  /*18610*/  HSET2.LE.AND R3, R4, R12, PT ;  /* 0x0000000c04037233 */ /* 0x000fc40003803000 */
[----:B------:R-:W-:Y:S02]  /*18620*/  LOP3.LUT R124, R2, R0, RZ, 0xc0, !PT ;  /* 0x00000000027c7212 */ /* 0x000fe400078ec0ff */
[----:B------:R-:W-:Y:S02]  /*18630*/  HSET2.LE.AND R0, R7, R12, PT ;  /* 0x0000000c07007233 */ /* 0x000fe40003803000 */
[----:B---3--:R-:W-:Y:S02]  /*18640*/  F2FP.F16.F32.PACK_AB R4, R27, R32 ;  /* 0x000000201b04723e */ /* 0x008fe400000000ff */
[----:B-----5:R-:W-:Y:S01]  /*18650*/  F2FP.F16.F32.PACK_AB R2, R21, R26 ;  /* 0x0000001a1502723e */ /* 0x020fe200000000ff */
[----:B------:R-:W-:Y:S01]  /*18660*/  IMAD.MOV.U32 R14, RZ, RZ, R127 ;  /* 0x000000ffff0e7224 */ /* 0x000fe200078e007f */
[----:B------:R-:W-:Y:S01]  /*18670*/  LOP3.LUT R125, R4, R3, RZ, 0xc0, !PT ;  /* 0x00000003047d7212 */ /* 0x000fe200078ec0ff */
[----:B------:R-:W-:Y:S01]  /*18680*/  IMAD.MOV.U32 R4, RZ, RZ, R158 ;  /* 0x000000ffff047224 */ /* 0x000fe200078e009e */
[----:B------:R-:W-:Y:S01]  /*18690*/  LOP3.LUT R127, R2, R0, RZ, 0xc0, !PT ;  /* 0x00000000027f7212 */ /* 0x000fe200078ec0ff */
[----:B------:R-:W-:-:S04]  /*186a0*/  IMAD.WIDE.U32 R2, R245, -0x2daee0ad, RZ ;  /* 0xd2511f53f5027825 */ /* 0x000fc800078e00ff */
[----:B------:R-:W-:Y:S01]  /*186b0*/  IMAD.MOV.U32 R141, RZ, RZ, R160 ;  /* 0x000000ffff8d7224 */ /* 0x000fe200078e00a0 */
[----:B------:R-:W-:Y:S01]  /*186c0*/  LOP3.LUT R0, R25, R4, R3, 0x96, !PT ;  /* 0x0000000419007212 */ /* 0x000fe200078e9603 */
[----:B------:R-:W-:Y:S01]  /*186d0*/  FFMA.FTZ R3, R240, UR4, -R20 ;  /* 0x00000004f0037c23 */ /* 0x000fe20008010814 */
[----:B------:R-:W-:Y:S01]  /*186e0*/  IMAD.MOV.U32 R174, RZ, RZ, R163 ;  /* 0x000000ffffae7224 */ /* 0x000fe200078e00a3 */
[----:B------:R-:W-:Y:S01]  /*186f0*/  HMMA.16816.F32 R68, R8, R28, R68 ;  /* 0x0000001c0844723c */ /* 0x000fe20000001844 */
[----:B------:R-:W-:Y:S02]  /*18700*/  IMAD.MOV.U32 R175, RZ, RZ, R162 ;  /* 0x000000ffffaf7224 */ /* 0x000fe400078e00a2 */
[----:B------:R-:W-:Y:S02]  /*18710*/  IMAD.MOV.U32 R181, RZ, RZ, R140 ;  /* 0x000000ffffb57224 */ /* 0x000fe400078e008c */
[----:B------:R-:W-:-:S03]  /*18720*/  IMAD.MOV.U32 R182, RZ, RZ, R141 ;  /* 0x000000ffffb67224 */ /* 0x000fc600078e008d */
[----:B------:R-:W-:Y:S01]  /*18730*/  HMMA.16816.F32 R160, R8, R30, R80 ;  /* 0x0000001e08a0723c */ /* 0x000fe20000001850 */
[----:B------:R-:W-:-:S07]  /*18740*/  F2FP.F16.F32.PACK_AB R6, R33, R34 ;  /* 0x000000222106723e */ /* 0x000fce00000000ff */
[C---:B------:R-:W-:Y:S08]  /*18750*/  HMMA.16816.F32 R100, R8.reuse, R36, R100 ;  /* 0x000000240864723c */ /* 0x040ff00000001864 */
[C---:B------:R-:W-:Y:S08]  /*18760*/  HMMA.16816.F32 R52, R8.reuse, R38, R112 ;  /* 0x000000260834723c */ /* 0x040ff00000001870 */
[C---:B------:R-:W-:Y:S08]  /*18770*/  HMMA.16816.F32 R116, R8.reuse, R40, R116 ;  /* 0x000000280874723c */ /* 0x040ff00000001874 */
[----:B------:R-:W-:Y:S01]  /*18780*/  HMMA.16816.F32 R140, R8, R42, R128 ;  /* 0x0000002a088c723c */ /* 0x000fe20000001880 */
[----:B------:R1:W-:Y:S01]  /*18790*/  MUFU.EX2 R11, R3 ;  /* 0x00000003000b7308 */ /* 0x0003e20000000800 */
[----:B------:R-:W-:Y:S01]  /*187a0*/  IMAD.MOV.U32 R246, RZ, RZ, R126 ;  /* 0x000000fffff67224 */ /* 0x000fe200078e007e */
[----:B------:R-:W-:Y:S01]  /*187b0*/  LOP3.LUT R126, R6, R5, RZ, 0xc0, !PT ;  /* 0x00000005067e7212 */ /* 0x000fe200078ec0ff */
[----:B------:R-:W-:Y:S01]  /*187c0*/  FFMA.FTZ R7, R238, UR4, -R20 ;  /* 0x00000004ee077c23 */ /* 0x000fe20008010814 */
[----:B------:R-:W-:Y:S01]  /*187d0*/  IMAD.MOV.U32 R6, RZ, RZ, R2 ;  /* 0x000000ffff067224 */ /* 0x000fe200078e0002 */
[----:B------:R-:W-:Y:S01]  /*187e0*/  PRMT R4, R2, 0x7773, RZ ;  /* 0x0000777302047816 */ /* 0x000fe200000000ff */
[----:B------:R-:W-:Y:S01]  /*187f0*/  IMAD.MOV.U32 R183, RZ, RZ, R174 ;  /* 0x000000ffffb77224 */ /* 0x000fe200078e00ae */
[----:B------:R-:W-:Y:S01]  /*18800*/  MOV R37, R173 ;  /* 0x000000ad00257202 */ /* 0x000fe20000000f00 */
[----:B------:R-:W-:Y:S01]  /*18810*/  IMAD.MOV.U32 R180, RZ, RZ, R175 ;  /* 0x000000ffffb47224 */ /* 0x000fe200078e00af */
[----:B------:R-:W-:Y:S01]  /*18820*/  LDSM.16.MT88.4 R80, [R139+0xb800] ;  /* 0x00b800008b50783b */ /* 0x000fe20000004200 */
[----:B------:R-:W-:-:S02]  /*18830*/  IMAD.MOV.U32 R38, RZ, RZ, R172 ;  /* 0x000000ffff267224 */ /* 0x000fc400078e00ac */
[----:B------:R-:W-:Y:S01]  /*18840*/  IMAD.MOV.U32 R39, RZ, RZ, R157 ;  /* 0x000000ffff277224 */ /* 0x000fe200078e009d */
[----:B------:R-:W-:Y:S01]  /*18850*/  LDSM.16.MT88.4 R112, [R22+0x1800] ;  /* 0x001800001670783b */ /* 0x000fe20000004200 */
[----:B-1----:R-:W-:Y:S01]  /*18860*/  FFMA.FTZ R3, R239, UR4, -R20 ;  /* 0x00000004ef037c23 */ /* 0x002fe20008010814 */
[----:B------:R-:W-:Y:S01]  /*18870*/  IMAD.MOV.U32 R5, RZ, RZ, R159 ;  /* 0x000000ffff057224 */ /* 0x000fe200078e009f */
[----:B----4-:R-:W-:Y:S01]  /*18880*/  HMMA.16816.F32 R40, R124, R48, R196 ;  /* 0x000000307c28723c */ /* 0x010fe200000018c4 */
[----:B------:R-:W-:Y:S01]  /*18890*/  IMAD.MOV.U32 R36, RZ, RZ, R156 ;  /* 0x000000ffff247224 */ /* 0x000fe200078e009c */
[----:B------:R1:W-:Y:S01]  /*188a0*/  MUFU.EX2 R13, R3 ;  /* 0x00000003000d7308 */ /* 0x0003e20000000800 */
[----:B------:R-:W-:Y:S01]  /*188b0*/  PRMT R5, R2, 0x7771, RZ ;  /* 0x0000777102057816 */ /* 0x000fe200000000ff */
[----:B------:R-:W-:Y:S01]  /*188c0*/  IMAD.MOV.U32 R196, RZ, RZ, R14 ;  /* 0x000000ffffc47224 */ /* 0x000fe200078e000e */
[----:B------:R-:W2:Y:S04]  /*188d0*/  LDSM.16.MT88.4 R156, [R139+0xa800] ;  /* 0x00a800008b9c783b */ /* 0x000ea80000004200 */
[----:B------:R-:W3:Y:S04]  /*188e0*/  LDSM.16.MT88.4 R172, [R137+0xa800] ;  /* 0x00a8000089ac783b */ /* 0x000ee80000004200 */
[----:B------:R-:W4:Y:S01]  /*188f0*/  LDSM.16.MT88.4 R28, [R132+0x1800] ;  /* 0x00180000841c783b */ /* 0x000f220000004200 */
[----:B-1----:R-:W-:-:S04]  /*18900*/  FFMA.FTZ R3, R241, UR4, -R20 ;  /* 0x00000004f1037c23 */ /* 0x002fc80008010814 */
[----:B------:R1:W-:Y:S08]  /*18910*/  MUFU.EX2 R20, R3 ;  /* 0x0000000300147308 */ /* 0x0003f00000000800 */
[----:B------:R5:W2:Y:S01]  /*18920*/  MUFU.EX2 R14, R7 ;  /* 0x00000007000e7308 */ /* 0x000aa20000000800 */
[----:B-1----:R-:W-:Y:S02]  /*18930*/  PRMT R3, R2, 0x7772, RZ ;  /* 0x0000777202037816 */ /* 0x002fe400000000ff */
[----:B------:R-:W-:-:S02]  /*18940*/  LOP3.LUT R2, R6, 0xff, RZ, 0xc0, !PT ;  /* 0x000000ff06027812 */ /* 0x000fc400078ec0ff */
[----:B------:R-:W-:Y:S01]  /*18950*/  PRMT R8, R3, 0x5410, R4 ;  /* 0x0000541003087816 */ /* 0x000fe20000000004 */
[----:B------:R-:W-:Y:S01]  /*18960*/  FFMA.FTZ R3, R236, UR4, -R19 ;  /* 0x00000004ec037c23 */ /* 0x000fe20008010813 */
[----:B-----5:R-:W-:-:S03]  /*18970*/  PRMT R7, R2, 0x5410, R5 ;  /* 0x0000541002077816 */ /* 0x020fc60000000005 */
[----:B------:R1:W-:Y:S01]  /*18980*/  MUFU.EX2 R10, R3 ;  /* 0x00000003000a7308 */ /* 0x0003e20000000800 */
[C---:B------:R-:W-:Y:S02]  /*18990*/  LOP3.LUT R2, R0.reuse, 0xffff, RZ, 0xc0, !PT ;  /* 0x0000ffff00027812 */ /* 0x040fe400078ec0ff */
[C---:B------:R-:W-:Y:S02]  /*189a0*/  LOP3.LUT R6, R0.reuse, 0xff, RZ, 0xc0, !PT ;  /* 0x000000ff00067812 */ /* 0x040fe400078ec0ff */
[----:B------:R-:W-:Y:S02]  /*189b0*/  SHF.R.U32.HI R5, RZ, 0x18, R0 ;  /* 0x00000018ff057819 */ /* 0x000fe40000011600 */
[----:B------:R-:W-:Y:S01]  /*189c0*/  SHF.R.U32.HI R4, RZ, 0x8, R2 ;  /* 0x00000008ff047819 */ /* 0x000fe20000011602 */
[----:B------:R-:W-:Y:S01]  /*189d0*/  FFMA.FTZ R2, R237, UR4, -R19 ;  /* 0x00000004ed027c23 */ /* 0x000fe20008010813 */
[----:B-1----:R-:W-:-:S04]  /*189e0*/  PRMT R3, R0, 0x7632, R3 ;  /* 0x0000763200037816 */ /* 0x002fc80000000003 */
[----:B------:R-:W-:Y:S01]  /*189f0*/  LOP3.LUT R0, R3, 0xff, RZ, 0xc0, !PT ;  /* 0x000000ff03007812 */ /* 0x000fe200078ec0ff */
[----:B------:R1:W5:Y:S03]  /*18a00*/  MUFU.EX2 R9, R2 ;  /* 0x0000000200097308 */ /* 0x0003660000000800 */
[----:B------:R-:W-:Y:S01]  /*18a10*/  PRMT R5, R0, 0x5410, R5 ;  /* 0x0000541000057816 */ /* 0x000fe20000000005 */
[----:B------:R-:W-:Y:S01]  /*18a20*/  FFMA.FTZ R0, R242, UR4, -R19 ;  /* 0x00000004f2007c23 */ /* 0x000fe20008010813 */
[----:B------:R-:W-:-:S03]  /*18a30*/  LOP3.LUT R3, R8, 0xff00ff, RZ, 0xc0, !PT ;  /* 0x00ff00ff08037812 */ /* 0x000fc600078ec0ff */
[----:B------:R2:W-:Y:S01]  /*18a40*/  MUFU.EX2 R8, R0 ;  /* 0x0000000000087308 */ /* 0x0005e20000000800 */
[----:B------:R-:W-:Y:S02]  /*18a50*/  PRMT R4, R6, 0x5410, R4 ;  /* 0x0000541006047816 */ /* 0x000fe40000000004 */
[--C-:B------:R-:W-:Y:S02]  /*18a60*/  HSET2.LE.AND R3, R3, R12.reuse, PT ;  /* 0x0000000c03037233 */ /* 0x100fe40003803000 */
[----:B-1----:R-:W-:Y:S01]  /*18a70*/  HSET2.LE.AND R2, R7, R12, PT ;  /* 0x0000000c07027233 */ /* 0x002fe20003803000 */
[----:B--2---:R-:W-:-:S04]  /*18a80*/  FFMA.FTZ R0, R243, UR4, -R19 ;  /* 0x00000004f3007c23 */ /* 0x004fc80008010813 */
[----:B------:R1:W2:Y:S01]  /*18a90*/  MUFU.EX2 R6, R0 ;  /* 0x0000000000067308 */ /* 0x0002a20000000800 */
[--C-:B------:R-:W-:Y:S02]  /*18aa0*/  HSET2.LE.AND R4, R4, R12.reuse, PT ;  /* 0x0000000c04047233 */ /* 0x100fe40003803000 */
[----:B------:R-:W-:Y:S02]  /*18ab0*/  HSET2.LE.AND R5, R5, R12, PT ;  /* 0x0000000c05057233 */ /* 0x000fe40003803000 */
[----:B-1----:R-:W-:-:S04]  /*18ac0*/  F2FP.F16.F32.PACK_AB R0, R14, R20 ;  /* 0x000000140e00723e */ /* 0x002fc800000000ff */
[----:B------:R-:W-:Y:S02]  /*18ad0*/  LOP3.LUT R130, R0, R2, RZ, 0xc0, !PT ;  /* 0x0000000200827212 */ /* 0x000fe400078ec0ff */
[----:B-----5:R-:W-:-:S04]  /*18ae0*/  F2FP.F16.F32.PACK_AB R0, R9, R10 ;  /* 0x0000000a0900723e */ /* 0x020fc800000000ff */
[----:B------:R-:W-:Y:S02]  /*18af0*/  LOP3.LUT R131, R0, R3, RZ, 0xc0, !PT ;  /* 0x0000000300837212 */ /* 0x000fe400078ec0ff */
[----:B------:R-:W-:-:S04]  /*18b00*/  F2FP.F16.F32.PACK_AB R0, R13, R11 ;  /* 0x0000000b0d00723e */ /* 0x000fc800000000ff */
[----:B------:R-:W-:Y:S02]  /*18b10*/  LOP3.LUT R128, R0, R4, RZ, 0xc0, !PT ;  /* 0x0000000400807212 */ /* 0x000fe400078ec0ff */
[----:B--2---:R-:W-:Y:S01]  /*18b20*/  F2FP.F16.F32.PACK_AB R0, R6, R8 ;  /* 0x000000080600723e */ /* 0x004fe200000000ff */
        /* <DEDUP_REMOVED lines=32> */
[----:B------:R-:W-:Y:S01]  /*18d30*/  IMAD.MOV.U32 R197, RZ, RZ, R185 ;  /* 0x000000ffffc57224 */ /* 0x000fe200078e00b9 */
[----:B------:R-:W-:-:S03]  /*18d40*/  MOV R198, R246 ;  /* 0x000000f600c67202 */ /* 0x000fc60000000f00 */
[----:B------:R-:W-:Y:S01]  /*18d50*/  HMMA.16816.F32 R152, R124, R158, R152 ;  /* 0x0000009e7c98723c */ /* 0x000fe20000001898 */
[----:B------:R-:W-:Y:S02]  /*18d60*/  IMAD.MOV.U32 R199, RZ, RZ, R247 ;  /* 0x000000ffffc77224 */ /* 0x000fe400078e00f7 */
[----:B------:R-:W-:Y:S01]  /*18d70*/  FADD.FTZ R2, R33, R2 ;  /* 0x0000000221027221 */ /* 0x000fe20000010000 */
[----:B------:R-:W-:-:S04]  /*18d80*/  FADD.FTZ R0, R21, R0 ;  /* 0x0000000015007221 */ /* 0x000fc80000010000 */
[C---:B---3--:R-:W-:Y:S01]  /*18d90*/  HMMA.16816.F32 R164, R124.reuse, R172, R164 ;  /* 0x000000ac7ca4723c */ /* 0x048fe200000018a4 */
[----:B------:R2:W-:Y:S07]  /*18da0*/  STL [R1+0x38], R4 ;  /* 0x0000380401007387 */ /* 0x0005ee0000100800 */
[C---:B------:R-:W-:Y:S01]  /*18db0*/  HMMA.16816.F32 R168, R124.reuse, R174, R168 ;  /* 0x000000ae7ca8723c */ /* 0x040fe200000018a8 */
[----:B------:R2:W-:Y:S07]  /*18dc0*/  STL [R1+0x3c], R3 ;  /* 0x00003c0301007387 */ /* 0x0005ee0000100800 */
        /* <DEDUP_REMOVED lines=9> */
[C---:B----4-:R-:W-:Y:S01]  /*18e60*/  HMMA.16816.F32 R120, R124.reuse, R28, R120 ;  /* 0x0000001c7c78723c */ /* 0x050fe20000001878 */
[----:B------:R2:W-:Y:S07]  /*18e70*/  STL [R1+0x34], R2 ;  /* 0x0000340201007387 */ /* 0x0005ee0000100800 */
[----:B------:R-:W-:Y:S01]  /*18e80*/  HMMA.16816.F32 R124, R124, R30, R144 ;  /* 0x0000001e7c7c723c */ /* 0x000fe20000001890 */
[----:B------:R-:W-:-:S02]  /*18e90*/  IMAD.MOV.U32 R144, RZ, RZ, R184 ;  /* 0x000000ffff907224 */ /* 0x000fc400078e00b8 */
[----:B------:R-:W-:Y:S02]  /*18ea0*/  IMAD.MOV.U32 R145, RZ, RZ, R244 ;  /* 0x000000ffff917224 */ /* 0x000fe400078e00f4 */
[----:B------:R-:W-:Y:S02]  /*18eb0*/  IMAD.MOV.U32 R146, RZ, RZ, R190 ;  /* 0x000000ffff927224 */ /* 0x000fe400078e00be */
[----:B------:R-:W-:Y:S01]  /*18ec0*/  IMAD.MOV.U32 R147, RZ, RZ, R216 ;  /* 0x000000ffff937224 */ /* 0x000fe200078e00d8 */
        /* <DEDUP_REMOVED lines=20> */
.L_x_2447:
[----:B------:R-:W-:-:S12]  /*19010*/  UIADD3 UR22, UPT, UPT, UR7, -0x1, URZ ;  /* 0xffffffff07167890 */ /* 0x000fd8000fffe0ff */
.L_x_2452:
[----:B------:R-:W-:-:S09]  /*19020*/  UISETP.GE.AND UP0, UPT, UR22, UR19, UPT ;  /* 0x000000131600728c */ /* 0x000fd2000bf06270 */
[----:B------:R-:W-:Y:S05]  /*19030*/  BRA.U !UP0, `(.L_x_2453) ;  /* 0x0000004508647547 */ /* 0x000fea000b800000 */
[----:B------:R-:W2:Y:S01]  /*19040*/  LDL.LU.64 R12, [R1+0x70] ;  /* 0x00007000010c7983 */ /* 0x000ea20000300a00 */
[----:B------:R-:W3:Y:S03]  /*19050*/  LDCU UR4, c[0x0][0x440] ;  /* 0x00008800ff0477ac */ /* 0x000ee60008000800 */
[----:B------:R-:W4:Y:S01]  /*19060*/  LDL.64 R4, [R1+0x50] ;  /* 0x0000500001047983 */ /* 0x000f220000100a00 */
[----:B------:R-:W5:Y:S01]  /*19070*/  S2R R217, SR_TID.X ;  /* 0x0000000000d97919 */ /* 0x000f620000002100 */
[----:B------:R-:W1:Y:S01]  /*19080*/  S2R R6, SR_CTAID.X ;  /* 0x0000000000067919 */ /* 0x000e620000002500 */
[----:B------:R-:W1:Y:S01]  /*19090*/  S2R R10, SR_CTAID.X ;  /* 0x00000000000a7919 */ /* 0x000e620000002500 */
[----:B------:R-:W-:Y:S01]  /*190a0*/  IADD3 R0, PT, PT, R224, -0x61c88647, RZ ;  /* 0x9e3779b9e0007810 */ /* 0x000fe20007ffe0ff */
[----:B------:R-:W5:Y:S01]  /*190b0*/  S2UR UR5, SR_CgaCtaId ;  /* 0x00000000000579c3 */ /* 0x000f620000008800 */
[----:B------:R-:W-:Y:S01]  /*190c0*/  IMAD.MOV.U32 R138, RZ, RZ, R136 ;  /* 0x000000ffff8a7224 */ /* 0x000fe200078e0088 */
[----:B------:R-:W4:Y:S01]  /*190d0*/  LDL.64 R2, [R1+0x58] ;  /* 0x0000580001027983 */ /* 0x000f220000100a00 */
[----:B------:R-:W-:Y:S01]  /*190e0*/  IMAD.MOV.U32 R132, RZ, RZ, R135 ;  /* 0x000000ffff847224 */ /* 0x000fe200078e0087 */
[----:B------:R-:W-:Y:S01]  /*190f0*/  MOV R140, R133 ;  /* 0x00000085008c7202 */ /* 0x000fe20000000f00 */
[----:B------:R-:W-:Y:S01]  /*19100*/  IMAD.MOV.U32 R139, RZ, RZ, R134 ;  /* 0x000000ffff8b7224 */ /* 0x000fe200078e0086 */
[----:B------:R-:W-:Y:S01]  /*19110*/  MOV R220, 0x40 ;  /* 0x0000004000dc7802 */ /* 0x000fe20000000f00 */
[C---:B------:R-:W-:Y:S01]  /*19120*/  VIADD R229, R222.reuse, 0x8 ;  /* 0x00000008dee57836 */ /* 0x040fe20000000000 */
[C---:B------:R-:W-:Y:S01]  /*19130*/  IADD3 R228, PT, PT, R222.reuse, 0x48, RZ ;  /* 0x00000048dee47810 */ /* 0x040fe20007ffe0ff */
[----:B------:R-:W-:Y:S01]  /*19140*/  VIADD R227, R222, 0x40 ;  /* 0x00000040dee37836 */ /* 0x000fe20000000000 */
[----:B------:R-:W-:Y:S01]  /*19150*/  UMOV UR7, 0x400 ;  /* 0x0000040000077882 */ /* 0x000fe20000000000 */
[----:B---3--:R-:W-:Y:S01]  /*19160*/  ISETP.GE.AND P5, PT, R212, UR4, PT ;  /* 0x00000004d4007c0c */ /* 0x008fe2000bfa6270 */
[----:B------:R-:W3:Y:S01]  /*19170*/  LDCU UR9, c[0x0][0x440] ;  /* 0x00008800ff0977ac */ /* 0x000ee20008000800 */
[----:B------:R-:W1:Y:S01]  /*19180*/  LDCU UR4, c[0x0][0x45c] ;  /* 0x00008b80ff0477ac */ /* 0x000e620008000800 */
[----:B------:R-:W1:Y:S01]  /*19190*/  LDCU UR8, c[0x0][0x504] ;  /* 0x0000a080ff0877ac */ /* 0x000e620008000800 */
[--C-:B-----5:R-:W-:Y:S01]  /*191a0*/  SHF.R.U32.HI R8, RZ, 0x5, R217.reuse ;  /* 0x00000005ff087819 */ /* 0x120fe200000116d9 */
[C---:B------:R-:W-:Y:S01]  /*191b0*/  IMAD.SHL.U32 R218, R217.reuse, 0x40, RZ ;  /* 0x00000040d9da7824 */ /* 0x040fe200078e00ff */
[----:B------:R-:W-:Y:S01]  /*191c0*/  SHF.R.U32.HI R9, RZ, 0x5, R217 ;  /* 0x00000005ff097819 */ /* 0x000fe200000116d9 */
[----:B------:R-:W-:Y:S01]  /*191d0*/  ULEA UR5, UR5, UR7, 0x18 ;  /* 0x0000000705057291 */ /* 0x000fe2000f8ec0ff */
[----:B------:R-:W-:Y:S01]  /*191e0*/  LOP3.LUT P0, RZ, R217, 0x2, RZ, 0xc0, !PT ;  /* 0x00000002d9ff7812 */ /* 0x000fe2000780c0ff */
[----:B-1----:R-:W-:Y:S01]  /*191f0*/  IMAD R6, R6, 0x8, R8 ;  /* 0x0000000806067824 */ /* 0x002fe200078e0208 */
[----:B------:R-:W-:Y:S01]  /*19200*/  LOP3.LUT R219, R218, 0x400, RZ, 0xc0, !PT ;  /* 0x00000400dadb7812 */ /* 0x000fe200078ec0ff */
[----:B------:R-:W-:Y:S01]  /*19210*/  IMAD R10, R10, 0x8, R9 ;  /* 0x000000080a0a7824 */ /* 0x000fe200078e0209 */
[----:B------:R-:W-:Y:S01]  /*19220*/  SEL R216, R215, 0xffffffe0, !P0 ;  /* 0xffffffe0d7d87807 */ /* 0x000fe20004000000 */
[----:B------:R-:W-:-:S02]  /*19230*/  VIADD R6, R6, 0x4 ;  /* 0x0000000406067836 */ /* 0x000fc40000000000 */
[----:B------:R-:W-:-:S04]  /*19240*/  IMAD.WIDE.U32 R10, R10, -0x326172a9, RZ ;  /* 0xcd9e8d570a0a7825 */ /* 0x000fc800078e00ff */
[----:B------:R-:W-:Y:S01]  /*19250*/  IMAD.WIDE.U32 R6, R6, -0x326172a9, RZ ;  /* 0xcd9e8d5706067825 */ /* 0x000fe200078e00ff */
[-C--:B------:R-:W-:Y:S02]  /*19260*/  LOP3.LUT R8, R10, R0.reuse, RZ, 0x3c, !PT ;  /* 0x000000000a087212 */ /* 0x080fe400078e3cff */
[----:B------:R-:W-:-:S03]  /*19270*/  LOP3.LUT R0, R6, R0, RZ, 0x3c, !PT ;  /* 0x0000000006007212 */ /* 0x000fc600078e3cff */
[----:B------:R-:W1:Y:S01]  /*19280*/  LDC.64 R6, c[0x0][0x3c0] ;  /* 0x0000f000ff067b82 */ /* 0x000e620000000a00 */
[----:B--2---:R-:W-:-:S05]  /*19290*/  LOP3.LUT R9, R13, R225, RZ, 0x3c, !PT ;  /* 0x000000e10d097212 */ /* 0x004fca00078e3cff */
[----:B------:R-:W-:Y:S04]  /*192a0*/  STL [R1+0x24], R9 ;  /* 0x0000240901007387 */ /* 0x000fe80000100800 */
[----:B------:R-:W-:Y:S04]  /*192b0*/  STL [R1+0x20], R8 ;  /* 0x0000200801007387 */ /* 0x000fe80000100800 */
[----:B------:R2:W-:Y:S04]  /*192c0*/  STL [R1+0x18], R0 ;  /* 0x0000180001007387 */ /* 0x0005e80000100800 */
[----:B-1----:R1:W-:Y:S01]  /*192d0*/  STL.64 [R1], R6 ;  /* 0x0000000601007387 */ /* 0x0023e20000100a00 */
[----:B--2---:R-:W-:-:S05]  /*192e0*/  VIADD R0, R224, 0x3c6ef372 ;  /* 0x3c6ef372e0007836 */ /* 0x004fca0000000000 */
[-C--:B----4-:R-:W-:Y:S02]  /*192f0*/  LOP3.LUT R4, R5, R0.reuse, RZ, 0x3c, !PT ;  /* 0x0000000005047212 */ /* 0x090fe400078e3cff */
[----:B------:R-:W-:-:S03]  /*19300*/  LOP3.LUT R0, R3, R0, RZ, 0x3c, !PT ;  /* 0x0000000003007212 */ /* 0x000fc600078e3cff */
[----:B------:R1:W-:Y:S04]  /*19310*/  STL [R1+0x1c], R4 ;  /* 0x00001c0401007387 */ /* 0x0003e80000100800 */
[----:B------:R1:W-:Y:S01]  /*19320*/  STL [R1+0x14], R0 ;  /* 0x0000140001007387 */ /* 0x0003e20000100800 */
[----:B---3--:R-:W-:Y:S05]  /*19330*/  BRA `(.L_x_2454) ;  /* 0x0000000000c07947 */ /* 0x008fea0003800000 */
.L_x_2456:
[----:B------:R-:W2:Y:S01]  /*19340*/  LDL R187, [R1+0xc] ;  /* 0x00000c0001bb7983 */ /* 0x000ea20000100800 */
[----:B------:R-:W1:Y:S01]  /*19350*/  LDC.64 R176, c[0x0][0x3b8] ;  /* 0x0000ee00ffb07b82 */ /* 0x000e620000000a00 */
[----:B------:R-:W-:Y:S01]  /*19360*/  ISETP.GE.AND P5, PT, R212, UR9, PT ;  /* 0x00000009d4007c0c */ /* 0x000fe2000bfa6270 */
[----:B------:R-:W-:Y:S01]  /*19370*/  UIADD3 UR7, UPT, UPT, UR22, -0x1, URZ ;  /* 0xffffffff16077890 */ /* 0x000fe2000fffe0ff */
[----:B------:R-:W3:Y:S05]  /*19380*/  LDL R186, [R1+0x8] ;  /* 0x0000080001ba7983 */ /* 0x000eea0000100800 */
[----:B-1----:R-:W-:Y:S04]  /*19390*/  IMAD.WIDE.U32 R180, R176, UR7, RZ ;  /* 0x00000007b0b47c25 */ /* 0x002fe8000f8e00ff */
[----:B------:R-:W-:Y:S02]  /*193a0*/  IMAD R181, R177, UR7, R181 ;  /* 0x00000007b1b57c24 */ /* 0x000fe4000f8e02b5 */
[C---:B------:R-:W-:Y:S03]  /*193b0*/  IMAD.SHL.U32 R137, R180.reuse, 0x20, RZ ;  /* 0x00000020b4897824 */ /* 0x040fe600078e00ff */
[----:B------:R-:W-:Y:S02]  /*193c0*/  SHF.L.U64.HI R141, R180, 0x5, R181 ;  /* 0x00000005b48d7819 */ /* 0x000fe400000102b5 */
[----:B------:R-:W-:Y:S02]  /*193d0*/  LOP3.LUT R180, R232, 0x1f8, RZ, 0xc0, !PT ;  /* 0x000001f8e8b47812 */ /* 0x000fe400078ec0ff */
[----:B------:R-:W-:Y:S02]  /*193e0*/  @!P5 LEA R182, P3, R176, R137, 0x4 ;  /* 0x00000089b0b6d211 */ /* 0x000fe400078620ff */
[----:B------:R-:W-:Y:S02]  /*193f0*/  LOP3.LUT R221, R180, 0x38, R217, 0x78, !PT ;  /* 0x00000038b4dd7812 */ /* 0x000fe400078e78d9 */
[C-C-:B------:R-:W-:Y:S02]  /*19400*/  @!P5 LEA.HI.X R183, R176.reuse, R141, R177.reuse, 0x4, P3 ;  /* 0x0000008db0b7d211 */ /* 0x140fe400018f24b1 */
[----:B------:R-:W-:Y:S02]  /*19410*/  LOP3.LUT R221, R221, 0x1e00, R232, 0xf8, !PT ;  /* 0x00001e00dddd7812 */ /* 0x000fe400078ef8e8 */
[C---:B------:R-:W-:Y:S02]  /*19420*/  @!P2 LEA R179, P0, R176.reuse, R137, 0x4 ;  /* 0x00000089b0b3a211 */ /* 0x040fe400078020ff */
[----:B------:R-:W-:Y:S02]  /*19430*/  LEA R221, R221, UR5, 0x1 ;  /* 0x00000005dddd7c11 */ /* 0x000fe4000f8e08ff */
[----:B------:R-:W-:Y:S02]  /*19440*/  @!P2 LEA.HI.X R177, R176, R141, R177, 0x4, P0 ;  /* 0x0000008db0b1a211 */ /* 0x000fe400000f24b1 */
[CC--:B--2---:R-:W-:Y:S02]  /*19450*/  @!P5 LEA R184, P3, R137.reuse, R187.reuse, 0x1 ;  /* 0x000000bb89b8d211 */ /* 0x0c4fe400078608ff */
[CC--:B------:R-:W-:Y:S02]  /*19460*/  @!P2 LEA R180, P0, R137.reuse, R187.reuse, 0x1 ;  /* 0x000000bb89b4a211 */ /* 0x0c0fe400078008ff */
[CCC-:B---3--:R-:W-:Y:S02]  /*19470*/  @!P5 LEA.HI.X R185, R137.reuse, R186.reuse, R141.reuse, 0x1, P3 ;  /* 0x000000ba89b9d211 */ /* 0x1c8fe400018f0c8d */
[-C--:B------:R-:W-:Y:S02]  /*19480*/  @!P2 LEA.HI.X R181, R137, R186.reuse, R141, 0x1, P0 ;  /* 0x000000ba89b5a211 */ /* 0x080fe400000f0c8d */
[CC--:B------:R-:W-:Y:S01]  /*19490*/  @!P2 LEA R176, P0, R179.reuse, R187.reuse, 0x1 ;  /* 0x000000bbb3b0a211 */ /* 0x0c0fe200078008ff */
[----:B------:R-:W-:Y:S01]  /*194a0*/  @!PT LDS RZ, [RZ] ;  /* 0x00000000fffff984 */ /* 0x000fe20000000800 */
[----:B------:R-:W-:Y:S01]  /*194b0*/  @!PT LDS RZ, [RZ] ;  /* 0x00000000fffff984 */ /* 0x000fe20000000800 */
[----:B------:R-:W-:Y:S01]  /*194c0*/  @!PT LDS RZ, [RZ] ;  /* 0x00000000fffff984 */ /* 0x000fe20000000800 */
[----:B------:R1:W-:Y:S01]  /*194d0*/  @!P5 LDGSTS.E.BYPASS.LTC128B.128 [R221+0x8000], desc[UR28][R184.64] ;  /* 0x08000000b8dddfae */ /* 0x0003e2000b981a1c */
[C---:B------:R-:W-:Y:S02]  /*194e0*/  @!P5 LEA R137, P3, R182.reuse, R187, 0x1 ;  /* 0x000000bbb689d211 */ /* 0x040fe400078608ff */
[-C--:B------:R-:W-:Y:S01]  /*194f0*/  @!P2 LEA.HI.X R177, R179, R186.reuse, R177, 0x1, P0 ;  /* 0x000000bab3b1a211 */ /* 0x080fe200000f0cb1 */
[----:B------:R1:W-:Y:S01]  /*19500*/  @P5 STS.128 [R221+0x8000], RZ ;  /* 0x008000ffdd005388 */ /* 0x0003e20000000c00 */
[----:B------:R-:W-:Y:S01]  /*19510*/  @!P5 LEA.HI.X R183, R182, R186, R183, 0x1, P3 ;  /* 0x000000bab6b7d211 */ /* 0x000fe200018f0cb7 */
[----:B------:R-:W-:Y:S02]  /*19520*/  @!P5 IMAD.MOV.U32 R182, RZ, RZ, R137 ;  /* 0x000000ffffb6d224 */ /* 0x000fe400078e0089 */
        /* <DEDUP_REMOVED lines=17> */
.L_x_2454:
[----:B-1----:R-:W2:Y:S01]  /*19640*/  LDL R4, [R1] ;  /* 0x0000000001047983 */ /* 0x002ea20000100800 */
[C---:B------:R-:W-:Y:S01]  /*19650*/  IMAD.SHL.U32 R232, R217.reuse, 0x8, RZ ;  /* 0x00000008d9e87824 */ /* 0x040fe200078e00ff */
[----:B------:R-:W-:Y:S04]  /*19660*/  DEPBAR.LE SB0, 0x0 ;  /* 0x000080000000791a */ /* 0x000fe80000000000 */
[----:B------:R-:W3:Y:S01]  /*19670*/  LDL R5, [R1+0x4] ;  /* 0x0000040001057983 */ /* 0x000ee20000100800 */
[----:B------:R-:W-:Y:S01]  /*19680*/  LOP3.LUT R212, R232, 0x38, RZ, 0xc0, !PT ;  /* 0x00000038e8d47812 */ /* 0x000fe200078ec0ff */
[C---:B------:R-:W-:Y:S01]  /*19690*/  IMAD.SHL.U32 R10, R217.reuse, 0x20, RZ ;  /* 0x00000020d90a7824 */ /* 0x040fe200078e00ff */
[----:B------:R-:W-:Y:S02]  /*196a0*/  SHF.R.U32.HI R213, RZ, 0x1, R217 ;  /* 0x00000001ffd57819 */ /* 0x000fe400000116d9 */
[----:B------:R-:W4:Y:S01]  /*196b0*/  LDL R6, [R1+0x2c] ;  /* 0x00002c0001067983 */ /* 0x000f220000100800 */
[----:B------:R-:W-:Y:S01]  /*196c0*/  LOP3.LUT R0, R212, 0x40, RZ, 0xfc, !PT ;  /* 0x00000040d4007812 */ /* 0x000fe200078efcff */
[C---:B------:R-:W-:Y:S01]  /*196d0*/  IMAD.SHL.U32 R141, R217.reuse, 0x2, RZ ;  /* 0x00000002d98d7824 */ /* 0x040fe200078e00ff */
[----:B------:R-:W-:Y:S02]  /*196e0*/  LOP3.LUT R214, R10, 0x7c00, RZ, 0xc0, !PT ;  /* 0x00007c000ad67812 */ /* 0x000fe400078ec0ff */
[----:B------:R-:W5:Y:S01]  /*196f0*/  LDL R11, [R1+0x28] ;  /* 0x00002800010b7983 */ /* 0x000f620000100800 */
[----:B------:R-:W-:Y:S01]  /*19700*/  BAR.SYNC.DEFER_BLOCKING 0x0 ;  /* 0x0000000000007b1d */ /* 0x000fe20000010000 */
[----:B------:R-:W-:Y:S01]  /*19710*/  ISETP.GE.AND P2, PT, R0, UR9, PT ;  /* 0x0000000900007c0c */ /* 0x000fe2000bf46270 */
[----:B------:R-:W-:Y:S01]  /*19720*/  UIADD3 UR7, UPT, UPT, UR21, UR8, URZ ;  /* 0x0000000815077290 */ /* 0x000fe2000fffe0ff */
[----:B------:R-:W-:Y:S01]  /*19730*/  LOP3.LUT P4, RZ, R217, 0x4, RZ, 0xc0, !PT ;  /* 0x00000004d9ff7812 */ /* 0x000fe2000788c0ff */
[----:B------:R-:W-:Y:S02]  /*19740*/  UISETP.GT.AND UP0, UPT, UR22, UR19, UPT ;  /* 0x000000131600728c */ /* 0x000fe4000bf04270 */
[----:B------:R-:W-:Y:S05]  /*19750*/  STL [R1+0x10], R232 ;  /* 0x000010e801007387 */ /* 0x000fea0000100800 */
[----:B------:R1:W-:Y:S05]  /*19760*/  STL [R1+0x30], R0 ;  /* 0x0000300001007387 */ /* 0x0003ea0000100800 */
[----:B------:R-:W-:Y:S01]  /*19770*/  STL [R1+0x48], R141 ;  /* 0x0000488d01007387 */ /* 0x000fe20000100800 */
[----:B--2---:R-:W-:Y:S04]  /*19780*/  IMAD.WIDE.U32 R2, R4, UR22, RZ ;  /* 0x0000001604027c25 */ /* 0x004fe8000f8e00ff */
[----:B-1----:R-:W-:Y:S02]  /*19790*/  IMAD.SHL.U32 R0, R2, 0x20, RZ ;  /* 0x0000002002007824 */ /* 0x002fe400078e00ff */
[----:B---3--:R-:W-:Y:S03]  /*197a0*/  IMAD R3, R5, UR22, R3 ;  /* 0x0000001605037c24 */ /* 0x008fe6000f8e0203 */
[----:B----4-:R-:W-:Y:S02]  /*197b0*/  @!P5 LEA R8, P3, R0, R6, 0x1 ;  /* 0x000000060008d211 */ /* 0x010fe400078608ff */
[----:B------:R-:W-:Y:S02]  /*197c0*/  SHF.L.U64.HI R2, R2, 0x5, R3 ;  /* 0x0000000502027819 */ /* 0x000fe40000010203 */
[----:B------:R-:W-:Y:S02]  /*197d0*/  LEA R3, P0, R4, R0, 0x4 ;  /* 0x0000000004037211 */ /* 0x000fe400078020ff */
[-CC-:B-----5:R-:W-:Y:S02]  /*197e0*/  @!P5 LEA.HI.X R9, R0, R11.reuse, R2.reuse, 0x1, P3 ;  /* 0x0000000b0009d211 */ /* 0x1a0fe400018f0c02 */
[----:B------:R-:W-:Y:S02]  /*197f0*/  LEA.HI.X R5, R4, R2, R5, 0x4, P0 ;  /* 0x0000000204057211 */ /* 0x000fe400000f2405 */
[CC--:B------:R-:W-:Y:S01]  /*19800*/  LEA R4, P1, R3.reuse, R6.reuse, 0x1 ;  /* 0x0000000603047211 */ /* 0x0c0fe200078208ff */
[----:B------:R-:W-:Y:S01]  /*19810*/  @!PT LDS RZ, [RZ] ;  /* 0x00000000fffff984 */ /* 0x000fe20000000800 */
[----:B------:R-:W-:Y:S01]  /*19820*/  @!PT LDS RZ, [RZ] ;  /* 0x00000000fffff984 */ /* 0x000fe20000000800 */
[----:B------:R-:W-:Y:S01]  /*19830*/  @!PT LDS RZ, [RZ] ;  /* 0x00000000fffff984 */ /* 0x000fe20000000800 */
[----:B------:R-:W-:Y:S01]  /*19840*/  @!P5 LDGSTS.E.BYPASS.LTC128B.128 [R221+0xa000], desc[UR28][R8.64] ;  /* 0x0a00000008dddfae */ /* 0x000fe2000b981a1c */
[C---:B------:R-:W-:Y:S02]  /*19850*/  @!P2 LEA R6, P0, R0.reuse, R6, 0x1 ;  /* 0x000000060006a211 */ /* 0x040fe400078008ff */
[-C--:B------:R-:W-:Y:S02]  /*19860*/  LEA.HI.X R5, R3, R11.reuse, R5, 0x1, P1 ;  /* 0x0000000b03057211 */ /* 0x080fe400008f0c05 */
[----:B------:R-:W-:Y:S01]  /*19870*/  @P5 STS.128 [R221+0xa000], RZ ;  /* 0x00a000ffdd005388 */ /* 0x000fe20000000c00 */
[----:B------:R-:W-:Y:S02]  /*19880*/  @!P2 LEA.HI.X R7, R0, R11, R2, 0x1, P0 ;  /* 0x0000000b0007a211 */ /* 0x000fe400000f0c02 */
[----:B------:R-:W-:Y:S02]  /*19890*/  LOP3.LUT R2, R213, 0x8, RZ, 0xc0, !PT ;  /* 0x00000008d5027812 */ /* 0x000fe400078ec0ff */
[--C-:B------:R-:W-:Y:S01]  /*198a0*/  LOP3.LUT R0, R212, 0x1c0, R218.reuse, 0xf8, !PT ;  /* 0x000001c0d4007812 */ /* 0x100fe200078ef8da */
[----:B------:R-:W-:Y:S01]  /*198b0*/  @!PT LDS RZ, [RZ] ;  /* 0x00000000fffff984 */ /* 0x000fe20000000800 */
[----:B------:R-:W-:Y:S01]  /*198c0*/  @!PT LDS RZ, [RZ] ;  /* 0x00000000fffff984 */ /* 0x000fe20000000800 */
[----:B------:R-:W-:Y:S01]  /*198d0*/  @!PT LDS RZ, [RZ] ;  /* 0x00000000fffff984 */ /* 0x000fe20000000800 */
[----:B------:R-:W-:Y:S01]  /*198e0*/  @!P2 LDGSTS.E.BYPASS.LTC128B.128 [R221+0xb000], desc[UR28][R6.64+0x80] ;  /* 0x0b00008006ddafae */ /* 0x000fe2000b981a1c */
[----:B------:R-:W-:Y:S02]  /*198f0*/  LOP3.LUT R3, R214, 0x200, R218, 0xf8, !PT ;  /* 0x00000200d6037812 */ /* 0x000fe400078ef8da */
[C---:B------:R-:W-:Y:S02]  /*19900*/  LOP3.LUT R142, R0.reuse, R2, RZ, 0x3c, !PT ;  /* 0x00000002008e7212 */ /* 0x040fe400078e3cff */
[----:B------:R-:W-:Y:S01]  /*19910*/  @P2 STS.128 [R221+0xb000], RZ ;  /* 0x00b000ffdd002388 */ /* 0x000fe20000000c00 */
[----:B------:R-:W-:Y:S02]  /*19920*/  LOP3.LUT R2, R0, 0x8, R217, 0x78, !PT ;  /* 0x0000000800027812 */ /* 0x000fe400078e78d9 */
[----:B------:R-:W-:Y:S02]  /*19930*/  LOP3.LUT R0, R3, R142, RZ, 0xfc, !PT ;  /* 0x0000008e03007212 */ /* 0x000fe400078efcff */
[----:B------:R-:W-:Y:S01]  /*19940*/  @!PT LDS RZ, [RZ] ;  /* 0x00000000fffff984 */ /* 0x000fe20000000800 */
[----:B------:R-:W-:Y:S01]  /*19950*/  @!PT LDS RZ, [RZ] ;  /* 0x00000000fffff984 */ /* 0x000fe20000000800 */
[----:B------:R-:W-:Y:S01]  /*19960*/  @!PT LDS RZ, [RZ] ;  /* 0x00000000fffff984 */ /* 0x000fe20000000800 */
[----:B------:R-:W-:Y:S01]  /*19970*/  @!P5 LDGSTS.E.BYPASS.LTC128B.128 [R221+0xa800], desc[UR28][R4.64] ;  /* 0x0a80000004dddfae */ /* 0x000fe2000b981a1c */
[----:B------:R-:W-:Y:S01]  /*19980*/  SEL R3, R220, 0xffffffc0, !P4 ;  /* 0xffffffc0dc037807 */ /* 0x000fe20006000000 */
[----:B------:R-:W-:Y:S01]  /*19990*/  IMAD R2, R2, 0x2, R219 ;  /* 0x0000000202027824 */ /* 0x000fe200078e02db */
[----:B------:R-:W-:Y:S02]  /*199a0*/  LEA R0, R0, UR5, 0x1 ;  /* 0x0000000500007c11 */ /* 0x000fe4000f8e08ff */
[----:B------:R-:W-:Y:S01]  /*199b0*/  @P5 STS.128 [R221+0xa800], RZ ;  /* 0x00a800ffdd005388 */ /* 0x000fe20000000c00 */
[----:B------:R-:W-:Y:S04]  /*199c0*/  VIADD R20, R2, UR5 ;  /* 0x0000000502147c36 */ /* 0x000fe80008000000 */
[----:B------:R-:W-:Y:S01]  /*199d0*/  @!PT LDS RZ, [RZ] ;  /* 0x00000000fffff984 */ /* 0x000fe20000000800 */
[----:B------:R-:W-:Y:S01]  /*199e0*/  @!PT LDS RZ, [RZ] ;  /* 0x00000000fffff984 */ /* 0x000fe20000000800 */
[----:B------:R-:W-:Y:S01]  /*199f0*/  @!PT LDS RZ, [RZ] ;  /* 0x00000000fffff984 */ /* 0x000fe20000000800 */
[----:B------:R1:W-:Y:S01]  /*19a00*/  @!P2 LDGSTS.E.BYPASS.LTC128B.128 [R221+0xb800], desc[UR28][R4.64+0x80] ;  /* 0x0b80008004ddafae */ /* 0x0003e2000b981a1c */
[----:B------:R-:W-:Y:S02]  /*19a10*/  IMAD.IADD R134, R216, 0x1, R0 ;  /* 0x00000001d8867824 */ /* 0x000fe400078e0200 */
[C---:B------:R-:W-:Y:S02]  /*19a20*/  IMAD.IADD R135, R20.reuse, 0x1, R216 ;  /* 0x0000000114877824 */ /* 0x040fe400078e02d8 */
[----:B------:R-:W-:Y:S01]  /*19a30*/  @P2 STS.128 [R221+0xb800], RZ ;  /* 0x00b800ffdd002388 */ /* 0x000fe20000000c00 */
[----:B------:R-:W-:Y:S02]  /*19a40*/  IMAD.IADD R133, R3, 0x1, R0 ;  /* 0x0000000103857824 */ /* 0x000fe400078e0200 */
[----:B------:R-:W-:Y:S02]  /*19a50*/  IMAD.IADD R3, R20, 0x1, R3 ;  /* 0x0000000114037824 */ /* 0x000fe400078e0203 */
[----:B------:R-:W-:Y:S01]  /*19a60*/  LDSM.16.M88.4 R32, [R0] ;  /* 0x000000000020783b */ /* 0x000fe20000000200 */
[C---:B------:R-:W-:Y:S02]  /*19a70*/  IMAD.IADD R136, R216.reuse, 0x1, R133 ;  /* 0x00000001d8887824 */ /* 0x040fe400078e0285 */
[----:B------:R-:W-:Y:S02]  /*19a80*/  IMAD.IADD R137, R216, 0x1, R3 ;  /* 0x00000001d8897824 */ /* 0x000fe400078e0203 */
        /* <DEDUP_REMOVED lines=14> */
[-C--:B------:R-:W-:Y:S08]  /*19b70*/  HMMA.16816.F32 R12, R28, R18.reuse, RZ ;  /* 0x000000121c0c723c */ /* 0x080ff000000018ff */
        /* <DEDUP_REMOVED lines=16> */
[----:B------:R-:W4:Y:S05]  /*19c80*/  LDSM.16.M88.4 R180, [R136] ;  /* 0x0000000088b4783b */ /* 0x000f2a0000000200 */
[----:B------:R-:W5:Y:S02]  /*19c90*/  LDSM.16.M88.4 R192, [R137+0x8800] ;  /* 0x0088000089c0783b */ /* 0x000f640000000200 */
        /* <DEDUP_REMOVED lines=8> */
[----:B------:R-:W-:Y:S07]  /*19d20*/  LDSM.16.M88.4 R204, [R2+UR5+0x9800] ;  /* 0x0098000502cc783b */ /* 0x000fee0008000200 */
[----:B------:R-:W-:Y:S01]  /*19d30*/  HMMA.16816.F32 R32, R196, R178, R32 ;  /* 0x000000b2c420723c */ /* 0x000fe20000001820 */
[----:B------:R1:W-:Y:S05]  /*19d40*/  LDSM.16.M88.4 R176, [R0+0x4000] ;  /* 0x0040000000b0783b */ /* 0x0003ea0000000200 */
[----:B------:R2:W3:Y:S02]  /*19d50*/  LDSM.16.M88.4 R196, [R2+UR5+0x9000] ;  /* 0x0090000502c4783b */ /* 0x0004e40008000200 */
[-C--:B----4-:R-:W-:Y:S08]  /*19d60*/  HMMA.16816.F32 R4, R180, R184.reuse, R4 ;  /* 0x000000b8b404723c */ /* 0x090ff00000001804 */
[C---:B------:R-:W-:Y:S08]  /*19d70*/  HMMA.16816.F32 R8, R188.reuse, R184, R8 ;  /* 0x000000b8bc08723c */ /* 0x040ff00000001808 */
[-C--:B------:R-:W-:Y:S01]  /*19d80*/  HMMA.16816.F32 R12, R188, R186.reuse, R12 ;  /* 0x000000babc0c723c */ /* 0x080fe2000000180c */
[----:B-1----:R-:W-:Y:S02]  /*19d90*/  IMAD.U32 R0, RZ, RZ, UR22 ;  /* 0x00000016ff007e24 */ /* 0x002fe4000f8e00ff */
[----:B--2---:R-:W-:Y:S05]  /*19da0*/  LOP3.LUT R2, R141, 0x6, RZ, 0xc0, !PT ;  /* 0x000000068d027812 */ /* 0x004fea00078ec0ff */
[C---:B------:R-:W-:Y:S01]  /*19db0*/  HMMA.16816.F32 R16, R180.reuse, R186, R16 ;  /* 0x000000bab410723c */ /* 0x040fe20000001810 */
[----:B------:R-:W-:Y:S03]  /*19dc0*/  LDSM.16.M88.4 R184, [R135+0x9000] ;  /* 0x0090000087b8783b */ /* 0x000fe60000000200 */
[----:B------:R-:W-:Y:S02]  /*19dd0*/  IMAD R0, R0, 0x20, R2 ;  /* 0x0000002000007824 */ /* 0x000fe400078e0202 */
[----:B------:R1:W-:Y:S02]  /*19de0*/  STL [R1+0x44], R2 ;  /* 0x0000440201007387 */ /* 0x0003e40000100800 */
[-C--:B-----5:R-:W-:Y:S03]  /*19df0*/  HMMA.16816.F32 R20, R180, R192.reuse, R20 ;  /* 0x000000c0b414723c */ /* 0x0a0fe60000001814 */
[C---:B------:R-:W-:Y:S05]  /*19e00*/  VIADD R143, R0.reuse, 0x18 ;  /* 0x00000018008f7836 */ /* 0x040fea0000000000 */
[C---:B------:R-:W-:Y:S08]  /*19e10*/  HMMA.16816.F32 R24, R188.reuse, R192, R24 ;  /* 0x000000c0bc18723c */ /* 0x040ff00000001818 */
[-C--:B------:R-:W-:Y:S01]  /*19e20*/  HMMA.16816.F32 R28, R188, R194.reuse, R28 ;  /* 0x000000c2bc1c723c */ /* 0x080fe2000000181c */
[----:B------:R-:W-:Y:S02]  /*19e30*/  LDSM.16.M88.4 R188, [R134+0x6000] ;  /* 0x0060000086bc783b */ /* 0x000fe40000000200 */
[----:B-1----:R-:W-:Y:S05]  /*19e40*/  VIADD R2, R0, UR21 ;  /* 0x0000001500027c36 */ /* 0x002fea0008000000 */
[----:B------:R-:W-:Y:S01]  /*19e50*/  HMMA.16816.F32 R32, R180, R194, R32 ;  /* 0x000000c2b420723c */ /* 0x000fe20000001820 */
[----:B------:R-:W1:Y:S05]  /*19e60*/  LDSM.16.M88.4 R180, [R134+0x4000] ;  /* 0x0040000086b4783b */ /* 0x000e6a0000000200 */
[----:B------:R2:W4:Y:S02]  /*19e70*/  LDSM.16.M88.4 R192, [R135+0x9800] ;  /* 0x0098000087c0783b */ /* 0x0005240000000200 */
[-C--:B---3--:R-:W-:Y:S08]  /*19e80*/  HMMA.16816.F32 R4, R176, R196.reuse, R4 ;  /* 0x000000c4b004723c */ /* 0x088ff00000001804 */
[C---:B------:R-:W-:Y:S08]  /*19e90*/  HMMA.16816.F32 R8, R200.reuse, R196, R8 ;  /* 0x000000c4c808723c */ /* 0x040ff00000001808 */
[-C--:B------:R-:W-:Y:S03]  /*19ea0*/  HMMA.16816.F32 R12, R200, R198.reuse, R12 ;  /* 0x000000c6c80c723c */ /* 0x080fe6000000180c */
[C-C-:B--2---:R-:W-:Y:S05]  /*19eb0*/  IMAD.IADD R135, R222.reuse, 0x1, -R2.reuse ;  /* 0x00000001de877824 */ /* 0x144fea00078e0a02 */
[C---:B------:R-:W-:Y:S01]  /*19ec0*/  HMMA.16816.F32 R16, R176.reuse, R198, R16 ;  /* 0x000000c6b010723c */ /* 0x040fe20000001810 */
[----:B------:R-:W-:Y:S03]  /*19ed0*/  LDSM.16.M88.4 R196, [R133+0x4000] ;  /* 0x0040000085c4783b */ /* 0x000fe60000000200 */
[----:B------:R-:W-:Y:S04]  /*19ee0*/  IABS R135, R135 ;  /* 0x0000008700877213 */ /* 0x000fe80000000000 */
[-C--:B------:R-:W-:Y:S03]  /*19ef0*/  HMMA.16816.F32 R20, R176, R204.reuse, R20 ;  /* 0x000000ccb014723c */ /* 0x080fe60000001814 */
[----:B------:R-:W-:Y:S05]  /*19f00*/  I2FP.F32.S32 R135, R135 ;  /* 0x0000008700877245 */ /* 0x000fea0000201400 */
[C---:B------:R-:W-:Y:S08]  /*19f10*/  HMMA.16816.F32 R24, R200.reuse, R204, R24 ;  /* 0x000000ccc818723c */ /* 0x040ff00000001818 */
[-C--:B------:R-:W-:Y:S01]  /*19f20*/  HMMA.16816.F32 R28, R200, R206.reuse, R28 ;  /* 0x000000cec81c723c */ /* 0x080fe2000000181c */
[----:B------:R-:W2:Y:S07]  /*19f30*/  LDSM.16.M88.4 R200, [R3+0x9000] ;  /* 0x0090000003c8783b */ /* 0x000eae0000000200 */
[----:B------:R-:W-:Y:S01]  /*19f40*/  HMMA.16816.F32 R32, R176, R206, R32 ;  /* 0x000000ceb020723c */ /* 0x000fe20000001820 */
[----:B------:R3:W5:Y:S05]  /*19f50*/  LDSM.16.M88.4 R176, [R133+0x6000] ;  /* 0x0060000085b0783b */ /* 0x00076a0000000200 */
[----:B------:R-:W-:Y:S02]  /*19f60*/  LDSM.16.M88.4 R204, [R136+0x4000] ;  /* 0x0040000088cc783b */ /* 0x000fe40000000200 */
[-C--:B-1----:R-:W-:Y:S08]  /*19f70*/  HMMA.16816.F32 R4, R180, R184.reuse, R4 ;  /* 0x000000b8b404723c */ /* 0x082ff00000001804 */
[C---:B------:R-:W-:Y:S08]  /*19f80*/  HMMA.16816.F32 R8, R188.reuse, R184, R8 ;  /* 0x000000b8bc08723c */ /* 0x040ff00000001808 */
[-C--:B------:R-:W-:Y:S03]  /*19f90*/  HMMA.16816.F32 R12, R188, R186.reuse, R12 ;  /* 0x000000babc0c723c */ /* 0x080fe6000000180c */
[----:B---3--:R-:W-:Y:S05]  /*19fa0*/  IMAD.IADD R133, R229, 0x1, -R2 ;  /* 0x00000001e5857824 */ /* 0x008fea00078e0a02 */
[C---:B------:R-:W-:Y:S01]  /*19fb0*/  HMMA.16816.F32 R16, R180.reuse, R186, R16 ;  /* 0x000000bab410723c */ /* 0x040fe20000001810 */
[----:B------:R1:W3:Y:S03]  /*19fc0*/  LDSM.16.M88.4 R184, [R3+0x9800] ;  /* 0x0098000003b8783b */ /* 0x0002e60000000200 */
[----:B------:R-:W-:Y:S04]  /*19fd0*/  IABS R133, R133 ;  /* 0x0000008500857213 */ /* 0x000fe80000000000 */
[-C--:B----4-:R-:W-:Y:S03]  /*19fe0*/  HMMA.16816.F32 R20, R180, R192.reuse, R20 ;  /* 0x000000c0b414723c */ /* 0x090fe60000001814 */
[----:B------:R-:W-:Y:S05]  /*19ff0*/  I2FP.F32.S32 R133, R133 ;  /* 0x0000008500857245 */ /* 0x000fea0000201400 */
[C---:B------:R-:W-:Y:S08]  /*1a000*/  HMMA.16816.F32 R24, R188.reuse, R192, R24 ;  /* 0x000000c0bc18723c */ /* 0x040ff00000001818 */
[-C--:B------:R-:W-:Y:S01]  /*1a010*/  HMMA.16816.F32 R28, R188, R194.reuse, R28 ;  /* 0x000000c2bc1c723c */ /* 0x080fe2000000181c */
[----:B------:R-:W4:Y:S02]  /*1a020*/  LDSM.16.M88.4 R188, [R136+0x6000] ;  /* 0x0060000088bc783b */ /* 0x000f240000000200 */
[----:B-1----:R-:W-:Y:S05]  /*1a030*/  VIADD R3, R143, UR21 ;  /* 0x000000158f037c36 */ /* 0x002fea0008000000 */
[----:B------:R-:W-:Y:S01]  /*1a040*/  HMMA.16816.F32 R32, R180, R194, R32 ;  /* 0x000000c2b420723c */ /* 0x000fe20000001820 */
[----:B------:R-:W1:Y:S01]  /*1a050*/  LDSM.16.M88.4 R180, [R137+0x9800] ;  /* 0x0098000089b4783b */ /* 0x000e620000000200 */
[----:B------:R-:W-:Y:S04]  /*1a060*/  DEPBAR.LE SB0, 0x0 ;  /* 0x000080000000791a */ /* 0x000fe80000000000 */
[----:B------:R-:W-:Y:S02]  /*1a070*/  BAR.SYNC.DEFER_BLOCKING 0x0 ;  /* 0x0000000000007b1d */ /* 0x000fe40000010000 */
[-C--:B--2---:R-:W-:Y:S08]  /*1a080*/  HMMA.16816.F32 R4, R196, R200.reuse, R4 ;  /* 0x000000c8c404723c */ /* 0x084ff00000001804 */
[C---:B-----5:R-:W-:Y:S08]  /*1a090*/  HMMA.16816.F32 R8, R176.reuse, R200, R8 ;  /* 0x000000c8b008723c */ /* 0x060ff00000001808 */
[-C--:B------:R-:W-:Y:S08]  /*1a0a0*/  HMMA.16816.F32 R12, R176, R202.reuse, R12 ;  /* 0x000000cab00c723c */ /* 0x080ff0000000180c */
[C---:B------:R-:W-:Y:S08]  /*1a0b0*/  HMMA.16816.F32 R16, R196.reuse, R202, R16 ;  /* 0x000000cac410723c */ /* 0x040ff00000001810 */
[-C--:B---3--:R-:W-:Y:S08]  /*1a0c0*/  HMMA.16816.F32 R20, R196, R184.reuse, R20 ;  /* 0x000000b8c414723c */ /* 0x088ff00000001814 */
[C---:B------:R-:W-:Y:S08]  /*1a0d0*/  HMMA.16816.F32 R24, R176.reuse, R184, R24 ;  /* 0x000000b8b018723c */ /* 0x040ff00000001818 */
[-C--:B------:R-:W-:Y:S03]  /*1a0e0*/  HMMA.16816.F32 R28, R176, R186.reuse, R28 ;  /* 0x000000bab01c723c */ /* 0x080fe6000000181c */
[----:B------:R-:W-:Y:S04]  /*1a0f0*/  VIADD R178, R3, 0xffffffe9 ;  /* 0xffffffe903b27836 */ /* 0x000fe80000000000 */
[----:B------:R-:W-:Y:S01]  /*1a100*/  IMAD.IADD R134, R222, 0x1, -R178 ;  /* 0x00000001de867824 */ /* 0x000fe200078e0ab2 */
[----:B------:R-:W-:Y:S04]  /*1a110*/  HMMA.16816.F32 R32, R196, R186, R32 ;  /* 0x000000bac420723c */ /* 0x000fe80000001820 */
[----:B------:R-:W-:Y:S04]  /*1a120*/  IABS R134, R134 ;  /* 0x0000008600867213 */ /* 0x000fe80000000000 */
[-C--:B------:R-:W-:Y:S05]  /*1a130*/  HMMA.16816.F32 R4, R204, R208.reuse, R4 ;  /* 0x000000d0cc04723c */ /* 0x080fea0000001804 */
[----:B------:R-:W-:Y:S03]  /*1a140*/  I2FP.F32.S32 R134, R134 ;  /* 0x0000008600867245 */ /* 0x000fe60000201400 */
[C---:B----4-:R-:W-:Y:S08]  /*1a150*/  HMMA.16816.F32 R8, R188.reuse, R208, R8 ;  /* 0x000000d0bc08723c */ /* 0x050ff00000001808 */
[-C--:B------:R-:W-:Y:S03]  /*1a160*/  HMMA.16816.F32 R12, R188, R210.reuse, R12 ;  /* 0x000000d2bc0c723c */ /* 0x080fe6000000180c */
[----:B------:R-:W-:Y:S01]  /*1a170*/  FFMA.FTZ R5, R134, -UR6, R5 ;  /* 0x8000000686057c23 */ /* 0x000fe20008010005 */
[----:B------:R-:W-:Y:S01]  /*1a180*/  FFMA.FTZ R4, R135, -UR6, R4 ;  /* 0x8000000687047c23 */ /* 0x000fe20008010004 */
[----:B------:R-:W-:Y:S02]  /*1a190*/  IMAD.IADD R134, R227, 0x1, -R2 ;  /* 0x00000001e3867824 */ /* 0x000fe400078e0a02 */
[----:B------:R-:W-:Y:S01]  /*1a1a0*/  FFMA.FTZ R6, R133, -UR6, R6 ;  /* 0x8000000685067c23 */ /* 0x000fe20008010006 */
[----:B------:R-:W-:Y:S01]  /*1a1b0*/  IMAD.IADD R135, R229, 0x1, -R178 ;  /* 0x00000001e5877824 */ /* 0x000fe200078e0ab2 */
[C---:B------:R-:W-:Y:S04]  /*1a1c0*/  HMMA.16816.F32 R16, R204.reuse, R210, R16 ;  /* 0x000000d2cc10723c */ /* 0x040fe80000001810 */
[----:B------:R-:W-:Y:S01]  /*1a1d0*/  IMAD.IADD R2, R228, 0x1, -R2 ;  /* 0x00000001e4027824 */ /* 0x000fe200078e0a02 */
[----:B------:R-:W-:Y:S01]  /*1a1e0*/  IABS R136, R134 ;  /* 0x0000008600887213 */ /* 0x000fe20000000000 */
[----:B------:R-:W-:Y:S01]  /*1a1f0*/  IMAD.IADD R133, R227, 0x1, -R178 ;  /* 0x00000001e3857824 */ /* 0x000fe200078e0ab2 */
[----:B------:R-:W-:Y:S01]  /*1a200*/  IABS R134, R135 ;  /* 0x0000008700867213 */ /* 0x000fe20000000000 */
[-C--:B-1----:R-:W-:Y:S03]  /*1a210*/  HMMA.16816.F32 R20, R204, R180.reuse, R20 ;  /* 0x000000b4cc14723c */ /* 0x082fe60000001814 */
[----:B------:R-:W-:Y:S02]  /*1a220*/  IABS R135, R2 ;  /* 0x0000000200877213 */ /* 0x000fe40000000000 */
[----:B------:R-:W-:Y:S01]  /*1a230*/  IABS R2, R133 ;  /* 0x0000008500027213 */ /* 0x000fe20000000000 */
[----:B------:R-:W-:Y:S01]  /*1a240*/  IMAD.MOV.U32 R133, RZ, RZ, R134 ;  /* 0x000000ffff857224 */ /* 0x000fe200078e0086 */
[----:B------:R-:W-:Y:S01]  /*1a250*/  I2FP.F32.S32 R135, R135 ;  /* 0x0000008700877245 */ /* 0x000fe20000201400 */
[C---:B------:R-:W-:Y:S04]  /*1a260*/  HMMA.16816.F32 R24, R188.reuse, R180, R24 ;  /* 0x000000b4bc18723c */ /* 0x040fe80000001818 */
[----:B------:R-:W-:Y:S01]  /*1a270*/  I2FP.F32.S32 R133, R133 ;  /* 0x0000008500857245 */ /* 0x000fe20000201400 */
[----:B------:R-:W-:Y:S01]  /*1a280*/  FFMA.FTZ R10, R135, -UR6, R10 ;  /* 0x80000006870a7c23 */ /* 0x000fe2000801000a */
[----:B------:R-:W-:Y:S01]  /*1a290*/  I2FP.F32.S32 R134, R136 ;  /* 0x0000008800867245 */ /* 0x000fe20000201400 */
[----:B------:R-:W-:Y:S01]  /*1a2a0*/  VIADD R135, R222, -UR7 ;  /* 0x80000007de877c36 */ /* 0x000fe20008000000 */
[-C--:B------:R-:W-:Y:S03]  /*1a2b0*/  HMMA.16816.F32 R28, R188, R182.reuse, R28 ;  /* 0x000000b6bc1c723c */ /* 0x080fe6000000181c */
[----:B------:R-:W-:Y:S01]  /*1a2c0*/  I2FP.F32.S32 R2, R2 ;  /* 0x0000000200027245 */ /* 0x000fe20000201400 */
[----:B------:R-:W-:Y:S02]  /*1a2d0*/  VIADD R136, R229, -UR7 ;  /* 0x80000007e5887c36 */ /* 0x000fe40008000000 */
[----:B------:R-:W-:Y:S01]  /*1a2e0*/  FFMA.FTZ R7, R133, -UR6, R7 ;  /* 0x8000000685077c23 */ /* 0x000fe20008010007 */
[----:B------:R-:W-:Y:S01]  /*1a2f0*/  FFMA.FTZ R8, R134, -UR6, R8 ;  /* 0x8000000686087c23 */ /* 0x000fe20008010008 */
[----:B------:R-:W-:Y:S01]  /*1a300*/  VIADD R133, R227, -UR7 ;  /* 0x80000007e3857c36 */ /* 0x000fe20008000000 */
[----:B------:R-:W-:Y:S04]  /*1a310*/  HMMA.16816.F32 R32, R204, R182, R32 ;  /* 0x000000b6cc20723c */ /* 0x000fe80000001820 */
[-C--:B------:R-:W-:Y:S01]  /*1a320*/  ISETP.GT.AND P1, PT, R135, R0.reuse, PT ;  /* 0x000000008700720c */ /* 0x080fe20003f24270 */
[----:B------:R-:W-:Y:S01]  /*1a330*/  VIADD R134, R0, 0x1 ;  /* 0x0000000100867836 */ /* 0x000fe20000000000 */
[----:B------:R-:W-:Y:S01]  /*1a340*/  ISETP.GT.AND P6, PT, R136, R0, PT ;  /* 0x000000008800720c */ /* 0x000fe20003fc4270 */
[----:B------:R-:W-:Y:S01]  /*1a350*/  FFMA.FTZ R9, R2, -UR6, R9 ;  /* 0x8000000602097c23 */ /* 0x000fe20008010009 */
[----:B------:R-:W-:Y:S01]  /*1a360*/  VIADD R2, R228, -UR7 ;  /* 0x80000007e4027c36 */ /* 0x000fe20008000000 */
[----:B------:R-:W-:Y:S11]  /*1a370*/  BRA.U.ANY UP0, `(.L_x_2456) ;  /* 0xffffffed00f07547 */ /* 0x000ff6000b93ffff */
.L_x_2455:
[-C--:B------:R-:W-:Y:S01]  /*1a380*/  ISETP.GT.AND P2, PT, R135, R134.reuse, PT ;  /* 0x000000868700720c */ /* 0x080fe20003f44270 */
[----:B------:R-:W2:Y:S01]  /*1a390*/  LDL R192, [R1+0x24] ;  /* 0x0000240001c07983 */ /* 0x000ea20000100800 */
[----:B------:R-:W-:Y:S01]  /*1a3a0*/  FSEL R137, R4, -INF , !P1 ;  /* 0xff80000004897808 */ /* 0x000fe20004800000 */
[----:B-1----:R-:W-:Y:S01]  /*1a3b0*/  VIADD R182, R0, 0x11 ;  /* 0x0000001100b67836 */ /* 0x002fe20000000000 */
[----:B------:R-:W-:Y:S01]  /*1a3c0*/  ISETP.GT.AND P1, PT, R136, R134, PT ;  /* 0x000000868800720c */ /* 0x000fe20003f24270 */
[----:B------:R-:W3:Y:S01]  /*1a3d0*/  LDL R191, [R1+0x20] ;  /* 0x0000200001bf7983 */ /* 0x000ee20000100800 */
[----:B------:R-:W-:Y:S01]  /*1a3e0*/  FSEL R177, R5, -INF , !P2 ;  /* 0xff80000005b17808 */ /* 0x000fe20005000000 */
[----:B------:R-:W-:Y:S01]  /*1a3f0*/  VIADD R183, R0, 0x19 ;  /* 0x0000001900b77836 */ /* 0x000fe20000000000 */
[CC--:B------:R-:W-:Y:S01]  /*1a400*/  ISETP.GT.AND P0, PT, R133.reuse, R0.reuse, PT ;  /* 0x000000008500720c */ /* 0x0c0fe20003f04270 */
[----:B------:R-:W4:Y:S01]  /*1a410*/  LDL R190, [R1+0x1c] ;  /* 0x00001c0001be7983 */ /* 0x000f220000100800 */
[----:B------:R-:W-:Y:S01]  /*1a420*/  ISETP.GT.AND P3, PT, R2, R0, PT ;  /* 0x000000000200720c */ /* 0x000fe20003f64270 */
[----:B------:R-:W-:Y:S01]  /*1a430*/  IMAD.IADD R178, R228, 0x1, -R178 ;  /* 0x00000001e4b27824 */ /* 0x000fe200078e0ab2 */
[-C--:B------:R-:W-:Y:S01]  /*1a440*/  ISETP.GT.AND P2, PT, R133, R134.reuse, PT ;  /* 0x000000868500720c */ /* 0x080fe20003f44270 */
[----:B------:R-:W5:Y:S01]  /*1a450*/  LDL R188, [R1+0x18] ;  /* 0x0000180001bc7983 */ /* 0x000f620000100800 */
[----:B------:R-:W-:Y:S01]  /*1a460*/  FSEL R141, R7, -INF , !P1 ;  /* 0xff800000078d7808 */ /* 0x000fe20004800000 */
[C---:B------:R-:W-:Y:S01]  /*1a470*/  VIADD R7, R3.reuse, 0xfffffff0 ;  /* 0xfffffff003077836 */ /* 0x040fe20000000000 */
[----:B------:R-:W-:Y:S01]  /*1a480*/  FSEL R176, R6, -INF , !P6 ;  /* 0xff80000006b07808 */ /* 0x000fe20007000000 */
[----:B------:R-:W5:Y:S01]  /*1a490*/  LDL R187, [R1+0x14] ;  /* 0x0000140001bb7983 */ /* 0x000f620000100800 */
[----:B------:R-:W-:Y:S01]  /*1a4a0*/  FSEL R179, R8, -INF , !P0 ;  /* 0xff80000008b37808 */ /* 0x000fe20004000000 */
[----:B------:R-:W-:Y:S01]  /*1a4b0*/  VIADD R4, R3, 0xfffffff1 ;  /* 0xfffffff103047836 */ /* 0x000fe20000000000 */
[----:B------:R-:W-:Y:S01]  /*1a4c0*/  FSEL R180, R9, -INF , !P2 ;  /* 0xff80000009b47808 */ /* 0x000fe20005000000 */
[C-C-:B------:R-:W-:Y:S01]  /*1a4d0*/  IMAD.IADD R5, R227.reuse, 0x1, -R7.reuse ;  /* 0x00000001e3057824 */ /* 0x140fe200078e0a07 */
[----:B------:R-:W-:Y:S01]  /*1a4e0*/  FSEL R181, R10, -INF , !P3 ;  /* 0xff8000000ab57808 */ /* 0x000fe20005800000 */
[--C-:B------:R-:W-:Y:S01]  /*1a4f0*/  IMAD.IADD R10, R228, 0x1, -R4.reuse ;  /* 0x00000001e40a7824 */ /* 0x100fe200078e0a04 */
[----:B------:R-:W-:Y:S01]  /*1a500*/  ISETP.GT.AND P6, PT, R2, R134, PT ;  /* 0x000000860200720c */ /* 0x000fe20003fc4270 */
[----:B------:R-:W-:Y:S01]  /*1a510*/  IMAD.IADD R6, R227, 0x1, -R4 ;  /* 0x00000001e3067824 */ /* 0x000fe200078e0a04 */
[----:B------:R-:W-:Y:S01]  /*1a520*/  ISETP.GE.AND P1, PT, R134, R223, PT ;  /* 0x000000df8600720c */ /* 0x000fe20003f26270 */
[----:B------:R-:W-:Y:S01]  /*1a530*/  IMAD.IADD R8, R228, 0x1, -R7 ;  /* 0x00000001e4087824 */ /* 0x000fe200078e0a07 */
[C---:B------:R-:W-:Y:S01]  /*1a540*/  ISETP.GE.AND P0, PT, R134.reuse, R226, PT ;  /* 0x000000e28600720c */ /* 0x040fe20003f06270 */
[----:B------:R-:W-:Y:S01]  /*1a550*/  UISETP.GT.AND UP0, UPT, UR22, UR19, UPT ;  /* 0x000000131600728c */ /* 0x000fe2000bf04270 */
[C---:B------:R-:W-:Y:S02]  /*1a560*/  ISETP.GE.AND P2, PT, R134.reuse, R230, PT ;  /* 0x000000e68600720c */ /* 0x040fe40003f46270 */
[----:B------:R-:W-:Y:S02]  /*1a570*/  ISETP.GE.AND P3, PT, R134, R231, PT ;  /* 0x000000e78600720c */ /* 0x000fe40003f66270 */
[----:B------:R-:W-:Y:S02]  /*1a580*/  IABS R134, R178 ;  /* 0x000000b200867213 */ /* 0x000fe40000000000 */
[----:B------:R-:W-:Y:S02]  /*1a590*/  IABS R5, R5 ;  /* 0x0000000500057213 */ /* 0x000fe40000000000 */
[----:B------:R-:W-:Y:S02]  /*1a5a0*/  I2FP.F32.S32 R134, R134 ;  /* 0x0000008600867245 */ /* 0x000fe40000201400 */
[----:B------:R-:W-:Y:S01]  /*1a5b0*/  IABS R9, R6 ;  /* 0x0000000600097213 */ /* 0x000fe20000000000 */
[----:B------:R-:W-:Y:S01]  /*1a5c0*/  IMAD.MOV.U32 R6, RZ, RZ, R5 ;  /* 0x000000ffff067224 */ /* 0x000fe200078e0005 */
[----:B------:R-:W-:Y:S01]  /*1a5d0*/  IABS R5, R10 ;  /* 0x0000000a00057213 */ /* 0x000fe20000000000 */
[----:B------:R-:W-:Y:S01]  /*1a5e0*/  FFMA.FTZ R11, R134, -UR6, R11 ;  /* 0x80000006860b7c23 */ /* 0x000fe2000801000b */
[----:B------:R-:W-:Y:S01]  /*1a5f0*/  IABS R8, R8 ;  /* 0x0000000800087213 */ /* 0x000fe20000000000 */
[C---:B------:R-:W-:Y:S01]  /*1a600*/  VIADD R134, R0.reuse, 0x10 ;  /* 0x0000001000867836 */ /* 0x040fe20000000000 */
[----:B------:R-:W-:Y:S02]  /*1a610*/  I2FP.F32.S32 R5, R5 ;  /* 0x0000000500057245 */ /* 0x000fe40000201400 */
[----:B------:R-:W-:Y:S02]  /*1a620*/  FSEL R11, R11, -INF , !P6 ;  /* 0xff8000000b0b7808 */ /* 0x000fe40007000000 */
[C---:B------:R-:W-:Y:S01]  /*1a630*/  ISETP.GE.AND P6, PT, R0.reuse, R223, PT ;  /* 0x000000df0000720c */ /* 0x040fe20003fc6270 */
[----:B------:R-:W-:Y:S01]  /*1a640*/  FFMA.FTZ R15, R5, -UR6, R15 ;  /* 0x80000006050f7c23 */ /* 0x000fe2000801000f */
[----:B------:R-:W-:Y:S01]  /*1a650*/  I2FP.F32.S32 R10, R6 ;  /* 0x00000006000a7245 */ /* 0x000fe20000201400 */
[----:B------:R-:W-:Y:S01]  /*1a660*/  VIADD R5, R0, 0x9 ;  /* 0x0000000900057836 */ /* 0x000fe20000000000 */
[----:B------:R-:W-:Y:S01]  /*1a670*/  I2FP.F32.S32 R9, R9 ;  /* 0x0000000900097245 */ /* 0x000fe20000201400 */
[----:B------:R-:W-:Y:S01]  /*1a680*/  IMAD.MOV.U32 R6, RZ, RZ, R8 ;  /* 0x000000ffff067224 */ /* 0x000fe200078e0008 */
[----:B------:R-:W-:Y:S01]  /*1a690*/  FSEL R184, R137, -INF , !P6 ;  /* 0xff80000089b87808 */ /* 0x000fe20007000000 */
[----:B------:R-:W-:Y:S01]  /*1a6a0*/  FFMA.FTZ R12, R10, -UR6, R12 ;  /* 0x800000060a0c7c23 */ /* 0x000fe2000801000c */
[----:B------:R-:W-:Y:S01]  /*1a6b0*/  ISETP.GE.AND P6, PT, R0, R226, PT ;  /* 0x000000e20000720c */ /* 0x000fe20003fc6270 */
[----:B------:R-:W-:Y:S01]  /*1a6c0*/  FFMA.FTZ R13, R9, -UR6, R13 ;  /* 0x80000006090d7c23 */ /* 0x000fe2000801000d */
[----:B------:R-:W-:Y:S01]  /*1a6d0*/  I2FP.F32.S32 R6, R6 ;  /* 0x0000000600067245 */ /* 0x000fe20000201400 */
[--C-:B------:R-:W-:Y:S01]  /*1a6e0*/  IMAD.IADD R8, R222, 0x1, -R7.reuse ;  /* 0x00000001de087824 */ /* 0x100fe200078e0a07 */
[----:B------:R-:W-:Y:S01]  /*1a6f0*/  FSEL R189, R176, -INF , !P6 ;  /* 0xff800000b0bd7808 */ /* 0x000fe20007000000 */
[----:B------:R-:W-:Y:S01]  /*1a700*/  IMAD.IADD R7, R229, 0x1, -R7 ;  /* 0x00000001e5077824 */ /* 0x000fe200078e0a07 */
[----:B------:R-:W-:Y:S01]  /*1a710*/  ISETP.GT.AND P6, PT, R133, R5, PT ;  /* 0x000000058500720c */ /* 0x000fe20003fc4270 */
[----:B------:R-:W-:Y:S01]  /*1a720*/  FFMA.FTZ R14, R6, -UR6, R14 ;  /* 0x80000006060e7c23 */ /* 0x000fe2000801000e */
[----:B------:R-:W-:Y:S01]  /*1a730*/  FSEL R202, R141, -INF , !P0 ;  /* 0xff8000008dca7808 */ /* 0x000fe20004000000 */
[C---:B------:R-:W-:Y:S01]  /*1a740*/  VIADD R6, R0.reuse, 0x8 ;  /* 0x0000000800067836 */ /* 0x040fe20000000000 */
[----:B------:R-:W-:Y:S02]  /*1a750*/  FSEL R13, R13, -INF , !P6 ;  /* 0xff8000000d0d7808 */ /* 0x000fe40007000000 */
[C---:B------:R-:W-:Y:S02]  /*1a760*/  ISETP.GE.AND P0, PT, R0.reuse, R230, PT ;  /* 0x000000e60000720c */ /* 0x040fe40003f06270 */
[----:B------:R-:W-:Y:S02]  /*1a770*/  ISETP.GE.AND P6, PT, R0, R231, PT ;  /* 0x000000e70000720c */ /* 0x000fe40003fc6270 */
[----:B------:R-:W-:Y:S01]  /*1a780*/  IABS R0, R8 ;  /* 0x0000000800007213 */ /* 0x000fe20000000000 */
[--C-:B------:R-:W-:Y:S01]  /*1a790*/  IMAD.IADD R8, R222, 0x1, -R4.reuse ;  /* 0x00000001de087824 */ /* 0x100fe200078e0a04 */
[----:B------:R-:W-:Y:S01]  /*1a7a0*/  FSEL R185, R177, -INF , !P1 ;  /* 0xff800000b1b97808 */ /* 0x000fe20004800000 */
[----:B------:R-:W-:Y:S01]  /*1a7b0*/  IMAD.IADD R4, R229, 0x1, -R4 ;  /* 0x00000001e5047824 */ /* 0x000fe200078e0a04 */
[----:B------:R-:W-:Y:S02]  /*1a7c0*/  ISETP.GT.AND P1, PT, R133, R6, PT ;  /* 0x000000068500720c */ /* 0x000fe40003f24270 */
[----:B------:R-:W-:Y:S02]  /*1a7d0*/  IABS R9, R8 ;  /* 0x0000000800097213 */ /* 0x000fe40000000000 */
[----:B------:R-:W-:Y:S02]  /*1a7e0*/  I2FP.F32.S32 R0, R0 ;  /* 0x0000000000007245 */ /* 0x000fe40000201400 */
[----:B------:R-:W-:Y:S02]  /*1a7f0*/  IABS R8, R7 ;  /* 0x0000000700087213 */ /* 0x000fe40000000000 */
[----:B------:R-:W-:Y:S01]  /*1a800*/  FSEL R12, R12, -INF , !P1 ;  /* 0xff8000000c0c7808 */ /* 0x000fe20004800000 */
[----:B------:R-:W-:Y:S01]  /*1a810*/  FFMA.FTZ R16, R0, -UR6, R16 ;  /* 0x8000000600107c23 */ /* 0x000fe20008010010 */
[----:B------:R-:W-:Y:S01]  /*1a820*/  ISETP.GT.AND P1, PT, R2, R6, PT ;  /* 0x000000060200720c */ /* 0x000fe20003f24270 */
[----:B------:R-:W-:Y:S01]  /*1a830*/  IMAD.MOV.U32 R0, RZ, RZ, R9 ;  /* 0x000000ffff007224 */ /* 0x000fe200078e0009 */
[----:B------:R-:W-:Y:S01]  /*1a840*/  IABS R7, R4 ;  /* 0x0000000400077213 */ /* 0x000fe20000000000 */
[----:B------:R-:W-:Y:S01]  /*1a850*/  IMAD.MOV.U32 R4, RZ, RZ, R8 ;  /* 0x000000ffff047224 */ /* 0x000fe200078e0008 */
[----:B------:R-:W-:Y:S02]  /*1a860*/  FSEL R14, R14, -INF , !P1 ;  /* 0xff8000000e0e7808 */ /* 0x000fe40004800000 */
[----:B------:R-:W-:Y:S02]  /*1a870*/  ISETP.GT.AND P1, PT, R2, R5, PT ;  /* 0x000000050200720c */ /* 0x000fe40003f24270 */
[----:B------:R-:W-:Y:S02]  /*1a880*/  FSEL R186, R11, -INF , !P3 ;  /* 0xff8000000bba7808 */ /* 0x000fe40005800000 */
[----:B------:R-:W-:Y:S02]  /*1a890*/  ISETP.GE.AND P3, PT, R6, R230, PT ;  /* 0x000000e60600720c */ /* 0x000fe40003f66270 */
[----:B------:R-:W-:Y:S02]  /*1a8a0*/  I2FP.F32.S32 R4, R4 ;  /* 0x0000000400047245 */ /* 0x000fe40000201400 */
[----:B------:R-:W-:Y:S02]  /*1a8b0*/  FSEL R15, R15, -INF , !P1 ;  /* 0xff8000000f0f7808 */ /* 0x000fe40004800000 */
[----:B------:R-:W-:Y:S01]  /*1a8c0*/  FSEL R176, R179, -INF , !P0 ;  /* 0xff800000b3b07808 */ /* 0x000fe20004000000 */
[----:B------:R-:W-:Y:S01]  /*1a8d0*/  FFMA.FTZ R18, R4, -UR6, R18 ;  /* 0x8000000604127c23 */ /* 0x000fe20008010012 */
[----:B------:R-:W-:Y:S01]  /*1a8e0*/  FSEL R177, R180, -INF , !P2 ;  /* 0xff800000b4b17808 */ /* 0x000fe20005000000 */
[----:B------:R-:W-:Y:S01]  /*1a8f0*/  VIADD R4, R3, 0xfffffff8 ;  /* 0xfffffff803047836 */ /* 0x000fe20000000000 */
[----:B------:R-:W-:Y:S02]  /*1a900*/  FSEL R178, R181, -INF , !P6 ;  /* 0xff800000b5b27808 */ /* 0x000fe40007000000 */
[----:B------:R-:W-:Y:S01]  /*1a910*/  I2FP.F32.S32 R0, R0 ;  /* 0x0000000000007245 */ /* 0x000fe20000201400 */
[--C-:B------:R-:W-:Y:S01]  /*1a920*/  IMAD.IADD R8, R227, 0x1, -R4.reuse ;  /* 0x00000001e3087824 */ /* 0x100fe200078e0a04 */
[C---:B------:R-:W-:Y:S01]  /*1a930*/  ISETP.GT.AND P1, PT, R133.reuse, R134, PT ;  /* 0x000000868500720c */ /* 0x040fe20003f24270 */
[----:B------:R-:W-:Y:S01]  /*1a940*/  IMAD.IADD R10, R228, 0x1, -R4 ;  /* 0x00000001e40a7824 */ /* 0x000fe200078e0a04 */
[C---:B------:R-:W-:Y:S01]  /*1a950*/  ISETP.GT.AND P0, PT, R133.reuse, R182, PT ;  /* 0x000000b68500720c */ /* 0x040fe20003f04270 */
[----:B------:R-:W-:Y:S01]  /*1a960*/  FFMA.FTZ R17, R0, -UR6, R17 ;  /* 0x8000000600117c23 */ /* 0x000fe20008010011 */
[----:B------:R-:W-:Y:S01]  /*1a970*/  ISETP.GT.AND P2, PT, R133, R143, PT ;  /* 0x0000008f8500720c */ /* 0x000fe20003f44270 */
[----:B------:R-:W-:Y:S01]  /*1a980*/  VIADD R0, R3, 0xfffffff9 ;  /* 0xfffffff903007836 */ /* 0x000fe20000000000 */
[----:B------:R-:W-:Y:S02]  /*1a990*/  ISETP.GT.AND P6, PT, R133, R183, PT ;  /* 0x000000b78500720c */ /* 0x000fe40003fc4270 */
[----:B------:R-:W-:Y:S01]  /*1a9a0*/  FSEL R133, R12, -INF , !P3 ;  /* 0xff8000000c857808 */ /* 0x000fe20005800000 */
[----:B------:R-:W-:Y:S01]  /*1a9b0*/  VIADD R12, R3, 0x1 ;  /* 0x00000001030c7836 */ /* 0x000fe20000000000 */
[----:B------:R-:W-:Y:S02]  /*1a9c0*/  ISETP.GE.AND P3, PT, R5, R230, PT ;  /* 0x000000e60500720c */ /* 0x000fe40003f66270 */
[----:B------:R-:W-:Y:S01]  /*1a9d0*/  I2FP.F32.S32 R7, R7 ;  /* 0x0000000700077245 */ /* 0x000fe20000201400 */
[----:B------:R-:W-:Y:S01]  /*1a9e0*/  IMAD.IADD R11, R228, 0x1, -R12 ;  /* 0x00000001e40b7824 */ /* 0x000fe200078e0a0c */
[----:B------:R-:W-:Y:S02]  /*1a9f0*/  FSEL R179, R13, -INF , !P3 ;  /* 0xff8000000db37808 */ /* 0x000fe40005800000 */
[-C--:B------:R-:W-:Y:S01]  /*1aa00*/  ISETP.GE.AND P3, PT, R6, R231.reuse, PT ;  /* 0x000000e70600720c */ /* 0x080fe20003f66270 */
[----:B------:R-:W-:Y:S01]  /*1aa10*/  FFMA.FTZ R19, R7, -UR6, R19 ;  /* 0x8000000607137c23 */ /* 0x000fe20008010013 */
[----:B------:R-:W-:Y:S01]  /*1aa20*/  IABS R9, R8 ;  /* 0x0000000800097213 */ /* 0x000fe20000000000 */
[----:B------:R-:W-:Y:S01]  /*1aa30*/  IMAD.IADD R7, R227, 0x1, -R0 ;  /* 0x00000001e3077824 */ /* 0x000fe200078e0a00 */
[----:B------:R-:W-:Y:S02]  /*1aa40*/  FSEL R180, R14, -INF , !P3 ;  /* 0xff8000000eb47808 */ /* 0x000fe40005800000 */
[----:B------:R-:W-:Y:S02]  /*1aa50*/  ISETP.GE.AND P3, PT, R5, R231, PT ;  /* 0x000000e70500720c */ /* 0x000fe40003f66270 */
[----:B------:R-:W-:Y:S02]  /*1aa60*/  IABS R8, R7 ;  /* 0x0000000700087213 */ /* 0x000fe40000000000 */
[----:B------:R-:W-:Y:S02]  /*1aa70*/  IABS R7, R10 ;  /* 0x0000000a00077213 */ /* 0x000fe40000000000 */
[----:B------:R-:W-:Y:S02]  /*1aa80*/  FSEL R181, R15, -INF , !P3 ;  /* 0xff8000000fb57808 */ /* 0x000fe40005800000 */
[----:B------:R-:W-:Y:S02]  /*1aa90*/  ISETP.GT.AND P3, PT, R135, R6, PT ;  /* 0x000000068700720c */ /* 0x000fe40003f64270 */
[----:B------:R-:W-:Y:S02]  /*1aaa0*/  I2FP.F32.S32 R7, R7 ;  /* 0x0000000700077245 */ /* 0x000fe40000201400 */
[----:B------:R-:W-:Y:S02]  /*1aab0*/  I2FP.F32.S32 R8, R8 ;  /* 0x0000000800087245 */ /* 0x000fe40000201400 */
[----:B------:R-:W-:Y:S01]  /*1aac0*/  FSEL R16, R16, -INF , !P3 ;  /* 0xff80000010107808 */ /* 0x000fe20005800000 */
[----:B------:R-:W-:Y:S01]  /*1aad0*/  FFMA.FTZ R26, R7, -UR6, R26 ;  /* 0x80000006071a7c23 */ /* 0x000fe2000801001a */
[----:B------:R-:W-:Y:S01]  /*1aae0*/  I2FP.F32.S32 R9, R9 ;  /* 0x0000000900097245 */ /* 0x000fe20000201400 */
[----:B------:R-:W-:Y:S01]  /*1aaf0*/  FFMA.FTZ R25, R8, -UR6, R25 ;  /* 0x8000000608197c23 */ /* 0x000fe20008010019 */
[----:B------:R-:W-:Y:S01]  /*1ab00*/  ISETP.GT.AND P3, PT, R135, R5, PT ;  /* 0x000000058700720c */ /* 0x000fe20003f64270 */
[--C-:B------:R-:W-:Y:S02]  /*1ab10*/  IMAD.IADD R7, R227, 0x1, -R3.reuse ;  /* 0x00000001e3077824 */ /* 0x100fe400078e0a03 */
[----:B------:R-:W-:Y:S01]  /*1ab20*/  FFMA.FTZ R24, R9, -UR6, R24 ;  /* 0x8000000609187c23 */ /* 0x000fe20008010018 */
[----:B------:R-:W-:Y:S01]  /*1ab30*/  FSEL R17, R17, -INF , !P3 ;  /* 0xff80000011117808 */ /* 0x000fe20005800000 */
[----:B------:R-:W-:Y:S01]  /*1ab40*/  IMAD.IADD R8, R228, 0x1, -R3 ;  /* 0x00000001e4087824 */ /* 0x000fe200078e0a03 */
[----:B------:R-:W-:Y:S01]  /*1ab50*/  ISETP.GT.AND P3, PT, R136, R6, PT ;  /* 0x000000068800720c */ /* 0x000fe20003f64270 */
[----:B------:R-:W-:Y:S01]  /*1ab60*/  IMAD.IADD R9, R227, 0x1, -R12 ;  /* 0x00000001e3097824 */ /* 0x000fe200078e0a0c */
[----:B------:R-:W-:Y:S02]  /*1ab70*/  IABS R10, R7 ;  /* 0x00000007000a7213 */ /* 0x000fe40000000000 */
[----:B------:R-:W-:Y:S02]  /*1ab80*/  FSEL R18, R18, -INF , !P3 ;  /* 0xff80000012127808 */ /* 0x000fe40005800000 */
[----:B------:R-:W-:Y:S02]  /*1ab90*/  IABS R7, R8 ;  /* 0x0000000800077213 */ /* 0x000fe40000000000 */
[----:B------:R-:W-:Y:S02]  /*1aba0*/  ISETP.GT.AND P3, PT, R136, R5, PT ;  /* 0x000000058800720c */ /* 0x000fe40003f64270 */
[----:B------:R-:W-:Y:S01]  /*1abb0*/  IABS R8, R9 ;  /* 0x0000000900087213 */ /* 0x000fe20000000000 */
[----:B------:R-:W-:Y:S01]  /*1abc0*/  IMAD.MOV.U32 R9, RZ, RZ, R7 ;  /* 0x000000ffff097224 */ /* 0x000fe200078e0007 */
[----:B------:R-:W-:Y:S02]  /*1abd0*/  FSEL R19, R19, -INF , !P3 ;  /* 0xff80000013137808 */ /* 0x000fe40005800000 */
[----:B------:R-:W-:Y:S02]  /*1abe0*/  I2FP.F32.S32 R8, R8 ;  /* 0x0000000800087245 */ /* 0x000fe40000201400 */
[----:B------:R-:W-:Y:S02]  /*1abf0*/  ISETP.GT.AND P3, PT, R2, R134, PT ;  /* 0x000000860200720c */ /* 0x000fe40003f64270 */
[----:B------:R-:W-:Y:S01]  /*1ac00*/  FSEL R24, R24, -INF , !P1 ;  /* 0xff80000018187808 */ /* 0x000fe20004800000 */
[----:B------:R-:W-:Y:S01]  /*1ac10*/  FFMA.FTZ R29, R8, -UR6, R29 ;  /* 0x80000006081d7c23 */ /* 0x000fe2000801001d */
[----:B------:R-:W-:Y:S02]  /*1ac20*/  FSEL R25, R25, -INF , !P0 ;  /* 0xff80000019197808 */ /* 0x000fe40004000000 */
[----:B------:R-:W-:Y:S02]  /*1ac30*/  FSEL R26, R26, -INF , !P3 ;  /* 0xff8000001a1a7808 */ /* 0x000fe40005800000 */
[C---:B------:R-:W-:Y:S02]  /*1ac40*/  ISETP.GT.AND P1, PT, R2.reuse, R182, PT ;  /* 0x000000b60200720c */ /* 0x040fe40003f24270 */
[C---:B------:R-:W-:Y:S02]  /*1ac50*/  ISETP.GT.AND P3, PT, R2.reuse, R183, PT ;  /* 0x000000b70200720c */ /* 0x040fe40003f64270 */
[----:B------:R-:W-:Y:S01]  /*1ac60*/  ISETP.GT.AND P0, PT, R2, R143, PT ;  /* 0x0000008f0200720c */ /* 0x000fe20003f04270 */
[----:B------:R-:W-:Y:S01]  /*1ac70*/  IMAD.IADD R2, R228, 0x1, -R0 ;  /* 0x00000001e4027824 */ /* 0x000fe200078e0a00 */
[----:B------:R-:W-:Y:S02]  /*1ac80*/  FSEL R29, R29, -INF , !P6 ;  /* 0xff8000001d1d7808 */ /* 0x000fe40007000000 */
[----:B------:R-:W-:Y:S02]  /*1ac90*/  ISETP.GE.AND P6, PT, R134, R230, PT ;  /* 0x000000e68600720c */ /* 0x000fe40003fc6270 */
[----:B------:R-:W-:Y:S02]  /*1aca0*/  IABS R2, R2 ;  /* 0x0000000200027213 */ /* 0x000fe40000000000 */
[----:B------:R-:W-:Y:S02]  /*1acb0*/  FSEL R203, R24, -INF , !P6 ;  /* 0xff80000018cb7808 */ /* 0x000fe40007000000 */
[----:B------:R-:W-:Y:S02]  /*1acc0*/  ISETP.GE.AND P6, PT, R182, R230, PT ;  /* 0x000000e6b600720c */ /* 0x000fe40003fc6270 */
[----:B------:R-:W-:Y:S02]  /*1acd0*/  I2FP.F32.S32 R7, R2 ;  /* 0x0000000200077245 */ /* 0x000fe40000201400 */
[----:B------:R-:W-:Y:S02]  /*1ace0*/  IABS R2, R11 ;  /* 0x0000000b00027213 */ /* 0x000fe40000000000 */
[----:B------:R-:W-:Y:S01]  /*1acf0*/  FSEL R205, R25, -INF , !P6 ;  /* 0xff80000019cd7808 */ /* 0x000fe20007000000 */
[----:B------:R-:W-:Y:S01]  /*1ad00*/  FFMA.FTZ R27, R7, -UR6, R27 ;  /* 0x80000006071b7c23 */ /* 0x000fe2000801001b */
[----:B------:R-:W-:Y:S01]  /*1ad10*/  ISETP.GE.AND P6, PT, R134, R231, PT ;  /* 0x000000e78600720c */ /* 0x000fe20003fc6270 */
[----:B------:R-:W-:Y:S01]  /*1ad20*/  IMAD.IADD R7, R222, 0x1, -R3 ;  /* 0x00000001de077824 */ /* 0x000fe200078e0a03 */
[----:B------:R-:W-:Y:S01]  /*1ad30*/  I2FP.F32.S32 R10, R10 ;  /* 0x0000000a000a7245 */ /* 0x000fe20000201400 */
[----:B------:R-:W5:Y:S01]  /*1ad40*/  LDL.64 R24, [R1+0x58] ;  /* 0x0000580001187983 */ /* 0x000f620000100a00 */
[----:B------:R-:W-:Y:S02]  /*1ad50*/  I2FP.F32.S32 R9, R9 ;  /* 0x0000000900097245 */ /* 0x000fe40000201400 */
[----:B------:R-:W-:Y:S01]  /*1ad60*/  I2FP.F32.S32 R2, R2 ;  /* 0x0000000200027245 */ /* 0x000fe20000201400 */
[----:B------:R-:W-:Y:S01]  /*1ad70*/  FFMA.FTZ R28, R10, -UR6, R28 ;  /* 0x800000060a1c7c23 */ /* 0x000fe2000801001c */
[----:B------:R-:W-:Y:S01]  /*1ad80*/  FSEL R206, R26, -INF , !P6 ;  /* 0xff8000001ace7808 */ /* 0x000fe20007000000 */
[----:B------:R-:W-:Y:S01]  /*1ad90*/  FFMA.FTZ R30, R9, -UR6, R30 ;  /* 0x80000006091e7c23 */ /* 0x000fe2000801001e */
[----:B------:R-:W-:Y:S01]  /*1ada0*/  FSEL R27, R27, -INF , !P1 ;  /* 0xff8000001b1b7808 */ /* 0x000fe20004800000 */
[----:B------:R-:W-:Y:S01]  /*1adb0*/  FFMA.FTZ R31, R2, -UR6, R31 ;  /* 0x80000006021f7c23 */ /* 0x000fe2000801001f */
[----:B------:R-:W-:Y:S01]  /*1adc0*/  ISETP.GE.AND P6, PT, R182, R231, PT ;  /* 0x000000e7b600720c */ /* 0x000fe20003fc6270 */
[--C-:B------:R-:W-:Y:S01]  /*1add0*/  IMAD.IADD R2, R222, 0x1, -R0.reuse ;  /* 0x00000001de027824 */ /* 0x100fe200078e0a00 */
[----:B------:R-:W-:Y:S01]  /*1ade0*/  FSEL R28, R28, -INF , !P2 ;  /* 0xff8000001c1c7808 */ /* 0x000fe20005000000 */
[----:B------:R-:W-:Y:S01]  /*1adf0*/  IMAD.IADD R0, R229, 0x1, -R0 ;  /* 0x00000001e5007824 */ /* 0x000fe200078e0a00 */
[----:B------:R-:W-:Y:S01]  /*1ae00*/  FSEL R208, R27, -INF , !P6 ;  /* 0xff8000001bd07808 */ /* 0x000fe20007000000 */
[----:B------:R-:W-:Y:S01]  /*1ae10*/  IMAD.IADD R9, R222, 0x1, -R12 ;  /* 0x00000001de097824 */ /* 0x000fe200078e0a0c */
[----:B------:R-:W-:Y:S01]  /*1ae20*/  ISETP.GE.AND P6, PT, R143, R230, PT ;  /* 0x000000e68f00720c */ /* 0x000fe20003fc6270 */
[----:B------:R-:W5:Y:S01]  /*1ae30*/  LDL.64 R26, [R1+0x68] ;  /* 0x00006800011a7983 */ /* 0x000f620000100a00 */
[----:B------:R-:W-:Y:S02]  /*1ae40*/  FSEL R30, R30, -INF , !P0 ;  /* 0xff8000001e1e7808 */ /* 0x000fe40004000000 */
[----:B------:R-:W-:Y:S02]  /*1ae50*/  FSEL R31, R31, -INF , !P3 ;  /* 0xff8000001f1f7808 */ /* 0x000fe40005800000 */
[CC--:B------:R-:W-:Y:S02]  /*1ae60*/  ISETP.GE.AND P0, PT, R5.reuse, R223.reuse, PT ;  /* 0x000000df0500720c */ /* 0x0c0fe40003f06270 */
[----:B------:R-:W-:Y:S01]  /*1ae70*/  ISETP.GE.AND P3, PT, R5, R226, PT ;  /* 0x000000e20500720c */ /* 0x000fe20003f66270 */
[--C-:B------:R-:W-:Y:S01]  /*1ae80*/  IMAD.IADD R5, R222, 0x1, -R4.reuse ;  /* 0x00000001de057824 */ /* 0x100fe200078e0a04 */
[----:B------:R-:W-:Y:S01]  /*1ae90*/  FSEL R211, R28, -INF , !P6 ;  /* 0xff8000001cd37808 */ /* 0x000fe20007000000 */
[----:B------:R-:W-:Y:S01]  /*1aea0*/  IMAD.IADD R4, R229, 0x1, -R4 ;  /* 0x00000001e5047824 */ /* 0x000fe200078e0a04 */
[----:B------:R-:W-:Y:S02]  /*1aeb0*/  ISETP.GE.AND P6, PT, R183, R230, PT ;  /* 0x000000e6b700720c */ /* 0x000fe40003fc6270 */
[C---:B------:R-:W-:Y:S02]  /*1aec0*/  ISETP.GE.AND P1, PT, R6.reuse, R223, PT ;  /* 0x000000df0600720c */ /* 0x040fe40003f26270 */
[----:B------:R-:W-:Y:S02]  /*1aed0*/  ISETP.GE.AND P2, PT, R6, R226, PT ;  /* 0x000000e20600720c */ /* 0x000fe40003f46270 */
[----:B------:R-:W-:Y:S02]  /*1aee0*/  FSEL R232, R29, -INF , !P6 ;  /* 0xff8000001de87808 */ /* 0x000fe40007000000 */
[----:B------:R-:W-:Y:S01]  /*1aef0*/  IABS R6, R5 ;  /* 0x0000000500067213 */ /* 0x000fe20000000000 */
[----:B------:R-:W5:Y:S01]  /*1af00*/  LDL.64 R28, [R1+0x60] ;  /* 0x00006000011c7983 */ /* 0x000f620000100a00 */
[----:B------:R-:W-:Y:S02]  /*1af10*/  IABS R5, R4 ;  /* 0x0000000400057213 */ /* 0x000fe40000000000 */
[-C--:B------:R-:W-:Y:S01]  /*1af20*/  ISETP.GE.AND P6, PT, R143, R231.reuse, PT ;  /* 0x000000e78f00720c */ /* 0x080fe20003fc6270 */
[----:B------:R-:W-:Y:S01]  /*1af30*/  IMAD.MOV.U32 R4, RZ, RZ, R6 ;  /* 0x000000ffff047224 */ /* 0x000fe200078e0006 */
[----:B------:R-:W-:Y:S02]  /*1af40*/  IABS R2, R2 ;  /* 0x0000000200027213 */ /* 0x000fe40000000000 */
[----:B------:R-:W-:Y:S02]  /*1af50*/  FSEL R137, R30, -INF , !P6 ;  /* 0xff8000001e897808 */ /* 0x000fe40007000000 */
[----:B------:R-:W-:Y:S02]  /*1af60*/  I2FP.F32.S32 R4, R4 ;  /* 0x0000000400047245 */ /* 0x000fe40000201400 */
[----:B------:R-:W-:Y:S02]  /*1af70*/  ISETP.GE.AND P6, PT, R183, R231, PT ;  /* 0x000000e7b700720c */ /* 0x000fe40003fc6270 */
[----:B------:R-:W-:Y:S01]  /*1af80*/  I2FP.F32.S32 R2, R2 ;  /* 0x0000000200027245 */ /* 0x000fe20000201400 */
[----:B------:R-:W-:Y:S01]  /*1af90*/  FFMA.FTZ R20, R4, -UR6, R20 ;  /* 0x8000000604147c23 */ /* 0x000fe20008010014 */
[----:B------:R-:W-:Y:S02]  /*1afa0*/  I2FP.F32.S32 R4, R5 ;  /* 0x0000000500047245 */ /* 0x000fe40000201400 */
[----:B------:R-:W-:Y:S01]  /*1afb0*/  IABS R5, R0 ;  /* 0x0000000000057213 */ /* 0x000fe20000000000 */
[----:B------:R-:W-:Y:S01]  /*1afc0*/  FFMA.FTZ R21, R2, -UR6, R21 ;  /* 0x8000000602157c23 */ /* 0x000fe20008010015 */
[----:B------:R-:W-:Y:S01]  /*1afd0*/  FSEL R141, R31, -INF , !P6 ;  /* 0xff8000001f8d7808 */ /* 0x000fe20007000000 */
[----:B------:R-:W-:Y:S01]  /*1afe0*/  FFMA.FTZ R22, R4, -UR6, R22 ;  /* 0x8000000604167c23 */ /* 0x000fe20008010016 */
[----:B------:R-:W-:Y:S02]  /*1aff0*/  I2FP.F32.S32 R5, R5 ;  /* 0x0000000500057245 */ /* 0x000fe40000201400 */
[----:B------:R-:W-:Y:S02]  /*1b000*/  ISETP.GT.AND P6, PT, R135, R134, PT ;  /* 0x000000868700720c */ /* 0x000fe40003fc4270 */
[----:B------:R-:W-:Y:S01]  /*1b010*/  IABS R7, R7 ;  /* 0x0000000700077213 */ /* 0x000fe20000000000 */
[----:B------:R-:W-:Y:S01]  /*1b020*/  FFMA.FTZ R23, R5, -UR6, R23 ;  /* 0x8000000605177c23 */ /* 0x000fe20008010017 */
[----:B------:R-:W-:Y:S02]  /*1b030*/  FSEL R5, R16, -INF , !P1 ;  /* 0xff80000010057808 */ /* 0x000fe40004800000 */
[----:B------:R-:W-:Y:S01]  /*1b040*/  FSEL R20, R20, -INF , !P6 ;  /* 0xff80000014147808 */ /* 0x000fe20007000000 */
[----:B------:R-:W-:Y:S01]  /*1b050*/  IMAD.MOV.U32 R8, RZ, RZ, R7 ;  /* 0x000000ffff087224 */ /* 0x000fe200078e0007 */
[-C--:B------:R-:W-:Y:S02]  /*1b060*/  ISETP.GT.AND P1, PT, R136, R182.reuse, PT ;  /* 0x000000b68800720c */ /* 0x080fe40003f24270 */
[----:B------:R-:W-:Y:S02]  /*1b070*/  ISETP.GT.AND P6, PT, R135, R182, PT ;  /* 0x000000b68700720c */ /* 0x000fe40003fc4270 */
[----:B------:R-:W-:Y:S02]  /*1b080*/  FSEL R23, R23, -INF , !P1 ;  /* 0xff80000017177808 */ /* 0x000fe40004800000 */
[----:B------:R-:W-:Y:S02]  /*1b090*/  FSEL R21, R21, -INF , !P6 ;  /* 0xff80000015157808 */ /* 0x000fe40007000000 */
[----:B------:R-:W-:Y:S02]  /*1b0a0*/  ISETP.GE.AND P1, PT, R134, R223, PT ;  /* 0x000000df8600720c */ /* 0x000fe40003f26270 */
[----:B------:R-:W-:Y:S02]  /*1b0b0*/  ISETP.GT.AND P6, PT, R136, R134, PT ;  /* 0x000000868800720c */ /* 0x000fe40003fc4270 */
[----:B------:R-:W-:Y:S02]  /*1b0c0*/  FSEL R243, R20, -INF , !P1 ;  /* 0xff80000014f37808 */ /* 0x000fe40004800000 */
[----:B------:R-:W-:Y:S02]  /*1b0d0*/  FSEL R7, R18, -INF , !P2 ;  /* 0xff80000012077808 */ /* 0x000fe40005000000 */
[----:B------:R-:W-:Y:S02]  /*1b0e0*/  FSEL R22, R22, -INF , !P6 ;  /* 0xff80000016167808 */ /* 0x000fe40007000000 */
[-C--:B------:R-:W-:Y:S02]  /*1b0f0*/  ISETP.GE.AND P2, PT, R134, R226.reuse, PT ;  /* 0x000000e28600720c */ /* 0x080fe40003f46270 */
[----:B------:R-:W-:Y:S02]  /*1b100*/  ISETP.GE.AND P1, PT, R182, R226, PT ;  /* 0x000000e2b600720c */ /* 0x000fe40003f26270 */
[----:B------:R-:W-:Y:S02]  /*1b110*/  FSEL R237, R22, -INF , !P2 ;  /* 0xff80000016ed7808 */ /* 0x000fe40005000000 */
[----:B------:R-:W-:Y:S02]  /*1b120*/  FSEL R236, R23, -INF , !P1 ;  /* 0xff80000017ec7808 */ /* 0x000fe40004800000 */
[----:B------:R-:W5:Y:S01]  /*1b130*/  LDL.64 R22, [R1+0x50] ;  /* 0x0000500001167983 */ /* 0x000f620000100a00 */
[----:B------:R-:W-:Y:S02]  /*1b140*/  FMNMX3.FTZ R2, R132, R176, R177, !PT ;  /* 0x000000b084027276 */ /* 0x000fe400078100b1 */
[----:B------:R-:W-:Y:S02]  /*1b150*/  FMNMX3.FTZ R0, R138, R178, R186, !PT ;  /* 0x000000b28a007276 */ /* 0x000fe400078100ba */
[----:B------:R-:W-:Y:S02]  /*1b160*/  FMNMX3.FTZ R2, R2, R133, R179, !PT ;  /* 0x0000008502027276 */ /* 0x000fe400078100b3 */
[----:B------:R-:W-:Y:S02]  /*1b170*/  FMNMX3.FTZ R0, R0, R180, R181, !PT ;  /* 0x000000b400007276 */ /* 0x000fe400078100b5 */
[----:B------:R-:W-:Y:S02]  /*1b180*/  FMNMX3.FTZ R4, R2, R203, R205, !PT ;  /* 0x000000cb02047276 */ /* 0x000fe400078100cd */
[----:B------:R-:W-:Y:S02]  /*1b190*/  FMNMX3.FTZ R0, R0, R206, R208, !PT ;  /* 0x000000ce00007276 */ /* 0x000fe400078100d0 */
[----:B------:R-:W-:Y:S02]  /*1b1a0*/  FMNMX3.FTZ R4, R4, R211, R232, !PT ;  /* 0x000000d304047276 */ /* 0x000fe400078100e8 */
[----:B------:R-:W-:Y:S02]  /*1b1b0*/  FMNMX3.FTZ R0, R0, R137, R141, !PT ;  /* 0x0000008900007276 */ /* 0x000fe4000781008d */
[----:B------:R-:W-:Y:S01]  /*1b1c0*/  IABS R10, R9 ;  /* 0x00000009000a7213 */ /* 0x000fe20000000000 */
[----:B------:R-:W1:Y:S01]  /*1b1d0*/  SHFL.BFLY PT, R11, R4, 0x2, 0x1f ;  /* 0x0c401f00040b7f89 */ /* 0x000e6200000e0000 */
[----:B------:R-:W-:Y:S02]  /*1b1e0*/  FSEL R6, R17, -INF , !P0 ;  /* 0xff80000011067808 */ /* 0x000fe40004000000 */
[----:B------:R-:W-:Y:S05]  /*1b1f0*/  I2FP.F32.S32 R9, R8 ;  /* 0x0000000800097245 */ /* 0x000fea0000201400 */
[----:B------:R-:W2:Y:S01]  /*1b200*/  SHFL.BFLY PT, R2, R0, 0x2, 0x1f ;  /* 0x0c401f0000027f89 */ /* 0x000ea200000e0000 */
[C---:B------:R-:W-:Y:S02]  /*1b210*/  ISETP.GT.AND P0, PT, R135.reuse, R143, PT ;  /* 0x0000008f8700720c */ /* 0x040fe40003f04270 */
[----:B------:R-:W-:Y:S01]  /*1b220*/  ISETP.GT.AND P6, PT, R135, R183, PT ;  /* 0x000000b78700720c */ /* 0x000fe20003fc4270 */
[----:B------:R-:W-:Y:S01]  /*1b230*/  FFMA.FTZ R32, R9, -UR6, R32 ;  /* 0x8000000609207c23 */ /* 0x000fe20008010020 */
[----:B------:R-:W-:Y:S02]  /*1b240*/  FSEL R8, R19, -INF , !P3 ;  /* 0xff80000013087808 */ /* 0x000fe40005800000 */
[----:B------:R-:W-:Y:S02]  /*1b250*/  ISETP.GE.AND P3, PT, R182, R223, PT ;  /* 0x000000dfb600720c */ /* 0x000fe40003f66270 */
[----:B------:R-:W-:Y:S02]  /*1b260*/  FSEL R32, R32, -INF , !P0 ;  /* 0xff80000020207808 */ /* 0x000fe40004000000 */
[----:B------:R-:W-:Y:S02]  /*1b270*/  FSEL R240, R21, -INF , !P3 ;  /* 0xff80000015f07808 */ /* 0x000fe40005800000 */
[C---:B------:R-:W-:Y:S02]  /*1b280*/  ISETP.GT.AND P3, PT, R136.reuse, R143, PT ;  /* 0x0000008f8800720c */ /* 0x040fe40003f64270 */
[----:B------:R-:W-:Y:S02]  /*1b290*/  ISETP.GT.AND P0, PT, R136, R183, PT ;  /* 0x000000b78800720c */ /* 0x000fe40003f04270 */
[----:B------:R-:W-:Y:S02]  /*1b2a0*/  ISETP.GE.AND P2, PT, R183, R226, PT ;  /* 0x000000e2b700720c */ /* 0x000fe40003f46270 */
[----:B-1----:R-:W-:Y:S01]  /*1b2b0*/  FMNMX.FTZ R135, R4, R11, !PT ;  /* 0x0000000b04877209 */ /* 0x002fe20007810000 */
[C---:B------:R-:W-:Y:S02]  /*1b2c0*/  IMAD.IADD R4, R229.reuse, 0x1, -R3 ;  /* 0x00000001e5047824 */ /* 0x040fe400078e0a03 */
[----:B------:R-:W-:Y:S01]  /*1b2d0*/  IMAD.IADD R3, R229, 0x1, -R12 ;  /* 0x00000001e5037824 */ /* 0x000fe200078e0a0c */
[----:B--2---:R-:W-:Y:S01]  /*1b2e0*/  FMNMX.FTZ R0, R0, R2, !PT ;  /* 0x0000000200007209 */ /* 0x004fe20007810000 */
[----:B------:R-:W1:Y:S01]  /*1b2f0*/  SHFL.BFLY PT, R9, R135, 0x1, 0x1f ;  /* 0x0c201f0087097f89 */ /* 0x000e6200000e0000 */
[----:B------:R-:W-:Y:S02]  /*1b300*/  I2FP.F32.S32 R2, R10 ;  /* 0x0000000a00027245 */ /* 0x000fe40000201400 */
[----:B------:R-:W-:Y:S02]  /*1b310*/  IABS R4, R4 ;  /* 0x0000000400047213 */ /* 0x000fe40000000000 */
[----:B------:R-:W-:Y:S01]  /*1b320*/  IABS R10, R3 ;  /* 0x00000003000a7213 */ /* 0x000fe20000000000 */
[----:B------:R-:W-:Y:S01]  /*1b330*/  FFMA.FTZ R33, R2, -UR6, R33 ;  /* 0x8000000602217c23 */ /* 0x000fe20008010021 */
[----:B------:R-:W-:Y:S01]  /*1b340*/  I2FP.F32.S32 R4, R4 ;  /* 0x0000000400047245 */ /* 0x000fe20000201400 */
[----:B------:R-:W2:Y:S01]  /*1b350*/  SHFL.BFLY PT, R2, R0, 0x1, 0x1f ;  /* 0x0c201f0000027f89 */ /* 0x000ea200000e0000 */
[----:B------:R-:W-:Y:S02]  /*1b360*/  FMNMX3.FTZ R3, R139, R184, R185, !PT ;  /* 0x000000b88b037276 */ /* 0x000fe400078100b9 */
[----:B------:R-:W-:Y:S01]  /*1b370*/  FSEL R33, R33, -INF , !P6 ;  /* 0xff80000021217808 */ /* 0x000fe20007000000 */
[----:B------:R-:W-:Y:S01]  /*1b380*/  FFMA.FTZ R34, R4, -UR6, R34 ;  /* 0x8000000604227c23 */ /* 0x000fe20008010022 */
[-C--:B------:R-:W-:Y:S02]  /*1b390*/  ISETP.GE.AND P6, PT, R143, R223.reuse, PT ;  /* 0x000000df8f00720c */ /* 0x080fe40003fc6270 */
[----:B------:R-:W-:Y:S01]  /*1b3a0*/  LOP3.LUT R4, R192, UR22, RZ, 0x3c, !PT ;  /* 0x00000016c0047c12 */ /* 0x000fe2000f8e3cff */
[----:B------:R-:W-:Y:S01]  /*1b3b0*/  UIADD3 UR22, UPT, UPT, UR22, -0x1, URZ ;  /* 0xffffffff16167890 */ /* 0x000fe2000fffe0ff */
[----:B------:R-:W-:Y:S02]  /*1b3c0*/  FSEL R204, R32, -INF , !P6 ;  /* 0xff80000020cc7808 */ /* 0x000fe40007000000 */
[----:B------:R-:W-:Y:S01]  /*1b3d0*/  ISETP.GE.AND P6, PT, R183, R223, PT ;  /* 0x000000dfb700720c */ /* 0x000fe20003fc6270 */
[----:B------:R-:W-:Y:S01]  /*1b3e0*/  IMAD.WIDE.U32 R14, R4, -0x326172a9, RZ ;  /* 0xcd9e8d57040e7825 */ /* 0x000fe200078e00ff */
[----:B------:R-:W-:Y:S02]  /*1b3f0*/  FMNMX3.FTZ R3, R3, R5, R6, !PT ;  /* 0x0000000503037276 */ /* 0x000fe40007810006 */
[----:B------:R-:W-:Y:S02]  /*1b400*/  FSEL R207, R33, -INF , !P6 ;  /* 0xff80000021cf7808 */ /* 0x000fe40007000000 */
[----:B-1----:R-:W-:Y:S02]  /*1b410*/  FMNMX.FTZ R135, R135, R9, !PT ;  /* 0x0000000987877209 */ /* 0x002fe40007810000 */
[----:B------:R-:W-:Y:S02]  /*1b420*/  ISETP.GE.AND P6, PT, R143, R226, PT ;  /* 0x000000e28f00720c */ /* 0x000fe40003fc6270 */
[C---:B------:R-:W-:Y:S01]  /*1b430*/  FSETP.NEU.FTZ.AND P1, PT, R135.reuse, -INF , PT ;  /* 0xff8000008700780b */ /* 0x040fe20003f3d000 */
[----:B------:R-:W-:Y:S01]  /*1b440*/  FMUL.FTZ R143, R135, UR4 ;  /* 0x00000004878f7c20 */ /* 0x000fe20008410000 */
[----:B------:R-:W-:Y:S02]  /*1b450*/  FMNMX3.FTZ R3, R3, R243, R240, !PT ;  /* 0x000000f303037276 */ /* 0x000fe400078100f0 */
[----:B--2---:R-:W-:Y:S01]  /*1b460*/  FMNMX.FTZ R136, R0, R2, !PT ;  /* 0x0000000200887209 */ /* 0x004fe20007810000 */
[----:B------:R-:W-:Y:S01]  /*1b470*/  VIADD R2, R225, 0x76cf5d0a ;  /* 0x76cf5d0ae1027836 */ /* 0x000fe20000000000 */
[----:B------:R-:W-:Y:S02]  /*1b480*/  FMNMX3.FTZ R0, R140, R189, R202, !PT ;  /* 0x000000bd8c007276 */ /* 0x000fe400078100ca */
[----:B------:R-:W-:Y:S02]  /*1b490*/  FSEL R143, R143, RZ, P1 ;  /* 0x000000ff8f8f7208 */ /* 0x000fe40000800000 */
[----:B------:R-:W-:Y:S02]  /*1b4a0*/  FMNMX3.FTZ R0, R0, R7, R8, !PT ;  /* 0x0000000700007276 */ /* 0x000fe40007810008 */
[----:B------:R-:W-:Y:S02]  /*1b4b0*/  FMNMX3.FTZ R3, R3, R204, R207, !PT ;  /* 0x000000cc03037276 */ /* 0x000fe400078100cf */
[----:B------:R-:W-:Y:S01]  /*1b4c0*/  FMNMX3.FTZ R4, R0, R237, R236, !PT ;  /* 0x000000ed00047276 */ /* 0x000fe200078100ec */
[----:B------:R-:W-:Y:S01]  /*1b4d0*/  FFMA.FTZ R0, R176, UR4, -R143 ;  /* 0x00000004b0007c23 */ /* 0x000fe2000801088f */
[----:B------:R-:W-:Y:S01]  /*1b4e0*/  I2FP.F32.S32 R10, R10 ;  /* 0x0000000a000a7245 */ /* 0x000fe20000201400 */
[----:B------:R-:W1:Y:S01]  /*1b4f0*/  SHFL.BFLY PT, R134, R3, 0x2, 0x1f ;  /* 0x0c401f0003867f89 */ /* 0x000e6200000e0000 */
[C---:B---3--:R-:W-:Y:S01]  /*1b500*/  LOP3.LUT R12, R15.reuse, R191, RZ, 0x3c, !PT ;  /* 0x000000bf0f0c7212 */ /* 0x048fe200078e3cff */
[----:B------:R2:W-:Y:S01]  /*1b510*/  MUFU.EX2 R235, R0 ;  /* 0x0000000000eb7308 */ /* 0x0005e20000000800 */
[----:B----4-:R-:W-:Y:S01]  /*1b520*/  LOP3.LUT R11, R14, R190, RZ, 0x3c, !PT ;  /* 0x000000be0e0b7212 */ /* 0x010fe200078e3cff */
[----:B------:R-:W-:Y:S01]  /*1b530*/  FFMA.FTZ R35, R10, -UR6, R35 ;  /* 0x800000060a237c23 */ /* 0x000fe20008010023 */
[----:B-----5:R-:W-:Y:S02]  /*1b540*/  LOP3.LUT R9, R14, R187, RZ, 0x3c, !PT ;  /* 0x000000bb0e097212 */ /* 0x020fe400078e3cff */
[----:B------:R-:W-:Y:S01]  /*1b550*/  LOP3.LUT R10, R15, R188, RZ, 0x3c, !PT ;  /* 0x000000bc0f0a7212 */ /* 0x000fe200078e3cff */
[----:B------:R-:W-:Y:S01]  /*1b560*/  IMAD.WIDE.U32 R14, R12, -0x2daee0ad, RZ ;  /* 0xd2511f530c0e7825 */ /* 0x000fe200078e00ff */
[----:B------:R-:W-:Y:S03]  /*1b570*/  FSEL R35, R35, -INF , !P0 ;  /* 0xff80000023237808 */ /* 0x000fe60004000000 */
[C---:B------:R-:W-:Y:S01]  /*1b580*/  FMUL.FTZ R188, R136.reuse, UR4 ;  /* 0x0000000488bc7c20 */ /* 0x040fe20008410000 */
[----:B------:R-:W-:Y:S01]  /*1b590*/  IMAD.WIDE.U32 R20, R9, -0x2daee0ad, RZ ;  /* 0xd2511f5309147825 */ /* 0x000fe200078e00ff */
[----:B------:R-:W-:Y:S02]  /*1b5a0*/  FSETP.NEU.FTZ.AND P0, PT, R136, -INF , PT ;  /* 0xff8000008800780b */ /* 0x000fe40003f1d000 */
[----:B------:R-:W-:Y:S01]  /*1b5b0*/  FSEL R34, R34, -INF , !P3 ;  /* 0xff80000022227808 */ /* 0x000fe20005800000 */
[----:B------:R-:W-:Y:S01]  /*1b5c0*/  IMAD.WIDE.U32 R16, R10, -0x2daee0ad, RZ ;  /* 0xd2511f530a107825 */ /* 0x000fe200078e00ff */
[----:B------:R-:W-:Y:S03]  /*1b5d0*/  FSEL R188, R188, RZ, P0 ;  /* 0x000000ffbcbc7208 */ /* 0x000fe60000000000 */
[----:B--2---:R-:W-:Y:S01]  /*1b5e0*/  FFMA.FTZ R0, R177, UR4, -R143 ;  /* 0x00000004b1007c23 */ /* 0x004fe2000801088f */
[----:B------:R-:W-:Y:S01]  /*1b5f0*/  IMAD.WIDE.U32 R18, R11, -0x2daee0ad, RZ ;  /* 0xd2511f530b127825 */ /* 0x000fe200078e00ff */
[----:B------:R-:W-:Y:S02]  /*1b600*/  FSEL R252, R34, -INF , !P6 ;  /* 0xff80000022fc7808 */ /* 0x000fe40007000000 */
[----:B------:R2:W3:Y:S01]  /*1b610*/  MUFU.EX2 R251, R0 ;  /* 0x0000000000fb7308 */ /* 0x0004e20000000800 */
[----:B------:R-:W-:Y:S01]  /*1b620*/  FSEL R248, R35, -INF , !P2 ;  /* 0xff80000023f87808 */ /* 0x000fe20005000000 */
[--C-:B------:R-:W-:Y:S01]  /*1b630*/  FFMA.FTZ R10, R186, UR4, -R188.reuse ;  /* 0x00000004ba0a7c23 */ /* 0x100fe200080108bc */
[----:B-1----:R-:W-:Y:S01]  /*1b640*/  FMNMX.FTZ R134, R3, R134, !PT ;  /* 0x0000008603867209 */ /* 0x002fe20007810000 */
[----:B------:R-:W-:Y:S01]  /*1b650*/  FFMA.FTZ R3, R178, UR4, -R188 ;  /* 0x00000004b2037c23 */ /* 0x000fe200080108bc */
[----:B------:R-:W-:Y:S01]  /*1b660*/  FMNMX3.FTZ R4, R4, R252, R248, !PT ;  /* 0x000000fc04047276 */ /* 0x000fe200078100f8 */
[----:B------:R-:W-:Y:S04]  /*1b670*/  FFMA.FTZ R137, R137, UR4, -R188 ;  /* 0x0000000489897c23 */ /* 0x000fe800080108bc */
[----:B------:R1:W-:Y:S01]  /*1b680*/  MUFU.EX2 R250, R3 ;  /* 0x0000000300fa7308 */ /* 0x0003e20000000800 */
[----:B------:R-:W4:Y:S09]  /*1b690*/  SHFL.BFLY PT, R13, R4, 0x2, 0x1f ;  /* 0x0c401f00040d7f89 */ /* 0x000f3200000e0000 */
[----:B------:R-:W-:Y:S01]  /*1b6a0*/  MUFU.EX2 R249, R10 ;  /* 0x0000000a00f97308 */ /* 0x000fe20000000800 */
[----:B--2---:R-:W-:Y:S05]  /*1b6b0*/  VIADD R0, R225, 0x32370b8f ;  /* 0x32370b8fe1007836 */ /* 0x004fea0000000000 */
[C---:B------:R-:W-:Y:S02]  /*1b6c0*/  LOP3.LUT R11, R0.reuse, R16, R21, 0x96, !PT ;  /* 0x00000010000b7212 */ /* 0x040fe400078e9615 */
[----:B-1----:R-:W-:Y:S01]  /*1b6d0*/  LOP3.LUT R3, R0, R14, R19, 0x96, !PT ;  /* 0x0000000e00037212 */ /* 0x002fe200078e9613 */
[----:B------:R-:W-:Y:S01]  /*1b6e0*/  VIADD R0, R224, 0xdaa66d2b ;  /* 0xdaa66d2be0007836 */ /* 0x000fe20000000000 */
[----:B------:R-:W1:Y:S01]  /*1b6f0*/  SHFL.BFLY PT, R14, R134, 0x1, 0x1f ;  /* 0x0c201f00860e7f89 */ /* 0x000e6200000e0000 */
[----:B------:R-:W-:Y:S04]  /*1b700*/  IMAD.WIDE.U32 R198, R11, -0x326172a9, RZ ;  /* 0xcd9e8d570bc67825 */ /* 0x000fe800078e00ff */
[----:B------:R-:W-:Y:S01]  /*1b710*/  IMAD.WIDE.U32 R192, R3, -0x326172a9, RZ ;  /* 0xcd9e8d5703c07825 */ /* 0x000fe200078e00ff */
[----:B----4-:R-:W-:Y:S02]  /*1b720*/  FMNMX.FTZ R4, R4, R13, !PT ;  /* 0x0000000d04047209 */ /* 0x010fe40007810000 */
[----:B-1----:R-:W-:Y:S04]  /*1b730*/  FMNMX.FTZ R134, R134, R14, !PT ;  /* 0x0000000e86867209 */ /* 0x002fe80007810000 */
[C---:B------:R-:W-:Y:S01]  /*1b740*/  FSETP.NEU.FTZ.AND P3, PT, R134.reuse, -INF , PT ;  /* 0xff8000008600780b */ /* 0x040fe20003f7d000 */
[----:B------:R-:W-:Y:S05]  /*1b750*/  FMUL.FTZ R186, R134, UR4 ;  /* 0x0000000486ba7c20 */ /* 0x000fea0008410000 */
[----:B------:R-:W-:Y:S05]  /*1b760*/  FSEL R186, R186, RZ, P3 ;  /* 0x000000ffbaba7208 */ /* 0x000fea0001800000 */
[----:B------:R-:W-:Y:S04]  /*1b770*/  FFMA.FTZ R6, R6, UR4, -R186 ;  /* 0x0000000406067c23 */ /* 0x000fe800080108ba */
[----:B------:R-:W-:Y:S01]  /*1b780*/  MUFU.EX2 R241, R6 ;  /* 0x0000000600f17308 */ /* 0x000fe20000000800 */
[-C--:B------:R-:W-:Y:S02]  /*1b790*/  LOP3.LUT R12, R26, R2.reuse, R17, 0x96, !PT ;  /* 0x000000021a0c7212 */ /* 0x080fe400078e9611 */
[----:B------:R-:W-:Y:S01]  /*1b7a0*/  LOP3.LUT R9, R28, R2, R15, 0x96, !PT ;  /* 0x000000021c097212 */ /* 0x000fe200078e960f */
[----:B------:R-:W-:Y:S04]  /*1b7b0*/  VIADD R2, R224, 0x78dde6e4 ;  /* 0x78dde6e4e0027836 */ /* 0x000fe80000000000 */
[----:B------:R-:W-:Y:S04]  /*1b7c0*/  IMAD.WIDE.U32 R16, R9, -0x326172a9, RZ ;  /* 0xcd9e8d5709107825 */ /* 0x000fe800078e00ff */
[----:B------:R-:W-:Y:S02]  /*1b7d0*/  FFMA.FTZ R9, R133, UR4, -R143 ;  /* 0x0000000485097c23 */ /* 0x000fe4000801088f */
[----:B------:R-:W1:Y:S02]  /*1b7e0*/  SHFL.BFLY PT, R133, R4, 0x1, 0x1f ;  /* 0x0c201f0004857f89 */ /* 0x000e6400000e0000 */
[----:B------:R2:W-:Y:S01]  /*1b7f0*/  MUFU.EX2 R247, R9 ;  /* 0x0000000900f77308 */ /* 0x0005e20000000800 */
[----:B------:R-:W-:Y:S05]  /*1b800*/  LOP3.LUT R13, R2, R16, R193, 0x96, !PT ;  /* 0x00000010020d7212 */ /* 0x000fea00078e96c1 */
[----:B------:R-:W-:Y:S04]  /*1b810*/  IMAD.WIDE.U32 R200, R13, -0x2daee0ad, RZ ;  /* 0xd2511f530dc87825 */ /* 0x000fe800078e00ff */
[----:B--2---:R-:W-:Y:S04]  /*1b820*/  FFMA.FTZ R9, R179, UR4, -R143 ;  /* 0x00000004b3097c23 */ /* 0x004fe8000801088f */
[----:B------:R2:W-:Y:S01]  /*1b830*/  MUFU.EX2 R246, R9 ;  /* 0x0000000900f67308 */ /* 0x0005e20000000800 */
[----:B-1----:R-:W-:Y:S04]  /*1b840*/  FMNMX.FTZ R133, R4, R133, !PT ;  /* 0x0000008504857209 */ /* 0x002fe80007810000 */
[C---:B------:R-:W-:Y:S01]  /*1b850*/  FSETP.NEU.FTZ.AND P2, PT, R133.reuse, -INF , PT ;  /* 0xff8000008500780b */ /* 0x040fe20003f5d000 */
[----:B------:R-:W-:Y:S05]  /*1b860*/  FMUL.FTZ R187, R133, UR4 ;  /* 0x0000000485bb7c20 */ /* 0x000fea0008410000 */
[----:B------:R-:W-:Y:S05]  /*1b870*/  FSEL R187, R187, RZ, P2 ;  /* 0x000000ffbbbb7208 */ /* 0x000fea0001000000 */
[--C-:B------:R-:W-:Y:S01]  /*1b880*/  FFMA.FTZ R7, R7, UR4, -R187.reuse ;  /* 0x0000000407077c23 */ /* 0x100fe200080108bb */
[----:B------:R-:W-:Y:S03]  /*1b890*/  FFMA.FTZ R8, R8, UR4, -R187 ;  /* 0x0000000408087c23 */ /* 0x000fe600080108bb */
[----:B------:R-:W-:Y:S01]  /*1b8a0*/  MUFU.EX2 R239, R7 ;  /* 0x0000000700ef7308 */ /* 0x000fe20000000800 */
[----:B------:R-:W-:Y:S01]  /*1b8b0*/  LOP3.LUT R3, R22, R0, R17, 0x96, !PT ;  /* 0x0000000016037212 */ /* 0x000fe200078e9611 */
[----:B------:R-:W-:Y:S08]  /*1b8c0*/  IMAD.WIDE.U32 R16, R12, -0x326172a9, RZ ;  /* 0xcd9e8d570c107825 */ /* 0x000ff000078e00ff */
[----:B------:R-:W1:Y:S01]  /*1b8d0*/  MUFU.EX2 R238, R8 ;  /* 0x0000000800ee7308 */ /* 0x000e620000000800 */
[----:B------:R-:W-:Y:S01]  /*1b8e0*/  IMAD.WIDE.U32 R22, R3, -0x2daee0ad, RZ ;  /* 0xd2511f5303167825 */ /* 0x000fe200078e00ff */
[----:B--2---:R-:W-:Y:S03]  /*1b8f0*/  LOP3.LUT R9, R2, R16, R199, 0x96, !PT ;  /* 0x0000001002097212 */ /* 0x004fe600078e96c7 */
[--C-:B------:R-:W-:Y:S01]  /*1b900*/  FFMA.FTZ R2, R180, UR4, -R188.reuse ;  /* 0x00000004b4027c23 */ /* 0x100fe200080108bc */
[----:B------:R-:W-:Y:S01]  /*1b910*/  LOP3.LUT R10, R24, R0, R17, 0x96, !PT ;  /* 0x00000000180a7212 */ /* 0x000fe200078e9611 */
[----:B------:R-:W-:Y:S01]  /*1b920*/  VIADD R0, R225, 0xa9066899 ;  /* 0xa9066899e1007836 */ /* 0x000fe20000000000 */
[----:B---3--:R-:W-:Y:S02]  /*1b930*/  F2FP.F16.F32.PACK_AB R180, R251, R235 ;  /* 0x000000ebfbb4723e */ /* 0x008fe400000000ff */
[----:B------:R2:W-:Y:S01]  /*1b940*/  MUFU.EX2 R245, R2 ;  /* 0x0000000200f57308 */ /* 0x0005e20000000800 */
[----:B------:R-:W-:Y:S02]  /*1b950*/  VIADD R3, R225, 0xed9eba14 ;  /* 0xed9eba14e1037836 */ /* 0x000fe40000000000 */
[----:B------:R-:W-:Y:S03]  /*1b960*/  IMAD.WIDE.U32 R14, R10, -0x2daee0ad, RZ ;  /* 0xd2511f530a0e7825 */ /* 0x000fe600078e00ff */
[----:B------:R-:W-:Y:S01]  /*1b970*/  LOP3.LUT R11, R3, R18, R23, 0x96, !PT ;  /* 0x00000012030b7212 */ /* 0x000fe200078e9617 */
[----:B------:R-:W-:Y:S01]  /*1b980*/  IMAD.WIDE.U32 R196, R9, -0x2daee0ad, RZ ;  /* 0xd2511f5309c47825 */ /* 0x000fe200078e00ff */
[C---:B------:R-:W-:Y:S02]  /*1b990*/  LOP3.LUT R9, R0.reuse, R22, R201, 0x96, !PT ;  /* 0x0000001600097212 */ /* 0x040fe400078e96c9 */
[----:B------:R-:W-:Y:S01]  /*1b9a0*/  LOP3.LUT R10, R3, R20, R15, 0x96, !PT ;  /* 0x00000014030a7212 */ /* 0x000fe200078e960f */
[----:B------:R-:W-:Y:S01]  /*1b9b0*/  IMAD.WIDE.U32 R190, R11, -0x326172a9, RZ ;  /* 0xcd9e8d570bbe7825 */ /* 0x000fe200078e00ff */
[----:B------:R-:W-:Y:S02]  /*1b9c0*/  LOP3.LUT R3, R0, R14, R197, 0x96, !PT ;  /* 0x0000000e00037212 */ /* 0x000fe400078e96c5 */
[----:B-1----:R-:W-:Y:S01]  /*1b9d0*/  F2FP.F16.F32.PACK_AB R179, R238, R239 ;  /* 0x000000efeeb3723e */ /* 0x002fe200000000ff */
[----:B------:R-:W-:Y:S02]  /*1b9e0*/  VIADD R0, R224, 0xb54cda56 ;  /* 0xb54cda56e0007836 */ /* 0x000fe40000000000 */
[----:B--2---:R-:W-:Y:S01]  /*1b9f0*/  FFMA.FTZ R2, R181, UR4, -R188 ;  /* 0x00000004b5027c23 */ /* 0x004fe200080108bc */
[----:B------:R-:W-:Y:S03]  /*1ba00*/  IMAD.WIDE.U32 R194, R10, -0x326172a9, RZ ;  /* 0xcd9e8d570ac27825 */ /* 0x000fe600078e00ff */
[----:B------:R1:W-:Y:S02]  /*1ba10*/  MUFU.EX2 R244, R2 ;  /* 0x0000000200f47308 */ /* 0x0003e40000000800 */
[----:B-1----:R-:W-:Y:S01]  /*1ba20*/  FFMA.FTZ R2, R5, UR4, -R186 ;  /* 0x0000000405027c23 */ /* 0x002fe200080108ba */
[----:B------:R-:W-:Y:S07]  /*1ba30*/  IMAD.WIDE.U32 R4, R9, -0x326172a9, RZ ;  /* 0xcd9e8d5709047825 */ /* 0x000fee00078e00ff */
[----:B------:R1:W2:Y:S01]  /*1ba40*/  MUFU.EX2 R242, R2 ;  /* 0x0000000200f27308 */ /* 0x0002a20000000800 */
[----:B------:R-:W-:Y:S01]  /*1ba50*/  IMAD.MOV.U32 R10, RZ, RZ, R4 ;  /* 0x000000ffff0a7224 */ /* 0x000fe200078e0004 */
[C---:B------:R-:W-:Y:S02]  /*1ba60*/  PRMT R13, R4.reuse, 0x7773, RZ ;  /* 0x00007773040d7816 */ /* 0x040fe400000000ff */
[C---:B------:R-:W-:Y:S02]  /*1ba70*/  PRMT R12, R4.reuse, 0x7772, RZ ;  /* 0x00007772040c7816 */ /* 0x040fe400000000ff */
[----:B------:R-:W-:Y:S02]  /*1ba80*/  PRMT R14, R4, 0x7771, RZ ;  /* 0x00007771040e7816 */ /* 0x000fe400000000ff */
[----:B------:R-:W-:Y:S02]  /*1ba90*/  LOP3.LUT R4, R0, R190, R5, 0x96, !PT ;  /* 0x000000be00047212 */ /* 0x000fe400078e9605 */
[----:B------:R-:W-:Y:S02]  /*1baa0*/  LOP3.LUT R7, R10, 0xff, RZ, 0xc0, !PT ;  /* 0x000000ff0a077812 */ /* 0x000fe400078ec0ff */
[----:B------:R-:W-:Y:S01]  /*1bab0*/  SHF.R.U32.HI R8, RZ, 0x18, R4 ;  /* 0x00000018ff087819 */ /* 0x000fe20000011604 */
[----:B------:R-:W3:Y:S01]  /*1bac0*/  LDC R10, c[0x0][0x4f8] ;  /* 0x00013e00ff0a7b82 */ /* 0x000ee20000000800 */
[----:B------:R-:W-:Y:S02]  /*1bad0*/  PRMT R14, R7, 0x5410, R14 ;  /* 0x00005410070e7816 */ /* 0x000fe4000000000e */
[----:B------:R-:W-:Y:S01]  /*1bae0*/  LOP3.LUT R7, R4, 0xff, RZ, 0xc0, !PT ;  /* 0x000000ff04077812 */ /* 0x000fe200078ec0ff */
[----:B-1----:R-:W-:Y:S01]  /*1baf0*/  IMAD.WIDE.U32 R2, R3, -0x326172a9, RZ ;  /* 0xcd9e8d5703027825 */ /* 0x002fe200078e00ff */
[----:B------:R-:W-:Y:S02]  /*1bb00*/  PRMT R12, R12, 0x5410, R13 ;  /* 0x000054100c0c7816 */ /* 0x000fe4000000000d */
[----:B--2---:R-:W-:Y:S01]  /*1bb10*/  F2FP.F16.F32.PACK_AB R178, R241, R242 ;  /* 0x000000f2f1b2723e */ /* 0x004fe200000000ff */
[----:B------:R-:W-:Y:S01]  /*1bb20*/  IMAD.MOV.U32 R6, RZ, RZ, R2 ;  /* 0x000000ffff067224 */ /* 0x000fe200078e0002 */
[----:B------:R-:W-:Y:S02]  /*1bb30*/  LOP3.LUT R0, R0, R194, R3, 0x96, !PT ;  /* 0x000000c200007212 */ /* 0x000fe400078e9603 */
[C---:B------:R-:W-:Y:S02]  /*1bb40*/  PRMT R11, R2.reuse, 0x7773, RZ ;  /* 0x00007773020b7816 */ /* 0x040fe400000000ff */
[C---:B------:R-:W-:Y:S02]  /*1bb50*/  PRMT R3, R2.reuse, 0x7772, RZ ;  /* 0x0000777202037816 */ /* 0x040fe400000000ff */
[----:B------:R-:W-:Y:S02]  /*1bb60*/  PRMT R9, R2, 0x7771, RZ ;  /* 0x0000777102097816 */ /* 0x000fe400000000ff */
[----:B------:R-:W-:Y:S01]  /*1bb70*/  PRMT R11, R3, 0x5410, R11 ;  /* 0x00005410030b7816 */ /* 0x000fe2000000000b */
[----:B------:R-:W-:Y:S01]  /*1bb80*/  FFMA.FTZ R3, R184, UR4, -R186 ;  /* 0x00000004b8037c23 */ /* 0x000fe200080108ba */
[----:B------:R-:W-:Y:S02]  /*1bb90*/  LOP3.LUT R2, R0, 0xffff, RZ, 0xc0, !PT ;  /* 0x0000ffff00027812 */ /* 0x000fe400078ec0ff */
[----:B------:R-:W-:Y:S01]  /*1bba0*/  LOP3.LUT R6, R6, 0xff, RZ, 0xc0, !PT ;  /* 0x000000ff06067812 */ /* 0x000fe200078ec0ff */
[----:B------:R1:W-:Y:S01]  /*1bbb0*/  MUFU.EX2 R234, R3 ;  /* 0x0000000300ea7308 */ /* 0x0003e20000000800 */
[----:B------:R-:W-:Y:S02]  /*1bbc0*/  LOP3.LUT R5, R0, 0xff, RZ, 0xc0, !PT ;  /* 0x000000ff00057812 */ /* 0x000fe400078ec0ff */
[----:B------:R-:W-:Y:S02]  /*1bbd0*/  SHF.R.U32.HI R2, RZ, 0x8, R2 ;  /* 0x00000008ff027819 */ /* 0x000fe40000011602 */
[----:B------:R-:W-:Y:S02]  /*1bbe0*/  PRMT R182, R6, 0x5410, R9 ;  /* 0x0000541006b67816 */ /* 0x000fe40000000009 */
[----:B------:R-:W-:Y:S02]  /*1bbf0*/  PRMT R9, R5, 0x5410, R2 ;  /* 0x0000541005097816 */ /* 0x000fe40000000002 */
[C---:B------:R-:W-:Y:S02]  /*1bc00*/  LOP3.LUT R2, R4.reuse, 0xffff, RZ, 0xc0, !PT ;  /* 0x0000ffff04027812 */ /* 0x040fe400078ec0ff */
[----:B------:R-:W-:Y:S02]  /*1bc10*/  PRMT R5, R4, 0x7632, R5 ;  /* 0x0000763204057816 */ /* 0x000fe40000000005 */
[--C-:B------:R-:W-:Y:S02]  /*1bc20*/  SHF.R.U32.HI R6, RZ, 0x8, R2.reuse ;  /* 0x00000008ff067819 */ /* 0x100fe40000011602 */
[----:B------:R-:W-:Y:S01]  /*1bc30*/  PRMT R2, R0, 0x7632, R2 ;  /* 0x0000763200027816 */ /* 0x000fe20000000002 */
[----:B-1----:R-:W-:Y:S01]  /*1bc40*/  FFMA.FTZ R3, R185, UR4, -R186 ;  /* 0x00000004b9037c23 */ /* 0x002fe200080108ba */
[----:B------:R-:W-:Y:S02]  /*1bc50*/  PRMT R176, R7, 0x5410, R6 ;  /* 0x0000541007b07816 */ /* 0x000fe40000000006 */
[----:B------:R-:W-:Y:S01]  /*1bc60*/  SHF.R.U32.HI R6, RZ, 0x18, R0 ;  /* 0x00000018ff067819 */ /* 0x000fe20000011600 */
[----:B------:R1:W-:Y:S01]  /*1bc70*/  MUFU.EX2 R233, R3 ;  /* 0x0000000300e97308 */ /* 0x0003e20000000800 */
[----:B------:R-:W-:Y:S02]  /*1bc80*/  FSEL R0, R135, RZ, P1 ;  /* 0x000000ff87007208 */ /* 0x000fe40000800000 */
[----:B------:R-:W-:Y:S01]  /*1bc90*/  LOP3.LUT R4, R5, 0xff, RZ, 0xc0, !PT ;  /* 0x000000ff05047812 */ /* 0x000fe200078ec0ff */
[--C-:B------:R-:W-:Y:S01]  /*1bca0*/  FFMA.FTZ R5, R189, UR4, -R187.reuse ;  /* 0x00000004bd057c23 */ /* 0x100fe200080108bb */
[----:B------:R-:W-:Y:S01]  /*1bcb0*/  LOP3.LUT R7, R12, 0xff00ff, RZ, 0xc0, !PT ;  /* 0x00ff00ff0c077812 */ /* 0x000fe200078ec0ff */
[----:B------:R-:W-:Y:S01]  /*1bcc0*/  FADD.FTZ R0, -R0, R132 ;  /* 0x0000008400007221 */ /* 0x000fe20000010100 */
[----:B------:R-:W-:Y:S03]  /*1bcd0*/  PRMT R8, R4, 0x5410, R8 ;  /* 0x0000541004087816 */ /* 0x000fe60000000008 */
[----:B------:R2:W-:Y:S01]  /*1bce0*/  MUFU.EX2 R210, R5 ;  /* 0x0000000500d27308 */ /* 0x0005e20000000800 */
[----:B------:R-:W-:Y:S01]  /*1bcf0*/  LOP3.LUT R183, R11, 0xff00ff, RZ, 0xc0, !PT ;  /* 0x00ff00ff0bb77812 */ /* 0x000fe200078ec0ff */
[----:B------:R-:W-:Y:S08]  /*1bd00*/  FMUL.FTZ R0, R0, UR4 ;  /* 0x0000000400007c20 */ /* 0x000ff00008410000 */
[----:B------:R4:W5:Y:S01]  /*1bd10*/  MUFU.EX2 R132, R0 ;  /* 0x0000000000847308 */ /* 0x0009620000000800 */
[----:B-1----:R-:W-:Y:S02]  /*1bd20*/  LOP3.LUT R3, R2, 0xff, RZ, 0xc0, !PT ;  /* 0x000000ff02037812 */ /* 0x002fe400078ec0ff */
[----:B------:R-:W-:Y:S02]  /*1bd30*/  FSEL R2, R136, RZ, P0 ;  /* 0x000000ff88027208 */ /* 0x000fe40000000000 */
[----:B------:R-:W-:Y:S02]  /*1bd40*/  PRMT R181, R3, 0x5410, R6 ;  /* 0x0000541003b57816 */ /* 0x000fe40000000006 */
[----:B------:R-:W-:Y:S01]  /*1bd50*/  FSEL R3, R134, RZ, P3 ;  /* 0x000000ff86037208 */ /* 0x000fe20001800000 */
[----:B------:R-:W-:Y:S01]  /*1bd60*/  FADD.FTZ R4, -R2, R138 ;  /* 0x0000008a02047221 */ /* 0x000fe20000010100 */
[----:B------:R-:W-:Y:S01]  /*1bd70*/  LOP3.LUT R2, R142, 0x200, R218, 0xf8, !PT ;  /* 0x000002008e027812 */ /* 0x000fe200078ef8da */
[----:B--2---:R-:W-:Y:S01]  /*1bd80*/  FFMA.FTZ R5, R202, UR4, -R187 ;  /* 0x00000004ca057c23 */ /* 0x004fe200080108bb */
[----:B---3--:R-:W-:Y:S01]  /*1bd90*/  LOP3.LUT R142, R10, 0xff, RZ, 0xc0, !PT ;  /* 0x000000ff0a8e7812 */ /* 0x008fe200078ec0ff */
[----:B------:R-:W-:Y:S01]  /*1bda0*/  FADD.FTZ R3, -R3, R139 ;  /* 0x0000008b03037221 */ /* 0x000fe20000010100 */
[----:B------:R-:W-:Y:S01]  /*1bdb0*/  LEA R185, R2, UR5, 0x1 ;  /* 0x0000000502b97c11 */ /* 0x000fe2000f8e08ff */
[----:B------:R1:W2:Y:S01]  /*1bdc0*/  MUFU.EX2 R209, R5 ;  /* 0x0000000500d17308 */ /* 0x0002a20000000800 */
[----:B------:R-:W-:Y:S01]  /*1bdd0*/  FSEL R2, R133, RZ, P2 ;  /* 0x000000ff85027208 */ /* 0x000fe20001000000 */
[----:B------:R-:W-:Y:S01]  /*1bde0*/  IMAD R142, R142, 0x10000, R142 ;  /* 0x000100008e8e7824 */ /* 0x000fe200078e028e */
[----:B------:R-:W-:Y:S01]  /*1bdf0*/  F2FP.F16.F32.PACK_AB R10, R244, R245 ;  /* 0x000000f5f40a723e */ /* 0x000fe200000000ff */
[----:B------:R-:W3:Y:S01]  /*1be00*/  LDSM.16.MT88.4 R20, [R185+0xa000] ;  /* 0x00a00000b914783b */ /* 0x000ee20000004200 */
[----:B------:R-:W-:Y:S02]  /*1be10*/  IMAD.IADD R184, R185, 0x1, R216 ;  /* 0x00000001b9b87824 */ /* 0x000fe400078e02d8 */
[----:B----4-:R-:W-:Y:S01]  /*1be20*/  FADD.FTZ R0, -R2, R140 ;  /* 0x0000008c02007221 */ /* 0x010fe20000010100 */
[----:B------:R-:W-:Y:S01]  /*1be30*/  FMUL.FTZ R2, R3, UR4 ;  /* 0x0000000403027c20 */ /* 0x000fe20008410000 */
[--C-:B------:R-:W-:Y:S01]  /*1be40*/  HSET2.LE.AND R6, R14, R142.reuse, PT ;  /* 0x0000008e0e067233 */ /* 0x100fe20003803000 */
[----:B-----5:R-:W-:Y:S01]  /*1be50*/  FMUL.FTZ R12, R132, R152 ;  /* 0x00000098840c7220 */ /* 0x020fe20000410000 */
[----:B------:R-:W-:Y:S01]  /*1be60*/  FMUL.FTZ R0, R0, UR4 ;  /* 0x0000000400007c20 */ /* 0x000fe20008410000 */
[----:B------:R-:W4:Y:S01]  /*1be70*/  MUFU.EX2 R3, R2 ;  /* 0x0000000200037308 */ /* 0x000f220000000800 */
[--C-:B------:R-:W-:Y:S01]  /*1be80*/  HSET2.LE.AND R7, R7, R142.reuse, PT ;  /* 0x0000008e07077233 */ /* 0x100fe20003803000 */
[----:B------:R-:W-:Y:S01]  /*1be90*/  FMUL.FTZ R13, R132, R153 ;  /* 0x00000099840d7220 */ /* 0x000fe20000410000 */
[----:B------:R-:W-:Y:S01]  /*1bea0*/  LOP3.LUT R178, R178, R6, RZ, 0xc0, !PT ;  /* 0x00000006b2b27212 */ /* 0x000fe200078ec0ff */
[----:B------:R-:W5:Y:S01]  /*1beb0*/  LDL.LU R202, [R1+0x34] ;  /* 0x0000340001ca7983 */ /* 0x000f620000300800 */
[--C-:B------:R-:W-:Y:S01]  /*1bec0*/  HSET2.LE.AND R6, R8, R142.reuse, PT ;  /* 0x0000008e08067233 */ /* 0x100fe20003803000 */
[C---:B------:R-:W-:Y:S01]  /*1bed0*/  FMUL.FTZ R24, R132.reuse, R164 ;  /* 0x000000a484187220 */ /* 0x040fe20000410000 */
[--C-:B-1----:R-:W-:Y:S03]  /*1bee0*/  HSET2.LE.AND R5, R9, R142.reuse, PT ;  /* 0x0000008e09057233 */ /* 0x102fe60003803000 */
[----:B------:R1:W1:Y:S01]  /*1bef0*/  MUFU.EX2 R2, R0 ;  /* 0x0000000000027308 */ /* 0x0002620000000800 */
[--C-:B------:R-:W-:Y:S01]  /*1bf00*/  HSET2.LE.AND R176, R176, R142.reuse, PT ;  /* 0x0000008eb0b07233 */ /* 0x100fe20003803000 */
[C---:B------:R-:W-:Y:S01]  /*1bf10*/  FMUL.FTZ R25, R132.reuse, R165 ;  /* 0x000000a584197220 */ /* 0x040fe20000410000 */
[----:B--2---:R-:W-:Y:S01]  /*1bf20*/  F2FP.F16.F32.PACK_AB R177, R209, R210 ;  /* 0x000000d2d1b1723e */ /* 0x004fe200000000ff */
[----:B------:R-:W-:Y:S01]  /*1bf30*/  FMUL.FTZ R28, R132, R168 ;  /* 0x000000a8841c7220 */ /* 0x000fe20000410000 */
[----:B------:R-:W-:Y:S01]  /*1bf40*/  LOP3.LUT R180, R180, R5, RZ, 0xc0, !PT ;  /* 0x00000005b4b47212 */ /* 0x000fe200078ec0ff */
[----:B------:R-:W-:Y:S01]  /*1bf50*/  FMUL.FTZ R29, R132, R169 ;  /* 0x000000a9841d7220 */ /* 0x000fe20000410000 */
[----:B------:R-:W-:Y:S01]  /*1bf60*/  F2FP.F16.F32.PACK_AB R5, R233, R234 ;  /* 0x000000eae905723e */ /* 0x000fe200000000ff */
[----:B------:R-:W-:Y:S01]  /*1bf70*/  VIADD R138, R185, 0xa000 ;  /* 0x0000a000b98a7836 */ /* 0x000fe20000000000 */
[----:B------:R-:W-:Y:S01]  /*1bf80*/  LOP3.LUT R179, R179, R7, RZ, 0xc0, !PT ;  /* 0x00000007b3b37212 */ /* 0x000fe200078ec0ff */
[----:B----4-:R-:W-:Y:S01]  /*1bf90*/  FMUL.FTZ R16, R3, R156 ;  /* 0x0000009c03107220 */ /* 0x010fe20000410000 */
[----:B------:R-:W-:Y:S01]  /*1bfa0*/  LOP3.LUT R176, R5, R176, RZ, 0xc0, !PT ;  /* 0x000000b005b07212 */ /* 0x000fe200078ec0ff */
[----:B------:R-:W-:Y:S01]  /*1bfb0*/  FMUL.FTZ R5, R3, R145 ;  /* 0x0000009103057220 */ /* 0x000fe20000410000 */
[----:B------:R-:W-:Y:S01]  /*1bfc0*/  LOP3.LUT R177, R177, R6, RZ, 0xc0, !PT ;  /* 0x00000006b1b17212 */ /* 0x000fe200078ec0ff */
[C---:B------:R-:W-:Y:S01]  /*1bfd0*/  FMUL.FTZ R17, R3.reuse, R157 ;  /* 0x0000009d03117220 */ /* 0x040fe20000410000 */
[--C-:B------:R-:W-:Y:S01]  /*1bfe0*/  HSET2.LE.AND R182, R182, R142.reuse, PT ;  /* 0x0000008eb6b67233 */ /* 0x100fe20003803000 */
[C---:B------:R-:W-:Y:S01]  /*1bff0*/  FMUL.FTZ R32, R3.reuse, R172 ;  /* 0x000000ac03207220 */ /* 0x040fe20000410000 */
[----:B-1----:R-:W-:Y:S01]  /*1c000*/  FMUL.FTZ R0, R4, UR4 ;  /* 0x0000000404007c20 */ /* 0x002fe20008410000 */
[C---:B------:R-:W-:Y:S01]  /*1c010*/  FMUL.FTZ R4, R3.reuse, R144 ;  /* 0x0000009003047220 */ /* 0x040fe20000410000 */
[C---:B------:R-:W-:Y:S01]  /*1c020*/  FMUL.FTZ R6, R2.reuse, R146 ;  /* 0x0000009202067220 */ /* 0x040fe20000410000 */
[----:B------:R-:W-:Y:S01]  /*1c030*/  FMUL.FTZ R7, R2, R147 ;  /* 0x0000009302077220 */ /* 0x000fe20000410000 */
[--C-:B------:R-:W-:Y:S01]  /*1c040*/  HSET2.LE.AND R183, R183, R142.reuse, PT ;  /* 0x0000008eb7b77233 */ /* 0x100fe20003803000 */
[----:B------:R-:W1:Y:S01]  /*1c050*/  LDSM.16.MT88.4 R144, [R184+0xa000] ;  /* 0x00a00000b890783b */ /* 0x000e620000004200 */
[----:B------:R-:W2:Y:S01]  /*1c060*/  MUFU.EX2 R0, R0 ;  /* 0x0000000000007308 */ /* 0x000ea20000000800 */
[--C-:B------:R-:W-:Y:S01]  /*1c070*/  HSET2.LE.AND R181, R181, R142.reuse, PT ;  /* 0x0000008eb5b57233 */ /* 0x100fe20003803000 */
[----:B------:R-:W-:Y:S01]  /*1c080*/  FMUL.FTZ R33, R3, R173 ;  /* 0x000000ad03217220 */ /* 0x000fe20000410000 */
[----:B------:R-:W-:Y:S01]  /*1c090*/  F2FP.F16.F32.PACK_AB R8, R249, R250 ;  /* 0x000000faf908723e */ /* 0x000fe200000000ff */
[-C--:B---3--:R-:W-:Y:S05]  /*1c0a0*/  HMMA.16816.F32 R4, R176, R20.reuse, R4 ;  /* 0x00000014b004723c */ /* 0x088fea0000001804 */
[----:B------:R-:W-:Y:S01]  /*1c0b0*/  F2FP.F16.F32.PACK_AB R9, R246, R247 ;  /* 0x000000f7f609723e */ /* 0x000fe200000000ff */
[----:B------:R-:W-:Y:S01]  /*1c0c0*/  FMUL.FTZ R18, R2, R158 ;  /* 0x0000009e02127220 */ /* 0x000fe20000410000 */
[----:B------:R-:W-:Y:S01]  /*1c0d0*/  LOP3.LUT R181, R8, R181, RZ, 0xc0, !PT ;  /* 0x000000b508b57212 */ /* 0x000fe200078ec0ff */
[C---:B------:R-:W-:Y:S01]  /*1c0e0*/  FMUL.FTZ R8, R132.reuse, R148 ;  /* 0x0000009484087220 */ /* 0x040fe20000410000 */
[----:B------:R-:W-:Y:S01]  /*1c0f0*/  LOP3.LUT R182, R9, R182, RZ, 0xc0, !PT ;  /* 0x000000b609b67212 */ /* 0x000fe200078ec0ff */
[----:B------:R-:W-:Y:S01]  /*1c100*/  FMUL.FTZ R9, R132, R149 ;  /* 0x0000009584097220 */ /* 0x000fe20000410000 */
[----:B------:R-:W-:Y:S01]  /*1c110*/  LOP3.LUT R183, R10, R183, RZ, 0xc0, !PT ;  /* 0x000000b70ab77212 */ /* 0x000fe200078ec0ff */
[----:B------:R-:W-:Y:S01]  /*1c120*/  FMUL.FTZ R19, R2, R159 ;  /* 0x0000009f02137220 */ /* 0x000fe20000410000 */
[C---:B--2---:R-:W-:Y:S01]  /*1c130*/  FMUL.FTZ R10, R0.reuse, R150 ;  /* 0x00000096000a7220 */ /* 0x044fe20000410000 */
[----:B------:R-:W-:Y:S01]  /*1c140*/  FMUL.FTZ R11, R0, R151 ;  /* 0x00000097000b7220 */ /* 0x000fe20000410000 */
[C---:B------:R-:W-:Y:S01]  /*1c150*/  FMUL.FTZ R34, R2.reuse, R174 ;  /* 0x000000ae02227220 */ /* 0x040fe20000410000 */
[----:B------:R-:W-:Y:S01]  /*1c160*/  FMUL.FTZ R35, R2, R175 ;  /* 0x000000af02237220 */ /* 0x000fe20000410000 */
[C---:B------:R-:W-:Y:S01]  /*1c170*/  FMUL.FTZ R14, R0.reuse, R154 ;  /* 0x0000009a000e7220 */ /* 0x040fe20000410000 */
[----:B------:R-:W-:Y:S01]  /*1c180*/  LDSM.16.MT88.4 R172, [R184+0xa800] ;  /* 0x00a80000b8ac783b */ /* 0x000fe20000004200 */
[C---:B------:R-:W-:Y:S01]  /*1c190*/  FMUL.FTZ R15, R0.reuse, R155 ;  /* 0x0000009b000f7220 */ /* 0x040fe20000410000 */
[C---:B------:R-:W-:Y:S01]  /*1c1a0*/  FMUL.FTZ R26, R0.reuse, R166 ;  /* 0x000000a6001a7220 */ /* 0x040fe20000410000 */
[C---:B------:R-:W-:Y:S04]  /*1c1b0*/  HMMA.16816.F32 R8, R180.reuse, R20, R8 ;  /* 0x00000014b408723c */ /* 0x040fe80000001808 */
[C---:B------:R-:W-:Y:S01]  /*1c1c0*/  FMUL.FTZ R20, R3.reuse, R160 ;  /* 0x000000a003147220 */ /* 0x040fe20000410000 */
[----:B------:R-:W-:Y:S01]  /*1c1d0*/  FMUL.FTZ R21, R3, R161 ;  /* 0x000000a103157220 */ /* 0x000fe20000410000 */
[C---:B------:R-:W-:Y:S01]  /*1c1e0*/  FMUL.FTZ R27, R0.reuse, R167 ;  /* 0x000000a7001b7220 */ /* 0x040fe20000410000 */
[C---:B------:R-:W-:Y:S01]  /*1c1f0*/  FMUL.FTZ R30, R0.reuse, R170 ;  /* 0x000000aa001e7220 */ /* 0x040fe20000410000 */
[-C--:B------:R-:W-:Y:S03]  /*1c200*/  HMMA.16816.F32 R12, R180, R22.reuse, R12 ;  /* 0x00000016b40c723c */ /* 0x080fe6000000180c */
[----:B------:R-:W-:Y:S01]  /*1c210*/  FMUL.FTZ R31, R0, R171 ;  /* 0x000000ab001f7220 */ /* 0x000fe20000410000 */
[----:B------:R-:W-:Y:S02]  /*1c220*/  VIADD R164, R185, 0xa040 ;  /* 0x0000a040b9a47836 */ /* 0x000fe40000000000 */
[C---:B------:R-:W-:Y:S01]  /*1c230*/  FMUL.FTZ R36, R3.reuse, R36 ;  /* 0x0000002403247220 */ /* 0x040fe20000410000 */
[----:B------:R-:W-:Y:S02]  /*1c240*/  @P4 VIADD R164, R138, 0xffffffc0 ;  /* 0xffffffc08aa44836 */ /* 0x000fe40000000000 */
[C---:B------:R-:W-:Y:S01]  /*1c250*/  FMUL.FTZ R37, R3.reuse, R37 ;  /* 0x0000002503257220 */ /* 0x040fe20000410000 */
[C---:B------:R-:W-:Y:S04]  /*1c260*/  HMMA.16816.F32 R16, R176.reuse, R22, R16 ;  /* 0x00000016b010723c */ /* 0x040fe80000001810 */
[C---:B------:R-:W-:Y:S01]  /*1c270*/  FMUL.FTZ R22, R2.reuse, R162 ;  /* 0x000000a202167220 */ /* 0x040fe20000410000 */
[----:B------:R-:W-:Y:S01]  /*1c280*/  FMUL.FTZ R23, R2, R163 ;  /* 0x000000a302177220 */ /* 0x000fe20000410000 */
[----:B------:R-:W-:Y:S02]  /*1c290*/  IMAD.IADD R168, R216, 0x1, R164 ;  /* 0x00000001d8a87824 */ /* 0x000fe400078e02a4 */
[C---:B------:R-:W-:Y:S01]  /*1c2a0*/  FMUL.FTZ R38, R2.reuse, R38 ;  /* 0x0000002602267220 */ /* 0x040fe20000410000 */
[----:B------:R-:W-:Y:S01]  /*1c2b0*/  FMUL.FTZ R39, R2, R39 ;  /* 0x0000002702277220 */ /* 0x000fe20000410000 */
[C---:B------:R-:W-:Y:S01]  /*1c2c0*/  FMUL.FTZ R40, R132.reuse, R40 ;  /* 0x0000002884287220 */ /* 0x040fe20000410000 */
[----:B------:R-:W-:Y:S01]  /*1c2d0*/  FMUL.FTZ R41, R132, R41 ;  /* 0x0000002984297220 */ /* 0x000fe20000410000 */
[----:B------:R-:W-:Y:S01]  /*1c2e0*/  LDSM.16.MT88.4 R148, [R168] ;  /* 0x00000000a894783b */ /* 0x000fe20000004200 */
        /* <DEDUP_REMOVED lines=51> */
[----:B------:R-:W-:Y:S02]  /*1c620*/  VIADD R152, R225, 0x646e171e ;  /* 0x646e171ee1987836 */ /* 0x000fe40000000000 */
[C---:B------:R-:W-:Y:S01]  /*1c630*/  FMUL.FTZ R84, R3.reuse, R84 ;  /* 0x0000005403547220 */ /* 0x040fe20000410000 */
[C---:B------:R-:W-:Y:S01]  /*1c640*/  FMUL.FTZ R85, R3.reuse, R85 ;  /* 0x0000005503557220 */ /* 0x040fe20000410000 */
        /* <DEDUP_REMOVED lines=37> */
[C---:B------:R-:W-:Y:S01]  /*1c8a0*/  FMUL.FTZ R129, R3.reuse, R129 ;  /* 0x0000008103817220 */ /* 0x040fe20000410000 */
[C---:B------:R-:W-:Y:S01]  /*1c8b0*/  FMUL.FTZ R130, R2.reuse, R130 ;  /* 0x0000008202827220 */ /* 0x040fe20000410000 */
[----:B------:R-:W-:Y:S01]  /*1c8c0*/  FMUL.FTZ R131, R2, R131 ;  /* 0x0000008302837220 */ /* 0x000fe20000410000 */
[----:B------:R-:W-:Y:S02]  /*1c8d0*/  VIADD R138, R224, 0x1715609d ;  /* 0x1715609de08a7836 */ /* 0x000fe40000000000 */
[C---:B------:R-:W-:Y:S01]  /*1c8e0*/  FMUL.FTZ R68, R3.reuse, R68 ;  /* 0x0000004403447220 */ /* 0x040fe20000410000 */
[C---:B------:R-:W-:Y:S01]  /*1c8f0*/  HMMA.16816.F32 R64, R176.reuse, R150, R64 ;  /* 0x00000096b040723c */ /* 0x040fe20000001840 */
[----:B------:R-:W2:Y:S03]  /*1c900*/  LDSM.16.MT88.4 R148, [R184+0xb000] ;  /* 0x00b00000b894783b */ /* 0x000ea60000004200 */
[C---:B------:R-:W-:Y:S01]  /*1c910*/  FMUL.FTZ R69, R3.reuse, R69 ;  /* 0x0000004503457220 */ /* 0x040fe20000410000 */
[C---:B------:R-:W-:Y:S01]  /*1c920*/  FMUL.FTZ R70, R2.reuse, R70 ;  /* 0x0000004602467220 */ /* 0x040fe20000410000 */
[----:B------:R-:W-:Y:S01]  /*1c930*/  FMUL.FTZ R71, R2, R71 ;  /* 0x0000004702477220 */ /* 0x000fe20000410000 */
[C---:B------:R-:W-:Y:S01]  /*1c940*/  LOP3.LUT R190, R138.reuse, R192, R191, 0x96, !PT ;  /* 0x000000c08abe7212 */ /* 0x040fe200078e96bf */
[C---:B------:R-:W-:Y:S01]  /*1c950*/  FMUL.FTZ R100, R3.reuse, R100 ;  /* 0x0000006403647220 */ /* 0x040fe20000410000 */
[----:B------:R-:W-:Y:S01]  /*1c960*/  LOP3.LUT R138, R138, R198, R195, 0x96, !PT ;  /* 0x000000c68a8a7212 */ /* 0x000fe200078e96c3 */
[----:B------:R-:W-:Y:S01]  /*1c970*/  FMUL.FTZ R101, R3, R101 ;  /* 0x0000006503657220 */ /* 0x000fe20000410000 */
[----:B------:R3:W-:Y:S01]  /*1c980*/  MUFU.EX2 R195, R137 ;  /* 0x0000008900c37308 */ /* 0x0007e20000000800 */
[----:B------:R-:W-:Y:S01]  /*1c990*/  FMUL.FTZ R102, R2, R102 ;  /* 0x0000006602667220 */ /* 0x000fe20000410000 */
[-C--:B-1----:R-:W-:Y:S03]  /*1c9a0*/  HMMA.16816.F32 R68, R176, R144.reuse, R68 ;  /* 0x00000090b044723c */ /* 0x082fe60000001844 */
[----:B------:R-:W-:Y:S04]  /*1c9b0*/  IMAD.WIDE.U32 R138, R138, -0x2daee0ad, RZ ;  /* 0xd2511f538a8a7825 */ /* 0x000fe800078e00ff */
[----:B------:R-:W-:Y:S01]  /*1c9c0*/  FMUL.FTZ R103, R2, R103 ;  /* 0x0000006702677220 */ /* 0x000fe20000410000 */
[----:B------:R-:W-:Y:S01]  /*1c9d0*/  FMUL.FTZ R106, R0, R106 ;  /* 0x0000006a006a7220 */ /* 0x000fe20000410000 */
[----:B------:R-:W-:Y:S01]  /*1c9e0*/  IMAD.MOV.U32 R155, RZ, RZ, R138 ;  /* 0x000000ffff9b7224 */ /* 0x000fe200078e008a */
[C---:B------:R-:W-:Y:S04]  /*1c9f0*/  HMMA.16816.F32 R72, R180.reuse, R144, R72 ;  /* 0x00000090b448723c */ /* 0x040fe80000001848 */
[----:B------:R-:W-:Y:S01]  /*1ca00*/  IMAD.WIDE.U32 R144, R190, -0x2daee0ad, RZ ;  /* 0xd2511f53be907825 */ /* 0x000fe200078e00ff */
[----:B------:R-:W-:Y:S03]  /*1ca10*/  PRMT R154, R138, 0x7773, RZ ;  /* 0x000077738a9a7816 */ /* 0x000fe600000000ff */
[----:B---3--:R-:W-:Y:S01]  /*1ca20*/  FFMA.FTZ R137, R204, UR4, -R186 ;  /* 0x00000004cc897c23 */ /* 0x008fe200080108ba */
[-C--:B------:R-:W-:Y:S03]  /*1ca30*/  HMMA.16816.F32 R76, R180, R146.reuse, R76 ;  /* 0x00000092b44c723c */ /* 0x080fe6000000184c */
[----:B------:R-:W-:Y:S01]  /*1ca40*/  LOP3.LUT R140, R152, R200, R145, 0x96, !PT ;  /* 0x000000c8988c7212 */ /* 0x000fe200078e9691 */
[--C-:B------:R-:W-:Y:S01]  /*1ca50*/  FFMA.FTZ R145, R203, UR4, -R143.reuse ;  /* 0x00000004cb917c23 */ /* 0x100fe2000801088f */
[----:B------:R1:W-:Y:S01]  /*1ca60*/  MUFU.EX2 R194, R137 ;  /* 0x0000008900c27308 */ /* 0x0003e20000000800 */
[----:B------:R-:W-:Y:S01]  /*1ca70*/  IMAD.MOV.U32 R156, RZ, RZ, R144 ;  /* 0x000000ffff9c7224 */ /* 0x000fe200078e0090 */
[C---:B------:R-:W-:Y:S01]  /*1ca80*/  PRMT R159, R144.reuse, 0x7773, RZ ;  /* 0x00007773909f7816 */ /* 0x040fe200000000ff */
[C---:B------:R-:W-:Y:S04]  /*1ca90*/  HMMA.16816.F32 R80, R176.reuse, R146, R80 ;  /* 0x00000092b050723c */ /* 0x040fe80000001850 */
[C---:B------:R-:W-:Y:S03]  /*1caa0*/  PRMT R158, R144.reuse, 0x7772, RZ ;  /* 0x00007772909e7816 */ /* 0x040fe600000000ff */
[----:B------:R3:W-:Y:S01]  /*1cab0*/  MUFU.EX2 R200, R145 ;  /* 0x0000009100c87308 */ /* 0x0007e20000000800 */
[----:B------:R-:W-:Y:S01]  /*1cac0*/  PRMT R157, R144, 0x7771, RZ ;  /* 0x00007771909d7816 */ /* 0x000fe200000000ff */
[----:B------:R-:W-:Y:S01]  /*1cad0*/  FFMA.FTZ R144, R206, UR4, -R188 ;  /* 0x00000004ce907c23 */ /* 0x000fe200080108bc */
[-C--:B--2---:R-:W-:Y:S03]  /*1cae0*/  HMMA.16816.F32 R84, R176, R148.reuse, R84 ;  /* 0x00000094b054723c */ /* 0x084fe60000001854 */
[----:B------:R-:W-:Y:S01]  /*1caf0*/  PRMT R153, R138, 0x7772, RZ ;  /* 0x000077728a997816 */ /* 0x000fe200000000ff */
[----:B------:R-:W-:Y:S03]  /*1cb00*/  FMUL.FTZ R107, R0, R107 ;  /* 0x0000006b006b7220 */ /* 0x000fe60000410000 */
[----:B------:R-:W-:Y:S01]  /*1cb10*/  MUFU.EX2 R199, R144 ;  /* 0x0000009000c77308 */ /* 0x000fe20000000800 */
[----:B-1----:R-:W-:Y:S01]  /*1cb20*/  FFMA.FTZ R137, R207, UR4, -R186 ;  /* 0x00000004cf897c23 */ /* 0x002fe200080108ba */
[----:B------:R-:W-:Y:S01]  /*1cb30*/  PRMT R160, R138, 0x7771, RZ ;  /* 0x000077718aa07816 */ /* 0x000fe200000000ff */
[C---:B------:R-:W-:Y:S04]  /*1cb40*/  HMMA.16816.F32 R88, R180.reuse, R148, R88 ;  /* 0x00000094b458723c */ /* 0x040fe80000001858 */
[--C-:B------:R-:W-:Y:S03]  /*1cb50*/  FFMA.FTZ R138, R211, UR4, -R143.reuse ;  /* 0x00000004d38a7c23 */ /* 0x100fe6000801088f */
[----:B------:R1:W2:Y:S01]  /*1cb60*/  MUFU.EX2 R193, R137 ;  /* 0x0000008900c17308 */ /* 0x0002a20000000800 */
[--C-:B---3--:R-:W-:Y:S01]  /*1cb70*/  FFMA.FTZ R145, R205, UR4, -R143.reuse ;  /* 0x00000004cd917c23 */ /* 0x108fe2000801088f */
[----:B------:R-:W-:Y:S01]  /*1cb80*/  FFMA.FTZ R143, R232, UR4, -R143 ;  /* 0x00000004e88f7c23 */ /* 0x000fe2000801088f */
[-C--:B------:R-:W-:Y:S01]  /*1cb90*/  HMMA.16816.F32 R92, R180, R150.reuse, R92 ;  /* 0x00000096b45c723c */ /* 0x080fe2000000185c */
[----:B------:R-:W3:Y:S02]  /*1cba0*/  LDL.LU R205, [R1+0x40] ;  /* 0x0000400001cd7983 */ /* 0x000ee40000300800 */
[----:B------:R-:W-:Y:S01]  /*1cbb0*/  LOP3.LUT R139, R152, R196, R139, 0x96, !PT ;  /* 0x000000c4988b7212 */ /* 0x000fe200078e968b */
[----:B------:R-:W-:Y:S03]  /*1cbc0*/  FFMA.FTZ R152, R208, UR4, -R188 ;  /* 0x00000004d0987c23 */ /* 0x000fe600080108bc */
[----:B------:R4:W-:Y:S01]  /*1cbd0*/  MUFU.EX2 R201, R145 ;  /* 0x0000009100c97308 */ /* 0x0009e20000000800 */
[----:B------:R-:W-:Y:S01]  /*1cbe0*/  LOP3.LUT R148, R156, 0xff, RZ, 0xc0, !PT ;  /* 0x000000ff9c947812 */ /* 0x000fe200078ec0ff */
[----:B------:R-:W3:Y:S01]  /*1cbf0*/  LDL.LU R204, [R1+0x38] ;  /* 0x0000380001cc7983 */ /* 0x000ee20000300800 */
[C---:B------:R-:W-:Y:S03]  /*1cc00*/  HMMA.16816.F32 R96, R176.reuse, R150, R96 ;  /* 0x00000096b060723c */ /* 0x040fe60000001860 */
[----:B------:R-:W3:Y:S01]  /*1cc10*/  LDL.LU R203, [R1+0x3c] ;  /* 0x00003c0001cb7983 */ /* 0x000ee20000300800 */
[----:B------:R-:W-:Y:S03]  /*1cc20*/  PRMT R162, R153, 0x5410, R154 ;  /* 0x0000541099a27816 */ /* 0x000fe6000000009a */
[----:B------:R2:W-:Y:S01]  /*1cc30*/  MUFU.EX2 R196, R143 ;  /* 0x0000008f00c47308 */ /* 0x0005e20000000800 */
[----:B-1----:R-:W-:Y:S01]  /*1cc40*/  FFMA.FTZ R137, R252, UR4, -R187 ;  /* 0x00000004fc897c23 */ /* 0x002fe200080108bb */
[----:B------:R-:W-:Y:S01]  /*1cc50*/  PRMT R154, R148, 0x5410, R157 ;  /* 0x00005410949a7816 */ /* 0x000fe2000000009d */
[----:B------:R-:W-:Y:S01]  /*1cc60*/  FFMA.FTZ R188, R141, UR4, -R188 ;  /* 0x000000048dbc7c23 */ /* 0x000fe200080108bc */
[----:B------:R-:W-:Y:S02]  /*1cc70*/  LOP3.LUT R149, R155, 0xff, RZ, 0xc0, !PT ;  /* 0x000000ff9b957812 */ /* 0x000fe400078ec0ff */
[----:B------:R-:W-:Y:S04]  /*1cc80*/  LOP3.LUT R148, R140, 0xff, RZ, 0xc0, !PT ;  /* 0x000000ff8c947812 */ /* 0x000fe800078ec0ff */
[----:B------:R1:W-:Y:S01]  /*1cc90*/  MUFU.EX2 R192, R137 ;  /* 0x0000008900c07308 */ /* 0x0003e20000000800 */
[----:B----4-:R-:W4:Y:S01]  /*1cca0*/  LDSM.16.MT88.4 R144, [R164+0x1000] ;  /* 0x00100000a490783b */ /* 0x010f220000004200 */
[----:B------:R-:W-:Y:S02]  /*1ccb0*/  PRMT R160, R149, 0x5410, R160 ;  /* 0x0000541095a07816 */ /* 0x000fe400000000a0 */
[----:B------:R-:W-:Y:S06]  /*1ccc0*/  PRMT R161, R158, 0x5410, R159 ;  /* 0x000054109ea17816 */ /* 0x000fec000000009f */
[----:B------:R-:W-:Y:S01]  /*1ccd0*/  MUFU.EX2 R188, R188 ;  /* 0x000000bc00bc7308 */ /* 0x000fe20000000800 */
[----:B--2---:R-:W-:Y:S01]  /*1cce0*/  LOP3.LUT R143, R140, 0xffff, RZ, 0xc0, !PT ;  /* 0x0000ffff8c8f7812 */ /* 0x004fe200078ec0ff */
[----:B------:R-:W-:Y:S03]  /*1ccf0*/  LDSM.16.MT88.4 R156, [R185+0xa800] ;  /* 0x00a80000b99c783b */ /* 0x000fe60000004200 */
[----:B------:R-:W-:Y:S05]  /*1cd00*/  SHF.R.U32.HI R143, RZ, 0x8, R143 ;  /* 0x00000008ff8f7819 */ /* 0x000fea000001168f */
[----:B------:R2:W-:Y:S01]  /*1cd10*/  MUFU.EX2 R198, R138 ;  /* 0x0000008a00c67308 */ /* 0x0005e20000000800 */
[----:B-1----:R-:W-:Y:S01]  /*1cd20*/  FFMA.FTZ R137, R248, UR4, -R187 ;  /* 0x00000004f8897c23 */ /* 0x002fe200080108bb */
[----:B------:R-:W-:Y:S01]  /*1cd30*/  PRMT R153, R148, 0x5410, R143 ;  /* 0x0000541094997816 */ /* 0x000fe2000000008f */
[----:B-----5:R-:W-:Y:S01]  /*1cd40*/  FFMA.FTZ R202, R132, R202, R235 ;  /* 0x000000ca84ca7223 */ /* 0x020fe200000100eb */
[----:B------:R-:W1:Y:S01]  /*1cd50*/  LDSM.16.MT88.4 R148, [R168+0x1000] ;  /* 0x00100000a894783b */ /* 0x000e620000004200 */
[--C-:B------:R-:W-:Y:S02]  /*1cd60*/  HSET2.LE.AND R132, R154, R142.reuse, PT ;  /* 0x0000008e9a847233 */ /* 0x100fe40003803000 */
[----:B------:R-:W-:Y:S03]  /*1cd70*/  LOP3.LUT R143, R139, 0xff, RZ, 0xc0, !PT ;  /* 0x000000ff8b8f7812 */ /* 0x000fe600078ec0ff */
[----:B------:R5:W1:Y:S10]  /*1cd80*/  MUFU.EX2 R191, R137 ;  /* 0x0000008900bf7308 */ /* 0x000a740000000800 */
[----:B------:R1:W-:Y:S01]  /*1cd90*/  MUFU.EX2 R197, R152 ;  /* 0x0000009800c57308 */ /* 0x0003e20000000800 */
[----:B--2---:R-:W-:Y:S02]  /*1cda0*/  PRMT R138, R140, 0x7632, R138 ;  /* 0x000076328c8a7816 */ /* 0x004fe4000000008a */
[----:B------:R-:W-:Y:S02]  /*1cdb0*/  SHF.R.U32.HI R140, RZ, 0x18, R140 ;  /* 0x00000018ff8c7819 */ /* 0x000fe4000001168c */
[----:B------:R-:W-:Y:S01]  /*1cdc0*/  LOP3.LUT R138, R138, 0xff, RZ, 0xc0, !PT ;  /* 0x000000ff8a8a7812 */ /* 0x000fe200078ec0ff */
[-C--:B----4-:R-:W-:Y:S03]  /*1cdd0*/  HMMA.16816.F32 R100, R176, R144.reuse, R100 ;  /* 0x00000090b064723c */ /* 0x090fe60000001864 */
[--C-:B-----5:R-:W-:Y:S01]  /*1cde0*/  FFMA.FTZ R137, R243, UR4, -R186.reuse ;  /* 0x00000004f3897c23 */ /* 0x120fe200080108ba */
[----:B------:R-:W-:Y:S03]  /*1cdf0*/  FFMA.FTZ R186, R240, UR4, -R186 ;  /* 0x00000004f0ba7c23 */ /* 0x000fe600080108ba */
[----:B------:R2:W-:Y:S01]  /*1ce00*/  MUFU.EX2 R190, R137 ;  /* 0x0000008900be7308 */ /* 0x0005e20000000800 */
[C---:B------:R-:W-:Y:S04]  /*1ce10*/  HMMA.16816.F32 R104, R180.reuse, R144, R104 ;  /* 0x00000090b468723c */ /* 0x040fe80000001868 */
[----:B-1----:R-:W-:Y:S02]  /*1ce20*/  PRMT R152, R138, 0x5410, R140 ;  /* 0x000054108a987816 */ /* 0x002fe4000000008c */
[C---:B------:R-:W-:Y:S03]  /*1ce30*/  LOP3.LUT R138, R139.reuse, 0xffff, RZ, 0xc0, !PT ;  /* 0x0000ffff8b8a7812 */ /* 0x040fe600078ec0ff */
[----:B------:R-:W1:Y:S01]  /*1ce40*/  MUFU.EX2 R189, R186 ;  /* 0x000000ba00bd7308 */ /* 0x000e620000000800 */
[-C--:B------:R-:W-:Y:S03]  /*1ce50*/  HMMA.16816.F32 R108, R180, R146.reuse, R108 ;  /* 0x00000092b46c723c */ /* 0x080fe6000000186c */
[----:B------:R-:W-:Y:S02]  /*1ce60*/  SHF.R.U32.HI R138, RZ, 0x8, R138 ;  /* 0x00000008ff8a7819 */ /* 0x000fe4000001168a */
[----:B------:R-:W-:Y:S02]  /*1ce70*/  PRMT R140, R139, 0x7632, R140 ;  /* 0x000076328b8c7816 */ /* 0x000fe4000000008c */
[----:B------:R-:W-:Y:S01]  /*1ce80*/  SHF.R.U32.HI R139, RZ, 0x18, R139 ;  /* 0x00000018ff8b7819 */ /* 0x000fe2000001168b */
[C---:B------:R-:W-:Y:S04]  /*1ce90*/  HMMA.16816.F32 R112, R176.reuse, R146, R112 ;  /* 0x00000092b070723c */ /* 0x040fe80000001870 */
[--C-:B--2---:R-:W-:Y:S01]  /*1cea0*/  FFMA.FTZ R137, R237, UR4, -R187.reuse ;  /* 0x00000004ed897c23 */ /* 0x104fe200080108bb */
[----:B------:R-:W-:Y:S01]  /*1ceb0*/  FFMA.FTZ R187, R236, UR4, -R187 ;  /* 0x00000004ecbb7c23 */ /* 0x000fe200080108bb */
[--C-:B------:R-:W-:Y:S02]  /*1cec0*/  HSET2.LE.AND R146, R160, R142.reuse, PT ;  /* 0x0000008ea0927233 */ /* 0x100fe40003803000 */
[-C--:B------:R-:W-:Y:S01]  /*1ced0*/  HMMA.16816.F32 R116, R176, R148.reuse, R116 ;  /* 0x00000094b074723c */ /* 0x080fe20000001874 */
[----:B------:R2:W-:Y:S02]  /*1cee0*/  MUFU.EX2 R186, R137 ;  /* 0x0000008900ba7308 */ /* 0x0005e40000000800 */
[----:B------:R-:W-:Y:S02]  /*1cef0*/  PRMT R143, R143, 0x5410, R138 ;  /* 0x000054108f8f7816 */ /* 0x000fe4000000008a */
[--C-:B------:R-:W-:Y:S02]  /*1cf00*/  HSET2.LE.AND R138, R153, R142.reuse, PT ;  /* 0x0000008e998a7233 */ /* 0x100fe40003803000 */
[----:B------:R-:W-:Y:S01]  /*1cf10*/  LOP3.LUT R140, R140, 0xff, RZ, 0xc0, !PT ;  /* 0x000000ff8c8c7812 */ /* 0x000fe200078ec0ff */
[C---:B------:R-:W-:Y:S03]  /*1cf20*/  HMMA.16816.F32 R120, R180.reuse, R148, R120 ;  /* 0x00000094b478723c */ /* 0x040fe60000001878 */
[----:B------:R-:W4:Y:S01]  /*1cf30*/  MUFU.EX2 R187, R187 ;  /* 0x000000bb00bb7308 */ /* 0x000f220000000800 */
[----:B------:R-:W-:Y:S02]  /*1cf40*/  LOP3.LUT R148, R162, 0xff00ff, RZ, 0xc0, !PT ;  /* 0x00ff00ffa2947812 */ /* 0x000fe400078ec0ff */
[----:B------:R-:W-:Y:S02]  /*1cf50*/  PRMT R140, R140, 0x5410, R139 ;  /* 0x000054108c8c7816 */ /* 0x000fe4000000008b */
[-C--:B------:R-:W-:Y:S03]  /*1cf60*/  HMMA.16816.F32 R124, R180, R150.reuse, R124 ;  /* 0x00000096b47c723c */ /* 0x080fe6000000187c */
[----:B--2---:R-:W-:Y:S02]  /*1cf70*/  LOP3.LUT R137, R161, 0xff00ff, RZ, 0xc0, !PT ;  /* 0x00ff00ffa1897812 */ /* 0x004fe400078ec0ff */
[--C-:B------:R-:W-:Y:S02]  /*1cf80*/  HSET2.LE.AND R148, R148, R142.reuse, PT ;  /* 0x0000008e94947233 */ /* 0x100fe40003803000 */
[--C-:B------:R-:W-:Y:S01]  /*1cf90*/  HSET2.LE.AND R139, R152, R142.reuse, PT ;  /* 0x0000008e988b7233 */ /* 0x100fe20003803000 */
[----:B------:R-:W-:Y:S04]  /*1cfa0*/  HMMA.16816.F32 R128, R176, R150, R128 ;  /* 0x00000096b080723c */ /* 0x000fe80000001880 */
[--C-:B------:R-:W-:Y:S02]  /*1cfb0*/  HSET2.LE.AND R144, R143, R142.reuse, PT ;  /* 0x0000008e8f907233 */ /* 0x100fe40003803000 */
[--C-:B------:R-:W-:Y:S02]  /*1cfc0*/  HSET2.LE.AND R145, R140, R142.reuse, PT ;  /* 0x0000008e8c917233 */ /* 0x100fe40003803000 */
[----:B------:R-:W-:Y:S02]  /*1cfd0*/  HSET2.LE.AND R137, R137, R142, PT ;  /* 0x0000008e89897233 */ /* 0x000fe40003803000 */
[----:B------:R-:W-:Y:S02]  /*1cfe0*/  F2FP.F16.F32.PACK_AB R142, R193, R194 ;  /* 0x000000c2c18e723e */ /* 0x000fe400000000ff */
[----:B------:R-:W-:Y:S02]  /*1cff0*/  F2FP.F16.F32.PACK_AB R143, R191, R192 ;  /* 0x000000c0bf8f723e */ /* 0x000fe400000000ff */
[----:B-1----:R-:W-:Y:S02]  /*1d000*/  F2FP.F16.F32.PACK_AB R140, R189, R190 ;  /* 0x000000bebd8c723e */ /* 0x002fe400000000ff */
[----:B----4-:R-:W-:Y:S02]  /*1d010*/  F2FP.F16.F32.PACK_AB R141, R187, R186 ;  /* 0x000000babb8d723e */ /* 0x010fe400000000ff */
[----:B------:R-:W-:Y:S01]  /*1d020*/  LOP3.LUT R142, R142, R132, RZ, 0xc0, !PT ;  /* 0x000000848e8e7212 */ /* 0x000fe200078ec0ff */
[----:B------:R-:W-:Y:S01]  /*1d030*/  IMAD.MOV.U32 R132, RZ, RZ, R135 ;  /* 0x000000ffff847224 */ /* 0x000fe200078e0087 */
[----:B------:R-:W-:Y:S02]  /*1d040*/  LOP3.LUT R143, R143, R137, RZ, 0xc0, !PT ;  /* 0x000000898f8f7212 */ /* 0x000fe400078ec0ff */
[----:B------:R-:W-:Y:S01]  /*1d050*/  LOP3.LUT R140, R140, R138, RZ, 0xc0, !PT ;  /* 0x0000008a8c8c7212 */ /* 0x000fe200078ec0ff */
[----:B------:R-:W-:Y:S01]  /*1d060*/  IMAD.MOV.U32 R138, RZ, RZ, R136 ;  /* 0x000000ffff8a7224 */ /* 0x000fe200078e0088 */
[----:B------:R-:W-:Y:S01]  /*1d070*/  LOP3.LUT R141, R141, R139, RZ, 0xc0, !PT ;  /* 0x0000008b8d8d7212 */ /* 0x000fe200078ec0ff */
[----:B------:R-:W-:Y:S01]  /*1d080*/  IMAD.MOV.U32 R139, RZ, RZ, R134 ;  /* 0x000000ffff8b7224 */ /* 0x000fe200078e0086 */
[----:B------:R-:W-:Y:S02]  /*1d090*/  F2FP.F16.F32.PACK_AB R176, R201, R200 ;  /* 0x000000c8c9b0723e */ /* 0x000fe400000000ff */
[----:B------:R-:W-:Y:S02]  /*1d0a0*/  F2FP.F16.F32.PACK_AB R177, R197, R199 ;  /* 0x000000c7c5b1723e */ /* 0x000fe400000000ff */
[----:B------:R-:W-:Y:S02]  /*1d0b0*/  F2FP.F16.F32.PACK_AB R178, R196, R198 ;  /* 0x000000c6c4b2723e */ /* 0x000fe400000000ff */
[----:B------:R-:W-:Y:S02]  /*1d0c0*/  F2FP.F16.F32.PACK_AB R179, R188, R195 ;  /* 0x000000c3bcb3723e */ /* 0x000fe400000000ff */
[----:B------:R-:W-:Y:S02]  /*1d0d0*/  LOP3.LUT R176, R176, R144, RZ, 0xc0, !PT ;  /* 0x00000090b0b07212 */ /* 0x000fe400078ec0ff */
[----:B------:R-:W-:Y:S02]  /*1d0e0*/  LOP3.LUT R177, R177, R145, RZ, 0xc0, !PT ;  /* 0x00000091b1b17212 */ /* 0x000fe400078ec0ff */
[----:B------:R-:W-:Y:S02]  /*1d0f0*/  LOP3.LUT R178, R178, R146, RZ, 0xc0, !PT ;  /* 0x00000092b2b27212 */ /* 0x000fe400078ec0ff */
[-C--:B------:R-:W-:Y:S01]  /*1d100*/  HMMA.16816.F32 R144, R140, R156.reuse, R4 ;  /* 0x0000009c8c90723c */ /* 0x080fe20000001804 */
[----:B------:R-:W1:Y:S04]  /*1d110*/  LDSM.16.MT88.4 R4, [R164+0x800] ;  /* 0x00080000a404783b */ /* 0x000e680000004200 */
[----:B------:R-:W-:Y:S07]  /*1d120*/  LOP3.LUT R179, R179, R148, RZ, 0xc0, !PT ;  /* 0x00000094b3b37212 */ /* 0x000fee00078ec0ff */
[C---:B------:R-:W-:Y:S01]  /*1d130*/  HMMA.16816.F32 R148, R176.reuse, R156, R8 ;  /* 0x0000009cb094723c */ /* 0x040fe20000001808 */
[----:B------:R-:W2:Y:S07]  /*1d140*/  LDSM.16.MT88.4 R8, [R168+0x800] ;  /* 0x00080000a808783b */ /* 0x000eae0000004200 */
[-C--:B------:R-:W-:Y:S01]  /*1d150*/  HMMA.16816.F32 R152, R176, R158.reuse, R12 ;  /* 0x0000009eb098723c */ /* 0x080fe2000000180c */
[----:B------:R-:W4:Y:S07]  /*1d160*/  LDSM.16.MT88.4 R12, [R185+0xb800] ;  /* 0x00b80000b90c783b */ /* 0x000f2e0000004200 */
[C---:B------:R-:W-:Y:S01]  /*1d170*/  HMMA.16816.F32 R156, R140.reuse, R158, R16 ;  /* 0x0000009e8c9c723c */ /* 0x040fe20000001810 */
[----:B------:R-:W5:Y:S07]  /*1d180*/  LDSM.16.MT88.4 R16, [R184+0xb800] ;  /* 0x00b80000b810783b */ /* 0x000f6e0000004200 */
[-C--:B------:R-:W-:Y:S01]  /*1d190*/  HMMA.16816.F32 R160, R140, R172.reuse, R20 ;  /* 0x000000ac8ca0723c */ /* 0x080fe20000001814 */
[----:B------:R1:W5:Y:S07]  /*1d1a0*/  LDSM.16.MT88.4 R20, [R164+0x1800] ;  /* 0x00180000a414783b */ /* 0x00036e0000004200 */
[C---:B-1----:R-:W-:Y:S01]  /*1d1b0*/  HMMA.16816.F32 R164, R176.reuse, R172, R24 ;  /* 0x000000acb0a4723c */ /* 0x042fe20000001818 */
[----:B------:R1:W5:Y:S07]  /*1d1c0*/  LDSM.16.MT88.4 R24, [R168+0x1800] ;  /* 0x00180000a818783b */ /* 0x00036e0000004200 */
[-C--:B-1----:R-:W-:Y:S08]  /*1d1d0*/  HMMA.16816.F32 R168, R176, R174.reuse, R28 ;  /* 0x000000aeb0a8723c */ /* 0x082ff0000000181c */
[C---:B------:R-:W-:Y:S08]  /*1d1e0*/  HMMA.16816.F32 R172, R140.reuse, R174, R32 ;  /* 0x000000ae8cac723c */ /* 0x040ff00000001820 */
[-C--:B------:R-:W-:Y:S08]  /*1d1f0*/  HMMA.16816.F32 R36, R140, R4.reuse, R36 ;  /* 0x000000048c24723c */ /* 0x080ff00000001824 */
[C---:B------:R-:W-:Y:S04]  /*1d200*/  HMMA.16816.F32 R40, R176.reuse, R4, R40 ;  /* 0x00000004b028723c */ /* 0x040fe80000001828 */
[----:B------:R-:W-:Y:S04]  /*1d210*/  FADD.FTZ R4, R251, R202 ;  /* 0x000000cafb047221 */ /* 0x000fe80000010000 */
[-C--:B------:R-:W-:Y:S03]  /*1d220*/  HMMA.16816.F32 R44, R176, R6.reuse, R44 ;  /* 0x00000006b02c723c */ /* 0x080fe6000000182c */
[----:B------:R-:W-:Y:S05]  /*1d230*/  FADD.FTZ R4, R247, R4 ;  /* 0x00000004f7047221 */ /* 0x000fea0000010000 */
[C---:B------:R-:W-:Y:S08]  /*1d240*/  HMMA.16816.F32 R48, R140.reuse, R6, R48 ;  /* 0x000000068c30723c */ /* 0x040ff00000001830 */
[-C--:B--2---:R-:W-:Y:S08]  /*1d250*/  HMMA.16816.F32 R52, R140, R8.reuse, R52 ;  /* 0x000000088c34723c */ /* 0x084ff00000001834 */
[C---:B------:R-:W-:Y:S04]  /*1d260*/  HMMA.16816.F32 R56, R176.reuse, R8, R56 ;  /* 0x00000008b038723c */ /* 0x040fe80000001838 */
[----:B---3--:R-:W-:Y:S04]  /*1d270*/  FFMA.FTZ R0, R0, R205, R250 ;  /* 0x000000cd00007223 */ /* 0x008fe800000100fa */
[-C--:B------:R-:W-:Y:S03]  /*1d280*/  HMMA.16816.F32 R60, R176, R10.reuse, R60 ;  /* 0x0000000ab03c723c */ /* 0x080fe6000000183c */
[----:B------:R-:W-:Y:S01]  /*1d290*/  FFMA.FTZ R3, R3, R204, R234 ;  /* 0x000000cc03037223 */ /* 0x000fe200000100ea */
[----:B------:R-:W-:Y:S01]  /*1d2a0*/  FADD.FTZ R0, R249, R0 ;  /* 0x00000000f9007221 */ /* 0x000fe20000010000 */
[----:B------:R-:W-:Y:S02]  /*1d2b0*/  FFMA.FTZ R2, R2, R203, R210 ;  /* 0x000000cb02027223 */ /* 0x000fe400000100d2 */
[----:B------:R-:W-:Y:S01]  /*1d2c0*/  FADD.FTZ R3, R233, R3 ;  /* 0x00000003e9037221 */ /* 0x000fe20000010000 */
[C---:B------:R-:W-:Y:S04]  /*1d2d0*/  HMMA.16816.F32 R64, R140.reuse, R10, R64 ;  /* 0x0000000a8c40723c */ /* 0x040fe80000001840 */
[----:B------:R-:W-:Y:S01]  /*1d2e0*/  FADD.FTZ R2, R209, R2 ;  /* 0x00000002d1027221 */ /* 0x000fe20000010000 */
[----:B------:R-:W-:Y:S01]  /*1d2f0*/  FADD.FTZ R3, R242, R3 ;  /* 0x00000003f2037221 */ /* 0x000fe20000010000 */
[----:B------:R-:W-:Y:S02]  /*1d300*/  FADD.FTZ R0, R245, R0 ;  /* 0x00000000f5007221 */ /* 0x000fe40000010000 */
[-C--:B----4-:R-:W-:Y:S03]  /*1d310*/  HMMA.16816.F32 R68, R140, R12.reuse, R68 ;  /* 0x0000000c8c44723c */ /* 0x090fe60000001844 */
        /* <DEDUP_REMOVED lines=21> */
[-C--:B-----5:R-:W-:Y:S01]  /*1d470*/  HMMA.16816.F32 R84, R140, R16.reuse, R84 ;  /* 0x000000108c54723c */ /* 0x0a0fe20000001854 */
[----:B------:R2:W-:Y:S02]  /*1d480*/  STL [R1+0x34], R4 ;  /* 0x0000340401007387 */ /* 0x0005e40000100800 */
[----:B------:R-:W-:Y:S01]  /*1d490*/  FADD.FTZ R3, R188, R3 ;  /* 0x00000003bc037221 */ /* 0x000fe20000010000 */
[----:B------:R-:W-:Y:S01]  /*1d4a0*/  FADD.FTZ R2, R193, R2 ;  /* 0x00000002c1027221 */ /* 0x000fe20000010000 */
[----:B------:R-:W-:Y:S03]  /*1d4b0*/  FADD.FTZ R0, R191, R0 ;  /* 0x00000000bf007221 */ /* 0x000fe60000010000 */
[C---:B------:R-:W-:Y:S01]  /*1d4c0*/  HMMA.16816.F32 R88, R176.reuse, R16, R88 ;  /* 0x00000010b058723c */ /* 0x040fe20000001858 */
[----:B------:R2:W-:Y:S04]  /*1d4d0*/  STL [R1+0x40], R3 ;  /* 0x0000400301007387 */ /* 0x0005e80000100800 */
[----:B------:R2:W-:Y:S03]  /*1d4e0*/  STL [R1+0x38], R2 ;  /* 0x0000380201007387 */ /* 0x0005e60000100800 */
[-C--:B------:R-:W-:Y:S01]  /*1d4f0*/  HMMA.16816.F32 R92, R176, R18.reuse, R92 ;  /* 0x00000012b05c723c */ /* 0x080fe2000000185c */
[----:B------:R2:W-:Y:S07]  /*1d500*/  STL [R1+0x3c], R0 ;  /* 0x00003c0001007387 */ /* 0x0005ee0000100800 */
        /* <DEDUP_REMOVED lines=8> */
[----:B------:R-:W-:Y:S04]  /*1d590*/  HMMA.16816.F32 R128, R140, R26, R128 ;  /* 0x0000001a8c80723c */ /* 0x000fe80000001880 */
[----:B------:R-:W-:Y:S04]  /*1d5a0*/  IMAD.MOV.U32 R140, RZ, RZ, R133 ;  /* 0x000000ffff8c7224 */ /* 0x000fe800078e0085 */
[----:B------:R-:W-:Y:S01]  /*1d5b0*/  @!UPT UIADD3 URZ, UPT, UPT, URZ, URZ, URZ ;  /* 0x000000fffffff290 */ /* 0x000fe2000fffe0ff */
[----:B--2---:R-:W-:Y:S11]  /*1d5c0*/  BRA.U UP0, `(.L_x_2454) ;  /* 0xffffffc1001c7547 */ /* 0x004ff6000b83ffff */
.L_x_2453:
[----:B------:R-:W2:Y:S01]  /*1d5d0*/  LDL.LU R3, [R1+0x38] ;  /* 0x0000380001037983 */ /* 0x000ea20000300800 */
[----:B------:R-:W3:Y:S03]  /*1d5e0*/  LDCU UR4, c[0x0][0x4fc] ;  /* 0x00009f80ff0477ac */ /* 0x000ee60008000800 */
[----:B------:R-:W4:Y:S01]  /*1d5f0*/  LDL.LU R2, [R1+0x3c] ;  /* 0x00003c0001027983 */ /* 0x000f220000300800 */
[----:B------:R-:W-:Y:S01]  /*1d600*/  UISETP.NE.AND UP3, UPT, UR20, -0x1, UPT ;  /* 0xffffffff1400788c */ /* 0x000fe2000bf65270 */
[----:B------:R-:W5:Y:S01]  /*1d610*/  S2UR UR12, SR_CTAID.Y ;  /* 0x00000000000c79c3 */ /* 0x000f620000002600 */
[----:B------:R-:W1:Y:S01]  /*1d620*/  LDCU UR10, c[0x0][0x434] ;  /* 0x00008680ff0a77ac */ /* 0x000e620008000800 */
[----:B------:R-:W3:Y:S01]  /*1d630*/  LDL.LU R9, [R1+0x34] ;  /* 0x0000340001097983 */ /* 0x000ee20000300800 */
[----:B------:R-:W3:Y:S03]  /*1d640*/  LDCU.U8 UR11, c[0x0][0x548] ;  /* 0x0000a900ff0b77ac */ /* 0x000ee60008000000 */
[----:B------:R-:W3:Y:S04]  /*1d650*/  LDL.LU R5, [R1+0x40] ;  /* 0x0000400001057983 */ /* 0x000ee80000300800 */
[----:B------:R-:W3:Y:S01]  /*1d660*/  LDL.LU R8, [R1+0x48] ;  /* 0x0000480001087983 */ /* 0x000ee20000300800 */
[----:B------:R-:W5:Y:S03]  /*1d670*/  @!UP3 LDCU.64 UR8, c[0x0][0x400] ;  /* 0x00008000ff08b7ac */ /* 0x000f660008000a00 */
[----:B------:R-:W3:Y:S01]  /*1d680*/  LDL.LU R7, [R1+0x44] ;  /* 0x0000440001077983 */ /* 0x000ee20000300800 */
[----:B------:R-:W1:Y:S03]  /*1d690*/  @UP3 LDCU.64 UR6, c[0x0][0x408] ;  /* 0x00008100ff0637ac */ /* 0x000e660008000a00 */
[----:B------:R-:W3:Y:S01]  /*1d6a0*/  LDL.LU R6, [R1+0x10] ;  /* 0x0000100001067983 */ /* 0x000ee20000300800 */
[----:B------:R-:W-:Y:S01]  /*1d6b0*/  UISETP.NE.AND UP2, UPT, UR20, -0x1, UPT ;  /* 0xffffffff1400788c */ /* 0x000fe2000bf45270 */
[----:B------:R-:W3:Y:S01]  /*1d6c0*/  LDCU UR13, c[0x0][0x434] ;  /* 0x00008680ff0d77ac */ /* 0x000ee20008000800 */
[----:B-----5:R-:W-:Y:S01]  /*1d6d0*/  @!UP3 UIMAD.WIDE.U32 UR14, UR12, UR8, URZ ;  /* 0x000000080c0eb2a5 */ /* 0x020fe2000f8e00ff */
[----:B------:R-:W2:Y:S01]  /*1d6e0*/  S2UR UR8, SR_CTAID.X ;  /* 0x00000000000879c3 */ /* 0x000ea20000002500 */
[----:B-1----:R-:W-:-:S02]  /*1d6f0*/  @UP3 UIMAD.WIDE.U32 UR16, UR20, UR6, URZ ;  /* 0x00000006141032a5 */ /* 0x002fc4000f8e00ff */
[----:B------:R-:W-:Y:S02]  /*1d700*/  @!UP3 UIMAD UR9, UR12, UR9, UR15 ;  /* 0x000000090c09b2a4 */ /* 0x000fe4000f8e020f */
[----:B------:R-:W-:-:S03]  /*1d710*/  @UP3 UIMAD UR9, UR20, UR7, UR17 ;  /* 0x00000007140932a4 */ /* 0x000fc6000f8e0211 */
[----:B------:R-:W1:Y:S01]  /*1d720*/  S2UR UR6, SR_CTAID.Z ;  /* 0x00000000000679c3 */ /* 0x000e620000002700 */
[----:B------:R-:W-:Y:S01]  /*1d730*/  @!UP2 UIMAD UR20, UR12, UR10, URZ ;  /* 0x0000000a0c14a2a4 */ /* 0x000fe2000f8e02ff */
[----:B------:R-:W-:Y:S01]  /*1d740*/  @UP3 UMOV UR14, UR16 ;  /* 0x00000010000e3c82 */ /* 0x000fe20008000000 */
[----:B--2---:R-:W2:Y:S04]  /*1d750*/  SHFL.BFLY PT, R0, R3, 0x2, 0x1f ;  /* 0x0c401f0003007f89 */ /* 0x004ea800000e0000 */
[----:B----4-:R-:W4:Y:S01]  /*1d760*/  SHFL.BFLY PT, R4, R2, 0x2, 0x1f ;  /* 0x0c401f0002047f89 */ /* 0x010f2200000e0000 */
[----:B--2---:R-:W-:Y:S01]  /*1d770*/  FADD.FTZ R0, R0, R3 ;  /* 0x0000000300007221 */ /* 0x004fe20000010000 */
[----:B---3--:R-:W-:Y:S02]  /*1d780*/  MOV R176, R6 ;  /* 0x0000000600b07202 */ /* 0x008fe40000000f00 */
[----:B------:R-:W2:Y:S01]  /*1d790*/  SHFL.BFLY PT, R3, R9, 0x2, 0x1f ;  /* 0x0c401f0009037f89 */ /* 0x000ea200000e0000 */
[----:B----4-:R-:W-:-:S03]  /*1d7a0*/  FADD.FTZ R4, R4, R2 ;  /* 0x0000000204047221 */ /* 0x010fc60000010000 */
[----:B------:R-:W3:Y:S04]  /*1d7b0*/  SHFL.BFLY PT, R2, R5, 0x2, 0x1f ;  /* 0x0c401f0005027f89 */ /* 0x000ee800000e0000 */
[----:B------:R-:W4:Y:S04]  /*1d7c0*/  SHFL.BFLY PT, R137, R0, 0x1, 0x1f ;  /* 0x0c201f0000897f89 */ /* 0x000f2800000e0000 */
[----:B------:R-:W5:Y:S01]  /*1d7d0*/  SHFL.BFLY PT, R138, R4, 0x1, 0x1f ;  /* 0x0c201f00048a7f89 */ /* 0x000f6200000e0000 */
[----:B--2---:R-:W-:Y:S01]  /*1d7e0*/  FADD.FTZ R3, R3, R9 ;  /* 0x0000000903037221 */ /* 0x004fe20000010000 */
[----:B---3--:R-:W-:-:S04]  /*1d7f0*/  FADD.FTZ R2, R2, R5 ;  /* 0x0000000502027221 */ /* 0x008fc80000010000 */
[----:B------:R-:W2:Y:S01]  /*1d800*/  SHFL.BFLY PT, R132, R3, 0x1, 0x1f ;  /* 0x0c201f0003847f89 */ /* 0x000ea200000e0000 */
[----:B----4-:R-:W-:-:S03]  /*1d810*/  FADD.FTZ R137, R0, R137 ;  /* 0x0000008900897221 */ /* 0x010fc60000010000 */
[----:B------:R-:W3:Y:S01]  /*1d820*/  SHFL.BFLY PT, R139, R2, 0x1, 0x1f ;  /* 0x0c201f00028b7f89 */ /* 0x000ee200000e0000 */
[----:B------:R-:W4:Y:S01]  /*1d830*/  MUFU.RCP R0, R137 ;  /* 0x0000008900007308 */ /* 0x000f220000001000 */
[----:B------:R-:W-:Y:S01]  /*1d840*/  FSETP.NE.FTZ.AND P3, PT, R137, RZ, PT ;  /* 0x000000ff8900720b */ /* 0x000fe20003f75000 */
[----:B-----5:R-:W-:Y:S01]  /*1d850*/  FADD.FTZ R138, R4, R138 ;  /* 0x0000008a048a7221 */ /* 0x020fe20000010000 */
[----:B------:R-:W-:-:S04]  /*1d860*/  SHF.L.U32 R4, R217, 0x4, RZ ;  /* 0x00000004d9047819 */ /* 0x000fc800000006ff */
[----:B------:R-:W-:Y:S01]  /*1d870*/  FSETP.NE.FTZ.AND P2, PT, R138, RZ, PT ;  /* 0x000000ff8a00720b */ /* 0x000fe20003f55000 */
[----:B------:R-:W-:Y:S01]  /*1d880*/  MUFU.RCP R5, R138 ;  /* 0x0000008a00057308 */ /* 0x000fe20000001000 */
[----:B------:R-:W-:-:S04]  /*1d890*/  LOP3.LUT R4, R4, 0x1c0, RZ, 0xc0, !PT ;  /* 0x000001c004047812 */ /* 0x000fc800078ec0ff */
[----:B------:R-:W-:Y:S02]  /*1d8a0*/  LOP3.LUT R4, R4, 0x38, R8, 0xf8, !PT ;  /* 0x0000003804047812 */ /* 0x000fe400078ef808 */
[----:B----4-:R-:W-:Y:S01]  /*1d8b0*/  FSEL R0, R0, 1, P3 ;  /* 0x3f80000000007808 */ /* 0x010fe20001800000 */
[----:B--2---:R-:W-:Y:S01]  /*1d8c0*/  FADD.FTZ R132, R3, R132 ;  /* 0x0000008403847221 */ /* 0x004fe20000010000 */
[----:B------:R-:W-:Y:S01]  /*1d8d0*/  LOP3.LUT R214, R4, R7, R214, 0xfe, !PT ;  /* 0x0000000704d67212 */ /* 0x000fe200078efed6 */
[----:B---3--:R-:W-:Y:S02]  /*1d8e0*/  FADD.FTZ R139, R2, R139 ;  /* 0x0000008b028b7221 */ /* 0x008fe40000010000 */
[----:B------:R-:W-:Y:S01]  /*1d8f0*/  FMUL.FTZ R0, R0, UR4 ;  /* 0x0000000400007c20 */ /* 0x000fe20008410000 */
[----:B------:R-:W2:Y:S01]  /*1d900*/  MUFU.RCP R2, R132 ;  /* 0x0000008400027308 */ /* 0x000ea20000001000 */
        /* <DEDUP_REMOVED lines=35> */
[----:B--2---:R-:W-:-:S02]  /*1db40*/  FSEL R2, R2, 1, P1 ;  /* 0x3f80000002027808 */ /* 0x004fc40000800000 */
        /* <DEDUP_REMOVED lines=13> */
[----:B---3--:R-:W-:Y:S01]  /*1dc20*/  FSEL R0, R0, 1, P0 ;  /* 0x3f80000000007808 */ /* 0x008fe20000000000 */
        /* <DEDUP_REMOVED lines=23> */
[----:B------:R-:W-:Y:S01]  /*1dda0*/  FMUL.FTZ R15, R3, R51 ;  /* 0x00000033030f7220 */ /* 0x000fe20000410000 */
[----:B------:R-:W-:Y:S01]  /*1ddb0*/  LOP3.LUT P4, RZ, R217, 0x8, RZ, 0xc0, !PT ;  /* 0x00000008d9ff7812 */ /* 0x000fe2000788c0ff */
        /* <DEDUP_REMOVED lines=79> */
[----:B------:R-:W3:Y:S01]  /*1e2b0*/  LDCU.U8 UR4, c[0x0][0x549] ;  /* 0x0000a920ff0477ac */ /* 0x000ee20008000000 */
        /* <DEDUP_REMOVED lines=15> */
[----:B---3--:R-:W-:Y:S01]  /*1e3b0*/  UISETP.NE.AND UP1, UPT, UR4, URZ, UPT ;  /* 0x000000ff0400728c */ /* 0x008fe2000bf25270 */
[----:B------:R-:W-:Y:S01]  /*1e3c0*/  F2FP.F16.F32.PACK_AB R20, R20, R170 ;  /* 0x000000aa1414723e */ /* 0x000fe200000000ff */
[----:B------:R-:W-:Y:S01]  /*1e3d0*/  STS [R4+0x2000], R3 ;  /* 0x0020000304007388 */ /* 0x000fe20000000800 */
[----:B--2---:R-:W-:Y:S01]  /*1e3e0*/  IADD3 R5, PT, PT, R7, R215, RZ ;  /* 0x000000d707057210 */ /* 0x004fe20007ffe0ff */
[----:B------:R-:W-:Y:S01]  /*1e3f0*/  UISETP.NE.AND UP0, UPT, UR11, URZ, !UP1 ;  /* 0x000000ff0b00728c */ /* 0x000fe2000cf05270 */
[----:B------:R-:W-:Y:S01]  /*1e400*/  F2FP.F16.F32.PACK_AB R19, R19, R16 ;  /* 0x000000101313723e */ /* 0x000fe200000000ff */
[----:B------:R2:W-:Y:S01]  /*1e410*/  STS [R4+0x2400], R8 ;  /* 0x0024000804007388 */ /* 0x0005e20000000800 */
[----:B------:R-:W-:-:S02]  /*1e420*/  F2FP.F16.F32.PACK_AB R18, R18, R38 ;  /* 0x000000261212723e */ /* 0x000fc400000000ff */
[----:B------:R-:W-:Y:S01]  /*1e430*/  F2FP.F16.F32.PACK_AB R16, R31, R35 ;  /* 0x000000231f10723e */ /* 0x000fe200000000ff */
[----:B------:R-:W-:Y:S01]  /*1e440*/  STS [R5], R14 ;  /* 0x0000000e05007388 */ /* 0x000fe20000000800 */
[C---:B----4-:R-:W-:Y:S01]  /*1e450*/  IADD3 R0, PT, PT, R7.reuse, 0x40, RZ ;  /* 0x0000004007007810 */ /* 0x050fe20007ffe0ff */
[----:B------:R-:W3:Y:S01]  /*1e460*/  @UP1 LDCU UR4, c[0x0][0x430] ;  /* 0x00008600ff0417ac */ /* 0x000ee20008000800 */
[----:B------:R-:W-:Y:S01]  /*1e470*/  @P4 IADD3 R0, PT, PT, R7, -0x40, RZ ;  /* 0xffffffc007004810 */ /* 0x000fe20007ffe0ff */
[----:B------:R-:W-:Y:S01]  /*1e480*/  STS [R5+0x400], R13 ;  /* 0x0004000d05007388 */ /* 0x000fe20000000800 */
[----:B-----5:R-:W-:Y:S01]  /*1e490*/  IADD3 R2, PT, PT, R67, R5, RZ ;  /* 0x0000000543027210 */ /* 0x020fe20007ffe0ff */
[----:B------:R-:W4:Y:S01]  /*1e4a0*/  @UP1 LDCU UR15, c[0x0][0x430] ;  /* 0x00008600ff0f17ac */ /* 0x000f220008000800 */
[----:B------:R-:W-:Y:S02]  /*1e4b0*/  F2FP.F16.F32.PACK_AB R15, R15, R50 ;  /* 0x000000320f0f723e */ /* 0x000fe400000000ff */
[----:B------:R-:W-:Y:S01]  /*1e4c0*/  F2FP.F16.F32.PACK_AB R23, R23, R42 ;  /* 0x0000002a1717723e */ /* 0x000fe200000000ff */
[----:B------:R-:W-:Y:S01]  /*1e4d0*/  STS [R2], R10 ;  /* 0x0000000a02007388 */ /* 0x000fe20000000800 */
[----:B------:R-:W-:Y:S01]  /*1e4e0*/  F2FP.F16.F32.PACK_AB R22, R22, R25 ;  /* 0x000000191616723e */ /* 0x000fe200000000ff */
[----:B------:R-:W-:Y:S01]  /*1e4f0*/  @UP1 UMOV UR7, 0x1 ;  /* 0x0000000100071882 */ /* 0x000fe20000000000 */
[----:B-1----:R-:W-:Y:S01]  /*1e500*/  IADD3 R6, PT, PT, R67, R0, RZ ;  /* 0x0000000043067210 */ /* 0x002fe20007ffe0ff */
[----:B------:R1:W-:Y:S01]  /*1e510*/  STS [R2+0x400], R9 ;  /* 0x0004000902007388 */ /* 0x0003e20000000800 */
[----:B------:R-:W-:-:S02]  /*1e520*/  F2FP.F16.F32.PACK_AB R64, R64, R46 ;  /* 0x0000002e4040723e */ /* 0x000fc400000000ff */
[----:B------:R-:W-:Y:S01]  /*1e530*/  F2FP.F16.F32.PACK_AB R63, R140, R141 ;  /* 0x0000008d8c3f723e */ /* 0x000fe200000000ff */
[----:B------:R-:W-:Y:S01]  /*1e540*/  STS [R5+0x2000], R12 ;  /* 0x0020000c05007388 */ /* 0x000fe20000000800 */
[----:B------:R-:W-:Y:S01]  /*1e550*/  F2FP.F16.F32.PACK_AB R62, R55, R54 ;  /* 0x00000036373e723e */ /* 0x000fe200000000ff */
[----:B---3--:R-:W-:Y:S01]  /*1e560*/  @UP1 UIMAD UR13, UR4, UR10, URZ ;  /* 0x0000000a040d12a4 */ /* 0x008fe2000f8e02ff */
[----:B--2---:R-:W-:Y:S01]  /*1e570*/  IADD3 R8, PT, PT, R215, R0, RZ ;  /* 0x00000000d7087210 */ /* 0x004fe20007ffe0ff */
[----:B------:R-:W-:Y:S01]  /*1e580*/  STS [R5+0x2400], R11 ;  /* 0x0024000b05007388 */ /* 0x000fe20000000800 */
[----:B------:R-:W-:Y:S01]  /*1e590*/  F2FP.F16.F32.PACK_AB R59, R142, R143 ;  /* 0x0000008f8e3b723e */ /* 0x000fe200000000ff */
[----:B------:R-:W-:Y:S01]  /*1e5a0*/  USHF.R.S32.HI UR4, URZ, 0x1f, UR20 ;  /* 0x0000001fff047899 */ /* 0x000fe20008011414 */
        /* <DEDUP_REMOVED lines=12> */
[----:B-1----:R1:W2:Y:S01]  /*1e670*/  @P2 MUFU.LG2 R9, R138 ;  /* 0x0000008a00092308 */ /* 0x0022a20000000c00 */
        /* <DEDUP_REMOVED lines=73> */
[----:B------:R-:W-:-:S03]  /*1eb10*/  LOP3.LUT R0, R0, 0x1e00, R176, 0xf8, !PT ;  /* 0x00001e0000007812 */ /* 0x000fc600078ef8b0 */
[----:B------:R-:W-:Y:S01]  /*1eb20*/  STS [R3+0x6000], R25 ;  /* 0x0060001903007388 */ /* 0x000fe20000000800 */
[----:B------:R-:W-:-:S03]  /*1eb30*/  LEA R19, R0, UR5, 0x1 ;  /* 0x0000000500137c11 */ /* 0x000fc6000f8e08ff */
[----:B------:R5:W-:Y:S01]  /*1eb40*/  STS [R3+0x6400], R24 ;  /* 0x0064001803007388 */ /* 0x000be20000000800 */
[----:B---3--:R-:W3:Y:S01]  /*1eb50*/  @P3 LDC R8, c[0x0][0x458] ;  /* 0x00011600ff083b82 */ /* 0x008ee20000000800 */
[----:B-----5:R1:W1:Y:S01]  /*1eb60*/  @P3 MUFU.LG2 R3, R137 ;  /* 0x0000008900033308 */ /* 0x0202620000000c00 */
[----:B--2-4-:R-:W-:Y:S05]  /*1eb70*/  BRA.U UP1, `(.L_x_2457) ;  /* 0x0000000101207547 */ /* 0x014fea000b800000 */
        /* <DEDUP_REMOVED lines=8> */
.L_x_2457:
[----:B------:R-:W-:Y:S01]  /*1ec00*/  BAR.SYNC.DEFER_BLOCKING 0x0 ;  /* 0x0000000000007b1d */ /* 0x000fe20000010000 */
[----:B-1----:R-:W-:Y:S01]  /*1ec10*/  @P3 FMUL.FTZ R0, R3, 0.69314718246459960938 ;  /* 0x3f31721803003820 */ /* 0x002fe20000410000 */
[----:B------:R-:W-:Y:S01]  /*1ec20*/  MOV R17, 0x7f800000 ;  /* 0x7f80000000117802 */ /* 0x000fe20000000f00 */
[----:B------:R-:W-:Y:S01]  /*1ec30*/  UIMAD UR13, UR6, UR13, URZ ;  /* 0x0000000d060d72a4 */ /* 0x000fe2000f8e02ff */
[----:B------:R-:W-:Y:S01]  /*1ec40*/  @P2 FMUL.FTZ R3, R9, 0.69314718246459960938 ;  /* 0x3f31721809032820 */ /* 0x000fe20000410000 */
[----:B---3--:R-:W-:-:S03]  /*1ec50*/  @P3 FFMA.FTZ R17, R134, R8, R0 ;  /* 0x0000000886113223 */ /* 0x008fc60000010000 */
        /* <DEDUP_REMOVED lines=8> */
[----:B------:R-:W3:Y:S01]  /*1ece0*/  @P1 LDC R6, c[0x0][0x458] ;  /* 0x00011600ff061b82 */ /* 0x000ee20000000800 */
[----:B------:R-:W4:Y:S01]  /*1ecf0*/  @P0 MUFU.LG2 R4, R139 ;  /* 0x0000008b00040308 */ /* 0x000f220000000c00 */
        /* <DEDUP_REMOVED lines=9> */
[----:B--2---:R-:W-:-:S03]  /*1ed90*/  @P1 FMUL.FTZ R2, R2, 0.69314718246459960938 ;  /* 0x3f31721802021820 */ /* 0x004fc60000410000 */
[----:B------:R-:W-:Y:S01]  /*1eda0*/  UIADD3.X UR4, UPT, UPT, UR5, UR4, UR7, UP1, UP0 ;  /* 0x0000000405047290 */ /* 0x000fe20008fe0407 */
[----:B-1----:R-:W-:Y:S01]  /*1edb0*/  @P2 FFMA.FTZ R16, R133, R7, R3 ;  /* 0x0000000785102223 */ /* 0x002fe20000010003 */
[----:B----4-:R-:W-:Y:S01]  /*1edc0*/  @P0 FMUL.FTZ R0, R4, 0.69314718246459960938 ;  /* 0x3f31721804000820 */ /* 0x010fe20000410000 */
[----:B---3--:R-:W-:-:S03]  /*1edd0*/  @P1 FFMA.FTZ R15, R135, R6, R2 ;  /* 0x00000006870f1223 */ /* 0x008fc60000010002 */
        /* <DEDUP_REMOVED lines=40> */
.L_x_2459:
[----:B------:R-:W-:Y:S05]  /*1f060*/  BSYNC.RECONVERGENT B0 ;  /* 0x0000000000007941 */ /* 0x000fea0003800200 */
.L_x_2458:
        /* <DEDUP_REMOVED lines=42> */
.L_x_2461:
[----:B------:R-:W-:Y:S05]  /*1f310*/  BSYNC.RECONVERGENT B0 ;  /* 0x0000000000007941 */ /* 0x000fea0003800200 */
.L_x_2460:
        /* <DEDUP_REMOVED lines=23> */
.L_x_2463:
[----:B------:R-:W-:Y:S05]  /*1f490*/  BSYNC.RECONVERGENT B0 ;  /* 0x0000000000007941 */ /* 0x000fea0003800200 */
.L_x_2462:
        /* <DEDUP_REMOVED lines=22> */
.L_x_2465:
[----:B------:R-:W-:Y:S05]  /*1f600*/  BSYNC.RECONVERGENT B0 ;  /* 0x0000000000007941 */ /* 0x000fea0003800200 */
.L_x_2464:
        /* <DEDUP_REMOVED lines=21> */
.L_x_2467:
[----:B------:R-:W-:Y:S05]  /*1f760*/  BSYNC.RECONVERGENT B0 ;  /* 0x0000000000007941 */ /* 0x000fea0003800200 */
.L_x_2466:
        /* <DEDUP_REMOVED lines=21> */
.L_x_2469:
[----:B------:R-:W-:Y:S05]  /*1f8c0*/  BSYNC.RECONVERGENT B0 ;  /* 0x0000000000007941 */ /* 0x000fea0003800200 */
.L_x_2468:
        /* <DEDUP_REMOVED lines=21> */
.L_x_2471:
[----:B------:R-:W-:Y:S05]  /*1fa20*/  BSYNC.RECONVERGENT B0 ;  /* 0x0000000000007941 */ /* 0x000fea0003800200 */
.L_x_2470:
        /* <DEDUP_REMOVED lines=21> */
.L_x_2473:
[----:B------:R-:W-:Y:S05]  /*1fb80*/  BSYNC.RECONVERGENT B0 ;  /* 0x0000000000007941 */ /* 0x000fea0003800200 */
.L_x_2472:
        /* <DEDUP_REMOVED lines=21> */
.L_x_2474:
        /* <DEDUP_REMOVED lines=10> */
.L_x_2873:


//--------------------- .text._ZN5flash16flash_fwd_kernelI23Flash_fwd_kernel_traitsILi128ELi128ELi32ELi4ELb0ELb0EN7cutlass6half_tE19Flash_kernel_traitsILi128ELi128ELi32ELi4ES3_EELb1ELb0ELb1ELb0ELb0ELb0ELb0ELb1EEEvNS_16Flash_fwd_paramsE --------------------------
	.section	.text._ZN5flash16flash_fwd_kernelI23Flash_fwd_kernel_traitsILi128ELi128ELi32ELi4ELb0ELb0EN7cutlass6half_tE19Flash_kernel_traitsILi128ELi128ELi32ELi4ES3_EELb1ELb0ELb1ELb0ELb0ELb0ELb0ELb1EEEvNS_16Flash_fwd_paramsE,"ax",@progbits
	.align	128
        .global         _ZN5flash16flash_fwd_kernelI23Flash_fwd_kernel_traitsILi128ELi128ELi32ELi4ELb0ELb0EN7cutlass6half_tE19Flash_kernel_traitsILi128ELi128ELi32ELi4ES3_EELb1ELb0ELb1ELb0ELb0ELb0ELb0ELb1EEEvNS_16Flash_fwd_paramsE
        .type           _ZN5flash16flash_fwd_kernelI23Flash_fwd_kernel_traitsILi128ELi128ELi32ELi4ELb0ELb0EN7cutlass6half_tE19Flash_kernel_traitsILi128ELi128ELi32ELi4ES3_EELb1ELb0ELb1ELb0ELb0ELb0ELb0ELb1EEEvNS_16Flash_fwd_paramsE,@function
        .size           _ZN5flash16flash_fwd_kernelI23Flash_fwd_kernel_traitsILi128ELi128ELi32ELi4ELb0ELb0EN7cutlass6half_tE19Flash_kernel_traitsILi128ELi128ELi32ELi4ES3_EELb1ELb0ELb1ELb0ELb0ELb0ELb0ELb1EEEvNS_16Flash_fwd_paramsE,(.L_x_2874 - _ZN5flash16flash_fwd_kernelI23Flash_fwd_kernel_traitsILi128ELi128ELi32ELi4ELb0ELb0EN7cutlass6half_tE19Flash_kernel_traitsILi128ELi128ELi32ELi4ES3_EELb1ELb0ELb1ELb0ELb0ELb0ELb0ELb1EEEvNS_16Flash_fwd_paramsE)
        .other          _ZN5flash16flash_fwd_kernelI23Flash_fwd_kernel_traitsILi128ELi128ELi32ELi4ELb0ELb0EN7cutlass6half_tE19Flash_kernel_traitsILi128ELi128ELi32ELi4ES3_EELb1ELb0ELb1ELb0ELb0ELb0ELb0ELb1EEEvNS_16Flash_fwd_paramsE,@"STO_CUDA_ENTRY STV_DEFAULT"
_ZN5flash16flash_fwd_kernelI23Flash_fwd_kernel_traitsILi128ELi128ELi32ELi4ELb0ELb0EN7cutlass6half_tE19Flash_kernel_traitsILi128ELi128ELi32ELi4ES3_EELb1ELb0ELb1ELb0ELb0ELb0ELb0ELb1EEEvNS_16Flash_fwd_paramsE:
.text._ZN5flash16flash_fwd_kernelI23Flash_fwd_kernel_traitsILi128ELi128ELi32ELi4ELb0ELb0EN7cutlass6half_tE19Flash_kernel_traitsILi128ELi128ELi32ELi4ES3_EELb1ELb0ELb1ELb0ELb0ELb0ELb0ELb1EEEvNS_16Flash_fwd_paramsE:
        /* <DEDUP_REMOVED lines=100> */
.L_x_2475:
[----:B-----5:R-:W-:Y:S01]  /*0640*/  @P0 R2UR UR31, R4 ;  /* 0x00000000041f02ca */ /* 0x020fe200000e0000 */
[----:B------:R-:W-:Y:S01]  /*0650*/  @!UP0 UISETP.NE.AND.EX UP2, UPT, UR5, URZ, UPT, UP2 ;  /* 0x000000ff0500828c */ /* 0x000fe2000bf45320 */
[----:B------:R-:W-:-:S13]  /*0660*/  @!P1 EXIT ;  /* 0x000000000000994d */ /* 0x000fda0003800000 */
[----:B------:R-:W1:Y:S01]  /*0670*/  LDCU UR24, c[0x0][0x504] ;  /* 0x0000a080ff1877ac */ /* 0x000e620008000800 */
[----:B------:R-:W2:Y:S01]  /*0680*/  LDCU UR25, c[0x0][0x508] ;  /* 0x0000a100ff1977ac */ /* 0x000ea20008000800 */
[----:B------:R-:W-:Y:S02]  /*0690*/  @!UP0 USEL UR6, UR6, URZ, UP2 ;  /* 0x000000ff06068287 */ /* 0x000fe40009000000 */
[----:B------:R-:W-:Y:S02]  /*06a0*/  @UP0 UIADD3 UR31, UPT, UPT, UR31, -UR12, URZ ;  /* 0x8000000c1f1f0290 */ /* 0x000fe4000fffe0ff */
[----:B------:R-:W-:Y:S01]  /*06b0*/  @!UP0 UIADD3 UR31, UPT, UPT, UR6, UR4, -UR12 ;  /* 0x00000004061f8290 */ /* 0x000fe2000fffe80c */
[----:B------:R-:W3:Y:S03]  /*06c0*/  LDCU UR10, c[0x0][0x3e0] ;  /* 0x00007c00ff0a77ac */ /* 0x000ee60008000800 */
[----:B------:R-:W-:-:S02]  /*06d0*/  UIADD3 UR7, UPT, UPT, UR31, 0x1f, URZ ;  /* 0x0000001f1f077890 */ /* 0x000fc4000fffe0ff */
[----:B-1----:R-:W-:Y:S02]  /*06e0*/  UIADD3 UR24, UPT, UPT, UR32, UR24, URZ ;  /* 0x0000001820187290 */ /* 0x002fe4000fffe0ff */
[----:B------:R-:W-:Y:S02]  /*06f0*/  UIADD3 UR5, UPT, UPT, UR7, UR30, -UR32 ;  /* 0x0000001e07057290 */ /* 0x000fe4000fffe820 */
[----:B------:R-:W-:Y:S02]  /*0700*/  UIADD3 UR9, UPT, UPT, -UR24, UR30, UR31 ;  /* 0x0000001e18097290 */ /* 0x000fe4000fffe11f */
[----:B--2---:R-:W-:Y:S02]  /*0710*/  UIADD3 UR5, UPT, UPT, UR5, 0x80, UR25 ;  /* 0x0000008005057890 */ /* 0x004fe4000fffe019 */
[----:B------:R-:W-:Y:S02]  /*0720*/  USHF.R.S32.HI UR6, URZ, 0x1f, UR7 ;  /* 0x0000001fff067899 */ /* 0x000fe40008011407 */
[----:B------:R-:W-:-:S02]  /*0730*/  USHF.R.S32.HI UR8, URZ, 0x1f, UR9 ;  /* 0x0000001fff087899 */ /* 0x000fc40008011409 */
[----:B------:R-:W-:Y:S02]  /*0740*/  USHF.R.S32.HI UR4, URZ, 0x1f, UR5 ;  /* 0x0000001fff047899 */ /* 0x000fe40008011405 */
[----:B------:R-:W-:Y:S02]  /*0750*/  ULEA.HI UR6, UR6, UR7, URZ, 0x5 ;  /* 0x0000000706067291 */ /* 0x000fe4000f8f28ff */
[----:B------:R-:W-:Y:S02]  /*0760*/  ULEA.HI UR8, UR8, UR9, URZ, 0x5 ;  /* 0x0000000908087291 */ /* 0x000fe4000f8f28ff */
[----:B------:R-:W-:Y:S02]  /*0770*/  ULEA.HI UR4, UR4, UR5, URZ, 0x5 ;  /* 0x0000000504047291 */ /* 0x000fe4000f8f28ff */
[----:B------:R-:W-:Y:S02]  /*0780*/  USHF.R.S32.HI UR6, URZ, 0x5, UR6 ;  /* 0x00000005ff067899 */ /* 0x000fe40008011406 */
[----:B------:R-:W-:-:S02]  /*0790*/  USHF.R.S32.HI UR8, URZ, 0x5, UR8 ;  /* 0x00000005ff087899 */ /* 0x000fc40008011408 */
[----:B------:R-:W-:Y:S02]  /*07a0*/  USHF.R.S32.HI UR4, URZ, 0x5, UR4 ;  /* 0x00000005ff047899 */ /* 0x000fe40008011404 */
[----:B------:R-:W-:Y:S02]  /*07b0*/  UISETP.LT.AND UP1, UPT, URZ, UR8, UPT ;  /* 0x00000008ff00728c */ /* 0x000fe4000bf21270 */
[----:B------:R-:W-:Y:S02]  /*07c0*/  UISETP.LT.AND UP0, UPT, UR6, UR4, UPT ;  /* 0x000000040600728c */ /* 0x000fe4000bf01270 */
[----:B------:R-:W-:Y:S02]  /*07d0*/  USEL UR19, URZ, UR8, !UP1 ;  /* 0x00000008ff137287 */ /* 0x000fe4000c800000 */
[----:B------:R-:W-:Y:S02]  /*07e0*/  USEL UR23, UR6, UR4, UP0 ;  /* 0x0000000406177287 */ /* 0x000fe40008000000 */
[----:B---3--:R-:W-:-:S02]  /*07f0*/  UIMAD UR33, UR17, UR10, UR38 ;  /* 0x0000000a112172a4 */ /* 0x008fc4000f8e0226 */
[----:B------:R-:W-:-:S09]  /*0800*/  UISETP.GT.AND UP0, UPT, UR23, UR19, UPT ;  /* 0x000000131700728c */ /* 0x000fd2000bf04270 */
        /* <DEDUP_REMOVED lines=26> */
.L_x_2477:
        /* <DEDUP_REMOVED lines=35> */
[----:B------:R-:W-:Y:S01]  /*0be0*/  IMAD R9, R0, UR38, R11 ;  /* 0x0000002600097c24 */ /* 0x000fe2000f8e020b */
[----:B------:R-:W-:Y:S01]  /*0bf0*/  UIMAD.WIDE.U32 UR36, UR36, 0x80, URZ ;  /* 0x00000080242478a5 */ /* 0x000fe2000f8e00ff */
[----:B------:R-:W-:Y:S01]  /*0c00*/  LOP3.LUT R13, R12, 0x40, RZ, 0xfc, !PT ;  /* 0x000000400c0d7812 */ /* 0x000fe200078efcff */
        /* <DEDUP_REMOVED lines=18> */
.L_x_2479:
[----:B------:R-:W-:Y:S05]  /*0d30*/  BSYNC.RECONVERGENT B0 ;  /* 0x0000000000007941 */ /* 0x000fea0003800200 */
.L_x_2478:
        /* <DEDUP_REMOVED lines=21> */
.L_x_2481:
[----:B------:R-:W-:Y:S05]  /*0e90*/  BSYNC.RECONVERGENT B0 ;  /* 0x0000000000007941 */ /* 0x000fea0003800200 */
.L_x_2480:
        /* <DEDUP_REMOVED lines=21> */
.L_x_2483:
[----:B------:R-:W-:Y:S05]  /*0ff0*/  BSYNC.RECONVERGENT B0 ;  /* 0x0000000000007941 */ /* 0x000fea0003800200 */
.L_x_2482:
        /* <DEDUP_REMOVED lines=20> */
.L_x_2485:
[----:B------:R-:W-:Y:S05]  /*1140*/  BSYNC.RECONVERGENT B0 ;  /* 0x0000000000007941 */ /* 0x000fea0003800200 */
.L_x_2484:
        /* <DEDUP_REMOVED lines=20> */
.L_x_2487:
[----:B------:R-:W-:Y:S05]  /*1290*/  BSYNC.RECONVERGENT B0 ;  /* 0x0000000000007941 */ /* 0x000fea0003800200 */
.L_x_2486:
        /* <DEDUP_REMOVED lines=20> */
.L_x_2489:
[----:B------:R-:W-:Y:S05]  /*13e0*/  BSYNC.RECONVERGENT B0 ;  /* 0x0000000000007941 */ /* 0x000fea0003800200 */
.L_x_2488:
        /* <DEDUP_REMOVED lines=20> */
.L_x_2491:
[----:B------:R-:W-:Y:S05]  /*1530*/  BSYNC.RECONVERGENT B0 ;  /* 0x0000000000007941 */ /* 0x000fea0003800200 */
.L_x_2490:
        /* <DEDUP_REMOVED lines=20> */
.L_x_2493:
[----:B------:R-:W-:Y:S05]  /*1680*/  BSYNC.RECONVERGENT B0 ;  /* 0x0000000000007941 */ /* 0x000fea0003800200 */
.L_x_2492:
        /* <DEDUP_REMOVED lines=10> */
.L_x_2495:
[----:B------:R-:W-:Y:S05]  /*1730*/  BSYNC.RECONVERGENT B0 ;  /* 0x0000000000007941 */ /* 0x000fea0003800200 */
.L_x_2494:
        /* <DEDUP_REMOVED lines=15> */
.L_x_2497:
[----:B------:R-:W-:Y:S05]  /*1830*/  BSYNC.RECONVERGENT B0 ;  /* 0x0000000000007941 */ /* 0x000fea0003800200 */
.L_x_2496:
        /* <DEDUP_REMOVED lines=10> */
.L_x_2499:
[----:B------:R-:W-:Y:S05]  /*18e0*/  BSYNC.RECONVERGENT B0 ;  /* 0x0000000000007941 */ /* 0x000fea0003800200 */
.L_x_2498:
        /* <DEDUP_REMOVED lines=10> */
.L_x_2501:
[----:B------:R-:W-:Y:S05]  /*1990*/  BSYNC.RECONVERGENT B0 ;  /* 0x0000000000007941 */ /* 0x000fea0003800200 */
.L_x_2500:
        /* <DEDUP_REMOVED lines=10> */
.L_x_2503:
[----:B------:R-:W-:Y:S05]  /*1a40*/  BSYNC.RECONVERGENT B0 ;  /* 0x0000000000007941 */ /* 0x000fea0003800200 */
.L_x_2502:
        /* <DEDUP_REMOVED lines=10> */
.L_x_2505:
[----:B------:R-:W-:Y:S05]  /*1af0*/  BSYNC.RECONVERGENT B0 ;  /* 0x0000000000007941 */ /* 0x000fea0003800200 */
.L_x_2504:
        /* <DEDUP_REMOVED lines=10> */
.L_x_2507:
[----:B------:R-:W-:Y:S05]  /*1ba0*/  BSYNC.RECONVERGENT B0 ;  /* 0x0000000000007941 */ /* 0x000fea0003800200 */
.L_x_2506:
        /* <DEDUP_REMOVED lines=10> */
.L_x_2476:
[----:B------:R-:W-:Y:S01]  /*1c50*/  UISETP.NE.AND UP0, UPT, UR20, -0x1, UPT ;  /* 0xffffffff1400788c */ /* 0x000fe2000bf05270 */
[----:B------:R-:W1:Y:S01]  /*1c60*/  LDCU UR8, c[0x0][0x444] ;  /* 0x00008880ff0877ac */ /* 0x000e620008000800 */
[----:B------:R-:W2:Y:S01]  /*1c70*/  LDCU UR21, c[0x0][0x448] ;  /* 0x00008900ff1577ac */ /* 0x000ea20008000800 */
[----:B------:R-:W-:-:S08]  /*1c80*/  UISETP.NE.AND UP1, UPT, UR13, -0x1, UPT ;  /* 0xffffffff0d00788c */ /* 0x000fd0000bf25270 */
[----:B------:R-:W3:Y:S01]  /*1c90*/  @!UP0 LDCU.64 UR6, c[0x0][0x398] ;  /* 0x00007300ff0687ac */ /* 0x000ee20008000a00 */
[----:B------:R-:W4:Y:S01]  /*1ca0*/  @UP0 LDCU.64 UR4, c[0x0][0x3b0] ;  /* 0x00007600ff0407ac */ /* 0x000f220008000a00 */
[----:B------:R-:W-:Y:S02]  /*1cb0*/  UIADD3 UR27, UPT, UPT, UR23, -0x1, URZ ;  /* 0xffffffff171b7890 */ /* 0x000fe4000fffe0ff */
[----:B-1----:R-:W-:Y:S02]  /*1cc0*/  UIMAD UR8, UR33, UR8, UR30 ;  /* 0x00000008210872a4 */ /* 0x002fe4000f8e021e */
[----:B------:R-:W-:-:S04]  /*1cd0*/  USHF.L.U32 UR22, UR27, 0x5, URZ ;  /* 0x000000051b167899 */ /* 0x000fc800080006ff */
[----:B--2---:R-:W-:Y:S02]  /*1ce0*/  UIMAD UR21, UR8, UR21, UR22 ;  /* 0x00000015081572a4 */ /* 0x004fe4000f8e0216 */
[----:B---3--:R-:W-:-:S04]  /*1cf0*/  @!UP0 UIMAD.WIDE.U32 UR14, UR17, UR6, URZ ;  /* 0x00000006110e82a5 */ /* 0x008fc8000f8e00ff */
[----:B------:R-:W-:Y:S02]  /*1d00*/  @!UP0 UIMAD UR16, UR17, UR7, UR15 ;  /* 0x00000007111082a4 */ /* 0x000fe4000f8e020f */
[----:B----4-:R-:W-:-:S04]  /*1d10*/  @UP0 UIMAD.WIDE.U32 UR6, UR20, UR4, URZ ;  /* 0x00000004140602a5 */ /* 0x010fc8000f8e00ff */
        /* <DEDUP_REMOVED lines=14> */
.L_x_2508:
[----:B------:R-:W1:Y:S01]  /*1e00*/  LDCU.64 UR10, c[0x0][0x3b8] ;  /* 0x00007700ff0a77ac */ /* 0x000e620008000a00 */
[----:B------:R-:W-:-:S04]  /*1e10*/  UIADD3 UR15, UPT, UPT, UR12, UR13, URZ ;  /* 0x0000000d0c0f7290 */ /* 0x000fc8000fffe0ff */
[----:B-1----:R-:W-:Y:S02]  /*1e20*/  UIMAD.WIDE.U32 UR6, UR15, UR10, URZ ;  /* 0x0000000a0f0672a5 */ /* 0x002fe4000f8e00ff */
[----:B------:R-:W-:-:S04]  /*1e30*/  UIMAD UR15, UR15, UR11, URZ ;  /* 0x0000000b0f0f72a4 */ /* 0x000fc8000f8e02ff */
[----:B------:R-:W-:Y:S02]  /*1e40*/  UIADD3 UR15, UPT, UPT, UR7, UR15, URZ ;  /* 0x0000000f070f7290 */ /* 0x000fe4000fffe0ff */
.L_x_2509:
        /* <DEDUP_REMOVED lines=38> */
.L_x_2510:
[----:B------:R-:W1:Y:S01]  /*20b0*/  LDCU.64 UR8, c[0x0][0x3c0] ;  /* 0x00007800ff0877ac */ /* 0x000e620008000a00 */
[----:B------:R-:W-:-:S04]  /*20c0*/  UIADD3 UR12, UPT, UPT, UR12, UR13, URZ ;  /* 0x0000000d0c0c7290 */ /* 0x000fc8000fffe0ff */
[----:B-1----:R-:W-:Y:S02]  /*20d0*/  UIMAD.WIDE.U32 UR40, UR12, UR8, URZ ;  /* 0x000000080c2872a5 */ /* 0x002fe4000f8e00ff */
[----:B------:R-:W-:-:S04]  /*20e0*/  UIMAD UR12, UR12, UR9, URZ ;  /* 0x000000090c0c72a4 */ /* 0x000fc8000f8e02ff */
[----:B------:R-:W-:-:S12]  /*20f0*/  UIADD3 UR17, UPT, UPT, UR41, UR12, URZ ;  /* 0x0000000c29117290 */ /* 0x000fd8000fffe0ff */
.L_x_2511:
[--C-:B------:R-:W-:Y:S01]  /*2100*/  SHF.R.U32.HI R14, RZ, 0x3, R205.reuse ;  /* 0x00000003ff0e7819 */ /* 0x100fe200000116cd */
[----:B------:R-:W-:Y:S01]  /*2110*/  UIADD3 UR18, UPT, UPT, -UR30, UR32, URZ ;  /* 0x000000201e127290 */ /* 0x000fe2000fffe1ff */
[----:B------:R-:W-:Y:S01]  /*2120*/  IMAD.SHL.U32 R4, R205, 0x8, RZ ;  /* 0x00000008cd047824 */ /* 0x000fe200078e00ff */
[----:B------:R-:W1:Y:S01]  /*2130*/  LDCU.64 UR12, c[0x0][0x3c8] ;  /* 0x00007900ff0c77ac */ /* 0x000e620008000a00 */
[----:B------:R-:W2:Y:S01]  /*2140*/  S2UR UR26, SR_CgaCtaId ;  /* 0x00000000001a79c3 */ /* 0x000ea20000008800 */
[----:B------:R-:W-:Y:S01]  /*2150*/  VIADD R2, R14, 0x30 ;  /* 0x000000300e027836 */ /* 0x000fe20000000000 */
[----:B------:R-:W3:Y:S01]  /*2160*/  S2R R17, SR_CTAID.X ;  /* 0x0000000000117919 */ /* 0x000ee20000002500 */
[----:B------:R-:W-:Y:S01]  /*2170*/  LOP3.LUT R0, R4, 0x1f8, RZ, 0xc0, !PT ;  /* 0x000001f804007812 */ /* 0x000fe200078ec0ff */
[----:B------:R-:W-:Y:S01]  /*2180*/  VIADD R3, R14, 0x20 ;  /* 0x000000200e037836 */ /* 0x000fe20000000000 */
[----:B------:R-:W-:Y:S01]  /*2190*/  UIMAD.WIDE.U32 UR36, UR36, 0x80, URZ ;  /* 0x00000080242478a5 */ /* 0x000fe2000f8e00ff */
[----:B------:R-:W-:Y:S01]  /*21a0*/  ISETP.GE.AND P3, PT, R2, UR18, PT ;  /* 0x0000001202007c0c */ /* 0x000fe2000bf66270 */
[----:B------:R4:W-:Y:S01]  /*21b0*/  STL [R1+0x68], R4 ;  /* 0x0000680401007387 */ /* 0x0009e20000100800 */
[----:B------:R-:W-:Y:S01]  /*21c0*/  LOP3.LUT R2, R4, 0x1e00, RZ, 0xc0, !PT ;  /* 0x00001e0004027812 */ /* 0x000fe200078ec0ff */
[----:B------:R-:W-:Y:S01]  /*21d0*/  VIADD R16, R14, 0x10 ;  /* 0x000000100e107836 */ /* 0x000fe20000000000 */
[----:B------:R-:W-:Y:S01]  /*21e0*/  LOP3.LUT R0, R0, 0x38, R205, 0x78, !PT ;  /* 0x0000003800007812 */ /* 0x000fe200078e78cd */
[----:B------:R-:W-:Y:S01]  /*21f0*/  BSSY.RECONVERGENT B0, `(.L_x_2512) ;  /* 0x000004c000007945 */ /* 0x000fe20003800200 */
[----:B------:R-:W-:Y:S01]  /*2200*/  ISETP.GE.AND P0, PT, R3, UR18, PT ;  /* 0x0000001203007c0c */ /* 0x000fe2000bf06270 */
[----:B------:R-:W-:Y:S01]  /*2210*/  VIADD R3, R14, 0x40 ;  /* 0x000000400e037836 */ /* 0x000fe20000000000 */
[----:B------:R-:W-:Y:S01]  /*2220*/  LOP3.LUT R209, R0, R2, RZ, 0xfc, !PT ;  /* 0x0000000200d17212 */ /* 0x000fe200078efcff */
[----:B------:R-:W-:Y:S01]  /*2230*/  VIADD R15, R14, 0x50 ;  /* 0x000000500e0f7836 */ /* 0x000fe20000000000 */
[----:B------:R-:W-:Y:S01]  /*2240*/  SHF.R.S32.HI R0, RZ, 0x1f, R5 ;  /* 0x0000001fff007819 */ /* 0x000fe20000011405 */
[----:B-1----:R-:W-:Y:S01]  /*2250*/  IMAD.U32 R10, RZ, RZ, UR12 ;  /* 0x0000000cff0a7e24 */ /* 0x002fe2000f8e00ff */
[----:B------:R-:W-:-:S02]  /*2260*/  ISETP.GE.AND P2, PT, R3, UR18, PT ;  /* 0x0000001203007c0c */ /* 0x000fc4000bf46270 */
[----:B----4-:R-:W-:-:S04]  /*2270*/  LOP3.LUT R4, R4, 0x38, RZ, 0xc0, !PT ;  /* 0x0000003804047812 */ /* 0x010fc800078ec0ff */
[C---:B------:R-:W-:Y:S01]  /*2280*/  IADD3 R6, P5, PT, R4.reuse, UR6, RZ ;  /* 0x0000000604067c10 */ /* 0x040fe2000ffbe0ff */
[----:B------:R-:W1:Y:S01]  /*2290*/  LDCU.128 UR4, c[0x0][0x3d0] ;  /* 0x00007a00ff0477ac */ /* 0x000e620008000c00 */
[C---:B------:R-:W-:Y:S02]  /*22a0*/  IADD3 R2, P4, PT, R4.reuse, UR40, RZ ;  /* 0x0000002804027c10 */ /* 0x040fe4000ff9e0ff */
[C---:B------:R-:W-:Y:S02]  /*22b0*/  IADD3 R8, P1, PT, R4.reuse, UR14, RZ ;  /* 0x0000000e04087c10 */ /* 0x040fe4000ff3e0ff */
[----:B------:R-:W-:Y:S01]  /*22c0*/  IADD3.X R7, PT, PT, RZ, UR15, RZ, P5, !PT ;  /* 0x0000000fff077c10 */ /* 0x000fe2000affe4ff */
[----:B------:R-:W-:Y:S01]  /*22d0*/  IMAD.X R3, RZ, RZ, UR17, P4 ;  /* 0x00000011ff037e24 */ /* 0x000fe2000a0e06ff */
[----:B------:R-:W4:Y:S01]  /*22e0*/  LDCU.64 UR14, c[0x0][0x388] ;  /* 0x00007100ff0e77ac */ /* 0x000f220008000a00 */
[----:B------:R-:W-:Y:S01]  /*22f0*/  IMAD.X R9, RZ, RZ, UR16, P1 ;  /* 0x00000010ff097e24 */ /* 0x000fe200088e06ff */
[----:B------:R-:W-:Y:S01]  /*2300*/  LOP3.LUT R104, R4, 0x40, RZ, 0xfc, !PT ;  /* 0x0000004004687812 */ /* 0x000fe200078efcff */
[C---:B------:R-:W-:Y:S01]  /*2310*/  IMAD.WIDE.U32 R6, R14.reuse, UR10, R6 ;  /* 0x0000000a0e067c25 */ /* 0x040fe2000f8e0006 */
[----:B------:R-:W5:Y:S03]  /*2320*/  LDCU.64 UR16, c[0x0][0x390] ;  /* 0x00007200ff1077ac */ /* 0x000f660008000a00 */
[----:B------:R-:W-:-:S04]  /*2330*/  IMAD.WIDE.U32 R2, R14, UR8, R2 ;  /* 0x000000080e027c25 */ /* 0x000fc8000f8e0002 */
[----:B------:R-:W-:-:S04]  /*2340*/  IMAD.WIDE.U32 R10, R10, UR38, R8 ;  /* 0x000000260a0a7c25 */ /* 0x000fc8000f8e0008 */
[----:B------:R-:W-:Y:S02]  /*2350*/  IMAD R7, R14, UR11, R7 ;  /* 0x0000000b0e077c24 */ /* 0x000fe4000f8e0207 */
[----:B-1----:R-:W-:Y:S02]  /*2360*/  IMAD R8, R0, UR4, RZ ;  /* 0x0000000400087c24 */ /* 0x002fe4000f8e02ff */
[----:B------:R-:W-:Y:S02]  /*2370*/  IMAD R3, R14, UR9, R3 ;  /* 0x000000090e037c24 */ /* 0x000fe4000f8e0203 */
[----:B------:R-:W-:Y:S02]  /*2380*/  IMAD R0, R0, UR6, RZ ;  /* 0x0000000600007c24 */ /* 0x000fe4000f8e02ff */
[C---:B------:R-:W-:Y:S02]  /*2390*/  IMAD R9, R5.reuse, UR5, R8 ;  /* 0x0000000505097c24 */ /* 0x040fe4000f8e0208 */
[----:B------:R-:W-:Y:S01]  /*23a0*/  IMAD.WIDE.U32 R6, R5, UR4, R6 ;  /* 0x0000000405067c25 */ /* 0x000fe2000f8e0006 */
[----:B------:R-:W-:-:S02]  /*23b0*/  UMOV UR4, 0x400 ;  /* 0x0000040000047882 */ /* 0x000fc40000000000 */
[----:B--2---:R-:W-:Y:S01]  /*23c0*/  ULEA UR5, UR26, UR4, 0x18 ;  /* 0x000000041a057291 */ /* 0x004fe2000f8ec0ff */
[----:B------:R-:W-:Y:S01]  /*23d0*/  IMAD R8, R5, UR7, R0 ;  /* 0x0000000705087c24 */ /* 0x000fe2000f8e0200 */
[----:B------:R-:W-:Y:S01]  /*23e0*/  IADD3 R0, PT, PT, R7, R9, RZ ;  /* 0x0000000907007210 */ /* 0x000fe20007ffe0ff */
[----:B------:R-:W-:Y:S01]  /*23f0*/  IMAD.WIDE.U32 R2, R5, UR6, R2 ;  /* 0x0000000605027c25 */ /* 0x000fe2000f8e0002 */
[----:B----4-:R-:W-:Y:S01]  /*2400*/  LEA R103, P4, R6, UR14, 0x1 ;  /* 0x0000000e06677c11 */ /* 0x010fe2000f8808ff */
[----:B------:R-:W-:Y:S01]  /*2410*/  USHF.L.U64.HI UR14, UR10, 0x5, UR11 ;  /* 0x000000050a0e7899 */ /* 0x000fe2000801020b */
[----:B------:R-:W-:Y:S01]  /*2420*/  LOP3.LUT R5, R14, UR36, RZ, 0xfc, !PT ;  /* 0x000000240e057c12 */ /* 0x000fe2000f8efcff */
[----:B------:R-:W-:Y:S01]  /*2430*/  IMAD.IADD R3, R3, 0x1, R8 ;  /* 0x0000000103037824 */ /* 0x000fe200078e0208 */
[----:B-----5:R-:W-:Y:S01]  /*2440*/  LEA R19, P1, R2, UR16, 0x1 ;  /* 0x0000001002137c11 */ /* 0x020fe2000f8208ff */
[----:B------:R1:W-:Y:S01]  /*2450*/  STL [R1+0x48], R103 ;  /* 0x0000486701007387 */ /* 0x0003e20000100800 */
[----:B------:R-:W-:Y:S01]  /*2460*/  LEA.HI.X R102, R6, UR15, R0, 0x1, P4 ;  /* 0x0000000f06667c11 */ /* 0x000fe2000a0f0c00 */
[----:B------:R-:W-:Y:S01]  /*2470*/  USHF.L.U32 UR15, UR10, 0x5, URZ ;  /* 0x000000050a0f7899 */ /* 0x000fe200080006ff */
[----:B------:R-:W-:Y:S01]  /*2480*/  LEA.HI.X R18, R2, UR17, R3, 0x1, P1 ;  /* 0x0000001102127c11 */ /* 0x000fe200088f0c03 */
[----:B------:R1:W-:Y:S01]  /*2490*/  STL [R1+0x70], R19 ;  /* 0x0000701301007387 */ /* 0x0003e20000100800 */
[----:B------:R-:W-:Y:S01]  /*24a0*/  ISETP.GE.AND P1, PT, R14, UR18, PT ;  /* 0x000000120e007c0c */ /* 0x000fe2000bf26270 */
[----:B------:R-:W-:Y:S01]  /*24b0*/  UIADD3 UR16, UPT, UPT, -UR22, UR31, URZ ;  /* 0x0000001f16107290 */ /* 0x000fe2000fffe1ff */
[----:B------:R-:W-:Y:S01]  /*24c0*/  MOV R0, UR13 ;  /* 0x0000000d00007c02 */ /* 0x000fe20008000f00 */
[----:B------:R1:W-:Y:S01]  /*24d0*/  STL [R1+0x44], R102 ;  /* 0x0000446601007387 */ /* 0x0003e20000100800 */
[----:B------:R-:W-:-:S02]  /*24e0*/  ISETP.GE.AND P4, PT, R16, UR18, PT ;  /* 0x0000001210007c0c */ /* 0x000fc4000bf86270 */
[----:B------:R-:W-:Y:S01]  /*24f0*/  LEA R209, R209, UR5, 0x1 ;  /* 0x00000005d1d17c11 */ /* 0x000fe2000f8e08ff */
[----:B------:R1:W-:Y:S01]  /*2500*/  STL [R1+0x6c], R18 ;  /* 0x00006c1201007387 */ /* 0x0003e20000100800 */
[----:B------:R-:W-:-:S03]  /*2510*/  IMAD R9, R0, UR38, R11 ;  /* 0x0000002600097c24 */ /* 0x000fc6000f8e020b */
[----:B------:R1:W-:Y:S02]  /*2520*/  STL [R1+0x60], R104 ;  /* 0x0000606801007387 */ /* 0x0003e40000100800 */
[----:B---3--:R-:W-:Y:S05]  /*2530*/  @P1 BRA `(.L_x_2513) ;  /* 0x00000000005c1947 */ /* 0x008fea0003800000 */
        /* <DEDUP_REMOVED lines=23> */
.L_x_2513:
[----:B------:R-:W-:Y:S05]  /*26b0*/  BSYNC.RECONVERGENT B0 ;  /* 0x0000000000007941 */ /* 0x000fea0003800200 */
.L_x_2512:
        /* <DEDUP_REMOVED lines=30> */
.L_x_2515:
[----:B------:R-:W-:Y:S05]  /*28a0*/  BSYNC.RECONVERGENT B0 ;  /* 0x0000000000007941 */ /* 0x000fea0003800200 */
.L_x_2514:
[----:B------:R-:W-:Y:S01]  /*28b0*/  USHF.L.U32 UR38, UR10, 0x4, URZ ;  /* 0x000000040a267899 */ /* 0x000fe200080006ff */
[----:B------:R-:W-:Y:S01]  /*28c0*/  BSSY.RECONVERGENT B0, `(.L_x_2516) ;  /* 0x000001c000007945 */ /* 0x000fe20003800200 */
[----:B------:R-:W-:-:S03]  /*28d0*/  ISETP.GE.AND P6, PT, R15, UR18, PT ;  /* 0x000000120f007c0c */ /* 0x000fc6000bfc6270 */
[----:B------:R-:W-:Y:S10]  /*28e0*/  @P0 BRA `(.L_x_2517) ;  /* 0x0000000000640947 */ /* 0x000ff40003800000 */
        /* <DEDUP_REMOVED lines=25> */
.L_x_2517:
[----:B------:R-:W-:Y:S05]  /*2a80*/  BSYNC.RECONVERGENT B0 ;  /* 0x0000000000007941 */ /* 0x000fea0003800200 */
.L_x_2516:
[----:B------:R-:W-:Y:S01]  /*2a90*/  USHF.L.U64.HI UR39, UR8, 0x5, UR9 ;  /* 0x0000000508277899 */ /* 0x000fe20008010209 */
[----:B------:R-:W-:Y:S01]  /*2aa0*/  BSSY.RECONVERGENT B0, `(.L_x_2518) ;  /* 0x000001d000007945 */ /* 0x000fe20003800200 */
[C---:B------:R-:W-:Y:S02]  /*2ab0*/  ISETP.GE.AND P0, PT, R14.reuse, UR16, PT ;  /* 0x000000100e007c0c */ /* 0x040fe4000bf06270 */
[----:B------:R-:W-:Y:S01]  /*2ac0*/  IADD3 R14, PT, PT, R14, 0x70, RZ ;  /* 0x000000700e0e7810 */ /* 0x000fe20007ffe0ff */
        /* <DEDUP_REMOVED lines=26> */
.L_x_2519:
[----:B------:R-:W-:Y:S05]  /*2c70*/  BSYNC.RECONVERGENT B0 ;  /* 0x0000000000007941 */ /* 0x000fea0003800200 */
.L_x_2518:
        /* <DEDUP_REMOVED lines=29> */
.L_x_2521:
[----:B------:R-:W-:Y:S05]  /*2e50*/  BSYNC.RECONVERGENT B0 ;  /* 0x0000000000007941 */ /* 0x000fea0003800200 */
.L_x_2520:
        /* <DEDUP_REMOVED lines=29> */
.L_x_2523:
[----:B------:R-:W-:Y:S05]  /*3030*/  BSYNC.RECONVERGENT B0 ;  /* 0x0000000000007941 */ /* 0x000fea0003800200 */
.L_x_2522:
        /* <DEDUP_REMOVED lines=27> */
.L_x_2525:
[----:B------:R-:W-:Y:S05]  /*31f0*/  BSYNC.RECONVERGENT B0 ;  /* 0x0000000000007941 */ /* 0x000fea0003800200 */
.L_x_2524:
        /* <DEDUP_REMOVED lines=27> */
.L_x_2527:
[----:B------:R-:W-:Y:S05]  /*33b0*/  BSYNC.RECONVERGENT B0 ;  /* 0x0000000000007941 */ /* 0x000fea0003800200 */
.L_x_2526:
        /* <DEDUP_REMOVED lines=22> */
.L_x_2529:
[----:B------:R-:W-:Y:S05]  /*3520*/  BSYNC.RECONVERGENT B0 ;  /* 0x0000000000007941 */ /* 0x000fea0003800200 */
.L_x_2528:
        /* <DEDUP_REMOVED lines=21> */
.L_x_2531:
[----:B------:R-:W-:Y:S05]  /*3680*/  BSYNC.RECONVERGENT B0 ;  /* 0x0000000000007941 */ /* 0x000fea0003800200 */
.L_x_2530:
[----:B------:R-:W-:Y:S01]  /*3690*/  IMAD.MOV.U32 R0, RZ, RZ, 0x10 ;  /* 0x00000010ff007424 */ /* 0x000fe200078e00ff */
[C---:B------:R-:W-:Y:S01]  /*36a0*/  LOP3.LUT P4, RZ, R205.reuse, 0x2, RZ, 0xc0, !PT ;  /* 0x00000002cdff7812 */ /* 0x040fe2000788c0ff */
[C---:B------:R-:W-:Y:S01]  /*36b0*/  IMAD.SHL.U32 R106, R205.reuse, 0x40, RZ ;  /* 0x00000040cd6a7824 */ /* 0x040fe200078e00ff */
[----:B------:R-:W-:Y:S01]  /*36c0*/  SHF.R.U32.HI R203, RZ, 0x1, R205 ;  /* 0x00000001ffcb7819 */ /* 0x000fe200000116cd */
[----:B------:R-:W0:Y:S01]  /*36d0*/  LDGDEPBAR ;  /* 0x00000000000079af */ /* 0x000e220000000000 */
[----:B------:R-:W-:Y:S01]  /*36e0*/  SEL R99, R0, 0xfffffff0, !P4 ;  /* 0xfffffff000637807 */ /* 0x000fe20006000000 */
[----:B------:R-:W-:Y:S01]  /*36f0*/  IMAD.SHL.U32 R136, R205, 0x2, RZ ;  /* 0x00000002cd887824 */ /* 0x000fe200078e00ff */
[----:B------:R-:W-:Y:S01]  /*3700*/  LOP3.LUT R0, R203, 0x8, RZ, 0xc0, !PT ;  /* 0x00000008cb007812 */ /* 0x000fe200078ec0ff */
[----:B------:R-:W-:Y:S01]  /*3710*/  USHF.L.U32 UR33, UR33, 0x5, URZ ;  /* 0x0000000521217899 */ /* 0x000fe200080006ff */
[----:B------:R-:W-:Y:S01]  /*3720*/  LOP3.LUT R5, R4, 0x1c0, R106, 0xf8, !PT ;  /* 0x000001c004057812 */ /* 0x000fe200078ef86a */
[----:B------:R-:W-:Y:S01]  /*3730*/  UIMAD.WIDE.U32 UR40, UR40, UR27, URZ ;  /* 0x0000001b282872a5 */ /* 0x000fe2000f8e00ff */
[----:B------:R1:W-:Y:S01]  /*3740*/  STL [R1+0x74], R136 ;  /* 0x0000748801007387 */ /* 0x0003e20000100800 */
[----:B------:R-:W-:Y:S01]  /*3750*/  LOP3.LUT R101, R205, 0x1f, RZ, 0xc0, !PT ;  /* 0x0000001fcd657812 */ /* 0x000fe200078ec0ff */
[----:B------:R-:W-:Y:S01]  /*3760*/  USHF.R.S32.HI UR6, URZ, 0x1f, UR33 ;  /* 0x0000001fff067899 */ /* 0x000fe20008011421 */
[----:B------:R-:W-:Y:S01]  /*3770*/  LOP3.LUT R100, R5, R0, RZ, 0x3c, !PT ;  /* 0x0000000005647212 */ /* 0x000fe200078e3cff */
[----:B------:R-:W-:Y:S01]  /*3780*/  UIMAD UR39, UR39, UR27, URZ ;  /* 0x0000001b272772a4 */ /* 0x000fe2000f8e02ff */
[----:B------:R-:W-:Y:S01]  /*3790*/  IADD3 R98, P3, P1, R12, UR33, R101 ;  /* 0x000000210c627c10 */ /* 0x000fe2000f97e065 */
[C---:B------:R-:W-:Y:S01]  /*37a0*/  IMAD.SHL.U32 R204, R205.reuse, 0x20, RZ ;  /* 0x00000020cdcc7824 */ /* 0x040fe200078e00ff */
[----:B------:R-:W-:Y:S01]  /*37b0*/  SHF.R.U32.HI R94, RZ, 0x5, R205 ;  /* 0x00000005ff5e7819 */ /* 0x000fe200000116cd */
[----:B------:R1:W-:Y:S01]  /*37c0*/  STL [R1+0x4c], R100 ;  /* 0x00004c6401007387 */ /* 0x0003e20000100800 */
[----:B--234-:R-:W-:Y:S01]  /*37d0*/  IMAD.MOV.U32 R2, RZ, RZ, 0x20 ;  /* 0x00000020ff027424 */ /* 0x01cfe200078e00ff */
[----:B------:R-:W-:Y:S01]  /*37e0*/  LOP3.LUT P2, RZ, R205, 0x4, RZ, 0xc0, !PT ;  /* 0x00000004cdff7812 */ /* 0x000fe2000784c0ff */
[----:B------:R-:W-:Y:S01]  /*37f0*/  UIADD3 UR25, UPT, UPT, UR31, UR25, -UR32 ;  /* 0x000000191f197290 */ /* 0x000fe2000fffe820 */
[----:B------:R-:W-:Y:S01]  /*3800*/  IADD3.X R95, PT, PT, R13, UR6, RZ, P3, P1 ;  /* 0x000000060d5f7c10 */ /* 0x000fe20009fe24ff */
[----:B------:R-:W-:Y:S01]  /*3810*/  UIADD3 UR39, UPT, UPT, UR41, UR39, URZ ;  /* 0x0000002729277290 */ /* 0x000fe2000fffe0ff */
[----:B------:R-:W-:Y:S01]  /*3820*/  BSSY.RECONVERGENT B0, `(.L_x_2532) ;  /* 0x0000020000007945 */ /* 0x000fe20003800200 */
[----:B------:R-:W-:Y:S01]  /*3830*/  IMAD R94, R17, 0x8, R94 ;  /* 0x00000008115e7824 */ /* 0x000fe200078e025e */
[----:B------:R-:W-:Y:S01]  /*3840*/  LOP3.LUT R9, R205, 0x8, RZ, 0xc0, !PT ;  /* 0x00000008cd097812 */ /* 0x000fe200078ec0ff */
[----:B------:R-:W-:-:S04]  /*3850*/  DEPBAR.LE SB0, 0x0 ;  /* 0x000080000000791a */ /* 0x000fc80000000000 */
[----:B------:R-:W-:Y:S02]  /*3860*/  LOP3.LUT R204, R204, 0x7c00, RZ, 0xc0, !PT ;  /* 0x00007c00cccc7812 */ /* 0x000fe400078ec0ff */
[----:B------:R-:W-:Y:S02]  /*3870*/  LOP3.LUT R97, R136, 0x6, RZ, 0xc0, !PT ;  /* 0x0000000688617812 */ /* 0x000fe400078ec0ff */
[----:B------:R-:W-:Y:S02]  /*3880*/  LOP3.LUT R8, R106, 0x200, RZ, 0xc0, !PT ;  /* 0x000002006a087812 */ /* 0x000fe400078ec0ff */
[----:B------:R-:W-:Y:S02]  /*3890*/  SEL R32, R2, 0xffffffe0, !P2 ;  /* 0xffffffe002207807 */ /* 0x000fe40005000000 */
[----:B------:R-:W-:Y:S01]  /*38a0*/  LOP3.LUT R96, R203, 0x1f0, RZ, 0xc0, !PT ;  /* 0x000001f0cb607812 */ /* 0x000fe200078ec0ff */
[----:B------:R-:W-:Y:S06]  /*38b0*/  BAR.SYNC.DEFER_BLOCKING 0x0 ;  /* 0x0000000000007b1d */ /* 0x000fec0000010000 */
        /* <DEDUP_REMOVED lines=20> */
.L_x_2533:
[----:B------:R2:W-:Y:S04]  /*3a00*/  STS.128 [R209+0xa000], RZ ;  /* 0x00a000ffd1007388 */ /* 0x0005e80000000c00 */
[----:B------:R2:W-:Y:S02]  /*3a10*/  STS.128 [R209+0xb000], RZ ;  /* 0x00b000ffd1007388 */ /* 0x0005e40000000c00 */
.L_x_2534:
[----:B------:R-:W-:Y:S05]  /*3a20*/  BSYNC.RECONVERGENT B0 ;  /* 0x0000000000007941 */ /* 0x000fea0003800200 */
.L_x_2532:
[----:B------:R-:W-:Y:S01]  /*3a30*/  ISETP.GE.AND P0, PT, R16, UR16, PT ;  /* 0x0000001010007c0c */ /* 0x000fe2000bf06270 */
[----:B------:R-:W-:Y:S01]  /*3a40*/  BSSY.RECONVERGENT B0, `(.L_x_2535) ;  /* 0x000001c000007945 */ /* 0x000fe20003800200 */
[----:B------:R-:W-:Y:S02]  /*3a50*/  LOP3.LUT R0, R5, R9, RZ, 0x3c, !PT ;  /* 0x0000000905007212 */ /* 0x000fe400078e3cff */
[----:B------:R-:W-:Y:S02]  /*3a60*/  LOP3.LUT R5, R106, 0x400, RZ, 0xc0, !PT ;  /* 0x000004006a057812 */ /* 0x000fe400078ec0ff */
[----:B-1----:R-:W-:-:S03]  /*3a70*/  IADD3 R2, PT, PT, R100, R8, R204 ;  /* 0x0000000864027210 */ /* 0x002fc60007ffe0cc */
[----:B------:R-:W-:Y:S01]  /*3a80*/  IMAD R5, R0, 0x2, R5 ;  /* 0x0000000200057824 */ /* 0x000fe200078e0205 */
[----:B------:R-:W-:-:S03]  /*3a90*/  LEA R0, R2, UR5, 0x1 ;  /* 0x0000000502007c11 */ /* 0x000fc6000f8e08ff */
[----:B------:R1:W-:Y:S04]  /*3aa0*/  @P0 STS.128 [R209+0xa800], RZ ;  /* 0x00a800ffd1000388 */ /* 0x0003e80000000c00 */
[----:B------:R1:W-:Y:S01]  /*3ab0*/  @P0 STS.128 [R209+0xb800], RZ ;  /* 0x00b800ffd1000388 */ /* 0x0003e20000000c00 */
[----:B------:R-:W-:Y:S05]  /*3ac0*/  @P0 BRA `(.L_x_2536) ;  /* 0x00000000004c0947 */ /* 0x000fea0003800000 */
[----:B------:R-:W3:Y:S01]  /*3ad0*/  LDCU UR6, c[0x0][0x440] ;  /* 0x00008800ff0677ac */ /* 0x000ee20008000800 */
[----:B------:R-:W-:-:S04]  /*3ae0*/  ULEA UR12, UP0, UR8, UR40, 0x4 ;  /* 0x00000028080c7291 */ /* 0x000fc8000f8020ff */
[----:B------:R-:W-:Y:S02]  /*3af0*/  ULEA.HI.X UR7, UR8, UR39, UR9, 0x4, UP0 ;  /* 0x0000002708077291 */ /* 0x000fe400080f2409 */
[----:B------:R-:W-:-:S04]  /*3b00*/  IMAD.U32 R3, RZ, RZ, UR12 ;  /* 0x0000000cff037e24 */ /* 0x000fc8000f8e00ff */
[----:B------:R-:W-:Y:S01]  /*3b10*/  IMAD.U32 R6, RZ, RZ, UR7 ;  /* 0x00000007ff067e24 */ /* 0x000fe2000f8e00ff */
[C---:B------:R-:W-:Y:S02]  /*3b20*/  LEA R2, P3, R3.reuse, R19, 0x1 ;  /* 0x0000001303027211 */ /* 0x040fe400078608ff */
        /* <DEDUP_REMOVED lines=13> */
.L_x_2536:
[----:B------:R-:W-:Y:S05]  /*3c00*/  BSYNC.RECONVERGENT B0 ;  /* 0x0000000000007941 */ /* 0x000fea0003800200 */
.L_x_2535:
[----:B------:R-:W-:Y:S01]  /*3c10*/  LDSM.16.M88.4 R20, [R5+UR5+0x8000] ;  /* 0x008000050514783b */ /* 0x000fe20008000200 */
[----:B------:R-:W-:Y:S01]  /*3c20*/  VIADD R249, R5, UR5 ;  /* 0x0000000505f97c36 */ /* 0x000fe20008000000 */
[----:B------:R-:W-:Y:S01]  /*3c30*/  UISETP.GT.U32.AND UP0, UPT, UR27, UR19, UPT ;  /* 0x000000131b00728c */ /* 0x000fe2000bf04070 */
[C-C-:B---3--:R-:W-:Y:S01]  /*3c40*/  IMAD R3, R99.reuse, 0x2, R0.reuse ;  /* 0x0000000263037824 */ /* 0x148fe200078e0200 */
[----:B------:R-:W3:Y:S01]  /*3c50*/  LDSM.16.M88.4 R8, [R0+0x2000] ;  /* 0x002000000008783b */ /* 0x000ee20000000200 */
[C-C-:B------:R-:W-:Y:S01]  /*3c60*/  IMAD R2, R99.reuse, 0x2, R249.reuse ;  /* 0x0000000263027824 */ /* 0x140fe200078e02f9 */
[----:B------:R-:W4:Y:S01]  /*3c70*/  LDCU.U8 UR12, c[0x0][0x4f8] ;  /* 0x00009f00ff0c77ac */ /* 0x000f220008000000 */
[C---:B------:R-:W-:Y:S01]  /*3c80*/  IMAD R93, R32.reuse, 0x2, R0 ;  /* 0x00000002205d7824 */ /* 0x040fe200078e0200 */
[----:B------:R-:W5:Y:S01]  /*3c90*/  LDSM.16.M88.4 R28, [R5+UR5+0x8800] ;  /* 0x00880005051c783b */ /* 0x000f620008000200 */
[----:B------:R-:W-:Y:S02]  /*3ca0*/  IMAD R92, R32, 0x2, R249 ;  /* 0x00000002205c7824 */ /* 0x000fe400078e02f9 */
[C---:B------:R-:W-:Y:S01]  /*3cb0*/  IMAD R7, R99.reuse, 0x2, R93 ;  /* 0x0000000263077824 */ /* 0x040fe200078e025d */
[----:B------:R-:W2:Y:S01]  /*3cc0*/  LDSM.16.M88.4 R12, [R0] ;  /* 0x00000000000c783b */ /* 0x000ea20000000200 */
[----:B------:R-:W-:-:S03]  /*3cd0*/  IMAD R6, R99, 0x2, R92 ;  /* 0x0000000263067824 */ /* 0x000fc600078e025c */
[----:B------:R-:W-:Y:S04]  /*3ce0*/  LDSM.16.M88.4 R44, [R2+0x8000] ;  /* 0x00800000022c783b */ /* 0x000fe80000000200 */
[----:B------:R-:W1:Y:S04]  /*3cf0*/  LDSM.16.M88.4 R16, [R3+0x2000] ;  /* 0x002000000310783b */ /* 0x000e680000000200 */
[----:B------:R-:W4:Y:S04]  /*3d00*/  LDSM.16.M88.4 R48, [R2+0x8800] ;  /* 0x008800000230783b */ /* 0x000f280000000200 */
[----:B------:R-:W4:Y:S04]  /*3d10*/  LDSM.16.M88.4 R24, [R3] ;  /* 0x000000000318783b */ /* 0x000f280000000200 */
[----:B------:R-:W-:Y:S04]  /*3d20*/  LDSM.16.M88.4 R32, [R7] ;  /* 0x000000000720783b */ /* 0x000fe80000000200 */
[----:B------:R-:W0:Y:S01]  /*3d30*/  LDGDEPBAR ;  /* 0x00000000000079af */ /* 0x000e220000000000 */
[C---:B---3--:R-:W-:Y:S08]  /*3d40*/  HMMA.16816.F32 R40, R8.reuse, R20, RZ ;  /* 0x000000140828723c */ /* 0x048ff000000018ff */
[----:B-----5:R-:W-:Y:S08]  /*3d50*/  HMMA.16816.F32 R36, R8, R28, RZ ;  /* 0x0000001c0824723c */ /* 0x020ff000000018ff */
[----:B--2---:R-:W-:Y:S08]  /*3d60*/  HMMA.16816.F32 R76, R12, R20, RZ ;  /* 0x000000140c4c723c */ /* 0x004ff000000018ff */
[C---:B------:R-:W-:Y:S08]  /*3d70*/  HMMA.16816.F32 R56, R8.reuse, R22, RZ ;  /* 0x000000160838723c */ /* 0x040ff000000018ff */
[----:B------:R-:W-:Y:S01]  /*3d80*/  HMMA.16816.F32 R52, R8, R30, RZ ;  /* 0x0000001e0834723c */ /* 0x000fe200000018ff */
[----:B------:R-:W-:Y:S07]  /*3d90*/  LDSM.16.M88.4 R8, [R93+0x2000] ;  /* 0x002000005d08783b */ /* 0x000fee0000000200 */
[C---:B-1----:R-:W-:Y:S01]  /*3da0*/  HMMA.16816.F32 R64, R16.reuse, R44, R40 ;  /* 0x0000002c1040723c */ /* 0x042fe20000001828 */
[----:B------:R-:W-:Y:S07]  /*3db0*/  LDSM.16.M88.4 R40, [R92+0x8800] ;  /* 0x008800005c28783b */ /* 0x000fee0000000200 */
[----:B----4-:R-:W-:Y:S01]  /*3dc0*/  HMMA.16816.F32 R60, R16, R48, R36 ;  /* 0x00000030103c723c */ /* 0x010fe20000001824 */
[----:B------:R-:W1:Y:S07]  /*3dd0*/  LDSM.16.M88.4 R36, [R92+0x8000] ;  /* 0x008000005c24783b */ /* 0x000e6e0000000200 */
[C---:B------:R-:W-:Y:S01]  /*3de0*/  HMMA.16816.F32 R84, R12.reuse, R22, RZ ;  /* 0x000000160c54723c */ /* 0x040fe200000018ff */
[----:B------:R-:W2:Y:S07]  /*3df0*/  LDSM.16.M88.4 R20, [R93] ;  /* 0x000000005d14783b */ /* 0x000eae0000000200 */
[C---:B------:R-:W-:Y:S08]  /*3e00*/  HMMA.16816.F32 R72, R12.reuse, R28, RZ ;  /* 0x0000001c0c48723c */ /* 0x040ff000000018ff */
[----:B------:R-:W-:Y:S08]  /*3e10*/  HMMA.16816.F32 R68, R12, R30, RZ ;  /* 0x0000001e0c44723c */ /* 0x000ff000000018ff */
[C---:B------:R-:W-:Y:S01]  /*3e20*/  HMMA.16816.F32 R28, R16.reuse, R46, R56 ;  /* 0x0000002e101c723c */ /* 0x040fe20000001838 */
[----:B------:R-:W-:Y:S07]  /*3e30*/  LDSM.16.M88.4 R56, [R6+0x8000] ;  /* 0x008000000638783b */ /* 0x000fee0000000200 */
[----:B------:R-:W-:Y:S01]  /*3e40*/  HMMA.16816.F32 R12, R16, R50, R52 ;  /* 0x00000032100c723c */ /* 0x000fe20000001834 */
[----:B------:R-:W3:Y:S07]  /*3e50*/  LDSM.16.M88.4 R16, [R7+0x2000] ;  /* 0x002000000710783b */ /* 0x000eee0000000200 */
[C---:B------:R-:W-:Y:S01]  /*3e60*/  HMMA.16816.F32 R80, R24.reuse, R44, R76 ;  /* 0x0000002c1850723c */ /* 0x040fe2000000184c */
[----:B------:R-:W4:Y:S07]  /*3e70*/  LDSM.16.M88.4 R76, [R6+0x8800] ;  /* 0x00880000064c783b */ /* 0x000f2e0000000200 */
[C---:B------:R-:W-:Y:S08]  /*3e80*/  HMMA.16816.F32 R88, R24.reuse, R48, R72 ;  /* 0x000000301858723c */ /* 0x040ff00000001848 */
[C---:B------:R-:W-:Y:S01]  /*3e90*/  HMMA.16816.F32 R72, R24.reuse, R46, R84 ;  /* 0x0000002e1848723c */ /* 0x040fe20000001854 */
[----:B------:R-:W-:Y:S07]  /*3ea0*/  LDSM.16.M88.4 R84, [R2+0x9800] ;  /* 0x009800000254783b */ /* 0x000fee0000000200 */
[----:B------:R-:W-:Y:S08]  /*3eb0*/  HMMA.16816.F32 R48, R24, R50, R68 ;  /* 0x000000321830723c */ /* 0x000ff00000001844 */
[C---:B-1----:R-:W-:Y:S08]  /*3ec0*/  HMMA.16816.F32 R24, R8.reuse, R36, R64 ;  /* 0x000000240818723c */ /* 0x042ff00000001840 */
[C---:B------:R-:W-:Y:S01]  /*3ed0*/  HMMA.16816.F32 R52, R8.reuse, R40, R60 ;  /* 0x000000280834723c */ /* 0x040fe2000000183c */
[----:B------:R-:W-:Y:S07]  /*3ee0*/  LDSM.16.M88.4 R60, [R5+UR5+0x9000] ;  /* 0x00900005053c783b */ /* 0x000fee0008000200 */
[C---:B------:R-:W-:Y:S01]  /*3ef0*/  HMMA.16816.F32 R44, R8.reuse, R38, R28 ;  /* 0x00000026082c723c */ /* 0x040fe2000000181c */
[----:B------:R-:W-:Y:S07]  /*3f00*/  LDSM.16.M88.4 R28, [R0+0x4000] ;  /* 0x00400000001c783b */ /* 0x000fee0000000200 */
[----:B------:R-:W-:Y:S01]  /*3f10*/  HMMA.16816.F32 R8, R8, R42, R12 ;  /* 0x0000002a0808723c */ /* 0x000fe2000000180c */
[----:B------:R1:W5:Y:S07]  /*3f20*/  LDSM.16.M88.4 R12, [R0+0x6000] ;  /* 0x00600000000c783b */ /* 0x00036e0000000200 */
[C---:B--2---:R-:W-:Y:S01]  /*3f30*/  HMMA.16816.F32 R64, R20.reuse, R36, R80 ;  /* 0x000000241440723c */ /* 0x044fe20000001850 */
[----:B------:R2:W5:Y:S07]  /*3f40*/  LDSM.16.M88.4 R80, [R5+UR5+0x9800] ;  /* 0x009800050550783b */ /* 0x00056e0008000200 */
[C---:B------:R-:W-:Y:S08]  /*3f50*/  HMMA.16816.F32 R68, R20.reuse, R38, R72 ;  /* 0x000000261444723c */ /* 0x040ff00000001848 */
[----:B------:R-:W-:Y:S01]  /*3f60*/  HMMA.16816.F32 R72, R20, R40, R88 ;  /* 0x000000281448723c */ /* 0x000fe20000001858 */
[----:B-1----:R-:W-:-:S04]  /*3f70*/  SHF.R.U32.HI R0, RZ, 0x2, R205 ;  /* 0x00000002ff007819 */ /* 0x002fc800000116cd */
[----:B------:R-:W-:-:S03]  /*3f80*/  LOP3.LUT R0, R0, 0x7, RZ, 0xc0, !PT ;  /* 0x0000000700007812 */ /* 0x000fc600078ec0ff */
[----:B------:R-:W-:Y:S01]  /*3f90*/  HMMA.16816.F32 R48, R20, R42, R48 ;  /* 0x0000002a1430723c */ /* 0x000fe20000001830 */
[----:B--2---:R-:W-:Y:S01]  /*3fa0*/  IMAD.U32 R5, RZ, RZ, UR24 ;  /* 0x00000018ff057e24 */ /* 0x004fe2000f8e00ff */
[----:B------:R-:W-:-:S04]  /*3fb0*/  IADD3 R0, PT, PT, R0, UR30, R96 ;  /* 0x0000001e00007c10 */ /* 0x000fc8000fffe060 */
[----:B------:R-:W-:Y:S02]  /*3fc0*/  IADD3 R221, PT, PT, R0, UR31, -R5 ;  /* 0x0000001f00dd7c10 */ /* 0x000fe4000fffe805 */
[C---:B---3--:R-:W-:Y:S01]  /*3fd0*/  HMMA.16816.F32 R40, R16.reuse, R56, R24 ;  /* 0x000000381028723c */ /* 0x048fe20000001818 */
[----:B------:R-:W-:Y:S07]  /*3fe0*/  LDSM.16.M88.4 R24, [R3+0x4000] ;  /* 0x004000000318783b */ /* 0x000fee0000000200 */
[C---:B------:R-:W-:Y:S08]  /*3ff0*/  HMMA.16816.F32 R36, R16.reuse, R58, R44 ;  /* 0x0000003a1024723c */ /* 0x040ff0000000182c */
[C---:B----4-:R-:W-:Y:S01]  /*4000*/  HMMA.16816.F32 R20, R16.reuse, R76, R52 ;  /* 0x0000004c1014723c */ /* 0x050fe20000001834 */
[----:B------:R1:W-:Y:S07]  /*4010*/  LDSM.16.M88.4 R52, [R2+0x9000] ;  /* 0x009000000234783b */ /* 0x0003ee0000000200 */
[----:B------:R-:W-:Y:S01]  /*4020*/  HMMA.16816.F32 R16, R16, R78, R8 ;  /* 0x0000004e1010723c */ /* 0x000fe20000001808 */
[----:B------:R2:W3:Y:S07]  /*4030*/  LDSM.16.M88.4 R8, [R3+0x6000] ;  /* 0x006000000308783b */ /* 0x0004ee0000000200 */
[C---:B------:R-:W-:Y:S08]  /*4040*/  HMMA.16816.F32 R44, R32.reuse, R56, R64 ;  /* 0x00000038202c723c */ /* 0x040ff00000001840 */
[----:B------:R-:W-:Y:S01]  /*4050*/  HMMA.16816.F32 R68, R32, R58, R68 ;  /* 0x0000003a2044723c */ /* 0x000fe20000001844 */
[----:B-1----:R-:W-:-:S05]  /*4060*/  IMAD.U32 R2, RZ, RZ, UR25 ;  /* 0x00000019ff027e24 */ /* 0x002fca000f8e00ff */
[----:B------:R-:W-:Y:S01]  /*4070*/  IADD3 R0, PT, PT, R0, 0x1, R2 ;  /* 0x0000000100007810 */ /* 0x000fe20007ffe002 */
[----:B------:R-:W-:Y:S01]  /*4080*/  IMAD.U32 R2, RZ, RZ, UR31 ;  /* 0x0000001fff027e24 */ /* 0x000fe2000f8e00ff */
[C---:B------:R-:W-:Y:S01]  /*4090*/  HMMA.16816.F32 R72, R32.reuse, R76, R72 ;  /* 0x0000004c2048723c */ /* 0x040fe20000001848 */
[----:B--2---:R-:W-:Y:S01]  /*40a0*/  VIADD R3, R97, UR22 ;  /* 0x0000001661037c36 */ /* 0x004fe20008000000 */
[C---:B------:R-:W-:Y:S02]  /*40b0*/  VIMNMX R222, PT, PT, R0.reuse, UR31, PT ;  /* 0x0000001f00de7c48 */ /* 0x040fe4000bfe0100 */
[C-C-:B------:R-:W-:Y:S01]  /*40c0*/  VIADDMNMX R223, R0.reuse, 0x8, R2.reuse, PT ;  /* 0x0000000800df7846 */ /* 0x140fe20003800102 */
[----:B------:R-:W-:Y:S01]  /*40d0*/  VIADD R5, R3, 0x1 ;  /* 0x0000000103057836 */ /* 0x000fe20000000000 */
[C-C-:B------:R-:W-:Y:S02]  /*40e0*/  VIADDMNMX R196, R0.reuse, 0x40, R2.reuse, PT ;  /* 0x0000004000c47846 */ /* 0x140fe40003800102 */
[----:B------:R-:W-:Y:S01]  /*40f0*/  HMMA.16816.F32 R64, R32, R78, R48 ;  /* 0x0000004e2040723c */ /* 0x000fe20000001830 */
[----:B------:R-:W-:-:S02]  /*4100*/  VIADDMNMX R197, R0, 0x48, R2, PT ;  /* 0x0000004800c57846 */ /* 0x000fc40003800102 */
[----:B------:R-:W-:-:S05]  /*4110*/  ISETP.GE.AND P6, PT, R5, R223, PT ;  /* 0x000000df0500720c */ /* 0x000fca0003fc6270 */
[C---:B-----5:R-:W-:Y:S08]  /*4120*/  HMMA.16816.F32 R56, R12.reuse, R60, R40 ;  /* 0x0000003c0c38723c */ /* 0x060ff00000001828 */
[C---:B------:R-:W-:Y:S01]  /*4130*/  HMMA.16816.F32 R48, R12.reuse, R62, R36 ;  /* 0x0000003e0c30723c */ /* 0x040fe20000001824 */
[----:B------:R-:W-:Y:S07]  /*4140*/  LDSM.16.M88.4 R36, [R92+0x9000] ;  /* 0x009000005c24783b */ /* 0x000fee0000000200 */
[C---:B------:R-:W-:Y:S01]  /*4150*/  HMMA.16816.F32 R40, R12.reuse, R80, R20 ;  /* 0x000000500c28723c */ /* 0x040fe20000001814 */
[----:B------:R-:W-:Y:S07]  /*4160*/  LDSM.16.M88.4 R20, [R93+0x4000] ;  /* 0x004000005d14783b */ /* 0x000fee0000000200 */
[----:B------:R-:W-:Y:S01]  /*4170*/  HMMA.16816.F32 R12, R12, R82, R16 ;  /* 0x000000520c0c723c */ /* 0x000fe20000001810 */
[----:B------:R-:W-:Y:S07]  /*4180*/  LDSM.16.M88.4 R16, [R93+0x6000] ;  /* 0x006000005d10783b */ /* 0x000fee0000000200 */
[C---:B------:R-:W-:Y:S01]  /*4190*/  HMMA.16816.F32 R32, R28.reuse, R60, R44 ;  /* 0x0000003c1c20723c */ /* 0x040fe2000000182c */
[----:B------:R-:W1:Y:S07]  /*41a0*/  LDSM.16.M88.4 R44, [R92+0x9800] ;  /* 0x009800005c2c783b */ /* 0x000e6e0000000200 */
[C---:B------:R-:W-:Y:S08]  /*41b0*/  HMMA.16816.F32 R76, R28.reuse, R62, R68 ;  /* 0x0000003e1c4c723c */ /* 0x040ff00000001844 */
[C---:B------:R-:W-:Y:S08]  /*41c0*/  HMMA.16816.F32 R60, R28.reuse, R80, R72 ;  /* 0x000000501c3c723c */ /* 0x040ff00000001848 */
[----:B------:R-:W-:Y:S01]  /*41d0*/  HMMA.16816.F32 R72, R28, R82, R64 ;  /* 0x000000521c48723c */ /* 0x000fe20000001840 */
[----:B------:R-:W-:Y:S07]  /*41e0*/  LDSM.16.M88.4 R28, [R6+0x9000] ;  /* 0x00900000061c783b */ /* 0x000fee0000000200 */
[C---:B---3--:R-:W-:Y:S08]  /*41f0*/  HMMA.16816.F32 R68, R8.reuse, R52, R56 ;  /* 0x000000340844723c */ /* 0x048ff00000001838 */
[C---:B------:R-:W-:Y:S08]  /*4200*/  HMMA.16816.F32 R64, R8.reuse, R54, R48 ;  /* 0x000000360840723c */ /* 0x040ff00000001830 */
[C---:B------:R-:W-:Y:S08]  /*4210*/  HMMA.16816.F32 R56, R8.reuse, R84, R40 ;  /* 0x000000540838723c */ /* 0x040ff00000001828 */
[----:B------:R-:W-:Y:S01]  /*4220*/  HMMA.16816.F32 R48, R8, R86, R12 ;  /* 0x000000560830723c */ /* 0x000fe2000000180c */
[----:B------:R-:W-:Y:S04]  /*4230*/  LDSM.16.M88.4 R8, [R7+0x6000] ;  /* 0x006000000708783b */ /* 0x000fe80000000200 */
[----:B------:R2:W-:Y:S03]  /*4240*/  LDSM.16.M88.4 R12, [R7+0x4000] ;  /* 0x00400000070c783b */ /* 0x0005e60000000200 */
[----:B------:R-:W-:Y:S01]  /*4250*/  HMMA.16816.F32 R40, R24, R52, R32 ;  /* 0x000000341828723c */ /* 0x000fe20000001820 */
[----:B------:R3:W4:Y:S01]  /*4260*/  LDSM.16.M88.4 R32, [R6+0x9800] ;  /* 0x009800000620783b */ /* 0x0007220000000200 */
[----:B------:R-:W-:-:S06]  /*4270*/  DEPBAR.LE SB0, 0x0 ;  /* 0x000080000000791a */ /* 0x000fcc0000000000 */
[C---:B------:R-:W-:Y:S08]  /*4280*/  HMMA.16816.F32 R52, R24.reuse, R54, R76 ;  /* 0x000000361834723c */ /* 0x040ff0000000184c */
[----:B------:R-:W-:Y:S01]  /*4290*/  HMMA.16816.F32 R60, R24, R84, R60 ;  /* 0x00000054183c723c */ /* 0x000fe2000000183c */
[----:B--2---:R-:W-:-:S07]  /*42a0*/  VIADD R7, R3, 0x19 ;  /* 0x0000001903077836 */ /* 0x004fce0000000000 */
[----:B------:R-:W-:Y:S01]  /*42b0*/  HMMA.16816.F32 R24, R24, R86, R72 ;  /* 0x000000561818723c */ /* 0x000fe20000001848 */
[----:B---3--:R-:W-:Y:S01]  /*42c0*/  VIADD R6, R3, 0x8 ;  /* 0x0000000803067836 */ /* 0x008fe20000000000 */
[----:B------:R-:W-:Y:S04]  /*42d0*/  BAR.SYNC.DEFER_BLOCKING 0x0 ;  /* 0x0000000000007b1d */ /* 0x000fe80000010000 */
[----:B------:R-:W-:Y:S02]  /*42e0*/  ISETP.GE.AND P5, PT, R6, R223, PT ;  /* 0x000000df0600720c */ /* 0x000fe40003fa6270 */
[----:B-1----:R-:W-:Y:S08]  /*42f0*/  HMMA.16816.F32 R48, R16, R46, R48 ;  /* 0x0000002e1030723c */ /* 0x002ff00000001830 */
[-C--:B------:R-:W-:Y:S08]  /*4300*/  HMMA.16816.F32 R40, R20, R36.reuse, R40 ;  /* 0x000000241428723c */ /* 0x080ff00000001828 */
[C---:B------:R-:W-:Y:S08]  /*4310*/  HMMA.16816.F32 R68, R16.reuse, R36, R68 ;  /* 0x000000241044723c */ /* 0x040ff00000001844 */
[C---:B------:R-:W-:Y:S08]  /*4320*/  HMMA.16816.F32 R64, R16.reuse, R38, R64 ;  /* 0x000000261040723c */ /* 0x040ff00000001840 */
[----:B------:R-:W-:Y:S08]  /*4330*/  HMMA.16816.F32 R56, R16, R44, R56 ;  /* 0x0000002c1038723c */ /* 0x000ff00000001838 */
[C---:B------:R-:W-:Y:S08]  /*4340*/  HMMA.16816.F32 R36, R20.reuse, R38, R52 ;  /* 0x000000261424723c */ /* 0x040ff00000001834 */
[C---:B------:R-:W-:Y:S08]  /*4350*/  HMMA.16816.F32 R16, R20.reuse, R44, R60 ;  /* 0x0000002c1410723c */ /* 0x040ff0000000183c */
[----:B------:R-:W-:Y:S08]  /*4360*/  HMMA.16816.F32 R20, R20, R46, R24 ;  /* 0x0000002e1414723c */ /* 0x000ff00000001818 */
[----:B----4-:R-:W-:Y:S08]  /*4370*/  HMMA.16816.F32 R52, R8, R34, R48 ;  /* 0x000000220834723c */ /* 0x010ff00000001830 */
[C---:B------:R-:W-:Y:S08]  /*4380*/  HMMA.16816.F32 R48, R12.reuse, R28, R40 ;  /* 0x0000001c0c30723c */ /* 0x040ff00000001828 */
[----:B------:R-:W-:Y:S08]  /*4390*/  HMMA.16816.F32 R40, R12, R30, R36 ;  /* 0x0000001e0c28723c */ /* 0x000ff00000001824 */
[-C--:B------:R-:W-:Y:S08]  /*43a0*/  HMMA.16816.F32 R56, R8, R32.reuse, R56 ;  /* 0x000000200838723c */ /* 0x080ff00000001838 */
[C---:B------:R-:W-:Y:S08]  /*43b0*/  HMMA.16816.F32 R36, R12.reuse, R32, R16 ;  /* 0x000000200c24723c */ /* 0x040ff00000001810 */
[----:B------:R-:W-:Y:S01]  /*43c0*/  HMMA.16816.F32 R32, R12, R34, R20 ;  /* 0x000000220c20723c */ /* 0x000fe20000001814 */
[----:B------:R-:W-:-:S02]  /*43d0*/  VIADD R22, R221, 0x8 ;  /* 0x00000008dd167836 */ /* 0x000fc40000000000 */
[C---:B------:R-:W-:Y:S02]  /*43e0*/  VIADD R21, R221.reuse, 0x40 ;  /* 0x00000040dd157836 */ /* 0x040fe40000000000 */
[----:B------:R-:W-:Y:S01]  /*43f0*/  VIADD R23, R221, 0x48 ;  /* 0x00000048dd177836 */ /* 0x000fe20000000000 */
[C---:B------:R-:W-:Y:S02]  /*4400*/  ISETP.GT.AND P1, PT, R22.reuse, R5, PT ;  /* 0x000000051600720c */ /* 0x040fe40003f24270 */
[----:B------:R-:W-:Y:S01]  /*4410*/  HMMA.16816.F32 R68, R8, R28, R68 ;  /* 0x0000001c0844723c */ /* 0x000fe20000001844 */
[----:B------:R-:W-:Y:S02]  /*4420*/  ISETP.GT.AND P0, PT, R22, R6, PT ;  /* 0x000000061600720c */ /* 0x000fe40003f04270 */
[----:B------:R-:W-:Y:S02]  /*4430*/  FSEL R0, R51, -INF , !P1 ;  /* 0xff80000033007808 */ /* 0x000fe40004800000 */
[----:B------:R-:W-:-:S02]  /*4440*/  FSEL R12, R42, -INF , !P0 ;  /* 0xff8000002a0c7808 */ /* 0x000fc40004000000 */
[----:B------:R-:W-:Y:S01]  /*4450*/  FSEL R19, R0, -INF , !P6 ;  /* 0xff80000000137808 */ /* 0x000fe20007000000 */
[----:B------:R-:W-:Y:S01]  /*4460*/  HMMA.16816.F32 R64, R8, R30, R64 ;  /* 0x0000001e0840723c */ /* 0x000fe20000001840 */
[C---:B------:R-:W-:Y:S01]  /*4470*/  VIADD R11, R3.reuse, 0x9 ;  /* 0x00000009030b7836 */ /* 0x040fe20000000000 */
[----:B------:R-:W-:Y:S01]  /*4480*/  FSEL R20, R12, -INF , !P5 ;  /* 0xff8000000c147808 */ /* 0x000fe20006800000 */
[C---:B------:R-:W-:Y:S02]  /*4490*/  VIADD R10, R3.reuse, 0x10 ;  /* 0x00000010030a7836 */ /* 0x040fe40000000000 */
[C---:B------:R-:W-:Y:S01]  /*44a0*/  VIADD R8, R3.reuse, 0x18 ;  /* 0x0000001803087836 */ /* 0x040fe20000000000 */
[C---:B------:R-:W-:Y:S01]  /*44b0*/  ISETP.GT.AND P1, PT, R22.reuse, R11, PT ;  /* 0x0000000b1600720c */ /* 0x040fe20003f24270 */
[----:B------:R-:W-:Y:S01]  /*44c0*/  VIADD R9, R3, 0x11 ;  /* 0x0000001103097836 */ /* 0x000fe20000000000 */
[----:B------:R-:W-:Y:S02]  /*44d0*/  ISETP.GT.AND P6, PT, R22, R10, PT ;  /* 0x0000000a1600720c */ /* 0x000fe40003fc4270 */
[----:B------:R-:W-:-:S02]  /*44e0*/  FSEL R2, R43, -INF , !P1 ;  /* 0xff8000002b027808 */ /* 0x000fc40004800000 */
[----:B------:R-:W-:Y:S02]  /*44f0*/  ISETP.GT.AND P1, PT, R22, R8, PT ;  /* 0x000000081600720c */ /* 0x000fe40003f24270 */
[----:B------:R-:W-:Y:S02]  /*4500*/  FSEL R0, R38, -INF , !P6 ;  /* 0xff80000026007808 */ /* 0x000fe40007000000 */
[C---:B------:R-:W-:Y:S02]  /*4510*/  ISETP.GT.AND P6, PT, R22.reuse, R3, PT ;  /* 0x000000031600720c */ /* 0x040fe40003fc4270 */
[----:B------:R-:W-:Y:S02]  /*4520*/  ISETP.GT.AND P0, PT, R22, R9, PT ;  /* 0x000000091600720c */ /* 0x000fe40003f04270 */
        /* <DEDUP_REMOVED lines=9> */
[-C--:B------:R-:W-:Y:S02]  /*45c0*/  ISETP.GE.AND P5, PT, R9, R223.reuse, PT ;  /* 0x000000df0900720c */ /* 0x080fe40003fa6270 */
[----:B------:R-:W-:Y:S02]  /*45d0*/  ISETP.GE.AND P3, PT, R8, R223, PT ;  /* 0x000000df0800720c */ /* 0x000fe40003f66270 */
[----:B------:R-:W-:Y:S02]  /*45e0*/  ISETP.GT.AND P1, PT, R22, R7, PT ;  /* 0x000000071600720c */ /* 0x000fe40003f24270 */
[----:B------:R-:W-:Y:S02]  /*45f0*/  FMNMX3.FTZ R0, R18, R19, R20, !PT ;  /* 0x0000001312007276 */ /* 0x000fe40007810014 */
[----:B------:R-:W-:-:S02]  /*4600*/  ISETP.GE.AND P0, PT, R7, R223, PT ;  /* 0x000000df0700720c */ /* 0x000fc40003f06270 */
[----:B------:R-:W-:Y:S02]  /*4610*/  FSEL R2, R35, -INF , !P1 ;  /* 0xff80000023027808 */ /* 0x000fe40004800000 */
[----:B------:R-:W-:Y:S02]  /*4620*/  FSEL R27, R15, -INF , !P5 ;  /* 0xff8000000f1b7808 */ /* 0x000fe40006800000 */
[----:B------:R-:W-:Y:S02]  /*4630*/  FSEL R29, R14, -INF , !P3 ;  /* 0xff8000000e1d7808 */ /* 0x000fe40005800000 */
[----:B------:R-:W-:Y:S02]  /*4640*/  FMNMX3.FTZ R0, R0, R24, R25, !PT ;  /* 0x0000001800007276 */ /* 0x000fe40007810019 */
[----:B------:R-:W-:Y:S02]  /*4650*/  FSEL R34, R2, -INF , !P0 ;  /* 0xff80000002227808 */ /* 0x000fe40004000000 */
[----:B------:R-:W-:-:S02]  /*4660*/  FMNMX3.FTZ R0, R0, R27, R29, !PT ;  /* 0x0000001b00007276 */ /* 0x000fc4000781001d */
[----:B------:R-:W-:Y:S02]  /*4670*/  ISETP.GT.AND P6, PT, R21, R6, PT ;  /* 0x000000061500720c */ /* 0x000fe40003fc4270 */
[----:B------:R-:W-:Y:S01]  /*4680*/  FMNMX.FTZ R0, R34, R0, !PT ;  /* 0x0000000022007209 */ /* 0x000fe20007810000 */
[----:B------:R-:W-:Y:S10]  /*4690*/  BRA.U !UP0, `(.L_x_2537) ;  /* 0x00000001089c7547 */ /* 0x000ff4000b800000 */
        /* <DEDUP_REMOVED lines=39> */
.L_x_2537:
[----:B------:R-:W2:Y:S01]  /*4910*/  SHFL.BFLY PT, R2, R0, 0x2, 0x1f ;  /* 0x0c401f0000027f89 */ /* 0x000ea200000e0000 */
[C---:B------:R-:W-:Y:S01]  /*4920*/  ISETP.GT.AND P0, PT, R23.reuse, R11, PT ;  /* 0x0000000b1700720c */ /* 0x040fe20003f04270 */
[----:B------:R-:W3:Y:S01]  /*4930*/  LDCU UR36, c[0x0][0x45c] ;  /* 0x00008b80ff2477ac */ /* 0x000ee20008000800 */
[----:B------:R-:W-:Y:S02]  /*4940*/  ISETP.GT.AND P1, PT, R23, R6, PT ;  /* 0x000000061700720c */ /* 0x000fe40003f24270 */
[----:B------:R-:W-:Y:S01]  /*4950*/  FSEL R45, R67, -INF , !P0 ;  /* 0xff800000432d7808 */ /* 0x000fe20004000000 */
[----:B------:R-:W-:Y:S01]  /*4960*/  USHF.L.U32 UR6, UR12, 0x10, URZ ;  /* 0x000000100c067899 */ /* 0x000fe200080006ff */
[CC--:B------:R-:W-:Y:S01]  /*4970*/  ISETP.GT.AND P0, PT, R221.reuse, R9.reuse, PT ;  /* 0x00000009dd00720c */ /* 0x0c0fe20003f04270 */
[----:B------:R-:W-:Y:S01]  /*4980*/  UIADD3 UR33, UPT, UPT, UR34, -0x61c88647, URZ ;  /* 0x9e3779b922217890 */ /* 0x000fe2000fffe0ff */
[----:B------:R-:W-:Y:S01]  /*4990*/  FSEL R43, R66, -INF , !P1 ;  /* 0xff800000422b7808 */ /* 0x000fe20004800000 */
[----:B------:R-:W-:Y:S01]  /*49a0*/  UIADD3 UR32, UPT, UPT, UR34, 0x3c6ef372, URZ ;  /* 0x3c6ef37222207890 */ /* 0x000fe2000fffe0ff */
[----:B------:R-:W-:Y:S01]  /*49b0*/  ISETP.GT.AND P1, PT, R221, R10, PT ;  /* 0x0000000add00720c */ /* 0x000fe20003f24270 */
[----:B------:R-:W-:Y:S01]  /*49c0*/  UIADD3 UR31, UPT, UPT, UR35, 0x76cf5d0a, URZ ;  /* 0x76cf5d0a231f7890 */ /* 0x000fe2000fffe0ff */
[----:B------:R-:W-:Y:S01]  /*49d0*/  FSEL R38, R37, -INF , !P0 ;  /* 0xff80000025267808 */ /* 0x000fe20004000000 */
[----:B------:R-:W-:Y:S01]  /*49e0*/  UIADD3 UR25, UPT, UPT, UR35, 0x32370b8f, URZ ;  /* 0x32370b8f23197890 */ /* 0x000fe2000fffe0ff */
[----:B------:R-:W-:Y:S01]  /*49f0*/  ISETP.GT.AND P0, PT, R23, R9, PT ;  /* 0x000000091700720c */ /* 0x000fe20003f04270 */
[----:B------:R-:W-:Y:S01]  /*4a00*/  UIADD3 UR30, UPT, UPT, UR34, -0x255992d5, URZ ;  /* 0xdaa66d2b221e7890 */ /* 0x000fe2000fffe0ff */
[----:B------:R-:W-:Y:S01]  /*4a10*/  FSEL R39, R36, -INF , !P1 ;  /* 0xff80000024277808 */ /* 0x000fe20004800000 */
[----:B------:R-:W-:Y:S01]  /*4a20*/  UIADD3 UR24, UPT, UPT, UR34, 0x78dde6e4, URZ ;  /* 0x78dde6e422187890 */ /* 0x000fe2000fffe0ff */
[----:B------:R-:W-:Y:S01]  /*4a30*/  ISETP.GT.AND P5, PT, R221, R6, PT ;  /* 0x00000006dd00720c */ /* 0x000fe20003fa4270 */
[----:B------:R-:W-:Y:S01]  /*4a40*/  UIADD3 UR22, UPT, UPT, UR35, -0x126145ec, URZ ;  /* 0xed9eba1423167890 */ /* 0x000fe2000fffe0ff */
[----:B------:R-:W-:Y:S01]  /*4a50*/  ISETP.GT.AND P1, PT, R23, R10, PT ;  /* 0x0000000a1700720c */ /* 0x000fe20003f24270 */
[----:B------:R-:W-:Y:S01]  /*4a60*/  UIADD3 UR16, UPT, UPT, UR35, -0x56f99767, URZ ;  /* 0xa906689923107890 */ /* 0x000fe2000fffe0ff */
[----:B------:R-:W-:Y:S01]  /*4a70*/  FSEL R44, R59, -INF , !P0 ;  /* 0xff8000003b2c7808 */ /* 0x000fe20004000000 */
[----:B------:R-:W-:Y:S01]  /*4a80*/  UIADD3 UR17, UPT, UPT, UR34, 0x1715609d, URZ ;  /* 0x1715609d22117890 */ /* 0x000fe2000fffe0ff */
[C---:B------:R-:W-:Y:S01]  /*4a90*/  ISETP.GT.AND P0, PT, R21.reuse, R5, PT ;  /* 0x000000051500720c */ /* 0x040fe20003f04270 */
[----:B------:R-:W-:Y:S01]  /*4aa0*/  UIADD3 UR15, UPT, UPT, UR34, -0x4ab325aa, URZ ;  /* 0xb54cda56220f7890 */ /* 0x000fe2000fffe0ff */
[----:B------:R-:W-:Y:S01]  /*4ab0*/  ISETP.GT.AND P3, PT, R21, R11, PT ;  /* 0x0000000b1500720c */ /* 0x000fe20003f64270 */
[----:B------:R-:W-:Y:S01]  /*4ac0*/  UIADD3 UR14, UPT, UPT, UR35, 0x646e171e, URZ ;  /* 0x646e171e230e7890 */ /* 0x000fe2000fffe0ff */
[----:B------:R-:W-:Y:S01]  /*4ad0*/  FSEL R40, R40, -INF , !P5 ;  /* 0xff80000028287808 */ /* 0x000fe20006800000 */
[----:B------:R-:W4:Y:S01]  /*4ae0*/  LDCU UR13, c[0x0][0x448] ;  /* 0x00008900ff0d77ac */ /* 0x000f220008000800 */
[----:B------:R-:W-:-:S02]  /*4af0*/  FSEL R42, R58, -INF , !P1 ;  /* 0xff8000003a2a7808 */ /* 0x000fc40004800000 */
[----:B--2---:R-:W-:Y:S02]  /*4b00*/  FMNMX.FTZ R0, R0, R2, !PT ;  /* 0x0000000200007209 */ /* 0x004fe40007810000 */
[----:B------:R-:W-:Y:S02]  /*4b10*/  ISETP.GT.AND P5, PT, R21, R10, PT ;  /* 0x0000000a1500720c */ /* 0x000fe40003fa4270 */
[----:B------:R-:W-:Y:S01]  /*4b20*/  ISETP.GT.AND P1, PT, R23, R5, PT ;  /* 0x000000051700720c */ /* 0x000fe20003f24270 */
[----:B------:R-:W2:Y:S01]  /*4b30*/  SHFL.BFLY PT, R16, R0, 0x1, 0x1f ;  /* 0x0c201f0000107f89 */ /* 0x000ea200000e0000 */
[----:B------:R-:W-:Y:S02]  /*4b40*/  FSEL R2, R69, -INF , !P0 ;  /* 0xff80000045027808 */ /* 0x000fe40004000000 */
[----:B-1----:R-:W-:Y:S02]  /*4b50*/  FSEL R13, R64, -INF , !P6 ;  /* 0xff800000400d7808 */ /* 0x002fe40007000000 */
        /* <DEDUP_REMOVED lines=9> */
[----:B------:R-:W-:Y:S02]  /*4bf0*/  ISETP.GT.AND P6, PT, R21, R3, PT ;  /* 0x000000031500720c */ /* 0x000fe40003fc4270 */
[----:B------:R-:W-:Y:S02]  /*4c00*/  FSEL R41, R41, -INF , !P3 ;  /* 0xff80000029297808 */ /* 0x000fe40005800000 */
[----:B------:R-:W-:Y:S02]  /*4c10*/  ISETP.GT.AND P3, PT, R21, R9, PT ;  /* 0x000000091500720c */ /* 0x000fe40003f64270 */
[----:B------:R-:W-:-:S02]  /*4c20*/  FSEL R26, R2, -INF , !P5 ;  /* 0xff800000021a7808 */ /* 0x000fc40006800000 */
[----:B------:R-:W-:Y:S02]  /*4c30*/  FSEL R31, R12, -INF , !P1 ;  /* 0xff8000000c1f7808 */ /* 0x000fe40004800000 */
[-C--:B------:R-:W-:Y:S02]  /*4c40*/  ISETP.GE.AND P5, PT, R10, R196.reuse, PT ;  /* 0x000000c40a00720c */ /* 0x080fe40003fa6270 */
[----:B------:R-:W-:Y:S02]  /*4c50*/  FSEL R12, R52, -INF , !P0 ;  /* 0xff800000340c7808 */ /* 0x000fe40004000000 */
[----:B------:R-:W-:Y:S02]  /*4c60*/  ISETP.GE.AND P0, PT, R3, R196, PT ;  /* 0x000000c40300720c */ /* 0x000fe40003f06270 */
[----:B------:R-:W-:Y:S02]  /*4c70*/  FSEL R2, R68, -INF , !P6 ;  /* 0xff80000044027808 */ /* 0x000fe40007000000 */
[----:B------:R-:W-:-:S02]  /*4c80*/  FSEL R14, R57, -INF , !P3 ;  /* 0xff800000390e7808 */ /* 0x000fc40005800000 */
[-C--:B------:R-:W-:Y:S02]  /*4c90*/  ISETP.GE.AND P1, PT, R9, R196.reuse, PT ;  /* 0x000000c40900720c */ /* 0x080fe40003f26270 */
[----:B------:R-:W-:Y:S02]  /*4ca0*/  FSEL R37, R15, -INF , !P5 ;  /* 0xff8000000f257808 */ /* 0x000fe40006800000 */
[----:B------:R-:W-:Y:S02]  /*4cb0*/  FSEL R15, R2, -INF , !P0 ;  /* 0xff800000020f7808 */ /* 0x000fe40004000000 */
[----:B------:R-:W-:Y:S02]  /*4cc0*/  FSEL R36, R14, -INF , !P1 ;  /* 0xff8000000e247808 */ /* 0x000fe40004800000 */
[----:B------:R-:W-:Y:S02]  /*4cd0*/  ISETP.GE.AND P1, PT, R8, R196, PT ;  /* 0x000000c40800720c */ /* 0x000fe40003f26270 */
[----:B------:R-:W-:-:S02]  /*4ce0*/  ISETP.GT.AND P0, PT, R21, R7, PT ;  /* 0x000000071500720c */ /* 0x000fc40003f04270 */
[----:B------:R-:W-:Y:S02]  /*4cf0*/  FMNMX3.FTZ R2, R15, R26, R28, !PT ;  /* 0x0000001a0f027276 */ /* 0x000fe4000781001c */
[----:B------:R-:W-:Y:S02]  /*4d00*/  ISETP.GT.AND P3, PT, R221, R5, PT ;  /* 0x00000005dd00720c */ /* 0x000fe40003f64270 */
[C---:B------:R-:W-:Y:S02]  /*4d10*/  ISETP.GE.AND P6, PT, R5.reuse, R222, PT ;  /* 0x000000de0500720c */ /* 0x040fe40003fc6270 */
[----:B------:R-:W-:Y:S02]  /*4d20*/  ISETP.GE.AND P5, PT, R5, R197, PT ;  /* 0x000000c50500720c */ /* 0x000fe40003fa6270 */
[----:B------:R-:W-:Y:S02]  /*4d30*/  FSEL R35, R12, -INF , !P1 ;  /* 0xff8000000c237808 */ /* 0x000fe40004800000 */
[----:B------:R-:W-:-:S02]  /*4d40*/  ISETP.GE.AND P1, PT, R7, R196, PT ;  /* 0x000000c40700720c */ /* 0x000fc40003f26270 */
[----:B------:R-:W-:Y:S02]  /*4d50*/  FSEL R5, R53, -INF , !P0 ;  /* 0xff80000035057808 */ /* 0x000fe40004000000 */
[----:B------:R-:W-:Y:S02]  /*4d60*/  FMNMX3.FTZ R2, R2, R31, R37, !PT ;  /* 0x0000001f02027276 */ /* 0x000fe40007810025 */
[----:B------:R-:W-:Y:S02]  /*4d70*/  FSEL R30, R5, -INF , !P1 ;  /* 0xff800000051e7808 */ /* 0x000fe40004800000 */
[----:B------:R-:W-:Y:S02]  /*4d80*/  FMNMX3.FTZ R2, R2, R36, R35, !PT ;  /* 0x0000002402027276 */ /* 0x000fe40007810023 */
[----:B--2---:R-:W-:Y:S02]  /*4d90*/  FMNMX.FTZ R132, R0, R16, !PT ;  /* 0x0000001000847209 */ /* 0x004fe40007810000 */
[----:B------:R-:W-:-:S02]  /*4da0*/  FMNMX.FTZ R2, R30, R2, !PT ;  /* 0x000000021e027209 */ /* 0x000fc40007810000 */
[-C--:B------:R-:W-:Y:S02]  /*4db0*/  ISETP.GT.AND P0, PT, R221, R8.reuse, PT ;  /* 0x00000008dd00720c */ /* 0x080fe40003f04270 */
[----:B------:R-:W-:Y:S01]  /*4dc0*/  FSEL R0, R49, -INF , !P3 ;  /* 0xff80000031007808 */ /* 0x000fe20005800000 */
[----:B------:R-:W1:Y:S01]  /*4dd0*/  SHFL.BFLY PT, R12, R2, 0x2, 0x1f ;  /* 0x0c401f00020c7f89 */ /* 0x000e6200000e0000 */
[----:B------:R-:W-:Y:S02]  /*4de0*/  ISETP.GT.AND P3, PT, R23, R8, PT ;  /* 0x000000081700720c */ /* 0x000fe40003f64270 */
[----:B------:R-:W-:Y:S02]  /*4df0*/  FSEL R14, R32, -INF , !P0 ;  /* 0xff800000200e7808 */ /* 0x000fe40004000000 */
[----:B------:R-:W-:Y:S02]  /*4e00*/  ISETP.GE.AND P0, PT, R6, R222, PT ;  /* 0x000000de0600720c */ /* 0x000fe40003f06270 */
[----:B------:R-:W-:Y:S01]  /*4e10*/  FSEL R50, R0, -INF , !P6 ;  /* 0xff80000000327808 */ /* 0x000fe20007000000 */
[----:B---3--:R-:W-:Y:S01]  /*4e20*/  FMUL.FTZ R0, R132, UR36 ;  /* 0x0000002484007c20 */ /* 0x008fe20008410000 */
[----:B------:R-:W-:-:S02]  /*4e30*/  ISETP.GT.AND P1, PT, R221, R7, PT ;  /* 0x00000007dd00720c */ /* 0x000fc40003f24270 */
[----:B------:R-:W-:Y:S02]  /*4e40*/  FSEL R16, R54, -INF , !P3 ;  /* 0xff80000036107808 */ /* 0x000fe40005800000 */
[----:B------:R-:W-:Y:S02]  /*4e50*/  FSETP.NEU.FTZ.AND P3, PT, R132, -INF , PT ;  /* 0xff8000008400780b */ /* 0x000fe40003f7d000 */
[----:B------:R-:W-:Y:S02]  /*4e60*/  FSEL R40, R40, -INF , !P0 ;  /* 0xff80000028287808 */ /* 0x000fe40004000000 */
[----:B------:R-:W-:Y:S02]  /*4e70*/  FSEL R13, R33, -INF , !P1 ;  /* 0xff800000210d7808 */ /* 0x000fe40004800000 */
[----:B------:R-:W-:Y:S02]  /*4e80*/  ISETP.GE.AND P0, PT, R10, R222, PT ;  /* 0x000000de0a00720c */ /* 0x000fe40003f06270 */
[----:B------:R-:W-:-:S02]  /*4e90*/  ISETP.GT.AND P1, PT, R221, R3, PT ;  /* 0x00000003dd00720c */ /* 0x000fc40003f24270 */
[----:B------:R-:W-:Y:S02]  /*4ea0*/  FSEL R0, R0, RZ, P3 ;  /* 0x000000ff00007208 */ /* 0x000fe40001800000 */
[----:B------:R-:W-:Y:S02]  /*4eb0*/  ISETP.GE.AND P6, PT, R6, R197, PT ;  /* 0x000000c50600720c */ /* 0x000fe40003fc6270 */
[----:B------:R-:W-:Y:S01]  /*4ec0*/  FSEL R39, R39, -INF , !P0 ;  /* 0xff80000027277808 */ /* 0x000fe20004000000 */
[----:B------:R-:W-:Y:S01]  /*4ed0*/  FFMA.FTZ R5, R18, UR36, -R0 ;  /* 0x0000002412057c23 */ /* 0x000fe20008010800 */
[----:B------:R-:W-:Y:S02]  /*4ee0*/  FSEL R6, R48, -INF , !P1 ;  /* 0xff80000030067808 */ /* 0x000fe40004800000 */
[----:B------:R-:W-:Y:S01]  /*4ef0*/  ISETP.GE.AND P0, PT, R3, R222, PT ;  /* 0x000000de0300720c */ /* 0x000fe20003f06270 */
[----:B------:R2:W-:Y:S01]  /*4f00*/  MUFU.EX2 R104, R5 ;  /* 0x0000000500687308 */ /* 0x0005e20000000800 */
[----:B------:R-:W-:-:S02]  /*4f10*/  FSEL R49, R17, -INF , !P5 ;  /* 0xff80000011317808 */ /* 0x000fc40006800000 */
[-C--:B------:R-:W-:Y:S02]  /*4f20*/  ISETP.GE.AND P3, PT, R11, R222.reuse, PT ;  /* 0x000000de0b00720c */ /* 0x080fe40003f66270 */
[----:B------:R-:W-:Y:S02]  /*4f30*/  FSEL R17, R6, -INF , !P0 ;  /* 0xff80000006117808 */ /* 0x000fe40004000000 */
[----:B------:R-:W-:Y:S02]  /*4f40*/  ISETP.GE.AND P1, PT, R9, R222, PT ;  /* 0x000000de0900720c */ /* 0x000fe40003f26270 */
[----:B-1----:R-:W-:Y:S02]  /*4f50*/  FMNMX.FTZ R135, R2, R12, !PT ;  /* 0x0000000c02877209 */ /* 0x002fe40007810000 */
[----:B------:R-:W-:Y:S02]  /*4f60*/  FSEL R41, R41, -INF , !P3 ;  /* 0xff80000029297808 */ /* 0x000fe40005800000 */
[----:B------:R-:W-:-:S02]  /*4f70*/  ISETP.GE.AND P0, PT, R8, R222, PT ;  /* 0x000000de0800720c */ /* 0x000fc40003f06270 */
[----:B------:R-:W-:Y:S01]  /*4f80*/  FMNMX3.FTZ R2, R17, R50, R40, !PT ;  /* 0x0000003211027276 */ /* 0x000fe20007810028 */
[----:B--2---:R-:W-:Y:S01]  /*4f90*/  FFMA.FTZ R5, R19, UR36, -R0 ;  /* 0x0000002413057c23 */ /* 0x004fe20008010800 */
[----:B------:R-:W-:Y:S02]  /*4fa0*/  FSEL R47, R38, -INF , !P1 ;  /* 0xff800000262f7808 */ /* 0x000fe40004800000 */
[----:B------:R-:W-:Y:S01]  /*4fb0*/  FSEL R38, R14, -INF , !P0 ;  /* 0xff8000000e267808 */ /* 0x000fe20004000000 */
[----:B------:R1:W-:Y:S01]  /*4fc0*/  MUFU.EX2 R103, R5 ;  /* 0x0000000500677308 */ /* 0x0003e20000000800 */
[----:B------:R-:W-:Y:S02]  /*4fd0*/  FMNMX3.FTZ R2, R2, R41, R39, !PT ;  /* 0x0000002902027276 */ /* 0x000fe40007810027 */
[----:B------:R-:W-:Y:S02]  /*4fe0*/  ISETP.GE.AND P1, PT, R7, R222, PT ;  /* 0x000000de0700720c */ /* 0x000fe40003f26270 */
[----:B------:R-:W-:-:S02]  /*4ff0*/  ISETP.GT.AND P0, PT, R23, R7, PT ;  /* 0x000000071700720c */ /* 0x000fc40003f04270 */
[----:B------:R-:W-:Y:S01]  /*5000*/  FSEL R33, R13, -INF , !P1 ;  /* 0xff8000000d217808 */ /* 0x000fe20004800000 */
[----:B------:R-:W-:Y:S01]  /*5010*/  IMAD.WIDE.U32 R12, R94, -0x326172a9, RZ ;  /* 0xcd9e8d575e0c7825 */ /* 0x000fe200078e00ff */
[----:B------:R-:W-:Y:S02]  /*5020*/  FSEL R43, R43, -INF , !P6 ;  /* 0xff8000002b2b7808 */ /* 0x000fe40007000000 */
[----:B------:R-:W-:Y:S02]  /*5030*/  ISETP.GE.AND P3, PT, R10, R197, PT ;  /* 0x000000c50a00720c */ /* 0x000fe40003f66270 */
[----:B------:R-:W-:Y:S01]  /*5040*/  ISETP.GT.AND P6, PT, R23, R3, PT ;  /* 0x000000031700720c */ /* 0x000fe20003fc4270 */
[----:B------:R-:W2:Y:S01]  /*5050*/  SHFL.BFLY PT, R10, R135, 0x1, 0x1f ;  /* 0x0c201f00870a7f89 */ /* 0x000ea200000e0000 */
[----:B------:R-:W-:Y:S01]  /*5060*/  FSEL R6, R55, -INF , !P0 ;  /* 0xff80000037067808 */ /* 0x000fe20004000000 */
[--C-:B-1----:R-:W-:Y:S01]  /*5070*/  FFMA.FTZ R5, R20, UR36, -R0.reuse ;  /* 0x0000002414057c23 */ /* 0x102fe20008010800 */
[-C--:B------:R-:W-:Y:S01]  /*5080*/  ISETP.GE.AND P0, PT, R3, R197.reuse, PT ;  /* 0x000000c50300720c */ /* 0x080fe20003f06270 */
[----:B------:R-:W-:Y:S01]  /*5090*/  FFMA.FTZ R3, R27, UR36, -R0 ;  /* 0x000000241b037c23 */ /* 0x000fe20008010800 */
[-C--:B------:R-:W-:Y:S01]  /*50a0*/  ISETP.GE.AND P5, PT, R11, R197.reuse, PT ;  /* 0x000000c50b00720c */ /* 0x080fe20003fa6270 */
[----:B------:R1:W-:Y:S01]  /*50b0*/  MUFU.EX2 R97, R5 ;  /* 0x0000000500617308 */ /* 0x0003e20000000800 */
[----:B------:R-:W-:-:S02]  /*50c0*/  ISETP.GE.AND P1, PT, R9, R197, PT ;  /* 0x000000c50900720c */ /* 0x000fc40003f26270 */
[----:B------:R-:W-:Y:S02]  /*50d0*/  FSEL R45, R45, -INF , !P5 ;  /* 0xff8000002d2d7808 */ /* 0x000fe40006800000 */
[----:B------:R-:W-:Y:S02]  /*50e0*/  ISETP.GE.AND P5, PT, R8, R197, PT ;  /* 0x000000c50800720c */ /* 0x000fe40003fa6270 */
[----:B------:R-:W-:Y:S01]  /*50f0*/  FSEL R42, R42, -INF , !P3 ;  /* 0xff8000002a2a7808 */ /* 0x000fe20005800000 */
[----:B------:R-:W-:Y:S01]  /*5100*/  MUFU.EX2 R114, R3 ;  /* 0x0000000300727308 */ /* 0x000fe20000000800 */
[----:B------:R-:W-:Y:S02]  /*5110*/  FSEL R32, R44, -INF , !P1 ;  /* 0xff8000002c207808 */ /* 0x000fe40004800000 */
[----:B------:R-:W-:Y:S02]  /*5120*/  FSEL R27, R16, -INF , !P5 ;  /* 0xff800000101b7808 */ /* 0x000fe40006800000 */
[----:B------:R-:W-:-:S02]  /*5130*/  LOP3.LUT R46, R100, 0x200, R106, 0xf8, !PT ;  /* 0x00000200642e7812 */ /* 0x000fc400078ef86a */
[----:B-1----:R-:W-:Y:S01]  /*5140*/  FMNMX3.FTZ R5, R2, R47, R38, !PT ;  /* 0x0000002f02057276 */ /* 0x002fe20007810026 */
[--C-:B------:R-:W-:Y:S01]  /*5150*/  FFMA.FTZ R2, R24, UR36, -R0.reuse ;  /* 0x0000002418027c23 */ /* 0x100fe20008010800 */
[----:B--2---:R-:W-:Y:S02]  /*5160*/  FMNMX.FTZ R135, R135, R10, !PT ;  /* 0x0000000a87877209 */ /* 0x004fe40007810000 */
[----:B------:R-:W-:Y:S01]  /*5170*/  FMNMX.FTZ R133, R33, R5, !PT ;  /* 0x0000000521857209 */ /* 0x000fe20007810000 */
[----:B------:R1:W-:Y:S01]  /*5180*/  MUFU.EX2 R105, R2 ;  /* 0x0000000200697308 */ /* 0x0003e20000000800 */
[----:B------:R-:W-:Y:S01]  /*5190*/  FFMA.FTZ R5, R25, UR36, -R0 ;  /* 0x0000002419057c23 */ /* 0x000fe20008010800 */
[----:B------:R-:W-:Y:S01]  /*51a0*/  LEA R80, R46, UR5, 0x1 ;  /* 0x000000052e507c11 */ /* 0x000fe2000f8e08ff */
[----:B------:R-:W-:Y:S01]  /*51b0*/  IMAD.WIDE.U32 R24, R98, -0x2daee0ad, RZ ;  /* 0xd2511f5362187825 */ /* 0x000fe200078e00ff */
[----:B------:R-:W2:Y:S03]  /*51c0*/  SHFL.BFLY PT, R9, R133, 0x2, 0x1f ;  /* 0x0c401f0085097f89 */ /* 0x000ea600000e0000 */
[----:B------:R-:W-:Y:S01]  /*51d0*/  VIADD R96, R80, 0xa020 ;  /* 0x0000a02050607836 */ /* 0x000fe20000000000 */
[----:B------:R-:W-:Y:S01]  /*51e0*/  MUFU.EX2 R123, R5 ;  /* 0x00000005007b7308 */ /* 0x000fe20000000800 */
[----:B------:R-:W-:Y:S04]  /*51f0*/  LDSM.16.MT88.4 R164, [R80+0xa000] ;  /* 0x00a0000050a4783b */ /* 0x000fe80000004200 */
[----:B------:R-:W-:Y:S01]  /*5200*/  LDSM.16.MT88.4 R224, [R80+0xa800] ;  /* 0x00a8000050e0783b */ /* 0x000fe20000004200 */
[----:B-1----:R-:W-:-:S03]  /*5210*/  FSEL R2, R70, -INF , !P6 ;  /* 0xff80000046027808 */ /* 0x002fc60007000000 */
[----:B------:R-:W-:Y:S01]  /*5220*/  LDSM.16.MT88.4 R188, [R80+0xb000] ;  /* 0x00b0000050bc783b */ /* 0x000fe20000004200 */
[----:B------:R-:W-:Y:S02]  /*5230*/  FSEL R48, R2, -INF , !P0 ;  /* 0xff80000002307808 */ /* 0x000fe40004000000 */
[----:B------:R-:W-:Y:S02]  /*5240*/  ISETP.GE.AND P0, PT, R7, R197, PT ;  /* 0x000000c50700720c */ /* 0x000fe40003f06270 */
[----:B------:R-:W-:Y:S02]  /*5250*/  FMNMX3.FTZ R2, R48, R49, R43, !PT ;  /* 0x0000003130027276 */ /* 0x000fe4000781002b */
[----:B------:R-:W-:Y:S01]  /*5260*/  FSEL R20, R6, -INF , !P0 ;  /* 0xff80000006147808 */ /* 0x000fe20004000000 */
[----:B------:R-:W-:Y:S01]  /*5270*/  VIADD R6, R80, 0xa000 ;  /* 0x0000a00050067836 */ /* 0x000fe20000000000 */
[----:B------:R-:W-:Y:S01]  /*5280*/  FMNMX3.FTZ R3, R2, R45, R42, !PT ;  /* 0x0000002d02037276 */ /* 0x000fe2000781002a */
[--C-:B------:R-:W-:Y:S01]  /*5290*/  FFMA.FTZ R2, R29, UR36, -R0.reuse ;  /* 0x000000241d027c23 */ /* 0x100fe20008010800 */
[----:B------:R-:W-:Y:S01]  /*52a0*/  FSETP.NEU.FTZ.AND P0, PT, R135, -INF , PT ;  /* 0xff8000008700780b */ /* 0x000fe20003f1d000 */
[----:B------:R-:W-:Y:S01]  /*52b0*/  FFMA.FTZ R0, R34, UR36, -R0 ;  /* 0x0000002422007c23 */ /* 0x000fe20008010800 */
[----:B------:R-:W-:Y:S01]  /*52c0*/  FMNMX3.FTZ R3, R3, R32, R27, !PT ;  /* 0x0000002003037276 */ /* 0x000fe2000781001b */
[----:B------:R1:W-:Y:S01]  /*52d0*/  MUFU.EX2 R107, R2 ;  /* 0x00000002006b7308 */ /* 0x0003e20000000800 */
[----:B--2---:R-:W-:Y:S01]  /*52e0*/  FMNMX.FTZ R133, R133, R9, !PT ;  /* 0x0000000985857209 */ /* 0x004fe20007810000 */
[----:B------:R-:W-:Y:S01]  /*52f0*/  IMAD.U32 R9, RZ, RZ, UR12 ;  /* 0x0000000cff097e24 */ /* 0x000fe2000f8e00ff */
[----:B------:R-:W-:-:S03]  /*5300*/  FMNMX.FTZ R3, R20, R3, !PT ;  /* 0x0000000314037209 */ /* 0x000fc60007810000 */
[----:B------:R-:W2:Y:S02]  /*5310*/  SHFL.BFLY PT, R8, R133, 0x1, 0x1f ;  /* 0x0c201f0085087f89 */ /* 0x000ea400000e0000 */
[----:B------:R3:W-:Y:S02]  /*5320*/  MUFU.EX2 R112, R0 ;  /* 0x0000000000707308 */ /* 0x0007e40000000800 */
[----:B------:R-:W5:Y:S01]  /*5330*/  SHFL.BFLY PT, R7, R3, 0x2, 0x1f ;  /* 0x0c401f0003077f89 */ /* 0x000f6200000e0000 */
[----:B-1----:R-:W-:-:S05]  /*5340*/  FMUL.FTZ R2, R135, UR36 ;  /* 0x0000002487027c20 */ /* 0x002fca0008410000 */
[----:B------:R-:W-:Y:S02]  /*5350*/  FSEL R2, R2, RZ, P0 ;  /* 0x000000ff02027208 */ /* 0x000fe40000000000 */
[----:B------:R-:W-:-:S03]  /*5360*/  LOP3.LUT P0, R5, R205, 0x2, RZ, 0xc0, !PT ;  /* 0x00000002cd057812 */ /* 0x000fc6000780c0ff */
[--C-:B---3--:R-:W-:Y:S02]  /*5370*/  FFMA.FTZ R0, R15, UR36, -R2.reuse ;  /* 0x000000240f007c23 */ /* 0x108fe40008010802 */
[----:B------:R1:W-:Y:S01]  /*5380*/  STL [R1+0x5c], R5 ;  /* 0x00005c0501007387 */ /* 0x0003e20000100800 */
[----:B--2---:R-:W-:Y:S01]  /*5390*/  FMNMX.FTZ R133, R133, R8, !PT ;  /* 0x0000000885857209 */ /* 0x004fe20007810000 */
[----:B------:R2:W-:Y:S01]  /*53a0*/  MUFU.EX2 R150, R0 ;  /* 0x0000000000967308 */ /* 0x0005e20000000800 */
[--C-:B------:R-:W-:Y:S01]  /*53b0*/  FFMA.FTZ R8, R35, UR36, -R2.reuse ;  /* 0x0000002423087c23 */ /* 0x100fe20008010802 */
[----:B------:R3:W-:Y:S01]  /*53c0*/  STL [R1+0xa4], R46 ;  /* 0x0000a42e01007387 */ /* 0x0007e20000100800 */
[----:B-----5:R-:W-:Y:S01]  /*53d0*/  FMNMX.FTZ R134, R3, R7, !PT ;  /* 0x0000000703867209 */ /* 0x020fe20007810000 */
[----:B------:R-:W-:Y:S02]  /*53e0*/  VIADD R7, R94, 0x4 ;  /* 0x000000045e077836 */ /* 0x000fe40000000000 */
[--C-:B------:R-:W-:Y:S01]  /*53f0*/  FFMA.FTZ R3, R31, UR36, -R2.reuse ;  /* 0x000000241f037c23 */ /* 0x100fe20008010802 */
[----:B------:R-:W-:Y:S01]  /*5400*/  @P0 VIADD R96, R6, 0xffffffe0 ;  /* 0xffffffe006600836 */ /* 0x000fe20000000000 */
[----:B------:R-:W-:Y:S01]  /*5410*/  FSETP.NEU.FTZ.AND P0, PT, R133, -INF , PT ;  /* 0xff8000008500780b */ /* 0x000fe20003f1d000 */
[----:B------:R-:W-:Y:S01]  /*5420*/  IMAD.WIDE.U32 R10, R7, -0x326172a9, RZ ;  /* 0xcd9e8d57070a7825 */ /* 0x000fe200078e00ff */
[----:B------:R5:W-:Y:S03]  /*5430*/  MUFU.EX2 R243, R3 ;  /* 0x0000000300f37308 */ /* 0x000be60000000800 */
[--C-:B------:R-:W-:Y:S01]  /*5440*/  FFMA.FTZ R7, R36, UR36, -R2.reuse ;  /* 0x0000002424077c23 */ /* 0x100fe20008010802 */
[----:B------:R-:W4:Y:S04]  /*5450*/  SHFL.BFLY PT, R16, R134, 0x1, 0x1f ;  /* 0x0c201f0086107f89 */ /* 0x000f2800000e0000 */
[----:B------:R-:W-:Y:S01]  /*5460*/  LDSM.16.MT88.4 R156, [R96+0x800] ;  /* 0x00080000609c783b */ /* 0x000fe20000004200 */
[----:B--2---:R-:W-:Y:S01]  /*5470*/  LOP3.LUT P5, R0, R205, 0x4, RZ, 0xc0, !PT ;  /* 0x00000004cd007812 */ /* 0x004fe200078ac0ff */
[----:B------:R-:W-:Y:S04]  /*5480*/  MUFU.EX2 R98, R8 ;  /* 0x0000000800627308 */ /* 0x000fe80000000800 */
[----:B------:R2:W-:Y:S01]  /*5490*/  STL [R1+0x90], R0 ;  /* 0x0000900001007387 */ /* 0x0005e20000100800 */
[--C-:B-1----:R-:W-:Y:S01]  /*54a0*/  FFMA.FTZ R5, R28, UR36, -R2.reuse ;  /* 0x000000241c057c23 */ /* 0x102fe20008010802 */
[----:B-----5:R-:W-:Y:S01]  /*54b0*/  FFMA.FTZ R3, R37, UR36, -R2 ;  /* 0x0000002425037c23 */ /* 0x020fe20008010802 */
[----:B---3--:R-:W-:-:S02]  /*54c0*/  VIADD R46, R80, 0xa040 ;  /* 0x0000a040502e7836 */ /* 0x008fc40000000000 */
[----:B------:R1:W-:Y:S01]  /*54d0*/  MUFU.EX2 R242, R5 ;  /* 0x0000000500f27308 */ /* 0x0003e20000000800 */
[----:B------:R3:W-:Y:S02]  /*54e0*/  STL.64 [R1+0xa8], R24 ;  /* 0x0000a81801007387 */ /* 0x0007e40000100a00 */
[----:B------:R-:W-:Y:S01]  /*54f0*/  @P5 VIADD R46, R6, 0xffffffc0 ;  /* 0xffffffc0062e5836 */ /* 0x000fe20000000000 */
[----:B------:R-:W-:Y:S02]  /*5500*/  LOP3.LUT R6, R95, UR34, R13, 0x96, !PT ;  /* 0x000000225f067c12 */ /* 0x000fe4000f8e960d */
[----:B----4-:R-:W-:Y:S02]  /*5510*/  FMNMX.FTZ R134, R134, R16, !PT ;  /* 0x0000001086867209 */ /* 0x010fe40007810000 */
[----:B------:R4:W-:Y:S01]  /*5520*/  MUFU.EX2 R115, R3 ;  /* 0x0000000300737308 */ /* 0x0009e20000000800 */
[----:B------:R-:W-:Y:S01]  /*5530*/  IMAD.WIDE.U32 R18, R6, -0x2daee0ad, RZ ;  /* 0xd2511f5306127825 */ /* 0x000fe200078e00ff */
[----:B------:R-:W-:Y:S04]  /*5540*/  LDSM.16.MT88.4 R228, [R46] ;  /* 0x000000002ee4783b */ /* 0x000fe80000004200 */
[----:B------:R-:W-:Y:S02]  /*5550*/  STL.64 [R1+0x88], R18 ;  /* 0x0000881201007387 */ /* 0x000fe40000100a00 */
[----:B------:R-:W-:Y:S01]  /*5560*/  MUFU.EX2 R106, R7 ;  /* 0x00000007006a7308 */ /* 0x000fe20000000800 */
[----:B-1----:R-:W-:Y:S01]  /*5570*/  IMAD.U32 R5, RZ, RZ, UR35 ;  /* 0x00000023ff057e24 */ /* 0x002fe2000f8e00ff */
[----:B------:R-:W-:Y:S01]  /*5580*/  LDSM.16.MT88.4 R216, [R46+0x800] ;  /* 0x000800002ed8783b */ /* 0x000fe20000004200 */
[----:B--2---:R-:W-:-:S05]  /*5590*/  FFMA.FTZ R0, R26, UR36, -R2 ;  /* 0x000000241a007c23 */ /* 0x004fca0008010802 */
[----:B------:R1:W2:Y:S01]  /*55a0*/  MUFU.EX2 R149, R0 ;  /* 0x0000000000957308 */ /* 0x0002a20000000800 */
[----:B----4-:R-:W-:Y:S01]  /*55b0*/  LOP3.LUT R3, R5, UR27, R25, 0x96, !PT ;  /* 0x0000001b05037c12 */ /* 0x010fe2000f8e9619 */
[----:B-1----:R-:W-:Y:S01]  /*55c0*/  IMAD.U32 R0, RZ, RZ, UR6 ;  /* 0x00000006ff007e24 */ /* 0x002fe2000f8e00ff */
[----:B------:R-:W-:-:S04]  /*55d0*/  UIADD3 UR6, UPT, UPT, UR35, -0x4498517b, URZ ;  /* 0xbb67ae8523067890 */ /* 0x000fc8000fffe0ff */
[----:B------:R-:W-:Y:S01]  /*55e0*/  LOP3.LUT R0, R9, 0xff0000, R0, 0xf8, !PT ;  /* 0x00ff000009007812 */ /* 0x000fe200078ef800 */
[----:B------:R-:W-:Y:S01]  /*55f0*/  FFMA.FTZ R9, R30, UR36, -R2 ;  /* 0x000000241e097c23 */ /* 0x000fe20008010802 */
[----:B------:R-:W-:Y:S02]  /*5600*/  LOP3.LUT R2, R95, UR34, R11, 0x96, !PT ;  /* 0x000000225f027c12 */ /* 0x000fe4000f8e960b */
[----:B------:R-:W-:Y:S01]  /*5610*/  LOP3.LUT R6, R24, UR6, R19, 0x96, !PT ;  /* 0x0000000618067c12 */ /* 0x000fe2000f8e9613 */
[----:B------:R1:W-:Y:S02]  /*5620*/  MUFU.EX2 R113, R9 ;  /* 0x0000000900717308 */ /* 0x0003e40000000800 */
[----:B------:R-:W-:-:S04]  /*5630*/  IMAD.WIDE.U32 R14, R2, -0x2daee0ad, RZ ;  /* 0xd2511f53020e7825 */ /* 0x000fc800078e00ff */
[----:B------:R-:W-:Y:S01]  /*5640*/  IMAD.WIDE.U32 R2, R3, -0x326172a9, RZ ;  /* 0xcd9e8d5703027825 */ /* 0x000fe200078e00ff */
[----:B------:R-:W-:Y:S01]  /*5650*/  LOP3.LUT R5, R24, UR6, R15, 0x96, !PT ;  /* 0x0000000618057c12 */ /* 0x000fe2000f8e960f */
[----:B------:R4:W-:Y:S01]  /*5660*/  STL.64 [R1+0x98], R14 ;  /* 0x0000980e01007387 */ /* 0x0009e20000100a00 */
[----:B------:R-:W5:Y:S01]  /*5670*/  LDCU.64 UR6, c[0x0][0x418] ;  /* 0x00008300ff0677ac */ /* 0x000f620008000a00 */
[----:B------:R-:W-:Y:S01]  /*5680*/  IMAD.WIDE.U32 R28, R6, -0x326172a9, RZ ;  /* 0xcd9e8d57061c7825 */ /* 0x000fe200078e00ff */
[--C-:B------:R-:W-:Y:S02]  /*5690*/  LOP3.LUT R12, R12, UR33, R3.reuse, 0x96, !PT ;  /* 0x000000210c0c7c12 */ /* 0x100fe4000f8e9603 */
[----:B------:R-:W-:Y:S01]  /*56a0*/  LOP3.LUT R10, R10, UR33, R3, 0x96, !PT ;  /* 0x000000210a0a7c12 */ /* 0x000fe2000f8e9603 */
[----:B---3--:R-:W-:-:S04]  /*56b0*/  IMAD.WIDE.U32 R24, R5, -0x326172a9, RZ ;  /* 0xcd9e8d5705187825 */ /* 0x008fc800078e00ff */
[----:B------:R-:W-:Y:S01]  /*56c0*/  FMUL.FTZ R3, R133, UR36 ;  /* 0x0000002485037c20 */ /* 0x000fe20008410000 */
[----:B------:R-:W-:Y:S01]  /*56d0*/  LOP3.LUT R8, R2, UR32, R29, 0x96, !PT ;  /* 0x0000002002087c12 */ /* 0x000fe2000f8e961d */
[----:B------:R-:W-:Y:S01]  /*56e0*/  STL.64 [R1+0x78], R28 ;  /* 0x0000781c01007387 */ /* 0x000fe20000100a00 */
[----:B------:R-:W-:Y:S01]  /*56f0*/  IMAD.WIDE.U32 R12, R12, -0x2daee0ad, RZ ;  /* 0xd2511f530c0c7825 */ /* 0x000fe200078e00ff */
[----:B------:R-:W-:Y:S02]  /*5700*/  LOP3.LUT R6, R2, UR32, R25, 0x96, !PT ;  /* 0x0000002002067c12 */ /* 0x000fe4000f8e9619 */
[----:B------:R-:W-:Y:S01]  /*5710*/  FSEL R3, R3, RZ, P0 ;  /* 0x000000ff03037208 */ /* 0x000fe20000000000 */
[----:B-1----:R-:W-:Y:S01]  /*5720*/  IMAD.WIDE.U32 R8, R8, -0x2daee0ad, RZ ;  /* 0xd2511f5308087825 */ /* 0x002fe200078e00ff */
[----:B------:R-:W-:Y:S01]  /*5730*/  LOP3.LUT R13, R18, UR31, R13, 0x96, !PT ;  /* 0x0000001f120d7c12 */ /* 0x000fe2000f8e960d */
[----:B------:R1:W-:Y:S01]  /*5740*/  STL.64 [R1+0x80], R24 ;  /* 0x0000801801007387 */ /* 0x0003e20000100a00 */
[----:B------:R-:W-:Y:S01]  /*5750*/  FSETP.NEU.FTZ.AND P0, PT, R134, -INF , PT ;  /* 0xff8000008600780b */ /* 0x000fe20003f1d000 */
[----:B------:R-:W-:-:S04]  /*5760*/  IMAD.WIDE.U32 R10, R10, -0x2daee0ad, RZ ;  /* 0xd2511f530a0a7825 */ /* 0x000fc800078e00ff */
[----:B------:R-:W-:Y:S01]  /*5770*/  FFMA.FTZ R2, R17, UR36, -R3 ;  /* 0x0000002411027c23 */ /* 0x000fe20008010803 */
[----:B------:R-:W-:Y:S01]  /*5780*/  LOP3.LUT R12, R12, UR25, R9, 0x96, !PT ;  /* 0x000000190c0c7c12 */ /* 0x000fe2000f8e9609 */
[----:B------:R-:W-:Y:S01]  /*5790*/  FFMA.FTZ R34, R38, UR36, -R3 ;  /* 0x0000002426227c23 */ /* 0x000fe20008010803 */
[----:B------:R-:W-:Y:S01]  /*57a0*/  IMAD.WIDE.U32 R6, R6, -0x2daee0ad, RZ ;  /* 0xd2511f5306067825 */ /* 0x000fe200078e00ff */
[----:B------:R3:W-:Y:S01]  /*57b0*/  MUFU.EX2 R148, R2 ;  /* 0x0000000200947308 */ /* 0x0007e20000000800 */
[----:B------:R-:W-:Y:S02]  /*57c0*/  LOP3.LUT R5, R14, UR31, R11, 0x96, !PT ;  /* 0x0000001f0e057c12 */ /* 0x000fe4000f8e960b */
[----:B------:R-:W-:Y:S01]  /*57d0*/  FFMA.FTZ R33, R33, UR36, -R3 ;  /* 0x0000002421217c23 */ /* 0x000fe20008010803 */
[----:B------:R-:W-:Y:S01]  /*57e0*/  LOP3.LUT R9, R10, UR25, R7, 0x96, !PT ;  /* 0x000000190a097c12 */ /* 0x000fe2000f8e9607 */
[----:B------:R-:W-:-:S03]  /*57f0*/  IMAD.WIDE.U32 R10, R13, -0x326172a9, RZ ;  /* 0xcd9e8d570d0a7825 */ /* 0x000fc600078e00ff */
[----:B------:R2:W-:Y:S01]  /*5800*/  MUFU.EX2 R245, R34 ;  /* 0x0000002200f57308 */ /* 0x0005e20000000800 */
[----:B----4-:R-:W-:-:S04]  /*5810*/  IMAD.WIDE.U32 R14, R12, -0x326172a9, RZ ;  /* 0xcd9e8d570c0e7825 */ /* 0x010fc800078e00ff */
[----:B------:R-:W-:Y:S01]  /*5820*/  IMAD.WIDE.U32 R18, R5, -0x326172a9, RZ ;  /* 0xcd9e8d5705127825 */ /* 0x000fe200078e00ff */
[----:B------:R-:W-:-:S03]  /*5830*/  LOP3.LUT R7, R10, UR24, R15, 0x96, !PT ;  /* 0x000000180a077c12 */ /* 0x000fc6000f8e960f */
[--C-:B------:R-:W-:Y:S01]  /*5840*/  FFMA.FTZ R5, R40, UR36, -R3.reuse ;  /* 0x0000002428057c23 */ /* 0x100fe20008010803 */
[----:B------:R-:W-:Y:S01]  /*5850*/  MUFU.EX2 R244, R33 ;  /* 0x0000002100f47308 */ /* 0x000fe20000000800 */
[----:B---3--:R-:W-:Y:S01]  /*5860*/  FFMA.FTZ R2, R50, UR36, -R3 ;  /* 0x0000002432027c23 */ /* 0x008fe20008010803 */
[----:B------:R-:W-:Y:S01]  /*5870*/  LOP3.LUT R10, R24, UR30, R19, 0x96, !PT ;  /* 0x0000001e180a7c12 */ /* 0x000fe2000f8e9613 */
[----:B------:R-:W-:-:S04]  /*5880*/  IMAD.WIDE.U32 R12, R9, -0x326172a9, RZ ;  /* 0xcd9e8d57090c7825 */ /* 0x000fc800078e00ff */
[----:B-1----:R-:W-:Y:S01]  /*5890*/  IMAD.WIDE.U32 R24, R7, -0x2daee0ad, RZ ;  /* 0xd2511f5307187825 */ /* 0x002fe200078e00ff */
[----:B------:R1:W-:Y:S03]  /*58a0*/  MUFU.EX2 R140, R2 ;  /* 0x00000002008c7308 */ /* 0x0003e60000000800 */
[----:B--2---:R-:W-:Y:S02]  /*58b0*/  IMAD R34, R99, 0x2, R80 ;  /* 0x0000000263227824 */ /* 0x004fe400078e0250 */
[----:B------:R-:W-:Y:S03]  /*58c0*/  LDSM.16.MT88.4 R80, [R80+0xb800] ;  /* 0x00b800005050783b */ /* 0x000fe60000004200 */
[----:B------:R2:W-:Y:S01]  /*58d0*/  MUFU.EX2 R213, R5 ;  /* 0x0000000500d57308 */ /* 0x0005e20000000800 */
[----:B------:R-:W3:Y:S01]  /*58e0*/  LDSM.16.MT88.4 R236, [R34+0xa000] ;  /* 0x00a0000022ec783b */ /* 0x000ee20000004200 */
[----:B-1----:R-:W-:Y:S01]  /*58f0*/  LOP3.LUT R2, R28, UR30, R11, 0x96, !PT ;  /* 0x0000001e1c027c12 */ /* 0x002fe2000f8e960b */
[----:B------:R-:W-:-:S04]  /*5900*/  IMAD.WIDE.U32 R10, R10, -0x2daee0ad, RZ ;  /* 0xd2511f530a0a7825 */ /* 0x000fc800078e00ff */
[----:B------:R-:W-:-:S04]  /*5910*/  IMAD.WIDE.U32 R16, R2, -0x2daee0ad, RZ ;  /* 0xd2511f5302107825 */ /* 0x000fc800078e00ff */
[--C-:B------:R-:W-:Y:S01]  /*5920*/  FFMA.FTZ R2, R41, UR36, -R3.reuse ;  /* 0x0000002429027c23 */ /* 0x100fe20008010803 */
[----:B--2---:R-:W-:-:S03]  /*5930*/  FFMA.FTZ R5, R39, UR36, -R3 ;  /* 0x0000002427057c23 */ /* 0x004fc60008010803 */
[----:B------:R1:W2:Y:S01]  /*5940*/  MUFU.EX2 R251, R2 ;  /* 0x0000000200fb7308 */ /* 0x0002a20000000800 */
[----:B------:R-:W-:Y:S02]  /*5950*/  LOP3.LUT R7, R8, UR22, R17, 0x96, !PT ;  /* 0x0000001608077c12 */ /* 0x000fe4000f8e9611 */
[----:B------:R-:W-:Y:S02]  /*5960*/  LOP3.LUT R8, R6, UR22, R11, 0x96, !PT ;  /* 0x0000001606087c12 */ /* 0x000fe4000f8e960b */
[----:B------:R-:W-:Y:S01]  /*5970*/  LOP3.LUT R11, R16, UR16, R25, 0x96, !PT ;  /* 0x00000010100b7c12 */ /* 0x000fe2000f8e9619 */
[----:B------:R-:W-:Y:S02]  /*5980*/  IMAD.WIDE.U32 R6, R7, -0x326172a9, RZ ;  /* 0xcd9e8d5707067825 */ /* 0x000fe400078e00ff */
[----:B------:R4:W-:Y:S02]  /*5990*/  MUFU.EX2 R250, R5 ;  /* 0x0000000500fa7308 */ /* 0x0009e40000000800 */
[----:B------:R-:W-:Y:S01]  /*59a0*/  IMAD.WIDE.U32 R8, R8, -0x326172a9, RZ ;  /* 0xcd9e8d5708087825 */ /* 0x000fe200078e00ff */
[----:B------:R-:W-:-:S03]  /*59b0*/  LOP3.LUT R14, R14, UR17, R7, 0x96, !PT ;  /* 0x000000110e0e7c12 */ /* 0x000fc6000f8e9607 */
[----:B------:R-:W-:Y:S01]  /*59c0*/  IMAD.WIDE.U32 R62, R11, -0x326172a9, RZ ;  /* 0xcd9e8d570b3e7825 */ /* 0x000fe200078e00ff */
[----:B------:R-:W-:Y:S02]  /*59d0*/  LOP3.LUT R12, R12, UR17, R9, 0x96, !PT ;  /* 0x000000110c0c7c12 */ /* 0x000fe4000f8e9609 */
[----:B-1----:R-:W-:Y:S02]  /*59e0*/  LOP3.LUT R2, R18, UR24, R13, 0x96, !PT ;  /* 0x0000001812027c12 */ /* 0x002fe4000f8e960d */
[C---:B------:R-:W-:Y:S02]  /*59f0*/  PRMT R84, R62.reuse, 0x7773, RZ ;  /* 0x000077733e547816 */ /* 0x040fe400000000ff */
[----:B------:R-:W-:Y:S01]  /*5a00*/  PRMT R88, R62, 0x7772, RZ ;  /* 0x000077723e587816 */ /* 0x000fe200000000ff */
[----:B------:R-:W-:-:S04]  /*5a10*/  IMAD.WIDE.U32 R16, R2, -0x2daee0ad, RZ ;  /* 0xd2511f5302107825 */ /* 0x000fc800078e00ff */
[----:B------:R-:W-:Y:S01]  /*5a20*/  FMUL.FTZ R2, R134, UR36 ;  /* 0x0000002486027c20 */ /* 0x000fe20008410000 */
[----:B------:R-:W-:Y:S01]  /*5a30*/  PRMT R100, R62, 0x7771, RZ ;  /* 0x000077713e647816 */ /* 0x000fe200000000ff */
[----:B----4-:R-:W-:Y:S01]  /*5a40*/  FFMA.FTZ R5, R47, UR36, -R3 ;  /* 0x000000242f057c23 */ /* 0x010fe20008010803 */
[----:B------:R-:W-:Y:S02]  /*5a50*/  LOP3.LUT R10, R10, UR16, R17, 0x96, !PT ;  /* 0x000000100a0a7c12 */ /* 0x000fe4000f8e9611 */
[----:B------:R-:W-:Y:S01]  /*5a60*/  FSEL R2, R2, RZ, P0 ;  /* 0x000000ff02027208 */ /* 0x000fe20000000000 */
[----:B------:R1:W4:Y:S02]  /*5a70*/  MUFU.EX2 R252, R5 ;  /* 0x0000000500fc7308 */ /* 0x0003240000000800 */
[----:B------:R-:W-:-:S04]  /*5a80*/  IMAD.WIDE.U32 R18, R10, -0x326172a9, RZ ;  /* 0xcd9e8d570a127825 */ /* 0x000fc800078e00ff */
[--C-:B------:R-:W-:Y:S01]  /*5a90*/  FFMA.FTZ R3, R49, UR36, -R2.reuse ;  /* 0x0000002431037c23 */ /* 0x100fe20008010802 */
[----:B------:R-:W-:Y:S01]  /*5aa0*/  FFMA.FTZ R31, R45, UR36, -R2 ;  /* 0x000000242d1f7c23 */ /* 0x000fe20008010802 */
[----:B------:R-:W-:-:S04]  /*5ab0*/  IMAD.WIDE.U32 R44, R12, -0x2daee0ad, RZ ;  /* 0xd2511f530c2c7825 */ /* 0x000fc800078e00ff */
[--C-:B------:R-:W-:Y:S01]  /*5ac0*/  FFMA.FTZ R35, R42, UR36, -R2.reuse ;  /* 0x000000242a237c23 */ /* 0x100fe20008010802 */
[--C-:B------:R-:W-:Y:S01]  /*5ad0*/  FFMA.FTZ R32, R32, UR36, -R2.reuse ;  /* 0x0000002420207c23 */ /* 0x100fe20008010802 */
[--C-:B------:R-:W-:Y:S01]  /*5ae0*/  FFMA.FTZ R36, R27, UR36, -R2.reuse ;  /* 0x000000241b247c23 */ /* 0x100fe20008010802 */
[----:B------:R5:W-:Y:S01]  /*5af0*/  MUFU.EX2 R95, R3 ;  /* 0x00000003005f7308 */ /* 0x000be20000000800 */
[--C-:B------:R-:W-:Y:S01]  /*5b00*/  FFMA.FTZ R37, R20, UR36, -R2.reuse ;  /* 0x0000002414257c23 */ /* 0x100fe20008010802 */
[----:B------:R-:W-:Y:S02]  /*5b10*/  LOP3.LUT R30, R16, UR14, R45, 0x96, !PT ;  /* 0x0000000e101e7c12 */ /* 0x000fe4000f8e962d */
[C---:B------:R-:W-:Y:S02]  /*5b20*/  PRMT R78, R18.reuse, 0x7773, RZ ;  /* 0x00007773124e7816 */ /* 0x040fe400000000ff */
[----:B------:R-:W-:Y:S01]  /*5b30*/  PRMT R92, R18, 0x7772, RZ ;  /* 0x00007772125c7816 */ /* 0x000fe200000000ff */
[----:B-1----:R-:W-:Y:S01]  /*5b40*/  FFMA.FTZ R5, R48, UR36, -R2 ;  /* 0x0000002430057c23 */ /* 0x002fe20008010802 */
[----:B------:R-:W-:Y:S01]  /*5b50*/  IMAD.WIDE.U32 R48, R14, -0x2daee0ad, RZ ;  /* 0xd2511f530e307825 */ /* 0x000fe200078e00ff */
[C---:B------:R-:W-:Y:S01]  /*5b60*/  PRMT R111, R44.reuse, 0x7772, RZ ;  /* 0x000077722c6f7816 */ /* 0x040fe200000000ff */
[----:B------:R-:W-:Y:S01]  /*5b70*/  MUFU.EX2 R214, R31 ;  /* 0x0000001f00d67308 */ /* 0x000fe20000000800 */
[----:B------:R-:W-:Y:S01]  /*5b80*/  PRMT R110, R44, 0x7773, RZ ;  /* 0x000077732c6e7816 */ /* 0x000fe200000000ff */
[----:B------:R-:W-:Y:S01]  /*5b90*/  IMAD.MOV.U32 R7, RZ, RZ, R48 ;  /* 0x000000ffff077224 */ /* 0x000fe200078e0030 */
[----:B------:R-:W-:-:S02]  /*5ba0*/  PRMT R143, R48, 0x7772, RZ ;  /* 0x00007772308f7816 */ /* 0x000fc400000000ff */
[----:B------:R-:W-:Y:S02]  /*5bb0*/  PRMT R142, R48, 0x7773, RZ ;  /* 0x00007773308e7816 */ /* 0x000fe400000000ff */
[----:B-----5:R-:W-:Y:S01]  /*5bc0*/  LOP3.LUT R3, R6, UR15, R63, 0x96, !PT ;  /* 0x0000000f06037c12 */ /* 0x020fe2000f8e963f */
[----:B------:R1:W-:Y:S01]  /*5bd0*/  MUFU.EX2 R108, R5 ;  /* 0x00000005006c7308 */ /* 0x0003e20000000800 */
[----:B------:R-:W-:Y:S01]  /*5be0*/  IMAD.MOV.U32 R6, RZ, RZ, R44 ;  /* 0x000000ffff067224 */ /* 0x000fe200078e002c */
[----:B------:R-:W-:Y:S02]  /*5bf0*/  LOP3.LUT R29, R24, UR14, R49, 0x96, !PT ;  /* 0x0000000e181d7c12 */ /* 0x000fe4000f8e9631 */
[----:B------:R-:W-:Y:S02]  /*5c00*/  LOP3.LUT R15, R7, 0xff, RZ, 0xc0, !PT ;  /* 0x000000ff070f7812 */ /* 0x000fe400078ec0ff */
[C---:B------:R-:W-:Y:S02]  /*5c10*/  LOP3.LUT R45, R3.reuse, 0xff, RZ, 0xc0, !PT ;  /* 0x000000ff032d7812 */ /* 0x040fe400078ec0ff */
[C---:B------:R-:W-:Y:S01]  /*5c20*/  LOP3.LUT R11, R3.reuse, 0xffff, RZ, 0xc0, !PT ;  /* 0x0000ffff030b7812 */ /* 0x040fe200078ec0ff */
[----:B------:R-:W-:Y:S01]  /*5c30*/  MUFU.EX2 R220, R36 ;  /* 0x0000002400dc7308 */ /* 0x000fe20000000800 */
[----:B------:R-:W-:-:S02]  /*5c40*/  PRMT R13, R3, 0x7632, R13 ;  /* 0x00007632030d7816 */ /* 0x000fc4000000000d */
[----:B------:R-:W-:Y:S02]  /*5c50*/  SHF.R.U32.HI R50, RZ, 0x18, R3 ;  /* 0x00000018ff327819 */ /* 0x000fe40000011603 */
[----:B------:R-:W-:Y:S02]  /*5c60*/  LOP3.LUT R17, R6, 0xff, RZ, 0xc0, !PT ;  /* 0x000000ff06117812 */ /* 0x000fe400078ec0ff */
[----:B------:R-:W-:Y:S01]  /*5c70*/  PRMT R7, R143, 0x5410, R142 ;  /* 0x000054108f077816 */ /* 0x000fe2000000008e */
[----:B-1----:R-:W-:Y:S01]  /*5c80*/  FFMA.FTZ R5, R43, UR36, -R2 ;  /* 0x000000242b057c23 */ /* 0x002fe20008010802 */
[----:B------:R-:W-:Y:S01]  /*5c90*/  LOP3.LUT R2, R8, UR15, R19, 0x96, !PT ;  /* 0x0000000f08027c12 */ /* 0x000fe2000f8e9613 */
[----:B------:R-:W-:Y:S01]  /*5ca0*/  IMAD.MOV.U32 R8, RZ, RZ, R62 ;  /* 0x000000ffff087224 */ /* 0x000fe200078e003e */
[----:B------:R-:W-:Y:S01]  /*5cb0*/  LOP3.LUT R3, R30, 0xffff, RZ, 0xc0, !PT ;  /* 0x0000ffff1e037812 */ /* 0x000fe200078ec0ff */
[----:B------:R1:W5:Y:S01]  /*5cc0*/  MUFU.EX2 R94, R5 ;  /* 0x00000005005e7308 */ /* 0x0003620000000800 */
[----:B------:R-:W-:-:S02]  /*5cd0*/  LOP3.LUT R9, R2, 0xffff, RZ, 0xc0, !PT ;  /* 0x0000ffff02097812 */ /* 0x000fc400078ec0ff */
[C---:B------:R-:W-:Y:S02]  /*5ce0*/  LOP3.LUT R60, R2.reuse, 0xff, RZ, 0xc0, !PT ;  /* 0x000000ff023c7812 */ /* 0x040fe400078ec0ff */
[----:B------:R-:W-:Y:S02]  /*5cf0*/  PRMT R10, R2, 0x7632, R10 ;  /* 0x00007632020a7816 */ /* 0x000fe4000000000a */
[----:B------:R-:W-:Y:S01]  /*5d00*/  SHF.R.U32.HI R61, RZ, 0x18, R2 ;  /* 0x00000018ff3d7819 */ /* 0x000fe20000011602 */
[----:B------:R-:W3:Y:S01]  /*5d10*/  MUFU.EX2 R215, R37 ;  /* 0x0000002500d77308 */ /* 0x000ee20000000800 */
[----:B------:R-:W-:Y:S02]  /*5d20*/  LOP3.LUT R19, R8, 0xff, RZ, 0xc0, !PT ;  /* 0x000000ff08137812 */ /* 0x000fe400078ec0ff */
[----:B------:R-:W-:Y:S02]  /*5d30*/  SHF.R.U32.HI R2, RZ, 0x10, R29 ;  /* 0x00000010ff027819 */ /* 0x000fe4000001161d */
[----:B------:R-:W-:-:S02]  /*5d40*/  PRMT R8, R88, 0x5410, R84 ;  /* 0x0000541058087816 */ /* 0x000fc40000000054 */
[----:B------:R-:W-:Y:S01]  /*5d50*/  PRMT R6, R92, 0x5410, R78 ;  /* 0x000054105c067816 */ /* 0x000fe2000000004e */
[----:B------:R-:W-:Y:S01]  /*5d60*/  MUFU.EX2 R241, R35 ;  /* 0x0000002300f17308 */ /* 0x000fe20000000800 */
[----:B-1----:R-:W-:Y:S01]  /*5d70*/  IMAD.MOV.U32 R5, RZ, RZ, R18 ;  /* 0x000000ffff057224 */ /* 0x002fe200078e0012 */
[----:B------:R-:W-:Y:S02]  /*5d80*/  PRMT R77, R18, 0x7771, RZ ;  /* 0x00007771124d7816 */ /* 0x000fe400000000ff */
[----:B------:R-:W-:Y:S02]  /*5d90*/  PRMT R141, R48, 0x7771, RZ ;  /* 0x00007771308d7816 */ /* 0x000fe400000000ff */
[----:B------:R-:W-:Y:S02]  /*5da0*/  LOP3.LUT R16, R5, 0xff, RZ, 0xc0, !PT ;  /* 0x000000ff05107812 */ /* 0x000fe400078ec0ff */
[----:B------:R-:W-:Y:S01]  /*5db0*/  LOP3.LUT R5, R29, 0xffff, RZ, 0xc0, !PT ;  /* 0x0000ffff1d057812 */ /* 0x000fe200078ec0ff */
[----:B------:R1:W3:Y:S01]  /*5dc0*/  MUFU.EX2 R240, R32 ;  /* 0x0000002000f07308 */ /* 0x0002e20000000800 */
[----:B------:R-:W-:-:S02]  /*5dd0*/  PRMT R109, R44, 0x7771, RZ ;  /* 0x000077712c6d7816 */ /* 0x000fc400000000ff */
[----:B------:R-:W-:Y:S02]  /*5de0*/  SHF.R.U32.HI R12, RZ, 0x10, R30 ;  /* 0x00000010ff0c7819 */ /* 0x000fe4000001161e */
[----:B------:R-:W-:Y:S02]  /*5df0*/  PRMT R14, R111, 0x5410, R110 ;  /* 0x000054106f0e7816 */ /* 0x000fe4000000006e */
[----:B------:R-:W-:Y:S02]  /*5e00*/  SHF.R.U32.HI R248, RZ, 0x8, R9 ;  /* 0x00000008fff87819 */ /* 0x000fe40000011609 */
[----:B------:R-:W-:Y:S02]  /*5e10*/  SHF.R.U32.HI R49, RZ, 0x8, R11 ;  /* 0x00000008ff317819 */ /* 0x000fe4000001160b */
[----:B------:R-:W-:Y:S02]  /*5e20*/  LOP3.LUT R47, R13, 0xff, RZ, 0xc0, !PT ;  /* 0x000000ff0d2f7812 */ /* 0x000fe400078ec0ff */
[----:B------:R-:W-:-:S02]  /*5e30*/  LOP3.LUT R51, R10, 0xff, RZ, 0xc0, !PT ;  /* 0x000000ff0a337812 */ /* 0x000fc400078ec0ff */
[----:B------:R-:W-:Y:S02]  /*5e40*/  LOP3.LUT R9, R7, 0xff00ff, RZ, 0xc0, !PT ;  /* 0x00ff00ff07097812 */ /* 0x000fe400078ec0ff */
[----:B------:R-:W-:Y:S01]  /*5e50*/  SHF.R.U32.HI R247, RZ, 0x8, R5 ;  /* 0x00000008fff77819 */ /* 0x000fe20000011605 */
[----:B-1----:R-:W-:Y:S01]  /*5e60*/  LDSM.16.MT88.4 R32, [R34+0xb000] ;  /* 0x00b000002220783b */ /* 0x002fe20000004200 */
[----:B------:R-:W-:Y:S02]  /*5e70*/  SHF.R.U32.HI R246, RZ, 0x8, R3 ;  /* 0x00000008fff67819 */ /* 0x000fe40000011603 */
[----:B------:R-:W-:Y:S02]  /*5e80*/  LOP3.LUT R13, R8, 0xff00ff, RZ, 0xc0, !PT ;  /* 0x00ff00ff080d7812 */ /* 0x000fe400078ec0ff */
[----:B------:R-:W-:Y:S02]  /*5e90*/  LOP3.LUT R10, R2, 0xff, RZ, 0xc0, !PT ;  /* 0x000000ff020a7812 */ /* 0x000fe400078ec0ff */
[----:B------:R-:W-:-:S02]  /*5ea0*/  PRMT R11, R19, 0x5410, R100 ;  /* 0x00005410130b7816 */ /* 0x000fc40000000064 */
[----:B------:R-:W-:Y:S02]  /*5eb0*/  LOP3.LUT R7, R6, 0xff00ff, RZ, 0xc0, !PT ;  /* 0x00ff00ff06077812 */ /* 0x000fe400078ec0ff */
[----:B------:R-:W-:Y:S02]  /*5ec0*/  SHF.R.U32.HI R93, RZ, 0x18, R30 ;  /* 0x00000018ff5d7819 */ /* 0x000fe4000001161e */
[----:B------:R-:W-:Y:S02]  /*5ed0*/  PRMT R8, R15, 0x5410, R141 ;  /* 0x000054100f087816 */ /* 0x000fe4000000008d */
[----:B------:R-:W-:Y:S02]  /*5ee0*/  LOP3.LUT R6, R12, 0xff, RZ, 0xc0, !PT ;  /* 0x000000ff0c067812 */ /* 0x000fe400078ec0ff */
[----:B------:R-:W-:Y:S02]  /*5ef0*/  LOP3.LUT R5, R14, 0xff00ff, RZ, 0xc0, !PT ;  /* 0x00ff00ff0e057812 */ /* 0x000fe400078ec0ff */
[----:B------:R-:W-:-:S02]  /*5f00*/  PRMT R3, R16, 0x5410, R77 ;  /* 0x0000541010037816 */ /* 0x000fc4000000004d */
[----:B------:R-:W-:Y:S02]  /*5f10*/  PRMT R2, R17, 0x5410, R109 ;  /* 0x0000541011027816 */ /* 0x000fe4000000006d */
[----:B------:R-:W-:Y:S02]  /*5f20*/  LOP3.LUT R76, R29, 0xff, RZ, 0xc0, !PT ;  /* 0x000000ff1d4c7812 */ /* 0x000fe400078ec0ff */
[----:B------:R-:W-:Y:S02]  /*5f30*/  SHF.R.U32.HI R63, RZ, 0x18, R29 ;  /* 0x00000018ff3f7819 */ /* 0x000fe4000001161d */
[----:B------:R-:W-:Y:S02]  /*5f40*/  LOP3.LUT R79, R30, 0xff, RZ, 0xc0, !PT ;  /* 0x000000ff1e4f7812 */ /* 0x000fe400078ec0ff */
[--C-:B------:R-:W-:Y:S02]  /*5f50*/  HSET2.LE.AND R24, R9, R0.reuse, PT ;  /* 0x0000000009187233 */ /* 0x100fe40003803000 */
[----:B------:R-:W-:-:S02]  /*5f60*/  HSET2.LE.AND R14, R11, R0, PT ;  /* 0x000000000b0e7233 */ /* 0x000fc40003803000 */
[----:B------:R-:W-:Y:S02]  /*5f70*/  PRMT R9, R6, 0x5410, R93 ;  /* 0x0000541006097816 */ /* 0x000fe4000000005d */
[--C-:B------:R-:W-:Y:S02]  /*5f80*/  HSET2.LE.AND R20, R8, R0.reuse, PT ;  /* 0x0000000008147233 */ /* 0x100fe40003803000 */
[--C-:B------:R-:W-:Y:S02]  /*5f90*/  HSET2.LE.AND R11, R3, R0.reuse, PT ;  /* 0x00000000030b7233 */ /* 0x100fe40003803000 */
[--C-:B------:R-:W-:Y:S02]  /*5fa0*/  HSET2.LE.AND R16, R7, R0.reuse, PT ;  /* 0x0000000007107233 */ /* 0x100fe40003803000 */
[--C-:B------:R-:W-:Y:S02]  /*5fb0*/  HSET2.LE.AND R26, R2, R0.reuse, PT ;  /* 0x00000000021a7233 */ /* 0x100fe40003803000 */
[----:B------:R-:W-:-:S02]  /*5fc0*/  HSET2.LE.AND R28, R5, R0, PT ;  /* 0x00000000051c7233 */ /* 0x000fc40003803000 */
[----:B------:R-:W-:Y:S02]  /*5fd0*/  PRMT R6, R76, 0x5410, R247 ;  /* 0x000054104c067816 */ /* 0x000fe400000000f7 */
[----:B------:R-:W-:Y:S02]  /*5fe0*/  PRMT R10, R10, 0x5410, R63 ;  /* 0x000054100a0a7816 */ /* 0x000fe4000000003f */
[----:B------:R-:W-:Y:S02]  /*5ff0*/  PRMT R8, R45, 0x5410, R49 ;  /* 0x000054102d087816 */ /* 0x000fe40000000031 */
[----:B------:R-:W-:Y:S02]  /*6000*/  PRMT R7, R47, 0x5410, R50 ;  /* 0x000054102f077816 */ /* 0x000fe40000000032 */
[----:B------:R-:W-:Y:S02]  /*6010*/  PRMT R5, R60, 0x5410, R248 ;  /* 0x000054103c057816 */ /* 0x000fe400000000f8 */
[----:B------:R-:W-:-:S02]  /*6020*/  PRMT R3, R51, 0x5410, R61 ;  /* 0x0000541033037816 */ /* 0x000fc4000000003d */
[----:B------:R-:W-:Y:S02]  /*6030*/  PRMT R2, R79, 0x5410, R246 ;  /* 0x000054104f027816 */ /* 0x000fe400000000f6 */
        /* <DEDUP_REMOVED lines=8> */
[----:B------:R-:W-:Y:S02]  /*60c0*/  HSET2.LE.AND R27, R9, R0, PT ;  /* 0x00000000091b7233 */ /* 0x000fe40003803000 */
[----:B------:R-:W-:Y:S02]  /*60d0*/  F2FP.F16.F32.PACK_AB R0, R149, R150 ;  /* 0x000000969500723e */ /* 0x000fe400000000ff */
[----:B------:R-:W-:-:S02]  /*60e0*/  F2FP.F16.F32.PACK_AB R2, R103, R104 ;  /* 0x000000686702723e */ /* 0x000fc400000000ff */
[C---:B------:R-:W-:Y:S02]  /*60f0*/  PRMT R200, R0.reuse, 0x7610, R200 ;  /* 0x0000761000c87816 */ /* 0x040fe400000000c8 */
[----:B------:R-:W-:Y:S02]  /*6100*/  PRMT R193, R0, 0x7632, R193 ;  /* 0x0000763200c17816 */ /* 0x000fe400000000c1 */
[----:B------:R-:W-:Y:S02]  /*6110*/  F2FP.F16.F32.PACK_AB R0, R105, R97 ;  /* 0x000000616900723e */ /* 0x000fe400000000ff */
[----:B------:R-:W-:Y:S02]  /*6120*/  PRMT R202, R2, 0x7610, R202 ;  /* 0x0000761002ca7816 */ /* 0x000fe400000000ca */
[C---:B------:R-:W-:Y:S02]  /*6130*/  PRMT R207, R0.reuse, 0x7632, R207 ;  /* 0x0000763200cf7816 */ /* 0x040fe400000000cf */
[----:B------:R-:W-:-:S02]  /*6140*/  PRMT R201, R0, 0x7610, R201 ;  /* 0x0000761000c97816 */ /* 0x000fc400000000c9 */
[----:B------:R-:W-:Y:S02]  /*6150*/  F2FP.F16.F32.PACK_AB R0, R243, R242 ;  /* 0x000000f2f300723e */ /* 0x000fe400000000ff */
[----:B------:R-:W-:Y:S02]  /*6160*/  PRMT R198, R2, 0x7632, R198 ;  /* 0x0000763202c67816 */ /* 0x000fe400000000c6 */
[----:B--2---:R-:W-:Y:S02]  /*6170*/  F2FP.F16.F32.PACK_AB R2, R251, R213 ;  /* 0x000000d5fb02723e */ /* 0x004fe400000000ff */
[C---:B------:R-:W-:Y:S02]  /*6180*/  PRMT R195, R0.reuse, 0x7610, R195 ;  /* 0x0000761000c37816 */ /* 0x040fe400000000c3 */
[----:B------:R-:W-:Y:S02]  /*6190*/  PRMT R192, R0, 0x7632, R192 ;  /* 0x0000763200c07816 */ /* 0x000fe400000000c0 */
[----:B----4-:R-:W-:-:S02]  /*61a0*/  F2FP.F16.F32.PACK_AB R0, R252, R250 ;  /* 0x000000fafc00723e */ /* 0x010fc400000000ff */
[C---:B------:R-:W-:Y:S02]  /*61b0*/  PRMT R208, R2.reuse, 0x7610, R208 ;  /* 0x0000761002d07816 */ /* 0x040fe400000000d0 */
[----:B------:R-:W-:Y:S02]  /*61c0*/  PRMT R211, R2, 0x7632, R211 ;  /* 0x0000763202d37816 */ /* 0x000fe400000000d3 */
[C---:B------:R-:W-:Y:S02]  /*61d0*/  PRMT R187, R0.reuse, 0x7610, R187 ;  /* 0x0000761000bb7816 */ /* 0x040fe400000000bb */
[----:B------:R-:W-:Y:S02]  /*61e0*/  PRMT R185, R0, 0x7632, R185 ;  /* 0x0000763200b97816 */ /* 0x000fe400000000b9 */
[----:B------:R-:W-:Y:S02]  /*61f0*/  PRMT R0, R208, 0x5410, R211 ;  /* 0x00005410d0007816 */ /* 0x000fe400000000d3 */
[----:B------:R-:W-:-:S02]  /*6200*/  F2FP.F16.F32.PACK_AB R3, R140, R148 ;  /* 0x000000948c03723e */ /* 0x000fc400000000ff */
[----:B------:R-:W-:Y:S02]  /*6210*/  LOP3.LUT R14, R0, R14, RZ, 0xc0, !PT ;  /* 0x0000000e000e7212 */ /* 0x000fe400078ec0ff */
[----:B------:R-:W-:Y:S02]  /*6220*/  PRMT R0, R201, 0x5410, R207 ;  /* 0x00005410c9007816 */ /* 0x000fe400000000cf */
[----:B------:R-:W-:Y:S02]  /*6230*/  PRMT R206, R3, 0x7610, R206 ;  /* 0x0000761003ce7816 */ /* 0x000fe400000000ce */
[----:B------:R-:W-:Y:S02]  /*6240*/  LOP3.LUT R15, R0, R13, RZ, 0xc0, !PT ;  /* 0x0000000d000f7212 */ /* 0x000fe400078ec0ff */
[----:B------:R-:W-:Y:S02]  /*6250*/  PRMT R0, R195, 0x5410, R192 ;  /* 0x00005410c3007816 */ /* 0x000fe400000000c0 */
[----:B------:R-:W-:-:S02]  /*6260*/  PRMT R199, R3, 0x7632, R199 ;  /* 0x0000763203c77816 */ /* 0x000fc400000000c7 */
[----:B------:R-:W-:Y:S02]  /*6270*/  LOP3.LUT R10, R0, R11, RZ, 0xc0, !PT ;  /* 0x0000000b000a7212 */ /* 0x000fe400078ec0ff */
[----:B------:R-:W-:Y:S02]  /*6280*/  PRMT R0, R206, 0x5410, R199 ;  /* 0x00005410ce007816 */ /* 0x000fe400000000c7 */
[----:B-----5:R-:W-:Y:S02]  /*6290*/  F2FP.F16.F32.PACK_AB R2, R214, R94 ;  /* 0x0000005ed602723e */ /* 0x020fe400000000ff */
[----:B------:R-:W-:Y:S02]  /*62a0*/  LOP3.LUT R12, R0, R8, RZ, 0xc0, !PT ;  /* 0x00000008000c7212 */ /* 0x000fe400078ec0ff */
[----:B------:R-:W-:Y:S02]  /*62b0*/  PRMT R0, R202, 0x5410, R198 ;  /* 0x00005410ca007816 */ /* 0x000fe400000000c6 */
[----:B------:R-:W-:-:S02]  /*62c0*/  PRMT R194, R2, 0x7632, R194 ;  /* 0x0000763202c27816 */ /* 0x000fc400000000c2 */
[----:B------:R-:W-:Y:S02]  /*62d0*/  PRMT R186, R2, 0x7610, R186 ;  /* 0x0000761002ba7816 */ /* 0x000fe400000000ba */
[----:B------:R-:W-:Y:S01]  /*62e0*/  LOP3.LUT R13, R0, R7, RZ, 0xc0, !PT ;  /* 0x00000007000d7212 */ /* 0x000fe200078ec0ff */
[----:B------:R-:W-:Y:S01]  /*62f0*/  IMAD.MOV.U32 R7, RZ, RZ, R105 ;  /* 0x000000ffff077224 */ /* 0x000fe200078e0069 */
[----:B------:R-:W-:Y:S02]  /*6300*/  PRMT R0, R186, 0x5410, R194 ;  /* 0x00005410ba007816 */ /* 0x000fe400000000c2 */
[----:B------:R-:W-:Y:S02]  /*6310*/  F2FP.F16.F32.PACK_AB R3, R95, R108 ;  /* 0x0000006c5f03723e */ /* 0x000fe400000000ff */
[----:B------:R-:W-:Y:S01]  /*6320*/  LOP3.LUT R11, R0, R16, RZ, 0xc0, !PT ;  /* 0x00000010000b7212 */ /* 0x000fe200078ec0ff */
[----:B------:R-:W-:Y:S01]  /*6330*/  HMMA.16816.F32 R168, R12, R164, RZ ;  /* 0x000000a40ca8723c */ /* 0x000fe200000018ff */
[----:B------:R-:W-:-:S02]  /*6340*/  PRMT R0, R200, 0x5410, R193 ;  /* 0x00005410c8007816 */ /* 0x000fc400000000c1 */
[C---:B------:R-:W-:Y:S02]  /*6350*/  PRMT R212, R3.reuse, 0x7610, R212 ;  /* 0x0000761003d47816 */ /* 0x040fe400000000d4 */
[----:B------:R-:W-:Y:S02]  /*6360*/  PRMT R210, R3, 0x7632, R210 ;  /* 0x0000763203d27816 */ /* 0x000fe400000000d2 */
[----:B------:R-:W-:Y:S01]  /*6370*/  LOP3.LUT R8, R0, R5, RZ, 0xc0, !PT ;  /* 0x0000000500087212 */ /* 0x000fe200078ec0ff */
[----:B------:R-:W-:Y:S01]  /*6380*/  IMAD R5, R99, 0x2, R46 ;  /* 0x0000000263057824 */ /* 0x000fe200078e022e */
[----:B------:R-:W-:Y:S01]  /*6390*/  PRMT R0, R212, 0x5410, R210 ;  /* 0x00005410d4007816 */ /* 0x000fe200000000d2 */
[----:B---3--:R-:W-:Y:S01]  /*63a0*/  HMMA.16816.F32 R160, R12, R236, RZ ;  /* 0x000000ec0ca0723c */ /* 0x008fe200000018ff */
[----:B------:R-:W-:Y:S02]  /*63b0*/  F2FP.F16.F32.PACK_AB R3, R112, R107 ;  /* 0x0000006b7003723e */ /* 0x000fe400000000ff */
[----:B------:R-:W-:Y:S01]  /*63c0*/  LOP3.LUT R9, R0, R6, RZ, 0xc0, !PT ;  /* 0x0000000600097212 */ /* 0x000fe200078ec0ff */
[----:B------:R-:W1:Y:S01]  /*63d0*/  LDSM.16.MT88.4 R232, [R5] ;  /* 0x0000000005e8783b */ /* 0x000e620000004200 */
[----:B------:R-:W-:Y:S01]  /*63e0*/  F2FP.F16.F32.PACK_AB R0, R106, R115 ;  /* 0x000000736a00723e */ /* 0x000fe200000000ff */
[----:B------:R-:W-:Y:S01]  /*63f0*/  IMAD.MOV.U32 R6, RZ, RZ, R97 ;  /* 0x000000ffff067224 */ /* 0x000fe200078e0061 */
[C---:B------:R-:W-:Y:S01]  /*6400*/  PRMT R176, R3.reuse, 0x7610, R176 ;  /* 0x0000761003b07816 */ /* 0x040fe200000000b0 */
[----:B------:R-:W2:Y:S01]  /*6410*/  LDSM.16.MT88.4 R64, [R5+0x800] ;  /* 0x000800000540783b */ /* 0x000ea20000004200 */
[C---:B------:R-:W-:Y:S01]  /*6420*/  PRMT R182, R0.reuse, 0x7610, R182 ;  /* 0x0000761000b67816 */ /* 0x040fe200000000b6 */
[C---:B------:R-:W-:Y:S01]  /*6430*/  HMMA.16816.F32 R152, R8.reuse, R164, RZ ;  /* 0x000000a40898723c */ /* 0x040fe200000018ff */
[----:B------:R-:W-:Y:S01]  /*6440*/  PRMT R181, R0, 0x7632, R181 ;  /* 0x0000763200b57816 */ /* 0x000fe200000000b5 */
[----:B------:R-:W-:Y:S01]  /*6450*/  LDSM.16.MT88.4 R172, [R5+0x1800] ;  /* 0x0018000005ac783b */ /* 0x000fe20000004200 */
[----:B------:R-:W-:Y:S01]  /*6460*/  F2FP.F16.F32.PACK_AB R0, R244, R245 ;  /* 0x000000f5f400723e */ /* 0x000fe200000000ff */
[----:B------:R-:W-:Y:S01]  /*6470*/  IMAD.MOV.U32 R165, RZ, RZ, R123 ;  /* 0x000000ffffa57224 */ /* 0x000fe200078e007b */
[----:B------:R-:W-:Y:S01]  /*6480*/  PRMT R139, R3, 0x7632, R139 ;  /* 0x00007632038b7816 */ /* 0x000fe2000000008b */
[----:B------:R-:W-:Y:S01]  /*6490*/  IMAD.MOV.U32 R164, RZ, RZ, R115 ;  /* 0x000000ffffa47224 */ /* 0x000fe200078e0073 */
[C---:B------:R-:W-:Y:S01]  /*64a0*/  PRMT R180, R0.reuse, 0x7610, R180 ;  /* 0x0000761000b47816 */ /* 0x040fe200000000b4 */
[----:B------:R-:W-:Y:S01]  /*64b0*/  HMMA.16816.F32 R144, R8, R236, RZ ;  /* 0x000000ec0890723c */ /* 0x000fe200000018ff */
[----:B------:R-:W-:Y:S01]  /*64c0*/  PRMT R178, R0, 0x7632, R178 ;  /* 0x0000763200b27816 */ /* 0x000fe200000000b2 */
[----:B------:R-:W-:Y:S01]  /*64d0*/  IMAD.MOV.U32 R237, RZ, RZ, R114 ;  /* 0x000000ffffed7224 */ /* 0x000fe200078e0072 */
[----:B------:R-:W-:Y:S01]  /*64e0*/  F2FP.F16.F32.PACK_AB R0, R215, R220 ;  /* 0x000000dcd700723e */ /* 0x000fe200000000ff */
[----:B------:R-:W-:Y:S01]  /*64f0*/  IMAD.MOV.U32 R236, RZ, RZ, R113 ;  /* 0x000000ffffec7224 */ /* 0x000fe200078e0071 */
[----:B------:R-:W-:-:S02]  /*6500*/  F2FP.F16.F32.PACK_AB R2, R114, R123 ;  /* 0x0000007b7202723e */ /* 0x000fc400000000ff */
[C---:B------:R-:W-:Y:S01]  /*6510*/  PRMT R30, R0.reuse, 0x7610, R30 ;  /* 0x00007610001e7816 */ /* 0x040fe2000000001e */
[-C--:B------:R-:W-:Y:S01]  /*6520*/  HMMA.16816.F32 R36, R12, R228.reuse, RZ ;  /* 0x000000e40c24723c */ /* 0x080fe200000018ff */
[----:B------:R-:W-:Y:S02]  /*6530*/  PRMT R29, R0, 0x7632, R29 ;  /* 0x00007632001d7816 */ /* 0x000fe4000000001d */
[----:B------:R-:W-:Y:S02]  /*6540*/  PRMT R0, R180, 0x5410, R178 ;  /* 0x00005410b4007816 */ /* 0x000fe400000000b2 */
[----:B------:R-:W-:Y:S02]  /*6550*/  PRMT R183, R2, 0x7610, R183 ;  /* 0x0000761002b77816 */ /* 0x000fe400000000b7 */
[----:B------:R-:W-:Y:S01]  /*6560*/  LOP3.LUT R130, R0, R20, RZ, 0xc0, !PT ;  /* 0x0000001400827212 */ /* 0x000fe200078ec0ff */
[----:B------:R-:W-:Y:S01]  /*6570*/  HMMA.16816.F32 R40, R8, R228, RZ ;  /* 0x000000e40828723c */ /* 0x000fe200000018ff */
[----:B------:R-:W-:Y:S01]  /*6580*/  PRMT R0, R176, 0x5410, R139 ;  /* 0x00005410b0007816 */ /* 0x000fe2000000008b */
[----:B------:R-:W-:Y:S01]  /*6590*/  IMAD.MOV.U32 R229, RZ, RZ, R112 ;  /* 0x000000ffffe57224 */ /* 0x000fe200078e0070 */
[----:B------:R-:W-:Y:S01]  /*65a0*/  PRMT R184, R2, 0x7632, R184 ;  /* 0x0000763202b87816 */ /* 0x000fe200000000b8 */
[----:B------:R-:W-:Y:S01]  /*65b0*/  IMAD.MOV.U32 R228, RZ, RZ, R98 ;  /* 0x000000ffffe47224 */ /* 0x000fe200078e0062 */
[----:B------:R-:W-:-:S02]  /*65c0*/  F2FP.F16.F32.PACK_AB R2, R240, R241 ;  /* 0x000000f1f002723e */ /* 0x000fc400000000ff */
[----:B------:R-:W-:Y:S01]  /*65d0*/  LOP3.LUT R131, R0, R24, RZ, 0xc0, !PT ;  /* 0x0000001800837212 */ /* 0x000fe200078ec0ff */
[----:B------:R-:W-:Y:S01]  /*65e0*/  HMMA.16816.F32 R72, R8, R188, RZ ;  /* 0x000000bc0848723c */ /* 0x000fe200000018ff */
[----:B------:R-:W-:Y:S02]  /*65f0*/  PRMT R0, R187, 0x5410, R185 ;  /* 0x00005410bb007816 */ /* 0x000fe400000000b9 */
[C---:B------:R-:W-:Y:S02]  /*6600*/  PRMT R179, R2.reuse, 0x7610, R179 ;  /* 0x0000761002b37816 */ /* 0x040fe400000000b3 */
[----:B------:R-:W-:Y:S02]  /*6610*/  PRMT R177, R2, 0x7632, R177 ;  /* 0x0000763202b17816 */ /* 0x000fe400000000b1 */
[----:B------:R-:W-:Y:S01]  /*6620*/  F2FP.F16.F32.PACK_AB R2, R113, R98 ;  /* 0x000000627102723e */ /* 0x000fe200000000ff */
[----:B-1----:R-:W-:Y:S01]  /*6630*/  HMMA.16816.F32 R52, R12, R232, RZ ;  /* 0x000000e80c34723c */ /* 0x002fe200000018ff */
[----:B------:R-:W-:Y:S01]  /*6640*/  LOP3.LUT R128, R0, R17, RZ, 0xc0, !PT ;  /* 0x0000001100807212 */ /* 0x000fe200078ec0ff */
[----:B------:R-:W-:Y:S01]  /*6650*/  LDSM.16.MT88.4 R96, [R96+0x1800] ;  /* 0x001800006060783b */ /* 0x000fe20000004200 */
[----:B------:R-:W-:-:S02]  /*6660*/  PRMT R0, R183, 0x5410, R184 ;  /* 0x00005410b7007816 */ /* 0x000fc400000000b8 */
[C---:B------:R-:W-:Y:S01]  /*6670*/  PRMT R138, R2.reuse, 0x7610, R138 ;  /* 0x00007610028a7816 */ /* 0x040fe2000000008a */
[----:B------:R-:W-:Y:S01]  /*6680*/  LDSM.16.MT88.4 R112, [R46+0x1800] ;  /* 0x001800002e70783b */ /* 0x000fe20000004200 */
[----:B------:R-:W-:Y:S01]  /*6690*/  PRMT R31, R2, 0x7632, R31 ;  /* 0x00007632021f7816 */ /* 0x000fe2000000001f */
[----:B------:R-:W-:Y:S01]  /*66a0*/  HMMA.16816.F32 R56, R8, R232, RZ ;  /* 0x000000e80838723c */ /* 0x000fe200000018ff */
[----:B------:R-:W-:Y:S02]  /*66b0*/  LOP3.LUT R129, R0, R19, RZ, 0xc0, !PT ;  /* 0x0000001300817212 */ /* 0x000fe400078ec0ff */
[----:B------:R-:W-:Y:S02]  /*66c0*/  PRMT R0, R138, 0x5410, R31 ;  /* 0x000054108a007816 */ /* 0x000fe4000000001f */
[----:B------:R-:W-:Y:S02]  /*66d0*/  ISETP.LE.U32.AND P0, PT, R47, UR12, PT ;  /* 0x0000000c2f007c0c */ /* 0x000fe4000bf03070 */
[----:B------:R-:W-:Y:S01]  /*66e0*/  LOP3.LUT R126, R0, R26, RZ, 0xc0, !PT ;  /* 0x0000001a007e7212 */ /* 0x000fe200078ec0ff */
[----:B------:R-:W-:Y:S01]  /*66f0*/  HMMA.16816.F32 R68, R12, R188, RZ ;  /* 0x000000bc0c44723c */ /* 0x000fe200000018ff */
[----:B------:R-:W-:-:S02]  /*6700*/  PRMT R0, R30, 0x5410, R29 ;  /* 0x000054101e007816 */ /* 0x000fc4000000001d */
[----:B------:R-:W-:Y:S02]  /*6710*/  ISETP.LE.U32.AND P1, PT, R50, UR12, PT ;  /* 0x0000000c32007c0c */ /* 0x000fe4000bf23070 */
[----:B------:R-:W-:Y:S02]  /*6720*/  LOP3.LUT R127, R0, R28, RZ, 0xc0, !PT ;  /* 0x0000001c007f7212 */ /* 0x000fe400078ec0ff */
[----:B------:R-:W-:Y:S01]  /*6730*/  ISETP.LE.U32.AND P6, PT, R45, UR12, PT ;  /* 0x0000000c2d007c0c */ /* 0x000fe2000bfc3070 */
[C---:B--2---:R-:W-:Y:S01]  /*6740*/  HMMA.16816.F32 R52, R128.reuse, R64, R52 ;  /* 0x000000408034723c */ /* 0x044fe20000001834 */
[----:B------:R-:W-:Y:S01]  /*6750*/  PRMT R0, R182, 0x5410, R181 ;  /* 0x00005410b6007816 */ /* 0x000fe200000000b5 */
[----:B------:R-:W-:Y:S01]  /*6760*/  @!P0 HADD2 R86, -R202.H0_H0, -RZ.H0_H0 ;  /* 0xa00000ffca568230 */ /* 0x000fe20000000900 */
[----:B------:R-:W-:Y:S01]  /*6770*/  LOP3.LUT R20, R136, 0x6, RZ, 0xc0, !PT ;  /* 0x0000000688147812 */ /* 0x000fe200078ec0ff */
[----:B------:R-:W-:Y:S01]  /*6780*/  IMAD.U32 R2, RZ, RZ, UR21 ;  /* 0x00000015ff027e24 */ /* 0x000fe2000f8e00ff */
[----:B------:R-:W-:Y:S01]  /*6790*/  LOP3.LUT R124, R0, R25, RZ, 0xc0, !PT ;  /* 0x00000019007c7212 */ /* 0x000fe200078ec0ff */
[----:B------:R-:W-:Y:S01]  /*67a0*/  IMAD.MOV.U32 R28, RZ, RZ, R107 ;  /* 0x000000ffff1c7224 */ /* 0x000fe200078e006b */
[----:B------:R-:W-:Y:S01]  /*67b0*/  PRMT R0, R179, 0x5410, R177 ;  /* 0x00005410b3007816 */ /* 0x000fe200000000b1 */
[----:B------:R-:W-:Y:S01]  /*67c0*/  @!P1 HADD2 R85, -R198.H0_H0, -RZ.H0_H0 ;  /* 0xa00000ffc6559230 */ /* 0x000fe20000000900 */
[----:B------:R-:W-:Y:S01]  /*67d0*/  @!P0 PRMT R202, R86, 0x5410, RZ ;  /* 0x0000541056ca8816 */ /* 0x000fe200000000ff */
[----:B------:R-:W-:Y:S01]  /*67e0*/  HMMA.16816.F32 R168, R128, R224, R168 ;  /* 0x000000e080a8723c */ /* 0x000fe200000018a8 */
[----:B------:R-:W-:Y:S01]  /*67f0*/  LOP3.LUT R125, R0, R27, RZ, 0xc0, !PT ;  /* 0x0000001b007d7212 */ /* 0x000fe200078ec0ff */
[----:B------:R-:W-:Y:S01]  /*6800*/  @!P6 HADD2 R89, -R206.H0_H0, -RZ.H0_H0 ;  /* 0xa00000ffce59e230 */ /* 0x000fe20000000900 */
[----:B------:R-:W-:Y:S01]  /*6810*/  LOP3.LUT R0, R49, 0xffff, RZ, 0xc0, !PT ;  /* 0x0000ffff31007812 */ /* 0x000fe200078ec0ff */
[----:B------:R-:W1:Y:S01]  /*6820*/  LDSM.16.MT88.4 R24, [R46+0x1000] ;  /* 0x001000002e18783b */ /* 0x000e620000004200 */
[----:B------:R-:W-:-:S02]  /*6830*/  ISETP.LE.U32.AND P0, PT, R60, UR12, PT ;  /* 0x0000000c3c007c0c */ /* 0x000fc4000bf03070 */
[----:B------:R-:W-:Y:S01]  /*6840*/  ISETP.LE.U32.AND P3, PT, R0, UR12, PT ;  /* 0x0000000c00007c0c */ /* 0x000fe2000bf63070 */
[C---:B------:R-:W-:Y:S01]  /*6850*/  HMMA.16816.F32 R56, R124.reuse, R64, R56 ;  /* 0x000000407c38723c */ /* 0x040fe20000001838 */
[----:B------:R-:W-:Y:S01]  /*6860*/  PRMT R0, R62, 0x7770, RZ ;  /* 0x000077703e007816 */ /* 0x000fe200000000ff */
[----:B------:R2:W3:Y:S01]  /*6870*/  LDL.LU.S16 R64, [R1+0x24] ;  /* 0x0000240001407983 */ /* 0x0004e20000300600 */
[----:B------:R-:W-:Y:S02]  /*6880*/  @!P1 PRMT R198, R85, 0x5410, RZ ;  /* 0x0000541055c69816 */ /* 0x000fe400000000ff */
[----:B------:R-:W-:Y:S01]  /*6890*/  ISETP.LE.U32.AND P1, PT, R51, UR12, PT ;  /* 0x0000000c33007c0c */ /* 0x000fe2000bf23070 */
[----:B------:R2:W4:Y:S01]  /*68a0*/  LDL.LU.S16 R62, [R1+0x2c] ;  /* 0x00002c00013e7983 */ /* 0x0005220000300600 */
[----:B------:R-:W-:Y:S01]  /*68b0*/  @!P6 PRMT R206, R89, 0x5410, RZ ;  /* 0x0000541059cee816 */ /* 0x000fe200000000ff */
[----:B------:R-:W-:Y:S01]  /*68c0*/  HMMA.16816.F32 R152, R124, R224, R152 ;  /* 0x000000e07c98723c */ /* 0x000fe20000001898 */
[----:B------:R-:W-:Y:S01]  /*68d0*/  ISETP.LE.U32.AND P6, PT, R0, UR12, PT ;  /* 0x0000000c00007c0c */ /* 0x000fe2000bfc3070 */
[----:B------:R2:W5:Y:S01]  /*68e0*/  LDL.LU.S16 R60, [R1+0x20] ;  /* 0x00002000013c7983 */ /* 0x0005620000300600 */
[----:B------:R-:W-:Y:S01]  /*68f0*/  LOP3.LUT R0, R203, 0x30, RZ, 0xc0, !PT ;  /* 0x00000030cb007812 */ /* 0x000fe200078ec0ff */
[----:B------:R-:W-:Y:S01]  /*6900*/  @!P0 HADD2 R90, -R200.H0_H0, -RZ.H0_H0 ;  /* 0xa00000ffc85a8230 */ /* 0x000fe20000000900 */
[----:B------:R-:W-:Y:S01]  /*6910*/  PRMT R18, R18, 0x7770, RZ ;  /* 0x0000777012127816 */ /* 0x000fe200000000ff */
[----:B------:R2:W2:Y:S01]  /*6920*/  LDL.LU.S16 R51, [R1+0x18] ;  /* 0x0000180001337983 */ /* 0x0004a20000300600 */
[----:B------:R-:W-:Y:S01]  /*6930*/  LEA.HI R0, R101, R0, RZ, 0x1e ;  /* 0x0000000065007211 */ /* 0x000fe200078ff0ff */
[----:B------:R-:W-:Y:S01]  /*6940*/  @!P3 HADD2 R87, -R199.H0_H0, -RZ.H0_H0 ;  /* 0xa00000ffc757b230 */ /* 0x000fe20000000900 */
[----:B------:R-:W-:Y:S01]  /*6950*/  HMMA.16816.F32 R160, R128, R156, R160 ;  /* 0x0000009c80a0723c */ /* 0x000fe200000018a0 */
[----:B------:R1:W2:Y:S01]  /*6960*/  LDL.LU.S16 R50, [R1+0x14] ;  /* 0x0000140001327983 */ /* 0x0002a20000300600 */
[----:B------:R-:W-:-:S02]  /*6970*/  @!P1 HADD2 R91, -R212.H0_H0, -RZ.H0_H0 ;  /* 0xa00000ffd45b9230 */ /* 0x000fc40000000900 */
[----:B------:R-:W-:Y:S01]  /*6980*/  IMAD R0, R0, UR13, R20 ;  /* 0x0000000d00007c24 */ /* 0x000fe2000f8e0214 */
[----:B------:R-:W-:Y:S01]  /*6990*/  @!P0 PRMT R200, R90, 0x5410, RZ ;  /* 0x000054105ac88816 */ /* 0x000fe200000000ff */
[----:B------:R1:W2:Y:S01]  /*69a0*/  LDL.LU.S16 R47, [R1+0x10] ;  /* 0x00001000012f7983 */ /* 0x0002a20000300600 */
[----:B------:R-:W-:Y:S01]  /*69b0*/  @!P6 HADD2 R102, -R208.H0_H0, -RZ.H0_H0 ;  /* 0xa00000ffd066e230 */ /* 0x000fe20000000900 */
[----:B------:R-:W-:Y:S01]  /*69c0*/  @!P3 PRMT R199, R87, 0x5410, RZ ;  /* 0x0000541057c7b816 */ /* 0x000fe200000000ff */
[C---:B------:R-:W-:Y:S01]  /*69d0*/  HMMA.16816.F32 R144, R124.reuse, R156, R144 ;  /* 0x0000009c7c90723c */ /* 0x040fe20000001890 */
[----:B------:R-:W-:Y:S01]  /*69e0*/  SHF.R.S32.HI R3, RZ, 0x1f, R0 ;  /* 0x0000001fff037819 */ /* 0x000fe20000011400 */
[----:B------:R-:W-:Y:S01]  /*69f0*/  IMAD.MOV.U32 R225, RZ, RZ, R106 ;  /* 0x000000ffffe17224 */ /* 0x000fe200078e006a */
[----:B------:R-:W-:Y:S01]  /*6a00*/  IADD3 R0, P0, PT, R0, UR21, RZ ;  /* 0x0000001500007c10 */ /* 0x000fe2000ff1e0ff */
[----:B------:R-:W-:Y:S01]  /*6a10*/  IMAD.MOV.U32 R224, RZ, RZ, R104 ;  /* 0x000000ffffe07224 */ /* 0x000fe200078e0068 */
[----:B------:R-:W-:Y:S01]  /*6a20*/  @!P6 PRMT R208, R102, 0x5410, RZ ;  /* 0x0000541066d0e816 */ /* 0x000fe200000000ff */
[----:B------:R-:W-:Y:S01]  /*6a30*/  IMAD.MOV.U32 R157, RZ, RZ, R103 ;  /* 0x000000ffff9d7224 */ /* 0x000fe200078e0067 */
[----:B------:R-:W-:Y:S01]  /*6a40*/  LEA.HI.X.SX32 R2, R2, R3, 0x1, P0 ;  /* 0x0000000302027211 */ /* 0x000fe200000f0eff */
[----:B------:R-:W-:Y:S01]  /*6a50*/  HMMA.16816.F32 R40, R124, R216, R40 ;  /* 0x000000d87c28723c */ /* 0x000fe20000001828 */
[----:B------:R-:W-:-:S02]  /*6a60*/  LEA R136, P0, R0, UR6, 0x1 ;  /* 0x0000000600887c11 */ /* 0x000fc4000f8008ff */
[----:B------:R-:W-:Y:S02]  /*6a70*/  ISETP.LE.U32.AND P6, PT, R18, UR12, PT ;  /* 0x0000000c12007c0c */ /* 0x000fe4000bfc3070 */
[----:B------:R-:W-:Y:S01]  /*6a80*/  LEA.HI.X R137, R0, UR7, R2, 0x1, P0 ;  /* 0x0000000700897c11 */ /* 0x000fe200080f0c02 */
[----:B------:R-:W1:Y:S01]  /*6a90*/  LDSM.16.MT88.4 R16, [R5+0x1000] ;  /* 0x001000000510783b */ /* 0x000e620000004200 */
[----:B------:R-:W-:Y:S01]  /*6aa0*/  ISETP.LE.U32.AND P0, PT, R61, UR12, PT ;  /* 0x0000000c3d007c0c */ /* 0x000fe2000bf03070 */
[----:B------:R-:W-:Y:S01]  /*6ab0*/  HMMA.16816.F32 R72, R124, R80, R72 ;  /* 0x000000507c48723c */ /* 0x000fe20000001848 */
[----:B------:R-:W-:-:S07]  /*6ac0*/  ISETP.GT.U32.AND P3, PT, R84, UR12, PT ;  /* 0x0000000c54007c0c */ /* 0x000fce000bf64070 */
[----:B------:R-:W-:Y:S01]  /*6ad0*/  @!P6 HADD2 R118, -R195.H0_H0, -RZ.H0_H0 ;  /* 0xa00000ffc376e230 */ /* 0x000fe20000000900 */
[----:B------:R-:W-:Y:S01]  /*6ae0*/  PRMT R48, R48, 0x7770, RZ ;  /* 0x0000777030307816 */ /* 0x000fe200000000ff */
[C---:B------:R-:W-:Y:S02]  /*6af0*/  HMMA.16816.F32 R36, R128.reuse, R216, R36 ;  /* 0x000000d88024723c */ /* 0x040fe40000001824 */
[----:B------:R-:W-:Y:S02]  /*6b00*/  @!P0 HADD2 R101, -R210.H0_H0, -RZ.H0_H0 ;  /* 0xa00000ffd2658230 */ /* 0x000fe40000000900 */
[----:B------:R-:W-:Y:S01]  /*6b10*/  @P3 HADD2 R116, -R207.H0_H0, -RZ.H0_H0 ;  /* 0xa00000ffcf743230 */ /* 0x000fe20000000900 */
[----:B------:R-:W-:Y:S02]  /*6b20*/  @!P6 PRMT R195, R118, 0x5410, RZ ;  /* 0x0000541076c3e816 */ /* 0x000fe400000000ff */
[----:B------:R-:W-:Y:S01]  /*6b30*/  @!P0 PRMT R210, R101, 0x5410, RZ ;  /* 0x0000541065d28816 */ /* 0x000fe200000000ff */
[----:B------:R-:W-:Y:S01]  /*6b40*/  HMMA.16816.F32 R68, R128, R80, R68 ;  /* 0x000000508044723c */ /* 0x000fe20000001844 */
[----:B------:R-:W-:-:S02]  /*6b50*/  ISETP.LE.U32.AND P6, PT, R76, UR12, PT ;  /* 0x0000000c4c007c0c */ /* 0x000fc4000bfc3070 */
[----:B------:R-:W-:Y:S02]  /*6b60*/  ISETP.GT.U32.AND P0, PT, R100, UR12, PT ;  /* 0x0000000c64007c0c */ /* 0x000fe4000bf04070 */
[----:B------:R-:W-:Y:S02]  /*6b70*/  @P3 PRMT R207, R116, 0x5410, RZ ;  /* 0x0000541074cf3816 */ /* 0x000fe400000000ff */
[----:B------:R-:W-:Y:S02]  /*6b80*/  @!P1 PRMT R212, R91, 0x5410, RZ ;  /* 0x000054105bd49816 */ /* 0x000fe400000000ff */
[----:B------:R-:W-:Y:S02]  /*6b90*/  ISETP.GT.U32.AND P3, PT, R77, UR12, PT ;  /* 0x0000000c4d007c0c */ /* 0x000fe4000bf64070 */
[----:B------:R-:W-:Y:S02]  /*6ba0*/  ISETP.GT.U32.AND P1, PT, R88, UR12, PT ;  /* 0x0000000c58007c0c */ /* 0x000fe4000bf24070 */
[----:B------:R-:W-:Y:S01]  /*6bb0*/  PRMT R0, R29, 0x7632, R0 ;  /* 0x000076321d007816 */ /* 0x000fe20000000000 */
[----:B------:R-:W-:-:S02]  /*6bc0*/  @!P6 HADD2 R122, -R187.H0_H0, -RZ.H0_H0 ;  /* 0xa00000ffbb7ae230 */ /* 0x000fc40000000900 */
[----:B------:R-:W-:Y:S01]  /*6bd0*/  @P0 HADD2 R119, -R211.H0_H0, -RZ.H0_H0 ;  /* 0xa00000ffd3770230 */ /* 0x000fe20000000900 */
[----:B------:R-:W-:Y:S02]  /*6be0*/  LOP3.LUT R0, R0, 0xff, RZ, 0xc0, !PT ;  /* 0x000000ff00007812 */ /* 0x000fe400078ec0ff */
[----:B------:R-:W-:-:S03]  /*6bf0*/  @!P6 PRMT R187, R122, 0x5410, RZ ;  /* 0x000054107abbe816 */ /* 0x000fc600000000ff */
[----:B------:R-:W-:Y:S02]  /*6c00*/  @P3 HADD2 R121, -R192.H0_H0, -RZ.H0_H0 ;  /* 0xa00000ffc0793230 */ /* 0x000fe40000000900 */
[----:B------:R-:W-:Y:S01]  /*6c10*/  @P1 HADD2 R117, -R201.H0_H0, -RZ.H0_H0 ;  /* 0xa00000ffc9751230 */ /* 0x000fe20000000900 */
[----:B------:R-:W-:Y:S02]  /*6c20*/  @P0 PRMT R211, R119, 0x5410, RZ ;  /* 0x0000541077d30816 */ /* 0x000fe400000000ff */
[----:B------:R-:W-:Y:S02]  /*6c30*/  ISETP.LE.U32.AND P6, PT, R0, UR12, PT ;  /* 0x0000000c00007c0c */ /* 0x000fe4000bfc3070 */
[----:B------:R-:W-:Y:S02]  /*6c40*/  ISETP.GT.U32.AND P0, PT, R92, UR12, PT ;  /* 0x0000000c5c007c0c */ /* 0x000fe4000bf04070 */
[----:B------:R-:W-:Y:S02]  /*6c50*/  @P3 PRMT R192, R121, 0x5410, RZ ;  /* 0x0000541079c03816 */ /* 0x000fe400000000ff */
[----:B------:R-:W-:-:S02]  /*6c60*/  @P1 PRMT R201, R117, 0x5410, RZ ;  /* 0x0000541075c91816 */ /* 0x000fc400000000ff */
[----:B------:R-:W-:Y:S02]  /*6c70*/  ISETP.LE.U32.AND P3, PT, R63, UR12, PT ;  /* 0x0000000c3f007c0c */ /* 0x000fe4000bf63070 */
[----:B------:R-:W-:Y:S02]  /*6c80*/  ISETP.GT.U32.AND P1, PT, R78, UR12, PT ;  /* 0x0000000c4e007c0c */ /* 0x000fe4000bf24070 */
[----:B------:R-:W-:Y:S01]  /*6c90*/  PRMT R0, R30, 0x7632, R0 ;  /* 0x000076321e007816 */ /* 0x000fe20000000000 */
[----:B-1----:R-:W-:Y:S03]  /*6ca0*/  HMMA.16816.F32 R100, R12, R24, RZ ;  /* 0x000000180c64723c */ /* 0x002fe600000018ff */
[----:B------:R-:W-:-:S05]  /*6cb0*/  LOP3.LUT R0, R0, 0xff, RZ, 0xc0, !PT ;  /* 0x000000ff00007812 */ /* 0x000fca00078ec0ff */
[----:B------:R-:W-:Y:S02]  /*6cc0*/  HMMA.16816.F32 R104, R8, R24, RZ ;  /* 0x000000180868723c */ /* 0x000fe400000018ff */
[----:B------:R-:W-:Y:S01]  /*6cd0*/  @P1 HADD2 R120, -R194.H0_H0, -RZ.H0_H0 ;  /* 0xa00000ffc2781230 */ /* 0x000fe20000000900 */
[----:B------:R-:W-:Y:S04]  /*6ce0*/  STL [R1+0x64], R20 ;  /* 0x0000641401007387 */ /* 0x000fe80000100800 */
[----:B------:R-:W-:Y:S02]  /*6cf0*/  @P1 PRMT R194, R120, 0x5410, RZ ;  /* 0x0000541078c21816 */ /* 0x000fe400000000ff */
[----:B------:R-:W-:Y:S01]  /*6d00*/  ISETP.LE.U32.AND P1, PT, R79, UR12, PT ;  /* 0x0000000c4f007c0c */ /* 0x000fe2000bf23070 */
[-C--:B------:R-:W-:Y:S08]  /*6d10*/  HMMA.16816.F32 R116, R12, R16.reuse, RZ ;  /* 0x000000100c74723c */ /* 0x080ff000000018ff */
[----:B------:R-:W-:-:S12]  /*6d20*/  HMMA.16816.F32 R120, R8, R16, RZ ;  /* 0x000000100878723c */ /* 0x000fd800000018ff */
[-C--:B------:R-:W-:Y:S08]  /*6d30*/  HMMA.16816.F32 R116, R128, R172.reuse, R116 ;  /* 0x000000ac8074723c */ /* 0x080ff00000001874 */
[----:B------:R-:W-:Y:S01]  /*6d40*/  HMMA.16816.F32 R120, R124, R172, R120 ;  /* 0x000000ac7c78723c */ /* 0x000fe20000001878 */
[----:B---3--:R-:W-:Y:S02]  /*6d50*/  @P0 HADD2 R64, -R186.H0_H0, -RZ.H0_H0 ;  /* 0xa00000ffba400230 */ /* 0x008fe40000000900 */
[----:B----4-:R-:W-:-:S03]  /*6d60*/  @!P6 HADD2 R62, -R183.H0_H0, -RZ.H0_H0 ;  /* 0xa00000ffb73ee230 */ /* 0x010fc60000000900 */
[----:B------:R-:W-:Y:S01]  /*6d70*/  PRMT R25, R64, 0x7610, R25 ;  /* 0x0000761040197816 */ /* 0x000fe20000000019 */
[----:B-----5:R-:W-:Y:S01]  /*6d80*/  @!P3 HADD2 R60, -R184.H0_H0, -RZ.H0_H0 ;  /* 0xa00000ffb83cb230 */ /* 0x020fe20000000900 */
[----:B------:R-:W-:Y:S02]  /*6d90*/  PRMT R2, R62, 0x7610, R2 ;  /* 0x000076103e027816 */ /* 0x000fe40000000002 */
[----:B------:R-:W-:Y:S02]  /*6da0*/  @P0 PRMT R186, R25, 0x5410, RZ ;  /* 0x0000541019ba0816 */ /* 0x000fe400000000ff */
[----:B------:R-:W-:Y:S02]  /*6db0*/  PRMT R24, R60, 0x7610, R24 ;  /* 0x000076103c187816 */ /* 0x000fe40000000018 */
[----:B------:R-:W-:Y:S02]  /*6dc0*/  @!P6 PRMT R183, R2, 0x5410, RZ ;  /* 0x0000541002b7e816 */ /* 0x000fe400000000ff */
[----:B------:R-:W-:Y:S01]  /*6dd0*/  ISETP.LE.U32.AND P6, PT, R93, UR12, PT ;  /* 0x0000000c5d007c0c */ /* 0x000fe2000bfc3070 */
[----:B------:R1:W3:Y:S01]  /*6de0*/  LDL.LU.S16 R2, [R1+0x1c] ;  /* 0x00001c0001027983 */ /* 0x0002e20000300600 */
[----:B------:R-:W-:-:S02]  /*6df0*/  ISETP.LE.U32.AND P0, PT, R0, UR12, PT ;  /* 0x0000000c00007c0c */ /* 0x000fc4000bf03070 */
[----:B------:R-:W-:Y:S01]  /*6e00*/  @!P3 PRMT R184, R24, 0x5410, RZ ;  /* 0x0000541018b8b816 */ /* 0x000fe200000000ff */
[----:B------:R1:W4:Y:S04]  /*6e10*/  LDL.LU.S16 R25, [R1+0x30] ;  /* 0x0000300001197983 */ /* 0x0003280000300600 */
[----:B------:R1:W5:Y:S01]  /*6e20*/  LDL.LU.S16 R24, [R1+0x28] ;  /* 0x0000280001187983 */ /* 0x0003620000300600 */
[----:B--2---:R-:W-:-:S03]  /*6e30*/  @!P1 HADD2 R51, -R182.H0_H0, -RZ.H0_H0 ;  /* 0xa00000ffb6339230 */ /* 0x004fc60000000900 */
[----:B------:R-:W-:Y:S02]  /*6e40*/  @!P6 HADD2 R47, -R177.H0_H0, -RZ.H0_H0 ;  /* 0xa00000ffb12fe230 */ /* 0x000fe40000000900 */
[----:B------:R-:W-:Y:S01]  /*6e50*/  @!P0 HADD2 R50, -R179.H0_H0, -RZ.H0_H0 ;  /* 0xa00000ffb3328230 */ /* 0x000fe20000000900 */
[----:B------:R-:W-:Y:S02]  /*6e60*/  PRMT R5, R51, 0x7610, R5 ;  /* 0x0000761033057816 */ /* 0x000fe40000000005 */
[----:B------:R-:W-:Y:S02]  /*6e70*/  PRMT R0, R47, 0x7610, R0 ;  /* 0x000076102f007816 */ /* 0x000fe40000000000 */
[----:B------:R-:W-:Y:S02]  /*6e80*/  PRMT R3, R50, 0x7610, R3 ;  /* 0x0000761032037816 */ /* 0x000fe40000000003 */
[----:B------:R-:W-:Y:S01]  /*6e90*/  @!P1 PRMT R182, R5, 0x5410, RZ ;  /* 0x0000541005b69816 */ /* 0x000fe200000000ff */
[----:B------:R-:W-:Y:S01]  /*6ea0*/  FADD.FTZ R5, R224, R157 ;  /* 0x0000009de0057221 */ /* 0x000fe20000010000 */
[----:B------:R-:W-:Y:S01]  /*6eb0*/  @!P6 PRMT R177, R0, 0x5410, RZ ;  /* 0x0000541000b1e816 */ /* 0x000fe200000000ff */
[----:B------:R-:W-:Y:S01]  /*6ec0*/  FADD.FTZ R0, R150, R149 ;  /* 0x0000009596007221 */ /* 0x000fe20000010000 */
[----:B------:R-:W-:Y:S01]  /*6ed0*/  @!P0 PRMT R179, R3, 0x5410, RZ ;  /* 0x0000541003b38816 */ /* 0x000fe200000000ff */
[----:B------:R-:W-:Y:S01]  /*6ee0*/  FADD.FTZ R3, R148, R140 ;  /* 0x0000008c94037221 */ /* 0x000fe20000010000 */
[----:B------:R-:W-:Y:S01]  /*6ef0*/  FADD.FTZ R5, R6, R5 ;  /* 0x0000000506057221 */ /* 0x000fe20000010000 */
[----:B------:R-:W-:-:S02]  /*6f00*/  FADD.FTZ R0, R242, R0 ;  /* 0x00000000f2007221 */ /* 0x000fc40000010000 */
[----:B------:R-:W-:Y:S02]  /*6f10*/  FADD.FTZ R6, R213, R3 ;  /* 0x00000003d5067221 */ /* 0x000fe40000010000 */
[----:B------:R1:W2:Y:S01]  /*6f20*/  LDL.LU.S16 R213, [R1+0x3c] ;  /* 0x00003c0001d57983 */ /* 0x0002a20000300600 */
[----:B------:R-:W-:-:S03]  /*6f30*/  FADD.FTZ R3, R243, R0 ;  /* 0x00000000f3037221 */ /* 0x000fc60000010000 */
[----:B------:R1:W2:Y:S04]  /*6f40*/  LDL.LU.S16 R173, [R1+0x34] ;  /* 0x0000340001ad7983 */ /* 0x0002a80000300600 */
[----:B------:R1:W2:Y:S04]  /*6f50*/  LDL.LU.S16 R172, [R1+0x40] ;  /* 0x0000400001ac7983 */ /* 0x0002a80000300600 */
[----:B------:R1:W2:Y:S01]  /*6f60*/  LDL.LU.S16 R243, [R1+0x38] ;  /* 0x0000380001f37983 */ /* 0x0002a20000300600 */
[----:B------:R-:W-:Y:S02]  /*6f70*/  ISETP.LE.U32.AND P3, PT, R48, UR12, PT ;  /* 0x0000000c30007c0c */ /* 0x000fe4000bf63070 */
[----:B------:R-:W-:-:S02]  /*6f80*/  ISETP.GT.U32.AND P0, PT, R143, UR12, PT ;  /* 0x0000000c8f007c0c */ /* 0x000fc4000bf04070 */
[----:B------:R-:W-:Y:S02]  /*6f90*/  ISETP.GT.U32.AND P6, PT, R142, UR12, PT ;  /* 0x0000000c8e007c0c */ /* 0x000fe4000bfc4070 */
[----:B------:R-:W-:Y:S01]  /*6fa0*/  ISETP.GT.U32.AND P1, PT, R141, UR12, PT ;  /* 0x0000000c8d007c0c */ /* 0x000fe2000bf24070 */
[----:B------:R-:W-:Y:S01]  /*6fb0*/  HMMA.16816.F32 R84, R12, R32, RZ ;  /* 0x000000200c54723c */ /* 0x000fe200000018ff */
[----:B------:R-:W-:-:S07]  /*6fc0*/  PRMT R44, R44, 0x7770, RZ ;  /* 0x000077702c2c7816 */ /* 0x000fce00000000ff */
[----:B------:R-:W-:Y:S04]  /*6fd0*/  HMMA.16816.F32 R88, R8, R32, RZ ;  /* 0x000000200858723c */ /* 0x000fe800000018ff */
[----:B------:R-:W-:-:S05]  /*6fe0*/  @P1 HADD2 R151, -R178.H0_H0, -RZ.H0_H0 ;  /* 0xa00000ffb2971230 */ /* 0x000fca0000000900 */
[----:B------:R-:W-:Y:S01]  /*6ff0*/  @P1 PRMT R178, R151, 0x5410, RZ ;  /* 0x0000541097b21816 */ /* 0x000fe200000000ff */
[----:B------:R-:W-:Y:S01]  /*7000*/  HMMA.16816.F32 R140, R8, R238, RZ ;  /* 0x000000ee088c723c */ /* 0x000fe200000018ff */
[----:B------:R-:W-:-:S07]  /*7010*/  ISETP.GT.U32.AND P1, PT, R109, UR12, PT ;  /* 0x0000000c6d007c0c */ /* 0x000fce000bf24070 */
        /* <DEDUP_REMOVED lines=9> */
[----:B---3--:R-:W-:-:S02]  /*70b0*/  @!P3 HADD2 R2, -R180.H0_H0, -RZ.H0_H0 ;  /* 0xa00000ffb402b230 */ /* 0x008fc40000000900 */
[----:B----4-:R-:W-:Y:S02]  /*70c0*/  @P0 HADD2 R25, -R176.H0_H0, -RZ.H0_H0 ;  /* 0xa00000ffb0190230 */ /* 0x010fe40000000900 */
[----:B-----5:R-:W-:Y:S01]  /*70d0*/  @P6 HADD2 R24, -R139.H0_H0, -RZ.H0_H0 ;  /* 0xa00000ff8b186230 */ /* 0x020fe20000000900 */
[----:B------:R-:W-:Y:S01]  /*70e0*/  PRMT R32, R2, 0x7610, R32 ;  /* 0x0000761002207816 */ /* 0x000fe20000000020 */
[----:B------:R-:W-:Y:S01]  /*70f0*/  FADD.FTZ R2, R108, R95 ;  /* 0x0000005f6c027221 */ /* 0x000fe20000010000 */
[----:B------:R-:W-:Y:S02]  /*7100*/  PRMT R17, R25, 0x7610, R17 ;  /* 0x0000761019117816 */ /* 0x000fe40000000011 */
[----:B------:R-:W-:Y:S01]  /*7110*/  PRMT R16, R24, 0x7610, R16 ;  /* 0x0000761018107816 */ /* 0x000fe20000000010 */
[----:B------:R-:W-:Y:S01]  /*7120*/  FADD.FTZ R2, R94, R2 ;  /* 0x000000025e027221 */ /* 0x000fe20000010000 */
[----:B------:R-:W-:Y:S02]  /*7130*/  @!P3 PRMT R180, R32, 0x5410, RZ ;  /* 0x0000541020b4b816 */ /* 0x000fe400000000ff */
[----:B------:R-:W-:-:S02]  /*7140*/  @P0 PRMT R176, R17, 0x5410, RZ ;  /* 0x0000541011b00816 */ /* 0x000fc400000000ff */
[----:B------:R-:W-:Y:S01]  /*7150*/  @P6 PRMT R139, R16, 0x5410, RZ ;  /* 0x00005410108b6816 */ /* 0x000fe200000000ff */
[----:B------:R-:W-:Y:S01]  /*7160*/  HMMA.16816.F32 R92, R8, R34, RZ ;  /* 0x00000022085c723c */ /* 0x000fe200000018ff */
[----:B------:R-:W-:Y:S02]  /*7170*/  ISETP.LE.U32.AND P3, PT, R44, UR12, PT ;  /* 0x0000000c2c007c0c */ /* 0x000fe4000bf63070 */
[----:B------:R-:W-:Y:S02]  /*7180*/  ISETP.GT.U32.AND P0, PT, R111, UR12, PT ;  /* 0x0000000c6f007c0c */ /* 0x000fe4000bf04070 */
[----:B------:R-:W-:-:S03]  /*7190*/  ISETP.GT.U32.AND P6, PT, R110, UR12, PT ;  /* 0x0000000c6e007c0c */ /* 0x000fc6000bfc4070 */
[C---:B------:R-:W-:Y:S08]  /*71a0*/  HMMA.16816.F32 R44, R8.reuse, R230, RZ ;  /* 0x000000e6082c723c */ /* 0x040ff000000018ff */
[C---:B------:R-:W-:Y:S08]  /*71b0*/  HMMA.16816.F32 R108, R8.reuse, R26, RZ ;  /* 0x0000001a086c723c */ /* 0x040ff000000018ff */
[----:B------:R-:W-:Y:S01]  /*71c0*/  HMMA.16816.F32 R8, R8, R18, RZ ;  /* 0x000000120808723c */ /* 0x000fe200000018ff */
[----:B--2---:R-:W-:-:S07]  /*71d0*/  @!P3 HADD2 R243, -R138.H0_H0, -RZ.H0_H0 ;  /* 0xa00000ff8af3b230 */ /* 0x004fce0000000900 */
[C---:B------:R-:W-:Y:S08]  /*71e0*/  HMMA.16816.F32 R44, R124.reuse, R218, R44 ;  /* 0x000000da7c2c723c */ /* 0x040ff0000000182c */
[C---:B------:R-:W-:Y:S08]  /*71f0*/  HMMA.16816.F32 R92, R124.reuse, R98, R92 ;  /* 0x000000627c5c723c */ /* 0x040ff0000000185c */
[C---:B------:R-:W-:Y:S08]  /*7200*/  HMMA.16816.F32 R108, R124.reuse, R114, R108 ;  /* 0x000000727c6c723c */ /* 0x040ff0000000186c */
[----:B------:R-:W-:Y:S01]  /*7210*/  HMMA.16816.F32 R124, R124, R174, R8 ;  /* 0x000000ae7c7c723c */ /* 0x000fe20000001808 */
[----:B------:R-:W-:Y:S01]  /*7220*/  PRMT R8, R243, 0x7610, R8 ;  /* 0x00007610f3087816 */ /* 0x000fe20000000008 */
[----:B------:R1:W2:Y:S03]  /*7230*/  LDL.LU.S16 R11, [R1+0x50] ;  /* 0x00005000010b7983 */ /* 0x0002a60000300600 */
[----:B------:R-:W-:Y:S01]  /*7240*/  @!P3 PRMT R138, R8, 0x5410, RZ ;  /* 0x00005410088ab816 */ /* 0x000fe200000000ff */
[----:B------:R1:W3:Y:S04]  /*7250*/  LDL.LU.S16 R9, [R1+0x58] ;  /* 0x0000580001097983 */ /* 0x0002e80000300600 */
[----:B------:R1:W4:Y:S01]  /*7260*/  LDL.LU.S16 R8, [R1+0x54] ;  /* 0x0000540001087983 */ /* 0x0003220000300600 */
[----:B------:R-:W-:-:S02]  /*7270*/  IMAD.MOV.U32 R224, RZ, RZ, R225 ;  /* 0x000000ffffe07224 */ /* 0x000fc400078e00e1 */
[----:B------:R-:W-:Y:S01]  /*7280*/  FADD.FTZ R0, R251, R6 ;  /* 0x00000006fb007221 */ /* 0x000fe20000010000 */
[----:B------:R-:W-:Y:S02]  /*7290*/  IMAD.MOV.U32 R225, RZ, RZ, R28 ;  /* 0x000000ffffe17224 */ /* 0x000fe400078e001c */
[----:B------:R-:W-:Y:S02]  /*72a0*/  IMAD.MOV.U32 R28, RZ, RZ, R228 ;  /* 0x000000ffff1c7224 */ /* 0x000fe400078e00e4 */
[----:B------:R-:W-:Y:S01]  /*72b0*/  IMAD.MOV.U32 R228, RZ, RZ, R229 ;  /* 0x000000ffffe47224 */ /* 0x000fe200078e00e5 */
[----:B------:R-:W-:Y:S01]  /*72c0*/  HMMA.16816.F32 R48, R12, R230, RZ ;  /* 0x000000e60c30723c */ /* 0x000fe200000018ff */
[----:B------:R-:W-:Y:S02]  /*72d0*/  IMAD.MOV.U32 R229, RZ, RZ, R236 ;  /* 0x000000ffffe57224 */ /* 0x000fe400078e00ec */
[----:B------:R-:W-:Y:S02]  /*72e0*/  IMAD.MOV.U32 R217, RZ, RZ, R237 ;  /* 0x000000ffffd97224 */ /* 0x000fe400078e00ed */
[----:B------:R-:W-:-:S02]  /*72f0*/  IMAD.MOV.U32 R216, RZ, RZ, R164 ;  /* 0x000000ffffd87224 */ /* 0x000fc400078e00a4 */
[----:B------:R-:W-:Y:S01]  /*7300*/  IMAD.MOV.U32 R242, RZ, RZ, R165 ;  /* 0x000000fffff27224 */ /* 0x000fe200078e00a5 */
[----:B------:R-:W-:Y:S01]  /*7310*/  HMMA.16816.F32 R236, R12, R238, RZ ;  /* 0x000000ee0cec723c */ /* 0x000fe200000018ff */
[----:B------:R-:W-:-:S07]  /*7320*/  @P1 HADD2 R213, -R31.H0_H0, -RZ.H0_H0 ;  /* 0xa00000ff1fd51230 */ /* 0x000fce0000000900 */
[----:B------:R-:W-:Y:S01]  /*7330*/  HMMA.16816.F32 R164, R12, R166, RZ ;  /* 0x000000a60ca4723c */ /* 0x000fe200000018ff */
[----:B------:R-:W-:-:S07]  /*7340*/  @P0 HADD2 R173, -R30.H0_H0, -RZ.H0_H0 ;  /* 0xa00000ff1ead0230 */ /* 0x000fce0000000900 */
[C---:B------:R-:W-:Y:S08]  /*7350*/  HMMA.16816.F32 R232, R12.reuse, R234, RZ ;  /* 0x000000ea0ce8723c */ /* 0x040ff000000018ff */
[C---:B------:R-:W-:Y:S08]  /*7360*/  HMMA.16816.F32 R188, R12.reuse, R190, RZ ;  /* 0x000000be0cbc723c */ /* 0x040ff000000018ff */
[C---:B------:R-:W-:Y:S08]  /*7370*/  HMMA.16816.F32 R32, R12.reuse, R34, RZ ;  /* 0x000000220c20723c */ /* 0x040ff000000018ff */
[C---:B------:R-:W-:Y:S08]  /*7380*/  HMMA.16816.F32 R24, R12.reuse, R26, RZ ;  /* 0x0000001a0c18723c */ /* 0x040ff000000018ff */
[----:B------:R-:W-:Y:S01]  /*7390*/  HMMA.16816.F32 R16, R12, R18, RZ ;  /* 0x000000120c10723c */ /* 0x000fe200000018ff */
[----:B------:R-:W-:Y:S01]  /*73a0*/  FADD.FTZ R13, R250, R0 ;  /* 0x00000000fa0d7221 */ /* 0x000fe20000010000 */
[----:B------:R-:W-:Y:S01]  /*73b0*/  LOP3.LUT R0, R248, 0xffff, RZ, 0xc0, !PT ;  /* 0x0000fffff8007812 */ /* 0x000fe200078ec0ff */
[--C-:B------:R-:W-:Y:S01]  /*73c0*/  FADD.FTZ R12, R216, R3.reuse ;  /* 0x00000003d80c7221 */ /* 0x100fe20000010000 */
[----:B------:R-:W-:-:S02]  /*73d0*/  PRMT R3, R213, 0x7610, R3 ;  /* 0x00007610d5037816 */ /* 0x000fc40000000003 */
[----:B------:R-:W-:Y:S02]  /*73e0*/  ISETP.LE.U32.AND P3, PT, R0, UR12, PT ;  /* 0x0000000c00007c0c */ /* 0x000fe4000bf63070 */
[----:B------:R-:W-:Y:S01]  /*73f0*/  LOP3.LUT R0, R247, 0xffff, RZ, 0xc0, !PT ;  /* 0x0000fffff7007812 */ /* 0x000fe200078ec0ff */
[----:B------:R-:W-:Y:S01]  /*7400*/  FADD.FTZ R7, R7, R5 ;  /* 0x0000000507077221 */ /* 0x000fe20000010000 */
[--C-:B------:R-:W-:Y:S01]  /*7410*/  FADD.FTZ R5, R214, R2.reuse ;  /* 0x00000002d6057221 */ /* 0x100fe20000010000 */
[----:B------:R-:W-:Y:S02]  /*7420*/  @P1 PRMT R31, R3, 0x5410, RZ ;  /* 0x00005410031f1816 */ /* 0x000fe400000000ff */
[----:B------:R-:W-:Y:S02]  /*7430*/  PRMT R2, R173, 0x7610, R2 ;  /* 0x00007610ad027816 */ /* 0x000fe40000000002 */
[----:B------:R-:W-:Y:S01]  /*7440*/  ISETP.LE.U32.AND P1, PT, R0, UR12, PT ;  /* 0x0000000c00007c0c */ /* 0x000fe2000bf23070 */
[----:B------:R-:W-:Y:S01]  /*7450*/  USHF.L.U32 UR6, UR13, 0x3, URZ ;  /* 0x000000030d067899 */ /* 0x000fe200080006ff */
[----:B------:R-:W-:-:S02]  /*7460*/  LOP3.LUT R0, R246, 0xffff, RZ, 0xc0, !PT ;  /* 0x0000fffff6007812 */ /* 0x000fc400078ec0ff */
[----:B------:R-:W-:Y:S02]  /*7470*/  @P0 PRMT R30, R2, 0x5410, RZ ;  /* 0x00005410021e0816 */ /* 0x000fe400000000ff */
[----:B------:R-:W-:Y:S01]  /*7480*/  ISETP.LE.U32.AND P0, PT, R0, UR12, PT ;  /* 0x0000000c00007c0c */ /* 0x000fe2000bf03070 */
[----:B------:R-:W-:Y:S02]  /*7490*/  IMAD.U32 R2, RZ, RZ, UR6 ;  /* 0x00000006ff027e24 */ /* 0x000fe4000f8e00ff */
[----:B------:R-:W-:Y:S02]  /*74a0*/  IMAD.U32 R15, RZ, RZ, UR13 ;  /* 0x0000000dff0f7e24 */ /* 0x000fe4000f8e00ff */
[----:B------:R-:W-:Y:S01]  /*74b0*/  IMAD.WIDE R2, R2, 0x2, R136 ;  /* 0x0000000202027825 */ /* 0x000fe200078e0288 */
[----:B------:R-:W-:Y:S04]  /*74c0*/  STG.E.U16 desc[UR28][R136.64], R206 ;  /* 0x000000ce88007986 */ /* 0x000fe8000c10151c */
[----:B------:R-:W-:Y:S04]  /*74d0*/  STG.E.U16 desc[UR28][R136.64+0x2], R199 ;  /* 0x000002c788007986 */ /* 0x000fe8000c10151c */
[----:B------:R-:W-:Y:S04]  /*74e0*/  STG.E.U16 desc[UR28][R2.64], R202 ;  /* 0x000000ca02007986 */ /* 0x000fe8000c10151c */
[----:B------:R5:W-:Y:S01]  /*74f0*/  STG.E.U16 desc[UR28][R2.64+0x2], R198 ;  /* 0x000002c602007986 */ /* 0x000be2000c10151c */
[----:B------:R-:W-:Y:S01]  /*7500*/  FADD.FTZ R14, R242, R7 ;  /* 0x00000007f20e7221 */ /* 0x000fe20000010000 */
[----:B------:R-:W-:-:S05]  /*7510*/  @P6 HADD2 R172, -R29.H0_H0, -RZ.H0_H0 ;  /* 0xa00000ff1dac6230 */ /* 0x000fca0000000900 */
[----:B------:R-:W-:Y:S01]  /*7520*/  PRMT R10, R172, 0x7610, R10 ;  /* 0x00007610ac0a7816 */ /* 0x000fe2000000000a */
[----:B-----5:R-:W-:-:S03]  /*7530*/  IMAD.WIDE R2, R15, 0x70, R2 ;  /* 0x000000700f027825 */ /* 0x020fc600078e0202 */
[----:B------:R-:W-:Y:S02]  /*7540*/  @P6 PRMT R29, R10, 0x5410, RZ ;  /* 0x000054100a1d6816 */ /* 0x000fe400000000ff */
[----:B------:R-:W-:Y:S01]  /*7550*/  STG.E.U16 desc[UR28][R2.64], R200 ;  /* 0x000000c802007986 */ /* 0x000fe2000c10151c */
        /* <DEDUP_REMOVED lines=9> */
[----:B------:R-:W-:-:S07]  /*75f0*/  UISETP.GT.U32.AND UP0, UPT, UR27, UR19, UPT ;  /* 0x000000131b00728c */ /* 0x000fce000bf04070 */
[----:B------:R-:W-:Y:S01]  /*7600*/  HMMA.16816.F32 R128, R128, R174, R16 ;  /* 0x000000ae8080723c */ /* 0x000fe20000001810 */
[----:B--2---:R-:W-:Y:S02]  /*7610*/  @!P3 HADD2 R11, -R193.H0_H0, -RZ.H0_H0 ;  /* 0xa00000ffc10bb230 */ /* 0x004fe40000000900 */
[----:B---3--:R-:W-:Y:S02]  /*7620*/  @!P1 HADD2 R9, -R185.H0_H0, -RZ.H0_H0 ;  /* 0xa00000ffb9099230 */ /* 0x008fe40000000900 */
[----:B----4-:R-:W-:-:S03]  /*7630*/  @!P0 HADD2 R8, -R181.H0_H0, -RZ.H0_H0 ;  /* 0xa00000ffb5088230 */ /* 0x010fc60000000900 */
[----:B------:R-:W-:Y:S02]  /*7640*/  PRMT R7, R9, 0x7610, R7 ;  /* 0x0000761009077816 */ /* 0x000fe40000000007 */
[----:B------:R-:W-:Y:S02]  /*7650*/  PRMT R0, R11, 0x7610, R0 ;  /* 0x000076100b007816 */ /* 0x000fe40000000000 */
[----:B------:R-:W-:Y:S01]  /*7660*/  PRMT R6, R8, 0x7610, R6 ;  /* 0x0000761008067816 */ /* 0x000fe20000000006 */
[----:B------:R-:W-:Y:S01]  /*7670*/  IMAD.WIDE R8, R15, -0x70, R2 ;  /* 0xffffff900f087825 */ /* 0x000fe200078e0202 */
[----:B------:R-:W-:Y:S02]  /*7680*/  @!P3 PRMT R193, R0, 0x5410, RZ ;  /* 0x0000541000c1b816 */ /* 0x000fe400000000ff */
[----:B------:R-:W-:Y:S01]  /*7690*/  @!P1 PRMT R185, R7, 0x5410, RZ ;  /* 0x0000541007b99816 */ /* 0x000fe200000000ff */
[----:B------:R-:W-:Y:S01]  /*76a0*/  IMAD.U32 R0, RZ, RZ, UR6 ;  /* 0x00000006ff007e24 */ /* 0x000fe2000f8e00ff */
[----:B------:R-:W-:Y:S01]  /*76b0*/  @!P0 PRMT R181, R6, 0x5410, RZ ;  /* 0x0000541006b58816 */ /* 0x000fe200000000ff */
[C---:B------:R-:W-:Y:S01]  /*76c0*/  IMAD.WIDE R6, R15.reuse, 0x70, R8 ;  /* 0x000000700f067825 */ /* 0x040fe200078e0208 */
[----:B------:R2:W-:Y:S03]  /*76d0*/  STG.E.U16 desc[UR28][R2.64+0x2], R193 ;  /* 0x000002c102007986 */ /* 0x0005e6000c10151c */
[----:B------:R-:W-:-:S04]  /*76e0*/  IMAD.WIDE R10, R15, -0x70, R6 ;  /* 0xffffff900f0a7825 */ /* 0x000fc800078e0206 */
[----:B--2---:R-:W-:-:S05]  /*76f0*/  IMAD.WIDE R2, R0, 0x2, R2 ;  /* 0x0000000200027825 */ /* 0x004fca00078e0202 */
[----:B------:R-:W-:Y:S04]  /*7700*/  STG.E.U16 desc[UR28][R2.64], R212 ;  /* 0x000000d402007986 */ /* 0x000fe8000c10151c */
[----:B------:R-:W-:Y:S04]  /*7710*/  STG.E.U16 desc[UR28][R2.64+0x2], R210 ;  /* 0x000002d202007986 */ /* 0x000fe8000c10151c */
[----:B------:R-:W-:Y:S04]  /*7720*/  STG.E.U16 desc[UR28][R136.64+0x10], R208 ;  /* 0x000010d088007986 */ /* 0x000fe8000c10151c */
[----:B------:R-:W-:Y:S04]  /*7730*/  STG.E.U16 desc[UR28][R136.64+0x12], R211 ;  /* 0x000012d388007986 */ /* 0x000fe8000c10151c */
[----:B------:R-:W-:Y:S04]  /*7740*/  STG.E.U16 desc[UR28][R8.64+0x10], R201 ;  /* 0x000010c908007986 */ /* 0x000fe8000c10151c */
[----:B------:R2:W-:Y:S04]  /*7750*/  STG.E.U16 desc[UR28][R8.64+0x12], R207 ;  /* 0x000012cf08007986 */ /* 0x0005e8000c10151c */
[----:B------:R-:W-:Y:S04]  /*7760*/  STG.E.U16 desc[UR28][R6.64+0x10], R195 ;  /* 0x000010c306007986 */ /* 0x000fe8000c10151c */
[----:B------:R3:W-:Y:S04]  /*7770*/  STG.E.U16 desc[UR28][R6.64+0x12], R192 ;  /* 0x000012c006007986 */ /* 0x0007e8000c10151c */
[----:B------:R-:W-:Y:S04]  /*7780*/  STG.E.U16 desc[UR28][R2.64+0x12], R194 ;  /* 0x000012c202007986 */ /* 0x000fe8000c10151c */
[----:B------:R-:W-:Y:S01]  /*7790*/  STG.E.U16 desc[UR28][R2.64+0x10], R186 ;  /* 0x000010ba02007986 */ /* 0x000fe2000c10151c */
[----:B--2---:R-:W-:-:S03]  /*77a0*/  IMAD.WIDE R8, R15, 0x70, R10 ;  /* 0x000000700f087825 */ /* 0x004fc600078e020a */
[----:B------:R-:W-:Y:S04]  /*77b0*/  STG.E.U16 desc[UR28][R136.64+0x20], R187 ;  /* 0x000020bb88007986 */ /* 0x000fe8000c10151c */
[----:B------:R-:W-:Y:S01]  /*77c0*/  STG.E.U16 desc[UR28][R136.64+0x22], R185 ;  /* 0x000022b988007986 */ /* 0x000fe2000c10151c */
[----:B---3--:R-:W-:-:S03]  /*77d0*/  IMAD.WIDE R6, R15, -0x70, R8 ;  /* 0xffffff900f067825 */ /* 0x008fc600078e0208 */
[----:B------:R-:W-:Y:S04]  /*77e0*/  STG.E.U16 desc[UR28][R10.64+0x20], R183 ;  /* 0x000020b70a007986 */ /* 0x000fe8000c10151c */
[----:B------:R-:W-:Y:S04]  /*77f0*/  STG.E.U16 desc[UR28][R10.64+0x22], R184 ;  /* 0x000022b80a007986 */ /* 0x000fe8000c10151c */
[----:B------:R-:W-:Y:S04]  /*7800*/  STG.E.U16 desc[UR28][R8.64+0x20], R182 ;  /* 0x000020b608007986 */ /* 0x000fe8000c10151c */
[----:B------:R2:W-:Y:S04]  /*7810*/  STG.E.U16 desc[UR28][R8.64+0x22], R181 ;  /* 0x000022b508007986 */ /* 0x0005e8000c10151c */
[----:B------:R-:W-:Y:S04]  /*7820*/  STG.E.U16 desc[UR28][R2.64+0x20], R179 ;  /* 0x000020b302007986 */ /* 0x000fe8000c10151c */
[----:B------:R-:W-:Y:S01]  /*7830*/  STG.E.U16 desc[UR28][R2.64+0x22], R177 ;  /* 0x000022b102007986 */ /* 0x000fe2000c10151c */
[----:B------:R-:W-:-:S03]  /*7840*/  FADD.FTZ R0, R241, R5 ;  /* 0x00000005f1007221 */ /* 0x000fc60000010000 */
[----:B------:R-:W-:Y:S04]  /*7850*/  STG.E.U16 desc[UR28][R136.64+0x30], R180 ;  /* 0x000030b488007986 */ /* 0x000fe8000c10151c */
[----:B------:R-:W-:Y:S04]  /*7860*/  STG.E.U16 desc[UR28][R136.64+0x32], R178 ;  /* 0x000032b288007986 */ /* 0x000fe8000c10151c */
[----:B------:R-:W-:Y:S01]  /*7870*/  STG.E.U16 desc[UR28][R6.64+0x30], R176 ;  /* 0x000030b006007986 */ /* 0x000fe2000c10151c */
[----:B--2---:R-:W-:-:S03]  /*7880*/  IMAD.WIDE R8, R15, 0x70, R6 ;  /* 0x000000700f087825 */ /* 0x004fc600078e0206 */
[----:B------:R-:W-:Y:S01]  /*7890*/  STG.E.U16 desc[UR28][R6.64+0x32], R139 ;  /* 0x0000328b06007986 */ /* 0x000fe2000c10151c */
[----:B------:R-:W-:-:S03]  /*78a0*/  FADD.FTZ R5, R224, R12 ;  /* 0x0000000ce0057221 */ /* 0x000fc60000010000 */
[----:B------:R-:W-:Y:S04]  /*78b0*/  STG.E.U16 desc[UR28][R8.64+0x30], R138 ;  /* 0x0000308a08007986 */ /* 0x000fe8000c10151c */
[----:B------:R-:W-:Y:S04]  /*78c0*/  STG.E.U16 desc[UR28][R8.64+0x32], R31 ;  /* 0x0000321f08007986 */ /* 0x000fe8000c10151c */
[----:B------:R-:W-:Y:S04]  /*78d0*/  STG.E.U16 desc[UR28][R2.64+0x30], R30 ;  /* 0x0000301e02007986 */ /* 0x000fe8000c10151c */
[----:B------:R2:W-:Y:S01]  /*78e0*/  STG.E.U16 desc[UR28][R2.64+0x32], R29 ;  /* 0x0000321d02007986 */ /* 0x0005e2000c10151c */
[----:B------:R-:W-:Y:S01]  /*78f0*/  FADD.FTZ R0, R240, R0 ;  /* 0x00000000f0007221 */ /* 0x000fe20000010000 */
[----:B------:R-:W-:-:S03]  /*7900*/  FADD.FTZ R5, R28, R5 ;  /* 0x000000051c057221 */ /* 0x000fc60000010000 */
[----:B------:R-:W-:Y:S01]  /*7910*/  FADD.FTZ R0, R220, R0 ;  /* 0x00000000dc007221 */ /* 0x000fe20000010000 */
[----:B------:R-:W-:-:S03]  /*7920*/  FADD.FTZ R226, R229, R5 ;  /* 0x00000005e5e27221 */ /* 0x000fc60000010000 */
[----:B------:R-:W-:Y:S01]  /*7930*/  FADD.FTZ R227, R215, R0 ;  /* 0x00000000d7e37221 */ /* 0x000fe20000010000 */
[----:B--2---:R-:W-:Y:S01]  /*7940*/  FADD.FTZ R3, R217, R14 ;  /* 0x0000000ed9037221 */ /* 0x004fe20000010000 */
[----:B------:R-:W-:-:S03]  /*7950*/  FADD.FTZ R2, R252, R13 ;  /* 0x0000000dfc027221 */ /* 0x000fc60000010000 */
[----:B------:R-:W-:Y:S01]  /*7960*/  FADD.FTZ R3, R225, R3 ;  /* 0x00000003e1037221 */ /* 0x000fe20000010000 */
[----:B------:R-:W-:-:S03]  /*7970*/  FADD.FTZ R2, R245, R2 ;  /* 0x00000002f5027221 */ /* 0x000fc60000010000 */
[----:B------:R-:W-:Y:S01]  /*7980*/  FADD.FTZ R224, R228, R3 ;  /* 0x00000003e4e07221 */ /* 0x000fe20000010000 */
[----:B------:R-:W-:-:S04]  /*7990*/  FADD.FTZ R228, R244, R2 ;  /* 0x00000002f4e47221 */ /* 0x000fc80000010000 */
[----:B------:R1:W-:Y:S04]  /*79a0*/  STL [R1+0x40], R224 ;  /* 0x000040e001007387 */ /* 0x0003e80000100800 */
[----:B------:R1:W-:Y:S04]  /*79b0*/  STL [R1+0x34], R226 ;  /* 0x000034e201007387 */ /* 0x0003e80000100800 */
[----:B------:R1:W-:Y:S04]  /*79c0*/  STL [R1+0x3c], R228 ;  /* 0x00003ce401007387 */ /* 0x0003e80000100800 */
[----:B------:R1:W-:Y:S01]  /*79d0*/  STL [R1+0x38], R227 ;  /* 0x000038e301007387 */ /* 0x0003e20000100800 */
[----:B------:R-:W-:-:S04]  /*79e0*/  IADD3 R210, P0, PT, R136, -0x40, RZ ;  /* 0xffffffc088d27810 */ /* 0x000fc80007f1e0ff */
[----:B------:R-:W-:Y:S01]  /*79f0*/  IADD3.X R211, PT, PT, R137, -0x1, RZ, P0, !PT ;  /* 0xffffffff89d37810 */ /* 0x000fe200007fe4ff */
[----:B------:R-:W-:Y:S08]  /*7a00*/  BRA.U !UP0, `(.L_x_2538) ;  /* 0x0000012908607547 */ /* 0x000ff0000b800000 */
[----:B------:R-:W2:Y:S01]  /*7a10*/  LDL.LU R225, [R1+0x5c] ;  /* 0x00005c0001e17983 */ /* 0x000ea20000300800 */
[----:B------:R-:W3:Y:S01]  /*7a20*/  LDCU UR6, c[0x0][0x440] ;  /* 0x00008800ff0677ac */ /* 0x000ee20008000800 */
[----:B------:R-:W-:-:S04]  /*7a30*/  DEPBAR.LE SB0, 0x0 ;  /* 0x000080000000791a */ /* 0x000fc80000000000 */
[----:B------:R-:W4:Y:S04]  /*7a40*/  LDL R173, [R1+0x70] ;  /* 0x0000700001ad7983 */ /* 0x000f280000100800 */
[----:B------:R-:W5:Y:S04]  /*7a50*/  LDL.LU R216, [R1+0x4c] ;  /* 0x00004c0001d87983 */ /* 0x000f680000300800 */
[----:B------:R-:W2:Y:S04]  /*7a60*/  LDL R217, [R1+0x60] ;  /* 0x0000600001d97983 */ /* 0x000ea80000100800 */
[----:B------:R-:W2:Y:S04]  /*7a70*/  LDL R28, [R1+0x6c] ;  /* 0x00006c00011c7983 */ /* 0x000ea80000100800 */
[----:B------:R-:W2:Y:S01]  /*7a80*/  LDL.LU R229, [R1+0x90] ;  /* 0x0000900001e57983 */ /* 0x000ea20000300800 */
[----:B------:R-:W-:Y:S01]  /*7a90*/  UIADD3 UR13, UPT, UPT, UR23, -0x2, URZ ;  /* 0xfffffffe170d7890 */ /* 0x000fe2000fffe0ff */
[----:B------:R-:W-:Y:S03]  /*7aa0*/  BAR.SYNC.DEFER_BLOCKING 0x0 ;  /* 0x0000000000007b1d */ /* 0x000fe60000010000 */
[----:B------:R-:W-:Y:S01]  /*7ab0*/  UIMAD.WIDE.U32 UR38, UR13, UR8, URZ ;  /* 0x000000080d2672a5 */ /* 0x000fe2000f8e00ff */
[----:B---3--:R-:W-:Y:S01]  /*7ac0*/  ISETP.GE.AND P3, PT, R4, UR6, PT ;  /* 0x0000000604007c0c */ /* 0x008fe2000bf66270 */
[----:B------:R-:W-:Y:S01]  /*7ad0*/  IMAD.SHL.U32 R172, R205, 0x40, RZ ;  /* 0x00000040cdac7824 */ /* 0x000fe200078e00ff */
[----:B------:R-:W-:-:S02]  /*7ae0*/  UIADD3 UR27, UPT, UPT, UR23, -0x2, URZ ;  /* 0xfffffffe171b7890 */ /* 0x000fc4000fffe0ff */
[----:B------:R-:W-:Y:S01]  /*7af0*/  USHF.L.U32 UR21, UR38, 0x5, URZ ;  /* 0x0000000526157899 */ /* 0x000fe200080006ff */
[----:B------:R-:W-:Y:S01]  /*7b00*/  IMAD.U32 R6, RZ, RZ, UR38 ;  /* 0x00000026ff067e24 */ /* 0x000fe2000f8e00ff */
[----:B------:R-:W-:Y:S01]  /*7b10*/  UIMAD UR13, UR13, UR9, UR39 ;  /* 0x000000090d0d72a4 */ /* 0x000fe2000f8e0227 */
[----:B------:R-:W-:Y:S01]  /*7b20*/  IMAD.U32 R3, RZ, RZ, UR38 ;  /* 0x00000026ff037e24 */ /* 0x000fe2000f8e00ff */
[----:B------:R-:W-:Y:S01]  /*7b30*/  ULEA UR21, UP0, UR8, UR21, 0x4 ;  /* 0x0000001508157291 */ /* 0x000fe2000f8020ff */
[----:B------:R-:W-:Y:S01]  /*7b40*/  LOP3.LUT R5, R204, 0x200, R172, 0xf8, !PT ;  /* 0x00000200cc057812 */ /* 0x000fe200078ef8ac */
[----:B------:R-:W-:Y:S02]  /*7b50*/  USHF.L.U64.HI UR7, UR38, 0x5, UR13 ;  /* 0x0000000526077899 */ /* 0x000fe4000801020d */
[----:B------:R-:W-:Y:S02]  /*7b60*/  IMAD.U32 R0, RZ, RZ, UR13 ;  /* 0x0000000dff007e24 */ /* 0x000fe4000f8e00ff */
[----:B------:R-:W-:Y:S01]  /*7b70*/  ULEA.HI.X UR7, UR8, UR7, UR9, 0x4, UP0 ;  /* 0x0000000708077291 */ /* 0x000fe200080f2409 */
[----:B------:R-:W-:Y:S01]  /*7b80*/  IMAD.U32 R2, RZ, RZ, UR21 ;  /* 0x00000015ff027e24 */ /* 0x000fe2000f8e00ff */
[----:B------:R-:W-:Y:S01]  /*7b90*/  UISETP.GT.U32.AND UP0, UPT, UR27, UR19, UPT ;  /* 0x000000131b00728c */ /* 0x000fe2000bf04070 */
[----:B------:R-:W-:-:S03]  /*7ba0*/  IMAD.U32 R9, RZ, RZ, UR21 ;  /* 0x00000015ff097e24 */ /* 0x000fc6000f8e00ff */
[----:B------:R-:W-:Y:S01]  /*7bb0*/  IMAD.U32 R8, RZ, RZ, UR7 ;  /* 0x00000007ff087e24 */ /* 0x000fe2000f8e00ff */
[-C--:B----4-:R-:W-:Y:S02]  /*7bc0*/  LEA R6, P6, R6, R173.reuse, 0x6 ;  /* 0x000000ad06067211 */ /* 0x090fe400078c30ff */
[----:B------:R-:W-:Y:S02]  /*7bd0*/  LEA R2, P0, R2, R173, 0x1 ;  /* 0x000000ad02027211 */ /* 0x000fe400078008ff */
[----:B-----5:R-:W-:Y:S02]  /*7be0*/  LOP3.LUT R5, R5, R216, RZ, 0xfc, !PT ;  /* 0x000000d805057212 */ /* 0x020fe400078efcff */
[----:B--2---:R-:W-:-:S03]  /*7bf0*/  ISETP.GE.AND P1, PT, R217, UR6, PT ;  /* 0x00000006d9007c0c */ /* 0x004fc6000bf26270 */
[----:B------:R2:W-:Y:S01]  /*7c00*/  STL [R1+0xa0], R5 ;  /* 0x0000a00501007387 */ /* 0x0005e20000100800 */
[-C--:B------:R-:W-:Y:S01]  /*7c10*/  LEA.HI.X R7, R3, R28.reuse, R0, 0x6, P6 ;  /* 0x0000001c03077211 */ /* 0x080fe200030f3400 */
[----:B------:R-:W-:Y:S01]  /*7c20*/  IMAD.MOV.U32 R0, RZ, RZ, 0x40 ;  /* 0x00000040ff007424 */ /* 0x000fe200078e00ff */
[----:B------:R-:W-:Y:S01]  /*7c30*/  LEA.HI.X R3, R9, R28, R8, 0x1, P0 ;  /* 0x0000001c09037211 */ /* 0x000fe200000f0c08 */
[----:B------:R-:W-:Y:S01]  /*7c40*/  IMAD.MOV.U32 R28, RZ, RZ, 0x20 ;  /* 0x00000020ff1c7424 */ /* 0x000fe200078e00ff */
[----:B------:R-:W-:Y:S01]  /*7c50*/  ISETP.NE.AND P0, PT, R225, RZ, PT ;  /* 0x000000ffe100720c */ /* 0x000fe20003f05270 */
[----:B------:R-:W-:Y:S01]  /*7c60*/  @!PT LDS RZ, [RZ] ;  /* 0x00000000fffff984 */ /* 0x000fe20000000800 */
[----:B------:R-:W-:Y:S01]  /*7c70*/  @!PT LDS RZ, [RZ] ;  /* 0x00000000fffff984 */ /* 0x000fe20000000800 */
[----:B------:R-:W-:Y:S01]  /*7c80*/  @!PT LDS RZ, [RZ] ;  /* 0x00000000fffff984 */ /* 0x000fe20000000800 */
[----:B------:R-:W-:Y:S03]  /*7c90*/  @!P3 LDGSTS.E.BYPASS.LTC128B.128 [R209+0xa000], desc[UR28][R6.64] ;  /* 0x0a00000006d1bfae */ /* 0x000fe6000b981a1c */
[----:B------:R-:W-:Y:S01]  /*7ca0*/  SEL R246, R28, 0xffffffe0, !P0 ;  /* 0xffffffe01cf67807 */ /* 0x000fe20004000000 */
[----:B------:R-:W-:Y:S01]  /*7cb0*/  @P3 STS.128 [R209+0xa000], RZ ;  /* 0x00a000ffd1003388 */ /* 0x000fe20000000c00 */
[----:B------:R-:W-:-:S03]  /*7cc0*/  ISETP.NE.AND P0, PT, R229, RZ, PT ;  /* 0x000000ffe500720c */ /* 0x000fc60003f05270 */
        /* <DEDUP_REMOVED lines=8> */
[----:B------:R-:W-:Y:S01]  /*7d50*/  @!P3 LDGSTS.E.BYPASS.LTC128B.128 [R209+0xa800], desc[UR28][R2.64] ;  /* 0x0a80000002d1bfae */ /* 0x000fe2000b981a1c */
[----:B--2---:R-:W-:-:S03]  /*7d60*/  LEA R5, R5, UR5, 0x1 ;  /* 0x0000000505057c11 */ /* 0x004fc6000f8e08ff */
[----:B------:R-:W-:Y:S04]  /*7d70*/  @P3 STS.128 [R209+0xa800], RZ ;  /* 0x00a800ffd1003388 */ /* 0x000fe80000000c00 */
[----:B------:R-:W-:Y:S01]  /*7d80*/  @!PT LDS RZ, [RZ] ;  /* 0x00000000fffff984 */ /* 0x000fe20000000800 */
[----:B------:R-:W-:Y:S01]  /*7d90*/  @!PT LDS RZ, [RZ] ;  /* 0x00000000fffff984 */ /* 0x000fe20000000800 */
[----:B------:R-:W-:Y:S01]  /*7da0*/  @!PT LDS RZ, [RZ] ;  /* 0x00000000fffff984 */ /* 0x000fe20000000800 */
[----:B------:R2:W-:Y:S04]  /*7db0*/  @!P1 LDGSTS.E.BYPASS.LTC128B.128 [R209+0xb800], desc[UR28][R2.64+0x80] ;  /* 0x0b80008002d19fae */ /* 0x0005e8000b981a1c */
[----:B------:R-:W-:Y:S04]  /*7dc0*/  @P1 STS.128 [R209+0xb800], RZ ;  /* 0x00b800ffd1001388 */ /* 0x000fe80000000c00 */
[----:B------:R-:W-:Y:S01]  /*7dd0*/  LDSM.16.M88.4 R176, [R249+0x8000] ;  /* 0x00800000f9b0783b */ /* 0x000fe20000000200 */
[----:B---3--:R-:W-:-:S03]  /*7de0*/  IMAD.IADD R6, R249, 0x1, R246 ;  /* 0x00000001f9067824 */ /* 0x008fc600078e02f6 */
[----:B------:R-:W3:Y:S01]  /*7df0*/  LDSM.16.M88.4 R16, [R5+0x2000] ;  /* 0x002000000510783b */ /* 0x000ee20000000200 */
[----:B------:R-:W-:-:S03]  /*7e00*/  SEL R7, R0, 0xffffffc0, !P0 ;  /* 0xffffffc000077807 */ /* 0x000fc60004000000 */
[----:B------:R-:W4:Y:S02]  /*7e10*/  LDSM.16.M88.4 R172, [R249+0x8800] ;  /* 0x00880000f9ac783b */ /* 0x000f240000000200 */
[----:B------:R-:W-:Y:S02]  /*7e20*/  IMAD.IADD R244, R249, 0x1, R7 ;  /* 0x00000001f9f47824 */ /* 0x000fe400078e0207 */
[----:B------:R-:W5:Y:S02]  /*7e30*/  LDSM.16.M88.4 R24, [R5] ;  /* 0x000000000518783b */ /* 0x000f640000000200 */
[C---:B------:R-:W-:Y:S02]  /*7e40*/  IMAD.IADD R245, R246.reuse, 0x1, R244 ;  /* 0x00000001f6f57824 */ /* 0x040fe400078e02f4 */
[----:B------:R-:W-:Y:S01]  /*7e50*/  LDSM.16.M88.4 R32, [R6+0x8000] ;  /* 0x008000000620783b */ /* 0x000fe20000000200 */
[----:B--2---:R-:W-:-:S03]  /*7e60*/  IMAD.IADD R3, R246, 0x1, R5 ;  /* 0x00000001f6037824 */ /* 0x004fc600078e0205 */
[----:B------:R-:W-:Y:S01]  /*7e70*/  LDSM.16.M88.4 R28, [R6+0x8800] ;  /* 0x00880000061c783b */ /* 0x000fe20000000200 */
[----:B------:R-:W-:-:S03]  /*7e80*/  IMAD.IADD R2, R7, 0x1, R5 ;  /* 0x0000000107027824 */ /* 0x000fc600078e0205 */
[----:B------:R-:W2:Y:S01]  /*7e90*/  LDSM.16.M88.4 R8, [R3+0x2000] ;  /* 0x002000000308783b */ /* 0x000ea20000000200 */
[----:B------:R-:W-:-:S03]  /*7ea0*/  IMAD.IADD R0, R246, 0x1, R2 ;  /* 0x00000001f6007824 */ /* 0x000fc600078e0202 */
[----:B------:R-:W1:Y:S04]  /*7eb0*/  LDSM.16.M88.4 R12, [R3] ;  /* 0x00000000030c783b */ /* 0x000e680000000200 */
[----:B------:R-:W-:Y:S04]  /*7ec0*/  STL [R1+0x90], R7 ;  /* 0x0000900701007387 */ /* 0x000fe80000100800 */
[----:B------:R-:W0:Y:S01]  /*7ed0*/  LDGDEPBAR ;  /* 0x00000000000079af */ /* 0x000e220000000000 */
[C---:B---3--:R-:W-:Y:S08]  /*7ee0*/  HMMA.16816.F32 R212, R16.reuse, R176, RZ ;  /* 0x000000b010d4723c */ /* 0x048ff000000018ff */
[C---:B----4-:R-:W-:Y:S08]  /*7ef0*/  HMMA.16816.F32 R188, R16.reuse, R172, RZ ;  /* 0x000000ac10bc723c */ /* 0x050ff000000018ff */
[C---:B------:R-:W-:Y:S08]  /*7f00*/  HMMA.16816.F32 R192, R16.reuse, R178, RZ ;  /* 0x000000b210c0723c */ /* 0x040ff000000018ff */
[----:B------:R-:W-:Y:S08]  /*7f10*/  HMMA.16816.F32 R184, R16, R174, RZ ;  /* 0x000000ae10b8723c */ /* 0x000ff000000018ff */
[C---:B-----5:R-:W-:Y:S08]  /*7f20*/  HMMA.16816.F32 R180, R24.reuse, R176, RZ ;  /* 0x000000b018b4723c */ /* 0x060ff000000018ff */
[C---:B------:R-:W-:Y:S08]  /*7f30*/  HMMA.16816.F32 R176, R24.reuse, R178, RZ ;  /* 0x000000b218b0723c */ /* 0x040ff000000018ff */
[C---:B------:R-:W-:Y:S08]  /*7f40*/  HMMA.16816.F32 R16, R24.reuse, R172, RZ ;  /* 0x000000ac1810723c */ /* 0x040ff000000018ff */
[----:B------:R-:W-:Y:S08]  /*7f50*/  HMMA.16816.F32 R24, R24, R174, RZ ;  /* 0x000000ae1818723c */ /* 0x000ff000000018ff */
[C---:B--2---:R-:W-:Y:S08]  /*7f60*/  HMMA.16816.F32 R212, R8.reuse, R32, R212 ;  /* 0x0000002008d4723c */ /* 0x044ff000000018d4 */
        /* <DEDUP_REMOVED lines=9> */
[----:B------:R-:W2:Y:S04]  /*8000*/  LDSM.16.M88.4 R24, [R244+0x8000] ;  /* 0x00800000f418783b */ /* 0x000ea80000000200 */
[----:B------:R-:W3:Y:S03]  /*8010*/  LDSM.16.M88.4 R12, [R2] ;  /* 0x00000000020c783b */ /* 0x000ee60000000200 */
[C---:B-1----:R-:W-:Y:S08]  /*8020*/  HMMA.16816.F32 R216, R8.reuse, R16, R188 ;  /* 0x0000001008d8723c */ /* 0x042ff000000018bc */
[C---:B------:R-:W-:Y:S08]  /*8030*/  HMMA.16816.F32 R184, R8.reuse, R18, R184 ;  /* 0x0000001208b8723c */ /* 0x040ff000000018b8 */
[C---:B--2---:R-:W-:Y:S08]  /*8040*/  HMMA.16816.F32 R212, R8.reuse, R24, R212 ;  /* 0x0000001808d4723c */ /* 0x044ff000000018d4 */
[----:B------:R-:W-:Y:S01]  /*8050*/  HMMA.16816.F32 R188, R8, R26, R192 ;  /* 0x0000001a08bc723c */ /* 0x000fe200000018c0 */
[----:B------:R-:W-:Y:S07]  /*8060*/  LDSM.16.M88.4 R8, [R0+0x2000] ;  /* 0x002000000008783b */ /* 0x000fee0000000200 */
[C---:B---3--:R-:W-:Y:S08]  /*8070*/  HMMA.16816.F32 R180, R12.reuse, R24, R180 ;  /* 0x000000180cb4723c */ /* 0x048ff000000018b4 */
        /* <DEDUP_REMOVED lines=17> */
[----:B------:R-:W3:Y:S03]  /*8190*/  LDSM.16.M88.4 R12, [R5+0x4000] ;  /* 0x00400000050c783b */ /* 0x000ee60000000200 */
        /* <DEDUP_REMOVED lines=26> */
[----:B--2---:R-:W-:Y:S08]  /*8340*/  HMMA.16816.F32 R184, R8, R16, R212 ;  /* 0x0000001008b8723c */ /* 0x004ff000000018d4 */
[C---:B---3--:R-:W-:Y:S08]  /*8350*/  HMMA.16816.F32 R176, R12.reuse, R24, R176 ;  /* 0x000000180cb0723c */ /* 0x048ff000000018b0 */
[C---:B------:R-:W-:Y:S01]  /*8360*/  HMMA.16816.F32 R172, R12.reuse, R26, R172 ;  /* 0x0000001a0cac723c */ /* 0x040fe200000018ac */
[----:B------:R-:W-:Y:S07]  /*8370*/  LDSM.16.M88.4 R24, [R245+0x9000] ;  /* 0x00900000f518783b */ /* 0x000fee0000000200 */
[C---:B------:R-:W-:Y:S08]  /*8380*/  HMMA.16816.F32 R32, R12.reuse, R16, R32 ;  /* 0x000000100c20723c */ /* 0x040ff00000001820 */
[-C--:B------:R-:W-:Y:S01]  /*8390*/  HMMA.16816.F32 R28, R12, R18.reuse, R28 ;  /* 0x000000120c1c723c */ /* 0x080fe2000000181c */
[----:B------:R-:W1:Y:S07]  /*83a0*/  LDSM.16.M88.4 R12, [R0+0x4000] ;  /* 0x00400000000c783b */ /* 0x000e6e0000000200 */
[----:B------:R-:W-:Y:S01]  /*83b0*/  HMMA.16816.F32 R180, R8, R18, R180 ;  /* 0x0000001208b4723c */ /* 0x000fe200000018b4 */
[----:B------:R2:W3:Y:S04]  /*83c0*/  LDSM.16.M88.4 R8, [R0+0x6000] ;  /* 0x006000000008783b */ /* 0x0004e80000000200 */
[----:B------:R-:W4:Y:S01]  /*83d0*/  LDSM.16.M88.4 R16, [R245+0x9800] ;  /* 0x00980000f510783b */ /* 0x000f220000000200 */
[----:B------:R-:W-:-:S04]  /*83e0*/  DEPBAR.LE SB0, 0x0 ;  /* 0x000080000000791a */ /* 0x000fc80000000000 */
[----:B--2---:R-:W-:Y:S01]  /*83f0*/  IMAD.U32 R0, RZ, RZ, UR23 ;  /* 0x00000017ff007e24 */ /* 0x004fe2000f8e00ff */
[-C--:B-1----:R-:W-:Y:S08]  /*8400*/  HMMA.16816.F32 R176, R12, R24.reuse, R176 ;  /* 0x000000180cb0723c */ /* 0x082ff000000018b0 */
[C---:B---3--:R-:W-:Y:S08]  /*8410*/  HMMA.16816.F32 R192, R8.reuse, R24, R192 ;  /* 0x0000001808c0723c */ /* 0x048ff000000018c0 */
[-C--:B------:R-:W-:Y:S08]  /*8420*/  HMMA.16816.F32 R188, R8, R26.reuse, R188 ;  /* 0x0000001a08bc723c */ /* 0x080ff000000018bc */
[C---:B------:R-:W-:Y:S08]  /*8430*/  HMMA.16816.F32 R172, R12.reuse, R26, R172 ;  /* 0x0000001a0cac723c */ /* 0x040ff000000018ac */
[C---:B----4-:R-:W-:Y:S08]  /*8440*/  HMMA.16816.F32 R24, R12.reuse, R16, R32 ;  /* 0x000000100c18723c */ /* 0x050ff00000001820 */
[----:B------:R-:W-:Y:S01]  /*8450*/  HMMA.16816.F32 R32, R12, R18, R28 ;  /* 0x000000120c20723c */ /* 0x000fe2000000181c */
[----:B------:R-:W-:-:S04]  /*8460*/  IMAD R29, R0, 0x20, R20 ;  /* 0x00000020001d7824 */ /* 0x000fc800078e0214 */
[C---:B------:R-:W-:Y:S02]  /*8470*/  VIADD R6, R29.reuse, 0xffffffc0 ;  /* 0xffffffc01d067836 */ /* 0x040fe40000000000 */
[C---:B------:R-:W-:Y:S01]  /*8480*/  VIADD R7, R29.reuse, 0xffffffc1 ;  /* 0xffffffc11d077836 */ /* 0x040fe20000000000 */
[C---:B------:R-:W-:Y:S01]  /*8490*/  HMMA.16816.F32 R184, R8.reuse, R16, R184 ;  /* 0x0000001008b8723c */ /* 0x040fe200000018b8 */
[----:B------:R-:W-:Y:S01]  /*84a0*/  VIADD R2, R29, 0xffffffd0 ;  /* 0xffffffd01d027836 */ /* 0x000fe20000000000 */
[----:B------:R-:W-:Y:S01]  /*84b0*/  BAR.SYNC.DEFER_BLOCKING 0x0 ;  /* 0x0000000000007b1d */ /* 0x000fe20000010000 */
[----:B------:R-:W-:Y:S01]  /*84c0*/  ISETP.GT.AND P0, PT, R221, R6, PT ;  /* 0x00000006dd00720c */ /* 0x000fe20003f04270 */
[----:B------:R-:W-:Y:S01]  /*84d0*/  VIADD R5, R29, 0xffffffd8 ;  /* 0xffffffd81d057836 */ /* 0x000fe20000000000 */
[-C--:B------:R-:W-:Y:S02]  /*84e0*/  ISETP.GE.AND P6, PT, R6, R222.reuse, PT ;  /* 0x000000de0600720c */ /* 0x080fe40003fc6270 */
[----:B------:R-:W-:Y:S01]  /*84f0*/  FSEL R0, R176, -INF , !P0 ;  /* 0xff800000b0007808 */ /* 0x000fe20004000000 */
[----:B------:R-:W-:Y:S01]  /*8500*/  HMMA.16816.F32 R180, R8, R18, R180 ;  /* 0x0000001208b4723c */ /* 0x000fe200000018b4 */
[----:B------:R-:W-:Y:S01]  /*8510*/  ISETP.GT.AND P0, PT, R221, R7, PT ;  /* 0x00000007dd00720c */ /* 0x000fe20003f04270 */
[C---:B------:R-:W-:Y:S01]  /*8520*/  VIADD R8, R29.reuse, 0xffffffc8 ;  /* 0xffffffc81d087836 */ /* 0x040fe20000000000 */
[----:B------:R-:W-:Y:S01]  /*8530*/  FSEL R12, R0, -INF , !P6 ;  /* 0xff800000000c7808 */ /* 0x000fe20007000000 */
[----:B------:R-:W-:Y:S01]  /*8540*/  VIADD R9, R29, 0xffffffc9 ;  /* 0xffffffc91d097836 */ /* 0x000fe20000000000 */
[----:B------:R-:W-:-:S02]  /*8550*/  ISETP.GE.AND P6, PT, R7, R222, PT ;  /* 0x000000de0700720c */ /* 0x000fc40003fc6270 */
[----:B------:R-:W-:Y:S02]  /*8560*/  FSEL R0, R177, -INF , !P0 ;  /* 0xff800000b1007808 */ /* 0x000fe40004000000 */
[C---:B------:R-:W-:Y:S02]  /*8570*/  ISETP.GT.AND P0, PT, R221.reuse, R8, PT ;  /* 0x00000008dd00720c */ /* 0x040fe40003f04270 */
[----:B------:R-:W-:Y:S02]  /*8580*/  FSEL R11, R0, -INF , !P6 ;  /* 0xff800000000b7808 */ /* 0x000fe40007000000 */
[----:B------:R-:W-:Y:S02]  /*8590*/  ISETP.GE.AND P6, PT, R8, R222, PT ;  /* 0x000000de0800720c */ /* 0x000fe40003fc6270 */
[----:B------:R-:W-:Y:S02]  /*85a0*/  FSEL R0, R172, -INF , !P0 ;  /* 0xff800000ac007808 */ /* 0x000fe40004000000 */
[----:B------:R-:W-:-:S02]  /*85b0*/  ISETP.GT.AND P0, PT, R221, R9, PT ;  /* 0x00000009dd00720c */ /* 0x000fc40003f04270 */
[----:B------:R-:W-:Y:S02]  /*85c0*/  FSEL R18, R0, -INF , !P6 ;  /* 0xff80000000127808 */ /* 0x000fe40007000000 */
[----:B------:R-:W-:Y:S02]  /*85d0*/  ISETP.GE.AND P6, PT, R9, R222, PT ;  /* 0x000000de0900720c */ /* 0x000fe40003fc6270 */
[----:B------:R-:W-:Y:S02]  /*85e0*/  FSEL R0, R173, -INF , !P0 ;  /* 0xff800000ad007808 */ /* 0x000fe40004000000 */
[----:B------:R-:W-:Y:S02]  /*85f0*/  ISETP.GT.AND P0, PT, R221, R2, PT ;  /* 0x00000002dd00720c */ /* 0x000fe40003f04270 */
[----:B------:R-:W-:Y:S01]  /*8600*/  FSEL R17, R0, -INF , !P6 ;  /* 0xff80000000117808 */ /* 0x000fe20007000000 */
[----:B------:R-:W-:Y:S01]  /*8610*/  VIADD R0, R29, 0xffffffd1 ;  /* 0xffffffd11d007836 */ /* 0x000fe20000000000 */
[----:B------:R-:W-:-:S02]  /*8620*/  ISETP.GE.AND P6, PT, R2, R222, PT ;  /* 0x000000de0200720c */ /* 0x000fc40003fc6270 */
[----:B------:R-:W-:Y:S02]  /*8630*/  FSEL R3, R24, -INF , !P0 ;  /* 0xff80000018037808 */ /* 0x000fe40004000000 */
[----:B------:R-:W-:Y:S02]  /*8640*/  ISETP.GT.AND P0, PT, R221, R0, PT ;  /* 0x00000000dd00720c */ /* 0x000fe40003f04270 */
[----:B------:R-:W-:Y:S02]  /*8650*/  FSEL R16, R3, -INF , !P6 ;  /* 0xff80000003107808 */ /* 0x000fe40007000000 */
[----:B------:R-:W-:Y:S02]  /*8660*/  ISETP.GE.AND P6, PT, R0, R222, PT ;  /* 0x000000de0000720c */ /* 0x000fe40003fc6270 */
[----:B------:R-:W-:Y:S02]  /*8670*/  FSEL R3, R25, -INF , !P0 ;  /* 0xff80000019037808 */ /* 0x000fe40004000000 */
[----:B------:R-:W-:-:S02]  /*8680*/  ISETP.GT.AND P0, PT, R221, R5, PT ;  /* 0x00000005dd00720c */ /* 0x000fc40003f04270 */
[----:B------:R-:W-:Y:S01]  /*8690*/  FSEL R15, R3, -INF , !P6 ;  /* 0xff800000030f7808 */ /* 0x000fe20007000000 */
[----:B------:R-:W-:Y:S01]  /*86a0*/  VIADD R3, R29, 0xffffffd9 ;  /* 0xffffffd91d037836 */ /* 0x000fe20000000000 */
[-C--:B------:R-:W-:Y:S02]  /*86b0*/  ISETP.GE.AND P6, PT, R5, R222.reuse, PT ;  /* 0x000000de0500720c */ /* 0x080fe40003fc6270 */
[----:B------:R-:W-:Y:S02]  /*86c0*/  FSEL R10, R32, -INF , !P0 ;  /* 0xff800000200a7808 */ /* 0x000fe40004000000 */
[----:B------:R-:W-:Y:S02]  /*86d0*/  ISETP.GT.AND P0, PT, R221, R3, PT ;  /* 0x00000003dd00720c */ /* 0x000fe40003f04270 */
[----:B------:R-:W-:Y:S02]  /*86e0*/  FSEL R14, R10, -INF , !P6 ;  /* 0xff8000000a0e7808 */ /* 0x000fe40007000000 */
[----:B------:R-:W-:-:S02]  /*86f0*/  ISETP.GE.AND P6, PT, R3, R222, PT ;  /* 0x000000de0300720c */ /* 0x000fc40003fc6270 */
[----:B------:R-:W-:Y:S02]  /*8700*/  FSEL R10, R33, -INF , !P0 ;  /* 0xff800000210a7808 */ /* 0x000fe40004000000 */
[----:B------:R-:W-:Y:S02]  /*8710*/  ISETP.GT.AND P0, PT, R22, R6, PT ;  /* 0x000000061600720c */ /* 0x000fe40003f04270 */
[----:B------:R-:W-:Y:S02]  /*8720*/  FSEL R13, R10, -INF , !P6 ;  /* 0xff8000000a0d7808 */ /* 0x000fe40007000000 */
[----:B------:R-:W-:Y:S02]  /*8730*/  ISETP.GT.AND P6, PT, R22, R7, PT ;  /* 0x000000071600720c */ /* 0x000fe40003fc4270 */
[----:B------:R-:W-:Y:S02]  /*8740*/  FSEL R10, R178, -INF , !P0 ;  /* 0xff800000b20a7808 */ /* 0x000fe40004000000 */
        /* <DEDUP_REMOVED lines=12> */
[----:B------:R-:W-:-:S02]  /*8810*/  ISETP.GE.AND P0, PT, R6, R223, PT ;  /* 0x000000df0600720c */ /* 0x000fc40003f06270 */
[----:B------:R-:W-:Y:S02]  /*8820*/  FSEL R35, R35, -INF , !P6 ;  /* 0xff80000023237808 */ /* 0x000fe40007000000 */
[-C--:B------:R-:W-:Y:S02]  /*8830*/  ISETP.GE.AND P6, PT, R7, R223.reuse, PT ;  /* 0x000000df0700720c */ /* 0x080fe40003fc6270 */
[----:B------:R-:W-:Y:S02]  /*8840*/  FSEL R20, R10, -INF , !P0 ;  /* 0xff8000000a147808 */ /* 0x000fe40004000000 */
[-C--:B------:R-:W-:Y:S02]  /*8850*/  ISETP.GE.AND P0, PT, R8, R223.reuse, PT ;  /* 0x000000df0800720c */ /* 0x080fe40003f06270 */
        /* <DEDUP_REMOVED lines=9> */
[----:B------:R-:W-:Y:S02]  /*88f0*/  ISETP.GE.AND P6, PT, R3, R223, PT ;  /* 0x000000df0300720c */ /* 0x000fe40003fc6270 */
        /* <DEDUP_REMOVED lines=32> */
[----:B------:R-:W-:Y:S02]  /*8b00*/  FMNMX3.FTZ R10, R133, R12, R11, !PT ;  /* 0x0000000c850a7276 */ /* 0x000fe4000781000b */
[----:B------:R-:W-:-:S02]  /*8b10*/  FSEL R138, R34, -INF , !P0 ;  /* 0xff800000228a7808 */ /* 0x000fc40004000000 */
[----:B------:R-:W-:Y:S02]  /*8b20*/  ISETP.GE.AND P0, PT, R8, R197, PT ;  /* 0x000000c50800720c */ /* 0x000fe40003f06270 */
[----:B------:R-:W-:Y:S02]  /*8b30*/  FSEL R139, R190, -INF , !P6 ;  /* 0xff800000be8b7808 */ /* 0x000fe40007000000 */
[----:B------:R-:W-:Y:S02]  /*8b40*/  FMNMX3.FTZ R10, R10, R18, R17, !PT ;  /* 0x000000120a0a7276 */ /* 0x000fe40007810011 */
[----:B------:R-:W-:Y:S02]  /*8b50*/  ISETP.GE.AND P6, PT, R9, R196, PT ;  /* 0x000000c40900720c */ /* 0x000fe40003fc6270 */
[----:B------:R-:W-:Y:S02]  /*8b60*/  FSEL R139, R139, -INF , !P0 ;  /* 0xff8000008b8b7808 */ /* 0x000fe40004000000 */
[----:B------:R-:W-:-:S02]  /*8b70*/  ISETP.GT.AND P0, PT, R23, R9, PT ;  /* 0x000000091700720c */ /* 0x000fc40003f04270 */
[----:B------:R-:W-:Y:S02]  /*8b80*/  FMNMX3.FTZ R10, R10, R16, R15, !PT ;  /* 0x000000100a0a7276 */ /* 0x000fe4000781000f */
[----:B------:R-:W-:Y:S02]  /*8b90*/  FSEL R35, R35, -INF , !P6 ;  /* 0xff80000023237808 */ /* 0x000fe40007000000 */
        /* <DEDUP_REMOVED lines=8> */
[----:B------:R-:W-:Y:S02]  /*8c20*/  USHF.L.U32 UR5, UR38, 0x5, URZ ;  /* 0x0000000526057899 */ /* 0x000fe400080006ff */
[----:B------:R-:W-:Y:S02]  /*8c30*/  UIMAD UR6, UR6, UR11, UR39 ;  /* 0x0000000b060672a4 */ /* 0x000fe4000f8e0227 */
[----:B------:R-:W-:Y:S02]  /*8c40*/  ULEA UR7, UP0, UR10, UR5, 0x4 ;  /* 0x000000050a077291 */ /* 0x000fe4000f8020ff */
[----:B------:R-:W-:Y:S01]  /*8c50*/  USHF.L.U64.HI UR6, UR38, 0x5, UR6 ;  /* 0x0000000526067899 */ /* 0x000fe20008010206 */
[----:B------:R-:W-:Y:S02]  /*8c60*/  IMAD.U32 R6, RZ, RZ, UR5 ;  /* 0x00000005ff067e24 */ /* 0x000fe4000f8e00ff */
[----:B------:R-:W-:Y:S02]  /*8c70*/  IMAD.U32 R8, RZ, RZ, UR5 ;  /* 0x00000005ff087e24 */ /* 0x000fe4000f8e00ff */
[----:B------:R-:W-:-:S02]  /*8c80*/  IMAD.U32 R24, RZ, RZ, UR7 ;  /* 0x00000007ff187e24 */ /* 0x000fc4000f8e00ff */
[----:B------:R-:W-:Y:S01]  /*8c90*/  IMAD.U32 R7, RZ, RZ, UR6 ;  /* 0x00000006ff077e24 */ /* 0x000fe2000f8e00ff */
[----:B--2---:R-:W-:-:S04]  /*8ca0*/  @!P3 LEA R6, P0, R6, R225, 0x1 ;  /* 0x000000e10606b211 */ /* 0x004fc800078008ff */
[C---:B---3--:R-:W-:Y:S02]  /*8cb0*/  @!P3 LEA.HI.X R7, R8.reuse, R229, R7, 0x1, P0 ;  /* 0x000000e50807b211 */ /* 0x048fe400000f0c07 */
[----:B------:R-:W-:-:S03]  /*8cc0*/  @!P1 LEA R8, P0, R8, R225, 0x1 ;  /* 0x000000e108089211 */ /* 0x000fc600078008ff */
[----:B------:R-:W-:Y:S01]  /*8cd0*/  @!PT LDS RZ, [RZ] ;  /* 0x00000000fffff984 */ /* 0x000fe20000000800 */
[----:B------:R-:W-:Y:S01]  /*8ce0*/  @!PT LDS RZ, [RZ] ;  /* 0x00000000fffff984 */ /* 0x000fe20000000800 */
[----:B------:R-:W-:Y:S01]  /*8cf0*/  @!PT LDS RZ, [RZ] ;  /* 0x00000000fffff984 */ /* 0x000fe20000000800 */
[----:B------:R1:W-:Y:S04]  /*8d00*/  @!P3 LDGSTS.E.BYPASS.LTC128B.128 [R209+0x8000], desc[UR28][R6.64] ;  /* 0x0800000006d1bfae */ /* 0x0003e8000b981a1c */
[----:B------:R2:W-:Y:S01]  /*8d10*/  @P3 STS.128 [R209+0x8000], RZ ;  /* 0x008000ffd1003388 */ /* 0x0005e20000000c00 */
[----:B-1----:R-:W-:Y:S01]  /*8d20*/  IMAD.U32 R7, RZ, RZ, UR5 ;  /* 0x00000005ff077e24 */ /* 0x002fe2000f8e00ff */
[----:B------:R-:W-:Y:S01]  /*8d30*/  MOV R6, UR6 ;  /* 0x0000000600067c02 */ /* 0x000fe20008000f00 */
[----:B------:R-:W-:-:S03]  /*8d40*/  ULEA.HI.X UR6, UR10, UR6, UR11, 0x4, UP0 ;  /* 0x000000060a067291 */ /* 0x000fc600080f240b */
[----:B------:R-:W-:Y:S01]  /*8d50*/  @!P1 LEA.HI.X R9, R7, R229, R6, 0x1, P0 ;  /* 0x000000e507099211 */ /* 0x000fe200000f0c06 */
[----:B------:R-:W-:Y:S02]  /*8d60*/  IMAD.U32 R6, RZ, RZ, UR7 ;  /* 0x00000007ff067e24 */ /* 0x000fe4000f8e00ff */
[----:B------:R-:W-:Y:S02]  /*8d70*/  MOV R7, UR6 ;  /* 0x0000000600077c02 */ /* 0x000fe40008000f00 */
[----:B------:R-:W-:Y:S01]  /*8d80*/  @!PT LDS RZ, [RZ] ;  /* 0x00000000fffff984 */ /* 0x000fe20000000800 */
[----:B------:R-:W-:Y:S01]  /*8d90*/  @!PT LDS RZ, [RZ] ;  /* 0x00000000fffff984 */ /* 0x000fe20000000800 */
[----:B------:R-:W-:Y:S01]  /*8da0*/  @!PT LDS RZ, [RZ] ;  /* 0x00000000fffff984 */ /* 0x000fe20000000800 */
[----:B------:R2:W-:Y:S01]  /*8db0*/  @!P1 LDGSTS.E.BYPASS.LTC128B.128 [R209+0x9000], desc[UR28][R8.64+0x80] ;  /* 0x0900008008d19fae */ /* 0x0005e2000b981a1c */
[----:B------:R-:W-:-:S03]  /*8dc0*/  LEA R6, P0, R6, R225, 0x1 ;  /* 0x000000e106067211 */ /* 0x000fc600078008ff */
[----:B------:R2:W-:Y:S01]  /*8dd0*/  @P1 STS.128 [R209+0x9000], RZ ;  /* 0x009000ffd1001388 */ /* 0x0005e20000000c00 */
        /* <DEDUP_REMOVED lines=12> */
.L_x_2539:
[----:B------:R-:W3:Y:S04]  /*8ea0*/  LDL.64 R178, [R1+0xa8] ;  /* 0x0000a80001b27983 */ /* 0x000ee80000100a00 */
[----:B------:R-:W4:Y:S04]  /*8eb0*/  LDL.64 R198, [R1+0x78] ;  /* 0x0000780001c67983 */ /* 0x000f280000100a00 */
[----:B------:R-:W5:Y:S04]  /*8ec0*/  LDL.64 R214, [R1+0x88] ;  /* 0x0000880001d67983 */ /* 0x000f680000100a00 */
[----:B------:R-:W5:Y:S04]  /*8ed0*/  LDL.64 R180, [R1+0x80] ;  /* 0x0000800001b47983 */ /* 0x000f680000100a00 */
[----:B--2---:R-:W1:Y:S01]  /*8ee0*/  SHFL.BFLY PT, R7, R10, 0x2, 0x1f ;  /* 0x0c401f000a077f89 */ /* 0x004e6200000e0000 */
[----:B------:R-:W-:Y:S01]  /*8ef0*/  ISETP.GE.AND P0, PT, R2, R196, PT ;  /* 0x000000c40200720c */ /* 0x000fe20003f06270 */
[----:B------:R-:W2:Y:S01]  /*8f00*/  LDCU UR7, c[0x0][0x448] ;  /* 0x00008900ff0777ac */ /* 0x000ea20008000800 */
[----:B------:R-:W-:-:S02]  /*8f10*/  FSEL R174, R174, -INF , !P6 ;  /* 0xff800000aeae7808 */ /* 0x000fc40007000000 */
[----:B------:R-:W-:Y:S02]  /*8f20*/  FSEL R173, R173, -INF , !P0 ;  /* 0xff800000adad7808 */ /* 0x000fe40004000000 */
[----:B------:R-:W-:Y:S02]  /*8f30*/  ISETP.GT.AND P6, PT, R23, R2, PT ;  /* 0x000000021700720c */ /* 0x000fe40003fc4270 */
[----:B------:R-:W-:Y:S02]  /*8f40*/  ISETP.GE.AND P0, PT, R2, R197, PT ;  /* 0x000000c50200720c */ /* 0x000fe40003f06270 */
[----:B------:R-:W-:-:S04]  /*8f50*/  FMNMX3.FTZ R2, R132, R20, R19, !PT ;  /* 0x0000001484027276 */ /* 0x000fc80007810013 */
[----:B------:R-:W-:Y:S02]  /*8f60*/  FMNMX3.FTZ R2, R2, R31, R30, !PT ;  /* 0x0000001f02027276 */ /* 0x000fe4000781001e */
[----:B------:R-:W-:Y:S02]  /*8f70*/  FSEL R6, R186, -INF , !P6 ;  /* 0xff800000ba067808 */ /* 0x000fe40007000000 */
[----:B------:R-:W-:Y:S02]  /*8f80*/  FMNMX3.FTZ R2, R2, R28, R27, !PT ;  /* 0x0000001c02027276 */ /* 0x000fe4000781001b */
[----:B------:R-:W-:Y:S02]  /*8f90*/  ISETP.GE.AND P6, PT, R0, R196, PT ;  /* 0x000000c40000720c */ /* 0x000fe40003fc6270 */
[----:B------:R-:W-:Y:S02]  /*8fa0*/  FSEL R213, R6, -INF , !P0 ;  /* 0xff80000006d57808 */ /* 0x000fe40004000000 */
[----:B------:R-:W-:-:S02]  /*8fb0*/  FMNMX3.FTZ R2, R2, R26, R25, !PT ;  /* 0x0000001a02027276 */ /* 0x000fc40007810019 */
[----:B------:R-:W-:Y:S02]  /*8fc0*/  FSEL R172, R172, -INF , !P6 ;  /* 0xff800000acac7808 */ /* 0x000fe40007000000 */
[----:B------:R-:W-:Y:S02]  /*8fd0*/  ISETP.GT.AND P0, PT, R23, R0, PT ;  /* 0x000000001700720c */ /* 0x000fe40003f04270 */
[----:B------:R-:W-:Y:S02]  /*8fe0*/  ISETP.GE.AND P6, PT, R0, R197, PT ;  /* 0x000000c50000720c */ /* 0x000fe40003fc6270 */
[----:B-1----:R-:W-:Y:S02]  /*8ff0*/  FMNMX.FTZ R0, R10, R7, !PT ;  /* 0x000000070a007209 */ /* 0x002fe40007810000 */
[----:B------:R-:W1:Y:S04]  /*9000*/  SHFL.BFLY PT, R7, R2, 0x2, 0x1f ;  /* 0x0c401f0002077f89 */ /* 0x000e6800000e0000 */
[----:B------:R-:W2:Y:S01]  /*9010*/  SHFL.BFLY PT, R8, R0, 0x1, 0x1f ;  /* 0x0c201f0000087f89 */ /* 0x000ea200000e0000 */
[----:B------:R-:W-:-:S02]  /*9020*/  FSEL R6, R187, -INF , !P0 ;  /* 0xff800000bb067808 */ /* 0x000fc40004000000 */
[C---:B------:R-:W-:Y:S02]  /*9030*/  ISETP.GT.AND P0, PT, R23.reuse, R5, PT ;  /* 0x000000051700720c */ /* 0x040fe40003f04270 */
[----:B------:R-:W-:Y:S01]  /*9040*/  FSEL R210, R6, -INF , !P6 ;  /* 0xff80000006d27808 */ /* 0x000fe20007000000 */
[----:B------:R-:W3:Y:S01]  /*9050*/  S2R R216, SR_CTAID.X ;  /* 0x0000000000d87919 */ /* 0x000ee20000002500 */
[----:B------:R-:W-:Y:S02]  /*9060*/  ISETP.GT.AND P6, PT, R23, R3, PT ;  /* 0x000000031700720c */ /* 0x000fe40003fc4270 */
[----:B------:R-:W-:Y:S02]  /*9070*/  FSEL R6, R182, -INF , !P0 ;  /* 0xff800000b6067808 */ /* 0x000fe40004000000 */
[----:B------:R-:W-:Y:S02]  /*9080*/  FSEL R9, R183, -INF , !P6 ;  /* 0xff800000b7097808 */ /* 0x000fe40007000000 */
[----:B------:R-:W-:-:S02]  /*9090*/  ISETP.GE.AND P0, PT, R5, R196, PT ;  /* 0x000000c40500720c */ /* 0x000fc40003f06270 */
[-C--:B------:R-:W-:Y:S02]  /*90a0*/  ISETP.GE.AND P6, PT, R5, R197.reuse, PT ;  /* 0x000000c50500720c */ /* 0x080fe40003fc6270 */
[----:B------:R-:W-:Y:S02]  /*90b0*/  FSEL R34, R175, -INF , !P0 ;  /* 0xff800000af227808 */ /* 0x000fe40004000000 */
[----:B------:R-:W-:Y:S02]  /*90c0*/  FSEL R202, R6, -INF , !P6 ;  /* 0xff80000006ca7808 */ /* 0x000fe40007000000 */
[C---:B------:R-:W-:Y:S02]  /*90d0*/  ISETP.GE.AND P0, PT, R3.reuse, R196, PT ;  /* 0x000000c40300720c */ /* 0x040fe40003f06270 */
[----:B------:R-:W-:Y:S02]  /*90e0*/  ISETP.GE.AND P6, PT, R3, R197, PT ;  /* 0x000000c50300720c */ /* 0x000fe40003fc6270 */
[----:B------:R-:W-:-:S02]  /*90f0*/  FMNMX3.FTZ R3, R134, R33, R32, !PT ;  /* 0x0000002186037276 */ /* 0x000fc40007810020 */
[----:B-1----:R-:W-:Y:S02]  /*9100*/  FMNMX.FTZ R2, R2, R7, !PT ;  /* 0x0000000702027209 */ /* 0x002fe40007810000 */
[----:B------:R-:W-:Y:S02]  /*9110*/  FMNMX3.FTZ R5, R135, R22, R21, !PT ;  /* 0x0000001687057276 */ /* 0x000fe40007810015 */
[----:B--2---:R-:W-:Y:S02]  /*9120*/  FMNMX.FTZ R207, R0, R8, !PT ;  /* 0x0000000800cf7209 */ /* 0x004fe40007810000 */
[----:B------:R-:W-:Y:S01]  /*9130*/  FMNMX3.FTZ R0, R3, R139, R174, !PT ;  /* 0x0000008b03007276 */ /* 0x000fe200078100ae */
[----:B------:R-:W1:Y:S01]  /*9140*/  SHFL.BFLY PT, R8, R2, 0x1, 0x1f ;  /* 0x0c201f0002087f89 */ /* 0x000e6200000e0000 */
[----:B------:R-:W-:Y:S02]  /*9150*/  FMNMX3.FTZ R5, R5, R138, R35, !PT ;  /* 0x0000008a05057276 */ /* 0x000fe40007810023 */
[----:B------:R-:W-:Y:S01]  /*9160*/  FMNMX3.FTZ R10, R0, R213, R210, !PT ;  /* 0x000000d5000a7276 */ /* 0x000fe200078100d2 */
[----:B------:R-:W-:Y:S01]  /*9170*/  FMUL.FTZ R0, R207, UR36 ;  /* 0x00000024cf007c20 */ /* 0x000fe20008410000 */
[----:B------:R-:W-:Y:S01]  /*9180*/  FSEL R201, R9, -INF , !P6 ;  /* 0xff80000009c97808 */ /* 0x000fe20007000000 */
[----:B------:R-:W-:Y:S01]  /*9190*/  IMAD.U32 R3, RZ, RZ, UR35 ;  /* 0x00000023ff037e24 */ /* 0x000fe2000f8e00ff */
[----:B------:R-:W-:-:S02]  /*91a0*/  FSETP.NEU.FTZ.AND P6, PT, R207, -INF , PT ;  /* 0xff800000cf00780b */ /* 0x000fc40003fdd000 */
[----:B------:R-:W-:Y:S02]  /*91b0*/  FSEL R24, R176, -INF , !P0 ;  /* 0xff800000b0187808 */ /* 0x000fe40004000000 */
[----:B------:R-:W-:Y:S02]  /*91c0*/  FMNMX3.FTZ R5, R5, R173, R172, !PT ;  /* 0x000000ad05057276 */ /* 0x000fe400078100ac */
[----:B------:R-:W-:Y:S02]  /*91d0*/  FSEL R0, R0, RZ, P6 ;  /* 0x000000ff00007208 */ /* 0x000fe40003000000 */
[----:B------:R-:W-:Y:S02]  /*91e0*/  FMNMX3.FTZ R5, R5, R34, R24, !PT ;  /* 0x0000002205057276 */ /* 0x000fe40007810018 */
[----:B------:R-:W-:Y:S01]  /*91f0*/  FMNMX3.FTZ R10, R10, R202, R201, !PT ;  /* 0x000000ca0a0a7276 */ /* 0x000fe200078100c9 */
[--C-:B------:R-:W-:Y:S01]  /*9200*/  FFMA.FTZ R176, R11, UR36, -R0.reuse ;  /* 0x000000240bb07c23 */ /* 0x100fe20008010800 */
[--C-:B------:R-:W-:Y:S01]  /*9210*/  FFMA.FTZ R177, R17, UR36, -R0.reuse ;  /* 0x0000002411b17c23 */ /* 0x100fe20008010800 */
[----:B------:R-:W2:Y:S04]  /*9220*/  SHFL.BFLY PT, R11, R5, 0x2, 0x1f ;  /* 0x0c401f00050b7f89 */ /* 0x000ea800000e0000 */
[----:B------:R-:W2:Y:S01]  /*9230*/  SHFL.BFLY PT, R17, R10, 0x2, 0x1f ;  /* 0x0c401f000a117f89 */ /* 0x000ea200000e0000 */
[----:B-1----:R-:W-:Y:S01]  /*9240*/  FMNMX.FTZ R206, R2, R8, !PT ;  /* 0x0000000802ce7209 */ /* 0x002fe20007810000 */
[--C-:B------:R-:W-:Y:S01]  /*9250*/  FFMA.FTZ R175, R12, UR36, -R0.reuse ;  /* 0x000000240caf7c23 */ /* 0x100fe20008010800 */
[--C-:B------:R-:W-:Y:S01]  /*9260*/  FFMA.FTZ R185, R16, UR36, -R0.reuse ;  /* 0x0000002410b97c23 */ /* 0x100fe20008010800 */
[--C-:B------:R-:W-:Y:S01]  /*9270*/  FFMA.FTZ R187, R15, UR36, -R0.reuse ;  /* 0x000000240fbb7c23 */ /* 0x100fe20008010800 */
[--C-:B------:R-:W-:Y:S01]  /*9280*/  FFMA.FTZ R191, R14, UR36, -R0.reuse ;  /* 0x000000240ebf7c23 */ /* 0x100fe20008010800 */
[----:B------:R-:W-:Y:S01]  /*9290*/  FFMA.FTZ R190, R13, UR36, -R0 ;  /* 0x000000240dbe7c23 */ /* 0x000fe20008010800 */
[----:B------:R-:W-:Y:S01]  /*92a0*/  FSETP.NEU.FTZ.AND P0, PT, R206, -INF , PT ;  /* 0xff800000ce00780b */ /* 0x000fe20003f1d000 */
[----:B------:R-:W-:Y:S08]  /*92b0*/  MUFU.EX2 R175, R175 ;  /* 0x000000af00af7308 */ /* 0x000ff00000000800 */
[----:B------:R-:W1:Y:S08]  /*92c0*/  MUFU.EX2 R251, R176 ;  /* 0x000000b000fb7308 */ /* 0x000e700000000800 */
[----:B------:R-:W-:Y:S01]  /*92d0*/  MUFU.EX2 R225, R177 ;  /* 0x000000b100e17308 */ /* 0x000fe20000000800 */
[----:B---3--:R-:W-:-:S02]  /*92e0*/  LOP3.LUT R3, R3, UR27, R179, 0x96, !PT ;  /* 0x0000001b03037c12 */ /* 0x008fc4000f8e96b3 */
[----:B------:R-:W-:-:S05]  /*92f0*/  SHF.R.U32.HI R179, RZ, 0x5, R205 ;  /* 0x00000005ffb37819 */ /* 0x000fca00000116cd */
[----:B------:R-:W-:Y:S02]  /*9300*/  IMAD R216, R216, 0x8, R179 ;  /* 0x00000008d8d87824 */ /* 0x000fe400078e02b3 */
[----:B------:R-:W-:-:S04]  /*9310*/  IMAD.WIDE.U32 R6, R3, -0x326172a9, RZ ;  /* 0xcd9e8d5703067825 */ /* 0x000fc800078e00ff */
[----:B------:R-:W-:Y:S01]  /*9320*/  IMAD.WIDE.U32 R216, R216, -0x326172a9, RZ ;  /* 0xcd9e8d57d8d87825 */ /* 0x000fe200078e00ff */
[----:B----4-:R-:W-:Y:S02]  /*9330*/  LOP3.LUT R8, R6, UR32, R199, 0x96, !PT ;  /* 0x0000002006087c12 */ /* 0x010fe4000f8e96c7 */
[----:B------:R-:W-:-:S03]  /*9340*/  LOP3.LUT R2, R216, UR33, R7, 0x96, !PT ;  /* 0x00000021d8027c12 */ /* 0x000fc6000f8e9607 */
[----:B------:R-:W-:-:S04]  /*9350*/  IMAD.WIDE.U32 R8, R8, -0x2daee0ad, RZ ;  /* 0xd2511f5308087825 */ /* 0x000fc800078e00ff */
[----:B------:R-:W-:-:S04]  /*9360*/  IMAD.WIDE.U32 R2, R2, -0x2daee0ad, RZ ;  /* 0xd2511f5302027825 */ /* 0x000fc800078e00ff */
[----:B------:R-:W-:Y:S01]  /*9370*/  FFMA.FTZ R178, R18, UR36, -R0 ;  /* 0x0000002412b27c23 */ /* 0x000fe20008010800 */
[----:B-----5:R-:W-:Y:S02]  /*9380*/  LOP3.LUT R0, R214, UR31, R3, 0x96, !PT ;  /* 0x0000001fd6007c12 */ /* 0x020fe4000f8e9603 */
[----:B------:R-:W-:Y:S02]  /*9390*/  LOP3.LUT R2, R2, UR25, R9, 0x96, !PT ;  /* 0x0000001902027c12 */ /* 0x000fe4000f8e9609 */
[----:B--2---:R-:W-:Y:S01]  /*93a0*/  FMNMX.FTZ R9, R5, R11, !PT ;  /* 0x0000000b05097209 */ /* 0x004fe20007810000 */
[----:B------:R-:W-:Y:S01]  /*93b0*/  IMAD.WIDE.U32 R14, R0, -0x326172a9, RZ ;  /* 0xcd9e8d57000e7825 */ /* 0x000fe200078e00ff */
[----:B------:R-:W-:-:S03]  /*93c0*/  FMNMX.FTZ R5, R10, R17, !PT ;  /* 0x000000110a057209 */ /* 0x000fc60007810000 */
[----:B------:R-:W-:Y:S02]  /*93d0*/  IMAD.WIDE.U32 R2, R2, -0x326172a9, RZ ;  /* 0xcd9e8d5702027825 */ /* 0x000fe400078e00ff */
[----:B------:R-:W2:Y:S03]  /*93e0*/  SHFL.BFLY PT, R11, R5, 0x1, 0x1f ;  /* 0x0c201f00050b7f89 */ /* 0x000ea600000e0000 */
[----:B------:R-:W-:Y:S02]  /*93f0*/  LOP3.LUT R3, R14, UR24, R3, 0x96, !PT ;  /* 0x000000180e037c12 */ /* 0x000fe4000f8e9603 */
[----:B------:R-:W3:Y:S01]  /*9400*/  SHFL.BFLY PT, R14, R9, 0x1, 0x1f ;  /* 0x0c201f00090e7f89 */ /* 0x000ee200000e0000 */
[----:B------:R-:W-:Y:S01]  /*9410*/  LOP3.LUT R10, R198, UR30, R15, 0x96, !PT ;  /* 0x0000001ec60a7c12 */ /* 0x000fe2000f8e960f */
[----:B------:R-:W-:Y:S02]  /*9420*/  IMAD.MOV.U32 R216, RZ, RZ, R180 ;  /* 0x000000ffffd87224 */ /* 0x000fe400078e00b4 */
[----:B------:R-:W-:-:S02]  /*9430*/  IMAD.MOV.U32 R217, RZ, RZ, R181 ;  /* 0x000000ffffd97224 */ /* 0x000fc400078e00b5 */
[----:B------:R-:W-:-:S04]  /*9440*/  IMAD.WIDE.U32 R180, R10, -0x2daee0ad, RZ ;  /* 0xd2511f530ab47825 */ /* 0x000fc800078e00ff */
[----:B------:R-:W-:Y:S01]  /*9450*/  IMAD.WIDE.U32 R198, R3, -0x2daee0ad, RZ ;  /* 0xd2511f5303c67825 */ /* 0x000fe200078e00ff */
[----:B------:R-:W-:-:S03]  /*9460*/  LOP3.LUT R16, R8, UR22, R181, 0x96, !PT ;  /* 0x0000001608107c12 */ /* 0x000fc6000f8e96b5 */
[----:B------:R-:W-:Y:S01]  /*9470*/  FMUL.FTZ R0, R206, UR36 ;  /* 0x00000024ce007c20 */ /* 0x000fe20008410000 */
[----:B------:R-:W-:Y:S01]  /*9480*/  LOP3.LUT R3, R180, UR16, R199, 0x96, !PT ;  /* 0x00000010b4037c12 */ /* 0x000fe2000f8e96c7 */
[----:B------:R-:W-:-:S03]  /*9490*/  IMAD.WIDE.U32 R16, R16, -0x326172a9, RZ ;  /* 0xcd9e8d5710107825 */ /* 0x000fc600078e00ff */
[----:B------:R-:W-:Y:S01]  /*94a0*/  FSEL R0, R0, RZ, P0 ;  /* 0x000000ff00007208 */ /* 0x000fe20000000000 */
[----:B------:R-:W-:Y:S01]  /*94b0*/  IMAD.WIDE.U32 R180, R3, -0x326172a9, RZ ;  /* 0xcd9e8d5703b47825 */ /* 0x000fe200078e00ff */
[----:B--2---:R-:W-:-:S03]  /*94c0*/  FMNMX.FTZ R220, R5, R11, !PT ;  /* 0x0000000b05dc7209 */ /* 0x004fc60007810000 */
[--C-:B------:R-:W-:Y:S01]  /*94d0*/  FFMA.FTZ R8, R20, UR36, -R0.reuse ;  /* 0x0000002414087c23 */ /* 0x100fe20008010800 */
[----:B---3--:R-:W-:Y:S01]  /*94e0*/  FMNMX.FTZ R208, R9, R14, !PT ;  /* 0x0000000e09d07209 */ /* 0x008fe20007810000 */
[--C-:B------:R-:W-:Y:S01]  /*94f0*/  FFMA.FTZ R19, R19, UR36, -R0.reuse ;  /* 0x0000002413137c23 */ /* 0x100fe20008010800 */
[----:B------:R-:W-:Y:S01]  /*9500*/  LOP3.LUT R16, R16, UR15, R181, 0x96, !PT ;  /* 0x0000000f10107c12 */ /* 0x000fe2000f8e96b5 */
[--C-:B------:R-:W-:Y:S01]  /*9510*/  FFMA.FTZ R182, R31, UR36, -R0.reuse ;  /* 0x000000241fb67c23 */ /* 0x100fe20008010800 */
[--C-:B------:R-:W-:Y:S01]  /*9520*/  FFMA.FTZ R179, R30, UR36, -R0.reuse ;  /* 0x000000241eb37c23 */ /* 0x100fe20008010800 */
[--C-:B------:R-:W-:Y:S01]  /*9530*/  FFMA.FTZ R183, R28, UR36, -R0.reuse ;  /* 0x000000241cb77c23 */ /* 0x100fe20008010800 */
[--C-:B------:R-:W-:Y:S01]  /*9540*/  FFMA.FTZ R184, R27, UR36, -R0.reuse ;  /* 0x000000241bb87c23 */ /* 0x100fe20008010800 */
[--C-:B------:R-:W-:Y:S01]  /*9550*/  FFMA.FTZ R186, R26, UR36, -R0.reuse ;  /* 0x000000241aba7c23 */ /* 0x100fe20008010800 */
[----:B------:R-:W-:Y:S01]  /*9560*/  FFMA.FTZ R188, R25, UR36, -R0 ;  /* 0x0000002419bc7c23 */ /* 0x000fe20008010800 */
[----:B------:R-:W-:Y:S01]  /*9570*/  FSEL R5, R206, RZ, P0 ;  /* 0x000000ffce057208 */ /* 0x000fe20000000000 */
[----:B------:R-:W-:Y:S01]  /*9580*/  FMUL.FTZ R0, R220, UR36 ;  /* 0x00000024dc007c20 */ /* 0x000fe20008410000 */
[----:B------:R-:W-:Y:S01]  /*9590*/  LOP3.LUT R15, R2, UR17, R17, 0x96, !PT ;  /* 0x00000011020f7c12 */ /* 0x000fe2000f8e9611 */
[----:B------:R-:W-:Y:S01]  /*95a0*/  FMUL.FTZ R2, R208, UR36 ;  /* 0x00000024d0027c20 */ /* 0x000fe20008410000 */
[----:B------:R-:W-:-:S02]  /*95b0*/  FSETP.NEU.FTZ.AND P0, PT, R220, -INF , PT ;  /* 0xff800000dc00780b */ /* 0x000fc40003f1d000 */
[----:B------:R-:W-:Y:S02]  /*95c0*/  FSEL R10, R207, RZ, P6 ;  /* 0x000000ffcf0a7208 */ /* 0x000fe40003000000 */
[----:B------:R-:W-:Y:S02]  /*95d0*/  LOP3.LUT R3, R16, 0xff, RZ, 0xc0, !PT ;  /* 0x000000ff10037812 */ /* 0x000fe400078ec0ff */
[----:B------:R-:W-:Y:S02]  /*95e0*/  FSETP.NEU.FTZ.AND P6, PT, R208, -INF , PT ;  /* 0xff800000d000780b */ /* 0x000fe40003fdd000 */
[----:B------:R-:W-:Y:S02]  /*95f0*/  FSEL R14, R220, RZ, P0 ;  /* 0x000000ffdc0e7208 */ /* 0x000fe40000000000 */
[----:B------:R-:W-:Y:S02]  /*9600*/  FSEL R0, R0, RZ, P0 ;  /* 0x000000ff00007208 */ /* 0x000fe40000000000 */
[----:B------:R-:W-:-:S02]  /*9610*/  ISETP.LE.U32.AND P0, PT, R3, UR12, PT ;  /* 0x0000000c03007c0c */ /* 0x000fc4000bf03070 */
[----:B------:R-:W-:Y:S02]  /*9620*/  FSEL R2, R2, RZ, P6 ;  /* 0x000000ff02027208 */ /* 0x000fe40003000000 */
[----:B-1----:R-:W-:-:S03]  /*9630*/  F2FP.F16.F32.PACK_AB R28, R251, R175 ;  /* 0x000000affb1c723e */ /* 0x002fc600000000ff */
        /* <DEDUP_REMOVED lines=8> */
[----:B------:R-:W-:Y:S01]  /*96c0*/  LOP3.LUT R2, R16, 0xffff, RZ, 0xc0, !PT ;  /* 0x0000ffff10027812 */ /* 0x000fe200078ec0ff */
[----:B------:R-:W-:Y:S01]  /*96d0*/  @!P0 HADD2 R31, -R28.H0_H0, -RZ.H0_H0 ;  /* 0xa00000ff1c1f8230 */ /* 0x000fe20000000900 */
[----:B------:R-:W-:-:S02]  /*96e0*/  PRMT R27, R28, 0x7632, R27 ;  /* 0x000076321c1b7816 */ /* 0x000fc4000000001b */
[----:B------:R-:W-:Y:S02]  /*96f0*/  SHF.R.U32.HI R2, RZ, 0x8, R2 ;  /* 0x00000008ff027819 */ /* 0x000fe40000011602 */
[----:B------:R-:W-:Y:S02]  /*9700*/  PRMT R250, R28, 0x5410, R27 ;  /* 0x000054101cfa7816 */ /* 0x000fe4000000001b */
[----:B------:R-:W-:Y:S02]  /*9710*/  LOP3.LUT R2, R2, 0xffff, RZ, 0xc0, !PT ;  /* 0x0000ffff02027812 */ /* 0x000fe400078ec0ff */
[----:B------:R-:W-:Y:S02]  /*9720*/  @!P0 PRMT R28, R31, 0x5410, RZ ;  /* 0x000054101f1c8816 */ /* 0x000fe400000000ff */
[----:B------:R-:W-:Y:S01]  /*9730*/  ISETP.LE.U32.AND P0, PT, R2, UR12, PT ;  /* 0x0000000c02007c0c */ /* 0x000fe2000bf03070 */
[----:B------:R-:W-:Y:S01]  /*9740*/  MUFU.EX2 R11, R8 ;  /* 0x00000008000b7308 */ /* 0x000fe20000000800 */
[----:B------:R-:W-:-:S07]  /*9750*/  PRMT R2, R16, 0x7632, R2 ;  /* 0x0000763210027816 */ /* 0x000fce0000000002 */
[----:B------:R-:W1:Y:S01]  /*9760*/  MUFU.EX2 R34, R19 ;  /* 0x0000001300227308 */ /* 0x000e620000000800 */
[----:B------:R-:W-:-:S03]  /*9770*/  LOP3.LUT R2, R2, 0xff, RZ, 0xc0, !PT ;  /* 0x000000ff02027812 */ /* 0x000fc600078ec0ff */
[----:B------:R-:W-:-:S05]  /*9780*/  @!P0 HADD2 R18, -R27.H0_H0, -RZ.H0_H0 ;  /* 0xa00000ff1b128230 */ /* 0x000fca0000000900 */
[----:B------:R-:W-:Y:S02]  /*9790*/  @!P0 PRMT R27, R18, 0x5410, RZ ;  /* 0x00005410121b8816 */ /* 0x000fe400000000ff */
[----:B------:R-:W-:Y:S01]  /*97a0*/  ISETP.LE.U32.AND P0, PT, R2, UR12, PT ;  /* 0x0000000c02007c0c */ /* 0x000fe2000bf03070 */
[--C-:B------:R-:W-:Y:S01]  /*97b0*/  FFMA.FTZ R17, R213, UR36, -R0.reuse ;  /* 0x00000024d5117c23 */ /* 0x100fe20008010800 */
[----:B-1----:R-:W-:Y:S01]  /*97c0*/  F2FP.F16.F32.PACK_AB R31, R34, R11 ;  /* 0x0000000b221f723e */ /* 0x002fe200000000ff */
[--C-:B------:R-:W-:Y:S01]  /*97d0*/  FFMA.FTZ R18, R210, UR36, -R0.reuse ;  /* 0x00000024d2127c23 */ /* 0x100fe20008010800 */
[--C-:B------:R-:W-:Y:S01]  /*97e0*/  FFMA.FTZ R9, R33, UR36, -R0.reuse ;  /* 0x0000002421097c23 */ /* 0x100fe20008010800 */
[--C-:B------:R-:W-:Y:S01]  /*97f0*/  FFMA.FTZ R8, R32, UR36, -R0.reuse ;  /* 0x0000002420087c23 */ /* 0x100fe20008010800 */
[----:B------:R-:W-:Y:S01]  /*9800*/  PRMT R35, R31, 0x7632, R35 ;  /* 0x000076321f237816 */ /* 0x000fe20000000023 */
[--C-:B------:R-:W-:Y:S01]  /*9810*/  FFMA.FTZ R139, R139, UR36, -R0.reuse ;  /* 0x000000248b8b7c23 */ /* 0x100fe20008010800 */
[----:B------:R-:W-:-:S05]  /*9820*/  FFMA.FTZ R174, R174, UR36, -R0 ;  /* 0x00000024aeae7c23 */ /* 0x000fca0008010800 */
[----:B------:R-:W-:Y:S02]  /*9830*/  @!P0 HADD2 R138, -R31.H0_H0, -RZ.H0_H0 ;  /* 0xa00000ff1f8a8230 */ /* 0x000fe40000000900 */
[--C-:B------:R-:W-:Y:S01]  /*9840*/  FFMA.FTZ R210, R202, UR36, -R0.reuse ;  /* 0x00000024cad27c23 */ /* 0x100fe20008010800 */
[----:B------:R-:W-:Y:S01]  /*9850*/  FFMA.FTZ R213, R201, UR36, -R0 ;  /* 0x00000024c9d57c23 */ /* 0x000fe20008010800 */
[----:B------:R-:W-:Y:S02]  /*9860*/  SHF.R.U32.HI R0, RZ, 0x18, R16 ;  /* 0x00000018ff007819 */ /* 0x000fe40000011610 */
[----:B------:R-:W-:Y:S02]  /*9870*/  PRMT R248, R31, 0x5410, R35 ;  /* 0x000054101ff87816 */ /* 0x000fe40000000023 */
[----:B------:R-:W-:Y:S02]  /*9880*/  @!P0 PRMT R31, R138, 0x5410, RZ ;  /* 0x000054108a1f8816 */ /* 0x000fe400000000ff */
[----:B------:R-:W-:Y:S01]  /*9890*/  ISETP.LE.U32.AND P0, PT, R0, UR12, PT ;  /* 0x0000000c00007c0c */ /* 0x000fe2000bf03070 */
[----:B------:R-:W1:Y:S01]  /*98a0*/  MUFU.EX2 R202, R178 ;  /* 0x000000b200ca7308 */ /* 0x000e620000000800 */
[----:B------:R-:W-:-:S02]  /*98b0*/  IMAD.MOV.U32 R0, RZ, RZ, R180 ;  /* 0x000000ffff007224 */ /* 0x000fc400078e00b4 */
[----:B------:R-:W-:-:S03]  /*98c0*/  FADD.FTZ R2, R132, -R5 ;  /* 0x8000000584027221 */ /* 0x000fc60000010000 */
[----:B------:R-:W-:Y:S01]  /*98d0*/  LOP3.LUT R0, R0, 0xff, RZ, 0xc0, !PT ;  /* 0x000000ff00007812 */ /* 0x000fe200078ec0ff */
[----:B------:R-:W-:-:S05]  /*98e0*/  FMUL.FTZ R2, R2, UR36 ;  /* 0x0000002402027c20 */ /* 0x000fca0008410000 */
[----:B------:R-:W-:Y:S01]  /*98f0*/  @!P0 HADD2 R132, -R35.H0_H0, -RZ.H0_H0 ;  /* 0xa00000ff23848230 */ /* 0x000fe20000000900 */
[----:B------:R1:W2:Y:S04]  /*9900*/  MUFU.EX2 R3, R2 ;  /* 0x0000000200037308 */ /* 0x0002a80000000800 */
[----:B------:R-:W-:Y:S02]  /*9910*/  @!P0 PRMT R35, R132, 0x5410, RZ ;  /* 0x0000541084238816 */ /* 0x000fe400000000ff */
[----:B------:R-:W-:Y:S01]  /*9920*/  ISETP.LE.U32.AND P0, PT, R0, UR12, PT ;  /* 0x0000000c00007c0c */ /* 0x000fe2000bf03070 */
[----:B------:R-:W-:Y:S01]  /*9930*/  FADD.FTZ R0, R133, -R10 ;  /* 0x8000000a85007221 */ /* 0x000fe20000010000 */
[----:B-1----:R-:W-:-:S04]  /*9940*/  F2FP.F16.F32.PACK_AB R2, R225, R202 ;  /* 0x000000cae102723e */ /* 0x002fc800000000ff */
[C---:B------:R-:W-:Y:S02]  /*9950*/  PRMT R178, R2.reuse, 0x7610, R178 ;  /* 0x0000761002b27816 */ /* 0x040fe400000000b2 */
[----:B------:R-:W-:Y:S01]  /*9960*/  PRMT R177, R2, 0x7632, R177 ;  /* 0x0000763202b17816 */ /* 0x000fe200000000b1 */
[----:B------:R-:W-:-:S04]  /*9970*/  FMUL.FTZ R2, R0, UR36 ;  /* 0x0000002400027c20 */ /* 0x000fc80008410000 */
[----:B------:R-:W-:Y:S01]  /*9980*/  @!P0 HADD2 R189, -R178.H0_H0, -RZ.H0_H0 ;  /* 0xa00000ffb2bd8230 */ /* 0x000fe20000000900 */
[----:B------:R-:W-:Y:S02]  /*9990*/  PRMT R0, R180, 0x7771, RZ ;  /* 0x00007771b4007816 */ /* 0x000fe400000000ff */
[----:B------:R-:W-:Y:S02]  /*99a0*/  PRMT R247, R178, 0x5410, R177 ;  /* 0x00005410b2f77816 */ /* 0x000fe400000000b1 */
[----:B------:R-:W-:Y:S02]  /*99b0*/  @!P0 PRMT R178, R189, 0x5410, RZ ;  /* 0x00005410bdb28816 */ /* 0x000fe400000000ff */
[----:B------:R-:W-:Y:S01]  /*99c0*/  ISETP.GT.U32.AND P0, PT, R0, UR12, PT ;  /* 0x0000000c00007c0c */ /* 0x000fe2000bf04070 */
[----:B------:R-:W-:Y:S08]  /*99d0*/  MUFU.EX2 R201, R182 ;  /* 0x000000b600c97308 */ /* 0x000ff00000000800 */
[----:B------:R1:W-:Y:S04]  /*99e0*/  MUFU.EX2 R0, R2 ;  /* 0x0000000200007308 */ /* 0x0003e80000000800 */
[----:B------:R-:W-:-:S04]  /*99f0*/  @P0 HADD2 R133, -R177.H0_H0, -RZ.H0_H0 ;  /* 0xa00000ffb1850230 */ /* 0x000fc80000000900 */
[----:B------:R-:W3:Y:S01]  /*9a00*/  MUFU.EX2 R252, R179 ;  /* 0x000000b300fc7308 */ /* 0x000ee20000000800 */
[----:B------:R-:W-:Y:S02]  /*9a10*/  @P0 PRMT R177, R133, 0x5410, RZ ;  /* 0x0000541085b10816 */ /* 0x000fe400000000ff */
[----:B-1----:R-:W-:-:S04]  /*9a20*/  PRMT R2, R180, 0x7772, RZ ;  /* 0x00007772b4027816 */ /* 0x002fc800000000ff */
[----:B------:R-:W-:Y:S01]  /*9a30*/  ISETP.GT.U32.AND P0, PT, R2, UR12, PT ;  /* 0x0000000c02007c0c */ /* 0x000fe2000bf04070 */
[----:B------:R-:W-:Y:S01]  /*9a40*/  FADD.FTZ R2, R134, -R14 ;  /* 0x8000000e86027221 */ /* 0x000fe20000010000 */
[----:B--2---:R-:W-:Y:S01]  /*9a50*/  FFMA.FTZ R5, R224, R3, R11 ;  /* 0x00000003e0057223 */ /* 0x004fe2000001000b */
[----:B------:R-:W-:-:S04]  /*9a60*/  IMAD.WIDE.U32 R14, R15, -0x2daee0ad, RZ ;  /* 0xd2511f530f0e7825 */ /* 0x000fc800078e00ff */
[----:B------:R-:W-:Y:S01]  /*9a70*/  FMUL.FTZ R2, R2, UR36 ;  /* 0x0000002402027c20 */ /* 0x000fe20008410000 */
[----:B------:R-:W-:Y:S01]  /*9a80*/  FADD.FTZ R189, R34, R5 ;  /* 0x0000000522bd7221 */ /* 0x000fe20000010000 */
[----:B------:R-:W-:Y:S01]  /*9a90*/  PRMT R5, R180, 0x7773, RZ ;  /* 0x00007773b4057816 */ /* 0x000fe200000000ff */
[----:B------:R1:W-:Y:S01]  /*9aa0*/  MUFU.EX2 R24, R9 ;  /* 0x0000000900187308 */ /* 0x0003e20000000800 */
[----:B------:R-:W-:Y:S02]  /*9ab0*/  LOP3.LUT R34, R198, UR14, R15, 0x96, !PT ;  /* 0x0000000ec6227c12 */ /* 0x000fe4000f8e960f */
[----:B------:R-:W-:Y:S02]  /*9ac0*/  FSEL R11, R208, RZ, P6 ;  /* 0x000000ffd00b7208 */ /* 0x000fe40003000000 */
[----:B------:R-:W-:-:S03]  /*9ad0*/  ISETP.GT.U32.AND P6, PT, R5, UR12, PT ;  /* 0x0000000c05007c0c */ /* 0x000fc6000bfc4070 */
[----:B------:R3:W-:Y:S01]  /*9ae0*/  MUFU.EX2 R179, R8 ;  /* 0x0000000800b37308 */ /* 0x0007e20000000800 */
[----:B------:R-:W-:-:S07]  /*9af0*/  LOP3.LUT R5, R34, 0xffff, RZ, 0xc0, !PT ;  /* 0x0000ffff22057812 */ /* 0x000fce00078ec0ff */
[----:B------:R-:W2:Y:S01]  /*9b00*/  MUFU.EX2 R2, R2 ;  /* 0x0000000200027308 */ /* 0x000ea20000000800 */
[----:B-1----:R-:W-:Y:S02]  /*9b10*/  SHF.R.U32.HI R9, RZ, 0x8, R5 ;  /* 0x00000008ff097819 */ /* 0x002fe40000011605 */
[----:B---3--:R-:W-:-:S05]  /*9b20*/  F2FP.F16.F32.PACK_AB R8, R252, R201 ;  /* 0x000000c9fc08723e */ /* 0x008fca00000000ff */
[----:B------:R-:W1:Y:S01]  /*9b30*/  MUFU.EX2 R139, R139 ;  /* 0x0000008b008b7308 */ /* 0x000e620000000800 */
[----:B------:R-:W-:Y:S01]  /*9b40*/  PRMT R176, R8, 0x7610, R176 ;  /* 0x0000761008b07816 */ /* 0x000fe200000000b0 */
[--C-:B------:R-:W-:Y:S01]  /*9b50*/  FFMA.FTZ R19, R228, R0, R175.reuse ;  /* 0x00000000e4137223 */ /* 0x100fe200000100af */
[----:B------:R-:W-:-:S03]  /*9b60*/  PRMT R175, R8, 0x7632, R175 ;  /* 0x0000763208af7816 */ /* 0x000fc600000000af */
[----:B------:R-:W-:Y:S02]  /*9b70*/  @P0 HADD2 R192, -R176.H0_H0, -RZ.H0_H0 ;  /* 0xa00000ffb0c00230 */ /* 0x000fe40000000900 */
[----:B------:R-:W3:Y:S01]  /*9b80*/  MUFU.EX2 R5, R174 ;  /* 0x000000ae00057308 */ /* 0x000ee20000000800 */
[----:B------:R-:W-:-:S07]  /*9b90*/  LOP3.LUT R8, R9, 0xffff, RZ, 0xc0, !PT ;  /* 0x0000ffff09087812 */ /* 0x000fce00078ec0ff */
[----:B------:R4:W-:Y:S08]  /*9ba0*/  MUFU.EX2 R224, R185 ;  /* 0x000000b900e07308 */ /* 0x0009f00000000800 */
[----:B------:R-:W5:Y:S01]  /*9bb0*/  MUFU.EX2 R187, R187 ;  /* 0x000000bb00bb7308 */ /* 0x000f620000000800 */
[----:B----4-:R-:W-:Y:S02]  /*9bc0*/  PRMT R185, R176, 0x5410, R175 ;  /* 0x00005410b0b97816 */ /* 0x010fe400000000af */
[----:B------:R-:W-:-:S02]  /*9bd0*/  @P0 PRMT R176, R192, 0x5410, RZ ;  /* 0x00005410c0b00816 */ /* 0x000fc400000000ff */
[----:B------:R-:W-:Y:S01]  /*9be0*/  ISETP.LE.U32.AND P0, PT, R8, UR12, PT ;  /* 0x0000000c08007c0c */ /* 0x000fe2000bf03070 */
[----:B--2---:R-:W-:Y:S01]  /*9bf0*/  FFMA.FTZ R8, R227, R2, R24 ;  /* 0x00000002e3087223 */ /* 0x004fe20000010018 */
[----:B------:R-:W-:-:S03]  /*9c00*/  @P6 HADD2 R134, -R175.H0_H0, -RZ.H0_H0 ;  /* 0xa00000ffaf866230 */ /* 0x000fc60000000900 */
[----:B------:R-:W-:Y:S01]  /*9c10*/  FADD.FTZ R10, R179, R8 ;  /* 0x00000008b30a7221 */ /* 0x000fe20000010000 */
[----:B------:R-:W-:-:S03]  /*9c20*/  LOP3.LUT R8, R34, 0xff, RZ, 0xc0, !PT ;  /* 0x000000ff22087812 */ /* 0x000fc600078ec0ff */
[----:B-1----:R-:W-:Y:S01]  /*9c30*/  FADD.FTZ R10, R139, R10 ;  /* 0x0000000a8b0a7221 */ /* 0x002fe20000010000 */
[----:B------:R-:W-:Y:S02]  /*9c40*/  @P6 PRMT R175, R134, 0x5410, RZ ;  /* 0x0000541086af6816 */ /* 0x000fe400000000ff */
[----:B------:R-:W-:Y:S01]  /*9c50*/  ISETP.LE.U32.AND P6, PT, R8, UR12, PT ;  /* 0x0000000c08007c0c */ /* 0x000fe2000bfc3070 */
[C---:B---3--:R-:W-:Y:S01]  /*9c60*/  FADD.FTZ R10, R5.reuse, R10 ;  /* 0x0000000a050a7221 */ /* 0x048fe20000010000 */
[----:B------:R-:W-:Y:S02]  /*9c70*/  F2FP.F16.F32.PACK_AB R182, R5, R139 ;  /* 0x0000008b05b6723e */ /* 0x000fe400000000ff */
[----:B-----5:R-:W-:Y:S01]  /*9c80*/  F2FP.F16.F32.PACK_AB R5, R187, R224 ;  /* 0x000000e0bb05723e */ /* 0x020fe200000000ff */
[----:B------:R-:W1:Y:S03]  /*9c90*/  MUFU.EX2 R8, R17 ;  /* 0x0000001100087308 */ /* 0x000e660000000800 */
[----:B------:R-:W-:-:S02]  /*9ca0*/  PRMT R172, R5, 0x7610, R172 ;  /* 0x0000761005ac7816 */ /* 0x000fc400000000ac */
[----:B------:R-:W-:-:S03]  /*9cb0*/  PRMT R173, R5, 0x7632, R173 ;  /* 0x0000763205ad7816 */ /* 0x000fc600000000ad */
[----:B------:R-:W2:Y:S01]  /*9cc0*/  MUFU.EX2 R5, R18 ;  /* 0x0000001200057308 */ /* 0x000ea20000000800 */
[----:B------:R-:W-:Y:S01]  /*9cd0*/  PRMT R9, R34, 0x7632, R9 ;  /* 0x0000763222097816 */ /* 0x000fe20000000009 */
[----:B------:R-:W-:Y:S01]  /*9ce0*/  @!P6 HADD2 R194, -R172.H0_H0, -RZ.H0_H0 ;  /* 0xa00000ffacc2e230 */ /* 0x000fe20000000900 */
[----:B------:R-:W-:Y:S02]  /*9cf0*/  PRMT R198, R172, 0x5410, R173 ;  /* 0x00005410acc67816 */ /* 0x000fe400000000ad */
[----:B------:R-:W-:-:S03]  /*9d00*/  LOP3.LUT R9, R9, 0xff, RZ, 0xc0, !PT ;  /* 0x000000ff09097812 */ /* 0x000fc600078ec0ff */
[----:B------:R-:W-:Y:S01]  /*9d10*/  MUFU.EX2 R183, R183 ;  /* 0x000000b700b77308 */ /* 0x000fe20000000800 */
[----:B------:R-:W-:-:S07]  /*9d20*/  @!P6 PRMT R172, R194, 0x5410, RZ ;  /* 0x00005410c2ace816 */ /* 0x000fce00000000ff */
[----:B------:R-:W3:Y:S01]  /*9d30*/  MUFU.EX2 R184, R184 ;  /* 0x000000b800b87308 */ /* 0x000ee20000000800 */
[----:B------:R-:W-:Y:S01]  /*9d40*/  ISETP.LE.U32.AND P6, PT, R9, UR12, PT ;  /* 0x0000000c09007c0c */ /* 0x000fe2000bfc3070 */
[----:B-1----:R-:W-:Y:S01]  /*9d50*/  FADD.FTZ R9, R8, R10 ;  /* 0x0000000a08097221 */ /* 0x002fe20000010000 */
[----:B------:R-:W-:Y:S01]  /*9d60*/  @!P0 HADD2 R193, -R173.H0_H0, -RZ.H0_H0 ;  /* 0xa00000ffadc18230 */ /* 0x000fe20000000900 */
[C---:B--2---:R-:W-:Y:S02]  /*9d70*/  F2FP.F16.F32.PACK_AB R174, R5.reuse, R8 ;  /* 0x0000000805ae723e */ /* 0x044fe400000000ff */
[----:B------:R-:W-:Y:S01]  /*9d80*/  FADD.FTZ R9, R5, R9 ;  /* 0x0000000905097221 */ /* 0x000fe20000010000 */
[----:B------:R-:W-:Y:S01]  /*9d90*/  SHF.R.U32.HI R5, RZ, 0x18, R34 ;  /* 0x00000018ff057819 */ /* 0x000fe20000011622 */
[-C--:B------:R-:W-:Y:S01]  /*9da0*/  FMUL.FTZ R237, R65, R0.reuse ;  /* 0x0000000041ed7220 */ /* 0x080fe20000410000 */
[----:B------:R-:W-:Y:S01]  /*9db0*/  @!P0 PRMT R173, R193, 0x5410, RZ ;  /* 0x00005410c1ad8816 */ /* 0x000fe200000000ff */
[----:B------:R-:W1:Y:S01]  /*9dc0*/  MUFU.EX2 R65, R190 ;  /* 0x000000be00417308 */ /* 0x000e620000000800 */
[----:B------:R-:W-:Y:S01]  /*9dd0*/  ISETP.LE.U32.AND P0, PT, R5, UR12, PT ;  /* 0x0000000c05007c0c */ /* 0x000fe2000bf03070 */
[-C--:B------:R-:W-:Y:S01]  /*9de0*/  FMUL.FTZ R229, R161, R0.reuse ;  /* 0x00000000a1e57220 */ /* 0x080fe20000410000 */
[----:B------:R-:W-:Y:S01]  /*9df0*/  FMUL.FTZ R236, R64, R0 ;  /* 0x0000000040ec7220 */ /* 0x000fe20000410000 */
[----:B---3--:R-:W-:Y:S01]  /*9e00*/  F2FP.F16.F32.PACK_AB R5, R184, R183 ;  /* 0x000000b7b805723e */ /* 0x008fe200000000ff */
[----:B------:R-:W-:-:S03]  /*9e10*/  IMAD.MOV.U32 R17, RZ, RZ, R224 ;  /* 0x000000ffff117224 */ /* 0x000fc600078e00e0 */
[----:B------:R-:W2:Y:S01]  /*9e20*/  MUFU.EX2 R191, R191 ;  /* 0x000000bf00bf7308 */ /* 0x000ea20000000800 */
[----:B------:R-:W-:Y:S01]  /*9e30*/  MOV R218, R216 ;  /* 0x000000d800da7202 */ /* 0x000fe20000000f00 */
[----:B------:R-:W-:Y:S01]  /*9e40*/  IMAD.MOV.U32 R219, RZ, RZ, R217 ;  /* 0x000000ffffdb7224 */ /* 0x000fe200078e00d9 */
[----:B------:R-:W-:Y:S01]  /*9e50*/  PRMT R139, R5, 0x7610, R139 ;  /* 0x00007610058b7816 */ /* 0x000fe2000000008b */
[-C--:B------:R-:W-:Y:S01]  /*9e60*/  FMUL.FTZ R241, R53, R0.reuse ;  /* 0x0000000035f17220 */ /* 0x080fe20000410000 */
[----:B------:R-:W-:Y:S01]  /*9e70*/  PRMT R138, R5, 0x7632, R138 ;  /* 0x00007632058a7816 */ /* 0x000fe2000000008a */
[----:B------:R-:W-:Y:S02]  /*9e80*/  IMAD.MOV.U32 R64, RZ, RZ, R225 ;  /* 0x000000ffff407224 */ /* 0x000fe400078e00e1 */
[-C--:B------:R-:W-:Y:S01]  /*9e90*/  FMUL.FTZ R224, R68, R0.reuse ;  /* 0x0000000044e07220 */ /* 0x080fe20000410000 */
[----:B------:R-:W-:Y:S02]  /*9ea0*/  IMAD.MOV.U32 R161, RZ, RZ, R198 ;  /* 0x000000ffffa17224 */ /* 0x000fe400078e00c6 */
        /* <DEDUP_REMOVED lines=28> */
[----:B------:R-:W-:-:S02]  /*a070*/  @!P6 HADD2 R49, -R139.H0_H0, -RZ.H0_H0 ;  /* 0xa00000ff8b31e230 */ /* 0x000fc40000000900 */
[-C--:B------:R-:W-:Y:S01]  /*a080*/  FMUL.FTZ R231, R163, R3.reuse ;  /* 0x00000003a3e77220 */ /* 0x080fe20000410000 */
[----:B------:R-:W-:Y:S01]  /*a090*/  LOP3.LUT R0, R0, 0xff, RZ, 0xc0, !PT ;  /* 0x000000ff00007812 */ /* 0x000fe200078ec0ff */
[----:B------:R-:W-:Y:S01]  /*a0a0*/  IMAD.MOV.U32 R163, RZ, RZ, R219 ;  /* 0x000000ffffa37224 */ /* 0x000fe200078e00db */
[----:B------:R-:W-:Y:S01]  /*a0b0*/  PRMT R160, R139, 0x5410, R138 ;  /* 0x000054108ba07816 */ /* 0x000fe2000000008a */
[----:B------:R-:W-:Y:S01]  /*a0c0*/  @!P0 HADD2 R37, -R138.H0_H0, -RZ.H0_H0 ;  /* 0xa00000ff8a258230 */ /* 0x000fe20000000900 */
[----:B------:R-:W-:Y:S01]  /*a0d0*/  @!P6 PRMT R139, R49, 0x5410, RZ ;  /* 0x00005410318be816 */ /* 0x000fe200000000ff */
[-C--:B------:R-:W-:Y:S01]  /*a0e0*/  FMUL.FTZ R219, R51, R3.reuse ;  /* 0x0000000333db7220 */ /* 0x080fe20000410000 */
[----:B------:R-:W-:Y:S01]  /*a0f0*/  ISETP.LE.U32.AND P6, PT, R0, UR12, PT ;  /* 0x0000000c00007c0c */ /* 0x000fe2000bfc3070 */
[----:B------:R-:W-:Y:S01]  /*a100*/  FMUL.FTZ R51, R115, R3 ;  /* 0x0000000373337220 */ /* 0x000fe20000410000 */
[----:B------:R-:W-:Y:S01]  /*a110*/  PRMT R0, R14, 0x7771, RZ ;  /* 0x000077710e007816 */ /* 0x000fe200000000ff */
[----:B-1----:R-:W-:Y:S01]  /*a120*/  IMAD.MOV.U32 R115, RZ, RZ, R65 ;  /* 0x000000ffff737224 */ /* 0x002fe200078e0041 */
[----:B------:R-:W-:-:S02]  /*a130*/  @!P0 PRMT R138, R37, 0x5410, RZ ;  /* 0x00005410258a8816 */ /* 0x000fc400000000ff */
[----:B------:R-:W-:Y:S02]  /*a140*/  ISETP.GT.U32.AND P0, PT, R0, UR12, PT ;  /* 0x0000000c00007c0c */ /* 0x000fe4000bf04070 */
[----:B--2---:R-:W-:-:S04]  /*a150*/  F2FP.F16.F32.PACK_AB R0, R115, R191 ;  /* 0x000000bf7300723e */ /* 0x004fc800000000ff */
[C---:B------:R-:W-:Y:S02]  /*a160*/  PRMT R133, R0.reuse, 0x7610, R133 ;  /* 0x0000761000857816 */ /* 0x040fe40000000085 */
[----:B------:R-:W-:Y:S01]  /*a170*/  PRMT R134, R0, 0x7632, R134 ;  /* 0x0000763200867816 */ /* 0x000fe20000000086 */
[-C--:B------:R-:W-:Y:S02]  /*a180*/  FMUL.FTZ R87, R87, R3.reuse ;  /* 0x0000000357577220 */ /* 0x080fe40000410000 */
[----:B------:R-:W-:Y:S01]  /*a190*/  @!P6 HADD2 R26, -R133.H0_H0, -RZ.H0_H0 ;  /* 0xa00000ff851ae230 */ /* 0x000fe20000000900 */
[----:B------:R-:W-:Y:S01]  /*a1a0*/  PRMT R113, R133, 0x5410, R134 ;  /* 0x0000541085717816 */ /* 0x000fe20000000086 */
[----:B------:R-:W-:Y:S01]  /*a1b0*/  FMUL.FTZ R84, R86, R3 ;  /* 0x0000000356547220 */ /* 0x000fe20000410000 */
[----:B------:R-:W-:Y:S02]  /*a1c0*/  FMUL.FTZ R86, R46, R2 ;  /* 0x000000022e567220 */ /* 0x000fe40000410000 */
[----:B------:R-:W-:Y:S01]  /*a1d0*/  @!P6 PRMT R133, R26, 0x5410, RZ ;  /* 0x000054101a85e816 */ /* 0x000fe200000000ff */
[----:B------:R-:W-:-:S02]  /*a1e0*/  IMAD.MOV.U32 R26, RZ, RZ, R87 ;  /* 0x000000ffff1a7224 */ /* 0x000fc400078e0057 */
[----:B------:R-:W-:Y:S02]  /*a1f0*/  FMUL.FTZ R87, R47, R2 ;  /* 0x000000022f577220 */ /* 0x000fe40000410000 */
[----:B------:R-:W2:Y:S01]  /*a200*/  LDL.64 R46, [R1+0x98] ;  /* 0x00009800012e7983 */ /* 0x000ea20000100a00 */
[----:B------:R-:W-:Y:S02]  /*a210*/  IMAD.MOV.U32 R8, RZ, RZ, R226 ;  /* 0x000000ffff087224 */ /* 0x000fe400078e00e2 */
[-C--:B------:R-:W-:Y:S02]  /*a220*/  FMUL.FTZ R226, R70, R3.reuse ;  /* 0x0000000346e27220 */ /* 0x080fe40000410000 */
[----:B------:R-:W1:Y:S01]  /*a230*/  S2R R70, SR_CTAID.X ;  /* 0x0000000000467919 */ /* 0x000e620000002500 */
[-C--:B------:R-:W-:Y:S01]  /*a240*/  FMUL.FTZ R230, R162, R3.reuse ;  /* 0x00000003a2e67220 */ /* 0x080fe20000410000 */
[----:B------:R-:W-:Y:S02]  /*a250*/  IMAD.MOV.U32 R162, RZ, RZ, R218 ;  /* 0x000000ffffa27224 */ /* 0x000fe400078e00da */
[-C--:B------:R-:W-:Y:S01]  /*a260*/  FMUL.FTZ R218, R50, R3.reuse ;  /* 0x0000000332da7220 */ /* 0x080fe20000410000 */
[----:B------:R-:W-:Y:S01]  /*a270*/  FMUL.FTZ R238, R66, R3 ;  /* 0x0000000342ee7220 */ /* 0x000fe20000410000 */
[----:B------:R-:W-:Y:S01]  /*a280*/  FADD.FTZ R0, R135, -R11 ;  /* 0x8000000b87007221 */ /* 0x000fe20000010000 */
[----:B------:R-:W-:Y:S01]  /*a290*/  MUFU.EX2 R50, R186 ;  /* 0x000000ba00327308 */ /* 0x000fe20000000800 */
[----:B------:R-:W-:Y:S01]  /*a2a0*/  F2FP.F16.F32.PACK_AB R179, R179, R24 ;  /* 0x00000018b3b3723e */ /* 0x000fe200000000ff */
[----:B------:R-:W-:-:S02]  /*a2b0*/  IMAD.MOV.U32 R69, RZ, RZ, R64 ;  /* 0x000000ffff457224 */ /* 0x000fc400078e0040 */
[-C--:B------:R-:W-:Y:S01]  /*a2c0*/  FMUL.FTZ R170, R170, R3.reuse ;  /* 0x00000003aaaa7220 */ /* 0x080fe20000410000 */
[-C--:B------:R-:W-:Y:S01]  /*a2d0*/  FMUL.FTZ R171, R171, R3.reuse ;  /* 0x00000003abab7220 */ /* 0x080fe20000410000 */
[-C--:B------:R-:W-:Y:S01]  /*a2e0*/  FMUL.FTZ R166, R166, R3.reuse ;  /* 0x00000003a6a67220 */ /* 0x080fe20000410000 */
[-C--:B------:R-:W-:Y:S01]  /*a2f0*/  FMUL.FTZ R167, R167, R3.reuse ;  /* 0x00000003a7a77220 */ /* 0x080fe20000410000 */
        /* <DEDUP_REMOVED lines=20> */
[----:B------:R-:W-:-:S02]  /*a440*/  IMAD.MOV.U32 R100, RZ, RZ, R5 ;  /* 0x000000ffff647224 */ /* 0x000fc400078e0005 */
[----:B------:R-:W-:Y:S01]  /*a450*/  FMUL.FTZ R3, R0, UR36 ;  /* 0x0000002400037c20 */ /* 0x000fe20008410000 */
[----:B------:R-:W-:Y:S02]  /*a460*/  PRMT R0, R14, 0x7772, RZ ;  /* 0x000077720e007816 */ /* 0x000fe400000000ff */
[----:B------:R-:W-:Y:S01]  /*a470*/  SHF.R.U32.HI R5, RZ, 0x5, R205 ;  /* 0x00000005ff057819 */ /* 0x000fe200000116cd */
[----:B------:R-:W-:Y:S01]  /*a480*/  @P0 HADD2 R25, -R134.H0_H0, -RZ.H0_H0 ;  /* 0xa00000ff86190230 */ /* 0x000fe20000000900 */
[----:B------:R-:W-:Y:S02]  /*a490*/  ISETP.GT.U32.AND P6, PT, R0, UR12, PT ;  /* 0x0000000c00007c0c */ /* 0x000fe4000bfc4070 */
[----:B------:R4:W5:Y:S01]  /*a4a0*/  MUFU.EX2 R0, R3 ;  /* 0x0000000300007308 */ /* 0x0009620000000800 */
[----:B-1----:R-:W-:Y:S01]  /*a4b0*/  IMAD R70, R70, 0x8, R5 ;  /* 0x0000000846467824 */ /* 0x002fe200078e0205 */
[----:B------:R-:W-:-:S03]  /*a4c0*/  @P0 PRMT R134, R25, 0x5410, RZ ;  /* 0x0000541019860816 */ /* 0x000fc600000000ff */
[----:B------:R-:W-:-:S03]  /*a4d0*/  VIADD R70, R70, 0x4 ;  /* 0x0000000446467836 */ /* 0x000fc60000000000 */
[----:B------:R-:W1:Y:S01]  /*a4e0*/  MUFU.EX2 R49, R181 ;  /* 0x000000b500317308 */ /* 0x000e620000000800 */
[----:B------:R-:W-:Y:S01]  /*a4f0*/  IMAD.WIDE.U32 R70, R70, -0x326172a9, RZ ;  /* 0xcd9e8d5746467825 */ /* 0x000fe200078e00ff */
[----:B----4-:R-:W-:-:S04]  /*a500*/  PRMT R3, R14, 0x7773, RZ ;  /* 0x000077730e037816 */ /* 0x010fc800000000ff */
[----:B------:R-:W-:Y:S02]  /*a510*/  ISETP.GT.U32.AND P0, PT, R3, UR12, PT ;  /* 0x0000000c03007c0c */ /* 0x000fe4000bf04070 */
[----:B---3--:R-:W-:-:S04]  /*a520*/  F2FP.F16.F32.PACK_AB R3, R66, R50 ;  /* 0x000000324203723e */ /* 0x008fc800000000ff */
[C---:B------:R-:W-:Y:S02]  /*a530*/  PRMT R132, R3.reuse, 0x7610, R132 ;  /* 0x0000761003847816 */ /* 0x040fe40000000084 */
[----:B------:R-:W-:Y:S02]  /*a540*/  PRMT R119, R3, 0x7632, R119 ;  /* 0x0000763203777816 */ /* 0x000fe40000000077 */
[----:B------:R-:W-:Y:S02]  /*a550*/  LOP3.LUT R3, R70, UR33, R7, 0x96, !PT ;  /* 0x0000002146037c12 */ /* 0x000fe4000f8e9607 */
[----:B------:R-:W-:Y:S01]  /*a560*/  MOV R101, R8 ;  /* 0x0000000800657202 */ /* 0x000fe20000000f00 */
[----:B------:R-:W-:Y:S01]  /*a570*/  FADD.FTZ R8, R251, R19 ;  /* 0x00000013fb087221 */ /* 0x000fe20000010000 */
[----:B------:R-:W-:Y:S01]  /*a580*/  LOP3.LUT R5, R6, UR32, R163, 0x96, !PT ;  /* 0x0000002006057c12 */ /* 0x000fe2000f8e96a3 */
[----:B------:R-:W-:Y:S02]  /*a590*/  IMAD.MOV.U32 R251, RZ, RZ, R68 ;  /* 0x000000fffffb7224 */ /* 0x000fe400078e0044 */
[----:B-----5:R-:W-:Y:S01]  /*a5a0*/  FMUL.FTZ R68, R56, R0 ;  /* 0x0000000038447220 */ /* 0x020fe20000410000 */
[----:B------:R-:W-:-:S04]  /*a5b0*/  IMAD.WIDE.U32 R6, R3, -0x2daee0ad, RZ ;  /* 0xd2511f5303067825 */ /* 0x000fc800078e00ff */
[----:B-1----:R-:W-:Y:S01]  /*a5c0*/  FFMA.FTZ R37, R101, R0, R49 ;  /* 0x0000000065257223 */ /* 0x002fe20000010031 */
[----:B------:R-:W-:Y:S01]  /*a5d0*/  MOV R25, R84 ;  /* 0x0000005400197202 */ /* 0x000fe20000000f00 */
[----:B------:R-:W-:Y:S02]  /*a5e0*/  IMAD.MOV.U32 R11, RZ, RZ, R100 ;  /* 0x000000ffff0b7224 */ /* 0x000fe400078e0064 */
[-C--:B------:R-:W-:Y:S01]  /*a5f0*/  FMUL.FTZ R100, R60, R0.reuse ;  /* 0x000000003c647220 */ /* 0x080fe20000410000 */
[----:B------:R-:W-:Y:S02]  /*a600*/  IMAD.MOV.U32 R56, RZ, RZ, R69 ;  /* 0x000000ffff387224 */ /* 0x000fe400078e0045 */
[----:B------:R-:W-:Y:S01]  /*a610*/  FMUL.FTZ R69, R57, R0 ;  /* 0x0000000039457220 */ /* 0x000fe20000410000 */
[----:B------:R-:W-:Y:S01]  /*a620*/  IMAD.MOV.U32 R188, RZ, RZ, R85 ;  /* 0x000000ffffbc7224 */ /* 0x000fe200078e0055 */
[----:B------:R-:W-:Y:S01]  /*a630*/  MOV R60, R160 ;  /* 0x000000a0003c7202 */ /* 0x000fe20000000f00 */
[----:B------:R-:W-:-:S02]  /*a640*/  IMAD.MOV.U32 R19, RZ, RZ, R65 ;  /* 0x000000ffff137224 */ /* 0x000fc400078e0041 */
[-C--:B------:R-:W-:Y:S01]  /*a650*/  FMUL.FTZ R152, R152, R0.reuse ;  /* 0x0000000098987220 */ /* 0x080fe20000410000 */
        /* <DEDUP_REMOVED lines=31> */
[----:B------:R-:W-:Y:S01]  /*a850*/  FADD.FTZ R15, R202, R8 ;  /* 0x00000008ca0f7221 */ /* 0x000fe20000010000 */
[----:B------:R-:W-:Y:S02]  /*a860*/  IMAD.MOV.U32 R124, RZ, RZ, R162 ;  /* 0x000000ffff7c7224 */ /* 0x000fe400078e00a2 */
        /* <DEDUP_REMOVED lines=32> */
[----:B------:R-:W-:-:S04]  /*aa70*/  IMAD.WIDE.U32 R2, R5, -0x2daee0ad, RZ ;  /* 0xd2511f5305027825 */ /* 0x000fc800078e00ff */
[----:B------:R-:W-:Y:S02]  /*aa80*/  IMAD.MOV.U32 R58, RZ, RZ, R188 ;  /* 0x000000ffff3a7224 */ /* 0x000fe400078e00bc */
[----:B------:R-:W-:Y:S02]  /*aa90*/  IMAD.MOV.U32 R188, RZ, RZ, R10 ;  /* 0x000000ffffbc7224 */ /* 0x000fe400078e000a */
[----:B------:R-:W-:Y:S02]  /*aaa0*/  @P6 HADD2 R48, -R132.H0_H0, -RZ.H0_H0 ;  /* 0xa00000ff84306230 */ /* 0x000fe40000000900 */
[----:B------:R-:W-:Y:S01]  /*aab0*/  IMAD.MOV.U32 R125, RZ, RZ, R60 ;  /* 0x000000ffff7d7224 */ /* 0x000fe200078e003c */
[----:B------:R-:W-:Y:S01]  /*aac0*/  MOV R60, R24 ;  /* 0x00000018003c7202 */ /* 0x000fe20000000f00 */
[----:B------:R-:W-:Y:S01]  /*aad0*/  IMAD.MOV.U32 R59, RZ, RZ, R56 ;  /* 0x000000ffff3b7224 */ /* 0x000fe200078e0038 */
[----:B------:R-:W-:Y:S01]  /*aae0*/  PRMT R112, R132, 0x5410, R119 ;  /* 0x0000541084707816 */ /* 0x000fe20000000077 */
[----:B------:R-:W-:Y:S01]  /*aaf0*/  IMAD.MOV.U32 R56, RZ, RZ, R251 ;  /* 0x000000ffff387224 */ /* 0x000fe200078e00fb */
[----:B------:R-:W-:Y:S01]  /*ab00*/  @P6 PRMT R132, R48, 0x5410, RZ ;  /* 0x0000541030846816 */ /* 0x000fe200000000ff */
[----:B------:R-:W-:-:S02]  /*ab10*/  IMAD.MOV.U32 R251, RZ, RZ, R19 ;  /* 0x000000fffffb7224 */ /* 0x000fc400078e0013 */
[----:B------:R-:W-:Y:S02]  /*ab20*/  IMAD.MOV.U32 R48, RZ, RZ, R26 ;  /* 0x000000ffff307224 */ /* 0x000fe400078e001a */
[----:B------:R-:W-:-:S05]  /*ab30*/  @P0 HADD2 R39, -R119.H0_H0, -RZ.H0_H0 ;  /* 0xa00000ff77270230 */ /* 0x000fca0000000900 */
[----:B------:R-:W-:Y:S01]  /*ab40*/  @P0 PRMT R119, R39, 0x5410, RZ ;  /* 0x0000541027770816 */ /* 0x000fe200000000ff */
[----:B------:R-:W-:Y:S02]  /*ab50*/  IMAD.MOV.U32 R41, RZ, RZ, R17 ;  /* 0x000000ffff297224 */ /* 0x000fe400078e0011 */
[----:B------:R-:W-:Y:S02]  /*ab60*/  FADD.FTZ R17, R201, R189 ;  /* 0x000000bdc9117221 */ /* 0x000fe40000010000 */
[----:B------:R-:W3:Y:S01]  /*ab70*/  LDL R189, [R1+0xa4] ;  /* 0x0000a40001bd7983 */ /* 0x000ee20000100800 */
[----:B------:R-:W-:Y:S01]  /*ab80*/  FADD.FTZ R15, R59, R15 ;  /* 0x0000000f3b0f7221 */ /* 0x000fe20000010000 */
[----:B------:R-:W-:Y:S01]  /*ab90*/  IMAD.MOV.U32 R59, RZ, RZ, R41 ;  /* 0x000000ffff3b7224 */ /* 0x000fe200078e0029 */
[----:B------:R-:W-:Y:S02]  /*aba0*/  PRMT R118, R179, 0x7632, R118 ;  /* 0x00007632b3767816 */ /* 0x000fe40000000076 */
[----:B--2---:R-:W-:-:S05]  /*abb0*/  LOP3.LUT R0, R46, UR31, R7, 0x96, !PT ;  /* 0x0000001f2e007c12 */ /* 0x004fca000f8e9607 */
[----:B------:R-:W-:Y:S01]  /*abc0*/  IMAD.WIDE.U32 R8, R0, -0x326172a9, RZ ;  /* 0xcd9e8d5700087825 */ /* 0x000fe200078e00ff */
[----:B------:R-:W-:-:S04]  /*abd0*/  LOP3.LUT R0, R6, UR25, R3, 0x96, !PT ;  /* 0x0000001906007c12 */ /* 0x000fc8000f8e9603 */
[----:B------:R-:W-:Y:S01]  /*abe0*/  LOP3.LUT R5, R124, UR30, R9, 0x96, !PT ;  /* 0x0000001e7c057c12 */ /* 0x000fe2000f8e9609 */
[----:B------:R-:W-:Y:S02]  /*abf0*/  IMAD.MOV.U32 R124, RZ, RZ, R57 ;  /* 0x000000ffff7c7224 */ /* 0x000fe400078e0039 */
[----:B------:R-:W-:Y:S02]  /*ac00*/  IMAD.MOV.U32 R57, RZ, RZ, R11 ;  /* 0x000000ffff397224 */ /* 0x000fe400078e000b */
[----:B------:R-:W-:-:S04]  /*ac10*/  IMAD.WIDE.U32 R10, R5, -0x2daee0ad, RZ ;  /* 0xd2511f53050a7825 */ /* 0x000fc800078e00ff */
[----:B------:R-:W-:Y:S01]  /*ac20*/  IMAD.WIDE.U32 R6, R0, -0x326172a9, RZ ;  /* 0xcd9e8d5700067825 */ /* 0x000fe200078e00ff */
[----:B------:R-:W-:-:S04]  /*ac30*/  LOP3.LUT R2, R2, UR22, R11, 0x96, !PT ;  /* 0x0000001602027c12 */ /* 0x000fc8000f8e960b */
[----:B------:R-:W-:Y:S01]  /*ac40*/  LOP3.LUT R0, R8, UR24, R7, 0x96, !PT ;  /* 0x0000001808007c12 */ /* 0x000fe2000f8e9607 */
[----:B------:R-:W-:-:S04]  /*ac50*/  IMAD.WIDE.U32 R2, R2, -0x326172a9, RZ ;  /* 0xcd9e8d5702027825 */ /* 0x000fc800078e00ff */
[----:B------:R-:W-:Y:S01]  /*ac60*/  IMAD.WIDE.U32 R8, R0, -0x2daee0ad, RZ ;  /* 0xd2511f5300087825 */ /* 0x000fe200078e00ff */
[----:B------:R-:W-:Y:S02]  /*ac70*/  LOP3.LUT R0, R6, UR17, R3, 0x96, !PT ;  /* 0x0000001106007c12 */ /* 0x000fe4000f8e9603 */
[----:B------:R-:W-:Y:S02]  /*ac80*/  MOV R47, R25 ;  /* 0x00000019002f7202 */ /* 0x000fe40000000f00 */
[----:B------:R-:W-:Y:S01]  /*ac90*/  LOP3.LUT R5, R10, UR16, R9, 0x96, !PT ;  /* 0x000000100a057c12 */ /* 0x000fe2000f8e9609 */
[----:B------:R-:W-:Y:S01]  /*aca0*/  IMAD.WIDE.U32 R24, R0, -0x2daee0ad, RZ ;  /* 0xd2511f5300187825 */ /* 0x000fe200078e00ff */
[----:B------:R-:W-:Y:S01]  /*acb0*/  MOV R46, R61 ;  /* 0x0000003d002e7202 */ /* 0x000fe20000000f00 */
[----:B------:R-:W1:Y:S02]  /*acc0*/  MUFU.EX2 R3, R195 ;  /* 0x000000c300037308 */ /* 0x000e640000000800 */
[----:B------:R-:W-:Y:S01]  /*acd0*/  IMAD.MOV.U32 R61, RZ, RZ, R18 ;  /* 0x000000ffff3d7224 */ /* 0x000fe200078e0012 */
[----:B------:R-:W-:Y:S01]  /*ace0*/  LOP3.LUT R26, R8, UR14, R25, 0x96, !PT ;  /* 0x0000000e081a7c12 */ /* 0x000fe2000f8e9619 */
[----:B------:R-:W-:-:S03]  /*acf0*/  IMAD.WIDE.U32 R18, R5, -0x326172a9, RZ ;  /* 0xcd9e8d5705127825 */ /* 0x000fc600078e00ff */
[----:B------:R-:W-:Y:S02]  /*ad00*/  LOP3.LUT R0, R26, 0xff, RZ, 0xc0, !PT ;  /* 0x000000ff1a007812 */ /* 0x000fe400078ec0ff */
[----:B------:R-:W-:Y:S02]  /*ad10*/  LOP3.LUT R8, R2, UR15, R19, 0x96, !PT ;  /* 0x0000000f02087c12 */ /* 0x000fe4000f8e9613 */
[----:B------:R-:W-:Y:S02]  /*ad20*/  ISETP.LE.U32.AND P0, PT, R0, UR12, PT ;  /* 0x0000000c00007c0c */ /* 0x000fe4000bf03070 */
[----:B------:R-:W-:Y:S01]  /*ad30*/  LOP3.LUT R0, R8, 0xff, RZ, 0xc0, !PT ;  /* 0x000000ff08007812 */ /* 0x000fe200078ec0ff */
[----:B------:R-:W-:Y:S03]  /*ad40*/  MUFU.EX2 R6, R199 ;  /* 0x000000c700067308 */ /* 0x000fe60000000800 */
[----:B------:R-:W-:-:S02]  /*ad50*/  ISETP.LE.U32.AND P6, PT, R0, UR12, PT ;  /* 0x0000000c00007c0c */ /* 0x000fc4000bfc3070 */
[----:B-1----:R-:W-:-:S03]  /*ad60*/  F2FP.F16.F32.PACK_AB R0, R3, R49 ;  /* 0x000000310300723e */ /* 0x002fc600000000ff */
[----:B------:R-:W1:Y:S01]  /*ad70*/  MUFU.EX2 R7, R200 ;  /* 0x000000c800077308 */ /* 0x000e620000000800 */
[C---:B------:R-:W-:Y:S02]  /*ad80*/  PRMT R11, R0.reuse, 0x7610, R11 ;  /* 0x00007610000b7816 */ /* 0x040fe4000000000b */
[----:B------:R-:W-:Y:S02]  /*ad90*/  PRMT R10, R0, 0x7632, R10 ;  /* 0x00007632000a7816 */ /* 0x000fe4000000000a */
[----:B------:R-:W-:-:S04]  /*ada0*/  LOP3.LUT R0, R8, 0xffff, RZ, 0xc0, !PT ;  /* 0x0000ffff08007812 */ /* 0x000fc800078ec0ff */
[----:B------:R-:W-:Y:S01]  /*adb0*/  SHF.R.U32.HI R0, RZ, 0x8, R0 ;  /* 0x00000008ff007819 */ /* 0x000fe20000011600 */
[----:B------:R-:W-:Y:S01]  /*adc0*/  @!P6 HADD2 R13, -R11.H0_H0, -RZ.H0_H0 ;  /* 0xa00000ff0b0de230 */ /* 0x000fe20000000900 */
[----:B------:R-:W-:Y:S02]  /*add0*/  PRMT R41, R11, 0x5410, R10 ;  /* 0x000054100b297816 */ /* 0x000fe4000000000a */
[----:B------:R-:W-:Y:S02]  /*ade0*/  LOP3.LUT R0, R0, 0xffff, RZ, 0xc0, !PT ;  /* 0x0000ffff00007812 */ /* 0x000fe400078ec0ff */
[----:B------:R-:W-:Y:S02]  /*adf0*/  @!P6 PRMT R11, R13, 0x5410, RZ ;  /* 0x000054100d0be816 */ /* 0x000fe400000000ff */
[----:B-1----:R-:W-:Y:S01]  /*ae00*/  F2FP.F16.F32.PACK_AB R39, R7, R6 ;  /* 0x000000060727723e */ /* 0x002fe200000000ff */
[----:B------:R-:W-:Y:S01]  /*ae10*/  FADD.FTZ R5, R3, R37 ;  /* 0x0000002503057221 */ /* 0x000fe20000010000 */
[----:B------:R-:W-:Y:S01]  /*ae20*/  ISETP.LE.U32.AND P6, PT, R0, UR12, PT ;  /* 0x0000000c00007c0c */ /* 0x000fe2000bfc3070 */
[----:B------:R-:W1:Y:S01]  /*ae30*/  MUFU.EX2 R3, R211 ;  /* 0x000000d300037308 */ /* 0x000e620000000800 */
[----:B------:R-:W-:Y:S01]  /*ae40*/  PRMT R0, R8, 0x7632, R0 ;  /* 0x0000763208007816 */ /* 0x000fe20000000000 */
[----:B------:R-:W-:Y:S01]  /*ae50*/  @!P0 HADD2 R12, -R39.H0_H0, -RZ.H0_H0 ;  /* 0xa00000ff270c8230 */ /* 0x000fe20000000900 */
[----:B------:R-:W-:-:S02]  /*ae60*/  PRMT R202, R39, 0x7610, R202 ;  /* 0x0000761027ca7816 */ /* 0x000fc400000000ca */
[----:B------:R-:W-:-:S03]  /*ae70*/  LOP3.LUT R0, R0, 0xff, RZ, 0xc0, !PT ;  /* 0x000000ff00007812 */ /* 0x000fc600078ec0ff */
[----:B------:R-:W2:Y:S01]  /*ae80*/  MUFU.EX2 R2, R212 ;  /* 0x000000d400027308 */ /* 0x000ea20000000800 */
[----:B------:R-:W-:Y:S02]  /*ae90*/  @!P0 PRMT R202, R12, 0x5410, RZ ;  /* 0x000054100cca8816 */ /* 0x000fe400000000ff */
[----:B------:R-:W-:Y:S02]  /*aea0*/  ISETP.LE.U32.AND P0, PT, R0, UR12, PT ;  /* 0x0000000c00007c0c */ /* 0x000fe4000bf03070 */
[----:B------:R-:W-:Y:S01]  /*aeb0*/  PRMT R9, R179, 0x7610, R9 ;  /* 0x00007610b3097816 */ /* 0x000fe20000000009 */
[----:B-1----:R-:W-:-:S03]  /*aec0*/  FADD.FTZ R0, R3, R5 ;  /* 0x0000000503007221 */ /* 0x002fc60000010000 */
[----:B------:R-:W-:-:S07]  /*aed0*/  PRMT R25, R9, 0x5410, R118 ;  /* 0x0000541009197816 */ /* 0x000fce0000000076 */
[----:B------:R-:W-:Y:S02]  /*aee0*/  @!P0 HADD2 R20, -R9.H0_H0, -RZ.H0_H0 ;  /* 0xa00000ff09148230 */ /* 0x000fe40000000900 */
[----:B--2---:R-:W-:Y:S01]  /*aef0*/  FADD.FTZ R13, R2, R0 ;  /* 0x00000000020d7221 */ /* 0x004fe20000010000 */
[----:B------:R-:W-:Y:S02]  /*af00*/  SHF.R.U32.HI R0, RZ, 0x18, R8 ;  /* 0x00000018ff007819 */ /* 0x000fe40000011608 */
[----:B------:R-:W-:Y:S02]  /*af10*/  @!P0 PRMT R9, R20, 0x5410, RZ ;  /* 0x0000541014098816 */ /* 0x000fe400000000ff */
[----:B------:R-:W-:Y:S01]  /*af20*/  ISETP.LE.U32.AND P0, PT, R0, UR12, PT ;  /* 0x0000000c00007c0c */ /* 0x000fe2000bf03070 */
[----:B------:R-:W-:Y:S02]  /*af30*/  IMAD.MOV.U32 R0, RZ, RZ, R18 ;  /* 0x000000ffff007224 */ /* 0x000fe400078e0012 */
[----:B------:R-:W-:-:S03]  /*af40*/  @!P6 HADD2 R21, -R10.H0_H0, -RZ.H0_H0 ;  /* 0xa00000ff0a15e230 */ /* 0x000fc60000000900 */
[----:B------:R-:W-:Y:S02]  /*af50*/  LOP3.LUT R0, R0, 0xff, RZ, 0xc0, !PT ;  /* 0x000000ff00007812 */ /* 0x000fe400078ec0ff */
[----:B------:R-:W-:Y:S02]  /*af60*/  @!P6 PRMT R10, R21, 0x5410, RZ ;  /* 0x00005410150ae816 */ /* 0x000fe400000000ff */
[----:B------:R-:W-:Y:S02]  /*af70*/  ISETP.LE.U32.AND P6, PT, R0, UR12, PT ;  /* 0x0000000c00007c0c */ /* 0x000fe4000bfc3070 */
[----:B------:R-:W-:Y:S01]  /*af80*/  LOP3.LUT R0, R26, 0xffff, RZ, 0xc0, !PT ;  /* 0x0000ffff1a007812 */ /* 0x000fe200078ec0ff */
[----:B------:R-:W-:-:S03]  /*af90*/  @!P0 HADD2 R23, -R118.H0_H0, -RZ.H0_H0 ;  /* 0xa00000ff76178230 */ /* 0x000fc60000000900 */
[----:B------:R-:W-:-:S04]  /*afa0*/  SHF.R.U32.HI R0, RZ, 0x8, R0 ;  /* 0x00000008ff007819 */ /* 0x000fc80000011600 */
[----:B------:R-:W-:Y:S02]  /*afb0*/  LOP3.LUT R0, R0, 0xffff, RZ, 0xc0, !PT ;  /* 0x0000ffff00007812 */ /* 0x000fe400078ec0ff */
[----:B------:R-:W-:Y:S02]  /*afc0*/  @!P0 PRMT R118, R23, 0x5410, RZ ;  /* 0x0000541017768816 */ /* 0x000fe400000000ff */
[----:B------:R-:W-:Y:S02]  /*afd0*/  ISETP.LE.U32.AND P0, PT, R0, UR12, PT ;  /* 0x0000000c00007c0c */ /* 0x000fe4000bf03070 */
[----:B------:R-:W-:Y:S02]  /*afe0*/  PRMT R0, R26, 0x7632, R0 ;  /* 0x000076321a007816 */ /* 0x000fe40000000000 */
[----:B------:R-:W-:Y:S02]  /*aff0*/  PRMT R200, R39, 0x7632, R200 ;  /* 0x0000763227c87816 */ /* 0x000fe400000000c8 */
[----:B------:R-:W-:-:S07]  /*b000*/  LOP3.LUT R0, R0, 0xff, RZ, 0xc0, !PT ;  /* 0x000000ff00007812 */ /* 0x000fce00078ec0ff */
[----:B------:R-:W-:-:S05]  /*b010*/  @!P0 HADD2 R22, -R39.H1_H1, -RZ.H0_H0 ;  /* 0xa00000ff27168230 */ /* 0x000fca0000000d00 */
[----:B------:R-:W-:Y:S02]  /*b020*/  @!P0 PRMT R200, R22, 0x5410, RZ ;  /* 0x0000541016c88816 */ /* 0x000fe400000000ff */
[----:B------:R-:W-:Y:S02]  /*b030*/  ISETP.LE.U32.AND P0, PT, R0, UR12, PT ;  /* 0x0000000c00007c0c */ /* 0x000fe4000bf03070 */
[----:B------:R-:W-:Y:S02]  /*b040*/  SHF.R.U32.HI R0, RZ, 0x18, R26 ;  /* 0x00000018ff007819 */ /* 0x000fe4000001161a */
[----:B------:R-:W-:-:S09]  /*b050*/  PRMT R199, R174, 0x7610, R199 ;  /* 0x00007610aec77816 */ /* 0x000fd200000000c7 */
[----:B------:R-:W-:-:S05]  /*b060*/  @!P0 HADD2 R30, -R174.H0_H0, -RZ.H0_H0 ;  /* 0xa00000ffae1e8230 */ /* 0x000fca0000000900 */
[----:B------:R-:W-:Y:S02]  /*b070*/  @!P0 PRMT R199, R30, 0x5410, RZ ;  /* 0x000054101ec78816 */ /* 0x000fe400000000ff */
[----:B------:R-:W-:Y:S01]  /*b080*/  ISETP.LE.U32.AND P0, PT, R0, UR12, PT ;  /* 0x0000000c00007c0c */ /* 0x000fe2000bf03070 */
[----:B------:R-:W-:Y:S01]  /*b090*/  MUFU.EX2 R201, R215 ;  /* 0x000000d700c97308 */ /* 0x000fe20000000800 */
[----:B------:R-:W-:Y:S01]  /*b0a0*/  F2FP.F16.F32.PACK_AB R12, R2, R3 ;  /* 0x00000003020c723e */ /* 0x000fe200000000ff */
[----:B------:R-:W-:-:S06]  /*b0b0*/  IMAD.MOV.U32 R2, RZ, RZ, R24 ;  /* 0x000000ffff027224 */ /* 0x000fcc00078e0018 */
[----:B------:R-:W1:Y:S01]  /*b0c0*/  MUFU.EX2 R0, R214 ;  /* 0x000000d600007308 */ /* 0x000e620000000800 */
[----:B------:R-:W-:-:S03]  /*b0d0*/  LOP3.LUT R2, R2, 0xff, RZ, 0xc0, !PT ;  /* 0x000000ff02027812 */ /* 0x000fc600078ec0ff */
[----:B------:R-:W-:Y:S01]  /*b0e0*/  @!P0 HADD2 R32, -R174.H1_H1, -RZ.H0_H0 ;  /* 0xa00000ffae208230 */ /* 0x000fe20000000d00 */
[----:B------:R-:W-:-:S04]  /*b0f0*/  PRMT R195, R174, 0x7632, R195 ;  /* 0x00007632aec37816 */ /* 0x000fc800000000c3 */
[----:B------:R-:W-:Y:S02]  /*b100*/  @!P0 PRMT R195, R32, 0x5410, RZ ;  /* 0x0000541020c38816 */ /* 0x000fe400000000ff */
[----:B------:R-:W-:Y:S02]  /*b110*/  ISETP.LE.U32.AND P0, PT, R2, UR12, PT ;  /* 0x0000000c02007c0c */ /* 0x000fe4000bf03070 */
[----:B------:R-:W-:Y:S01]  /*b120*/  PRMT R117, R12, 0x7610, R117 ;  /* 0x000076100c757816 */ /* 0x000fe20000000075 */
[----:B------:R-:W-:Y:S01]  /*b130*/  FADD.FTZ R3, R59, R15 ;  /* 0x0000000f3b037221 */ /* 0x000fe20000010000 */
[----:B------:R-:W-:Y:S01]  /*b140*/  FADD.FTZ R2, R6, R13 ;  /* 0x0000000d06027221 */ /* 0x000fe20000010000 */
[----:B------:R-:W-:Y:S01]  /*b150*/  PRMT R116, R12, 0x7632, R116 ;  /* 0x000076320c747816 */ /* 0x000fe20000000074 */
[----:B------:R-:W-:Y:S02]  /*b160*/  IMAD.MOV.U32 R59, RZ, RZ, R57 ;  /* 0x000000ffff3b7224 */ /* 0x000fe400078e0039 */
[----:B------:R-:W-:-:S02]  /*b170*/  @!P6 HADD2 R36, -R117.H0_H0, -RZ.H0_H0 ;  /* 0xa00000ff7524e230 */ /* 0x000fc40000000900 */
[----:B------:R-:W-:Y:S02]  /*b180*/  IMAD.MOV.U32 R126, RZ, RZ, R56 ;  /* 0x000000ffff7e7224 */ /* 0x000fe400078e0038 */
[----:B------:R-:W-:Y:S01]  /*b190*/  FADD.FTZ R6, R187, R3 ;  /* 0x00000003bb067221 */ /* 0x000fe20000010000 */
[----:B-1----:R-:W-:Y:S01]  /*b1a0*/  F2FP.F16.F32.PACK_AB R37, R201, R0 ;  /* 0x00000000c925723e */ /* 0x002fe200000000ff */
[----:B------:R-:W-:Y:S01]  /*b1b0*/  IMAD.MOV.U32 R57, RZ, RZ, R194 ;  /* 0x000000ffff397224 */ /* 0x000fe200078e00c2 */
[----:B------:R-:W-:Y:S01]  /*b1c0*/  PRMT R3, R24, 0x7771, RZ ;  /* 0x0000777118037816 */ /* 0x000fe200000000ff */
[----:B------:R-:W-:Y:S01]  /*b1d0*/  IMAD.MOV.U32 R56, RZ, RZ, R198 ;  /* 0x000000ffff387224 */ /* 0x000fe200078e00c6 */
[----:B------:R-:W-:Y:S01]  /*b1e0*/  MUFU.EX2 R194, R210 ;  /* 0x000000d200c27308 */ /* 0x000fe20000000800 */
[----:B------:R-:W-:Y:S01]  /*b1f0*/  PRMT R19, R117, 0x5410, R116 ;  /* 0x0000541075137816 */ /* 0x000fe20000000074 */
[----:B------:R-:W-:Y:S01]  /*b200*/  @!P0 HADD2 R33, -R37.H0_H0, -RZ.H0_H0 ;  /* 0xa00000ff25218230 */ /* 0x000fe20000000900 */
[----:B------:R-:W-:-:S02]  /*b210*/  @!P6 PRMT R117, R36, 0x5410, RZ ;  /* 0x000054102475e816 */ /* 0x000fc400000000ff */
[----:B------:R-:W-:-:S03]  /*b220*/  ISETP.GT.U32.AND P6, PT, R3, UR12, PT ;  /* 0x0000000c03007c0c */ /* 0x000fc6000bfc4070 */
[----:B------:R-:W1:Y:S01]  /*b230*/  MUFU.EX2 R198, R213 ;  /* 0x000000d500c67308 */ /* 0x000e620000000800 */
[----:B------:R-:W-:Y:S01]  /*b240*/  FADD.FTZ R3, R7, R2 ;  /* 0x0000000207037221 */ /* 0x000fe20000010000 */
[----:B------:R-:W-:Y:S02]  /*b250*/  PRMT R2, R24, 0x7772, RZ ;  /* 0x0000777218027816 */ /* 0x000fe400000000ff */
[----:B------:R-:W-:Y:S02]  /*b260*/  PRMT R193, R37, 0x7610, R193 ;  /* 0x0000761025c17816 */ /* 0x000fe400000000c1 */
[----:B------:R-:W-:Y:S02]  /*b270*/  @!P0 PRMT R193, R33, 0x5410, RZ ;  /* 0x0000541021c18816 */ /* 0x000fe400000000ff */
[----:B------:R-:W-:Y:S01]  /*b280*/  ISETP.GT.U32.AND P0, PT, R2, UR12, PT ;  /* 0x0000000c02007c0c */ /* 0x000fe2000bf04070 */
[----:B------:R-:W-:Y:S01]  /*b290*/  USHF.L.U32 UR6, UR7, 0x3, URZ ;  /* 0x0000000307067899 */ /* 0x000fe200080006ff */
[----:B------:R-:W-:Y:S01]  /*b2a0*/  @P6 HADD2 R38, -R37.H1_H1, -RZ.H0_H0 ;  /* 0xa00000ff25266230 */ /* 0x000fe20000000d00 */
[----:B------:R-:W-:-:S02]  /*b2b0*/  PRMT R2, R18, 0x7771, RZ ;  /* 0x0000777112027816 */ /* 0x000fc400000000ff */
[----:B------:R-:W-:Y:S02]  /*b2c0*/  PRMT R192, R37, 0x7632, R192 ;  /* 0x0000763225c07816 */ /* 0x000fe400000000c0 */
[----:B-1----:R-:W-:Y:S01]  /*b2d0*/  F2FP.F16.F32.PACK_AB R36, R198, R194 ;  /* 0x000000c2c624723e */ /* 0x002fe200000000ff */
[----:B------:R-:W-:Y:S01]  /*b2e0*/  FADD.FTZ R211, R0, R3 ;  /* 0x0000000300d37221 */ /* 0x000fe20000010000 */
[----:B------:R-:W-:Y:S02]  /*b2f0*/  @P6 PRMT R192, R38, 0x5410, RZ ;  /* 0x0000541026c06816 */ /* 0x000fe400000000ff */
[----:B------:R-:W-:Y:S02]  /*b300*/  ISETP.GT.U32.AND P6, PT, R2, UR12, PT ;  /* 0x0000000c02007c0c */ /* 0x000fe4000bfc4070 */
[----:B------:R-:W-:Y:S01]  /*b310*/  @P0 HADD2 R40, -R36.H0_H0, -RZ.H0_H0 ;  /* 0xa00000ff24280230 */ /* 0x000fe20000000900 */
[----:B------:R-:W-:Y:S02]  /*b320*/  PRMT R2, R24, 0x7773, RZ ;  /* 0x0000777318027816 */ /* 0x000fe400000000ff */
[----:B------:R-:W-:-:S02]  /*b330*/  MOV R0, UR6 ;  /* 0x0000000600007c02 */ /* 0x000fc40008000f00 */
[----:B------:R-:W-:Y:S02]  /*b340*/  PRMT R179, R36, 0x7610, R179 ;  /* 0x0000761024b37816 */ /* 0x000fe400000000b3 */
[----:B------:R-:W-:Y:S02]  /*b350*/  @P0 PRMT R179, R40, 0x5410, RZ ;  /* 0x0000541028b30816 */ /* 0x000fe400000000ff */
[----:B------:R-:W-:Y:S01]  /*b360*/  ISETP.GT.U32.AND P0, PT, R2, UR12, PT ;  /* 0x0000000c02007c0c */ /* 0x000fe2000bf04070 */
[----:B------:R-:W-:-:S04]  /*b370*/  IMAD.WIDE R2, R0, 0x2, R136 ;  /* 0x0000000200027825 */ /* 0x000fc800078e0288 */
[----:B------:R-:W-:-:S04]  /*b380*/  IMAD.U32 R0, RZ, RZ, UR7 ;  /* 0x00000007ff007e24 */ /* 0x000fc8000f8e00ff */
[----:B------:R-:W-:-:S04]  /*b390*/  IMAD.WIDE R2, R0, 0x70, R2 ;  /* 0x0000007000027825 */ /* 0x000fc800078e0202 */
[----:B------:R-:W-:Y:S02]  /*b3a0*/  IMAD.MOV.U32 R63, RZ, RZ, R251 ;  /* 0x000000ffff3f7224 */ /* 0x000fe400078e00fb */
[----:B------:R-:W-:Y:S01]  /*b3b0*/  FADD.FTZ R251, R191, R6 ;  /* 0x00000006bffb7221 */ /* 0x000fe20000010000 */
[----:B------:R-:W-:-:S04]  /*b3c0*/  IMAD.WIDE R6, R0, -0x70, R2 ;  /* 0xffffff9000067825 */ /* 0x000fc800078e0202 */
[----:B------:R-:W-:-:S04]  /*b3d0*/  IMAD.WIDE R6, R0, 0x70, R6 ;  /* 0x0000007000067825 */ /* 0x000fc800078e0206 */
[----:B------:R-:W-:-:S04]  /*b3e0*/  IMAD.WIDE R6, R0, -0x70, R6 ;  /* 0xffffff9000067825 */ /* 0x000fc800078e0206 */
[----:B------:R-:W-:Y:S01]  /*b3f0*/  IMAD.WIDE R6, R0, 0x70, R6 ;  /* 0x0000007000067825 */ /* 0x000fe200078e0206 */
[----:B------:R-:W-:-:S03]  /*b400*/  MOV R62, R186 ;  /* 0x000000ba003e7202 */ /* 0x000fc60000000f00 */
[----:B------:R-:W-:-:S04]  /*b410*/  IMAD.WIDE R6, R0, -0x70, R6 ;  /* 0xffffff9000067825 */ /* 0x000fc800078e0206 */
[----:B------:R-:W-:Y:S02]  /*b420*/  IMAD.MOV.U32 R127, RZ, RZ, R53 ;  /* 0x000000ffff7f7224 */ /* 0x000fe400078e0035 */
[----:B------:R-:W-:Y:S02]  /*b430*/  IMAD.MOV.U32 R186, RZ, RZ, R52 ;  /* 0x000000ffffba7224 */ /* 0x000fe400078e0034 */
[----:B------:R-:W-:-:S04]  /*b440*/  IMAD.WIDE R52, R0, 0x70, R6 ;  /* 0x0000007000347825 */ /* 0x000fc800078e0206 */
[----:B------:R-:W-:Y:S02]  /*b450*/  @P6 HADD2 R43, -R116.H0_H0, -RZ.H0_H0 ;  /* 0xa00000ff742b6230 */ /* 0x000fe40000000900 */
[----:B------:R-:W-:Y:S01]  /*b460*/  IMAD.WIDE R32, R0, -0x70, R52 ;  /* 0xffffff9000207825 */ /* 0x000fe200078e0234 */
[----:B------:R-:W-:-:S03]  /*b470*/  PRMT R0, R18, 0x7772, RZ ;  /* 0x0000777212007816 */ /* 0x000fc600000000ff */
[----:B------:R-:W-:Y:S01]  /*b480*/  @P0 HADD2 R42, -R36.H1_H1, -RZ.H0_H0 ;  /* 0xa00000ff242a0230 */ /* 0x000fe20000000d00 */
[----:B------:R-:W-:Y:S02]  /*b490*/  @P6 PRMT R116, R43, 0x5410, RZ ;  /* 0x000054102b746816 */ /* 0x000fe400000000ff */
[----:B------:R-:W-:Y:S02]  /*b4a0*/  ISETP.GT.U32.AND P6, PT, R0, UR12, PT ;  /* 0x0000000c00007c0c */ /* 0x000fe4000bfc4070 */
[----:B------:R-:W-:Y:S02]  /*b4b0*/  PRMT R0, R18, 0x7773, RZ ;  /* 0x0000777312007816 */ /* 0x000fe400000000ff */
[----:B------:R-:W-:Y:S02]  /*b4c0*/  PRMT R135, R36, 0x7632, R135 ;  /* 0x0000763224877816 */ /* 0x000fe40000000087 */
[----:B------:R-:W-:Y:S02]  /*b4d0*/  @P0 PRMT R135, R42, 0x5410, RZ ;  /* 0x000054102a870816 */ /* 0x000fe400000000ff */
[----:B------:R-:W-:Y:S01]  /*b4e0*/  ISETP.GT.U32.AND P0, PT, R0, UR12, PT ;  /* 0x0000000c00007c0c */ /* 0x000fe2000bf04070 */
[----:B------:R-:W-:Y:S01]  /*b4f0*/  IMAD.U32 R0, RZ, RZ, UR6 ;  /* 0x00000006ff007e24 */ /* 0x000fe2000f8e00ff */
[----:B------:R-:W-:Y:S04]  /*b500*/  STG.E.U16 desc[UR28][R136.64+-0x40], R28 ;  /* 0xffffc01c88007986 */ /* 0x000fe8000c10151c */
[----:B------:R-:W-:Y:S04]  /*b510*/  STG.E.U16 desc[UR28][R136.64+-0x3e], R27 ;  /* 0xffffc21b88007986 */ /* 0x000fe8000c10151c */
[----:B------:R1:W-:Y:S04]  /*b520*/  STG.E.U16 desc[UR28][R32.64+-0x40], R31 ;  /* 0xffffc01f20007986 */ /* 0x0003e8000c10151c */
[----:B------:R-:W-:Y:S04]  /*b530*/  STG.E.U16 desc[UR28][R32.64+-0x3e], R35 ;  /* 0xffffc22320007986 */ /* 0x000fe8000c10151c */
[----:B------:R-:W-:Y:S01]  /*b540*/  STG.E.U16 desc[UR28][R52.64+-0x40], R11 ;  /* 0xffffc00b34007986 */ /* 0x000fe2000c10151c */
[----:B-1----:R-:W-:Y:S01]  /*b550*/  IMAD.WIDE R30, R0, 0x2, R2 ;  /* 0x00000002001e7825 */ /* 0x002fe200078e0202 */
[----:B------:R-:W-:-:S02]  /*b560*/  PRMT R2, R180, 0x7773, RZ ;  /* 0x00007773b4027816 */ /* 0x000fc400000000ff */
[----:B------:R-:W-:-:S04]  /*b570*/  PRMT R0, R180, 0x7772, RZ ;  /* 0x00007772b4007816 */ /* 0x000fc800000000ff */
[----:B------:R-:W-:Y:S02]  /*b580*/  PRMT R15, R0, 0x5410, R2 ;  /* 0x00005410000f7816 */ /* 0x000fe40000000002 */
[C---:B------:R-:W-:Y:S02]  /*b590*/  PRMT R2, R14.reuse, 0x7773, RZ ;  /* 0x000077730e027816 */ /* 0x040fe400000000ff */
[----:B------:R-:W-:-:S04]  /*b5a0*/  PRMT R0, R14, 0x7772, RZ ;  /* 0x000077720e007816 */ /* 0x000fc800000000ff */
[----:B------:R-:W-:Y:S02]  /*b5b0*/  PRMT R42, R0, 0x5410, R2 ;  /* 0x00005410002a7816 */ /* 0x000fe40000000002 */
[C---:B------:R-:W-:Y:S02]  /*b5c0*/  LOP3.LUT R0, R16.reuse, 0xffff, RZ, 0xc0, !PT ;  /* 0x0000ffff10007812 */ /* 0x040fe400078ec0ff */
[----:B------:R-:W-:Y:S02]  /*b5d0*/  LOP3.LUT R2, R16, 0xff, RZ, 0xc0, !PT ;  /* 0x000000ff10027812 */ /* 0x000fe400078ec0ff */
[----:B------:R-:W-:Y:S01]  /*b5e0*/  SHF.R.U32.HI R0, RZ, 0x8, R0 ;  /* 0x00000008ff007819 */ /* 0x000fe20000011600 */
[----:B------:R1:W-:Y:S04]  /*b5f0*/  STG.E.U16 desc[UR28][R52.64+-0x3e], R10 ;  /* 0xffffc20a34007986 */ /* 0x0003e8000c10151c */
[----:B------:R2:W-:Y:S01]  /*b600*/  STG.E.U16 desc[UR28][R30.64+-0x40], R9 ;  /* 0xffffc0091e007986 */ /* 0x0005e2000c10151c */
[----:B------:R-:W-:-:S04]  /*b610*/  FADD.FTZ R17, R252, R17 ;  /* 0x00000011fc117221 */ /* 0x000fc80000010000 */
[----:B------:R-:W-:Y:S01]  /*b620*/  FADD.FTZ R5, R183, R17 ;  /* 0x00000011b7057221 */ /* 0x000fe20000010000 */
[----:B-1----:R-:W1:Y:S01]  /*b630*/  LDC R10, c[0x0][0x4f8] ;  /* 0x00013e00ff0a7b82 */ /* 0x002e620000000800 */
[--C-:B--2---:R-:W-:Y:S02]  /*b640*/  PRMT R9, R2, 0x5410, R0.reuse ;  /* 0x0000541002097816 */ /* 0x104fe40000000000 */
[----:B------:R-:W-:Y:S02]  /*b650*/  PRMT R0, R16, 0x7632, R0 ;  /* 0x0000763210007816 */ /* 0x000fe40000000000 */
[----:B------:R-:W-:Y:S02]  /*b660*/  SHF.R.U32.HI R2, RZ, 0x18, R16 ;  /* 0x00000018ff027819 */ /* 0x000fe40000011610 */
[----:B------:R-:W-:-:S04]  /*b670*/  LOP3.LUT R0, R0, 0xff, RZ, 0xc0, !PT ;  /* 0x000000ff00007812 */ /* 0x000fc800078ec0ff */
[----:B------:R-:W-:Y:S02]  /*b680*/  PRMT R6, R0, 0x5410, R2 ;  /* 0x0000541000067816 */ /* 0x000fe40000000002 */
[C---:B------:R-:W-:Y:S02]  /*b690*/  PRMT R2, R18.reuse, 0x7773, RZ ;  /* 0x0000777312027816 */ /* 0x040fe400000000ff */
[----:B------:R-:W-:-:S04]  /*b6a0*/  PRMT R0, R18, 0x7772, RZ ;  /* 0x0000777212007816 */ /* 0x000fc800000000ff */
[----:B------:R-:W-:Y:S02]  /*b6b0*/  PRMT R16, R0, 0x5410, R2 ;  /* 0x0000541000107816 */ /* 0x000fe40000000002 */
[----:B------:R-:W-:Y:S01]  /*b6c0*/  LOP3.LUT R0, R8, 0xffff, RZ, 0xc0, !PT ;  /* 0x0000ffff08007812 */ /* 0x000fe200078ec0ff */
[----:B------:R-:W-:Y:S01]  /*b6d0*/  FADD.FTZ R5, R184, R5 ;  /* 0x00000005b8057221 */ /* 0x000fe20000010000 */
[----:B------:R-:W-:Y:S01]  /*b6e0*/  IMAD.MOV.U32 R3, RZ, RZ, R180 ;  /* 0x000000ffff037224 */ /* 0x000fe200078e00b4 */
[----:B------:R-:W-:Y:S02]  /*b6f0*/  LOP3.LUT R2, R8, 0xff, RZ, 0xc0, !PT ;  /* 0x000000ff08027812 */ /* 0x000fe400078ec0ff */
[----:B------:R-:W-:Y:S01]  /*b700*/  SHF.R.U32.HI R0, RZ, 0x8, R0 ;  /* 0x00000008ff007819 */ /* 0x000fe20000011600 */
[----:B------:R-:W-:Y:S01]  /*b710*/  FADD.FTZ R210, R50, R5 ;  /* 0x0000000532d27221 */ /* 0x000fe20000010000 */
[----:B------:R-:W-:Y:S02]  /*b720*/  PRMT R5, R180, 0x7771, RZ ;  /* 0x00007771b4057816 */ /* 0x000fe400000000ff */
[----:B------:R-:W-:-:S02]  /*b730*/  PRMT R7, R2, 0x5410, R0 ;  /* 0x0000541002077816 */ /* 0x000fc40000000000 */
[----:B------:R-:W-:Y:S02]  /*b740*/  LOP3.LUT R3, R3, 0xff, RZ, 0xc0, !PT ;  /* 0x000000ff03037812 */ /* 0x000fe400078ec0ff */
[----:B------:R-:W-:Y:S02]  /*b750*/  PRMT R0, R8, 0x7632, R0 ;  /* 0x0000763208007816 */ /* 0x000fe40000000000 */
[----:B-1----:R-:W-:Y:S02]  /*b760*/  LOP3.LUT R10, R10, 0xff, RZ, 0xc0, !PT ;  /* 0x000000ff0a0a7812 */ /* 0x002fe400078ec0ff */
[----:B------:R-:W-:Y:S02]  /*b770*/  PRMT R11, R3, 0x5410, R5 ;  /* 0x00005410030b7816 */ /* 0x000fe40000000005 */
[----:B------:R-:W-:Y:S02]  /*b780*/  LOP3.LUT R2, R0, 0xff, RZ, 0xc0, !PT ;  /* 0x000000ff00027812 */ /* 0x000fe400078ec0ff */
[----:B------:R-:W-:-:S02]  /*b790*/  SHF.R.U32.HI R3, RZ, 0x18, R8 ;  /* 0x00000018ff037819 */ /* 0x000fc40000011608 */
[----:B------:R-:W-:Y:S02]  /*b7a0*/  LEA R0, R10, R10, 0x10 ;  /* 0x0000000a0a007211 */ /* 0x000fe400078e80ff */
[----:B------:R-:W-:-:S03]  /*b7b0*/  PRMT R10, R2, 0x5410, R3 ;  /* 0x00005410020a7816 */ /* 0x000fc60000000003 */
[----:B------:R-:W-:Y:S01]  /*b7c0*/  HSET2.LE.AND R3, R6, R0, PT ;  /* 0x0000000006037233 */ /* 0x000fe20003803000 */
[----:B------:R-:W-:Y:S01]  /*b7d0*/  IMAD.MOV.U32 R5, RZ, RZ, R18 ;  /* 0x000000ffff057224 */ /* 0x000fe200078e0012 */
[----:B------:R-:W-:-:S03]  /*b7e0*/  PRMT R54, R182, 0x7632, R54 ;  /* 0x00007632b6367816 */ /* 0x000fc60000000036 */
[----:B------:R-:W-:Y:S02]  /*b7f0*/  LOP3.LUT R13, R248, R3, RZ, 0xc0, !PT ;  /* 0x00000003f80d7212 */ /* 0x000fe400078ec0ff */
[----:B------:R-:W-:Y:S02]  /*b800*/  LOP3.LUT R3, R15, 0xff00ff, RZ, 0xc0, !PT ;  /* 0x00ff00ff0f037812 */ /* 0x000fe400078ec0ff */
[----:B------:R-:W-:Y:S02]  /*b810*/  PRMT R12, R18, 0x7771, RZ ;  /* 0x00007771120c7816 */ /* 0x000fe400000000ff */
[----:B------:R-:W-:Y:S02]  /*b820*/  LOP3.LUT R5, R5, 0xff, RZ, 0xc0, !PT ;  /* 0x000000ff05057812 */ /* 0x000fe400078ec0ff */
[--C-:B------:R-:W-:Y:S01]  /*b830*/  HSET2.LE.AND R2, R9, R0.reuse, PT ;  /* 0x0000000009027233 */ /* 0x100fe20003803000 */
[----:B------:R-:W-:Y:S01]  /*b840*/  IMAD.MOV.U32 R49, RZ, RZ, R127 ;  /* 0x000000ffff317224 */ /* 0x000fe200078e007f */
[--C-:B------:R-:W-:Y:S01]  /*b850*/  HSET2.LE.AND R3, R3, R0.reuse, PT ;  /* 0x0000000003037233 */ /* 0x100fe20003803000 */
[----:B------:R-:W-:Y:S01]  /*b860*/  @P0 HADD2 R44, -R54.H0_H0, -RZ.H0_H0 ;  /* 0xa00000ff362c0230 */ /* 0x000fe20000000900 */
[----:B------:R-:W-:Y:S01]  /*b870*/  PRMT R6, R5, 0x5410, R12 ;  /* 0x0000541005067816 */ /* 0x000fe2000000000c */
[----:B------:R-:W-:Y:S01]  /*b880*/  IMAD.MOV.U32 R127, RZ, RZ, R63 ;  /* 0x000000ffff7f7224 */ /* 0x000fe200078e003f */
[----:B------:R-:W-:Y:S01]  /*b890*/  PRMT R55, R182, 0x7610, R55 ;  /* 0x00007610b6377816 */ /* 0x000fe20000000037 */
[----:B------:R-:W-:Y:S01]  /*b8a0*/  IMAD.MOV.U32 R63, RZ, RZ, R62 ;  /* 0x000000ffff3f7224 */ /* 0x000fe200078e003e */
[----:B------:R-:W-:Y:S01]  /*b8b0*/  LOP3.LUT R12, R250, R2, RZ, 0xc0, !PT ;  /* 0x00000002fa0c7212 */ /* 0x000fe200078ec0ff */
[----:B------:R-:W-:Y:S01]  /*b8c0*/  IMAD.MOV.U32 R62, RZ, RZ, R59 ;  /* 0x000000ffff3e7224 */ /* 0x000fe200078e003b */
[--C-:B------:R-:W-:Y:S01]  /*b8d0*/  HSET2.LE.AND R2, R11, R0.reuse, PT ;  /* 0x000000000b027233 */ /* 0x100fe20003803000 */
[----:B------:R-:W-:Y:S01]  /*b8e0*/  ULEA UR5, UR26, UR4, 0x18 ;  /* 0x000000041a057291 */ /* 0x000fe2000f8ec0ff */
[----:B------:R-:W-:-:S02]  /*b8f0*/  HSET2.LE.AND R5, R7, R0, PT ;  /* 0x0000000007057233 */ /* 0x000fc40003803000 */
[----:B------:R-:W-:Y:S02]  /*b900*/  LOP3.LUT R15, R185, R3, RZ, 0xc0, !PT ;  /* 0x00000003b90f7212 */ /* 0x000fe400078ec0ff */
[----:B------:R-:W-:Y:S01]  /*b910*/  MOV R59, R58 ;  /* 0x0000003a003b7202 */ /* 0x000fe20000000f00 */
[----:B------:R-:W-:Y:S01]  /*b920*/  IMAD.MOV.U32 R58, RZ, RZ, R47 ;  /* 0x000000ffff3a7224 */ /* 0x000fe200078e002f */
[----:B------:R-:W-:Y:S01]  /*b930*/  PRMT R17, R55, 0x5410, R54 ;  /* 0x0000541037117816 */ /* 0x000fe20000000036 */
[----:B------:R-:W-:Y:S01]  /*b940*/  IMAD.MOV.U32 R47, RZ, RZ, 0x20 ;  /* 0x00000020ff2f7424 */ /* 0x000fe200078e00ff */
[----:B------:R-:W-:Y:S01]  /*b950*/  HSET2.LE.AND R3, R6, R0, PT ;  /* 0x0000000006037233 */ /* 0x000fe20003803000 */
[----:B------:R-:W-:Y:S01]  /*b960*/  IMAD.MOV.U32 R38, RZ, RZ, R14 ;  /* 0x000000ffff267224 */ /* 0x000fe200078e000e */
[----:B------:R-:W-:Y:S02]  /*b970*/  @P0 PRMT R54, R44, 0x5410, RZ ;  /* 0x000054102c360816 */ /* 0x000fe400000000ff */
[----:B------:R-:W-:-:S02]  /*b980*/  PRMT R40, R14, 0x7771, RZ ;  /* 0x000077710e287816 */ /* 0x000fc400000000ff */
[----:B------:R-:W-:Y:S02]  /*b990*/  LOP3.LUT P0, RZ, R205, 0x2, RZ, 0xc0, !PT ;  /* 0x00000002cdff7812 */ /* 0x000fe4000780c0ff */
[----:B------:R-:W-:Y:S02]  /*b9a0*/  LOP3.LUT R14, R247, R2, RZ, 0xc0, !PT ;  /* 0x00000002f70e7212 */ /* 0x000fe400078ec0ff */
[----:B------:R-:W-:Y:S02]  /*b9b0*/  LOP3.LUT R8, R41, R5, RZ, 0xc0, !PT ;  /* 0x0000000529087212 */ /* 0x000fe400078ec0ff */
[----:B------:R-:W-:Y:S02]  /*b9c0*/  HSET2.LE.AND R2, R10, R0, PT ;  /* 0x000000000a027233 */ /* 0x000fe40003803000 */
[----:B------:R-:W-:Y:S02]  /*b9d0*/  LOP3.LUT R5, R16, 0xff00ff, RZ, 0xc0, !PT ;  /* 0x00ff00ff10057812 */ /* 0x000fe400078ec0ff */
[----:B------:R-:W-:-:S02]  /*b9e0*/  LOP3.LUT R10, R19, R3, RZ, 0xc0, !PT ;  /* 0x00000003130a7212 */ /* 0x000fc400078ec0ff */
[----:B---3--:R-:W-:Y:S02]  /*b9f0*/  LEA R27, R189, UR5, 0x1 ;  /* 0x00000005bd1b7c11 */ /* 0x008fe4000f8e08ff */
[----:B------:R-:W-:Y:S02]  /*ba00*/  SEL R3, R47, 0xffffffe0, !P0 ;  /* 0xffffffe02f037807 */ /* 0x000fe40004000000 */
[----:B------:R-:W-:Y:S01]  /*ba10*/  HSET2.LE.AND R5, R5, R0, PT ;  /* 0x0000000005057233 */ /* 0x000fe20003803000 */
[----:B------:R-:W-:Y:S02]  /*ba20*/  LDSM.16.MT88.4 R20, [R27+0xa000] ;  /* 0x00a000001b14783b */ /* 0x000fe40000004200 */
[----:B------:R-:W-:Y:S02]  /*ba30*/  IMAD.IADD R35, R27, 0x1, R3 ;  /* 0x000000011b237824 */ /* 0x000fe400078e0203 */
[----:B------:R-:W-:-:S03]  /*ba40*/  LOP3.LUT R11, R17, R5, RZ, 0xc0, !PT ;  /* 0x00000005110b7212 */ /* 0x000fc600078ec0ff */
[----:B------:R-:W1:Y:S01]  /*ba50*/  LDSM.16.MT88.4 R16, [R35+0xa000] ;  /* 0x00a000002310783b */ /* 0x000e620000004200 */
[----:B------:R-:W-:Y:S01]  /*ba60*/  LOP3.LUT R9, R25, R2, RZ, 0xc0, !PT ;  /* 0x0000000219097212 */ /* 0x000fe200078ec0ff */
[C---:B------:R-:W-:Y:S02]  /*ba70*/  VIADD R2, R27.reuse, 0xa000 ;  /* 0x0000a0001b027836 */ /* 0x040fe40000000000 */
[----:B------:R-:W-:-:S03]  /*ba80*/  VIADD R25, R27, 0xa040 ;  /* 0x0000a0401b197836 */ /* 0x000fc60000000000 */
[----:B------:R-:W-:Y:S01]  /*ba90*/  @P5 IADD3 R25, PT, PT, R2, -0x40, RZ ;  /* 0xffffffc002195810 */ /* 0x000fe20007ffe0ff */
[-C--:B-1----:R-:W-:Y:S08]  /*baa0*/  HMMA.16816.F32 R228, R12, R16.reuse, R228 ;  /* 0x000000100ce4723c */ /* 0x082ff000000018e4 */
[C---:B------:R-:W-:Y:S08]  /*bab0*/  HMMA.16816.F32 R144, R8.reuse, R16, R144 ;  /* 0x000000100890723c */ /* 0x040ff00000001890 */
[-C--:B------:R-:W-:Y:S08]  /*bac0*/  HMMA.16816.F32 R140, R8, R18.reuse, R140 ;  /* 0x00000012088c723c */ /* 0x080ff0000000188c */
[----:B------:R-:W-:Y:S01]  /*bad0*/  HMMA.16816.F32 R212, R12, R18, R156 ;  /* 0x000000120cd4723c */ /* 0x000fe2000000189c */
[----:B------:R-:W1:Y:S01]  /*bae0*/  LDSM.16.MT88.4 R16, [R25] ;  /* 0x000000001910783b */ /* 0x000e620000004200 */
[----:B------:R-:W-:Y:S01]  /*baf0*/  IADD3 R28, PT, PT, R3, R25, RZ ;  /* 0x00000019031c7210 */ /* 0x000fe20007ffe0ff */
[----:B------:R-:W-:-:S02]  /*bb00*/  IMAD.MOV.U32 R181, RZ, RZ, R59 ;  /* 0x000000ffffb57224 */ /* 0x000fc400078e003b */
[----:B------:R-:W-:Y:S02]  /*bb10*/  IMAD.MOV.U32 R182, RZ, RZ, R58 ;  /* 0x000000ffffb67224 */ /* 0x000fe400078e003a */
[----:B------:R-:W-:Y:S02]  /*bb20*/  IMAD.MOV.U32 R156, RZ, RZ, R57 ;  /* 0x000000ffff9c7224 */ /* 0x000fe400078e0039 */
[----:B------:R-:W-:Y:S01]  /*bb30*/  IMAD.MOV.U32 R157, RZ, RZ, R56 ;  /* 0x000000ffff9d7224 */ /* 0x000fe200078e0038 */
[-C--:B-1----:R-:W-:Y:S08]  /*bb40*/  HMMA.16816.F32 R232, R12, R16.reuse, R232 ;  /* 0x000000100ce8723c */ /* 0x082ff000000018e8 */
[C---:B------:R-:W-:Y:S08]  /*bb50*/  HMMA.16816.F32 R56, R8.reuse, R16, R64 ;  /* 0x000000100838723c */ /* 0x040ff00000001840 */
[-C--:B------:R-:W-:Y:S08]  /*bb60*/  HMMA.16816.F32 R84, R8, R18.reuse, R84 ;  /* 0x000000120854723c */ /* 0x080ff00000001854 */
[----:B------:R-:W-:Y:S01]  /*bb70*/  HMMA.16816.F32 R216, R12, R18, R216 ;  /* 0x000000120cd8723c */ /* 0x000fe200000018d8 */
[----:B------:R-:W1:Y:S01]  /*bb80*/  LDSM.16.MT88.4 R16, [R28] ;  /* 0x000000001c10783b */ /* 0x000e620000004200 */
[----:B------:R-:W-:-:S02]  /*bb90*/  @P6 HADD2 R45, -R55.H0_H0, -RZ.H0_H0 ;  /* 0xa00000ff372d6230 */ /* 0x000fc40000000900 */
[----:B------:R-:W-:Y:S02]  /*bba0*/  IMAD.MOV.U32 R189, RZ, RZ, R126 ;  /* 0x000000ffffbd7224 */ /* 0x000fe400078e007e */
[----:B------:R-:W-:Y:S02]  /*bbb0*/  IMAD.MOV.U32 R126, RZ, RZ, R46 ;  /* 0x000000ffff7e7224 */ /* 0x000fe400078e002e */
[----:B------:R-:W-:Y:S01]  /*bbc0*/  IMAD.MOV.U32 R180, RZ, RZ, R62 ;  /* 0x000000ffffb47224 */ /* 0x000fe200078e003e */
[----:B------:R-:W-:Y:S01]  /*bbd0*/  @P6 PRMT R55, R45, 0x5410, RZ ;  /* 0x000054102d376816 */ /* 0x000fe200000000ff */
[----:B------:R-:W-:Y:S01]  /*bbe0*/  IMAD.MOV.U32 R191, RZ, RZ, R60 ;  /* 0x000000ffffbf7224 */ /* 0x000fe200078e003c */
[----:B------:R-:W-:Y:S01]  /*bbf0*/  HMMA.16816.F32 R44, R12, R22, R164 ;  /* 0x000000160c2c723c */ /* 0x000fe200000018a4 */
[----:B------:R-:W-:Y:S01]  /*bc00*/  MOV R165, R189 ;  /* 0x000000bd00a57202 */ /* 0x000fe20000000f00 */
[----:B------:R-:W-:Y:S01]  /*bc10*/  IMAD.MOV.U32 R167, RZ, RZ, R63 ;  /* 0x000000ffffa77224 */ /* 0x000fe200078e003f */
[----:B------:R-:W-:Y:S01]  /*bc20*/  MOV R183, R48 ;  /* 0x0000003000b77202 */ /* 0x000fe20000000f00 */
[----:B------:R-:W-:-:S02]  /*bc30*/  IMAD.MOV.U32 R189, RZ, RZ, R61 ;  /* 0x000000ffffbd7224 */ /* 0x000fc400078e003d */
[----:B------:R-:W-:Y:S02]  /*bc40*/  IMAD.MOV.U32 R159, RZ, RZ, R51 ;  /* 0x000000ffff9f7224 */ /* 0x000fe400078e0033 */
[----:B------:R-:W-:Y:S01]  /*bc50*/  IMAD.MOV.U32 R158, RZ, RZ, R186 ;  /* 0x000000ffff9e7224 */ /* 0x000fe200078e00ba */
[-C--:B------:R-:W-:Y:S08]  /*bc60*/  HMMA.16816.F32 R168, R12, R20.reuse, R168 ;  /* 0x000000140ca8723c */ /* 0x080ff000000018a8 */
[C---:B------:R-:W-:Y:S08]  /*bc70*/  HMMA.16816.F32 R152, R8.reuse, R20, R152 ;  /* 0x000000140898723c */ /* 0x040ff00000001898 */
[----:B------:R-:W-:Y:S01]  /*bc80*/  HMMA.16816.F32 R148, R8, R22, R148 ;  /* 0x000000160894723c */ /* 0x000fe20000001894 */
[----:B------:R-:W-:Y:S01]  /*bc90*/  IMAD.MOV.U32 R2, RZ, RZ, R24 ;  /* 0x000000ffff027224 */ /* 0x000fe200078e0018 */
[----:B------:R-:W-:Y:S01]  /*bca0*/  LDSM.16.MT88.4 R20, [R25+0x1000] ;  /* 0x001000001914783b */ /* 0x000fe20000004200 */
[----:B------:R-:W-:-:S02]  /*bcb0*/  PRMT R7, R24, 0x7771, RZ ;  /* 0x0000777118077816 */ /* 0x000fc400000000ff */
[----:B------:R-:W-:Y:S01]  /*bcc0*/  LOP3.LUT R3, R38, 0xff, RZ, 0xc0, !PT ;  /* 0x000000ff26037812 */ /* 0x000fe200078ec0ff */
[----:B------:R-:W-:Y:S01]  /*bcd0*/  IMAD.MOV.U32 R43, RZ, RZ, R124 ;  /* 0x000000ffff2b7224 */ /* 0x000fe200078e007c */
[C---:B------:R-:W-:Y:S01]  /*bce0*/  PRMT R6, R24.reuse, 0x7773, RZ ;  /* 0x0000777318067816 */ /* 0x040fe200000000ff */
[-C--:B-1----:R-:W-:Y:S01]  /*bcf0*/  HMMA.16816.F32 R240, R12, R16.reuse, R240 ;  /* 0x000000100cf0723c */ /* 0x082fe200000018f0 */
[----:B------:R-:W-:Y:S01]  /*bd00*/  PRMT R5, R24, 0x7772, RZ ;  /* 0x0000777218057816 */ /* 0x000fe200000000ff */
[----:B------:R-:W-:Y:S01]  /*bd10*/  IMAD.MOV.U32 R252, RZ, RZ, R125 ;  /* 0x000000fffffc7224 */ /* 0x000fe200078e007d */
[----:B------:R-:W-:Y:S01]  /*bd20*/  MOV R248, R114 ;  /* 0x0000007200f87202 */ /* 0x000fe20000000f00 */
[----:B------:R-:W-:Y:S01]  /*bd30*/  IMAD.MOV.U32 R250, RZ, RZ, R115 ;  /* 0x000000fffffa7224 */ /* 0x000fe200078e0073 */
[----:B------:R-:W-:Y:S03]  /*bd40*/  LDSM.16.MT88.4 R64, [R28+0x800] ;  /* 0x000800001c40783b */ /* 0x000fe60000004200 */
[C---:B------:R-:W-:Y:S08]  /*bd50*/  HMMA.16816.F32 R60, R8.reuse, R16, R68 ;  /* 0x00000010083c723c */ /* 0x040ff00000001844 */
[-C--:B------:R-:W-:Y:S08]  /*bd60*/  HMMA.16816.F32 R100, R8, R18.reuse, R100 ;  /* 0x000000120864723c */ /* 0x080ff00000001864 */
[----:B------:R-:W-:Y:S01]  /*bd70*/  HMMA.16816.F32 R236, R12, R18, R236 ;  /* 0x000000120cec723c */ /* 0x000fe200000018ec */
[----:B------:R-:W1:Y:S01]  /*bd80*/  LDSM.16.MT88.4 R16, [R27+0xb000] ;  /* 0x00b000001b10783b */ /* 0x000e620000004200 */
[----:B------:R-:W-:-:S06]  /*bd90*/  IMAD.MOV.U32 R164, RZ, RZ, R49 ;  /* 0x000000ffffa47224 */ /* 0x000fcc00078e0031 */
[-C--:B-1----:R-:W-:Y:S08]  /*bda0*/  HMMA.16816.F32 R68, R12, R16.reuse, R224 ;  /* 0x000000100c44723c */ /* 0x082ff000000018e0 */
[C---:B------:R-:W-:Y:S08]  /*bdb0*/  HMMA.16816.F32 R72, R8.reuse, R16, R72 ;  /* 0x000000100848723c */ /* 0x040ff00000001848 */
[-C--:B------:R-:W-:Y:S08]  /*bdc0*/  HMMA.16816.F32 R76, R8, R18.reuse, R76 ;  /* 0x00000012084c723c */ /* 0x080ff0000000184c */
[----:B------:R-:W-:Y:S01]  /*bdd0*/  HMMA.16816.F32 R48, R12, R18, R80 ;  /* 0x000000120c30723c */ /* 0x000fe20000001850 */
[----:B------:R-:W1:Y:S01]  /*bde0*/  LDSM.16.MT88.4 R16, [R35+0xb000] ;  /* 0x00b000002310783b */ /* 0x000e620000004200 */
[----:B------:R-:W-:Y:S01]  /*bdf0*/  IMAD.MOV.U32 R166, RZ, RZ, R127 ;  /* 0x000000ffffa67224 */ /* 0x000fe200078e007f */
[----:B------:R-:W-:-:S02]  /*be00*/  LOP3.LUT R2, R2, 0xff, RZ, 0xc0, !PT ;  /* 0x000000ff02027812 */ /* 0x000fc400078ec0ff */
[----:B------:R-:W-:Y:S03]  /*be10*/  LDSM.16.MT88.4 R80, [R27+0xb800] ;  /* 0x00b800001b50783b */ /* 0x000fe60000004200 */
[-C--:B-1----:R-:W-:Y:S08]  /*be20*/  HMMA.16816.F32 R184, R12, R16.reuse, R180 ;  /* 0x000000100cb8723c */ /* 0x082ff000000018b4 */
[C---:B------:R-:W-:Y:S08]  /*be30*/  HMMA.16816.F32 R88, R8.reuse, R16, R88 ;  /* 0x000000100858723c */ /* 0x040ff00000001858 */
[-C--:B------:R-:W-:Y:S08]  /*be40*/  HMMA.16816.F32 R92, R8, R18.reuse, R92 ;  /* 0x00000012085c723c */ /* 0x080ff0000000185c */
[----:B------:R-:W-:Y:S01]  /*be50*/  HMMA.16816.F32 R180, R12, R18, R96 ;  /* 0x000000120cb4723c */ /* 0x000fe20000001860 */
[----:B------:R-:W1:Y:S07]  /*be60*/  LDSM.16.MT88.4 R16, [R28+0x1000] ;  /* 0x001000001c10783b */ /* 0x000e6e0000004200 */
[C---:B------:R-:W-:Y:S08]  /*be70*/  HMMA.16816.F32 R104, R8.reuse, R20, R104 ;  /* 0x000000140868723c */ /* 0x040ff00000001868 */
[----:B------:R-:W-:Y:S08]  /*be80*/  HMMA.16816.F32 R108, R8, R22, R108 ;  /* 0x00000016086c723c */ /* 0x000ff0000000186c */
[C---:B------:R-:W-:Y:S01]  /*be90*/  HMMA.16816.F32 R188, R12.reuse, R20, R188 ;  /* 0x000000140cbc723c */ /* 0x040fe200000018bc */
[----:B------:R-:W-:Y:S01]  /*bea0*/  IMAD.MOV.U32 R127, RZ, RZ, R126 ;  /* 0x000000ffff7f7224 */ /* 0x000fe200078e007e */
[----:B------:R-:W-:Y:S06]  /*beb0*/  LDSM.16.MT88.4 R96, [R35+0xb800] ;  /* 0x00b800002360783b */ /* 0x000fec0000004200 */
[----:B------:R-:W-:Y:S01]  /*bec0*/  HMMA.16816.F32 R20, R12, R22, R156 ;  /* 0x000000160c14723c */ /* 0x000fe2000000189c */
[----:B------:R-:W-:Y:S07]  /*bed0*/  LDSM.16.MT88.4 R156, [R35+0xa800] ;  /* 0x00a80000239c783b */ /* 0x000fee0000004200 */
[C---:B-1----:R-:W-:Y:S08]  /*bee0*/  HMMA.16816.F32 R120, R8.reuse, R16, R120 ;  /* 0x000000100878723c */ /* 0x042ff00000001878 */
[----:B------:R-:W-:Y:S08]  /*bef0*/  HMMA.16816.F32 R160, R8, R18, R160 ;  /* 0x0000001208a0723c */ /* 0x000ff000000018a0 */
[C---:B------:R-:W-:Y:S01]  /*bf00*/  HMMA.16816.F32 R224, R12.reuse, R16, R164 ;  /* 0x000000100ce0723c */ /* 0x040fe200000018a4 */
[----:B------:R-:W-:Y:S01]  /*bf10*/  LOP3.LUT R8, R26, 0xff, RZ, 0xc0, !PT ;  /* 0x000000ff1a087812 */ /* 0x000fe200078ec0ff */
[----:B------:R-:W1:Y:S06]  /*bf20*/  LDSM.16.MT88.4 R164, [R27+0xa800] ;  /* 0x00a800001ba4783b */ /* 0x000e6c0000004200 */
[----:B------:R-:W-:Y:S01]  /*bf30*/  HMMA.16816.F32 R16, R12, R18, R128 ;  /* 0x000000120c10723c */ /* 0x000fe20000001880 */
[----:B------:R-:W-:-:S02]  /*bf40*/  PRMT R12, R2, 0x5410, R7 ;  /* 0x00005410020c7816 */ /* 0x000fc40000000007 */
[C---:B------:R-:W-:Y:S02]  /*bf50*/  LOP3.LUT R2, R34.reuse, 0xffff, RZ, 0xc0, !PT ;  /* 0x0000ffff22027812 */ /* 0x040fe400078ec0ff */
[----:B------:R-:W-:Y:S02]  /*bf60*/  PRMT R13, R3, 0x5410, R40 ;  /* 0x00005410030d7816 */ /* 0x000fe40000000028 */
[----:B------:R-:W-:Y:S02]  /*bf70*/  SHF.R.U32.HI R2, RZ, 0x8, R2 ;  /* 0x00000008ff027819 */ /* 0x000fe40000011602 */
[----:B------:R-:W-:-:S04]  /*bf80*/  LOP3.LUT R3, R34, 0xff, RZ, 0xc0, !PT ;  /* 0x000000ff22037812 */ /* 0x000fc800078ec0ff */
[----:B------:R-:W-:Y:S02]  /*bf90*/  PRMT R14, R3, 0x5410, R2 ;  /* 0x00005410030e7816 */ /* 0x000fe40000000002 */
[----:B------:R-:W-:Y:S02]  /*bfa0*/  PRMT R3, R34, 0x7632, R3 ;  /* 0x0000763222037816 */ /* 0x000fe40000000003 */
[C---:B------:R-:W-:Y:S02]  /*bfb0*/  LOP3.LUT R2, R26.reuse, 0xffff, RZ, 0xc0, !PT ;  /* 0x0000ffff1a027812 */ /* 0x040fe400078ec0ff */
[----:B------:R-:W-:Y:S02]  /*bfc0*/  PRMT R15, R5, 0x5410, R6 ;  /* 0x00005410050f7816 */ /* 0x000fe40000000006 */
[----:B------:R-:W-:Y:S02]  /*bfd0*/  PRMT R5, R26, 0x7632, R5 ;  /* 0x000076321a057816 */ /* 0x000fe40000000005 */
[----:B------:R-:W-:-:S02]  /*bfe0*/  LOP3.LUT R6, R3, 0xff, RZ, 0xc0, !PT ;  /* 0x000000ff03067812 */ /* 0x000fc400078ec0ff */
[----:B------:R-:W-:Y:S02]  /*bff0*/  SHF.R.U32.HI R3, RZ, 0x8, R2 ;  /* 0x00000008ff037819 */ /* 0x000fe40000011602 */
[----:B------:R-:W-:Y:S02]  /*c000*/  SHF.R.U32.HI R7, RZ, 0x18, R26 ;  /* 0x00000018ff077819 */ /* 0x000fe4000001161a */
[----:B------:R-:W-:Y:S02]  /*c010*/  LOP3.LUT R2, R5, 0xff, RZ, 0xc0, !PT ;  /* 0x000000ff05027812 */ /* 0x000fe400078ec0ff */
[----:B------:R-:W-:Y:S02]  /*c020*/  PRMT R5, R8, 0x5410, R3 ;  /* 0x0000541008057816 */ /* 0x000fe40000000003 */
[----:B------:R-:W-:Y:S02]  /*c030*/  SHF.R.U32.HI R9, RZ, 0x18, R34 ;  /* 0x00000018ff097819 */ /* 0x000fe40000011622 */
[----:B------:R-:W-:-:S02]  /*c040*/  LOP3.LUT R3, R15, 0xff00ff, RZ, 0xc0, !PT ;  /* 0x00ff00ff0f037812 */ /* 0x000fc400078ec0ff */
[----:B------:R-:W-:Y:S02]  /*c050*/  PRMT R10, R2, 0x5410, R7 ;  /* 0x00005410020a7816 */ /* 0x000fe40000000007 */
[----:B------:R-:W-:Y:S02]  /*c060*/  PRMT R11, R6, 0x5410, R9 ;  /* 0x00005410060b7816 */ /* 0x000fe40000000009 */
[----:B------:R-:W-:Y:S02]  /*c070*/  LOP3.LUT R2, R42, 0xff00ff, RZ, 0xc0, !PT ;  /* 0x00ff00ff2a027812 */ /* 0x000fe400078ec0ff */
[--C-:B------:R-:W-:Y:S02]  /*c080*/  HSET2.LE.AND R6, R3, R0.reuse, PT ;  /* 0x0000000003067233 */ /* 0x100fe40003803000 */
[--C-:B------:R-:W-:Y:S02]  /*c090*/  HSET2.LE.AND R5, R5, R0.reuse, PT ;  /* 0x0000000005057233 */ /* 0x100fe40003803000 */
[----:B------:R-:W-:-:S02]  /*c0a0*/  HSET2.LE.AND R3, R10, R0, PT ;  /* 0x000000000a037233 */ /* 0x000fc40003803000 */
[----:B------:R-:W-:Y:S02]  /*c0b0*/  MOV R10, R39 ;  /* 0x00000027000a7202 */ /* 0x000fe40000000f00 */
[--C-:B------:R-:W-:Y:S02]  /*c0c0*/  HSET2.LE.AND R8, R2, R0.reuse, PT ;  /* 0x0000000002087233 */ /* 0x100fe40003803000 */
[--C-:B------:R-:W-:Y:S02]  /*c0d0*/  HSET2.LE.AND R9, R13, R0.reuse, PT ;  /* 0x000000000d097233 */ /* 0x100fe40003803000 */
[--C-:B------:R-:W-:Y:S02]  /*c0e0*/  HSET2.LE.AND R2, R12, R0.reuse, PT ;  /* 0x000000000c027233 */ /* 0x100fe40003803000 */
[--C-:B------:R-:W-:Y:S02]  /*c0f0*/  HSET2.LE.AND R7, R14, R0.reuse, PT ;  /* 0x000000000e077233 */ /* 0x100fe40003803000 */
[----:B------:R-:W-:Y:S01]  /*c100*/  LOP3.LUT R124, R10, R5, RZ, 0xc0, !PT ;  /* 0x000000050a7c7212 */ /* 0x000fe200078ec0ff */
[----:B------:R-:W-:Y:S01]  /*c110*/  IMAD.MOV.U32 R5, RZ, RZ, R174 ;  /* 0x000000ffff057224 */ /* 0x000fe200078e00ae */
[----:B------:R-:W-:-:S04]  /*c120*/  HSET2.LE.AND R0, R11, R0, PT ;  /* 0x000000000b007233 */ /* 0x000fc80003803000 */
[----:B------:R-:W-:Y:S01]  /*c130*/  LOP3.LUT R125, R5, R3, RZ, 0xc0, !PT ;  /* 0x00000003057d7212 */ /* 0x000fe200078ec0ff */
[----:B------:R-:W-:Y:S01]  /*c140*/  IMAD.MOV.U32 R3, RZ, RZ, R37 ;  /* 0x000000ffff037224 */ /* 0x000fe200078e0025 */
[----:B------:R-:W-:Y:S01]  /*c150*/  LOP3.LUT R129, R252, R0, RZ, 0xc0, !PT ;  /* 0x00000000fc817212 */ /* 0x000fe200078ec0ff */
[----:B------:R-:W-:Y:S01]  /*c160*/  IMAD.MOV.U32 R0, RZ, RZ, R36 ;  /* 0x000000ffff007224 */ /* 0x000fe200078e0024 */
[----:B------:R-:W-:Y:S01]  /*c170*/  LOP3.LUT R128, R43, R7, RZ, 0xc0, !PT ;  /* 0x000000072b807212 */ /* 0x000fe200078ec0ff */
[----:B------:R-:W-:Y:S01]  /*c180*/  IMAD.MOV.U32 R252, RZ, RZ, R127 ;  /* 0x000000fffffc7224 */ /* 0x000fe200078e007f */
[----:B------:R-:W-:Y:S02]  /*c190*/  LOP3.LUT R126, R3, R2, RZ, 0xc0, !PT ;  /* 0x00000002037e7212 */ /* 0x000fe400078ec0ff */
[----:B------:R-:W-:Y:S02]  /*c1a0*/  LOP3.LUT R130, R113, R9, RZ, 0xc0, !PT ;  /* 0x0000000971827212 */ /* 0x000fe400078ec0ff */
[----:B------:R-:W-:-:S02]  /*c1b0*/  LOP3.LUT R131, R112, R8, RZ, 0xc0, !PT ;  /* 0x0000000870837212 */ /* 0x000fc400078ec0ff */
[----:B------:R-:W-:Y:S01]  /*c1c0*/  LOP3.LUT R127, R0, R6, RZ, 0xc0, !PT ;  /* 0x00000006007f7212 */ /* 0x000fe200078ec0ff */
[----:B------:R-:W-:Y:S04]  /*c1d0*/  LDSM.16.MT88.4 R112, [R25+0x1800] ;  /* 0x001800001970783b */ /* 0x000fe80000004200 */
[-C--:B------:R-:W-:Y:S01]  /*c1e0*/  HMMA.16816.F32 R68, R128, R80.reuse, R68 ;  /* 0x000000508044723c */ /* 0x080fe20000001844 */
[----:B------:R-:W-:Y:S07]  /*c1f0*/  LDSM.16.MT88.4 R8, [R28+0x1800] ;  /* 0x001800001c08783b */ /* 0x000fee0000004200 */
[C---:B------:R-:W-:Y:S08]  /*c200*/  HMMA.16816.F32 R72, R124.reuse, R80, R72 ;  /* 0x000000507c48723c */ /* 0x040ff00000001848 */
[-C--:B------:R-:W-:Y:S08]  /*c210*/  HMMA.16816.F32 R76, R124, R82.reuse, R76 ;  /* 0x000000527c4c723c */ /* 0x080ff0000000184c */
[----:B------:R-:W-:Y:S01]  /*c220*/  HMMA.16816.F32 R80, R128, R82, R48 ;  /* 0x000000528050723c */ /* 0x000fe20000001830 */
[----:B------:R-:W2:Y:S01]  /*c230*/  LDSM.16.MT88.4 R48, [R25+0x800] ;  /* 0x000800001930783b */ /* 0x000ea20000004200 */
[----:B------:R-:W-:-:S02]  /*c240*/  IMAD.U32 R2, RZ, RZ, UR7 ;  /* 0x00000007ff027e24 */ /* 0x000fc4000f8e00ff */
[----:B------:R-:W-:Y:S01]  /*c250*/  IMAD.U32 R0, RZ, RZ, UR7 ;  /* 0x00000007ff007e24 */ /* 0x000fe2000f8e00ff */
[----:B------:R-:W-:Y:S01]  /*c260*/  STG.E.U16 desc[UR28][R30.64+-0x3e], R118 ;  /* 0xffffc2761e007986 */ /* 0x000fe2000c10151c */
[----:B------:R-:W-:-:S03]  /*c270*/  IMAD.WIDE R2, R2, 0x70, R32 ;  /* 0x0000007002027825 */ /* 0x000fc600078e0220 */
[----:B------:R-:W-:Y:S04]  /*c280*/  STG.E.U16 desc[UR28][R136.64+-0x30], R178 ;  /* 0xffffd0b288007986 */ /* 0x000fe8000c10151c */
[----:B------:R-:W-:Y:S01]  /*c290*/  STG.E.U16 desc[UR28][R136.64+-0x2e], R177 ;  /* 0xffffd2b188007986 */ /* 0x000fe2000c10151c */
[----:B-1----:R-:W-:Y:S03]  /*c2a0*/  HMMA.16816.F32 R168, R128, R164, R168 ;  /* 0x000000a480a8723c */ /* 0x002fe600000018a8 */
[----:B------:R-:W-:Y:S01]  /*c2b0*/  STG.E.U16 desc[UR28][R32.64+-0x30], R176 ;  /* 0xffffd0b020007986 */ /* 0x000fe2000c10151c */
[----:B------:R-:W-:-:S03]  /*c2c0*/  IMAD.WIDE R6, R0, -0x70, R2 ;  /* 0xffffff9000067825 */ /* 0x000fc600078e0202 */
[----:B------:R-:W-:Y:S01]  /*c2d0*/  STG.E.U16 desc[UR28][R32.64+-0x2e], R175 ;  /* 0xffffd2af20007986 */ /* 0x000fe2000c10151c */
[C---:B------:R-:W-:Y:S03]  /*c2e0*/  HMMA.16816.F32 R152, R124.reuse, R164, R152 ;  /* 0x000000a47c98723c */ /* 0x040fe60000001898 */
[----:B------:R-:W-:Y:S04]  /*c2f0*/  STG.E.U16 desc[UR28][R52.64+-0x30], R117 ;  /* 0xffffd07534007986 */ /* 0x000fe8000c10151c */
[----:B------:R-:W-:Y:S01]  /*c300*/  STG.E.U16 desc[UR28][R52.64+-0x2e], R116 ;  /* 0xffffd27434007986 */ /* 0x000fe2000c10151c */
[-C--:B------:R-:W-:Y:S03]  /*c310*/  HMMA.16816.F32 R148, R124, R166.reuse, R148 ;  /* 0x000000a67c94723c */ /* 0x080fe60000001894 */
[----:B------:R-:W-:Y:S04]  /*c320*/  STG.E.U16 desc[UR28][R30.64+-0x30], R55 ;  /* 0xffffd0371e007986 */ /* 0x000fe8000c10151c */
[----:B------:R-:W-:Y:S01]  /*c330*/  STG.E.U16 desc[UR28][R30.64+-0x2e], R54 ;  /* 0xffffd2361e007986 */ /* 0x000fe2000c10151c */
[----:B------:R-:W-:Y:S03]  /*c340*/  HMMA.16816.F32 R164, R128, R166, R44 ;  /* 0x000000a680a4723c */ /* 0x000fe6000000182c */
[----:B------:R-:W-:Y:S04]  /*c350*/  STG.E.U16 desc[UR28][R136.64+-0x20], R172 ;  /* 0xffffe0ac88007986 */ /* 0x000fe8000c10151c */
[----:B------:R-:W-:Y:S01]  /*c360*/  STG.E.U16 desc[UR28][R136.64+-0x1e], R173 ;  /* 0xffffe2ad88007986 */ /* 0x000fe2000c10151c */
[----:B--2---:R-:W-:Y:S03]  /*c370*/  HMMA.16816.F32 R40, R124, R48, R56 ;  /* 0x000000307c28723c */ /* 0x004fe60000001838 */
[----:B------:R-:W-:Y:S01]  /*c380*/  STG.E.U16 desc[UR28][R32.64+-0x20], R139 ;  /* 0xffffe08b20007986 */ /* 0x000fe2000c10151c */
[----:B------:R-:W-:-:S03]  /*c390*/  FADD.FTZ R0, R194, R248 ;  /* 0x000000f8c2007221 */ /* 0x000fc60000010000 */
[----:B------:R-:W-:Y:S01]  /*c3a0*/  STG.E.U16 desc[UR28][R32.64+-0x1e], R138 ;  /* 0xffffe28a20007986 */ /* 0x000fe2000c10151c */
[C---:B------:R-:W-:Y:S03]  /*c3b0*/  HMMA.16816.F32 R56, R124.reuse, R64, R60 ;  /* 0x000000407c38723c */ /* 0x040fe6000000183c */
[----:B------:R-:W-:Y:S04]  /*c3c0*/  STG.E.U16 desc[UR28][R2.64+-0x20], R202 ;  /* 0xffffe0ca02007986 */ /* 0x000fe8000c10151c */
[----:B------:R1:W-:Y:S01]  /*c3d0*/  STG.E.U16 desc[UR28][R2.64+-0x1e], R200 ;  /* 0xffffe2c802007986 */ /* 0x0003e2000c10151c */
[C---:B------:R-:W-:Y:S03]  /*c3e0*/  HMMA.16816.F32 R144, R124.reuse, R156, R144 ;  /* 0x0000009c7c90723c */ /* 0x040fe60000001890 */
[----:B------:R-:W-:Y:S04]  /*c3f0*/  STG.E.U16 desc[UR28][R30.64+-0x20], R199 ;  /* 0xffffe0c71e007986 */ /* 0x000fe8000c10151c */
[----:B------:R-:W-:Y:S01]  /*c400*/  STG.E.U16 desc[UR28][R30.64+-0x1e], R195 ;  /* 0xffffe2c31e007986 */ /* 0x000fe2000c10151c */
[C---:B------:R-:W-:Y:S03]  /*c410*/  HMMA.16816.F32 R140, R124.reuse, R158, R140 ;  /* 0x0000009e7c8c723c */ /* 0x040fe6000000188c */
[----:B------:R-:W-:Y:S05]  /*c420*/  STG.E.U16 desc[UR28][R136.64+-0x10], R133 ;  /* 0xfffff08588007986 */ /* 0x000fea000c10151c */
[C---:B------:R-:W-:Y:S01]  /*c430*/  HMMA.16816.F32 R44, R124.reuse, R50, R84 ;  /* 0x000000327c2c723c */ /* 0x040fe20000001854 */
[----:B------:R-:W-:Y:S04]  /*c440*/  STG.E.U16 desc[UR28][R136.64+-0xe], R134 ;  /* 0xfffff28688007986 */ /* 0x000fe8000c10151c */
[----:B------:R2:W-:Y:S03]  /*c450*/  STG.E.U16 desc[UR28][R6.64+-0xe], R119 ;  /* 0xfffff27706007986 */ /* 0x0005e6000c10151c */
[----:B------:R-:W-:Y:S01]  /*c460*/  HMMA.16816.F32 R60, R124, R66, R100 ;  /* 0x000000427c3c723c */ /* 0x000fe20000001864 */
[----:B-1----:R-:W-:-:S07]  /*c470*/  IMAD.U32 R2, RZ, RZ, UR7 ;  /* 0x00000007ff027e24 */ /* 0x002fce000f8e00ff */
[----:B------:R-:W-:Y:S01]  /*c480*/  HMMA.16816.F32 R88, R124, R96, R88 ;  /* 0x000000607c58723c */ /* 0x000fe20000001858 */
[----:B------:R-:W-:-:S07]  /*c490*/  IMAD.WIDE R2, R2, 0x70, R6 ;  /* 0x0000007002027825 */ /* 0x000fce00078e0206 */
[C---:B------:R-:W-:Y:S08]  /*c4a0*/  HMMA.16816.F32 R92, R124.reuse, R98, R92 ;  /* 0x000000627c5c723c */ /* 0x040ff0000000185c */
[C---:B------:R-:W-:Y:S08]  /*c4b0*/  HMMA.16816.F32 R104, R124.reuse, R112, R104 ;  /* 0x000000707c68723c */ /* 0x040ff00000001868 */
[C---:B------:R-:W-:Y:S08]  /*c4c0*/  HMMA.16816.F32 R108, R124.reuse, R114, R108 ;  /* 0x000000727c6c723c */ /* 0x040ff0000000186c */
[C---:B------:R-:W-:Y:S08]  /*c4d0*/  HMMA.16816.F32 R120, R124.reuse, R8, R120 ;  /* 0x000000087c78723c */ /* 0x040ff00000001878 */
[----:B------:R-:W-:Y:S01]  /*c4e0*/  HMMA.16816.F32 R124, R124, R10, R160 ;  /* 0x0000000a7c7c723c */ /* 0x000fe200000018a0 */
[----:B------:R1:W-:Y:S07]  /*c4f0*/  STG.E.U16 desc[UR28][R6.64+-0x10], R132 ;  /* 0xfffff08406007986 */ /* 0x0003ee000c10151c */
[----:B------:R-:W-:Y:S01]  /*c500*/  HMMA.16816.F32 R160, R128, R156, R228 ;  /* 0x0000009c80a0723c */ /* 0x000fe200000018e4 */
[----:B------:R-:W-:-:S07]  /*c510*/  FADD.FTZ R228, R250, R251 ;  /* 0x000000fbfae47221 */ /* 0x000fce0000010000 */
[C---:B------:R-:W-:Y:S01]  /*c520*/  HMMA.16816.F32 R36, R128.reuse, R48, R232 ;  /* 0x000000308024723c */ /* 0x040fe200000018e8 */
[----:B------:R-:W-:Y:S07]  /*c530*/  STL [R1+0x3c], R228 ;  /* 0x00003ce401007387 */ /* 0x000fee0000100800 */
[C---:B------:R-:W-:Y:S01]  /*c540*/  HMMA.16816.F32 R48, R128.reuse, R50, R216 ;  /* 0x000000328030723c */ /* 0x040fe200000018d8 */
[----:B------:R-:W-:Y:S01]  /*c550*/  FADD.FTZ R219, R252, R210 ;  /* 0x000000d2fcdb7221 */ /* 0x000fe20000010000 */
[----:B------:R-:W-:Y:S06]  /*c560*/  STG.E.U16 desc[UR28][R2.64+-0x10], R193 ;  /* 0xfffff0c102007986 */ /* 0x000fec000c10151c */
[C---:B--2---:R-:W-:Y:S01]  /*c570*/  HMMA.16816.F32 R116, R128.reuse, R8, R224 ;  /* 0x000000088074723c */ /* 0x044fe200000018e0 */
[----:B------:R-:W-:Y:S01]  /*c580*/  FADD.FTZ R227, R201, R211 ;  /* 0x000000d3c9e37221 */ /* 0x000fe20000010000 */
[----:B------:R-:W-:Y:S01]  /*c590*/  FADD.FTZ R226, R198, R0 ;  /* 0x00000000c6e27221 */ /* 0x000fe20000010000 */
[----:B------:R-:W-:Y:S04]  /*c5a0*/  STL [R1+0x40], R219 ;  /* 0x000040db01007387 */ /* 0x000fe80000100800 */
[----:B------:R-:W-:Y:S01]  /*c5b0*/  STG.E.U16 desc[UR28][R2.64+-0xe], R192 ;  /* 0xfffff2c002007986 */ /* 0x000fe2000c10151c */
[C---:B------:R-:W-:Y:S03]  /*c5c0*/  HMMA.16816.F32 R84, R128.reuse, R96, R184 ;  /* 0x000000608054723c */ /* 0x040fe600000018b8 */
[----:B------:R-:W-:Y:S04]  /*c5d0*/  STL [R1+0x34], R227 ;  /* 0x000034e301007387 */ /* 0x000fe80000100800 */
[----:B------:R-:W-:Y:S01]  /*c5e0*/  STG.E.U16 desc[UR28][R30.64+-0x10], R179 ;  /* 0xfffff0b31e007986 */ /* 0x000fe2000c10151c */
[C---:B------:R-:W-:Y:S03]  /*c5f0*/  HMMA.16816.F32 R100, R128.reuse, R112, R188 ;  /* 0x000000708064723c */ /* 0x040fe600000018bc */
[----:B------:R-:W-:Y:S05]  /*c600*/  STL [R1+0x38], R226 ;  /* 0x000038e201007387 */ /* 0x000fea0000100800 */
[C---:B------:R-:W-:Y:S08]  /*c610*/  HMMA.16816.F32 R52, R128.reuse, R64, R240 ;  /* 0x000000408034723c */ /* 0x040ff000000018f0 */
[C---:B------:R-:W-:Y:S08]  /*c620*/  HMMA.16816.F32 R156, R128.reuse, R158, R212 ;  /* 0x0000009e809c723c */ /* 0x040ff000000018d4 */
[C---:B------:R-:W-:Y:S08]  /*c630*/  HMMA.16816.F32 R96, R128.reuse, R98, R180 ;  /* 0x000000628060723c */ /* 0x040ff000000018b4 */
[C---:B------:R-:W-:Y:S08]  /*c640*/  HMMA.16816.F32 R112, R128.reuse, R114, R20 ;  /* 0x000000728070723c */ /* 0x040ff00000001814 */
[----:B------:R-:W-:Y:S01]  /*c650*/  HMMA.16816.F32 R64, R128, R66, R236 ;  /* 0x000000428040723c */ /* 0x000fe200000018ec */
[----:B------:R-:W-:-:S07]  /*c660*/  UISETP.GT.U32.AND UP0, UPT, UR27, UR19, UPT ;  /* 0x000000131b00728c */ /* 0x000fce000bf04070 */
[----:B------:R-:W-:Y:S01]  /*c670*/  HMMA.16816.F32 R128, R128, R10, R16 ;  /* 0x0000000a8080723c */ /* 0x000fe20000001810 */
[----:B------:R-:W-:Y:S01]  /*c680*/  IADD3 R210, P0, PT, R136, -0x80, RZ ;  /* 0xffffff8088d27810 */ /* 0x000fe20007f1e0ff */
[----:B------:R2:W-:Y:S01]  /*c690*/  STG.E.U16 desc[UR28][R30.64+-0xe], R135 ;  /* 0xfffff2871e007986 */ /* 0x0005e2000c10151c */
[----:B------:R-:W-:Y:S01]  /*c6a0*/  MOV R134, R220 ;  /* 0x000000dc00867202 */ /* 0x000fe20000000f00 */
[----:B-1----:R-:W-:Y:S01]  /*c6b0*/  IMAD.MOV.U32 R132, RZ, RZ, R206 ;  /* 0x000000ffff847224 */ /* 0x002fe200078e00ce */
[----:B------:R-:W-:Y:S01]  /*c6c0*/  IADD3.X R211, PT, PT, R137, -0x1, RZ, P0, !PT ;  /* 0xffffffff89d37810 */ /* 0x000fe200007fe4ff */
[----:B------:R-:W-:Y:S02]  /*c6d0*/  IMAD.MOV.U32 R133, RZ, RZ, R207 ;  /* 0x000000ffff857224 */ /* 0x000fe400078e00cf */
[----:B--2---:R-:W-:Y:S01]  /*c6e0*/  IMAD.MOV.U32 R135, RZ, RZ, R208 ;  /* 0x000000ffff877224 */ /* 0x004fe200078e00d0 */
[----:B------:R-:W-:Y:S11]  /*c6f0*/  BRA.U !UP0, `(.L_x_2538) ;  /* 0x000000dd08247547 */ /* 0x000ff6000b800000 */
[----:B------:R-:W2:Y:S04]  /*c700*/  LDL R247, [R1+0x70] ;  /* 0x0000700001f77983 */ /* 0x000ea80000100800 */
[----:B------:R-:W3:Y:S04]  /*c710*/  LDL R248, [R1+0x6c] ;  /* 0x00006c0001f87983 */ /* 0x000ee80000100800 */
[----:B------:R-:W4:Y:S04]  /*c720*/  LDL R250, [R1+0xa0] ;  /* 0x0000a00001fa7983 */ /* 0x000f280000100800 */
[----:B------:R-:W5:Y:S01]  /*c730*/  LDL R252, [R1+0x90] ;  /* 0x0000900001fc7983 */ /* 0x000f620000100800 */
[----:B------:R-:W-:Y:S01]  /*c740*/  UIADD3 UR6, UPT, UPT, UR23, -0x3, URZ ;  /* 0xfffffffd17067890 */ /* 0x000fe2000fffe0ff */
[----:B------:R-:W-:-:S04]  /*c750*/  DEPBAR.LE SB0, 0x0 ;  /* 0x000080000000791a */ /* 0x000fc80000000000 */
[----:B------:R-:W-:Y:S02]  /*c760*/  UIMAD.WIDE.U32 UR14, UR6, UR8, URZ ;  /* 0x00000008060e72a5 */ /* 0x000fe4000f8e00ff */
[----:B------:R-:W-:Y:S02]  /*c770*/  UIADD3 UR27, UPT, UPT, UR23, -0x3, URZ ;  /* 0xfffffffd171b7890 */ /* 0x000fe4000fffe0ff */
[----:B------:R-:W-:Y:S02]  /*c780*/  USHF.L.U32 UR7, UR14, 0x5, URZ ;  /* 0x000000050e077899 */ /* 0x000fe400080006ff */
[----:B------:R-:W-:Y:S01]  /*c790*/  UIMAD UR6, UR6, UR9, UR15 ;  /* 0x00000009060672a4 */ /* 0x000fe2000f8e020f */
[----:B------:R-:W-:Y:S01]  /*c7a0*/  IMAD.U32 R6, RZ, RZ, UR14 ;  /* 0x0000000eff067e24 */ /* 0x000fe2000f8e00ff */
[----:B------:R-:W-:Y:S01]  /*c7b0*/  ULEA UR7, UP0, UR8, UR7, 0x4 ;  /* 0x0000000708077291 */ /* 0x000fe2000f8020ff */
[----:B------:R-:W-:Y:S01]  /*c7c0*/  IMAD.U32 R2, RZ, RZ, UR14 ;  /* 0x0000000eff027e24 */ /* 0x000fe2000f8e00ff */
[----:B------:R-:W-:-:S02]  /*c7d0*/  USHF.L.U64.HI UR4, UR14, 0x5, UR6 ;  /* 0x000000050e047899 */ /* 0x000fc40008010206 */
[----:B------:R-:W-:Y:S02]  /*c7e0*/  IMAD.U32 R0, RZ, RZ, UR6 ;  /* 0x00000006ff007e24 */ /* 0x000fe4000f8e00ff */
[----:B------:R-:W-:Y:S01]  /*c7f0*/  ULEA.HI.X UR4, UR8, UR4, UR9, 0x4, UP0 ;  /* 0x0000000408047291 */ /* 0x000fe200080f2409 */
[----:B------:R-:W-:Y:S01]  /*c800*/  IMAD.U32 R3, RZ, RZ, UR7 ;  /* 0x00000007ff037e24 */ /* 0x000fe2000f8e00ff */
[----:B------:R-:W-:Y:S01]  /*c810*/  UISETP.GT.U32.AND UP0, UPT, UR27, UR19, UPT ;  /* 0x000000131b00728c */ /* 0x000fe2000bf04070 */
[----:B------:R-:W-:Y:S01]  /*c820*/  BAR.SYNC.DEFER_BLOCKING 0x0 ;  /* 0x0000000000007b1d */ /* 0x000fe20000010000 */
[----:B--2---:R-:W-:-:S04]  /*c830*/  LEA R6, P0, R6, R247, 0x6 ;  /* 0x000000f706067211 */ /* 0x004fc800078030ff */
[-C--:B---3--:R-:W-:Y:S01]  /*c840*/  LEA.HI.X R7, R2, R248.reuse, R0, 0x6, P0 ;  /* 0x000000f802077211 */ /* 0x088fe200000f3400 */
[----:B------:R-:W-:Y:S01]  /*c850*/  IMAD.U32 R0, RZ, RZ, UR4 ;  /* 0x00000004ff007e24 */ /* 0x000fe2000f8e00ff */
[C---:B------:R-:W-:Y:S02]  /*c860*/  LEA R2, P0, R3.reuse, R247, 0x1 ;  /* 0x000000f703027211 */ /* 0x040fe400078008ff */
[----:B----4-:R-:W-:Y:S01]  /*c870*/  LEA R5, R250, UR5, 0x1 ;  /* 0x00000005fa057c11 */ /* 0x010fe2000f8e08ff */
[----:B------:R-:W-:Y:S01]  /*c880*/  @!PT LDS RZ, [RZ] ;  /* 0x00000000fffff984 */ /* 0x000fe20000000800 */
[----:B------:R-:W-:Y:S01]  /*c890*/  @!PT LDS RZ, [RZ] ;  /* 0x00000000fffff984 */ /* 0x000fe20000000800 */
[----:B------:R-:W-:Y:S01]  /*c8a0*/  @!PT LDS RZ, [RZ] ;  /* 0x00000000fffff984 */ /* 0x000fe20000000800 */
[----:B------:R-:W-:Y:S01]  /*c8b0*/  @!P3 LDGSTS.E.BYPASS.LTC128B.128 [R209+0xa000], desc[UR28][R6.64] ;  /* 0x0a00000006d1bfae */ /* 0x000fe2000b981a1c */
[----:B------:R-:W-:-:S03]  /*c8c0*/  LEA.HI.X R3, R3, R248, R0, 0x1, P0 ;  /* 0x000000f803037211 */ /* 0x000fc600000f0c00 */
        /* <DEDUP_REMOVED lines=16> */
[----:B------:R-:W-:Y:S01]  /*c9d0*/  LDSM.16.M88.4 R172, [R249+0x8000] ;  /* 0x00800000f9ac783b */ /* 0x000fe20000000200 */
[----:B-1----:R-:W-:-:S03]  /*c9e0*/  IMAD.IADD R6, R249, 0x1, R246 ;  /* 0x00000001f9067824 */ /* 0x002fc600078e02f6 */
[----:B------:R-:W1:Y:S01]  /*c9f0*/  LDSM.16.M88.4 R16, [R5+0x2000] ;  /* 0x002000000510783b */ /* 0x000e620000000200 */
[----:B------:R-:W-:-:S03]  /*ca00*/  VIADD R7, R29, 0xffffffb0 ;  /* 0xffffffb01d077836 */ /* 0x000fc60000000000 */
[----:B------:R-:W3:Y:S04]  /*ca10*/  LDSM.16.M88.4 R132, [R249+0x8800] ;  /* 0x00880000f984783b */ /* 0x000ee80000000200 */
[----:B------:R-:W4:Y:S04]  /*ca20*/  LDSM.16.M88.4 R20, [R5] ;  /* 0x000000000514783b */ /* 0x000f280000000200 */
[----:B------:R-:W-:Y:S01]  /*ca30*/  LDSM.16.M88.4 R32, [R6+0x8000] ;  /* 0x008000000620783b */ /* 0x000fe20000000200 */
[----:B--2---:R-:W-:-:S03]  /*ca40*/  IMAD.IADD R3, R246, 0x1, R5 ;  /* 0x00000001f6037824 */ /* 0x004fc600078e0205 */
[----:B------:R-:W-:Y:S01]  /*ca50*/  LDSM.16.M88.4 R24, [R6+0x8800] ;  /* 0x008800000618783b */ /* 0x000fe20000000200 */
[----:B-----5:R-:W-:-:S03]  /*ca60*/  IMAD.IADD R2, R252, 0x1, R5 ;  /* 0x00000001fc027824 */ /* 0x020fc600078e0205 */
[----:B------:R-:W2:Y:S01]  /*ca70*/  LDSM.16.M88.4 R8, [R3+0x2000] ;  /* 0x002000000308783b */ /* 0x000ea20000000200 */
[----:B------:R-:W-:-:S03]  /*ca80*/  IMAD.IADD R0, R246, 0x1, R2 ;  /* 0x00000001f6007824 */ /* 0x000fc600078e0202 */
[----:B------:R-:W5:Y:S04]  /*ca90*/  LDSM.16.M88.4 R12, [R3] ;  /* 0x00000000030c783b */ /* 0x000f680000000200 */
[----:B------:R-:W0:Y:S01]  /*caa0*/  LDGDEPBAR ;  /* 0x00000000000079af */ /* 0x000e220000000000 */
[C---:B-1----:R-:W-:Y:S08]  /*cab0*/  HMMA.16816.F32 R192, R16.reuse, R172, RZ ;  /* 0x000000ac10c0723c */ /* 0x042ff000000018ff */
[C---:B---3--:R-:W-:Y:S08]  /*cac0*/  HMMA.16816.F32 R184, R16.reuse, R132, RZ ;  /* 0x0000008410b8723c */ /* 0x048ff000000018ff */
[C---:B------:R-:W-:Y:S08]  /*cad0*/  HMMA.16816.F32 R188, R16.reuse, R174, RZ ;  /* 0x000000ae10bc723c */ /* 0x040ff000000018ff */
[----:B------:R-:W-:Y:S08]  /*cae0*/  HMMA.16816.F32 R180, R16, R134, RZ ;  /* 0x0000008610b4723c */ /* 0x000ff000000018ff */
[C---:B----4-:R-:W-:Y:S08]  /*caf0*/  HMMA.16816.F32 R176, R20.reuse, R172, RZ ;  /* 0x000000ac14b0723c */ /* 0x050ff000000018ff */
        /* <DEDUP_REMOVED lines=8> */
[C---:B-----5:R-:W-:Y:S08]  /*cb80*/  HMMA.16816.F32 R176, R12.reuse, R32, R176 ;  /* 0x000000200cb0723c */ /* 0x060ff000000018b0 */
        /* <DEDUP_REMOVED lines=25> */
[----:B------:R-:W1:Y:S04]  /*cd20*/  LDSM.16.M88.4 R20, [R249+0x9000] ;  /* 0x00900000f914783b */ /* 0x000e680000000200 */
[----:B------:R-:W-:Y:S03]  /*cd30*/  LDSM.16.M88.4 R32, [R244+0x9800] ;  /* 0x00980000f420783b */ /* 0x000fe60000000200 */
[C---:B------:R-:W-:Y:S08]  /*cd40*/  HMMA.16816.F32 R132, R12.reuse, R16, R132 ;  /* 0x000000100c84723c */ /* 0x040ff00000001884 */
[----:B------:R-:W-:Y:S01]  /*cd50*/  HMMA.16816.F32 R24, R12, R18, R24 ;  /* 0x000000120c18723c */ /* 0x000fe20000001818 */
[----:B------:R-:W2:Y:S04]  /*cd60*/  LDSM.16.M88.4 R16, [R249+0x9800] ;  /* 0x00980000f910783b */ /* 0x000ea80000000200 */
[----:B------:R3:W4:Y:S03]  /*cd70*/  LDSM.16.M88.4 R12, [R5+0x4000] ;  /* 0x00400000050c783b */ /* 0x0007260000000200 */
[----:B-1----:R-:W-:Y:S01]  /*cd80*/  HMMA.16816.F32 R192, R8, R20, R192 ;  /* 0x0000001408c0723c */ /* 0x002fe200000018c0 */
[----:B---3--:R-:W-:-:S07]  /*cd90*/  VIADD R5, R29, 0xffffffb8 ;  /* 0xffffffb81d057836 */ /* 0x008fce0000000000 */
[C---:B------:R-:W-:Y:S08]  /*cda0*/  HMMA.16816.F32 R188, R8.reuse, R22, R188 ;  /* 0x0000001608bc723c */ /* 0x040ff000000018bc */
[C---:B--2---:R-:W-:Y:S08]  /*cdb0*/  HMMA.16816.F32 R212, R8.reuse, R16, R212 ;  /* 0x0000001008d4723c */ /* 0x044ff000000018d4 */
[----:B------:R-:W-:Y:S01]  /*cdc0*/  HMMA.16816.F32 R180, R8, R18, R180 ;  /* 0x0000001208b4723c */ /* 0x000fe200000018b4 */
[----:B------:R-:W-:Y:S07]  /*cdd0*/  LDSM.16.M88.4 R8, [R3+0x6000] ;  /* 0x006000000308783b */ /* 0x000fee0000000200 */
[C---:B----4-:R-:W-:Y:S08]  /*cde0*/  HMMA.16816.F32 R132, R12.reuse, R16, R132 ;  /* 0x000000100c84723c */ /* 0x050ff00000001884 */
[C---:B------:R-:W-:Y:S01]  /*cdf0*/  HMMA.16816.F32 R184, R12.reuse, R18, R24 ;  /* 0x000000120cb8723c */ /* 0x040fe20000001818 */
[----:B------:R-:W1:Y:S04]  /*ce00*/  LDSM.16.M88.4 R16, [R6+0x9000] ;  /* 0x009000000610783b */ /* 0x000e680000000200 */
[----:B------:R2:W3:Y:S03]  /*ce10*/  LDSM.16.M88.4 R24, [R6+0x9800] ;  /* 0x009800000618783b */ /* 0x0004e60000000200 */
[C---:B------:R-:W-:Y:S08]  /*ce20*/  HMMA.16816.F32 R176, R12.reuse, R20, R176 ;  /* 0x000000140cb0723c */ /* 0x040ff000000018b0 */
[----:B------:R-:W-:Y:S01]  /*ce30*/  HMMA.16816.F32 R172, R12, R22, R172 ;  /* 0x000000160cac723c */ /* 0x000fe200000018ac */
[----:B------:R4:W5:Y:S04]  /*ce40*/  LDSM.16.M88.4 R12, [R3+0x4000] ;  /* 0x00400000030c783b */ /* 0x0009680000000200 */
[----:B------:R-:W-:Y:S01]  /*ce50*/  LDSM.16.M88.4 R20, [R244+0x9000] ;  /* 0x00900000f414783b */ /* 0x000fe20000000200 */
[----:B--2---:R-:W-:-:S02]  /*ce60*/  VIADD R6, R29, 0xffffffb1 ;  /* 0xffffffb11d067836 */ /* 0x004fc40000000000 */
[C---:B----4-:R-:W-:Y:S01]  /*ce70*/  VIADD R3, R29.reuse, 0xffffffa0 ;  /* 0xffffffa01d037836 */ /* 0x050fe20000000000 */
[C---:B-1----:R-:W-:Y:S08]  /*ce80*/  HMMA.16816.F32 R192, R8.reuse, R16, R192 ;  /* 0x0000001008c0723c */ /* 0x042ff000000018c0 */
[C---:B------:R-:W-:Y:S08]  /*ce90*/  HMMA.16816.F32 R188, R8.reuse, R18, R188 ;  /* 0x0000001208bc723c */ /* 0x040ff000000018bc */
[C---:B---3--:R-:W-:Y:S08]  /*cea0*/  HMMA.16816.F32 R212, R8.reuse, R24, R212 ;  /* 0x0000001808d4723c */ /* 0x048ff000000018d4 */
[----:B------:R-:W-:Y:S01]  /*ceb0*/  HMMA.16816.F32 R180, R8, R26, R180 ;  /* 0x0000001a08b4723c */ /* 0x000fe200000018b4 */
[----:B------:R-:W1:Y:S07]  /*cec0*/  LDSM.16.M88.4 R8, [R2+0x6000] ;  /* 0x006000000208783b */ /* 0x000e6e0000000200 */
[C---:B-----5:R-:W-:Y:S08]  /*ced0*/  HMMA.16816.F32 R176, R12.reuse, R16, R176 ;  /* 0x000000100cb0723c */ /* 0x060ff000000018b0 */
[C---:B------:R-:W-:Y:S01]  /*cee0*/  HMMA.16816.F32 R172, R12.reuse, R18, R172 ;  /* 0x000000120cac723c */ /* 0x040fe200000018ac */
[----:B------:R2:W3:Y:S07]  /*cef0*/  LDSM.16.M88.4 R16, [R2+0x4000] ;  /* 0x004000000210783b */ /* 0x0004ee0000000200 */
[C---:B------:R-:W-:Y:S08]  /*cf00*/  HMMA.16816.F32 R132, R12.reuse, R24, R132 ;  /* 0x000000180c84723c */ /* 0x040ff00000001884 */
[----:B------:R-:W-:Y:S01]  /*cf10*/  HMMA.16816.F32 R184, R12, R26, R184 ;  /* 0x0000001a0cb8723c */ /* 0x000fe200000018b8 */
[----:B------:R-:W-:Y:S04]  /*cf20*/  LDSM.16.M88.4 R24, [R245+0x9000] ;  /* 0x00900000f518783b */ /* 0x000fe80000000200 */
[----:B------:R-:W4:Y:S01]  /*cf30*/  LDSM.16.M88.4 R12, [R0+0x4000] ;  /* 0x00400000000c783b */ /* 0x000f220000000200 */
[----:B--2---:R-:W-:-:S02]  /*cf40*/  VIADD R2, R29, 0xffffffb9 ;  /* 0xffffffb91d027836 */ /* 0x004fc40000000000 */
[C---:B-1----:R-:W-:Y:S08]  /*cf50*/  HMMA.16816.F32 R192, R8.reuse, R20, R192 ;  /* 0x0000001408c0723c */ /* 0x042ff000000018c0 */
[C---:B------:R-:W-:Y:S08]  /*cf60*/  HMMA.16816.F32 R188, R8.reuse, R22, R188 ;  /* 0x0000001608bc723c */ /* 0x040ff000000018bc */
[C---:B------:R-:W-:Y:S08]  /*cf70*/  HMMA.16816.F32 R212, R8.reuse, R32, R212 ;  /* 0x0000002008d4723c */ /* 0x040ff000000018d4 */
[----:B------:R-:W-:Y:S01]  /*cf80*/  HMMA.16816.F32 R180, R8, R34, R180 ;  /* 0x0000002208b4723c */ /* 0x000fe200000018b4 */
[----:B------:R1:W2:Y:S07]  /*cf90*/  LDSM.16.M88.4 R8, [R0+0x6000] ;  /* 0x006000000008783b */ /* 0x0002ae0000000200 */
[C---:B---3--:R-:W-:Y:S08]  /*cfa0*/  HMMA.16816.F32 R176, R16.reuse, R20, R176 ;  /* 0x0000001410b0723c */ /* 0x048ff000000018b0 */
[----:B------:R-:W-:Y:S01]  /*cfb0*/  HMMA.16816.F32 R172, R16, R22, R172 ;  /* 0x0000001610ac723c */ /* 0x000fe200000018ac */
[----:B------:R-:W3:Y:S01]  /*cfc0*/  LDSM.16.M88.4 R20, [R245+0x9800] ;  /* 0x00980000f514783b */ /* 0x000ee20000000200 */
[----:B------:R-:W-:-:S06]  /*cfd0*/  DEPBAR.LE SB0, 0x0 ;  /* 0x000080000000791a */ /* 0x000fcc0000000000 */
[C---:B------:R-:W-:Y:S01]  /*cfe0*/  HMMA.16816.F32 R132, R16.reuse, R32, R132 ;  /* 0x000000201084723c */ /* 0x040fe20000001884 */
[----:B-1----:R-:W-:Y:S01]  /*cff0*/  VIADD R0, R221, 0x8 ;  /* 0x00000008dd007836 */ /* 0x002fe20000000000 */
[----:B------:R-:W-:Y:S04]  /*d000*/  BAR.SYNC.DEFER_BLOCKING 0x0 ;  /* 0x0000000000007b1d */ /* 0x000fe80000010000 */
[----:B------:R-:W-:Y:S02]  /*d010*/  ISETP.GT.AND P6, PT, R0, R3, PT ;  /* 0x000000030000720c */ /* 0x000fe40003fc4270 */
[----:B------:R-:W-:Y:S08]  /*d020*/  HMMA.16816.F32 R16, R16, R34, R184 ;  /* 0x000000221010723c */ /* 0x000ff000000018b8 */
[-C--:B----4-:R-:W-:Y:S08]  /*d030*/  HMMA.16816.F32 R32, R12, R24.reuse, R176 ;  /* 0x000000180c20723c */ /* 0x090ff000000018b0 */
[C---:B--2---:R-:W-:Y:S08]  /*d040*/  HMMA.16816.F32 R184, R8.reuse, R24, R192 ;  /* 0x0000001808b8723c */ /* 0x044ff000000018c0 */
[-C--:B------:R-:W-:Y:S08]  /*d050*/  HMMA.16816.F32 R188, R8, R26.reuse, R188 ;  /* 0x0000001a08bc723c */ /* 0x080ff000000018bc */
[----:B------:R-:W-:Y:S08]  /*d060*/  HMMA.16816.F32 R24, R12, R26, R172 ;  /* 0x0000001a0c18723c */ /* 0x000ff000000018ac */
[C---:B---3--:R-:W-:Y:S08]  /*d070*/  HMMA.16816.F32 R192, R8.reuse, R20, R212 ;  /* 0x0000001408c0723c */ /* 0x048ff000000018d4 */
[----:B------:R-:W-:Y:S01]  /*d080*/  HMMA.16816.F32 R212, R8, R22, R180 ;  /* 0x0000001608d4723c */ /* 0x000fe200000018b4 */
[----:B------:R-:W-:-:S02]  /*d090*/  VIADD R10, R29, 0xffffffa1 ;  /* 0xffffffa11d0a7836 */ /* 0x000fc40000000000 */
[C---:B------:R-:W-:Y:S02]  /*d0a0*/  VIADD R9, R29.reuse, 0xffffffa8 ;  /* 0xffffffa81d097836 */ /* 0x040fe40000000000 */
[----:B------:R-:W-:Y:S01]  /*d0b0*/  VIADD R8, R29, 0xffffffa9 ;  /* 0xffffffa91d087836 */ /* 0x000fe20000000000 */
[----:B------:R-:W-:Y:S02]  /*d0c0*/  ISETP.GT.AND P0, PT, R0, R10, PT ;  /* 0x0000000a0000720c */ /* 0x000fe40003f04270 */
[C---:B------:R-:W-:Y:S08]  /*d0d0*/  HMMA.16816.F32 R180, R12.reuse, R20, R132 ;  /* 0x000000140cb4723c */ /* 0x040ff00000001884 */
[----:B------:R-:W-:Y:S01]  /*d0e0*/  HMMA.16816.F32 R132, R12, R22, R16 ;  /* 0x000000160c84723c */ /* 0x000fe20000001810 */
[----:B------:R-:W-:-:S02]  /*d0f0*/  FSEL R13, R34, -INF , !P6 ;  /* 0xff800000220d7808 */ /* 0x000fc40007000000 */
[----:B------:R-:W-:Y:S02]  /*d100*/  FSEL R16, R35, -INF , !P0 ;  /* 0xff80000023107808 */ /* 0x000fe40004000000 */
[C---:B------:R-:W-:Y:S02]  /*d110*/  ISETP.GT.AND P6, PT, R0.reuse, R9, PT ;  /* 0x000000090000720c */ /* 0x040fe40003fc4270 */
        /* <DEDUP_REMOVED lines=9> */
[----:B------:R-:W-:Y:S01]  /*d1b0*/  VIADD R0, R221, 0x40 ;  /* 0x00000040dd007836 */ /* 0x000fe20000000000 */
        /* <DEDUP_REMOVED lines=22> */
[----:B------:R-:W-:Y:S01]  /*d320*/  FSEL R12, R0, -INF , !P0 ;  /* 0xff800000000c7808 */ /* 0x000fe20004000000 */
[----:B------:R-:W-:Y:S01]  /*d330*/  VIADD R0, R221, 0x48 ;  /* 0x00000048dd007836 */ /* 0x000fe20000000000 */
[----:B------:R-:W-:Y:S02]  /*d340*/  ISETP.GE.AND P0, PT, R3, R196, PT ;  /* 0x000000c40300720c */ /* 0x000fe40003f06270 */
[----:B------:R-:W-:-:S02]  /*d350*/  FSEL R17, R13, -INF , !P6 ;  /* 0xff8000000d117808 */ /* 0x000fc40007000000 */
[----:B------:R-:W-:Y:S02]  /*d360*/  ISETP.GT.AND P6, PT, R0, R3, PT ;  /* 0x000000030000720c */ /* 0x000fe40003fc4270 */
[----:B------:R-:W-:Y:S01]  /*d370*/  FSEL R138, R11, -INF , !P0 ;  /* 0xff8000000b8a7808 */ /* 0x000fe20004000000 */
[----:B------:R-:W-:Y:S01]  /*d380*/  IMAD.U32 R11, RZ, RZ, UR35 ;  /* 0x00000023ff0b7e24 */ /* 0x000fe2000f8e00ff */
[----:B------:R-:W-:Y:S02]  /*d390*/  ISETP.GE.AND P0, PT, R3, R197, PT ;  /* 0x000000c50300720c */ /* 0x000fe40003f06270 */
[----:B------:R-:W-:Y:S02]  /*d3a0*/  FSEL R28, R186, -INF , !P6 ;  /* 0xff800000ba1c7808 */ /* 0x000fe40007000000 */
[----:B------:R-:W-:Y:S02]  /*d3b0*/  ISETP.GT.AND P6, PT, R221, R10, PT ;  /* 0x0000000add00720c */ /* 0x000fe40003fc4270 */
[----:B------:R-:W-:-:S02]  /*d3c0*/  FSEL R28, R28, -INF , !P0 ;  /* 0xff8000001c1c7808 */ /* 0x000fc40004000000 */
[----:B------:R-:W-:Y:S02]  /*d3d0*/  FSEL R3, R33, -INF , !P6 ;  /* 0xff80000021037808 */ /* 0x000fe40007000000 */
[C---:B------:R-:W-:Y:S02]  /*d3e0*/  ISETP.GE.AND P0, PT, R10.reuse, R223, PT ;  /* 0x000000df0a00720c */ /* 0x040fe40003f06270 */
        /* <DEDUP_REMOVED lines=40> */
[C---:B------:R-:W-:Y:S02]  /*d670*/  ISETP.GE.AND P6, PT, R7.reuse, R196, PT ;  /* 0x000000c40700720c */ /* 0x040fe40003fc6270 */
        /* <DEDUP_REMOVED lines=28> */
[----:B------:R-:W-:-:S02]  /*d840*/  FMNMX3.FTZ R3, R207, R12, R13, !PT ;  /* 0x0000000ccf037276 */ /* 0x000fc4000781000d */
[----:B------:R-:W-:Y:S02]  /*d850*/  FSEL R20, R20, -INF , !P0 ;  /* 0xff80000014147808 */ /* 0x000fe40004000000 */
[----:B------:R-:W-:Y:S02]  /*d860*/  FSEL R14, R133, -INF , !P6 ;  /* 0xff800000850e7808 */ /* 0x000fe40007000000 */
[C---:B------:R-:W-:Y:S02]  /*d870*/  ISETP.GE.AND P0, PT, R2.reuse, R222, PT ;  /* 0x000000de0200720c */ /* 0x040fe40003f06270 */
[----:B------:R-:W-:Y:S02]  /*d880*/  FMNMX3.FTZ R3, R3, R27, R22, !PT ;  /* 0x0000001b03037276 */ /* 0x000fe40007810016 */
[----:B------:R-:W-:Y:S02]  /*d890*/  ISETP.GE.AND P6, PT, R2, R223, PT ;  /* 0x000000df0200720c */ /* 0x000fe40003fc6270 */
[----:B------:R-:W-:-:S02]  /*d8a0*/  FSEL R14, R14, -INF , !P0 ;  /* 0xff8000000e0e7808 */ /* 0x000fc40004000000 */
[----:B------:R-:W-:Y:S01]  /*d8b0*/  FMNMX3.FTZ R10, R3, R19, R18, !PT ;  /* 0x00000013030a7276 */ /* 0x000fe20007810012 */
[----:B------:R-:W-:Y:S08]  /*d8c0*/  BRA.U !UP0, `(.L_x_2540) ;  /* 0x0000000108ac7547 */ /* 0x000ff0000b800000 */
[----:B------:R-:W2:Y:S04]  /*d8d0*/  LDL R250, [R1+0x48] ;  /* 0x0000480001fa7983 */ /* 0x000ea80000100800 */
[----:B------:R-:W3:Y:S01]  /*d8e0*/  LDL R252, [R1+0x44] ;  /* 0x0000440001fc7983 */ /* 0x000ee20000100800 */
[----:B------:R-:W-:-:S04]  /*d8f0*/  UIADD3 UR5, UPT, UPT, UR23, -0x4, URZ ;  /* 0xfffffffc17057890 */ /* 0x000fc8000fffe0ff */
[----:B------:R-:W-:-:S04]  /*d900*/  UIMAD.WIDE.U32 UR6, UR5, UR10, URZ ;  /* 0x0000000a050672a5 */ /* 0x000fc8000f8e00ff */
[----:B------:R-:W-:Y:S02]  /*d910*/  USHF.L.U32 UR4, UR6, 0x5, URZ ;  /* 0x0000000506047899 */ /* 0x000fe400080006ff */
[----:B------:R-:W-:-:S04]  /*d920*/  UIMAD UR5, UR5, UR11, UR7 ;  /* 0x0000000b050572a4 */ /* 0x000fc8000f8e0207 */
[----:B------:R-:W-:Y:S01]  /*d930*/  USHF.L.U64.HI UR5, UR6, 0x5, UR5 ;  /* 0x0000000506057899 */ /* 0x000fe20008010205 */
[----:B------:R-:W-:Y:S01]  /*d940*/  IMAD.U32 R6, RZ, RZ, UR4 ;  /* 0x00000004ff067e24 */ /* 0x000fe2000f8e00ff */
[----:B------:R-:W-:Y:S01]  /*d950*/  ULEA UR6, UP0, UR10, UR4, 0x4 ;  /* 0x000000040a067291 */ /* 0x000fe2000f8020ff */
[----:B------:R-:W-:Y:S01]  /*d960*/  IMAD.U32 R5, RZ, RZ, UR4 ;  /* 0x00000004ff057e24 */ /* 0x000fe2000f8e00ff */
[----:B------:R-:W-:Y:S02]  /*d970*/  MOV R8, UR4 ;  /* 0x0000000400087c02 */ /* 0x000fe40008000f00 */
[----:B------:R-:W-:Y:S01]  /*d980*/  IMAD.U32 R3, RZ, RZ, UR5 ;  /* 0x00000005ff037e24 */ /* 0x000fe2000f8e00ff */
[----:B------:R-:W-:Y:S01]  /*d990*/  ULEA.HI.X UR4, UR10, UR5, UR11, 0x4, UP0 ;  /* 0x000000050a047291 */ /* 0x000fe200080f240b */
[----:B--2---:R-:W-:-:S04]  /*d9a0*/  @!P3 LEA R6, P0, R6, R250, 0x1 ;  /* 0x000000fa0606b211 */ /* 0x004fc800078008ff */
[----:B---3--:R-:W-:Y:S02]  /*d9b0*/  @!P3 LEA.HI.X R7, R5, R252, R3, 0x1, P0 ;  /* 0x000000fc0507b211 */ /* 0x008fe400000f0c03 */
[----:B------:R-:W-:-:S03]  /*d9c0*/  @!P1 LEA R8, P0, R8, R250, 0x1 ;  /* 0x000000fa08089211 */ /* 0x000fc600078008ff */
[----:B------:R-:W-:Y:S01]  /*d9d0*/  @!PT LDS RZ, [RZ] ;  /* 0x00000000fffff984 */ /* 0x000fe20000000800 */
[----:B------:R-:W-:Y:S01]  /*d9e0*/  @!PT LDS RZ, [RZ] ;  /* 0x00000000fffff984 */ /* 0x000fe20000000800 */
[----:B------:R-:W-:Y:S01]  /*d9f0*/  @!PT LDS RZ, [RZ] ;  /* 0x00000000fffff984 */ /* 0x000fe20000000800 */
[----:B------:R1:W-:Y:S01]  /*da00*/  @!P3 LDGSTS.E.BYPASS.LTC128B.128 [R209+0x8000], desc[UR28][R6.64] ;  /* 0x0800000006d1bfae */ /* 0x0003e2000b981a1c */
[----:B------:R-:W-:Y:S01]  /*da10*/  @!P1 LEA.HI.X R9, R5, R252, R3, 0x1, P0 ;  /* 0x000000fc05099211 */ /* 0x000fe200000f0c03 */
[----:B------:R-:W-:Y:S01]  /*da20*/  IMAD.U32 R5, RZ, RZ, UR6 ;  /* 0x00000006ff057e24 */ /* 0x000fe2000f8e00ff */
[----:B------:R-:W-:Y:S01]  /*da30*/  MOV R3, UR4 ;  /* 0x0000000400037c02 */ /* 0x000fe20008000f00 */
[----:B------:R2:W-:Y:S04]  /*da40*/  @P3 STS.128 [R209+0x8000], RZ ;  /* 0x008000ffd1003388 */ /* 0x0005e80000000c00 */
[----:B------:R-:W-:Y:S01]  /*da50*/  @!PT LDS RZ, [RZ] ;  /* 0x00000000fffff984 */ /* 0x000fe20000000800 */
[----:B------:R-:W-:Y:S01]  /*da60*/  @!PT LDS RZ, [RZ] ;  /* 0x00000000fffff984 */ /* 0x000fe20000000800 */
[----:B------:R-:W-:Y:S01]  /*da70*/  @!PT LDS RZ, [RZ] ;  /* 0x00000000fffff984 */ /* 0x000fe20000000800 */
[----:B------:R2:W-:Y:S04]  /*da80*/  @!P1 LDGSTS.E.BYPASS.LTC128B.128 [R209+0x9000], desc[UR28][R8.64+0x80] ;  /* 0x0900008008d19fae */ /* 0x0005e8000b981a1c */
[----:B------:R2:W-:Y:S01]  /*da90*/  @P1 STS.128 [R209+0x9000], RZ ;  /* 0x009000ffd1001388 */ /* 0x0005e20000000c00 */
[----:B-1----:R-:W-:-:S05]  /*daa0*/  IMAD.U32 R6, RZ, RZ, UR6 ;  /* 0x00000006ff067e24 */ /* 0x002fca000f8e00ff */
        /* <DEDUP_REMOVED lines=13> */
.L_x_2540:
[----:B--2---:R-:W2:Y:S04]  /*db80*/  LDL.64 R6, [R1+0xa8] ;  /* 0x0000a80001067983 */ /* 0x004ea80000100a00 */
[----:B------:R-:W3:Y:S04]  /*db90*/  LDL.64 R178, [R1+0x78] ;  /* 0x0000780001b27983 */ /* 0x000ee80000100a00 */
[----:B------:R-:W4:Y:S01]  /*dba0*/  LDL.64 R32, [R1+0x88] ;  /* 0x0000880001207983 */ /* 0x000f220000100a00 */
[----:B------:R-:W-:Y:S02]  /*dbb0*/  FMNMX3.FTZ R5, R10, R15, R14, !PT ;  /* 0x0000000f0a057276 */ /* 0x000fe4000781000e */
[----:B------:R-:W-:-:S02]  /*dbc0*/  SHF.R.U32.HI R3, RZ, 0x5, R205 ;  /* 0x00000005ff037819 */ /* 0x000fc400000116cd */
[----:B------:R-:W-:Y:S02]  /*dbd0*/  ISETP.GT.AND P0, PT, R0, R2, PT ;  /* 0x000000020000720c */ /* 0x000fe40003f04270 */
[----:B------:R-:W-:Y:S01]  /*dbe0*/  FSEL R8, R135, -INF , !P6 ;  /* 0xff80000087087808 */ /* 0x000fe20007000000 */
[----:B------:R-:W-:Y:S01]  /*dbf0*/  UIADD3 UR22, UPT, UPT, UR34, -0x61c88647, URZ ;  /* 0x9e3779b922167890 */ /* 0x000fe2000fffe0ff */
[----:B------:R-:W-:Y:S01]  /*dc00*/  ISETP.GE.AND P6, PT, R2, R196, PT ;  /* 0x000000c40200720c */ /* 0x000fe20003fc6270 */
[----:B------:R-:W-:Y:S01]  /*dc10*/  UIADD3 UR21, UPT, UPT, UR34, 0x3c6ef372, URZ ;  /* 0x3c6ef37222157890 */ /* 0x000fe2000fffe0ff */
[----:B------:R-:W5:Y:S02]  /*dc20*/  LDL.64 R230, [R1+0x98] ;  /* 0x0000980001e67983 */ /* 0x000f640000100a00 */
[----:B------:R-:W-:Y:S02]  /*dc30*/  FSEL R9, R134, -INF , !P6 ;  /* 0xff80000086097808 */ /* 0x000fe40007000000 */
[----:B------:R-:W-:-:S02]  /*dc40*/  ISETP.GE.AND P6, PT, R2, R197, PT ;  /* 0x000000c50200720c */ /* 0x000fc40003fc6270 */
[----:B------:R-:W-:Y:S01]  /*dc50*/  FMNMX3.FTZ R2, R206, R17, R16, !PT ;  /* 0x00000011ce027276 */ /* 0x000fe20007810010 */
[----:B------:R-:W-:-:S03]  /*dc60*/  UIADD3 UR15, UPT, UPT, UR35, 0x32370b8f, URZ ;  /* 0x32370b8f230f7890 */ /* 0x000fc6000fffe0ff */
[----:B------:R-:W-:Y:S01]  /*dc70*/  FMNMX3.FTZ R10, R2, R176, R173, !PT ;  /* 0x000000b0020a7276 */ /* 0x000fe200078100ad */
[----:B------:R-:W-:-:S03]  /*dc80*/  UIADD3 UR17, UPT, UPT, UR35, 0x76cf5d0a, URZ ;  /* 0x76cf5d0a23117890 */ /* 0x000fc6000fffe0ff */
[----:B------:R-:W-:Y:S01]  /*dc90*/  FMNMX3.FTZ R10, R10, R35, R26, !PT ;  /* 0x000000230a0a7276 */ /* 0x000fe2000781001a */
[----:B------:R-:W-:Y:S02]  /*dca0*/  UIADD3 UR16, UPT, UPT, UR34, -0x255992d5, URZ ;  /* 0xdaa66d2b22107890 */ /* 0x000fe4000fffe0ff */
[----:B------:R-:W-:Y:S02]  /*dcb0*/  UIADD3 UR14, UPT, UPT, UR34, 0x78dde6e4, URZ ;  /* 0x78dde6e4220e7890 */ /* 0x000fe4000fffe0ff */
[----:B------:R-:W-:Y:S02]  /*dcc0*/  UIADD3 UR13, UPT, UPT, UR35, -0x126145ec, URZ ;  /* 0xed9eba14230d7890 */ /* 0x000fe4000fffe0ff */
[----:B------:R-:W-:Y:S02]  /*dcd0*/  UIADD3 UR6, UPT, UPT, UR35, -0x56f99767, URZ ;  /* 0xa906689923067890 */ /* 0x000fe4000fffe0ff */
[----:B------:R-:W-:Y:S02]  /*dce0*/  UIADD3 UR5, UPT, UPT, UR34, -0x4ab325aa, URZ ;  /* 0xb54cda5622057890 */ /* 0x000fe4000fffe0ff */
[----:B------:R-:W-:Y:S01]  /*dcf0*/  UIADD3 UR7, UPT, UPT, UR34, 0x1715609d, URZ ;  /* 0x1715609d22077890 */ /* 0x000fe2000fffe0ff */
[----:B--2---:R-:W1:Y:S01]  /*dd00*/  S2R R6, SR_CTAID.X ;  /* 0x0000000000067919 */ /* 0x004e620000002500 */
[----:B------:R-:W-:-:S02]  /*dd10*/  LOP3.LUT R0, R11, UR27, R7, 0x96, !PT ;  /* 0x0000001b0b007c12 */ /* 0x000fc4000f8e9607 */
[----:B------:R-:W2:Y:S03]  /*dd20*/  SHFL.BFLY PT, R11, R5, 0x2, 0x1f ;  /* 0x0c401f00050b7f89 */ /* 0x000ea600000e0000 */
[----:B------:R-:W-:Y:S01]  /*dd30*/  IMAD.WIDE.U32 R224, R0, -0x326172a9, RZ ;  /* 0xcd9e8d5700e07825 */ /* 0x000fe200078e00ff */
[----:B------:R-:W-:-:S04]  /*dd40*/  FMNMX3.FTZ R0, R208, R138, R30, !PT ;  /* 0x0000008ad0007276 */ /* 0x000fc8000781001e */
[----:B------:R-:W-:Y:S01]  /*dd50*/  FMNMX3.FTZ R0, R0, R177, R175, !PT ;  /* 0x000000b100007276 */ /* 0x000fe200078100af */
[----:B-1----:R-:W-:-:S04]  /*dd60*/  IMAD R6, R6, 0x8, R3 ;  /* 0x0000000806067824 */ /* 0x002fc800078e0203 */
[----:B------:R-:W-:Y:S01]  /*dd70*/  IMAD.WIDE.U32 R6, R6, -0x326172a9, RZ ;  /* 0xcd9e8d5706067825 */ /* 0x000fe200078e00ff */
[----:B---3--:R-:W-:Y:S02]  /*dd80*/  LOP3.LUT R3, R224, UR21, R179, 0x96, !PT ;  /* 0x00000015e0037c12 */ /* 0x008fe4000f8e96b3 */
[----:B------:R-:W-:-:S03]  /*dd90*/  LOP3.LUT R6, R6, UR22, R225, 0x96, !PT ;  /* 0x0000001606067c12 */ /* 0x000fc6000f8e96e1 */
[----:B------:R-:W-:-:S04]  /*dda0*/  IMAD.WIDE.U32 R2, R3, -0x2daee0ad, RZ ;  /* 0xd2511f5303027825 */ /* 0x000fc800078e00ff */
[----:B------:R-:W-:Y:S01]  /*ddb0*/  IMAD.WIDE.U32 R6, R6, -0x2daee0ad, RZ ;  /* 0xd2511f5306067825 */ /* 0x000fe200078e00ff */
[----:B------:R-:W-:Y:S02]  /*ddc0*/  FMNMX3.FTZ R0, R0, R172, R34, !PT ;  /* 0x000000ac00007276 */ /* 0x000fe40007810022 */
[----:B------:R-:W-:Y:S02]  /*ddd0*/  LOP3.LUT R6, R6, UR15, R3, 0x96, !PT ;  /* 0x0000000f06067c12 */ /* 0x000fe4000f8e9603 */
[----:B------:R-:W-:Y:S02]  /*dde0*/  FMNMX3.FTZ R3, R10, R21, R8, !PT ;  /* 0x000000150a037276 */ /* 0x000fe40007810008 */
[----:B------:R-:W-:Y:S02]  /*ddf0*/  FMNMX3.FTZ R0, R0, R25, R9, !PT ;  /* 0x0000001900007276 */ /* 0x000fe40007810009 */
[----:B--2---:R-:W-:Y:S01]  /*de00*/  FMNMX.FTZ R134, R5, R11, !PT ;  /* 0x0000000b05867209 */ /* 0x004fe20007810000 */
[----:B------:R-:W1:Y:S01]  /*de10*/  SHFL.BFLY PT, R132, R3, 0x2, 0x1f ;  /* 0x0c401f0003847f89 */ /* 0x000e6200000e0000 */
[----:B----4-:R-:W-:-:S03]  /*de20*/  LOP3.LUT R7, R32, UR17, R7, 0x96, !PT ;  /* 0x0000001120077c12 */ /* 0x010fc6000f8e9607 */
[----:B------:R-:W2:Y:S02]  /*de30*/  SHFL.BFLY PT, R135, R0, 0x2, 0x1f ;  /* 0x0c401f0000877f89 */ /* 0x000ea400000e0000 */
[----:B------:R-:W-:Y:S02]  /*de40*/  IMAD.WIDE.U32 R32, R7, -0x326172a9, RZ ;  /* 0xcd9e8d5707207825 */ /* 0x000fe400078e00ff */
[----:B------:R-:W3:Y:S02]  /*de50*/  SHFL.BFLY PT, R133, R134, 0x1, 0x1f ;  /* 0x0c201f0086857f89 */ /* 0x000ee400000e0000 */
[----:B------:R-:W-:Y:S01]  /*de60*/  IMAD.WIDE.U32 R6, R6, -0x326172a9, RZ ;  /* 0xcd9e8d5706067825 */ /* 0x000fe200078e00ff */
[----:B------:R-:W-:-:S04]  /*de70*/  LOP3.LUT R5, R178, UR16, R33, 0x96, !PT ;  /* 0x00000010b2057c12 */ /* 0x000fc8000f8e9621 */
[----:B------:R-:W-:Y:S01]  /*de80*/  LOP3.LUT R32, R32, UR14, R7, 0x96, !PT ;  /* 0x0000000e20207c12 */ /* 0x000fe2000f8e9607 */
[----:B------:R-:W-:-:S04]  /*de90*/  IMAD.WIDE.U32 R10, R5, -0x2daee0ad, RZ ;  /* 0xd2511f53050a7825 */ /* 0x000fc800078e00ff */
[----:B------:R-:W-:Y:S01]  /*dea0*/  IMAD.WIDE.U32 R32, R32, -0x2daee0ad, RZ ;  /* 0xd2511f5320207825 */ /* 0x000fe200078e00ff */
[----:B------:R-:W-:-:S04]  /*deb0*/  LOP3.LUT R2, R2, UR13, R11, 0x96, !PT ;  /* 0x0000000d02027c12 */ /* 0x000fc8000f8e960b */
[----:B------:R-:W-:Y:S02]  /*dec0*/  LOP3.LUT R10, R10, UR6, R33, 0x96, !PT ;  /* 0x000000060a0a7c12 */ /* 0x000fe4000f8e9621 */
[----:B-1----:R-:W-:Y:S01]  /*ded0*/  FMNMX.FTZ R132, R3, R132, !PT ;  /* 0x0000008403847209 */ /* 0x002fe20007810000 */
[----:B------:R-:W-:Y:S01]  /*dee0*/  IMAD.WIDE.U32 R2, R2, -0x326172a9, RZ ;  /* 0xcd9e8d5702027825 */ /* 0x000fe200078e00ff */
[----:B--2---:R-:W-:-:S03]  /*def0*/  FMNMX.FTZ R135, R0, R135, !PT ;  /* 0x0000008700877209 */ /* 0x004fc60007810000 */
[----:B------:R-:W-:Y:S01]  /*df00*/  IMAD.WIDE.U32 R10, R10, -0x326172a9, RZ ;  /* 0xcd9e8d570a0a7825 */ /* 0x000fe200078e00ff */
[----:B---3--:R-:W-:Y:S02]  /*df10*/  FMNMX.FTZ R133, R134, R133, !PT ;  /* 0x0000008586857209 */ /* 0x008fe40007810000 */
[----:B------:R-:W-:Y:S02]  /*df20*/  FMNMX3.FTZ R0, R220, R28, R23, !PT ;  /* 0x0000001cdc007276 */ /* 0x000fe40007810017 */
[----:B------:R-:W-:Y:S02]  /*df30*/  LOP3.LUT R11, R2, UR5, R11, 0x96, !PT ;  /* 0x00000005020b7c12 */ /* 0x000fe4000f8e960b */
[----:B------:R-:W-:Y:S02]  /*df40*/  LOP3.LUT R179, R6, UR7, R3, 0x96, !PT ;  /* 0x0000000706b37c12 */ /* 0x000fe4000f8e9603 */
[----:B------:R-:W-:Y:S01]  /*df50*/  FMNMX3.FTZ R2, R0, R174, R139, !PT ;  /* 0x000000ae00027276 */ /* 0x000fe2000781008b */
[----:B------:R-:W-:Y:S01]  /*df60*/  FMUL.FTZ R0, R133, UR36 ;  /* 0x0000002485007c20 */ /* 0x000fe20008410000 */
[----:B------:R-:W-:-:S02]  /*df70*/  FSEL R3, R215, -INF , !P0 ;  /* 0xff800000d7037808 */ /* 0x000fc40004000000 */
[----:B------:R-:W-:Y:S02]  /*df80*/  FSETP.NEU.FTZ.AND P0, PT, R133, -INF , PT ;  /* 0xff8000008500780b */ /* 0x000fe40003f1d000 */
[----:B------:R-:W-:Y:S02]  /*df90*/  FSEL R184, R3, -INF , !P6 ;  /* 0xff80000003b87808 */ /* 0x000fe40007000000 */
[----:B------:R-:W-:Y:S02]  /*dfa0*/  FSEL R0, R0, RZ, P0 ;  /* 0x000000ff00007208 */ /* 0x000fe40000000000 */
[----:B------:R-:W-:-:S03]  /*dfb0*/  FMNMX3.FTZ R5, R2, R31, R24, !PT ;  /* 0x0000001f02057276 */ /* 0x000fc60007810018 */
[----:B------:R-:W-:Y:S01]  /*dfc0*/  FFMA.FTZ R12, R12, UR36, -R0 ;  /* 0x000000240c0c7c23 */ /* 0x000fe20008010800 */
[----:B------:R-:W-:Y:S01]  /*dfd0*/  FMNMX3.FTZ R5, R5, R20, R184, !PT ;  /* 0x0000001405057276 */ /* 0x000fe200078100b8 */
[----:B------:R-:W1:Y:S02]  /*dfe0*/  SHFL.BFLY PT, R6, R132, 0x1, 0x1f ;  /* 0x0c201f0084067f89 */ /* 0x000e6400000e0000 */
[----:B------:R2:W-:Y:S02]  /*dff0*/  MUFU.EX2 R217, R12 ;  /* 0x0000000c00d97308 */ /* 0x0005e40000000800 */
[----:B------:R-:W3:Y:S04]  /*e000*/  SHFL.BFLY PT, R7, R135, 0x1, 0x1f ;  /* 0x0c201f0087077f89 */ /* 0x000ee800000e0000 */
[----:B--2---:R-:W2:Y:S01]  /*e010*/  SHFL.BFLY PT, R12, R5, 0x2, 0x1f ;  /* 0x0c401f00050c7f89 */ /* 0x004ea200000e0000 */
[----:B------:R-:W-:-:S02]  /*e020*/  LOP3.LUT R2, R11, 0xff, RZ, 0xc0, !PT ;  /* 0x000000ff0b027812 */ /* 0x000fc400078ec0ff */
[----:B-1----:R-:W-:Y:S02]  /*e030*/  FMNMX.FTZ R132, R132, R6, !PT ;  /* 0x0000000684847209 */ /* 0x002fe40007810000 */
[----:B------:R-:W-:Y:S02]  /*e040*/  ISETP.LE.U32.AND P6, PT, R2, UR12, PT ;  /* 0x0000000c02007c0c */ /* 0x000fe4000bfc3070 */
[----:B---3--:R-:W-:Y:S01]  /*e050*/  FMNMX.FTZ R135, R135, R7, !PT ;  /* 0x0000000787877209 */ /* 0x008fe20007810000 */
[C---:B------:R-:W-:Y:S01]  /*e060*/  FMUL.FTZ R6, R132.reuse, UR36 ;  /* 0x0000002484067c20 */ /* 0x040fe20008410000 */
[----:B------:R-:W-:Y:S02]  /*e070*/  FSEL R33, R133, RZ, P0 ;  /* 0x000000ff85217208 */ /* 0x000fe40000000000 */
[----:B------:R-:W-:Y:S02]  /*e080*/  LOP3.LUT R2, R11, 0xffff, RZ, 0xc0, !PT ;  /* 0x0000ffff0b027812 */ /* 0x000fe400078ec0ff */
[----:B------:R-:W-:-:S02]  /*e090*/  FSETP.NEU.FTZ.AND P0, PT, R132, -INF , PT ;  /* 0xff8000008400780b */ /* 0x000fc40003f1d000 */
[----:B--2---:R-:W-:-:S05]  /*e0a0*/  FMNMX.FTZ R5, R5, R12, !PT ;  /* 0x0000000c05057209 */ /* 0x004fca0007810000 */
[----:B------:R-:W1:Y:S01]  /*e0b0*/  SHFL.BFLY PT, R134, R5, 0x1, 0x1f ;  /* 0x0c201f0005867f89 */ /* 0x000e6200000e0000 */
[----:B------:R-:W-:Y:S01]  /*e0c0*/  SHF.R.U32.HI R3, RZ, 0x8, R2 ;  /* 0x00000008ff037819 */ /* 0x000fe20000011602 */
[C---:B------:R-:W-:Y:S01]  /*e0d0*/  FMUL.FTZ R7, R135.reuse, UR36 ;  /* 0x0000002487077c20 */ /* 0x040fe20008410000 */
[----:B------:R-:W-:Y:S02]  /*e0e0*/  FSEL R178, R132, RZ, P0 ;  /* 0x000000ff84b27208 */ /* 0x000fe40000000000 */
[----:B------:R-:W-:Y:S02]  /*e0f0*/  FSEL R2, R6, RZ, P0 ;  /* 0x000000ff06027208 */ /* 0x000fe40000000000 */
[----:B------:R-:W-:Y:S01]  /*e100*/  FSETP.NEU.FTZ.AND P0, PT, R135, -INF , PT ;  /* 0xff8000008700780b */ /* 0x000fe20003f1d000 */
[--C-:B------:R-:W-:Y:S01]  /*e110*/  FFMA.FTZ R13, R13, UR36, -R0.reuse ;  /* 0x000000240d0d7c23 */ /* 0x100fe20008010800 */
[----:B------:R-:W-:Y:S01]  /*e120*/  LOP3.LUT R6, R3, 0xffff, RZ, 0xc0, !PT ;  /* 0x0000ffff03067812 */ /* 0x000fe200078ec0ff */
[----:B------:R-:W-:Y:S01]  /*e130*/  FFMA.FTZ R27, R27, UR36, -R0 ;  /* 0x000000241b1b7c23 */ /* 0x000fe20008010800 */
[----:B------:R-:W-:Y:S01]  /*e140*/  FSEL R3, R7, RZ, P0 ;  /* 0x000000ff07037208 */ /* 0x000fe20000000000 */
[----:B------:R-:W2:Y:S04]  /*e150*/  MUFU.EX2 R218, R13 ;  /* 0x0000000d00da7308 */ /* 0x000ea80000000800 */
[--C-:B------:R-:W-:Y:S01]  /*e160*/  FFMA.FTZ R138, R138, UR36, -R3.reuse ;  /* 0x000000248a8a7c23 */ /* 0x100fe20008010803 */
[--C-:B------:R-:W-:Y:S01]  /*e170*/  FFMA.FTZ R30, R30, UR36, -R3.reuse ;  /* 0x000000241e1e7c23 */ /* 0x100fe20008010803 */
[--C-:B------:R-:W-:Y:S01]  /*e180*/  FFMA.FTZ R175, R175, UR36, -R3.reuse ;  /* 0x00000024afaf7c23 */ /* 0x100fe20008010803 */
[--C-:B------:R-:W-:Y:S01]  /*e190*/  FFMA.FTZ R172, R172, UR36, -R3.reuse ;  /* 0x00000024acac7c23 */ /* 0x100fe20008010803 */
[----:B------:R3:W-:Y:S01]  /*e1a0*/  MUFU.EX2 R210, R27 ;  /* 0x0000001b00d27308 */ /* 0x0007e20000000800 */
[--C-:B------:R-:W-:Y:S01]  /*e1b0*/  FFMA.FTZ R34, R34, UR36, -R3.reuse ;  /* 0x0000002422227c23 */ /* 0x100fe20008010803 */
[--C-:B------:R-:W-:Y:S01]  /*e1c0*/  FFMA.FTZ R199, R25, UR36, -R3.reuse ;  /* 0x0000002419c77c23 */ /* 0x100fe20008010803 */
[--C-:B------:R-:W-:Y:S01]  /*e1d0*/  FFMA.FTZ R198, R9, UR36, -R3.reuse ;  /* 0x0000002409c67c23 */ /* 0x100fe20008010803 */
[----:B-1----:R-:W-:Y:S01]  /*e1e0*/  FMNMX.FTZ R134, R5, R134, !PT ;  /* 0x0000008605867209 */ /* 0x002fe20007810000 */
[----:B---3--:R-:W-:Y:S01]  /*e1f0*/  FFMA.FTZ R27, R177, UR36, -R3 ;  /* 0x00000024b11b7c23 */ /* 0x008fe20008010803 */
[----:B------:R-:W-:-:S04]  /*e200*/  FADD.FTZ R3, R207, -R33 ;  /* 0x80000021cf037221 */ /* 0x000fc80000010000 */
[----:B------:R-:W-:-:S04]  /*e210*/  FMUL.FTZ R3, R3, UR36 ;  /* 0x0000002403037c20 */ /* 0x000fc80008410000 */
[----:B------:R-:W1:Y:S01]  /*e220*/  MUFU.EX2 R5, R3 ;  /* 0x0000000300057308 */ /* 0x000e620000000800 */
[----:B--2---:R-:W-:Y:S02]  /*e230*/  F2FP.F16.F32.PACK_AB R7, R218, R217 ;  /* 0x000000d9da07723e */ /* 0x004fe400000000ff */
[----:B------:R-:W-:Y:S02]  /*e240*/  FSEL R185, R135, RZ, P0 ;  /* 0x000000ff87b97208 */ /* 0x000fe40000000000 */
[----:B------:R-:W-:Y:S01]  /*e250*/  PRMT R12, R11, 0x7632, R12 ;  /* 0x000076320b0c7816 */ /* 0x000fe2000000000c */
[----:B------:R-:W-:Y:S01]  /*e260*/  @!P6 HADD2 R180, -R7.H0_H0, -RZ.H0_H0 ;  /* 0xa00000ff07b4e230 */ /* 0x000fe20000000900 */
[----:B------:R-:W-:Y:S02]  /*e270*/  ISETP.LE.U32.AND P0, PT, R6, UR12, PT ;  /* 0x0000000c06007c0c */ /* 0x000fe4000bf03070 */
[----:B------:R-:W-:Y:S02]  /*e280*/  PRMT R6, R7, 0x7632, R6 ;  /* 0x0000763207067816 */ /* 0x000fe40000000006 */
[----:B------:R-:W-:-:S02]  /*e290*/  LOP3.LUT R12, R12, 0xff, RZ, 0xc0, !PT ;  /* 0x000000ff0c0c7812 */ /* 0x000fc400078ec0ff */
[----:B------:R-:W-:Y:S02]  /*e2a0*/  PRMT R240, R7, 0x5410, R6 ;  /* 0x0000541007f07816 */ /* 0x000fe40000000006 */
[----:B------:R-:W-:Y:S02]  /*e2b0*/  @!P6 PRMT R7, R180, 0x5410, RZ ;  /* 0x00005410b407e816 */ /* 0x000fe400000000ff */
[----:B------:R-:W-:Y:S01]  /*e2c0*/  ISETP.LE.U32.AND P6, PT, R12, UR12, PT ;  /* 0x0000000c0c007c0c */ /* 0x000fe2000bfc3070 */
[----:B-1----:R-:W-:Y:S02]  /*e2d0*/  FFMA.FTZ R12, R228, R5, R217 ;  /* 0x00000005e40c7223 */ /* 0x002fe400000100d9 */
[----:B------:R-:W2:Y:S01]  /*e2e0*/  LDL.64 R228, [R1+0x80] ;  /* 0x0000800001e47983 */ /* 0x000ea20000100a00 */
[--C-:B------:R-:W-:Y:S01]  /*e2f0*/  FFMA.FTZ R17, R17, UR36, -R2.reuse ;  /* 0x0000002411117c23 */ /* 0x100fe20008010802 */
[----:B------:R-:W-:-:S03]  /*e300*/  FFMA.FTZ R16, R16, UR36, -R2 ;  /* 0x0000002410107c23 */ /* 0x000fc60008010802 */
[----:B------:R1:W-:Y:S01]  /*e310*/  MUFU.EX2 R216, R17 ;  /* 0x0000001100d87308 */ /* 0x0003e20000000800 */
[----:B------:R-:W-:-:S07]  /*e320*/  @!P0 HADD2 R181, -R6.H0_H0, -RZ.H0_H0 ;  /* 0xa00000ff06b58230 */ /* 0x000fce0000000900 */
[----:B------:R-:W3:Y:S01]  /*e330*/  MUFU.EX2 R180, R16 ;  /* 0x0000001000b47308 */ /* 0x000ee20000000800 */
[--C-:B------:R-:W-:Y:S01]  /*e340*/  FFMA.FTZ R22, R22, UR36, -R0.reuse ;  /* 0x0000002416167c23 */ /* 0x100fe20008010800 */
[--C-:B------:R-:W-:Y:S01]  /*e350*/  FFMA.FTZ R19, R19, UR36, -R0.reuse ;  /* 0x0000002413137c23 */ /* 0x100fe20008010800 */
[--C-:B------:R-:W-:Y:S01]  /*e360*/  FFMA.FTZ R18, R18, UR36, -R0.reuse ;  /* 0x0000002412127c23 */ /* 0x100fe20008010800 */
[--C-:B------:R-:W-:Y:S01]  /*e370*/  FFMA.FTZ R14, R14, UR36, -R0.reuse ;  /* 0x000000240e0e7c23 */ /* 0x100fe20008010800 */
[----:B------:R-:W-:Y:S01]  /*e380*/  @!P0 PRMT R6, R181, 0x5410, RZ ;  /* 0x00005410b5068816 */ /* 0x000fe200000000ff */
[----:B-1----:R-:W-:Y:S01]  /*e390*/  FFMA.FTZ R17, R15, UR36, -R0 ;  /* 0x000000240f117c23 */ /* 0x002fe20008010800 */
[----:B------:R-:W-:-:S04]  /*e3a0*/  SHF.R.U32.HI R0, RZ, 0x18, R11 ;  /* 0x00000018ff007819 */ /* 0x000fc8000001160b */
[----:B------:R-:W-:Y:S02]  /*e3b0*/  ISETP.LE.U32.AND P0, PT, R0, UR12, PT ;  /* 0x0000000c00007c0c */ /* 0x000fe4000bf03070 */
[----:B---3--:R-:W-:Y:S01]  /*e3c0*/  F2FP.F16.F32.PACK_AB R15, R180, R216 ;  /* 0x000000d8b40f723e */ /* 0x008fe200000000ff */
[----:B------:R-:W-:-:S03]  /*e3d0*/  IMAD.MOV.U32 R0, RZ, RZ, R10 ;  /* 0x000000ffff007224 */ /* 0x000fc600078e000a */
[----:B------:R-:W-:Y:S01]  /*e3e0*/  PRMT R16, R15, 0x7632, R16 ;  /* 0x000076320f107816 */ /* 0x000fe20000000010 */
[----:B------:R-:W-:Y:S01]  /*e3f0*/  @!P6 HADD2 R182, -R15.H0_H0, -RZ.H0_H0 ;  /* 0xa00000ff0fb6e230 */ /* 0x000fe20000000900 */
[----:B------:R-:W1:Y:S01]  /*e400*/  MUFU.EX2 R243, R22 ;  /* 0x0000001600f37308 */ /* 0x000e620000000800 */
[----:B------:R-:W-:-:S04]  /*e410*/  LOP3.LUT R0, R0, 0xff, RZ, 0xc0, !PT ;  /* 0x000000ff00007812 */ /* 0x000fc800078ec0ff */
[----:B------:R-:W-:Y:S01]  /*e420*/  @!P0 HADD2 R183, -R16.H0_H0, -RZ.H0_H0 ;  /* 0xa00000ff10b78230 */ /* 0x000fe20000000900 */
[----:B------:R-:W-:Y:S02]  /*e430*/  PRMT R238, R15, 0x5410, R16 ;  /* 0x000054100fee7816 */ /* 0x000fe40000000010 */
[----:B------:R-:W-:Y:S02]  /*e440*/  @!P6 PRMT R15, R182, 0x5410, RZ ;  /* 0x00005410b60fe816 */ /* 0x000fe400000000ff */
[----:B------:R-:W-:Y:S01]  /*e450*/  ISETP.LE.U32.AND P6, PT, R0, UR12, PT ;  /* 0x0000000c00007c0c */ /* 0x000fe2000bfc3070 */
[C---:B------:R-:W-:Y:S01]  /*e460*/  FMUL.FTZ R0, R134.reuse, UR36 ;  /* 0x0000002486007c20 */ /* 0x040fe20008410000 */
[----:B------:R-:W-:Y:S02]  /*e470*/  @!P0 PRMT R16, R183, 0x5410, RZ ;  /* 0x00005410b7108816 */ /* 0x000fe400000000ff */
[----:B------:R-:W-:-:S04]  /*e480*/  FSETP.NEU.FTZ.AND P0, PT, R134, -INF , PT ;  /* 0xff8000008600780b */ /* 0x000fc80003f1d000 */
[----:B------:R-:W-:-:S05]  /*e490*/  FSEL R0, R0, RZ, P0 ;  /* 0x000000ff00007208 */ /* 0x000fca0000000000 */
        /* <DEDUP_REMOVED lines=8> */
[----:B-1----:R-:W-:-:S04]  /*e520*/  F2FP.F16.F32.PACK_AB R0, R243, R210 ;  /* 0x000000d2f300723e */ /* 0x002fc800000000ff */
[C---:B------:R-:W-:Y:S02]  /*e530*/  PRMT R187, R0.reuse, 0x7610, R187 ;  /* 0x0000761000bb7816 */ /* 0x040fe400000000bb */
[----:B------:R-:W-:-:S03]  /*e540*/  PRMT R186, R0, 0x7632, R186 ;  /* 0x0000763200ba7816 */ /* 0x000fc600000000ba */
[----:B------:R-:W-:Y:S01]  /*e550*/  @!P6 HADD2 R31, -R187.H0_H0, -RZ.H0_H0 ;  /* 0xa00000ffbb1fe230 */ /* 0x000fe20000000900 */
[----:B------:R-:W-:Y:S02]  /*e560*/  PRMT R0, R10, 0x7771, RZ ;  /* 0x000077710a007816 */ /* 0x000fe400000000ff */
[----:B------:R-:W-:Y:S01]  /*e570*/  PRMT R237, R187, 0x5410, R186 ;  /* 0x00005410bbed7816 */ /* 0x000fe200000000ba */
[--C-:B------:R-:W-:Y:S01]  /*e580*/  FFMA.FTZ R176, R176, UR36, -R2.reuse ;  /* 0x00000024b0b07c23 */ /* 0x100fe20008010802 */
[----:B------:R-:W-:Y:S01]  /*e590*/  @!P6 PRMT R187, R31, 0x5410, RZ ;  /* 0x000054101fbbe816 */ /* 0x000fe200000000ff */
[----:B------:R-:W-:Y:S01]  /*e5a0*/  FFMA.FTZ R173, R173, UR36, -R2 ;  /* 0x00000024adad7c23 */ /* 0x000fe20008010802 */
[----:B------:R-:W-:-:S03]  /*e5b0*/  ISETP.GT.U32.AND P6, PT, R0, UR12, PT ;  /* 0x0000000c00007c0c */ /* 0x000fc6000bfc4070 */
[----:B------:R-:W-:Y:S08]  /*e5c0*/  MUFU.EX2 R176, R176 ;  /* 0x000000b000b07308 */ /* 0x000ff00000000800 */
[----:B------:R-:W1:Y:S02]  /*e5d0*/  MUFU.EX2 R173, R173 ;  /* 0x000000ad00ad7308 */ /* 0x000e640000000800 */
[----:B------:R-:W-:Y:S01]  /*e5e0*/  @P6 HADD2 R20, -R186.H0_H0, -RZ.H0_H0 ;  /* 0xa00000ffba146230 */ /* 0x000fe20000000900 */
[----:B------:R-:W-:-:S04]  /*e5f0*/  PRMT R0, R10, 0x7772, RZ ;  /* 0x000077720a007816 */ /* 0x000fc800000000ff */
[----:B------:R-:W-:Y:S02]  /*e600*/  @P6 PRMT R186, R20, 0x5410, RZ ;  /* 0x0000541014ba6816 */ /* 0x000fe400000000ff */
[----:B------:R-:W-:Y:S02]  /*e610*/  ISETP.GT.U32.AND P6, PT, R0, UR12, PT ;  /* 0x0000000c00007c0c */ /* 0x000fe4000bfc4070 */
[----:B-1----:R-:W-:-:S04]  /*e620*/  F2FP.F16.F32.PACK_AB R0, R173, R176 ;  /* 0x000000b0ad00723e */ /* 0x002fc800000000ff */
[C---:B------:R-:W-:Y:S02]  /*e630*/  PRMT R184, R0.reuse, 0x7610, R184 ;  /* 0x0000761000b87816 */ /* 0x040fe400000000b8 */
[----:B------:R-:W-:-:S05]  /*e640*/  PRMT R183, R0, 0x7632, R183 ;  /* 0x0000763200b77816 */ /* 0x000fca00000000b7 */
[----:B------:R-:W-:Y:S01]  /*e650*/  @P6 HADD2 R177, -R184.H0_H0, -RZ.H0_H0 ;  /* 0xa00000ffb8b16230 */ /* 0x000fe20000000900 */
[----:B------:R-:W-:Y:S02]  /*e660*/  PRMT R0, R10, 0x7773, RZ ;  /* 0x000077730a007816 */ /* 0x000fe400000000ff */
[----:B------:R-:W-:Y:S02]  /*e670*/  PRMT R236, R184, 0x5410, R183 ;  /* 0x00005410b8ec7816 */ /* 0x000fe400000000b7 */
[----:B------:R-:W-:Y:S02]  /*e680*/  @P6 PRMT R184, R177, 0x5410, RZ ;  /* 0x00005410b1b86816 */ /* 0x000fe400000000ff */
[----:B------:R-:W-:Y:S01]  /*e690*/  ISETP.GT.U32.AND P6, PT, R0, UR12, PT ;  /* 0x0000000c00007c0c */ /* 0x000fe2000bfc4070 */
[----:B------:R-:W-:Y:S01]  /*e6a0*/  FFMA.FTZ R13, R8, UR36, -R2 ;  /* 0x00000024080d7c23 */ /* 0x000fe20008010802 */
[----:B------:R-:W-:Y:S01]  /*e6b0*/  UIADD3 UR4, UPT, UPT, UR35, 0x646e171e, URZ ;  /* 0x646e171e23047890 */ /* 0x000fe2000fffe0ff */
[----:B------:R-:W-:Y:S01]  /*e6c0*/  MUFU.EX2 R241, R19 ;  /* 0x0000001300f17308 */ /* 0x000fe20000000800 */
[----:B------:R-:W-:-:S04]  /*e6d0*/  IMAD.WIDE.U32 R8, R179, -0x2daee0ad, RZ ;  /* 0xd2511f53b3087825 */ /* 0x000fc800078e00ff */
[--C-:B------:R-:W-:Y:S01]  /*e6e0*/  FFMA.FTZ R35, R35, UR36, -R2.reuse ;  /* 0x0000002423237c23 */ /* 0x100fe20008010802 */
[--C-:B------:R-:W-:Y:S01]  /*e6f0*/  FFMA.FTZ R26, R26, UR36, -R2.reuse ;  /* 0x000000241a1a7c23 */ /* 0x100fe20008010802 */
[----:B------:R-:W-:Y:S01]  /*e700*/  FFMA.FTZ R21, R21, UR36, -R2 ;  /* 0x0000002415157c23 */ /* 0x000fe20008010802 */
[----:B------:R-:W1:Y:S01]  /*e710*/  MUFU.EX2 R242, R18 ;  /* 0x0000001200f27308 */ /* 0x000e620000000800 */
[----:B------:R-:W-:Y:S01]  /*e720*/  FADD.FTZ R2, R206, -R178 ;  /* 0x800000b2ce027221 */ /* 0x000fe20000010000 */
[----:B------:R-:W-:Y:S01]  /*e730*/  LOP3.LUT R32, R32, UR4, R9, 0x96, !PT ;  /* 0x0000000420207c12 */ /* 0x000fe2000f8e9609 */
[----:B------:R-:W-:Y:S02]  /*e740*/  @P6 HADD2 R188, -R183.H0_H0, -RZ.H0_H0 ;  /* 0xa00000ffb7bc6230 */ /* 0x000fe40000000900 */
[----:B------:R-:W-:Y:S01]  /*e750*/  FMUL.FTZ R2, R2, UR36 ;  /* 0x0000002402027c20 */ /* 0x000fe20008410000 */
[----:B------:R-:W-:Y:S02]  /*e760*/  LOP3.LUT R0, R32, 0xff, RZ, 0xc0, !PT ;  /* 0x000000ff20007812 */ /* 0x000fe400078ec0ff */
[----:B------:R-:W-:Y:S01]  /*e770*/  @P6 PRMT R183, R188, 0x5410, RZ ;  /* 0x00005410bcb76816 */ /* 0x000fe200000000ff */
[----:B------:R1:W3:Y:S01]  /*e780*/  MUFU.EX2 R3, R2 ;  /* 0x0000000200037308 */ /* 0x0002e20000000800 */
[----:B------:R-:W-:-:S02]  /*e790*/  ISETP.LE.U32.AND P6, PT, R0, UR12, PT ;  /* 0x0000000c00007c0c */ /* 0x000fc4000bfc3070 */
[----:B------:R-:W-:-:S04]  /*e7a0*/  LOP3.LUT R0, R32, 0xffff, RZ, 0xc0, !PT ;  /* 0x0000ffff20007812 */ /* 0x000fc800078ec0ff */
[----:B------:R-:W-:Y:S02]  /*e7b0*/  SHF.R.U32.HI R0, RZ, 0x8, R0 ;  /* 0x00000008ff007819 */ /* 0x000fe40000011600 */
[----:B-1----:R-:W-:-:S04]  /*e7c0*/  F2FP.F16.F32.PACK_AB R2, R242, R241 ;  /* 0x000000f1f202723e */ /* 0x002fc800000000ff */
[C---:B------:R-:W-:Y:S02]  /*e7d0*/  PRMT R182, R2.reuse, 0x7610, R182 ;  /* 0x0000761002b67816 */ /* 0x040fe400000000b6 */
[----:B------:R-:W-:-:S03]  /*e7e0*/  PRMT R181, R2, 0x7632, R181 ;  /* 0x0000763202b57816 */ /* 0x000fc600000000b5 */
[----:B------:R-:W-:Y:S01]  /*e7f0*/  @!P6 HADD2 R190, -R182.H0_H0, -RZ.H0_H0 ;  /* 0xa00000ffb6bee230 */ /* 0x000fe20000000900 */
[----:B------:R-:W-:Y:S01]  /*e800*/  LOP3.LUT R0, R0, 0xffff, RZ, 0xc0, !PT ;  /* 0x0000ffff00007812 */ /* 0x000fe200078ec0ff */
[----:B---3--:R-:W-:Y:S01]  /*e810*/  FFMA.FTZ R9, R219, R3, R216 ;  /* 0x00000003db097223 */ /* 0x008fe200000100d8 */
[----:B------:R-:W-:Y:S02]  /*e820*/  PRMT R219, R182, 0x5410, R181 ;  /* 0x00005410b6db7816 */ /* 0x000fe400000000b5 */
        /* <DEDUP_REMOVED lines=9> */
[----:B------:R-:W-:Y:S01]  /*e8c0*/  FADD.FTZ R9, R180, R9 ;  /* 0x00000009b4097221 */ /* 0x000fe20000010000 */
[----:B-1----:R-:W-:-:S04]  /*e8d0*/  F2FP.F16.F32.PACK_AB R0, R26, R35 ;  /* 0x000000231a00723e */ /* 0x002fc800000000ff */
[C---:B------:R-:W-:Y:S02]  /*e8e0*/  PRMT R180, R0.reuse, 0x7610, R180 ;  /* 0x0000761000b47816 */ /* 0x040fe400000000b4 */
[----:B------:R-:W-:-:S05]  /*e8f0*/  PRMT R179, R0, 0x7632, R179 ;  /* 0x0000763200b37816 */ /* 0x000fca00000000b3 */
[----:B------:R-:W-:Y:S01]  /*e900*/  @!P6 HADD2 R192, -R180.H0_H0, -RZ.H0_H0 ;  /* 0xa00000ffb4c0e230 */ /* 0x000fe20000000900 */
[----:B------:R-:W-:Y:S02]  /*e910*/  SHF.R.U32.HI R0, RZ, 0x18, R32 ;  /* 0x00000018ff007819 */ /* 0x000fe40000011620 */
[----:B------:R-:W-:Y:S02]  /*e920*/  PRMT R252, R180, 0x5410, R179 ;  /* 0x00005410b4fc7816 */ /* 0x000fe400000000b3 */
[----:B------:R-:W-:Y:S02]  /*e930*/  @!P6 PRMT R180, R192, 0x5410, RZ ;  /* 0x00005410c0b4e816 */ /* 0x000fe400000000ff */
[----:B------:R-:W-:Y:S01]  /*e940*/  ISETP.LE.U32.AND P6, PT, R0, UR12, PT ;  /* 0x0000000c00007c0c */ /* 0x000fe2000bfc3070 */
[----:B------:R-:W-:Y:S01]  /*e950*/  MUFU.EX2 R251, R17 ;  /* 0x0000001100fb7308 */ /* 0x000fe20000000800 */
[----:B------:R-:W-:-:S07]  /*e960*/  IMAD.MOV.U32 R0, RZ, RZ, R8 ;  /* 0x000000ffff007224 */ /* 0x000fce00078e0008 */
[----:B------:R-:W1:Y:S01]  /*e970*/  MUFU.EX2 R217, R14 ;  /* 0x0000000e00d97308 */ /* 0x000e620000000800 */
[----:B------:R-:W-:-:S03]  /*e980*/  LOP3.LUT R0, R0, 0xff, RZ, 0xc0, !PT ;  /* 0x000000ff00007812 */ /* 0x000fc600078ec0ff */
[----:B------:R-:W-:-:S05]  /*e990*/  @!P6 HADD2 R191, -R179.H0_H0, -RZ.H0_H0 ;  /* 0xa00000ffb3bfe230 */ /* 0x000fca0000000900 */
[----:B------:R-:W-:Y:S02]  /*e9a0*/  @!P6 PRMT R179, R191, 0x5410, RZ ;  /* 0x00005410bfb3e816 */ /* 0x000fe400000000ff */
[----:B------:R-:W-:Y:S01]  /*e9b0*/  ISETP.LE.U32.AND P6, PT, R0, UR12, PT ;  /* 0x0000000c00007c0c */ /* 0x000fe2000bfc3070 */
[----:B------:R-:W3:Y:S01]  /*e9c0*/  S2R R232, SR_CTAID.X ;  /* 0x0000000000e87919 */ /* 0x000ee20000002500 */
[----:B-1----:R-:W-:-:S04]  /*e9d0*/  F2FP.F16.F32.PACK_AB R0, R217, R251 ;  /* 0x000000fbd900723e */ /* 0x002fc800000000ff */
[C---:B------:R-:W-:Y:S02]  /*e9e0*/  PRMT R177, R0.reuse, 0x7610, R177 ;  /* 0x0000761000b17816 */ /* 0x040fe400000000b1 */
[----:B------:R-:W-:-:S05]  /*e9f0*/  PRMT R178, R0, 0x7632, R178 ;  /* 0x0000763200b27816 */ /* 0x000fca00000000b2 */
[----:B------:R-:W-:Y:S01]  /*ea00*/  @!P6 HADD2 R194, -R177.H0_H0, -RZ.H0_H0 ;  /* 0xa00000ffb1c2e230 */ /* 0x000fe20000000900 */
[----:B------:R-:W-:Y:S02]  /*ea10*/  PRMT R0, R8, 0x7771, RZ ;  /* 0x0000777108007816 */ /* 0x000fe400000000ff */
[----:B------:R-:W-:Y:S02]  /*ea20*/  PRMT R250, R177, 0x5410, R178 ;  /* 0x00005410b1fa7816 */ /* 0x000fe400000000b2 */
[----:B------:R-:W-:Y:S02]  /*ea30*/  @!P6 PRMT R177, R194, 0x5410, RZ ;  /* 0x00005410c2b1e816 */ /* 0x000fe400000000ff */
[----:B------:R-:W-:Y:S01]  /*ea40*/  ISETP.GT.U32.AND P6, PT, R0, UR12, PT ;  /* 0x0000000c00007c0c */ /* 0x000fe2000bfc4070 */
[----:B------:R-:W-:Y:S01]  /*ea50*/  MUFU.EX2 R248, R21 ;  /* 0x0000001500f87308 */ /* 0x000fe20000000800 */
[----:B------:R-:W-:-:S07]  /*ea60*/  FADD.FTZ R2, R208, -R185 ;  /* 0x800000b9d0027221 */ /* 0x000fce0000010000 */
[----:B------:R-:W1:Y:S01]  /*ea70*/  MUFU.EX2 R22, R13 ;  /* 0x0000000d00167308 */ /* 0x000e620000000800 */
[----:B------:R-:W-:-:S03]  /*ea80*/  PRMT R0, R8, 0x7772, RZ ;  /* 0x0000777208007816 */ /* 0x000fc600000000ff */
[----:B------:R-:W-:Y:S02]  /*ea90*/  @P6 HADD2 R193, -R178.H0_H0, -RZ.H0_H0 ;  /* 0xa00000ffb2c16230 */ /* 0x000fe40000000900 */
[----:B------:R-:W-:Y:S01]  /*eaa0*/  FMUL.FTZ R2, R2, UR36 ;  /* 0x0000002402027c20 */ /* 0x000fe20008410000 */
[----:B------:R-:W-:Y:S02]  /*eab0*/  SHF.R.U32.HI R234, RZ, 0x5, R205 ;  /* 0x00000005ffea7819 */ /* 0x000fe400000116cd */
[----:B------:R-:W-:Y:S02]  /*eac0*/  @P6 PRMT R178, R193, 0x5410, RZ ;  /* 0x00005410c1b26816 */ /* 0x000fe400000000ff */
[----:B------:R-:W-:Y:S01]  /*ead0*/  ISETP.GT.U32.AND P6, PT, R0, UR12, PT ;  /* 0x0000000c00007c0c */ /* 0x000fe2000bfc4070 */
[----:B---3--:R-:W-:Y:S01]  /*eae0*/  IMAD R232, R232, 0x8, R234 ;  /* 0x00000008e8e87824 */ /* 0x008fe200078e02ea */
[----:B------:R-:W-:Y:S01]  /*eaf0*/  MUFU.EX2 R138, R138 ;  /* 0x0000008a008a7308 */ /* 0x000fe20000000800 */
[----:B------:R-:W-:Y:S01]  /*eb00*/  FADD.FTZ R9, R176, R9 ;  /* 0x00000009b0097221 */ /* 0x000fe20000010000 */
[----:B-1----:R-:W-:Y:S01]  /*eb10*/  F2FP.F16.F32.PACK_AB R0, R22, R248 ;  /* 0x000000f81600723e */ /* 0x002fe200000000ff */
[----:B------:R-:W-:-:S05]  /*eb20*/  VIADD R232, R232, 0x4 ;  /* 0x00000004e8e87836 */ /* 0x000fca0000000000 */
[----:B------:R-:W1:Y:S01]  /*eb30*/  MUFU.EX2 R2, R2 ;  /* 0x0000000200027308 */ /* 0x000e620000000800 */
[----:B------:R-:W-:Y:S01]  /*eb40*/  PRMT R176, R0, 0x7610, R176 ;  /* 0x0000761000b07816 */ /* 0x000fe200000000b0 */
[----:B------:R-:W-:-:S04]  /*eb50*/  IMAD.WIDE.U32 R232, R232, -0x326172a9, RZ ;  /* 0xcd9e8d57e8e87825 */ /* 0x000fc800078e00ff */
[----:B------:R-:W-:Y:S02]  /*eb60*/  FADD.FTZ R9, R173, R9 ;  /* 0x00000009ad097221 */ /* 0x000fe40000010000 */
[----:B------:R-:W3:Y:S01]  /*eb70*/  MUFU.EX2 R14, R30 ;  /* 0x0000001e000e7308 */ /* 0x000ee20000000800 */
[----:B------:R-:W-:Y:S01]  /*eb80*/  @P6 HADD2 R195, -R176.H0_H0, -RZ.H0_H0 ;  /* 0xa00000ffb0c36230 */ /* 0x000fe20000000900 */
[----:B------:R-:W-:Y:S01]  /*eb90*/  PRMT R173, R0, 0x7632, R173 ;  /* 0x0000763200ad7816 */ /* 0x000fe200000000ad */
[----:B------:R-:W-:Y:S01]  /*eba0*/  FADD.FTZ R12, R218, R12 ;  /* 0x0000000cda0c7221 */ /* 0x000fe20000010000 */
[----:B------:R-:W-:Y:S02]  /*ebb0*/  PRMT R0, R8, 0x7773, RZ ;  /* 0x0000777308007816 */ /* 0x000fe400000000ff */
[----:B------:R-:W-:Y:S01]  /*ebc0*/  LOP3.LUT R18, R232, UR22, R225, 0x96, !PT ;  /* 0x00000016e8127c12 */ /* 0x000fe2000f8e96e1 */
[----:B------:R-:W-:Y:S01]  /*ebd0*/  FADD.FTZ R189, R210, R12 ;  /* 0x0000000cd2bd7221 */ /* 0x000fe20000010000 */
[----:B------:R-:W-:-:S02]  /*ebe0*/  PRMT R247, R176, 0x5410, R173 ;  /* 0x00005410b0f77816 */ /* 0x000fc400000000ad */
[----:B------:R-:W-:Y:S01]  /*ebf0*/  @P6 PRMT R176, R195, 0x5410, RZ ;  /* 0x00005410c3b06816 */ /* 0x000fe200000000ff */
[----:B------:R-:W-:Y:S01]  /*ec00*/  IMAD.WIDE.U32 R18, R18, -0x2daee0ad, RZ ;  /* 0xd2511f5312127825 */ /* 0x000fe200078e00ff */
[----:B------:R-:W-:-:S03]  /*ec10*/  ISETP.GT.U32.AND P6, PT, R0, UR12, PT ;  /* 0x0000000c00007c0c */ /* 0x000fc6000bfc4070 */
[----:B-1----:R-:W-:Y:S01]  /*ec20*/  FFMA.FTZ R0, R227, R2, R138 ;  /* 0x00000002e3007223 */ /* 0x002fe2000001008a */
[----:B--2---:R-:W-:-:S03]  /*ec30*/  LOP3.LUT R12, R224, UR21, R229, 0x96, !PT ;  /* 0x00000015e00c7c12 */ /* 0x004fc6000f8e96e5 */
[----:B---3--:R-:W-:Y:S01]  /*ec40*/  FADD.FTZ R17, R14, R0 ;  /* 0x000000000e117221 */ /* 0x008fe20000010000 */
[----:B-----5:R-:W-:Y:S01]  /*ec50*/  LOP3.LUT R0, R230, UR17, R19, 0x96, !PT ;  /* 0x00000011e6007c12 */ /* 0x020fe2000f8e9613 */
[----:B------:R-:W-:-:S05]  /*ec60*/  IMAD.WIDE.U32 R12, R12, -0x2daee0ad, RZ ;  /* 0xd2511f530c0c7825 */ /* 0x000fca00078e00ff */
[----:B------:R-:W-:Y:S01]  /*ec70*/  LOP3.LUT R13, R18, UR15, R13, 0x96, !PT ;  /* 0x0000000f120d7c12 */ /* 0x000fe2000f8e960d */
[----:B------:R-:W-:-:S05]  /*ec80*/  IMAD.WIDE.U32 R18, R0, -0x326172a9, RZ ;  /* 0xcd9e8d5700127825 */ /* 0x000fca00078e00ff */
[----:B------:R-:W-:-:S05]  /*ec90*/  LOP3.LUT R0, R228, UR16, R19, 0x96, !PT ;  /* 0x00000010e4007c12 */ /* 0x000fca000f8e9613 */
[----:B------:R-:W-:-:S04]  /*eca0*/  IMAD.WIDE.U32 R30, R0, -0x2daee0ad, RZ ;  /* 0xd2511f53001e7825 */ /* 0x000fc800078e00ff */
[----:B------:R-:W-:Y:S01]  /*ecb0*/  FADD.FTZ R9, R35, R9 ;  /* 0x0000000923097221 */ /* 0x000fe20000010000 */
[----:B------:R-:W-:Y:S01]  /*ecc0*/  LOP3.LUT R20, R12, UR13, R31, 0x96, !PT ;  /* 0x0000000d0c147c12 */ /* 0x000fe2000f8e961f */
[----:B------:R-:W-:-:S04]  /*ecd0*/  IMAD.WIDE.U32 R12, R13, -0x326172a9, RZ ;  /* 0xcd9e8d570d0c7825 */ /* 0x000fc800078e00ff */
[----:B------:R-:W-:Y:S01]  /*ece0*/  FADD.FTZ R35, R26, R9 ;  /* 0x000000091a237221 */ /* 0x000fe20000010000 */
[----:B------:R-:W-:Y:S02]  /*ecf0*/  FSEL R9, R134, RZ, P0 ;  /* 0x000000ff86097208 */ /* 0x000fe40000000000 */
[----:B------:R-:W-:Y:S01]  /*ed00*/  LOP3.LUT R18, R18, UR14, R13, 0x96, !PT ;  /* 0x0000000e12127c12 */ /* 0x000fe2000f8e960d */
[----:B------:R-:W-:-:S04]  /*ed10*/  IMAD.WIDE.U32 R20, R20, -0x326172a9, RZ ;  /* 0xcd9e8d5714147825 */ /* 0x000fc800078e00ff */
[----:B------:R-:W-:Y:S01]  /*ed20*/  FADD.FTZ R9, R220, -R9 ;  /* 0x80000009dc097221 */ /* 0x000fe20000010000 */
[----:B------:R-:W-:-:S04]  /*ed30*/  IMAD.WIDE.U32 R18, R18, -0x2daee0ad, RZ ;  /* 0xd2511f5312127825 */ /* 0x000fc800078e00ff */
[----:B------:R-:W-:Y:S01]  /*ed40*/  FMUL.FTZ R0, R9, UR36 ;  /* 0x0000002409007c20 */ /* 0x000fe20008410000 */
[----:B------:R-:W-:Y:S02]  /*ed50*/  LOP3.LUT R13, R30, UR6, R19, 0x96, !PT ;  /* 0x000000061e0d7c12 */ /* 0x000fe4000f8e9613 */
[----:B------:R-:W-:Y:S01]  /*ed60*/  LOP3.LUT R30, R12, UR7, R21, 0x96, !PT ;  /* 0x000000070c1e7c12 */ /* 0x000fe2000f8e9615 */
[----:B------:R-:W-:Y:S04]  /*ed70*/  MUFU.EX2 R28, R28 ;  /* 0x0000001c001c7308 */ /* 0x000fe80000000800 */
[----:B------:R-:W-:-:S04]  /*ed80*/  IMAD.WIDE.U32 R30, R30, -0x2daee0ad, RZ ;  /* 0xd2511f531e1e7825 */ /* 0x000fc800078e00ff */
[----:B------:R-:W1:Y:S01]  /*ed90*/  MUFU.EX2 R0, R0 ;  /* 0x0000000000007308 */ /* 0x000e620000000800 */
[----:B------:R-:W-:Y:S01]  /*eda0*/  LOP3.LUT R33, R18, UR4, R31, 0x96, !PT ;  /* 0x0000000412217c12 */ /* 0x000fe2000f8e961f */
[----:B------:R-:W-:-:S06]  /*edb0*/  IMAD.WIDE.U32 R12, R13, -0x326172a9, RZ ;  /* 0xcd9e8d570d0c7825 */ /* 0x000fcc00078e00ff */
[----:B------:R-:W2:Y:S01]  /*edc0*/  MUFU.EX2 R27, R27 ;  /* 0x0000001b001b7308 */ /* 0x000ea20000000800 */
[----:B------:R-:W-:Y:S01]  /*edd0*/  LOP3.LUT R9, R33, 0xff, RZ, 0xc0, !PT ;  /* 0x000000ff21097812 */ /* 0x000fe200078ec0ff */
[----:B------:R-:W-:Y:S01]  /*ede0*/  @P6 HADD2 R200, -R173.H0_H0, -RZ.H0_H0 ;  /* 0xa00000ffadc86230 */ /* 0x000fe20000000900 */
[----:B------:R-:W-:-:S05]  /*edf0*/  LOP3.LUT R13, R20, UR5, R13, 0x96, !PT ;  /* 0x00000005140d7c12 */ /* 0x000fca000f8e960d */
[----:B------:R-:W-:Y:S01]  /*ee00*/  MUFU.EX2 R175, R175 ;  /* 0x000000af00af7308 */ /* 0x000fe20000000800 */
[----:B------:R-:W-:-:S07]  /*ee10*/  ISETP.LE.U32.AND P0, PT, R9, UR12, PT ;  /* 0x0000000c09007c0c */ /* 0x000fce000bf03070 */
[----:B------:R-:W-:Y:S08]  /*ee20*/  MUFU.EX2 R172, R172 ;  /* 0x000000ac00ac7308 */ /* 0x000ff00000000800 */
[----:B------:R-:W3:Y:S01]  /*ee30*/  MUFU.EX2 R18, R23 ;  /* 0x0000001700127308 */ /* 0x000ee20000000800 */
[----:B------:R-:W-:-:S07]  /*ee40*/  LOP3.LUT R9, R13, 0xff, RZ, 0xc0, !PT ;  /* 0x000000ff0d097812 */ /* 0x000fce00078ec0ff */
[----:B------:R-:W4:Y:S01]  /*ee50*/  MUFU.EX2 R239, R34 ;  /* 0x0000002200ef7308 */ /* 0x000f220000000800 */
[----:B------:R-:W-:Y:S02]  /*ee60*/  @P6 PRMT R173, R200, 0x5410, RZ ;  /* 0x00005410c8ad6816 */ /* 0x000fe400000000ff */
[----:B------:R-:W-:-:S05]  /*ee70*/  F2FP.F16.F32.PACK_AB R14, R14, R138 ;  /* 0x0000008a0e0e723e */ /* 0x000fca00000000ff */
[----:B------:R-:W-:Y:S01]  /*ee80*/  MUFU.EX2 R25, R25 ;  /* 0x0000001900197308 */ /* 0x000fe20000000800 */
[----:B------:R-:W-:Y:S01]  /*ee90*/  ISETP.LE.U32.AND P6, PT, R9, UR12, PT ;  /* 0x0000000c09007c0c */ /* 0x000fe2000bfc3070 */
[----:B-1----:R-:W-:Y:S01]  /*eea0*/  FFMA.FTZ R9, R226, R0, R28 ;  /* 0x00000000e2097223 */ /* 0x002fe2000001001c */
[----:B--2---:R-:W-:-:S05]  /*eeb0*/  FADD.FTZ R17, R27, R17 ;  /* 0x000000111b117221 */ /* 0x004fca0000010000 */
[----:B------:R-:W1:Y:S01]  /*eec0*/  MUFU.EX2 R24, R24 ;  /* 0x0000001800187308 */ /* 0x000e620000000800 */
[----:B---3--:R-:W-:Y:S01]  /*eed0*/  FADD.FTZ R19, R18, R9 ;  /* 0x0000000912137221 */ /* 0x008fe20000010000 */
[----:B------:R-:W-:Y:S01]  /*eee0*/  FADD.FTZ R9, R175, R17 ;  /* 0x00000011af097221 */ /* 0x000fe20000010000 */
[----:B------:R-:W-:Y:S01]  /*eef0*/  LOP3.LUT R17, R13, 0xffff, RZ, 0xc0, !PT ;  /* 0x0000ffff0d117812 */ /* 0x000fe200078ec0ff */
[-C--:B------:R-:W-:Y:S01]  /*ef00*/  FMUL.FTZ R228, R48, R5.reuse ;  /* 0x0000000530e47220 */ /* 0x080fe20000410000 */
[----:B------:R-:W-:Y:S01]  /*ef10*/  F2FP.F16.F32.PACK_AB R18, R18, R28 ;  /* 0x0000001c1212723e */ /* 0x000fe200000000ff */
[----:B------:R-:W-:Y:S01]  /*ef20*/  FADD.FTZ R28, R172, R9 ;  /* 0x00000009ac1c7221 */ /* 0x000fe20000010000 */
[----:B------:R-:W-:Y:S01]  /*ef30*/  SHF.R.U32.HI R17, RZ, 0x8, R17 ;  /* 0x00000008ff117819 */ /* 0x000fe20000011611 */
[----:B------:R-:W-:Y:S01]  /*ef40*/  @!P6 HADD2 R207, -R14.H0_H0, -RZ.H0_H0 ;  /* 0xa00000ff0ecfe230 */ /* 0x000fe20000000900 */
[----:B------:R-:W-:Y:S01]  /*ef50*/  PRMT R9, R14, 0x7632, R9 ;  /* 0x000076320e097816 */ /* 0x000fe20000000009 */
[----:B------:R-:W-:Y:S01]  /*ef60*/  FMUL.FTZ R192, R36, R5 ;  /* 0x0000000524c07220 */ /* 0x000fe20000410000 */
[----:B------:R-:W-:Y:S01]  /*ef70*/  LOP3.LUT R17, R17, 0xffff, RZ, 0xc0, !PT ;  /* 0x0000ffff11117812 */ /* 0x000fe200078ec0ff */
[-C--:B------:R-:W-:Y:S01]  /*ef80*/  FMUL.FTZ R234, R66, R3.reuse ;  /* 0x0000000342ea7220 */ /* 0x080fe20000410000 */
[----:B----4-:R-:W-:Y:S01]  /*ef90*/  F2FP.F16.F32.PACK_AB R188, R239, R172 ;  /* 0x000000acefbc723e */ /* 0x010fe200000000ff */
[-C--:B------:R-:W-:Y:S01]  /*efa0*/  FMUL.FTZ R235, R67, R3.reuse ;  /* 0x0000000343eb7220 */ /* 0x080fe20000410000 */
[----:B------:R-:W-:Y:S01]  /*efb0*/  PRMT R31, R14, 0x5410, R9 ;  /* 0x000054100e1f7816 */ /* 0x000fe20000000009 */
[-C--:B------:R-:W-:Y:S01]  /*efc0*/  FMUL.FTZ R170, R170, R3.reuse ;  /* 0x00000003aaaa7220 */ /* 0x080fe20000410000 */
[----:B------:R-:W-:Y:S01]  /*efd0*/  @!P6 PRMT R14, R207, 0x5410, RZ ;  /* 0x00005410cf0ee816 */ /* 0x000fe200000000ff */
[-C--:B------:R-:W-:Y:S01]  /*efe0*/  FMUL.FTZ R171, R171, R3.reuse ;  /* 0x00000003abab7220 */ /* 0x080fe20000410000 */
[----:B------:R-:W-:Y:S01]  /*eff0*/  ISETP.LE.U32.AND P6, PT, R17, UR12, PT ;  /* 0x0000000c11007c0c */ /* 0x000fe2000bfc3070 */
[-C--:B------:R-:W-:Y:S01]  /*f000*/  FMUL.FTZ R166, R166, R3.reuse ;  /* 0x00000003a6a67220 */ /* 0x080fe20000410000 */
[----:B------:R-:W-:Y:S01]  /*f010*/  PRMT R17, R13, 0x7632, R17 ;  /* 0x000076320d117816 */ /* 0x000fe20000000011 */
[----:B------:R-:W-:Y:S01]  /*f020*/  @!P0 HADD2 R206, -R188.H0_H0, -RZ.H0_H0 ;  /* 0xa00000ffbcce8230 */ /* 0x000fe20000000900 */
[----:B------:R-:W-:Y:S01]  /*f030*/  PRMT R220, R188, 0x7610, R220 ;  /* 0x00007610bcdc7816 */ /* 0x000fe200000000dc */
[-C--:B------:R-:W-:Y:S01]  /*f040*/  FMUL.FTZ R167, R167, R3.reuse ;  /* 0x00000003a7a77220 */ /* 0x080fe20000410000 */
[----:B------:R-:W-:Y:S01]  /*f050*/  LOP3.LUT R17, R17, 0xff, RZ, 0xc0, !PT ;  /* 0x000000ff11117812 */ /* 0x000fe200078ec0ff */
[-C--:B------:R-:W-:Y:S01]  /*f060*/  FMUL.FTZ R162, R162, R3.reuse ;  /* 0x00000003a2a27220 */ /* 0x080fe20000410000 */
[----:B------:R-:W-:Y:S01]  /*f070*/  @!P0 PRMT R220, R206, 0x5410, RZ ;  /* 0x00005410cedc8816 */ /* 0x000fe200000000ff */
[-C--:B------:R-:W-:Y:S01]  /*f080*/  FMUL.FTZ R163, R163, R3.reuse ;  /* 0x00000003a3a37220 */ /* 0x080fe20000410000 */
[----:B------:R-:W-:Y:S01]  /*f090*/  ISETP.LE.U32.AND P0, PT, R17, UR12, PT ;  /* 0x0000000c11007c0c */ /* 0x000fe2000bf03070 */
[-C--:B------:R-:W-:Y:S01]  /*f0a0*/  FMUL.FTZ R158, R158, R3.reuse ;  /* 0x000000039e9e7220 */ /* 0x080fe20000410000 */
[C---:B------:R-:W-:Y:S01]  /*f0b0*/  PRMT R17, R18.reuse, 0x7610, R17 ;  /* 0x0000761012117816 */ /* 0x040fe20000000011 */
[-C--:B------:R-:W-:Y:S01]  /*f0c0*/  FMUL.FTZ R159, R159, R3.reuse ;  /* 0x000000039f9f7220 */ /* 0x080fe20000410000 */
[----:B------:R-:W-:Y:S01]  /*f0d0*/  PRMT R172, R18, 0x7632, R172 ;  /* 0x0000763212ac7816 */ /* 0x000fe200000000ac */
[-C--:B------:R-:W-:Y:S01]  /*f0e0*/  FMUL.FTZ R194, R38, R3.reuse ;  /* 0x0000000326c27220 */ /* 0x080fe20000410000 */
[----:B------:R-:W-:Y:S01]  /*f0f0*/  SHF.R.U32.HI R18, RZ, 0x18, R13 ;  /* 0x00000018ff127819 */ /* 0x000fe2000001160d */
[-C--:B------:R-:W-:Y:S01]  /*f100*/  FMUL.FTZ R195, R39, R3.reuse ;  /* 0x0000000327c37220 */ /* 0x080fe20000410000 */
[----:B------:R-:W-:Y:S01]  /*f110*/  PRMT R210, R17, 0x5410, R172 ;  /* 0x0000541011d27816 */ /* 0x000fe200000000ac */
[-C--:B------:R-:W-:Y:S01]  /*f120*/  FMUL.FTZ R230, R50, R3.reuse ;  /* 0x0000000332e67220 */ /* 0x080fe20000410000 */
[-C--:B------:R-:W-:Y:S01]  /*f130*/  FMUL.FTZ R231, R51, R3.reuse ;  /* 0x0000000333e77220 */ /* 0x080fe20000410000 */
[-C--:B------:R-:W-:Y:S01]  /*f140*/  FMUL.FTZ R70, R70, R3.reuse ;  /* 0x0000000346467220 */ /* 0x080fe20000410000 */
[----:B------:R-:W-:Y:S01]  /*f150*/  FMUL.FTZ R71, R71, R3 ;  /* 0x0000000347477220 */ /* 0x000fe20000410000 */
[----:B------:R-:W-:-:S02]  /*f160*/  @!P0 HADD2 R211, -R17.H0_H0, -RZ.H0_H0 ;  /* 0xa00000ff11d38230 */ /* 0x000fc40000000900 */
[-C--:B------:R-:W-:Y:S01]  /*f170*/  FMUL.FTZ R82, R82, R3.reuse ;  /* 0x0000000352527220 */ /* 0x080fe20000410000 */
[-C--:B------:R-:W-:Y:S01]  /*f180*/  FMUL.FTZ R83, R83, R3.reuse ;  /* 0x0000000353537220 */ /* 0x080fe20000410000 */
[-C--:B------:R-:W-:Y:S01]  /*f190*/  FMUL.FTZ R227, R87, R3.reuse ;  /* 0x0000000357e37220 */ /* 0x080fe20000410000 */
[-C--:B------:R-:W-:Y:S01]  /*f1a0*/  FMUL.FTZ R98, R98, R3.reuse ;  /* 0x0000000362627220 */ /* 0x080fe20000410000 */
[----:B------:R-:W-:Y:S01]  /*f1b0*/  @!P0 PRMT R17, R211, 0x5410, RZ ;  /* 0x00005410d3118816 */ /* 0x000fe200000000ff */
[-C--:B------:R-:W-:Y:S01]  /*f1c0*/  FMUL.FTZ R99, R99, R3.reuse ;  /* 0x0000000363637220 */ /* 0x080fe20000410000 */
[----:B------:R-:W-:Y:S01]  /*f1d0*/  ISETP.LE.U32.AND P0, PT, R18, UR12, PT ;  /* 0x0000000c12007c0c */ /* 0x000fe2000bf03070 */
[----:B------:R-:W-:Y:S02]  /*f1e0*/  IMAD.MOV.U32 R18, RZ, RZ, R12 ;  /* 0x000000ffff127224 */ /* 0x000fe400078e000c */
[----:B------:R-:W-:Y:S02]  /*f1f0*/  @!P6 HADD2 R208, -R9.H0_H0, -RZ.H0_H0 ;  /* 0xa00000ff09d0e230 */ /* 0x000fe40000000900 */
[-C--:B------:R-:W-:Y:S01]  /*f200*/  FMUL.FTZ R114, R114, R3.reuse ;  /* 0x0000000372727220 */ /* 0x080fe20000410000 */
[-C--:B------:R-:W-:Y:S01]  /*f210*/  FMUL.FTZ R115, R115, R3.reuse ;  /* 0x0000000373737220 */ /* 0x080fe20000410000 */
[-C--:B------:R-:W-:Y:S01]  /*f220*/  FMUL.FTZ R218, R118, R3.reuse ;  /* 0x0000000376da7220 */ /* 0x080fe20000410000 */
[----:B------:R-:W-:Y:S01]  /*f230*/  LOP3.LUT R18, R18, 0xff, RZ, 0xc0, !PT ;  /* 0x000000ff12127812 */ /* 0x000fe200078ec0ff */
[-C--:B------:R-:W-:Y:S01]  /*f240*/  FMUL.FTZ R130, R130, R3.reuse ;  /* 0x0000000382827220 */ /* 0x080fe20000410000 */
[----:B------:R-:W-:Y:S01]  /*f250*/  @!P6 PRMT R9, R208, 0x5410, RZ ;  /* 0x00005410d009e816 */ /* 0x000fe200000000ff */
[----:B------:R-:W-:Y:S01]  /*f260*/  FMUL.FTZ R131, R131, R3 ;  /* 0x0000000383837220 */ /* 0x000fe20000410000 */
[----:B------:R-:W-:Y:S01]  /*f270*/  ISETP.LE.U32.AND P6, PT, R18, UR12, PT ;  /* 0x0000000c12007c0c */ /* 0x000fe2000bfc3070 */
[----:B------:R-:W-:Y:S01]  /*f280*/  MUFU.EX2 R21, R139 ;  /* 0x0000008b00157308 */ /* 0x000fe20000000800 */
[----:B------:R-:W-:Y:S01]  /*f290*/  LOP3.LUT R18, R33, 0xffff, RZ, 0xc0, !PT ;  /* 0x0000ffff21127812 */ /* 0x000fe200078ec0ff */
[----:B------:R-:W-:-:S02]  /*f2a0*/  @!P0 HADD2 R212, -R172.H0_H0, -RZ.H0_H0 ;  /* 0xa00000ffacd48230 */ /* 0x000fc40000000900 */
[-C--:B------:R-:W-:Y:S01]  /*f2b0*/  FMUL.FTZ R193, R37, R5.reuse ;  /* 0x0000000525c17220 */ /* 0x080fe20000410000 */
[-C--:B------:R-:W-:Y:S01]  /*f2c0*/  FMUL.FTZ R229, R49, R5.reuse ;  /* 0x0000000531e57220 */ /* 0x080fe20000410000 */
[----:B------:R-:W-:Y:S01]  /*f2d0*/  SHF.R.U32.HI R18, RZ, 0x8, R18 ;  /* 0x00000008ff127819 */ /* 0x000fe20000011612 */
[-C--:B------:R-:W-:Y:S01]  /*f2e0*/  FMUL.FTZ R232, R64, R5.reuse ;  /* 0x0000000540e87220 */ /* 0x080fe20000410000 */
[-C--:B------:R-:W-:Y:S01]  /*f2f0*/  FMUL.FTZ R233, R65, R5.reuse ;  /* 0x0000000541e97220 */ /* 0x080fe20000410000 */
[-C--:B------:R-:W-:Y:S01]  /*f300*/  FMUL.FTZ R168, R168, R5.reuse ;  /* 0x00000005a8a87220 */ /* 0x080fe20000410000 */
[----:B------:R-:W-:Y:S01]  /*f310*/  LOP3.LUT R18, R18, 0xffff, RZ, 0xc0, !PT ;  /* 0x0000ffff12127812 */ /* 0x000fe200078ec0ff */
[-C--:B------:R-:W-:Y:S01]  /*f320*/  FMUL.FTZ R169, R169, R5.reuse ;  /* 0x00000005a9a97220 */ /* 0x080fe20000410000 */
[----:B------:R-:W-:Y:S01]  /*f330*/  @!P0 PRMT R172, R212, 0x5410, RZ ;  /* 0x00005410d4ac8816 */ /* 0x000fe200000000ff */
[-C--:B------:R-:W-:Y:S01]  /*f340*/  FMUL.FTZ R164, R164, R5.reuse ;  /* 0x00000005a4a47220 */ /* 0x080fe20000410000 */
[----:B------:R-:W-:Y:S01]  /*f350*/  ISETP.LE.U32.AND P0, PT, R18, UR12, PT ;  /* 0x0000000c12007c0c */ /* 0x000fe2000bf03070 */
[-C--:B------:R-:W-:Y:S01]  /*f360*/  FMUL.FTZ R165, R165, R5.reuse ;  /* 0x00000005a5a57220 */ /* 0x080fe20000410000 */
[----:B------:R-:W-:Y:S01]  /*f370*/  PRMT R18, R33, 0x7632, R18 ;  /* 0x0000763221127816 */ /* 0x000fe20000000012 */
[-C--:B------:R-:W-:Y:S01]  /*f380*/  FMUL.FTZ R160, R160, R5.reuse ;  /* 0x00000005a0a07220 */ /* 0x080fe20000410000 */
[----:B------:R-:W-:Y:S01]  /*f390*/  PRMT R208, R188, 0x7632, R208 ;  /* 0x00007632bcd07816 */ /* 0x000fe200000000d0 */
[-C--:B------:R-:W-:Y:S01]  /*f3a0*/  FMUL.FTZ R161, R161, R5.reuse ;  /* 0x00000005a1a17220 */ /* 0x080fe20000410000 */
[----:B------:R-:W-:Y:S01]  /*f3b0*/  LOP3.LUT R18, R18, 0xff, RZ, 0xc0, !PT ;  /* 0x000000ff12127812 */ /* 0x000fe200078ec0ff */
[-C--:B------:R-:W-:Y:S01]  /*f3c0*/  FMUL.FTZ R156, R156, R5.reuse ;  /* 0x000000059c9c7220 */ /* 0x080fe20000410000 */
[-C--:B------:R-:W-:Y:S01]  /*f3d0*/  FMUL.FTZ R157, R157, R5.reuse ;  /* 0x000000059d9d7220 */ /* 0x080fe20000410000 */
[-C--:B------:R-:W-:Y:S01]  /*f3e0*/  FMUL.FTZ R68, R68, R5.reuse ;  /* 0x0000000544447220 */ /* 0x080fe20000410000 */
[-C--:B------:R-:W-:Y:S01]  /*f3f0*/  FMUL.FTZ R69, R69, R5.reuse ;  /* 0x0000000545457220 */ /* 0x080fe20000410000 */
[-C--:B------:R-:W-:Y:S01]  /*f400*/  FMUL.FTZ R80, R80, R5.reuse ;  /* 0x0000000550507220 */ /* 0x080fe20000410000 */
[----:B------:R-:W-:Y:S01]  /*f410*/  FMUL.FTZ R81, R81, R5 ;  /* 0x0000000551517220 */ /* 0x000fe20000410000 */
[----:B------:R-:W-:-:S02]  /*f420*/  @!P0 HADD2 R213, -R188.H1_H1, -RZ.H0_H0 ;  /* 0xa00000ffbcd58230 */ /* 0x000fc40000000d00 */
[-C--:B------:R-:W-:Y:S01]  /*f430*/  FMUL.FTZ R224, R84, R5.reuse ;  /* 0x0000000554e07220 */ /* 0x080fe20000410000 */
[-C--:B------:R-:W-:Y:S01]  /*f440*/  FMUL.FTZ R225, R85, R5.reuse ;  /* 0x0000000555e17220 */ /* 0x080fe20000410000 */
[-C--:B------:R-:W-:Y:S01]  /*f450*/  FMUL.FTZ R96, R96, R5.reuse ;  /* 0x0000000560607220 */ /* 0x080fe20000410000 */
[-C--:B------:R-:W-:Y:S01]  /*f460*/  FMUL.FTZ R97, R97, R5.reuse ;  /* 0x0000000561617220 */ /* 0x080fe20000410000 */
[----:B------:R-:W-:Y:S01]  /*f470*/  @!P0 PRMT R208, R213, 0x5410, RZ ;  /* 0x00005410d5d08816 */ /* 0x000fe200000000ff */
[-C--:B------:R-:W-:Y:S01]  /*f480*/  FMUL.FTZ R112, R112, R5.reuse ;  /* 0x0000000570707220 */ /* 0x080fe20000410000 */
[----:B------:R-:W-:Y:S01]  /*f490*/  ISETP.LE.U32.AND P0, PT, R18, UR12, PT ;  /* 0x0000000c12007c0c */ /* 0x000fe2000bf03070 */
[----:B------:R-:W-:Y:S01]  /*f4a0*/  FMUL.FTZ R113, R113, R5 ;  /* 0x0000000571717220 */ /* 0x000fe20000410000 */
[----:B-1----:R-:W-:Y:S01]  /*f4b0*/  F2FP.F16.F32.PACK_AB R185, R24, R25 ;  /* 0x0000001918b9723e */ /* 0x002fe200000000ff */
[-C--:B------:R-:W-:Y:S01]  /*f4c0*/  FMUL.FTZ R216, R116, R5.reuse ;  /* 0x0000000574d87220 */ /* 0x080fe20000410000 */
[----:B------:R-:W-:Y:S01]  /*f4d0*/  SHF.R.U32.HI R18, RZ, 0x18, R33 ;  /* 0x00000018ff127819 */ /* 0x000fe20000011621 */
[-C--:B------:R-:W-:Y:S01]  /*f4e0*/  FMUL.FTZ R128, R128, R5.reuse ;  /* 0x0000000580807220 */ /* 0x080fe20000410000 */
[----:B------:R-:W-:Y:S01]  /*f4f0*/  PRMT R207, R185, 0x7610, R207 ;  /* 0x00007610b9cf7816 */ /* 0x000fe200000000cf */
[----:B------:R-:W-:Y:S01]  /*f500*/  FMUL.FTZ R129, R129, R5 ;  /* 0x0000000581817220 */ /* 0x000fe20000410000 */
[----:B------:R-:W-:Y:S01]  /*f510*/  MUFU.EX2 R174, R174 ;  /* 0x000000ae00ae7308 */ /* 0x000fe20000000800 */
[----:B------:R-:W1:Y:S04]  /*f520*/  LDCU UR4, c[0x0][0x448] ;  /* 0x00008900ff0477ac */ /* 0x000e680008000800 */
[----:B------:R-:W-:-:S05]  /*f530*/  @!P0 HADD2 R214, -R185.H0_H0, -RZ.H0_H0 ;  /* 0xa00000ffb9d68230 */ /* 0x000fca0000000900 */
[----:B------:R-:W-:Y:S02]  /*f540*/  @!P0 PRMT R207, R214, 0x5410, RZ ;  /* 0x00005410d6cf8816 */ /* 0x000fe400000000ff */
[----:B------:R-:W-:Y:S01]  /*f550*/  ISETP.LE.U32.AND P0, PT, R18, UR12, PT ;  /* 0x0000000c12007c0c */ /* 0x000fe2000bf03070 */
[----:B------:R-:W-:Y:S01]  /*f560*/  IMAD.MOV.U32 R18, RZ, RZ, R30 ;  /* 0x000000ffff127224 */ /* 0x000fe200078e001e */
[----:B------:R-:W-:Y:S01]  /*f570*/  MUFU.EX2 R34, R199 ;  /* 0x000000c700227308 */ /* 0x000fe20000000800 */
[----:B------:R-:W-:-:S07]  /*f580*/  PRMT R206, R185, 0x7632, R206 ;  /* 0x00007632b9ce7816 */ /* 0x000fce00000000ce */
[----:B------:R-:W2:Y:S01]  /*f590*/  MUFU.EX2 R200, R198 ;  /* 0x000000c600c87308 */ /* 0x000ea20000000800 */
[----:B------:R-:W-:Y:S02]  /*f5a0*/  LOP3.LUT R18, R18, 0xff, RZ, 0xc0, !PT ;  /* 0x000000ff12127812 */ /* 0x000fe400078ec0ff */
[----:B------:R-:W-:-:S05]  /*f5b0*/  @!P0 HADD2 R215, -R185.H1_H1, -RZ.H0_H0 ;  /* 0xa00000ffb9d78230 */ /* 0x000fca0000000d00 */
[----:B------:R-:W-:Y:S02]  /*f5c0*/  @!P0 PRMT R206, R215, 0x5410, RZ ;  /* 0x00005410d7ce8816 */ /* 0x000fe400000000ff */
[----:B------:R-:W-:Y:S02]  /*f5d0*/  ISETP.LE.U32.AND P0, PT, R18, UR12, PT ;  /* 0x0000000c12007c0c */ /* 0x000fe4000bf03070 */
[----:B------:R-:W-:Y:S02]  /*f5e0*/  F2FP.F16.F32.PACK_AB R20, R175, R27 ;  /* 0x0000001baf14723e */ /* 0x000fe400000000ff */
[----:B--2---:R-:W-:Y:S01]  /*f5f0*/  F2FP.F16.F32.PACK_AB R48, R200, R34 ;  /* 0x00000022c830723e */ /* 0x004fe200000000ff */
[----:B------:R-:W-:Y:S02]  /*f600*/  IMAD.MOV.U32 R175, RZ, RZ, R219 ;  /* 0x000000ffffaf7224 */ /* 0x000fe400078e00db */
[-C--:B------:R-:W-:Y:S01]  /*f610*/  FMUL.FTZ R214, R54, R3.reuse ;  /* 0x0000000336d67220 */ /* 0x080fe20000410000 */
[-C--:B------:R-:W-:Y:S01]  /*f620*/  FMUL.FTZ R215, R55, R3.reuse ;  /* 0x0000000337d77220 */ /* 0x080fe20000410000 */
[-C--:B------:R-:W-:Y:S01]  /*f630*/  FMUL.FTZ R226, R86, R3.reuse ;  /* 0x0000000356e27220 */ /* 0x080fe20000410000 */
[----:B------:R-:W-:-:S03]  /*f640*/  FMUL.FTZ R66, R102, R3 ;  /* 0x0000000366427220 */ /* 0x000fc60000410000 */
[----:B------:R-:W-:Y:S02]  /*f650*/  @!P0 HADD2 R36, -R48.H0_H0, -RZ.H0_H0 ;  /* 0xa00000ff30248230 */ /* 0x000fe40000000900 */
[-C--:B------:R-:W-:Y:S01]  /*f660*/  FMUL.FTZ R67, R103, R3.reuse ;  /* 0x0000000367437220 */ /* 0x080fe20000410000 */
[----:B------:R-:W-:Y:S01]  /*f670*/  FMUL.FTZ R219, R119, R3 ;  /* 0x0000000377db7220 */ /* 0x000fe20000410000 */
[----:B------:R-:W-:Y:S02]  /*f680*/  PRMT R3, R30, 0x7771, RZ ;  /* 0x000077711e037816 */ /* 0x000fe400000000ff */
[----:B------:R-:W-:Y:S02]  /*f690*/  PRMT R199, R48, 0x7610, R199 ;  /* 0x0000761030c77816 */ /* 0x000fe400000000c7 */
[----:B------:R-:W-:Y:S02]  /*f6a0*/  @!P0 PRMT R199, R36, 0x5410, RZ ;  /* 0x0000541024c78816 */ /* 0x000fe400000000ff */
[----:B------:R-:W-:-:S02]  /*f6b0*/  ISETP.GT.U32.AND P0, PT, R3, UR12, PT ;  /* 0x0000000c03007c0c */ /* 0x000fc4000bf04070 */
[C---:B------:R-:W-:Y:S02]  /*f6c0*/  PRMT R139, R20.reuse, 0x7610, R139 ;  /* 0x00007610148b7816 */ /* 0x040fe4000000008b */
[----:B------:R-:W-:Y:S01]  /*f6d0*/  PRMT R138, R20, 0x7632, R138 ;  /* 0x00007632148a7816 */ /* 0x000fe2000000008a */
[----:B------:R-:W-:Y:S02]  /*f6e0*/  MUFU.EX2 R18, R202 ;  /* 0x000000ca00127308 */ /* 0x000fe40000000800 */
[----:B------:R-:W-:Y:S01]  /*f6f0*/  @!P6 HADD2 R37, -R139.H0_H0, -RZ.H0_H0 ;  /* 0xa00000ff8b25e230 */ /* 0x000fe20000000900 */
[----:B------:R-:W-:Y:S02]  /*f700*/  PRMT R3, R12, 0x7771, RZ ;  /* 0x000077710c037816 */ /* 0x000fe400000000ff */
[----:B------:R-:W-:-:S03]  /*f710*/  PRMT R23, R139, 0x5410, R138 ;  /* 0x000054108b177816 */ /* 0x000fc6000000008a */
[----:B------:R-:W2:Y:S01]  /*f720*/  MUFU.EX2 R198, R201 ;  /* 0x000000c900c67308 */ /* 0x000ea20000000800 */
[----:B------:R-:W-:Y:S01]  /*f730*/  @!P6 PRMT R139, R37, 0x5410, RZ ;  /* 0x00005410258be816 */ /* 0x000fe200000000ff */
[----:B------:R-:W-:Y:S01]  /*f740*/  @P0 HADD2 R38, -R48.H1_H1, -RZ.H0_H0 ;  /* 0xa00000ff30260230 */ /* 0x000fe20000000d00 */
[----:B------:R-:W-:Y:S02]  /*f750*/  ISETP.GT.U32.AND P6, PT, R3, UR12, PT ;  /* 0x0000000c03007c0c */ /* 0x000fe4000bfc4070 */
[----:B------:R-:W-:Y:S02]  /*f760*/  PRMT R3, R30, 0x7772, RZ ;  /* 0x000077721e037816 */ /* 0x000fe400000000ff */
[----:B------:R-:W-:Y:S02]  /*f770*/  PRMT R191, R48, 0x7632, R191 ;  /* 0x0000763230bf7816 */ /* 0x000fe400000000bf */
[----:B------:R-:W-:Y:S02]  /*f780*/  @P0 PRMT R191, R38, 0x5410, RZ ;  /* 0x0000541026bf0816 */ /* 0x000fe400000000ff */
[----:B------:R-:W-:Y:S01]  /*f790*/  ISETP.GT.U32.AND P0, PT, R3, UR12, PT ;  /* 0x0000000c03007c0c */ /* 0x000fe2000bf04070 */
[----:B------:R-:W-:-:S02]  /*f7a0*/  IMAD.MOV.U32 R211, RZ, RZ, R217 ;  /* 0x000000ffffd37224 */ /* 0x000fc400078e00d9 */
[-C--:B------:R-:W-:Y:S01]  /*f7b0*/  FMUL.FTZ R212, R52, R5.reuse ;  /* 0x0000000534d47220 */ /* 0x080fe20000410000 */
[-C--:B------:R-:W-:Y:S01]  /*f7c0*/  FMUL.FTZ R213, R53, R5.reuse ;  /* 0x0000000535d57220 */ /* 0x080fe20000410000 */
[----:B--2---:R-:W-:Y:S01]  /*f7d0*/  F2FP.F16.F32.PACK_AB R49, R198, R18 ;  /* 0x00000012c631723e */ /* 0x004fe200000000ff */
[-C--:B------:R-:W-:Y:S01]  /*f7e0*/  FMUL.FTZ R64, R100, R5.reuse ;  /* 0x0000000564407220 */ /* 0x080fe20000410000 */
[-C--:B------:R-:W-:Y:S01]  /*f7f0*/  FMUL.FTZ R65, R101, R5.reuse ;  /* 0x0000000565417220 */ /* 0x080fe20000410000 */
[----:B------:R-:W-:Y:S01]  /*f800*/  FMUL.FTZ R217, R117, R5 ;  /* 0x0000000575d97220 */ /* 0x000fe20000410000 */
[----:B------:R-:W-:Y:S01]  /*f810*/  FADD.FTZ R5, R243, R189 ;  /* 0x000000bdf3057221 */ /* 0x000fe20000010000 */
[----:B------:R-:W-:-:S03]  /*f820*/  PRMT R3, R30, 0x7773, RZ ;  /* 0x000077731e037816 */ /* 0x000fc600000000ff */
[----:B------:R-:W-:Y:S02]  /*f830*/  @P0 HADD2 R39, -R49.H0_H0, -RZ.H0_H0 ;  /* 0xa00000ff31270230 */ /* 0x000fe40000000900 */
[----:B------:R-:W-:Y:S01]  /*f840*/  FADD.FTZ R5, R241, R5 ;  /* 0x00000005f1057221 */ /* 0x000fe20000010000 */
[----:B------:R-:W-:Y:S02]  /*f850*/  PRMT R190, R49, 0x7610, R190 ;  /* 0x0000761031be7816 */ /* 0x000fe400000000be */
[----:B------:R-:W-:Y:S02]  /*f860*/  @P0 PRMT R190, R39, 0x5410, RZ ;  /* 0x0000541027be0816 */ /* 0x000fe400000000ff */
[----:B------:R-:W-:Y:S01]  /*f870*/  ISETP.GT.U32.AND P0, PT, R3, UR12, PT ;  /* 0x0000000c03007c0c */ /* 0x000fe2000bf04070 */
[----:B------:R-:W-:-:S04]  /*f880*/  FADD.FTZ R3, R242, R5 ;  /* 0x00000005f2037221 */ /* 0x000fc80000010000 */
[----:B------:R-:W-:-:S04]  /*f890*/  FADD.FTZ R3, R251, R3 ;  /* 0x00000003fb037221 */ /* 0x000fc80000010000 */
[----:B------:R-:W-:Y:S02]  /*f8a0*/  FADD.FTZ R251, R211, R3 ;  /* 0x00000003d3fb7221 */ /* 0x000fe40000010000 */
[----:B------:R-:W2:Y:S01]  /*f8b0*/  LDL R211, [R1+0xa4] ;  /* 0x0000a40001d37983 */ /* 0x000ea20000100800 */
[----:B------:R-:W-:-:S04]  /*f8c0*/  FADD.FTZ R19, R174, R19 ;  /* 0x00000013ae137221 */ /* 0x000fc80000010000 */
[----:B------:R-:W-:Y:S01]  /*f8d0*/  FADD.FTZ R19, R21, R19 ;  /* 0x0000001315137221 */ /* 0x000fe20000010000 */
[-C--:B------:R-:W-:Y:S01]  /*f8e0*/  FMUL.FTZ R154, R154, R0.reuse ;  /* 0x000000009a9a7220 */ /* 0x080fe20000410000 */
[-C--:B------:R-:W-:Y:S01]  /*f8f0*/  FMUL.FTZ R155, R155, R0.reuse ;  /* 0x000000009b9b7220 */ /* 0x080fe20000410000 */
[-C--:B------:R-:W-:Y:S01]  /*f900*/  FMUL.FTZ R150, R150, R0.reuse ;  /* 0x0000000096967220 */ /* 0x080fe20000410000 */
[----:B------:R-:W-:Y:S01]  /*f910*/  FADD.FTZ R19, R25, R19 ;  /* 0x0000001319137221 */ /* 0x000fe20000010000 */
        /* <DEDUP_REMOVED lines=29> */
[----:B-1----:R-:W-:Y:S01]  /*faf0*/  USHF.L.U32 UR6, UR4, 0x3, URZ ;  /* 0x0000000304067899 */ /* 0x002fe200080006ff */
[----:B------:R-:W-:Y:S01]  /*fb00*/  FADD.FTZ R0, R239, R28 ;  /* 0x0000001cef007221 */ /* 0x000fe20000010000 */
        /* <DEDUP_REMOVED lines=33> */
[----:B------:R-:W-:Y:S01]  /*fd20*/  FADD.FTZ R2, R248, R35 ;  /* 0x00000023f8027221 */ /* 0x000fe20000010000 */
[----:B------:R-:W-:Y:S01]  /*fd30*/  FADD.FTZ R201, R34, R0 ;  /* 0x0000000022c97221 */ /* 0x000fe20000010000 */
[----:B------:R-:W-:-:S02]  /*fd40*/  IMAD.U32 R0, RZ, RZ, UR6 ;  /* 0x00000006ff007e24 */ /* 0x000fc4000f8e00ff */
[----:B------:R-:W-:Y:S02]  /*fd50*/  FADD.FTZ R248, R22, R2 ;  /* 0x0000000216f87221 */ /* 0x000fe40000010000 */
[----:B------:R-:W-:-:S04]  /*fd60*/  IMAD.WIDE R2, R0, 0x2, R136 ;  /* 0x0000000200027825 */ /* 0x000fc800078e0288 */
[----:B------:R-:W-:-:S04]  /*fd70*/  IMAD.U32 R0, RZ, RZ, UR4 ;  /* 0x00000004ff007e24 */ /* 0x000fc8000f8e00ff */
[C---:B------:R-:W-:Y:S01]  /*fd80*/  IMAD.WIDE R2, R0.reuse, 0x70, R2 ;  /* 0x0000007000027825 */ /* 0x040fe200078e0202 */
[----:B------:R-:W-:Y:S04]  /*fd90*/  STG.E.U16 desc[UR28][R136.64+-0x80], R7 ;  /* 0xffff800788007986 */ /* 0x000fe8000c10151c */
[----:B------:R1:W-:Y:S01]  /*fda0*/  STG.E.U16 desc[UR28][R136.64+-0x7e], R6 ;  /* 0xffff820688007986 */ /* 0x0003e2000c10151c */
[----:B------:R-:W-:Y:S01]  /*fdb0*/  F2FP.F16.F32.PACK_AB R21, R21, R174 ;  /* 0x000000ae1515723e */ /* 0x000fe200000000ff */
[----:B------:R-:W-:Y:S02]  /*fdc0*/  IMAD.MOV.U32 R100, RZ, RZ, R175 ;  /* 0x000000ffff647224 */ /* 0x000fe400078e00af */
[----:B-1----:R-:W-:-:S04]  /*fdd0*/  IMAD.WIDE R6, R0, -0x70, R2 ;  /* 0xffffff9000067825 */ /* 0x002fc800078e0202 */
[----:B------:R-:W-:-:S04]  /*fde0*/  IMAD.WIDE R6, R0, 0x70, R6 ;  /* 0x0000007000067825 */ /* 0x000fc800078e0206 */
[----:B------:R-:W-:-:S04]  /*fdf0*/  IMAD.WIDE R6, R0, -0x70, R6 ;  /* 0xffffff9000067825 */ /* 0x000fc800078e0206 */
[----:B------:R-:W-:-:S04]  /*fe00*/  IMAD.WIDE R52, R0, 0x70, R6 ;  /* 0x0000007000347825 */ /* 0x000fc800078e0206 */
[----:B------:R-:W-:-:S04]  /*fe10*/  IMAD.WIDE R174, R0, -0x70, R52 ;  /* 0xffffff9000ae7825 */ /* 0x000fc800078e0234 */
[----:B------:R-:W-:Y:S02]  /*fe20*/  @P6 HADD2 R51, -R138.H0_H0, -RZ.H0_H0 ;  /* 0xa00000ff8a336230 */ /* 0x000fe40000000900 */
[----:B------:R-:W-:-:S04]  /*fe30*/  IMAD.WIDE R118, R0, 0x70, R174 ;  /* 0x0000007000767825 */ /* 0x000fc800078e02ae */
[----:B------:R-:W-:Y:S01]  /*fe40*/  @P0 HADD2 R50, -R49.H1_H1, -RZ.H0_H0 ;  /* 0xa00000ff31320230 */ /* 0x000fe20000000d00 */
[----:B------:R-:W-:Y:S01]  /*fe50*/  @P6 PRMT R138, R51, 0x5410, RZ ;  /* 0x00005410338a6816 */ /* 0x000fe200000000ff */
[----:B------:R-:W-:Y:S01]  /*fe60*/  IMAD.WIDE R116, R0, -0x70, R118 ;  /* 0xffffff9000747825 */ /* 0x000fe200078e0276 */
[----:B------:R-:W-:-:S04]  /*fe70*/  PRMT R0, R12, 0x7772, RZ ;  /* 0x000077720c007816 */ /* 0x000fc800000000ff */
[----:B------:R-:W-:Y:S02]  /*fe80*/  ISETP.GT.U32.AND P6, PT, R0, UR12, PT ;  /* 0x0000000c00007c0c */ /* 0x000fe4000bfc4070 */
[----:B------:R-:W-:Y:S02]  /*fe90*/  PRMT R0, R12, 0x7773, RZ ;  /* 0x000077730c007816 */ /* 0x000fe400000000ff */
[----:B------:R-:W-:Y:S02]  /*fea0*/  PRMT R189, R49, 0x7632, R189 ;  /* 0x0000763231bd7816 */ /* 0x000fe400000000bd */
[----:B------:R-:W-:Y:S02]  /*feb0*/  @P0 PRMT R189, R50, 0x5410, RZ ;  /* 0x0000541032bd0816 */ /* 0x000fe400000000ff */
[----:B------:R-:W-:Y:S01]  /*fec0*/  ISETP.GT.U32.AND P0, PT, R0, UR12, PT ;  /* 0x0000000c00007c0c */ /* 0x000fe2000bf04070 */
[----:B------:R-:W-:Y:S01]  /*fed0*/  IMAD.U32 R0, RZ, RZ, UR6 ;  /* 0x00000006ff007e24 */ /* 0x000fe2000f8e00ff */
[----:B------:R-:W-:Y:S03]  /*fee0*/  STG.E.U16 desc[UR28][R116.64+-0x80], R15 ;  /* 0xffff800f74007986 */ /* 0x000fe6000c10151c */
[----:B------:R-:W-:Y:S01]  /*fef0*/  IMAD.WIDE R34, R0, 0x2, R2 ;  /* 0x0000000200227825 */ /* 0x000fe200078e0202 */
[----:B------:R-:W-:-:S02]  /*ff00*/  PRMT R2, R10, 0x7773, RZ ;  /* 0x000077730a027816 */ /* 0x000fc400000000ff */
[C---:B------:R-:W-:Y:S01]  /*ff10*/  PRMT R0, R10.reuse, 0x7772, RZ ;  /* 0x000077720a007816 */ /* 0x040fe200000000ff */
[----:B------:R-:W-:Y:S04]  /*ff20*/  STG.E.U16 desc[UR28][R116.64+-0x7e], R16 ;  /* 0xffff821074007986 */ /* 0x000fe8000c10151c */
[----:B------:R1:W-:Y:S01]  /*ff30*/  STG.E.U16 desc[UR28][R118.64+-0x80], R14 ;  /* 0xffff800e76007986 */ /* 0x0003e2000c10151c */
[----:B------:R-:W-:Y:S01]  /*ff40*/  IMAD.MOV.U32 R3, RZ, RZ, R10 ;  /* 0x000000ffff037224 */ /* 0x000fe200078e000a */
[----:B------:R-:W-:Y:S02]  /*ff50*/  PRMT R5, R10, 0x7771, RZ ;  /* 0x000077710a057816 */ /* 0x000fe400000000ff */
[----:B------:R3:W-:Y:S01]  /*ff60*/  STG.E.U16 desc[UR28][R52.64+-0x7e], R9 ;  /* 0xffff820934007986 */ /* 0x0007e2000c10151c */
[----:B------:R-:W4:Y:S01]  /*ff70*/  LDC R10, c[0x0][0x4f8] ;  /* 0x00013e00ff0a7b82 */ /* 0x000f220000000800 */
[----:B-1----:R-:W-:-:S02]  /*ff80*/  PRMT R14, R0, 0x5410, R2 ;  /* 0x00005410000e7816 */ /* 0x002fc40000000002 */
[C---:B------:R-:W-:Y:S02]  /*ff90*/  PRMT R2, R8.reuse, 0x7773, RZ ;  /* 0x0000777308027816 */ /* 0x040fe400000000ff */
[----:B------:R-:W-:-:S04]  /*ffa0*/  PRMT R0, R8, 0x7772, RZ ;  /* 0x0000777208007816 */ /* 0x000fc800000000ff */
[----:B------:R-:W-:Y:S02]  /*ffb0*/  PRMT R50, R0, 0x5410, R2 ;  /* 0x0000541000327816 */ /* 0x000fe40000000002 */
[C---:B------:R-:W-:Y:S02]  /*ffc0*/  LOP3.LUT R0, R11.reuse, 0xffff, RZ, 0xc0, !PT ;  /* 0x0000ffff0b007812 */ /* 0x040fe400078ec0ff */
[----:B------:R-:W-:Y:S02]  /*ffd0*/  LOP3.LUT R2, R11, 0xff, RZ, 0xc0, !PT ;  /* 0x000000ff0b027812 */ /* 0x000fe400078ec0ff */
[----:B------:R-:W-:-:S04]  /*ffe0*/  SHF.R.U32.HI R0, RZ, 0x8, R0 ;  /* 0x00000008ff007819 */ /* 0x000fc80000011600 */
[--C-:B---3--:R-:W-:Y:S02]  /*fff0*/  PRMT R9, R2, 0x5410, R0.reuse ;  /* 0x0000541002097816 */ /* 0x108fe40000000000 */
[----:B------:R-:W-:Y:S02]  /*10000*/  PRMT R0, R11, 0x7632, R0 ;  /* 0x000076320b007816 */ /* 0x000fe40000000000 */
[----:B------:R-:W-:Y:S02]  /*10010*/  LOP3.LUT R2, R3, 0xff, RZ, 0xc0, !PT ;  /* 0x000000ff03027812 */ /* 0x000fe400078ec0ff */
[----:B------:R-:W-:Y:S02]  /*10020*/  SHF.R.U32.HI R3, RZ, 0x18, R11 ;  /* 0x00000018ff037819 */ /* 0x000fe4000001160b */
[----:B------:R-:W-:Y:S01]  /*10030*/  LOP3.LUT R0, R0, 0xff, RZ, 0xc0, !PT ;  /* 0x000000ff00007812 */ /* 0x000fe200078ec0ff */
[----:B------:R-:W1:Y:S01]  /*10040*/  S2UR UR5, SR_CgaCtaId ;  /* 0x00000000000579c3 */ /* 0x000e620000008800 */
[----:B------:R-:W-:-:S02]  /*10050*/  PRMT R11, R2, 0x5410, R5 ;  /* 0x00005410020b7816 */ /* 0x000fc40000000005 */
[----:B------:R-:W-:Y:S02]  /*10060*/  PRMT R6, R0, 0x5410, R3 ;  /* 0x0000541000067816 */ /* 0x000fe40000000003 */
[C---:B------:R-:W-:Y:S02]  /*10070*/  PRMT R2, R12.reuse, 0x7773, RZ ;  /* 0x000077730c027816 */ /* 0x040fe400000000ff */
[----:B------:R-:W-:-:S04]  /*10080*/  PRMT R0, R12, 0x7772, RZ ;  /* 0x000077720c007816 */ /* 0x000fc800000000ff */
[----:B------:R-:W-:Y:S02]  /*10090*/  PRMT R20, R0, 0x5410, R2 ;  /* 0x0000541000147816 */ /* 0x000fe40000000002 */
[C---:B------:R-:W-:Y:S02]  /*100a0*/  LOP3.LUT R0, R13.reuse, 0xffff, RZ, 0xc0, !PT ;  /* 0x0000ffff0d007812 */ /* 0x040fe400078ec0ff */
[----:B------:R-:W-:Y:S02]  /*100b0*/  LOP3.LUT R2, R13, 0xff, RZ, 0xc0, !PT ;  /* 0x000000ff0d027812 */ /* 0x000fe400078ec0ff */
[----:B------:R-:W-:Y:S01]  /*100c0*/  SHF.R.U32.HI R0, RZ, 0x8, R0 ;  /* 0x00000008ff007819 */ /* 0x000fe20000011600 */
[----:B------:R-:W-:Y:S01]  /*100d0*/  IMAD.MOV.U32 R38, RZ, RZ, R8 ;  /* 0x000000ffff267224 */ /* 0x000fe200078e0008 */
[----:B------:R-:W-:Y:S01]  /*100e0*/  PRMT R39, R8, 0x7771, RZ ;  /* 0x0000777108277816 */ /* 0x000fe200000000ff */
[----:B------:R-:W-:Y:S01]  /*100f0*/  IMAD.MOV.U32 R5, RZ, RZ, R12 ;  /* 0x000000ffff057224 */ /* 0x000fe200078e000c */
[----:B------:R-:W-:-:S02]  /*10100*/  PRMT R8, R2, 0x5410, R0 ;  /* 0x0000541002087816 */ /* 0x000fc40000000000 */
[----:B------:R-:W-:Y:S02]  /*10110*/  PRMT R0, R13, 0x7632, R0 ;  /* 0x000076320d007816 */ /* 0x000fe40000000000 */
[----:B----4-:R-:W-:Y:S02]  /*10120*/  LOP3.LUT R10, R10, 0xff, RZ, 0xc0, !PT ;  /* 0x000000ff0a0a7812 */ /* 0x010fe400078ec0ff */
[----:B------:R-:W-:Y:S02]  /*10130*/  LOP3.LUT R2, R0, 0xff, RZ, 0xc0, !PT ;  /* 0x000000ff00027812 */ /* 0x000fe400078ec0ff */
[----:B------:R-:W-:Y:S01]  /*10140*/  PRMT R7, R12, 0x7771, RZ ;  /* 0x000077710c077816 */ /* 0x000fe200000000ff */
[----:B------:R-:W-:Y:S01]  /*10150*/  IMAD R0, R10, 0x10000, R10 ;  /* 0x000100000a007824 */ /* 0x000fe200078e020a */
[----:B------:R-:W-:Y:S01]  /*10160*/  LOP3.LUT R5, R5, 0xff, RZ, 0xc0, !PT ;  /* 0x000000ff05057812 */ /* 0x000fe200078ec0ff */
[----:B------:R-:W-:Y:S02]  /*10170*/  UMOV UR7, 0x400 ;  /* 0x0000040000077882 */ /* 0x000fe40000000000 */
[----:B-1----:R-:W-:Y:S01]  /*10180*/  ULEA UR5, UR5, UR7, 0x18 ;  /* 0x0000000705057291 */ /* 0x002fe2000f8ec0ff */
[----:B------:R-:W-:-:S02]  /*10190*/  PRMT R7, R5, 0x5410, R7 ;  /* 0x0000541005077816 */ /* 0x000fc40000000007 */
[----:B------:R-:W-:-:S05]  /*101a0*/  HSET2.LE.AND R5, R8, R0, PT ;  /* 0x0000000008057233 */ /* 0x000fca0003803000 */
[----:B------:R-:W-:Y:S01]  /*101b0*/  LOP3.LUT R8, R31, R5, RZ, 0xc0, !PT ;  /* 0x000000051f087212 */ /* 0x000fe200078ec0ff */
[----:B------:R-:W-:Y:S01]  /*101c0*/  FADD.FTZ R202, R18, R19 ;  /* 0x0000001312ca7221 */ /* 0x000fe20000010000 */
[----:B------:R-:W-:Y:S01]  /*101d0*/  STG.E.U16 desc[UR28][R34.64+-0x80], R17 ;  /* 0xffff801122007986 */ /* 0x000fe2000c10151c */
[----:B------:R-:W-:-:S04]  /*101e0*/  SHF.R.U32.HI R3, RZ, 0x18, R13 ;  /* 0x00000018ff037819 */ /* 0x000fc8000001160d */
[----:B------:R-:W-:Y:S02]  /*101f0*/  PRMT R10, R2, 0x5410, R3 ;  /* 0x00005410020a7816 */ /* 0x000fe40000000003 */
[----:B------:R-:W-:Y:S02]  /*10200*/  HSET2.LE.AND R2, R9, R0, PT ;  /* 0x0000000009027233 */ /* 0x000fe40003803000 */
[----:B--2---:R-:W-:-:S05]  /*10210*/  LEA R31, R211, UR5, 0x1 ;  /* 0x00000005d31f7c11 */ /* 0x004fca000f8e08ff */
[----:B------:R-:W1:Y:S01]  /*10220*/  LDSM.16.MT88.4 R16, [R31+0xa000] ;  /* 0x00a000001f10783b */ /* 0x000e620000004200 */
[--C-:B------:R-:W-:Y:S02]  /*10230*/  HSET2.LE.AND R3, R6, R0.reuse, PT ;  /* 0x0000000006037233 */ /* 0x100fe40003803000 */
[----:B------:R-:W-:Y:S02]  /*10240*/  LOP3.LUT R12, R240, R2, RZ, 0xc0, !PT ;  /* 0x00000002f00c7212 */ /* 0x000fe400078ec0ff */
[----:B------:R-:W-:Y:S02]  /*10250*/  HSET2.LE.AND R2, R11, R0, PT ;  /* 0x000000000b027233 */ /* 0x000fe40003803000 */
[----:B------:R-:W-:Y:S02]  /*10260*/  PRMT R54, R21, 0x7632, R54 ;  /* 0x0000763215367816 */ /* 0x000fe40000000036 */
[----:B------:R-:W-:Y:S02]  /*10270*/  LOP3.LUT R13, R238, R3, RZ, 0xc0, !PT ;  /* 0x00000003ee0d7212 */ /* 0x000fe400078ec0ff */
[----:B------:R-:W-:-:S02]  /*10280*/  LOP3.LUT R3, R14, 0xff00ff, RZ, 0xc0, !PT ;  /* 0x00ff00ff0e037812 */ /* 0x000fc400078ec0ff */
[----:B------:R-:W-:Y:S01]  /*10290*/  LOP3.LUT R14, R237, R2, RZ, 0xc0, !PT ;  /* 0x00000002ed0e7212 */ /* 0x000fe200078ec0ff */
[----:B------:R-:W-:Y:S01]  /*102a0*/  @P0 HADD2 R44, -R54.H0_H0, -RZ.H0_H0 ;  /* 0xa00000ff362c0230 */ /* 0x000fe20000000900 */
[--C-:B------:R-:W-:Y:S02]  /*102b0*/  HSET2.LE.AND R2, R10, R0.reuse, PT ;  /* 0x000000000a027233 */ /* 0x100fe40003803000 */
[----:B------:R-:W-:Y:S02]  /*102c0*/  PRMT R55, R21, 0x7610, R55 ;  /* 0x0000761015377816 */ /* 0x000fe40000000037 */
[----:B------:R-:W-:Y:S02]  /*102d0*/  HSET2.LE.AND R3, R3, R0, PT ;  /* 0x0000000003037233 */ /* 0x000fe40003803000 */
[----:B------:R-:W-:Y:S02]  /*102e0*/  LOP3.LUT R5, R20, 0xff00ff, RZ, 0xc0, !PT ;  /* 0x00ff00ff14057812 */ /* 0x000fe400078ec0ff */
[----:B------:R-:W-:-:S02]  /*102f0*/  PRMT R21, R55, 0x5410, R54 ;  /* 0x0000541037157816 */ /* 0x000fc40000000036 */
[----:B------:R-:W-:Y:S01]  /*10300*/  LOP3.LUT R9, R210, R2, RZ, 0xc0, !PT ;  /* 0x00000002d2097212 */ /* 0x000fe200078ec0ff */
[----:B------:R-:W-:Y:S01]  /*10310*/  IMAD.MOV.U32 R2, RZ, RZ, 0x20 ;  /* 0x00000020ff027424 */ /* 0x000fe200078e00ff */
[----:B------:R-:W-:Y:S02]  /*10320*/  @P0 PRMT R54, R44, 0x5410, RZ ;  /* 0x000054102c360816 */ /* 0x000fe400000000ff */
[----:B------:R-:W-:Y:S02]  /*10330*/  LOP3.LUT R15, R236, R3, RZ, 0xc0, !PT ;  /* 0x00000003ec0f7212 */ /* 0x000fe400078ec0ff */
[----:B------:R-:W-:Y:S02]  /*10340*/  LOP3.LUT P0, RZ, R205, 0x2, RZ, 0xc0, !PT ;  /* 0x00000002cdff7812 */ /* 0x000fe4000780c0ff */
[--C-:B------:R-:W-:Y:S02]  /*10350*/  HSET2.LE.AND R3, R7, R0.reuse, PT ;  /* 0x0000000007037233 */ /* 0x100fe40003803000 */
[----:B------:R-:W-:-:S02]  /*10360*/  HSET2.LE.AND R5, R5, R0, PT ;  /* 0x0000000005057233 */ /* 0x000fc40003803000 */
[----:B------:R-:W-:Y:S01]  /*10370*/  SEL R2, R2, 0xffffffe0, !P0 ;  /* 0xffffffe002027807 */ /* 0x000fe20004000000 */
[----:B------:R-:W-:Y:S01]  /*10380*/  @P6 HADD2 R45, -R55.H0_H0, -RZ.H0_H0 ;  /* 0xa00000ff372d6230 */ /* 0x000fe20000000900 */
[----:B------:R-:W-:Y:S02]  /*10390*/  LOP3.LUT R10, R23, R3, RZ, 0xc0, !PT ;  /* 0x00000003170a7212 */ /* 0x000fe400078ec0ff */
[----:B------:R-:W-:Y:S01]  /*103a0*/  LOP3.LUT R11, R21, R5, RZ, 0xc0, !PT ;  /* 0x00000005150b7212 */ /* 0x000fe200078ec0ff */
[----:B------:R-:W-:Y:S01]  /*103b0*/  IMAD.IADD R37, R31, 0x1, R2 ;  /* 0x000000011f257824 */ /* 0x000fe200078e0202 */
[----:B------:R-:W-:Y:S01]  /*103c0*/  @P6 PRMT R55, R45, 0x5410, RZ ;  /* 0x000054102d376816 */ /* 0x000fe200000000ff */
[-C--:B-1----:R-:W-:Y:S08]  /*103d0*/  HMMA.16816.F32 R168, R12, R16.reuse, R168 ;  /* 0x000000100ca8723c */ /* 0x082ff000000018a8 */
[C---:B------:R-:W-:Y:S08]  /*103e0*/  HMMA.16816.F32 R152, R8.reuse, R16, R152 ;  /* 0x000000100898723c */ /* 0x040ff00000001898 */
[-C--:B------:R-:W-:Y:S08]  /*103f0*/  HMMA.16816.F32 R148, R8, R18.reuse, R148 ;  /* 0x000000120894723c */ /* 0x080ff00000001894 */
[----:B------:R-:W-:Y:S01]  /*10400*/  HMMA.16816.F32 R44, R12, R18, R164 ;  /* 0x000000120c2c723c */ /* 0x000fe200000018a4 */
[----:B------:R-:W1:Y:S01]  /*10410*/  LDSM.16.MT88.4 R16, [R37+0xa000] ;  /* 0x00a000002510783b */ /* 0x000e620000004200 */
[----:B------:R-:W-:-:S02]  /*10420*/  VIADD R3, R31, 0xa000 ;  /* 0x0000a0001f037836 */ /* 0x000fc40000000000 */
[----:B------:R-:W-:Y:S02]  /*10430*/  VIADD R28, R31, 0xa040 ;  /* 0x0000a0401f1c7836 */ /* 0x000fe40000000000 */
[----:B------:R-:W-:Y:S01]  /*10440*/  IMAD.MOV.U32 R124, RZ, RZ, R100 ;  /* 0x000000ffff7c7224 */ /* 0x000fe200078e0064 */
[C---:B------:R-:W-:Y:S01]  /*10450*/  PRMT R6, R30.reuse, 0x7771, RZ ;  /* 0x000077711e067816 */ /* 0x040fe200000000ff */
[----:B------:R-:W-:Y:S01]  /*10460*/  @P5 VIADD R28, R3, 0xffffffc0 ;  /* 0xffffffc0031c5836 */ /* 0x000fe20000000000 */
[----:B------:R-:W-:Y:S01]  /*10470*/  PRMT R5, R30, 0x7773, RZ ;  /* 0x000077731e057816 */ /* 0x000fe200000000ff */
[----:B------:R-:W-:Y:S01]  /*10480*/  LDSM.16.MT88.4 R164, [R31+0xa800] ;  /* 0x00a800001fa4783b */ /* 0x000fe20000004200 */
[-C--:B-1----:R-:W-:Y:S08]  /*10490*/  HMMA.16816.F32 R160, R12, R16.reuse, R160 ;  /* 0x000000100ca0723c */ /* 0x082ff000000018a0 */
[C---:B------:R-:W-:Y:S08]  /*104a0*/  HMMA.16816.F32 R144, R8.reuse, R16, R144 ;  /* 0x000000100890723c */ /* 0x040ff00000001890 */
[-C--:B------:R-:W-:Y:S08]  /*104b0*/  HMMA.16816.F32 R140, R8, R18.reuse, R140 ;  /* 0x00000012088c723c */ /* 0x080ff0000000188c */
[----:B------:R-:W-:Y:S01]  /*104c0*/  HMMA.16816.F32 R236, R12, R18, R156 ;  /* 0x000000120cec723c */ /* 0x000fe2000000189c */
[----:B------:R-:W1:Y:S01]  /*104d0*/  LDSM.16.MT88.4 R16, [R28] ;  /* 0x000000001c10783b */ /* 0x000e620000004200 */
[----:B------:R-:W-:-:S02]  /*104e0*/  IMAD.IADD R36, R2, 0x1, R28 ;  /* 0x0000000102247824 */ /* 0x000fc400078e021c */
[----:B------:R-:W-:Y:S02]  /*104f0*/  IMAD.MOV.U32 R211, RZ, RZ, R160 ;  /* 0x000000ffffd37224 */ /* 0x000fe400078e00a0 */
[----:B------:R-:W-:Y:S02]  /*10500*/  IMAD.MOV.U32 R210, RZ, RZ, R161 ;  /* 0x000000ffffd27224 */ /* 0x000fe400078e00a1 */
[----:B------:R-:W-:Y:S02]  /*10510*/  IMAD.MOV.U32 R127, RZ, RZ, R162 ;  /* 0x000000ffff7f7224 */ /* 0x000fe400078e00a2 */
[----:B------:R-:W-:Y:S01]  /*10520*/  IMAD.MOV.U32 R51, RZ, RZ, R163 ;  /* 0x000000ffff337224 */ /* 0x000fe200078e00a3 */
[-C--:B-1----:R-:W-:Y:S08]  /*10530*/  HMMA.16816.F32 R20, R12, R16.reuse, R192 ;  /* 0x000000100c14723c */ /* 0x082ff000000018c0 */
[C---:B------:R-:W-:Y:S08]  /*10540*/  HMMA.16816.F32 R160, R8.reuse, R16, R40 ;  /* 0x0000001008a0723c */ /* 0x040ff00000001828 */
[-C--:B------:R-:W-:Y:S01]  /*10550*/  HMMA.16816.F32 R100, R8, R18.reuse, R24 ;  /* 0x000000120864723c */ /* 0x080fe20000001818 */
[----:B------:R-:W-:Y:S07]  /*10560*/  LDSM.16.MT88.4 R24, [R28+0x1000] ;  /* 0x001000001c18783b */ /* 0x000fee0000004200 */
[C---:B------:R-:W-:Y:S01]  /*10570*/  HMMA.16816.F32 R228, R12.reuse, R18, R228 ;  /* 0x000000120ce4723c */ /* 0x040fe200000018e4 */
[----:B------:R-:W1:Y:S07]  /*10580*/  LDSM.16.MT88.4 R16, [R36] ;  /* 0x000000002410783b */ /* 0x000e6e0000004200 */
[-C--:B-1----:R-:W-:Y:S08]  /*10590*/  HMMA.16816.F32 R240, R12, R16.reuse, R212 ;  /* 0x000000100cf0723c */ /* 0x082ff000000018d4 */
[C---:B------:R-:W-:Y:S08]  /*105a0*/  HMMA.16816.F32 R56, R8.reuse, R16, R56 ;  /* 0x000000100838723c */ /* 0x040ff00000001838 */
[-C--:B------:R-:W-:Y:S08]  /*105b0*/  HMMA.16816.F32 R60, R8, R18.reuse, R60 ;  /* 0x00000012083c723c */ /* 0x080ff0000000183c */
[----:B------:R-:W-:Y:S01]  /*105c0*/  HMMA.16816.F32 R232, R12, R18, R232 ;  /* 0x000000120ce8723c */ /* 0x000fe200000018e8 */
[----:B------:R-:W1:Y:S01]  /*105d0*/  LDSM.16.MT88.4 R16, [R31+0xb000] ;  /* 0x00b000001f10783b */ /* 0x000e620000004200 */
[----:B------:R-:W-:-:S02]  /*105e0*/  IMAD.MOV.U32 R159, RZ, RZ, R20 ;  /* 0x000000ffff9f7224 */ /* 0x000fc400078e0014 */
[----:B------:R-:W-:Y:S02]  /*105f0*/  IMAD.MOV.U32 R158, RZ, RZ, R21 ;  /* 0x000000ffff9e7224 */ /* 0x000fe400078e0015 */
[----:B------:R-:W-:Y:S02]  /*10600*/  IMAD.MOV.U32 R157, RZ, RZ, R22 ;  /* 0x000000ffff9d7224 */ /* 0x000fe400078e0016 */
[----:B------:R-:W-:Y:S02]  /*10610*/  IMAD.MOV.U32 R156, RZ, RZ, R23 ;  /* 0x000000ffff9c7224 */ /* 0x000fe400078e0017 */
[----:B------:R-:W2:Y:S01]  /*10620*/  LDSM.16.MT88.4 R20, [R37+0xb000] ;  /* 0x00b000002514783b */ /* 0x000ea20000004200 */
[-C--:B-1----:R-:W-:Y:S08]  /*10630*/  HMMA.16816.F32 R68, R12, R16.reuse, R68 ;  /* 0x000000100c44723c */ /* 0x082ff00000001844 */
[C---:B------:R-:W-:Y:S08]  /*10640*/  HMMA.16816.F32 R72, R8.reuse, R16, R72 ;  /* 0x000000100848723c */ /* 0x040ff00000001848 */
[-C--:B------:R-:W-:Y:S08]  /*10650*/  HMMA.16816.F32 R76, R8, R18.reuse, R76 ;  /* 0x00000012084c723c */ /* 0x080ff0000000184c */
[----:B------:R-:W-:Y:S01]  /*10660*/  HMMA.16816.F32 R40, R12, R18, R80 ;  /* 0x000000120c28723c */ /* 0x000fe20000001850 */
[----:B------:R-:W1:Y:S01]  /*10670*/  LDSM.16.MT88.4 R16, [R36+0x1000] ;  /* 0x001000002410783b */ /* 0x000e620000004200 */
[----:B------:R-:W-:Y:S01]  /*10680*/  IMAD.MOV.U32 R2, RZ, RZ, R30 ;  /* 0x000000ffff027224 */ /* 0x000fe200078e001e */
[----:B------:R-:W-:-:S02]  /*10690*/  PRMT R3, R30, 0x7772, RZ ;  /* 0x000077721e037816 */ /* 0x000fc400000000ff */
[----:B------:R-:W-:Y:S01]  /*106a0*/  LOP3.LUT R7, R38, 0xff, RZ, 0xc0, !PT ;  /* 0x000000ff26077812 */ /* 0x000fe200078ec0ff */
[----:B------:R-:W3:Y:S01]  /*106b0*/  LDSM.16.MT88.4 R80, [R31+0xb800] ;  /* 0x00b800001f50783b */ /* 0x000ee20000004200 */
[----:B------:R-:W-:Y:S01]  /*106c0*/  LOP3.LUT R2, R2, 0xff, RZ, 0xc0, !PT ;  /* 0x000000ff02027812 */ /* 0x000fe200078ec0ff */
[-C--:B--2---:R-:W-:Y:S08]  /*106d0*/  HMMA.16816.F32 R224, R12, R20.reuse, R224 ;  /* 0x000000140ce0723c */ /* 0x084ff000000018e0 */
[C---:B------:R-:W-:Y:S08]  /*106e0*/  HMMA.16816.F32 R88, R8.reuse, R20, R88 ;  /* 0x000000140858723c */ /* 0x040ff00000001858 */
[C---:B------:R-:W-:Y:S08]  /*106f0*/  HMMA.16816.F32 R92, R8.reuse, R22, R92 ;  /* 0x00000016085c723c */ /* 0x040ff0000000185c */
[C---:B------:R-:W-:Y:S08]  /*10700*/  HMMA.16816.F32 R104, R8.reuse, R24, R104 ;  /* 0x000000180868723c */ /* 0x040ff00000001868 */
[----:B------:R-:W-:Y:S08]  /*10710*/  HMMA.16816.F32 R108, R8, R26, R108 ;  /* 0x0000001a086c723c */ /* 0x000ff0000000186c */
[C---:B------:R-:W-:Y:S01]  /*10720*/  HMMA.16816.F32 R192, R12.reuse, R24, R64 ;  /* 0x000000180cc0723c */ /* 0x040fe20000001840 */
[----:B------:R-:W-:Y:S07]  /*10730*/  LDSM.16.MT88.4 R64, [R36+0x800] ;  /* 0x000800002440783b */ /* 0x000fee0000004200 */
[C---:B------:R-:W-:Y:S08]  /*10740*/  HMMA.16816.F32 R20, R12.reuse, R22, R96 ;  /* 0x000000160c14723c */ /* 0x040ff00000001860 */
[C---:B------:R-:W-:Y:S08]  /*10750*/  HMMA.16816.F32 R24, R12.reuse, R26, R112 ;  /* 0x0000001a0c18723c */ /* 0x040ff00000001870 */
[C---:B-1----:R-:W-:Y:S08]  /*10760*/  HMMA.16816.F32 R216, R12.reuse, R16, R216 ;  /* 0x000000100cd8723c */ /* 0x042ff000000018d8 */
[----:B------:R-:W-:Y:S01]  /*10770*/  HMMA.16816.F32 R212, R12, R18, R128 ;  /* 0x000000120cd4723c */ /* 0x000fe20000001880 */
[----:B------:R-:W-:-:S07]  /*10780*/  PRMT R13, R2, 0x5410, R6 ;  /* 0x00005410020d7816 */ /* 0x000fce0000000006 */
[----:B------:R-:W-:Y:S01]  /*10790*/  HMMA.16816.F32 R120, R8, R16, R120 ;  /* 0x000000100878723c */ /* 0x000fe20000001878 */
[----:B------:R-:W-:-:S07]  /*107a0*/  LOP3.LUT R2, R32, 0xffff, RZ, 0xc0, !PT ;  /* 0x0000ffff20027812 */ /* 0x000fce00078ec0ff */
[----:B------:R-:W-:Y:S01]  /*107b0*/  HMMA.16816.F32 R84, R8, R18, R84 ;  /* 0x000000120854723c */ /* 0x000fe20000001854 */
[----:B------:R-:W-:Y:S01]  /*107c0*/  PRMT R16, R3, 0x5410, R5 ;  /* 0x0000541003107816 */ /* 0x000fe20000000005 */
[----:B------:R-:W-:Y:S01]  /*107d0*/  IMAD.MOV.U32 R99, RZ, RZ, R124 ;  /* 0x000000ffff637224 */ /* 0x000fe200078e007c */
[----:B------:R-:W-:Y:S01]  /*107e0*/  SHF.R.U32.HI R2, RZ, 0x8, R2 ;  /* 0x00000008ff027819 */ /* 0x000fe20000011602 */
[----:B------:R-:W-:Y:S01]  /*107f0*/  LDSM.16.MT88.4 R112, [R28+0x1800] ;  /* 0x001800001c70783b */ /* 0x000fe20000004200 */
[----:B------:R-:W-:-:S04]  /*10800*/  LOP3.LUT R3, R32, 0xff, RZ, 0xc0, !PT ;  /* 0x000000ff20037812 */ /* 0x000fc800078ec0ff */
[----:B------:R-:W-:Y:S02]  /*10810*/  PRMT R15, R3, 0x5410, R2 ;  /* 0x00005410030f7816 */ /* 0x000fe40000000002 */
[----:B------:R-:W-:Y:S02]  /*10820*/  PRMT R3, R32, 0x7632, R3 ;  /* 0x0000763220037816 */ /* 0x000fe40000000003 */
[C---:B------:R-:W-:Y:S02]  /*10830*/  LOP3.LUT R2, R33.reuse, 0xffff, RZ, 0xc0, !PT ;  /* 0x0000ffff21027812 */ /* 0x040fe400078ec0ff */
[----:B------:R-:W-:Y:S02]  /*10840*/  PRMT R5, R33, 0x7632, R5 ;  /* 0x0000763221057816 */ /* 0x000fe40000000005 */
[----:B------:R-:W-:Y:S02]  /*10850*/  LOP3.LUT R6, R3, 0xff, RZ, 0xc0, !PT ;  /* 0x000000ff03067812 */ /* 0x000fe400078ec0ff */
[----:B------:R-:W-:-:S02]  /*10860*/  PRMT R14, R7, 0x5410, R39 ;  /* 0x00005410070e7816 */ /* 0x000fc40000000027 */
[----:B------:R-:W-:Y:S02]  /*10870*/  SHF.R.U32.HI R3, RZ, 0x8, R2 ;  /* 0x00000008ff037819 */ /* 0x000fe40000011602 */
[----:B------:R-:W-:Y:S02]  /*10880*/  SHF.R.U32.HI R7, RZ, 0x18, R33 ;  /* 0x00000018ff077819 */ /* 0x000fe40000011621 */
[----:B------:R-:W-:Y:S02]  /*10890*/  LOP3.LUT R2, R5, 0xff, RZ, 0xc0, !PT ;  /* 0x000000ff05027812 */ /* 0x000fe400078ec0ff */
[----:B------:R-:W-:Y:S02]  /*108a0*/  LOP3.LUT R8, R33, 0xff, RZ, 0xc0, !PT ;  /* 0x000000ff21087812 */ /* 0x000fe400078ec0ff */
[----:B------:R-:W-:Y:S02]  /*108b0*/  PRMT R10, R2, 0x5410, R7 ;  /* 0x00005410020a7816 */ /* 0x000fe40000000007 */
[----:B------:R-:W-:-:S02]  /*108c0*/  PRMT R11, R8, 0x5410, R3 ;  /* 0x00005410080b7816 */ /* 0x000fc40000000003 */
[----:B------:R-:W-:Y:S02]  /*108d0*/  LOP3.LUT R2, R50, 0xff00ff, RZ, 0xc0, !PT ;  /* 0x00ff00ff32027812 */ /* 0x000fe400078ec0ff */
[----:B------:R-:W-:Y:S02]  /*108e0*/  SHF.R.U32.HI R9, RZ, 0x18, R32 ;  /* 0x00000018ff097819 */ /* 0x000fe40000011620 */
[----:B------:R-:W-:Y:S02]  /*108f0*/  LOP3.LUT R3, R16, 0xff00ff, RZ, 0xc0, !PT ;  /* 0x00ff00ff10037812 */ /* 0x000fe400078ec0ff */
[----:B------:R-:W-:Y:S02]  /*10900*/  PRMT R12, R6, 0x5410, R9 ;  /* 0x00005410060c7816 */ /* 0x000fe40000000009 */
[--C-:B------:R-:W-:Y:S02]  /*10910*/  HSET2.LE.AND R8, R2, R0.reuse, PT ;  /* 0x0000000002087233 */ /* 0x100fe40003803000 */
[----:B------:R-:W-:-:S02]  /*10920*/  HSET2.LE.AND R6, R3, R0, PT ;  /* 0x0000000003067233 */ /* 0x000fc40003803000 */
[--C-:B------:R-:W-:Y:S01]  /*10930*/  HSET2.LE.AND R2, R10, R0.reuse, PT ;  /* 0x000000000a027233 */ /* 0x100fe20003803000 */
[----:B------:R-:W-:Y:S01]  /*10940*/  IMAD.MOV.U32 R10, RZ, RZ, R188 ;  /* 0x000000ffff0a7224 */ /* 0x000fe200078e00bc */
[--C-:B------:R-:W-:Y:S02]  /*10950*/  HSET2.LE.AND R3, R11, R0.reuse, PT ;  /* 0x000000000b037233 */ /* 0x100fe40003803000 */
[--C-:B------:R-:W-:Y:S02]  /*10960*/  HSET2.LE.AND R9, R14, R0.reuse, PT ;  /* 0x000000000e097233 */ /* 0x100fe40003803000 */
[--C-:B------:R-:W-:Y:S02]  /*10970*/  HSET2.LE.AND R5, R13, R0.reuse, PT ;  /* 0x000000000d057233 */ /* 0x100fe40003803000 */
[--C-:B------:R-:W-:Y:S02]  /*10980*/  HSET2.LE.AND R7, R15, R0.reuse, PT ;  /* 0x000000000f077233 */ /* 0x100fe40003803000 */
[----:B------:R-:W-:Y:S01]  /*10990*/  LOP3.LUT R124, R10, R3, RZ, 0xc0, !PT ;  /* 0x000000030a7c7212 */ /* 0x000fe200078ec0ff */
[----:B------:R-:W-:Y:S01]  /*109a0*/  IMAD.MOV.U32 R3, RZ, RZ, R185 ;  /* 0x000000ffff037224 */ /* 0x000fe200078e00b9 */
[----:B------:R-:W-:Y:S01]  /*109b0*/  HSET2.LE.AND R0, R12, R0, PT ;  /* 0x000000000c007233 */ /* 0x000fe20003803000 */
[----:B------:R-:W-:-:S03]  /*109c0*/  IMAD.MOV.U32 R15, RZ, RZ, R51 ;  /* 0x000000ffff0f7224 */ /* 0x000fc600078e0033 */
[----:B------:R-:W-:Y:S01]  /*109d0*/  LOP3.LUT R125, R3, R2, RZ, 0xc0, !PT ;  /* 0x00000002037d7212 */ /* 0x000fe200078ec0ff */
[----:B------:R-:W-:Y:S01]  /*109e0*/  IMAD.MOV.U32 R2, RZ, RZ, R48 ;  /* 0x000000ffff027224 */ /* 0x000fe200078e0030 */
[----:B------:R-:W-:Y:S01]  /*109f0*/  LOP3.LUT R129, R252, R0, RZ, 0xc0, !PT ;  /* 0x00000000fc817212 */ /* 0x000fe200078ec0ff */
[----:B------:R-:W-:Y:S02]  /*10a00*/  IMAD.MOV.U32 R0, RZ, RZ, R49 ;  /* 0x000000ffff007224 */ /* 0x000fe400078e0031 */
[----:B------:R-:W-:Y:S01]  /*10a10*/  IMAD.MOV.U32 R16, RZ, RZ, R159 ;  /* 0x000000ffff107224 */ /* 0x000fe200078e009f */
[----:B------:R-:W1:Y:S01]  /*10a20*/  LDSM.16.MT88.4 R48, [R28+0x800] ;  /* 0x000800001c30783b */ /* 0x000e620000004200 */
[----:B------:R-:W-:Y:S02]  /*10a30*/  IMAD.MOV.U32 R17, RZ, RZ, R158 ;  /* 0x000000ffff117224 */ /* 0x000fe400078e009e */
[----:B------:R-:W-:Y:S02]  /*10a40*/  IMAD.MOV.U32 R18, RZ, RZ, R157 ;  /* 0x000000ffff127224 */ /* 0x000fe400078e009d */
[----:B------:R-:W-:-:S02]  /*10a50*/  IMAD.MOV.U32 R19, RZ, RZ, R156 ;  /* 0x000000ffff137224 */ /* 0x000fc400078e009c */
[----:B------:R-:W2:Y:S01]  /*10a60*/  LDSM.16.MT88.4 R156, [R37+0xa800] ;  /* 0x00a80000259c783b */ /* 0x000ea20000004200 */
[----:B------:R-:W-:Y:S02]  /*10a70*/  LOP3.LUT R128, R99, R7, RZ, 0xc0, !PT ;  /* 0x0000000763807212 */ /* 0x000fe400078ec0ff */
[----:B------:R-:W-:Y:S01]  /*10a80*/  LOP3.LUT R130, R250, R9, RZ, 0xc0, !PT ;  /* 0x00000009fa827212 */ /* 0x000fe200078ec0ff */
[----:B------:R-:W4:Y:S01]  /*10a90*/  LDSM.16.MT88.4 R96, [R37+0xb800] ;  /* 0x00b800002560783b */ /* 0x000f220000004200 */
[----:B------:R-:W-:-:S03]  /*10aa0*/  LOP3.LUT R131, R247, R8, RZ, 0xc0, !PT ;  /* 0x00000008f7837212 */ /* 0x000fc600078ec0ff */
[----:B------:R-:W5:Y:S01]  /*10ab0*/  LDSM.16.MT88.4 R8, [R36+0x1800] ;  /* 0x001800002408783b */ /* 0x000f620000004200 */
[----:B------:R-:W-:Y:S01]  /*10ac0*/  IMAD.MOV.U32 R14, RZ, RZ, R127 ;  /* 0x000000ffff0e7224 */ /* 0x000fe200078e007f */
[----:B------:R-:W-:Y:S02]  /*10ad0*/  LOP3.LUT R126, R2, R5, RZ, 0xc0, !PT ;  /* 0x00000005027e7212 */ /* 0x000fe400078ec0ff */
[----:B------:R-:W-:Y:S01]  /*10ae0*/  LOP3.LUT R127, R0, R6, RZ, 0xc0, !PT ;  /* 0x00000006007f7212 */ /* 0x000fe200078ec0ff */
[----:B------:R-:W-:Y:S02]  /*10af0*/  IMAD.MOV.U32 R12, RZ, RZ, R211 ;  /* 0x000000ffff0c7224 */ /* 0x000fe400078e00d3 */
[----:B------:R-:W-:Y:S01]  /*10b00*/  IMAD.MOV.U32 R13, RZ, RZ, R210 ;  /* 0x000000ffff0d7224 */ /* 0x000fe200078e00d2 */
[----:B------:R-:W-:Y:S01]  /*10b10*/  STG.E.U16 desc[UR28][R34.64+-0x7e], R172 ;  /* 0xffff82ac22007986 */ /* 0x000fe2000c10151c */
[----:B---3--:R-:W-:Y:S01]  /*10b20*/  HMMA.16816.F32 R68, R128, R80, R68 ;  /* 0x000000508044723c */ /* 0x008fe20000001844 */
[----:B------:R-:W-:-:S02]  /*10b30*/  IMAD.U32 R2, RZ, RZ, UR4 ;  /* 0x00000004ff027e24 */ /* 0x000fc4000f8e00ff */
[----:B------:R-:W-:Y:S04]  /*10b40*/  STG.E.U16 desc[UR28][R136.64+-0x70], R187 ;  /* 0xffff90bb88007986 */ /* 0x000fe8000c10151c */
[----:B------:R-:W-:Y:S01]  /*10b50*/  STG.E.U16 desc[UR28][R136.64+-0x6e], R186 ;  /* 0xffff92ba88007986 */ /* 0x000fe2000c10151c */
[C---:B------:R-:W-:Y:S03]  /*10b60*/  HMMA.16816.F32 R72, R124.reuse, R80, R72 ;  /* 0x000000507c48723c */ /* 0x040fe60000001848 */
[----:B------:R-:W-:Y:S04]  /*10b70*/  STG.E.U16 desc[UR28][R116.64+-0x70], R184 ;  /* 0xffff90b874007986 */ /* 0x000fe8000c10151c */
[----:B------:R-:W-:Y:S01]  /*10b80*/  STG.E.U16 desc[UR28][R116.64+-0x6e], R183 ;  /* 0xffff92b774007986 */ /* 0x000fe2000c10151c */
[----:B------:R-:W-:Y:S03]  /*10b90*/  HMMA.16816.F32 R76, R124, R82, R76 ;  /* 0x000000527c4c723c */ /* 0x000fe6000000184c */
[----:B------:R-:W-:Y:S01]  /*10ba0*/  STG.E.U16 desc[UR28][R52.64+-0x70], R139 ;  /* 0xffff908b34007986 */ /* 0x000fe2000c10151c */
[----:B------:R-:W-:-:S03]  /*10bb0*/  IMAD.WIDE R2, R2, 0x70, R116 ;  /* 0x0000007002027825 */ /* 0x000fc600078e0274 */
[----:B------:R-:W-:Y:S01]  /*10bc0*/  STG.E.U16 desc[UR28][R52.64+-0x6e], R138 ;  /* 0xffff928a34007986 */ /* 0x000fe2000c10151c */
[----:B------:R-:W-:Y:S03]  /*10bd0*/  HMMA.16816.F32 R80, R128, R82, R40 ;  /* 0x000000528050723c */ /* 0x000fe60000001828 */
[----:B------:R-:W-:Y:S04]  /*10be0*/  STG.E.U16 desc[UR28][R34.64+-0x70], R55 ;  /* 0xffff903722007986 */ /* 0x000fe8000c10151c */
[----:B------:R3:W-:Y:S01]  /*10bf0*/  STG.E.U16 desc[UR28][R34.64+-0x6e], R54 ;  /* 0xffff923622007986 */ /* 0x0007e2000c10151c */
[C---:B-1----:R-:W-:Y:S03]  /*10c00*/  HMMA.16816.F32 R40, R124.reuse, R48, R160 ;  /* 0x000000307c28723c */ /* 0x042fe600000018a0 */
[----:B------:R-:W-:Y:S04]  /*10c10*/  STG.E.U16 desc[UR28][R136.64+-0x60], R182 ;  /* 0xffffa0b688007986 */ /* 0x000fe8000c10151c */
[----:B------:R-:W-:Y:S01]  /*10c20*/  STG.E.U16 desc[UR28][R136.64+-0x5e], R181 ;  /* 0xffffa2b588007986 */ /* 0x000fe2000c10151c */
[C---:B--2---:R-:W-:Y:S03]  /*10c30*/  HMMA.16816.F32 R144, R124.reuse, R156, R144 ;  /* 0x0000009c7c90723c */ /* 0x044fe60000001890 */
[----:B------:R-:W-:Y:S04]  /*10c40*/  STG.E.U16 desc[UR28][R174.64+-0x60], R180 ;  /* 0xffffa0b4ae007986 */ /* 0x000fe8000c10151c */
[----:B------:R-:W-:Y:S01]  /*10c50*/  STG.E.U16 desc[UR28][R174.64+-0x5e], R179 ;  /* 0xffffa2b3ae007986 */ /* 0x000fe2000c10151c */
[----:B------:R-:W-:Y:S03]  /*10c60*/  HMMA.16816.F32 R140, R124, R158, R140 ;  /* 0x0000009e7c8c723c */ /* 0x000fe6000000188c */
[----:B------:R-:W-:Y:S05]  /*10c70*/  STG.E.U16 desc[UR28][R118.64+-0x60], R220 ;  /* 0xffffa0dc76007986 */ /* 0x000fea000c10151c */
[C---:B------:R-:W-:Y:S01]  /*10c80*/  HMMA.16816.F32 R160, R128.reuse, R156, R12 ;  /* 0x0000009c80a0723c */ /* 0x040fe2000000180c */
[----:B------:R-:W-:Y:S04]  /*10c90*/  STG.E.U16 desc[UR28][R118.64+-0x5e], R208 ;  /* 0xffffa2d076007986 */ /* 0x000fe8000c10151c */
[----:B------:R-:W-:Y:S03]  /*10ca0*/  STG.E.U16 desc[UR28][R34.64+-0x60], R207 ;  /* 0xffffa0cf22007986 */ /* 0x000fe6000c10151c */
[C---:B---3--:R-:W-:Y:S01]  /*10cb0*/  HMMA.16816.F32 R52, R128.reuse, R64, R240 ;  /* 0x000000408034723c */ /* 0x048fe200000018f0 */
[----:B------:R-:W-:Y:S01]  /*10cc0*/  FADD.FTZ R243, R200, R201 ;  /* 0x000000c9c8f37221 */ /* 0x000fe20000010000 */
[----:B------:R-:W-:Y:S06]  /*10cd0*/  STG.E.U16 desc[UR28][R34.64+-0x5e], R206 ;  /* 0xffffa2ce22007986 */ /* 0x000fec000c10151c */
[C---:B------:R-:W-:Y:S01]  /*10ce0*/  HMMA.16816.F32 R156, R128.reuse, R158, R236 ;  /* 0x0000009e809c723c */ /* 0x040fe200000018ec */
[----:B------:R-:W-:Y:S01]  /*10cf0*/  FADD.FTZ R239, R198, R202 ;  /* 0x000000cac6ef7221 */ /* 0x000fe20000010000 */
[----:B------:R-:W-:Y:S04]  /*10d00*/  STL [R1+0x3c], R251 ;  /* 0x00003cfb01007387 */ /* 0x000fe80000100800 */
[----:B------:R-:W-:Y:S02]  /*10d10*/  STG.E.U16 desc[UR28][R136.64+-0x50], R177 ;  /* 0xffffb0b188007986 */ /* 0x000fe4000c10151c */
[-C--:B------:R-:W-:Y:S02]  /*10d20*/  HMMA.16816.F32 R168, R128, R164.reuse, R168 ;  /* 0x000000a480a8723c */ /* 0x080fe400000018a8 */
[----:B------:R-:W-:Y:S04]  /*10d30*/  STG.E.U16 desc[UR28][R136.64+-0x4e], R178 ;  /* 0xffffb2b288007986 */ /* 0x000fe8000c10151c */
[----:B------:R-:W-:Y:S02]  /*10d40*/  STL [R1+0x40], R248 ;  /* 0x000040f801007387 */ /* 0x000fe40000100800 */
[C---:B------:R-:W-:Y:S02]  /*10d50*/  HMMA.16816.F32 R152, R124.reuse, R164, R152 ;  /* 0x000000a47c98723c */ /* 0x040fe40000001898 */
[----:B------:R-:W-:Y:S04]  /*10d60*/  STG.E.U16 desc[UR28][R116.64+-0x50], R176 ;  /* 0xffffb0b074007986 */ /* 0x000fe8000c10151c */
[----:B------:R1:W-:Y:S02]  /*10d70*/  STG.E.U16 desc[UR28][R116.64+-0x4e], R173 ;  /* 0xffffb2ad74007986 */ /* 0x0003e4000c10151c */
[-C--:B------:R-:W-:Y:S02]  /*10d80*/  HMMA.16816.F32 R148, R124, R166.reuse, R148 ;  /* 0x000000a67c94723c */ /* 0x080fe40000001894 */
[----:B------:R2:W-:Y:S04]  /*10d90*/  STG.E.U16 desc[UR28][R2.64+-0x50], R199 ;  /* 0xffffb0c702007986 */ /* 0x0005e8000c10151c */
[----:B------:R2:W-:Y:S02]  /*10da0*/  STG.E.U16 desc[UR28][R2.64+-0x4e], R191 ;  /* 0xffffb2bf02007986 */ /* 0x0005e4000c10151c */
[----:B------:R-:W-:Y:S02]  /*10db0*/  HMMA.16816.F32 R164, R128, R166, R44 ;  /* 0x000000a680a4723c */ /* 0x000fe4000000182c */
[----:B------:R2:W-:Y:S04]  /*10dc0*/  STL [R1+0x34], R243 ;  /* 0x000034f301007387 */ /* 0x0005e80000100800 */
[----:B------:R2:W-:Y:S02]  /*10dd0*/  STG.E.U16 desc[UR28][R34.64+-0x50], R190 ;  /* 0xffffb0be22007986 */ /* 0x0005e4000c10151c */
[C---:B------:R-:W-:Y:S02]  /*10de0*/  HMMA.16816.F32 R44, R124.reuse, R50, R100 ;  /* 0x000000327c2c723c */ /* 0x040fe40000001864 */
[----:B------:R2:W-:Y:S04]  /*10df0*/  STG.E.U16 desc[UR28][R34.64+-0x4e], R189 ;  /* 0xffffb2bd22007986 */ /* 0x0005e8000c10151c */
[----:B------:R2:W-:Y:S02]  /*10e00*/  STL [R1+0x38], R239 ;  /* 0x000038ef01007387 */ /* 0x0005e40000100800 */
[C---:B------:R-:W-:Y:S08]  /*10e10*/  HMMA.16816.F32 R56, R124.reuse, R64, R56 ;  /* 0x000000407c38723c */ /* 0x040ff00000001838 */
        /* <DEDUP_REMOVED lines=14> */
[----:B-1----:R-:W-:Y:S01]  /*10f00*/  HMMA.16816.F32 R116, R128, R8, R216 ;  /* 0x000000088074723c */ /* 0x002fe200000018d8 */
[----:B------:R-:W-:-:S07]  /*10f10*/  UISETP.GT.U32.AND UP0, UPT, UR27, UR19, UPT ;  /* 0x000000131b00728c */ /* 0x000fce000bf04070 */
[----:B------:R-:W-:Y:S01]  /*10f20*/  HMMA.16816.F32 R128, R128, R10, R212 ;  /* 0x0000000a8080723c */ /* 0x000fe200000018d4 */
[----:B------:R-:W-:-:S04]  /*10f30*/  IADD3 R210, P0, PT, R136, -0xc0, RZ ;  /* 0xffffff4088d27810 */ /* 0x000fc80007f1e0ff */
[----:B------:R-:W-:Y:S01]  /*10f40*/  IADD3.X R211, PT, PT, R137, -0x1, RZ, P0, !PT ;  /* 0xffffffff89d37810 */ /* 0x000fe200007fe4ff */
[----:B--2---:R-:W-:-:S14]  /*10f50*/  BRA.U !UP0, `(.L_x_2538) ;  /* 0x00000095080c7547 */ /* 0x004fdc000b800000 */
[----:B------:R-:W2:Y:S04]  /*10f60*/  LDL R30, [R1+0x70] ;  /* 0x00007000011e7983 */ /* 0x000ea80000100800 */
[----:B------:R-:W3:Y:S04]  /*10f70*/  LDL R18, [R1+0x6c] ;  /* 0x00006c0001127983 */ /* 0x000ee80000100800 */
[----:B------:R-:W4:Y:S01]  /*10f80*/  LDL R19, [R1+0xa0] ;  /* 0x0000a00001137983 */ /* 0x000f220000100800 */
[----:B------:R-:W-:Y:S01]  /*10f90*/  UIADD3 UR6, UPT, UPT, UR23, -0x4, URZ ;  /* 0xfffffffc17067890 */ /* 0x000fe2000fffe0ff */
[----:B------:R-:W-:-:S04]  /*10fa0*/  DEPBAR.LE SB0, 0x0 ;  /* 0x000080000000791a */ /* 0x000fc80000000000 */
[----:B------:R-:W4:Y:S01]  /*10fb0*/  LDL.LU R17, [R1+0x90] ;  /* 0x0000900001117983 */ /* 0x000f220000300800 */
[----:B------:R-:W-:-:S03]  /*10fc0*/  UIMAD.WIDE.U32 UR14, UR6, UR8, URZ ;  /* 0x00000008060e72a5 */ /* 0x000fc6000f8e00ff */
[----:B------:R-:W5:Y:S01]  /*10fd0*/  LDL R252, [R1+0x44] ;  /* 0x0000440001fc7983 */ /* 0x000f620000100800 */
        /* <DEDUP_REMOVED lines=8> */
[----:B------:R-:W-:Y:S01]  /*11060*/  IMAD.U32 R3, RZ, RZ, UR7 ;  /* 0x00000007ff037e24 */ /* 0x000fe2000f8e00ff */
[----:B------:R-:W-:Y:S01]  /*11070*/  BAR.SYNC.DEFER_BLOCKING 0x0 ;  /* 0x0000000000007b1d */ /* 0x000fe20000010000 */
[----:B--2---:R-:W-:-:S04]  /*11080*/  LEA R6, P0, R6, R30, 0x6 ;  /* 0x0000001e06067211 */ /* 0x004fc800078030ff */
[----:B---3--:R-:W-:Y:S01]  /*11090*/  LEA.HI.X R7, R2, R18, R0, 0x6, P0 ;  /* 0x0000001202077211 */ /* 0x008fe200000f3400 */
[----:B------:R-:W-:Y:S01]  /*110a0*/  IMAD.U32 R0, RZ, RZ, UR4 ;  /* 0x00000004ff007e24 */ /* 0x000fe2000f8e00ff */
[----:B------:R-:W-:Y:S02]  /*110b0*/  LEA R2, P0, R3, R30, 0x1 ;  /* 0x0000001e03027211 */ /* 0x000fe400078008ff */
[----:B----4-:R-:W-:Y:S01]  /*110c0*/  LEA R5, R19, UR5, 0x1 ;  /* 0x0000000513057c11 */ /* 0x010fe2000f8e08ff */
[----:B------:R-:W-:Y:S01]  /*110d0*/  @!PT LDS RZ, [RZ] ;  /* 0x00000000fffff984 */ /* 0x000fe20000000800 */
[----:B------:R-:W-:Y:S01]  /*110e0*/  @!PT LDS RZ, [RZ] ;  /* 0x00000000fffff984 */ /* 0x000fe20000000800 */
[----:B------:R-:W-:Y:S01]  /*110f0*/  @!PT LDS RZ, [RZ] ;  /* 0x00000000fffff984 */ /* 0x000fe20000000800 */
[----:B------:R-:W-:Y:S01]  /*11100*/  @!P3 LDGSTS.E.BYPASS.LTC128B.128 [R209+0xa000], desc[UR28][R6.64] ;  /* 0x0a00000006d1bfae */ /* 0x000fe2000b981a1c */
[----:B------:R-:W-:-:S03]  /*11110*/  LEA.HI.X R3, R3, R18, R0, 0x1, P0 ;  /* 0x0000001203037211 */ /* 0x000fc600000f0c00 */
[----:B------:R-:W-:Y:S01]  /*11120*/  @P3 STS.128 [R209+0xa000], RZ ;  /* 0x00a000ffd1003388 */ /* 0x000fe20000000c00 */
[----:B------:R-:W-:Y:S02]  /*11130*/  IMAD.MOV.U32 R30, RZ, RZ, R17 ;  /* 0x000000ffff1e7224 */ /* 0x000fe400078e0011 */
[--C-:B------:R-:W-:Y:S01]  /*11140*/  IMAD.IADD R0, R246, 0x1, R5.reuse ;  /* 0x00000001f6007824 */ /* 0x100fe200078e0205 */
        /* <DEDUP_REMOVED lines=17> */
[----:B------:R-:W2:Y:S04]  /*11260*/  LDSM.16.M88.4 R16, [R5+0x2000] ;  /* 0x002000000510783b */ /* 0x000ea80000000200 */
[----:B------:R-:W3:Y:S04]  /*11270*/  LDSM.16.M88.4 R32, [R249+0x8800] ;  /* 0x00880000f920783b */ /* 0x000ee80000000200 */
[----:B------:R-:W4:Y:S04]  /*11280*/  LDSM.16.M88.4 R20, [R5] ;  /* 0x000000000514783b */ /* 0x000f280000000200 */
[----:B------:R-:W-:Y:S01]  /*11290*/  LDSM.16.M88.4 R8, [R0+0x2000] ;  /* 0x002000000008783b */ /* 0x000fe20000000200 */
[----:B-1----:R-:W-:-:S03]  /*112a0*/  IMAD.IADD R3, R249, 0x1, R246 ;  /* 0x00000001f9037824 */ /* 0x002fc600078e02f6 */
[----:B------:R-:W-:Y:S04]  /*112b0*/  LDSM.16.M88.4 R12, [R0] ;  /* 0x00000000000c783b */ /* 0x000fe80000000200 */
[----:B------:R-:W1:Y:S04]  /*112c0*/  LDSM.16.M88.4 R24, [R3+0x8000] ;  /* 0x008000000318783b */ /* 0x000e680000000200 */
[----:B------:R-:W1:Y:S01]  /*112d0*/  LDSM.16.M88.4 R176, [R3+0x8800] ;  /* 0x0088000003b0783b */ /* 0x000e620000000200 */
[----:B------:R-:W-:Y:S02]  /*112e0*/  IMAD.IADD R2, R246, 0x1, R138 ;  /* 0x00000001f6027824 */ /* 0x000fe400078e028a */
[----:B------:R-:W-:Y:S01]  /*112f0*/  VIADD R7, R221, 0x8 ;  /* 0x00000008dd077836 */ /* 0x000fe20000000000 */
[----:B------:R-:W0:Y:S01]  /*11300*/  LDGDEPBAR ;  /* 0x00000000000079af */ /* 0x000e220000000000 */
[C---:B--2---:R-:W-:Y:S08]  /*11310*/  HMMA.16816.F32 R212, R16.reuse, R172, RZ ;  /* 0x000000ac10d4723c */ /* 0x044ff000000018ff */
[C---:B---3--:R-:W-:Y:S08]  /*11320*/  HMMA.16816.F32 R188, R16.reuse, R32, RZ ;  /* 0x0000002010bc723c */ /* 0x048ff000000018ff */
[C---:B------:R-:W-:Y:S08]  /*11330*/  HMMA.16816.F32 R192, R16.reuse, R174, RZ ;  /* 0x000000ae10c0723c */ /* 0x040ff000000018ff */
[----:B------:R-:W-:Y:S08]  /*11340*/  HMMA.16816.F32 R184, R16, R34, RZ ;  /* 0x0000002210b8723c */ /* 0x000ff000000018ff */
[C---:B----4-:R-:W-:Y:S08]  /*11350*/  HMMA.16816.F32 R180, R20.reuse, R172, RZ ;  /* 0x000000ac14b4723c */ /* 0x050ff000000018ff */
[C---:B------:R-:W-:Y:S08]  /*11360*/  HMMA.16816.F32 R172, R20.reuse, R174, RZ ;  /* 0x000000ae14ac723c */ /* 0x040ff000000018ff */
[C---:B------:R-:W-:Y:S08]  /*11370*/  HMMA.16816.F32 R16, R20.reuse, R32, RZ ;  /* 0x000000201410723c */ /* 0x040ff000000018ff */
[----:B------:R-:W-:Y:S08]  /*11380*/  HMMA.16816.F32 R20, R20, R34, RZ ;  /* 0x000000221414723c */ /* 0x000ff000000018ff */
        /* <DEDUP_REMOVED lines=26> */
[----:B--2---:R-:W-:Y:S08]  /*11530*/  HMMA.16816.F32 R224, R8, R16, R188 ;  /* 0x0000001008e0723c */ /* 0x004ff000000018bc */
[----:B---3--:R-:W-:Y:S08]  /*11540*/  HMMA.16816.F32 R180, R12, R20, R180 ;  /* 0x000000140cb4723c */ /* 0x008ff000000018b4 */
[----:B------:R-:W-:Y:S01]  /*11550*/  HMMA.16816.F32 R184, R8, R18, R184 ;  /* 0x0000001208b8723c */ /* 0x000fe200000018b8 */
[----:B------:R-:W-:Y:S07]  /*11560*/  LDSM.16.M88.4 R8, [R5+0x6000] ;  /* 0x006000000508783b */ /* 0x000fee0000000200 */
        /* <DEDUP_REMOVED lines=10> */
[----:B------:R-:W-:Y:S04]  /*11610*/  LDSM.16.M88.4 R8, [R0+0x6000] ;  /* 0x006000000008783b */ /* 0x000fe80000000200 */
[----:B------:R-:W1:Y:S03]  /*11620*/  LDSM.16.M88.4 R172, [R3+0x9800] ;  /* 0x0098000003ac783b */ /* 0x000e660000000200 */
[C---:B---3--:R-:W-:Y:S08]  /*11630*/  HMMA.16816.F32 R180, R12.reuse, R16, R180 ;  /* 0x000000100cb4723c */ /* 0x048ff000000018b4 */
[C---:B------:R-:W-:Y:S01]  /*11640*/  HMMA.16816.F32 R176, R12.reuse, R18, R20 ;  /* 0x000000120cb0723c */ /* 0x040fe20000001814 */
[----:B------:R-:W2:Y:S04]  /*11650*/  LDSM.16.M88.4 R16, [R3+0x9000] ;  /* 0x009000000310783b */ /* 0x000ea80000000200 */
[----:B------:R-:W3:Y:S03]  /*11660*/  LDSM.16.M88.4 R20, [R0+0x4000] ;  /* 0x004000000014783b */ /* 0x000ee60000000200 */
[C---:B------:R-:W-:Y:S08]  /*11670*/  HMMA.16816.F32 R32, R12.reuse, R24, R32 ;  /* 0x000000180c20723c */ /* 0x040ff00000001820 */
[----:B------:R-:W-:Y:S01]  /*11680*/  HMMA.16816.F32 R212, R12, R26, R188 ;  /* 0x0000001a0cd4723c */ /* 0x000fe200000018bc */
[----:B------:R-:W-:Y:S07]  /*11690*/  LDSM.16.M88.4 R12, [R244+0x9000] ;  /* 0x00900000f40c783b */ /* 0x000fee0000000200 */
[C---:B-1----:R-:W-:Y:S08]  /*116a0*/  HMMA.16816.F32 R224, R8.reuse, R172, R224 ;  /* 0x000000ac08e0723c */ /* 0x042ff000000018e0 */
[C---:B------:R-:W-:Y:S08]  /*116b0*/  HMMA.16816.F32 R184, R8.reuse, R174, R184 ;  /* 0x000000ae08b8723c */ /* 0x040ff000000018b8 */
[C---:B--2---:R-:W-:Y:S08]  /*116c0*/  HMMA.16816.F32 R192, R8.reuse, R16, R192 ;  /* 0x0000001008c0723c */ /* 0x044ff000000018c0 */
[----:B------:R-:W-:Y:S01]  /*116d0*/  HMMA.16816.F32 R188, R8, R18, R216 ;  /* 0x0000001208bc723c */ /* 0x000fe200000018d8 */
[----:B------:R-:W1:Y:S07]  /*116e0*/  LDSM.16.M88.4 R8, [R138+0x6000] ;  /* 0x006000008a08783b */ /* 0x000e6e0000000200 */
[C---:B---3--:R-:W-:Y:S08]  /*116f0*/  HMMA.16816.F32 R180, R20.reuse, R16, R180 ;  /* 0x0000001014b4723c */ /* 0x048ff000000018b4 */
[C---:B------:R-:W-:Y:S01]  /*11700*/  HMMA.16816.F32 R176, R20.reuse, R18, R176 ;  /* 0x0000001214b0723c */ /* 0x040fe200000018b0 */
[----:B------:R-:W2:Y:S07]  /*11710*/  LDSM.16.M88.4 R16, [R138+0x4000] ;  /* 0x004000008a10783b */ /* 0x000eae0000000200 */
[C---:B------:R-:W-:Y:S01]  /*11720*/  HMMA.16816.F32 R24, R20.reuse, R172, R32 ;  /* 0x000000ac1418723c */ /* 0x040fe20000001820 */
[----:B------:R-:W3:Y:S07]  /*11730*/  LDSM.16.M88.4 R32, [R244+0x9800] ;  /* 0x00980000f420783b */ /* 0x000eee0000000200 */
[----:B------:R-:W-:Y:S01]  /*11740*/  HMMA.16816.F32 R216, R20, R174, R212 ;  /* 0x000000ae14d8723c */ /* 0x000fe200000018d4 */
[----:B------:R-:W-:Y:S07]  /*11750*/  LDSM.16.M88.4 R20, [R245+0x9800] ;  /* 0x00980000f514783b */ /* 0x000fee0000000200 */
[C---:B-1----:R-:W-:Y:S08]  /*11760*/  HMMA.16816.F32 R212, R8.reuse, R12, R192 ;  /* 0x0000000c08d4723c */ /* 0x042ff000000018c0 */
[----:B------:R-:W-:Y:S08]  /*11770*/  HMMA.16816.F32 R192, R8, R14, R188 ;  /* 0x0000000e08c0723c */ /* 0x000ff000000018bc */
[C---:B--2---:R-:W-:Y:S08]  /*11780*/  HMMA.16816.F32 R180, R16.reuse, R12, R180 ;  /* 0x0000000c10b4723c */ /* 0x044ff000000018b4 */
[C---:B------:R-:W-:Y:S01]  /*11790*/  HMMA.16816.F32 R176, R16.reuse, R14, R176 ;  /* 0x0000000e10b0723c */ /* 0x040fe200000018b0 */
[----:B------:R-:W-:Y:S07]  /*117a0*/  LDSM.16.M88.4 R12, [R2+0x4000] ;  /* 0x00400000020c783b */ /* 0x000fee0000000200 */
[-C--:B---3--:R-:W-:Y:S01]  /*117b0*/  HMMA.16816.F32 R172, R16, R32.reuse, R24 ;  /* 0x0000002010ac723c */ /* 0x088fe20000001818 */
[----:B------:R-:W1:Y:S07]  /*117c0*/  LDSM.16.M88.4 R24, [R245+0x9000] ;  /* 0x00900000f518783b */ /* 0x000e6e0000000200 */
[C---:B------:R-:W-:Y:S08]  /*117d0*/  HMMA.16816.F32 R188, R8.reuse, R32, R224 ;  /* 0x0000002008bc723c */ /* 0x040ff000000018e0 */
[----:B------:R-:W-:Y:S01]  /*117e0*/  HMMA.16816.F32 R184, R8, R34, R184 ;  /* 0x0000002208b8723c */ /* 0x000fe200000018b8 */
[----:B------:R-:W2:Y:S01]  /*117f0*/  LDSM.16.M88.4 R8, [R2+0x6000] ;  /* 0x006000000208783b */ /* 0x000ea20000000200 */
[----:B------:R-:W-:Y:S01]  /*11800*/  VIADD R5, R29, 0xffffff89 ;  /* 0xffffff891d057836 */ /* 0x000fe20000000000 */
[----:B------:R-:W-:-:S05]  /*11810*/  DEPBAR.LE SB0, 0x0 ;  /* 0x000080000000791a */ /* 0x000fca0000000000 */
[----:B------:R-:W-:Y:S08]  /*11820*/  HMMA.16816.F32 R16, R16, R34, R216 ;  /* 0x000000221010723c */ /* 0x000ff000000018d8 */
[C---:B-1----:R-:W-:Y:S08]  /*11830*/  HMMA.16816.F32 R32, R12.reuse, R24, R180 ;  /* 0x000000180c20723c */ /* 0x042ff000000018b4 */
[----:B------:R-:W-:Y:S08]  /*11840*/  HMMA.16816.F32 R172, R12, R20, R172 ;  /* 0x000000140cac723c */ /* 0x000ff000000018ac */
[C---:B--2---:R-:W-:Y:S08]  /*11850*/  HMMA.16816.F32 R212, R8.reuse, R24, R212 ;  /* 0x0000001808d4723c */ /* 0x044ff000000018d4 */
[-C--:B------:R-:W-:Y:S08]  /*11860*/  HMMA.16816.F32 R192, R8, R26.reuse, R192 ;  /* 0x0000001a08c0723c */ /* 0x080ff000000018c0 */
[----:B------:R-:W-:Y:S08]  /*11870*/  HMMA.16816.F32 R24, R12, R26, R176 ;  /* 0x0000001a0c18723c */ /* 0x000ff000000018b0 */
[C---:B------:R-:W-:Y:S08]  /*11880*/  HMMA.16816.F32 R216, R8.reuse, R20, R188 ;  /* 0x0000001408d8723c */ /* 0x040ff000000018bc */
[----:B------:R-:W-:Y:S01]  /*11890*/  HMMA.16816.F32 R184, R8, R22, R184 ;  /* 0x0000001608b8723c */ /* 0x000fe200000018b8 */
[----:B------:R-:W-:-:S02]  /*118a0*/  VIADD R8, R29, 0xffffff80 ;  /* 0xffffff801d087836 */ /* 0x000fc40000000000 */
[C---:B------:R-:W-:Y:S02]  /*118b0*/  VIADD R10, R29.reuse, 0xffffff81 ;  /* 0xffffff811d0a7836 */ /* 0x040fe40000000000 */
[----:B------:R-:W-:Y:S01]  /*118c0*/  VIADD R9, R29, 0xffffff88 ;  /* 0xffffff881d097836 */ /* 0x000fe20000000000 */
[C---:B------:R-:W-:Y:S01]  /*118d0*/  ISETP.GT.AND P6, PT, R7.reuse, R8, PT ;  /* 0x000000080700720c */ /* 0x040fe20003fc4270 */
[----:B------:R-:W-:Y:S01]  /*118e0*/  BAR.SYNC.DEFER_BLOCKING 0x0 ;  /* 0x0000000000007b1d */ /* 0x000fe20000010000 */
[----:B------:R-:W-:Y:S01]  /*118f0*/  ISETP.GT.AND P0, PT, R7, R10, PT ;  /* 0x0000000a0700720c */ /* 0x000fe20003f04270 */
[----:B------:R-:W-:Y:S01]  /*11900*/  HMMA.16816.F32 R12, R12, R22, R16 ;  /* 0x000000160c0c723c */ /* 0x000fe20000001810 */
[----:B------:R-:W-:Y:S01]  /*11910*/  FSEL R18, R34, -INF , !P6 ;  /* 0xff80000022127808 */ /* 0x000fe20007000000 */
[----:B------:R-:W-:Y:S01]  /*11920*/  VIADD R2, R29, 0xffffff90 ;  /* 0xffffff901d027836 */ /* 0x000fe20000000000 */
[----:B------:R-:W-:Y:S01]  /*11930*/  FSEL R17, R35, -INF , !P0 ;  /* 0xff80000023117808 */ /* 0x000fe20004000000 */
[----:B------:R-:W-:Y:S01]  /*11940*/  VIADD R0, R29, 0xffffff91 ;  /* 0xffffff911d007836 */ /* 0x000fe20000000000 */
[----:B------:R-:W-:-:S02]  /*11950*/  ISETP.GT.AND P6, PT, R7, R9, PT ;  /* 0x000000090700720c */ /* 0x000fc40003fc4270 */
[----:B------:R-:W-:Y:S01]  /*11960*/  ISETP.GT.AND P0, PT, R7, R5, PT ;  /* 0x000000050700720c */ /* 0x000fe20003f04270 */
[C---:B------:R-:W-:Y:S01]  /*11970*/  VIADD R3, R29.reuse, 0xffffff98 ;  /* 0xffffff981d037836 */ /* 0x040fe20000000000 */
[----:B------:R-:W-:Y:S01]  /*11980*/  FSEL R31, R26, -INF , !P6 ;  /* 0xff8000001a1f7808 */ /* 0x000fe20007000000 */
[----:B------:R-:W-:Y:S01]  /*11990*/  VIADD R6, R29, 0xffffff99 ;  /* 0xffffff991d067836 */ /* 0x000fe20000000000 */
[----:B------:R-:W-:Y:S02]  /*119a0*/  FSEL R19, R27, -INF , !P0 ;  /* 0xff8000001b137808 */ /* 0x000fe40004000000 */
[C---:B------:R-:W-:Y:S02]  /*119b0*/  ISETP.GT.AND P6, PT, R7.reuse, R2, PT ;  /* 0x000000020700720c */ /* 0x040fe40003fc4270 */
[----:B------:R-:W-:Y:S02]  /*119c0*/  ISETP.GT.AND P0, PT, R7, R0, PT ;  /* 0x000000000700720c */ /* 0x000fe40003f04270 */
[----:B------:R-:W-:-:S02]  /*119d0*/  FSEL R22, R174, -INF , !P6 ;  /* 0xff800000ae167808 */ /* 0x000fc40007000000 */
[----:B------:R-:W-:Y:S02]  /*119e0*/  FSEL R23, R175, -INF , !P0 ;  /* 0xff800000af177808 */ /* 0x000fe40004000000 */
[C---:B------:R-:W-:Y:S02]  /*119f0*/  ISETP.GT.AND P6, PT, R7.reuse, R3, PT ;  /* 0x000000030700720c */ /* 0x040fe40003fc4270 */
[----:B------:R-:W-:Y:S01]  /*11a00*/  ISETP.GT.AND P0, PT, R7, R6, PT ;  /* 0x000000060700720c */ /* 0x000fe20003f04270 */
[----:B------:R-:W-:Y:S01]  /*11a10*/  VIADD R7, R221, 0x40 ;  /* 0x00000040dd077836 */ /* 0x000fe20000000000 */
[----:B------:R-:W-:-:S04]  /*11a20*/  FSEL R177, R14, -INF , !P6 ;  /* 0xff8000000eb17808 */ /* 0x000fc80007000000 */
        /* <DEDUP_REMOVED lines=15> */
[----:B------:R-:W-:Y:S02]  /*11b20*/  ISETP.GT.AND P6, PT, R221, R8, PT ;  /* 0x00000008dd00720c */ /* 0x000fe40003fc4270 */
[----:B------:R-:W-:Y:S01]  /*11b30*/  ISETP.GT.AND P0, PT, R7, R6, PT ;  /* 0x000000060700720c */ /* 0x000fe20003f04270 */
[----:B------:R-:W-:Y:S01]  /*11b40*/  VIADD R7, R221, 0x48 ;  /* 0x00000048dd077836 */ /* 0x000fe20000000000 */
        /* <DEDUP_REMOVED lines=25> */
[C---:B------:R-:W-:Y:S02]  /*11ce0*/  ISETP.GE.AND P6, PT, R9.reuse, R222, PT ;  /* 0x000000de0900720c */ /* 0x040fe40003fc6270 */
[----:B------:R-:W-:Y:S02]  /*11cf0*/  FSEL R8, R24, -INF , !P0 ;  /* 0xff80000018087808 */ /* 0x000fe40004000000 */
[C---:B------:R-:W-:Y:S02]  /*11d00*/  ISETP.GE.AND P0, PT, R9.reuse, R223, PT ;  /* 0x000000df0900720c */ /* 0x040fe40003f06270 */
[----:B------:R-:W-:Y:S02]  /*11d10*/  FSEL R26, R8, -INF , !P6 ;  /* 0xff800000081a7808 */ /* 0x000fe40007000000 */
[----:B------:R-:W-:Y:S02]  /*11d20*/  ISETP.GE.AND P6, PT, R9, R196, PT ;  /* 0x000000c40900720c */ /* 0x000fe40003fc6270 */
[----:B------:R-:W-:-:S02]  /*11d30*/  FSEL R31, R31, -INF , !P0 ;  /* 0xff8000001f1f7808 */ /* 0x000fc40004000000 */
[----:B------:R-:W-:Y:S02]  /*11d40*/  ISETP.GT.AND P0, PT, R7, R9, PT ;  /* 0x000000090700720c */ /* 0x000fe40003f04270 */
[----:B------:R-:W-:Y:S02]  /*11d50*/  FSEL R176, R27, -INF , !P6 ;  /* 0xff8000001bb07808 */ /* 0x000fe40007000000 */
[----:B------:R-:W-:Y:S02]  /*11d60*/  ISETP.GT.AND P6, PT, R221, R5, PT ;  /* 0x00000005dd00720c */ /* 0x000fe40003fc4270 */
[----:B------:R-:W-:Y:S02]  /*11d70*/  FSEL R10, R194, -INF , !P0 ;  /* 0xff800000c20a7808 */ /* 0x000fe40004000000 */
[----:B------:R-:W-:Y:S02]  /*11d80*/  ISETP.GE.AND P0, PT, R9, R197, PT ;  /* 0x000000c50900720c */ /* 0x000fe40003f06270 */
[----:B------:R-:W-:-:S02]  /*11d90*/  FSEL R8, R25, -INF , !P6 ;  /* 0xff80000019087808 */ /* 0x000fc40007000000 */
[----:B------:R-:W-:Y:S02]  /*11da0*/  FSEL R184, R10, -INF , !P0 ;  /* 0xff8000000ab87808 */ /* 0x000fe40004000000 */
[----:B------:R-:W-:Y:S02]  /*11db0*/  ISETP.GE.AND P6, PT, R5, R222, PT ;  /* 0x000000de0500720c */ /* 0x000fe40003fc6270 */
[C---:B------:R-:W-:Y:S02]  /*11dc0*/  ISETP.GT.AND P0, PT, R221.reuse, R2, PT ;  /* 0x00000002dd00720c */ /* 0x040fe40003f04270 */
[----:B------:R-:W-:Y:S02]  /*11dd0*/  FSEL R25, R8, -INF , !P6 ;  /* 0xff80000008197808 */ /* 0x000fe40007000000 */
[----:B------:R-:W-:Y:S02]  /*11de0*/  FSEL R8, R172, -INF , !P0 ;  /* 0xff800000ac087808 */ /* 0x000fe40004000000 */
[----:B------:R-:W-:Y:S01]  /*11df0*/  ISETP.GT.AND P0, PT, R221, R0, PT ;  /* 0x00000000dd00720c */ /* 0x000fe20003f04270 */
[----:B------:R-:W-:Y:S01]  /*11e00*/  UIADD3 UR27, UPT, UPT, UR23, -0x4, URZ ;  /* 0xfffffffc171b7890 */ /* 0x000fe2000fffe0ff */
[----:B------:R-:W-:-:S02]  /*11e10*/  ISETP.GE.AND P6, PT, R2, R222, PT ;  /* 0x000000de0200720c */ /* 0x000fc40003fc6270 */
[----:B------:R-:W-:Y:S02]  /*11e20*/  FSEL R9, R173, -INF , !P0 ;  /* 0xff800000ad097808 */ /* 0x000fe40004000000 */
[----:B------:R-:W-:Y:S01]  /*11e30*/  ISETP.GE.AND P0, PT, R0, R222, PT ;  /* 0x000000de0000720c */ /* 0x000fe20003f06270 */
[----:B------:R-:W-:Y:S01]  /*11e40*/  UISETP.GT.U32.AND UP0, UPT, UR27, UR19, UPT ;  /* 0x000000131b00728c */ /* 0x000fe2000bf04070 */
[----:B------:R-:W-:Y:S02]  /*11e50*/  FSEL R30, R8, -INF , !P6 ;  /* 0xff800000081e7808 */ /* 0x000fe40007000000 */
[----:B------:R-:W-:Y:S02]  /*11e60*/  ISETP.GT.AND P6, PT, R221, R3, PT ;  /* 0x00000003dd00720c */ /* 0x000fe40003fc4270 */
[----:B------:R-:W-:Y:S02]  /*11e70*/  FSEL R29, R9, -INF , !P0 ;  /* 0xff800000091d7808 */ /* 0x000fe40004000000 */
[----:B------:R-:W-:-:S02]  /*11e80*/  ISETP.GT.AND P0, PT, R221, R6, PT ;  /* 0x00000006dd00720c */ /* 0x000fc40003f04270 */
[----:B------:R-:W-:Y:S02]  /*11e90*/  FMNMX3.FTZ R8, R133, R14, R16, !PT ;  /* 0x0000000e85087276 */ /* 0x000fe40007810010 */
[----:B------:R-:W-:Y:S02]  /*11ea0*/  FSEL R28, R12, -INF , !P6 ;  /* 0xff8000000c1c7808 */ /* 0x000fe40007000000 */
[-C--:B------:R-:W-:Y:S02]  /*11eb0*/  ISETP.GE.AND P6, PT, R3, R222.reuse, PT ;  /* 0x000000de0300720c */ /* 0x080fe40003fc6270 */
[----:B------:R-:W-:Y:S02]  /*11ec0*/  FSEL R27, R13, -INF , !P0 ;  /* 0xff8000000d1b7808 */ /* 0x000fe40004000000 */
[----:B------:R-:W-:Y:S02]  /*11ed0*/  ISETP.GE.AND P0, PT, R6, R222, PT ;  /* 0x000000de0600720c */ /* 0x000fe40003f06270 */
[----:B------:R-:W-:-:S02]  /*11ee0*/  FMNMX3.FTZ R8, R8, R26, R25, !PT ;  /* 0x0000001a08087276 */ /* 0x000fc40007810019 */
[----:B------:R-:W-:Y:S02]  /*11ef0*/  FSEL R28, R28, -INF , !P6 ;  /* 0xff8000001c1c7808 */ /* 0x000fe40007000000 */
[----:B------:R-:W-:Y:S02]  /*11f00*/  ISETP.GE.AND P6, PT, R5, R223, PT ;  /* 0x000000df0500720c */ /* 0x000fe40003fc6270 */
[----:B------:R-:W-:Y:S02]  /*11f10*/  FSEL R27, R27, -INF , !P0 ;  /* 0xff8000001b1b7808 */ /* 0x000fe40004000000 */
[----:B------:R-:W-:Y:S01]  /*11f20*/  FMNMX3.FTZ R12, R8, R30, R29, !PT ;  /* 0x0000001e080c7276 */ /* 0x000fe2000781001d */
[----:B------:R-:W-:Y:S08]  /*11f30*/  BRA.U !UP0, `(.L_x_2541) ;  /* 0x0000000108ac7547 */ /* 0x000ff0000b800000 */
[----:B------:R-:W2:Y:S01]  /*11f40*/  LDL R250, [R1+0x48] ;  /* 0x0000480001fa7983 */ /* 0x000ea20000100800 */
[----:B------:R-:W-:-:S04]  /*11f50*/  UIADD3 UR5, UPT, UPT, UR23, -0x5, URZ ;  /* 0xfffffffb17057890 */ /* 0x000fc8000fffe0ff */
[----:B------:R-:W-:-:S04]  /*11f60*/  UIMAD.WIDE.U32 UR6, UR5, UR10, URZ ;  /* 0x0000000a050672a5 */ /* 0x000fc8000f8e00ff */
[----:B------:R-:W-:Y:S02]  /*11f70*/  USHF.L.U32 UR4, UR6, 0x5, URZ ;  /* 0x0000000506047899 */ /* 0x000fe400080006ff */
[----:B------:R-:W-:-:S04]  /*11f80*/  UIMAD UR5, UR5, UR11, UR7 ;  /* 0x0000000b050572a4 */ /* 0x000fc8000f8e0207 */
[----:B------:R-:W-:Y:S01]  /*11f90*/  USHF.L.U64.HI UR5, UR6, 0x5, UR5 ;  /* 0x0000000506057899 */ /* 0x000fe20008010205 */
[----:B------:R-:W-:Y:S01]  /*11fa0*/  IMAD.U32 R8, RZ, RZ, UR4 ;  /* 0x00000004ff087e24 */ /* 0x000fe2000f8e00ff */
[----:B------:R-:W-:Y:S01]  /*11fb0*/  ULEA UR6, UP0, UR10, UR4, 0x4 ;  /* 0x000000040a067291 */ /* 0x000fe2000f8020ff */
[----:B------:R-:W-:-:S03]  /*11fc0*/  IMAD.U32 R10, RZ, RZ, UR4 ;  /* 0x00000004ff0a7e24 */ /* 0x000fc6000f8e00ff */
[----:B------:R-:W-:Y:S02]  /*11fd0*/  IMAD.U32 R9, RZ, RZ, UR5 ;  /* 0x00000005ff097e24 */ /* 0x000fe4000f8e00ff */
[----:B------:R-:W-:Y:S01]  /*11fe0*/  IMAD.U32 R13, RZ, RZ, UR6 ;  /* 0x00000006ff0d7e24 */ /* 0x000fe2000f8e00ff */
[----:B--2---:R-:W-:-:S04]  /*11ff0*/  @!P3 LEA R8, P0, R8, R250, 0x1 ;  /* 0x000000fa0808b211 */ /* 0x004fc800078008ff */
[C---:B-----5:R-:W-:Y:S02]  /*12000*/  @!P3 LEA.HI.X R9, R10.reuse, R252, R9, 0x1, P0 ;  /* 0x000000fc0a09b211 */ /* 0x060fe400000f0c09 */
        /* <DEDUP_REMOVED lines=30> */
.L_x_2541:
[----:B------:R-:W3:Y:S04]  /*121f0*/  LDL.64 R230, [R1+0xa8] ;  /* 0x0000a80001e67983 */ /* 0x000ee80000100a00 */
[----:B------:R-:W4:Y:S04]  /*12200*/  LDL.64 R224, [R1+0x78] ;  /* 0x0000780001e07983 */ /* 0x000f280000100a00 */
[----:B------:R-:W4:Y:S01]  /*12210*/  LDL.64 R32, [R1+0x88] ;  /* 0x0000880001207983 */ /* 0x000f220000100a00 */
[----:B------:R-:W-:Y:S02]  /*12220*/  ISETP.GE.AND P0, PT, R5, R196, PT ;  /* 0x000000c40500720c */ /* 0x000fe40003f06270 */
[----:B------:R-:W-:-:S02]  /*12230*/  FSEL R19, R19, -INF , !P6 ;  /* 0xff80000013137808 */ /* 0x000fc40007000000 */
[----:B--2---:R-:W-:Y:S02]  /*12240*/  FMNMX3.FTZ R8, R12, R28, R27, !PT ;  /* 0x0000001c0c087276 */ /* 0x004fe4000781001b */
[----:B------:R-:W-:Y:S01]  /*12250*/  SHF.R.U32.HI R10, RZ, 0x5, R205 ;  /* 0x00000005ff0a7819 */ /* 0x000fe200000116cd */
[----:B------:R-:W-:Y:S01]  /*12260*/  UIADD3 UR15, UPT, UPT, UR34, -0x61c88647, URZ ;  /* 0x9e3779b9220f7890 */ /* 0x000fe2000fffe0ff */
[----:B------:R-:W-:Y:S01]  /*12270*/  ISETP.GT.AND P6, PT, R7, R5, PT ;  /* 0x000000050700720c */ /* 0x000fe20003fc4270 */
[----:B------:R-:W-:Y:S01]  /*12280*/  UIADD3 UR4, UPT, UPT, UR34, 0x3c6ef372, URZ ;  /* 0x3c6ef37222047890 */ /* 0x000fe2000fffe0ff */
[----:B------:R-:W-:Y:S01]  /*12290*/  FSEL R139, R15, -INF , !P0 ;  /* 0xff8000000f8b7808 */ /* 0x000fe20004000000 */
[----:B------:R-:W-:Y:S01]  /*122a0*/  UIADD3 UR21, UPT, UPT, UR35, 0x76cf5d0a, URZ ;  /* 0x76cf5d0a23157890 */ /* 0x000fe2000fffe0ff */
[----:B------:R-:W-:Y:S01]  /*122b0*/  ISETP.GE.AND P0, PT, R5, R197, PT ;  /* 0x000000c50500720c */ /* 0x000fe20003f06270 */
[----:B------:R-:W-:Y:S01]  /*122c0*/  UIADD3 UR17, UPT, UPT, UR35, 0x32370b8f, URZ ;  /* 0x32370b8f23117890 */ /* 0x000fe2000fffe0ff */
[----:B------:R-:W-:Y:S01]  /*122d0*/  FSEL R5, R195, -INF , !P6 ;  /* 0xff800000c3057808 */ /* 0x000fe20007000000 */
[----:B------:R-:W-:Y:S01]  /*122e0*/  UIADD3 UR22, UPT, UPT, UR34, -0x255992d5, URZ ;  /* 0xdaa66d2b22167890 */ /* 0x000fe2000fffe0ff */
[C---:B------:R-:W-:Y:S01]  /*122f0*/  ISETP.GE.AND P6, PT, R2.reuse, R223, PT ;  /* 0x000000df0200720c */ /* 0x040fe20003fc6270 */
[----:B------:R-:W-:Y:S01]  /*12300*/  UIADD3 UR16, UPT, UPT, UR34, 0x78dde6e4, URZ ;  /* 0x78dde6e422107890 */ /* 0x000fe2000fffe0ff */
[----:B------:R-:W-:Y:S01]  /*12310*/  FSEL R229, R5, -INF , !P0 ;  /* 0xff80000005e57808 */ /* 0x000fe20004000000 */
[----:B------:R-:W-:Y:S01]  /*12320*/  UIADD3 UR7, UPT, UPT, UR35, -0x126145ec, URZ ;  /* 0xed9eba1423077890 */ /* 0x000fe2000fffe0ff */
[----:B------:R-:W-:Y:S01]  /*12330*/  ISETP.GE.AND P0, PT, R2, R196, PT ;  /* 0x000000c40200720c */ /* 0x000fe20003f06270 */
[----:B------:R-:W-:Y:S01]  /*12340*/  UIADD3 UR13, UPT, UPT, UR35, -0x56f99767, URZ ;  /* 0xa9066899230d7890 */ /* 0x000fe2000fffe0ff */
[----:B------:R-:W-:Y:S01]  /*12350*/  FSEL R24, R22, -INF , !P6 ;  /* 0xff80000016187808 */ /* 0x000fe20007000000 */
[----:B------:R-:W-:Y:S01]  /*12360*/  UIADD3 UR6, UPT, UPT, UR34, -0x4ab325aa, URZ ;  /* 0xb54cda5622067890 */ /* 0x000fe2000fffe0ff */
[----:B------:R-:W-:Y:S01]  /*12370*/  ISETP.GT.AND P6, PT, R7, R2, PT ;  /* 0x000000020700720c */ /* 0x000fe20003fc4270 */
[----:B------:R-:W-:Y:S01]  /*12380*/  UIADD3 UR14, UPT, UPT, UR34, 0x1715609d, URZ ;  /* 0x1715609d220e7890 */ /* 0x000fe2000fffe0ff */
[----:B------:R-:W-:Y:S01]  /*12390*/  FSEL R35, R20, -INF , !P0 ;  /* 0xff80000014237808 */ /* 0x000fe20004000000 */
[----:B------:R-:W1:Y:S01]  /*123a0*/  SHFL.BFLY PT, R9, R8, 0x2, 0x1f ;  /* 0x0c401f0008097f89 */ /* 0x000e6200000e0000 */
[----:B------:R-:W-:-:S02]  /*123b0*/  ISETP.GE.AND P0, PT, R2, R197, PT ;  /* 0x000000c50200720c */ /* 0x000fc40003f06270 */
[----:B------:R-:W-:Y:S01]  /*123c0*/  FSEL R2, R218, -INF , !P6 ;  /* 0xff800000da027808 */ /* 0x000fe20007000000 */
[----:B------:R-:W-:Y:S01]  /*123d0*/  UIADD3 UR5, UPT, UPT, UR35, 0x646e171e, URZ ;  /* 0x646e171e23057890 */ /* 0x000fe2000fffe0ff */
[----:B------:R-:W-:Y:S01]  /*123e0*/  ISETP.GE.AND P6, PT, R0, R223, PT ;  /* 0x000000df0000720c */ /* 0x000fe20003fc6270 */
[----:B------:R-:W2:Y:S01]  /*123f0*/  LDL.64 R240, [R1+0x80] ;  /* 0x0000800001f07983 */ /* 0x000ea20000100a00 */
[----:B------:R-:W-:Y:S02]  /*12400*/  FSEL R228, R2, -INF , !P0 ;  /* 0xff80000002e47808 */ /* 0x000fe40004000000 */
[----:B------:R-:W-:Y:S02]  /*12410*/  ISETP.GE.AND P0, PT, R0, R196, PT ;  /* 0x000000c40000720c */ /* 0x000fe40003f06270 */
[----:B------:R-:W-:Y:S02]  /*12420*/  FSEL R23, R23, -INF , !P6 ;  /* 0xff80000017177808 */ /* 0x000fe40007000000 */
[----:B------:R-:W-:-:S02]  /*12430*/  FSEL R34, R21, -INF , !P0 ;  /* 0xff80000015227808 */ /* 0x000fc40004000000 */
[----:B------:R-:W-:Y:S02]  /*12440*/  ISETP.GT.AND P6, PT, R7, R0, PT ;  /* 0x000000000700720c */ /* 0x000fe40003fc4270 */
[----:B------:R-:W-:Y:S01]  /*12450*/  ISETP.GE.AND P0, PT, R0, R197, PT ;  /* 0x000000c50000720c */ /* 0x000fe20003f06270 */
[----:B------:R-:W-:Y:S01]  /*12460*/  IMAD.U32 R0, RZ, RZ, UR35 ;  /* 0x00000023ff007e24 */ /* 0x000fe2000f8e00ff */
[----:B------:R-:W-:-:S04]  /*12470*/  FSEL R2, R219, -INF , !P6 ;  /* 0xff800000db027808 */ /* 0x000fc80007000000 */
[----:B------:R-:W-:Y:S02]  /*12480*/  FSEL R227, R2, -INF , !P0 ;  /* 0xff80000002e37808 */ /* 0x000fe40004000000 */
[C---:B------:R-:W-:Y:S02]  /*12490*/  ISETP.GE.AND P0, PT, R3.reuse, R196, PT ;  /* 0x000000c40300720c */ /* 0x040fe40003f06270 */
[----:B-1----:R-:W-:Y:S02]  /*124a0*/  FMNMX.FTZ R11, R8, R9, !PT ;  /* 0x00000009080b7209 */ /* 0x002fe40007810000 */
[----:B------:R-:W-:Y:S02]  /*124b0*/  FSEL R22, R178, -INF , !P0 ;  /* 0xff800000b2167808 */ /* 0x000fe40004000000 */
[-C--:B------:R-:W-:Y:S02]  /*124c0*/  ISETP.GE.AND P6, PT, R3, R223.reuse, PT ;  /* 0x000000df0300720c */ /* 0x080fe40003fc6270 */
[----:B------:R-:W-:Y:S01]  /*124d0*/  ISETP.GE.AND P0, PT, R6, R223, PT ;  /* 0x000000df0600720c */ /* 0x000fe20003f06270 */
[----:B------:R-:W1:Y:S01]  /*124e0*/  SHFL.BFLY PT, R5, R11, 0x1, 0x1f ;  /* 0x0c201f000b057f89 */ /* 0x000e6200000e0000 */
[----:B------:R-:W-:-:S02]  /*124f0*/  FSEL R21, R177, -INF , !P6 ;  /* 0xff800000b1157808 */ /* 0x000fc40007000000 */
[----:B------:R-:W-:Y:S02]  /*12500*/  FSEL R20, R179, -INF , !P0 ;  /* 0xff800000b3147808 */ /* 0x000fe40004000000 */
[----:B------:R-:W-:-:S04]  /*12510*/  ISETP.GT.AND P6, PT, R7, R3, PT ;  /* 0x000000030700720c */ /* 0x000fc80003fc4270 */
[----:B------:R-:W-:Y:S02]  /*12520*/  FSEL R172, R186, -INF , !P6 ;  /* 0xff800000baac7808 */ /* 0x000fe40007000000 */
[----:B------:R-:W-:Y:S02]  /*12530*/  ISETP.GE.AND P6, PT, R3, R197, PT ;  /* 0x000000c50300720c */ /* 0x000fe40003fc6270 */
[----:B------:R-:W-:Y:S02]  /*12540*/  ISETP.GT.AND P0, PT, R7, R6, PT ;  /* 0x000000060700720c */ /* 0x000fe40003f04270 */
[----:B------:R-:W-:Y:S02]  /*12550*/  FSEL R172, R172, -INF , !P6 ;  /* 0xff800000acac7808 */ /* 0x000fe40007000000 */
[----:B-1----:R-:W-:-:S04]  /*12560*/  FMNMX.FTZ R232, R11, R5, !PT ;  /* 0x000000050be87209 */ /* 0x002fc80007810000 */
[C---:B------:R-:W-:Y:S01]  /*12570*/  FSETP.NEU.FTZ.AND P6, PT, R232.reuse, -INF , PT ;  /* 0xff800000e800780b */ /* 0x040fe20003fdd000 */
[----:B------:R-:W-:Y:S01]  /*12580*/  FMUL.FTZ R5, R232, UR36 ;  /* 0x00000024e8057c20 */ /* 0x000fe20008410000 */
[----:B---3--:R-:W1:Y:S01]  /*12590*/  S2R R230, SR_CTAID.X ;  /* 0x0000000000e67919 */ /* 0x008e620000002500 */
[----:B------:R-:W-:-:S05]  /*125a0*/  LOP3.LUT R0, R0, UR27, R231, 0x96, !PT ;  /* 0x0000001b00007c12 */ /* 0x000fca000f8e96e7 */
[----:B------:R-:W-:Y:S01]  /*125b0*/  IMAD.WIDE.U32 R12, R0, -0x326172a9, RZ ;  /* 0xcd9e8d57000c7825 */ /* 0x000fe200078e00ff */
[----:B------:R-:W-:-:S04]  /*125c0*/  FMNMX3.FTZ R0, R132, R18, R17, !PT ;  /* 0x0000001284007276 */ /* 0x000fc80007810011 */
[----:B------:R-:W-:-:S04]  /*125d0*/  FMNMX3.FTZ R0, R0, R31, R19, !PT ;  /* 0x0000001f00007276 */ /* 0x000fc80007810013 */
[----:B------:R-:W-:-:S04]  /*125e0*/  FMNMX3.FTZ R0, R0, R24, R23, !PT ;  /* 0x0000001800007276 */ /* 0x000fc80007810017 */
[----:B------:R-:W-:Y:S01]  /*125f0*/  FMNMX3.FTZ R0, R0, R21, R20, !PT ;  /* 0x0000001500007276 */ /* 0x000fe20007810014 */
[----:B-1----:R-:W-:-:S04]  /*12600*/  IMAD R230, R230, 0x8, R10 ;  /* 0x00000008e6e67824 */ /* 0x002fc800078e020a */
[----:B------:R-:W-:-:S03]  /*12610*/  IMAD.WIDE.U32 R230, R230, -0x326172a9, RZ ;  /* 0xcd9e8d57e6e67825 */ /* 0x000fc600078e00ff */
[----:B------:R-:W-:Y:S01]  /*12620*/  LOP3.LUT R2, R230, UR15, R13, 0x96, !PT ;  /* 0x0000000fe6027c12 */ /* 0x000fe2000f8e960d */
[----:B------:R-:W1:Y:S01]  /*12630*/  SHFL.BFLY PT, R7, R0, 0x2, 0x1f ;  /* 0x0c401f0000077f89 */ /* 0x000e6200000e0000 */
[----:B----4-:R-:W-:-:S03]  /*12640*/  LOP3.LUT R8, R12, UR4, R225, 0x96, !PT ;  /* 0x000000040c087c12 */ /* 0x010fc6000f8e96e1 */
[----:B------:R-:W-:-:S05]  /*12650*/  IMAD.WIDE.U32 R2, R2, -0x2daee0ad, RZ ;  /* 0xd2511f5302027825 */ /* 0x000fca00078e00ff */
[----:B------:R-:W-:Y:S01]  /*12660*/  LOP3.LUT R3, R32, UR21, R3, 0x96, !PT ;  /* 0x0000001520037c12 */ /* 0x000fe2000f8e9603 */
[----:B------:R-:W-:-:S04]  /*12670*/  IMAD.WIDE.U32 R8, R8, -0x2daee0ad, RZ ;  /* 0xd2511f5308087825 */ /* 0x000fc800078e00ff */
[----:B------:R-:W-:Y:S01]  /*12680*/  IMAD.WIDE.U32 R32, R3, -0x326172a9, RZ ;  /* 0xcd9e8d5703207825 */ /* 0x000fe200078e00ff */
[----:B------:R-:W-:-:S04]  /*12690*/  LOP3.LUT R10, R2, UR17, R9, 0x96, !PT ;  /* 0x00000011020a7c12 */ /* 0x000fc8000f8e9609 */
[----:B------:R-:W-:Y:S01]  /*126a0*/  LOP3.LUT R2, R224, UR22, R33, 0x96, !PT ;  /* 0x00000016e0027c12 */ /* 0x000fe2000f8e9621 */
[----:B------:R-:W-:-:S04]  /*126b0*/  IMAD.WIDE.U32 R10, R10, -0x326172a9, RZ ;  /* 0xcd9e8d570a0a7825 */ /* 0x000fc800078e00ff */
[----:B------:R-:W-:Y:S01]  /*126c0*/  IMAD.WIDE.U32 R2, R2, -0x2daee0ad, RZ ;  /* 0xd2511f5302027825 */ /* 0x000fe200078e00ff */
[----:B------:R-:W-:-:S04]  /*126d0*/  LOP3.LUT R32, R32, UR16, R11, 0x96, !PT ;  /* 0x0000001020207c12 */ /* 0x000fc8000f8e960b */
[----:B------:R-:W-:Y:S01]  /*126e0*/  LOP3.LUT R15, R8, UR7, R3, 0x96, !PT ;  /* 0x00000007080f7c12 */ /* 0x000fe2000f8e9603 */
[----:B------:R-:W-:Y:S01]  /*126f0*/  IMAD.WIDE.U32 R32, R32, -0x2daee0ad, RZ ;  /* 0xd2511f5320207825 */ /* 0x000fe200078e00ff */
[----:B-1----:R-:W-:Y:S02]  /*12700*/  FMNMX.FTZ R3, R0, R7, !PT ;  /* 0x0000000700037209 */ /* 0x002fe40007810000 */
[----:B------:R-:W-:Y:S02]  /*12710*/  FSEL R0, R5, RZ, P6 ;  /* 0x000000ff05007208 */ /* 0x000fe40003000000 */
[----:B------:R-:W-:Y:S01]  /*12720*/  LOP3.LUT R8, R2, UR13, R33, 0x96, !PT ;  /* 0x0000000d02087c12 */ /* 0x000fe2000f8e9621 */
[----:B------:R-:W1:Y:S02]  /*12730*/  SHFL.BFLY PT, R7, R3, 0x1, 0x1f ;  /* 0x0c201f0003077f89 */ /* 0x000e6400000e0000 */
[--C-:B------:R-:W-:Y:S01]  /*12740*/  FFMA.FTZ R14, R14, UR36, -R0.reuse ;  /* 0x000000240e0e7c23 */ /* 0x100fe20008010800 */
[----:B------:R-:W-:Y:S01]  /*12750*/  FFMA.FTZ R16, R16, UR36, -R0 ;  /* 0x0000002410107c23 */ /* 0x000fe20008010800 */
[----:B------:R-:W-:-:S02]  /*12760*/  IMAD.WIDE.U32 R8, R8, -0x326172a9, RZ ;  /* 0xcd9e8d5708087825 */ /* 0x000fc400078e00ff */
[----:B------:R3:W-:Y:S01]  /*12770*/  MUFU.EX2 R186, R14 ;  /* 0x0000000e00ba7308 */ /* 0x0007e20000000800 */
[----:B------:R-:W-:Y:S02]  /*12780*/  FSEL R5, R187, -INF , !P0 ;  /* 0xff800000bb057808 */ /* 0x000fe40004000000 */
[----:B------:R-:W-:-:S05]  /*12790*/  ISETP.GE.AND P0, PT, R6, R196, PT ;  /* 0x000000c40600720c */ /* 0x000fca0003f06270 */
[----:B------:R-:W4:Y:S01]  /*127a0*/  MUFU.EX2 R225, R16 ;  /* 0x0000001000e17308 */ /* 0x000f220000000800 */
[----:B---3--:R-:W-:-:S03]  /*127b0*/  IMAD.WIDE.U32 R14, R15, -0x326172a9, RZ ;  /* 0xcd9e8d570f0e7825 */ /* 0x008fc600078e00ff */
[----:B------:R-:W-:Y:S02]  /*127c0*/  LOP3.LUT R14, R14, UR6, R9, 0x96, !PT ;  /* 0x000000060e0e7c12 */ /* 0x000fe4000f8e9609 */
[----:B------:R-:W-:Y:S02]  /*127d0*/  LOP3.LUT R11, R10, UR14, R15, 0x96, !PT ;  /* 0x0000000e0a0b7c12 */ /* 0x000fe4000f8e960f */
[----:B------:R-:W-:Y:S02]  /*127e0*/  FSEL R15, R185, -INF , !P0 ;  /* 0xff800000b90f7808 */ /* 0x000fe40004000000 */
[----:B------:R-:W-:Y:S02]  /*127f0*/  ISETP.GE.AND P0, PT, R6, R197, PT ;  /* 0x000000c50600720c */ /* 0x000fe40003f06270 */
[----:B------:R-:W-:Y:S02]  /*12800*/  LOP3.LUT R2, R14, 0xff, RZ, 0xc0, !PT ;  /* 0x000000ff0e027812 */ /* 0x000fe400078ec0ff */
[----:B------:R-:W-:-:S02]  /*12810*/  FSEL R210, R5, -INF , !P0 ;  /* 0xff80000005d27808 */ /* 0x000fc40004000000 */
[----:B------:R-:W-:Y:S02]  /*12820*/  ISETP.LE.U32.AND P0, PT, R2, UR12, PT ;  /* 0x0000000c02007c0c */ /* 0x000fe4000bf03070 */
[----:B-1----:R-:W-:Y:S02]  /*12830*/  FMNMX.FTZ R220, R3, R7, !PT ;  /* 0x0000000703dc7209 */ /* 0x002fe40007810000 */
[----:B------:R-:W-:Y:S02]  /*12840*/  LOP3.LUT R2, R14, 0xffff, RZ, 0xc0, !PT ;  /* 0x0000ffff0e027812 */ /* 0x000fe400078ec0ff */
[----:B----4-:R-:W-:Y:S02]  /*12850*/  F2FP.F16.F32.PACK_AB R7, R225, R186 ;  /* 0x000000bae107723e */ /* 0x010fe400000000ff */
[----:B------:R-:W-:Y:S02]  /*12860*/  SHF.R.U32.HI R2, RZ, 0x8, R2 ;  /* 0x00000008ff027819 */ /* 0x000fe40000011602 */
[----:B------:R-:W-:Y:S01]  /*12870*/  PRMT R6, R7, 0x7632, R6 ;  /* 0x0000763207067816 */ /* 0x000fe20000000006 */
[----:B------:R-:W-:-:S02]  /*12880*/  FMUL.FTZ R5, R220, UR36 ;  /* 0x00000024dc057c20 */ /* 0x000fc40008410000 */
[----:B------:R-:W-:Y:S01]  /*12890*/  @!P0 HADD2 R173, -R7.H0_H0, -RZ.H0_H0 ;  /* 0xa00000ff07ad8230 */ /* 0x000fe20000000900 */
[----:B------:R-:W-:Y:S02]  /*128a0*/  FSEL R10, R232, RZ, P6 ;  /* 0x000000ffe80a7208 */ /* 0x000fe40003000000 */
[----:B------:R-:W-:Y:S02]  /*128b0*/  LOP3.LUT R3, R2, 0xffff, RZ, 0xc0, !PT ;  /* 0x0000ffff02037812 */ /* 0x000fe400078ec0ff */
[----:B------:R-:W-:Y:S02]  /*128c0*/  FSETP.NEU.FTZ.AND P6, PT, R220, -INF , PT ;  /* 0xff800000dc00780b */ /* 0x000fe40003fdd000 */
[----:B------:R-:W-:Y:S02]  /*128d0*/  PRMT R235, R7, 0x5410, R6 ;  /* 0x0000541007eb7816 */ /* 0x000fe40000000006 */
[----:B------:R-:W-:Y:S02]  /*128e0*/  @!P0 PRMT R7, R173, 0x5410, RZ ;  /* 0x00005410ad078816 */ /* 0x000fe400000000ff */
[----:B------:R-:W-:-:S02]  /*128f0*/  ISETP.LE.U32.AND P0, PT, R3, UR12, PT ;  /* 0x0000000c03007c0c */ /* 0x000fc4000bf03070 */
[----:B------:R-:W-:-:S05]  /*12900*/  FSEL R2, R5, RZ, P6 ;  /* 0x000000ff05027208 */ /* 0x000fca0003000000 */
[--C-:B------:R-:W-:Y:S01]  /*12910*/  FFMA.FTZ R18, R18, UR36, -R2.reuse ;  /* 0x0000002412127c23 */ /* 0x100fe20008010802 */
[----:B------:R-:W-:Y:S01]  /*12920*/  FFMA.FTZ R17, R17, UR36, -R2 ;  /* 0x0000002411117c23 */ /* 0x000fe20008010802 */
[----:B------:R-:W-:Y:S02]  /*12930*/  PRMT R3, R14, 0x7632, R3 ;  /* 0x000076320e037816 */ /* 0x000fe40000000003 */
[----:B------:R-:W-:Y:S02]  /*12940*/  MUFU.EX2 R173, R18 ;  /* 0x0000001200ad7308 */ /* 0x000fe40000000800 */
[----:B------:R-:W-:Y:S01]  /*12950*/  @!P0 HADD2 R177, -R6.H0_H0, -RZ.H0_H0 ;  /* 0xa00000ff06b18230 */ /* 0x000fe20000000900 */
[----:B------:R-:W-:-:S05]  /*12960*/  LOP3.LUT R3, R3, 0xff, RZ, 0xc0, !PT ;  /* 0x000000ff03037812 */ /* 0x000fca00078ec0ff */
[----:B------:R-:W1:Y:S01]  /*12970*/  MUFU.EX2 R201, R17 ;  /* 0x0000001100c97308 */ /* 0x000e620000000800 */
[----:B------:R-:W-:Y:S02]  /*12980*/  @!P0 PRMT R6, R177, 0x5410, RZ ;  /* 0x00005410b1068816 */ /* 0x000fe400000000ff */
[----:B------:R-:W-:Y:S02]  /*12990*/  ISETP.LE.U32.AND P0, PT, R3, UR12, PT ;  /* 0x0000000c03007c0c */ /* 0x000fe4000bf03070 */
[----:B------:R-:W-:-:S04]  /*129a0*/  FMNMX3.FTZ R3, R135, R175, R174, !PT ;  /* 0x000000af87037276 */ /* 0x000fc800078100ae */
[----:B------:R-:W-:Y:S02]  /*129b0*/  FMNMX3.FTZ R5, R3, R176, R139, !PT ;  /* 0x000000b003057276 */ /* 0x000fe4000781008b */
[----:B-1----:R-:W-:Y:S02]  /*129c0*/  F2FP.F16.F32.PACK_AB R18, R201, R173 ;  /* 0x000000adc912723e */ /* 0x002fe400000000ff */
[----:B------:R-:W-:Y:S02]  /*129d0*/  SHF.R.U32.HI R3, RZ, 0x18, R14 ;  /* 0x00000018ff037819 */ /* 0x000fe4000001160e */
[----:B------:R-:W-:Y:S01]  /*129e0*/  PRMT R17, R18, 0x7632, R17 ;  /* 0x0000763212117816 */ /* 0x000fe20000000011 */
[----:B------:R-:W-:-:S03]  /*129f0*/  @!P0 HADD2 R178, -R18.H0_H0, -RZ.H0_H0 ;  /* 0xa00000ff12b28230 */ /* 0x000fc60000000900 */
[----:B------:R-:W-:Y:S02]  /*12a00*/  PRMT R234, R18, 0x5410, R17 ;  /* 0x0000541012ea7816 */ /* 0x000fe40000000011 */
[----:B------:R-:W-:Y:S02]  /*12a10*/  @!P0 PRMT R18, R178, 0x5410, RZ ;  /* 0x00005410b2128816 */ /* 0x000fe400000000ff */
[----:B------:R-:W-:Y:S02]  /*12a20*/  ISETP.LE.U32.AND P0, PT, R3, UR12, PT ;  /* 0x0000000c03007c0c */ /* 0x000fe4000bf03070 */
[----:B------:R-:W-:-:S04]  /*12a30*/  FMNMX3.FTZ R3, R5, R35, R34, !PT ;  /* 0x0000002305037276 */ /* 0x000fc80007810022 */
[----:B------:R-:W-:Y:S01]  /*12a40*/  FMNMX3.FTZ R3, R3, R22, R15, !PT ;  /* 0x0000001603037276 */ /* 0x000fe2000781000f */
[----:B------:R-:W-:-:S04]  /*12a50*/  FFMA.FTZ R26, R26, UR36, -R0 ;  /* 0x000000241a1a7c23 */ /* 0x000fc80008010800 */
[----:B------:R-:W1:Y:S01]  /*12a60*/  SHFL.BFLY PT, R9, R3, 0x2, 0x1f ;  /* 0x0c401f0003097f89 */ /* 0x000e6200000e0000 */
[----:B------:R-:W-:Y:S01]  /*12a70*/  FFMA.FTZ R25, R25, UR36, -R0 ;  /* 0x0000002419197c23 */ /* 0x000fe20008010800 */
[----:B------:R-:W-:Y:S01]  /*12a80*/  MUFU.EX2 R218, R26 ;  /* 0x0000001a00da7308 */ /* 0x000fe20000000800 */
[----:B------:R-:W-:-:S07]  /*12a90*/  IMAD.MOV.U32 R5, RZ, RZ, R8 ;  /* 0x000000ffff057224 */ /* 0x000fce00078e0008 */
[----:B------:R-:W3:Y:S01]  /*12aa0*/  MUFU.EX2 R224, R25 ;  /* 0x0000001900e07308 */ /* 0x000ee20000000800 */
[----:B------:R-:W-:Y:S01]  /*12ab0*/  @!P0 HADD2 R179, -R17.H0_H0, -RZ.H0_H0 ;  /* 0xa00000ff11b38230 */ /* 0x000fe20000000900 */
[----:B------:R-:W-:-:S04]  /*12ac0*/  LOP3.LUT R5, R5, 0xff, RZ, 0xc0, !PT ;  /* 0x000000ff05057812 */ /* 0x000fc800078ec0ff */
[----:B------:R-:W-:Y:S02]  /*12ad0*/  @!P0 PRMT R17, R179, 0x5410, RZ ;  /* 0x00005410b3118816 */ /* 0x000fe400000000ff */
[----:B------:R-:W-:Y:S02]  /*12ae0*/  ISETP.LE.U32.AND P0, PT, R5, UR12, PT ;  /* 0x0000000c05007c0c */ /* 0x000fe4000bf03070 */
[----:B-1----:R-:W-:Y:S02]  /*12af0*/  FMNMX.FTZ R3, R3, R9, !PT ;  /* 0x0000000903037209 */ /* 0x002fe40007810000 */
[----:B---3--:R-:W-:-:S03]  /*12b00*/  F2FP.F16.F32.PACK_AB R5, R224, R218 ;  /* 0x000000dae005723e */ /* 0x008fc600000000ff */
[----:B------:R-:W1:Y:S01]  /*12b10*/  SHFL.BFLY PT, R9, R3, 0x1, 0x1f ;  /* 0x0c201f0003097f89 */ /* 0x000e6200000e0000 */
[C---:B------:R-:W-:Y:S02]  /*12b20*/  PRMT R190, R5.reuse, 0x7610, R190 ;  /* 0x0000761005be7816 */ /* 0x040fe400000000be */
[----:B------:R-:W-:-:S03]  /*12b30*/  PRMT R189, R5, 0x7632, R189 ;  /* 0x0000763205bd7816 */ /* 0x000fc600000000bd */
[----:B------:R-:W-:Y:S01]  /*12b40*/  @!P0 HADD2 R180, -R190.H0_H0, -RZ.H0_H0 ;  /* 0xa00000ffbeb48230 */ /* 0x000fe20000000900 */
[----:B------:R-:W-:Y:S02]  /*12b50*/  PRMT R5, R8, 0x7771, RZ ;  /* 0x0000777108057816 */ /* 0x000fe400000000ff */
[----:B------:R-:W-:Y:S02]  /*12b60*/  PRMT R231, R190, 0x5410, R189 ;  /* 0x00005410bee77816 */ /* 0x000fe400000000bd */
[----:B------:R-:W-:Y:S02]  /*12b70*/  @!P0 PRMT R190, R180, 0x5410, RZ ;  /* 0x00005410b4be8816 */ /* 0x000fe400000000ff */
[----:B------:R-:W-:Y:S01]  /*12b80*/  ISETP.GT.U32.AND P0, PT, R5, UR12, PT ;  /* 0x0000000c05007c0c */ /* 0x000fe2000bf04070 */
[--C-:B------:R-:W-:Y:S01]  /*12b90*/  FFMA.FTZ R30, R30, UR36, -R0.reuse ;  /* 0x000000241e1e7c23 */ /* 0x100fe20008010800 */
[--C-:B------:R-:W-:Y:S01]  /*12ba0*/  FFMA.FTZ R29, R29, UR36, -R0.reuse ;  /* 0x000000241d1d7c23 */ /* 0x100fe20008010800 */
[--C-:B------:R-:W-:Y:S01]  /*12bb0*/  FFMA.FTZ R28, R28, UR36, -R0.reuse ;  /* 0x000000241c1c7c23 */ /* 0x100fe20008010800 */
[----:B------:R-:W-:Y:S01]  /*12bc0*/  FFMA.FTZ R33, R27, UR36, -R0 ;  /* 0x000000241b217c23 */ /* 0x000fe20008010800 */
[--C-:B------:R-:W-:Y:S01]  /*12bd0*/  FFMA.FTZ R0, R31, UR36, -R2.reuse ;  /* 0x000000241f007c23 */ /* 0x100fe20008010802 */
[----:B-1----:R-:W-:Y:S01]  /*12be0*/  FMNMX.FTZ R208, R3, R9, !PT ;  /* 0x0000000903d07209 */ /* 0x002fe20007810000 */
[----:B------:R-:W-:-:S06]  /*12bf0*/  FFMA.FTZ R9, R19, UR36, -R2 ;  /* 0x0000002413097c23 */ /* 0x000fcc0008010802 */
[----:B------:R-:W-:Y:S01]  /*12c00*/  @P0 HADD2 R182, -R189.H0_H0, -RZ.H0_H0 ;  /* 0xa00000ffbdb60230 */ /* 0x000fe20000000900 */
[----:B------:R1:W-:Y:S01]  /*12c10*/  MUFU.EX2 R178, R0 ;  /* 0x0000000000b27308 */ /* 0x0003e20000000800 */
[----:B------:R-:W-:-:S03]  /*12c20*/  PRMT R3, R8, 0x7772, RZ ;  /* 0x0000777208037816 */ /* 0x000fc600000000ff */
[----:B------:R-:W-:Y:S02]  /*12c30*/  @P0 PRMT R189, R182, 0x5410, RZ ;  /* 0x00005410b6bd0816 */ /* 0x000fe400000000ff */
[C---:B------:R-:W-:Y:S02]  /*12c40*/  FSETP.NEU.FTZ.AND P0, PT, R208.reuse, -INF , PT ;  /* 0xff800000d000780b */ /* 0x040fe40003f1d000 */
[----:B------:R-:W3:Y:S02]  /*12c50*/  MUFU.EX2 R9, R9 ;  /* 0x0000000900097308 */ /* 0x000ee40000000800 */
[C---:B------:R-:W-:Y:S01]  /*12c60*/  FSEL R31, R208.reuse, RZ, P0 ;  /* 0x000000ffd01f7208 */ /* 0x040fe20000000000 */
[----:B-1----:R-:W-:-:S05]  /*12c70*/  FMUL.FTZ R0, R208, UR36 ;  /* 0x00000024d0007c20 */ /* 0x002fca0008410000 */
[----:B------:R-:W-:Y:S02]  /*12c80*/  FSEL R0, R0, RZ, P0 ;  /* 0x000000ff00007208 */ /* 0x000fe40000000000 */
[----:B------:R-:W-:Y:S02]  /*12c90*/  ISETP.GT.U32.AND P0, PT, R3, UR12, PT ;  /* 0x0000000c03007c0c */ /* 0x000fe4000bf04070 */
[----:B------:R-:W-:Y:S02]  /*12ca0*/  PRMT R3, R8, 0x7773, RZ ;  /* 0x0000777308037816 */ /* 0x000fe400000000ff */
[----:B------:R-:W-:Y:S02]  /*12cb0*/  FSEL R5, R220, RZ, P6 ;  /* 0x000000ffdc057208 */ /* 0x000fe40003000000 */
[----:B------:R-:W-:Y:S01]  /*12cc0*/  ISETP.GT.U32.AND P6, PT, R3, UR12, PT ;  /* 0x0000000c03007c0c */ /* 0x000fe2000bfc4070 */
[----:B------:R-:W-:Y:S01]  /*12cd0*/  FADD.FTZ R3, R133, -R10 ;  /* 0x8000000a85037221 */ /* 0x000fe20000010000 */
[----:B------:R-:W-:-:S04]  /*12ce0*/  IMAD.WIDE.U32 R10, R11, -0x2daee0ad, RZ ;  /* 0xd2511f530b0a7825 */ /* 0x000fc800078e00ff */
[----:B------:R-:W-:Y:S01]  /*12cf0*/  FADD.FTZ R19, R132, -R5 ;  /* 0x8000000584137221 */ /* 0x000fe20000010000 */
[----:B------:R-:W-:Y:S01]  /*12d00*/  FMUL.FTZ R5, R3, UR36 ;  /* 0x0000002403057c20 */ /* 0x000fe20008410000 */
[----:B---3--:R-:W-:Y:S02]  /*12d10*/  F2FP.F16.F32.PACK_AB R3, R9, R178 ;  /* 0x000000b20903723e */ /* 0x008fe400000000ff */
[----:B------:R-:W-:Y:S02]  /*12d20*/  LOP3.LUT R32, R32, UR5, R11, 0x96, !PT ;  /* 0x0000000520207c12 */ /* 0x000fe4000f8e960b */
[C---:B------:R-:W-:Y:S02]  /*12d30*/  PRMT R188, R3.reuse, 0x7610, R188 ;  /* 0x0000761003bc7816 */ /* 0x040fe400000000bc */
[----:B------:R-:W-:Y:S01]  /*12d40*/  LOP3.LUT R11, R32, 0xffff, RZ, 0xc0, !PT ;  /* 0x0000ffff200b7812 */ /* 0x000fe200078ec0ff */
[----:B------:R-:W-:Y:S01]  /*12d50*/  MUFU.EX2 R30, R30 ;  /* 0x0000001e001e7308 */ /* 0x000fe20000000800 */
[----:B------:R-:W-:-:S02]  /*12d60*/  PRMT R187, R3, 0x7632, R187 ;  /* 0x0000763203bb7816 */ /* 0x000fc400000000bb */
[----:B------:R-:W-:Y:S01]  /*12d70*/  SHF.R.U32.HI R3, RZ, 0x8, R11 ;  /* 0x00000008ff037819 */ /* 0x000fe2000001160b */
[----:B------:R-:W-:-:S04]  /*12d80*/  @P0 HADD2 R132, -R188.H0_H0, -RZ.H0_H0 ;  /* 0xa00000ffbc840230 */ /* 0x000fc80000000900 */
[----:B------:R-:W1:Y:S01]  /*12d90*/  MUFU.EX2 R236, R29 ;  /* 0x0000001d00ec7308 */ /* 0x000e620000000800 */
[----:B------:R-:W-:Y:S01]  /*12da0*/  LOP3.LUT R3, R3, 0xffff, RZ, 0xc0, !PT ;  /* 0x0000ffff03037812 */ /* 0x000fe200078ec0ff */
[----:B------:R-:W-:Y:S01]  /*12db0*/  @P6 HADD2 R27, -R187.H0_H0, -RZ.H0_H0 ;  /* 0xa00000ffbb1b6230 */ /* 0x000fe20000000900 */
[----:B------:R-:W-:-:S05]  /*12dc0*/  PRMT R230, R188, 0x5410, R187 ;  /* 0x00005410bce67816 */ /* 0x000fca00000000bb */
[----:B------:R-:W3:Y:S01]  /*12dd0*/  MUFU.EX2 R5, R5 ;  /* 0x0000000500057308 */ /* 0x000ee20000000800 */
[----:B------:R-:W-:Y:S02]  /*12de0*/  @P0 PRMT R188, R132, 0x5410, RZ ;  /* 0x0000541084bc0816 */ /* 0x000fe400000000ff */
[----:B------:R-:W-:Y:S02]  /*12df0*/  ISETP.LE.U32.AND P0, PT, R3, UR12, PT ;  /* 0x0000000c03007c0c */ /* 0x000fe4000bf03070 */
[----:B------:R-:W-:Y:S02]  /*12e00*/  LOP3.LUT R3, R32, 0xff, RZ, 0xc0, !PT ;  /* 0x000000ff20037812 */ /* 0x000fe400078ec0ff */
[----:B------:R-:W-:Y:S02]  /*12e10*/  @P6 PRMT R187, R27, 0x5410, RZ ;  /* 0x000054101bbb6816 */ /* 0x000fe400000000ff */
[----:B------:R-:W-:Y:S01]  /*12e20*/  ISETP.LE.U32.AND P6, PT, R3, UR12, PT ;  /* 0x0000000c03007c0c */ /* 0x000fe2000bfc3070 */
[--C-:B------:R-:W-:Y:S01]  /*12e30*/  FFMA.FTZ R24, R24, UR36, -R2.reuse ;  /* 0x0000002418187c23 */ /* 0x100fe20008010802 */
[--C-:B------:R-:W-:Y:S01]  /*12e40*/  FFMA.FTZ R23, R23, UR36, -R2.reuse ;  /* 0x0000002417177c23 */ /* 0x100fe20008010802 */
[--C-:B------:R-:W-:Y:S01]  /*12e50*/  FFMA.FTZ R26, R21, UR36, -R2.reuse ;  /* 0x00000024151a7c23 */ /* 0x100fe20008010802 */
[----:B------:R-:W-:Y:S01]  /*12e60*/  FFMA.FTZ R27, R20, UR36, -R2 ;  /* 0x00000024141b7c23 */ /* 0x000fe20008010802 */
[----:B-1----:R-:W-:Y:S01]  /*12e70*/  F2FP.F16.F32.PACK_AB R2, R236, R30 ;  /* 0x0000001eec02723e */ /* 0x002fe200000000ff */
[----:B---3--:R-:W-:-:S03]  /*12e80*/  FFMA.FTZ R16, R251, R5, R186 ;  /* 0x00000005fb107223 */ /* 0x008fc600000100ba */
[C---:B------:R-:W-:Y:S02]  /*12e90*/  PRMT R186, R2.reuse, 0x7610, R186 ;  /* 0x0000761002ba7816 */ /* 0x040fe400000000ba */
[----:B------:R-:W-:Y:S02]  /*12ea0*/  PRMT R185, R2, 0x7632, R185 ;  /* 0x0000763202b97816 */ /* 0x000fe400000000b9 */
[----:B------:R-:W-:Y:S01]  /*12eb0*/  PRMT R2, R32, 0x7632, R2 ;  /* 0x0000763220027816 */ /* 0x000fe20000000002 */
[----:B------:R-:W-:-:S03]  /*12ec0*/  @!P6 HADD2 R133, -R186.H0_H0, -RZ.H0_H0 ;  /* 0xa00000ffba85e230 */ /* 0x000fc60000000900 */
[----:B------:R-:W-:Y:S02]  /*12ed0*/  LOP3.LUT R2, R2, 0xff, RZ, 0xc0, !PT ;  /* 0x000000ff02027812 */ /* 0x000fe400078ec0ff */
[----:B------:R-:W-:Y:S02]  /*12ee0*/  PRMT R251, R186, 0x5410, R185 ;  /* 0x00005410bafb7816 */ /* 0x000fe400000000b9 */
[----:B------:R-:W-:Y:S02]  /*12ef0*/  @!P6 PRMT R186, R133, 0x5410, RZ ;  /* 0x0000541085bae816 */ /* 0x000fe400000000ff */
[----:B------:R-:W-:Y:S01]  /*12f00*/  ISETP.LE.U32.AND P6, PT, R2, UR12, PT ;  /* 0x0000000c02007c0c */ /* 0x000fe2000bfc3070 */
[----:B------:R-:W-:Y:S01]  /*12f10*/  FFMA.FTZ R177, R22, UR36, -R0 ;  /* 0x0000002416b17c23 */ /* 0x000fe20008010800 */
[----:B------:R-:W-:Y:S08]  /*12f20*/  MUFU.EX2 R2, R24 ;  /* 0x0000001800027308 */ /* 0x000ff00000000800 */
[----:B------:R1:W-:Y:S02]  /*12f30*/  MUFU.EX2 R24, R23 ;  /* 0x0000001700187308 */ /* 0x0003e40000000800 */
[----:B-1----:R-:W3:Y:S01]  /*12f40*/  LDL.64 R22, [R1+0x98] ;  /* 0x0000980001167983 */ /* 0x002ee20000100a00 */
[----:B------:R-:W-:-:S06]  /*12f50*/  FMUL.FTZ R3, R19, UR36 ;  /* 0x0000002413037c20 */ /* 0x000fcc0008410000 */
[----:B------:R-:W1:Y:S01]  /*12f60*/  MUFU.EX2 R3, R3 ;  /* 0x0000000300037308 */ /* 0x000e620000000800 */
[--C-:B------:R-:W-:Y:S01]  /*12f70*/  FFMA.FTZ R175, R175, UR36, -R0.reuse ;  /* 0x00000024afaf7c23 */ /* 0x100fe20008010800 */
[--C-:B------:R-:W-:Y:S01]  /*12f80*/  FFMA.FTZ R174, R174, UR36, -R0.reuse ;  /* 0x00000024aeae7c23 */ /* 0x100fe20008010800 */
[--C-:B------:R-:W-:Y:S01]  /*12f90*/  FFMA.FTZ R176, R176, UR36, -R0.reuse ;  /* 0x00000024b0b07c23 */ /* 0x100fe20008010800 */
[--C-:B------:R-:W-:Y:S01]  /*12fa0*/  FFMA.FTZ R29, R139, UR36, -R0.reuse ;  /* 0x000000248b1d7c23 */ /* 0x100fe20008010800 */
[--C-:B------:R-:W-:Y:S01]  /*12fb0*/  FFMA.FTZ R19, R35, UR36, -R0.reuse ;  /* 0x0000002423137c23 */ /* 0x100fe20008010800 */
[--C-:B------:R-:W-:Y:S01]  /*12fc0*/  FFMA.FTZ R25, R34, UR36, -R0.reuse ;  /* 0x0000002422197c23 */ /* 0x100fe20008010800 */
[----:B-1----:R-:W-:Y:S01]  /*12fd0*/  FFMA.FTZ R11, R248, R3, R173 ;  /* 0x00000003f80b7223 */ /* 0x002fe200000100ad */
[----:B------:R-:W-:Y:S01]  /*12fe0*/  FFMA.FTZ R173, R15, UR36, -R0 ;  /* 0x000000240fad7c23 */ /* 0x000fe20008010800 */
[----:B------:R-:W-:-:S04]  /*12ff0*/  FMNMX3.FTZ R0, R134, R191, R181, !PT ;  /* 0x000000bf86007276 */ /* 0x000fc800078100b5 */
[----:B------:R-:W-:-:S04]  /*13000*/  FMNMX3.FTZ R0, R0, R184, R229, !PT ;  /* 0x000000b800007276 */ /* 0x000fc800078100e5 */
[----:B------:R-:W-:-:S04]  /*13010*/  FMNMX3.FTZ R0, R0, R228, R227, !PT ;  /* 0x000000e400007276 */ /* 0x000fc800078100e3 */
[----:B------:R-:W-:Y:S01]  /*13020*/  FMNMX3.FTZ R0, R0, R172, R210, !PT ;  /* 0x000000ac00007276 */ /* 0x000fe200078100d2 */
[----:B------:R-:W-:Y:S02]  /*13030*/  @!P0 HADD2 R183, -R185.H0_H0, -RZ.H0_H0 ;  /* 0xa00000ffb9b78230 */ /* 0x000fe40000000900 */
[----:B------:R-:W-:Y:S01]  /*13040*/  FADD.FTZ R20, R201, R11 ;  /* 0x0000000bc9147221 */ /* 0x000fe20000010000 */
[----:B------:R-:W-:Y:S01]  /*13050*/  SHF.R.U32.HI R11, RZ, 0x18, R32 ;  /* 0x00000018ff0b7819 */ /* 0x000fe20000011620 */
[----:B------:R-:W1:Y:S01]  /*13060*/  SHFL.BFLY PT, R15, R0, 0x2, 0x1f ;  /* 0x0c401f00000f7f89 */ /* 0x000e6200000e0000 */
[----:B------:R-:W-:Y:S02]  /*13070*/  @!P0 PRMT R185, R183, 0x5410, RZ ;  /* 0x00005410b7b98816 */ /* 0x000fe400000000ff */
[----:B------:R-:W-:Y:S02]  /*13080*/  ISETP.LE.U32.AND P0, PT, R11, UR12, PT ;  /* 0x0000000c0b007c0c */ /* 0x000fe4000bf03070 */
[----:B------:R-:W-:Y:S01]  /*13090*/  F2FP.F16.F32.PACK_AB R11, R24, R2 ;  /* 0x00000002180b723e */ /* 0x000fe200000000ff */
[----:B------:R-:W-:Y:S03]  /*130a0*/  MUFU.EX2 R237, R28 ;  /* 0x0000001c00ed7308 */ /* 0x000fe60000000800 */
[----:B------:R-:W-:-:S02]  /*130b0*/  PRMT R183, R11, 0x7610, R183 ;  /* 0x000076100bb77816 */ /* 0x000fc400000000b7 */
[----:B------:R-:W-:-:S03]  /*130c0*/  PRMT R182, R11, 0x7632, R182 ;  /* 0x000076320bb67816 */ /* 0x000fc600000000b6 */
[----:B------:R-:W4:Y:S01]  /*130d0*/  MUFU.EX2 R238, R33 ;  /* 0x0000002100ee7308 */ /* 0x000f220000000800 */
[----:B------:R-:W-:Y:S02]  /*130e0*/  IMAD.MOV.U32 R11, RZ, RZ, R10 ;  /* 0x000000ffff0b7224 */ /* 0x000fe400078e000a */
[----:B------:R-:W-:Y:S01]  /*130f0*/  @!P6 HADD2 R192, -R183.H0_H0, -RZ.H0_H0 ;  /* 0xa00000ffb7c0e230 */ /* 0x000fe20000000900 */
[----:B------:R-:W-:Y:S02]  /*13100*/  PRMT R250, R183, 0x5410, R182 ;  /* 0x00005410b7fa7816 */ /* 0x000fe400000000b6 */
[----:B------:R-:W-:Y:S01]  /*13110*/  LOP3.LUT R11, R11, 0xff, RZ, 0xc0, !PT ;  /* 0x000000ff0b0b7812 */ /* 0x000fe200078ec0ff */
[----:B------:R-:W2:Y:S01]  /*13120*/  S2R R132, SR_CTAID.X ;  /* 0x0000000000847919 */ /* 0x000ea20000002500 */
[----:B------:R-:W-:Y:S01]  /*13130*/  @!P6 PRMT R183, R192, 0x5410, RZ ;  /* 0x00005410c0b7e816 */ /* 0x000fe200000000ff */
[----:B------:R-:W-:Y:S01]  /*13140*/  FADD.FTZ R16, R225, R16 ;  /* 0x00000010e1107221 */ /* 0x000fe20000010000 */
[----:B------:R-:W-:-:S02]  /*13150*/  ISETP.LE.U32.AND P6, PT, R11, UR12, PT ;  /* 0x0000000c0b007c0c */ /* 0x000fc4000bfc3070 */
[----:B-1----:R-:W-:Y:S01]  /*13160*/  FMNMX.FTZ R0, R0, R15, !PT ;  /* 0x0000000f00007209 */ /* 0x002fe20007810000 */
[----:B------:R-:W-:Y:S01]  /*13170*/  FADD.FTZ R21, R218, R16 ;  /* 0x00000010da157221 */ /* 0x000fe20000010000 */
[----:B------:R-:W-:Y:S01]  /*13180*/  MUFU.EX2 R26, R26 ;  /* 0x0000001a001a7308 */ /* 0x000fe20000000800 */
[----:B----4-:R-:W-:Y:S02]  /*13190*/  F2FP.F16.F32.PACK_AB R15, R238, R237 ;  /* 0x000000edee0f723e */ /* 0x010fe400000000ff */
[----:B------:R-:W1:Y:S01]  /*131a0*/  SHFL.BFLY PT, R16, R0, 0x1, 0x1f ;  /* 0x0c201f0000107f89 */ /* 0x000e6200000e0000 */
[----:B------:R-:W-:-:S04]  /*131b0*/  @!P0 HADD2 R193, -R182.H0_H0, -RZ.H0_H0 ;  /* 0xa00000ffb6c18230 */ /* 0x000fc80000000900 */
[----:B------:R-:W4:Y:S01]  /*131c0*/  MUFU.EX2 R27, R27 ;  /* 0x0000001b001b7308 */ /* 0x000f220000000800 */
[----:B------:R-:W-:Y:S02]  /*131d0*/  PRMT R180, R15, 0x7610, R180 ;  /* 0x000076100fb47816 */ /* 0x000fe400000000b4 */
[C---:B------:R-:W-:Y:S02]  /*131e0*/  PRMT R11, R10.reuse, 0x7771, RZ ;  /* 0x000077710a0b7816 */ /* 0x040fe400000000ff */
[----:B------:R-:W-:Y:S01]  /*131f0*/  @!P0 PRMT R182, R193, 0x5410, RZ ;  /* 0x00005410c1b68816 */ /* 0x000fe200000000ff */
[----:B------:R-:W-:Y:S01]  /*13200*/  @!P6 HADD2 R194, -R180.H0_H0, -RZ.H0_H0 ;  /* 0xa00000ffb4c2e230 */ /* 0x000fe20000000900 */
[----:B------:R-:W-:Y:S02]  /*13210*/  PRMT R179, R15, 0x7632, R179 ;  /* 0x000076320fb37816 */ /* 0x000fe400000000b3 */
[----:B------:R-:W-:Y:S02]  /*13220*/  ISETP.GT.U32.AND P0, PT, R11, UR12, PT ;  /* 0x0000000c0b007c0c */ /* 0x000fe4000bf04070 */
[----:B------:R-:W-:Y:S01]  /*13230*/  PRMT R11, R10, 0x7772, RZ ;  /* 0x000077720a0b7816 */ /* 0x000fe200000000ff */
[----:B------:R-:W-:Y:S01]  /*13240*/  FADD.FTZ R20, R178, R20 ;  /* 0x00000014b2147221 */ /* 0x000fe20000010000 */
[----:B------:R-:W-:-:S02]  /*13250*/  PRMT R248, R180, 0x5410, R179 ;  /* 0x00005410b4f87816 */ /* 0x000fc400000000b3 */
[----:B------:R-:W-:Y:S02]  /*13260*/  @!P6 PRMT R180, R194, 0x5410, RZ ;  /* 0x00005410c2b4e816 */ /* 0x000fe400000000ff */
[----:B------:R-:W-:Y:S01]  /*13270*/  ISETP.GT.U32.AND P6, PT, R11, UR12, PT ;  /* 0x0000000c0b007c0c */ /* 0x000fe2000bfc4070 */
[----:B------:R-:W-:Y:S01]  /*13280*/  FADD.FTZ R11, R9, R20 ;  /* 0x00000014090b7221 */ /* 0x000fe20000010000 */
[----:B----4-:R-:W-:Y:S02]  /*13290*/  F2FP.F16.F32.PACK_AB R9, R27, R26 ;  /* 0x0000001a1b09723e */ /* 0x010fe400000000ff */
[----:B------:R-:W-:Y:S02]  /*132a0*/  SHF.R.U32.HI R242, RZ, 0x5, R205 ;  /* 0x00000005fff27819 */ /* 0x000fe400000116cd */
[C---:B------:R-:W-:Y:S01]  /*132b0*/  PRMT R178, R9.reuse, 0x7610, R178 ;  /* 0x0000761009b27816 */ /* 0x040fe200000000b2 */
[----:B------:R-:W-:Y:S01]  /*132c0*/  @P0 HADD2 R198, -R179.H0_H0, -RZ.H0_H0 ;  /* 0xa00000ffb3c60230 */ /* 0x000fe20000000900 */
[----:B-1----:R-:W-:Y:S01]  /*132d0*/  FMNMX.FTZ R201, R0, R16, !PT ;  /* 0x0000001000c97209 */ /* 0x002fe20007810000 */
[----:B--2---:R-:W-:Y:S01]  /*132e0*/  IMAD R132, R132, 0x8, R242 ;  /* 0x0000000884847824 */ /* 0x004fe200078e02f2 */
[----:B------:R-:W-:-:S02]  /*132f0*/  PRMT R139, R9, 0x7632, R139 ;  /* 0x00007632098b7816 */ /* 0x000fc4000000008b */
[----:B------:R-:W-:Y:S01]  /*13300*/  PRMT R0, R10, 0x7773, RZ ;  /* 0x000077730a007816 */ /* 0x000fe200000000ff */
[----:B------:R-:W-:Y:S01]  /*13310*/  @P6 HADD2 R195, -R178.H0_H0, -RZ.H0_H0 ;  /* 0xa00000ffb2c36230 */ /* 0x000fe20000000900 */
[----:B------:R-:W-:Y:S01]  /*13320*/  @P0 PRMT R179, R198, 0x5410, RZ ;  /* 0x00005410c6b30816 */ /* 0x000fe200000000ff */
[----:B------:R-:W-:Y:S01]  /*13330*/  VIADD R132, R132, 0x4 ;  /* 0x0000000484847836 */ /* 0x000fe20000000000 */
[----:B------:R-:W-:Y:S01]  /*13340*/  ISETP.GT.U32.AND P0, PT, R0, UR12, PT ;  /* 0x0000000c00007c0c */ /* 0x000fe2000bf04070 */
[----:B------:R-:W-:Y:S01]  /*13350*/  FMUL.FTZ R0, R201, UR36 ;  /* 0x00000024c9007c20 */ /* 0x000fe20008410000 */
[----:B------:R-:W-:Y:S02]  /*13360*/  PRMT R247, R178, 0x5410, R139 ;  /* 0x00005410b2f77816 */ /* 0x000fe4000000008b */
[----:B------:R-:W-:Y:S01]  /*13370*/  @P6 PRMT R178, R195, 0x5410, RZ ;  /* 0x00005410c3b26816 */ /* 0x000fe200000000ff */
[----:B------:R-:W-:Y:S01]  /*13380*/  IMAD.WIDE.U32 R132, R132, -0x326172a9, RZ ;  /* 0xcd9e8d5784847825 */ /* 0x000fe200078e00ff */
[----:B------:R-:W-:-:S03]  /*13390*/  FSETP.NEU.FTZ.AND P6, PT, R201, -INF , PT ;  /* 0xff800000c900780b */ /* 0x000fc60003fdd000 */
[----:B------:R-:W-:Y:S01]  /*133a0*/  FADD.FTZ R21, R224, R21 ;  /* 0x00000015e0157221 */ /* 0x000fe20000010000 */
[----:B------:R-:W-:Y:S02]  /*133b0*/  FSEL R0, R0, RZ, P6 ;  /* 0x000000ff00007208 */ /* 0x000fe40003000000 */
[----:B------:R-:W-:-:S03]  /*133c0*/  LOP3.LUT R20, R132, UR15, R13, 0x96, !PT ;  /* 0x0000000f84147c12 */ /* 0x000fc6000f8e960d */
[----:B------:R-:W-:Y:S01]  /*133d0*/  FFMA.FTZ R9, R191, UR36, -R0 ;  /* 0x00000024bf097c23 */ /* 0x000fe20008010800 */
[----:B------:R-:W-:Y:S01]  /*133e0*/  FADD.FTZ R191, R30, R21 ;  /* 0x000000151ebf7221 */ /* 0x000fe20000010000 */
[----:B------:R-:W-:-:S04]  /*133f0*/  IMAD.WIDE.U32 R20, R20, -0x2daee0ad, RZ ;  /* 0xd2511f5314147825 */ /* 0x000fc800078e00ff */
[--C-:B------:R-:W-:Y:S01]  /*13400*/  FFMA.FTZ R15, R181, UR36, -R0.reuse ;  /* 0x00000024b50f7c23 */ /* 0x100fe20008010800 */
[--C-:B------:R-:W-:Y:S01]  /*13410*/  FFMA.FTZ R33, R184, UR36, -R0.reuse ;  /* 0x00000024b8217c23 */ /* 0x100fe20008010800 */
[--C-:B------:R-:W-:Y:S01]  /*13420*/  FFMA.FTZ R28, R229, UR36, -R0.reuse ;  /* 0x00000024e51c7c23 */ /* 0x100fe20008010800 */
[--C-:B------:R-:W-:Y:S01]  /*13430*/  FFMA.FTZ R34, R228, UR36, -R0.reuse ;  /* 0x00000024e4227c23 */ /* 0x100fe20008010800 */
[--C-:B------:R-:W-:Y:S01]  /*13440*/  FFMA.FTZ R35, R227, UR36, -R0.reuse ;  /* 0x00000024e3237c23 */ /* 0x100fe20008010800 */
[--C-:B------:R-:W-:Y:S01]  /*13450*/  FFMA.FTZ R172, R172, UR36, -R0.reuse ;  /* 0x00000024acac7c23 */ /* 0x100fe20008010800 */
[----:B------:R-:W-:Y:S01]  /*13460*/  FFMA.FTZ R133, R210, UR36, -R0 ;  /* 0x00000024d2857c23 */ /* 0x000fe20008010800 */
[----:B------:R-:W-:Y:S01]  /*13470*/  LOP3.LUT R12, R12, UR4, R241, 0x96, !PT ;  /* 0x000000040c0c7c12 */ /* 0x000fe2000f8e96f1 */
[----:B------:R-:W-:Y:S04]  /*13480*/  MUFU.EX2 R184, R175 ;  /* 0x000000af00b87308 */ /* 0x000fe80000000800 */
[----:B------:R-:W-:-:S04]  /*13490*/  IMAD.WIDE.U32 R12, R12, -0x2daee0ad, RZ ;  /* 0xd2511f530c0c7825 */ /* 0x000fc800078e00ff */
[----:B------:R-:W1:Y:S01]  /*134a0*/  MUFU.EX2 R181, R174 ;  /* 0x000000ae00b57308 */ /* 0x000e620000000800 */
[----:B------:R-:W-:Y:S01]  /*134b0*/  LOP3.LUT R13, R20, UR17, R13, 0x96, !PT ;  /* 0x00000011140d7c12 */ /* 0x000fe2000f8e960d */
[----:B------:R-:W-:Y:S01]  /*134c0*/  FADD.FTZ R132, R2, R11 ;  /* 0x0000000b02847221 */ /* 0x000fe20000010000 */
[----:B------:R-:W-:-:S04]  /*134d0*/  FADD.FTZ R2, R135, -R31 ;  /* 0x8000001f87027221 */ /* 0x000fc80000010000 */
[----:B------:R-:W-:-:S06]  /*134e0*/  FMUL.FTZ R2, R2, UR36 ;  /* 0x0000002402027c20 */ /* 0x000fcc0008410000 */
[----:B------:R-:W-:Y:S01]  /*134f0*/  MUFU.EX2 R2, R2 ;  /* 0x0000000200027308 */ /* 0x000fe20000000800 */
[----:B------:R-:W-:-:S07]  /*13500*/  @P0 HADD2 R199, -R139.H0_H0, -RZ.H0_H0 ;  /* 0xa00000ff8bc70230 */ /* 0x000fce0000000900 */
[----:B------:R1:W-:Y:S01]  /*13510*/  MUFU.EX2 R16, R15 ;  /* 0x0000000f00107308 */ /* 0x0003e20000000800 */
[----:B------:R-:W-:-:S07]  /*13520*/  @P0 PRMT R139, R199, 0x5410, RZ ;  /* 0x00005410c78b0816 */ /* 0x000fce00000000ff */
[----:B------:R-:W-:Y:S08]  /*13530*/  MUFU.EX2 R19, R19 ;  /* 0x0000001300137308 */ /* 0x000ff00000000800 */
[----:B------:R-:W-:Y:S01]  /*13540*/  MUFU.EX2 R25, R25 ;  /* 0x0000001900197308 */ /* 0x000fe20000000800 */
[----:B-1----:R-:W-:-:S07]  /*13550*/  F2FP.F16.F32.PACK_AB R15, R181, R184 ;  /* 0x000000b8b50f723e */ /* 0x002fce00000000ff */
[----:B------:R-:W-:Y:S01]  /*13560*/  MUFU.EX2 R176, R176 ;  /* 0x000000b000b07308 */ /* 0x000fe20000000800 */
[----:B---3--:R-:W-:-:S05]  /*13570*/  LOP3.LUT R0, R22, UR21, R21, 0x96, !PT ;  /* 0x0000001516007c12 */ /* 0x008fca000f8e9615 */
[----:B------:R-:W-:-:S05]  /*13580*/  IMAD.WIDE.U32 R22, R0, -0x326172a9, RZ ;  /* 0xcd9e8d5700167825 */ /* 0x000fca00078e00ff */
[----:B------:R-:W-:-:S05]  /*13590*/  LOP3.LUT R0, R240, UR22, R23, 0x96, !PT ;  /* 0x00000016f0007c12 */ /* 0x000fca000f8e9617 */
[----:B------:R-:W-:-:S05]  /*135a0*/  IMAD.WIDE.U32 R174, R0, -0x2daee0ad, RZ ;  /* 0xd2511f5300ae7825 */ /* 0x000fca00078e00ff */
[----:B------:R-:W-:Y:S01]  /*135b0*/  LOP3.LUT R20, R12, UR7, R175, 0x96, !PT ;  /* 0x000000070c147c12 */ /* 0x000fe2000f8e96af */
[----:B------:R-:W-:-:S05]  /*135c0*/  IMAD.WIDE.U32 R12, R13, -0x326172a9, RZ ;  /* 0xcd9e8d570d0c7825 */ /* 0x000fca00078e00ff */
[----:B------:R-:W-:Y:S01]  /*135d0*/  LOP3.LUT R22, R22, UR16, R13, 0x96, !PT ;  /* 0x0000001016167c12 */ /* 0x000fe2000f8e960d */
[----:B------:R-:W-:Y:S01]  /*135e0*/  IMAD.WIDE.U32 R20, R20, -0x326172a9, RZ ;  /* 0xcd9e8d5714147825 */ /* 0x000fe200078e00ff */
[----:B------:R-:W-:-:S03]  /*135f0*/  FSEL R0, R201, RZ, P6 ;  /* 0x000000ffc9007208 */ /* 0x000fc60003000000 */
[----:B------:R-:W-:Y:S01]  /*13600*/  IMAD.WIDE.U32 R22, R22, -0x2daee0ad, RZ ;  /* 0xd2511f5316167825 */ /* 0x000fe200078e00ff */
[----:B------:R-:W-:-:S03]  /*13610*/  LOP3.LUT R30, R12, UR14, R21, 0x96, !PT ;  /* 0x0000000e0c1e7c12 */ /* 0x000fc6000f8e9615 */
[----:B------:R-:W-:Y:S01]  /*13620*/  FADD.FTZ R0, R134, -R0 ;  /* 0x8000000086007221 */ /* 0x000fe20000010000 */
[----:B------:R-:W-:-:S03]  /*13630*/  LOP3.LUT R13, R174, UR13, R23, 0x96, !PT ;  /* 0x0000000dae0d7c12 */ /* 0x000fc6000f8e9617 */
[----:B------:R-:W-:Y:S02]  /*13640*/  FMUL.FTZ R0, R0, UR36 ;  /* 0x0000002400007c20 */ /* 0x000fe40008410000 */
[----:B------:R-:W-:Y:S01]  /*13650*/  IMAD.WIDE.U32 R12, R13, -0x326172a9, RZ ;  /* 0xcd9e8d570d0c7825 */ /* 0x000fe200078e00ff */
[----:B------:R1:W-:Y:S03]  /*13660*/  MUFU.EX2 R23, R9 ;  /* 0x0000000900177308 */ /* 0x0003e60000000800 */
[----:B------:R-:W-:Y:S01]  /*13670*/  IMAD.WIDE.U32 R30, R30, -0x2daee0ad, RZ ;  /* 0xd2511f531e1e7825 */ /* 0x000fe200078e00ff */
[----:B------:R-:W-:-:S04]  /*13680*/  LOP3.LUT R13, R20, UR6, R13, 0x96, !PT ;  /* 0x00000006140d7c12 */ /* 0x000fc8000f8e960d */
[----:B------:R-:W2:Y:S01]  /*13690*/  MUFU.EX2 R0, R0 ;  /* 0x0000000000007308 */ /* 0x000ea20000000800 */
[----:B------:R-:W-:Y:S01]  /*136a0*/  LOP3.LUT R31, R22, UR5, R31, 0x96, !PT ;  /* 0x00000005161f7c12 */ /* 0x000fe2000f8e961f */
[-C--:B------:R-:W-:Y:S01]  /*136b0*/  FMUL.FTZ R170, R170, R3.reuse ;  /* 0x00000003aaaa7220 */ /* 0x080fe20000410000 */
[-C--:B------:R-:W-:Y:S01]  /*136c0*/  FMUL.FTZ R171, R171, R3.reuse ;  /* 0x00000003abab7220 */ /* 0x080fe20000410000 */
[-C--:B------:R-:W-:Y:S01]  /*136d0*/  FMUL.FTZ R166, R166, R3.reuse ;  /* 0x00000003a6a67220 */ /* 0x080fe20000410000 */
[-C--:B------:R-:W-:Y:S01]  /*136e0*/  FMUL.FTZ R167, R167, R3.reuse ;  /* 0x00000003a7a77220 */ /* 0x080fe20000410000 */
[-C--:B------:R-:W-:Y:S01]  /*136f0*/  FMUL.FTZ R162, R162, R3.reuse ;  /* 0x00000003a2a27220 */ /* 0x080fe20000410000 */
[----:B------:R-:W-:Y:S01]  /*13700*/  FMUL.FTZ R163, R163, R3 ;  /* 0x00000003a3a37220 */ /* 0x000fe20000410000 */
[----:B-1----:R-:W-:Y:S01]  /*13710*/  LOP3.LUT R9, R13, 0xff, RZ, 0xc0, !PT ;  /* 0x000000ff0d097812 */ /* 0x002fe200078ec0ff */
[----:B--2---:R-:W-:-:S03]  /*13720*/  FFMA.FTZ R11, R239, R0, R23 ;  /* 0x00000000ef0b7223 */ /* 0x004fc60000010017 */
[----:B------:R-:W-:Y:S01]  /*13730*/  ISETP.LE.U32.AND P6, PT, R9, UR12, PT ;  /* 0x0000000c09007c0c */ /* 0x000fe2000bfc3070 */
[----:B------:R-:W1:Y:S01]  /*13740*/  MUFU.EX2 R21, R29 ;  /* 0x0000001d00157308 */ /* 0x000e620000000800 */
[----:B------:R-:W-:Y:S01]  /*13750*/  LOP3.LUT R9, R31, 0xff, RZ, 0xc0, !PT ;  /* 0x000000ff1f097812 */ /* 0x000fe200078ec0ff */
[-C--:B------:R-:W-:Y:S01]  /*13760*/  FMUL.FTZ R158, R158, R3.reuse ;  /* 0x000000039e9e7220 */ /* 0x080fe20000410000 */
[-C--:B------:R-:W-:Y:S01]  /*13770*/  FMUL.FTZ R159, R159, R3.reuse ;  /* 0x000000039f9f7220 */ /* 0x080fe20000410000 */
[-C--:B------:R-:W-:Y:S01]  /*13780*/  FMUL.FTZ R194, R38, R3.reuse ;  /* 0x0000000326c27220 */ /* 0x080fe20000410000 */
[----:B------:R-:W-:Y:S01]  /*13790*/  ISETP.LE.U32.AND P0, PT, R9, UR12, PT ;  /* 0x0000000c09007c0c */ /* 0x000fe2000bf03070 */
[----:B------:R-:W-:Y:S01]  /*137a0*/  FFMA.FTZ R9, R243, R2, R184 ;  /* 0x00000002f3097223 */ /* 0x000fe200000100b8 */
[-C--:B------:R-:W-:Y:S01]  /*137b0*/  FMUL.FTZ R195, R39, R3.reuse ;  /* 0x0000000327c37220 */ /* 0x080fe20000410000 */
[----:B------:R-:W2:Y:S01]  /*137c0*/  MUFU.EX2 R174, R33 ;  /* 0x0000002100ae7308 */ /* 0x000ea20000000800 */
[----:B------:R-:W-:Y:S01]  /*137d0*/  FMUL.FTZ R218, R54, R3 ;  /* 0x0000000336da7220 */ /* 0x000fe20000410000 */
[----:B------:R-:W-:Y:S01]  /*137e0*/  FADD.FTZ R20, R181, R9 ;  /* 0x00000009b5147221 */ /* 0x000fe20000010000 */
[----:B------:R-:W-:Y:S01]  /*137f0*/  LOP3.LUT R9, R13, 0xffff, RZ, 0xc0, !PT ;  /* 0x0000ffff0d097812 */ /* 0x000fe200078ec0ff */
[----:B------:R-:W-:Y:S01]  /*13800*/  FADD.FTZ R134, R16, R11 ;  /* 0x0000000b10867221 */ /* 0x000fe20000010000 */
[----:B------:R-:W-:-:S02]  /*13810*/  @!P6 HADD2 R200, -R15.H0_H0, -RZ.H0_H0 ;  /* 0xa00000ff0fc8e230 */ /* 0x000fc40000000900 */
[-C--:B------:R-:W-:Y:S01]  /*13820*/  FMUL.FTZ R66, R66, R3.reuse ;  /* 0x0000000342427220 */ /* 0x080fe20000410000 */
[----:B------:R-:W-:Y:S01]  /*13830*/  SHF.R.U32.HI R9, RZ, 0x8, R9 ;  /* 0x00000008ff097819 */ /* 0x000fe20000011609 */
[----:B------:R-:W-:Y:S01]  /*13840*/  MUFU.EX2 R22, R28 ;  /* 0x0000001c00167308 */ /* 0x000fe20000000800 */
[----:B------:R-:W-:Y:S01]  /*13850*/  PRMT R11, R15, 0x7632, R11 ;  /* 0x000076320f0b7816 */ /* 0x000fe2000000000b */
[-C--:B------:R-:W-:Y:S01]  /*13860*/  FMUL.FTZ R67, R67, R3.reuse ;  /* 0x0000000343437220 */ /* 0x080fe20000410000 */
[----:B------:R-:W-:Y:S01]  /*13870*/  LOP3.LUT R9, R9, 0xffff, RZ, 0xc0, !PT ;  /* 0x0000ffff09097812 */ /* 0x000fe200078ec0ff */
[----:B------:R-:W-:Y:S01]  /*13880*/  FMUL.FTZ R70, R70, R3 ;  /* 0x0000000346467220 */ /* 0x000fe20000410000 */
[----:B------:R-:W-:Y:S01]  /*13890*/  F2FP.F16.F32.PACK_AB R184, R25, R19 ;  /* 0x0000001319b8723e */ /* 0x000fe200000000ff */
        /* <DEDUP_REMOVED lines=16> */
[----:B------:R-:W-:Y:S01]  /*139a0*/  FMUL.FTZ R102, R102, R3 ;  /* 0x0000000366667220 */ /* 0x000fe20000410000 */
[----:B------:R-:W-:Y:S01]  /*139b0*/  F2FP.F16.F32.PACK_AB R16, R16, R23 ;  /* 0x000000171010723e */ /* 0x000fe200000000ff */
[----:B------:R-:W-:Y:S01]  /*139c0*/  FADD.FTZ R20, R176, R20 ;  /* 0x00000014b0147221 */ /* 0x000fe20000010000 */
[-C--:B------:R-:W-:Y:S01]  /*139d0*/  FMUL.FTZ R103, R103, R3.reuse ;  /* 0x0000000367677220 */ /* 0x080fe20000410000 */
[-C--:B------:R-:W-:Y:S01]  /*139e0*/  FMUL.FTZ R114, R114, R3.reuse ;  /* 0x0000000372727220 */ /* 0x080fe20000410000 */
[C---:B------:R-:W-:Y:S01]  /*139f0*/  PRMT R9, R16.reuse, 0x7610, R9 ;  /* 0x0000761010097816 */ /* 0x040fe20000000009 */
[----:B-1----:R-:W-:Y:S01]  /*13a00*/  FADD.FTZ R20, R21, R20 ;  /* 0x0000001415147221 */ /* 0x002fe20000010000 */
[----:B------:R-:W-:Y:S01]  /*13a10*/  PRMT R16, R16, 0x7632, R16 ;  /* 0x0000763210107816 */ /* 0x000fe20000000010 */
[-C--:B------:R-:W-:Y:S01]  /*13a20*/  FMUL.FTZ R115, R115, R3.reuse ;  /* 0x0000000373737220 */ /* 0x080fe20000410000 */
[-C--:B------:R-:W-:Y:S01]  /*13a30*/  FMUL.FTZ R240, R118, R3.reuse ;  /* 0x0000000376f07220 */ /* 0x080fe20000410000 */
[----:B------:R-:W-:Y:S01]  /*13a40*/  FADD.FTZ R29, R19, R20 ;  /* 0x00000014131d7221 */ /* 0x000fe20000010000 */
[-C--:B------:R-:W-:Y:S01]  /*13a50*/  FMUL.FTZ R130, R130, R3.reuse ;  /* 0x0000000382827220 */ /* 0x080fe20000410000 */
[----:B------:R-:W-:Y:S01]  /*13a60*/  @!P0 HADD2 R202, -R9.H0_H0, -RZ.H0_H0 ;  /* 0xa00000ff09ca8230 */ /* 0x000fe20000000900 */
[----:B------:R-:W-:Y:S01]  /*13a70*/  SHF.R.U32.HI R19, RZ, 0x18, R13 ;  /* 0x00000018ff137819 */ /* 0x000fe2000001160d */
[----:B------:R-:W-:Y:S01]  /*13a80*/  FMUL.FTZ R131, R131, R3 ;  /* 0x0000000383837220 */ /* 0x000fe20000410000 */
[----:B------:R-:W-:Y:S01]  /*13a90*/  PRMT R224, R9, 0x5410, R16 ;  /* 0x0000541009e07816 */ /* 0x000fe20000000010 */
[-C--:B------:R-:W-:Y:S01]  /*13aa0*/  FMUL.FTZ R168, R168, R5.reuse ;  /* 0x00000005a8a87220 */ /* 0x080fe20000410000 */
[----:B------:R-:W-:Y:S01]  /*13ab0*/  @!P0 PRMT R9, R202, 0x5410, RZ ;  /* 0x00005410ca098816 */ /* 0x000fe200000000ff */
[----:B------:R-:W-:Y:S01]  /*13ac0*/  FMUL.FTZ R169, R169, R5 ;  /* 0x00000005a9a97220 */ /* 0x000fe20000410000 */
[----:B------:R-:W-:Y:S01]  /*13ad0*/  ISETP.LE.U32.AND P0, PT, R19, UR12, PT ;  /* 0x0000000c13007c0c */ /* 0x000fe2000bf03070 */
[----:B------:R-:W-:-:S02]  /*13ae0*/  IMAD.MOV.U32 R19, RZ, RZ, R12 ;  /* 0x000000ffff137224 */ /* 0x000fc400078e000c */
[----:B------:R-:W-:Y:S02]  /*13af0*/  @!P6 HADD2 R206, -R11.H0_H0, -RZ.H0_H0 ;  /* 0xa00000ff0bcee230 */ /* 0x000fe40000000900 */
        /* <DEDUP_REMOVED lines=8> */
[----:B------:R-:W-:Y:S01]  /*13b80*/  FMUL.FTZ R157, R157, R5 ;  /* 0x000000059d9d7220 */ /* 0x000fe20000410000 */
        /* <DEDUP_REMOVED lines=13> */
[----:B------:R-:W-:Y:S01]  /*13c60*/  MUFU.EX2 R20, R34 ;  /* 0x0000002200147308 */ /* 0x000fe20000000800 */
[----:B------:R-:W-:Y:S01]  /*13c70*/  PRMT R23, R31, 0x7632, R23 ;  /* 0x000076321f177816 */ /* 0x000fe20000000017 */
[-C--:B------:R-:W-:Y:S01]  /*13c80*/  FMUL.FTZ R81, R81, R5.reuse ;  /* 0x0000000551517220 */ /* 0x080fe20000410000 */
[-C--:B------:R-:W-:Y:S01]  /*13c90*/  FMUL.FTZ R229, R84, R5.reuse ;  /* 0x0000000554e57220 */ /* 0x080fe20000410000 */
[-C--:B------:R-:W-:Y:S01]  /*13ca0*/  FMUL.FTZ R96, R96, R5.reuse ;  /* 0x0000000560607220 */ /* 0x080fe20000410000 */
[-C--:B------:R-:W-:Y:S01]  /*13cb0*/  FMUL.FTZ R97, R97, R5.reuse ;  /* 0x0000000561617220 */ /* 0x080fe20000410000 */
[-C--:B------:R-:W-:Y:S01]  /*13cc0*/  FMUL.FTZ R100, R100, R5.reuse ;  /* 0x0000000564647220 */ /* 0x080fe20000410000 */
[-C--:B------:R-:W-:Y:S01]  /*13cd0*/  FMUL.FTZ R101, R101, R5.reuse ;  /* 0x0000000565657220 */ /* 0x080fe20000410000 */
[----:B------:R-:W1:Y:S01]  /*13ce0*/  MUFU.EX2 R19, R35 ;  /* 0x0000002300137308 */ /* 0x000e620000000800 */
[----:B------:R-:W-:Y:S01]  /*13cf0*/  LOP3.LUT R23, R23, 0xff, RZ, 0xc0, !PT ;  /* 0x000000ff17177812 */ /* 0x000fe200078ec0ff */
[-C--:B------:R-:W-:Y:S01]  /*13d00*/  FMUL.FTZ R112, R112, R5.reuse ;  /* 0x0000000570707220 */ /* 0x080fe20000410000 */
[-C--:B------:R-:W-:Y:S01]  /*13d10*/  FMUL.FTZ R113, R113, R5.reuse ;  /* 0x0000000571717220 */ /* 0x080fe20000410000 */
[----:B------:R-:W-:Y:S01]  /*13d20*/  @!P0 HADD2 R211, -R184.H1_H1, -RZ.H0_H0 ;  /* 0xa00000ffb8d38230 */ /* 0x000fe20000000d00 */
[----:B------:R-:W-:Y:S01]  /*13d30*/  PRMT R210, R184, 0x7632, R210 ;  /* 0x00007632b8d27816 */ /* 0x000fe200000000d2 */
[-C--:B------:R-:W-:Y:S01]  /*13d40*/  FMUL.FTZ R242, R116, R5.reuse ;  /* 0x0000000574f27220 */ /* 0x080fe20000410000 */
[-C--:B------:R-:W-:Y:S01]  /*13d50*/  FMUL.FTZ R241, R117, R5.reuse ;  /* 0x0000000575f17220 */ /* 0x080fe20000410000 */
[-C--:B------:R-:W-:Y:S01]  /*13d60*/  FMUL.FTZ R128, R128, R5.reuse ;  /* 0x0000000580807220 */ /* 0x080fe20000410000 */
[----:B------:R-:W-:Y:S01]  /*13d70*/  @!P0 PRMT R210, R211, 0x5410, RZ ;  /* 0x00005410d3d28816 */ /* 0x000fe200000000ff */
[----:B------:R-:W-:Y:S01]  /*13d80*/  FMUL.FTZ R129, R129, R5 ;  /* 0x0000000581817220 */ /* 0x000fe20000410000 */
[----:B------:R-:W-:Y:S01]  /*13d90*/  ISETP.LE.U32.AND P0, PT, R23, UR12, PT ;  /* 0x0000000c17007c0c */ /* 0x000fe2000bf03070 */
[----:B--2---:R-:W-:Y:S01]  /*13da0*/  FADD.FTZ R23, R174, R134 ;  /* 0x00000086ae177221 */ /* 0x004fe20000010000 */
[----:B------:R-:W2:Y:S01]  /*13db0*/  LDCU UR5, c[0x0][0x448] ;  /* 0x00008900ff0577ac */ /* 0x000ea20008000800 */
[----:B-1----:R-:W-:-:S02]  /*13dc0*/  F2FP.F16.F32.PACK_AB R181, R19, R20 ;  /* 0x0000001413b5723e */ /* 0x002fc400000000ff */
[----:B------:R-:W-:-:S04]  /*13dd0*/  FADD.FTZ R23, R22, R23 ;  /* 0x0000001716177221 */ /* 0x000fc80000010000 */
[----:B------:R-:W-:-:S04]  /*13de0*/  FADD.FTZ R28, R20, R23 ;  /* 0x00000017141c7221 */ /* 0x000fc80000010000 */
[----:B------:R-:W-:Y:S01]  /*13df0*/  @!P0 HADD2 R212, -R181.H0_H0, -RZ.H0_H0 ;  /* 0xa00000ffb5d48230 */ /* 0x000fe20000000900 */
[----:B------:R-:W-:Y:S02]  /*13e00*/  SHF.R.U32.HI R20, RZ, 0x18, R31 ;  /* 0x00000018ff147819 */ /* 0x000fe4000001161f */
[----:B------:R-:W-:Y:S02]  /*13e10*/  PRMT R207, R181, 0x7610, R207 ;  /* 0x00007610b5cf7816 */ /* 0x000fe400000000cf */
[----:B------:R-:W-:Y:S02]  /*13e20*/  @!P0 PRMT R207, R212, 0x5410, RZ ;  /* 0x00005410d4cf8816 */ /* 0x000fe400000000ff */
[----:B------:R-:W-:Y:S01]  /*13e30*/  ISETP.LE.U32.AND P0, PT, R20, UR12, PT ;  /* 0x0000000c14007c0c */ /* 0x000fe2000bf03070 */
[----:B------:R-:W-:Y:S01]  /*13e40*/  FADD.FTZ R33, R24, R132 ;  /* 0x0000008418217221 */ /* 0x000fe20000010000 */
[----:B------:R-:W-:Y:S01]  /*13e50*/  MUFU.EX2 R23, R177 ;  /* 0x000000b100177308 */ /* 0x000fe20000000800 */
[----:B------:R-:W-:-:S07]  /*13e60*/  IMAD.MOV.U32 R20, RZ, RZ, R30 ;  /* 0x000000ffff147224 */ /* 0x000fce00078e001e */
[----:B------:R-:W1:Y:S01]  /*13e70*/  MUFU.EX2 R24, R173 ;  /* 0x000000ad00187308 */ /* 0x000e620000000800 */
[----:B------:R-:W-:Y:S02]  /*13e80*/  LOP3.LUT R20, R20, 0xff, RZ, 0xc0, !PT ;  /* 0x000000ff14147812 */ /* 0x000fe400078ec0ff */
[----:B------:R-:W-:Y:S01]  /*13e90*/  @!P0 HADD2 R213, -R181.H1_H1, -RZ.H0_H0 ;  /* 0xa00000ffb5d58230 */ /* 0x000fe20000000d00 */
[----:B------:R-:W-:-:S04]  /*13ea0*/  PRMT R206, R181, 0x7632, R206 ;  /* 0x00007632b5ce7816 */ /* 0x000fc800000000ce */
[----:B------:R-:W-:Y:S02]  /*13eb0*/  @!P0 PRMT R206, R213, 0x5410, RZ ;  /* 0x00005410d5ce8816 */ /* 0x000fe400000000ff */
[----:B------:R-:W-:Y:S02]  /*13ec0*/  ISETP.LE.U32.AND P0, PT, R20, UR12, PT ;  /* 0x0000000c14007c0c */ /* 0x000fe4000bf03070 */
[----:B------:R-:W3:Y:S01]  /*13ed0*/  MUFU.EX2 R20, R172 ;  /* 0x000000ac00147308 */ /* 0x000ee20000000800 */
[----:B------:R-:W-:Y:S01]  /*13ee0*/  FADD.FTZ R29, R25, R29 ;  /* 0x0000001d191d7221 */ /* 0x000fe20000010000 */
[----:B------:R-:W-:Y:S01]  /*13ef0*/  F2FP.F16.F32.PACK_AB R21, R21, R176 ;  /* 0x000000b01515723e */ /* 0x000fe200000000ff */
[----:B------:R-:W-:Y:S01]  /*13f00*/  FADD.FTZ R25, R19, R28 ;  /* 0x0000001c13197221 */ /* 0x000fe20000010000 */
[----:B-1----:R-:W-:-:S04]  /*13f10*/  F2FP.F16.F32.PACK_AB R177, R24, R23 ;  /* 0x0000001718b1723e */ /* 0x002fc800000000ff */
[----:B------:R-:W1:Y:S01]  /*13f20*/  MUFU.EX2 R19, R133 ;  /* 0x0000008500137308 */ /* 0x000e620000000800 */
[C---:B------:R-:W-:Y:S02]  /*13f30*/  PRMT R135, R21.reuse, 0x7610, R135 ;  /* 0x0000761015877816 */ /* 0x040fe40000000087 */
[----:B------:R-:W-:Y:S01]  /*13f40*/  @!P0 HADD2 R214, -R177.H0_H0, -RZ.H0_H0 ;  /* 0xa00000ffb1d68230 */ /* 0x000fe20000000900 */
[----:B------:R-:W-:Y:S02]  /*13f50*/  PRMT R134, R21, 0x7632, R134 ;  /* 0x0000763215867816 */ /* 0x000fe40000000086 */
[----:B------:R-:W-:Y:S02]  /*13f60*/  PRMT R21, R30, 0x7771, RZ ;  /* 0x000077711e157816 */ /* 0x000fe400000000ff */
[----:B------:R-:W-:Y:S02]  /*13f70*/  PRMT R202, R177, 0x7610, R202 ;  /* 0x00007610b1ca7816 */ /* 0x000fe400000000ca */
[----:B------:R-:W-:-:S02]  /*13f80*/  @!P0 PRMT R202, R214, 0x5410, RZ ;  /* 0x00005410d6ca8816 */ /* 0x000fc400000000ff */
[----:B------:R-:W-:Y:S01]  /*13f90*/  ISETP.GT.U32.AND P0, PT, R21, UR12, PT ;  /* 0x0000000c15007c0c */ /* 0x000fe2000bf04070 */
[----:B---3--:R-:W-:Y:S01]  /*13fa0*/  FADD.FTZ R21, R20, R25 ;  /* 0x0000001914157221 */ /* 0x008fe20000010000 */
[----:B------:R-:W-:-:S03]  /*13fb0*/  @!P6 HADD2 R215, -R135.H0_H0, -RZ.H0_H0 ;  /* 0xa00000ff87d7e230 */ /* 0x000fc60000000900 */
[C---:B-1----:R-:W-:Y:S01]  /*13fc0*/  FADD.FTZ R21, R19.reuse, R21 ;  /* 0x0000001513157221 */ /* 0x042fe20000010000 */
[----:B------:R-:W-:Y:S02]  /*13fd0*/  F2FP.F16.F32.PACK_AB R176, R19, R20 ;  /* 0x0000001413b0723e */ /* 0x000fe400000000ff */
[----:B------:R-:W-:Y:S02]  /*13fe0*/  PRMT R19, R12, 0x7771, RZ ;  /* 0x000077710c137816 */ /* 0x000fe400000000ff */
[----:B------:R-:W-:Y:S02]  /*13ff0*/  PRMT R28, R135, 0x5410, R134 ;  /* 0x00005410871c7816 */ /* 0x000fe40000000086 */
[----:B------:R-:W-:Y:S01]  /*14000*/  @!P6 PRMT R135, R215, 0x5410, RZ ;  /* 0x00005410d787e816 */ /* 0x000fe200000000ff */
[----:B------:R-:W-:Y:S01]  /*14010*/  @P0 HADD2 R216, -R177.H1_H1, -RZ.H0_H0 ;  /* 0xa00000ffb1d80230 */ /* 0x000fe20000000d00 */
[----:B------:R-:W-:Y:S02]  /*14020*/  ISETP.GT.U32.AND P6, PT, R19, UR12, PT ;  /* 0x0000000c13007c0c */ /* 0x000fe4000bfc4070 */
[----:B------:R-:W-:-:S02]  /*14030*/  PRMT R19, R30, 0x7772, RZ ;  /* 0x000077721e137816 */ /* 0x000fc400000000ff */
[----:B------:R-:W-:Y:S02]  /*14040*/  PRMT R200, R177, 0x7632, R200 ;  /* 0x00007632b1c87816 */ /* 0x000fe400000000c8 */
[----:B------:R-:W-:Y:S02]  /*14050*/  @P0 PRMT R200, R216, 0x5410, RZ ;  /* 0x00005410d8c80816 */ /* 0x000fe400000000ff */
[----:B------:R-:W-:Y:S02]  /*14060*/  ISETP.GT.U32.AND P0, PT, R19, UR12, PT ;  /* 0x0000000c13007c0c */ /* 0x000fe4000bf04070 */
[----:B------:R-:W-:Y:S02]  /*14070*/  PRMT R19, R30, 0x7773, RZ ;  /* 0x000077731e137816 */ /* 0x000fe400000000ff */
[----:B------:R-:W-:-:S09]  /*14080*/  PRMT R199, R176, 0x7610, R199 ;  /* 0x00007610b0c77816 */ /* 0x000fd200000000c7 */
[----:B------:R-:W-:-:S05]  /*14090*/  @P0 HADD2 R217, -R176.H0_H0, -RZ.H0_H0 ;  /* 0xa00000ffb0d90230 */ /* 0x000fca0000000900 */
[----:B------:R-:W-:Y:S02]  /*140a0*/  @P0 PRMT R199, R217, 0x5410, RZ ;  /* 0x00005410d9c70816 */ /* 0x000fe400000000ff */
[----:B------:R-:W-:Y:S02]  /*140b0*/  ISETP.GT.U32.AND P0, PT, R19, UR12, PT ;  /* 0x0000000c13007c0c */ /* 0x000fe4000bf04070 */
[----:B------:R-:W-:Y:S01]  /*140c0*/  PRMT R198, R176, 0x7632, R198 ;  /* 0x00007632b0c67816 */ /* 0x000fe200000000c6 */
[-C--:B------:R-:W-:Y:S01]  /*140d0*/  FMUL.FTZ R214, R50, R3.reuse ;  /* 0x0000000332d67220 */ /* 0x080fe20000410000 */
[-C--:B------:R-:W-:Y:S01]  /*140e0*/  FMUL.FTZ R215, R51, R3.reuse ;  /* 0x0000000333d77220 */ /* 0x080fe20000410000 */
[----:B------:R-:W-:-:S08]  /*140f0*/  FMUL.FTZ R239, R119, R3 ;  /* 0x0000000377ef7220 */ /* 0x000fd00000410000 */
[----:B------:R-:W-:-:S05]  /*14100*/  @P0 HADD2 R219, -R176.H1_H1, -RZ.H0_H0 ;  /* 0xa00000ffb0db0230 */ /* 0x000fca0000000d00 */
[----:B------:R-:W-:Y:S01]  /*14110*/  @P0 PRMT R198, R219, 0x5410, RZ ;  /* 0x00005410dbc60816 */ /* 0x000fe200000000ff */
[----:B------:R-:W-:Y:S01]  /*14120*/  FMUL.FTZ R219, R55, R3 ;  /* 0x0000000337db7220 */ /* 0x000fe20000410000 */
[----:B------:R-:W-:Y:S01]  /*14130*/  FADD.FTZ R3, R236, R191 ;  /* 0x000000bfec037221 */ /* 0x000fe20000010000 */
[----:B------:R-:W-:-:S03]  /*14140*/  FMUL.FTZ R212, R48, R5 ;  /* 0x0000000530d47220 */ /* 0x000fc60000410000 */
[----:B------:R-:W-:Y:S01]  /*14150*/  FADD.FTZ R3, R237, R3 ;  /* 0x00000003ed037221 */ /* 0x000fe20000010000 */
[-C--:B------:R-:W-:Y:S01]  /*14160*/  FMUL.FTZ R213, R49, R5.reuse ;  /* 0x0000000531d57220 */ /* 0x080fe20000410000 */
[-C--:B------:R-:W-:Y:S01]  /*14170*/  FMUL.FTZ R216, R52, R5.reuse ;  /* 0x0000000534d87220 */ /* 0x080fe20000410000 */
[-C--:B------:R-:W-:Y:S01]  /*14180*/  FMUL.FTZ R217, R53, R5.reuse ;  /* 0x0000000535d97220 */ /* 0x080fe20000410000 */
[----:B------:R-:W-:Y:S01]  /*14190*/  FMUL.FTZ R25, R85, R5 ;  /* 0x0000000555197220 */ /* 0x000fe20000410000 */
[----:B------:R-:W-:Y:S01]  /*141a0*/  FADD.FTZ R5, R238, R3 ;  /* 0x00000003ee057221 */ /* 0x000fe20000010000 */
[----:B------:R-:W-:Y:S04]  /*141b0*/  STL [R1+0x38], R21 ;  /* 0x0000381501007387 */ /* 0x000fe80000100800 */
[----:B------:R-:W-:Y:S04]  /*141c0*/  STL [R1+0x3c], R5 ;  /* 0x00003c0501007387 */ /* 0x000fe80000100800 */
[----:B------:R-:W3:Y:S01]  /*141d0*/  LDL R243, [R1+0xa4] ;  /* 0x0000a40001f37983 */ /* 0x000ee20000100800 */
        /* <DEDUP_REMOVED lines=66> */
[----:B--2---:R-:W-:-:S02]  /*14600*/  USHF.L.U32 UR6, UR5, 0x3, URZ ;  /* 0x0000000305067899 */ /* 0x004fc400080006ff */
[----:B------:R-:W-:Y:S01]  /*14610*/  FADD.FTZ R3, R27, R2 ;  /* 0x000000021b037221 */ /* 0x000fe20000010000 */
[----:B------:R-:W-:-:S03]  /*14620*/  FADD.FTZ R2, R24, R0 ;  /* 0x0000000018027221 */ /* 0x000fc60000010000 */
[----:B------:R-:W-:Y:S01]  /*14630*/  IMAD.U32 R0, RZ, RZ, UR6 ;  /* 0x00000006ff007e24 */ /* 0x000fe2000f8e00ff */
[----:B------:R-:W-:Y:S04]  /*14640*/  STL [R1+0x40], R3 ;  /* 0x0000400301007387 */ /* 0x000fe80000100800 */
[----:B------:R1:W-:Y:S04]  /*14650*/  STL [R1+0x34], R2 ;  /* 0x0000340201007387 */ /* 0x0003e80000100800 */
[----:B------:R-:W-:Y:S04]  /*14660*/  STG.E.U16 desc[UR28][R136.64+-0xc0], R7 ;  /* 0xffff400788007986 */ /* 0x000fe8000c10151c */
[----:B------:R2:W-:Y:S01]  /*14670*/  STG.E.U16 desc[UR28][R136.64+-0xbe], R6 ;  /* 0xffff420688007986 */ /* 0x0005e2000c10151c */
[----:B-1----:R-:W-:-:S04]  /*14680*/  IMAD.WIDE R2, R0, 0x2, R136 ;  /* 0x0000000200027825 */ /* 0x002fc800078e0288 */
[----:B------:R-:W-:-:S04]  /*14690*/  IMAD.U32 R0, RZ, RZ, UR5 ;  /* 0x00000005ff007e24 */ /* 0x000fc8000f8e00ff */
[----:B------:R-:W-:-:S04]  /*146a0*/  IMAD.WIDE R2, R0, 0x70, R2 ;  /* 0x0000007000027825 */ /* 0x000fc800078e0202 */
[----:B--2---:R-:W-:-:S04]  /*146b0*/  IMAD.WIDE R6, R0, -0x70, R2 ;  /* 0xffffff9000067825 */ /* 0x004fc800078e0202 */
[----:B------:R-:W-:Y:S01]  /*146c0*/  IMAD.WIDE R54, R0, 0x70, R6 ;  /* 0x0000007000367825 */ /* 0x000fe200078e0206 */
[----:B------:R-:W-:-:S03]  /*146d0*/  F2FP.F16.F32.PACK_AB R19, R22, R174 ;  /* 0x000000ae1613723e */ /* 0x000fc600000000ff */
[----:B------:R-:W-:-:S04]  /*146e0*/  IMAD.WIDE R118, R0, -0x70, R54 ;  /* 0xffffff9000767825 */ /* 0x000fc800078e0236 */
[----:B------:R-:W-:Y:S02]  /*146f0*/  IMAD.U32 R5, RZ, RZ, UR5 ;  /* 0x00000005ff057e24 */ /* 0x000fe4000f8e00ff */
[----:B------:R-:W-:-:S04]  /*14700*/  IMAD.WIDE R174, R0, 0x70, R118 ;  /* 0x0000007000ae7825 */ /* 0x000fc800078e0276 */
[----:B------:R-:W-:-:S04]  /*14710*/  IMAD.WIDE R172, R5, -0x70, R174 ;  /* 0xffffff9005ac7825 */ /* 0x000fc800078e02ae */
[----:B------:R-:W-:Y:S02]  /*14720*/  IMAD.U32 R0, RZ, RZ, UR6 ;  /* 0x00000006ff007e24 */ /* 0x000fe4000f8e00ff */
[----:B------:R-:W-:-:S04]  /*14730*/  IMAD.WIDE R132, R5, 0x70, R172 ;  /* 0x0000007005847825 */ /* 0x000fc800078e02ac */
[----:B------:R-:W-:-:S04]  /*14740*/  IMAD.WIDE R34, R0, 0x2, R2 ;  /* 0x0000000200227825 */ /* 0x000fc800078e0202 */
[----:B------:R-:W-:Y:S02]  /*14750*/  @P6 HADD2 R226, -R134.H0_H0, -RZ.H0_H0 ;  /* 0xa00000ff86e26230 */ /* 0x000fe40000000900 */
[----:B------:R-:W-:-:S04]  /*14760*/  IMAD.U32 R0, RZ, RZ, UR5 ;  /* 0x00000005ff007e24 */ /* 0x000fc8000f8e00ff */
[----:B------:R-:W-:Y:S01]  /*14770*/  IMAD.WIDE R52, R0, -0x70, R132 ;  /* 0xffffff9000347825 */ /* 0x000fe200078e0284 */
[----:B------:R-:W-:Y:S02]  /*14780*/  PRMT R0, R12, 0x7772, RZ ;  /* 0x000077720c007816 */ /* 0x000fe400000000ff */
[----:B------:R-:W-:Y:S02]  /*14790*/  @P6 PRMT R134, R226, 0x5410, RZ ;  /* 0x00005410e2866816 */ /* 0x000fe400000000ff */
[----:B------:R-:W-:Y:S02]  /*147a0*/  ISETP.GT.U32.AND P6, PT, R0, UR12, PT ;  /* 0x0000000c00007c0c */ /* 0x000fe4000bfc4070 */
[----:B------:R-:W-:Y:S02]  /*147b0*/  PRMT R0, R12, 0x7773, RZ ;  /* 0x000077730c007816 */ /* 0x000fe400000000ff */
[----:B------:R-:W-:Y:S02]  /*147c0*/  PRMT R2, R8, 0x7773, RZ ;  /* 0x0000777308027816 */ /* 0x000fe400000000ff */
[----:B------:R-:W-:-:S02]  /*147d0*/  ISETP.GT.U32.AND P0, PT, R0, UR12, PT ;  /* 0x0000000c00007c0c */ /* 0x000fc4000bf04070 */
[----:B------:R-:W-:Y:S01]  /*147e0*/  PRMT R0, R8, 0x7772, RZ ;  /* 0x0000777208007816 */ /* 0x000fe200000000ff */
[----:B------:R-:W-:Y:S04]  /*147f0*/  STG.E.U16 desc[UR28][R52.64+-0xc0], R18 ;  /* 0xffff401234007986 */ /* 0x000fe8000c10151c */
[----:B------:R-:W-:Y:S01]  /*14800*/  STG.E.U16 desc[UR28][R52.64+-0xbe], R17 ;  /* 0xffff421134007986 */ /* 0x000fe2000c10151c */
[----:B------:R-:W-:-:S03]  /*14810*/  PRMT R117, R19, 0x7610, R117 ;  /* 0x0000761013757816 */ /* 0x000fc60000000075 */
[----:B------:R1:W-:Y:S01]  /*14820*/  STG.E.U16 desc[UR28][R132.64+-0xc0], R15 ;  /* 0xffff400f84007986 */ /* 0x0003e2000c10151c */
[----:B------:R-:W2:Y:S01]  /*14830*/  S2UR UR5, SR_CgaCtaId ;  /* 0x00000000000579c3 */ /* 0x000ea20000008800 */
[----:B------:R-:W-:Y:S01]  /*14840*/  PRMT R116, R19, 0x7632, R116 ;  /* 0x0000763213747816 */ /* 0x000fe20000000074 */
[----:B------:R-:W-:Y:S01]  /*14850*/  @P6 HADD2 R37, -R117.H0_H0, -RZ.H0_H0 ;  /* 0xa00000ff75256230 */ /* 0x000fe20000000900 */
[----:B------:R-:W-:Y:S02]  /*14860*/  STG.E.U16 desc[UR28][R54.64+-0xbe], R11 ;  /* 0xffff420b36007986 */ /* 0x000fe4000c10151c */
[----:B------:R-:W-:Y:S01]  /*14870*/  PRMT R21, R117, 0x5410, R116 ;  /* 0x0000541075157816 */ /* 0x000fe20000000074 */
[----:B------:R-:W-:Y:S01]  /*14880*/  IMAD.MOV.U32 R3, RZ, RZ, R8 ;  /* 0x000000ffff037224 */ /* 0x000fe200078e0008 */
[----:B------:R-:W-:Y:S01]  /*14890*/  @P6 PRMT R117, R37, 0x5410, RZ ;  /* 0x0000541025756816 */ /* 0x000fe200000000ff */
[----:B------:R4:W-:Y:S01]  /*148a0*/  STG.E.U16 desc[UR28][R34.64+-0xc0], R9 ;  /* 0xffff400922007986 */ /* 0x0009e2000c10151c */
[----:B------:R-:W-:Y:S01]  /*148b0*/  IMAD.MOV.U32 R37, RZ, RZ, R10 ;  /* 0x000000ffff257224 */ /* 0x000fe200078e000a */
[----:B------:R-:W-:-:S02]  /*148c0*/  PRMT R38, R10, 0x7771, RZ ;  /* 0x000077710a267816 */ /* 0x000fc400000000ff */
[----:B-1----:R-:W-:Y:S02]  /*148d0*/  PRMT R15, R0, 0x5410, R2 ;  /* 0x00005410000f7816 */ /* 0x002fe40000000002 */
[C---:B------:R-:W-:Y:S02]  /*148e0*/  PRMT R2, R10.reuse, 0x7773, RZ ;  /* 0x000077730a027816 */ /* 0x040fe400000000ff */
[----:B------:R-:W-:Y:S02]  /*148f0*/  PRMT R0, R10, 0x7772, RZ ;  /* 0x000077720a007816 */ /* 0x000fe400000000ff */
[----:B------:R-:W1:Y:S02]  /*14900*/  LDC R10, c[0x0][0x4f8] ;  /* 0x00013e00ff0a7b82 */ /* 0x000e640000000800 */
[----:B------:R-:W-:Y:S02]  /*14910*/  PRMT R39, R0, 0x5410, R2 ;  /* 0x0000541000277816 */ /* 0x000fe40000000002 */
[----:B------:R-:W-:-:S02]  /*14920*/  LOP3.LUT R0, R14, 0xffff, RZ, 0xc0, !PT ;  /* 0x0000ffff0e007812 */ /* 0x000fc400078ec0ff */
[----:B------:R-:W-:Y:S02]  /*14930*/  LOP3.LUT R2, R14, 0xff, RZ, 0xc0, !PT ;  /* 0x000000ff0e027812 */ /* 0x000fe400078ec0ff */
[----:B------:R-:W-:-:S04]  /*14940*/  SHF.R.U32.HI R0, RZ, 0x8, R0 ;  /* 0x00000008ff007819 */ /* 0x000fc80000011600 */
[--C-:B----4-:R-:W-:Y:S02]  /*14950*/  PRMT R9, R2, 0x5410, R0.reuse ;  /* 0x0000541002097816 */ /* 0x110fe40000000000 */
[----:B------:R-:W-:Y:S02]  /*14960*/  PRMT R0, R14, 0x7632, R0 ;  /* 0x000076320e007816 */ /* 0x000fe40000000000 */
[----:B------:R-:W-:Y:S02]  /*14970*/  LOP3.LUT R2, R3, 0xff, RZ, 0xc0, !PT ;  /* 0x000000ff03027812 */ /* 0x000fe400078ec0ff */
[----:B------:R-:W-:Y:S02]  /*14980*/  PRMT R5, R8, 0x7771, RZ ;  /* 0x0000777108057816 */ /* 0x000fe400000000ff */
[----:B------:R-:W-:Y:S02]  /*14990*/  SHF.R.U32.HI R3, RZ, 0x18, R14 ;  /* 0x00000018ff037819 */ /* 0x000fe4000001160e */
[----:B------:R-:W-:-:S02]  /*149a0*/  LOP3.LUT R0, R0, 0xff, RZ, 0xc0, !PT ;  /* 0x000000ff00007812 */ /* 0x000fc400078ec0ff */
[----:B------:R-:W-:Y:S02]  /*149b0*/  PRMT R11, R2, 0x5410, R5 ;  /* 0x00005410020b7816 */ /* 0x000fe40000000005 */
[----:B------:R-:W-:Y:S02]  /*149c0*/  PRMT R6, R0, 0x5410, R3 ;  /* 0x0000541000067816 */ /* 0x000fe40000000003 */
[C---:B------:R-:W-:Y:S02]  /*149d0*/  PRMT R2, R12.reuse, 0x7773, RZ ;  /* 0x000077730c027816 */ /* 0x040fe400000000ff */
[----:B------:R-:W-:Y:S01]  /*149e0*/  PRMT R0, R12, 0x7772, RZ ;  /* 0x000077720c007816 */ /* 0x000fe200000000ff */
[----:B------:R-:W-:Y:S02]  /*149f0*/  UMOV UR13, 0x400 ;  /* 0x00000400000d7882 */ /* 0x000fe40000000000 */
[----:B--2---:R-:W-:Y:S01]  /*14a00*/  ULEA UR5, UR5, UR13, 0x18 ;  /* 0x0000000d05057291 */ /* 0x004fe2000f8ec0ff */
[----:B------:R-:W-:-:S02]  /*14a10*/  PRMT R20, R0, 0x5410, R2 ;  /* 0x0000541000147816 */ /* 0x000fc40000000002 */
[C---:B------:R-:W-:Y:S02]  /*14a20*/  LOP3.LUT R0, R13.reuse, 0xffff, RZ, 0xc0, !PT ;  /* 0x0000ffff0d007812 */ /* 0x040fe400078ec0ff */
[C---:B------:R-:W-:Y:S02]  /*14a30*/  LOP3.LUT R2, R13.reuse, 0xff, RZ, 0xc0, !PT ;  /* 0x000000ff0d027812 */ /* 0x040fe400078ec0ff */
[----:B------:R-:W-:Y:S01]  /*14a40*/  SHF.R.U32.HI R0, RZ, 0x8, R0 ;  /* 0x00000008ff007819 */ /* 0x000fe20000011600 */
[----:B------:R-:W-:Y:S01]  /*14a50*/  STG.E.U16 desc[UR28][R34.64+-0xbe], R16 ;  /* 0xffff421022007986 */ /* 0x000fe2000c10151c */
[----:B-1----:R-:W-:Y:S02]  /*14a60*/  LOP3.LUT R10, R10, 0xff, RZ, 0xc0, !PT ;  /* 0x000000ff0a0a7812 */ /* 0x002fe400078ec0ff */
[--C-:B------:R-:W-:Y:S02]  /*14a70*/  PRMT R8, R2, 0x5410, R0.reuse ;  /* 0x0000541002087816 */ /* 0x100fe40000000000 */
[----:B------:R-:W-:-:S02]  /*14a80*/  PRMT R0, R13, 0x7632, R0 ;  /* 0x000076320d007816 */ /* 0x000fc40000000000 */
[----:B------:R-:W-:Y:S02]  /*14a90*/  SHF.R.U32.HI R3, RZ, 0x18, R13 ;  /* 0x00000018ff037819 */ /* 0x000fe4000001160d */
[----:B------:R-:W-:Y:S01]  /*14aa0*/  LOP3.LUT R2, R0, 0xff, RZ, 0xc0, !PT ;  /* 0x000000ff00027812 */ /* 0x000fe200078ec0ff */
[----:B------:R-:W-:Y:S02]  /*14ab0*/  IMAD R0, R10, 0x10000, R10 ;  /* 0x000100000a007824 */ /* 0x000fe400078e020a */
[----:B------:R-:W-:Y:S01]  /*14ac0*/  IMAD.MOV.U32 R5, RZ, RZ, R12 ;  /* 0x000000ffff057224 */ /* 0x000fe200078e000c */
[----:B------:R-:W-:Y:S02]  /*14ad0*/  PRMT R10, R2, 0x5410, R3 ;  /* 0x00005410020a7816 */ /* 0x000fe40000000003 */
[--C-:B------:R-:W-:Y:S02]  /*14ae0*/  HSET2.LE.AND R2, R9, R0.reuse, PT ;  /* 0x0000000009027233 */ /* 0x100fe40003803000 */
[----:B------:R-:W-:-:S02]  /*14af0*/  HSET2.LE.AND R3, R6, R0, PT ;  /* 0x0000000006037233 */ /* 0x000fc40003803000 */
[----:B------:R-:W-:Y:S02]  /*14b00*/  PRMT R7, R12, 0x7771, RZ ;  /* 0x000077710c077816 */ /* 0x000fe400000000ff */
[----:B------:R-:W-:Y:S02]  /*14b10*/  LOP3.LUT R5, R5, 0xff, RZ, 0xc0, !PT ;  /* 0x000000ff05057812 */ /* 0x000fe400078ec0ff */
[----:B------:R-:W-:Y:S02]  /*14b20*/  LOP3.LUT R12, R235, R2, RZ, 0xc0, !PT ;  /* 0x00000002eb0c7212 */ /* 0x000fe400078ec0ff */
[----:B------:R-:W-:Y:S02]  /*14b30*/  HSET2.LE.AND R2, R11, R0, PT ;  /* 0x000000000b027233 */ /* 0x000fe40003803000 */
[----:B---3--:R-:W-:-:S05]  /*14b40*/  LEA R29, R243, UR5, 0x1 ;  /* 0x00000005f31d7c11 */ /* 0x008fca000f8e08ff */
[----:B------:R-:W1:Y:S01]  /*14b50*/  LDSM.16.MT88.4 R16, [R29+0xa000] ;  /* 0x00a000001d10783b */ /* 0x000e620000004200 */
[----:B------:R-:W-:Y:S02]  /*14b60*/  PRMT R7, R5, 0x5410, R7 ;  /* 0x0000541005077816 */ /* 0x000fe40000000007 */
[----:B------:R-:W-:Y:S02]  /*14b70*/  LOP3.LUT R13, R234, R3, RZ, 0xc0, !PT ;  /* 0x00000003ea0d7212 */ /* 0x000fe400078ec0ff */
[----:B------:R-:W-:Y:S02]  /*14b80*/  LOP3.LUT R3, R15, 0xff00ff, RZ, 0xc0, !PT ;  /* 0x00ff00ff0f037812 */ /* 0x000fe400078ec0ff */
[--C-:B------:R-:W-:Y:S02]  /*14b90*/  HSET2.LE.AND R5, R8, R0.reuse, PT ;  /* 0x0000000008057233 */ /* 0x100fe40003803000 */
[----:B------:R-:W-:Y:S01]  /*14ba0*/  LOP3.LUT R14, R231, R2, RZ, 0xc0, !PT ;  /* 0x00000002e70e7212 */ /* 0x000fe200078ec0ff */
[----:B------:R-:W-:Y:S01]  /*14bb0*/  @P0 HADD2 R36, -R116.H0_H0, -RZ.H0_H0 ;  /* 0xa00000ff74240230 */ /* 0x000fe20000000900 */
[----:B------:R-:W-:-:S02]  /*14bc0*/  HSET2.LE.AND R2, R10, R0, PT ;  /* 0x000000000a027233 */ /* 0x000fc40003803000 */
[----:B------:R-:W-:Y:S02]  /*14bd0*/  HSET2.LE.AND R3, R3, R0, PT ;  /* 0x0000000003037233 */ /* 0x000fe40003803000 */
[----:B------:R-:W-:Y:S02]  /*14be0*/  LOP3.LUT R8, R225, R5, RZ, 0xc0, !PT ;  /* 0x00000005e1087212 */ /* 0x000fe400078ec0ff */
[----:B------:R-:W-:Y:S02]  /*14bf0*/  LOP3.LUT R5, R20, 0xff00ff, RZ, 0xc0, !PT ;  /* 0x00ff00ff14057812 */ /* 0x000fe400078ec0ff */
[----:B------:R-:W-:Y:S01]  /*14c00*/  LOP3.LUT R9, R224, R2, RZ, 0xc0, !PT ;  /* 0x00000002e0097212 */ /* 0x000fe200078ec0ff */
[----:B------:R-:W-:Y:S01]  /*14c10*/  IMAD.MOV.U32 R2, RZ, RZ, 0x20 ;  /* 0x00000020ff027424 */ /* 0x000fe200078e00ff */
[----:B------:R-:W-:Y:S02]  /*14c20*/  @P0 PRMT R116, R36, 0x5410, RZ ;  /* 0x0000541024740816 */ /* 0x000fe400000000ff */
[----:B------:R-:W-:-:S02]  /*14c30*/  LOP3.LUT R15, R230, R3, RZ, 0xc0, !PT ;  /* 0x00000003e60f7212 */ /* 0x000fc400078ec0ff */
[----:B------:R-:W-:Y:S02]  /*14c40*/  LOP3.LUT P0, RZ, R205, 0x2, RZ, 0xc0, !PT ;  /* 0x00000002cdff7812 */ /* 0x000fe4000780c0ff */
[--C-:B------:R-:W-:Y:S02]  /*14c50*/  HSET2.LE.AND R3, R7, R0.reuse, PT ;  /* 0x0000000007037233 */ /* 0x100fe40003803000 */
[----:B------:R-:W-:Y:S02]  /*14c60*/  HSET2.LE.AND R5, R5, R0, PT ;  /* 0x0000000005057233 */ /* 0x000fe40003803000 */
[----:B------:R-:W-:Y:S02]  /*14c70*/  SEL R2, R2, 0xffffffe0, !P0 ;  /* 0xffffffe002027807 */ /* 0x000fe40004000000 */
[----:B------:R-:W-:Y:S02]  /*14c80*/  LOP3.LUT R10, R28, R3, RZ, 0xc0, !PT ;  /* 0x000000031c0a7212 */ /* 0x000fe400078ec0ff */
[----:B------:R-:W-:Y:S01]  /*14c90*/  LOP3.LUT R11, R21, R5, RZ, 0xc0, !PT ;  /* 0x00000005150b7212 */ /* 0x000fe200078ec0ff */
[C---:B------:R-:W-:Y:S01]  /*14ca0*/  IMAD.IADD R36, R29.reuse, 0x1, R2 ;  /* 0x000000011d247824 */ /* 0x040fe200078e0202 */
[-C--:B-1----:R-:W-:Y:S08]  /*14cb0*/  HMMA.16816.F32 R168, R12, R16.reuse, R168 ;  /* 0x000000100ca8723c */ /* 0x082ff000000018a8 */
[C---:B------:R-:W-:Y:S08]  /*14cc0*/  HMMA.16816.F32 R152, R8.reuse, R16, R152 ;  /* 0x000000100898723c */ /* 0x040ff00000001898 */
[-C--:B------:R-:W-:Y:S08]  /*14cd0*/  HMMA.16816.F32 R148, R8, R18.reuse, R148 ;  /* 0x000000120894723c */ /* 0x080ff00000001894 */
[----:B------:R-:W-:Y:S01]  /*14ce0*/  HMMA.16816.F32 R44, R12, R18, R164 ;  /* 0x000000120c2c723c */ /* 0x000fe200000018a4 */
[----:B------:R-:W1:Y:S01]  /*14cf0*/  LDSM.16.MT88.4 R16, [R36+0xa000] ;  /* 0x00a000002410783b */ /* 0x000e620000004200 */
[----:B------:R-:W-:-:S02]  /*14d00*/  VIADD R3, R29, 0xa000 ;  /* 0x0000a0001d037836 */ /* 0x000fc40000000000 */
[----:B------:R-:W-:Y:S02]  /*14d10*/  VIADD R28, R29, 0xa040 ;  /* 0x0000a0401d1c7836 */ /* 0x000fe40000000000 */
[----:B------:R-:W-:Y:S02]  /*14d20*/  @P5 VIADD R28, R3, 0xffffffc0 ;  /* 0xffffffc0031c5836 */ /* 0x000fe40000000000 */
[----:B------:R-:W-:Y:S01]  /*14d30*/  IMAD.MOV.U32 R167, RZ, RZ, R239 ;  /* 0x000000ffffa77224 */ /* 0x000fe200078e00ef */
        /* <DEDUP_REMOVED lines=9> */
[----:B------:R-:W-:Y:S02]  /*14dd0*/  IMAD.MOV.U32 R157, RZ, RZ, R101 ;  /* 0x000000ffff9d7224 */ /* 0x000fe400078e0065 */
[----:B------:R-:W-:Y:S02]  /*14de0*/  IMAD.MOV.U32 R158, RZ, RZ, R102 ;  /* 0x000000ffff9e7224 */ /* 0x000fe400078e0066 */
[----:B------:R-:W-:Y:S01]  /*14df0*/  IMAD.MOV.U32 R159, RZ, RZ, R103 ;  /* 0x000000ffff9f7224 */ /* 0x000fe200078e0067 */
[-C--:B-1----:R-:W-:Y:S08]  /*14e00*/  HMMA.16816.F32 R20, R12, R16.reuse, R192 ;  /* 0x000000100c14723c */ /* 0x082ff000000018c0 */
        /* <DEDUP_REMOVED lines=8> */
[----:B------:R-:W-:-:S04]  /*14e90*/  PRMT R6, R30, 0x7771, RZ ;  /* 0x000077711e067816 */ /* 0x000fc800000000ff */
[----:B------:R-:W-:Y:S01]  /*14ea0*/  HMMA.16816.F32 R228, R12, R18, R212 ;  /* 0x000000120ce4723c */ /* 0x000fe200000018d4 */
[----:B------:R-:W1:Y:S01]  /*14eb0*/  LDSM.16.MT88.4 R16, [R33] ;  /* 0x000000002110783b */ /* 0x000e620000004200 */
[----:B------:R-:W-:Y:S02]  /*14ec0*/  IMAD.MOV.U32 R211, RZ, RZ, R126 ;  /* 0x000000ffffd37224 */ /* 0x000fe400078e007e */
[----:B------:R-:W-:Y:S01]  /*14ed0*/  IMAD.MOV.U32 R191, RZ, RZ, R127 ;  /* 0x000000ffffbf7224 */ /* 0x000fe200078e007f */
[C---:B------:R-:W-:Y:S01]  /*14ee0*/  PRMT R5, R30.reuse, 0x7773, RZ ;  /* 0x000077731e057816 */ /* 0x040fe200000000ff */
[----:B------:R-:W-:Y:S01]  /*14ef0*/  IMAD.MOV.U32 R127, RZ, RZ, R20 ;  /* 0x000000ffff7f7224 */ /* 0x000fe200078e0014 */
[----:B------:R-:W-:Y:S01]  /*14f00*/  PRMT R3, R30, 0x7772, RZ ;  /* 0x000077721e037816 */ /* 0x000fe200000000ff */
[----:B------:R-:W-:Y:S01]  /*14f10*/  IMAD.MOV.U32 R126, RZ, RZ, R21 ;  /* 0x000000ffff7e7224 */ /* 0x000fe200078e0015 */
[----:B------:R-:W-:Y:S01]  /*14f20*/  LOP3.LUT R7, R37, 0xff, RZ, 0xc0, !PT ;  /* 0x000000ff25077812 */ /* 0x000fe200078ec0ff */
[----:B------:R-:W-:Y:S01]  /*14f30*/  IMAD.MOV.U32 R125, RZ, RZ, R22 ;  /* 0x000000ffff7d7224 */ /* 0x000fe200078e0016 */
[----:B------:R-:W-:Y:S01]  /*14f40*/  LDSM.16.MT88.4 R48, [R28+0x800] ;  /* 0x000800001c30783b */ /* 0x000fe20000004200 */
[----:B------:R-:W-:-:S03]  /*14f50*/  IMAD.MOV.U32 R124, RZ, RZ, R23 ;  /* 0x000000ffff7c7224 */ /* 0x000fc600078e0017 */
[----:B------:R-:W2:Y:S01]  /*14f60*/  LDSM.16.MT88.4 R20, [R36+0xb000] ;  /* 0x00b000002414783b */ /* 0x000ea20000004200 */
[-C--:B-1----:R-:W-:Y:S08]  /*14f70*/  HMMA.16816.F32 R240, R12, R16.reuse, R216 ;  /* 0x000000100cf0723c */ /* 0x082ff000000018d8 */
[C---:B------:R-:W-:Y:S08]  /*14f80*/  HMMA.16816.F32 R56, R8.reuse, R16, R56 ;  /* 0x000000100838723c */ /* 0x040ff00000001838 */
[-C--:B------:R-:W-:Y:S08]  /*14f90*/  HMMA.16816.F32 R60, R8, R18.reuse, R60 ;  /* 0x00000012083c723c */ /* 0x080ff0000000183c */
[----:B------:R-:W-:Y:S01]  /*14fa0*/  HMMA.16816.F32 R224, R12, R18, R64 ;  /* 0x000000120ce0723c */ /* 0x000fe20000001840 */
[----:B------:R-:W1:Y:S01]  /*14fb0*/  LDSM.16.MT88.4 R16, [R29+0xb000] ;  /* 0x00b000001d10783b */ /* 0x000e620000004200 */
[----:B------:R-:W-:-:S03]  /*14fc0*/  IMAD.MOV.U32 R2, RZ, RZ, R30 ;  /* 0x000000ffff027224 */ /* 0x000fc600078e001e */
[----:B------:R-:W-:Y:S03]  /*14fd0*/  LDSM.16.MT88.4 R64, [R33+0x800] ;  /* 0x000800002140783b */ /* 0x000fe60000004200 */
[C---:B--2---:R-:W-:Y:S01]  /*14fe0*/  HMMA.16816.F32 R216, R12.reuse, R20, R24 ;  /* 0x000000140cd8723c */ /* 0x044fe20000001818 */
[----:B------:R-:W2:Y:S07]  /*14ff0*/  LDSM.16.MT88.4 R24, [R28+0x1000] ;  /* 0x001000001c18783b */ /* 0x000eae0000004200 */
[-C--:B-1----:R-:W-:Y:S08]  /*15000*/  HMMA.16816.F32 R68, R12, R16.reuse, R68 ;  /* 0x000000100c44723c */ /* 0x082ff00000001844 */
[C---:B------:R-:W-:Y:S08]  /*15010*/  HMMA.16816.F32 R72, R8.reuse, R16, R72 ;  /* 0x000000100848723c */ /* 0x040ff00000001848 */
[-C--:B------:R-:W-:Y:S08]  /*15020*/  HMMA.16816.F32 R76, R8, R18.reuse, R76 ;  /* 0x00000012084c723c */ /* 0x080ff0000000184c */
[----:B------:R-:W-:Y:S01]  /*15030*/  HMMA.16816.F32 R40, R12, R18, R80 ;  /* 0x000000120c28723c */ /* 0x000fe20000001850 */
[----:B------:R-:W1:Y:S01]  /*15040*/  LDSM.16.MT88.4 R16, [R33+0x1000] ;  /* 0x001000002110783b */ /* 0x000e620000004200 */
[----:B------:R-:W-:-:S03]  /*15050*/  LOP3.LUT R2, R2, 0xff, RZ, 0xc0, !PT ;  /* 0x000000ff02027812 */ /* 0x000fc600078ec0ff */
[----:B------:R-:W-:Y:S03]  /*15060*/  LDSM.16.MT88.4 R80, [R29+0xb800] ;  /* 0x00b800001d50783b */ /* 0x000fe60000004200 */
[C---:B------:R-:W-:Y:S08]  /*15070*/  HMMA.16816.F32 R88, R8.reuse, R20, R88 ;  /* 0x000000140858723c */ /* 0x040ff00000001858 */
[C---:B------:R-:W-:Y:S08]  /*15080*/  HMMA.16816.F32 R92, R8.reuse, R22, R92 ;  /* 0x00000016085c723c */ /* 0x040ff0000000185c */
[C---:B--2---:R-:W-:Y:S08]  /*15090*/  HMMA.16816.F32 R104, R8.reuse, R24, R104 ;  /* 0x000000180868723c */ /* 0x044ff00000001868 */
[----:B------:R-:W-:Y:S08]  /*150a0*/  HMMA.16816.F32 R108, R8, R26, R108 ;  /* 0x0000001a086c723c */ /* 0x000ff0000000186c */
[----:B------:R-:W-:Y:S01]  /*150b0*/  HMMA.16816.F32 R192, R12, R24, R156 ;  /* 0x000000180cc0723c */ /* 0x000fe2000000189c */
[----:B------:R-:W-:Y:S07]  /*150c0*/  LDSM.16.MT88.4 R156, [R36+0xa800] ;  /* 0x00a80000249c783b */ /* 0x000fee0000004200 */
[C---:B-1----:R-:W-:Y:S08]  /*150d0*/  HMMA.16816.F32 R120, R8.reuse, R16, R120 ;  /* 0x000000100878723c */ /* 0x042ff00000001878 */
[----:B------:R-:W-:Y:S08]  /*150e0*/  HMMA.16816.F32 R84, R8, R18, R84 ;  /* 0x000000120854723c */ /* 0x000ff00000001854 */
[C---:B------:R-:W-:Y:S08]  /*150f0*/  HMMA.16816.F32 R212, R12.reuse, R16, R164 ;  /* 0x000000100cd4723c */ /* 0x040ff000000018a4 */
[C---:B------:R-:W-:Y:S08]  /*15100*/  HMMA.16816.F32 R20, R12.reuse, R22, R96 ;  /* 0x000000160c14723c */ /* 0x040ff00000001860 */
[----:B------:R-:W-:Y:S01]  /*15110*/  HMMA.16816.F32 R24, R12, R26, R112 ;  /* 0x0000001a0c18723c */ /* 0x000fe20000001870 */
[----:B------:R-:W-:Y:S01]  /*15120*/  LOP3.LUT R8, R31, 0xff, RZ, 0xc0, !PT ;  /* 0x000000ff1f087812 */ /* 0x000fe200078ec0ff */
[----:B------:R-:W1:Y:S01]  /*15130*/  LDSM.16.MT88.4 R164, [R29+0xa800] ;  /* 0x00a800001da4783b */ /* 0x000e620000004200 */
[----:B------:R-:W-:-:S03]  /*15140*/  SHF.R.U32.HI R9, RZ, 0x18, R32 ;  /* 0x00000018ff097819 */ /* 0x000fc60000011620 */
[----:B------:R2:W3:Y:S02]  /*15150*/  LDSM.16.MT88.4 R96, [R36+0xb800] ;  /* 0x00b800002460783b */ /* 0x0004e40000004200 */
[----:B------:R-:W-:Y:S01]  /*15160*/  HMMA.16816.F32 R16, R12, R18, R128 ;  /* 0x000000120c10723c */ /* 0x000fe20000001880 */
[----:B------:R-:W-:Y:S01]  /*15170*/  PRMT R12, R2, 0x5410, R6 ;  /* 0x00005410020c7816 */ /* 0x000fe20000000006 */
[----:B------:R-:W4:Y:S01]  /*15180*/  LDSM.16.MT88.4 R112, [R28+0x1800] ;  /* 0x001800001c70783b */ /* 0x000f220000004200 */
        /* <DEDUP_REMOVED lines=8> */
[----:B------:R-:W-:Y:S02]  /*15210*/  LOP3.LUT R6, R3, 0xff, RZ, 0xc0, !PT ;  /* 0x000000ff03067812 */ /* 0x000fe400078ec0ff */
[----:B------:R-:W-:-:S02]  /*15220*/  SHF.R.U32.HI R3, RZ, 0x8, R2 ;  /* 0x00000008ff037819 */ /* 0x000fc40000011602 */
[----:B------:R-:W-:Y:S02]  /*15230*/  PRMT R13, R7, 0x5410, R38 ;  /* 0x00005410070d7816 */ /* 0x000fe40000000026 */
[----:B------:R-:W-:Y:S02]  /*15240*/  SHF.R.U32.HI R7, RZ, 0x18, R31 ;  /* 0x00000018ff077819 */ /* 0x000fe4000001161f */
[----:B------:R-:W-:Y:S02]  /*15250*/  LOP3.LUT R2, R5, 0xff, RZ, 0xc0, !PT ;  /* 0x000000ff05027812 */ /* 0x000fe400078ec0ff */
[----:B------:R-:W-:Y:S02]  /*15260*/  PRMT R5, R8, 0x5410, R3 ;  /* 0x0000541008057816 */ /* 0x000fe40000000003 */
[----:B------:R-:W-:Y:S02]  /*15270*/  LOP3.LUT R3, R15, 0xff00ff, RZ, 0xc0, !PT ;  /* 0x00ff00ff0f037812 */ /* 0x000fe400078ec0ff */
[----:B------:R-:W-:-:S02]  /*15280*/  PRMT R10, R2, 0x5410, R7 ;  /* 0x00005410020a7816 */ /* 0x000fc40000000007 */
[----:B------:R-:W-:Y:S02]  /*15290*/  LOP3.LUT R2, R39, 0xff00ff, RZ, 0xc0, !PT ;  /* 0x00ff00ff27027812 */ /* 0x000fe400078ec0ff */
[----:B------:R-:W-:Y:S02]  /*152a0*/  PRMT R11, R6, 0x5410, R9 ;  /* 0x00005410060b7816 */ /* 0x000fe40000000009 */
[--C-:B------:R-:W-:Y:S02]  /*152b0*/  HSET2.LE.AND R6, R3, R0.reuse, PT ;  /* 0x0000000003067233 */ /* 0x100fe40003803000 */
[--C-:B------:R-:W-:Y:S01]  /*152c0*/  HSET2.LE.AND R3, R10, R0.reuse, PT ;  /* 0x000000000a037233 */ /* 0x100fe20003803000 */
[----:B------:R-:W-:Y:S01]  /*152d0*/  IMAD.MOV.U32 R10, RZ, RZ, R184 ;  /* 0x000000ffff0a7224 */ /* 0x000fe200078e00b8 */
[--C-:B------:R-:W-:Y:S02]  /*152e0*/  HSET2.LE.AND R9, R13, R0.reuse, PT ;  /* 0x000000000d097233 */ /* 0x100fe40003803000 */
[----:B------:R-:W-:-:S02]  /*152f0*/  HSET2.LE.AND R8, R2, R0, PT ;  /* 0x0000000002087233 */ /* 0x000fc40003803000 */
[--C-:B------:R-:W-:Y:S01]  /*15300*/  HSET2.LE.AND R5, R5, R0.reuse, PT ;  /* 0x0000000005057233 */ /* 0x100fe20003803000 */
[----:B------:R-:W-:Y:S01]  /*15310*/  IMAD.MOV.U32 R15, RZ, RZ, R124 ;  /* 0x000000ffff0f7224 */ /* 0x000fe200078e007c */
[--C-:B------:R-:W-:Y:S02]  /*15320*/  HSET2.LE.AND R2, R12, R0.reuse, PT ;  /* 0x000000000c027233 */ /* 0x100fe40003803000 */
[--C-:B------:R-:W-:Y:S02]  /*15330*/  HSET2.LE.AND R7, R14, R0.reuse, PT ;  /* 0x000000000e077233 */ /* 0x100fe40003803000 */
[----:B------:R-:W-:Y:S02]  /*15340*/  HSET2.LE.AND R0, R11, R0, PT ;  /* 0x000000000b007233 */ /* 0x000fe40003803000 */
[----:B------:R-:W-:Y:S02]  /*15350*/  LOP3.LUT R124, R10, R5, RZ, 0xc0, !PT ;  /* 0x000000050a7c7212 */ /* 0x000fe400078ec0ff */
[----:B------:R-:W-:-:S02]  /*15360*/  LOP3.LUT R130, R248, R9, RZ, 0xc0, !PT ;  /* 0x00000009f8827212 */ /* 0x000fc400078ec0ff */
[----:B------:R-:W-:Y:S02]  /*15370*/  LOP3.LUT R131, R247, R8, RZ, 0xc0, !PT ;  /* 0x00000008f7837212 */ /* 0x000fe400078ec0ff */
[----:B------:R-:W4:Y:S01]  /*15380*/  LDSM.16.MT88.4 R8, [R33+0x1800] ;  /* 0x001800002108783b */ /* 0x000f220000004200 */
[----:B------:R-:W-:Y:S01]  /*15390*/  IMAD.MOV.U32 R5, RZ, RZ, R181 ;  /* 0x000000ffff057224 */ /* 0x000fe200078e00b5 */
[----:B------:R-:W-:Y:S01]  /*153a0*/  LOP3.LUT R129, R250, R0, RZ, 0xc0, !PT ;  /* 0x00000000fa817212 */ /* 0x000fe200078ec0ff */
[----:B------:R-:W-:Y:S02]  /*153b0*/  IMAD.MOV.U32 R14, RZ, RZ, R125 ;  /* 0x000000ffff0e7224 */ /* 0x000fe400078e007d */
[----:B------:R-:W-:Y:S01]  /*153c0*/  IMAD.MOV.U32 R0, RZ, RZ, R176 ;  /* 0x000000ffff007224 */ /* 0x000fe200078e00b0 */
[----:B------:R-:W-:Y:S01]  /*153d0*/  LOP3.LUT R125, R5, R3, RZ, 0xc0, !PT ;  /* 0x00000003057d7212 */ /* 0x000fe200078ec0ff */
[----:B------:R-:W-:Y:S01]  /*153e0*/  IMAD.MOV.U32 R3, RZ, RZ, R177 ;  /* 0x000000ffff037224 */ /* 0x000fe200078e00b1 */
[----:B------:R-:W-:Y:S01]  /*153f0*/  LOP3.LUT R128, R251, R7, RZ, 0xc0, !PT ;  /* 0x00000007fb807212 */ /* 0x000fe200078ec0ff */
[----:B------:R-:W-:Y:S01]  /*15400*/  IMAD.MOV.U32 R12, RZ, RZ, R127 ;  /* 0x000000ffff0c7224 */ /* 0x000fe200078e007f */
[----:B------:R-:W-:Y:S01]  /*15410*/  LOP3.LUT R127, R0, R6, RZ, 0xc0, !PT ;  /* 0x00000006007f7212 */ /* 0x000fe200078ec0ff */
[----:B------:R-:W-:Y:S01]  /*15420*/  IMAD.MOV.U32 R13, RZ, RZ, R126 ;  /* 0x000000ffff0d7224 */ /* 0x000fe200078e007e */
[----:B------:R-:W-:Y:S01]  /*15430*/  LOP3.LUT R126, R3, R2, RZ, 0xc0, !PT ;  /* 0x00000002037e7212 */ /* 0x000fe200078ec0ff */
[----:B------:R-:W-:Y:S01]  /*15440*/  STG.E.U16 desc[UR28][R136.64+-0xb0], R190 ;  /* 0xffff50be88007986 */ /* 0x000fe2000c10151c */
[----:B--2---:R-:W-:-:S03]  /*15450*/  IMAD.MOV.U32 R36, RZ, RZ, R235 ;  /* 0x000000ffff247224 */ /* 0x004fc600078e00eb */
[----:B------:R-:W-:Y:S01]  /*15460*/  STG.E.U16 desc[UR28][R136.64+-0xae], R189 ;  /* 0xffff52bd88007986 */ /* 0x000fe2000c10151c */
[----:B------:R-:W-:-:S03]  /*15470*/  IMAD.MOV.U32 R37, RZ, RZ, R234 ;  /* 0x000000ffff257224 */ /* 0x000fc600078e00ea */
[----:B------:R-:W-:Y:S01]  /*15480*/  STG.E.U16 desc[UR28][R52.64+-0xb0], R188 ;  /* 0xffff50bc34007986 */ /* 0x000fe2000c10151c */
[----:B------:R-:W-:-:S03]  /*15490*/  IMAD.MOV.U32 R38, RZ, RZ, R211 ;  /* 0x000000ffff267224 */ /* 0x000fc600078e00d3 */
[----:B------:R-:W-:Y:S01]  /*154a0*/  STG.E.U16 desc[UR28][R52.64+-0xae], R187 ;  /* 0xffff52bb34007986 */ /* 0x000fe2000c10151c */
[----:B------:R-:W-:-:S03]  /*154b0*/  IMAD.MOV.U32 R39, RZ, RZ, R191 ;  /* 0x000000ffff277224 */ /* 0x000fc600078e00bf */
[----:B------:R-:W-:Y:S04]  /*154c0*/  STG.E.U16 desc[UR28][R54.64+-0xb0], R135 ;  /* 0xffff508736007986 */ /* 0x000fe8000c10151c */
[----:B------:R2:W-:Y:S04]  /*154d0*/  STG.E.U16 desc[UR28][R54.64+-0xae], R134 ;  /* 0xffff528636007986 */ /* 0x0005e8000c10151c */
[----:B------:R-:W-:Y:S04]  /*154e0*/  STG.E.U16 desc[UR28][R34.64+-0xb0], R117 ;  /* 0xffff507522007986 */ /* 0x000fe8000c10151c */
[----:B------:R-:W-:Y:S01]  /*154f0*/  STG.E.U16 desc[UR28][R34.64+-0xae], R116 ;  /* 0xffff527422007986 */ /* 0x000fe2000c10151c */
[-C--:B-1----:R-:W-:Y:S03]  /*15500*/  HMMA.16816.F32 R168, R128, R164.reuse, R168 ;  /* 0x000000a480a8723c */ /* 0x082fe600000018a8 */
[----:B------:R-:W-:Y:S04]  /*15510*/  STG.E.U16 desc[UR28][R136.64+-0xa0], R186 ;  /* 0xffff60ba88007986 */ /* 0x000fe8000c10151c */
[----:B------:R-:W-:Y:S01]  /*15520*/  STG.E.U16 desc[UR28][R136.64+-0x9e], R185 ;  /* 0xffff62b988007986 */ /* 0x000fe2000c10151c */
[C---:B------:R-:W-:Y:S03]  /*15530*/  HMMA.16816.F32 R152, R124.reuse, R164, R152 ;  /* 0x000000a47c98723c */ /* 0x040fe60000001898 */
[----:B------:R-:W-:Y:S04]  /*15540*/  STG.E.U16 desc[UR28][R118.64+-0xa0], R183 ;  /* 0xffff60b776007986 */ /* 0x000fe8000c10151c */
[----:B------:R1:W-:Y:S01]  /*15550*/  STG.E.U16 desc[UR28][R118.64+-0x9e], R182 ;  /* 0xffff62b676007986 */ /* 0x0003e2000c10151c */
[----:B------:R-:W-:Y:S03]  /*15560*/  HMMA.16816.F32 R148, R124, R166, R148 ;  /* 0x000000a67c94723c */ /* 0x000fe60000001894 */
[----:B------:R-:W-:Y:S04]  /*15570*/  STG.E.U16 desc[UR28][R174.64+-0xa0], R233 ;  /* 0xffff60e9ae007986 */ /* 0x000fe8000c10151c */
[----:B------:R1:W-:Y:S01]  /*15580*/  STG.E.U16 desc[UR28][R174.64+-0x9e], R210 ;  /* 0xffff62d2ae007986 */ /* 0x0003e2000c10151c */
[-C--:B------:R-:W-:Y:S03]  /*15590*/  HMMA.16816.F32 R68, R128, R80.reuse, R68 ;  /* 0x000000508044723c */ /* 0x080fe60000001844 */
[----:B------:R-:W-:Y:S04]  /*155a0*/  STG.E.U16 desc[UR28][R34.64+-0xa0], R207 ;  /* 0xffff60cf22007986 */ /* 0x000fe8000c10151c */
[----:B------:R-:W-:Y:S01]  /*155b0*/  STG.E.U16 desc[UR28][R34.64+-0x9e], R206 ;  /* 0xffff62ce22007986 */ /* 0x000fe2000c10151c */
[C---:B------:R-:W-:Y:S03]  /*155c0*/  HMMA.16816.F32 R72, R124.reuse, R80, R72 ;  /* 0x000000507c48723c */ /* 0x040fe60000001848 */
[----:B------:R-:W-:Y:S04]  /*155d0*/  STG.E.U16 desc[UR28][R136.64+-0x90], R180 ;  /* 0xffff70b488007986 */ /* 0x000fe8000c10151c */
[----:B------:R-:W-:Y:S01]  /*155e0*/  STG.E.U16 desc[UR28][R136.64+-0x8e], R179 ;  /* 0xffff72b388007986 */ /* 0x000fe2000c10151c */
[----:B------:R-:W-:Y:S03]  /*155f0*/  HMMA.16816.F32 R76, R124, R82, R76 ;  /* 0x000000527c4c723c */ /* 0x000fe6000000184c */
[----:B------:R-:W-:Y:S04]  /*15600*/  STG.E.U16 desc[UR28][R172.64+-0x90], R178 ;  /* 0xffff70b2ac007986 */ /* 0x000fe8000c10151c */
[----:B------:R-:W-:Y:S01]  /*15610*/  STG.E.U16 desc[UR28][R172.64+-0x8e], R139 ;  /* 0xffff728bac007986 */ /* 0x000fe2000c10151c */
[C---:B------:R-:W-:Y:S03]  /*15620*/  HMMA.16816.F32 R164, R128.reuse, R166, R44 ;  /* 0x000000a680a4723c */ /* 0x040fe6000000182c */
[----:B------:R-:W-:Y:S05]  /*15630*/  STG.E.U16 desc[UR28][R132.64+-0x90], R202 ;  /* 0xffff70ca84007986 */ /* 0x000fea000c10151c */
[----:B------:R-:W-:Y:S01]  /*15640*/  HMMA.16816.F32 R80, R128, R82, R40 ;  /* 0x000000528050723c */ /* 0x000fe20000001828 */
[----:B------:R1:W-:Y:S04]  /*15650*/  STG.E.U16 desc[UR28][R132.64+-0x8e], R200 ;  /* 0xffff72c884007986 */ /* 0x0003e8000c10151c */
[----:B------:R1:W-:Y:S03]  /*15660*/  STG.E.U16 desc[UR28][R34.64+-0x90], R199 ;  /* 0xffff70c722007986 */ /* 0x0003e6000c10151c */
[C---:B------:R-:W-:Y:S01]  /*15670*/  HMMA.16816.F32 R144, R124.reuse, R156, R144 ;  /* 0x0000009c7c90723c */ /* 0x040fe20000001890 */
[----:B------:R1:W-:Y:S07]  /*15680*/  STG.E.U16 desc[UR28][R34.64+-0x8e], R198 ;  /* 0xffff72c622007986 */ /* 0x0003ee000c10151c */
[C---:B------:R-:W-:Y:S08]  /*15690*/  HMMA.16816.F32 R140, R124.reuse, R158, R140 ;  /* 0x0000009e7c8c723c */ /* 0x040ff0000000188c */
[C---:B------:R-:W-:Y:S08]  /*156a0*/  HMMA.16816.F32 R40, R124.reuse, R48, R160 ;  /* 0x000000307c28723c */ /* 0x040ff000000018a0 */
[C---:B------:R-:W-:Y:S08]  /*156b0*/  HMMA.16816.F32 R44, R124.reuse, R50, R100 ;  /* 0x000000327c2c723c */ /* 0x040ff00000001864 */
[C---:B------:R-:W-:Y:S08]  /*156c0*/  HMMA.16816.F32 R56, R124.reuse, R64, R56 ;  /* 0x000000407c38723c */ /* 0x040ff00000001838 */
        /* <DEDUP_REMOVED lines=20> */
[----:B------:R-:W-:Y:S01]  /*15810*/  IADD3 R210, P0, PT, R136, -0x100, RZ ;  /* 0xffffff0088d27810 */ /* 0x000fe20007f1e0ff */
[----:B------:R-:W-:Y:S02]  /*15820*/  IMAD.MOV.U32 R134, RZ, RZ, R201 ;  /* 0x000000ffff867224 */ /* 0x000fe400078e00c9 */
[----:B------:R-:W-:Y:S01]  /*15830*/  IMAD.MOV.U32 R135, RZ, RZ, R208 ;  /* 0x000000ffff877224 */ /* 0x000fe200078e00d0 */
[----:B------:R-:W-:Y:S01]  /*15840*/  IADD3.X R211, PT, PT, R137, -0x1, RZ, P0, !PT ;  /* 0xffffffff89d37810 */ /* 0x000fe200007fe4ff */
[----:B------:R-:W-:Y:S02]  /*15850*/  IMAD.MOV.U32 R132, RZ, RZ, R220 ;  /* 0x000000ffff847224 */ /* 0x000fe400078e00dc */
[----:B------:R-:W-:Y:S01]  /*15860*/  IMAD.MOV.U32 R133, RZ, RZ, R232 ;  /* 0x000000ffff857224 */ /* 0x000fe200078e00e8 */
[----:B------:R-:W-:Y:S11]  /*15870*/  BRA.U !UP0, `(.L_x_2538) ;  /* 0x0000004908c47547 */ /* 0x000ff6000b800000 */
[----:B------:R-:W2:Y:S04]  /*15880*/  LDL R32, [R1+0x70] ;  /* 0x0000700001207983 */ /* 0x000ea80000100800 */
[----:B------:R-:W3:Y:S01]  /*15890*/  LDL R30, [R1+0x6c] ;  /* 0x00006c00011e7983 */ /* 0x000ee20000100800 */
[----:B------:R-:W-:Y:S01]  /*158a0*/  UIADD3 UR27, UPT, UPT, UR23, -0x5, URZ ;  /* 0xfffffffb171b7890 */ /* 0x000fe2000fffe0ff */
[----:B------:R-:W-:-:S04]  /*158b0*/  DEPBAR.LE SB0, 0x0 ;  /* 0x000080000000791a */ /* 0x000fc80000000000 */
[----:B------:R-:W4:Y:S04]  /*158c0*/  LDL.LU R191, [R1+0xa0] ;  /* 0x0000a00001bf7983 */ /* 0x000f280000300800 */
[----:B------:R-:W4:Y:S01]  /*158d0*/  LDL.64 R234, [R1+0xa8] ;  /* 0x0000a80001ea7983 */ /* 0x000f220000100a00 */
[----:B------:R-:W-:-:S03]  /*158e0*/  UIMAD.WIDE.U32 UR16, UR27, UR8, URZ ;  /* 0x000000081b1072a5 */ /* 0x000fc6000f8e00ff */
[----:B------:R-:W4:Y:S01]  /*158f0*/  LDL.64 R250, [R1+0x78] ;  /* 0x0000780001fa7983 */ /* 0x000f220000100a00 */
[----:B------:R-:W-:Y:S02]  /*15900*/  UIMAD UR14, UR27, UR9, UR17 ;  /* 0x000000091b0e72a4 */ /* 0x000fe4000f8e0211 */
[----:B------:R-:W-:Y:S01]  /*15910*/  USHF.L.U32 UR6, UR16, 0x5, URZ ;  /* 0x0000000510067899 */ /* 0x000fe200080006ff */
[----:B------:R-:W-:Y:S01]  /*15920*/  IMAD.U32 R6, RZ, RZ, UR16 ;  /* 0x00000010ff067e24 */ /* 0x000fe2000f8e00ff */
[----:B------:R-:W-:Y:S01]  /*15930*/  USHF.L.U64.HI UR13, UR16, 0x5, UR14 ;  /* 0x00000005100d7899 */ /* 0x000fe2000801020e */
[----:B------:R-:W-:Y:S01]  /*15940*/  IMAD.U32 R2, RZ, RZ, UR16 ;  /* 0x00000010ff027e24 */ /* 0x000fe2000f8e00ff */
[----:B------:R-:W-:Y:S01]  /*15950*/  ULEA UR6, UP0, UR8, UR6, 0x4 ;  /* 0x0000000608067291 */ /* 0x000fe2000f8020ff */
[----:B------:R-:W-:-:S03]  /*15960*/  IMAD.U32 R0, RZ, RZ, UR14 ;  /* 0x0000000eff007e24 */ /* 0x000fc6000f8e00ff */
[----:B------:R-:W-:Y:S02]  /*15970*/  ULEA.HI.X UR13, UR8, UR13, UR9, 0x4, UP0 ;  /* 0x0000000d080d7291 */ /* 0x000fe400080f2409 */
[----:B------:R-:W-:Y:S01]  /*15980*/  MOV R3, UR6 ;  /* 0x0000000600037c02 */ /* 0x000fe20008000f00 */
[----:B------:R-:W-:Y:S01]  /*15990*/  BAR.SYNC.DEFER_BLOCKING 0x0 ;  /* 0x0000000000007b1d */ /* 0x000fe20000010000 */
[----:B--2---:R-:W-:-:S04]  /*159a0*/  LEA R6, P0, R6, R32, 0x6 ;  /* 0x0000002006067211 */ /* 0x004fc800078030ff */
[----:B---3--:R-:W-:Y:S01]  /*159b0*/  LEA.HI.X R7, R2, R30, R0, 0x6, P0 ;  /* 0x0000001e02077211 */ /* 0x008fe200000f3400 */
[----:B------:R-:W-:Y:S01]  /*159c0*/  IMAD.U32 R0, RZ, RZ, UR13 ;  /* 0x0000000dff007e24 */ /* 0x000fe2000f8e00ff */
[----:B------:R-:W-:-:S03]  /*159d0*/  LEA R2, P0, R3, R32, 0x1 ;  /* 0x0000002003027211 */ /* 0x000fc600078008ff */
[----:B------:R-:W-:Y:S01]  /*159e0*/  @!PT LDS RZ, [RZ] ;  /* 0x00000000fffff984 */ /* 0x000fe20000000800 */
[----:B------:R-:W-:Y:S01]  /*159f0*/  @!PT LDS RZ, [RZ] ;  /* 0x00000000fffff984 */ /* 0x000fe20000000800 */
[----:B------:R-:W-:Y:S01]  /*15a00*/  @!PT LDS RZ, [RZ] ;  /* 0x00000000fffff984 */ /* 0x000fe20000000800 */
[----:B------:R-:W-:Y:S01]  /*15a10*/  @!P3 LDGSTS.E.BYPASS.LTC128B.128 [R209+0xa000], desc[UR28][R6.64] ;  /* 0x0a00000006d1bfae */ /* 0x000fe2000b981a1c */
[----:B------:R-:W-:Y:S02]  /*15a20*/  LEA.HI.X R3, R3, R30, R0, 0x1, P0 ;  /* 0x0000001e03037211 */ /* 0x000fe400000f0c00 */
[----:B----4-:R-:W-:Y:S01]  /*15a30*/  LEA R5, R191, UR5, 0x1 ;  /* 0x00000005bf057c11 */ /* 0x010fe2000f8e08ff */
[----:B------:R-:W-:Y:S01]  /*15a40*/  @P3 STS.128 [R209+0xa000], RZ ;  /* 0x00a000ffd1003388 */ /* 0x000fe20000000c00 */
[----:B------:R-:W-:Y:S01]  /*15a50*/  IMAD.MOV.U32 R238, RZ, RZ, R234 ;  /* 0x000000ffffee7224 */ /* 0x000fe200078e00ea */
[----:B------:R-:W-:Y:S02]  /*15a60*/  MOV R239, R235 ;  /* 0x000000eb00ef7202 */ /* 0x000fe40000000f00 */
        /* <DEDUP_REMOVED lines=17> */
[----:B------:R-:W3:Y:S01]  /*15b80*/  LDSM.16.M88.4 R28, [R249+0x8800] ;  /* 0x00880000f91c783b */ /* 0x000ee20000000200 */
[----:B------:R-:W-:-:S03]  /*15b90*/  IMAD.IADD R0, R246, 0x1, R5 ;  /* 0x00000001f6007824 */ /* 0x000fc600078e0205 */
[----:B------:R-:W4:Y:S04]  /*15ba0*/  LDL.64 R234, [R1+0x80] ;  /* 0x0000800001ea7983 */ /* 0x000f280000100a00 */
[----:B------:R-:W-:Y:S01]  /*15bb0*/  LDSM.16.M88.4 R8, [R0+0x2000] ;  /* 0x002000000008783b */ /* 0x000fe20000000200 */
[----:B-1----:R-:W-:-:S03]  /*15bc0*/  IMAD.IADD R3, R249, 0x1, R246 ;  /* 0x00000001f9037824 */ /* 0x002fc600078e02f6 */
[----:B------:R-:W-:Y:S04]  /*15bd0*/  LDSM.16.M88.4 R16, [R5] ;  /* 0x000000000510783b */ /* 0x000fe80000000200 */
[----:B------:R-:W1:Y:S04]  /*15be0*/  LDSM.16.M88.4 R24, [R3+0x8000] ;  /* 0x008000000318783b */ /* 0x000e680000000200 */
[----:B------:R-:W1:Y:S04]  /*15bf0*/  LDSM.16.M88.4 R132, [R3+0x8800] ;  /* 0x008800000384783b */ /* 0x000e680000000200 */
[----:B------:R-:W1:Y:S01]  /*15c00*/  LDSM.16.M88.4 R20, [R0] ;  /* 0x000000000014783b */ /* 0x000e620000000200 */
[----:B------:R-:W-:Y:S01]  /*15c10*/  IADD3 R2, PT, PT, R246, R138, RZ ;  /* 0x0000008af6027210 */ /* 0x000fe20007ffe0ff */
[----:B------:R-:W4:Y:S02]  /*15c20*/  S2R R238, SR_CTAID.X ;  /* 0x0000000000ee7919 */ /* 0x000f240000002500 */
[----:B------:R-:W0:Y:S01]  /*15c30*/  LDGDEPBAR ;  /* 0x00000000000079af */ /* 0x000e220000000000 */
[C---:B--2---:R-:W-:Y:S08]  /*15c40*/  HMMA.16816.F32 R180, R12.reuse, R32, RZ ;  /* 0x000000200cb4723c */ /* 0x044ff000000018ff */
[C---:B---3--:R-:W-:Y:S08]  /*15c50*/  HMMA.16816.F32 R172, R12.reuse, R28, RZ ;  /* 0x0000001c0cac723c */ /* 0x048ff000000018ff */
[C---:B------:R-:W-:Y:S08]  /*15c60*/  HMMA.16816.F32 R176, R12.reuse, R34, RZ ;  /* 0x000000220cb0723c */ /* 0x040ff000000018ff */
[----:B------:R-:W-:Y:S08]  /*15c70*/  HMMA.16816.F32 R12, R12, R30, RZ ;  /* 0x0000001e0c0c723c */ /* 0x000ff000000018ff */
[C---:B-1----:R-:W-:Y:S08]  /*15c80*/  HMMA.16816.F32 R180, R8.reuse, R24, R180 ;  /* 0x0000001808b4723c */ /* 0x042ff000000018b4 */
[C---:B------:R-:W-:Y:S08]  /*15c90*/  HMMA.16816.F32 R216, R8.reuse, R132, R172 ;  /* 0x0000008408d8723c */ /* 0x040ff000000018ac */
[C---:B------:R-:W-:Y:S08]  /*15ca0*/  HMMA.16816.F32 R176, R8.reuse, R26, R176 ;  /* 0x0000001a08b0723c */ /* 0x040ff000000018b0 */
[----:B------:R-:W-:Y:S01]  /*15cb0*/  HMMA.16816.F32 R212, R8, R134, R12 ;  /* 0x0000008608d4723c */ /* 0x000fe2000000180c */
[----:B------:R-:W-:Y:S07]  /*15cc0*/  LDSM.16.M88.4 R12, [R138] ;  /* 0x000000008a0c783b */ /* 0x000fee0000000200 */
[C---:B------:R-:W-:Y:S08]  /*15cd0*/  HMMA.16816.F32 R8, R16.reuse, R32, RZ ;  /* 0x000000201008723c */ /* 0x040ff000000018ff */
[C---:B------:R-:W-:Y:S08]  /*15ce0*/  HMMA.16816.F32 R32, R16.reuse, R34, RZ ;  /* 0x000000221020723c */ /* 0x040ff000000018ff */
[C---:B------:R-:W-:Y:S08]  /*15cf0*/  HMMA.16816.F32 R172, R16.reuse, R28, RZ ;  /* 0x0000001c10ac723c */ /* 0x040ff000000018ff */
[----:B------:R-:W-:Y:S01]  /*15d00*/  HMMA.16816.F32 R28, R16, R30, RZ ;  /* 0x0000001e101c723c */ /* 0x000fe200000018ff */
[----:B------:R-:W1:Y:S07]  /*15d10*/  LDSM.16.M88.4 R16, [R244+0x8000] ;  /* 0x00800000f410783b */ /* 0x000e6e0000000200 */
[C---:B------:R-:W-:Y:S01]  /*15d20*/  HMMA.16816.F32 R188, R20.reuse, R24, R8 ;  /* 0x0000001814bc723c */ /* 0x040fe20000001808 */
[----:B------:R-:W2:Y:S07]  /*15d30*/  LDSM.16.M88.4 R8, [R138+0x2000] ;  /* 0x002000008a08783b */ /* 0x000eae0000000200 */
[C---:B------:R-:W-:Y:S01]  /*15d40*/  HMMA.16816.F32 R32, R20.reuse, R26, R32 ;  /* 0x0000001a1420723c */ /* 0x040fe20000001820 */
[----:B------:R-:W3:Y:S07]  /*15d50*/  LDSM.16.M88.4 R24, [R244+0x8800] ;  /* 0x00880000f418783b */ /* 0x000eee0000000200 */
[C---:B------:R-:W-:Y:S08]  /*15d60*/  HMMA.16816.F32 R192, R20.reuse, R132, R172 ;  /* 0x0000008414c0723c */ /* 0x040ff000000018ac */
[----:B------:R-:W-:Y:S01]  /*15d70*/  HMMA.16816.F32 R184, R20, R134, R28 ;  /* 0x0000008614b8723c */ /* 0x000fe2000000181c */
[----:B------:R-:W-:Y:S07]  /*15d80*/  LDSM.16.M88.4 R28, [R245+0x8000] ;  /* 0x00800000f51c783b */ /* 0x000fee0000000200 */
[-C--:B-1----:R-:W-:Y:S08]  /*15d90*/  HMMA.16816.F32 R20, R12, R16.reuse, R188 ;  /* 0x000000100c14723c */ /* 0x082ff000000018bc */
[C---:B--2---:R-:W-:Y:S08]  /*15da0*/  HMMA.16816.F32 R180, R8.reuse, R16, R180 ;  /* 0x0000001008b4723c */ /* 0x044ff000000018b4 */
[C---:B---3--:R-:W-:Y:S08]  /*15db0*/  HMMA.16816.F32 R172, R8.reuse, R24, R216 ;  /* 0x0000001808ac723c */ /* 0x048ff000000018d8 */
[C---:B------:R-:W-:Y:S08]  /*15dc0*/  HMMA.16816.F32 R176, R8.reuse, R18, R176 ;  /* 0x0000001208b0723c */ /* 0x040ff000000018b0 */
[----:B------:R-:W-:Y:S01]  /*15dd0*/  HMMA.16816.F32 R132, R8, R26, R212 ;  /* 0x0000001a0884723c */ /* 0x000fe200000018d4 */
[----:B------:R-:W1:Y:S07]  /*15de0*/  LDSM.16.M88.4 R8, [R2+0x2000] ;  /* 0x002000000208783b */ /* 0x000e6e0000000200 */
[C---:B------:R-:W-:Y:S01]  /*15df0*/  HMMA.16816.F32 R216, R12.reuse, R18, R32 ;  /* 0x000000120cd8723c */ /* 0x040fe20000001820 */
[----:B------:R-:W2:Y:S04]  /*15e00*/  LDSM.16.M88.4 R32, [R245+0x8800] ;  /* 0x00880000f520783b */ /* 0x000ea80000000200 */
[----:B------:R-:W3:Y:S03]  /*15e10*/  LDSM.16.M88.4 R16, [R2] ;  /* 0x000000000210783b */ /* 0x000ee60000000200 */
[C---:B------:R-:W-:Y:S08]  /*15e20*/  HMMA.16816.F32 R212, R12.reuse, R24, R192 ;  /* 0x000000180cd4723c */ /* 0x040ff000000018c0 */
[----:B------:R-:W-:Y:S01]  /*15e30*/  HMMA.16816.F32 R192, R12, R26, R184 ;  /* 0x0000001a0cc0723c */ /* 0x000fe200000018b8 */
[----:B------:R-:W-:Y:S04]  /*15e40*/  LDSM.16.M88.4 R24, [R249+0x9000] ;  /* 0x00900000f918783b */ /* 0x000fe80000000200 */
[----:B------:R-:W-:Y:S03]  /*15e50*/  LDSM.16.M88.4 R12, [R5+0x4000] ;  /* 0x00400000050c783b */ /* 0x000fe60000000200 */
[C---:B-1----:R-:W-:Y:S08]  /*15e60*/  HMMA.16816.F32 R188, R8.reuse, R28, R180 ;  /* 0x0000001c08bc723c */ /* 0x042ff000000018b4 */
[C---:B------:R-:W-:Y:S08]  /*15e70*/  HMMA.16816.F32 R184, R8.reuse, R30, R176 ;  /* 0x0000001e08b8723c */ /* 0x040ff000000018b0 */
[C---:B--2---:R-:W-:Y:S08]  /*15e80*/  HMMA.16816.F32 R180, R8.reuse, R32, R172 ;  /* 0x0000002008b4723c */ /* 0x044ff000000018ac */
[----:B------:R-:W-:Y:S01]  /*15e90*/  HMMA.16816.F32 R176, R8, R34, R132 ;  /* 0x0000002208b0723c */ /* 0x000fe20000001884 */
[----:B------:R-:W1:Y:S07]  /*15ea0*/  LDSM.16.M88.4 R8, [R5+0x6000] ;  /* 0x006000000508783b */ /* 0x000e6e0000000200 */
[C---:B---3--:R-:W-:Y:S01]  /*15eb0*/  HMMA.16816.F32 R172, R16.reuse, R28, R20 ;  /* 0x0000001c10ac723c */ /* 0x048fe20000001814 */
[----:B------:R-:W2:Y:S07]  /*15ec0*/  LDSM.16.M88.4 R20, [R249+0x9800] ;  /* 0x00980000f914783b */ /* 0x000eae0000000200 */
[C---:B------:R-:W-:Y:S08]  /*15ed0*/  HMMA.16816.F32 R132, R16.reuse, R30, R216 ;  /* 0x0000001e1084723c */ /* 0x040ff000000018d8 */
[C---:B------:R-:W-:Y:S08]  /*15ee0*/  HMMA.16816.F32 R28, R16.reuse, R32, R212 ;  /* 0x00000020101c723c */ /* 0x040ff000000018d4 */
[----:B------:R-:W-:Y:S01]  /*15ef0*/  HMMA.16816.F32 R16, R16, R34, R192 ;  /* 0x000000221010723c */ /* 0x000fe200000018c0 */
[----:B------:R-:W-:Y:S07]  /*15f00*/  LDSM.16.M88.4 R32, [R244+0x9000] ;  /* 0x00900000f420783b */ /* 0x000fee0000000200 */
[C---:B-1----:R-:W-:Y:S08]  /*15f10*/  HMMA.16816.F32 R228, R8.reuse, R24, R188 ;  /* 0x0000001808e4723c */ /* 0x042ff000000018bc */
[-C--:B------:R-:W-:Y:S08]  /*15f20*/  HMMA.16816.F32 R224, R8, R26.reuse, R184 ;  /* 0x0000001a08e0723c */ /* 0x080ff000000018b8 */
[----:B------:R-:W-:Y:S08]  /*15f30*/  HMMA.16816.F32 R188, R12, R26, R132 ;  /* 0x0000001a0cbc723c */ /* 0x000ff00000001884 */
[C---:B--2---:R-:W-:Y:S08]  /*15f40*/  HMMA.16816.F32 R216, R8.reuse, R20, R180 ;  /* 0x0000001408d8723c */ /* 0x044ff000000018b4 */
[----:B------:R-:W-:Y:S01]  /*15f50*/  HMMA.16816.F32 R212, R8, R22, R176 ;  /* 0x0000001608d4723c */ /* 0x000fe200000018b0 */
[----:B------:R-:W-:Y:S07]  /*15f60*/  LDSM.16.M88.4 R8, [R138+0x6000] ;  /* 0x006000008a08783b */ /* 0x000fee0000000200 */
[C---:B------:R-:W-:Y:S01]  /*15f70*/  HMMA.16816.F32 R192, R12.reuse, R24, R172 ;  /* 0x000000180cc0723c */ /* 0x040fe200000018ac */
[----:B------:R-:W-:Y:S07]  /*15f80*/  LDSM.16.M88.4 R24, [R3+0x9000] ;  /* 0x009000000318783b */ /* 0x000fee0000000200 */
[C---:B------:R-:W-:Y:S01]  /*15f90*/  HMMA.16816.F32 R184, R12.reuse, R20, R28 ;  /* 0x000000140cb8723c */ /* 0x040fe2000000181c */
[----:B------:R-:W-:Y:S07]  /*15fa0*/  LDSM.16.M88.4 R28, [R244+0x9800] ;  /* 0x00980000f41c783b */ /* 0x000fee0000000200 */
[----:B------:R-:W-:Y:S01]  /*15fb0*/  HMMA.16816.F32 R132, R12, R22, R16 ;  /* 0x000000160c84723c */ /* 0x000fe20000001810 */
[----:B------:R-:W1:Y:S04]  /*15fc0*/  LDSM.16.M88.4 R12, [R0+0x6000] ;  /* 0x00600000000c783b */ /* 0x000e680000000200 */
[----:B------:R-:W2:Y:S04]  /*15fd0*/  LDSM.16.M88.4 R20, [R3+0x9800] ;  /* 0x009800000314783b */ /* 0x000ea80000000200 */
[----:B------:R-:W3:Y:S01]  /*15fe0*/  LDSM.16.M88.4 R16, [R0+0x4000] ;  /* 0x004000000010783b */ /* 0x000ee20000000200 */
[----:B------:R-:W4:Y:S01]  /*15ff0*/  S2R R236, SR_CTAID.X ;  /* 0x0000000000ec7919 */ /* 0x000f220000002500 */
[C---:B-1----:R-:W-:Y:S08]  /*16000*/  HMMA.16816.F32 R180, R12.reuse, R24, R228 ;  /* 0x000000180cb4723c */ /* 0x042ff000000018e4 */
[C---:B------:R-:W-:Y:S08]  /*16010*/  HMMA.16816.F32 R176, R12.reuse, R26, R224 ;  /* 0x0000001a0cb0723c */ /* 0x040ff000000018e0 */
[C---:B--2---:R-:W-:Y:S08]  /*16020*/  HMMA.16816.F32 R172, R12.reuse, R20, R216 ;  /* 0x000000140cac723c */ /* 0x044ff000000018d8 */
[----:B------:R-:W-:Y:S08]  /*16030*/  HMMA.16816.F32 R12, R12, R22, R212 ;  /* 0x000000160c0c723c */ /* 0x000ff000000018d4 */
[C---:B---3--:R-:W-:Y:S08]  /*16040*/  HMMA.16816.F32 R224, R16.reuse, R24, R192 ;  /* 0x0000001810e0723c */ /* 0x048ff000000018c0 */
[C---:B------:R-:W-:Y:S01]  /*16050*/  HMMA.16816.F32 R216, R16.reuse, R26, R188 ;  /* 0x0000001a10d8723c */ /* 0x040fe200000018bc */
[----:B------:R-:W-:Y:S07]  /*16060*/  LDSM.16.M88.4 R24, [R245+0x9800] ;  /* 0x00980000f518783b */ /* 0x000fee0000000200 */
[C---:B------:R-:W-:Y:S08]  /*16070*/  HMMA.16816.F32 R212, R16.reuse, R20, R184 ;  /* 0x0000001410d4723c */ /* 0x040ff000000018b8 */
[----:B------:R-:W-:Y:S01]  /*16080*/  HMMA.16816.F32 R192, R16, R22, R132 ;  /* 0x0000001610c0723c */ /* 0x000fe20000001884 */
[----:B------:R-:W1:Y:S04]  /*16090*/  LDSM.16.M88.4 R16, [R138+0x4000] ;  /* 0x004000008a10783b */ /* 0x000e680000000200 */
[----:B------:R-:W-:Y:S03]  /*160a0*/  LDSM.16.M88.4 R20, [R245+0x9000] ;  /* 0x00900000f514783b */ /* 0x000fe60000000200 */
[C---:B------:R-:W-:Y:S08]  /*160b0*/  HMMA.16816.F32 R188, R8.reuse, R32, R180 ;  /* 0x0000002008bc723c */ /* 0x040ff000000018b4 */
[C---:B------:R-:W-:Y:S08]  /*160c0*/  HMMA.16816.F32 R184, R8.reuse, R34, R176 ;  /* 0x0000002208b8723c */ /* 0x040ff000000018b0 */
[C---:B------:R-:W-:Y:S08]  /*160d0*/  HMMA.16816.F32 R180, R8.reuse, R28, R172 ;  /* 0x0000001c08b4723c */ /* 0x040ff000000018ac */
[----:B------:R-:W-:Y:S01]  /*160e0*/  HMMA.16816.F32 R176, R8, R30, R12 ;  /* 0x0000001e08b0723c */ /* 0x000fe2000000180c */
[----:B------:R-:W2:Y:S04]  /*160f0*/  LDSM.16.M88.4 R8, [R2+0x6000] ;  /* 0x006000000208783b */ /* 0x000ea80000000200 */
[----:B------:R3:W2:Y:S01]  /*16100*/  LDSM.16.M88.4 R12, [R2+0x4000] ;  /* 0x00400000020c783b */ /* 0x0006a20000000200 */
[----:B------:R-:W-:Y:S01]  /*16110*/  SHF.R.U32.HI R247, RZ, 0x5, R205 ;  /* 0x00000005fff77819 */ /* 0x000fe200000116cd */
[----:B------:R-:W-:-:S04]  /*16120*/  DEPBAR.LE SB0, 0x0 ;  /* 0x000080000000791a */ /* 0x000fc80000000000 */
[----:B-1----:R-:W-:Y:S01]  /*16130*/  HMMA.16816.F32 R172, R16, R32, R224 ;  /* 0x0000002010ac723c */ /* 0x002fe200000018e0 */
[----:B------:R-:W-:-:S07]  /*16140*/  IMAD.SHL.U32 R5, R205, 0x2, RZ ;  /* 0x00000002cd057824 */ /* 0x000fce00078e00ff */
[C---:B------:R-:W-:Y:S08]  /*16150*/  HMMA.16816.F32 R32, R16.reuse, R34, R216 ;  /* 0x000000221020723c */ /* 0x040ff000000018d8 */
[C---:B------:R-:W-:Y:S08]  /*16160*/  HMMA.16816.F32 R132, R16.reuse, R28, R212 ;  /* 0x0000001c1084723c */ /* 0x040ff000000018d4 */
[----:B------:R-:W-:Y:S01]  /*16170*/  HMMA.16816.F32 R16, R16, R30, R192 ;  /* 0x0000001e1010723c */ /* 0x000fe200000018c0 */
[----:B---3--:R-:W-:Y:S01]  /*16180*/  IMAD.U32 R2, RZ, RZ, UR35 ;  /* 0x00000023ff027e24 */ /* 0x008fe2000f8e00ff */
[----:B------:R-:W-:Y:S01]  /*16190*/  SHF.R.U32.HI R248, RZ, 0x5, R205 ;  /* 0x00000005fff87819 */ /* 0x000fe200000116cd */
[----:B----4-:R-:W-:Y:S01]  /*161a0*/  IMAD R238, R238, 0x8, R247 ;  /* 0x00000008eeee7824 */ /* 0x010fe200078e02f7 */
[----:B------:R1:W-:Y:S01]  /*161b0*/  STL [R1+0x74], R5 ;  /* 0x0000740501007387 */ /* 0x0003e20000100800 */
[----:B------:R-:W-:Y:S01]  /*161c0*/  MOV R0, UR23 ;  /* 0x0000001700007c02 */ /* 0x000fe20008000f00 */
[----:B------:R-:W-:Y:S01]  /*161d0*/  UISETP.GT.U32.AND UP0, UPT, UR27, UR19, UPT ;  /* 0x000000131b00728c */ /* 0x000fe2000bf04070 */
[----:B------:R-:W-:Y:S01]  /*161e0*/  LOP3.LUT R2, R2, UR27, R239, 0x96, !PT ;  /* 0x0000001b02027c12 */ /* 0x000fe2000f8e96ef */
[----:B------:R-:W-:Y:S01]  /*161f0*/  IMAD R236, R236, 0x8, R248 ;  /* 0x00000008ecec7824 */ /* 0x000fe200078e02f8 */
[----:B------:R-:W-:Y:S01]  /*16200*/  IADD3 R238, PT, PT, R238, 0x4, RZ ;  /* 0x00000004eeee7810 */ /* 0x000fe20007ffe0ff */
[----:B------:R-:W-:Y:S01]  /*16210*/  UIADD3 UR6, UPT, UPT, UR34, -0x61c88647, URZ ;  /* 0x9e3779b922067890 */ /* 0x000fe2000fffe0ff */
[----:B--2---:R-:W-:Y:S01]  /*16220*/  HMMA.16816.F32 R212, R8, R26, R176 ;  /* 0x0000001a08d4723c */ /* 0x004fe200000018b0 */
[----:B------:R-:W-:-:S04]  /*16230*/  IMAD.WIDE.U32 R2, R2, -0x326172a9, RZ ;  /* 0xcd9e8d5702027825 */ /* 0x000fc800078e00ff */
[----:B------:R-:W-:-:S03]  /*16240*/  IMAD.WIDE.U32 R236, R236, -0x326172a9, RZ ;  /* 0xcd9e8d57ecec7825 */ /* 0x000fc600078e00ff */
[----:B------:R-:W-:Y:S01]  /*16250*/  HMMA.16816.F32 R188, R8, R20, R188 ;  /* 0x0000001408bc723c */ /* 0x000fe200000018bc */
[----:B------:R-:W-:Y:S01]  /*16260*/  IMAD.WIDE.U32 R238, R238, -0x326172a9, RZ ;  /* 0xcd9e8d57eeee7825 */ /* 0x000fe200078e00ff */
[----:B-1----:R-:W-:-:S06]  /*16270*/  LOP3.LUT R5, R5, 0x6, RZ, 0xc0, !PT ;  /* 0x0000000605057812 */ /* 0x002fcc00078ec0ff */
[----:B------:R-:W-:Y:S01]  /*16280*/  HMMA.16816.F32 R184, R8, R22, R184 ;  /* 0x0000001608b8723c */ /* 0x000fe200000018b8 */
[----:B------:R-:W-:-:S07]  /*16290*/  IMAD R0, R0, 0x20, R5 ;  /* 0x0000002000007824 */ /* 0x000fce00078e0205 */
[----:B------:R-:W-:Y:S01]  /*162a0*/  HMMA.16816.F32 R192, R8, R24, R180 ;  /* 0x0000001808c0723c */ /* 0x000fe200000018b4 */
[----:B------:R-:W-:Y:S01]  /*162b0*/  VIADD R11, R221, 0x8 ;  /* 0x00000008dd0b7836 */ /* 0x000fe20000000000 */
[--C-:B------:R-:W-:Y:S01]  /*162c0*/  LOP3.LUT R31, R236, UR6, R3.reuse, 0x96, !PT ;  /* 0x00000006ec1f7c12 */ /* 0x100fe2000f8e9603 */
[----:B------:R1:W-:Y:S01]  /*162d0*/  STL [R1+0x64], R5 ;  /* 0x0000640501007387 */ /* 0x0003e20000100800 */
[----:B------:R-:W-:-:S04]  /*162e0*/  LOP3.LUT R210, R238, UR6, R3, 0x96, !PT ;  /* 0x00000006eed27c12 */ /* 0x000fc8000f8e9603 */
[----:B------:R-:W-:Y:S01]  /*162f0*/  HMMA.16816.F32 R172, R12, R20, R172 ;  /* 0x000000140cac723c */ /* 0x000fe200000018ac */
[----:B------:R-:W-:Y:S01]  /*16300*/  LOP3.LUT R180, R2, UR4, R251, 0x96, !PT ;  /* 0x0000000402b47c12 */ /* 0x000fe2000f8e96fb */
[----:B------:R-:W-:Y:S01]  /*16310*/  VIADD R10, R0, 0xffffff61 ;  /* 0xffffff61000a7836 */ /* 0x000fe20000000000 */
[----:B------:R-:W-:-:S05]  /*16320*/  LOP3.LUT R211, R2, UR4, R235, 0x96, !PT ;  /* 0x0000000402d37c12 */ /* 0x000fca000f8e96eb */
[----:B------:R-:W-:Y:S01]  /*16330*/  HMMA.16816.F32 R32, R12, R22, R32 ;  /* 0x000000160c20723c */ /* 0x000fe20000001820 */
[C---:B------:R-:W-:Y:S01]  /*16340*/  IADD3 R9, PT, PT, R0.reuse, -0x98, RZ ;  /* 0xffffff6800097810 */ /* 0x040fe20007ffe0ff */
[C---:B------:R-:W-:Y:S01]  /*16350*/  VIADD R6, R0.reuse, 0xffffff69 ;  /* 0xffffff6900067836 */ /* 0x040fe20000000000 */
[----:B------:R-:W-:-:S05]  /*16360*/  IADD3 R3, PT, PT, R0, -0x8f, RZ ;  /* 0xffffff7100037810 */ /* 0x000fca0007ffe0ff */
[----:B------:R-:W-:Y:S01]  /*16370*/  HMMA.16816.F32 R132, R12, R24, R132 ;  /* 0x000000180c84723c */ /* 0x000fe20000001884 */
[C---:B------:R-:W-:Y:S01]  /*16380*/  VIADD R7, R0.reuse, 0xffffff78 ;  /* 0xffffff7800077836 */ /* 0x040fe20000000000 */
[----:B------:R-:W-:Y:S01]  /*16390*/  IADD3 R2, PT, PT, R221, 0x40, RZ ;  /* 0x00000040dd027810 */ /* 0x000fe20007ffe0ff */
[----:B------:R-:W-:-:S05]  /*163a0*/  VIADD R8, R0, 0xffffff79 ;  /* 0xffffff7900087836 */ /* 0x000fca0000000000 */
[----:B------:R-:W-:Y:S01]  /*163b0*/  HMMA.16816.F32 R176, R12, R26, R16 ;  /* 0x0000001a0cb0723c */ /* 0x000fe20000001810 */
[C---:B------:R-:W-:Y:S02]  /*163c0*/  VIADD R12, R0.reuse, 0xffffff60 ;  /* 0xffffff60000c7836 */ /* 0x040fe40000000000 */
[----:B-1----:R-:W-:Y:S01]  /*163d0*/  VIADD R5, R0, 0xffffff70 ;  /* 0xffffff7000057836 */ /* 0x002fe20000000000 */
[C---:B------:R-:W-:Y:S01]  /*163e0*/  IADD3 R0, PT, PT, R221.reuse, 0x48, RZ ;  /* 0x00000048dd007810 */ /* 0x040fe20007ffe0ff */
[----:B------:R-:W-:Y:S01]  /*163f0*/  BAR.SYNC.DEFER_BLOCKING 0x0 ;  /* 0x0000000000007b1d */ /* 0x000fe20000010000 */
[-C--:B------:R-:W-:Y:S02]  /*16400*/  ISETP.GT.AND P6, PT, R221, R12.reuse, PT ;  /* 0x0000000cdd00720c */ /* 0x080fe40003fc4270 */
[----:B------:R-:W-:-:S03]  /*16410*/  ISETP.GT.AND P5, PT, R11, R12, PT ;  /* 0x0000000c0b00720c */ /* 0x000fc60003fa4270 */
[----:B------:R-:W-:Y:S10]  /*16420*/  BRA.U !UP0, `(.L_x_2542) ;  /* 0x0000000108b07547 */ /* 0x000ff4000b800000 */
        /* <DEDUP_REMOVED lines=9> */
[----:B------:R-:W-:Y:S01]  /*164c0*/  IMAD.U32 R13, RZ, RZ, UR6 ;  /* 0x00000006ff0d7e24 */ /* 0x000fe2000f8e00ff */
[----:B--2---:R-:W-:-:S04]  /*164d0*/  @!P3 LEA R14, P0, R14, R248, 0x1 ;  /* 0x000000f80e0eb211 */ /* 0x004fc800078008ff */
[----:B-----5:R-:W-:Y:S02]  /*164e0*/  @!P3 LEA.HI.X R15, R15, R252, R13, 0x1, P0 ;  /* 0x000000fc0f0fb211 */ /* 0x020fe400000f0c0d */
[----:B------:R-:W-:-:S03]  /*164f0*/  MOV R13, UR4 ;  /* 0x00000004000d7c02 */ /* 0x000fc60008000f00 */
[----:B------:R-:W-:Y:S01]  /*16500*/  @!PT LDS RZ, [RZ] ;  /* 0x00000000fffff984 */ /* 0x000fe20000000800 */
[----:B------:R-:W-:Y:S01]  /*16510*/  @!PT LDS RZ, [RZ] ;  /* 0x00000000fffff984 */ /* 0x000fe20000000800 */
[----:B------:R-:W-:Y:S01]  /*16520*/  @!PT LDS RZ, [RZ] ;  /* 0x00000000fffff984 */ /* 0x000fe20000000800 */
[----:B------:R1:W-:Y:S01]  /*16530*/  @!P3 LDGSTS.E.BYPASS.LTC128B.128 [R209+0x8000], desc[UR28][R14.64] ;  /* 0x080000000ed1bfae */ /* 0x0003e2000b981a1c */
[----:B------:R-:W-:Y:S01]  /*16540*/  @!P1 LEA R16, P0, R13, R248, 0x1 ;  /* 0x000000f80d109211 */ /* 0x000fe200078008ff */
[----:B------:R-:W-:Y:S01]  /*16550*/  IMAD.U32 R13, RZ, RZ, UR6 ;  /* 0x00000006ff0d7e24 */ /* 0x000fe2000f8e00ff */
[----:B------:R-:W-:Y:S01]  /*16560*/  ULEA.HI.X UR6, UR10, UR6, UR11, 0x4, UP0 ;  /* 0x000000060a067291 */ /* 0x000fe200080f240b */
[----:B------:R2:W-:Y:S01]  /*16570*/  @P3 STS.128 [R209+0x8000], RZ ;  /* 0x008000ffd1003388 */ /* 0x0005e20000000c00 */
[----:B-1----:R-:W-:Y:S02]  /*16580*/  IMAD.U32 R14, RZ, RZ, UR4 ;  /* 0x00000004ff0e7e24 */ /* 0x002fe4000f8e00ff */
[----:B------:R-:W-:-:S03]  /*16590*/  IMAD.U32 R15, RZ, RZ, UR8 ;  /* 0x00000008ff0f7e24 */ /* 0x000fc6000f8e00ff */
[----:B------:R-:W-:Y:S02]  /*165a0*/  @!P1 LEA.HI.X R17, R14, R252, R13, 0x1, P0 ;  /* 0x000000fc0e119211 */ /* 0x000fe400000f0c0d */
[----:B------:R-:W-:Y:S02]  /*165b0*/  MOV R14, UR8 ;  /* 0x00000008000e7c02 */ /* 0x000fe40008000f00 */
[----:B------:R-:W-:Y:S01]  /*165c0*/  MOV R13, UR6 ;  /* 0x00000006000d7c02 */ /* 0x000fe20008000f00 */
        /* <DEDUP_REMOVED lines=18> */
.L_x_2542:
[----:B------:R-:W3:Y:S01]  /*166f0*/  LDL.64 R198, [R1+0x88] ;  /* 0x0000880001c67983 */ /* 0x000ee20000100a00 */
[-C--:B------:R-:W-:Y:S01]  /*16700*/  ISETP.GT.AND P0, PT, R0, R12.reuse, PT ;  /* 0x0000000c0000720c */ /* 0x080fe20003f04270 */
[----:B------:R-:W-:Y:S01]  /*16710*/  UIADD3 UR10, UPT, UPT, UR35, 0x76cf5d0a, URZ ;  /* 0x76cf5d0a230a7890 */ /* 0x000fe2000fffe0ff */
[----:B------:R-:W-:Y:S01]  /*16720*/  ISETP.GT.AND P1, PT, R2, R12, PT ;  /* 0x0000000c0200720c */ /* 0x000fe20003f24270 */
[----:B------:R-:W4:Y:S01]  /*16730*/  LDL.64 R218, [R1+0x98] ;  /* 0x0000980001da7983 */ /* 0x000f220000100a00 */
[----:B------:R-:W-:Y:S01]  /*16740*/  FSEL R13, R190, -INF , !P0 ;  /* 0xff800000be0d7808 */ /* 0x000fe20004000000 */
[----:B------:R-:W-:Y:S01]  /*16750*/  UIADD3 UR8, UPT, UPT, UR35, 0x32370b8f, URZ ;  /* 0x32370b8f23087890 */ /* 0x000fe2000fffe0ff */
[----:B------:R-:W-:Y:S01]  /*16760*/  ISETP.GT.AND P0, PT, R11, R3, PT ;  /* 0x000000030b00720c */ /* 0x000fe20003f04270 */
[----:B------:R-:W4:Y:S01]  /*16770*/  LDL.LU R224, [R1+0x3c] ;  /* 0x00003c0001e07983 */ /* 0x000f220000300800 */
[----:B--2---:R-:W-:Y:S01]  /*16780*/  FSEL R15, R174, -INF , !P5 ;  /* 0xff800000ae0f7808 */ /* 0x004fe20006800000 */
[----:B------:R-:W-:Y:S01]  /*16790*/  UIADD3 UR13, UPT, UPT, UR34, -0x255992d5, URZ ;  /* 0xdaa66d2b220d7890 */ /* 0x000fe2000fffe0ff */
[----:B------:R-:W-:-:S02]  /*167a0*/  FSEL R14, R188, -INF , !P1 ;  /* 0xff800000bc0e7808 */ /* 0x000fc40004800000 */
[C---:B------:R-:W-:Y:S02]  /*167b0*/  ISETP.GT.AND P3, PT, R11.reuse, R10, PT ;  /* 0x0000000a0b00720c */ /* 0x040fe40003f64270 */
[----:B------:R-:W-:Y:S01]  /*167c0*/  FSEL R16, R172, -INF , !P6 ;  /* 0xff800000ac107808 */ /* 0x000fe20007000000 */
[----:B------:R-:W-:Y:S01]  /*167d0*/  UIADD3 UR4, UPT, UPT, UR34, 0x78dde6e4, URZ ;  /* 0x78dde6e422047890 */ /* 0x000fe2000fffe0ff */
[CC--:B------:R-:W-:Y:S01]  /*167e0*/  ISETP.GT.AND P5, PT, R11.reuse, R6.reuse, PT ;  /* 0x000000060b00720c */ /* 0x0c0fe20003fa4270 */
[----:B------:R-:W-:Y:S01]  /*167f0*/  UIADD3 UR11, UPT, UPT, UR35, -0x56f99767, URZ ;  /* 0xa9066899230b7890 */ /* 0x000fe2000fffe0ff */
[----:B------:R-:W-:Y:S01]  /*16800*/  ISETP.GT.AND P1, PT, R11, R5, PT ;  /* 0x000000050b00720c */ /* 0x000fe20003f24270 */
[----:B------:R-:W-:Y:S01]  /*16810*/  UIADD3 UR9, UPT, UPT, UR34, -0x4ab325aa, URZ ;  /* 0xb54cda5622097890 */ /* 0x000fe2000fffe0ff */
[----:B------:R-:W-:Y:S01]  /*16820*/  FSEL R27, R135, -INF , !P0 ;  /* 0xff800000871b7808 */ /* 0x000fe20004000000 */
[----:B------:R-:W-:Y:S01]  /*16830*/  UIADD3 UR14, UPT, UPT, UR34, 0x1715609d, URZ ;  /* 0x1715609d220e7890 */ /* 0x000fe2000fffe0ff */
[----:B------:R-:W-:Y:S01]  /*16840*/  ISETP.GT.AND P0, PT, R2, R6, PT ;  /* 0x000000060200720c */ /* 0x000fe20003f04270 */
[----:B------:R-:W-:Y:S01]  /*16850*/  UIADD3 UR6, UPT, UPT, UR35, 0x646e171e, URZ ;  /* 0x646e171e23067890 */ /* 0x000fe2000fffe0ff */
[----:B------:R-:W-:Y:S01]  /*16860*/  FSEL R24, R35, -INF , !P5 ;  /* 0xff80000023187808 */ /* 0x000fe20006800000 */
[----:B------:R-:W2:Y:S01]  /*16870*/  LDL.LU R227, [R1+0x40] ;  /* 0x0000400001e37983 */ /* 0x000ea20000300800 */
[----:B------:R-:W-:-:S02]  /*16880*/  FSEL R25, R134, -INF , !P1 ;  /* 0xff80000086197808 */ /* 0x000fc40004800000 */
[C---:B------:R-:W-:Y:S02]  /*16890*/  ISETP.GT.AND P5, PT, R2.reuse, R10, PT ;  /* 0x0000000a0200720c */ /* 0x040fe40003fa4270 */
[C---:B------:R-:W-:Y:S02]  /*168a0*/  ISETP.GT.AND P1, PT, R2.reuse, R9, PT ;  /* 0x000000090200720c */ /* 0x040fe40003f24270 */
[----:B------:R-:W-:Y:S02]  /*168b0*/  FSEL R185, R185, -INF , !P0 ;  /* 0xff800000b9b97808 */ /* 0x000fe40004000000 */
[----:B------:R-:W-:Y:S02]  /*168c0*/  ISETP.GT.AND P0, PT, R2, R5, PT ;  /* 0x000000050200720c */ /* 0x000fe40003f04270 */
[----:B------:R-:W-:Y:S02]  /*168d0*/  ISETP.GT.AND P6, PT, R11, R9, PT ;  /* 0x000000090b00720c */ /* 0x000fe40003fc4270 */
[----:B------:R-:W-:-:S02]  /*168e0*/  FSEL R19, R189, -INF , !P5 ;  /* 0xff800000bd137808 */ /* 0x000fc40006800000 */
[----:B------:R-:W-:Y:S02]  /*168f0*/  FSEL R184, R184, -INF , !P1 ;  /* 0xff800000b8b87808 */ /* 0x000fe40004800000 */
[-C--:B------:R-:W-:Y:S02]  /*16900*/  ISETP.GT.AND P5, PT, R221, R10.reuse, PT ;  /* 0x0000000add00720c */ /* 0x080fe40003fa4270 */
[----:B------:R-:W-:Y:S02]  /*16910*/  ISETP.GT.AND P1, PT, R0, R10, PT ;  /* 0x0000000a0000720c */ /* 0x000fe40003f24270 */
[----:B------:R-:W-:Y:S02]  /*16920*/  FSEL R192, R192, -INF , !P0 ;  /* 0xff800000c0c07808 */ /* 0x000fe40004000000 */
[----:B------:R-:W-:Y:S02]  /*16930*/  FSEL R18, R175, -INF , !P3 ;  /* 0xff800000af127808 */ /* 0x000fe40005800000 */
[----:B------:R-:W-:-:S02]  /*16940*/  ISETP.GT.AND P0, PT, R221, R9, PT ;  /* 0x00000009dd00720c */ /* 0x000fc40003f04270 */
[C---:B------:R-:W-:Y:S02]  /*16950*/  ISETP.GT.AND P3, PT, R11.reuse, R7, PT ;  /* 0x000000070b00720c */ /* 0x040fe40003f64270 */
[----:B------:R-:W-:Y:S02]  /*16960*/  FSEL R26, R34, -INF , !P6 ;  /* 0xff800000221a7808 */ /* 0x000fe40007000000 */
        /* <DEDUP_REMOVED lines=26> */
[----:B------:R-:W-:Y:S02]  /*16b10*/  ISETP.GE.AND P3, PT, R10, R196, PT ;  /* 0x000000c40a00720c */ /* 0x000fe40003f66270 */
[----:B------:R-:W-:-:S02]  /*16b20*/  FSEL R181, R15, -INF , !P1 ;  /* 0xff8000000fb57808 */ /* 0x000fc40004800000 */
[----:B------:R-:W-:Y:S02]  /*16b30*/  ISETP.GE.AND P1, PT, R10, R223, PT ;  /* 0x000000df0a00720c */ /* 0x000fe40003f26270 */
[----:B------:R-:W-:Y:S02]  /*16b40*/  FSEL R16, R11, -INF , !P0 ;  /* 0xff8000000b107808 */ /* 0x000fe40004000000 */
[----:B------:R-:W-:Y:S02]  /*16b50*/  ISETP.GE.AND P0, PT, R9, R222, PT ;  /* 0x000000de0900720c */ /* 0x000fe40003f06270 */
[----:B------:R-:W-:Y:S02]  /*16b60*/  FSEL R178, R19, -INF , !P3 ;  /* 0xff80000013b27808 */ /* 0x000fe40005800000 */
[----:B------:R-:W-:Y:S02]  /*16b70*/  ISETP.GT.AND P3, PT, R0, R3, PT ;  /* 0x000000030000720c */ /* 0x000fe40003f64270 */
[----:B------:R-:W-:-:S02]  /*16b80*/  FSEL R18, R18, -INF , !P1 ;  /* 0xff80000012127808 */ /* 0x000fc40004800000 */
[----:B------:R-:W-:Y:S02]  /*16b90*/  ISETP.GE.AND P1, PT, R9, R223, PT ;  /* 0x000000df0900720c */ /* 0x000fe40003f26270 */
[----:B------:R-:W-:Y:S02]  /*16ba0*/  FSEL R19, R20, -INF , !P0 ;  /* 0xff80000014137808 */ /* 0x000fe40004000000 */
[----:B------:R-:W-:Y:S02]  /*16bb0*/  FSEL R2, R195, -INF , !P3 ;  /* 0xff800000c3027808 */ /* 0x000fe40005800000 */
[C---:B------:R-:W-:Y:S02]  /*16bc0*/  ISETP.GE.AND P0, PT, R6.reuse, R222, PT ;  /* 0x000000de0600720c */ /* 0x040fe40003f06270 */
[----:B------:R-:W-:Y:S02]  /*16bd0*/  FSEL R179, R13, -INF , !P5 ;  /* 0xff8000000db37808 */ /* 0x000fe40006800000 */
[----:B------:R-:W-:-:S02]  /*16be0*/  ISETP.GE.AND P3, PT, R6, R197, PT ;  /* 0x000000c50600720c */ /* 0x000fc40003f66270 */
[----:B------:R-:W-:Y:S02]  /*16bf0*/  ISETP.GT.AND P5, PT, R0, R5, PT ;  /* 0x000000050000720c */ /* 0x000fe40003fa4270 */
[----:B------:R-:W-:Y:S02]  /*16c00*/  FSEL R26, R26, -INF , !P1 ;  /* 0xff8000001a1a7808 */ /* 0x000fe40004800000 */
[----:B------:R-:W-:Y:S02]  /*16c10*/  ISETP.GE.AND P1, PT, R6, R223, PT ;  /* 0x000000df0600720c */ /* 0x000fe40003f26270 */
[----:B------:R-:W-:Y:S02]  /*16c20*/  FSEL R23, R23, -INF , !P0 ;  /* 0xff80000017177808 */ /* 0x000fe40004000000 */
[----:B------:R-:W-:Y:S01]  /*16c30*/  FSEL R182, R14, -INF , !P6 ;  /* 0xff8000000eb67808 */ /* 0x000fe20007000000 */
[----:B------:R-:W-:Y:S01]  /*16c40*/  IMAD.WIDE.U32 R14, R180, -0x2daee0ad, RZ ;  /* 0xd2511f53b40e7825 */ /* 0x000fe200078e00ff */
[----:B------:R-:W-:-:S02]  /*16c50*/  ISETP.GE.AND P0, PT, R5, R222, PT ;  /* 0x000000de0500720c */ /* 0x000fc40003f06270 */
[----:B------:R-:W-:Y:S02]  /*16c60*/  FSEL R172, R21, -INF , !P3 ;  /* 0xff80000015ac7808 */ /* 0x000fe40005800000 */
[----:B------:R-:W-:Y:S02]  /*16c70*/  ISETP.GT.AND P6, PT, R221, R3, PT ;  /* 0x00000003dd00720c */ /* 0x000fe40003fc4270 */
[----:B------:R-:W-:Y:S02]  /*16c80*/  FSEL R13, R194, -INF , !P5 ;  /* 0xff800000c20d7808 */ /* 0x000fe40006800000 */
[-C--:B------:R-:W-:Y:S02]  /*16c90*/  ISETP.GE.AND P3, PT, R5, R197.reuse, PT ;  /* 0x000000c50500720c */ /* 0x080fe40003f66270 */
[----:B------:R-:W-:Y:S02]  /*16ca0*/  FSEL R29, R24, -INF , !P1 ;  /* 0xff800000181d7808 */ /* 0x000fe40004800000 */
[----:B------:R-:W-:-:S02]  /*16cb0*/  ISETP.GE.AND P5, PT, R10, R197, PT ;  /* 0x000000c50a00720c */ /* 0x000fc40003fa6270 */
[----:B------:R-:W-:Y:S02]  /*16cc0*/  ISETP.GE.AND P1, PT, R5, R223, PT ;  /* 0x000000df0500720c */ /* 0x000fe40003f26270 */
[----:B------:R-:W-:Y:S02]  /*16cd0*/  FSEL R33, R12, -INF , !P0 ;  /* 0xff8000000c217808 */ /* 0x000fe40004000000 */
[----:B------:R-:W-:Y:S02]  /*16ce0*/  FSEL R10, R133, -INF , !P6 ;  /* 0xff800000850a7808 */ /* 0x000fe40007000000 */
[----:B------:R-:W-:Y:S02]  /*16cf0*/  ISETP.GE.AND P0, PT, R3, R222, PT ;  /* 0x000000de0300720c */ /* 0x000fe40003f06270 */
[----:B------:R-:W-:Y:S02]  /*16d00*/  FSEL R138, R13, -INF , !P3 ;  /* 0xff8000000d8a7808 */ /* 0x000fe40005800000 */
[----:B------:R-:W-:-:S02]  /*16d10*/  ISETP.GE.AND P3, PT, R3, R197, PT ;  /* 0x000000c50300720c */ /* 0x000fc40003f66270 */
[----:B------:R-:W-:Y:S02]  /*16d20*/  FSEL R139, R25, -INF , !P1 ;  /* 0xff800000198b7808 */ /* 0x000fe40004800000 */
[----:B------:R-:W-:Y:S02]  /*16d30*/  ISETP.GE.AND P1, PT, R3, R223, PT ;  /* 0x000000df0300720c */ /* 0x000fe40003f26270 */
[----:B------:R-:W-:Y:S01]  /*16d40*/  FSEL R32, R10, -INF , !P0 ;  /* 0xff8000000a207808 */ /* 0x000fe20004000000 */
[----:B------:R-:W-:Y:S01]  /*16d50*/  IMAD.WIDE.U32 R10, R31, -0x2daee0ad, RZ ;  /* 0xd2511f531f0a7825 */ /* 0x000fe200078e00ff */
[----:B------:R-:W-:Y:S02]  /*16d60*/  ISETP.GT.AND P0, PT, R221, R7, PT ;  /* 0x00000007dd00720c */ /* 0x000fe40003f04270 */
[----:B------:R-:W-:Y:S02]  /*16d70*/  FSEL R34, R2, -INF , !P3 ;  /* 0xff80000002227808 */ /* 0x000fe40005800000 */
[----:B------:R-:W-:-:S02]  /*16d80*/  ISETP.GE.AND P3, PT, R7, R223, PT ;  /* 0x000000df0700720c */ /* 0x000fc40003f66270 */
[----:B------:R-:W-:Y:S02]  /*16d90*/  FSEL R35, R27, -INF , !P1 ;  /* 0xff8000001b237808 */ /* 0x000fe40004800000 */
[----:B------:R-:W-:Y:S02]  /*16da0*/  FSEL R27, R176, -INF , !P0 ;  /* 0xff800000b01b7808 */ /* 0x000fe40004000000 */
[----:B------:R-:W-:Y:S02]  /*16db0*/  FSEL R175, R17, -INF , !P5 ;  /* 0xff80000011af7808 */ /* 0x000fe40006800000 */
[----:B------:R-:W-:Y:S02]  /*16dc0*/  ISETP.GT.AND P0, PT, R0, R7, PT ;  /* 0x000000070000720c */ /* 0x000fe40003f04270 */
[----:B------:R-:W-:Y:S02]  /*16dd0*/  FSEL R28, R28, -INF , !P3 ;  /* 0xff8000001c1c7808 */ /* 0x000fe40005800000 */
[----:B------:R-:W-:-:S02]  /*16de0*/  ISETP.GE.AND P5, PT, R9, R197, PT ;  /* 0x000000c50900720c */ /* 0x000fc40003fa6270 */
[----:B------:R-:W-:Y:S02]  /*16df0*/  ISETP.GT.AND P3, PT, R221, R8, PT ;  /* 0x00000008dd00720c */ /* 0x000fe40003f64270 */
[----:B------:R-:W-:Y:S02]  /*16e00*/  FMNMX3.FTZ R2, R232, R174, R16, !PT ;  /* 0x000000aee8027276 */ /* 0x000fe40007810010 */
[----:B------:R-:W-:Y:S02]  /*16e10*/  FSEL R24, R214, -INF , !P0 ;  /* 0xff800000d6187808 */ /* 0x000fe40004000000 */
[----:B------:R-:W-:Y:S02]  /*16e20*/  FSEL R173, R22, -INF , !P5 ;  /* 0xff80000016ad7808 */ /* 0x000fe40006800000 */
[----:B------:R-:W-:Y:S02]  /*16e30*/  ISETP.GT.AND P0, PT, R0, R8, PT ;  /* 0x000000080000720c */ /* 0x000fe40003f04270 */
[----:B------:R-:W-:-:S02]  /*16e40*/  FSEL R21, R177, -INF , !P3 ;  /* 0xff800000b1157808 */ /* 0x000fc40005800000 */
[-C--:B------:R-:W-:Y:S02]  /*16e50*/  ISETP.GE.AND P5, PT, R7, R222.reuse, PT ;  /* 0x000000de0700720c */ /* 0x080fe40003fa6270 */
[----:B------:R-:W-:Y:S02]  /*16e60*/  ISETP.GE.AND P3, PT, R8, R222, PT ;  /* 0x000000de0800720c */ /* 0x000fe40003f66270 */
[----:B------:R-:W-:Y:S02]  /*16e70*/  FMNMX3.FTZ R0, R2, R19, R23, !PT ;  /* 0x0000001302007276 */ /* 0x000fe40007810017 */
[----:B------:R-:W-:Y:S02]  /*16e80*/  FSEL R27, R27, -INF , !P5 ;  /* 0xff8000001b1b7808 */ /* 0x000fe40006800000 */
[----:B------:R-:W-:Y:S02]  /*16e90*/  FSEL R21, R21, -INF , !P3 ;  /* 0xff80000015157808 */ /* 0x000fe40005800000 */
[----:B------:R-:W-:-:S02]  /*16ea0*/  FMNMX3.FTZ R0, R0, R33, R32, !PT ;  /* 0x0000002100007276 */ /* 0x000fc40007810020 */
[----:B------:R-:W-:Y:S02]  /*16eb0*/  FSEL R22, R215, -INF , !P0 ;  /* 0xff800000d7167808 */ /* 0x000fe40004000000 */
[----:B------:R-:W-:Y:S02]  /*16ec0*/  FMNMX3.FTZ R133, R0, R27, R21, !PT ;  /* 0x0000001b00857276 */ /* 0x000fe40007810015 */
[----:B------:R-:W-:Y:S02]  /*16ed0*/  ISETP.GE.AND P0, PT, R7, R197, PT ;  /* 0x000000c50700720c */ /* 0x000fe40003f06270 */
[----:B------:R-:W-:Y:S02]  /*16ee0*/  ISETP.GE.AND P5, PT, R5, R196, PT ;  /* 0x000000c40500720c */ /* 0x000fe40003fa6270 */
[----:B------:R-:W1:Y:S01]  /*16ef0*/  SHFL.BFLY PT, R5, R133, 0x2, 0x1f ;  /* 0x0c401f0085057f89 */ /* 0x000e6200000e0000 */
[----:B------:R-:W-:Y:S02]  /*16f00*/  FSEL R24, R24, -INF , !P0 ;  /* 0xff80000018187808 */ /* 0x000fe40004000000 */
[----:B------:R-:W-:-:S02]  /*16f10*/  ISETP.GE.AND P0, PT, R8, R223, PT ;  /* 0x000000df0800720c */ /* 0x000fc40003f06270 */
[----:B------:R-:W-:Y:S02]  /*16f20*/  ISETP.GE.AND P1, PT, R6, R196, PT ;  /* 0x000000c40600720c */ /* 0x000fe40003f26270 */
[----:B------:R-:W-:Y:S02]  /*16f30*/  FSEL R25, R30, -INF , !P0 ;  /* 0xff8000001e197808 */ /* 0x000fe40004000000 */
[----:B------:R-:W-:Y:S02]  /*16f40*/  ISETP.GE.AND P0, PT, R8, R197, PT ;  /* 0x000000c50800720c */ /* 0x000fe40003f06270 */
[----:B------:R-:W-:Y:S02]  /*16f50*/  LOP3.LUT R6, R10, UR8, R15, 0x96, !PT ;  /* 0x000000080a067c12 */ /* 0x000fe4000f8e960f */
[----:B------:R-:W-:Y:S02]  /*16f60*/  FMNMX3.FTZ R2, R220, R181, R18, !PT ;  /* 0x000000b5dc027276 */ /* 0x000fe40007810012 */
[----:B------:R-:W-:-:S02]  /*16f70*/  FMNMX3.FTZ R0, R201, R179, R175, !PT ;  /* 0x000000b3c9007276 */ /* 0x000fc400078100af */
[----:B------:R-:W-:Y:S02]  /*16f80*/  FSEL R22, R22, -INF , !P0 ;  /* 0xff80000016167808 */ /* 0x000fe40004000000 */
[----:B------:R-:W-:Y:S01]  /*16f90*/  ISETP.GE.AND P0, PT, R7, R196, PT ;  /* 0x000000c40700720c */ /* 0x000fe20003f06270 */
[----:B------:R-:W-:Y:S01]  /*16fa0*/  IMAD.WIDE.U32 R6, R6, -0x326172a9, RZ ;  /* 0xcd9e8d5706067825 */ /* 0x000fe200078e00ff */
[----:B------:R-:W-:Y:S02]  /*16fb0*/  FMNMX3.FTZ R132, R2, R26, R29, !PT ;  /* 0x0000001a02847276 */ /* 0x000fe4000781001d */
[----:B------:R-:W-:Y:S02]  /*16fc0*/  ISETP.GE.AND P3, PT, R3, R196, PT ;  /* 0x000000c40300720c */ /* 0x000fe40003f66270 */
[----:B------:R-:W-:Y:S02]  /*16fd0*/  FMNMX3.FTZ R0, R0, R173, R172, !PT ;  /* 0x000000ad00007276 */ /* 0x000fe400078100ac */
[----:B------:R-:W-:-:S02]  /*16fe0*/  FMNMX3.FTZ R132, R132, R139, R35, !PT ;  /* 0x0000008b84847276 */ /* 0x000fc40007810023 */
[----:B------:R-:W-:Y:S02]  /*16ff0*/  FMNMX3.FTZ R0, R0, R138, R34, !PT ;  /* 0x0000008a00007276 */ /* 0x000fe40007810022 */
[----:B------:R-:W-:Y:S02]  /*17000*/  FMNMX3.FTZ R132, R132, R28, R25, !PT ;  /* 0x0000001c84847276 */ /* 0x000fe40007810019 */
[----:B------:R-:W-:Y:S02]  /*17010*/  FMNMX3.FTZ R134, R0, R24, R22, !PT ;  /* 0x0000001800867276 */ /* 0x000fe40007810016 */
[----:B-1----:R-:W-:Y:S02]  /*17020*/  FMNMX.FTZ R133, R133, R5, !PT ;  /* 0x0000000585857209 */ /* 0x002fe40007810000 */
[----:B------:R-:W-:Y:S01]  /*17030*/  ISETP.GE.AND P6, PT, R9, R196, PT ;  /* 0x000000c40900720c */ /* 0x000fe20003fc6270 */
[----:B------:R-:W-:Y:S01]  /*17040*/  SHFL.BFLY PT, R5, R134, 0x2, 0x1f ;  /* 0x0c401f0086057f89 */ /* 0x000fe200000e0000 */
[----:B---3--:R-:W-:-:S05]  /*17050*/  LOP3.LUT R12, R198, UR10, R11, 0x96, !PT ;  /* 0x0000000ac60c7c12 */ /* 0x008fca000f8e960b */
[----:B------:R-:W-:-:S05]  /*17060*/  IMAD.WIDE.U32 R12, R12, -0x326172a9, RZ ;  /* 0xcd9e8d570c0c7825 */ /* 0x000fca00078e00ff */
[----:B------:R-:W-:Y:S02]  /*17070*/  LOP3.LUT R3, R250, UR13, R13, 0x96, !PT ;  /* 0x0000000dfa037c12 */ /* 0x000fe4000f8e960d */
[----:B------:R-:W-:-:S03]  /*17080*/  LOP3.LUT R30, R12, UR4, R7, 0x96, !PT ;  /* 0x000000040c1e7c12 */ /* 0x000fc6000f8e9607 */
[----:B------:R-:W-:-:S04]  /*17090*/  IMAD.WIDE.U32 R2, R3, -0x2daee0ad, RZ ;  /* 0xd2511f5303027825 */ /* 0x000fc800078e00ff */
[----:B------:R-:W-:Y:S01]  /*170a0*/  IMAD.WIDE.U32 R30, R30, -0x2daee0ad, RZ ;  /* 0xd2511f531e1e7825 */ /* 0x000fe200078e00ff */
[----:B------:R-:W-:Y:S02]  /*170b0*/  LOP3.LUT R14, R14, UR7, R3, 0x96, !PT ;  /* 0x000000070e0e7c12 */ /* 0x000fe4000f8e9603 */
[----:B------:R-:W1:Y:S02]  /*170c0*/  SHFL.BFLY PT, R3, R132, 0x2, 0x1f ;  /* 0x0c401f0084037f89 */ /* 0x000e6400000e0000 */
[----:B------:R-:W-:Y:S02]  /*170d0*/  LOP3.LUT R10, R2, UR11, R31, 0x96, !PT ;  /* 0x0000000b020a7c12 */ /* 0x000fe4000f8e961f */
[----:B------:R-:W3:Y:S03]  /*170e0*/  SHFL.BFLY PT, R2, R133, 0x1, 0x1f ;  /* 0x0c201f0085027f89 */ /* 0x000ee600000e0000 */
[----:B------:R-:W-:-:S04]  /*170f0*/  IMAD.WIDE.U32 R10, R10, -0x326172a9, RZ ;  /* 0xcd9e8d570a0a7825 */ /* 0x000fc800078e00ff */
[----:B------:R-:W-:Y:S02]  /*17100*/  IMAD.MOV.U32 R0, RZ, RZ, R10 ;  /* 0x000000ffff007224 */ /* 0x000fe400078e000a */
[----:B------:R-:W-:-:S03]  /*17110*/  IMAD.WIDE.U32 R12, R14, -0x326172a9, RZ ;  /* 0xcd9e8d570e0c7825 */ /* 0x000fc600078e00ff */
[----:B------:R-:W-:Y:S02]  /*17120*/  LOP3.LUT R0, R0, 0xff, RZ, 0xc0, !PT ;  /* 0x000000ff00007812 */ /* 0x000fe400078ec0ff */
[----:B------:R-:W-:Y:S02]  /*17130*/  LOP3.LUT R11, R12, UR9, R11, 0x96, !PT ;  /* 0x000000090c0b7c12 */ /* 0x000fe4000f8e960b */
[----:B------:R-:W-:Y:S02]  /*17140*/  FSEL R7, R185, -INF , !P1 ;  /* 0xff800000b9077808 */ /* 0x000fe40004800000 */
[----:B------:R-:W-:Y:S02]  /*17150*/  ISETP.LE.U32.AND P1, PT, R0, UR12, PT ;  /* 0x0000000c00007c0c */ /* 0x000fe4000bf23070 */
[----:B-1----:R-:W-:Y:S02]  /*17160*/  FMNMX.FTZ R132, R132, R3, !PT ;  /* 0x0000000384847209 */ /* 0x002fe40007810000 */
[----:B------:R-:W-:-:S02]  /*17170*/  PRMT R0, R11, 0x7632, R0 ;  /* 0x000076320b007816 */ /* 0x000fc40000000000 */
[----:B------:R-:W-:Y:S01]  /*17180*/  FMNMX.FTZ R134, R134, R5, !PT ;  /* 0x0000000586867209 */ /* 0x000fe20007810000 */
[----:B------:R-:W1:Y:S01]  /*17190*/  SHFL.BFLY PT, R12, R132, 0x1, 0x1f ;  /* 0x0c201f00840c7f89 */ /* 0x000e6200000e0000 */
[----:B---3--:R-:W-:Y:S02]  /*171a0*/  FMNMX.FTZ R133, R133, R2, !PT ;  /* 0x0000000285857209 */ /* 0x008fe40007810000 */
[----:B------:R-:W-:Y:S02]  /*171b0*/  LOP3.LUT R2, R0, 0xff, RZ, 0xc0, !PT ;  /* 0x000000ff00027812 */ /* 0x000fe400078ec0ff */
[----:B------:R-:W-:Y:S02]  /*171c0*/  LOP3.LUT R14, R6, UR14, R13, 0x96, !PT ;  /* 0x0000000e060e7c12 */ /* 0x000fe4000f8e960d */
[----:B------:R-:W-:Y:S01]  /*171d0*/  LOP3.LUT R0, R11, 0xffff, RZ, 0xc0, !PT ;  /* 0x0000ffff0b007812 */ /* 0x000fe200078ec0ff */
[----:B------:R-:W3:Y:S01]  /*171e0*/  SHFL.BFLY PT, R13, R134, 0x1, 0x1f ;  /* 0x0c201f00860d7f89 */ /* 0x000ee200000e0000 */
[----:B------:R-:W-:Y:S01]  /*171f0*/  FSEL R5, R193, -INF , !P3 ;  /* 0xff800000c1057808 */ /* 0x000fe20005800000 */
[----:B------:R-:W-:Y:S01]  /*17200*/  FMUL.FTZ R3, R133, UR36 ;  /* 0x0000002485037c20 */ /* 0x000fe20008410000 */
[----:B------:R-:W-:-:S02]  /*17210*/  SHF.R.U32.HI R0, RZ, 0x8, R0 ;  /* 0x00000008ff007819 */ /* 0x000fc40000011600 */
[----:B------:R-:W-:Y:S02]  /*17220*/  FSETP.NEU.FTZ.AND P3, PT, R133, -INF , PT ;  /* 0xff8000008500780b */ /* 0x000fe40003f7d000 */
[----:B------:R-:W-:Y:S02]  /*17230*/  FSEL R6, R192, -INF , !P5 ;  /* 0xff800000c0067808 */ /* 0x000fe40006800000 */
[----:B------:R-:W-:Y:S02]  /*17240*/  ISETP.LE.U32.AND P5, PT, R2, UR12, PT ;  /* 0x0000000c02007c0c */ /* 0x000fe4000bfa3070 */
[----:B------:R-:W-:Y:S02]  /*17250*/  LOP3.LUT R2, R0, 0xffff, RZ, 0xc0, !PT ;  /* 0x0000ffff00027812 */ /* 0x000fe400078ec0ff */
[----:B------:R-:W-:Y:S02]  /*17260*/  FSEL R0, R3, RZ, P3 ;  /* 0x000000ff03007208 */ /* 0x000fe40001800000 */
[----:B------:R-:W-:-:S02]  /*17270*/  FSEL R9, R184, -INF , !P6 ;  /* 0xff800000b8097808 */ /* 0x000fc40007000000 */
[----:B------:R-:W-:Y:S01]  /*17280*/  ISETP.GE.AND P6, PT, R8, R196, PT ;  /* 0x000000c40800720c */ /* 0x000fe20003fc6270 */
[--C-:B------:R-:W-:Y:S01]  /*17290*/  FFMA.FTZ R8, R174, UR36, -R0.reuse ;  /* 0x00000024ae087c23 */ /* 0x100fe20008010800 */
[----:B------:R-:W-:Y:S01]  /*172a0*/  FFMA.FTZ R16, R16, UR36, -R0 ;  /* 0x0000002410107c23 */ /* 0x000fe20008010800 */
[----:B------:R-:W-:-:S03]  /*172b0*/  FSEL R212, R212, -INF , !P0 ;  /* 0xff800000d4d47808 */ /* 0x000fc60004000000 */
[----:B------:R-:W-:Y:S01]  /*172c0*/  MUFU.EX2 R180, R16 ;  /* 0x0000001000b47308 */ /* 0x000fe20000000800 */
[----:B-1----:R-:W-:Y:S02]  /*172d0*/  FMNMX.FTZ R132, R132, R12, !PT ;  /* 0x0000000c84847209 */ /* 0x002fe40007810000 */
[----:B------:R-:W-:-:S05]  /*172e0*/  ISETP.LE.U32.AND P0, PT, R2, UR12, PT ;  /* 0x0000000c02007c0c */ /* 0x000fca000bf03070 */
[----:B------:R-:W1:Y:S01]  /*172f0*/  MUFU.EX2 R8, R8 ;  /* 0x0000000800087308 */ /* 0x000e620000000800 */
[----:B------:R-:W-:Y:S02]  /*17300*/  LOP3.LUT R2, R11, 0xff, RZ, 0xc0, !PT ;  /* 0x000000ff0b027812 */ /* 0x000fe400078ec0ff */
[----:B---3--:R-:W-:Y:S01]  /*17310*/  FMNMX.FTZ R134, R134, R13, !PT ;  /* 0x0000000d86867209 */ /* 0x008fe20007810000 */
[----:B------:R-:W-:Y:S01]  /*17320*/  IMAD.WIDE.U32 R12, R14, -0x2daee0ad, RZ ;  /* 0xd2511f530e0c7825 */ /* 0x000fe200078e00ff */
[----:B------:R-:W-:-:S03]  /*17330*/  FSEL R213, R213, -INF , !P6 ;  /* 0xff800000d5d57808 */ /* 0x000fc60007000000 */
[----:B------:R-:W-:Y:S01]  /*17340*/  FMUL.FTZ R3, R132, UR36 ;  /* 0x0000002484037c20 */ /* 0x000fe20008410000 */
[----:B------:R-:W-:Y:S02]  /*17350*/  FSEL R176, R133, RZ, P3 ;  /* 0x000000ff85b07208 */ /* 0x000fe40001800000 */
[----:B------:R-:W-:Y:S01]  /*17360*/  ISETP.LE.U32.AND P6, PT, R2, UR12, PT ;  /* 0x0000000c02007c0c */ /* 0x000fe2000bfc3070 */
[----:B------:R-:W-:Y:S01]  /*17370*/  IMAD.MOV.U32 R2, RZ, RZ, R12 ;  /* 0x000000ffff027224 */ /* 0x000fe200078e000c */
[----:B------:R-:W-:Y:S01]  /*17380*/  FSETP.NEU.FTZ.AND P3, PT, R132, -INF , PT ;  /* 0xff8000008400780b */ /* 0x000fe20003f7d000 */
[----:B------:R-:W-:Y:S01]  /*17390*/  FMUL.FTZ R14, R134, UR36 ;  /* 0x00000024860e7c20 */ /* 0x000fe20008410000 */
[----:B------:R-:W-:Y:S02]  /*173a0*/  LOP3.LUT R30, R30, UR6, R13, 0x96, !PT ;  /* 0x000000061e1e7c12 */ /* 0x000fe4000f8e960d */
[----:B------:R-:W-:Y:S02]  /*173b0*/  FSEL R193, R132, RZ, P3 ;  /* 0x000000ff84c17208 */ /* 0x000fe40001800000 */
[----:B------:R-:W-:-:S02]  /*173c0*/  FSEL R3, R3, RZ, P3 ;  /* 0x000000ff03037208 */ /* 0x000fc40001800000 */
[----:B------:R-:W-:Y:S02]  /*173d0*/  FSETP.NEU.FTZ.AND P3, PT, R134, -INF , PT ;  /* 0xff8000008600780b */ /* 0x000fe40003f7d000 */
[----:B------:R-:W-:Y:S02]  /*173e0*/  LOP3.LUT R13, R2, 0xff, RZ, 0xc0, !PT ;  /* 0x000000ff020d7812 */ /* 0x000fe400078ec0ff */
[----:B-1----:R-:W-:Y:S02]  /*173f0*/  F2FP.F16.F32.PACK_AB R17, R180, R8 ;  /* 0x00000008b411723e */ /* 0x002fe400000000ff */
[----:B------:R-:W-:Y:S02]  /*17400*/  FSEL R195, R134, RZ, P3 ;  /* 0x000000ff86c37208 */ /* 0x000fe40001800000 */
[----:B------:R-:W-:Y:S02]  /*17410*/  FSEL R2, R14, RZ, P3 ;  /* 0x000000ff0e027208 */ /* 0x000fe40001800000 */
[----:B------:R-:W-:-:S02]  /*17420*/  ISETP.LE.U32.AND P3, PT, R13, UR12, PT ;  /* 0x0000000c0d007c0c */ /* 0x000fc4000bf63070 */
[----:B------:R-:W-:Y:S01]  /*17430*/  PRMT R13, R30, 0x7632, R13 ;  /* 0x000076321e0d7816 */ /* 0x000fe2000000000d */
[----:B------:R-:W-:Y:S01]  /*17440*/  @!P6 HADD2 R135, -R17.H0_H0, -RZ.H0_H0 ;  /* 0xa00000ff1187e230 */ /* 0x000fe20000000900 */
[----:B------:R-:W-:Y:S02]  /*17450*/  PRMT R16, R17, 0x7632, R16 ;  /* 0x0000763211107816 */ /* 0x000fe40000000010 */
[----:B------:R-:W-:Y:S02]  /*17460*/  LOP3.LUT R13, R13, 0xff, RZ, 0xc0, !PT ;  /* 0x000000ff0d0d7812 */ /* 0x000fe400078ec0ff */
[----:B------:R-:W-:Y:S02]  /*17470*/  PRMT R226, R17, 0x5410, R16 ;  /* 0x0000541011e27816 */ /* 0x000fe40000000010 */
[----:B------:R-:W-:Y:S02]  /*17480*/  @!P6 PRMT R17, R135, 0x5410, RZ ;  /* 0x000054108711e816 */ /* 0x000fe400000000ff */
[----:B------:R-:W-:Y:S01]  /*17490*/  ISETP.LE.U32.AND P6, PT, R13, UR12, PT ;  /* 0x0000000c0d007c0c */ /* 0x000fe2000bfc3070 */
[--C-:B------:R-:W-:Y:S01]  /*174a0*/  FFMA.FTZ R20, R181, UR36, -R3.reuse ;  /* 0x00000024b5147c23 */ /* 0x100fe20008010803 */
[----:B------:R-:W-:Y:S01]  /*174b0*/  FMNMX3.FTZ R13, R208, R182, R178, !PT ;  /* 0x000000b6d00d7276 */ /* 0x000fe200078100b2 */
[----:B------:R-:W-:-:S03]  /*174c0*/  FFMA.FTZ R18, R18, UR36, -R3 ;  /* 0x0000002412127c23 */ /* 0x000fc60008010803 */
[----:B------:R-:W-:Y:S01]  /*174d0*/  FMNMX3.FTZ R13, R13, R9, R7, !PT ;  /* 0x000000090d0d7276 */ /* 0x000fe20007810007 */
[----:B------:R-:W-:Y:S03]  /*174e0*/  MUFU.EX2 R20, R20 ;  /* 0x0000001400147308 */ /* 0x000fe60000000800 */
[----:B------:R-:W-:-:S05]  /*174f0*/  FMNMX3.FTZ R135, R13, R6, R5, !PT ;  /* 0x000000060d877276 */ /* 0x000fca0007810005 */
[----:B------:R-:W1:Y:S01]  /*17500*/  MUFU.EX2 R174, R18 ;  /* 0x0000001200ae7308 */ /* 0x000e620000000800 */
[----:B------:R-:W-:Y:S01]  /*17510*/  FMNMX3.FTZ R135, R135, R212, R213, !PT ;  /* 0x000000d487877276 */ /* 0x000fe200078100d5 */
[----:B------:R-:W-:Y:S01]  /*17520*/  @!P0 HADD2 R177, -R16.H0_H0, -RZ.H0_H0 ;  /* 0xa00000ff10b18230 */ /* 0x000fe20000000900 */
[----:B------:R-:W-:-:S03]  /*17530*/  SHF.R.U32.HI R13, RZ, 0x18, R11 ;  /* 0x00000018ff0d7819 */ /* 0x000fc6000001160b */
[----:B------:R-:W3:Y:S01]  /*17540*/  SHFL.BFLY PT, R15, R135, 0x2, 0x1f ;  /* 0x0c401f00870f7f89 */ /* 0x000ee200000e0000 */
[----:B------:R-:W-:Y:S02]  /*17550*/  @!P0 PRMT R16, R177, 0x5410, RZ ;  /* 0x00005410b1108816 */ /* 0x000fe400000000ff */
[----:B------:R-:W-:Y:S01]  /*17560*/  ISETP.LE.U32.AND P0, PT, R13, UR12, PT ;  /* 0x0000000c0d007c0c */ /* 0x000fe2000bf03070 */
[--C-:B------:R-:W-:Y:S01]  /*17570*/  FFMA.FTZ R13, R19, UR36, -R0.reuse ;  /* 0x00000024130d7c23 */ /* 0x100fe20008010800 */
[----:B------:R-:W-:-:S03]  /*17580*/  FFMA.FTZ R23, R23, UR36, -R0 ;  /* 0x0000002417177c23 */ /* 0x000fc60008010800 */
[----:B------:R4:W-:Y:S01]  /*17590*/  MUFU.EX2 R177, R13 ;  /* 0x0000000d00b17308 */ /* 0x0009e20000000800 */
[----:B-1----:R-:W-:-:S04]  /*175a0*/  F2FP.F16.F32.PACK_AB R14, R174, R20 ;  /* 0x00000014ae0e723e */ /* 0x002fc800000000ff */
[----:B------:R-:W-:-:S03]  /*175b0*/  PRMT R19, R14, 0x7610, R19 ;  /* 0x000076100e137816 */ /* 0x000fc60000000013 */
[----:B------:R-:W1:Y:S01]  /*175c0*/  MUFU.EX2 R181, R23 ;  /* 0x0000001700b57308 */ /* 0x000e620000000800 */
[----:B------:R-:W-:Y:S02]  /*175d0*/  PRMT R18, R14, 0x7632, R18 ;  /* 0x000076320e127816 */ /* 0x000fe40000000012 */
[----:B----4-:R-:W-:Y:S01]  /*175e0*/  LOP3.LUT R13, R30, 0xffff, RZ, 0xc0, !PT ;  /* 0x0000ffff1e0d7812 */ /* 0x010fe200078ec0ff */
[----:B------:R-:W-:-:S03]  /*175f0*/  @!P5 HADD2 R183, -R19.H0_H0, -RZ.H0_H0 ;  /* 0xa00000ff13b7d230 */ /* 0x000fc60000000900 */
[----:B------:R-:W-:Y:S01]  /*17600*/  SHF.R.U32.HI R13, RZ, 0x8, R13 ;  /* 0x00000008ff0d7819 */ /* 0x000fe2000001160d */
[----:B------:R-:W-:Y:S01]  /*17610*/  @!P0 HADD2 R186, -R18.H0_H0, -RZ.H0_H0 ;  /* 0xa00000ff12ba8230 */ /* 0x000fe20000000900 */
[----:B------:R-:W-:Y:S02]  /*17620*/  PRMT R216, R19, 0x5410, R18 ;  /* 0x0000541013d87816 */ /* 0x000fe40000000012 */
[----:B------:R-:W-:Y:S02]  /*17630*/  LOP3.LUT R13, R13, 0xffff, RZ, 0xc0, !PT ;  /* 0x0000ffff0d0d7812 */ /* 0x000fe400078ec0ff */
[----:B------:R-:W-:Y:S02]  /*17640*/  @!P5 PRMT R19, R183, 0x5410, RZ ;  /* 0x00005410b713d816 */ /* 0x000fe400000000ff */
[----:B------:R-:W-:Y:S01]  /*17650*/  ISETP.LE.U32.AND P5, PT, R13, UR12, PT ;  /* 0x0000000c0d007c0c */ /* 0x000fe2000bfa3070 */
[----:B------:R-:W-:Y:S01]  /*17660*/  FFMA.FTZ R29, R29, UR36, -R3 ;  /* 0x000000241d1d7c23 */ /* 0x000fe20008010803 */
[----:B------:R-:W-:-:S02]  /*17670*/  PRMT R13, R10, 0x7771, RZ ;  /* 0x000077710a0d7816 */ /* 0x000fc400000000ff */
[----:B---3--:R-:W-:Y:S01]  /*17680*/  FMNMX.FTZ R135, R135, R15, !PT ;  /* 0x0000000f87877209 */ /* 0x008fe20007810000 */
[----:B------:R-:W-:Y:S01]  /*17690*/  FFMA.FTZ R26, R26, UR36, -R3 ;  /* 0x000000241a1a7c23 */ /* 0x000fe20008010803 */
[----:B------:R-:W-:Y:S02]  /*176a0*/  @!P0 PRMT R18, R186, 0x5410, RZ ;  /* 0x00005410ba128816 */ /* 0x000fe400000000ff */
[----:B------:R-:W-:Y:S01]  /*176b0*/  ISETP.GT.U32.AND P0, PT, R13, UR12, PT ;  /* 0x0000000c0d007c0c */ /* 0x000fe2000bf04070 */
[----:B------:R-:W3:Y:S01]  /*176c0*/  SHFL.BFLY PT, R14, R135, 0x1, 0x1f ;  /* 0x0c201f00870e7f89 */ /* 0x000ee200000e0000 */
[----:B-1----:R-:W-:Y:S01]  /*176d0*/  F2FP.F16.F32.PACK_AB R13, R181, R177 ;  /* 0x000000b1b50d723e */ /* 0x002fe200000000ff */
[----:B------:R-:W-:Y:S03]  /*176e0*/  MUFU.EX2 R31, R26 ;  /* 0x0000001a001f7308 */ /* 0x000fe60000000800 */
[----:B------:R-:W-:-:S05]  /*176f0*/  PRMT R186, R13, 0x7610, R186 ;  /* 0x000076100dba7816 */ /* 0x000fca00000000ba */
[----:B------:R-:W1:Y:S01]  /*17700*/  MUFU.EX2 R29, R29 ;  /* 0x0000001d001d7308 */ /* 0x000e620000000800 */
[----:B------:R-:W-:Y:S01]  /*17710*/  @!P1 HADD2 R187, -R186.H0_H0, -RZ.H0_H0 ;  /* 0xa00000ffbabb9230 */ /* 0x000fe20000000900 */
[----:B------:R-:W-:Y:S02]  /*17720*/  PRMT R185, R13, 0x7632, R185 ;  /* 0x000076320db97816 */ /* 0x000fe400000000b9 */
        /* <DEDUP_REMOVED lines=8> */
[----:B-1----:R-:W-:Y:S01]  /*177b0*/  F2FP.F16.F32.PACK_AB R0, R29, R31 ;  /* 0x0000001f1d00723e */ /* 0x002fe200000000ff */
[----:B------:R-:W-:Y:S01]  /*177c0*/  @P0 HADD2 R190, -R185.H0_H0, -RZ.H0_H0 ;  /* 0xa00000ffb9be0230 */ /* 0x000fe20000000900 */
[----:B---3--:R-:W-:-:S02]  /*177d0*/  FMNMX.FTZ R135, R135, R14, !PT ;  /* 0x0000000e87877209 */ /* 0x008fc40007810000 */
[C---:B------:R-:W-:Y:S02]  /*177e0*/  PRMT R184, R0.reuse, 0x7610, R184 ;  /* 0x0000761000b87816 */ /* 0x040fe400000000b8 */
[----:B------:R-:W-:Y:S01]  /*177f0*/  PRMT R183, R0, 0x7632, R183 ;  /* 0x0000763200b77816 */ /* 0x000fe200000000b7 */
[C---:B------:R-:W-:Y:S02]  /*17800*/  FMUL.FTZ R13, R135.reuse, UR36 ;  /* 0x00000024870d7c20 */ /* 0x040fe40008410000 */
[----:B------:R-:W-:Y:S01]  /*17810*/  @P1 HADD2 R191, -R184.H0_H0, -RZ.H0_H0 ;  /* 0xa00000ffb8bf1230 */ /* 0x000fe20000000900 */
[----:B------:R-:W-:Y:S02]  /*17820*/  @P0 PRMT R185, R190, 0x5410, RZ ;  /* 0x00005410beb90816 */ /* 0x000fe400000000ff */
[----:B------:R-:W-:Y:S02]  /*17830*/  PRMT R0, R10, 0x7773, RZ ;  /* 0x000077730a007816 */ /* 0x000fe400000000ff */
[----:B------:R-:W-:-:S02]  /*17840*/  FSETP.NEU.FTZ.AND P0, PT, R135, -INF , PT ;  /* 0xff8000008700780b */ /* 0x000fc40003f1d000 */
[----:B------:R-:W-:Y:S02]  /*17850*/  PRMT R225, R184, 0x5410, R183 ;  /* 0x00005410b8e17816 */ /* 0x000fe400000000b7 */
[----:B------:R-:W-:Y:S02]  /*17860*/  @P1 PRMT R184, R191, 0x5410, RZ ;  /* 0x00005410bfb81816 */ /* 0x000fe400000000ff */
[----:B------:R-:W-:Y:S02]  /*17870*/  ISETP.GT.U32.AND P1, PT, R0, UR12, PT ;  /* 0x0000000c00007c0c */ /* 0x000fe4000bf24070 */
[----:B------:R-:W-:Y:S01]  /*17880*/  FSEL R0, R13, RZ, P0 ;  /* 0x000000ff0d007208 */ /* 0x000fe20000000000 */
[----:B------:R-:W-:-:S04]  /*17890*/  FFMA.FTZ R194, R25, UR36, -R3 ;  /* 0x0000002419c27c23 */ /* 0x000fc80008010803 */
[--C-:B------:R-:W-:Y:S01]  /*178a0*/  FFMA.FTZ R207, R7, UR36, -R0.reuse ;  /* 0x0000002407cf7c23 */ /* 0x100fe20008010800 */
[----:B------:R-:W-:Y:S01]  /*178b0*/  FFMA.FTZ R25, R6, UR36, -R0 ;  /* 0x0000002406197c23 */ /* 0x000fe20008010800 */
[----:B------:R-:W-:-:S04]  /*178c0*/  IMAD.WIDE.U32 R6, R210, -0x2daee0ad, RZ ;  /* 0xd2511f53d2067825 */ /* 0x000fc800078e00ff */
[--C-:B------:R-:W-:Y:S01]  /*178d0*/  FFMA.FTZ R202, R9, UR36, -R0.reuse ;  /* 0x0000002409ca7c23 */ /* 0x100fe20008010800 */
[--C-:B------:R-:W-:Y:S01]  /*178e0*/  FFMA.FTZ R187, R182, UR36, -R0.reuse ;  /* 0x00000024b6bb7c23 */ /* 0x100fe20008010800 */
[--C-:B------:R-:W-:Y:S01]  /*178f0*/  FFMA.FTZ R200, R178, UR36, -R0.reuse ;  /* 0x00000024b2c87c23 */ /* 0x100fe20008010800 */
[--C-:B------:R-:W-:Y:S01]  /*17900*/  FFMA.FTZ R9, R5, UR36, -R0.reuse ;  /* 0x0000002405097c23 */ /* 0x100fe20008010800 */
[--C-:B------:R-:W-:Y:S01]  /*17910*/  FFMA.FTZ R191, R212, UR36, -R0.reuse ;  /* 0x00000024d4bf7c23 */ /* 0x100fe20008010800 */
[----:B------:R-:W-:Y:S01]  /*17920*/  FFMA.FTZ R190, R213, UR36, -R0 ;  /* 0x00000024d5be7c23 */ /* 0x000fe20008010800 */
[----:B------:R-:W-:-:S05]  /*17930*/  LOP3.LUT R0, R218, UR10, R7, 0x96, !PT ;  /* 0x0000000ada007c12 */ /* 0x000fca000f8e9607 */
[----:B------:R-:W-:-:S04]  /*17940*/  IMAD.WIDE.U32 R14, R0, -0x326172a9, RZ ;  /* 0xcd9e8d57000e7825 */ /* 0x000fc800078e00ff */
[----:B------:R-:W-:Y:S01]  /*17950*/  FFMA.FTZ R21, R139, UR36, -R3 ;  /* 0x000000248b157c23 */ /* 0x000fe20008010803 */
[----:B------:R-:W-:Y:S01]  /*17960*/  LOP3.LUT R0, R234, UR13, R15, 0x96, !PT ;  /* 0x0000000dea007c12 */ /* 0x000fe2000f8e960f */
[--C-:B------:R-:W-:Y:S01]  /*17970*/  FFMA.FTZ R35, R35, UR36, -R3.reuse ;  /* 0x0000002423237c23 */ /* 0x100fe20008010803 */
[----:B------:R-:W-:Y:S01]  /*17980*/  FFMA.FTZ R192, R28, UR36, -R3 ;  /* 0x000000241cc07c23 */ /* 0x000fe20008010803 */
        /* <DEDUP_REMOVED lines=8> */
[----:B------:R-:W-:-:S04]  /*17a10*/  IMAD.WIDE.U32 R2, R211, -0x2daee0ad, RZ ;  /* 0xd2511f53d3027825 */ /* 0x000fc800078e00ff */
[----:B------:R-:W-:-:S04]  /*17a20*/  IMAD.WIDE.U32 R178, R0, -0x2daee0ad, RZ ;  /* 0xd2511f5300b27825 */ /* 0x000fc800078e00ff */
[----:B------:R-:W-:Y:S01]  /*17a30*/  @P1 HADD2 R206, -R183.H0_H0, -RZ.H0_H0 ;  /* 0xa00000ffb7ce1230 */ /* 0x000fe20000000900 */
[----:B------:R-:W-:Y:S02]  /*17a40*/  LOP3.LUT R0, R2, UR7, R179, 0x96, !PT ;  /* 0x0000000702007c12 */ /* 0x000fe4000f8e96b3 */
[----:B------:R-:W-:-:S03]  /*17a50*/  LOP3.LUT R3, R6, UR8, R3, 0x96, !PT ;  /* 0x0000000806037c12 */ /* 0x000fc6000f8e9603 */
[----:B------:R-:W-:Y:S01]  /*17a60*/  IMAD.WIDE.U32 R6, R0, -0x326172a9, RZ ;  /* 0xcd9e8d5700067825 */ /* 0x000fe200078e00ff */
[----:B------:R-:W-:Y:S02]  /*17a70*/  LOP3.LUT R0, R30, 0xff, RZ, 0xc0, !PT ;  /* 0x000000ff1e007812 */ /* 0x000fe400078ec0ff */
[----:B------:R-:W-:Y:S02]  /*17a80*/  @P1 PRMT R183, R206, 0x5410, RZ ;  /* 0x00005410ceb71816 */ /* 0x000fe400000000ff */
[----:B------:R-:W-:Y:S01]  /*17a90*/  ISETP.LE.U32.AND P1, PT, R0, UR12, PT ;  /* 0x0000000c00007c0c */ /* 0x000fe2000bf23070 */
[----:B------:R-:W-:-:S04]  /*17aa0*/  FADD.FTZ R0, R232, -R176 ;  /* 0x800000b0e8007221 */ /* 0x000fc80000010000 */
[----:B------:R-:W-:-:S06]  /*17ab0*/  FMUL.FTZ R0, R0, UR36 ;  /* 0x0000002400007c20 */ /* 0x000fcc0008410000 */
[----:B------:R-:W1:Y:S02]  /*17ac0*/  MUFU.EX2 R0, R0 ;  /* 0x0000000000007308 */ /* 0x000e640000000800 */
[----:B-1----:R-:W-:Y:S02]  /*17ad0*/  FFMA.FTZ R28, R224, R0, R8 ;  /* 0x00000000e01c7223 */ /* 0x002fe40000010008 */
[----:B------:R-:W3:Y:S04]  /*17ae0*/  LDL.LU R224, [R1+0x38] ;  /* 0x0000380001e07983 */ /* 0x000ee80000300800 */
[----:B------:R-:W-:Y:S01]  /*17af0*/  MUFU.EX2 R22, R33 ;  /* 0x0000002100167308 */ /* 0x000fe20000000800 */
[----:B------:R-:W-:-:S07]  /*17b00*/  IMAD.WIDE.U32 R2, R3, -0x326172a9, RZ ;  /* 0xcd9e8d5703027825 */ /* 0x000fce00078e00ff */
[----:B------:R-:W1:Y:S01]  /*17b10*/  MUFU.EX2 R218, R32 ;  /* 0x0000002000da7308 */ /* 0x000e620000000800 */
[----:B------:R-:W-:-:S07]  /*17b20*/  LOP3.LUT R3, R14, UR4, R3, 0x96, !PT ;  /* 0x000000040e037c12 */ /* 0x000fce000f8e9603 */
[----:B------:R-:W-:Y:S01]  /*17b30*/  MUFU.EX2 R21, R21 ;  /* 0x0000001500157308 */ /* 0x000fe20000000800 */
[----:B------:R-:W-:Y:S01]  /*17b40*/  LOP3.LUT R26, R2, UR14, R7, 0x96, !PT ;  /* 0x0000000e021a7c12 */ /* 0x000fe2000f8e9607 */
[----:B------:R-:W-:-:S06]  /*17b50*/  IMAD.WIDE.U32 R2, R3, -0x2daee0ad, RZ ;  /* 0xd2511f5303027825 */ /* 0x000fcc00078e00ff */
[----:B------:R-:W4:Y:S01]  /*17b60*/  MUFU.EX2 R219, R35 ;  /* 0x0000002300db7308 */ /* 0x000f220000000800 */
[----:B------:R-:W-:Y:S01]  /*17b70*/  IMAD.WIDE.U32 R26, R26, -0x2daee0ad, RZ ;  /* 0xd2511f531a1a7825 */ /* 0x000fe200078e00ff */
[----:B------:R-:W-:-:S06]  /*17b80*/  LOP3.LUT R14, R178, UR11, R3, 0x96, !PT ;  /* 0x0000000bb20e7c12 */ /* 0x000fcc000f8e9603 */
[----:B------:R-:W-:Y:S01]  /*17b90*/  MUFU.EX2 R25, R25 ;  /* 0x0000001900197308 */ /* 0x000fe20000000800 */
[----:B------:R-:W-:-:S07]  /*17ba0*/  LOP3.LUT R27, R2, UR6, R27, 0x96, !PT ;  /* 0x00000006021b7c12 */ /* 0x000fce000f8e961b */
[----:B------:R-:W-:Y:S01]  /*17bb0*/  MUFU.EX2 R189, R189 ;  /* 0x000000bd00bd7308 */ /* 0x000fe20000000800 */
[----:B-1----:R-:W-:-:S07]  /*17bc0*/  F2FP.F16.F32.PACK_AB R2, R218, R22 ;  /* 0x00000016da02723e */ /* 0x002fce00000000ff */
[----:B------:R-:W-:Y:S01]  /*17bd0*/  MUFU.EX2 R34, R34 ;  /* 0x0000002200227308 */ /* 0x000fe20000000800 */
[----:B------:R-:W-:Y:S01]  /*17be0*/  LOP3.LUT R3, R27, 0xffff, RZ, 0xc0, !PT ;  /* 0x0000ffff1b037812 */ /* 0x000fe200078ec0ff */
[-C--:B------:R-:W-:Y:S01]  /*17bf0*/  FMUL.FTZ R236, R160, R0.reuse ;  /* 0x00000000a0ec7220 */ /* 0x080fe20000410000 */
[C---:B------:R-:W-:Y:S01]  /*17c00*/  PRMT R178, R2.reuse, 0x7610, R178 ;  /* 0x0000761002b27816 */ /* 0x040fe200000000b2 */
[-C--:B------:R-:W-:Y:S01]  /*17c10*/  FMUL.FTZ R237, R161, R0.reuse ;  /* 0x00000000a1ed7220 */ /* 0x080fe20000410000 */
[----:B------:R-:W-:Y:S01]  /*17c20*/  PRMT R179, R2, 0x7632, R179 ;  /* 0x0000763202b37816 */ /* 0x000fe200000000b3 */
[-C--:B------:R-:W-:Y:S01]  /*17c30*/  FMUL.FTZ R228, R156, R0.reuse ;  /* 0x000000009ce47220 */ /* 0x080fe20000410000 */
[----:B------:R-:W-:Y:S01]  /*17c40*/  SHF.R.U32.HI R2, RZ, 0x8, R3 ;  /* 0x00000008ff027819 */ /* 0x000fe20000011603 */
[----:B------:R-:W-:Y:S01]  /*17c50*/  @!P1 HADD2 R210, -R178.H0_H0, -RZ.H0_H0 ;  /* 0xa00000ffb2d29230 */ /* 0x000fe20000000900 */
[----:B------:R-:W-:Y:S01]  /*17c60*/  PRMT R206, R178, 0x5410, R179 ;  /* 0x00005410b2ce7816 */ /* 0x000fe200000000b3 */
[----:B------:R-:W-:Y:S01]  /*17c70*/  MUFU.EX2 R8, R23 ;  /* 0x0000001700087308 */ /* 0x000fe20000000800 */
[----:B------:R-:W-:Y:S01]  /*17c80*/  LOP3.LUT R2, R2, 0xffff, RZ, 0xc0, !PT ;  /* 0x0000ffff02027812 */ /* 0x000fe200078ec0ff */
[-C--:B------:R-:W-:Y:S01]  /*17c90*/  FMUL.FTZ R229, R157, R0.reuse ;  /* 0x000000009de57220 */ /* 0x080fe20000410000 */
[----:B------:R-:W-:Y:S01]  /*17ca0*/  @!P1 PRMT R178, R210, 0x5410, RZ ;  /* 0x00005410d2b29816 */ /* 0x000fe200000000ff */
[----:B------:R-:W-:Y:S01]  /*17cb0*/  FMUL.FTZ R168, R168, R0 ;  /* 0x00000000a8a87220 */ /* 0x000fe20000410000 */
[----:B------:R-:W-:Y:S01]  /*17cc0*/  ISETP.LE.U32.AND P1, PT, R2, UR12, PT ;  /* 0x0000000c02007c0c */ /* 0x000fe2000bf23070 */
[----:B------:R-:W-:Y:S01]  /*17cd0*/  FADD.FTZ R2, R220, -R193 ;  /* 0x800000c1dc027221 */ /* 0x000fe20000010000 */
[----:B------:R-:W-:-:S04]  /*17ce0*/  IMAD.WIDE.U32 R14, R14, -0x326172a9, RZ ;  /* 0xcd9e8d570e0e7825 */ /* 0x000fc800078e00ff */
[-C--:B------:R-:W-:Y:S01]  /*17cf0*/  FMUL.FTZ R169, R169, R0.reuse ;  /* 0x00000000a9a97220 */ /* 0x080fe20000410000 */
[-C--:B------:R-:W-:Y:S01]  /*17d00*/  FMUL.FTZ R164, R164, R0.reuse ;  /* 0x00000000a4a47220 */ /* 0x080fe20000410000 */
[----:B------:R-:W-:Y:S01]  /*17d10*/  FMUL.FTZ R2, R2, UR36 ;  /* 0x0000002402027c20 */ /* 0x000fe20008410000 */
[----:B------:R-:W-:Y:S01]  /*17d20*/  @!P5 HADD2 R211, -R179.H0_H0, -RZ.H0_H0 ;  /* 0xa00000ffb3d3d230 */ /* 0x000fe20000000900 */
[----:B------:R-:W-:Y:S01]  /*17d30*/  LOP3.LUT R13, R6, UR9, R15, 0x96, !PT ;  /* 0x00000009060d7c12 */ /* 0x000fe2000f8e960f */
[-C--:B------:R-:W-:Y:S01]  /*17d40*/  FMUL.FTZ R165, R165, R0.reuse ;  /* 0x00000000a5a57220 */ /* 0x080fe20000410000 */
[----:B------:R1:W-:Y:S01]  /*17d50*/  MUFU.EX2 R3, R2 ;  /* 0x0000000200037308 */ /* 0x0003e20000000800 */
[----:B----4-:R-:W-:Y:S01]  /*17d60*/  F2FP.F16.F32.PACK_AB R5, R219, R21 ;  /* 0x00000015db05723e */ /* 0x010fe200000000ff */
[-C--:B------:R-:W-:Y:S01]  /*17d70*/  FMUL.FTZ R240, R36, R0.reuse ;  /* 0x0000000024f07220 */ /* 0x080fe20000410000 */
[----:B------:R-:W-:Y:S01]  /*17d80*/  @!P5 PRMT R179, R211, 0x5410, RZ ;  /* 0x00005410d3b3d816 */ /* 0x000fe200000000ff */
[-C--:B------:R-:W-:Y:S01]  /*17d90*/  FMUL.FTZ R241, R37, R0.reuse ;  /* 0x0000000025f17220 */ /* 0x080fe20000410000 */
[----:B------:R-:W-:Y:S01]  /*17da0*/  PRMT R176, R5, 0x7610, R176 ;  /* 0x0000761005b07816 */ /* 0x000fe200000000b0 */
        /* <DEDUP_REMOVED lines=14> */
[----:B------:R-:W-:Y:S01]  /*17e90*/  FMUL.FTZ R129, R129, R0 ;  /* 0x0000000081817220 */ /* 0x000fe20000410000 */
[----:B------:R-:W-:Y:S01]  /*17ea0*/  ISETP.LE.U32.AND P5, PT, R2, UR12, PT ;  /* 0x0000000c02007c0c */ /* 0x000fe2000bfa3070 */
[----:B------:R-:W-:Y:S01]  /*17eb0*/  MUFU.EX2 R198, R198 ;  /* 0x000000c600c67308 */ /* 0x000fe20000000800 */
[----:B------:R-:W-:Y:S01]  /*17ec0*/  LOP3.LUT R2, R13, 0xffff, RZ, 0xc0, !PT ;  /* 0x0000ffff0d027812 */ /* 0x000fe200078ec0ff */
[----:B------:R-:W-:Y:S01]  /*17ed0*/  @!P6 HADD2 R214, -R176.H0_H0, -RZ.H0_H0 ;  /* 0xa00000ffb0d6e230 */ /* 0x000fe20000000900 */
[----:B------:R-:W-:Y:S01]  /*17ee0*/  PRMT R175, R5, 0x7632, R175 ;  /* 0x0000763205af7816 */ /* 0x000fe200000000af */
[----:B------:R-:W1:Y:S01]  /*17ef0*/  LDCU UR4, c[0x0][0x448] ;  /* 0x00008900ff0477ac */ /* 0x000e620008000800 */
[----:B------:R-:W-:-:S03]  /*17f00*/  SHF.R.U32.HI R2, RZ, 0x8, R2 ;  /* 0x00000008ff027819 */ /* 0x000fc60000011602 */
[----:B------:R-:W4:Y:S01]  /*17f10*/  MUFU.EX2 R210, R9 ;  /* 0x0000000900d27308 */ /* 0x000f220000000800 */
[----:B------:R-:W-:Y:S02]  /*17f20*/  LOP3.LUT R2, R2, 0xffff, RZ, 0xc0, !PT ;  /* 0x0000ffff02027812 */ /* 0x000fe400078ec0ff */
[----:B------:R-:W-:Y:S02]  /*17f30*/  PRMT R35, R176, 0x5410, R175 ;  /* 0x00005410b0237816 */ /* 0x000fe400000000af */
[----:B------:R-:W-:Y:S02]  /*17f40*/  @!P6 PRMT R176, R214, 0x5410, RZ ;  /* 0x00005410d6b0e816 */ /* 0x000fe400000000ff */
[----:B------:R-:W-:Y:S01]  /*17f50*/  ISETP.LE.U32.AND P6, PT, R2, UR12, PT ;  /* 0x0000000c02007c0c */ /* 0x000fe2000bfc3070 */
[----:B------:R-:W-:-:S04]  /*17f60*/  FADD.FTZ R2, R201, -R195 ;  /* 0x800000c3c9027221 */ /* 0x000fc80000010000 */
[----:B------:R-:W-:Y:S01]  /*17f70*/  FMUL.FTZ R2, R2, UR36 ;  /* 0x0000002402027c20 */ /* 0x000fe20008410000 */
[----:B------:R-:W-:Y:S01]  /*17f80*/  PRMT R5, R13, 0x7632, R5 ;  /* 0x000076320d057816 */ /* 0x000fe20000000005 */
[----:B------:R-:W-:Y:S01]  /*17f90*/  MUFU.EX2 R7, R139 ;  /* 0x0000008b00077308 */ /* 0x000fe20000000800 */
[----:B----4-:R-:W-:-:S07]  /*17fa0*/  F2FP.F16.F32.PACK_AB R182, R210, R25 ;  /* 0x00000019d2b6723e */ /* 0x010fce00000000ff */
[----:B------:R-:W3:Y:S01]  /*17fb0*/  MUFU.EX2 R2, R2 ;  /* 0x0000000200027308 */ /* 0x000ee20000000800 */
[----:B------:R-:W-:Y:S01]  /*17fc0*/  @!P5 HADD2 R201, -R182.H0_H0, -RZ.H0_H0 ;  /* 0xa00000ffb6c9d230 */ /* 0x000fe20000000900 */
[----:B------:R-:W-:Y:S02]  /*17fd0*/  LOP3.LUT R5, R5, 0xff, RZ, 0xc0, !PT ;  /* 0x000000ff05057812 */ /* 0x000fe400078ec0ff */
[----:B------:R-:W-:-:S04]  /*17fe0*/  PRMT R193, R182, 0x7610, R193 ;  /* 0x00007610b6c17816 */ /* 0x000fc800000000c1 */
[----:B------:R-:W4:Y:S01]  /*17ff0*/  MUFU.EX2 R6, R173 ;  /* 0x000000ad00067308 */ /* 0x000f220000000800 */
[----:B------:R-:W-:Y:S02]  /*18000*/  @!P5 PRMT R193, R201, 0x5410, RZ ;  /* 0x00005410c9c1d816 */ /* 0x000fe400000000ff */
[----:B------:R-:W-:Y:S02]  /*18010*/  ISETP.LE.U32.AND P5, PT, R5, UR12, PT ;  /* 0x0000000c05007c0c */ /* 0x000fe4000bfa3070 */
[----:B------:R-:W-:-:S03]  /*18020*/  PRMT R9, R27, 0x7632, R9 ;  /* 0x000076321b097816 */ /* 0x000fc60000000009 */
[----:B------:R-:W2:Y:S01]  /*18030*/  MUFU.EX2 R5, R172 ;  /* 0x000000ac00057308 */ /* 0x000ea20000000800 */
[----:B------:R-:W-:-:S07]  /*18040*/  LOP3.LUT R15, R9, 0xff, RZ, 0xc0, !PT ;  /* 0x000000ff090f7812 */ /* 0x000fce00078ec0ff */
[----:B------:R2:W1:Y:S01]  /*18050*/  MUFU.EX2 R195, R188 ;  /* 0x000000bc00c37308 */ /* 0x0004620000000800 */
[----:B---3--:R-:W-:-:S04]  /*18060*/  FFMA.FTZ R9, R224, R2, R8 ;  /* 0x00000002e0097223 */ /* 0x008fc80000010008 */
[----:B------:R-:W-:-:S04]  /*18070*/  FADD.FTZ R9, R7, R9 ;  /* 0x0000000907097221 */ /* 0x000fc80000010000 */
[----:B----4-:R-:W-:-:S04]  /*18080*/  FADD.FTZ R9, R6, R9 ;  /* 0x0000000906097221 */ /* 0x010fc80000010000 */
[----:B--2---:R-:W-:Y:S02]  /*18090*/  FADD.FTZ R188, R5, R9 ;  /* 0x0000000905bc7221 */ /* 0x004fe40000010000 */
[----:B------:R-:W2:Y:S01]  /*180a0*/  LDL.LU R9, [R1+0x34] ;  /* 0x0000340001097983 */ /* 0x000ea20000300800 */
[----:B------:R-:W-:Y:S02]  /*180b0*/  FFMA.FTZ R24, R227, R3, R20 ;  /* 0x00000003e3187223 */ /* 0x000fe40000010014 */
[----:B------:R-:W3:Y:S01]  /*180c0*/  MUFU.EX2 R20, R138 ;  /* 0x0000008a00147308 */ /* 0x000ee20000000800 */
[----:B------:R-:W-:Y:S01]  /*180d0*/  FSEL R23, R135, RZ, P0 ;  /* 0x000000ff87177208 */ /* 0x000fe20000000000 */
[----:B-1----:R-:W-:Y:S01]  /*180e0*/  IMAD.MOV.U32 R160, RZ, RZ, R195 ;  /* 0x000000ffffa07224 */ /* 0x002fe200078e00c3 */
[----:B------:R-:W-:Y:S01]  /*180f0*/  F2FP.F16.F32.PACK_AB R8, R7, R8 ;  /* 0x000000080708723e */ /* 0x000fe200000000ff */
[----:B------:R-:W-:Y:S01]  /*18100*/  IMAD.MOV.U32 R161, RZ, RZ, R189 ;  /* 0x000000ffffa17224 */ /* 0x000fe200078e00bd */
[----:B------:R-:W-:Y:S01]  /*18110*/  ISETP.LE.U32.AND P0, PT, R15, UR12, PT ;  /* 0x0000000c0f007c0c */ /* 0x000fe2000bf03070 */
[----:B------:R-:W-:-:S02]  /*18120*/  IMAD.MOV.U32 R7, RZ, RZ, R216 ;  /* 0x000000ffff077224 */ /* 0x000fc400078e00d8 */
[-C--:B------:R-:W-:Y:S01]  /*18130*/  FMUL.FTZ R216, R96, R0.reuse ;  /* 0x0000000060d87220 */ /* 0x080fe20000410000 */
[-C--:B------:R-:W-:Y:S01]  /*18140*/  FMUL.FTZ R224, R100, R0.reuse ;  /* 0x0000000064e07220 */ /* 0x080fe20000410000 */
[----:B------:R-:W-:Y:S02]  /*18150*/  IMAD.MOV.U32 R220, RZ, RZ, R206 ;  /* 0x000000ffffdc7224 */ /* 0x000fe400078e00ce */
[-C--:B------:R-:W-:Y:S01]  /*18160*/  FMUL.FTZ R156, R68, R0.reuse ;  /* 0x00000000449c7220 */ /* 0x080fe20000410000 */
[----:B------:R-:W-:Y:S02]  /*18170*/  IMAD.MOV.U32 R96, RZ, RZ, R217 ;  /* 0x000000ffff607224 */ /* 0x000fe400078e00d9 */
[-C--:B------:R-:W-:Y:S01]  /*18180*/  FMUL.FTZ R157, R69, R0.reuse ;  /* 0x00000000459d7220 */ /* 0x080fe20000410000 */
[----:B------:R-:W-:Y:S02]  /*18190*/  IMAD.MOV.U32 R100, RZ, RZ, R34 ;  /* 0x000000ffff647224 */ /* 0x000fe400078e0022 */
[----:B------:R-:W-:Y:S01]  /*181a0*/  FMUL.FTZ R217, R97, R0 ;  /* 0x0000000061d97220 */ /* 0x000fe20000410000 */
[----:B------:R-:W-:-:S02]  /*181b0*/  IMAD.MOV.U32 R206, RZ, RZ, R225 ;  /* 0x000000ffffce7224 */ /* 0x000fc400078e00e1 */
[-C--:B------:R-:W-:Y:S01]  /*181c0*/  FMUL.FTZ R225, R101, R0.reuse ;  /* 0x0000000065e17220 */ /* 0x080fe20000410000 */
[-C--:B------:R-:W-:Y:S01]  /*181d0*/  FMUL.FTZ R34, R116, R0.reuse ;  /* 0x0000000074227220 */ /* 0x080fe20000410000 */
[----:B------:R-:W-:Y:S01]  /*181e0*/  FMUL.FTZ R195, R117, R0 ;  /* 0x0000000075c37220 */ /* 0x000fe20000410000 */
[----:B------:R-:W-:Y:S01]  /*181f0*/  F2FP.F16.F32.PACK_AB R0, R160, R161 ;  /* 0x000000a1a000723e */ /* 0x000fe200000000ff */
[----:B------:R-:W-:Y:S01]  /*18200*/  @!P1 HADD2 R215, -R182.H1_H1, -RZ.H0_H0 ;  /* 0xa00000ffb6d79230 */ /* 0x000fe20000000d00 */
[----:B------:R-:W-:Y:S02]  /*18210*/  F2FP.F16.F32.PACK_AB R32, R5, R6 ;  /* 0x000000060520723e */ /* 0x000fe400000000ff */
[----:B------:R-:W-:Y:S02]  /*18220*/  SHF.R.U32.HI R5, RZ, 0x18, R30 ;  /* 0x00000018ff057819 */ /* 0x000fe4000001161e */
[----:B---3--:R-:W-:Y:S02]  /*18230*/  F2FP.F16.F32.PACK_AB R48, R100, R20 ;  /* 0x000000146430723e */ /* 0x008fe400000000ff */
[----:B------:R-:W-:-:S02]  /*18240*/  PRMT R172, R0, 0x7610, R172 ;  /* 0x0000761000ac7816 */ /* 0x000fc400000000ac */
[----:B------:R-:W-:Y:S01]  /*18250*/  PRMT R173, R0, 0x7632, R173 ;  /* 0x0000763200ad7816 */ /* 0x000fe200000000ad */
[----:B------:R-:W-:Y:S01]  /*18260*/  IMAD.MOV.U32 R0, RZ, RZ, R26 ;  /* 0x000000ffff007224 */ /* 0x000fe200078e001a */
[----:B-----5:R-:W-:Y:S02]  /*18270*/  PRMT R252, R182, 0x7632, R252 ;  /* 0x00007632b6fc7816 */ /* 0x020fe400000000fc */
[----:B------:R-:W-:Y:S02]  /*18280*/  @!P1 PRMT R252, R215, 0x5410, RZ ;  /* 0x00005410d7fc9816 */ /* 0x000fe400000000ff */
[----:B------:R-:W-:Y:S01]  /*18290*/  ISETP.LE.U32.AND P1, PT, R5, UR12, PT ;  /* 0x0000000c05007c0c */ /* 0x000fe2000bf23070 */
[----:B------:R-:W-:Y:S01]  /*182a0*/  FADD.FTZ R5, R208, -R23 ;  /* 0x80000017d0057221 */ /* 0x000fe20000010000 */
[----:B------:R-:W-:Y:S01]  /*182b0*/  @!P0 HADD2 R53, -R48.H0_H0, -RZ.H0_H0 ;  /* 0xa00000ff30358230 */ /* 0x000fe20000000900 */
[----:B------:R-:W-:Y:S02]  /*182c0*/  LOP3.LUT R0, R0, 0xff, RZ, 0xc0, !PT ;  /* 0x000000ff00007812 */ /* 0x000fe400078ec0ff */
[----:B------:R-:W-:Y:S01]  /*182d0*/  FMUL.FTZ R5, R5, UR36 ;  /* 0x0000002405057c20 */ /* 0x000fe20008410000 */
[----:B------:R-:W-:-:S02]  /*182e0*/  PRMT R211, R48, 0x7610, R211 ;  /* 0x0000761030d37816 */ /* 0x000fc400000000d3 */
[----:B------:R-:W-:Y:S02]  /*182f0*/  @!P0 PRMT R211, R53, 0x5410, RZ ;  /* 0x0000541035d38816 */ /* 0x000fe400000000ff */
[----:B------:R-:W-:Y:S02]  /*18300*/  ISETP.LE.U32.AND P0, PT, R0, UR12, PT ;  /* 0x0000000c00007c0c */ /* 0x000fe4000bf03070 */
[----:B------:R-:W1:Y:S01]  /*18310*/  MUFU.EX2 R0, R5 ;  /* 0x0000000500007308 */ /* 0x000e620000000800 */
[----:B------:R-:W-:Y:S02]  /*18320*/  IMAD.MOV.U32 R68, RZ, RZ, R35 ;  /* 0x000000ffff447224 */ /* 0x000fe400078e0023 */
[----:B------:R-:W-:Y:S02]  /*18330*/  IMAD.MOV.U32 R69, RZ, RZ, R210 ;  /* 0x000000ffff457224 */ /* 0x000fe400078e00d2 */
[----:B------:R-:W-:Y:S02]  /*18340*/  IMAD.MOV.U32 R208, RZ, RZ, R68 ;  /* 0x000000ffffd07224 */ /* 0x000fe400078e0044 */
[----:B-1----:R-:W-:Y:S01]  /*18350*/  FMUL.FTZ R68, R56, R0 ;  /* 0x0000000038447220 */ /* 0x002fe20000410000 */
[----:B------:R-:W-:-:S02]  /*18360*/  IMAD.MOV.U32 R56, RZ, RZ, R69 ;  /* 0x000000ffff387224 */ /* 0x000fc400078e0045 */
[-C--:B------:R-:W-:Y:S01]  /*18370*/  FMUL.FTZ R69, R57, R0.reuse ;  /* 0x0000000039457220 */ /* 0x080fe20000410000 */
[----:B------:R-:W-:Y:S02]  /*18380*/  IMAD.MOV.U32 R57, RZ, RZ, R100 ;  /* 0x000000ffff397224 */ /* 0x000fe400078e0064 */
[-C--:B------:R-:W-:Y:S01]  /*18390*/  FMUL.FTZ R100, R60, R0.reuse ;  /* 0x000000003c647220 */ /* 0x080fe20000410000 */
[----:B------:R-:W-:Y:S02]  /*183a0*/  IMAD.MOV.U32 R60, RZ, RZ, R161 ;  /* 0x000000ffff3c7224 */ /* 0x000fe400078e00a1 */
[----:B------:R-:W-:Y:S01]  /*183b0*/  FMUL.FTZ R161, R125, R0 ;  /* 0x000000007da17220 */ /* 0x000fe20000410000 */
[----:B------:R-:W-:Y:S02]  /*183c0*/  IMAD.MOV.U32 R125, RZ, RZ, R208 ;  /* 0x000000ffff7d7224 */ /* 0x000fe400078e00d0 */
[----:B------:R1:W-:Y:S02]  /*183d0*/  MUFU.EX2 R208, R190 ;  /* 0x000000be00d07308 */ /* 0x0003e40000000800 */
[----:B-1----:R-:W3:Y:S06]  /*183e0*/  LDL.LU R190, [R1+0xa4] ;  /* 0x0000a40001be7983 */ /* 0x002eec0000300800 */
[----:B------:R-:W-:Y:S01]  /*183f0*/  MUFU.EX2 R6, R187 ;  /* 0x000000bb00067308 */ /* 0x000fe20000000800 */
[----:B------:R-:W-:-:S02]  /*18400*/  IMAD.MOV.U32 R35, RZ, RZ, R226 ;  /* 0x000000ffff237224 */ /* 0x000fc400078e00e2 */
[----:B------:R-:W-:Y:S02]  /*18410*/  @!P1 HADD2 R65, -R175.H0_H0, -RZ.H0_H0 ;  /* 0xa00000ffaf419230 */ /* 0x000fe40000000900 */
        /* <DEDUP_REMOVED lines=35> */
[----:B------:R-:W-:-:S02]  /*18650*/  SHF.R.U32.HI R3, RZ, 0x18, R27 ;  /* 0x00000018ff037819 */ /* 0x000fc4000001161b */
[----:B------:R-:W-:Y:S01]  /*18660*/  @!P1 PRMT R175, R65, 0x5410, RZ ;  /* 0x0000541041af9816 */ /* 0x000fe200000000ff */
[----:B------:R-:W-:Y:S01]  /*18670*/  IMAD.MOV.U32 R23, RZ, RZ, R101 ;  /* 0x000000ffff177224 */ /* 0x000fe200078e0065 */
[----:B------:R-:W-:Y:S01]  /*18680*/  ISETP.LE.U32.AND P1, PT, R3, UR12, PT ;  /* 0x0000000c03007c0c */ /* 0x000fe2000bf23070 */
[-C--:B------:R-:W-:Y:S01]  /*18690*/  FMUL.FTZ R101, R61, R0.reuse ;  /* 0x000000003d657220 */ /* 0x080fe20000410000 */
[----:B------:R-:W-:Y:S02]  /*186a0*/  @!P3 HADD2 R64, -R172.H0_H0, -RZ.H0_H0 ;  /* 0xa00000ffac40b230 */ /* 0x000fe40000000900 */
[----:B------:R-:W-:Y:S02]  /*186b0*/  IMAD.MOV.U32 R61, RZ, RZ, R160 ;  /* 0x000000ffff3d7224 */ /* 0x000fe400078e00a0 */
[----:B------:R-:W-:Y:S01]  /*186c0*/  FMUL.FTZ R160, R124, R0 ;  /* 0x000000007ca07220 */ /* 0x000fe20000410000 */
[----:B------:R-:W-:Y:S01]  /*186d0*/  IMAD.MOV.U32 R124, RZ, RZ, R220 ;  /* 0x000000ffff7c7224 */ /* 0x000fe200078e00dc */
[----:B------:R-:W-:Y:S01]  /*186e0*/  MUFU.EX2 R210, R192 ;  /* 0x000000c000d27308 */ /* 0x000fe20000000800 */
[----:B------:R-:W-:Y:S01]  /*186f0*/  PRMT R97, R172, 0x5410, R173 ;  /* 0x00005410ac617816 */ /* 0x000fe200000000ad */
[----:B------:R-:W-:Y:S01]  /*18700*/  IMAD.MOV.U32 R98, RZ, RZ, R85 ;  /* 0x000000ffff627224 */ /* 0x000fe200078e0055 */
[----:B------:R-:W-:Y:S01]  /*18710*/  @!P3 PRMT R172, R64, 0x5410, RZ ;  /* 0x0000541040acb816 */ /* 0x000fe200000000ff */
[----:B------:R-:W-:-:S02]  /*18720*/  IMAD.MOV.U32 R99, RZ, RZ, R84 ;  /* 0x000000ffff637224 */ /* 0x000fc400078e0054 */
[-C--:B------:R-:W-:Y:S02]  /*18730*/  FMUL.FTZ R152, R152, R0.reuse ;  /* 0x0000000098987220 */ /* 0x080fe40000410000 */
        /* <DEDUP_REMOVED lines=26> */
[----:B------:R-:W-:Y:S01]  /*188e0*/  @!P1 HADD2 R36, -R48.H1_H1, -RZ.H0_H0 ;  /* 0xa00000ff30249230 */ /* 0x000fe20000000d00 */
[----:B------:R-:W-:-:S04]  /*188f0*/  PRMT R201, R48, 0x7632, R201 ;  /* 0x0000763230c97816 */ /* 0x000fc800000000c9 */
[----:B------:R-:W-:Y:S01]  /*18900*/  @!P1 PRMT R201, R36, 0x5410, RZ ;  /* 0x0000541024c99816 */ /* 0x000fe200000000ff */
[----:B-1----:R-:W-:Y:S02]  /*18910*/  IMAD.MOV.U32 R194, RZ, RZ, R206 ;  /* 0x000000ffffc27224 */ /* 0x002fe400078e00ce */
        /* <DEDUP_REMOVED lines=32> */
[----:B------:R1:W1:Y:S01]  /*18b20*/  MUFU.EX2 R206, R191 ;  /* 0x000000bf00ce7308 */ /* 0x0002620000000800 */
[----:B----4-:R-:W-:-:S04]  /*18b30*/  F2FP.F16.F32.PACK_AB R2, R220, R210 ;  /* 0x000000d2dc02723e */ /* 0x010fc800000000ff */
[C---:B------:R-:W-:Y:S02]  /*18b40*/  PRMT R139, R2.reuse, 0x7610, R139 ;  /* 0x00007610028b7816 */ /* 0x040fe4000000008b */
[----:B------:R-:W-:Y:S02]  /*18b50*/  PRMT R138, R2, 0x7632, R138 ;  /* 0x00007632028a7816 */ /* 0x000fe4000000008a */
[----:B------:R-:W-:Y:S01]  /*18b60*/  PRMT R2, R26, 0x7771, RZ ;  /* 0x000077711a027816 */ /* 0x000fe200000000ff */
[----:B------:R-:W4:Y:S01]  /*18b70*/  MUFU.EX2 R199, R199 ;  /* 0x000000c700c77308 */ /* 0x000f220000000800 */
[----:B-1----:R-:W-:Y:S01]  /*18b80*/  IMAD.MOV.U32 R191, RZ, RZ, R96 ;  /* 0x000000ffffbf7224 */ /* 0x002fe200078e0060 */
[----:B------:R-:W-:Y:S02]  /*18b90*/  PRMT R96, R139, 0x5410, R138 ;  /* 0x000054108b607816 */ /* 0x000fe4000000008a */
[----:B------:R-:W-:-:S05]  /*18ba0*/  F2FP.F16.F32.PACK_AB R36, R208, R206 ;  /* 0x000000ced024723e */ /* 0x000fca00000000ff */
[----:B------:R-:W-:Y:S01]  /*18bb0*/  @!P0 HADD2 R37, -R36.H0_H0, -RZ.H0_H0 ;  /* 0xa00000ff24258230 */ /* 0x000fe20000000900 */
[----:B------:R-:W-:Y:S02]  /*18bc0*/  PRMT R187, R36, 0x7632, R187 ;  /* 0x0000763224bb7816 */ /* 0x000fe400000000bb */
[----:B----4-:R-:W-:Y:S01]  /*18bd0*/  F2FP.F16.F32.PACK_AB R33, R199, R198 ;  /* 0x000000c6c721723e */ /* 0x010fe200000000ff */
[----:B--2---:R-:W-:Y:S01]  /*18be0*/  FFMA.FTZ R9, R9, R0, R6 ;  /* 0x0000000009097223 */ /* 0x004fe20000010006 */
[----:B------:R-:W-:-:S04]  /*18bf0*/  PRMT R0, R12, 0x7771, RZ ;  /* 0x000077710c007816 */ /* 0x000fc800000000ff */
[----:B------:R-:W-:Y:S02]  /*18c00*/  ISETP.GT.U32.AND P3, PT, R0, UR12, PT ;  /* 0x0000000c00007c0c */ /* 0x000fe4000bf64070 */
[----:B------:R-:W-:-:S04]  /*18c10*/  PRMT R0, R12, 0x7772, RZ ;  /* 0x000077720c007816 */ /* 0x000fc800000000ff */
[----:B------:R-:W-:Y:S02]  /*18c20*/  ISETP.GT.U32.AND P1, PT, R0, UR12, PT ;  /* 0x0000000c00007c0c */ /* 0x000fe4000bf24070 */
[----:B------:R-:W1:Y:S11]  /*18c30*/  MUFU.EX2 R0, R200 ;  /* 0x000000c800007308 */ /* 0x000e760000000800 */
[----:B------:R-:W-:-:S02]  /*18c40*/  @P1 HADD2 R38, -R139.H0_H0, -RZ.H0_H0 ;  /* 0xa00000ff8b261230 */ /* 0x000fc40000000900 */
[----:B------:R-:W-:-:S03]  /*18c50*/  @P3 HADD2 R39, -R173.H0_H0, -RZ.H0_H0 ;  /* 0xa00000ffad273230 */ /* 0x000fc60000000900 */
[----:B------:R-:W-:Y:S02]  /*18c60*/  @P1 PRMT R139, R38, 0x5410, RZ ;  /* 0x00005410268b1816 */ /* 0x000fe400000000ff */
[----:B------:R-:W-:Y:S01]  /*18c70*/  ISETP.GT.U32.AND P1, PT, R2, UR12, PT ;  /* 0x0000000c02007c0c */ /* 0x000fe2000bf24070 */
[C---:B-1----:R-:W-:Y:S01]  /*18c80*/  FADD.FTZ R9, R0.reuse, R9 ;  /* 0x0000000900097221 */ /* 0x042fe20000010000 */
[----:B------:R-:W-:Y:S02]  /*18c90*/  F2FP.F16.F32.PACK_AB R3, R0, R6 ;  /* 0x000000060003723e */ /* 0x000fe400000000ff */
[----:B------:R-:W-:Y:S02]  /*18ca0*/  PRMT R0, R12, 0x7773, RZ ;  /* 0x000077730c007816 */ /* 0x000fe400000000ff */
[----:B------:R-:W-:Y:S02]  /*18cb0*/  @P3 PRMT R173, R39, 0x5410, RZ ;  /* 0x0000541027ad3816 */ /* 0x000fe400000000ff */
[----:B------:R-:W-:-:S02]  /*18cc0*/  ISETP.GT.U32.AND P3, PT, R0, UR12, PT ;  /* 0x0000000c00007c0c */ /* 0x000fc4000bf64070 */
[----:B------:R-:W-:Y:S02]  /*18cd0*/  PRMT R0, R26, 0x7772, RZ ;  /* 0x000077721a007816 */ /* 0x000fe400000000ff */
[----:B------:R-:W-:Y:S01]  /*18ce0*/  PRMT R200, R36, 0x7610, R200 ;  /* 0x0000761024c87816 */ /* 0x000fe200000000c8 */
[----:B------:R-:W-:Y:S01]  /*18cf0*/  @P1 HADD2 R40, -R36.H1_H1, -RZ.H0_H0 ;  /* 0xa00000ff24281230 */ /* 0x000fe20000000d00 */
[----:B------:R-:W-:Y:S02]  /*18d00*/  @!P0 PRMT R200, R37, 0x5410, RZ ;  /* 0x0000541025c88816 */ /* 0x000fe400000000ff */
[----:B------:R-:W-:Y:S02]  /*18d10*/  ISETP.GT.U32.AND P0, PT, R0, UR12, PT ;  /* 0x0000000c00007c0c */ /* 0x000fe4000bf04070 */
[----:B------:R-:W-:Y:S02]  /*18d20*/  LOP3.LUT R0, R13, 0xff, RZ, 0xc0, !PT ;  /* 0x000000ff0d007812 */ /* 0x000fe400078ec0ff */
[----:B------:R-:W-:-:S02]  /*18d30*/  @P1 PRMT R187, R40, 0x5410, RZ ;  /* 0x0000541028bb1816 */ /* 0x000fc400000000ff */
[----:B------:R-:W-:Y:S01]  /*18d40*/  ISETP.LE.U32.AND P1, PT, R0, UR12, PT ;  /* 0x0000000c00007c0c */ /* 0x000fe2000bf23070 */
[----:B------:R-:W-:Y:S01]  /*18d50*/  IMAD.MOV.U32 R58, RZ, RZ, R7 ;  /* 0x000000ffff3a7224 */ /* 0x000fe200078e0007 */
[----:B------:R-:W-:Y:S01]  /*18d60*/  PRMT R0, R3, 0x7610, R0 ;  /* 0x0000761003007816 */ /* 0x000fe20000000000 */
[----:B------:R-:W-:Y:S01]  /*18d70*/  FADD.FTZ R7, R180, R28 ;  /* 0x0000001cb4077221 */ /* 0x000fe20000010000 */
[----:B------:R-:W-:-:S03]  /*18d80*/  SHF.R.U32.HI R2, RZ, 0x18, R13 ;  /* 0x00000018ff027819 */ /* 0x000fc6000001160d */
[----:B------:R-:W-:Y:S01]  /*18d90*/  @P0 HADD2 R41, -R33.H0_H0, -RZ.H0_H0 ;  /* 0xa00000ff21290230 */ /* 0x000fe20000000900 */
[----:B------:R-:W-:Y:S02]  /*18da0*/  PRMT R180, R33, 0x7610, R180 ;  /* 0x0000761021b47816 */ /* 0x000fe400000000b4 */
[----:B------:R-:W-:Y:S02]  /*18db0*/  PRMT R6, R3, 0x7632, R6 ;  /* 0x0000763203067816 */ /* 0x000fe40000000006 */
[----:B------:R-:W-:Y:S01]  /*18dc0*/  @P0 PRMT R180, R41, 0x5410, RZ ;  /* 0x0000541029b40816 */ /* 0x000fe200000000ff */
[----:B------:R-:W-:Y:S01]  /*18dd0*/  @!P1 HADD2 R44, -R0.H0_H0, -RZ.H0_H0 ;  /* 0xa00000ff002c9230 */ /* 0x000fe20000000900 */
[----:B------:R-:W-:Y:S02]  /*18de0*/  ISETP.LE.U32.AND P0, PT, R2, UR12, PT ;  /* 0x0000000c02007c0c */ /* 0x000fe4000bf03070 */
[----:B------:R-:W-:Y:S01]  /*18df0*/  PRMT R2, R26, 0x7773, RZ ;  /* 0x000077731a027816 */ /* 0x000fe200000000ff */
[----:B------:R-:W-:Y:S01]  /*18e00*/  FADD.FTZ R5, R174, R24 ;  /* 0x00000018ae057221 */ /* 0x000fe20000010000 */
[----:B------:R-:W1:Y:S01]  /*18e10*/  MUFU.EX2 R3, R202 ;  /* 0x000000ca00037308 */ /* 0x000e620000000800 */
[----:B------:R-:W-:-:S02]  /*18e20*/  PRMT R24, R0, 0x5410, R6 ;  /* 0x0000541000187816 */ /* 0x000fc40000000006 */
[----:B------:R-:W-:Y:S02]  /*18e30*/  @!P1 PRMT R0, R44, 0x5410, RZ ;  /* 0x000054102c009816 */ /* 0x000fe400000000ff */
[----:B------:R-:W-:-:S03]  /*18e40*/  ISETP.GT.U32.AND P1, PT, R2, UR12, PT ;  /* 0x0000000c02007c0c */ /* 0x000fc6000bf24070 */
[----:B------:R-:W2:Y:S01]  /*18e50*/  MUFU.EX2 R2, R207 ;  /* 0x000000cf00027308 */ /* 0x000ea20000000800 */
[----:B------:R-:W-:Y:S01]  /*18e60*/  FADD.FTZ R7, R177, R7 ;  /* 0x00000007b1077221 */ /* 0x000fe20000010000 */
[----:B------:R-:W-:Y:S01]  /*18e70*/  FADD.FTZ R5, R31, R5 ;  /* 0x000000051f057221 */ /* 0x000fe20000010000 */
[C---:B------:R-:W-:Y:S02]  /*18e80*/  PRMT R119, R8.reuse, 0x7610, R119 ;  /* 0x0000761008777816 */ /* 0x040fe40000000077 */
[----:B------:R-:W-:Y:S01]  /*18e90*/  PRMT R118, R8, 0x7632, R118 ;  /* 0x0000763208767816 */ /* 0x000fe20000000076 */
[----:B------:R-:W-:Y:S01]  /*18ea0*/  FADD.FTZ R8, R181, R7 ;  /* 0x00000007b5087221 */ /* 0x000fe20000010000 */
[----:B------:R-:W-:Y:S01]  /*18eb0*/  FADD.FTZ R7, R29, R5 ;  /* 0x000000051d077221 */ /* 0x000fe20000010000 */
[----:B------:R-:W-:Y:S01]  /*18ec0*/  USHF.L.U32 UR6, UR4, 0x3, URZ ;  /* 0x0000000304067899 */ /* 0x000fe200080006ff */
[----:B-1----:R-:W-:Y:S01]  /*18ed0*/  FADD.FTZ R5, R3, R9 ;  /* 0x0000000903057221 */ /* 0x002fe20000010000 */
[----:B------:R1:W-:Y:S01]  /*18ee0*/  STG.E.U16 desc[UR28][R136.64+-0xfe], R16 ;  /* 0xffff021088007986 */ /* 0x0003e2000c10151c */
[----:B--2---:R-:W-:Y:S01]  /*18ef0*/  F2FP.F16.F32.PACK_AB R15, R2, R3 ;  /* 0x00000003020f723e */ /* 0x004fe200000000ff */
[----:B------:R-:W-:Y:S01]  /*18f00*/  FADD.FTZ R207, R22, R8 ;  /* 0x0000000816cf7221 */ /* 0x000fe20000010000 */
[----:B-1----:R-:W-:Y:S01]  /*18f10*/  FADD.FTZ R16, R2, R5 ;  /* 0x0000000502107221 */ /* 0x002fe20000010000 */
[----:B------:R-:W-:-:S02]  /*18f20*/  IMAD.U32 R2, RZ, RZ, UR6 ;  /* 0x00000006ff027e24 */ /* 0x000fc4000f8e00ff */
[----:B------:R-:W-:Y:S02]  /*18f30*/  IMAD.U32 R5, RZ, RZ, UR4 ;  /* 0x00000004ff057e24 */ /* 0x000fe4000f8e00ff */
[----:B------:R-:W-:-:S04]  /*18f40*/  IMAD.WIDE R2, R2, 0x2, R136 ;  /* 0x0000000202027825 */ /* 0x000fc800078e0288 */
[----:B------:R-:W-:-:S04]  /*18f50*/  IMAD.WIDE R8, R5, 0x70, R2 ;  /* 0x0000007005087825 */ /* 0x000fc800078e0202 */
[----:B------:R-:W-:-:S04]  /*18f60*/  IMAD.U32 R2, RZ, RZ, UR4 ;  /* 0x00000004ff027e24 */ /* 0x000fc8000f8e00ff */
[----:B------:R-:W-:-:S04]  /*18f70*/  IMAD.WIDE R2, R2, -0x70, R8 ;  /* 0xffffff9002027825 */ /* 0x000fc800078e0208 */
[----:B------:R-:W-:-:S04]  /*18f80*/  IMAD.WIDE R2, R5, 0x70, R2 ;  /* 0x0000007005027825 */ /* 0x000fc800078e0202 */
[----:B------:R-:W-:-:S04]  /*18f90*/  IMAD.WIDE R2, R5, -0x70, R2 ;  /* 0xffffff9005027825 */ /* 0x000fc800078e0202 */
[----:B------:R-:W-:-:S04]  /*18fa0*/  IMAD.WIDE R2, R5, 0x70, R2 ;  /* 0x0000007005027825 */ /* 0x000fc800078e0202 */
[----:B------:R-:W-:-:S04]  /*18fb0*/  IMAD.WIDE R2, R5, -0x70, R2 ;  /* 0xffffff9005027825 */ /* 0x000fc800078e0202 */
[----:B------:R-:W-:-:S04]  /*18fc0*/  IMAD.WIDE R2, R5, 0x70, R2 ;  /* 0x0000007005027825 */ /* 0x000fc800078e0202 */
[----:B------:R-:W-:Y:S02]  /*18fd0*/  IMAD.MOV.U32 R192, RZ, RZ, R34 ;  /* 0x000000ffffc07224 */ /* 0x000fe400078e0022 */
[----:B------:R-:W-:Y:S02]  /*18fe0*/  IMAD.MOV.U32 R59, RZ, RZ, R35 ;  /* 0x000000ffff3b7224 */ /* 0x000fe400078e0023 */
[----:B------:R-:W-:Y:S01]  /*18ff0*/  IMAD.WIDE R34, R5, -0x70, R2 ;  /* 0xffffff9005227825 */ /* 0x000fe200078e0202 */
[----:B------:R-:W-:Y:S04]  /*19000*/  STG.E.U16 desc[UR28][R136.64+-0x100], R17 ;  /* 0xffff001188007986 */ /* 0x000fe8000c10151c */
[----:B------:R-:W-:Y:S04]  /*19010*/  STG.E.U16 desc[UR28][R34.64+-0x100], R19 ;  /* 0xffff001322007986 */ /* 0x000fe8000c10151c */
[----:B------:R-:W-:Y:S04]  /*19020*/  STG.E.U16 desc[UR28][R34.64+-0xfe], R18 ;  /* 0xffff021222007986 */ /* 0x000fe8000c10151c */
[----:B------:R1:W-:Y:S01]  /*19030*/  STG.E.U16 desc[UR28][R2.64+-0x100], R0 ;  /* 0xffff000002007986 */ /* 0x0003e2000c10151c */
[----:B------:R-:W-:Y:S01]  /*19040*/  @!P5 HADD2 R45, -R119.H0_H0, -RZ.H0_H0 ;  /* 0xa00000ff772dd230 */ /* 0x000fe20000000900 */
[----:B------:R-:W-:Y:S01]  /*19050*/  PRMT R31, R119, 0x5410, R118 ;  /* 0x00005410771f7816 */ /* 0x000fe20000000076 */
[----:B------:R-:W-:-:S03]  /*19060*/  @P3 HADD2 R42, -R138.H0_H0, -RZ.H0_H0 ;  /* 0xa00000ff8a2a3230 */ /* 0x000fc60000000900 */
[----:B------:R-:W-:Y:S01]  /*19070*/  @!P5 PRMT R119, R45, 0x5410, RZ ;  /* 0x000054102d77d816 */ /* 0x000fe200000000ff */
[----:B------:R-:W-:Y:S01]  /*19080*/  @P1 HADD2 R46, -R33.H1_H1, -RZ.H0_H0 ;  /* 0xa00000ff212e1230 */ /* 0x000fe20000000d00 */
[----:B------:R-:W-:Y:S02]  /*19090*/  @P3 PRMT R138, R42, 0x5410, RZ ;  /* 0x000054102a8a3816 */ /* 0x000fe400000000ff */
[----:B------:R-:W-:Y:S01]  /*190a0*/  PRMT R174, R33, 0x7632, R174 ;  /* 0x0000763221ae7816 */ /* 0x000fe200000000ae */
[----:B-1----:R-:W-:-:S05]  /*190b0*/  IMAD.MOV.U32 R0, RZ, RZ, R14 ;  /* 0x000000ffff007224 */ /* 0x002fca00078e000e */
[----:B------:R-:W-:-:S04]  /*190c0*/  LOP3.LUT R0, R0, 0xff, RZ, 0xc0, !PT ;  /* 0x000000ff00007812 */ /* 0x000fc800078ec0ff */
[----:B------:R-:W-:Y:S02]  /*190d0*/  ISETP.LE.U32.AND P5, PT, R0, UR12, PT ;  /* 0x0000000c00007c0c */ /* 0x000fe4000bfa3070 */
[----:B------:R-:W-:-:S04]  /*190e0*/  PRMT R0, R14, 0x7771, RZ ;  /* 0x000077710e007816 */ /* 0x000fc800000000ff */
[----:B------:R-:W-:Y:S02]  /*190f0*/  ISETP.GT.U32.AND P3, PT, R0, UR12, PT ;  /* 0x0000000c00007c0c */ /* 0x000fe4000bf64070 */
[----:B------:R-:W-:Y:S02]  /*19100*/  PRMT R0, R14, 0x7772, RZ ;  /* 0x000077720e007816 */ /* 0x000fe400000000ff */
[----:B------:R-:W-:Y:S02]  /*19110*/  @P1 PRMT R174, R46, 0x5410, RZ ;  /* 0x000054102eae1816 */ /* 0x000fe400000000ff */
[----:B------:R-:W-:Y:S01]  /*19120*/  ISETP.GT.U32.AND P1, PT, R0, UR12, PT ;  /* 0x0000000c00007c0c */ /* 0x000fe2000bf24070 */
[----:B------:R-:W-:Y:S01]  /*19130*/  @!P0 HADD2 R47, -R118.H0_H0, -RZ.H0_H0 ;  /* 0xa00000ff762f8230 */ /* 0x000fe20000000900 */
[----:B------:R-:W-:Y:S02]  /*19140*/  PRMT R0, R14, 0x7773, RZ ;  /* 0x000077730e007816 */ /* 0x000fe400000000ff */
[----:B------:R-:W-:-:S02]  /*19150*/  PRMT R116, R32, 0x7610, R116 ;  /* 0x0000761020747816 */ /* 0x000fc40000000074 */
[----:B------:R-:W-:Y:S02]  /*19160*/  @!P0 PRMT R118, R47, 0x5410, RZ ;  /* 0x000054102f768816 */ /* 0x000fe400000000ff */
[----:B------:R-:W-:Y:S02]  /*19170*/  ISETP.GT.U32.AND P0, PT, R0, UR12, PT ;  /* 0x0000000c00007c0c */ /* 0x000fe4000bf04070 */
[C---:B------:R-:W-:Y:S02]  /*19180*/  PRMT R2, R10.reuse, 0x7773, RZ ;  /* 0x000077730a027816 */ /* 0x040fe400000000ff */
[----:B------:R-:W-:Y:S01]  /*19190*/  PRMT R0, R10, 0x7772, RZ ;  /* 0x000077720a007816 */ /* 0x000fe200000000ff */
[----:B------:R-:W-:Y:S01]  /*191a0*/  @P1 HADD2 R52, -R116.H0_H0, -RZ.H0_H0 ;  /* 0xa00000ff74341230 */ /* 0x000fe20000000900 */
[C---:B------:R-:W-:Y:S02]  /*191b0*/  PRMT R54, R15.reuse, 0x7610, R54 ;  /* 0x000076100f367816 */ /* 0x040fe40000000036 */
[----:B------:R-:W-:-:S02]  /*191c0*/  PRMT R117, R15, 0x7632, R117 ;  /* 0x000076320f757816 */ /* 0x000fc40000000075 */
[----:B------:R-:W-:Y:S02]  /*191d0*/  PRMT R55, R32, 0x7632, R55 ;  /* 0x0000763220377816 */ /* 0x000fe40000000037 */
[----:B------:R-:W-:Y:S01]  /*191e0*/  PRMT R15, R0, 0x5410, R2 ;  /* 0x00005410000f7816 */ /* 0x000fe20000000002 */
[----:B------:R-:W-:Y:S02]  /*191f0*/  IMAD.U32 R0, RZ, RZ, UR6 ;  /* 0x00000006ff007e24 */ /* 0x000fe4000f8e00ff */
[----:B------:R-:W-:Y:S01]  /*19200*/  IMAD.U32 R2, RZ, RZ, UR4 ;  /* 0x00000004ff027e24 */ /* 0x000fe2000f8e00ff */
[----:B------:R-:W-:Y:S01]  /*19210*/  PRMT R18, R116, 0x5410, R55 ;  /* 0x0000541074127816 */ /* 0x000fe20000000037 */
[----:B------:R-:W-:Y:S01]  /*19220*/  IMAD.WIDE R28, R0, 0x2, R8 ;  /* 0x00000002001c7825 */ /* 0x000fe200078e0208 */
[----:B------:R-:W-:Y:S02]  /*19230*/  @P1 PRMT R116, R52, 0x5410, RZ ;  /* 0x0000541034741816 */ /* 0x000fe400000000ff */
[----:B------:R-:W-:Y:S01]  /*19240*/  PRMT R0, R12, 0x7772, RZ ;  /* 0x000077720c007816 */ /* 0x000fe200000000ff */
[----:B------:R-:W-:Y:S01]  /*19250*/  IMAD.WIDE R52, R2, 0x70, R34 ;  /* 0x0000007002347825 */ /* 0x000fe200078e0222 */
[----:B------:R-:W-:-:S03]  /*19260*/  PRMT R2, R12, 0x7773, RZ ;  /* 0x000077730c027816 */ /* 0x000fc600000000ff */
[----:B------:R-:W-:Y:S01]  /*19270*/  @!P6 HADD2 R43, -R6.H0_H0, -RZ.H0_H0 ;  /* 0xa00000ff062be230 */ /* 0x000fe20000000900 */
[----:B------:R-:W-:Y:S02]  /*19280*/  PRMT R39, R0, 0x5410, R2 ;  /* 0x0000541000277816 */ /* 0x000fe40000000002 */
[----:B------:R-:W-:Y:S02]  /*19290*/  LOP3.LUT R0, R11, 0xffff, RZ, 0xc0, !PT ;  /* 0x0000ffff0b007812 */ /* 0x000fe400078ec0ff */
[----:B------:R-:W-:Y:S02]  /*192a0*/  @!P6 PRMT R6, R43, 0x5410, RZ ;  /* 0x000054102b06e816 */ /* 0x000fe400000000ff */
[----:B------:R-:W-:Y:S02]  /*192b0*/  SHF.R.U32.HI R0, RZ, 0x8, R0 ;  /* 0x00000008ff007819 */ /* 0x000fe40000011600 */
[----:B------:R-:W-:Y:S01]  /*192c0*/  LOP3.LUT R2, R11, 0xff, RZ, 0xc0, !PT ;  /* 0x000000ff0b027812 */ /* 0x000fe200078ec0ff */
[----:B------:R-:W-:Y:S01]  /*192d0*/  IMAD.MOV.U32 R3, RZ, RZ, R10 ;  /* 0x000000ffff037224 */ /* 0x000fe200078e000a */
[----:B------:R-:W-:Y:S01]  /*192e0*/  PRMT R5, R10, 0x7771, RZ ;  /* 0x000077710a057816 */ /* 0x000fe200000000ff */
[----:B------:R1:W-:Y:S01]  /*192f0*/  STG.E.U16 desc[UR28][R52.64+-0xfe], R6 ;  /* 0xffff020634007986 */ /* 0x0003e2000c10151c */
[----:B------:R-:W-:-:S02]  /*19300*/  PRMT R10, R2, 0x5410, R0 ;  /* 0x00005410020a7816 */ /* 0x000fc40000000000 */
[----:B------:R-:W-:Y:S02]  /*19310*/  PRMT R0, R11, 0x7632, R0 ;  /* 0x000076320b007816 */ /* 0x000fe40000000000 */
[----:B------:R-:W-:Y:S02]  /*19320*/  SHF.R.U32.HI R2, RZ, 0x18, R11 ;  /* 0x00000018ff027819 */ /* 0x000fe4000001160b */
[----:B------:R-:W-:-:S04]  /*19330*/  LOP3.LUT R0, R0, 0xff, RZ, 0xc0, !PT ;  /* 0x000000ff00007812 */ /* 0x000fc800078ec0ff */
[----:B------:R-:W-:Y:S02]  /*19340*/  PRMT R9, R0, 0x5410, R2 ;  /* 0x0000541000097816 */ /* 0x000fe40000000002 */
[----:B------:R-:W-:Y:S01]  /*19350*/  LOP3.LUT R0, R3, 0xff, RZ, 0xc0, !PT ;  /* 0x000000ff03007812 */ /* 0x000fe200078ec0ff */
[----:B-1----:R-:W1:Y:S03]  /*19360*/  LDC R6, c[0x0][0x4f8] ;  /* 0x00013e00ff067b82 */ /* 0x002e660000000800 */
[----:B------:R-:W-:Y:S02]  /*19370*/  PRMT R8, R0, 0x5410, R5 ;  /* 0x0000541000087816 */ /* 0x000fe40000000005 */
[C---:B------:R-:W-:Y:S02]  /*19380*/  PRMT R2, R14.reuse, 0x7773, RZ ;  /* 0x000077730e027816 */ /* 0x040fe400000000ff */
[----:B------:R-:W-:Y:S01]  /*19390*/  PRMT R0, R14, 0x7772, RZ ;  /* 0x000077720e007816 */ /* 0x000fe200000000ff */
[----:B------:R-:W-:Y:S01]  /*193a0*/  FADD.FTZ R181, R25, R16 ;  /* 0x0000001019b57221 */ /* 0x000fe20000010000 */
[----:B------:R-:W-:-:S02]  /*193b0*/  IMAD.MOV.U32 R3, RZ, RZ, R14 ;  /* 0x000000ffff037224 */ /* 0x000fc400078e000e */
[----:B------:R-:W-:Y:S02]  /*193c0*/  PRMT R16, R0, 0x5410, R2 ;  /* 0x0000541000107816 */ /* 0x000fe40000000002 */
[----:B------:R-:W-:Y:S01]  /*193d0*/  LOP3.LUT R0, R13, 0xffff, RZ, 0xc0, !PT ;  /* 0x0000ffff0d007812 */ /* 0x000fe200078ec0ff */
[----:B------:R-:W-:Y:S01]  /*193e0*/  FADD.FTZ R202, R21, R7 ;  /* 0x0000000715ca7221 */ /* 0x000fe20000010000 */
[----:B------:R-:W-:Y:S02]  /*193f0*/  PRMT R7, R14, 0x7771, RZ ;  /* 0x000077710e077816 */ /* 0x000fe400000000ff */
[----:B------:R-:W-:Y:S02]  /*19400*/  SHF.R.U32.HI R0, RZ, 0x8, R0 ;  /* 0x00000008ff007819 */ /* 0x000fe40000011600 */
[----:B------:R-:W-:Y:S02]  /*19410*/  LOP3.LUT R2, R13, 0xff, RZ, 0xc0, !PT ;  /* 0x000000ff0d027812 */ /* 0x000fe400078ec0ff */
[----:B------:R-:W-:-:S02]  /*19420*/  LOP3.LUT R3, R3, 0xff, RZ, 0xc0, !PT ;  /* 0x000000ff03037812 */ /* 0x000fc400078ec0ff */
[----:B-1----:R-:W-:Y:S02]  /*19430*/  LOP3.LUT R5, R6, 0xff, RZ, 0xc0, !PT ;  /* 0x000000ff06057812 */ /* 0x002fe400078ec0ff */
[----:B------:R-:W-:Y:S02]  /*19440*/  PRMT R11, R2, 0x5410, R0 ;  /* 0x00005410020b7816 */ /* 0x000fe40000000000 */
[----:B------:R-:W-:Y:S01]  /*19450*/  PRMT R7, R3, 0x5410, R7 ;  /* 0x0000541003077816 */ /* 0x000fe20000000007 */
[----:B------:R-:W-:Y:S01]  /*19460*/  IMAD R0, R5, 0x10000, R5 ;  /* 0x0001000005007824 */ /* 0x000fe200078e0205 */
[----:B------:R-:W-:Y:S02]  /*19470*/  LOP3.LUT R3, R15, 0xff00ff, RZ, 0xc0, !PT ;  /* 0x00ff00ff0f037812 */ /* 0x000fe400078ec0ff */
[----:B------:R-:W-:-:S03]  /*19480*/  PRMT R2, R13, 0x7632, R2 ;  /* 0x000076320d027816 */ /* 0x000fc60000000002 */
[----:B------:R-:W-:Y:S02]  /*19490*/  HSET2.LE.AND R3, R3, R0, PT ;  /* 0x0000000003037233 */ /* 0x000fe40003803000 */
[----:B------:R-:W-:-:S03]  /*194a0*/  LOP3.LUT R5, R2, 0xff, RZ, 0xc0, !PT ;  /* 0x000000ff02057812 */ /* 0x000fc600078ec0ff */
[----:B------:R-:W-:Y:S02]  /*194b0*/  LOP3.LUT R15, R194, R3, RZ, 0xc0, !PT ;  /* 0x00000003c20f7212 */ /* 0x000fe400078ec0ff */
[--C-:B------:R-:W-:Y:S02]  /*194c0*/  HSET2.LE.AND R3, R7, R0.reuse, PT ;  /* 0x0000000007037233 */ /* 0x100fe40003803000 */
[----:B------:R-:W-:Y:S02]  /*194d0*/  PRMT R17, R54, 0x5410, R117 ;  /* 0x0000541036117816 */ /* 0x000fe40000000075 */
[----:B------:R-:W-:Y:S01]  /*194e0*/  HSET2.LE.AND R2, R10, R0, PT ;  /* 0x000000000a027233 */ /* 0x000fe20003803000 */
[----:B------:R-:W-:Y:S01]  /*194f0*/  IMAD.MOV.U32 R37, RZ, RZ, R12 ;  /* 0x000000ffff257224 */ /* 0x000fe200078e000c */
[----:B------:R-:W-:Y:S02]  /*19500*/  PRMT R38, R12, 0x7771, RZ ;  /* 0x000077710c267816 */ /* 0x000fe400000000ff */
[----:B------:R-:W-:-:S02]  /*19510*/  SHF.R.U32.HI R6, RZ, 0x18, R13 ;  /* 0x00000018ff067819 */ /* 0x000fc4000001160d */
[----:B------:R-:W-:Y:S01]  /*19520*/  LOP3.LUT R10, R17, R3, RZ, 0xc0, !PT ;  /* 0x00000003110a7212 */ /* 0x000fe200078ec0ff */
[----:B------:R-:W-:Y:S01]  /*19530*/  IMAD.MOV.U32 R3, RZ, RZ, 0x20 ;  /* 0x00000020ff037424 */ /* 0x000fe200078e00ff */
[----:B------:R-:W-:Y:S02]  /*19540*/  LOP3.LUT R12, R59, R2, RZ, 0xc0, !PT ;  /* 0x000000023b0c7212 */ /* 0x000fe400078ec0ff */
[----:B------:R-:W-:Y:S02]  /*19550*/  HSET2.LE.AND R2, R9, R0, PT ;  /* 0x0000000009027233 */ /* 0x000fe40003803000 */
[----:B------:R-:W-:Y:S02]  /*19560*/  PRMT R6, R5, 0x5410, R6 ;  /* 0x0000541005067816 */ /* 0x000fe40000000006 */
[----:B------:R-:W-:Y:S02]  /*19570*/  LOP3.LUT R5, R16, 0xff00ff, RZ, 0xc0, !PT ;  /* 0x00ff00ff10057812 */ /* 0x000fe400078ec0ff */
[----:B---3--:R-:W-:-:S02]  /*19580*/  LEA R25, R190, UR5, 0x1 ;  /* 0x00000005be197c11 */ /* 0x008fc4000f8e08ff */
[----:B------:R-:W-:Y:S02]  /*19590*/  SEL R3, R3, 0xffffffe0, !P4 ;  /* 0xffffffe003037807 */ /* 0x000fe40006000000 */
[----:B------:R-:W-:Y:S02]  /*195a0*/  LOP3.LUT R13, R58, R2, RZ, 0xc0, !PT ;  /* 0x000000023a0d7212 */ /* 0x000fe400078ec0ff */
[--C-:B------:R-:W-:Y:S01]  /*195b0*/  HSET2.LE.AND R2, R8, R0.reuse, PT ;  /* 0x0000000008027233 */ /* 0x100fe20003803000 */
[----:B------:R-:W-:Y:S01]  /*195c0*/  IMAD.IADD R32, R25, 0x1, R3 ;  /* 0x0000000119207824 */ /* 0x000fe200078e0203 */
[----:B------:R-:W-:-:S03]  /*195d0*/  HSET2.LE.AND R5, R5, R0, PT ;  /* 0x0000000005057233 */ /* 0x000fc60003803000 */
[----:B------:R-:W-:Y:S02]  /*195e0*/  LOP3.LUT R14, R191, R2, RZ, 0xc0, !PT ;  /* 0x00000002bf0e7212 */ /* 0x000fe400078ec0ff */
[--C-:B------:R-:W-:Y:S02]  /*195f0*/  HSET2.LE.AND R2, R11, R0.reuse, PT ;  /* 0x000000000b027233 */ /* 0x100fe40003803000 */
[----:B------:R-:W-:Y:S02]  /*19600*/  LOP3.LUT R11, R18, R5, RZ, 0xc0, !PT ;  /* 0x00000005120b7212 */ /* 0x000fe400078ec0ff */
[----:B------:R-:W1:Y:S01]  /*19610*/  LDSM.16.MT88.4 R16, [R32+0xa000] ;  /* 0x00a000002010783b */ /* 0x000e620000004200 */
[----:B------:R-:W-:Y:S02]  /*19620*/  LOP3.LUT R8, R24, R2, RZ, 0xc0, !PT ;  /* 0x0000000218087212 */ /* 0x000fe400078ec0ff */
[----:B------:R-:W-:Y:S01]  /*19630*/  HSET2.LE.AND R2, R6, R0, PT ;  /* 0x0000000006027233 */ /* 0x000fe20003803000 */
[----:B------:R-:W-:-:S04]  /*19640*/  VIADD R24, R25, 0xa040 ;  /* 0x0000a04019187836 */ /* 0x000fc80000000000 */
[----:B------:R-:W-:Y:S01]  /*19650*/  LOP3.LUT R9, R31, R2, RZ, 0xc0, !PT ;  /* 0x000000021f097212 */ /* 0x000fe200078ec0ff */
[----:B------:R-:W-:-:S04]  /*19660*/  VIADD R2, R25, 0xa000 ;  /* 0x0000a00019027836 */ /* 0x000fc80000000000 */
[----:B------:R-:W-:Y:S01]  /*19670*/  @P2 VIADD R24, R2, 0xffffffc0 ;  /* 0xffffffc002182836 */ /* 0x000fe20000000000 */
[-C--:B-1----:R-:W-:Y:S08]  /*19680*/  HMMA.16816.F32 R236, R12, R16.reuse, R236 ;  /* 0x000000100cec723c */ /* 0x082ff000000018ec */
[C---:B------:R-:W-:Y:S08]  /*19690*/  HMMA.16816.F32 R144, R8.reuse, R16, R144 ;  /* 0x000000100890723c */ /* 0x040ff00000001890 */
[-C--:B------:R-:W-:Y:S08]  /*196a0*/  HMMA.16816.F32 R140, R8, R18.reuse, R140 ;  /* 0x00000012088c723c */ /* 0x080ff0000000188c */
[----:B------:R-:W-:Y:S01]  /*196b0*/  HMMA.16816.F32 R228, R12, R18, R228 ;  /* 0x000000120ce4723c */ /* 0x000fe200000018e4 */
[----:B------:R-:W1:Y:S01]  /*196c0*/  LDSM.16.MT88.4 R16, [R24] ;  /* 0x000000001810783b */ /* 0x000e620000004200 */
[----:B------:R-:W-:-:S02]  /*196d0*/  @!P5 HADD2 R50, -R54.H0_H0, -RZ.H0_H0 ;  /* 0xa00000ff3632d230 */ /* 0x000fc40000000900 */
[----:B------:R-:W-:Y:S02]  /*196e0*/  @P3 HADD2 R49, -R117.H0_H0, -RZ.H0_H0 ;  /* 0xa00000ff75313230 */ /* 0x000fe40000000900 */
[----:B------:R-:W-:Y:S01]  /*196f0*/  IMAD.IADD R31, R3, 0x1, R24 ;  /* 0x00000001031f7824 */ /* 0x000fe200078e0218 */
[----:B------:R-:W-:Y:S01]  /*19700*/  @!P5 PRMT R54, R50, 0x5410, RZ ;  /* 0x000054103236d816 */ /* 0x000fe200000000ff */
[----:B------:R-:W-:Y:S01]  /*19710*/  IMAD.MOV.U32 R50, RZ, RZ, R56 ;  /* 0x000000ffff327224 */ /* 0x000fe200078e0038 */
[----:B------:R-:W-:Y:S01]  /*19720*/  @P3 PRMT R117, R49, 0x5410, RZ ;  /* 0x0000541031753816 */ /* 0x000fe200000000ff */
[----:B------:R-:W-:Y:S01]  /*19730*/  IMAD.MOV.U32 R49, RZ, RZ, R57 ;  /* 0x000000ffff317224 */ /* 0x000fe200078e0039 */
[-C--:B-1----:R-:W-:Y:S08]  /*19740*/  HMMA.16816.F32 R240, R12, R16.reuse, R240 ;  /* 0x000000100cf0723c */ /* 0x082ff000000018f0 */
[C---:B------:R-:W-:Y:S08]  /*19750*/  HMMA.16816.F32 R56, R8.reuse, R16, R64 ;  /* 0x000000100838723c */ /* 0x040ff00000001840 */
[-C--:B------:R-:W-:Y:S08]  /*19760*/  HMMA.16816.F32 R84, R8, R18.reuse, R84 ;  /* 0x000000120854723c */ /* 0x080ff00000001854 */
[----:B------:R-:W-:Y:S01]  /*19770*/  HMMA.16816.F32 R232, R12, R18, R232 ;  /* 0x000000120ce8723c */ /* 0x000fe200000018e8 */
[----:B------:R-:W1:Y:S01]  /*19780*/  LDSM.16.MT88.4 R16, [R31] ;  /* 0x000000001f10783b */ /* 0x000e620000004200 */
[----:B------:R-:W-:-:S02]  /*19790*/  @P0 HADD2 R51, -R55.H0_H0, -RZ.H0_H0 ;  /* 0xa00000ff37330230 */ /* 0x000fc40000000900 */
[----:B------:R-:W-:-:S03]  /*197a0*/  IMAD.MOV.U32 R126, RZ, RZ, R61 ;  /* 0x000000ffff7e7224 */ /* 0x000fc600078e003d */
[----:B------:R-:W-:Y:S01]  /*197b0*/  @P0 PRMT R55, R51, 0x5410, RZ ;  /* 0x0000541033370816 */ /* 0x000fe200000000ff */
[----:B------:R-:W-:Y:S01]  /*197c0*/  IMAD.MOV.U32 R51, RZ, RZ, R60 ;  /* 0x000000ffff337224 */ /* 0x000fe200078e003c */
[-C--:B-1----:R-:W-:Y:S08]  /*197d0*/  HMMA.16816.F32 R248, R12, R16.reuse, R248 ;  /* 0x000000100cf8723c */ /* 0x082ff000000018f8 */
[C---:B------:R-:W-:Y:S08]  /*197e0*/  HMMA.16816.F32 R60, R8.reuse, R16, R68 ;  /* 0x00000010083c723c */ /* 0x040ff00000001844 */
[-C--:B------:R-:W-:Y:S08]  /*197f0*/  HMMA.16816.F32 R100, R8, R18.reuse, R100 ;  /* 0x000000120864723c */ /* 0x080ff00000001864 */
[----:B------:R-:W-:Y:S01]  /*19800*/  HMMA.16816.F32 R244, R12, R18, R244 ;  /* 0x000000120cf4723c */ /* 0x000fe200000018f4 */
[----:B------:R-:W1:Y:S01]  /*19810*/  LDSM.16.MT88.4 R16, [R25+0xb000] ;  /* 0x00b000001910783b */ /* 0x000e620000004200 */
[----:B------:R-:W-:-:S02]  /*19820*/  IMAD.MOV.U32 R127, RZ, RZ, R99 ;  /* 0x000000ffff7f7224 */ /* 0x000fc400078e0063 */
[----:B------:R-:W-:Y:S01]  /*19830*/  FADD.FTZ R177, R20, R188 ;  /* 0x000000bc14b17221 */ /* 0x000fe20000010000 */
[----:B------:R-:W-:Y:S02]  /*19840*/  IMAD.MOV.U32 R99, RZ, RZ, R98 ;  /* 0x000000ffff637224 */ /* 0x000fe400078e0062 */
[----:B------:R-:W-:Y:S02]  /*19850*/  IMAD.MOV.U32 R98, RZ, RZ, R23 ;  /* 0x000000ffff627224 */ /* 0x000fe400078e0017 */
[----:B------:R-:W2:Y:S01]  /*19860*/  LDSM.16.MT88.4 R20, [R25+0xa000] ;  /* 0x00a000001914783b */ /* 0x000ea20000004200 */
[----:B-1----:R-:W-:Y:S01]  /*19870*/  HMMA.16816.F32 R68, R12, R16, R156 ;  /* 0x000000100c44723c */ /* 0x002fe2000000189c */
[----:B------:R-:W-:Y:S01]  /*19880*/  IMAD.MOV.U32 R2, RZ, RZ, R26 ;  /* 0x000000ffff027224 */ /* 0x000fe200078e001a */
[C---:B------:R-:W-:Y:S02]  /*19890*/  PRMT R6, R26.reuse, 0x7771, RZ ;  /* 0x000077711a067816 */ /* 0x040fe400000000ff */
[----:B------:R-:W-:-:S02]  /*198a0*/  PRMT R5, R26, 0x7773, RZ ;  /* 0x000077731a057816 */ /* 0x000fc400000000ff */
[----:B------:R-:W-:Y:S02]  /*198b0*/  PRMT R3, R26, 0x7772, RZ ;  /* 0x000077721a037816 */ /* 0x000fe400000000ff */
[----:B------:R-:W-:Y:S01]  /*198c0*/  LOP3.LUT R7, R37, 0xff, RZ, 0xc0, !PT ;  /* 0x000000ff25077812 */ /* 0x000fe200078ec0ff */
[C---:B------:R-:W-:Y:S08]  /*198d0*/  HMMA.16816.F32 R72, R8.reuse, R16, R72 ;  /* 0x000000100848723c */ /* 0x040ff00000001848 */
[-C--:B------:R-:W-:Y:S08]  /*198e0*/  HMMA.16816.F32 R76, R8, R18.reuse, R76 ;  /* 0x00000012084c723c */ /* 0x080ff0000000184c */
[C---:B------:R-:W-:Y:S01]  /*198f0*/  HMMA.16816.F32 R44, R12.reuse, R18, R80 ;  /* 0x000000120c2c723c */ /* 0x040fe20000001850 */
[----:B------:R-:W1:Y:S07]  /*19900*/  LDSM.16.MT88.4 R16, [R32+0xb000] ;  /* 0x00b000002010783b */ /* 0x000e6e0000004200 */
[----:B--2---:R-:W-:Y:S01]  /*19910*/  HMMA.16816.F32 R40, R12, R22, R164 ;  /* 0x000000160c28723c */ /* 0x004fe200000018a4 */
[----:B------:R-:W-:-:S07]  /*19920*/  IMAD.MOV.U32 R164, RZ, RZ, R192 ;  /* 0x000000ffffa47224 */ /* 0x000fce00078e00c0 */
[----:B------:R-:W-:Y:S01]  /*19930*/  HMMA.16816.F32 R168, R12, R20, R168 ;  /* 0x000000140ca8723c */ /* 0x000fe200000018a8 */
[----:B------:R-:W-:-:S07]  /*19940*/  IMAD.MOV.U32 R165, RZ, RZ, R195 ;  /* 0x000000ffffa57224 */ /* 0x000fce00078e00c3 */
[----:B------:R-:W-:Y:S01]  /*19950*/  HMMA.16816.F32 R152, R8, R20, R152 ;  /* 0x000000140898723c */ /* 0x000fe20000001898 */
[----:B------:R-:W-:-:S07]  /*19960*/  IMAD.MOV.U32 R166, RZ, RZ, R193 ;  /* 0x000000ffffa67224 */ /* 0x000fce00078e00c1 */
[----:B------:R-:W-:Y:S01]  /*19970*/  HMMA.16816.F32 R148, R8, R22, R148 ;  /* 0x000000160894723c */ /* 0x000fe20000001894 */
[----:B------:R-:W-:Y:S01]  /*19980*/  IMAD.MOV.U32 R167, RZ, RZ, R189 ;  /* 0x000000ffffa77224 */ /* 0x000fe200078e00bd */
[----:B------:R-:W2:Y:S01]  /*19990*/  LDSM.16.MT88.4 R20, [R24+0x1000] ;  /* 0x001000001814783b */ /* 0x000ea20000004200 */
[----:B------:R-:W-:Y:S01]  /*199a0*/  LOP3.LUT R2, R2, 0xff, RZ, 0xc0, !PT ;  /* 0x000000ff02027812 */ /* 0x000fe200078ec0ff */
[----:B------:R-:W-:Y:S02]  /*199b0*/  IMAD.MOV.U32 R66, RZ, RZ, R125 ;  /* 0x000000ffff427224 */ /* 0x000fe400078e007d */
[----:B------:R-:W-:Y:S01]  /*199c0*/  IMAD.MOV.U32 R65, RZ, RZ, R124 ;  /* 0x000000ffff417224 */ /* 0x000fe200078e007c */
[----:B------:R-:W-:Y:S01]  /*199d0*/  LDSM.16.MT88.4 R80, [R25+0xb800] ;  /* 0x00b800001950783b */ /* 0x000fe20000004200 */
[-C--:B-1----:R-:W-:Y:S01]  /*199e0*/  HMMA.16816.F32 R192, R12, R16.reuse, R212 ;  /* 0x000000100cc0723c */ /* 0x082fe200000018d4 */
[----:B------:R-:W-:Y:S02]  /*199f0*/  IMAD.MOV.U32 R67, RZ, RZ, R126 ;  /* 0x000000ffff437224 */ /* 0x000fe400078e007e */
[----:B------:R-:W-:Y:S05]  /*19a00*/  LDSM.16.MT88.4 R156, [R32+0xa800] ;  /* 0x00a80000209c783b */ /* 0x000fea0000004200 */
[C---:B------:R-:W-:Y:S08]  /*19a10*/  HMMA.16816.F32 R88, R8.reuse, R16, R88 ;  /* 0x000000100858723c */ /* 0x040ff00000001858 */
[-C--:B------:R-:W-:Y:S08]  /*19a20*/  HMMA.16816.F32 R92, R8, R18.reuse, R92 ;  /* 0x00000012085c723c */ /* 0x080ff0000000185c */
[----:B------:R-:W-:Y:S01]  /*19a30*/  HMMA.16816.F32 R188, R12, R18, R216 ;  /* 0x000000120cbc723c */ /* 0x000fe200000018d8 */
[----:B------:R-:W1:Y:S07]  /*19a40*/  LDSM.16.MT88.4 R16, [R31+0x1000] ;  /* 0x001000001f10783b */ /* 0x000e6e0000004200 */
[C---:B--2---:R-:W-:Y:S08]  /*19a50*/  HMMA.16816.F32 R104, R8.reuse, R20, R104 ;  /* 0x000000140868723c */ /* 0x044ff00000001868 */
[----:B------:R-:W-:Y:S08]  /*19a60*/  HMMA.16816.F32 R108, R8, R22, R108 ;  /* 0x00000016086c723c */ /* 0x000ff0000000186c */
[C---:B------:R-:W-:Y:S08]  /*19a70*/  HMMA.16816.F32 R212, R12.reuse, R20, R224 ;  /* 0x000000140cd4723c */ /* 0x040ff000000018e0 */
[C---:B------:R-:W-:Y:S01]  /*19a80*/  HMMA.16816.F32 R20, R12.reuse, R22, R112 ;  /* 0x000000160c14723c */ /* 0x040fe20000001870 */
[----:B------:R-:W-:Y:S01]  /*19a90*/  IMAD.MOV.U32 R26, RZ, RZ, R50 ;  /* 0x000000ffff1a7224 */ /* 0x000fe200078e0032 */
[----:B------:R-:W-:Y:S06]  /*19aa0*/  LDSM.16.MT88.4 R112, [R24+0x1800] ;  /* 0x001800001870783b */ /* 0x000fec0000004200 */
[C---:B-1----:R-:W-:Y:S01]  /*19ab0*/  HMMA.16816.F32 R224, R12.reuse, R16, R164 ;  /* 0x000000100ce0723c */ /* 0x042fe200000018a4 */
[----:B------:R1:W2:Y:S07]  /*19ac0*/  LDSM.16.MT88.4 R164, [R25+0xa800] ;  /* 0x00a8000019a4783b */ /* 0x0002ae0000004200 */
[----:B------:R-:W-:Y:S01]  /*19ad0*/  HMMA.16816.F32 R216, R12, R18, R128 ;  /* 0x000000120cd8723c */ /* 0x000fe20000001880 */
[----:B------:R-:W-:-:S02]  /*19ae0*/  PRMT R13, R2, 0x5410, R6 ;  /* 0x00005410020d7816 */ /* 0x000fc40000000006 */
[----:B------:R-:W-:-:S05]  /*19af0*/  LOP3.LUT R2, R30, 0xffff, RZ, 0xc0, !PT ;  /* 0x0000ffff1e027812 */ /* 0x000fca00078ec0ff */
[----:B------:R-:W-:Y:S01]  /*19b00*/  HMMA.16816.F32 R120, R8, R16, R120 ;  /* 0x000000100878723c */ /* 0x000fe20000001878 */
[----:B------:R-:W-:Y:S02]  /*19b10*/  PRMT R16, R3, 0x5410, R5 ;  /* 0x0000541003107816 */ /* 0x000fe40000000005 */
[----:B------:R-:W-:Y:S02]  /*19b20*/  SHF.R.U32.HI R2, RZ, 0x8, R2 ;  /* 0x00000008ff027819 */ /* 0x000fe40000011602 */
[----:B------:R-:W-:-:S04]  /*19b30*/  LOP3.LUT R3, R30, 0xff, RZ, 0xc0, !PT ;  /* 0x000000ff1e037812 */ /* 0x000fc800078ec0ff */
[----:B------:R-:W-:Y:S02]  /*19b40*/  PRMT R15, R3, 0x5410, R2 ;  /* 0x00005410030f7816 */ /* 0x000fe40000000002 */
[----:B------:R-:W-:Y:S02]  /*19b50*/  PRMT R3, R30, 0x7632, R3 ;  /* 0x000076321e037816 */ /* 0x000fe40000000003 */
[C---:B------:R-:W-:Y:S02]  /*19b60*/  LOP3.LUT R2, R27.reuse, 0xffff, RZ, 0xc0, !PT ;  /* 0x0000ffff1b027812 */ /* 0x040fe400078ec0ff */
[----:B------:R-:W-:Y:S01]  /*19b70*/  PRMT R5, R27, 0x7632, R5 ;  /* 0x000076321b057816 */ /* 0x000fe20000000005 */
[----:B------:R-:W-:Y:S01]  /*19b80*/  HMMA.16816.F32 R160, R8, R18, R160 ;  /* 0x0000001208a0723c */ /* 0x000fe200000018a0 */
[----:B------:R-:W-:Y:S02]  /*19b90*/  LOP3.LUT R6, R3, 0xff, RZ, 0xc0, !PT ;  /* 0x000000ff03067812 */ /* 0x000fe400078ec0ff */
[----:B------:R-:W-:-:S02]  /*19ba0*/  PRMT R14, R7, 0x5410, R38 ;  /* 0x00005410070e7816 */ /* 0x000fc40000000026 */
[----:B------:R-:W-:Y:S02]  /*19bb0*/  SHF.R.U32.HI R3, RZ, 0x8, R2 ;  /* 0x00000008ff037819 */ /* 0x000fe40000011602 */
[----:B------:R-:W-:Y:S02]  /*19bc0*/  LOP3.LUT R8, R27, 0xff, RZ, 0xc0, !PT ;  /* 0x000000ff1b087812 */ /* 0x000fe400078ec0ff */
[----:B------:R-:W-:Y:S02]  /*19bd0*/  SHF.R.U32.HI R7, RZ, 0x18, R27 ;  /* 0x00000018ff077819 */ /* 0x000fe4000001161b */
[----:B------:R-:W-:Y:S02]  /*19be0*/  LOP3.LUT R2, R5, 0xff, RZ, 0xc0, !PT ;  /* 0x000000ff05027812 */ /* 0x000fe400078ec0ff */
[----:B------:R-:W-:Y:S02]  /*19bf0*/  SHF.R.U32.HI R9, RZ, 0x18, R30 ;  /* 0x00000018ff097819 */ /* 0x000fe4000001161e */
[----:B------:R-:W-:-:S02]  /*19c00*/  PRMT R11, R8, 0x5410, R3 ;  /* 0x00005410080b7816 */ /* 0x000fc40000000003 */
[----:B------:R-:W-:Y:S02]  /*19c10*/  PRMT R10, R2, 0x5410, R7 ;  /* 0x00005410020a7816 */ /* 0x000fe40000000007 */
[----:B------:R-:W-:Y:S02]  /*19c20*/  LOP3.LUT R2, R39, 0xff00ff, RZ, 0xc0, !PT ;  /* 0x00ff00ff27027812 */ /* 0x000fe400078ec0ff */
[----:B------:R-:W-:Y:S02]  /*19c30*/  LOP3.LUT R3, R16, 0xff00ff, RZ, 0xc0, !PT ;  /* 0x00ff00ff10037812 */ /* 0x000fe400078ec0ff */
[----:B------:R-:W-:Y:S02]  /*19c40*/  PRMT R12, R6, 0x5410, R9 ;  /* 0x00005410060c7816 */ /* 0x000fe40000000009 */
[--C-:B------:R-:W-:Y:S02]  /*19c50*/  HSET2.LE.AND R8, R2, R0.reuse, PT ;  /* 0x0000000002087233 */ /* 0x100fe40003803000 */
[----:B------:R-:W-:-:S02]  /*19c60*/  HSET2.LE.AND R6, R3, R0, PT ;  /* 0x0000000003067233 */ /* 0x000fc40003803000 */
[--C-:B------:R-:W-:Y:S02]  /*19c70*/  HSET2.LE.AND R9, R14, R0.reuse, PT ;  /* 0x000000000e097233 */ /* 0x100fe40003803000 */
[--C-:B------:R-:W-:Y:S02]  /*19c80*/  HSET2.LE.AND R5, R13, R0.reuse, PT ;  /* 0x000000000d057233 */ /* 0x100fe40003803000 */
[--C-:B------:R-:W-:Y:S02]  /*19c90*/  HSET2.LE.AND R3, R11, R0.reuse, PT ;  /* 0x000000000b037233 */ /* 0x100fe40003803000 */
[--C-:B------:R-:W-:Y:S02]  /*19ca0*/  HSET2.LE.AND R7, R15, R0.reuse, PT ;  /* 0x000000000f077233 */ /* 0x100fe40003803000 */
[--C-:B------:R-:W-:Y:S01]  /*19cb0*/  HSET2.LE.AND R2, R10, R0.reuse, PT ;  /* 0x000000000a027233 */ /* 0x100fe20003803000 */
[----:B------:R-:W-:Y:S01]  /*19cc0*/  IMAD.MOV.U32 R10, RZ, RZ, R182 ;  /* 0x000000ffff0a7224 */ /* 0x000fe200078e00b6 */
[----:B------:R-:W-:-:S04]  /*19cd0*/  HSET2.LE.AND R0, R12, R0, PT ;  /* 0x000000000c007233 */ /* 0x000fc80003803000 */
[----:B------:R-:W-:Y:S01]  /*19ce0*/  LOP3.LUT R124, R10, R3, RZ, 0xc0, !PT ;  /* 0x000000030a7c7212 */ /* 0x000fe200078ec0ff */
        /* <DEDUP_REMOVED lines=10> */
[----:B------:R-:W3:Y:S01]  /*19d90*/  LDSM.16.MT88.4 R48, [R24+0x800] ;  /* 0x000800001830783b */ /* 0x000ee20000004200 */
[----:B------:R-:W-:Y:S01]  /*19da0*/  IMAD.MOV.U32 R17, RZ, RZ, R67 ;  /* 0x000000ffff117224 */ /* 0x000fe200078e0043 */
[----:B------:R-:W-:Y:S01]  /*19db0*/  LOP3.LUT R130, R97, R9, RZ, 0xc0, !PT ;  /* 0x0000000961827212 */ /* 0x000fe200078ec0ff */
[----:B------:R-:W-:Y:S01]  /*19dc0*/  IMAD.U32 R0, RZ, RZ, UR4 ;  /* 0x00000004ff007e24 */ /* 0x000fe2000f8e00ff */
[----:B------:R-:W-:Y:S01]  /*19dd0*/  LOP3.LUT R131, R96, R8, RZ, 0xc0, !PT ;  /* 0x0000000860837212 */ /* 0x000fe200078ec0ff */
[----:B------:R-:W-:Y:S01]  /*19de0*/  IMAD.MOV.U32 R27, RZ, RZ, R99 ;  /* 0x000000ffff1b7224 */ /* 0x000fe200078e0063 */
[----:B------:R-:W4:Y:S01]  /*19df0*/  LDSM.16.MT88.4 R64, [R31+0x800] ;  /* 0x000800001f40783b */ /* 0x000f220000004200 */
[----:B-1----:R-:W-:-:S03]  /*19e00*/  IMAD.MOV.U32 R25, RZ, RZ, R98 ;  /* 0x000000ffff197224 */ /* 0x002fc600078e0062 */
[----:B------:R-:W1:Y:S01]  /*19e10*/  LDSM.16.MT88.4 R96, [R32+0xb800] ;  /* 0x00b800002060783b */ /* 0x000e620000004200 */
[----:B------:R-:W-:-:S03]  /*19e20*/  IMAD.WIDE R6, R0, -0x70, R52 ;  /* 0xffffff9000067825 */ /* 0x000fc600078e0234 */
[----:B------:R-:W1:Y:S01]  /*19e30*/  LDSM.16.MT88.4 R8, [R31+0x1800] ;  /* 0x001800001f08783b */ /* 0x000e620000004200 */
[----:B------:R-:W-:Y:S01]  /*19e40*/  LOP3.LUT R126, R2, R5, RZ, 0xc0, !PT ;  /* 0x00000005027e7212 */ /* 0x000fe200078ec0ff */
[----:B------:R-:W-:Y:S02]  /*19e50*/  IMAD.U32 R2, RZ, RZ, UR4 ;  /* 0x00000004ff027e24 */ /* 0x000fe4000f8e00ff */
[----:B------:R-:W-:Y:S02]  /*19e60*/  STG.E.U16 desc[UR28][R28.64+-0x100], R119 ;  /* 0xffff00771c007986 */ /* 0x000fe4000c10151c */
[----:B------:R-:W-:Y:S02]  /*19e70*/  IMAD.WIDE R2, R2, 0x70, R6 ;  /* 0x0000007002027825 */ /* 0x000fe400078e0206 */
[----:B------:R-:W-:Y:S04]  /*19e80*/  STG.E.U16 desc[UR28][R28.64+-0xfe], R118 ;  /* 0xffff02761c007986 */ /* 0x000fe8000c10151c */
        /* <DEDUP_REMOVED lines=16> */
[----:B--2---:R-:W-:-:S03]  /*19f90*/  IMAD.WIDE R6, R0, -0x70, R2 ;  /* 0xffffff9000067825 */ /* 0x004fc600078e0202 */
[----:B------:R-:W-:Y:S01]  /*19fa0*/  STG.E.U16 desc[UR28][R136.64+-0xd0], R172 ;  /* 0xffff30ac88007986 */ /* 0x000fe2000c10151c */
[----:B---3--:R-:W-:-:S03]  /*19fb0*/  IMAD.U32 R2, RZ, RZ, UR4 ;  /* 0x00000004ff027e24 */ /* 0x008fc6000f8e00ff */
[----:B------:R-:W-:Y:S01]  /*19fc0*/  STG.E.U16 desc[UR28][R136.64+-0xce], R173 ;  /* 0xffff32ad88007986 */ /* 0x000fe2000c10151c */
[----:B------:R-:W-:-:S03]  /*19fd0*/  IMAD.WIDE R2, R2, 0x70, R6 ;  /* 0x0000007002027825 */ /* 0x000fc600078e0206 */
[----:B------:R-:W-:Y:S01]  /*19fe0*/  STG.E.U16 desc[UR28][R6.64+-0xd0], R139 ;  /* 0xffff308b06007986 */ /* 0x000fe2000c10151c */
[----:B------:R-:W-:-:S03]  /*19ff0*/  FADD.FTZ R5, R30, R202 ;  /* 0x000000ca1e057221 */ /* 0x000fc60000010000 */
[----:B------:R-:W-:Y:S04]  /*1a000*/  STG.E.U16 desc[UR28][R6.64+-0xce], R138 ;  /* 0xffff328a06007986 */ /* 0x000fe8000c10151c */
[----:B------:R-:W-:Y:S04]  /*1a010*/  STG.E.U16 desc[UR28][R2.64+-0xd0], R200 ;  /* 0xffff30c802007986 */ /* 0x000fe8000c10151c */
[----:B------:R2:W-:Y:S01]  /*1a020*/  STG.E.U16 desc[UR28][R2.64+-0xce], R187 ;  /* 0xffff32bb02007986 */ /* 0x0005e2000c10151c */
[----:B------:R-:W-:Y:S01]  /*1a030*/  FADD.FTZ R0, R18, R177 ;  /* 0x000000b112007221 */ /* 0x000fe20000010000 */
[----:B------:R-:W-:-:S03]  /*1a040*/  FADD.FTZ R5, R210, R5 ;  /* 0x00000005d2057221 */ /* 0x000fc60000010000 */
[----:B------:R-:W-:Y:S01]  /*1a050*/  FADD.FTZ R0, R198, R0 ;  /* 0x00000000c6007221 */ /* 0x000fe20000010000 */
[----:B------:R-:W-:Y:S03]  /*1a060*/  HMMA.16816.F32 R168, R128, R164, R168 ;  /* 0x000000a480a8723c */ /* 0x000fe600000018a8 */
[----:B------:R-:W-:-:S05]  /*1a070*/  FADD.FTZ R0, R199, R0 ;  /* 0x00000000c7007221 */ /* 0x000fca0000010000 */
[----:B------:R-:W-:Y:S01]  /*1a080*/  HMMA.16816.F32 R152, R124, R164, R152 ;  /* 0x000000a47c98723c */ /* 0x000fe20000001898 */
[----:B--2---:R-:W-:Y:S01]  /*1a090*/  FADD.FTZ R3, R27, R207 ;  /* 0x000000cf1b037221 */ /* 0x004fe20000010000 */
[----:B------:R-:W-:-:S03]  /*1a0a0*/  FADD.FTZ R2, R26, R181 ;  /* 0x000000b51a027221 */ /* 0x000fc60000010000 */
[----:B------:R-:W-:Y:S01]  /*1a0b0*/  FADD.FTZ R3, R19, R3 ;  /* 0x0000000313037221 */ /* 0x000fe20000010000 */
[----:B------:R-:W-:Y:S02]  /*1a0c0*/  FADD.FTZ R2, R206, R2 ;  /* 0x00000002ce027221 */ /* 0x000fe40000010000 */
[----:B------:R-:W-:Y:S01]  /*1a0d0*/  HMMA.16816.F32 R148, R124, R166, R148 ;  /* 0x000000a67c94723c */ /* 0x000fe20000001894 */
[----:B------:R-:W-:Y:S01]  /*1a0e0*/  FADD.FTZ R6, R17, R3 ;  /* 0x0000000311067221 */ /* 0x000fe20000010000 */
[----:B------:R-:W-:Y:S01]  /*1a0f0*/  FADD.FTZ R3, R220, R5 ;  /* 0x00000005dc037221 */ /* 0x000fe20000010000 */
[----:B------:R-:W-:-:S05]  /*1a100*/  FADD.FTZ R2, R208, R2 ;  /* 0x00000002d0027221 */ /* 0x000fca0000010000 */
[C---:B------:R-:W-:Y:S01]  /*1a110*/  HMMA.16816.F32 R164, R128.reuse, R166, R40 ;  /* 0x000000a680a4723c */ /* 0x040fe20000001828 */
[----:B------:R2:W-:Y:S04]  /*1a120*/  STL [R1+0x3c], R6 ;  /* 0x00003c0601007387 */ /* 0x0005e80000100800 */
[----:B------:R2:W-:Y:S03]  /*1a130*/  STL [R1+0x40], R3 ;  /* 0x0000400301007387 */ /* 0x0005e60000100800 */
[-C--:B------:R-:W-:Y:S01]  /*1a140*/  HMMA.16816.F32 R68, R128, R80.reuse, R68 ;  /* 0x000000508044723c */ /* 0x080fe20000001844 */
[----:B------:R2:W-:Y:S07]  /*1a150*/  STL [R1+0x34], R2 ;  /* 0x0000340201007387 */ /* 0x0005ee0000100800 */
[C---:B------:R-:W-:Y:S01]  /*1a160*/  HMMA.16816.F32 R72, R124.reuse, R80, R72 ;  /* 0x000000507c48723c */ /* 0x040fe20000001848 */
[----:B------:R2:W-:Y:S07]  /*1a170*/  STG.E.U16 desc[UR28][R28.64+-0xd0], R180 ;  /* 0xffff30b41c007986 */ /* 0x0005ee000c10151c */
[C---:B------:R-:W-:Y:S01]  /*1a180*/  HMMA.16816.F32 R76, R124.reuse, R82, R76 ;  /* 0x000000527c4c723c */ /* 0x040fe2000000184c */
[----:B------:R2:W-:Y:S07]  /*1a190*/  STG.E.U16 desc[UR28][R28.64+-0xce], R174 ;  /* 0xffff32ae1c007986 */ /* 0x0005ee000c10151c */
[----:B------:R-:W-:Y:S01]  /*1a1a0*/  HMMA.16816.F32 R40, R124, R48, R56 ;  /* 0x000000307c28723c */ /* 0x000fe20000001838 */
[----:B------:R2:W-:Y:S07]  /*1a1b0*/  STL [R1+0x38], R0 ;  /* 0x0000380001007387 */ /* 0x0005ee0000100800 */
[----:B------:R-:W-:Y:S08]  /*1a1c0*/  HMMA.16816.F32 R80, R128, R82, R44 ;  /* 0x000000528050723c */ /* 0x000ff0000000182c */
[C---:B----4-:R-:W-:Y:S08]  /*1a1d0*/  HMMA.16816.F32 R56, R124.reuse, R64, R60 ;  /* 0x000000407c38723c */ /* 0x050ff0000000183c */
        /* <DEDUP_REMOVED lines=23> */
[----:B------:R-:W-:-:S04]  /*1a350*/  IADD3 R210, P0, PT, R136, -0x140, RZ ;  /* 0xfffffec088d27810 */ /* 0x000fc80007f1e0ff */
[----:B------:R-:W-:Y:S01]  /*1a360*/  IADD3.X R211, PT, PT, R137, -0x1, RZ, P0, !PT ;  /* 0xffffffff89d37810 */ /* 0x000fe200007fe4ff */
[----:B------:R-:W-:Y:S01]  /*1a370*/  @UP0 UIADD3 UR23, UPT, UPT, UR23, -0x6, URZ ;  /* 0xfffffffa17170890 */ /* 0x000fe2000fffe0ff */
[----:B--2---:R-:W-:-:S13]  /*1a380*/  BRA.U UP0, `(.L_x_2543) ;  /* 0x0000000100047547 */ /* 0x004fda000b800000 */
.L_x_2538:
[----:B------:R-:W-:-:S12]  /*1a390*/  UIADD3 UR23, UPT, UPT, UR27, -0x1, URZ ;  /* 0xffffffff1b177890 */ /* 0x000fd8000fffe0ff */
.L_x_2543:
[----:B------:R-:W-:-:S09]  /*1a3a0*/  UISETP.GE.AND UP0, UPT, UR23, UR19, UPT ;  /* 0x000000131700728c */ /* 0x000fd2000bf06270 */
[----:B------:R-:W-:Y:S05]  /*1a3b0*/  BRA.U !UP0, `(.L_x_2544) ;  /* 0x0000004908587547 */ /* 0x000fea000b800000 */
[----:B------:R-:W2:Y:S01]  /*1a3c0*/  LDL.LU.64 R8, [R1+0xa8] ;  /* 0x0000a80001087983 */ /* 0x000ea20000300a00 */
[C---:B------:R-:W-:Y:S01]  /*1a3d0*/  LOP3.LUT P0, RZ, R205.reuse, 0x2, RZ, 0xc0, !PT ;  /* 0x00000002cdff7812 */ /* 0x040fe2000780c0ff */
[----:B------:R-:W-:Y:S01]  /*1a3e0*/  IMAD.SHL.U32 R206, R205, 0x40, RZ ;  /* 0x00000040cdce7824 */ /* 0x000fe200078e00ff */
[----:B------:R-:W-:Y:S01]  /*1a3f0*/  UIADD3 UR4, UPT, UPT, UR34, -0x61c88647, URZ ;  /* 0x9e3779b922047890 */ /* 0x000fe2000fffe0ff */
[----:B------:R-:W3:Y:S01]  /*1a400*/  S2R R205, SR_TID.X ;  /* 0x0000000000cd7919 */ /* 0x000ee20000002100 */
[----:B------:R-:W-:Y:S01]  /*1a410*/  UIADD3 UR7, UPT, UPT, UR34, 0x3c6ef372, URZ ;  /* 0x3c6ef37222077890 */ /* 0x000fe2000fffe0ff */
[----:B------:R-:W4:Y:S01]  /*1a420*/  LDC R214, c[0x0][0x4f8] ;  /* 0x00013e00ffd67b82 */ /* 0x000f220000000800 */
[----:B------:R-:W1:Y:S01]  /*1a430*/  LDCU UR8, c[0x0][0x440] ;  /* 0x00008800ff0877ac */ /* 0x000e620008000800 */
[----:B------:R-:W1:Y:S01]  /*1a440*/  S2R R2, SR_CTAID.X ;  /* 0x0000000000027919 */ /* 0x000e620000002500 */
[----:B------:R-:W-:Y:S01]  /*1a450*/  MOV R202, 0x20 ;  /* 0x0000002000ca7802 */ /* 0x000fe20000000f00 */
[----:B------:R-:W-:Y:S01]  /*1a460*/  IMAD.MOV.U32 R138, RZ, RZ, R132 ;  /* 0x000000ffff8a7224 */ /* 0x000fe200078e0084 */
[----:B------:R-:W-:Y:S01]  /*1a470*/  MOV R136, R134 ;  /* 0x0000008600887202 */ /* 0x000fe20000000f00 */
[----:B------:R-:W1:Y:S01]  /*1a480*/  S2R R6, SR_CTAID.X ;  /* 0x0000000000067919 */ /* 0x000e620000002500 */
[----:B------:R-:W-:Y:S01]  /*1a490*/  IMAD.MOV.U32 R137, RZ, RZ, R133 ;  /* 0x000000ffff897224 */ /* 0x000fe200078e0085 */
[----:B------:R-:W2:Y:S01]  /*1a4a0*/  LDC.64 R232, c[0x0][0x3c0] ;  /* 0x0000f000ffe87b82 */ /* 0x000ea20000000a00 */
[----:B------:R-:W-:Y:S01]  /*1a4b0*/  IMAD.MOV.U32 R208, RZ, RZ, 0x40 ;  /* 0x00000040ffd07424 */ /* 0x000fe200078e00ff */
[C---:B------:R-:W-:Y:S01]  /*1a4c0*/  IADD3 R199, PT, PT, R221.reuse, 0x48, RZ ;  /* 0x00000048ddc77810 */ /* 0x040fe20007ffe0ff */
[C---:B------:R-:W-:Y:S01]  /*1a4d0*/  VIADD R220, R221.reuse, 0x8 ;  /* 0x00000008dddc7836 */ /* 0x040fe20000000000 */
[----:B------:R-:W1:Y:S01]  /*1a4e0*/  LDCU UR15, c[0x0][0x440] ;  /* 0x00008800ff0f77ac */ /* 0x000e620008000800 */
[----:B------:R-:W-:Y:S01]  /*1a4f0*/  VIADD R200, R221, 0x40 ;  /* 0x00000040ddc87836 */ /* 0x000fe20000000000 */
[----:B------:R-:W1:Y:S01]  /*1a500*/  LDCU.U8 UR14, c[0x0][0x4f8] ;  /* 0x00009f00ff0e77ac */ /* 0x000e620008000000 */
[----:B---3--:R-:W-:-:S02]  /*1a510*/  SHF.R.U32.HI R0, RZ, 0x5, R205 ;  /* 0x00000005ff007819 */ /* 0x008fc400000116cd */
[----:B------:R-:W-:Y:S02]  /*1a520*/  SHF.R.U32.HI R5, RZ, 0x5, R205 ;  /* 0x00000005ff057819 */ /* 0x000fe400000116cd */
[----:B----4-:R-:W-:Y:S01]  /*1a530*/  LOP3.LUT R214, R214, 0xff, RZ, 0xc0, !PT ;  /* 0x000000ffd6d67812 */ /* 0x010fe200078ec0ff */
[----:B-1----:R-:W-:Y:S01]  /*1a540*/  IMAD R2, R2, 0x8, R0 ;  /* 0x0000000802027824 */ /* 0x002fe200078e0200 */
[----:B------:R-:W-:Y:S01]  /*1a550*/  ISETP.GE.AND P4, PT, R4, UR8, PT ;  /* 0x0000000804007c0c */ /* 0x000fe2000bf86270 */
[----:B------:R-:W-:Y:S02]  /*1a560*/  IMAD R6, R6, 0x8, R5 ;  /* 0x0000000806067824 */ /* 0x000fe400078e0205 */
[----:B------:R-:W-:Y:S02]  /*1a570*/  VIADD R2, R2, 0x4 ;  /* 0x0000000402027836 */ /* 0x000fe40000000000 */
[----:B------:R-:W-:-:S04]  /*1a580*/  IMAD.WIDE.U32 R6, R6, -0x326172a9, RZ ;  /* 0xcd9e8d5706067825 */ /* 0x000fc800078e00ff */
[----:B------:R-:W-:Y:S01]  /*1a590*/  IMAD.WIDE.U32 R2, R2, -0x326172a9, RZ ;  /* 0xcd9e8d5702027825 */ /* 0x000fe200078e00ff */
[----:B------:R-:W-:Y:S02]  /*1a5a0*/  LOP3.LUT R5, R6, UR4, RZ, 0x3c, !PT ;  /* 0x0000000406057c12 */ /* 0x000fe4000f8e3cff */
[----:B------:R-:W-:Y:S01]  /*1a5b0*/  SEL R202, R202, 0xffffffe0, !P0 ;  /* 0xffffffe0caca7807 */ /* 0x000fe20004000000 */
[----:B------:R-:W-:Y:S01]  /*1a5c0*/  IMAD.MOV.U32 R3, RZ, RZ, R135 ;  /* 0x000000ffff037224 */ /* 0x000fe200078e0087 */
[----:B--2---:R-:W-:-:S05]  /*1a5d0*/  LOP3.LUT R0, R9, UR35, RZ, 0x3c, !PT ;  /* 0x0000002309007c12 */ /* 0x004fca000f8e3cff */
[----:B------:R1:W-:Y:S04]  /*1a5e0*/  STL [R1+0x5c], R0 ;  /* 0x00005c0001007387 */ /* 0x0003e80000100800 */
[----:B------:R-:W-:Y:S01]  /*1a5f0*/  STL [R1+0x58], R5 ;  /* 0x0000580501007387 */ /* 0x000fe20000100800 */
[----:B-1----:R-:W-:Y:S01]  /*1a600*/  LOP3.LUT R0, R2, UR4, RZ, 0x3c, !PT ;  /* 0x0000000402007c12 */ /* 0x002fe2000f8e3cff */
[----:B------:R-:W-:Y:S01]  /*1a610*/  IMAD R214, R214, 0x10000, R214 ;  /* 0x00010000d6d67824 */ /* 0x000fe200078e02d6 */
[----:B------:R-:W-:Y:S01]  /*1a620*/  LOP3.LUT R207, R206, 0x400, RZ, 0xc0, !PT ;  /* 0x00000400cecf7812 */ /* 0x000fe200078ec0ff */
[----:B------:R-:W1:Y:S02]  /*1a630*/  LDCU UR4, c[0x0][0x45c] ;  /* 0x00008b80ff0477ac */ /* 0x000e640008000800 */
[----:B------:R2:W-:Y:S04]  /*1a640*/  STL [R1+0x54], R0 ;  /* 0x0000540001007387 */ /* 0x0005e80000100800 */
[----:B------:R-:W3:Y:S04]  /*1a650*/  LDL.64 R8, [R1+0x78] ;  /* 0x0000780001087983 */ /* 0x000ee80000100a00 */
[----:B------:R-:W2:Y:S01]  /*1a660*/  LDL.64 R6, [R1+0x80] ;  /* 0x0000800001067983 */ /* 0x000ea20000100a00 */
[----:B---3--:R-:W-:-:S02]  /*1a670*/  LOP3.LUT R2, R9, UR7, RZ, 0x3c, !PT ;  /* 0x0000000709027c12 */ /* 0x008fc4000f8e3cff */
[----:B--2---:R-:W-:-:S03]  /*1a680*/  LOP3.LUT R0, R7, UR7, RZ, 0x3c, !PT ;  /* 0x0000000707007c12 */ /* 0x004fc6000f8e3cff */
[----:B------:R2:W-:Y:S04]  /*1a690*/  STL [R1+0x50], R2 ;  /* 0x0000500201007387 */ /* 0x0005e80000100800 */
[----:B------:R2:W-:Y:S01]  /*1a6a0*/  STL [R1+0x4c], R0 ;  /* 0x00004c0001007387 */ /* 0x0005e20000100800 */
[----:B-1----:R-:W-:Y:S05]  /*1a6b0*/  BRA `(.L_x_2545) ;  /* 0x0000000000987947 */ /* 0x002fea0003800000 */
.L_x_2547:
        /* <DEDUP_REMOVED lines=10> */
[CC--:B--2---:R-:W-:Y:S04]  /*1a760*/  @!P4 LEA R16, P0, R11.reuse, R224.reuse, 0x1 ;  /* 0x000000e00b10c211 */ /* 0x0c4fe800078008ff */
[CCC-:B---3--:R-:W-:Y:S02]  /*1a770*/  @!P4 LEA.HI.X R17, R11.reuse, R219.reuse, R12.reuse, 0x1, P0 ;  /* 0x000000db0b11c211 */ /* 0x1c8fe400000f0c0c */
[CC--:B------:R-:W-:Y:S03]  /*1a780*/  @!P6 LEA R14, P0, R11.reuse, R224.reuse, 0x1 ;  /* 0x000000e00b0ee211 */ /* 0x0c0fe600078008ff */
[----:B------:R-:W-:Y:S01]  /*1a790*/  @!PT LDS RZ, [RZ] ;  /* 0x00000000fffff984 */ /* 0x000fe20000000800 */
[----:B------:R-:W-:Y:S01]  /*1a7a0*/  @!PT LDS RZ, [RZ] ;  /* 0x00000000fffff984 */ /* 0x000fe20000000800 */
[----:B------:R-:W-:Y:S01]  /*1a7b0*/  @!PT LDS RZ, [RZ] ;  /* 0x00000000fffff984 */ /* 0x000fe20000000800 */
[----:B------:R1:W-:Y:S01]  /*1a7c0*/  @!P4 LDGSTS.E.BYPASS.LTC128B.128 [R209+0x8000], desc[UR28][R16.64] ;  /* 0x0800000010d1cfae */ /* 0x0003e2000b981a1c */
[-C--:B------:R-:W-:Y:S02]  /*1a7d0*/  @!P6 LEA.HI.X R15, R11, R219.reuse, R12, 0x1, P0 ;  /* 0x000000db0b0fe211 */ /* 0x080fe400000f0c0c */
[C---:B------:R-:W-:Y:S01]  /*1a7e0*/  LEA R12, P0, R13.reuse, R224, 0x1 ;  /* 0x000000e00d0c7211 */ /* 0x040fe200078008ff */
[----:B------:R1:W-:Y:S03]  /*1a7f0*/  @P4 STS.128 [R209+0x8000], RZ ;  /* 0x008000ffd1004388 */ /* 0x0003e60000000c00 */
        /* <DEDUP_REMOVED lines=18> */
.L_x_2545:
[----:B------:R-:W3:Y:S01]  /*1a920*/  LDL R5, [R1+0x70] ;  /* 0x0000700001057983 */ /* 0x000ee20000100800 */
[----:B------:R-:W-:Y:S05]  /*1a930*/  DEPBAR.LE SB0, 0x0 ;  /* 0x000080000000791a */ /* 0x000fea0000000000 */
[----:B------:R-:W4:Y:S01]  /*1a940*/  LDL R10, [R1+0x6c] ;  /* 0x00006c00010a7983 */ /* 0x000f220000100800 */
[----:B------:R-:W-:Y:S01]  /*1a950*/  LOP3.LUT R11, R4, 0x40, RZ, 0xfc, !PT ;  /* 0x00000040040b7812 */ /* 0x000fe200078efcff */
[----:B------:R-:W-:Y:S01]  /*1a960*/  IMAD.WIDE.U32 R8, R232, UR23, RZ ;  /* 0x00000017e8087c25 */ /* 0x000fe2000f8e00ff */
[----:B------:R-:W-:Y:S01]  /*1a970*/  SHF.R.U32.HI R203, RZ, 0x1, R205 ;  /* 0x00000001ffcb7819 */ /* 0x000fe200000116cd */
[----:B------:R-:W-:Y:S01]  /*1a980*/  BAR.SYNC.DEFER_BLOCKING 0x0 ;  /* 0x0000000000007b1d */ /* 0x000fe20000010000 */
[----:B------:R-:W-:Y:S01]  /*1a990*/  ISETP.GE.AND P6, PT, R11, UR15, PT ;  /* 0x0000000f0b007c0c */ /* 0x000fe2000bfc6270 */
[----:B--2---:R-:W-:Y:S01]  /*1a9a0*/  IMAD R0, R233, UR23, R9 ;  /* 0x00000017e9007c24 */ /* 0x004fe2000f8e0209 */
[C---:B------:R-:W-:Y:S01]  /*1a9b0*/  LOP3.LUT P2, RZ, R205.reuse, 0x4, RZ, 0xc0, !PT ;  /* 0x00000004cdff7812 */ /* 0x040fe2000784c0ff */
[C---:B------:R-:W-:Y:S01]  /*1a9c0*/  IMAD.SHL.U32 R2, R8.reuse, 0x20, RZ ;  /* 0x0000002008027824 */ /* 0x040fe200078e00ff */
[----:B------:R-:W-:Y:S01]  /*1a9d0*/  UISETP.GT.AND UP0, UPT, UR23, UR19, UPT ;  /* 0x000000131700728c */ /* 0x000fe2000bf04270 */
[C---:B------:R-:W-:Y:S01]  /*1a9e0*/  IMAD.SHL.U32 R213, R205.reuse, 0x2, RZ ;  /* 0x00000002cdd57824 */ /* 0x040fe200078e00ff */
[----:B------:R1:W-:Y:S06]  /*1a9f0*/  STL [R1+0x60], R11 ;  /* 0x0000600b01007387 */ /* 0x0003ec0000100800 */
[----:B------:R-:W2:Y:S06]  /*1aa00*/  LDL R215, [R1+0x5c] ;  /* 0x00005c0001d77983 */ /* 0x000eac0000100800 */
[----:B------:R-:W2:Y:S06]  /*1aa10*/  LDL R212, [R1+0x50] ;  /* 0x0000500001d47983 */ /* 0x000eac0000100800 */
[----:B------:R-:W2:Y:S06]  /*1aa20*/  LDL R201, [R1+0x54] ;  /* 0x0000540001c97983 */ /* 0x000eac0000100800 */
[----:B------:R-:W2:Y:S06]  /*1aa30*/  LDL R195, [R1+0x4c] ;  /* 0x00004c0001c37983 */ /* 0x000eac0000100800 */
[----:B------:R-:W2:Y:S06]  /*1aa40*/  LDL R198, [R1+0x58] ;  /* 0x0000580001c67983 */ /* 0x000eac0000100800 */
[----:B------:R-:W-:Y:S01]  /*1aa50*/  STL [R1+0x74], R213 ;  /* 0x000074d501007387 */ /* 0x000fe20000100800 */
[----:B-1----:R-:W-:Y:S05]  /*1aa60*/  IMAD.SHL.U32 R11, R205, 0x20, RZ ;  /* 0x00000020cd0b7824 */ /* 0x002fea00078e00ff */
[----:B------:R-:W-:Y:S02]  /*1aa70*/  LOP3.LUT R204, R11, 0x7c00, RZ, 0xc0, !PT ;  /* 0x00007c000bcc7812 */ /* 0x000fe400078ec0ff */
[CC--:B---3--:R-:W-:Y:S04]  /*1aa80*/  LEA R6, P0, R8.reuse, R5.reuse, 0x6 ;  /* 0x0000000508067211 */ /* 0x0c8fe800078030ff */
[C-C-:B----4-:R-:W-:Y:S02]  /*1aa90*/  LEA.HI.X R7, R8.reuse, R10, R0.reuse, 0x6, P0 ;  /* 0x0000000a08077211 */ /* 0x150fe400000f3400 */
[----:B------:R-:W-:Y:S02]  /*1aaa0*/  SHF.L.U64.HI R8, R8, 0x5, R0 ;  /* 0x0000000508087819 */ /* 0x000fe40000010200 */
[C---:B------:R-:W-:Y:S01]  /*1aab0*/  LEA R2, P0, R232.reuse, R2, 0x4 ;  /* 0x00000002e8027211 */ /* 0x040fe200078020ff */
[----:B------:R-:W-:Y:S01]  /*1aac0*/  @!PT LDS RZ, [RZ] ;  /* 0x00000000fffff984 */ /* 0x000fe20000000800 */
[----:B------:R-:W-:Y:S01]  /*1aad0*/  @!PT LDS RZ, [RZ] ;  /* 0x00000000fffff984 */ /* 0x000fe20000000800 */
[----:B------:R-:W-:Y:S01]  /*1aae0*/  @!PT LDS RZ, [RZ] ;  /* 0x00000000fffff984 */ /* 0x000fe20000000800 */
[----:B------:R-:W-:Y:S01]  /*1aaf0*/  @!P4 LDGSTS.E.BYPASS.LTC128B.128 [R209+0xa000], desc[UR28][R6.64] ;  /* 0x0a00000006d1cfae */ /* 0x000fe2000b981a1c */
[----:B------:R-:W-:Y:S02]  /*1ab00*/  LOP3.LUT R0, R203, 0x8, RZ, 0xc0, !PT ;  /* 0x00000008cb007812 */ /* 0x000fe400078ec0ff */
[----:B------:R-:W-:Y:S03]  /*1ab10*/  LEA.HI.X R9, R232, R8, R233, 0x4, P0 ;  /* 0x00000008e8097211 */ /* 0x000fe600000f24e9 */
[----:B------:R-:W-:Y:S01]  /*1ab20*/  @P4 STS.128 [R209+0xa000], RZ ;  /* 0x00a000ffd1004388 */ /* 0x000fe20000000c00 */
[----:B------:R-:W-:Y:S02]  /*1ab30*/  ISETP.GE.AND P4, PT, R4, UR15, PT ;  /* 0x0000000f04007c0c */ /* 0x000fe4000bf86270 */
[----:B------:R-:W-:Y:S03]  /*1ab40*/  LEA R8, P0, R2, R5, 0x1 ;  /* 0x0000000502087211 */ /* 0x000fe600078008ff */
[----:B------:R-:W-:Y:S01]  /*1ab50*/  @!PT LDS RZ, [RZ] ;  /* 0x00000000fffff984 */ /* 0x000fe20000000800 */
[----:B------:R-:W-:Y:S01]  /*1ab60*/  @!PT LDS RZ, [RZ] ;  /* 0x00000000fffff984 */ /* 0x000fe20000000800 */
[----:B------:R-:W-:Y:S01]  /*1ab70*/  @!PT LDS RZ, [RZ] ;  /* 0x00000000fffff984 */ /* 0x000fe20000000800 */
[----:B------:R1:W-:Y:S01]  /*1ab80*/  @!P6 LDGSTS.E.BYPASS.LTC128B.128 [R209+0xb000], desc[UR28][R6.64+0x80] ;  /* 0x0b00008006d1efae */ /* 0x0003e2000b981a1c */
[--C-:B------:R-:W-:Y:S02]  /*1ab90*/  LOP3.LUT R4, R4, 0x1c0, R206.reuse, 0xf8, !PT ;  /* 0x000001c004047812 */ /* 0x100fe400078ef8ce */
[----:B------:R-:W-:Y:S03]  /*1aba0*/  LEA.HI.X R9, R2, R10, R9, 0x1, P0 ;  /* 0x0000000a02097211 */ /* 0x000fe600000f0c09 */
[----:B------:R-:W-:Y:S01]  /*1abb0*/  @P6 STS.128 [R209+0xb000], RZ ;  /* 0x00b000ffd1006388 */ /* 0x000fe20000000c00 */
[----:B------:R-:W-:Y:S02]  /*1abc0*/  LOP3.LUT R5, R204, 0x200, R206, 0xf8, !PT ;  /* 0x00000200cc057812 */ /* 0x000fe400078ef8ce */
[C---:B------:R-:W-:Y:S02]  /*1abd0*/  LOP3.LUT R194, R4.reuse, R0, RZ, 0x3c, !PT ;  /* 0x0000000004c27212 */ /* 0x040fe400078e3cff */
[----:B------:R-:W-:Y:S01]  /*1abe0*/  LOP3.LUT R2, R4, 0x8, R205, 0x78, !PT ;  /* 0x0000000804027812 */ /* 0x000fe200078e78cd */
[----:B------:R-:W-:Y:S01]  /*1abf0*/  @!PT LDS RZ, [RZ] ;  /* 0x00000000fffff984 */ /* 0x000fe20000000800 */
[----:B------:R-:W-:Y:S01]  /*1ac00*/  @!PT LDS RZ, [RZ] ;  /* 0x00000000fffff984 */ /* 0x000fe20000000800 */
[----:B------:R-:W-:Y:S01]  /*1ac10*/  @!PT LDS RZ, [RZ] ;  /* 0x00000000fffff984 */ /* 0x000fe20000000800 */
[----:B------:R-:W-:Y:S01]  /*1ac20*/  @!P4 LDGSTS.E.BYPASS.LTC128B.128 [R209+0xa800], desc[UR28][R8.64] ;  /* 0x0a80000008d1cfae */ /* 0x000fe2000b981a1c */
[----:B------:R-:W-:Y:S05]  /*1ac30*/  LOP3.LUT R0, R5, R194, RZ, 0xfc, !PT ;  /* 0x000000c205007212 */ /* 0x000fea00078efcff */
[----:B------:R-:W-:Y:S01]  /*1ac40*/  @P4 STS.128 [R209+0xa800], RZ ;  /* 0x00a800ffd1004388 */ /* 0x000fe20000000c00 */
[----:B------:R-:W-:Y:S01]  /*1ac50*/  IMAD R2, R2, 0x2, R207 ;  /* 0x0000000202027824 */ /* 0x000fe200078e02cf */
[----:B------:R-:W-:Y:S04]  /*1ac60*/  LEA R0, R0, UR5, 0x1 ;  /* 0x0000000500007c11 */ /* 0x000fe8000f8e08ff */
[----:B------:R-:W-:Y:S01]  /*1ac70*/  @!PT LDS RZ, [RZ] ;  /* 0x00000000fffff984 */ /* 0x000fe20000000800 */
[----:B------:R-:W-:Y:S01]  /*1ac80*/  @!PT LDS RZ, [RZ] ;  /* 0x00000000fffff984 */ /* 0x000fe20000000800 */
[----:B------:R-:W-:Y:S01]  /*1ac90*/  @!PT LDS RZ, [RZ] ;  /* 0x00000000fffff984 */ /* 0x000fe20000000800 */
[----:B------:R3:W-:Y:S01]  /*1aca0*/  @!P6 LDGSTS.E.BYPASS.LTC128B.128 [R209+0xb800], desc[UR28][R8.64+0x80] ;  /* 0x0b80008008d1efae */ /* 0x0007e2000b981a1c */
[----:B------:R-:W-:Y:S02]  /*1acb0*/  VIADD R188, R2, UR5 ;  /* 0x0000000502bc7c36 */ /* 0x000fe40008000000 */
[--C-:B------:R-:W-:Y:S03]  /*1acc0*/  IMAD.IADD R189, R0, 0x1, R202.reuse ;  /* 0x0000000100bd7824 */ /* 0x100fe600078e02ca */
        /* <DEDUP_REMOVED lines=8> */
[----:B------:R-:W2:Y:S06]  /*1ad50*/  LDSM.16.M88.4 R176, [R190+0x8000] ;  /* 0x00800000beb0783b */ /* 0x000eac0000000200 */
[----:B------:R-:W2:Y:S01]  /*1ad60*/  LDSM.16.M88.4 R180, [R189+0x2000] ;  /* 0x00200000bdb4783b */ /* 0x000ea20000000200 */
[-C--:B-1----:R-:W-:Y:S05]  /*1ad70*/  HMMA.16816.F32 R4, R32, R16.reuse, RZ ;  /* 0x000000102004723c */ /* 0x082fea00000018ff */
[----:B------:R-:W1:Y:S03]  /*1ad80*/  LDSM.16.M88.4 R184, [R190+0x8800] ;  /* 0x00880000beb8783b */ /* 0x000e660000000200 */
[C---:B---3--:R-:W-:Y:S08]  /*1ad90*/  HMMA.16816.F32 R8, R28.reuse, R16, RZ ;  /* 0x000000101c08723c */ /* 0x048ff000000018ff */
[-C--:B------:R-:W-:Y:S08]  /*1ada0*/  HMMA.16816.F32 R12, R28, R18.reuse, RZ ;  /* 0x000000121c0c723c */ /* 0x080ff000000018ff */
[C---:B------:R-:W-:Y:S08]  /*1adb0*/  HMMA.16816.F32 R16, R32.reuse, R18, RZ ;  /* 0x000000122010723c */ /* 0x040ff000000018ff */
[-C--:B----4-:R-:W-:Y:S08]  /*1adc0*/  HMMA.16816.F32 R20, R32, R132.reuse, RZ ;  /* 0x000000842014723c */ /* 0x090ff000000018ff */
[C---:B------:R-:W-:Y:S02]  /*1add0*/  HMMA.16816.F32 R24, R28.reuse, R132, RZ ;  /* 0x000000841c18723c */ /* 0x040fe400000018ff */
[----:B------:R-:W-:Y:S05]  /*1ade0*/  SEL R132, R208, 0xffffffc0, !P2 ;  /* 0xffffffc0d0847807 */ /* 0x000fea0005000000 */
[--C-:B------:R-:W-:Y:S01]  /*1adf0*/  IMAD.IADD R139, R0, 0x1, R132.reuse ;  /* 0x00000001008b7824 */ /* 0x100fe200078e0284 */
[-C--:B------:R-:W-:Y:S01]  /*1ae00*/  HMMA.16816.F32 R28, R28, R134.reuse, RZ ;  /* 0x000000861c1c723c */ /* 0x080fe200000018ff */
[----:B------:R-:W-:Y:S02]  /*1ae10*/  IMAD.IADD R188, R188, 0x1, R132 ;  /* 0x00000001bcbc7824 */ /* 0x000fe400078e0284 */
[C---:B------:R-:W-:Y:S02]  /*1ae20*/  IMAD.IADD R192, R202.reuse, 0x1, R139 ;  /* 0x00000001cac07824 */ /* 0x040fe400078e028b */
[----:B------:R-:W-:Y:S03]  /*1ae30*/  IMAD.IADD R193, R202, 0x1, R188 ;  /* 0x00000001cac17824 */ /* 0x000fe600078e02bc */
[----:B------:R-:W-:Y:S01]  /*1ae40*/  HMMA.16816.F32 R32, R32, R134, RZ ;  /* 0x000000862020723c */ /* 0x000fe200000018ff */
[----:B------:R-:W-:Y:S07]  /*1ae50*/  LDSM.16.M88.4 R132, [R139] ;  /* 0x000000008b84783b */ /* 0x000fee0000000200 */
[-C--:B--2---:R-:W-:Y:S08]  /*1ae60*/  HMMA.16816.F32 R4, R172, R176.reuse, R4 ;  /* 0x000000b0ac04723c */ /* 0x084ff00000001804 */
[C---:B------:R-:W-:Y:S08]  /*1ae70*/  HMMA.16816.F32 R8, R180.reuse, R176, R8 ;  /* 0x000000b0b408723c */ /* 0x040ff00000001808 */
[-C--:B------:R-:W-:Y:S08]  /*1ae80*/  HMMA.16816.F32 R12, R180, R178.reuse, R12 ;  /* 0x000000b2b40c723c */ /* 0x080ff0000000180c */
[C---:B------:R-:W-:Y:S01]  /*1ae90*/  HMMA.16816.F32 R16, R172.reuse, R178, R16 ;  /* 0x000000b2ac10723c */ /* 0x040fe20000001810 */
[----:B------:R-:W2:Y:S07]  /*1aea0*/  LDSM.16.M88.4 R176, [R188+0x8000] ;  /* 0x00800000bcb0783b */ /* 0x000eae0000000200 */
[-C--:B-1----:R-:W-:Y:S08]  /*1aeb0*/  HMMA.16816.F32 R20, R172, R184.reuse, R20 ;  /* 0x000000b8ac14723c */ /* 0x082ff00000001814 */
[C---:B------:R-:W-:Y:S08]  /*1aec0*/  HMMA.16816.F32 R24, R180.reuse, R184, R24 ;  /* 0x000000b8b418723c */ /* 0x040ff00000001818 */
[-C--:B------:R-:W-:Y:S01]  /*1aed0*/  HMMA.16816.F32 R28, R180, R186.reuse, R28 ;  /* 0x000000bab41c723c */ /* 0x080fe2000000181c */
[----:B------:R-:W1:Y:S07]  /*1aee0*/  LDSM.16.M88.4 R180, [R139+0x2000] ;  /* 0x002000008bb4783b */ /* 0x000e6e0000000200 */
[----:B------:R-:W-:Y:S01]  /*1aef0*/  HMMA.16816.F32 R32, R172, R186, R32 ;  /* 0x000000baac20723c */ /* 0x000fe20000001820 */
[----:B------:R-:W3:Y:S06]  /*1af00*/  LDSM.16.M88.4 R172, [R188+0x8800] ;  /* 0x00880000bcac783b */ /* 0x000eec0000000200 */
[----:B------:R-:W-:Y:S01]  /*1af10*/  LDSM.16.M88.4 R184, [R189+0x6000] ;  /* 0x00600000bdb8783b */ /* 0x000fe20000000200 */
[-C--:B--2---:R-:W-:Y:S08]  /*1af20*/  HMMA.16816.F32 R4, R132, R176.reuse, R4 ;  /* 0x000000b08404723c */ /* 0x084ff00000001804 */
[C---:B-1----:R-:W-:Y:S08]  /*1af30*/  HMMA.16816.F32 R8, R180.reuse, R176, R8 ;  /* 0x000000b0b408723c */ /* 0x042ff00000001808 */
        /* <DEDUP_REMOVED lines=14> */
[----:B------:R-:W-:Y:S07]  /*1b020*/  LDSM.16.M88.4 R180, [R2+UR5+0x9000] ;  /* 0x0090000502b4783b */ /* 0x000fee0008000200 */
[-C--:B---3--:R-:W-:Y:S08]  /*1b030*/  HMMA.16816.F32 R20, R176, R172.reuse, R20 ;  /* 0x000000acb014723c */ /* 0x088ff00000001814 */
[C---:B------:R-:W-:Y:S08]  /*1b040*/  HMMA.16816.F32 R24, R132.reuse, R172, R24 ;  /* 0x000000ac8418723c */ /* 0x040ff00000001818 */
[-C--:B------:R-:W-:Y:S01]  /*1b050*/  HMMA.16816.F32 R28, R132, R174.reuse, R28 ;  /* 0x000000ae841c723c */ /* 0x080fe2000000181c */
[----:B------:R-:W1:Y:S07]  /*1b060*/  LDSM.16.M88.4 R132, [R0+0x4000] ;  /* 0x004000000084783b */ /* 0x000e6e0000000200 */
[----:B------:R-:W-:Y:S01]  /*1b070*/  HMMA.16816.F32 R32, R176, R174, R32 ;  /* 0x000000aeb020723c */ /* 0x000fe20000001820 */
[----:B------:R2:W3:Y:S06]  /*1b080*/  LDSM.16.M88.4 R172, [R0+0x6000] ;  /* 0x0060000000ac783b */ /* 0x0004ec0000000200 */
[----:B------:R4:W3:Y:S01]  /*1b090*/  LDSM.16.M88.4 R176, [R2+UR5+0x9800] ;  /* 0x0098000502b0783b */ /* 0x0008e20008000200 */
[----:B--2---:R-:W-:Y:S01]  /*1b0a0*/  IMAD.U32 R0, RZ, RZ, UR23 ;  /* 0x00000017ff007e24 */ /* 0x004fe2000f8e00ff */
[----:B----4-:R-:W-:Y:S01]  /*1b0b0*/  LOP3.LUT R2, R215, UR23, RZ, 0x3c, !PT ;  /* 0x00000017d7027c12 */ /* 0x010fe2000f8e3cff */
[-C--:B-1----:R-:W-:Y:S08]  /*1b0c0*/  HMMA.16816.F32 R4, R132, R180.reuse, R4 ;  /* 0x000000b48404723c */ /* 0x082ff00000001804 */
[C---:B---3--:R-:W-:Y:S08]  /*1b0d0*/  HMMA.16816.F32 R8, R172.reuse, R180, R8 ;  /* 0x000000b4ac08723c */ /* 0x048ff00000001808 */
        /* <DEDUP_REMOVED lines=14> */
[----:B------:R-:W1:Y:S06]  /*1b1c0*/  LDSM.16.M88.4 R180, [R188+0x9000] ;  /* 0x00900000bcb4783b */ /* 0x000e6c0000000200 */
[----:B------:R-:W-:Y:S01]  /*1b1d0*/  LDSM.16.M88.4 R188, [R188+0x9800] ;  /* 0x00980000bcbc783b */ /* 0x000fe20000000200 */
[-C--:B--2---:R-:W-:Y:S08]  /*1b1e0*/  HMMA.16816.F32 R20, R172, R132.reuse, R20 ;  /* 0x00000084ac14723c */ /* 0x084ff00000001814 */
[C---:B------:R-:W-:Y:S08]  /*1b1f0*/  HMMA.16816.F32 R24, R184.reuse, R132, R24 ;  /* 0x00000084b818723c */ /* 0x040ff00000001818 */
[-C--:B------:R-:W-:Y:S01]  /*1b200*/  HMMA.16816.F32 R28, R184, R134.reuse, R28 ;  /* 0x00000086b81c723c */ /* 0x080fe2000000181c */
[----:B------:R2:W3:Y:S07]  /*1b210*/  LDSM.16.M88.4 R184, [R139+0x6000] ;  /* 0x006000008bb8783b */ /* 0x0004ee0000000200 */
[----:B------:R-:W-:Y:S01]  /*1b220*/  HMMA.16816.F32 R32, R172, R134, R32 ;  /* 0x00000086ac20723c */ /* 0x000fe20000001820 */
[----:B------:R-:W-:Y:S06]  /*1b230*/  LDSM.16.M88.4 R132, [R192+0x4000] ;  /* 0x00400000c084783b */ /* 0x000fec0000000200 */
[----:B------:R-:W4:Y:S01]  /*1b240*/  LDSM.16.M88.4 R172, [R193+0x9000] ;  /* 0x00900000c1ac783b */ /* 0x000f220000000200 */
[-C--:B-1----:R-:W-:Y:S05]  /*1b250*/  HMMA.16816.F32 R4, R176, R180.reuse, R4 ;  /* 0x000000b4b004723c */ /* 0x082fea0000001804 */
[----:B--2---:R-:W-:Y:S05]  /*1b260*/  LOP3.LUT R139, R213, 0x6, RZ, 0xc0, !PT ;  /* 0x00000006d58b7812 */ /* 0x004fea00078ec0ff */
[----:B------:R1:W-:Y:S01]  /*1b270*/  STL [R1+0x64], R139 ;  /* 0x0000648b01007387 */ /* 0x0003e20000100800 */
[----:B------:R-:W-:Y:S05]  /*1b280*/  IMAD R0, R0, 0x20, R139 ;  /* 0x0000002000007824 */ /* 0x000fea00078e028b */
[-C--:B------:R-:W-:Y:S02]  /*1b290*/  ISETP.GT.AND P1, PT, R220, R0.reuse, PT ;  /* 0x00000000dc00720c */ /* 0x080fe40003f24270 */
[----:B------:R-:W-:Y:S01]  /*1b2a0*/  ISETP.GT.AND P5, PT, R221, R0, PT ;  /* 0x00000000dd00720c */ /* 0x000fe20003fa4270 */
[C---:B---3--:R-:W-:Y:S08]  /*1b2b0*/  HMMA.16816.F32 R8, R184.reuse, R180, R8 ;  /* 0x000000b4b808723c */ /* 0x048ff00000001808 */
[-C--:B------:R-:W-:Y:S03]  /*1b2c0*/  HMMA.16816.F32 R12, R184, R182.reuse, R12 ;  /* 0x000000b6b80c723c */ /* 0x080fe6000000180c */
[----:B-1----:R-:W-:Y:S05]  /*1b2d0*/  VIADD R139, R0, 0x9 ;  /* 0x00000009008b7836 */ /* 0x002fea0000000000 */
[C---:B------:R-:W-:Y:S01]  /*1b2e0*/  HMMA.16816.F32 R16, R176.reuse, R182, R16 ;  /* 0x000000b6b010723c */ /* 0x040fe20000001810 */
[----:B------:R-:W1:Y:S07]  /*1b2f0*/  LDSM.16.M88.4 R180, [R192+0x6000] ;  /* 0x00600000c0b4783b */ /* 0x000e6e0000000200 */
[-C--:B------:R-:W-:Y:S08]  /*1b300*/  HMMA.16816.F32 R20, R176, R188.reuse, R20 ;  /* 0x000000bcb014723c */ /* 0x080ff00000001814 */
[C---:B------:R-:W-:Y:S08]  /*1b310*/  HMMA.16816.F32 R24, R184.reuse, R188, R24 ;  /* 0x000000bcb818723c */ /* 0x040ff00000001818 */
[-C--:B------:R-:W-:Y:S03]  /*1b320*/  HMMA.16816.F32 R28, R184, R190.reuse, R28 ;  /* 0x000000beb81c723c */ /* 0x080fe6000000181c */
[----:B------:R-:W-:Y:S04]  /*1b330*/  IMAD.WIDE.U32 R184, R2, -0x326172a9, RZ ;  /* 0xcd9e8d5702b87825 */ /* 0x000fe800078e00ff */
[----:B------:R-:W-:Y:S01]  /*1b340*/  VIADD R2, R0, 0x19 ;  /* 0x0000001900027836 */ /* 0x000fe20000000000 */
[C---:B------:R-:W-:Y:S01]  /*1b350*/  LOP3.LUT R212, R184.reuse, R212, RZ, 0x3c, !PT ;  /* 0x000000d4b8d47212 */ /* 0x040fe200078e3cff */
[----:B------:R-:W-:Y:S01]  /*1b360*/  HMMA.16816.F32 R32, R176, R190, R32 ;  /* 0x000000beb020723c */ /* 0x000fe20000001820 */
[----:B------:R-:W2:Y:S01]  /*1b370*/  LDSM.16.M88.4 R176, [R193+0x9800] ;  /* 0x00980000c1b0783b */ /* 0x000ea20000000200 */
[----:B------:R-:W-:Y:S04]  /*1b380*/  DEPBAR.LE SB0, 0x0 ;  /* 0x000080000000791a */ /* 0x000fe80000000000 */
[C---:B------:R-:W-:Y:S01]  /*1b390*/  LOP3.LUT R217, R185.reuse, R201, RZ, 0x3c, !PT ;  /* 0x000000c9b9d97212 */ /* 0x040fe200078e3cff */
[----:B------:R-:W-:Y:S01]  /*1b3a0*/  BAR.SYNC.DEFER_BLOCKING 0x0 ;  /* 0x0000000000007b1d */ /* 0x000fe20000010000 */
[----:B------:R-:W-:Y:S01]  /*1b3b0*/  LOP3.LUT R218, R184, R195, RZ, 0x3c, !PT ;  /* 0x000000c3b8da7212 */ /* 0x000fe200078e3cff */
[-C--:B----4-:R-:W-:Y:S05]  /*1b3c0*/  HMMA.16816.F32 R4, R132, R172.reuse, R4 ;  /* 0x000000ac8404723c */ /* 0x090fea0000001804 */
[----:B------:R-:W-:Y:S03]  /*1b3d0*/  LOP3.LUT R198, R185, R198, RZ, 0x3c, !PT ;  /* 0x000000c6b9c67212 */ /* 0x000fe600078e3cff */
[C---:B-1----:R-:W-:Y:S04]  /*1b3e0*/  HMMA.16816.F32 R8, R180.reuse, R172, R8 ;  /* 0x000000acb408723c */ /* 0x042fe80000001808 */
[C---:B------:R-:W-:Y:S02]  /*1b3f0*/  VIADD R173, R0.reuse, 0x1 ;  /* 0x0000000100ad7836 */ /* 0x040fe40000000000 */
[----:B------:R-:W-:Y:S02]  /*1b400*/  VIADD R172, R0, 0x8 ;  /* 0x0000000800ac7836 */ /* 0x000fe40000000000 */
[-C--:B------:R-:W-:Y:S03]  /*1b410*/  HMMA.16816.F32 R12, R180, R174.reuse, R12 ;  /* 0x000000aeb40c723c */ /* 0x080fe6000000180c */
[-C--:B------:R-:W-:Y:S02]  /*1b420*/  ISETP.GT.AND P3, PT, R221, R173.reuse, PT ;  /* 0x000000addd00720c */ /* 0x080fe40003f64270 */
[-C--:B------:R-:W-:Y:S02]  /*1b430*/  ISETP.GT.AND P0, PT, R220, R173.reuse, PT ;  /* 0x000000addc00720c */ /* 0x080fe40003f04270 */
[----:B------:R-:W-:Y:S01]  /*1b440*/  FSEL R213, R5, -INF , !P3 ;  /* 0xff80000005d57808 */ /* 0x000fe20005800000 */
[C---:B------:R-:W-:Y:S04]  /*1b450*/  HMMA.16816.F32 R16, R132.reuse, R174, R16 ;  /* 0x000000ae8410723c */ /* 0x040fe80000001810 */
[----:B------:R-:W-:Y:S01]  /*1b460*/  FSEL R215, R7, -INF , !P0 ;  /* 0xff80000007d77808 */ /* 0x000fe20004000000 */
[----:B------:R-:W-:Y:S01]  /*1b470*/  VIADD R5, R0, 0x11 ;  /* 0x0000001100057836 */ /* 0x000fe20000000000 */
[-C--:B------:R-:W-:Y:S02]  /*1b480*/  ISETP.GT.AND P3, PT, R200, R173.reuse, PT ;  /* 0x000000adc800720c */ /* 0x080fe40003f64270 */
[----:B------:R-:W-:Y:S01]  /*1b490*/  ISETP.GT.AND P0, PT, R199, R173, PT ;  /* 0x000000adc700720c */ /* 0x000fe20003f04270 */
[-C--:B--2---:R-:W-:Y:S03]  /*1b4a0*/  HMMA.16816.F32 R20, R132, R176.reuse, R20 ;  /* 0x000000b08414723c */ /* 0x084fe60000001814 */
[----:B------:R-:W-:Y:S02]  /*1b4b0*/  FSEL R188, R9, -INF , !P3 ;  /* 0xff80000009bc7808 */ /* 0x000fe40005800000 */
[----:B------:R-:W-:Y:S02]  /*1b4c0*/  FSEL R216, R6, -INF , !P1 ;  /* 0xff80000006d87808 */ /* 0x000fe40004800000 */
[----:B------:R-:W-:Y:S01]  /*1b4d0*/  FSEL R186, R11, -INF , !P0 ;  /* 0xff8000000bba7808 */ /* 0x000fe20004000000 */
[C---:B------:R-:W-:Y:S04]  /*1b4e0*/  HMMA.16816.F32 R24, R180.reuse, R176, R24 ;  /* 0x000000b0b418723c */ /* 0x040fe80000001818 */
[-C--:B------:R-:W-:Y:S02]  /*1b4f0*/  ISETP.GT.AND P3, PT, R200, R139.reuse, PT ;  /* 0x0000008bc800720c */ /* 0x080fe40003f64270 */
[CC--:B------:R-:W-:Y:S02]  /*1b500*/  ISETP.GT.AND P1, PT, R199.reuse, R0.reuse, PT ;  /* 0x00000000c700720c */ /* 0x0c0fe40003f24270 */
[-C--:B------:R-:W-:Y:S01]  /*1b510*/  ISETP.GT.AND P0, PT, R199, R139.reuse, PT ;  /* 0x0000008bc700720c */ /* 0x080fe20003f04270 */
[-C--:B------:R-:W-:Y:S03]  /*1b520*/  HMMA.16816.F32 R28, R180, R178.reuse, R28 ;  /* 0x000000b2b41c723c */ /* 0x080fe6000000181c */
[----:B------:R-:W-:Y:S01]  /*1b530*/  FSEL R201, R4, -INF , !P5 ;  /* 0xff80000004c97808 */ /* 0x000fe20006800000 */
[----:B------:R-:W-:Y:S01]  /*1b540*/  VIADD R4, R0, 0x18 ;  /* 0x0000001800047836 */ /* 0x000fe20000000000 */
[----:B------:R-:W-:Y:S02]  /*1b550*/  FSEL R184, R13, -INF , !P3 ;  /* 0xff8000000db87808 */ /* 0x000fe40005800000 */
[----:B------:R-:W-:Y:S01]  /*1b560*/  ISETP.GT.AND P5, PT, R200, R0, PT ;  /* 0x00000000c800720c */ /* 0x000fe20003fa4270 */
[----:B------:R-:W-:Y:S04]  /*1b570*/  HMMA.16816.F32 R32, R132, R178, R32 ;  /* 0x000000b28420723c */ /* 0x000fe80000001820 */
[----:B------:R-:W-:Y:S01]  /*1b580*/  FSEL R187, R10, -INF , !P1 ;  /* 0xff8000000abb7808 */ /* 0x000fe20004800000 */
[----:B------:R-:W-:Y:S01]  /*1b590*/  VIADD R10, R0, 0x10 ;  /* 0x00000010000a7836 */ /* 0x000fe20000000000 */
[----:B------:R-:W-:Y:S02]  /*1b5a0*/  FSEL R174, R15, -INF , !P0 ;  /* 0xff8000000fae7808 */ /* 0x000fe40004000000 */
[-C--:B------:R-:W-:Y:S02]  /*1b5b0*/  ISETP.GT.AND P3, PT, R221, R139.reuse, PT ;  /* 0x0000008bdd00720c */ /* 0x080fe40003f64270 */
[-C--:B------:R-:W-:Y:S02]  /*1b5c0*/  ISETP.GT.AND P1, PT, R199, R172.reuse, PT ;  /* 0x000000acc700720c */ /* 0x080fe40003f24270 */
[----:B------:R-:W-:Y:S02]  /*1b5d0*/  ISETP.GT.AND P0, PT, R220, R139, PT ;  /* 0x0000008bdc00720c */ /* 0x000fe40003f04270 */
[----:B------:R-:W-:Y:S02]  /*1b5e0*/  FSEL R189, R8, -INF , !P5 ;  /* 0xff80000008bd7808 */ /* 0x000fe40006800000 */
[----:B------:R-:W-:Y:S02]  /*1b5f0*/  FSEL R177, R17, -INF , !P3 ;  /* 0xff80000011b17808 */ /* 0x000fe40005800000 */
[-C--:B------:R-:W-:Y:S02]  /*1b600*/  ISETP.GT.AND P5, PT, R200, R172.reuse, PT ;  /* 0x000000acc800720c */ /* 0x080fe40003fa4270 */
[----:B------:R-:W-:Y:S02]  /*1b610*/  FSEL R175, R14, -INF , !P1 ;  /* 0xff8000000eaf7808 */ /* 0x000fe40004800000 */
[----:B------:R-:W-:Y:S02]  /*1b620*/  FSEL R193, R19, -INF , !P0 ;  /* 0xff80000013c17808 */ /* 0x000fe40004000000 */
[-C--:B------:R-:W-:Y:S02]  /*1b630*/  ISETP.GT.AND P3, PT, R221, R5.reuse, PT ;  /* 0x00000005dd00720c */ /* 0x080fe40003f64270 */
[CC--:B------:R-:W-:Y:S02]  /*1b640*/  ISETP.GT.AND P1, PT, R220.reuse, R172.reuse, PT ;  /* 0x000000acdc00720c */ /* 0x0c0fe40003f24270 */
[-C--:B------:R-:W-:Y:S02]  /*1b650*/  ISETP.GT.AND P0, PT, R220, R5.reuse, PT ;  /* 0x00000005dc00720c */ /* 0x080fe40003f04270 */
[----:B------:R-:W-:Y:S02]  /*1b660*/  FSEL R185, R12, -INF , !P5 ;  /* 0xff8000000cb97808 */ /* 0x000fe40006800000 */
[----:B------:R-:W-:Y:S02]  /*1b670*/  FSEL R190, R21, -INF , !P3 ;  /* 0xff80000015be7808 */ /* 0x000fe40005800000 */
[----:B------:R-:W-:Y:S02]  /*1b680*/  ISETP.GT.AND P5, PT, R221, R172, PT ;  /* 0x000000acdd00720c */ /* 0x000fe40003fa4270 */
[----:B------:R-:W-:Y:S02]  /*1b690*/  FSEL R191, R18, -INF , !P1 ;  /* 0xff80000012bf7808 */ /* 0x000fe40004800000 */
[----:B------:R-:W-:Y:S02]  /*1b6a0*/  FSEL R195, R23, -INF , !P0 ;  /* 0xff80000017c37808 */ /* 0x000fe40004000000 */
[-C--:B------:R-:W-:Y:S02]  /*1b6b0*/  ISETP.GT.AND P3, PT, R200, R5.reuse, PT ;  /* 0x00000005c800720c */ /* 0x080fe40003f64270 */
[-C--:B------:R-:W-:Y:S02]  /*1b6c0*/  ISETP.GT.AND P1, PT, R220, R10.reuse, PT ;  /* 0x0000000adc00720c */ /* 0x080fe40003f24270 */
[----:B------:R-:W-:Y:S02]  /*1b6d0*/  ISETP.GT.AND P0, PT, R199, R5, PT ;  /* 0x00000005c700720c */ /* 0x000fe40003f04270 */
[----:B------:R-:W-:Y:S02]  /*1b6e0*/  FSEL R192, R16, -INF , !P5 ;  /* 0xff80000010c07808 */ /* 0x000fe40006800000 */
[----:B------:R-:W-:Y:S02]  /*1b6f0*/  FSEL R25, R25, -INF , !P3 ;  /* 0xff80000019197808 */ /* 0x000fe40005800000 */
[----:B------:R-:W-:Y:S02]  /*1b700*/  ISETP.GT.AND P5, PT, R221, R10, PT ;  /* 0x0000000add00720c */ /* 0x000fe40003fa4270 */
[----:B------:R-:W-:Y:S02]  /*1b710*/  FSEL R183, R22, -INF , !P1 ;  /* 0xff80000016b77808 */ /* 0x000fe40004800000 */
[----:B------:R-:W-:Y:S02]  /*1b720*/  FSEL R27, R27, -INF , !P0 ;  /* 0xff8000001b1b7808 */ /* 0x000fe40004000000 */
[C---:B------:R-:W-:Y:S02]  /*1b730*/  ISETP.GT.AND P3, PT, R200.reuse, R2, PT ;  /* 0x00000002c800720c */ /* 0x040fe40003f64270 */
[----:B------:R-:W-:Y:S02]  /*1b740*/  ISETP.GT.AND P1, PT, R199, R10, PT ;  /* 0x0000000ac700720c */ /* 0x000fe40003f24270 */
[----:B------:R-:W-:Y:S02]  /*1b750*/  ISETP.GT.AND P0, PT, R200, R4, PT ;  /* 0x00000004c800720c */ /* 0x000fe40003f04270 */
[----:B------:R-:W-:Y:S02]  /*1b760*/  FSEL R182, R20, -INF , !P5 ;  /* 0xff80000014b67808 */ /* 0x000fe40006800000 */
[----:B------:R-:W-:Y:S02]  /*1b770*/  FSEL R8, R29, -INF , !P3 ;  /* 0xff8000001d087808 */ /* 0x000fe40005800000 */
[----:B------:R-:W-:Y:S02]  /*1b780*/  ISETP.GT.AND P5, PT, R200, R10, PT ;  /* 0x0000000ac800720c */ /* 0x000fe40003fa4270 */
[----:B------:R-:W-:Y:S02]  /*1b790*/  FSEL R26, R26, -INF , !P1 ;  /* 0xff8000001a1a7808 */ /* 0x000fe40004800000 */
[----:B------:R-:W-:Y:S02]  /*1b7a0*/  FSEL R9, R28, -INF , !P0 ;  /* 0xff8000001c097808 */ /* 0x000fe40004000000 */
[----:B------:R-:W-:Y:S02]  /*1b7b0*/  ISETP.GE.AND P3, PT, R0, R197, PT ;  /* 0x000000c50000720c */ /* 0x000fe40003f66270 */
[C---:B------:R-:W-:Y:S02]  /*1b7c0*/  ISETP.GT.AND P1, PT, R199.reuse, R4, PT ;  /* 0x00000004c700720c */ /* 0x040fe40003f24270 */
[----:B------:R-:W-:Y:S02]  /*1b7d0*/  ISETP.GT.AND P0, PT, R199, R2, PT ;  /* 0x00000002c700720c */ /* 0x000fe40003f04270 */
[----:B------:R-:W-:Y:S02]  /*1b7e0*/  FSEL R24, R24, -INF , !P5 ;  /* 0xff80000018187808 */ /* 0x000fe40006800000 */
[----:B------:R-:W-:Y:S02]  /*1b7f0*/  P2R R19, PR, RZ, 0x8 ;  /* 0x00000008ff137803 */ /* 0x000fe40000000000 */
[----:B------:R-:W-:Y:S02]  /*1b800*/  ISETP.GE.AND P5, PT, R0, R196, PT ;  /* 0x000000c40000720c */ /* 0x000fe40003fa6270 */
[----:B------:R-:W-:Y:S02]  /*1b810*/  FSEL R7, R30, -INF , !P1 ;  /* 0xff8000001e077808 */ /* 0x000fe40004800000 */
[----:B------:R-:W-:Y:S02]  /*1b820*/  ISETP.GT.AND P3, PT, R221, R4, PT ;  /* 0x00000004dd00720c */ /* 0x000fe40003f64270 */
[----:B------:R-:W-:Y:S01]  /*1b830*/  FSEL R6, R31, -INF , !P0 ;  /* 0xff8000001f067808 */ /* 0x000fe20004000000 */
[----:B------:R-:W-:Y:S10]  /*1b840*/  BRA.U.ANY UP0, `(.L_x_2547) ;  /* 0xffffffed009c7547 */ /* 0x000ff4000b93ffff */
.L_x_2546:
[-C--:B------:R-:W-:Y:S01]  /*1b850*/  ISETP.GT.AND P6, PT, R221, R2.reuse, PT ;  /* 0x00000002dd00720c */ /* 0x080fe20003fc4270 */
[----:B------:R-:W2:Y:S01]  /*1b860*/  LDL.64 R178, [R1+0x88] ;  /* 0x0000880001b27983 */ /* 0x000ea20000100a00 */
[----:B------:R-:W-:Y:S01]  /*1b870*/  ISETP.GT.AND P0, PT, R220, R2, PT ;  /* 0x00000002dc00720c */ /* 0x000fe20003f04270 */
[----:B-1----:R-:W-:Y:S01]  /*1b880*/  IMAD.WIDE.U32 R14, R212, -0x2daee0ad, RZ ;  /* 0xd2511f53d40e7825 */ /* 0x002fe200078e00ff */
[----:B------:R-:W-:Y:S01]  /*1b890*/  FSEL R181, R32, -INF , !P3 ;  /* 0xff80000020b57808 */ /* 0x000fe20005800000 */
[----:B------:R-:W-:Y:S01]  /*1b8a0*/  UIADD3 UR8, UPT, UPT, UR34, -0x255992d5, URZ ;  /* 0xdaa66d2b22087890 */ /* 0x000fe2000fffe0ff */
[----:B------:R-:W-:Y:S01]  /*1b8b0*/  FSEL R132, R33, -INF , !P6 ;  /* 0xff80000021847808 */ /* 0x000fe20007000000 */
[----:B------:R-:W3:Y:S01]  /*1b8c0*/  LDL.64 R224, [R1+0x78] ;  /* 0x0000780001e07983 */ /* 0x000ee20000100a00 */
[----:B------:R-:W-:Y:S01]  /*1b8d0*/  ISETP.GE.AND P6, PT, R0, R222, PT ;  /* 0x000000de0000720c */ /* 0x000fe20003fc6270 */
[----:B------:R-:W-:Y:S01]  /*1b8e0*/  IMAD.WIDE.U32 R12, R198, -0x2daee0ad, RZ ;  /* 0xd2511f53c60c7825 */ /* 0x000fe200078e00ff */
[----:B------:R-:W-:Y:S01]  /*1b8f0*/  ISETP.GE.AND P3, PT, R0, R223, PT ;  /* 0x000000df0000720c */ /* 0x000fe20003f66270 */
[----:B------:R-:W-:Y:S01]  /*1b900*/  UIADD3 UR10, UPT, UPT, UR34, 0x78dde6e4, URZ ;  /* 0x78dde6e4220a7890 */ /* 0x000fe2000fffe0ff */
[----:B------:R-:W-:Y:S01]  /*1b910*/  FSEL R133, R35, -INF , !P0 ;  /* 0xff80000023857808 */ /* 0x000fe20004000000 */
[----:B------:R-:W-:Y:S01]  /*1b920*/  UIADD3 UR9, UPT, UPT, UR35, -0x126145ec, URZ ;  /* 0xed9eba1423097890 */ /* 0x000fe2000fffe0ff */
[----:B------:R-:W-:Y:S01]  /*1b930*/  FSEL R0, R189, -INF , !P5 ;  /* 0xff800000bd007808 */ /* 0x000fe20006800000 */
[----:B------:R-:W-:Y:S01]  /*1b940*/  UIADD3 UR11, UPT, UPT, UR34, 0x1715609d, URZ ;  /* 0x1715609d220b7890 */ /* 0x000fe2000fffe0ff */
[-C--:B------:R-:W-:Y:S01]  /*1b950*/  ISETP.GE.AND P0, PT, R173, R196.reuse, PT ;  /* 0x000000c4ad00720c */ /* 0x080fe20003f06270 */
[----:B------:R-:W-:Y:S01]  /*1b960*/  UIADD3 UR13, UPT, UPT, UR35, 0x32370b8f, URZ ;  /* 0x32370b8f230d7890 */ /* 0x000fe2000fffe0ff */
[----:B------:R-:W-:Y:S01]  /*1b970*/  ISETP.NE.AND P5, PT, R19, RZ, PT ;  /* 0x000000ff1300720c */ /* 0x000fe20003fa5270 */
[----:B------:R-:W-:Y:S01]  /*1b980*/  UIADD3 UR7, UPT, UPT, UR35, 0x76cf5d0a, URZ ;  /* 0x76cf5d0a23077890 */ /* 0x000fe2000fffe0ff */
[----:B------:R-:W-:Y:S01]  /*1b990*/  FSEL R17, R188, -INF , !P0 ;  /* 0xff800000bc117808 */ /* 0x000fe20004000000 */
[----:B------:R-:W-:Y:S01]  /*1b9a0*/  UIADD3 UR12, UPT, UPT, UR35, -0x56f99767, URZ ;  /* 0xa9066899230c7890 */ /* 0x000fe2000fffe0ff */
[----:B------:R-:W-:Y:S01]  /*1b9b0*/  FSEL R16, R187, -INF , !P5 ;  /* 0xff800000bb107808 */ /* 0x000fe20006800000 */
[----:B------:R-:W-:Y:S01]  /*1b9c0*/  UISETP.GT.AND UP0, UPT, UR23, UR19, UPT ;  /* 0x000000131700728c */ /* 0x000fe2000bf04270 */
[-C--:B------:R-:W-:Y:S01]  /*1b9d0*/  ISETP.GE.AND P0, PT, R172, R196.reuse, PT ;  /* 0x000000c4ac00720c */ /* 0x080fe20003f06270 */
[----:B------:R-:W-:Y:S01]  /*1b9e0*/  UIADD3 UR23, UPT, UPT, UR23, -0x1, URZ ;  /* 0xffffffff17177890 */ /* 0x000fe2000fffe0ff */
[----:B------:R-:W-:Y:S02]  /*1b9f0*/  ISETP.GE.AND P5, PT, R139, R196, PT ;  /* 0x000000c48b00720c */ /* 0x000fe40003fa6270 */
[----:B------:R-:W-:Y:S02]  /*1ba00*/  FSEL R21, R185, -INF , !P0 ;  /* 0xff800000b9157808 */ /* 0x000fe40004000000 */
[----:B------:R-:W-:Y:S02]  /*1ba10*/  FSEL R22, R184, -INF , !P5 ;  /* 0xff800000b8167808 */ /* 0x000fe40006800000 */
[----:B------:R-:W-:Y:S01]  /*1ba20*/  ISETP.GT.AND P1, PT, R220, R4, PT ;  /* 0x00000004dc00720c */ /* 0x000fe20003f24270 */
[----:B------:R-:W4:Y:S01]  /*1ba30*/  LDL.64 R184, [R1+0x98] ;  /* 0x0000980001b87983 */ /* 0x000f220000100a00 */
[-C--:B------:R-:W-:Y:S02]  /*1ba40*/  ISETP.GE.AND P0, PT, R139, R197.reuse, PT ;  /* 0x000000c58b00720c */ /* 0x080fe40003f06270 */
[----:B------:R-:W-:Y:S02]  /*1ba50*/  FSEL R176, R34, -INF , !P1 ;  /* 0xff80000022b07808 */ /* 0x000fe40004800000 */
[-C--:B------:R-:W-:Y:S02]  /*1ba60*/  ISETP.GE.AND P1, PT, R173, R197.reuse, PT ;  /* 0x000000c5ad00720c */ /* 0x080fe40003f26270 */
[----:B------:R-:W-:Y:S02]  /*1ba70*/  FSEL R29, R174, -INF , !P0 ;  /* 0xff800000ae1d7808 */ /* 0x000fe40004000000 */
[----:B------:R-:W-:Y:S02]  /*1ba80*/  FSEL R20, R186, -INF , !P1 ;  /* 0xff800000ba147808 */ /* 0x000fe40004800000 */
[-C--:B------:R-:W-:Y:S01]  /*1ba90*/  ISETP.GE.AND P1, PT, R172, R197.reuse, PT ;  /* 0x000000c5ac00720c */ /* 0x080fe20003f26270 */
[----:B------:R-:W4:Y:S01]  /*1baa0*/  LDL.64 R186, [R1+0x80] ;  /* 0x0000800001ba7983 */ /* 0x000f220000100a00 */
[-C--:B------:R-:W-:Y:S02]  /*1bab0*/  ISETP.GE.AND P0, PT, R10, R197.reuse, PT ;  /* 0x000000c50a00720c */ /* 0x080fe40003f06270 */
[----:B------:R-:W-:Y:S02]  /*1bac0*/  FSEL R23, R175, -INF , !P1 ;  /* 0xff800000af177808 */ /* 0x000fe40004800000 */
[----:B------:R-:W-:Y:S02]  /*1bad0*/  FSEL R175, R26, -INF , !P0 ;  /* 0xff8000001aaf7808 */ /* 0x000fe40004000000 */
[-C--:B------:R-:W-:Y:S02]  /*1bae0*/  ISETP.GE.AND P0, PT, R2, R196.reuse, PT ;  /* 0x000000c40200720c */ /* 0x080fe40003f06270 */
[----:B------:R-:W-:Y:S02]  /*1baf0*/  ISETP.GE.AND P5, PT, R10, R196, PT ;  /* 0x000000c40a00720c */ /* 0x000fe40003fa6270 */
        /* <DEDUP_REMOVED lines=8> */
[----:B------:R-:W-:Y:S02]  /*1bb80*/  FSEL R174, R27, -INF , !P5 ;  /* 0xff8000001bae7808 */ /* 0x000fe40006800000 */
[----:B------:R-:W-:Y:S02]  /*1bb90*/  ISETP.GE.AND P0, PT, R2, R197, PT ;  /* 0x000000c50200720c */ /* 0x000fe40003f06270 */
[----:B------:R-:W-:Y:S02]  /*1bba0*/  FMNMX3.FTZ R11, R18, R23, R29, !PT ;  /* 0x00000017120b7276 */ /* 0x000fe4000781001d */
[-C--:B------:R-:W-:Y:S02]  /*1bbb0*/  ISETP.GE.AND P1, PT, R5, R196.reuse, PT ;  /* 0x000000c40500720c */ /* 0x080fe40003f26270 */
[----:B------:R-:W-:Y:S02]  /*1bbc0*/  FSEL R6, R6, -INF , !P0 ;  /* 0xff80000006067808 */ /* 0x000fe40004000000 */
[----:B------:R-:W-:Y:S02]  /*1bbd0*/  FMNMX3.FTZ R11, R11, R175, R174, !PT ;  /* 0x000000af0b0b7276 */ /* 0x000fe400078100ae */
[----:B------:R-:W-:Y:S02]  /*1bbe0*/  FSEL R31, R25, -INF , !P1 ;  /* 0xff800000191f7808 */ /* 0x000fe40004800000 */
[----:B------:R-:W-:Y:S02]  /*1bbf0*/  FMNMX3.FTZ R134, R11, R7, R6, !PT ;  /* 0x000000070b867276 */ /* 0x000fe40007810006 */
[----:B------:R-:W-:Y:S02]  /*1bc00*/  ISETP.GE.AND P1, PT, R4, R196, PT ;  /* 0x000000c40400720c */ /* 0x000fe40003f26270 */
[----:B------:R-:W-:Y:S02]  /*1bc10*/  LOP3.LUT R11, R12, UR13, R15, 0x96, !PT ;  /* 0x0000000d0c0b7c12 */ /* 0x000fe4000f8e960f */
[-C--:B------:R-:W-:Y:S01]  /*1bc20*/  ISETP.GE.AND P5, PT, R173, R222.reuse, PT ;  /* 0x000000dead00720c */ /* 0x080fe20003fa6270 */
[----:B------:R-:W1:Y:S01]  /*1bc30*/  SHFL.BFLY PT, R15, R134, 0x2, 0x1f ;  /* 0x0c401f00860f7f89 */ /* 0x000e6200000e0000 */
[----:B------:R-:W-:Y:S02]  /*1bc40*/  FSEL R9, R9, -INF , !P1 ;  /* 0xff80000009097808 */ /* 0x000fe40004800000 */
[-C--:B------:R-:W-:Y:S02]  /*1bc50*/  ISETP.GE.AND P1, PT, R173, R223.reuse, PT ;  /* 0x000000dfad00720c */ /* 0x080fe40003f26270 */
[C---:B------:R-:W-:Y:S02]  /*1bc60*/  ISETP.GE.AND P0, PT, R172.reuse, R222, PT ;  /* 0x000000deac00720c */ /* 0x040fe40003f06270 */
[----:B------:R-:W-:Y:S02]  /*1bc70*/  FMNMX3.FTZ R19, R19, R32, R31, !PT ;  /* 0x0000002013137276 */ /* 0x000fe4000781001f */
[----:B------:R-:W-:Y:S02]  /*1bc80*/  FSEL R173, R201, -INF , !P6 ;  /* 0xff800000c9ad7808 */ /* 0x000fe40007000000 */
[----:B------:R-:W-:Y:S02]  /*1bc90*/  FSEL R30, R213, -INF , !P5 ;  /* 0xff800000d51e7808 */ /* 0x000fe40006800000 */
[----:B------:R-:W-:Y:S02]  /*1bca0*/  ISETP.GE.AND P6, PT, R172, R223, PT ;  /* 0x000000dfac00720c */ /* 0x000fe40003fc6270 */
[-C--:B------:R-:W-:Y:S02]  /*1bcb0*/  ISETP.GE.AND P5, PT, R139, R222.reuse, PT ;  /* 0x000000de8b00720c */ /* 0x080fe40003fa6270 */
[----:B------:R-:W-:Y:S02]  /*1bcc0*/  FSEL R172, R216, -INF , !P3 ;  /* 0xff800000d8ac7808 */ /* 0x000fe40005800000 */
[----:B------:R-:W-:Y:S02]  /*1bcd0*/  FSEL R34, R215, -INF , !P1 ;  /* 0xff800000d7227808 */ /* 0x000fe40004800000 */
[----:B------:R-:W-:Y:S02]  /*1bce0*/  FMNMX3.FTZ R135, R19, R9, R8, !PT ;  /* 0x0000000913877276 */ /* 0x000fe40007810008 */
[-C--:B------:R-:W-:Y:S02]  /*1bcf0*/  ISETP.GE.AND P3, PT, R139, R223.reuse, PT ;  /* 0x000000df8b00720c */ /* 0x080fe40003f66270 */
[-C--:B------:R-:W-:Y:S01]  /*1bd00*/  ISETP.GE.AND P1, PT, R10, R222.reuse, PT ;  /* 0x000000de0a00720c */ /* 0x080fe20003f26270 */
[----:B------:R-:W1:Y:S01]  /*1bd10*/  SHFL.BFLY PT, R12, R135, 0x2, 0x1f ;  /* 0x0c401f00870c7f89 */ /* 0x000e6200000e0000 */
        /* <DEDUP_REMOVED lines=8> */
[----:B-1----:R-:W-:Y:S02]  /*1bda0*/  FMNMX.FTZ R134, R134, R15, !PT ;  /* 0x0000000f86867209 */ /* 0x002fe40007810000 */
[----:B------:R-:W-:Y:S02]  /*1bdb0*/  FSEL R27, R195, -INF , !P6 ;  /* 0xff800000c31b7808 */ /* 0x000fe40007000000 */
[----:B------:R-:W-:Y:S01]  /*1bdc0*/  FSEL R26, R176, -INF , !P1 ;  /* 0xff800000b01a7808 */ /* 0x000fe20004800000 */
[----:B------:R-:W4:Y:S01]  /*1bdd0*/  LDL.LU R195, [R1+0x34] ;  /* 0x0000340001c37983 */ /* 0x000f220000300800 */
[----:B------:R-:W-:Y:S05]  /*1bde0*/  FMNMX.FTZ R135, R135, R12, !PT ;  /* 0x0000000c87877209 */ /* 0x000fea0007810000 */
[----:B------:R-:W1:Y:S02]  /*1bdf0*/  SHFL.BFLY PT, R12, R135, 0x1, 0x1f ;  /* 0x0c201f00870c7f89 */ /* 0x000e6400000e0000 */
[----:B-1----:R-:W-:Y:S04]  /*1be00*/  FMNMX.FTZ R135, R135, R12, !PT ;  /* 0x0000000c87877209 */ /* 0x002fe80007810000 */
[----:B------:R-:W-:Y:S02]  /*1be10*/  FSETP.NEU.FTZ.AND P1, PT, R135, -INF , PT ;  /* 0xff8000008700780b */ /* 0x000fe40003f3d000 */
[----:B--2---:R-:W-:Y:S02]  /*1be20*/  LOP3.LUT R13, R178, UR7, R13, 0x96, !PT ;  /* 0x00000007b20d7c12 */ /* 0x004fe4000f8e960d */
[----:B------:R-:W-:Y:S02]  /*1be30*/  FSEL R179, R192, -INF , !P0 ;  /* 0xff800000c0b37808 */ /* 0x000fe40004000000 */
[-C--:B------:R-:W-:Y:S01]  /*1be40*/  ISETP.GE.AND P0, PT, R10, R223.reuse, PT ;  /* 0x000000df0a00720c */ /* 0x080fe20003f06270 */
[----:B------:R-:W-:Y:S01]  /*1be50*/  IMAD.WIDE.U32 R10, R11, -0x326172a9, RZ ;  /* 0xcd9e8d570b0a7825 */ /* 0x000fe200078e00ff */
[----:B------:R-:W-:Y:S02]  /*1be60*/  FSEL R178, R193, -INF , !P3 ;  /* 0xff800000c1b27808 */ /* 0x000fe40005800000 */
[----:B------:R-:W-:Y:S01]  /*1be70*/  ISETP.GE.AND P3, PT, R4, R222, PT ;  /* 0x000000de0400720c */ /* 0x000fe20003f66270 */
[----:B------:R-:W-:Y:S01]  /*1be80*/  IMAD.WIDE.U32 R18, R13, -0x326172a9, RZ ;  /* 0xcd9e8d570d127825 */ /* 0x000fe200078e00ff */
[----:B------:R-:W-:Y:S02]  /*1be90*/  FSEL R33, R183, -INF , !P0 ;  /* 0xff800000b7217808 */ /* 0x000fe40004000000 */
[----:B------:R-:W-:Y:S02]  /*1bea0*/  ISETP.GE.AND P0, PT, R2, R223, PT ;  /* 0x000000df0200720c */ /* 0x000fe40003f06270 */
[----:B---3--:R-:W-:Y:S02]  /*1beb0*/  LOP3.LUT R4, R224, UR8, R19, 0x96, !PT ;  /* 0x00000008e0047c12 */ /* 0x008fe4000f8e9613 */
[----:B------:R-:W-:Y:S02]  /*1bec0*/  LOP3.LUT R5, R18, UR10, R11, 0x96, !PT ;  /* 0x0000000a12057c12 */ /* 0x000fe4000f8e960b */
[----:B------:R-:W-:Y:S01]  /*1bed0*/  FMNMX3.FTZ R2, R137, R173, R30, !PT ;  /* 0x000000ad89027276 */ /* 0x000fe2000781001e */
[----:B------:R-:W-:Y:S01]  /*1bee0*/  IMAD.WIDE.U32 R24, R4, -0x2daee0ad, RZ ;  /* 0xd2511f5304187825 */ /* 0x000fe200078e00ff */
[----:B------:R-:W-:Y:S01]  /*1bef0*/  FMNMX3.FTZ R4, R138, R172, R34, !PT ;  /* 0x000000ac8a047276 */ /* 0x000fe20007810022 */
[----:B------:R-:W1:Y:S01]  /*1bf00*/  SHFL.BFLY PT, R11, R134, 0x1, 0x1f ;  /* 0x0c201f00860b7f89 */ /* 0x000e6200000e0000 */
[----:B------:R-:W-:Y:S01]  /*1bf10*/  FSEL R191, R181, -INF , !P3 ;  /* 0xff800000b5bf7808 */ /* 0x000fe20005800000 */
[----:B------:R-:W-:Y:S01]  /*1bf20*/  IMAD.WIDE.U32 R226, R5, -0x2daee0ad, RZ ;  /* 0xd2511f5305e27825 */ /* 0x000fe200078e00ff */
[----:B------:R-:W-:Y:S02]  /*1bf30*/  FMNMX3.FTZ R5, R2, R179, R177, !PT ;  /* 0x000000b302057276 */ /* 0x000fe400078100b1 */
[----:B------:R-:W-:Y:S01]  /*1bf40*/  LOP3.LUT R18, R14, UR9, R25, 0x96, !PT ;  /* 0x000000090e127c12 */ /* 0x000fe2000f8e9619 */
[----:B------:R-:W-:Y:S01]  /*1bf50*/  IMAD.WIDE.U32 R14, R217, -0x2daee0ad, RZ ;  /* 0xd2511f53d90e7825 */ /* 0x000fe200078e00ff */
[----:B------:R-:W-:Y:S02]  /*1bf60*/  LOP3.LUT R13, R24, UR12, R227, 0x96, !PT ;  /* 0x0000000c180d7c12 */ /* 0x000fe4000f8e96e3 */
[----:B------:R-:W-:Y:S01]  /*1bf70*/  FMNMX3.FTZ R5, R5, R35, R28, !PT ;  /* 0x0000002305057276 */ /* 0x000fe2000781001c */
[----:B------:R-:W-:Y:S01]  /*1bf80*/  IMAD.WIDE.U32 R18, R18, -0x326172a9, RZ ;  /* 0xcd9e8d5712127825 */ /* 0x000fe200078e00ff */
[----:B------:R-:W-:Y:S02]  /*1bf90*/  FSEL R24, R132, -INF , !P5 ;  /* 0xff80000084187808 */ /* 0x000fe40006800000 */
[----:B------:R-:W-:Y:S02]  /*1bfa0*/  FMNMX3.FTZ R2, R4, R180, R178, !PT ;  /* 0x000000b404027276 */ /* 0x000fe400078100b2 */
[----:B------:R-:W-:Y:S02]  /*1bfb0*/  FSEL R25, R133, -INF , !P0 ;  /* 0xff80000085197808 */ /* 0x000fe40004000000 */
[----:B------:R-:W-:Y:S01]  /*1bfc0*/  FMNMX3.FTZ R133, R5, R191, R24, !PT ;  /* 0x000000bf05857276 */ /* 0x000fe20007810018 */
[----:B------:R-:W-:Y:S01]  /*1bfd0*/  FMUL.FTZ R5, R135, UR4 ;  /* 0x0000000487057c20 */ /* 0x000fe20008410000 */
[----:B------:R-:W-:Y:S02]  /*1bfe0*/  FMNMX3.FTZ R132, R2, R33, R27, !PT ;  /* 0x0000002102847276 */ /* 0x000fe4000781001b */
[----:B----4-:R-:W-:Y:S01]  /*1bff0*/  LOP3.LUT R2, R184, UR7, R15, 0x96, !PT ;  /* 0x00000007b8027c12 */ /* 0x010fe2000f8e960f */
[----:B------:R-:W-:Y:S01]  /*1c000*/  UIADD3 UR7, UPT, UPT, UR34, -0x4ab325aa, URZ ;  /* 0xb54cda5622077890 */ /* 0x000fe2000fffe0ff */
[----:B------:R-:W-:Y:S01]  /*1c010*/  LOP3.LUT R231, R10, UR11, R19, 0x96, !PT ;  /* 0x0000000b0ae77c12 */ /* 0x000fe2000f8e9613 */
[----:B------:R-:W2:Y:S01]  /*1c020*/  SHFL.BFLY PT, R15, R133, 0x2, 0x1f ;  /* 0x0c401f00850f7f89 */ /* 0x000ea200000e0000 */
[----:B-1----:R-:W-:Y:S01]  /*1c030*/  FMNMX.FTZ R134, R134, R11, !PT ;  /* 0x0000000b86867209 */ /* 0x002fe20007810000 */
[----:B------:R-:W-:Y:S01]  /*1c040*/  IMAD.WIDE.U32 R10, R13, -0x326172a9, RZ ;  /* 0xcd9e8d570d0a7825 */ /* 0x000fe200078e00ff */
[----:B------:R-:W-:Y:S02]  /*1c050*/  FSEL R5, R5, RZ, P1 ;  /* 0x000000ff05057208 */ /* 0x000fe40000800000 */
[----:B------:R-:W-:Y:S01]  /*1c060*/  FSETP.NEU.FTZ.AND P0, PT, R134, -INF , PT ;  /* 0xff8000008600780b */ /* 0x000fe20003f1d000 */
[----:B------:R-:W-:Y:S01]  /*1c070*/  IMAD.WIDE.U32 R184, R2, -0x326172a9, RZ ;  /* 0xcd9e8d5702b87825 */ /* 0x000fe200078e00ff */
[----:B------:R-:W-:Y:S03]  /*1c080*/  LOP3.LUT R18, R18, UR7, R11, 0x96, !PT ;  /* 0x0000000712127c12 */ /* 0x000fe6000f8e960b */
[----:B------:R-:W-:Y:S01]  /*1c090*/  FMUL.FTZ R4, R134, UR4 ;  /* 0x0000000486047c20 */ /* 0x000fe20008410000 */
[----:B------:R-:W-:Y:S01]  /*1c0a0*/  IMAD.WIDE.U32 R12, R218, -0x2daee0ad, RZ ;  /* 0xd2511f53da0c7825 */ /* 0x000fe200078e00ff */
[----:B------:R-:W-:Y:S03]  /*1c0b0*/  LOP3.LUT R2, R186, UR8, R185, 0x96, !PT ;  /* 0x00000008ba027c12 */ /* 0x000fe6000f8e96b9 */
[--C-:B------:R-:W-:Y:S01]  /*1c0c0*/  FFMA.FTZ R22, R22, UR4, -R5.reuse ;  /* 0x0000000416167c23 */ /* 0x100fe20008010805 */
[----:B------:R-:W-:Y:S01]  /*1c0d0*/  FSEL R4, R4, RZ, P0 ;  /* 0x000000ff04047208 */ /* 0x000fe20000000000 */
[----:B------:R-:W-:Y:S01]  /*1c0e0*/  FFMA.FTZ R0, R0, UR4, -R5 ;  /* 0x0000000400007c23 */ /* 0x000fe20008010805 */
[----:B------:R-:W-:Y:S01]  /*1c0f0*/  IMAD.WIDE.U32 R186, R2, -0x2daee0ad, RZ ;  /* 0xd2511f5302ba7825 */ /* 0x000fe200078e00ff */
[----:B------:R-:W-:Y:S01]  /*1c100*/  LOP3.LUT R13, R14, UR13, R13, 0x96, !PT ;  /* 0x0000000d0e0d7c12 */ /* 0x000fe2000f8e960d */
[----:B------:R-:W-:Y:S02]  /*1c110*/  MUFU.EX2 R190, R22 ;  /* 0x0000001600be7308 */ /* 0x000fe40000000800 */
[--C-:B------:R-:W-:Y:S01]  /*1c120*/  FFMA.FTZ R198, R175, UR4, -R4.reuse ;  /* 0x00000004afc67c23 */ /* 0x100fe20008010804 */
[--C-:B------:R-:W-:Y:S01]  /*1c130*/  FFMA.FTZ R175, R6, UR4, -R4.reuse ;  /* 0x0000000406af7c23 */ /* 0x100fe20008010804 */
[----:B------:R-:W-:Y:S01]  /*1c140*/  LOP3.LUT R14, R12, UR9, R187, 0x96, !PT ;  /* 0x000000090c0e7c12 */ /* 0x000fe2000f8e96bb */
[----:B------:R-:W-:Y:S01]  /*1c150*/  IMAD.WIDE.U32 R12, R13, -0x326172a9, RZ ;  /* 0xcd9e8d570d0c7825 */ /* 0x000fe200078e00ff */
[----:B------:R-:W-:Y:S02]  /*1c160*/  FMNMX3.FTZ R132, R132, R26, R25, !PT ;  /* 0x0000001a84847276 */ /* 0x000fe40007810019 */
[----:B--2---:R-:W-:Y:S02]  /*1c170*/  FMNMX.FTZ R133, R133, R15, !PT ;  /* 0x0000000f85857209 */ /* 0x004fe40007810000 */
[----:B------:R1:W-:Y:S01]  /*1c180*/  MUFU.EX2 R182, R0 ;  /* 0x0000000000b67308 */ /* 0x0003e20000000800 */
[----:B------:R-:W-:Y:S01]  /*1c190*/  LOP3.LUT R2, R184, UR10, R13, 0x96, !PT ;  /* 0x0000000ab8027c12 */ /* 0x000fe2000f8e960d */
[----:B------:R-:W2:Y:S01]  /*1c1a0*/  SHFL.BFLY PT, R19, R132, 0x2, 0x1f ;  /* 0x0c401f0084137f89 */ /* 0x000ea200000e0000 */
[--C-:B------:R-:W-:Y:S01]  /*1c1b0*/  FFMA.FTZ R16, R16, UR4, -R4.reuse ;  /* 0x0000000410107c23 */ /* 0x100fe20008010804 */
[--C-:B------:R-:W-:Y:S01]  /*1c1c0*/  FFMA.FTZ R17, R17, UR4, -R5.reuse ;  /* 0x0000000411117c23 */ /* 0x100fe20008010805 */
[----:B------:R-:W-:Y:S05]  /*1c1d0*/  IMAD.WIDE.U32 R14, R14, -0x326172a9, RZ ;  /* 0xcd9e8d570e0e7825 */ /* 0x000fea00078e00ff */
[----:B------:R-:W3:Y:S01]  /*1c1e0*/  SHFL.BFLY PT, R11, R133, 0x1, 0x1f ;  /* 0x0c201f00850b7f89 */ /* 0x000ee200000e0000 */
[----:B------:R4:W-:Y:S01]  /*1c1f0*/  MUFU.EX2 R183, R16 ;  /* 0x0000001000b77308 */ /* 0x0009e20000000800 */
[----:B------:R-:W-:Y:S01]  /*1c200*/  IMAD.WIDE.U32 R224, R2, -0x2daee0ad, RZ ;  /* 0xd2511f5302e07825 */ /* 0x000fe200078e00ff */
[----:B------:R-:W-:Y:S03]  /*1c210*/  FSEL R2, R135, RZ, P1 ;  /* 0x000000ff87027208 */ /* 0x000fe60000800000 */
[--C-:B------:R-:W-:Y:S01]  /*1c220*/  FFMA.FTZ R21, R21, UR4, -R5.reuse ;  /* 0x0000000415157c23 */ /* 0x100fe20008010805 */
[--C-:B------:R-:W-:Y:S01]  /*1c230*/  FFMA.FTZ R32, R32, UR4, -R5.reuse ;  /* 0x0000000420207c23 */ /* 0x100fe20008010805 */
[----:B------:R-:W-:Y:S01]  /*1c240*/  FFMA.FTZ R31, R31, UR4, -R5 ;  /* 0x000000041f1f7c23 */ /* 0x000fe20008010805 */
[----:B------:R-:W-:Y:S01]  /*1c250*/  FADD.FTZ R3, -R2, R3 ;  /* 0x0000000302037221 */ /* 0x000fe20000010100 */
[----:B------:R-:W-:Y:S01]  /*1c260*/  FFMA.FTZ R139, R8, UR4, -R5 ;  /* 0x00000004088b7c23 */ /* 0x000fe20008010805 */
[----:B-1----:R-:W-:Y:S01]  /*1c270*/  LOP3.LUT R0, R18, 0xffff, RZ, 0xc0, !PT ;  /* 0x0000ffff12007812 */ /* 0x002fe200078ec0ff */
[--C-:B------:R-:W-:Y:S01]  /*1c280*/  FFMA.FTZ R20, R20, UR4, -R4.reuse ;  /* 0x0000000414147c23 */ /* 0x100fe20008010804 */
[----:B------:R-:W-:Y:S01]  /*1c290*/  FMUL.FTZ R3, R3, UR4 ;  /* 0x0000000403037c20 */ /* 0x000fe20008410000 */
[----:B------:R-:W-:Y:S01]  /*1c2a0*/  FFMA.FTZ R201, R174, UR4, -R4 ;  /* 0x00000004aec97c23 */ /* 0x000fe20008010804 */
[----:B------:R-:W-:Y:S01]  /*1c2b0*/  SHF.R.U32.HI R181, RZ, 0x8, R0 ;  /* 0x00000008ffb57819 */ /* 0x000fe20000011600 */
[--C-:B------:R-:W-:Y:S01]  /*1c2c0*/  FFMA.FTZ R174, R7, UR4, -R4.reuse ;  /* 0x0000000407ae7c23 */ /* 0x100fe20008010804 */
[----:B------:R-:W-:Y:S01]  /*1c2d0*/  LOP3.LUT R230, R12, UR11, R15, 0x96, !PT ;  /* 0x0000000b0ce67c12 */ /* 0x000fe2000f8e960f */
[----:B------:R-:W-:Y:S01]  /*1c2e0*/  MUFU.EX2 R20, R20 ;  /* 0x0000001400147308 */ /* 0x000fe20000000800 */
[----:B------:R-:W-:Y:S01]  /*1c2f0*/  LOP3.LUT R0, R181, 0xffff, RZ, 0xc0, !PT ;  /* 0x0000ffffb5007812 */ /* 0x000fe200078ec0ff */
[----:B------:R-:W-:Y:S01]  /*1c300*/  FFMA.FTZ R29, R29, UR4, -R4 ;  /* 0x000000041d1d7c23 */ /* 0x000fe20008010804 */
[----:B--2---:R-:W-:Y:S01]  /*1c310*/  FMNMX.FTZ R132, R132, R19, !PT ;  /* 0x0000001384847209 */ /* 0x004fe20007810000 */
[----:B------:R-:W-:Y:S01]  /*1c320*/  IMAD.MOV.U32 R219, RZ, RZ, R10 ;  /* 0x000000ffffdb7224 */ /* 0x000fe200078e000a */
[----:B------:R-:W-:Y:S01]  /*1c330*/  ISETP.LE.U32.AND P3, PT, R0, UR14, PT ;  /* 0x0000000e00007c0c */ /* 0x000fe2000bf63070 */
[----:B------:R-:W-:Y:S01]  /*1c340*/  FFMA.FTZ R23, R23, UR4, -R4 ;  /* 0x0000000417177c23 */ /* 0x000fe20008010804 */
[----:B---3--:R-:W-:Y:S03]  /*1c350*/  FMNMX.FTZ R133, R133, R11, !PT ;  /* 0x0000000b85857209 */ /* 0x008fe60007810000 */
[----:B------:R1:W-:Y:S01]  /*1c360*/  MUFU.EX2 R19, R17 ;  /* 0x0000001100137308 */ /* 0x0003e20000000800 */
[----:B------:R-:W2:Y:S01]  /*1c370*/  SHFL.BFLY PT, R0, R132, 0x1, 0x1f ;  /* 0x0c201f0084007f89 */ /* 0x000ea200000e0000 */
[----:B----4-:R-:W-:Y:S01]  /*1c380*/  LOP3.LUT R16, R186, UR12, R225, 0x96, !PT ;  /* 0x0000000cba107c12 */ /* 0x010fe2000f8e96e1 */
[C---:B------:R-:W-:Y:S01]  /*1c390*/  FMUL.FTZ R6, R133.reuse, UR4 ;  /* 0x0000000485067c20 */ /* 0x040fe20008410000 */
[----:B------:R-:W-:Y:S02]  /*1c3a0*/  FSETP.NEU.FTZ.AND P1, PT, R133, -INF , PT ;  /* 0xff8000008500780b */ /* 0x000fe40003f3d000 */
[----:B------:R-:W-:Y:S04]  /*1c3b0*/  PRMT R216, R10, 0x7772, RZ ;  /* 0x000077720ad87816 */ /* 0x000fe800000000ff */
[----:B------:R-:W-:Y:S01]  /*1c3c0*/  MUFU.EX2 R188, R31 ;  /* 0x0000001f00bc7308 */ /* 0x000fe20000000800 */
[----:B------:R-:W-:Y:S02]  /*1c3d0*/  FSEL R6, R6, RZ, P1 ;  /* 0x000000ff06067208 */ /* 0x000fe40000800000 */
[----:B------:R-:W-:Y:S03]  /*1c3e0*/  PRMT R215, R10, 0x7771, RZ ;  /* 0x000077710ad77816 */ /* 0x000fe600000000ff */
        /* <DEDUP_REMOVED lines=8> */
[----:B-1----:R-:W-:Y:S01]  /*1c470*/  IMAD.WIDE.U32 R16, R16, -0x326172a9, RZ ;  /* 0xcd9e8d5710107825 */ /* 0x002fe200078e00ff */
[----:B------:R-:W3:Y:S01]  /*1c480*/  LDL.LU R6, [R1+0x38] ;  /* 0x0000380001067983 */ /* 0x000ee20000300800 */
[----:B------:R-:W-:Y:S01]  /*1c490*/  MUFU.EX2 R186, R29 ;  /* 0x0000001d00ba7308 */ /* 0x000fe20000000800 */
[----:B--2---:R-:W-:Y:S02]  /*1c4a0*/  FMNMX.FTZ R132, R132, R0, !PT ;  /* 0x0000000084847209 */ /* 0x004fe40007810000 */
[----:B------:R-:W-:Y:S01]  /*1c4b0*/  LOP3.LUT R176, R14, UR7, R17, 0x96, !PT ;  /* 0x000000070eb07c12 */ /* 0x000fe2000f8e9611 */
[----:B------:R-:W-:Y:S01]  /*1c4c0*/  UIADD3 UR7, UPT, UPT, UR35, 0x646e171e, URZ ;  /* 0x646e171e23077890 */ /* 0x000fe2000fffe0ff */
[----:B------:R-:W-:Y:S01]  /*1c4d0*/  FSEL R0, R134, RZ, P0 ;  /* 0x000000ff86007208 */ /* 0x000fe20000000000 */
[----:B------:R-:W-:Y:S01]  /*1c4e0*/  FMUL.FTZ R7, R132, UR4 ;  /* 0x0000000484077c20 */ /* 0x000fe20008410000 */
[----:B------:R-:W-:Y:S03]  /*1c4f0*/  LOP3.LUT R2, R176, 0xffff, RZ, 0xc0, !PT ;  /* 0x0000ffffb0027812 */ /* 0x000fe600078ec0ff */
[----:B------:R-:W-:Y:S01]  /*1c500*/  MUFU.EX2 R185, R23 ;  /* 0x0000001700b97308 */ /* 0x000fe20000000800 */
[----:B------:R-:W-:Y:S01]  /*1c510*/  FSETP.NEU.FTZ.AND P0, PT, R132, -INF , PT ;  /* 0xff8000008400780b */ /* 0x000fe20003f1d000 */
[----:B------:R-:W-:Y:S01]  /*1c520*/  FADD.FTZ R0, -R0, R136 ;  /* 0x0000008800007221 */ /* 0x000fe20000010100 */
[----:B------:R-:W-:Y:S01]  /*1c530*/  SHF.R.U32.HI R187, RZ, 0x8, R2 ;  /* 0x00000008ffbb7819 */ /* 0x000fe20000011602 */
[----:B------:R-:W-:Y:S01]  /*1c540*/  FFMA.FTZ R136, R9, UR4, -R5 ;  /* 0x0000000409887c23 */ /* 0x000fe20008010805 */
[----:B------:R-:W-:Y:S02]  /*1c550*/  FSEL R2, R133, RZ, P1 ;  /* 0x000000ff85027208 */ /* 0x000fe40000800000 */
[----:B------:R-:W-:Y:S03]  /*1c560*/  LOP3.LUT R5, R187, 0xffff, RZ, 0xc0, !PT ;  /* 0x0000ffffbb057812 */ /* 0x000fe600078ec0ff */
[----:B------:R-:W-:Y:S01]  /*1c570*/  MUFU.EX2 R184, R21 ;  /* 0x0000001500b87308 */ /* 0x000fe20000000800 */
[----:B------:R-:W-:Y:S02]  /*1c580*/  PRMT R191, R10, 0x7773, RZ ;  /* 0x000077730abf7816 */ /* 0x000fe400000000ff */
[----:B------:R-:W-:Y:S01]  /*1c590*/  ISETP.LE.U32.AND P5, PT, R5, UR14, PT ;  /* 0x0000000e05007c0c */ /* 0x000fe2000bfa3070 */
[----:B------:R-:W-:Y:S01]  /*1c5a0*/  FADD.FTZ R5, -R2, R137 ;  /* 0x0000008902057221 */ /* 0x000fe20000010100 */
[----:B------:R-:W-:Y:S01]  /*1c5b0*/  FMUL.FTZ R2, R0, UR4 ;  /* 0x0000000400027c20 */ /* 0x000fe20008410000 */
[----:B------:R-:W-:Y:S04]  /*1c5c0*/  FSEL R4, R132, RZ, P0 ;  /* 0x000000ff84047208 */ /* 0x000fe80000000000 */
[----:B------:R1:W2:Y:S01]  /*1c5d0*/  MUFU.EX2 R0, R3 ;  /* 0x0000000300007308 */ /* 0x0002a20000000800 */
[----:B------:R-:W-:Y:S09]  /*1c5e0*/  FADD.FTZ R4, -R4, R138 ;  /* 0x0000008a04047221 */ /* 0x000ff20000010100 */
[----:B------:R-:W4:Y:S10]  /*1c5f0*/  MUFU.EX2 R2, R2 ;  /* 0x0000000200027308 */ /* 0x000f340000000800 */
[----:B------:R-:W-:Y:S01]  /*1c600*/  MUFU.EX2 R138, R173 ;  /* 0x000000ad008a7308 */ /* 0x000fe20000000800 */
[----:B-1----:R-:W-:Y:S01]  /*1c610*/  FSEL R3, R7, RZ, P0 ;  /* 0x000000ff07037208 */ /* 0x002fe20000000000 */
[C---:B--2---:R-:W-:Y:S01]  /*1c620*/  FMUL.FTZ R12, R0.reuse, R148 ;  /* 0x00000094000c7220 */ /* 0x044fe20000410000 */
[----:B------:R-:W2:Y:S01]  /*1c630*/  LDL.LU R7, [R1+0x3c] ;  /* 0x00003c0001077983 */ /* 0x000ea20000300800 */
[C---:B------:R-:W-:Y:S01]  /*1c640*/  FMUL.FTZ R9, R0.reuse, R153 ;  /* 0x0000009900097220 */ /* 0x040fe20000410000 */
[C---:B------:R-:W-:Y:S01]  /*1c650*/  FMUL.FTZ R28, R0.reuse, R140 ;  /* 0x0000008c001c7220 */ /* 0x040fe20000410000 */
[--C-:B------:R-:W-:Y:S01]  /*1c660*/  FFMA.FTZ R227, R25, UR4, -R3.reuse ;  /* 0x0000000419e37c23 */ /* 0x100fe20008010803 */
[----:B------:R-:W-:Y:S03]  /*1c670*/  FMUL.FTZ R25, R0, R145 ;  /* 0x0000009100197220 */ /* 0x000fe60000410000 */
[----:B------:R1:W-:Y:S01]  /*1c680*/  MUFU.EX2 R140, R30 ;  /* 0x0000001e008c7308 */ /* 0x0003e20000000800 */
[C---:B----4-:R-:W-:Y:S01]  /*1c690*/  FMUL.FTZ R14, R2.reuse, R150 ;  /* 0x00000096020e7220 */ /* 0x050fe20000410000 */
[----:B------:R-:W-:Y:S01]  /*1c6a0*/  FMUL.FTZ R15, R2, R151 ;  /* 0x00000097020f7220 */ /* 0x000fe20000410000 */
[--C-:B------:R-:W-:Y:S01]  /*1c6b0*/  FFMA.FTZ R193, R178, UR4, -R3.reuse ;  /* 0x00000004b2c17c23 */ /* 0x100fe20008010803 */
[--C-:B------:R-:W-:Y:S01]  /*1c6c0*/  FFMA.FTZ R192, R180, UR4, -R3.reuse ;  /* 0x00000004b4c07c23 */ /* 0x100fe20008010803 */
[--C-:B------:R-:W-:Y:S01]  /*1c6d0*/  FFMA.FTZ R213, R33, UR4, -R3.reuse ;  /* 0x0000000421d57c23 */ /* 0x100fe20008010803 */
[--C-:B------:R-:W-:Y:S01]  /*1c6e0*/  FFMA.FTZ R218, R27, UR4, -R3.reuse ;  /* 0x000000041bda7c23 */ /* 0x100fe20008010803 */
[--C-:B------:R-:W-:Y:S01]  /*1c6f0*/  FFMA.FTZ R172, R172, UR4, -R3.reuse ;  /* 0x00000004acac7c23 */ /* 0x100fe20008010803 */
[--C-:B------:R-:W-:Y:S01]  /*1c700*/  FFMA.FTZ R137, R34, UR4, -R3.reuse ;  /* 0x0000000422897c23 */ /* 0x100fe20008010803 */
[----:B------:R-:W-:Y:S01]  /*1c710*/  FFMA.FTZ R225, R26, UR4, -R3 ;  /* 0x000000041ae17c23 */ /* 0x000fe20008010803 */
[----:B------:R-:W-:Y:S01]  /*1c720*/  FFMA.FTZ R3, R0, R195, R182 ;  /* 0x000000c300037223 */ /* 0x000fe200000100b6 */
[C---:B------:R-:W-:Y:S01]  /*1c730*/  FMUL.FTZ R10, R2.reuse, R154 ;  /* 0x0000009a020a7220 */ /* 0x040fe20000410000 */
[C---:B------:R-:W-:Y:S01]  /*1c740*/  FMUL.FTZ R11, R2.reuse, R155 ;  /* 0x0000009b020b7220 */ /* 0x040fe20000410000 */
[C---:B------:R-:W-:Y:S01]  /*1c750*/  FMUL.FTZ R26, R2.reuse, R146 ;  /* 0x00000092021a7220 */ /* 0x040fe20000410000 */
[C---:B------:R-:W-:Y:S01]  /*1c760*/  FMUL.FTZ R27, R2.reuse, R147 ;  /* 0x00000093021b7220 */ /* 0x040fe20000410000 */
[C---:B------:R-:W-:Y:S01]  /*1c770*/  FMUL.FTZ R31, R2.reuse, R143 ;  /* 0x0000008f021f7220 */ /* 0x040fe20000410000 */
        /* <DEDUP_REMOVED lines=25> */
[----:B------:R-:W-:Y:S01]  /*1c910*/  FADD.FTZ R146, R19, R3 ;  /* 0x0000000313927221 */ /* 0x000fe20000010000 */
[----:B------:R-:W-:Y:S01]  /*1c920*/  LOP3.LUT R3, R18, 0xff, RZ, 0xc0, !PT ;  /* 0x000000ff12037812 */ /* 0x000fe200078ec0ff */
        /* <DEDUP_REMOVED lines=28> */
[----:B------:R-:W-:Y:S01]  /*1caf0*/  FMUL.FTZ R0, R5, UR4 ;  /* 0x0000000405007c20 */ /* 0x000fe20008410000 */
[----:B------:R1:W-:Y:S01]  /*1cb00*/  MUFU.EX2 R177, R172 ;  /* 0x000000ac00b17308 */ /* 0x0003e20000000800 */
[C---:B------:R-:W-:Y:S01]  /*1cb10*/  ISETP.LE.U32.AND P6, PT, R3.reuse, UR14, PT ;  /* 0x0000000e03007c0c */ /* 0x040fe2000bfc3070 */
[----:B------:R-:W-:Y:S01]  /*1cb20*/  IMAD.MOV.U32 R195, RZ, RZ, R16 ;  /* 0x000000ffffc37224 */ /* 0x000fe200078e0010 */
[----:B------:R-:W-:Y:S01]  /*1cb30*/  PRMT R181, R3, 0x5410, R181 ;  /* 0x0000541003b57816 */ /* 0x000fe200000000b5 */
[----:B------:R-:W-:Y:S01]  /*1cb40*/  FADD.FTZ R146, R184, R146 ;  /* 0x00000092b8927221 */ /* 0x000fe20000010000 */
[----:B------:R-:W-:Y:S02]  /*1cb50*/  PRMT R180, R16, 0x7772, RZ ;  /* 0x0000777210b47816 */ /* 0x000fe400000000ff */
[----:B------:R-:W-:Y:S03]  /*1cb60*/  F2FP.F16.F32.PACK_AB R3, R20, R183 ;  /* 0x000000b71403723e */ /* 0x000fe600000000ff */
[----:B------:R-:W4:Y:S01]  /*1cb70*/  MUFU.EX2 R0, R0 ;  /* 0x0000000000007308 */ /* 0x000f220000000800 */
[----:B------:R-:W-:Y:S01]  /*1cb80*/  PRMT R178, R16, 0x7771, RZ ;  /* 0x0000777110b27816 */ /* 0x000fe200000000ff */
[----:B------:R-:W-:Y:S08]  /*1cb90*/  FADD.FTZ R146, R190, R146 ;  /* 0x00000092be927221 */ /* 0x000ff00000010000 */
[----:B------:R-:W-:Y:S01]  /*1cba0*/  MUFU.EX2 R142, R22 ;  /* 0x00000016008e7308 */ /* 0x000fe20000000800 */
[----:B-1----:R-:W-:Y:S02]  /*1cbb0*/  F2FP.F16.F32.PACK_AB R172, R19, R182 ;  /* 0x000000b613ac723e */ /* 0x002fe400000000ff */
[----:B------:R-:W-:Y:S02]  /*1cbc0*/  PRMT R182, R16, 0x7773, RZ ;  /* 0x0000777310b67816 */ /* 0x000fe400000000ff */
[----:B------:R-:W-:Y:S05]  /*1cbd0*/  PRMT R173, R172, 0x7632, R173 ;  /* 0x00007632acad7816 */ /* 0x000fea00000000ad */
        /* <DEDUP_REMOVED lines=33> */
[----:B------:R-:W-:Y:S01]  /*1cdf0*/  MUFU.EX2 R155, R179 ;  /* 0x000000b3009b7308 */ /* 0x000fe20000000800 */
[C---:B------:R-:W-:Y:S02]  /*1ce00*/  PRMT R164, R3.reuse, 0x7632, R164 ;  /* 0x0000763203a47816 */ /* 0x040fe400000000a4 */
[----:B------:R-:W-:Y:S02]  /*1ce10*/  LOP3.LUT R165, R176, 0xff, RZ, 0xc0, !PT ;  /* 0x000000ffb0a57812 */ /* 0x000fe400078ec0ff */
[----:B------:R-:W-:Y:S01]  /*1ce20*/  F2FP.F16.F32.PACK_AB R157, R190, R184 ;  /* 0x000000b8be9d723e */ /* 0x000fe200000000ff */
[----:B---3--:R-:W-:Y:S01]  /*1ce30*/  FFMA.FTZ R6, R2, R6, R183 ;  /* 0x0000000602067223 */ /* 0x008fe200000100b7 */
[----:B------:R-:W-:Y:S02]  /*1ce40*/  PRMT R2, R18, 0x7632, R2 ;  /* 0x0000763212027816 */ /* 0x000fe40000000002 */
[----:B------:R-:W-:Y:S01]  /*1ce50*/  SHF.R.U32.HI R18, RZ, 0x18, R18 ;  /* 0x00000018ff127819 */ /* 0x000fe20000011612 */
[----:B------:R-:W-:Y:S01]  /*1ce60*/  FADD.FTZ R145, R20, R6 ;  /* 0x0000000614917221 */ /* 0x000fe20000010000 */
[----:B------:R-:W-:Y:S01]  /*1ce70*/  LOP3.LUT R2, R2, 0xff, RZ, 0xc0, !PT ;  /* 0x000000ff02027812 */ /* 0x000fe200078ec0ff */
[----:B------:R-:W3:Y:S01]  /*1ce80*/  LDL.LU R6, [R1+0x40] ;  /* 0x0000400001067983 */ /* 0x000ee20000300800 */
[----:B------:R-:W-:Y:S01]  /*1ce90*/  ISETP.LE.U32.AND P0, PT, R18, UR14, PT ;  /* 0x0000000e12007c0c */ /* 0x000fe2000bf03070 */
[----:B------:R-:W-:Y:S01]  /*1cea0*/  FMUL.FTZ R20, R0, R160 ;  /* 0x000000a000147220 */ /* 0x000fe20000410000 */
[C---:B------:R-:W-:Y:S01]  /*1ceb0*/  ISETP.LE.U32.AND P1, PT, R2.reuse, UR14, PT ;  /* 0x0000000e02007c0c */ /* 0x040fe2000bf23070 */
[----:B------:R1:W3:Y:S01]  /*1cec0*/  LDL.S16 R150, [R1+0xc] ;  /* 0x00000c0001967983 */ /* 0x0002e20000100600 */
[----:B------:R-:W-:Y:S01]  /*1ced0*/  PRMT R149, R2, 0x5410, R18 ;  /* 0x0000541002957816 */ /* 0x000fe20000000012 */
[----:B------:R-:W-:Y:S01]  /*1cee0*/  FMUL.FTZ R2, R4, UR4 ;  /* 0x0000000404027c20 */ /* 0x000fe20008410000 */
[----:B------:R-:W-:Y:S01]  /*1cef0*/  FMUL.FTZ R4, R0, R168 ;  /* 0x000000a800047220 */ /* 0x000fe20000410000 */
[----:B------:R1:W3:Y:S01]  /*1cf00*/  LDL.S16 R148, [R1+0x8] ;  /* 0x0000080001947983 */ /* 0x0002e20000100600 */
[----:B------:R-:W-:Y:S01]  /*1cf10*/  PRMT R160, R3, 0x7610, R160 ;  /* 0x0000761003a07816 */ /* 0x000fe200000000a0 */
[----:B------:R-:W-:Y:S01]  /*1cf20*/  FADD.FTZ R145, R185, R145 ;  /* 0x00000091b9917221 */ /* 0x000fe20000010000 */
[----:B----4-:R-:W-:Y:S01]  /*1cf30*/  F2FP.F16.F32.PACK_AB R3, R137, R177 ;  /* 0x000000b18903723e */ /* 0x010fe200000000ff */
[----:B------:R1:W4:Y:S01]  /*1cf40*/  LDL.S16 R153, [R1+0x18] ;  /* 0x0000180001997983 */ /* 0x0003220000100600 */
[----:B------:R-:W1:Y:S01]  /*1cf50*/  MUFU.EX2 R2, R2 ;  /* 0x0000000200027308 */ /* 0x000e620000000800 */
[----:B------:R-:W-:Y:S02]  /*1cf60*/  FADD.FTZ R145, R186, R145 ;  /* 0x00000091ba917221 */ /* 0x000fe40000010000 */
[----:B------:R2:W4:Y:S01]  /*1cf70*/  LDL.S16 R151, [R1+0x14] ;  /* 0x0000140001977983 */ /* 0x0005220000100600 */
        /* <DEDUP_REMOVED lines=8> */
[----:B--2---:R-:W-:Y:S01]  /*1d000*/  FFMA.FTZ R141, R0, R7, R138 ;  /* 0x00000007008d7223 */ /* 0x004fe2000001008a */
        /* <DEDUP_REMOVED lines=23> */
[----:B------:R-:W-:Y:S01]  /*1d180*/  IMAD.U32 R166, RZ, RZ, UR6 ;  /* 0x00000006ffa67e24 */ /* 0x000fe2000f8e00ff */
[----:B------:R-:W-:Y:S02]  /*1d190*/  PRMT R159, R157, 0x7632, R159 ;  /* 0x000076329d9f7816 */ /* 0x000fe4000000009f */
[----:B------:R-:W-:Y:S02]  /*1d1a0*/  LOP3.LUT R171, R219, 0xff, RZ, 0xc0, !PT ;  /* 0x000000ffdbab7812 */ /* 0x000fe400078ec0ff */
[----:B------:R-:W-:Y:S04]  /*1d1b0*/  F2FP.F16.F32.PACK_AB R158, R186, R185 ;  /* 0x000000b9ba9e723e */ /* 0x000fe800000000ff */
[----:B------:R-:W-:Y:S01]  /*1d1c0*/  PRMT R161, R158, 0x7632, R161 ;  /* 0x000076329ea17816 */ /* 0x000fe200000000a1 */
[C---:B---3--:R-:W-:Y:S01]  /*1d1d0*/  FFMA.FTZ R143, R2.reuse, R6, R177 ;  /* 0x00000006028f7223 */ /* 0x048fe200000100b1 */
[----:B------:R-:W-:Y:S01]  /*1d1e0*/  FMUL.FTZ R6, R2, R170 ;  /* 0x000000aa02067220 */ /* 0x000fe20000410000 */
[C---:B------:R-:W-:Y:S01]  /*1d1f0*/  F2FP.F16.F32.PACK_AB R2, R140.reuse, R138 ;  /* 0x0000008a8c02723e */ /* 0x040fe200000000ff */
[----:B------:R-:W-:Y:S01]  /*1d200*/  FADD.FTZ R140, R140, R141 ;  /* 0x0000008d8c8c7221 */ /* 0x000fe20000010000 */
[----:B------:R-:W1:Y:S01]  /*1d210*/  MUFU.EX2 R138, R193 ;  /* 0x000000c1008a7308 */ /* 0x000e620000000800 */
[----:B------:R-:W-:Y:S01]  /*1d220*/  FADD.FTZ R143, R137, R143 ;  /* 0x0000008f898f7221 */ /* 0x000fe20000010000 */
[----:B------:R-:W-:Y:S01]  /*1d230*/  PRMT R0, R2, 0x7632, R0 ;  /* 0x0000763202007816 */ /* 0x000fe20000000000 */
[----:B------:R-:W-:Y:S02]  /*1d240*/  @!P6 HADD2 R150, -R2.H0_H0, -RZ.H0_H0 ;  /* 0xa00000ff0296e230 */ /* 0x000fe40000000900 */
[----:B------:R-:W-:Y:S01]  /*1d250*/  FADD.FTZ R144, R155, R140 ;  /* 0x0000008c9b907221 */ /* 0x000fe20000010000 */
[----:B------:R-:W-:Y:S01]  /*1d260*/  FADD.FTZ R143, R154, R143 ;  /* 0x0000008f9a8f7221 */ /* 0x000fe20000010000 */
[----:B------:R-:W-:Y:S01]  /*1d270*/  PRMT R137, R3, 0x7632, R137 ;  /* 0x0000763203897816 */ /* 0x000fe20000000089 */
[----:B------:R-:W-:Y:S01]  /*1d280*/  @!P3 HADD2 R148, -R0.H0_H0, -RZ.H0_H0 ;  /* 0xa00000ff0094b230 */ /* 0x000fe20000000900 */
[----:B------:R2:W-:Y:S01]  /*1d290*/  @!P6 STL.S16 [R1+0xc], R150 ;  /* 0x00000c960100e387 */ /* 0x0005e20000100600 */
[----:B------:R-:W-:Y:S01]  /*1d2a0*/  PRMT R162, R150, 0x7610, R162 ;  /* 0x0000761096a27816 */ /* 0x000fe200000000a2 */
[----:B------:R-:W-:Y:S01]  /*1d2b0*/  MUFU.EX2 R141, R198 ;  /* 0x000000c6008d7308 */ /* 0x000fe20000000800 */
[----:B----4-:R-:W-:Y:S01]  /*1d2c0*/  @!P1 HADD2 R153, -R3.H0_H0, -RZ.H0_H0 ;  /* 0xa00000ff03999230 */ /* 0x010fe20000000900 */
[----:B------:R3:W-:Y:S01]  /*1d2d0*/  @!P3 STL.S16 [R1+0x8], R148 ;  /* 0x000008940100b387 */ /* 0x0007e20000100600 */
[----:B------:R-:W-:Y:S01]  /*1d2e0*/  PRMT R147, R148, 0x7610, R147 ;  /* 0x0000761094937816 */ /* 0x000fe20000000093 */
[----:B------:R-:W-:Y:S01]  /*1d2f0*/  @!P0 HADD2 R151, -R137.H0_H0, -RZ.H0_H0 ;  /* 0xa00000ff89978230 */ /* 0x000fe20000000900 */
[----:B------:R-:W-:Y:S01]  /*1d300*/  F2FP.F16.F32.PACK_AB R155, R142, R155 ;  /* 0x0000009b8e9b723e */ /* 0x000fe200000000ff */
[----:B------:R-:W-:Y:S01]  /*1d310*/  @!P1 STL.S16 [R1+0x18], R153 ;  /* 0x0000189901009387 */ /* 0x000fe20000100600 */
[C---:B-1----:R-:W-:Y:S01]  /*1d320*/  FADD.FTZ R168, R138.reuse, R143 ;  /* 0x0000008f8aa87221 */ /* 0x042fe20000010000 */
[----:B------:R-:W-:Y:S02]  /*1d330*/  F2FP.F16.F32.PACK_AB R154, R138, R154 ;  /* 0x0000009a8a9a723e */ /* 0x000fe400000000ff */
[----:B------:R-:W1:Y:S01]  /*1d340*/  MUFU.EX2 R140, R201 ;  /* 0x000000c9008c7308 */ /* 0x000e620000000800 */
[----:B------:R-:W-:Y:S01]  /*1d350*/  PRMT R138, R2, 0x5410, R0 ;  /* 0x00005410028a7816 */ /* 0x000fe20000000000 */
[----:B------:R-:W-:Y:S01]  /*1d360*/  @!P0 STL.S16 [R1+0x14], R151 ;  /* 0x0000149701008387 */ /* 0x000fe20000100600 */
[----:B------:R-:W-:Y:S02]  /*1d370*/  @!P6 PRMT R2, R162, 0x5410, RZ ;  /* 0x00005410a202e816 */ /* 0x000fe400000000ff */
[----:B------:R-:W-:Y:S02]  /*1d380*/  @!P3 PRMT R0, R147, 0x5410, RZ ;  /* 0x000054109300b816 */ /* 0x000fe400000000ff */
[----:B------:R-:W-:Y:S01]  /*1d390*/  LEA R166, P3, R166, R210, 0x1 ;  /* 0x000000d2a6a67211 */ /* 0x000fe200078608ff */
[----:B------:R4:W-:Y:S02]  /*1d3a0*/  STG.E.U16 desc[UR28][R210.64], R2 ;  /* 0x00000002d2007986 */ /* 0x0009e4000c10151c */
[----:B------:R-:W-:Y:S01]  /*1d3b0*/  MUFU.EX2 R147, R139 ;  /* 0x0000008b00937308 */ /* 0x000fe20000000800 */
[----:B------:R-:W-:Y:S01]  /*1d3c0*/  PRMT R152, R154, 0x7632, R152 ;  /* 0x000076329a987816 */ /* 0x000fe20000000098 */
[----:B------:R4:W-:Y:S01]  /*1d3d0*/  STG.E.U16 desc[UR28][R210.64+0x2], R0 ;  /* 0x00000200d2007986 */ /* 0x0009e2000c10151c */
[----:B------:R-:W-:Y:S01]  /*1d3e0*/  LOP3.LUT R170, R195, 0xff, RZ, 0xc0, !PT ;  /* 0x000000ffc3aa7812 */ /* 0x000fe200078ec0ff */
[----:B--2---:R-:W-:Y:S01]  /*1d3f0*/  FADD.FTZ R150, R142, R144 ;  /* 0x000000908e967221 */ /* 0x004fe20000010000 */
[----:B------:R-:W-:Y:S02]  /*1d400*/  PRMT R142, R151, 0x7610, R142 ;  /* 0x00007610978e7816 */ /* 0x000fe4000000008e */
[----:B------:R-:W-:Y:S03]  /*1d410*/  PRMT R144, R165, 0x5410, R187 ;  /* 0x00005410a5907816 */ /* 0x000fe600000000bb */
[----:B---3--:R2:W3:Y:S01]  /*1d420*/  MUFU.EX2 R148, R136 ;  /* 0x0000008800947308 */ /* 0x0084e20000000800 */
[----:B------:R-:W-:Y:S02]  /*1d430*/  PRMT R156, R155, 0x7632, R156 ;  /* 0x000076329b9c7816 */ /* 0x000fe4000000009c */
[----:B-1----:R-:W-:Y:S02]  /*1d440*/  F2FP.F16.F32.PACK_AB R177, R140, R141 ;  /* 0x0000008d8cb1723e */ /* 0x002fe400000000ff */
[--C-:B------:R-:W-:Y:S02]  /*1d450*/  HSET2.LE.AND R144, R144, R214.reuse, PT ;  /* 0x000000d690907233 */ /* 0x100fe40003803000 */
[----:B------:R-:W-:Y:S03]  /*1d460*/  ISETP.GT.U32.AND P6, PT, R191, UR14, PT ;  /* 0x0000000ebf007c0c */ /* 0x000fe6000bfc4070 */
[----:B------:R1:W-:Y:S01]  /*1d470*/  MUFU.EX2 R139, R217 ;  /* 0x000000d9008b7308 */ /* 0x0003e20000000800 */
[----:B----4-:R-:W-:Y:S01]  /*1d480*/  IMAD.U32 R2, RZ, RZ, UR6 ;  /* 0x00000006ff027e24 */ /* 0x010fe2000f8e00ff */
[----:B--2---:R-:W-:Y:S08]  /*1d490*/  PRMT R136, R153, 0x7610, R136 ;  /* 0x0000761099887816 */ /* 0x004ff00000000088 */
[----:B------:R2:W4:Y:S01]  /*1d4a0*/  MUFU.EX2 R153, R212 ;  /* 0x000000d400997308 */ /* 0x0005220000000800 */
[----:B------:R-:W-:Y:S02]  /*1d4b0*/  PRMT R0, R172, 0x5410, R173 ;  /* 0x00005410ac007816 */ /* 0x000fe400000000ad */
[----:B------:R-:W-:Y:S01]  /*1d4c0*/  LEA.HI.X.SX32 R167, R2, R211, 0x1, P3 ;  /* 0x000000d302a77211 */ /* 0x000fe200018f0eff */
[----:B------:R-:W-:Y:S01]  /*1d4d0*/  FADD.FTZ R2, R141, R145 ;  /* 0x000000918d027221 */ /* 0x000fe20000010000 */
[----:B------:R-:W-:Y:S01]  /*1d4e0*/  LOP3.LUT R144, R0, R144, RZ, 0xc0, !PT ;  /* 0x0000009000907212 */ /* 0x000fe200078ec0ff */
[----:B------:R-:W-:Y:S01]  /*1d4f0*/  FADD.FTZ R0, R189, R146 ;  /* 0x00000092bd007221 */ /* 0x000fe20000010000 */
[----:B------:R-:W-:Y:S01]  /*1d500*/  F2FP.F16.F32.PACK_AB R189, R188, R189 ;  /* 0x000000bdbcbd723e */ /* 0x000fe200000000ff */
[----:B------:R-:W-:Y:S01]  /*1d510*/  FADD.FTZ R163, R140, R2 ;  /* 0x000000028ca37221 */ /* 0x000fe20000010000 */
[----:B------:R-:W-:Y:S01]  /*1d520*/  PRMT R2, R3, 0x5410, R137 ;  /* 0x0000541003027816 */ /* 0x000fe20000000089 */
[--C-:B------:R-:W-:Y:S01]  /*1d530*/  FADD.FTZ R162, R188, R0.reuse ;  /* 0x00000000bca27221 */ /* 0x100fe20000010000 */
[----:B------:R-:W-:Y:S01]  /*1d540*/  @!P1 PRMT R3, R136, 0x5410, RZ ;  /* 0x0000541088039816 */ /* 0x000fe200000000ff */
[----:B------:R-:W-:Y:S01]  /*1d550*/  MUFU.EX2 R146, R218 ;  /* 0x000000da00927308 */ /* 0x000fe20000000800 */
[----:B------:R-:W-:Y:S01]  /*1d560*/  @!P0 PRMT R137, R142, 0x5410, RZ ;  /* 0x000054108e898816 */ /* 0x000fe200000000ff */
[----:B-1----:R-:W1:Y:S01]  /*1d570*/  LDC R217, c[0x0][0x448] ;  /* 0x00011200ffd97b82 */ /* 0x002e620000000800 */
[----:B------:R-:W-:Y:S01]  /*1d580*/  PRMT R0, R176, 0x7632, R0 ;  /* 0x00007632b0007816 */ /* 0x000fe20000000000 */
[----:B------:R4:W-:Y:S01]  /*1d590*/  STG.E.U16 desc[UR28][R166.64], R3 ;  /* 0x00000003a6007986 */ /* 0x0009e2000c10151c */
[----:B------:R-:W-:Y:S01]  /*1d5a0*/  SHF.R.U32.HI R176, RZ, 0x18, R176 ;  /* 0x00000018ffb07819 */ /* 0x000fe200000116b0 */
[----:B--2---:R-:W-:Y:S01]  /*1d5b0*/  IMAD.U32 R212, RZ, RZ, UR6 ;  /* 0x00000006ffd47e24 */ /* 0x004fe2000f8e00ff */
[----:B------:R-:W-:Y:S01]  /*1d5c0*/  LOP3.LUT R151, R0, 0xff, RZ, 0xc0, !PT ;  /* 0x000000ff00977812 */ /* 0x000fe200078ec0ff */
[----:B------:R2:W-:Y:S01]  /*1d5d0*/  STG.E.U16 desc[UR28][R166.64+0x2], R137 ;  /* 0x00000289a6007986 */ /* 0x0005e2000c10151c */
[----:B------:R-:W-:Y:S02]  /*1d5e0*/  LOP3.LUT R0, R194, 0x200, R206, 0xf8, !PT ;  /* 0x00000200c2007812 */ /* 0x000fe400078ef8ce */
[----:B------:R-:W-:Y:S02]  /*1d5f0*/  PRMT R145, R151, 0x5410, R176 ;  /* 0x0000541097917816 */ /* 0x000fe400000000b0 */
[----:B------:R-:W-:Y:S02]  /*1d600*/  LEA R188, R0, UR5, 0x1 ;  /* 0x0000000500bc7c11 */ /* 0x000fe4000f8e08ff */
[----:B------:R-:W-:Y:S02]  /*1d610*/  PRMT R0, R160, 0x5410, R164 ;  /* 0x00005410a0007816 */ /* 0x000fe400000000a4 */
[--C-:B------:R-:W-:Y:S01]  /*1d620*/  HSET2.LE.AND R145, R145, R214.reuse, PT ;  /* 0x000000d691917233 */ /* 0x100fe20003803000 */
[----:B------:R-:W1:Y:S01]  /*1d630*/  LDSM.16.MT88.4 R140, [R188+0xa000] ;  /* 0x00a00000bc8c783b */ /* 0x000e620000004200 */
[----:B---3--:R-:W-:Y:S01]  /*1d640*/  F2FP.F16.F32.PACK_AB R198, R147, R148 ;  /* 0x0000009493c6723e */ /* 0x008fe200000000ff */
[----:B------:R-:W-:Y:S01]  /*1d650*/  VIADD R192, R188, 0xa040 ;  /* 0x0000a040bcc07836 */ /* 0x000fe20000000000 */
[--C-:B------:R-:W-:Y:S02]  /*1d660*/  HSET2.LE.AND R136, R181, R214.reuse, PT ;  /* 0x000000d6b5887233 */ /* 0x100fe40003803000 */
[----:B------:R-:W-:Y:S01]  /*1d670*/  LOP3.LUT R145, R0, R145, RZ, 0xc0, !PT ;  /* 0x0000009100917212 */ /* 0x000fe200078ec0ff */
[----:B----4-:R-:W-:Y:S01]  /*1d680*/  FADD.FTZ R0, R153, R150 ;  /* 0x0000009699007221 */ /* 0x010fe20000010000 */
[C---:B------:R-:W-:Y:S02]  /*1d690*/  F2FP.F16.F32.PACK_AB R153, R139.reuse, R153 ;  /* 0x000000998b99723e */ /* 0x040fe400000000ff */
[----:B------:R-:W-:Y:S01]  /*1d6a0*/  LOP3.LUT R136, R138, R136, RZ, 0xc0, !PT ;  /* 0x000000888a887212 */ /* 0x000fe200078ec0ff */
[----:B------:R-:W-:Y:S01]  /*1d6b0*/  FADD.FTZ R169, R139, R0 ;  /* 0x000000008ba97221 */ /* 0x000fe20000010000 */
[----:B------:R-:W-:Y:S01]  /*1d6c0*/  PRMT R138, R171, 0x5410, R215 ;  /* 0x00005410ab8a7816 */ /* 0x000fe200000000d7 */
[----:B------:R-:W3:Y:S01]  /*1d6d0*/  MUFU.EX2 R3, R213 ;  /* 0x000000d500037308 */ /* 0x000ee20000000800 */
[----:B------:R-:W-:Y:S03]  /*1d6e0*/  PRMT R0, R155, 0x5410, R156 ;  /* 0x000054109b007816 */ /* 0x000fe6000000009c */
[--C-:B------:R-:W-:Y:S02]  /*1d6f0*/  HSET2.LE.AND R138, R138, R214.reuse, PT ;  /* 0x000000d68a8a7233 */ /* 0x100fe40003803000 */
[--C-:B--2---:R-:W-:Y:S02]  /*1d700*/  HSET2.LE.AND R137, R149, R214.reuse, PT ;  /* 0x000000d695897233 */ /* 0x104fe40003803000 */
[----:B------:R-:W-:Y:S02]  /*1d710*/  PRMT R149, R216, 0x5410, R191 ;  /* 0x00005410d8957816 */ /* 0x000fe400000000bf */
[----:B------:R-:W-:Y:S02]  /*1d720*/  LOP3.LUT R138, R0, R138, RZ, 0xc0, !PT ;  /* 0x0000008a008a7212 */ /* 0x000fe400078ec0ff */
[----:B------:R-:W-:Y:S01]  /*1d730*/  LOP3.LUT R150, R149, 0xff00ff, RZ, 0xc0, !PT ;  /* 0x00ff00ff95967812 */ /* 0x000fe200078ec0ff */
[----:B------:R-:W-:Y:S01]  /*1d740*/  MUFU.EX2 R0, R175 ;  /* 0x000000af00007308 */ /* 0x000fe20000000800 */
[----:B------:R-:W-:Y:S02]  /*1d750*/  LOP3.LUT R137, R2, R137, RZ, 0xc0, !PT ;  /* 0x0000008902897212 */ /* 0x000fe400078ec0ff */
[----:B------:R-:W-:Y:S01]  /*1d760*/  ISETP.LE.U32.AND P0, PT, R165, UR14, PT ;  /* 0x0000000ea5007c0c */ /* 0x000fe2000bf03070 */
[----:B---3--:R-:W-:Y:S01]  /*1d770*/  FADD.FTZ R149, R3, R168 ;  /* 0x000000a803957221 */ /* 0x008fe20000010000 */
[--C-:B------:R-:W-:Y:S02]  /*1d780*/  HSET2.LE.AND R139, R150, R214.reuse, PT ;  /* 0x000000d6968b7233 */ /* 0x100fe40003803000 */
[C---:B------:R-:W-:Y:S01]  /*1d790*/  F2FP.F16.F32.PACK_AB R3, R146.reuse, R3 ;  /* 0x000000039203723e */ /* 0x040fe200000000ff */
[----:B------:R-:W-:Y:S01]  /*1d7a0*/  FADD.FTZ R168, R146, R149 ;  /* 0x0000009592a87221 */ /* 0x000fe20000010000 */
[----:B------:R-:W-:Y:S01]  /*1d7b0*/  PRMT R149, R180, 0x5410, R182 ;  /* 0x00005410b4957816 */ /* 0x000fe200000000b6 */
[----:B------:R-:W2:Y:S01]  /*1d7c0*/  MUFU.EX2 R2, R174 ;  /* 0x000000ae00027308 */ /* 0x000ea20000000800 */
[----:B------:R-:W-:Y:S02]  /*1d7d0*/  PRMT R146, R154, 0x5410, R152 ;  /* 0x000054109a927816 */ /* 0x000fe40000000098 */
[----:B------:R-:W-:Y:S01]  /*1d7e0*/  LOP3.LUT R150, R149, 0xff00ff, RZ, 0xc0, !PT ;  /* 0x00ff00ff95967812 */ /* 0x000fe200078ec0ff */
[----:B------:R-:W-:Y:S01]  /*1d7f0*/  FADD.FTZ R149, R148, R162 ;  /* 0x000000a294957221 */ /* 0x000fe20000010000 */
[----:B------:R-:W-:Y:S02]  /*1d800*/  LOP3.LUT R139, R146, R139, RZ, 0xc0, !PT ;  /* 0x0000008b928b7212 */ /* 0x000fe400078ec0ff */
[----:B------:R-:W-:Y:S01]  /*1d810*/  PRMT R146, R170, 0x5410, R178 ;  /* 0x00005410aa927816 */ /* 0x000fe200000000b2 */
[----:B------:R-:W-:Y:S01]  /*1d820*/  FADD.FTZ R149, R147, R149 ;  /* 0x0000009593957221 */ /* 0x000fe20000010000 */
[----:B------:R-:W-:Y:S01]  /*1d830*/  PRMT R147, R157, 0x5410, R159 ;  /* 0x000054109d937816 */ /* 0x000fe2000000009f */
[----:B------:R-:W-:Y:S01]  /*1d840*/  MUFU.EX2 R165, R225 ;  /* 0x000000e100a57308 */ /* 0x000fe20000000800 */
[----:B------:R-:W-:Y:S01]  /*1d850*/  ISETP.LE.U32.AND P1, PT, R176, UR14, PT ;  /* 0x0000000eb0007c0c */ /* 0x000fe2000bf23070 */
[-C--:B-1----:R-:W-:Y:S01]  /*1d860*/  HMMA.16816.F32 R4, R136, R140.reuse, R4 ;  /* 0x0000008c8804723c */ /* 0x082fe20000001804 */
[----:B------:R1:W-:Y:S04]  /*1d870*/  STL [R1+0x34], R149 ;  /* 0x0000349501007387 */ /* 0x0003e80000100800 */
[--C-:B------:R-:W-:Y:S01]  /*1d880*/  HSET2.LE.AND R146, R146, R214.reuse, PT ;  /* 0x000000d692927233 */ /* 0x100fe20003803000 */
[----:B--2---:R-:W-:Y:S01]  /*1d890*/  FADD.FTZ R148, R2, R163 ;  /* 0x000000a302947221 */ /* 0x004fe20000010000 */
[----:B------:R-:W-:Y:S01]  /*1d8a0*/  F2FP.F16.F32.PACK_AB R201, R0, R2 ;  /* 0x0000000200c9723e */ /* 0x000fe200000000ff */
[----:B------:R-:W-:Y:S01]  /*1d8b0*/  IMAD.IADD R163, R188, 0x1, R202 ;  /* 0x00000001bca37824 */ /* 0x000fe200078e02ca */
[----:B------:R-:W-:Y:S01]  /*1d8c0*/  MUFU.EX2 R2, R228 ;  /* 0x000000e400027308 */ /* 0x000fe20000000800 */
[----:B------:R-:W-:Y:S01]  /*1d8d0*/  LOP3.LUT R146, R147, R146, RZ, 0xc0, !PT ;  /* 0x0000009293927212 */ /* 0x000fe200078ec0ff */
[----:B------:R-:W-:Y:S01]  /*1d8e0*/  FADD.FTZ R0, R0, R148 ;  /* 0x0000009400007221 */ /* 0x000fe20000010000 */
[--C-:B------:R-:W-:Y:S02]  /*1d8f0*/  HSET2.LE.AND R147, R150, R214.reuse, PT ;  /* 0x000000d696937233 */ /* 0x100fe40003803000 */
[----:B------:R3:W2:Y:S01]  /*1d900*/  LDL.S16 R150, [R1+0x28] ;  /* 0x0000280001967983 */ /* 0x0006a20000100600 */
[----:B------:R-:W-:Y:S03]  /*1d910*/  ISETP.LE.U32.AND P3, PT, R151, UR14, PT ;  /* 0x0000000e97007c0c */ /* 0x000fe6000bf63070 */
[----:B-1----:R3:W4:Y:S04]  /*1d920*/  LDL.S16 R149, [R1+0x24] ;  /* 0x0000240001957983 */ /* 0x0027280000100600 */
[----:B------:R1:W-:Y:S04]  /*1d930*/  STL [R1+0x38], R0 ;  /* 0x0000380001007387 */ /* 0x0003e80000100800 */
[----:B------:R3:W3:Y:S04]  /*1d940*/  LDL.S16 R185, [R1+0x20] ;  /* 0x0000200001b97983 */ /* 0x0006e80000100600 */
[----:B------:R2:W3:Y:S01]  /*1d950*/  LDL.S16 R184, [R1+0x1c] ;  /* 0x00001c0001b87983 */ /* 0x0004e20000100600 */
[----:B-1----:R-:W-:Y:S04]  /*1d960*/  PRMT R0, R158, 0x5410, R161 ;  /* 0x000054109e007816 */ /* 0x002fe800000000a1 */
[----:B------:R-:W-:Y:S01]  /*1d970*/  LOP3.LUT R147, R0, R147, RZ, 0xc0, !PT ;  /* 0x0000009300937212 */ /* 0x000fe200078ec0ff */
[----:B------:R-:W-:Y:S04]  /*1d980*/  VIADD R0, R188, 0xa000 ;  /* 0x0000a000bc007836 */ /* 0x000fe80000000000 */
[----:B------:R-:W-:Y:S02]  /*1d990*/  @P2 VIADD R192, R0, 0xffffffc0 ;  /* 0xffffffc000c02836 */ /* 0x000fe40000000000 */
[C---:B------:R-:W-:Y:S01]  /*1d9a0*/  HMMA.16816.F32 R8, R144.reuse, R140, R8 ;  /* 0x0000008c9008723c */ /* 0x040fe20000001808 */
[----:B------:R-:W1:Y:S03]  /*1d9b0*/  MUFU.EX2 R0, R229 ;  /* 0x000000e500007308 */ /* 0x000e660000000800 */
[----:B------:R-:W-:Y:S04]  /*1d9c0*/  IMAD.IADD R162, R202, 0x1, R192 ;  /* 0x00000001caa27824 */ /* 0x000fe800078e02c0 */
[-C--:B------:R-:W-:Y:S08]  /*1d9d0*/  HMMA.16816.F32 R12, R144, R142.reuse, R12 ;  /* 0x0000008e900c723c */ /* 0x080ff0000000180c */
[C---:B------:R-:W-:Y:S01]  /*1d9e0*/  HMMA.16816.F32 R16, R136.reuse, R142, R16 ;  /* 0x0000008e8810723c */ /* 0x040fe20000001810 */
[----:B------:R-:W1:Y:S03]  /*1d9f0*/  LDSM.16.MT88.4 R140, [R163+0xa000] ;  /* 0x00a00000a38c783b */ /* 0x000e660000004200 */
[----:B-1----:R-:W-:Y:S01]  /*1da00*/  FADD.FTZ R148, R0, R169 ;  /* 0x000000a900947221 */ /* 0x002fe20000010000 */
[C---:B------:R-:W-:Y:S03]  /*1da10*/  F2FP.F16.F32.PACK_AB R0, R2.reuse, R0 ;  /* 0x000000000200723e */ /* 0x040fe600000000ff */
[----:B------:R-:W-:Y:S05]  /*1da20*/  FADD.FTZ R2, R2, R148 ;  /* 0x0000009402027221 */ /* 0x000fea0000010000 */
[----:B------:R1:W-:Y:S04]  /*1da30*/  STL [R1+0x3c], R2 ;  /* 0x00003c0201007387 */ /* 0x0003e80000100800 */
[----:B------:R2:W3:Y:S04]  /*1da40*/  LDL.S16 R183, [R1+0x30] ;  /* 0x0000300001b77983 */ /* 0x0004e80000100600 */
[----:B------:R2:W3:Y:S01]  /*1da50*/  LDL.S16 R181, [R1+0x2c] ;  /* 0x00002c0001b57983 */ /* 0x0004e20000100600 */
[----:B-1----:R-:W1:Y:S01]  /*1da60*/  MUFU.EX2 R2, R227 ;  /* 0x000000e300027308 */ /* 0x002e620000000800 */
[-C--:B------:R-:W-:Y:S08]  /*1da70*/  HMMA.16816.F32 R20, R136, R140.reuse, R20 ;  /* 0x0000008c8814723c */ /* 0x080ff00000001814 */
[C---:B------:R-:W-:Y:S04]  /*1da80*/  HMMA.16816.F32 R24, R144.reuse, R140, R24 ;  /* 0x0000008c9018723c */ /* 0x040fe80000001818 */
[C---:B-1----:R-:W-:Y:S04]  /*1da90*/  F2FP.F16.F32.PACK_AB R176, R2.reuse, R165 ;  /* 0x000000a502b0723e */ /* 0x042fe800000000ff */
[-C--:B------:R-:W-:Y:S08]  /*1daa0*/  HMMA.16816.F32 R28, R144, R142.reuse, R28 ;  /* 0x0000008e901c723c */ /* 0x080ff0000000181c */
[C---:B------:R-:W-:Y:S01]  /*1dab0*/  HMMA.16816.F32 R32, R136.reuse, R142, R32 ;  /* 0x0000008e8820723c */ /* 0x040fe20000001820 */
[----:B------:R-:W1:Y:S07]  /*1dac0*/  LDSM.16.MT88.4 R140, [R192] ;  /* 0x00000000c08c783b */ /* 0x000e6e0000004200 */
[-C--:B-1----:R-:W-:Y:S08]  /*1dad0*/  HMMA.16816.F32 R36, R136, R140.reuse, R36 ;  /* 0x0000008c8824723c */ /* 0x082ff00000001824 */
[C---:B------:R-:W-:Y:S08]  /*1dae0*/  HMMA.16816.F32 R40, R144.reuse, R140, R40 ;  /* 0x0000008c9028723c */ /* 0x040ff00000001828 */
[-C--:B------:R-:W-:Y:S08]  /*1daf0*/  HMMA.16816.F32 R44, R144, R142.reuse, R44 ;  /* 0x0000008e902c723c */ /* 0x080ff0000000182c */
[C---:B------:R-:W-:Y:S01]  /*1db00*/  HMMA.16816.F32 R48, R136.reuse, R142, R48 ;  /* 0x0000008e8830723c */ /* 0x040fe20000001830 */
[----:B------:R-:W1:Y:S07]  /*1db10*/  LDSM.16.MT88.4 R140, [R162] ;  /* 0x00000000a28c783b */ /* 0x000e6e0000004200 */
[-C--:B-1----:R-:W-:Y:S08]  /*1db20*/  HMMA.16816.F32 R52, R136, R140.reuse, R52 ;  /* 0x0000008c8834723c */ /* 0x082ff00000001834 */
[C---:B------:R-:W-:Y:S04]  /*1db30*/  HMMA.16816.F32 R56, R144.reuse, R140, R56 ;  /* 0x0000008c9038723c */ /* 0x040fe80000001838 */
[----:B------:R-:W-:Y:S01]  /*1db40*/  FADD.FTZ R140, R165, R168 ;  /* 0x000000a8a58c7221 */ /* 0x000fe20000010000 */
[----:B------:R-:W-:Y:S03]  /*1db50*/  IMAD.WIDE R168, R217, 0x70, R166 ;  /* 0x00000070d9a87825 */ /* 0x000fe600078e02a6 */
[-C--:B------:R-:W-:Y:S03]  /*1db60*/  HMMA.16816.F32 R60, R144, R142.reuse, R60 ;  /* 0x0000008e903c723c */ /* 0x080fe6000000183c */
[----:B------:R-:W-:Y:S01]  /*1db70*/  FADD.FTZ R2, R2, R140 ;  /* 0x0000008c02027221 */ /* 0x000fe20000010000 */
[----:B------:R-:W-:Y:S04]  /*1db80*/  IMAD.WIDE.U32 R166, R231, -0x2daee0ad, RZ ;  /* 0xd2511f53e7a67825 */ /* 0x000fe800078e00ff */
[C---:B------:R-:W-:Y:S01]  /*1db90*/  HMMA.16816.F32 R64, R136.reuse, R142, R64 ;  /* 0x0000008e8840723c */ /* 0x040fe20000001840 */
[----:B------:R-:W-:Y:S03]  /*1dba0*/  LDSM.16.MT88.4 R140, [R163+0xb000] ;  /* 0x00b00000a38c783b */ /* 0x000fe60000004200 */
[----:B--2---:R-:W-:Y:S05]  /*1dbb0*/  @!P0 HADD2 R150, -R172.H0_H0, -RZ.H0_H0 ;  /* 0xa00000ffac968230 */ /* 0x004fea0000000900 */
[----:B------:R-:W-:Y:S01]  /*1dbc0*/  @!P0 STL.S16 [R1+0x28], R150 ;  /* 0x0000289601008387 */ /* 0x000fe20000100600 */
[----:B------:R-:W-:Y:S04]  /*1dbd0*/  PRMT R174, R150, 0x7610, R174 ;  /* 0x0000761096ae7816 */ /* 0x000fe800000000ae */
[----:B------:R-:W-:Y:S01]  /*1dbe0*/  @!P0 PRMT R172, R174, 0x5410, RZ ;  /* 0x00005410aeac8816 */ /* 0x000fe200000000ff */
[----:B----4-:R-:W-:Y:S01]  /*1dbf0*/  @!P5 HADD2 R149, -R173.H0_H0, -RZ.H0_H0 ;  /* 0xa00000ffad95d230 */ /* 0x010fe20000000900 */
[----:B------:R-:W-:Y:S03]  /*1dc00*/  LEA R212, P0, R212, R168, 0x1 ;  /* 0x000000a8d4d47211 */ /* 0x000fe600078008ff */
[----:B------:R-:W-:Y:S01]  /*1dc10*/  STG.E.U16 desc[UR28][R168.64], R172 ;  /* 0x000000aca8007986 */ /* 0x000fe2000c10151c */
[----:B------:R-:W-:Y:S03]  /*1dc20*/  PRMT R186, R149, 0x7610, R186 ;  /* 0x0000761095ba7816 */ /* 0x000fe600000000ba */
[----:B------:R-:W-:Y:S01]  /*1dc30*/  @!P5 STL.S16 [R1+0x24], R149 ;  /* 0x000024950100d387 */ /* 0x000fe20000100600 */
[----:B---3--:R-:W-:Y:S01]  /*1dc40*/  @!P3 HADD2 R185, -R160.H0_H0, -RZ.H0_H0 ;  /* 0xa00000ffa0b9b230 */ /* 0x008fe20000000900 */
[----:B------:R-:W-:Y:S02]  /*1dc50*/  @!P5 PRMT R173, R186, 0x5410, RZ ;  /* 0x00005410baadd816 */ /* 0x000fe400000000ff */
[----:B------:R1:W-:Y:S01]  /*1dc60*/  STL [R1+0x40], R2 ;  /* 0x0000400201007387 */ /* 0x0003e20000100800 */
[----:B------:R-:W-:Y:S01]  /*1dc70*/  ISETP.LE.U32.AND P5, PT, R171, UR14, PT ;  /* 0x0000000eab007c0c */ /* 0x000fe2000bfa3070 */
[----:B------:R-:W-:Y:S02]  /*1dc80*/  @!P1 HADD2 R184, -R164.H0_H0, -RZ.H0_H0 ;  /* 0xa00000ffa4b89230 */ /* 0x000fe40000000900 */
[----:B------:R3:W2:Y:S03]  /*1dc90*/  LDL.S16 R175, [R1+0x10] ;  /* 0x0000100001af7983 */ /* 0x0006a60000100600 */
[----:B------:R-:W-:Y:S01]  /*1dca0*/  PRMT R179, R184, 0x7610, R179 ;  /* 0x00007610b8b37816 */ /* 0x000fe200000000b3 */
[----:B------:R3:W4:Y:S03]  /*1dcb0*/  LDL.S16 R174, [R1+0x4] ;  /* 0x0000040001ae7983 */ /* 0x0007260000100600 */
[----:B------:R-:W-:Y:S01]  /*1dcc0*/  @!P1 PRMT R164, R179, 0x5410, RZ ;  /* 0x00005410b3a49816 */ /* 0x000fe200000000ff */
[----:B------:R-:W3:Y:S08]  /*1dcd0*/  LDSM.16.MT88.4 R148, [R188+0xb000] ;  /* 0x00b00000bc94783b */ /* 0x000ef00000004200 */
[----:B------:R3:W-:Y:S01]  /*1dce0*/  STG.E.U16 desc[UR28][R168.64+0x2], R173 ;  /* 0x000002ada8007986 */ /* 0x0007e2000c10151c */
[----:B-1----:R-:W-:Y:S05]  /*1dcf0*/  IMAD.U32 R2, RZ, RZ, UR6 ;  /* 0x00000006ff027e24 */ /* 0x002fea000f8e00ff */
[----:B------:R-:W-:Y:S02]  /*1dd00*/  LEA.HI.X.SX32 R213, R2, R169, 0x1, P0 ;  /* 0x000000a902d57211 */ /* 0x000fe400000f0eff */
[----:B------:R-:W-:Y:S02]  /*1dd10*/  ISETP.LE.U32.AND P0, PT, R170, UR14, PT ;  /* 0x0000000eaa007c0c */ /* 0x000fe4000bf03070 */
[----:B------:R1:W4:Y:S01]  /*1dd20*/  LDL.S16 R170, [R1] ;  /* 0x0000000001aa7983 */ /* 0x0003220000100600 */
[----:B------:R-:W-:Y:S03]  /*1dd30*/  PRMT R2, R185, 0x7610, R2 ;  /* 0x00007610b9027816 */ /* 0x000fe60000000002 */
[----:B------:R-:W-:Y:S01]  /*1dd40*/  @!P3 STL.S16 [R1+0x20], R185 ;  /* 0x000020b90100b387 */ /* 0x000fe20000100600 */
[----:B------:R-:W-:Y:S02]  /*1dd50*/  @!P3 PRMT R160, R2, 0x5410, RZ ;  /* 0x0000541002a0b816 */ /* 0x000fe400000000ff */
[----:B------:R-:W-:Y:S01]  /*1dd60*/  ISETP.GT.U32.AND P3, PT, R215, UR14, PT ;  /* 0x0000000ed7007c0c */ /* 0x000fe2000bf64070 */
[----:B------:R-:W-:Y:S01]  /*1dd70*/  @!P1 STL.S16 [R1+0x1c], R184 ;  /* 0x00001cb801009387 */ /* 0x000fe20000100600 */
[----:B------:R-:W-:Y:S02]  /*1dd80*/  ISETP.GT.U32.AND P1, PT, R216, UR14, PT ;  /* 0x0000000ed8007c0c */ /* 0x000fe4000bf24070 */
[----:B------:R-:W-:Y:S01]  /*1dd90*/  LOP3.LUT R2, R226, UR7, R167, 0x96, !PT ;  /* 0x00000007e2027c12 */ /* 0x000fe2000f8e96a7 */
[----:B------:R-:W-:Y:S01]  /*1dda0*/  LDSM.16.MT88.4 R184, [R162+0x800] ;  /* 0x00080000a2b8783b */ /* 0x000fe20000004200 */
[----:B------:R-:W-:Y:S01]  /*1ddb0*/  PRMT R167, R166, 0x7771, RZ ;  /* 0x00007771a6a77816 */ /* 0x000fe200000000ff */
[----:B------:R-:W-:Y:S01]  /*1ddc0*/  IMAD.SHL.U32 R226, R205, 0x8, RZ ;  /* 0x00000008cde27824 */ /* 0x000fe200078e00ff */
[C---:B---3--:R-:W-:Y:S01]  /*1ddd0*/  PRMT R173, R2.reuse, 0x7632, R173 ;  /* 0x0000763202ad7816 */ /* 0x048fe200000000ad */
[-C--:B------:R-:W-:Y:S04]  /*1dde0*/  HMMA.16816.F32 R68, R136, R148.reuse, R68 ;  /* 0x000000948844723c */ /* 0x080fe80000001844 */
[----:B------:R-:W-:Y:S01]  /*1ddf0*/  STG.E.U16 desc[UR28][R212.64], R160 ;  /* 0x000000a0d4007986 */ /* 0x000fe2000c10151c */
[----:B------:R-:W-:Y:S03]  /*1de00*/  LOP3.LUT R173, R173, 0xff, RZ, 0xc0, !PT ;  /* 0x000000ffadad7812 */ /* 0x000fe600078ec0ff */
[----:B------:R-:W-:Y:S01]  /*1de10*/  STG.E.U16 desc[UR28][R212.64+0x2], R164 ;  /* 0x000002a4d4007986 */ /* 0x000fe2000c10151c */
[C---:B------:R-:W-:Y:S04]  /*1de20*/  HMMA.16816.F32 R72, R144.reuse, R148, R72 ;  /* 0x000000949048723c */ /* 0x040fe80000001848 */
[----:B------:R-:W-:Y:S02]  /*1de30*/  @!P0 HADD2 R183, -R157.H0_H0, -RZ.H0_H0 ;  /* 0xa00000ff9db78230 */ /* 0x000fe40000000900 */
[----:B------:R-:W-:Y:S02]  /*1de40*/  @!P5 HADD2 R181, -R155.H0_H0, -RZ.H0_H0 ;  /* 0xa00000ff9bb5d230 */ /* 0x000fe40000000900 */
[-C--:B------:R-:W-:Y:S01]  /*1de50*/  HMMA.16816.F32 R76, R144, R150.reuse, R76 ;  /* 0x00000096904c723c */ /* 0x080fe2000000184c */
[----:B------:R-:W-:Y:S02]  /*1de60*/  @!P0 STL.S16 [R1+0x30], R183 ;  /* 0x000030b701008387 */ /* 0x000fe40000100600 */
[----:B------:R-:W-:Y:S02]  /*1de70*/  PRMT R165, R183, 0x7610, R165 ;  /* 0x00007610b7a57816 */ /* 0x000fe400000000a5 */
[----:B------:R-:W-:Y:S01]  /*1de80*/  @!P5 STL.S16 [R1+0x2c], R181 ;  /* 0x00002cb50100d387 */ /* 0x000fe20000100600 */
[----:B------:R-:W-:Y:S02]  /*1de90*/  PRMT R172, R181, 0x7610, R172 ;  /* 0x00007610b5ac7816 */ /* 0x000fe400000000ac */
[C---:B------:R-:W-:Y:S04]  /*1dea0*/  HMMA.16816.F32 R80, R136.reuse, R150, R80 ;  /* 0x000000968850723c */ /* 0x040fe80000001850 */
[----:B------:R-:W-:Y:S02]  /*1deb0*/  @!P0 PRMT R157, R165, 0x5410, RZ ;  /* 0x00005410a59d8816 */ /* 0x000fe400000000ff */
[----:B------:R-:W-:Y:S02]  /*1dec0*/  LOP3.LUT R165, R2, 0xffff, RZ, 0xc0, !PT ;  /* 0x0000ffff02a57812 */ /* 0x000fe400078ec0ff */
[-C--:B------:R-:W-:Y:S03]  /*1ded0*/  HMMA.16816.F32 R84, R136, R140.reuse, R84 ;  /* 0x0000008c8854723c */ /* 0x080fe60000001854 */
[----:B------:R-:W-:Y:S02]  /*1dee0*/  @!P5 PRMT R155, R172, 0x5410, RZ ;  /* 0x00005410ac9bd816 */ /* 0x000fe400000000ff */
[----:B------:R-:W-:Y:S02]  /*1def0*/  ISETP.GT.U32.AND P0, PT, R178, UR14, PT ;  /* 0x0000000eb2007c0c */ /* 0x000fe4000bf04070 */
[----:B------:R-:W-:Y:S01]  /*1df00*/  ISETP.GT.U32.AND P5, PT, R180, UR14, PT ;  /* 0x0000000eb4007c0c */ /* 0x000fe2000bfa4070 */
[C---:B------:R-:W-:Y:S01]  /*1df10*/  HMMA.16816.F32 R88, R144.reuse, R140, R88 ;  /* 0x0000008c9058723c */ /* 0x040fe20000001858 */
[----:B------:R-:W-:Y:S03]  /*1df20*/  STG.E.U16 desc[UR28][R210.64+0x10], R155 ;  /* 0x0000109bd2007986 */ /* 0x000fe6000c10151c */
[----:B------:R-:W-:Y:S02]  /*1df30*/  SHF.R.U32.HI R172, RZ, 0x18, R2 ;  /* 0x00000018ffac7819 */ /* 0x000fe40000011602 */
[----:B------:R-:W-:Y:S02]  /*1df40*/  PRMT R140, R189, 0x7610, R140 ;  /* 0x00007610bd8c7816 */ /* 0x000fe4000000008c */
[-C--:B------:R-:W-:Y:S03]  /*1df50*/  HMMA.16816.F32 R92, R144, R142.reuse, R92 ;  /* 0x0000008e905c723c */ /* 0x080fe6000000185c */
[----:B-----5:R-:W-:Y:S02]  /*1df60*/  @P0 HADD2 R252, -R159.H0_H0, -RZ.H0_H0 ;  /* 0xa00000ff9ffc0230 */ /* 0x020fe40000000900 */
[----:B------:R-:W-:Y:S03]  /*1df70*/  @P5 HADD2 R251, -R158.H0_H0, -RZ.H0_H0 ;  /* 0xa00000ff9efb5230 */ /* 0x000fe60000000900 */
[C---:B------:R-:W-:Y:S04]  /*1df80*/  HMMA.16816.F32 R96, R136.reuse, R142, R96 ;  /* 0x0000008e8860723c */ /* 0x040fe80000001860 */
[----:B------:R-:W-:Y:S02]  /*1df90*/  @P0 PRMT R159, R252, 0x5410, RZ ;  /* 0x00005410fc9f0816 */ /* 0x000fe400000000ff */
[----:B------:R-:W-:Y:S02]  /*1dfa0*/  @P5 PRMT R158, R251, 0x5410, RZ ;  /* 0x00005410fb9e5816 */ /* 0x000fe400000000ff */
[----:B------:R-:W-:Y:S01]  /*1dfb0*/  ISETP.LE.U32.AND P5, PT, R172, UR14, PT ;  /* 0x0000000eac007c0c */ /* 0x000fe2000bfa3070 */
[----:B--2---:R-:W-:Y:S02]  /*1dfc0*/  @P3 HADD2 R175, -R156.H0_H0, -RZ.H0_H0 ;  /* 0xa00000ff9caf3230 */ /* 0x004fe40000000900 */
[----:B----4-:R-:W-:Y:S03]  /*1dfd0*/  @P6 HADD2 R174, -R152.H0_H0, -RZ.H0_H0 ;  /* 0xa00000ff98ae6230 */ /* 0x010fe60000000900 */
[----:B------:R2:W-:Y:S01]  /*1dfe0*/  @P3 STL.S16 [R1+0x10], R175 ;  /* 0x000010af01003387 */ /* 0x0005e20000100600 */
[----:B------:R-:W-:Y:S02]  /*1dff0*/  PRMT R171, R175, 0x7610, R171 ;  /* 0x00007610afab7816 */ /* 0x000fe400000000ab */
[----:B------:R-:W-:Y:S01]  /*1e000*/  PRMT R149, R174, 0x7610, R149 ;  /* 0x00007610ae957816 */ /* 0x000fe20000000095 */
[----:B------:R3:W-:Y:S01]  /*1e010*/  @P6 STL.S16 [R1+0x4], R174 ;  /* 0x000004ae01006387 */ /* 0x0007e20000100600 */
[----:B------:R-:W-:Y:S02]  /*1e020*/  @P3 PRMT R156, R171, 0x5410, RZ ;  /* 0x00005410ab9c3816 */ /* 0x000fe400000000ff */
[----:B------:R-:W-:Y:S02]  /*1e030*/  @P6 PRMT R152, R149, 0x5410, RZ ;  /* 0x0000541095986816 */ /* 0x000fe400000000ff */
[----:B------:R-:W-:Y:S01]  /*1e040*/  ISETP.GT.U32.AND P3, PT, R182, UR14, PT ;  /* 0x0000000eb6007c0c */ /* 0x000fe2000bf64070 */
[----:B------:R-:W-:Y:S04]  /*1e050*/  STG.E.U16 desc[UR28][R210.64+0x12], R156 ;  /* 0x0000129cd2007986 */ /* 0x000fe8000c10151c */
[----:B------:R-:W-:Y:S08]  /*1e060*/  LDSM.16.MT88.4 R180, [R192+0x800] ;  /* 0x00080000c0b4783b */ /* 0x000ff00000004200 */
[----:B------:R-:W-:Y:S01]  /*1e070*/  @P3 HADD2 R250, -R161.H0_H0, -RZ.H0_H0 ;  /* 0xa00000ffa1fa3230 */ /* 0x000fe20000000900 */
[----:B--2---:R-:W-:Y:S01]  /*1e080*/  SHF.R.U32.HI R175, RZ, 0x8, R165 ;  /* 0x00000008ffaf7819 */ /* 0x004fe200000116a5 */
[----:B------:R-:W-:Y:S02]  /*1e090*/  @P1 HADD2 R170, -R154.H0_H0, -RZ.H0_H0 ;  /* 0xa00000ff9aaa1230 */ /* 0x000fe40000000900 */
[----:B------:R-:W-:Y:S01]  /*1e0a0*/  IMAD.WIDE.U32 R164, R230, -0x2daee0ad, RZ ;  /* 0xd2511f53e6a47825 */ /* 0x000fe200078e00ff */
[----:B------:R-:W-:Y:S02]  /*1e0b0*/  @P3 PRMT R161, R250, 0x5410, RZ ;  /* 0x00005410faa13816 */ /* 0x000fe400000000ff */
[----:B------:R-:W-:Y:S01]  /*1e0c0*/  LOP3.LUT R148, R175, 0xffff, RZ, 0xc0, !PT ;  /* 0x0000ffffaf947812 */ /* 0x000fe200078ec0ff */
[----:B------:R2:W-:Y:S01]  /*1e0d0*/  @P1 STL.S16 [R1], R170 ;  /* 0x000000aa01001387 */ /* 0x0005e20000100600 */
[----:B---3--:R-:W-:Y:S02]  /*1e0e0*/  LOP3.LUT R174, R2, 0xff, RZ, 0xc0, !PT ;  /* 0x000000ff02ae7812 */ /* 0x008fe400078ec0ff */
[----:B------:R-:W-:Y:S01]  /*1e0f0*/  ISETP.LE.U32.AND P6, PT, R148, UR14, PT ;  /* 0x0000000e94007c0c */ /* 0x000fe2000bfc3070 */
[----:B------:R-:W-:Y:S01]  /*1e100*/  STL [R1+0x68], R226 ;  /* 0x000068e201007387 */ /* 0x000fe20000100800 */
[----:B------:R-:W-:Y:S02]  /*1e110*/  PRMT R148, R170, 0x7610, R148 ;  /* 0x00007610aa947816 */ /* 0x000fe40000000094 */
[----:B------:R-:W-:Y:S02]  /*1e120*/  LOP3.LUT R165, R224, UR7, R165, 0x96, !PT ;  /* 0x00000007e0a57c12 */ /* 0x000fe4000f8e96a5 */
[----:B------:R-:W-:Y:S01]  /*1e130*/  @P1 PRMT R154, R148, 0x5410, RZ ;  /* 0x00005410949a1816 */ /* 0x000fe200000000ff */
[----:B------:R-:W-:Y:S01]  /*1e140*/  IMAD.WIDE R148, R217, -0x70, R168 ;  /* 0xffffff90d9947825 */ /* 0x000fe200078e02a8 */
[----:B------:R-:W-:Y:S02]  /*1e150*/  ISETP.LE.U32.AND P1, PT, R174, UR14, PT ;  /* 0x0000000eae007c0c */ /* 0x000fe4000bf23070 */
[----:B------:R-:W-:Y:S02]  /*1e160*/  ISETP.LE.U32.AND P3, PT, R173, UR14, PT ;  /* 0x0000000ead007c0c */ /* 0x000fe4000bf63070 */
[----:B------:R3:W-:Y:S01]  /*1e170*/  STG.E.U16 desc[UR28][R148.64+0x12], R152 ;  /* 0x0000129894007986 */ /* 0x0007e2000c10151c */
[----:B------:R-:W-:Y:S01]  /*1e180*/  IMAD.WIDE R168, R217, 0x70, R148 ;  /* 0x00000070d9a87825 */ /* 0x000fe200078e0294 */
[----:B------:R-:W-:Y:S02]  /*1e190*/  LOP3.LUT R171, R165, 0xff, RZ, 0xc0, !PT ;  /* 0x000000ffa5ab7812 */ /* 0x000fe400078ec0ff */
[----:B------:R-:W-:Y:S01]  /*1e1a0*/  STG.E.U16 desc[UR28][R148.64+0x10], R154 ;  /* 0x0000109a94007986 */ /* 0x000fe2000c10151c */
[C---:B------:R-:W-:Y:S01]  /*1e1b0*/  PRMT R218, R164.reuse, 0x7771, RZ ;  /* 0x00007771a4da7816 */ /* 0x040fe200000000ff */
[----:B------:R-:W-:Y:S02]  /*1e1c0*/  IMAD.WIDE R142, R217, -0x70, R168 ;  /* 0xffffff90d98e7825 */ /* 0x000fe400078e02a8 */
[----:B------:R4:W-:Y:S01]  /*1e1d0*/  STG.E.U16 desc[UR28][R168.64+0x10], R157 ;  /* 0x0000109da8007986 */ /* 0x0009e2000c10151c */
[----:B------:R-:W-:Y:S01]  /*1e1e0*/  ISETP.LE.U32.AND P0, PT, R171, UR14, PT ;  /* 0x0000000eab007c0c */ /* 0x000fe2000bf03070 */
[----:B------:R-:W-:Y:S01]  /*1e1f0*/  @!P1 HADD2 R249, -R153.H0_H0, -RZ.H0_H0 ;  /* 0xa00000ff99f99230 */ /* 0x000fe20000000900 */
[----:B--2---:R-:W-:Y:S01]  /*1e200*/  LOP3.LUT R170, R165, 0xffff, RZ, 0xc0, !PT ;  /* 0x0000ffffa5aa7812 */ /* 0x004fe200078ec0ff */
[----:B------:R2:W-:Y:S01]  /*1e210*/  STG.E.U16 desc[UR28][R168.64+0x12], R159 ;  /* 0x0000129fa8007986 */ /* 0x0005e2000c10151c */
[----:B------:R-:W-:Y:S01]  /*1e220*/  @!P3 HADD2 R247, -R3.H0_H0, -RZ.H0_H0 ;  /* 0xa00000ff03f7b230 */ /* 0x000fe20000000900 */
[C---:B------:R-:W-:Y:S02]  /*1e230*/  PRMT R215, R164.reuse, 0x7772, RZ ;  /* 0x00007772a4d77816 */ /* 0x040fe400000000ff */
[----:B------:R1:W-:Y:S01]  /*1e240*/  STG.E.U16 desc[UR28][R212.64+0x10], R158 ;  /* 0x0000109ed4007986 */ /* 0x0003e2000c10151c */
[----:B------:R-:W-:Y:S02]  /*1e250*/  SHF.R.U32.HI R170, RZ, 0x8, R170 ;  /* 0x00000008ffaa7819 */ /* 0x000fe400000116aa */
[----:B------:R-:W-:Y:S01]  /*1e260*/  PRMT R219, R164, 0x7773, RZ ;  /* 0x00007773a4db7816 */ /* 0x000fe200000000ff */
[----:B------:R-:W-:Y:S01]  /*1e270*/  STG.E.U16 desc[UR28][R212.64+0x12], R161 ;  /* 0x000012a1d4007986 */ /* 0x000fe2000c10151c */
[----:B------:R-:W-:Y:S01]  /*1e280*/  LOP3.LUT R2, R170, 0xffff, RZ, 0xc0, !PT ;  /* 0x0000ffffaa027812 */ /* 0x000fe200078ec0ff */
[----:B------:R-:W-:Y:S01]  /*1e290*/  @!P0 HADD2 R245, -R140.H0_H0, -RZ.H0_H0 ;  /* 0xa00000ff8cf58230 */ /* 0x000fe20000000900 */
[----:B------:R-:W-:Y:S01]  /*1e2a0*/  PRMT R174, R174, 0x5410, R175 ;  /* 0x00005410aeae7816 */ /* 0x000fe200000000af */
[----:B------:R-:W1:Y:S01]  /*1e2b0*/  LDSM.16.MT88.4 R148, [R192+0x1000] ;  /* 0x00100000c094783b */ /* 0x000e620000004200 */
[----:B------:R-:W-:Y:S02]  /*1e2c0*/  PRMT R173, R173, 0x5410, R172 ;  /* 0x00005410adad7816 */ /* 0x000fe400000000ac */
[C---:B---3--:R-:W-:Y:S02]  /*1e2d0*/  PRMT R152, R153.reuse, 0x7632, R152 ;  /* 0x0000763299987816 */ /* 0x048fe40000000098 */
[--C-:B------:R-:W-:Y:S02]  /*1e2e0*/  HSET2.LE.AND R172, R174, R214.reuse, PT ;  /* 0x000000d6aeac7233 */ /* 0x100fe40003803000 */
[----:B------:R-:W-:Y:S01]  /*1e2f0*/  PRMT R155, R153, 0x5410, R152 ;  /* 0x00005410999b7816 */ /* 0x000fe20000000098 */
[----:B------:R-:W-:Y:S01]  /*1e300*/  @!P6 HADD2 R248, -R152.H0_H0, -RZ.H0_H0 ;  /* 0xa00000ff98f8e230 */ /* 0x000fe20000000900 */
[----:B------:R-:W-:Y:S01]  /*1e310*/  @!P1 PRMT R153, R249, 0x5410, RZ ;  /* 0x00005410f9999816 */ /* 0x000fe200000000ff */
[----:B------:R-:W-:Y:S01]  /*1e320*/  LDSM.16.MT88.4 R192, [R192+0x1800] ;  /* 0x00180000c0c0783b */ /* 0x000fe20000004200 */
[----:B------:R-:W-:Y:S01]  /*1e330*/  ISETP.LE.U32.AND P1, PT, R2, UR14, PT ;  /* 0x0000000e02007c0c */ /* 0x000fe2000bf23070 */
[----:B----4-:R-:W-:Y:S01]  /*1e340*/  IMAD.WIDE R156, R217, 0x70, R142 ;  /* 0x00000070d99c7825 */ /* 0x010fe200078e028e */
[----:B------:R-:W-:Y:S02]  /*1e350*/  PRMT R2, R3, 0x7632, R2 ;  /* 0x0000763203027816 */ /* 0x000fe40000000002 */
[----:B------:R-:W-:Y:S02]  /*1e360*/  @!P6 PRMT R152, R248, 0x5410, RZ ;  /* 0x00005410f898e816 */ /* 0x000fe400000000ff */
[----:B------:R-:W-:Y:S01]  /*1e370*/  PRMT R154, R189, 0x7632, R154 ;  /* 0x00007632bd9a7816 */ /* 0x000fe2000000009a */
[----:B------:R3:W-:Y:S01]  /*1e380*/  STG.E.U16 desc[UR28][R210.64+0x20], R153 ;  /* 0x00002099d2007986 */ /* 0x0007e2000c10151c */
[----:B------:R-:W-:Y:S01]  /*1e390*/  @!P5 HADD2 R246, -R2.H0_H0, -RZ.H0_H0 ;  /* 0xa00000ff02f6d230 */ /* 0x000fe20000000900 */
[----:B--2---:R-:W-:Y:S01]  /*1e3a0*/  PRMT R169, R165, 0x7632, R169 ;  /* 0x00007632a5a97816 */ /* 0x004fe200000000a9 */
[----:B-1----:R-:W-:Y:S01]  /*1e3b0*/  IMAD.MOV.U32 R158, RZ, RZ, R166 ;  /* 0x000000ffff9e7224 */ /* 0x002fe200078e00a6 */
[----:B------:R1:W-:Y:S01]  /*1e3c0*/  STG.E.U16 desc[UR28][R210.64+0x22], R152 ;  /* 0x00002298d2007986 */ /* 0x0003e2000c10151c */
[----:B------:R-:W-:Y:S01]  /*1e3d0*/  PRMT R160, R140, 0x5410, R154 ;  /* 0x000054108ca07816 */ /* 0x000fe2000000009a */
[----:B------:R-:W-:Y:S01]  /*1e3e0*/  @!P1 HADD2 R239, -R154.H0_H0, -RZ.H0_H0 ;  /* 0xa00000ff9aef9230 */ /* 0x000fe20000000900 */
[----:B------:R-:W-:Y:S02]  /*1e3f0*/  SHF.R.U32.HI R168, RZ, 0x18, R165 ;  /* 0x00000018ffa87819 */ /* 0x000fe400000116a5 */
[----:B------:R-:W-:Y:S02]  /*1e400*/  LOP3.LUT R169, R169, 0xff, RZ, 0xc0, !PT ;  /* 0x000000ffa9a97812 */ /* 0x000fe400078ec0ff */
[----:B------:R-:W-:Y:S02]  /*1e410*/  @!P1 PRMT R154, R239, 0x5410, RZ ;  /* 0x00005410ef9a9816 */ /* 0x000fe400000000ff */
[----:B------:R-:W-:Y:S02]  /*1e420*/  @!P0 PRMT R140, R245, 0x5410, RZ ;  /* 0x00005410f58c8816 */ /* 0x000fe400000000ff */
[----:B------:R-:W-:Y:S02]  /*1e430*/  LOP3.LUT R158, R158, 0xff, RZ, 0xc0, !PT ;  /* 0x000000ff9e9e7812 */ /* 0x000fe400078ec0ff */
[----:B------:R-:W-:Y:S02]  /*1e440*/  ISETP.LE.U32.AND P0, PT, R168, UR14, PT ;  /* 0x0000000ea8007c0c */ /* 0x000fe4000bf03070 */
[----:B------:R-:W-:Y:S02]  /*1e450*/  ISETP.LE.U32.AND P6, PT, R158, UR14, PT ;  /* 0x0000000e9e007c0c */ /* 0x000fe4000bfc3070 */
[C---:B------:R-:W-:Y:S01]  /*1e460*/  PRMT R159, R166.reuse, 0x7773, RZ ;  /* 0x00007773a69f7816 */ /* 0x040fe200000000ff */
[-C--:B------:R-:W-:Y:S03]  /*1e470*/  HMMA.16816.F32 R100, R136, R148.reuse, R100 ;  /* 0x000000948864723c */ /* 0x080fe60000001864 */
[----:B------:R-:W-:Y:S02]  /*1e480*/  PRMT R161, R166, 0x7772, RZ ;  /* 0x00007772a6a17816 */ /* 0x000fe400000000ff */
[----:B---3--:R-:W-:Y:S02]  /*1e490*/  PRMT R153, R3, 0x5410, R2 ;  /* 0x0000541003997816 */ /* 0x008fe40000000002 */
[----:B------:R-:W-:Y:S01]  /*1e4a0*/  @!P5 PRMT R2, R246, 0x5410, RZ ;  /* 0x00005410f602d816 */ /* 0x000fe200000000ff */
[C---:B------:R-:W-:Y:S04]  /*1e4b0*/  HMMA.16816.F32 R104, R144.reuse, R148, R104 ;  /* 0x000000949068723c */ /* 0x040fe80000001868 */
[----:B------:R2:W-:Y:S01]  /*1e4c0*/  STG.E.U16 desc[UR28][R142.64+0x22], R2 ;  /* 0x000022028e007986 */ /* 0x0005e2000c10151c */
[----:B------:R-:W-:Y:S01]  /*1e4d0*/  @!P3 PRMT R3, R247, 0x5410, RZ ;  /* 0x00005410f703b816 */ /* 0x000fe200000000ff */
[----:B------:R-:W-:Y:S01]  /*1e4e0*/  @!P6 HADD2 R244, -R0.H0_H0, -RZ.H0_H0 ;  /* 0xa00000ff00f4e230 */ /* 0x000fe20000000900 */
[----:B------:R-:W-:Y:S01]  /*1e4f0*/  ISETP.LE.U32.AND P3, PT, R169, UR14, PT ;  /* 0x0000000ea9007c0c */ /* 0x000fe2000bf63070 */
[-C--:B------:R-:W-:Y:S02]  /*1e500*/  HMMA.16816.F32 R108, R144, R150.reuse, R108 ;  /* 0x00000096906c723c */ /* 0x080fe4000000186c */
[----:B------:R3:W-:Y:S01]  /*1e510*/  STG.E.U16 desc[UR28][R142.64+0x20], R3 ;  /* 0x000020038e007986 */ /* 0x0007e2000c10151c */
[----:B-1----:R-:W-:Y:S02]  /*1e520*/  PRMT R152, R177, 0x7632, R152 ;  /* 0x00007632b1987816 */ /* 0x002fe40000000098 */
[----:B------:R-:W-:Y:S01]  /*1e530*/  ISETP.GT.U32.AND P5, PT, R167, UR14, PT ;  /* 0x0000000ea7007c0c */ /* 0x000fe2000bfa4070 */
[----:B------:R1:W-:Y:S01]  /*1e540*/  STG.E.U16 desc[UR28][R156.64+0x22], R154 ;  /* 0x0000229a9c007986 */ /* 0x0003e2000c10151c */
[C---:B------:R-:W-:Y:S01]  /*1e550*/  PRMT R148, R0.reuse, 0x7632, R148 ;  /* 0x0000763200947816 */ /* 0x040fe20000000094 */
[C---:B------:R-:W-:Y:S02]  /*1e560*/  HMMA.16816.F32 R112, R136.reuse, R150, R112 ;  /* 0x000000968870723c */ /* 0x040fe40000001870 */
[----:B------:R-:W-:Y:S02]  /*1e570*/  STG.E.U16 desc[UR28][R156.64+0x20], R140 ;  /* 0x0000208c9c007986 */ /* 0x000fe4000c10151c */
[----:B------:R-:W-:Y:S01]  /*1e580*/  @!P0 HADD2 R241, -R152.H0_H0, -RZ.H0_H0 ;  /* 0xa00000ff98f18230 */ /* 0x000fe20000000900 */
[----:B------:R-:W-:Y:S01]  /*1e590*/  PRMT R149, R0, 0x5410, R148 ;  /* 0x0000541000957816 */ /* 0x000fe20000000094 */
[----:B------:R-:W-:Y:S01]  /*1e5a0*/  IMAD.WIDE R150, R217, -0x70, R156 ;  /* 0xffffff90d9967825 */ /* 0x000fe200078e029c */
[----:B------:R-:W-:Y:S01]  /*1e5b0*/  @!P6 PRMT R0, R244, 0x5410, RZ ;  /* 0x00005410f400e816 */ /* 0x000fe200000000ff */
[----:B------:R-:W4:Y:S01]  /*1e5c0*/  LDSM.16.MT88.4 R140, [R162+0x1000] ;  /* 0x00100000a28c783b */ /* 0x000f220000004200 */
[C---:B------:R-:W-:Y:S01]  /*1e5d0*/  ISETP.GT.U32.AND P1, PT, R161.reuse, UR14, PT ;  /* 0x0000000ea1007c0c */ /* 0x040fe2000bf24070 */
[----:B------:R-:W-:Y:S01]  /*1e5e0*/  @P5 HADD2 R243, -R148.H0_H0, -RZ.H0_H0 ;  /* 0xa00000ff94f35230 */ /* 0x000fe20000000900 */
[----:B------:R-:W-:Y:S01]  /*1e5f0*/  PRMT R161, R161, 0x5410, R159 ;  /* 0x00005410a1a17816 */ /* 0x000fe2000000009f */
[----:B------:R-:W-:Y:S01]  /*1e600*/  IMAD.WIDE R216, R217, 0x70, R150 ;  /* 0x00000070d9d87825 */ /* 0x000fe200078e0296 */
[----:B------:R-:W-:Y:S02]  /*1e610*/  LOP3.LUT R172, R155, R172, RZ, 0xc0, !PT ;  /* 0x000000ac9bac7212 */ /* 0x000fe400078ec0ff */
[----:B--2---:R-:W-:Y:S02]  /*1e620*/  PRMT R2, R177, 0x7610, R2 ;  /* 0x00007610b1027816 */ /* 0x004fe40000000002 */
[----:B------:R-:W-:Y:S02]  /*1e630*/  @P5 PRMT R148, R243, 0x5410, RZ ;  /* 0x00005410f3945816 */ /* 0x000fe400000000ff */
[----:B------:R-:W-:Y:S01]  /*1e640*/  PRMT R177, R169, 0x5410, R168 ;  /* 0x00005410a9b17816 */ /* 0x000fe200000000a8 */
[----:B------:R-:W-:Y:S01]  /*1e650*/  @!P3 HADD2 R238, -R2.H0_H0, -RZ.H0_H0 ;  /* 0xa00000ff02eeb230 */ /* 0x000fe20000000900 */
[----:B---3--:R-:W-:Y:S02]  /*1e660*/  PRMT R3, R176, 0x7610, R3 ;  /* 0x00007610b0037816 */ /* 0x008fe40000000003 */
[--C-:B------:R-:W-:Y:S02]  /*1e670*/  HSET2.LE.AND R173, R173, R214.reuse, PT ;  /* 0x000000d6adad7233 */ /* 0x100fe40003803000 */
[----:B-1----:R-:W-:Y:S01]  /*1e680*/  PRMT R154, R2, 0x5410, R152 ;  /* 0x00005410029a7816 */ /* 0x002fe20000000098 */
[----:B------:R-:W-:Y:S01]  /*1e690*/  @P1 HADD2 R242, -R3.H0_H0, -RZ.H0_H0 ;  /* 0xa00000ff03f21230 */ /* 0x000fe20000000900 */
[----:B------:R-:W-:Y:S02]  /*1e6a0*/  @!P3 PRMT R2, R238, 0x5410, RZ ;  /* 0x00005410ee02b816 */ /* 0x000fe400000000ff */
[----:B------:R-:W-:Y:S02]  /*1e6b0*/  @!P0 PRMT R152, R241, 0x5410, RZ ;  /* 0x00005410f1988816 */ /* 0x000fe400000000ff */
[----:B------:R-:W-:Y:S01]  /*1e6c0*/  ISETP.GT.U32.AND P3, PT, R159, UR14, PT ;  /* 0x0000000e9f007c0c */ /* 0x000fe2000bf64070 */
[----:B------:R1:W-:Y:S01]  /*1e6d0*/  STG.E.U16 desc[UR28][R212.64+0x20], R2 ;  /* 0x00002002d4007986 */ /* 0x0003e2000c10151c */
[----:B------:R-:W-:Y:S02]  /*1e6e0*/  LOP3.LUT R173, R153, R173, RZ, 0xc0, !PT ;  /* 0x000000ad99ad7212 */ /* 0x000fe400078ec0ff */
[----:B------:R-:W-:Y:S01]  /*1e6f0*/  LOP3.LUT R175, R161, 0xff00ff, RZ, 0xc0, !PT ;  /* 0x00ff00ffa1af7812 */ /* 0x000fe200078ec0ff */
[----:B------:R-:W-:Y:S01]  /*1e700*/  STG.E.U16 desc[UR28][R212.64+0x22], R152 ;  /* 0x00002298d4007986 */ /* 0x000fe2000c10151c */
[--C-:B------:R-:W-:Y:S03]  /*1e710*/  HSET2.LE.AND R177, R177, R214.reuse, PT ;  /* 0x000000d6b1b17233 */ /* 0x100fe60003803000 */
[----:B------:R2:W-:Y:S01]  /*1e720*/  STG.E.U16 desc[UR28][R210.64+0x30], R0 ;  /* 0x00003000d2007986 */ /* 0x0005e2000c10151c */
[--C-:B------:R-:W-:Y:S02]  /*1e730*/  HSET2.LE.AND R175, R175, R214.reuse, PT ;  /* 0x000000d6afaf7233 */ /* 0x100fe40003803000 */
[----:B------:R-:W-:Y:S01]  /*1e740*/  LOP3.LUT R177, R154, R177, RZ, 0xc0, !PT ;  /* 0x000000b19ab17212 */ /* 0x000fe200078ec0ff */
[----:B------:R3:W-:Y:S01]  /*1e750*/  STG.E.U16 desc[UR28][R210.64+0x32], R148 ;  /* 0x00003294d2007986 */ /* 0x0007e2000c10151c */
[-C--:B----4-:R-:W-:Y:S08]  /*1e760*/  HMMA.16816.F32 R116, R136, R140.reuse, R116 ;  /* 0x0000008c8874723c */ /* 0x090ff00000001874 */
[C---:B------:R-:W-:Y:S04]  /*1e770*/  HMMA.16816.F32 R120, R144.reuse, R140, R120 ;  /* 0x0000008c9078723c */ /* 0x040fe80000001878 */
[----:B-1----:R-:W-:Y:S02]  /*1e780*/  PRMT R2, R176, 0x7632, R2 ;  /* 0x00007632b0027816 */ /* 0x002fe40000000002 */
[----:B------:R-:W-:Y:S02]  /*1e790*/  PRMT R176, R171, 0x5410, R170 ;  /* 0x00005410abb07816 */ /* 0x000fe400000000aa */
[-C--:B------:R-:W-:Y:S03]  /*1e7a0*/  HMMA.16816.F32 R124, R144, R142.reuse, R124 ;  /* 0x0000008e907c723c */ /* 0x080fe6000000187c */
[----:B--2---:R-:W-:Y:S02]  /*1e7b0*/  IMAD.MOV.U32 R0, RZ, RZ, R164 ;  /* 0x000000ffff007224 */ /* 0x004fe400078e00a4 */
[----:B------:R-:W-:Y:S01]  /*1e7c0*/  @P3 HADD2 R240, -R2.H0_H0, -RZ.H0_H0 ;  /* 0xa00000ff02f03230 */ /* 0x000fe20000000900 */
[--C-:B------:R-:W-:Y:S02]  /*1e7d0*/  HSET2.LE.AND R176, R176, R214.reuse, PT ;  /* 0x000000d6b0b07233 */ /* 0x100fe40003803000 */
[----:B------:R-:W-:Y:S01]  /*1e7e0*/  HMMA.16816.F32 R128, R136, R142, R128 ;  /* 0x0000008e8880723c */ /* 0x000fe20000001880 */
[----:B------:R-:W-:Y:S03]  /*1e7f0*/  LDSM.16.MT88.4 R136, [R163+0xb800] ;  /* 0x00b80000a388783b */ /* 0x000fe60000004200 */
[----:B---3--:R-:W-:Y:S02]  /*1e800*/  LOP3.LUT R148, R0, 0xff, RZ, 0xc0, !PT ;  /* 0x000000ff00947812 */ /* 0x008fe400078ec0ff */
[----:B------:R-:W-:Y:S02]  /*1e810*/  PRMT R0, R3, 0x5410, R2 ;  /* 0x0000541003007816 */ /* 0x000fe40000000002 */
[----:B------:R-:W-:Y:S02]  /*1e820*/  @P3 PRMT R2, R240, 0x5410, RZ ;  /* 0x00005410f0023816 */ /* 0x000fe400000000ff */
[----:B------:R-:W-:Y:S02]  /*1e830*/  @P1 PRMT R3, R242, 0x5410, RZ ;  /* 0x00005410f2031816 */ /* 0x000fe400000000ff */
[C---:B------:R-:W-:Y:S01]  /*1e840*/  ISETP.LE.U32.AND P0, PT, R148.reuse, UR14, PT ;  /* 0x0000000e94007c0c */ /* 0x040fe2000bf03070 */
[----:B------:R1:W-:Y:S01]  /*1e850*/  STG.E.U16 desc[UR28][R150.64+0x32], R2 ;  /* 0x0000320296007986 */ /* 0x0003e2000c10151c */
[----:B------:R-:W-:Y:S02]  /*1e860*/  PRMT R178, R148, 0x5410, R218 ;  /* 0x0000541094b27816 */ /* 0x000fe400000000da */
[----:B------:R-:W-:Y:S01]  /*1e870*/  LOP3.LUT R175, R0, R175, RZ, 0xc0, !PT ;  /* 0x000000af00af7212 */ /* 0x000fe200078ec0ff */
[----:B------:R2:W-:Y:S01]  /*1e880*/  STG.E.U16 desc[UR28][R150.64+0x30], R3 ;  /* 0x0000300396007986 */ /* 0x0005e2000c10151c */
[----:B------:R-:W-:Y:S02]  /*1e890*/  LOP3.LUT R176, R160, R176, RZ, 0xc0, !PT ;  /* 0x000000b0a0b07212 */ /* 0x000fe400078ec0ff */
[--C-:B------:R-:W-:Y:S02]  /*1e8a0*/  HSET2.LE.AND R178, R178, R214.reuse, PT ;  /* 0x000000d6b2b27233 */ /* 0x100fe40003803000 */
[----:B------:R-:W-:Y:S02]  /*1e8b0*/  ISETP.GT.U32.AND P3, PT, R218, UR14, PT ;  /* 0x0000000eda007c0c */ /* 0x000fe4000bf64070 */
[----:B------:R-:W-:Y:S01]  /*1e8c0*/  ISETP.GT.U32.AND P1, PT, R215, UR14, PT ;  /* 0x0000000ed7007c0c */ /* 0x000fe2000bf24070 */
[C---:B------:R-:W-:Y:S01]  /*1e8d0*/  @!P0 HADD2 R237, -R198.reuse.H0_H0, -RZ.H0_H0 ;  /* 0xa00000ffc6ed8230 */ /* 0x040fe20000000900 */
[C---:B------:R-:W-:Y:S02]  /*1e8e0*/  LOP3.LUT R178, R198.reuse, R178, RZ, 0xc0, !PT ;  /* 0x000000b2c6b27212 */ /* 0x040fe400078ec0ff */
[----:B------:R-:W-:Y:S07]  /*1e8f0*/  PRMT R0, R201, 0x7632, R0 ;  /* 0x00007632c9007816 */ /* 0x000fee0000000000 */
[----:B------:R-:W-:Y:S02]  /*1e900*/  @P3 HADD2 R236, -R198.H1_H1, -RZ.H0_H0 ;  /* 0xa00000ffc6ec3230 */ /* 0x000fe40000000d00 */
[----:B------:R-:W-:Y:S01]  /*1e910*/  @P1 HADD2 R235, -R201.H0_H0, -RZ.H0_H0 ;  /* 0xa00000ffc9eb1230 */ /* 0x000fe20000000900 */
[----:B-1----:R-:W-:Y:S02]  /*1e920*/  PRMT R2, R198, 0x7610, R2 ;  /* 0x00007610c6027816 */ /* 0x002fe40000000002 */
[----:B------:R-:W-:Y:S02]  /*1e930*/  @!P0 PRMT R2, R237, 0x5410, RZ ;  /* 0x00005410ed028816 */ /* 0x000fe400000000ff */
[----:B--2---:R-:W-:Y:S02]  /*1e940*/  PRMT R3, R158, 0x5410, R167 ;  /* 0x000054109e037816 */ /* 0x004fe400000000a7 */
[----:B------:R-:W1:Y:S01]  /*1e950*/  LDSM.16.MT88.4 R164, [R188+0xa800] ;  /* 0x00a80000bca4783b */ /* 0x000e620000004200 */
[----:B------:R-:W-:Y:S02]  /*1e960*/  ISETP.GT.U32.AND P0, PT, R219, UR14, PT ;  /* 0x0000000edb007c0c */ /* 0x000fe4000bf04070 */
[--C-:B------:R-:W-:Y:S01]  /*1e970*/  HSET2.LE.AND R174, R3, R214.reuse, PT ;  /* 0x000000d603ae7233 */ /* 0x100fe20003803000 */
[----:B------:R-:W-:Y:S01]  /*1e980*/  IMAD.MOV.U32 R3, RZ, RZ, R135 ;  /* 0x000000ffff037224 */ /* 0x000fe200078e0087 */
[----:B------:R-:W-:Y:S02]  /*1e990*/  PRMT R198, R198, 0x7632, R198 ;  /* 0x00007632c6c67816 */ /* 0x000fe400000000c6 */
[----:B------:R-:W-:Y:S01]  /*1e9a0*/  @P3 PRMT R198, R236, 0x5410, RZ ;  /* 0x00005410ecc63816 */ /* 0x000fe200000000ff */
[----:B------:R2:W-:Y:S01]  /*1e9b0*/  STG.E.U16 desc[UR28][R216.64+0x30], R2 ;  /* 0x00003002d8007986 */ /* 0x0005e2000c10151c */
[----:B------:R-:W-:Y:S03]  /*1e9c0*/  LOP3.LUT R174, R149, R174, RZ, 0xc0, !PT ;  /* 0x000000ae95ae7212 */ /* 0x000fe600078ec0ff */
[----:B------:R-:W3:Y:S02]  /*1e9d0*/  LDSM.16.MT88.4 R156, [R163+0xa800] ;  /* 0x00a80000a39c783b */ /* 0x000ee40000004200 */
[----:B------:R-:W-:Y:S05]  /*1e9e0*/  @P0 HADD2 R234, -R201.H1_H1, -RZ.H0_H0 ;  /* 0xa00000ffc9ea0230 */ /* 0x000fea0000000d00 */
[----:B------:R-:W-:Y:S01]  /*1e9f0*/  @P0 PRMT R0, R234, 0x5410, RZ ;  /* 0x00005410ea000816 */ /* 0x000fe200000000ff */
[----:B------:R-:W4:Y:S01]  /*1ea00*/  LDSM.16.MT88.4 R188, [R188+0xb800] ;  /* 0x00b80000bcbc783b */ /* 0x000f220000004200 */
[----:B------:R-:W-:Y:S04]  /*1ea10*/  IADD3 R210, P0, PT, R210, -0x40, RZ ;  /* 0xffffffc0d2d27810 */ /* 0x000fe80007f1e0ff */
[----:B------:R-:W-:Y:S03]  /*1ea20*/  IADD3.X R211, PT, PT, R211, -0x1, RZ, P0, !PT ;  /* 0xffffffffd3d37810 */ /* 0x000fe600007fe4ff */
[----:B------:R-:W-:Y:S04]  /*1ea30*/  STG.E.U16 desc[UR28][R216.64+0x32], R198 ;  /* 0x000032c6d8007986 */ /* 0x000fe8000c10151c */
[----:B------:R-:W-:Y:S01]  /*1ea40*/  STG.E.U16 desc[UR28][R212.64+0x32], R0 ;  /* 0x00003200d4007986 */ /* 0x000fe2000c10151c */
[----:B--2---:R-:W-:Y:S04]  /*1ea50*/  PRMT R2, R215, 0x5410, R219 ;  /* 0x00005410d7027816 */ /* 0x004fe800000000db */
[----:B------:R-:W-:Y:S01]  /*1ea60*/  LOP3.LUT R2, R2, 0xff00ff, RZ, 0xc0, !PT ;  /* 0x00ff00ff02027812 */ /* 0x000fe200078ec0ff */
[-C--:B-1----:R-:W-:Y:S01]  /*1ea70*/  HMMA.16816.F32 R168, R172, R164.reuse, R4 ;  /* 0x000000a4aca8723c */ /* 0x082fe20000001804 */
[----:B------:R3:W1:Y:S04]  /*1ea80*/  LDSM.16.MT88.4 R4, [R162+0x1800] ;  /* 0x00180000a204783b */ /* 0x0006680000004200 */
[----:B------:R-:W-:Y:S05]  /*1ea90*/  HSET2.LE.AND R179, R2, R214, PT ;  /* 0x000000d602b37233 */ /* 0x000fea0003803000 */
[----:B------:R-:W-:Y:S02]  /*1eaa0*/  LOP3.LUT R179, R201, R179, RZ, 0xc0, !PT ;  /* 0x000000b3c9b37212 */ /* 0x000fe400078ec0ff */
[----:B------:R-:W-:Y:S05]  /*1eab0*/  @P1 PRMT R201, R235, 0x5410, RZ ;  /* 0x00005410ebc91816 */ /* 0x000fea00000000ff */
[C---:B------:R-:W-:Y:S01]  /*1eac0*/  HMMA.16816.F32 R152, R176.reuse, R164, R8 ;  /* 0x000000a4b098723c */ /* 0x040fe20000001808 */
[----:B------:R2:W-:Y:S07]  /*1ead0*/  STG.E.U16 desc[UR28][R212.64+0x30], R201 ;  /* 0x000030c9d4007986 */ /* 0x0005ee000c10151c */
        /* <DEDUP_REMOVED lines=20> */
[----:B------:R-:W-:Y:S02]  /*1ec20*/  IMAD.MOV.U32 R136, RZ, RZ, R134 ;  /* 0x000000ffff887224 */ /* 0x000fe400078e0086 */
[----:B------:R-:W-:Y:S02]  /*1ec30*/  IMAD.MOV.U32 R137, RZ, RZ, R133 ;  /* 0x000000ffff897224 */ /* 0x000fe400078e0085 */
[-C--:B------:R-:W-:Y:S08]  /*1ec40*/  HMMA.16816.F32 R92, R176, R138.reuse, R92 ;  /* 0x0000008ab05c723c */ /* 0x080ff0000000185c */
[C---:B------:R-:W-:Y:S04]  /*1ec50*/  HMMA.16816.F32 R96, R172.reuse, R138, R96 ;  /* 0x0000008aac60723c */ /* 0x040fe80000001860 */
[----:B------:R-:W-:Y:S04]  /*1ec60*/  IMAD.MOV.U32 R138, RZ, RZ, R132 ;  /* 0x000000ffff8a7224 */ /* 0x000fe800078e0084 */
[-C--:B------:R-:W-:Y:S08]  /*1ec70*/  HMMA.16816.F32 R100, R172, R192.reuse, R100 ;  /* 0x000000c0ac64723c */ /* 0x080ff00000001864 */
[C---:B------:R-:W-:Y:S08]  /*1ec80*/  HMMA.16816.F32 R104, R176.reuse, R192, R104 ;  /* 0x000000c0b068723c */ /* 0x040ff00000001868 */
[-C--:B------:R-:W-:Y:S08]  /*1ec90*/  HMMA.16816.F32 R108, R176, R194.reuse, R108 ;  /* 0x000000c2b06c723c */ /* 0x080ff0000000186c */
[C---:B------:R-:W-:Y:S08]  /*1eca0*/  HMMA.16816.F32 R112, R172.reuse, R194, R112 ;  /* 0x000000c2ac70723c */ /* 0x040ff00000001870 */
[-C--:B-1----:R-:W-:Y:S08]  /*1ecb0*/  HMMA.16816.F32 R116, R172, R4.reuse, R116 ;  /* 0x00000004ac74723c */ /* 0x082ff00000001874 */
[C---:B------:R-:W-:Y:S04]  /*1ecc0*/  HMMA.16816.F32 R120, R176.reuse, R4, R120 ;  /* 0x00000004b078723c */ /* 0x040fe80000001878 */
[----:B------:R-:W-:Y:S04]  /*1ecd0*/  LOP3.LUT R4, R226, 0x38, RZ, 0xc0, !PT ;  /* 0x00000038e2047812 */ /* 0x000fe800078ec0ff */
[-C--:B------:R-:W-:Y:S08]  /*1ece0*/  HMMA.16816.F32 R124, R176, R6.reuse, R124 ;  /* 0x00000006b07c723c */ /* 0x080ff0000000187c */
[----:B------:R-:W-:Y:S01]  /*1ecf0*/  HMMA.16816.F32 R128, R172, R6, R128 ;  /* 0x00000006ac80723c */ /* 0x000fe20000001880 */
[----:B------:R-:W-:Y:S08]  /*1ed00*/  @!UPT UIADD3 URZ, UPT, UPT, URZ, URZ, URZ ;  /* 0x000000fffffff290 */ /* 0x000ff0000fffe0ff */
[----:B--2---:R-:W-:Y:S11]  /*1ed10*/  BRA.U UP0, `(.L_x_2545) ;  /* 0xffffffbd00007547 */ /* 0x004ff6000b83ffff */
.L_x_2544:
[----:B------:R-:W2:Y:S01]  /*1ed20*/  LDL.LU R11, [R1+0x3c] ;  /* 0x00003c00010b7983 */ /* 0x000ea20000300800 */
[----:B------:R-:W3:Y:S03]  /*1ed30*/  LDCU UR4, c[0x0][0x4fc] ;  /* 0x00009f80ff0477ac */ /* 0x000ee60008000800 */
[----:B------:R-:W4:Y:S01]  /*1ed40*/  LDL.LU R2, [R1+0x40] ;  /* 0x0000400001027983 */ /* 0x000f220000300800 */
[----:B------:R-:W-:Y:S01]  /*1ed50*/  S2UR UR8, SR_CgaCtaId ;  /* 0x00000000000879c3 */ /* 0x000fe20000008800 */
[----:B------:R-:W-:Y:S02]  /*1ed60*/  UISETP.NE.AND UP3, UPT, UR20, -0x1, UPT ;  /* 0xffffffff1400788c */ /* 0x000fe4000bf65270 */
[----:B------:R-:W3:Y:S01]  /*1ed70*/  LDL.LU R10, [R1+0x34] ;  /* 0x00003400010a7983 */ /* 0x000ee20000300800 */
[----:B------:R-:W1:Y:S03]  /*1ed80*/  LDCU.U8 UR10, c[0x0][0x549] ;  /* 0x0000a920ff0a77ac */ /* 0x000e660008000000 */
[----:B------:R-:W3:Y:S01]  /*1ed90*/  LDL.LU R6, [R1+0x38] ;  /* 0x0000380001067983 */ /* 0x000ee20000300800 */
[----:B------:R-:W1:Y:S01]  /*1eda0*/  S2UR UR9, SR_CTAID.Y ;  /* 0x00000000000979c3 */ /* 0x000e620000002600 */
[----:B------:R-:W1:Y:S02]  /*1edb0*/  LDCU.U8 UR11, c[0x0][0x548] ;  /* 0x0000a900ff0b77ac */ /* 0x000e640008000000 */
[----:B------:R-:W3:Y:S01]  /*1edc0*/  LDL.LU R9, [R1+0x74] ;  /* 0x0000740001097983 */ /* 0x000ee20000300800 */
[----:B------:R-:W1:Y:S03]  /*1edd0*/  @!UP3 LDCU.64 UR6, c[0x0][0x400] ;  /* 0x00008000ff06b7ac */ /* 0x000e660008000a00 */
[----:B------:R-:W3:Y:S04]  /*1ede0*/  LDL.LU R8, [R1+0x64] ;  /* 0x0000640001087983 */ /* 0x000ee80000300800 */
[----:B------:R-:W3:Y:S01]  /*1edf0*/  LDL.LU R7, [R1+0x68] ;  /* 0x0000680001077983 */ /* 0x000ee20000300800 */
[----:B------:R-:W-:-:S02]  /*1ee00*/  UISETP.NE.AND UP2, UPT, UR20, -0x1, UPT ;  /* 0xffffffff1400788c */ /* 0x000fc4000bf45270 */
[----:B-1----:R-:W-:Y:S01]  /*1ee10*/  UISETP.NE.AND UP1, UPT, UR10, URZ, UPT ;  /* 0x000000ff0a00728c */ /* 0x002fe2000bf25270 */
[----:B------:R-:W1:Y:S03]  /*1ee20*/  LDCU UR10, c[0x0][0x434] ;  /* 0x00008680ff0a77ac */ /* 0x000e660008000800 */
[----:B------:R-:W-:Y:S02]  /*1ee30*/  UISETP.NE.AND UP0, UPT, UR11, URZ, !UP1 ;  /* 0x000000ff0b00728c */ /* 0x000fe4000cf05270 */
[----:B------:R-:W-:Y:S01]  /*1ee40*/  @!UP3 UIMAD.WIDE.U32 UR12, UR9, UR6, URZ ;  /* 0x00000006090cb2a5 */ /* 0x000fe2000f8e00ff */
[----:B------:R-:W1:Y:S04]  /*1ee50*/  S2UR UR6, SR_CTAID.Z ;  /* 0x00000000000679c3 */ /* 0x000e680000002700 */
[----:B------:R-:W1:Y:S01]  /*1ee60*/  @UP1 LDCU UR14, c[0x0][0x430] ;  /* 0x00008600ff0e17ac */ /* 0x000e620008000800 */
[----:B------:R-:W-:-:S05]  /*1ee70*/  @!UP3 UIMAD UR7, UR9, UR7, UR13 ;  /* 0x000000070907b2a4 */ /* 0x000fca000f8e020d */
[----:B------:R-:W1:Y:S01]  /*1ee80*/  LDCU UR13, c[0x0][0x434] ;  /* 0x00008680ff0d77ac */ /* 0x000e620008000800 */
[----:B--2---:R-:W2:Y:S04]  /*1ee90*/  SHFL.BFLY PT, R0, R11, 0x2, 0x1f ;  /* 0x0c401f000b007f89 */ /* 0x004ea800000e0000 */
[----:B----4-:R-:W4:Y:S04]  /*1eea0*/  SHFL.BFLY PT, R5, R2, 0x2, 0x1f ;  /* 0x0c401f0002057f89 */ /* 0x010f2800000e0000 */
[----:B---3--:R-:W3:Y:S01]  /*1eeb0*/  SHFL.BFLY PT, R3, R10, 0x2, 0x1f ;  /* 0x0c401f000a037f89 */ /* 0x008ee200000e0000 */
[----:B--2---:R-:W-:Y:S01]  /*1eec0*/  FADD.FTZ R0, R0, R11 ;  /* 0x0000000b00007221 */ /* 0x004fe20000010000 */
[----:B------:R-:W-:Y:S01]  /*1eed0*/  MOV R173, R7 ;  /* 0x0000000700ad7202 */ /* 0x000fe20000000f00 */
[----:B----4-:R-:W-:-:S03]  /*1eee0*/  FADD.FTZ R5, R5, R2 ;  /* 0x0000000205057221 */ /* 0x010fc60000010000 */
[----:B------:R-:W2:Y:S01]  /*1eef0*/  SHFL.BFLY PT, R138, R0, 0x1, 0x1f ;  /* 0x0c201f00008a7f89 */ /* 0x000ea200000e0000 */
[----:B---3--:R-:W-:-:S03]  /*1ef00*/  FADD.FTZ R3, R3, R10 ;  /* 0x0000000a03037221 */ /* 0x008fc60000010000 */
[----:B------:R-:W3:Y:S04]  /*1ef10*/  SHFL.BFLY PT, R2, R6, 0x2, 0x1f ;  /* 0x0c401f0006027f89 */ /* 0x000ee800000e0000 */
[----:B------:R-:W4:Y:S04]  /*1ef20*/  SHFL.BFLY PT, R137, R5, 0x1, 0x1f ;  /* 0x0c201f0005897f89 */ /* 0x000f2800000e0000 */
[----:B------:R-:W1:Y:S01]  /*1ef30*/  SHFL.BFLY PT, R136, R3, 0x1, 0x1f ;  /* 0x0c201f0003887f89 */ /* 0x000e6200000e0000 */
[----:B--2---:R-:W-:Y:S01]  /*1ef40*/  FADD.FTZ R138, R0, R138 ;  /* 0x0000008a008a7221 */ /* 0x004fe20000010000 */
[----:B---3--:R-:W-:-:S03]  /*1ef50*/  FADD.FTZ R2, R2, R6 ;  /* 0x0000000602027221 */ /* 0x008fc60000010000 */
[----:B------:R-:W2:Y:S01]  /*1ef60*/  MUFU.RCP R0, R138 ;  /* 0x0000008a00007308 */ /* 0x000ea20000001000 */
[----:B------:R-:W-:Y:S01]  /*1ef70*/  FSETP.NE.FTZ.AND P4, PT, R138, RZ, PT ;  /* 0x000000ff8a00720b */ /* 0x000fe20003f95000 */
[----:B----4-:R-:W-:Y:S01]  /*1ef80*/  FADD.FTZ R137, R5, R137 ;  /* 0x0000008905897221 */ /* 0x010fe20000010000 */
[----:B------:R-:W3:Y:S01]  /*1ef90*/  SHFL.BFLY PT, R139, R2, 0x1, 0x1f ;  /* 0x0c201f00028b7f89 */ /* 0x000ee200000e0000 */
[----:B------:R-:W-:Y:S01]  /*1efa0*/  SHF.L.U32 R5, R205, 0x4, RZ ;  /* 0x00000004cd057819 */ /* 0x000fe200000006ff */
[----:B-1----:R-:W-:-:S03]  /*1efb0*/  FADD.FTZ R136, R3, R136 ;  /* 0x0000008803887221 */ /* 0x002fc60000010000 */
[----:B------:R-:W1:Y:S01]  /*1efc0*/  MUFU.RCP R6, R137 ;  /* 0x0000008900067308 */ /* 0x000e620000001000 */
[----:B------:R-:W-:Y:S02]  /*1efd0*/  LOP3.LUT R5, R5, 0x1c0, RZ, 0xc0, !PT ;  /* 0x000001c005057812 */ /* 0x000fe400078ec0ff */
[----:B------:R-:W-:Y:S02]  /*1efe0*/  FSETP.NE.FTZ.AND P3, PT, R137, RZ, PT ;  /* 0x000000ff8900720b */ /* 0x000fe40003f75000 */
[----:B------:R-:W-:Y:S02]  /*1eff0*/  LOP3.LUT R5, R5, 0x38, R9, 0xf8, !PT ;  /* 0x0000003805057812 */ /* 0x000fe400078ef809 */
[----:B------:R-:W-:Y:S02]  /*1f000*/  FSETP.NE.FTZ.AND P1, PT, R136, RZ, PT ;  /* 0x000000ff8800720b */ /* 0x000fe40003f35000 */
[----:B--2---:R-:W-:Y:S02]  /*1f010*/  FSEL R0, R0, 1, P4 ;  /* 0x3f80000000007808 */ /* 0x004fe40002000000 */
[----:B------:R-:W-:-:S03]  /*1f020*/  LOP3.LUT R204, R5, R8, R204, 0xfe, !PT ;  /* 0x0000000805cc7212 */ /* 0x000fc600078efecc */
[----:B------:R-:W-:Y:S01]  /*1f030*/  FMUL.FTZ R0, R0, UR4 ;  /* 0x0000000400007c20 */ /* 0x000fe20008410000 */
[----:B-1----:R-:W-:-:S03]  /*1f040*/  FSEL R6, R6, 1, P3 ;  /* 0x3f80000006067808 */ /* 0x002fc60001800000 */
[C---:B------:R-:W-:Y:S01]  /*1f050*/  FMUL.FTZ R9, R0.reuse, R157 ;  /* 0x0000009d00097220 */ /* 0x040fe20000410000 */
[----:B------:R-:W-:Y:S01]  /*1f060*/  FMUL.FTZ R168, R0, R168 ;  /* 0x000000a800a87220 */ /* 0x000fe20000410000 */
[----:B---3--:R-:W-:Y:S01]  /*1f070*/  FADD.FTZ R139, R2, R139 ;  /* 0x0000008b028b7221 */ /* 0x008fe20000010000 */
        /* <DEDUP_REMOVED lines=57> */
[C---:B------:R-:W-:Y:S01]  /*1f410*/  FMUL.FTZ R6, R32.reuse, R58 ;  /* 0x0000003a20067220 */ /* 0x040fe20000410000 */
[----:B------:R-:W-:Y:S01]  /*1f420*/  FMUL.FTZ R154, R32, R154 ;  /* 0x0000009a209a7220 */ /* 0x000fe20000410000 */
[----:B------:R-:W-:Y:S01]  /*1f430*/  FMUL.FTZ R0, R0, UR4 ;  /* 0x0000000400007c20 */ /* 0x000fe20008410000 */
[----:B------:R-:W-:Y:S01]  /*1f440*/  UMOV UR4, 0x400 ;  /* 0x0000040000047882 */ /* 0x000fe20000000000 */
[----:B------:R-:W-:Y:S01]  /*1f450*/  F2FP.F16.F32.PACK_AB R53, R53, R7 ;  /* 0x000000073535723e */ /* 0x000fe200000000ff */
[----:B------:R-:W-:Y:S01]  /*1f460*/  ULEA UR8, UR8, UR4, 0x18 ;  /* 0x0000000408087291 */ /* 0x000fe2000f8ec0ff */
[----:B------:R-:W-:Y:S01]  /*1f470*/  FMUL.FTZ R21, R0, R57 ;  /* 0x0000003900157220 */ /* 0x000fe20000410000 */
[----:B------:R-:W-:Y:S01]  /*1f480*/  FMUL.FTZ R57, R32, R59 ;  /* 0x0000003b20397220 */ /* 0x000fe20000410000 */
[----:B------:R-:W-:Y:S01]  /*1f490*/  F2FP.F16.F32.PACK_AB R59, R55, R26 ;  /* 0x0000001a373b723e */ /* 0x000fe200000000ff */
[C---:B------:R-:W-:Y:S01]  /*1f4a0*/  FMUL.FTZ R22, R0.reuse, R60 ;  /* 0x0000003c00167220 */ /* 0x040fe20000410000 */
[----:B------:R-:W-:Y:S01]  /*1f4b0*/  F2FP.F16.F32.PACK_AB R55, R27, R66 ;  /* 0x000000421b37723e */ /* 0x000fe200000000ff */
[C---:B------:R-:W-:Y:S01]  /*1f4c0*/  FMUL.FTZ R152, R0.reuse, R152 ;  /* 0x0000009800987220 */ /* 0x040fe20000410000 */
[----:B------:R-:W-:Y:S01]  /*1f4d0*/  MOV R66, 0x10 ;  /* 0x0000001000427802 */ /* 0x000fe20000000f00 */
[----:B------:R-:W-:Y:S01]  /*1f4e0*/  FMUL.FTZ R67, R0, R153 ;  /* 0x0000009900437220 */ /* 0x000fe20000410000 */
[----:B------:R-:W-:Y:S01]  /*1f4f0*/  F2FP.F16.F32.PACK_AB R60, R31, R52 ;  /* 0x000000341f3c723e */ /* 0x000fe200000000ff */
[----:B------:R-:W-:Y:S01]  /*1f500*/  FMUL.FTZ R155, R32, R155 ;  /* 0x0000009b209b7220 */ /* 0x000fe20000410000 */
[----:B------:R-:W-:Y:S01]  /*1f510*/  LEA R7, R204, UR8, 0x1 ;  /* 0x00000008cc077c11 */ /* 0x000fe2000f8e08ff */
[C---:B------:R-:W-:Y:S01]  /*1f520*/  FMUL.FTZ R51, R2.reuse, R51 ;  /* 0x0000003302337220 */ /* 0x040fe20000410000 */
[----:B------:R-:W-:Y:S01]  /*1f530*/  F2FP.F16.F32.PACK_AB R52, R69, R68 ;  /* 0x000000444534723e */ /* 0x000fe200000000ff */
[----:B------:R-:W-:Y:S01]  /*1f540*/  FMUL.FTZ R70, R2, R70 ;  /* 0x0000004602467220 */ /* 0x000fe20000410000 */
[----:B------:R-:W-:Y:S01]  /*1f550*/  SEL R66, R66, 0xfffffff0, !P2 ;  /* 0xfffffff042427807 */ /* 0x000fe20005000000 */
[----:B------:R1:W-:Y:S01]  /*1f560*/  STS [R7+0x400], R11 ;  /* 0x0004000b07007388 */ /* 0x0003e20000000800 */
[----:B------:R-:W-:Y:S01]  /*1f570*/  LOP3.LUT P2, RZ, R205, 0x8, RZ, 0xc0, !PT ;  /* 0x00000008cdff7812 */ /* 0x000fe2000784c0ff */
        /* <DEDUP_REMOVED lines=22> */
[----:B------:R-:W-:Y:S01]  /*1f6e0*/  IADD3 R6, PT, PT, R7, R66, RZ ;  /* 0x0000004207067210 */ /* 0x000fe20007ffe0ff */
        /* <DEDUP_REMOVED lines=44> */
[----:B------:R-:W-:Y:S01]  /*1f9b0*/  FMUL.FTZ R19, R32, R43 ;  /* 0x0000002b20137220 */ /* 0x000fe20000410000 */
[----:B------:R-:W-:Y:S01]  /*1f9c0*/  F2FP.F16.F32.PACK_AB R8, R8, R158 ;  /* 0x0000009e0808723e */ /* 0x000fe200000000ff */
[----:B------:R-:W-:Y:S01]  /*1f9d0*/  STS [R7+0x2400], R154 ;  /* 0x0024009a07007388 */ /* 0x000fe20000000800 */
[C---:B------:R-:W-:Y:S01]  /*1f9e0*/  FMUL.FTZ R46, R32.reuse, R46 ;  /* 0x0000002e202e7220 */ /* 0x040fe20000410000 */
        /* <DEDUP_REMOVED lines=30> */
[----:B------:R-:W1:Y:S01]  /*1fbd0*/  @UP3 LDCU.64 UR4, c[0x0][0x408] ;  /* 0x00008100ff0437ac */ /* 0x000e620008000a00 */
        /* <DEDUP_REMOVED lines=19> */
[----:B-1----:R-:W-:Y:S01]  /*1fd10*/  @UP3 UIMAD.WIDE.U32 UR16, UR20, UR4, URZ ;  /* 0x00000004141032a5 */ /* 0x002fe2000f8e00ff */
[----:B------:R-:W-:Y:S01]  /*1fd20*/  F2FP.F16.F32.PACK_AB R45, R45, R78 ;  /* 0x0000004e2d2d723e */ /* 0x000fe200000000ff */
[----:B------:R-:W-:Y:S01]  /*1fd30*/  STS [R5+0x2400], R16 ;  /* 0x0024001005007388 */ /* 0x000fe20000000800 */
[----:B------:R-:W-:Y:S01]  /*1fd40*/  F2FP.F16.F32.PACK_AB R44, R85, R84 ;  /* 0x00000054552c723e */ /* 0x000fe200000000ff */
[----:B------:R-:W1:Y:S01]  /*1fd50*/  @UP1 LDCU UR4, c[0x0][0x430] ;  /* 0x00008600ff0417ac */ /* 0x000e620008000800 */
[----:B------:R-:W-:Y:S01]  /*1fd60*/  F2FP.F16.F32.PACK_AB R43, R87, R86 ;  /* 0x00000056572b723e */ /* 0x000fe200000000ff */
[----:B------:R-:W-:Y:S01]  /*1fd70*/  STS [R0], R15 ;  /* 0x0000000f00007388 */ /* 0x000fe20000000800 */
[----:B--2---:R-:W-:Y:S01]  /*1fd80*/  IADD3 R9, PT, PT, R11, R0, RZ ;  /* 0x000000000b097210 */ /* 0x004fe20007ffe0ff */
[----:B------:R-:W-:Y:S01]  /*1fd90*/  FMUL.FTZ R126, R32, R126 ;  /* 0x0000007e207e7220 */ /* 0x000fe20000410000 */
[----:B------:R-:W-:Y:S01]  /*1fda0*/  F2FP.F16.F32.PACK_AB R40, R97, R96 ;  /* 0x000000606128723e */ /* 0x000fe200000000ff */
[----:B------:R-:W-:Y:S01]  /*1fdb0*/  STS [R0+0x400], R14 ;  /* 0x0004000e00007388 */ /* 0x000fe20000000800 */
[----:B---3--:R-:W-:Y:S01]  /*1fdc0*/  IADD3 R8, PT, PT, R66, R0, RZ ;  /* 0x0000000042087210 */ /* 0x008fe20007ffe0ff */
[----:B------:R-:W-:Y:S01]  /*1fdd0*/  FMUL.FTZ R127, R32, R127 ;  /* 0x0000007f207f7220 */ /* 0x000fe20000410000 */
[----:B------:R-:W-:Y:S01]  /*1fde0*/  IADD3 R3, PT, PT, R66, R9, RZ ;  /* 0x0000000942037210 */ /* 0x000fe20007ffe0ff */
        /* <DEDUP_REMOVED lines=8> */
[----:B----4-:R-:W2:Y:S01]  /*1fe70*/  @P4 LDC R10, c[0x0][0x458] ;  /* 0x00011600ff0a4b82 */ /* 0x010ea20000000800 */
[----:B------:R-:W-:Y:S01]  /*1fe80*/  F2FP.F16.F32.PACK_AB R37, R37, R94 ;  /* 0x0000005e2525723e */ /* 0x000fe200000000ff */
[----:B------:R-:W-:Y:S01]  /*1fe90*/  STS [R0+0x2000], R20 ;  /* 0x0020001400007388 */ /* 0x000fe20000000800 */
[----:B------:R-:W-:Y:S01]  /*1fea0*/  F2FP.F16.F32.PACK_AB R36, R101, R100 ;  /* 0x000000646524723e */ /* 0x000fe200000000ff */
[----:B-1----:R-:W-:Y:S01]  /*1feb0*/  @UP1 UIMAD UR13, UR4, UR10, URZ ;  /* 0x0000000a040d12a4 */ /* 0x002fe2000f8e02ff */
        /* <DEDUP_REMOVED lines=8> */
[----:B------:R-:W-:Y:S01]  /*1ff40*/  F2FP.F16.F32.PACK_AB R33, R33, R106 ;  /* 0x0000006a2121723e */ /* 0x000fe200000000ff */
[----:B------:R-:W-:Y:S01]  /*1ff50*/  STS [R8+0x2400], R61 ;  /* 0x0024003d08007388 */ /* 0x000fe20000000800 */
[----:B------:R-:W-:Y:S01]  /*1ff60*/  F2FP.F16.F32.PACK_AB R29, R29, R108 ;  /* 0x0000006c1d1d723e */ /* 0x000fe200000000ff */
[----:B------:R-:W-:Y:S01]  /*1ff70*/  USHF.R.S32.HI UR4, URZ, 0x1f, UR20 ;  /* 0x0000001fff047899 */ /* 0x000fe20008011414 */
        /* <DEDUP_REMOVED lines=30> */
[----:B-1----:R1:W3:Y:S03]  /*20160*/  @P4 MUFU.LG2 R6, R138 ;  /* 0x0000008a00064308 */ /* 0x0022e60000000c00 */
        /* <DEDUP_REMOVED lines=14> */
[----:B----4-:R-:W-:-:S03]  /*20250*/  LOP3.LUT R0, R173, 0x1f8, RZ, 0xc0, !PT ;  /* 0x000001f8ad007812 */ /* 0x010fc600078ec0ff */
[----:B------:R1:W-:Y:S01]  /*20260*/  STS [R9+0x6000], R25 ;  /* 0x0060001909007388 */ /* 0x0003e20000000800 */
[----:B------:R-:W-:-:S03]  /*20270*/  LOP3.LUT R0, R0, 0x38, R205, 0x78, !PT ;  /* 0x0000003800007812 */ /* 0x000fc600078e78cd */
[----:B------:R1:W-:Y:S01]  /*20280*/  STS [R9+0x6400], R24 ;  /* 0x0064001809007388 */ /* 0x0003e20000000800 */
[----:B------:R-:W-:Y:S02]  /*20290*/  LOP3.LUT R2, R0, 0x1e00, R173, 0xf8, !PT ;  /* 0x00001e0000027812 */ /* 0x000fe400078ef8ad */
[----:B------:R-:W-:Y:S01]  /*202a0*/  F2FP.F16.F32.PACK_AB R0, R127, R126 ;  /* 0x0000007e7f00723e */ /* 0x000fe200000000ff */
[----:B------:R1:W-:Y:S01]  /*202b0*/  STS [R3+0x6000], R21 ;  /* 0x0060001503007388 */ /* 0x0003e20000000800 */
        /* <DEDUP_REMOVED lines=9> */
.L_x_2548:
[----:B------:R2:W-:Y:S01]  /*20350*/  STS [R3+0x6400], R0 ;  /* 0x0064000003007388 */ /* 0x0005e20000000800 */
[----:B------:R-:W-:Y:S01]  /*20360*/  LEA R20, R2, UR8, 0x1 ;  /* 0x0000000802147c11 */ /* 0x000fe2000f8e08ff */
[----:B------:R-:W3:Y:S01]  /*20370*/  S2UR UR8, SR_CTAID.X ;  /* 0x00000000000879c3 */ /* 0x000ee20000002500 */
[----:B------:R-:W-:-:S07]  /*20380*/  @P4 FMUL.FTZ R2, R6, 0.69314718246459960938 ;  /* 0x3f31721806024820 */ /* 0x000fce0000410000 */
[----:B------:R-:W-:Y:S01]  /*20390*/  BAR.SYNC.DEFER_BLOCKING 0x0 ;  /* 0x0000000000007b1d */ /* 0x000fe20000010000 */
[----:B------:R-:W-:Y:S01]  /*203a0*/  UIMAD UR13, UR6, UR13, URZ ;  /* 0x0000000d060d72a4 */ /* 0x000fe2000f8e02ff */
[----:B------:R-:W-:Y:S01]  /*203b0*/  LOP3.LUT P2, RZ, R205, 0x3, RZ, 0xc0, !PT ;  /* 0x00000003cdff7812 */ /* 0x000fe2000784c0ff */
[----:B------:R-:W-:Y:S01]  /*203c0*/  USEL UR20, UR20, URZ, UP0 ;  /* 0x000000ff14147287 */ /* 0x000fe20008000000 */
[----:B-1----:R-:W-:Y:S01]  /*203d0*/  MOV R21, 0x7f800000 ;  /* 0x7f80000000157802 */ /* 0x002fe20000000f00 */
[----:B------:R-:W-:-:S03]  /*203e0*/  @!UP0 UIMAD UR13, UR9, UR5, UR13 ;  /* 0x00000005090d82a4 */ /* 0x000fc6000f8e020d */
[----:B------:R-:W1:Y:S01]  /*203f0*/  @P3 LDC R9, c[0x0][0x458] ;  /* 0x00011600ff093b82 */ /* 0x000e620000000800 */
[----:B------:R-:W4:Y:S01]  /*20400*/  @P1 MUFU.LG2 R5, R136 ;  /* 0x0000008800051308 */ /* 0x000f220000000c00 */
[----:B------:R-:W-:Y:S01]  /*20410*/  USEL UR4, UR4, URZ, UP0 ;  /* 0x000000ff04047287 */ /* 0x000fe20008000000 */
[----:B------:R-:W-:Y:S01]  /*20420*/  @P4 FFMA.FTZ R21, R133, R10, R2 ;  /* 0x0000000a85154223 */ /* 0x000fe20000010002 */
[----:B------:R-:W-:Y:S01]  /*20430*/  USHF.R.S32.HI UR9, URZ, 0x1f, UR13 ;  /* 0x0000001fff097899 */ /* 0x000fe2000801140d */
[----:B------:R-:W-:Y:S01]  /*20440*/  BSSY.RECONVERGENT B0, `(.L_x_2549) ;  /* 0x000003b000007945 */ /* 0x000fe20003800200 */
[----:B------:R-:W-:Y:S02]  /*20450*/  MOV R17, 0x7f800000 ;  /* 0x7f80000000117802 */ /* 0x000fe40000000f00 */
[----:B------:R-:W1:Y:S01]  /*20460*/  @P1 LDC R8, c[0x0][0x458] ;  /* 0x00011600ff081b82 */ /* 0x000e620000000800 */
[----:B------:R-:W-:Y:S01]  /*20470*/  @P0 MUFU.LG2 R6, R139 ;  /* 0x0000008b00060308 */ /* 0x000fe20000000c00 */
[----:B------:R-:W-:-:S02]  /*20480*/  MOV R16, 0x7f800000 ;  /* 0x7f80000000107802 */ /* 0x000fc40000000f00 */
[----:B------:R-:W-:-:S04]  /*20490*/  MOV R13, 0x7f800000 ;  /* 0x7f800000000d7802 */ /* 0x000fc80000000f00 */
[----:B------:R-:W1:Y:S01]  /*204a0*/  @P0 LDC R7, c[0x0][0x458] ;  /* 0x00011600ff070b82 */ /* 0x000e620000000800 */
[----:B--2---:R-:W2:Y:S01]  /*204b0*/  @P3 MUFU.LG2 R0, R137 ;  /* 0x0000008900003308 */ /* 0x004ea20000000c00 */
[----:B------:R1:W2:Y:S01]  /*204c0*/  LDS.128 R24, [R20+0x3800] ;  /* 0x0038000014187984 */ /* 0x0002a20000000c00 */
[----:B---3--:R-:W-:Y:S01]  /*204d0*/  UIMAD UR10, UR8, UR14, URZ ;  /* 0x0000000e080a72a4 */ /* 0x008fe2000f8e02ff */
[----:B----4-:R-:W-:-:S03]  /*204e0*/  @P1 FMUL.FTZ R2, R5, 0.69314718246459960938 ;  /* 0x3f31721805021820 */ /* 0x010fc60000410000 */
[----:B------:R-:W-:-:S04]  /*204f0*/  USHF.L.U32 UR10, UR10, 0x7, URZ ;  /* 0x000000070a0a7899 */ /* 0x000fc800080006ff */
[----:B------:R-:W-:Y:S02]  /*20500*/  USHF.R.S32.HI UR5, URZ, 0x1f, UR10 ;  /* 0x0000001fff057899 */ /* 0x000fe4000801140a */
[----:B------:R-:W-:Y:S01]  /*20510*/  UIADD3 UR20, UP1, UP0, UR10, UR20, UR13 ;  /* 0x000000140a147290 */ /* 0x000fe2000f83e00d */
[----:B-1----:R-:W-:-:S03]  /*20520*/  @P1 FFMA.FTZ R16, R135, R8, R2 ;  /* 0x0000000887101223 */ /* 0x002fc60000010002 */
[----:B------:R-:W-:Y:S01]  /*20530*/  UIADD3.X UR4, UPT, UPT, UR5, UR4, UR9, UP1, UP0 ;  /* 0x0000000405047290 */ /* 0x000fe20008fe0409 */
[----:B--2---:R-:W-:Y:S01]  /*20540*/  @P3 FMUL.FTZ R3, R0, 0.69314718246459960938 ;  /* 0x3f31721800033820 */ /* 0x004fe20000410000 */
[----:B------:R-:W-:-:S03]  /*20550*/  @P0 FMUL.FTZ R0, R6, 0.69314718246459960938 ;  /* 0x3f31721806000820 */ /* 0x000fc60000410000 */
[----:B------:R-:W-:Y:S01]  /*20560*/  @P3 FFMA.FTZ R17, R132, R9, R3 ;  /* 0x0000000984113223 */ /* 0x000fe20000010003 */
[----:B------:R-:W-:Y:S01]  /*20570*/  @P0 FFMA.FTZ R13, R134, R7, R0 ;  /* 0x00000007860d0223 */ /* 0x000fe20000010000 */
        /* <DEDUP_REMOVED lines=20> */
[----:B------:R-:W3:Y:S01]  /*206c0*/  @!P4 LDC.64 R14, c[0x0][0x420] ;  /* 0x00010800ff0ecb82 */ /* 0x000ee20000000a00 */
[----:B------:R-:W-:Y:S02]  /*206d0*/  @!P5 LEA.HI.X.SX32 R2, R2, UR4, 0x1, P0 ;  /* 0x000000040202dc11 */ /* 0x000fe400080f0eff */
[----:B------:R-:W-:-:S05]  /*206e0*/  @!P3 IADD3 R12, P0, PT, R5, UR20, RZ ;  /* 0x00000014050cbc10 */ /* 0x000fca000ff1e0ff */
[----:B------:R-:W4:Y:S01]  /*206f0*/  @!P3 LDC.64 R18, c[0x0][0x420] ;  /* 0x00010800ff12bb82 */ /* 0x000f220000000a00 */
[----:B-1----:R-:W-:-:S04]  /*20700*/  @!P6 LEA R10, P1, R0, R10, 0x2 ;  /* 0x0000000a000ae211 */ /* 0x002fc800078210ff */
[----:B------:R-:W-:Y:S02]  /*20710*/  @!P6 LEA.HI.X R11, R0, R11, R7, 0x2, P1 ;  /* 0x0000000b000be211 */ /* 0x000fe400008f1407 */
[C---:B------:R-:W-:Y:S02]  /*20720*/  @!P4 IADD3 R0, P1, PT, R6.reuse, UR20, RZ ;  /* 0x000000140600cc10 */ /* 0x040fe4000ff3e0ff */
[C---:B--2---:R-:W-:Y:S01]  /*20730*/  @!P5 LEA R8, P2, R3.reuse, R8, 0x2 ;  /* 0x000000080308d211 */ /* 0x044fe200078410ff */
[----:B------:R1:W-:Y:S01]  /*20740*/  @!P6 STG.E desc[UR28][R10.64], R21 ;  /* 0x000000150a00e986 */ /* 0x0003e2000c10191c */
[----:B------:R-:W-:Y:S02]  /*20750*/  @!P4 LEA.HI.X.SX32 R7, R6, UR4, 0x1, P1 ;  /* 0x000000040607cc11 */ /* 0x000fe400088f0eff */
[----:B------:R-:W-:Y:S02]  /*20760*/  @!P5 LEA.HI.X R9, R3, R9, R2, 0x2, P2 ;  /* 0x000000090309d211 */ /* 0x000fe400010f1402 */
[----:B------:R-:W-:-:S02]  /*20770*/  @!P3 LEA.HI.X.SX32 R3, R5, UR4, 0x1, P0 ;  /* 0x000000040503bc11 */ /* 0x000fc400080f0eff */
[C---:B---3--:R-:W-:Y:S01]  /*20780*/  @!P4 LEA R6, P1, R0.reuse, R14, 0x2 ;  /* 0x0000000e0006c211 */ /* 0x048fe200078210ff */
[----:B------:R1:W-:Y:S03]  /*20790*/  @!P5 STG.E desc[UR28][R8.64], R17 ;  /* 0x000000110800d986 */ /* 0x0003e6000c10191c */
[----:B------:R-:W-:Y:S02]  /*207a0*/  @!P4 LEA.HI.X R7, R0, R15, R7, 0x2, P1 ;  /* 0x0000000f0007c211 */ /* 0x000fe400008f1407 */
[----:B----4-:R-:W-:-:S03]  /*207b0*/  @!P3 LEA R2, P0, R12, R18, 0x2 ;  /* 0x000000120c02b211 */ /* 0x010fc600078010ff */
[----:B------:R1:W-:Y:S01]  /*207c0*/  @!P4 STG.E desc[UR28][R6.64], R16 ;  /* 0x000000100600c986 */ /* 0x0003e2000c10191c */
[----:B------:R-:W-:-:S05]  /*207d0*/  @!P3 LEA.HI.X R3, R12, R19, R3, 0x2, P0 ;  /* 0x000000130c03b211 */ /* 0x000fca00000f1403 */
[----:B------:R1:W-:Y:S04]  /*207e0*/  @!P3 STG.E desc[UR28][R2.64], R13 ;  /* 0x0000000d0200b986 */ /* 0x0003e8000c10191c */
.L_x_2550:
[----:B------:R-:W-:Y:S05]  /*207f0*/  BSYNC.RECONVERGENT B0 ;  /* 0x0000000000007941 */ /* 0x000fea0003800200 */
.L_x_2549:
        /* <DEDUP_REMOVED lines=9> */
[C---:B------:R-:W-:Y:S01]  /*20890*/  VIADD R0, R5.reuse, 0x20 ;  /* 0x0000002005007836 */ /* 0x040fe20000000000 */
[----:B------:R-:W-:Y:S01]  /*208a0*/  ISETP.GE.AND P2, PT, R6, UR18, PT ;  /* 0x0000001206007c0c */ /* 0x000fe2000bf46270 */
[C---:B------:R-:W-:Y:S01]  /*208b0*/  VIADD R3, R5.reuse, 0x30 ;  /* 0x0000003005037836 */ /* 0x040fe20000000000 */
[----:B------:R-:W-:Y:S01]  /*208c0*/  ISETP.GE.AND P0, PT, R2, UR18, PT ;  /* 0x0000001202007c0c */ /* 0x000fe2000bf06270 */
[----:B------:R-:W-:Y:S01]  /*208d0*/  VIADD R22, R5, 0x60 ;  /* 0x0000006005167836 */ /* 0x000fe20000000000 */
[----:B------:R-:W-:-:S02]  /*208e0*/  IADD3 R2, P1, PT, R4, UR12, RZ ;  /* 0x0000000c04027c10 */ /* 0x000fc4000ff3e0ff */
[----:B------:R-:W-:Y:S01]  /*208f0*/  ISETP.GE.AND P5, PT, R0, UR18, PT ;  /* 0x0000001200007c0c */ /* 0x000fe2000bfa6270 */
[----:B------:R-:W-:Y:S01]  /*20900*/  VIADD R0, R5, 0x40 ;  /* 0x0000004005007836 */ /* 0x000fe20000000000 */
[----:B------:R-:W-:Y:S01]  /*20910*/  ISETP.GE.AND P4, PT, R3, UR18, PT ;  /* 0x0000001203007c0c */ /* 0x000fe2000bf86270 */
[----:B------:R-:W-:Y:S01]  /*20920*/  IMAD.X R3, RZ, RZ, UR7, P1 ;  /* 0x00000007ff037e24 */ /* 0x000fe200088e06ff */
[C---:B------:R-:W-:Y:S02]  /*20930*/  ISETP.GE.AND P1, PT, R5.reuse, UR18, PT ;  /* 0x0000001205007c0c */ /* 0x040fe4000bf26270 */
        /* <DEDUP_REMOVED lines=22> */
.L_x_2552:
[----:B------:R-:W-:Y:S05]  /*20aa0*/  BSYNC.RECONVERGENT B0 ;  /* 0x0000000000007941 */ /* 0x000fea0003800200 */
.L_x_2551:
        /* <DEDUP_REMOVED lines=23> */
.L_x_2554:
[----:B------:R-:W-:Y:S05]  /*20c20*/  BSYNC.RECONVERGENT B0 ;  /* 0x0000000000007941 */ /* 0x000fea0003800200 */
.L_x_2553:
        /* <DEDUP_REMOVED lines=22> */
.L_x_2556:
[----:B------:R-:W-:Y:S05]  /*20d90*/  BSYNC.RECONVERGENT B0 ;  /* 0x0000000000007941 */ /* 0x000fea0003800200 */
.L_x_2555:
        /* <DEDUP_REMOVED lines=21> */
.L_x_2558:
[----:B------:R-:W-:Y:S05]  /*20ef0*/  BSYNC.RECONVERGENT B0 ;  /* 0x0000000000007941 */ /* 0x000fea0003800200 */
.L_x_2557:
        /* <DEDUP_REMOVED lines=21> */
.L_x_2560:
[----:B------:R-:W-:Y:S05]  /*21050*/  BSYNC.RECONVERGENT B0 ;  /* 0x0000000000007941 */ /* 0x000fea0003800200 */
.L_x_2559:
        /* <DEDUP_REMOVED lines=21> */
.L_x_2562:
[----:B------:R-:W-:Y:S05]  /*211b0*/  BSYNC.RECONVERGENT B0 ;  /* 0x0000000000007941 */ /* 0x000fea0003800200 */
.L_x_2561:
        /* <DEDUP_REMOVED lines=21> */
.L_x_2564:
[----:B------:R-:W-:Y:S05]  /*21310*/  BSYNC.RECONVERGENT B0 ;  /* 0x0000000000007941 */ /* 0x000fea0003800200 */
.L_x_2563:
        /* <DEDUP_REMOVED lines=21> */
.L_x_2565:
        /* <DEDUP_REMOVED lines=9> */
.L_x_2874:


//--------------------- .text._ZN5flash16flash_fwd_kernelI23Flash_fwd_kernel_traitsILi128ELi128ELi32ELi4ELb0ELb0EN7cutlass6half_tE19Flash_kernel_traitsILi128ELi128ELi32ELi4ES3_EELb0ELb0ELb1ELb0ELb0ELb0ELb1ELb0EEEvNS_16Flash_fwd_paramsE --------------------------
	.section	.text._ZN5flash16flash_fwd_kernelI23Flash_fwd_kernel_traitsILi128ELi128ELi32ELi4ELb0ELb0EN7cutlass6half_tE19Flash_kernel_traitsILi128ELi128ELi32ELi4ES3_EELb0ELb0ELb1ELb0ELb0ELb0ELb1ELb0EEEvNS_16Flash_fwd_paramsE,"ax",@progbits
	.align	128
        .global         _ZN5flash16flash_fwd_kernelI23Flash_fwd_kernel_traitsILi128ELi128ELi32ELi4ELb0ELb0EN7cutlass6half_tE19Flash_kernel_traitsILi128ELi128ELi32ELi4ES3_EELb0ELb0ELb1ELb0ELb0ELb0ELb1ELb0EEEvNS_16Flash_fwd_paramsE
        .type           _ZN5flash16flash_fwd_kernelI23Flash_fwd_kernel_traitsILi128ELi128ELi32ELi4ELb0ELb0EN7cutlass6half_tE19Flash_kernel_traitsILi128ELi128ELi32ELi4ES3_EELb0ELb0ELb1ELb0ELb0ELb0ELb1ELb0EEEvNS_16Flash_fwd_paramsE,@function
        .size           _ZN5flash16flash_fwd_kernelI23Flash_fwd_kernel_traitsILi128ELi128ELi32ELi4ELb0ELb0EN7cutlass6half_tE19Flash_kernel_traitsILi128ELi128ELi32ELi4ES3_EELb0ELb0ELb1ELb0ELb0ELb0ELb1ELb0EEEvNS_16Flash_fwd_paramsE,(.L_x_2875 - _ZN5flash16flash_fwd_kernelI23Flash_fwd_kernel_traitsILi128ELi128ELi32ELi4ELb0ELb0EN7cutlass6half_tE19Flash_kernel_traitsILi128ELi128ELi32ELi4ES3_EELb0ELb0ELb1ELb0ELb0ELb0ELb1ELb0EEEvNS_16Flash_fwd_paramsE)
        .other          _ZN5flash16flash_fwd_kernelI23Flash_fwd_kernel_traitsILi128ELi128ELi32ELi4ELb0ELb0EN7cutlass6half_tE19Flash_kernel_traitsILi128ELi128ELi32ELi4ES3_EELb0ELb0ELb1ELb0ELb0ELb0ELb1ELb0EEEvNS_16Flash_fwd_paramsE,@"STO_CUDA_ENTRY STV_DEFAULT"
_ZN5flash16flash_fwd_kernelI23Flash_fwd_kernel_traitsILi128ELi128ELi32ELi4ELb0ELb0EN7cutlass6half_tE19Flash_kernel_traitsILi128ELi128ELi32ELi4ES3_EELb0ELb0ELb1ELb0ELb0ELb0ELb1ELb0EEEvNS_16Flash_fwd_paramsE:
.text._ZN5flash16flash_fwd_kernelI23Flash_fwd_kernel_traitsILi128ELi128ELi32ELi4ELb0ELb0EN7cutlass6half_tE19Flash_kernel_traitsILi128ELi128ELi32ELi4ES3_EELb0ELb0ELb1ELb0ELb0ELb0ELb1ELb0EEEvNS_16Flash_fwd_paramsE:
        /* <DEDUP_REMOVED lines=53> */
.L_x_2566:
        /* <DEDUP_REMOVED lines=56> */
.L_x_2568:
        /* <DEDUP_REMOVED lines=40> */
.L_x_2570:
[----:B------:R-:W-:Y:S05]  /*0950*/  BSYNC.RECONVERGENT B0 ;  /* 0x0000000000007941 */ /* 0x000fea0003800200 */
.L_x_2569:
        /* <DEDUP_REMOVED lines=21> */
.L_x_2572:
[----:B------:R-:W-:Y:S05]  /*0ab0*/  BSYNC.RECONVERGENT B0 ;  /* 0x0000000000007941 */ /* 0x000fea0003800200 */
.L_x_2571:
        /* <DEDUP_REMOVED lines=21> */
.L_x_2574:
[----:B------:R-:W-:Y:S05]  /*0c10*/  BSYNC.RECONVERGENT B0 ;  /* 0x0000000000007941 */ /* 0x000fea0003800200 */
.L_x_2573:
        /* <DEDUP_REMOVED lines=21> */
.L_x_2576:
[----:B------:R-:W-:Y:S05]  /*0d70*/  BSYNC.RECONVERGENT B0 ;  /* 0x0000000000007941 */ /* 0x000fea0003800200 */
.L_x_2575:
        /* <DEDUP_REMOVED lines=21> */
.L_x_2578:
[----:B------:R-:W-:Y:S05]  /*0ed0*/  BSYNC.RECONVERGENT B0 ;  /* 0x0000000000007941 */ /* 0x000fea0003800200 */
.L_x_2577:
        /* <DEDUP_REMOVED lines=24> */
.L_x_2580:
[----:B------:R-:W-:Y:S05]  /*1060*/  BSYNC.RECONVERGENT B0 ;  /* 0x0000000000007941 */ /* 0x000fea0003800200 */
.L_x_2579:
        /* <DEDUP_REMOVED lines=19> */
.L_x_2582:
[----:B------:R-:W-:Y:S05]  /*11a0*/  BSYNC.RECONVERGENT B0 ;  /* 0x0000000000007941 */ /* 0x000fea0003800200 */
.L_x_2581:
        /* <DEDUP_REMOVED lines=19> */
.L_x_2584:
[----:B------:R-:W-:Y:S05]  /*12e0*/  BSYNC.RECONVERGENT B0 ;  /* 0x0000000000007941 */ /* 0x000fea0003800200 */
.L_x_2583:
        /* <DEDUP_REMOVED lines=20> */
.L_x_2586:
[----:B------:R-:W-:Y:S05]  /*1430*/  BSYNC.RECONVERGENT B0 ;  /* 0x0000000000007941 */ /* 0x000fea0003800200 */
.L_x_2585:
        /* <DEDUP_REMOVED lines=15> */
.L_x_2588:
[----:B------:R-:W-:Y:S05]  /*1530*/  BSYNC.RECONVERGENT B0 ;  /* 0x0000000000007941 */ /* 0x000fea0003800200 */
.L_x_2587:
        /* <DEDUP_REMOVED lines=10> */
.L_x_2590:
[----:B------:R-:W-:Y:S05]  /*15e0*/  BSYNC.RECONVERGENT B0 ;  /* 0x0000000000007941 */ /* 0x000fea0003800200 */
.L_x_2589:
        /* <DEDUP_REMOVED lines=10> */
.L_x_2592:
[----:B------:R-:W-:Y:S05]  /*1690*/  BSYNC.RECONVERGENT B0 ;  /* 0x0000000000007941 */ /* 0x000fea0003800200 */
.L_x_2591:
        /* <DEDUP_REMOVED lines=10> */
.L_x_2594:
[----:B------:R-:W-:Y:S05]  /*1740*/  BSYNC.RECONVERGENT B0 ;  /* 0x0000000000007941 */ /* 0x000fea0003800200 */
.L_x_2593:
        /* <DEDUP_REMOVED lines=10> */
.L_x_2596:
[----:B------:R-:W-:Y:S05]  /*17f0*/  BSYNC.RECONVERGENT B0 ;  /* 0x0000000000007941 */ /* 0x000fea0003800200 */
.L_x_2595:
        /* <DEDUP_REMOVED lines=10> */
.L_x_2598:
[----:B------:R-:W-:Y:S05]  /*18a0*/  BSYNC.RECONVERGENT B0 ;  /* 0x0000000000007941 */ /* 0x000fea0003800200 */
.L_x_2597:
        /* <DEDUP_REMOVED lines=10> */
.L_x_2567:
        /* <DEDUP_REMOVED lines=22> */
.L_x_2599:
[----:B------:R-:W2:Y:S01]  /*1ab0*/  LDCU.64 UR12, c[0x0][0x3b8] ;  /* 0x00007700ff0c77ac */ /* 0x000ea20008000a00 */
[----:B------:R-:W-:-:S05]  /*1ac0*/  IADD3 R2, PT, PT, R11, R12, RZ ;  /* 0x0000000c0b027210 */ /* 0x000fca0007ffe0ff */
[C---:B--2---:R-:W-:Y:S02]  /*1ad0*/  IMAD R0, R2.reuse, UR13, RZ ;  /* 0x0000000d02007c24 */ /* 0x044fe4000f8e02ff */
[----:B------:R-:W-:-:S05]  /*1ae0*/  IMAD.WIDE.U32 R2, R2, UR12, RZ ;  /* 0x0000000c02027c25 */ /* 0x000fca000f8e00ff */
[----:B------:R-:W-:Y:S02]  /*1af0*/  IADD3 R6, PT, PT, R3, R0, RZ ;  /* 0x0000000003067210 */ /* 0x000fe40007ffe0ff */
[----:B------:R-:W-:-:S07]  /*1b00*/  MOV R5, R2 ;  /* 0x0000000200057202 */ /* 0x000fce0000000f00 */
.L_x_2600:
        /* <DEDUP_REMOVED lines=40> */
.L_x_2601:
[----:B------:R-:W2:Y:S01]  /*1d90*/  LDC.64 R246, c[0x0][0x3c0] ;  /* 0x0000f000fff67b82 */ /* 0x000ea20000000a00 */
[----:B------:R-:W-:-:S05]  /*1da0*/  IADD3 R0, PT, PT, R11, R12, RZ ;  /* 0x0000000c0b007210 */ /* 0x000fca0007ffe0ff */
[C---:B--2---:R-:W-:Y:S02]  /*1db0*/  IMAD R4, R0.reuse, R247, RZ ;  /* 0x000000f700047224 */ /* 0x044fe400078e02ff */
[----:B------:R-:W-:-:S05]  /*1dc0*/  IMAD.WIDE.U32 R2, R0, R246, RZ ;  /* 0x000000f600027225 */ /* 0x000fca00078e00ff */
[----:B------:R-:W-:Y:S02]  /*1dd0*/  IADD3 R4, PT, PT, R3, R4, RZ ;  /* 0x0000000403047210 */ /* 0x000fe40007ffe0ff */
[----:B------:R-:W-:-:S07]  /*1de0*/  MOV R0, R2 ;  /* 0x0000000200007202 */ /* 0x000fce0000000f00 */
.L_x_2602:
[----:B------:R-:W-:Y:S01]  /*1df0*/  IMAD.SHL.U32 R19, R108, 0x8, RZ ;  /* 0x000000086c137824 */ /* 0x000fe200078e00ff */
[----:B------:R-:W-:Y:S01]  /*1e00*/  SHF.R.U32.HI R16, RZ, 0x3, R108 ;  /* 0x00000003ff107819 */ /* 0x000fe2000001166c */
[----:B------:R-:W-:Y:S01]  /*1e10*/  VIADD R15, R17, -UR20 ;  /* 0x80000014110f7c36 */ /* 0x000fe20008000000 */
[----:B------:R-:W2:Y:S01]  /*1e20*/  LDCU.128 UR8, c[0x0][0x3d0] ;  /* 0x00007a00ff0877ac */ /* 0x000ea20008000c00 */
[----:B------:R-:W3:Y:S01]  /*1e30*/  S2UR UR5, SR_CgaCtaId ;  /* 0x00000000000579c3 */ /* 0x000ee20000008800 */
[----:B------:R-:W-:Y:S01]  /*1e40*/  LOP3.LUT R236, R19, 0x38, RZ, 0xc0, !PT ;  /* 0x0000003813ec7812 */ /* 0x000fe200078ec0ff */
[----:B------:R-:W-:Y:S01]  /*1e50*/  VIADD R3, R16, 0x20 ;  /* 0x0000002010037836 */ /* 0x000fe20000000000 */
[----:B------:R-:W4:Y:S01]  /*1e60*/  LDCU.64 UR14, c[0x0][0x390] ;  /* 0x00007200ff0e77ac */ /* 0x000f220008000a00 */
[----:B------:R1:W-:Y:S01]  /*1e70*/  STL [R1+0x30], R15 ;  /* 0x0000300f01007387 */ /* 0x0003e20000100800 */
[----:B------:R-:W-:Y:S01]  /*1e80*/  IADD3 R2, P0, PT, R236, R5, RZ ;  /* 0x00000005ec027210 */ /* 0x000fe20007f1e0ff */
[----:B------:R-:W-:Y:S01]  /*1e90*/  BSSY.RECONVERGENT B0, `(.L_x_2603) ;  /* 0x000004a000007945 */ /* 0x000fe20003800200 */
[-C--:B------:R-:W-:Y:S01]  /*1ea0*/  ISETP.GE.AND P3, PT, R3, R15.reuse, PT ;  /* 0x0000000f0300720c */ /* 0x080fe20003f66270 */
[----:B------:R-:W5:Y:S01]  /*1eb0*/  LDCU.64 UR16, c[0x0][0x388] ;  /* 0x00007100ff1077ac */ /* 0x000f620008000a00 */
[----:B------:R-:W-:Y:S01]  /*1ec0*/  IADD3 R5, PT, PT, R16, 0x30, RZ ;  /* 0x0000003010057810 */ /* 0x000fe20007ffe0ff */
[----:B------:R-:W-:Y:S01]  /*1ed0*/  IMAD.X R3, RZ, RZ, R6, P0 ;  /* 0x000000ffff037224 */ /* 0x000fe200000e0606 */
[----:B------:R-:W-:Y:S01]  /*1ee0*/  IADD3 R6, P0, PT, R236, R0, RZ ;  /* 0x00000000ec067210 */ /* 0x000fe20007f1e0ff */
[----:B------:R-:W1:Y:S01]  /*1ef0*/  LDCU.64 UR6, c[0x0][0x3c8] ;  /* 0x00007900ff0677ac */ /* 0x000e620008000a00 */
[----:B------:R-:W-:Y:S01]  /*1f00*/  SHF.R.S32.HI R0, RZ, 0x1f, R10 ;  /* 0x0000001fff007819 */ /* 0x000fe2000001140a */
[C---:B------:R-:W-:Y:S01]  /*1f10*/  IMAD.WIDE.U32 R2, R16.reuse, UR12, R2 ;  /* 0x0000000c10027c25 */ /* 0x040fe2000f8e0002 */
[-C--:B------:R-:W-:Y:S01]  /*1f20*/  ISETP.GE.AND P1, PT, R5, R15.reuse, PT ;  /* 0x0000000f0500720c */ /* 0x080fe20003f26270 */
[----:B------:R-:W-:Y:S01]  /*1f30*/  UMOV UR4, 0x400 ;  /* 0x0000040000047882 */ /* 0x000fe20000000000 */
[C---:B------:R-:W-:Y:S01]  /*1f40*/  IADD3 R18, PT, PT, R16.reuse, 0x10, RZ ;  /* 0x0000001010127810 */ /* 0x040fe20007ffe0ff */
[----:B------:R-:W-:Y:S01]  /*1f50*/  IMAD.X R7, RZ, RZ, R4, P0 ;  /* 0x000000ffff077224 */ /* 0x000fe200000e0604 */
[C---:B------:R-:W-:Y:S01]  /*1f60*/  IADD3 R4, PT, PT, R16.reuse, 0x40, RZ ;  /* 0x0000004010047810 */ /* 0x040fe20007ffe0ff */
[----:B------:R-:W-:Y:S01]  /*1f70*/  IMAD R5, R16, UR13, R3 ;  /* 0x0000000d10057c24 */ /* 0x000fe2000f8e0203 */
[----:B------:R-:W-:Y:S01]  /*1f80*/  LOP3.LUT R234, R236, 0x40, RZ, 0xfc, !PT ;  /* 0x00000040ecea7812 */ /* 0x000fe200078efcff */
[----:B------:R-:W-:Y:S01]  /*1f90*/  IMAD.WIDE.U32 R8, R16, R246, R6 ;  /* 0x000000f610087225 */ /* 0x000fe200078e0006 */
[----:B------:R-:W-:Y:S01]  /*1fa0*/  ISETP.GE.AND P2, PT, R4, R15, PT ;  /* 0x0000000f0400720c */ /* 0x000fe20003f46270 */
[----:B---3--:R-:W-:-:S02]  /*1fb0*/  ULEA UR5, UR5, UR4, 0x18 ;  /* 0x0000000405057291 */ /* 0x008fc4000f8ec0ff */
[----:B------:R-:W-:Y:S02]  /*1fc0*/  IMAD.MOV.U32 R4, RZ, RZ, R2 ;  /* 0x000000ffff047224 */ /* 0x000fe400078e0002 */
[----:B--2---:R-:W-:Y:S02]  /*1fd0*/  IMAD R2, R0, UR8, RZ ;  /* 0x0000000800027c24 */ /* 0x004fe4000f8e02ff */
[----:B------:R-:W-:Y:S02]  /*1fe0*/  IMAD R3, R16, R247, R9 ;  /* 0x000000f710037224 */ /* 0x000fe400078e0209 */
[----:B------:R-:W-:Y:S02]  /*1ff0*/  IMAD R9, R10, UR9, R2 ;  /* 0x000000090a097c24 */ /* 0x000fe4000f8e0202 */
[----:B------:R-:W-:Y:S02]  /*2000*/  IMAD R0, R0, UR10, RZ ;  /* 0x0000000a00007c24 */ /* 0x000fe4000f8e02ff */
[----:B------:R-:W-:-:S02]  /*2010*/  IMAD.MOV.U32 R2, RZ, RZ, R8 ;  /* 0x000000ffff027224 */ /* 0x000fc400078e0008 */
[----:B------:R-:W-:Y:S01]  /*2020*/  IMAD.WIDE.U32 R6, R10, UR8, R4 ;  /* 0x000000080a067c25 */ /* 0x000fe2000f8e0004 */
[----:B------:R-:W-:Y:S01]  /*2030*/  IADD3 R4, P0, PT, R236, R13, RZ ;  /* 0x0000000dec047210 */ /* 0x000fe20007f1e0ff */
[----:B------:R-:W-:Y:S02]  /*2040*/  USHF.L.U32 UR8, UR21, 0x7, URZ ;  /* 0x0000000715087899 */ /* 0x000fe400080006ff */
[----:B------:R-:W-:Y:S01]  /*2050*/  IMAD R5, R10, UR11, R0 ;  /* 0x0000000b0a057c24 */ /* 0x000fe2000f8e0200 */
[----:B-----5:R-:W-:Y:S01]  /*2060*/  LEA R107, P5, R6, UR16, 0x1 ;  /* 0x00000010066b7c11 */ /* 0x020fe2000f8a08ff */
[----:B------:R-:W-:Y:S01]  /*2070*/  IMAD.WIDE.U32 R2, R10, UR10, R2 ;  /* 0x0000000a0a027c25 */ /* 0x000fe2000f8e0002 */
[----:B------:R-:W-:Y:S01]  /*2080*/  IADD3 R0, PT, PT, R7, R9, RZ ;  /* 0x0000000907007210 */ /* 0x000fe20007ffe0ff */
[----:B------:R-:W-:Y:S01]  /*2090*/  USHF.R.U32.HI UR10, URZ, 0x19, UR21 ;  /* 0x00000019ff0a7899 */ /* 0x000fe20008011615 */
[----:B------:R-:W-:Y:S01]  /*20a0*/  LOP3.LUT R20, R16, UR8, RZ, 0xfc, !PT ;  /* 0x0000000810147c12 */ /* 0x000fe2000f8efcff */
[----:B------:R-:W-:Y:S01]  /*20b0*/  IMAD.IADD R3, R3, 0x1, R5 ;  /* 0x0000000103037824 */ /* 0x000fe200078e0205 */
[----:B----4-:R-:W-:Y:S01]  /*20c0*/  LEA R235, P4, R2, UR14, 0x1 ;  /* 0x0000000e02eb7c11 */ /* 0x010fe2000f8808ff */
[----:B------:R2:W-:Y:S01]  /*20d0*/  STL [R1], R107 ;  /* 0x0000006b01007387 */ /* 0x0005e20000100800 */
[----:B------:R-:W-:Y:S01]  /*20e0*/  IMAD.X R5, RZ, RZ, R14, P0 ;  /* 0x000000ffff057224 */ /* 0x000fe200000e060e */
[----:B------:R-:W-:-:S02]  /*20f0*/  ISETP.GE.AND P0, PT, R16, R15, PT ;  /* 0x0000000f1000720c */ /* 0x000fc40003f06270 */
[----:B------:R-:W-:Y:S01]  /*2100*/  LEA.HI.X R233, R2, UR15, R3, 0x1, P4 ;  /* 0x0000000f02e97c11 */ /* 0x000fe2000a0f0c03 */
[----:B------:R2:W-:Y:S01]  /*2110*/  STL [R1+0x24], R235 ;  /* 0x000024eb01007387 */ /* 0x0005e20000100800 */
[----:B------:R-:W-:Y:S01]  /*2120*/  LEA.HI.X R252, R6, UR17, R0, 0x1, P5 ;  /* 0x0000001106fc7c11 */ /* 0x000fe2000a8f0c00 */
[----:B-1----:R-:W-:Y:S01]  /*2130*/  IMAD.WIDE.U32 R12, R29, UR6, R4 ;  /* 0x000000061d0c7c25 */ /* 0x002fe2000f8e0004 */
[----:B------:R-:W-:Y:S01]  /*2140*/  LOP3.LUT R0, R19, 0x1f8, RZ, 0xc0, !PT ;  /* 0x000001f813007812 */ /* 0x000fe200078ec0ff */
[----:B------:R2:W-:Y:S01]  /*2150*/  STL [R1+0x20], R233 ;  /* 0x000020e901007387 */ /* 0x0005e20000100800 */
[----:B------:R-:W-:Y:S01]  /*2160*/  ISETP.GE.AND P4, PT, R18, R15, PT ;  /* 0x0000000f1200720c */ /* 0x000fe20003f86270 */
[----:B------:R-:W-:Y:S01]  /*2170*/  IMAD R11, R29, UR7, R13 ;  /* 0x000000071d0b7c24 */ /* 0x000fe2000f8e020d */
[----:B------:R-:W-:Y:S01]  /*2180*/  LOP3.LUT R0, R0, 0x38, R108, 0x78, !PT ;  /* 0x0000003800007812 */ /* 0x000fe200078e786c */
[----:B------:R-:W-:-:S03]  /*2190*/  VIADD R6, R16, 0x50 ;  /* 0x0000005010067836 */ /* 0x000fc60000000000 */
[----:B------:R-:W-:-:S04]  /*21a0*/  LOP3.LUT R0, R0, 0x1e00, R19, 0xf8, !PT ;  /* 0x00001e0000007812 */ /* 0x000fc800078ef813 */
[----:B------:R-:W-:Y:S01]  /*21b0*/  LEA R226, R0, UR5, 0x1 ;  /* 0x0000000500e27c11 */ /* 0x000fe2000f8e08ff */
        /* <DEDUP_REMOVED lines=23> */
.L_x_2604:
[----:B------:R-:W-:Y:S05]  /*2330*/  BSYNC.RECONVERGENT B0 ;  /* 0x0000000000007941 */ /* 0x000fea0003800200 */
.L_x_2603:
[----:B------:R-:W-:Y:S01]  /*2340*/  BSSY.RECONVERGENT B0, `(.L_x_2605) ;  /* 0x000001d000007945 */ /* 0x000fe20003800200 */
[----:B------:R-:W-:Y:S02]  /*2350*/  ISETP.GE.AND P0, PT, R6, R15, PT ;  /* 0x0000000f0600720c */ /* 0x000fe40003f06270 */
[----:B------:R-:W-:Y:S01]  /*2360*/  IADD3 R7, PT, PT, R16, 0x60, RZ ;  /* 0x0000006010077810 */ /* 0x000fe20007ffe0ff */
[----:B------:R-:W-:Y:S10]  /*2370*/  @P4 BRA `(.L_x_2606) ;  /* 0x0000000000644947 */ /* 0x000ff40003800000 */
[----:B------:R-:W3:Y:S01]  /*2380*/  LDCU.64 UR8, c[0x0][0x3b0] ;  /* 0x00007600ff0877ac */ /* 0x000ee20008000a00 */
[----:B------:R-:W-:Y:S01]  /*2390*/  IADD3 R6, P4, PT, R20, 0x10, RZ ;  /* 0x0000001014067810 */ /* 0x000fe20007f9e0ff */
[----:B-1----:R-:W-:Y:S01]  /*23a0*/  IMAD.MOV.U32 R2, RZ, RZ, R12 ;  /* 0x000000ffff027224 */ /* 0x002fe200078e000c */
        /* <DEDUP_REMOVED lines=22> */
.L_x_2606:
[----:B------:R-:W-:Y:S05]  /*2510*/  BSYNC.RECONVERGENT B0 ;  /* 0x0000000000007941 */ /* 0x000fea0003800200 */
.L_x_2605:
[----:B------:R-:W-:Y:S01]  /*2520*/  USHF.L.U64.HI UR4, UR12, 0x5, UR13 ;  /* 0x000000050c047899 */ /* 0x000fe2000801020d */
[----:B------:R-:W-:Y:S01]  /*2530*/  BSSY.RECONVERGENT B0, `(.L_x_2607) ;  /* 0x000001d000007945 */ /* 0x000fe20003800200 */
[----:B------:R-:W-:Y:S02]  /*2540*/  ISETP.GE.AND P6, PT, R7, R15, PT ;  /* 0x0000000f0700720c */ /* 0x000fe40003fc6270 */
[----:B------:R-:W-:Y:S01]  /*2550*/  IADD3 R7, PT, PT, R16, 0x70, RZ ;  /* 0x0000007010077810 */ /* 0x000fe20007ffe0ff */
[----:B------:R-:W-:Y:S05]  /*2560*/  @P3 BRA `(.L_x_2608) ;  /* 0x0000000000643947 */ /* 0x000fea0003800000 */
        /* <DEDUP_REMOVED lines=25> */
.L_x_2608:
[----:B------:R-:W-:Y:S05]  /*2700*/  BSYNC.RECONVERGENT B0 ;  /* 0x0000000000007941 */ /* 0x000fea0003800200 */
.L_x_2607:
[----:B------:R-:W-:Y:S01]  /*2710*/  IADD3 R14, PT, PT, R237, -0x1, RZ ;  /* 0xffffffffed0e7810 */ /* 0x000fe20007ffe0ff */
[----:B------:R-:W-:Y:S01]  /*2720*/  USHF.L.U32 UR11, UR12, 0x5, URZ ;  /* 0x000000050c0b7899 */ /* 0x000fe200080006ff */
[----:B------:R-:W-:Y:S01]  /*2730*/  BSSY.RECONVERGENT B0, `(.L_x_2609) ;  /* 0x000001d000007945 */ /* 0x000fe20003800200 */
[----:B------:R-:W-:Y:S02]  /*2740*/  ISETP.GE.AND P5, PT, R7, R15, PT ;  /* 0x0000000f0700720c */ /* 0x000fe40003fa6270 */
[----:B------:R-:W-:Y:S01]  /*2750*/  IMAD R15, R14, -0x20, R92 ;  /* 0xffffffe00e0f7824 */ /* 0x000fe200078e025c */
[----:B------:R-:W-:Y:S05]  /*2760*/  @P1 BRA `(.L_x_2610) ;  /* 0x0000000000641947 */ /* 0x000fea0003800000 */
[----:B------:R-:W5:Y:S01]  /*2770*/  LDCU.64 UR8, c[0x0][0x3b0] ;  /* 0x00007600ff0877ac */ /* 0x000f620008000a00 */
[----:B------:R-:W-:Y:S01]  /*2780*/  IADD3 R6, P1, PT, R20, 0x30, RZ ;  /* 0x0000003014067810 */ /* 0x000fe20007f3e0ff */
[----:B-1-34-:R-:W-:Y:S01]  /*2790*/  IMAD.MOV.U32 R2, RZ, RZ, R12 ;  /* 0x000000ffff027224 */ /* 0x01afe200078e000c */
        /* <DEDUP_REMOVED lines=22> */
.L_x_2610:
[----:B------:R-:W-:Y:S05]  /*2900*/  BSYNC.RECONVERGENT B0 ;  /* 0x0000000000007941 */ /* 0x000fea0003800200 */
.L_x_2609:
[----:B------:R-:W-:Y:S01]  /*2910*/  USHF.L.U64.HI UR14, UR12, 0x4, UR13 ;  /* 0x000000040c0e7899 */ /* 0x000fe2000801020d */
        /* <DEDUP_REMOVED lines=28> */
.L_x_2612:
[----:B------:R-:W-:Y:S05]  /*2ae0*/  BSYNC.RECONVERGENT B0 ;  /* 0x0000000000007941 */ /* 0x000fea0003800200 */
.L_x_2611:
        /* <DEDUP_REMOVED lines=31> */
.L_x_2614:
[----:B------:R-:W-:Y:S05]  /*2ce0*/  BSYNC.RECONVERGENT B0 ;  /* 0x0000000000007941 */ /* 0x000fea0003800200 */
.L_x_2613:
[----:B------:R-:W-:Y:S04]  /*2cf0*/  BSSY.RECONVERGENT B0, `(.L_x_2615) ;  /* 0x000001b000007945 */ /* 0x000fe80003800200 */
        /* <DEDUP_REMOVED lines=26> */
.L_x_2616:
[----:B------:R-:W-:Y:S05]  /*2ea0*/  BSYNC.RECONVERGENT B0 ;  /* 0x0000000000007941 */ /* 0x000fea0003800200 */
.L_x_2615:
        /* <DEDUP_REMOVED lines=27> */
.L_x_2618:
[----:B------:R-:W-:Y:S05]  /*3060*/  BSYNC.RECONVERGENT B0 ;  /* 0x0000000000007941 */ /* 0x000fea0003800200 */
.L_x_2617:
[----:B------:R-:W-:Y:S01]  /*3070*/  BSSY.RECONVERGENT B0, `(.L_x_2619) ;  /* 0x0000012000007945 */ /* 0x000fe20003800200 */
[----:B------:R-:W-:-:S03]  /*3080*/  IADD3 R0, PT, PT, R9, R16, RZ ;  /* 0x0000001009007210 */ /* 0x000fc60007ffe0ff */
[----:B------:R-:W-:Y:S05]  /*3090*/  @P1 BRA `(.L_x_2620) ;  /* 0x00000000003c1947 */ /* 0x000fea0003800000 */
        /* <DEDUP_REMOVED lines=15> */
.L_x_2620:
[----:B------:R-:W-:Y:S05]  /*3190*/  BSYNC.RECONVERGENT B0 ;  /* 0x0000000000007941 */ /* 0x000fea0003800200 */
.L_x_2619:
[----:B------:R-:W-:Y:S04]  /*31a0*/  BSSY.RECONVERGENT B0, `(.L_x_2621) ;  /* 0x0000013000007945 */ /* 0x000fe80003800200 */
[----:B------:R-:W-:Y:S05]  /*31b0*/  @P4 BRA `(.L_x_2622) ;  /* 0x0000000000444947 */ /* 0x000fea0003800000 */
[----:B------:R-:W5:Y:S01]  /*31c0*/  LDCU UR6, c[0x0][0x440] ;  /* 0x00008800ff0677ac */ /* 0x000f620008000800 */
[----:B-1-34-:R-:W-:-:S04]  /*31d0*/  IADD3 R3, P0, PT, R8, UR15, RZ ;  /* 0x0000000f08037c10 */ /* 0x01afc8000ff1e0ff */
        /* <DEDUP_REMOVED lines=15> */
.L_x_2622:
[----:B------:R-:W-:Y:S05]  /*32d0*/  BSYNC.RECONVERGENT B0 ;  /* 0x0000000000007941 */ /* 0x000fea0003800200 */
.L_x_2621:
[----:B------:R-:W0:Y:S01]  /*32e0*/  LDGDEPBAR ;  /* 0x00000000000079af */ /* 0x000e220000000000 */
[----:B------:R-:W-:Y:S01]  /*32f0*/  IMAD.SHL.U32 R106, R108, 0x40, RZ ;  /* 0x000000406c6a7824 */ /* 0x000fe200078e00ff */
[C---:B------:R-:W-:Y:S01]  /*3300*/  SHF.L.U64.HI R0, R246.reuse, 0x5, R247 ;  /* 0x00000005f6007819 */ /* 0x040fe200000102f7 */
[----:B-1-34-:R-:W-:Y:S01]  /*3310*/  IMAD.SHL.U32 R2, R246, 0x20, RZ ;  /* 0x00000020f6027824 */ /* 0x01afe200078e00ff */
[C---:B------:R-:W-:Y:S01]  /*3320*/  LOP3.LUT P0, RZ, R108.reuse, 0x2, RZ, 0xc0, !PT ;  /* 0x000000026cff7812 */ /* 0x040fe2000780c0ff */
[----:B------:R-:W-:Y:S01]  /*3330*/  IMAD.SHL.U32 R3, R108, 0x20, RZ ;  /* 0x000000206c037824 */ /* 0x000fe200078e00ff */
        /* <DEDUP_REMOVED lines=39> */
.L_x_2624:
[----:B------:R3:W-:Y:S04]  /*35b0*/  STS.128 [R226+0xa000], RZ ;  /* 0x00a000ffe2007388 */ /* 0x0007e80000000c00 */
[----:B------:R3:W-:Y:S02]  /*35c0*/  STS.128 [R226+0xb000], RZ ;  /* 0x00b000ffe2007388 */ /* 0x0007e40000000c00 */
.L_x_2625:
[----:B------:R-:W-:Y:S05]  /*35d0*/  BSYNC.RECONVERGENT B0 ;  /* 0x0000000000007941 */ /* 0x000fea0003800200 */
.L_x_2623:
        /* <DEDUP_REMOVED lines=12> */
[----:B------:R-:W-:-:S04]  /*36a0*/  LEA R6, P1, R246, R6, 0x4 ;  /* 0x00000006f6067211 */ /* 0x000fc800078220ff */
[----:B------:R-:W-:Y:S02]  /*36b0*/  LEA.HI.X R0, R246, R9, R247, 0x4, P1 ;  /* 0x00000009f6007211 */ /* 0x000fe400008f24f7 */
[----:B-1----:R-:W-:-:S04]  /*36c0*/  LEA R4, P3, R6, R235, 0x1 ;  /* 0x000000eb06047211 */ /* 0x002fc800078608ff */
        /* <DEDUP_REMOVED lines=13> */
.L_x_2627:
[----:B------:R-:W-:Y:S05]  /*37a0*/  BSYNC.RECONVERGENT B0 ;  /* 0x0000000000007941 */ /* 0x000fea0003800200 */
.L_x_2626:
[----:B------:R-:W-:Y:S01]  /*37b0*/  LDSM.16.M88.4 R12, [R214+UR5+0x8000] ;  /* 0x00800005d60c783b */ /* 0x000fe20008000200 */
[----:B------:R-:W-:Y:S01]  /*37c0*/  IADD3 R221, PT, PT, R214, UR5, RZ ;  /* 0x00000005d6dd7c10 */ /* 0x000fe2000fffe0ff */
[----:B------:R-:W5:Y:S01]  /*37d0*/  LDCU UR6, c[0x0][0x50c] ;  /* 0x0000a180ff0677ac */ /* 0x000f620008000800 */
[C---:B------:R-:W-:Y:S01]  /*37e0*/  LEA R38, R3.reuse, R213, 0x1 ;  /* 0x000000d503267211 */ /* 0x040fe200078e08ff */
[----:B-1----:R-:W1:Y:S01]  /*37f0*/  LDSM.16.M88.4 R4, [R213+0x2000] ;  /* 0x00200000d504783b */ /* 0x002e620000000200 */
[----:B------:R-:W-:Y:S02]  /*3800*/  LEA R36, R3, R221, 0x1 ;  /* 0x000000dd03247211 */ /* 0x000fe400078e08ff */
[C---:B------:R-:W-:Y:S01]  /*3810*/  LEA R2, R93.reuse, R213, 0x1 ;  /* 0x000000d55d027211 */ /* 0x040fe200078e08ff */
[----:B------:R-:W2:Y:S01]  /*3820*/  LDSM.16.M88.4 R20, [R214+UR5+0x8800] ;  /* 0x00880005d614783b */ /* 0x000ea20008000200 */
[----:B------:R-:W-:Y:S02]  /*3830*/  LEA R0, R93, R221, 0x1 ;  /* 0x000000dd5d007211 */ /* 0x000fe400078e08ff */
[C---:B------:R-:W-:Y:S01]  /*3840*/  LEA R37, R3.reuse, R2, 0x1 ;  /* 0x0000000203257211 */ /* 0x040fe200078e08ff */
[----:B------:R-:W3:Y:S01]  /*3850*/  LDSM.16.M88.4 R8, [R213] ;  /* 0x00000000d508783b */ /* 0x000ee20000000200 */
[----:B------:R-:W-:-:S02]  /*3860*/  LEA R215, R3, R0, 0x1 ;  /* 0x0000000003d77211 */ /* 0x000fc400078e08ff */
[----:B------:R-:W-:Y:S01]  /*3870*/  SHF.L.U32 R108, R108, 0x1, RZ ;  /* 0x000000016c6c7819 */ /* 0x000fe200000006ff */
[----:B------:R-:W-:Y:S01]  /*3880*/  LDSM.16.M88.4 R32, [R36+0x8000] ;  /* 0x008000002420783b */ /* 0x000fe20000000200 */
[----:B------:R-:W-:Y:S02]  /*3890*/  ISETP.GT.U32.AND P1, PT, R132, R222, PT ;  /* 0x000000de8400720c */ /* 0x000fe40003f24070 */
[----:B------:R-:W-:Y:S01]  /*38a0*/  LOP3.LUT R232, R108, 0x6, RZ, 0xc0, !PT ;  /* 0x000000066ce87812 */ /* 0x000fe200078ec0ff */
[----:B------:R-:W4:Y:S04]  /*38b0*/  LDSM.16.M88.4 R16, [R38+0x2000] ;  /* 0x002000002610783b */ /* 0x000f280000000200 */
[----:B------:R-:W5:Y:S04]  /*38c0*/  LDSM.16.M88.4 R44, [R36+0x8800] ;  /* 0x00880000242c783b */ /* 0x000f680000000200 */
[----:B------:R-:W5:Y:S04]  /*38d0*/  LDSM.16.M88.4 R28, [R38] ;  /* 0x00000000261c783b */ /* 0x000f680000000200 */
[----:B------:R-:W-:Y:S04]  /*38e0*/  LDSM.16.M88.4 R24, [R2+0x2000] ;  /* 0x002000000218783b */ /* 0x000fe80000000200 */
[----:B------:R-:W5:Y:S04]  /*38f0*/  LDSM.16.M88.4 R48, [R0+0x8000] ;  /* 0x008000000030783b */ /* 0x000f680000000200 */
[----:B------:R-:W5:Y:S01]  /*3900*/  LDSM.16.M88.4 R40, [R0+0x8800] ;  /* 0x008800000028783b */ /* 0x000f620000000200 */
[C---:B-1----:R-:W-:Y:S03]  /*3910*/  HMMA.16816.F32 R68, R4.reuse, R12, RZ ;  /* 0x0000000c0444723c */ /* 0x042fe600000018ff */
[----:B------:R-:W-:Y:S04]  /*3920*/  LDSM.16.M88.4 R84, [R215+0x8000] ;  /* 0x00800000d754783b */ /* 0x000fe80000000200 */
[----:B------:R-:W-:Y:S01]  /*3930*/  LDSM.16.M88.4 R96, [R214+UR5+0x9000] ;  /* 0x00900005d660783b */ /* 0x000fe20008000200 */
[C---:B------:R-:W-:Y:S03]  /*3940*/  HMMA.16816.F32 R64, R4.reuse, R14, RZ ;  /* 0x0000000e0440723c */ /* 0x040fe600000018ff */
[----:B------:R-:W-:Y:S04]  /*3950*/  LDSM.16.M88.4 R100, [R36+0x9000] ;  /* 0x009000002464783b */ /* 0x000fe80000000200 */
[----:B------:R-:W0:Y:S01]  /*3960*/  LDGDEPBAR ;  /* 0x00000000000079af */ /* 0x000e220000000000 */
[----:B--2---:R-:W-:Y:S03]  /*3970*/  HMMA.16816.F32 R60, R4, R20, RZ ;  /* 0x00000014043c723c */ /* 0x004fe600000018ff */
[----:B------:R-:W-:Y:S04]  /*3980*/  STL [R1+0x28], R108 ;  /* 0x0000286c01007387 */ /* 0x000fe80000100800 */
[----:B------:R-:W-:Y:S01]  /*3990*/  STL [R1+0x1c], R232 ;  /* 0x00001ce801007387 */ /* 0x000fe20000100800 */
[C---:B---3--:R-:W-:Y:S08]  /*39a0*/  HMMA.16816.F32 R72, R8.reuse, R12, RZ ;  /* 0x0000000c0848723c */ /* 0x048ff000000018ff */
[----:B------:R-:W-:Y:S01]  /*39b0*/  HMMA.16816.F32 R76, R8, R14, RZ ;  /* 0x0000000e084c723c */ /* 0x000fe200000018ff */
[----:B------:R-:W1:Y:S07]  /*39c0*/  LDSM.16.M88.4 R12, [R2] ;  /* 0x00000000020c783b */ /* 0x000e6e0000000200 */
[----:B------:R-:W-:Y:S01]  /*39d0*/  HMMA.16816.F32 R56, R4, R22, RZ ;  /* 0x000000160438723c */ /* 0x000fe200000018ff */
[----:B------:R-:W2:Y:S07]  /*39e0*/  LDSM.16.M88.4 R4, [R37+0x2000] ;  /* 0x002000002504783b */ /* 0x000eae0000000200 */
[----:B----4-:R-:W-:Y:S08]  /*39f0*/  HMMA.16816.F32 R68, R16, R32, R68 ;  /* 0x000000201044723c */ /* 0x010ff00000001844 */
[C---:B------:R-:W-:Y:S08]  /*3a00*/  HMMA.16816.F32 R52, R8.reuse, R20, RZ ;  /* 0x000000140834723c */ /* 0x040ff000000018ff */
[----:B------:R-:W-:Y:S01]  /*3a10*/  HMMA.16816.F32 R88, R8, R22, RZ ;  /* 0x000000160858723c */ /* 0x000fe200000018ff */
[----:B------:R-:W3:Y:S04]  /*3a20*/  LDSM.16.M88.4 R8, [R37] ;  /* 0x000000002508783b */ /* 0x000ee80000000200 */
[----:B------:R-:W-:Y:S03]  /*3a30*/  LDSM.16.M88.4 R20, [R213+0x6000] ;  /* 0x00600000d514783b */ /* 0x000fe60000000200 */
[C---:B-----5:R-:W-:Y:S08]  /*3a40*/  HMMA.16816.F32 R80, R16.reuse, R44, R60 ;  /* 0x0000002c1050723c */ /* 0x060ff0000000183c */
[C---:B------:R-:W-:Y:S08]  /*3a50*/  HMMA.16816.F32 R64, R16.reuse, R34, R64 ;  /* 0x000000221040723c */ /* 0x040ff00000001840 */
[----:B------:R-:W-:Y:S01]  /*3a60*/  HMMA.16816.F32 R60, R16, R46, R56 ;  /* 0x0000002e103c723c */ /* 0x000fe20000001838 */
[----:B------:R-:W4:Y:S07]  /*3a70*/  LDSM.16.M88.4 R16, [R215+0x8800] ;  /* 0x00880000d710783b */ /* 0x000f2e0000000200 */
[C---:B------:R-:W-:Y:S08]  /*3a80*/  HMMA.16816.F32 R56, R28.reuse, R32, R72 ;  /* 0x000000201c38723c */ /* 0x040ff00000001848 */
[----:B------:R-:W-:Y:S08]  /*3a90*/  HMMA.16816.F32 R32, R28, R34, R76 ;  /* 0x000000221c20723c */ /* 0x000ff0000000184c */
[----:B------:R-:W-:Y:S08]  /*3aa0*/  HMMA.16816.F32 R68, R24, R48, R68 ;  /* 0x000000301844723c */ /* 0x000ff00000001844 */
[C---:B------:R-:W-:Y:S08]  /*3ab0*/  HMMA.16816.F32 R52, R28.reuse, R44, R52 ;  /* 0x0000002c1c34723c */ /* 0x040ff00000001834 */
[----:B------:R-:W-:Y:S01]  /*3ac0*/  HMMA.16816.F32 R76, R28, R46, R88 ;  /* 0x0000002e1c4c723c */ /* 0x000fe20000001858 */
[----:B------:R-:W-:Y:S04]  /*3ad0*/  LDSM.16.M88.4 R28, [R38+0x6000] ;  /* 0x00600000261c783b */ /* 0x000fe80000000200 */
[----:B------:R-:W-:Y:S03]  /*3ae0*/  LDSM.16.M88.4 R88, [R0+0x9000] ;  /* 0x009000000058783b */ /* 0x000fe60000000200 */
[C---:B------:R-:W-:Y:S08]  /*3af0*/  HMMA.16816.F32 R72, R24.reuse, R50, R64 ;  /* 0x000000321848723c */ /* 0x040ff00000001840 */
[----:B------:R-:W-:Y:S08]  /*3b00*/  HMMA.16816.F32 R64, R24, R42, R60 ;  /* 0x0000002a1840723c */ /* 0x000ff0000000183c */
[C---:B-1----:R-:W-:Y:S08]  /*3b10*/  HMMA.16816.F32 R60, R12.reuse, R48, R56 ;  /* 0x000000300c3c723c */ /* 0x042ff00000001838 */
[----:B------:R-:W-:Y:S01]  /*3b20*/  HMMA.16816.F32 R56, R12, R50, R32 ;  /* 0x000000320c38723c */ /* 0x000fe20000001820 */
[----:B------:R-:W1:Y:S04]  /*3b30*/  LDSM.16.M88.4 R48, [R214+UR5+0x9800] ;  /* 0x00980005d630783b */ /* 0x000e680008000200 */
[----:B------:R-:W5:Y:S03]  /*3b40*/  LDSM.16.M88.4 R32, [R213+0x4000] ;  /* 0x00400000d520783b */ /* 0x000f660000000200 */
[----:B------:R-:W-:Y:S08]  /*3b50*/  HMMA.16816.F32 R80, R24, R40, R80 ;  /* 0x000000281850723c */ /* 0x000ff00000001850 */
[----:B--2---:R-:W-:Y:S08]  /*3b60*/  HMMA.16816.F32 R24, R4, R84, R68 ;  /* 0x000000540418723c */ /* 0x004ff00000001844 */
[C---:B------:R-:W-:Y:S08]  /*3b70*/  HMMA.16816.F32 R44, R12.reuse, R40, R52 ;  /* 0x000000280c2c723c */ /* 0x040ff00000001834 */
[----:B------:R-:W-:Y:S08]  /*3b80*/  HMMA.16816.F32 R12, R12, R42, R76 ;  /* 0x0000002a0c0c723c */ /* 0x000ff0000000184c */
[----:B------:R-:W-:Y:S08]  /*3b90*/  HMMA.16816.F32 R40, R4, R86, R72 ;  /* 0x000000560428723c */ /* 0x000ff00000001848 */
[----:B---3--:R-:W-:Y:S08]  /*3ba0*/  HMMA.16816.F32 R72, R8, R84, R60 ;  /* 0x000000540848723c */ /* 0x008ff0000000183c */
[C---:B----4-:R-:W-:Y:S08]  /*3bb0*/  HMMA.16816.F32 R76, R4.reuse, R16, R80 ;  /* 0x00000010044c723c */ /* 0x050ff00000001850 */
[----:B------:R-:W-:Y:S08]  /*3bc0*/  HMMA.16816.F32 R68, R4, R18, R64 ;  /* 0x000000120444723c */ /* 0x000ff00000001840 */
[----:B------:R-:W-:Y:S01]  /*3bd0*/  HMMA.16816.F32 R60, R8, R86, R56 ;  /* 0x00000056083c723c */ /* 0x000fe20000001838 */
[----:B------:R-:W2:Y:S07]  /*3be0*/  LDSM.16.M88.4 R56, [R36+0x9800] ;  /* 0x009800002438783b */ /* 0x000eae0000000200 */
[----:B------:R-:W-:Y:S01]  /*3bf0*/  HMMA.16816.F32 R4, R20, R96, R24 ;  /* 0x000000601404723c */ /* 0x000fe20000001818 */
[----:B------:R-:W3:Y:S07]  /*3c00*/  LDSM.16.M88.4 R24, [R2+0x6000] ;  /* 0x006000000218783b */ /* 0x000eee0000000200 */
[C---:B------:R-:W-:Y:S01]  /*3c10*/  HMMA.16816.F32 R84, R8.reuse, R16, R44 ;  /* 0x000000100854723c */ /* 0x040fe2000000182c */
[----:B------:R-:W-:Y:S07]  /*3c20*/  LDSM.16.M88.4 R44, [R0+0x9800] ;  /* 0x00980000002c783b */ /* 0x000fee0000000200 */
[----:B------:R-:W-:Y:S01]  /*3c30*/  HMMA.16816.F32 R52, R8, R18, R12 ;  /* 0x000000120834723c */ /* 0x000fe2000000180c */
[----:B------:R-:W4:Y:S04]  /*3c40*/  LDSM.16.M88.4 R16, [R38+0x4000] ;  /* 0x004000002610783b */ /* 0x000f280000000200 */
[----:B------:R-:W-:Y:S03]  /*3c50*/  LDSM.16.M88.4 R12, [R2+0x4000] ;  /* 0x00400000020c783b */ /* 0x000fe60000000200 */
[C---:B------:R-:W-:Y:S08]  /*3c60*/  HMMA.16816.F32 R40, R20.reuse, R98, R40 ;  /* 0x000000621428723c */ /* 0x040ff00000001828 */
[C---:B-1----:R-:W-:Y:S01]  /*3c70*/  HMMA.16816.F32 R64, R20.reuse, R48, R76 ;  /* 0x000000301440723c */ /* 0x042fe2000000184c */
[----:B------:R-:W-:Y:S07]  /*3c80*/  LDSM.16.M88.4 R76, [R215+0x9000] ;  /* 0x00900000d74c783b */ /* 0x000fee0000000200 */
[----:B------:R-:W-:Y:S08]  /*3c90*/  HMMA.16816.F32 R20, R20, R50, R68 ;  /* 0x000000321414723c */ /* 0x000ff00000001844 */
[----:B------:R-:W-:Y:S01]  /*3ca0*/  HMMA.16816.F32 R8, R28, R100, R4 ;  /* 0x000000641c08723c */ /* 0x000fe20000001804 */
[----:B------:R-:W1:Y:S07]  /*3cb0*/  LDSM.16.M88.4 R4, [R37+0x6000] ;  /* 0x006000002504783b */ /* 0x000e6e0000000200 */
[C---:B-----5:R-:W-:Y:S08]  /*3cc0*/  HMMA.16816.F32 R72, R32.reuse, R96, R72 ;  /* 0x000000602048723c */ /* 0x060ff00000001848 */
[C---:B------:R-:W-:Y:S08]  /*3cd0*/  HMMA.16816.F32 R80, R32.reuse, R98, R60 ;  /* 0x000000622050723c */ /* 0x040ff0000000183c */
[C---:B------:R-:W-:Y:S08]  /*3ce0*/  HMMA.16816.F32 R68, R32.reuse, R48, R84 ;  /* 0x000000302044723c */ /* 0x040ff00000001854 */
[----:B------:R-:W-:Y:S08]  /*3cf0*/  HMMA.16816.F32 R52, R32, R50, R52 ;  /* 0x000000322034723c */ /* 0x000ff00000001834 */
[C---:B------:R-:W-:Y:S08]  /*3d00*/  HMMA.16816.F32 R48, R28.reuse, R102, R40 ;  /* 0x000000661c30723c */ /* 0x040ff00000001828 */
[C---:B--2---:R-:W-:Y:S08]  /*3d10*/  HMMA.16816.F32 R60, R28.reuse, R56, R64 ;  /* 0x000000381c3c723c */ /* 0x044ff00000001840 */
[----:B------:R-:W-:Y:S01]  /*3d20*/  HMMA.16816.F32 R32, R28, R58, R20 ;  /* 0x0000003a1c20723c */ /* 0x000fe20000001814 */
[----:B------:R-:W-:Y:S07]  /*3d30*/  LDSM.16.M88.4 R20, [R215+0x9800] ;  /* 0x00980000d714783b */ /* 0x000fee0000000200 */
[----:B---3--:R-:W-:Y:S01]  /*3d40*/  HMMA.16816.F32 R28, R24, R88, R8 ;  /* 0x00000058181c723c */ /* 0x008fe20000001808 */
[----:B------:R2:W3:Y:S01]  /*3d50*/  LDSM.16.M88.4 R8, [R37+0x4000] ;  /* 0x004000002508783b */ /* 0x0004e20000000200 */
[----:B------:R-:W-:-:S06]  /*3d60*/  DEPBAR.LE SB0, 0x0 ;  /* 0x000080000000791a */ /* 0x000fcc0000000000 */
[C---:B----4-:R-:W-:Y:S08]  /*3d70*/  HMMA.16816.F32 R40, R16.reuse, R100, R72 ;  /* 0x000000641028723c */ /* 0x050ff00000001848 */
[C---:B------:R-:W-:Y:S08]  /*3d80*/  HMMA.16816.F32 R64, R16.reuse, R102, R80 ;  /* 0x000000661040723c */ /* 0x040ff00000001850 */
[C---:B------:R-:W-:Y:S08]  /*3d90*/  HMMA.16816.F32 R68, R16.reuse, R56, R68 ;  /* 0x000000381044723c */ /* 0x040ff00000001844 */
[----:B------:R-:W-:Y:S08]  /*3da0*/  HMMA.16816.F32 R52, R16, R58, R52 ;  /* 0x0000003a1034723c */ /* 0x000ff00000001834 */
[----:B--2---:R-:W-:Y:S08]  /*3db0*/  HMMA.16816.F32 R36, R24, R90, R48 ;  /* 0x0000005a1824723c */ /* 0x004ff00000001830 */
[----:B-1----:R-:W-:Y:S08]  /*3dc0*/  HMMA.16816.F32 R56, R4, R76, R28 ;  /* 0x0000004c0438723c */ /* 0x002ff0000000181c */
[----:B------:R-:W-:Y:S08]  /*3dd0*/  HMMA.16816.F32 R16, R12, R88, R40 ;  /* 0x000000580c10723c */ /* 0x000ff00000001828 */
[----:B------:R-:W-:Y:S03]  /*3de0*/  HMMA.16816.F32 R48, R24, R44, R60 ;  /* 0x0000002c1830723c */ /* 0x000fe6000000183c */
[----:B------:R-:W-:-:S05]  /*3df0*/  FMUL.FTZ R0, R56, UR6 ;  /* 0x0000000638007c20 */ /* 0x000fca0008410000 */
[----:B------:R-:W-:Y:S08]  /*3e00*/  HMMA.16816.F32 R24, R24, R46, R32 ;  /* 0x0000002e1818723c */ /* 0x000ff00000001820 */
[C---:B------:R-:W-:Y:S08]  /*3e10*/  HMMA.16816.F32 R28, R12.reuse, R90, R64 ;  /* 0x0000005a0c1c723c */ /* 0x040ff00000001840 */
[C---:B------:R-:W-:Y:S08]  /*3e20*/  HMMA.16816.F32 R32, R12.reuse, R44, R68 ;  /* 0x0000002c0c20723c */ /* 0x040ff00000001844 */
[----:B------:R-:W-:Y:S01]  /*3e30*/  HMMA.16816.F32 R44, R12, R46, R52 ;  /* 0x0000002e0c2c723c */ /* 0x000fe20000001834 */
[----:B------:R1:W2:Y:S07]  /*3e40*/  MUFU.TANH R53, R0 ;  /* 0x0000000000357308 */ /* 0x0002ae0000002400 */
[----:B------:R-:W-:Y:S08]  /*3e50*/  HMMA.16816.F32 R36, R4, R78, R36 ;  /* 0x0000004e0424723c */ /* 0x000ff00000001824 */
[----:B---3--:R-:W-:Y:S01]  /*3e60*/  HMMA.16816.F32 R16, R8, R76, R16 ;  /* 0x0000004c0810723c */ /* 0x008fe20000001810 */
[----:B-1----:R-:W-:-:S04]  /*3e70*/  FMUL.FTZ R0, R57, UR6 ;  /* 0x0000000639007c20 */ /* 0x002fc80008410000 */
[----:B------:R1:W3:Y:S03]  /*3e80*/  MUFU.TANH R52, R0 ;  /* 0x0000000000347308 */ /* 0x0002e60000002400 */
[----:B------:R-:W-:Y:S03]  /*3e90*/  HMMA.16816.F32 R48, R4, R20, R48 ;  /* 0x000000140430723c */ /* 0x000fe60000001830 */
[----:B------:R-:W-:-:S05]  /*3ea0*/  FMUL.FTZ R2, R36, UR6 ;  /* 0x0000000624027c20 */ /* 0x000fca0008410000 */
[----:B------:R-:W-:Y:S01]  /*3eb0*/  HMMA.16816.F32 R40, R4, R22, R24 ;  /* 0x000000160428723c */ /* 0x000fe20000001818 */
[----:B------:R-:W-:Y:S01]  /*3ec0*/  FMUL.FTZ R26, R39, UR6 ;  /* 0x00000006271a7c20 */ /* 0x000fe20008410000 */
[----:B------:R4:W2:Y:S01]  /*3ed0*/  MUFU.TANH R24, R2 ;  /* 0x0000000200187308 */ /* 0x0008a20000002400 */
[----:B-1----:R-:W-:-:S05]  /*3ee0*/  FMUL.FTZ R0, R58, UR6 ;  /* 0x000000063a007c20 */ /* 0x002fca0008410000 */
[C---:B------:R-:W-:Y:S02]  /*3ef0*/  HMMA.16816.F32 R12, R8.reuse, R78, R28 ;  /* 0x0000004e080c723c */ /* 0x040fe4000000181c */
[----:B------:R-:W1:Y:S06]  /*3f00*/  MUFU.TANH R27, R26 ;  /* 0x0000001a001b7308 */ /* 0x000e6c0000002400 */
[C---:B------:R-:W-:Y:S01]  /*3f10*/  HMMA.16816.F32 R4, R8.reuse, R20, R32 ;  /* 0x000000140804723c */ /* 0x040fe20000001820 */
[----:B------:R-:W-:Y:S01]  /*3f20*/  IADD3 R20, PT, PT, R104, UR20, R105 ;  /* 0x0000001468147c10 */ /* 0x000fe2000fffe069 */
[----:B------:R5:W1:Y:S01]  /*3f30*/  MUFU.TANH R54, R0 ;  /* 0x0000000000367308 */ /* 0x000a620000002400 */
[----:B------:R-:W-:Y:S01]  /*3f40*/  FMUL.FTZ R21, R38, UR6 ;  /* 0x0000000626157c20 */ /* 0x000fe20008410000 */
[----:B------:R-:W-:Y:S01]  /*3f50*/  FMUL.FTZ R33, R16, UR6 ;  /* 0x0000000610217c20 */ /* 0x000fe20008410000 */
[C---:B------:R-:W-:Y:S01]  /*3f60*/  IADD3 R227, PT, PT, R20.reuse, R92, -R227 ;  /* 0x0000005c14e37210 */ /* 0x040fe20007ffe8e3 */
[----:B------:R-:W-:Y:S01]  /*3f70*/  FMUL.FTZ R16, R41, UR6 ;  /* 0x0000000629107c20 */ /* 0x000fe20008410000 */
[----:B------:R-:W-:Y:S01]  /*3f80*/  IADD3 R20, PT, PT, R20, 0x1, R94 ;  /* 0x0000000114147810 */ /* 0x000fe20007ffe05e */
[----:B------:R-:W-:Y:S01]  /*3f90*/  HMMA.16816.F32 R8, R8, R22, R44 ;  /* 0x000000160808723c */ /* 0x000fe2000000182c */
[----:B------:R-:W-:Y:S01]  /*3fa0*/  FMUL.FTZ R46, R19, UR6 ;  /* 0x00000006132e7c20 */ /* 0x000fe20008410000 */
[----:B------:R3:W1:Y:S01]  /*3fb0*/  MUFU.TANH R25, R21 ;  /* 0x0000001500197308 */ /* 0x0006620000002400 */
[----:B------:R-:W-:Y:S01]  /*3fc0*/  FMUL.FTZ R57, R15, UR6 ;  /* 0x000000060f397c20 */ /* 0x000fe20008410000 */
[----:B------:R-:W-:Y:S01]  /*3fd0*/  FMUL.FTZ R15, R40, UR6 ;  /* 0x00000006280f7c20 */ /* 0x000fe20008410000 */
[----:B------:R-:W-:Y:S01]  /*3fe0*/  FMUL.FTZ R55, R14, UR6 ;  /* 0x000000060e377c20 */ /* 0x000fe20008410000 */
[----:B------:R-:W-:Y:S01]  /*3ff0*/  FMUL.FTZ R45, R12, UR6 ;  /* 0x000000060c2d7c20 */ /* 0x000fe20008410000 */
[----:B------:R-:W-:Y:S01]  /*4000*/  VIADDMNMX R228, R20, 0x40, R92, PT ;  /* 0x0000004014e47846 */ /* 0x000fe2000380015c */
[----:B------:R-:W-:Y:S01]  /*4010*/  FMUL.FTZ R34, R17, UR6 ;  /* 0x0000000611227c20 */ /* 0x000fe20008410000 */
[----:B----4-:R-:W-:Y:S01]  /*4020*/  LEA R2, R132, R232, 0x5 ;  /* 0x000000e884027211 */ /* 0x010fe200078e28ff */
[----:B------:R-:W-:Y:S01]  /*4030*/  FMUL.FTZ R35, R18, UR6 ;  /* 0x0000000612237c20 */ /* 0x000fe20008410000 */
[----:B-----5:R-:W-:Y:S01]  /*4040*/  FMUL.FTZ R0, R59, UR6 ;  /* 0x000000063b007c20 */ /* 0x020fe20008410000 */
[----:B------:R-:W-:Y:S01]  /*4050*/  IADD3 R14, PT, PT, R227, 0x40, RZ ;  /* 0x00000040e30e7810 */ /* 0x000fe20007ffe0ff */
[----:B------:R-:W-:Y:S01]  /*4060*/  FMUL.FTZ R44, R13, UR6 ;  /* 0x000000060d2c7c20 */ /* 0x000fe20008410000 */
[----:B------:R-:W-:Y:S01]  /*4070*/  FMUL.FTZ R47, R4, UR6 ;  /* 0x00000006042f7c20 */ /* 0x000fe20008410000 */
[----:B------:R4:W1:Y:S01]  /*4080*/  MUFU.TANH R28, R0 ;  /* 0x00000000001c7308 */ /* 0x0008620000002400 */
[----:B------:R-:W-:Y:S01]  /*4090*/  FMUL.FTZ R56, R5, UR6 ;  /* 0x0000000605387c20 */ /* 0x000fe20008410000 */
[----:B------:R-:W-:Y:S01]  /*40a0*/  FMUL.FTZ R58, R6, UR6 ;  /* 0x00000006063a7c20 */ /* 0x000fe20008410000 */
[----:B------:R-:W-:Y:S01]  /*40b0*/  FMUL.FTZ R59, R7, UR6 ;  /* 0x00000006073b7c20 */ /* 0x000fe20008410000 */
[----:B------:R-:W-:Y:S01]  /*40c0*/  FMUL.FTZ R40, R8, UR6 ;  /* 0x0000000608287c20 */ /* 0x000fe20008410000 */
[----:B------:R-:W-:Y:S01]  /*40d0*/  FMUL.FTZ R12, R49, UR6 ;  /* 0x00000006310c7c20 */ /* 0x000fe20008410000 */
[----:B---3--:R-:W-:Y:S01]  /*40e0*/  FMUL.FTZ R21, R50, UR6 ;  /* 0x0000000632157c20 */ /* 0x008fe20008410000 */
[----:B------:R-:W-:Y:S01]  /*40f0*/  FMUL.FTZ R22, R51, UR6 ;  /* 0x0000000633167c20 */ /* 0x000fe20008410000 */
[----:B------:R-:W-:Y:S01]  /*4100*/  FMUL.FTZ R23, R42, UR6 ;  /* 0x000000062a177c20 */ /* 0x000fe20008410000 */
[----:B------:R-:W-:Y:S01]  /*4110*/  FMUL.FTZ R26, R43, UR6 ;  /* 0x000000062b1a7c20 */ /* 0x000fe20008410000 */
[----:B------:R-:W-:Y:S01]  /*4120*/  FMUL.FTZ R41, R9, UR6 ;  /* 0x0000000609297c20 */ /* 0x000fe20008410000 */
[----:B------:R-:W-:Y:S01]  /*4130*/  FMUL.FTZ R61, R10, UR6 ;  /* 0x000000060a3d7c20 */ /* 0x000fe20008410000 */
[----:B------:R-:W-:Y:S01]  /*4140*/  FMUL.FTZ R62, R11, UR6 ;  /* 0x000000060b3e7c20 */ /* 0x000fe20008410000 */
[----:B------:R-:W-:Y:S01]  /*4150*/  BAR.SYNC.DEFER_BLOCKING 0x0 ;  /* 0x0000000000007b1d */ /* 0x000fe20000010000 */
[----:B------:R-:W-:-:S02]  /*4160*/  ISETP.GT.AND P6, PT, R14, R2, PT ;  /* 0x000000020e00720c */ /* 0x000fc40003fc4270 */
[----:B------:R-:W-:Y:S01]  /*4170*/  ISETP.GE.AND P5, PT, R2, R228, PT ;  /* 0x000000e40200720c */ /* 0x000fe20003fa6270 */
[----:B----4-:R-:W-:Y:S01]  /*4180*/  FMUL.FTZ R0, R37, UR6 ;  /* 0x0000000625007c20 */ /* 0x010fe20008410000 */
[----:B------:R-:W-:Y:S02]  /*4190*/  VIADDMNMX R231, R20, 0x48, R92, PT ;  /* 0x0000004814e77846 */ /* 0x000fe4000380015c */
[----:B------:R-:W-:Y:S01]  /*41a0*/  IADD3 R13, PT, PT, R227, 0x48, RZ ;  /* 0x00000048e30d7810 */ /* 0x000fe20007ffe0ff */
[----:B------:R3:W4:Y:S02]  /*41b0*/  MUFU.TANH R19, R0 ;  /* 0x0000000000137308 */ /* 0x0007240000002400 */
[----:B---3--:R-:W-:-:S06]  /*41c0*/  FMUL.FTZ R0, R48, UR6 ;  /* 0x0000000630007c20 */ /* 0x008fcc0008410000 */
[----:B------:R3:W1:Y:S01]  /*41d0*/  MUFU.TANH R8, R0 ;  /* 0x0000000000087308 */ /* 0x0006620000002400 */
[----:B--2-4-:R-:W-:Y:S05]  /*41e0*/  @!P1 BRA `(.L_x_2628) ;  /* 0x0000000000889947 */ /* 0x014fea0003800000 */
[----:B------:R-:W2:Y:S01]  /*41f0*/  LDCU UR7, c[0x0][0x440] ;  /* 0x00008800ff0777ac */ /* 0x000ea20008000800 */
[----:B------:R-:W-:-:S04]  /*4200*/  VIADD R4, R237, 0xfffffffe ;  /* 0xfffffffeed047836 */ /* 0x000fc80000000000 */
[C---:B---3--:R-:W-:Y:S02]  /*4210*/  IMAD R0, R4.reuse, UR4, RZ ;  /* 0x0000000404007c24 */ /* 0x048fe4000f8e02ff */
[----:B------:R-:W-:-:S04]  /*4220*/  IMAD.WIDE.U32 R4, R4, UR11, RZ ;  /* 0x0000000b04047c25 */ /* 0x000fc8000f8e00ff */
[----:B------:R-:W-:Y:S01]  /*4230*/  IMAD.IADD R0, R5, 0x1, R0 ;  /* 0x0000000105007824 */ /* 0x000fe200078e0200 */
[C---:B------:R-:W-:Y:S02]  /*4240*/  LEA R6, P1, R4.reuse, R107, 0x1 ;  /* 0x0000006b04067211 */ /* 0x040fe400078208ff */
[C---:B------:R-:W-:Y:S02]  /*4250*/  IADD3 R5, P3, PT, R4.reuse, UR15, RZ ;  /* 0x0000000f04057c10 */ /* 0x040fe4000ff7e0ff */
[----:B------:R-:W-:Y:S02]  /*4260*/  LEA.HI.X R7, R4, R252, R0, 0x1, P1 ;  /* 0x000000fc04077211 */ /* 0x000fe400008f0c00 */
[----:B--2---:R-:W-:Y:S02]  /*4270*/  ISETP.GE.AND P2, PT, R236, UR7, PT ;  /* 0x00000007ec007c0c */ /* 0x004fe4000bf46270 */
        /* <DEDUP_REMOVED lines=25> */
.L_x_2628:
[C---:B------:R-:W-:Y:S01]  /*4410*/  VIADD R36, R2.reuse, 0x1 ;  /* 0x0000000102247836 */ /* 0x040fe20000000000 */
[----:B--2---:R-:W-:Y:S01]  /*4420*/  FSEL R4, R53, -INF , !P6 ;  /* 0xff80000035047808 */ /* 0x004fe20007000000 */
[C---:B------:R-:W-:Y:S01]  /*4430*/  VIADD R37, R2.reuse, 0x8 ;  /* 0x0000000802257836 */ /* 0x040fe20000000000 */
[----:B------:R-:W2:Y:S01]  /*4440*/  MUFU.TANH R6, R12 ;  /* 0x0000000c00067308 */ /* 0x000ea20000002400 */
[----:B------:R-:W-:Y:S01]  /*4450*/  VIADD R38, R2, 0x9 ;  /* 0x0000000902267836 */ /* 0x000fe20000000000 */
[----:B------:R-:W-:Y:S01]  /*4460*/  ISETP.GT.AND P3, PT, R14, R36, PT ;  /* 0x000000240e00720c */ /* 0x000fe20003f64270 */
[----:B------:R-:W-:Y:S01]  /*4470*/  VIADD R39, R2, 0x10 ;  /* 0x0000001002277836 */ /* 0x000fe20000000000 */
[----:B------:R-:W-:Y:S01]  /*4480*/  ISETP.GE.AND P6, PT, R36, R228, PT ;  /* 0x000000e42400720c */ /* 0x000fe20003fc6270 */
[----:B------:R-:W-:Y:S01]  /*4490*/  VIADD R48, R2, 0x11 ;  /* 0x0000001102307836 */ /* 0x000fe20000000000 */
[----:B---3--:R-:W-:Y:S01]  /*44a0*/  FSEL R0, R52, -INF , !P3 ;  /* 0xff80000034007808 */ /* 0x008fe20005800000 */
[----:B------:R-:W-:Y:S01]  /*44b0*/  VIADD R49, R2, 0x18 ;  /* 0x0000001802317836 */ /* 0x000fe20000000000 */
[----:B------:R-:W-:Y:S01]  /*44c0*/  FSEL R17, R4, -INF , !P5 ;  /* 0xff80000004117808 */ /* 0x000fe20006800000 */
[----:B------:R-:W3:Y:S01]  /*44d0*/  MUFU.TANH R7, R15 ;  /* 0x0000000f00077308 */ /* 0x000ee20000002400 */
[----:B------:R-:W-:Y:S01]  /*44e0*/  ISETP.GT.AND P5, PT, R14, R37, PT ;  /* 0x000000250e00720c */ /* 0x000fe20003fa4270 */
[----:B------:R-:W-:Y:S01]  /*44f0*/  VIADD R60, R2, 0x19 ;  /* 0x00000019023c7836 */ /* 0x000fe20000000000 */
[----:B------:R-:W-:Y:S01]  /*4500*/  FSEL R18, R0, -INF , !P6 ;  /* 0xff80000000127808 */ /* 0x000fe20007000000 */
[----:B------:R-:W4:Y:S01]  /*4510*/  LDCU UR8, c[0x0][0x45c] ;  /* 0x00008b80ff0877ac */ /* 0x000f220008000800 */
[----:B------:R-:W-:Y:S01]  /*4520*/  ISETP.GT.AND P6, PT, R14, R38, PT ;  /* 0x000000260e00720c */ /* 0x000fe20003fc4270 */
[----:B------:R-:W-:Y:S01]  /*4530*/  VIADD R225, R227, 0x8 ;  /* 0x00000008e3e17836 */ /* 0x000fe20000000000 */
[----:B------:R-:W-:Y:S01]  /*4540*/  FSEL R4, R24, -INF , !P5 ;  /* 0xff80000018047808 */ /* 0x000fe20006800000 */
[----:B------:R5:W4:Y:S01]  /*4550*/  MUFU.TANH R5, R16 ;  /* 0x0000001000057308 */ /* 0x000b220000002400 */
[----:B------:R-:W-:-:S02]  /*4560*/  ISETP.GE.AND P5, PT, R38, R228, PT ;  /* 0x000000e42600720c */ /* 0x000fc40003fa6270 */
[----:B------:R-:W-:Y:S02]  /*4570*/  FSEL R0, R19, -INF , !P6 ;  /* 0xff80000013007808 */ /* 0x000fe40007000000 */
[----:B------:R-:W-:Y:S02]  /*4580*/  ISETP.GE.AND P3, PT, R37, R228, PT ;  /* 0x000000e42500720c */ /* 0x000fe40003f66270 */
[----:B------:R-:W-:Y:S01]  /*4590*/  ISETP.GT.AND P6, PT, R14, R39, PT ;  /* 0x000000270e00720c */ /* 0x000fe20003fc4270 */
[----:B------:R-:W4:Y:S01]  /*45a0*/  MUFU.TANH R9, R21 ;  /* 0x0000001500097308 */ /* 0x000f220000002400 */
[----:B------:R-:W-:Y:S02]  /*45b0*/  FSEL R19, R0, -INF , !P5 ;  /* 0xff80000000137808 */ /* 0x000fe40006800000 */
[----:B------:R-:W-:Y:S02]  /*45c0*/  ISETP.GT.AND P5, PT, R14, R48, PT ;  /* 0x000000300e00720c */ /* 0x000fe40003fa4270 */
[----:B------:R-:W-:-:S02]  /*45d0*/  ISETP.GT.AND P2, PT, R13, R2, PT ;  /* 0x000000020d00720c */ /* 0x000fc40003f44270 */
[----:B--2---:R-:W-:Y:S01]  /*45e0*/  FSEL R0, R6, -INF , !P5 ;  /* 0xff80000006007808 */ /* 0x004fe20006800000 */
[----:B------:R-:W-:Y:S01]  /*45f0*/  MUFU.TANH R21, R44 ;  /* 0x0000002c00157308 */ /* 0x000fe20000002400 */
[----:B-----5:R-:W-:Y:S02]  /*4600*/  FSEL R16, R4, -INF , !P3 ;  /* 0xff80000004107808 */ /* 0x020fe40005800000 */
[----:B-1----:R-:W-:Y:S02]  /*4610*/  FSEL R4, R8, -INF , !P6 ;  /* 0xff80000008047808 */ /* 0x002fe40007000000 */
[-C--:B------:R-:W-:Y:S02]  /*4620*/  ISETP.GE.AND P6, PT, R48, R228.reuse, PT ;  /* 0x000000e43000720c */ /* 0x080fe40003fc6270 */
[----:B------:R-:W-:Y:S01]  /*4630*/  ISETP.GE.AND P3, PT, R39, R228, PT ;  /* 0x000000e42700720c */ /* 0x000fe20003f66270 */
[----:B------:R-:W-:Y:S01]  /*4640*/  MUFU.TANH R8, R23 ;  /* 0x0000001700087308 */ /* 0x000fe20000002400 */
[----:B------:R-:W-:-:S02]  /*4650*/  ISETP.GT.AND P5, PT, R14, R49, PT ;  /* 0x000000310e00720c */ /* 0x000fc40003fa4270 */
[----:B------:R-:W-:Y:S02]  /*4660*/  FSEL R32, R0, -INF , !P6 ;  /* 0xff80000000207808 */ /* 0x000fe40007000000 */
[----:B------:R-:W-:Y:S02]  /*4670*/  ISETP.GT.AND P6, PT, R14, R60, PT ;  /* 0x0000003c0e00720c */ /* 0x000fe40003fc4270 */
[----:B------:R-:W-:Y:S01]  /*4680*/  FSEL R29, R4, -INF , !P3 ;  /* 0xff800000041d7808 */ /* 0x000fe20005800000 */
[----:B------:R1:W-:Y:S01]  /*4690*/  MUFU.TANH R6, R26 ;  /* 0x0000001a00067308 */ /* 0x0003e20000002400 */
[----:B---3--:R-:W-:Y:S02]  /*46a0*/  FSEL R4, R7, -INF , !P5 ;  /* 0xff80000007047808 */ /* 0x008fe40006800000 */
[-C--:B------:R-:W-:Y:S02]  /*46b0*/  ISETP.GE.AND P3, PT, R49, R228.reuse, PT ;  /* 0x000000e43100720c */ /* 0x080fe40003f66270 */
[----:B------:R-:W-:-:S02]  /*46c0*/  ISETP.GE.AND P5, PT, R60, R228, PT ;  /* 0x000000e43c00720c */ /* 0x000fc40003fa6270 */
[----:B----4-:R-:W-:Y:S01]  /*46d0*/  FSEL R0, R5, -INF , !P6 ;  /* 0xff80000005007808 */ /* 0x010fe20007000000 */
[----:B------:R-:W2:Y:S01]  /*46e0*/  MUFU.TANH R7, R22 ;  /* 0x0000001600077308 */ /* 0x000ea20000002400 */
[----:B------:R-:W-:Y:S02]  /*46f0*/  ISETP.GT.AND P6, PT, R13, R36, PT ;  /* 0x000000240d00720c */ /* 0x000fe40003fc4270 */
[----:B------:R-:W-:Y:S02]  /*4700*/  FSEL R31, R4, -INF , !P3 ;  /* 0xff800000041f7808 */ /* 0x000fe40005800000 */
[----:B------:R-:W-:Y:S02]  /*4710*/  FSEL R30, R0, -INF , !P5 ;  /* 0xff800000001e7808 */ /* 0x000fe40006800000 */
[----:B------:R-:W-:Y:S01]  /*4720*/  ISETP.GE.AND P3, PT, R36, R231, PT ;  /* 0x000000e72400720c */ /* 0x000fe20003f66270 */
[----:B------:R-:W3:Y:S01]  /*4730*/  MUFU.TANH R22, R33 ;  /* 0x0000002100167308 */ /* 0x000ee20000002400 */
[----:B------:R-:W-:-:S02]  /*4740*/  FSEL R0, R28, -INF , !P6 ;  /* 0xff8000001c007808 */ /* 0x000fc40007000000 */
[----:B------:R-:W-:Y:S02]  /*4750*/  ISETP.GT.AND P5, PT, R13, R37, PT ;  /* 0x000000250d00720c */ /* 0x000fe40003fa4270 */
[----:B------:R-:W-:Y:S02]  /*4760*/  FSEL R4, R54, -INF , !P2 ;  /* 0xff80000036047808 */ /* 0x000fe40005000000 */
[----:B------:R-:W-:Y:S01]  /*4770*/  FSEL R10, R0, -INF , !P3 ;  /* 0xff800000000a7808 */ /* 0x000fe20005800000 */
[----:B------:R-:W-:Y:S01]  /*4780*/  MUFU.TANH R23, R47 ;  /* 0x0000002f00177308 */ /* 0x000fe20000002400 */
[-C--:B------:R-:W-:Y:S02]  /*4790*/  ISETP.GE.AND P1, PT, R2, R231.reuse, PT ;  /* 0x000000e70200720c */ /* 0x080fe40003f26270 */
[----:B------:R-:W-:Y:S02]  /*47a0*/  ISETP.GE.AND P2, PT, R37, R231, PT ;  /* 0x000000e72500720c */ /* 0x000fe40003f46270 */
[----:B------:R-:W-:-:S02]  /*47b0*/  FSEL R0, R25, -INF , !P5 ;  /* 0xff80000019007808 */ /* 0x000fc40006800000 */
[C---:B------:R-:W-:Y:S01]  /*47c0*/  ISETP.GT.AND P6, PT, R13.reuse, R38, PT ;  /* 0x000000260d00720c */ /* 0x040fe20003fc4270 */
[----:B------:R-:W-:Y:S01]  /*47d0*/  MUFU.TANH R24, R56 ;  /* 0x0000003800187308 */ /* 0x000fe20000002400 */
[----:B------:R-:W-:Y:S02]  /*47e0*/  ISETP.GT.AND P3, PT, R13, R39, PT ;  /* 0x000000270d00720c */ /* 0x000fe40003f64270 */
[----:B------:R-:W-:Y:S02]  /*47f0*/  FSEL R11, R4, -INF , !P1 ;  /* 0xff800000040b7808 */ /* 0x000fe40004800000 */
[----:B------:R-:W-:Y:S02]  /*4800*/  FSEL R15, R0, -INF , !P2 ;  /* 0xff800000000f7808 */ /* 0x000fe40005000000 */
[----:B------:R-:W-:Y:S01]  /*4810*/  ISETP.GE.AND P1, PT, R38, R231, PT ;  /* 0x000000e72600720c */ /* 0x000fe20003f26270 */
[----:B------:R-:W-:Y:S01]  /*4820*/  MUFU.TANH R33, R35 ;  /* 0x0000002300217308 */ /* 0x000fe20000002400 */
[----:B------:R-:W-:-:S02]  /*4830*/  FMNMX3.FTZ R135, R17, R18, R16, !PT ;  /* 0x0000001211877276 */ /* 0x000fc40007810010 */
[----:B------:R-:W-:Y:S02]  /*4840*/  ISETP.GE.AND P5, PT, R39, R231, PT ;  /* 0x000000e72700720c */ /* 0x000fe40003fa6270 */
[----:B------:R-:W-:Y:S02]  /*4850*/  FSEL R4, R27, -INF , !P6 ;  /* 0xff8000001b047808 */ /* 0x000fe40007000000 */
[----:B------:R-:W-:Y:S01]  /*4860*/  FSEL R0, R9, -INF , !P3 ;  /* 0xff80000009007808 */ /* 0x000fe20005800000 */
[----:B------:R-:W-:Y:S01]  /*4870*/  MUFU.TANH R35, R46 ;  /* 0x0000002e00237308 */ /* 0x000fe20000002400 */
[C---:B------:R-:W-:Y:S02]  /*4880*/  ISETP.GT.AND P2, PT, R13.reuse, R48, PT ;  /* 0x000000300d00720c */ /* 0x040fe40003f44270 */
[----:B------:R-:W-:Y:S02]  /*4890*/  ISETP.GT.AND P3, PT, R13, R49, PT ;  /* 0x000000310d00720c */ /* 0x000fe40003f64270 */
[----:B------:R-:W-:-:S02]  /*48a0*/  FMNMX3.FTZ R135, R135, R19, R29, !PT ;  /* 0x0000001387877276 */ /* 0x000fc4000781001d */
[----:B------:R-:W-:Y:S02]  /*48b0*/  FSEL R12, R4, -INF , !P1 ;  /* 0xff800000040c7808 */ /* 0x000fe40004800000 */
[----:B-1----:R-:W-:Y:S02]  /*48c0*/  FSEL R26, R0, -INF , !P5 ;  /* 0xff800000001a7808 */ /* 0x002fe40006800000 */
[-C--:B------:R-:W-:Y:S02]  /*48d0*/  ISETP.GE.AND P6, PT, R48, R231.reuse, PT ;  /* 0x000000e73000720c */ /* 0x080fe40003fc6270 */
[----:B------:R-:W-:Y:S02]  /*48e0*/  ISETP.GE.AND P1, PT, R49, R231, PT ;  /* 0x000000e73100720c */ /* 0x000fe40003f26270 */
[----:B------:R-:W-:Y:S02]  /*48f0*/  ISETP.GT.AND P5, PT, R13, R60, PT ;  /* 0x0000003c0d00720c */ /* 0x000fe40003fa4270 */
[----:B--2---:R-:W-:-:S02]  /*4900*/  FSEL R5, R7, -INF , !P2 ;  /* 0xff80000007057808 */ /* 0x004fc40005000000 */
[----:B------:R-:W-:Y:S02]  /*4910*/  FSEL R4, R8, -INF , !P3 ;  /* 0xff80000008047808 */ /* 0x000fe40005800000 */
[----:B------:R-:W-:Y:S02]  /*4920*/  FMNMX3.FTZ R0, R11, R10, R15, !PT ;  /* 0x0000000a0b007276 */ /* 0x000fe4000781000f */
[----:B------:R-:W-:Y:S02]  /*4930*/  FMNMX3.FTZ R135, R135, R32, R31, !PT ;  /* 0x0000002087877276 */ /* 0x000fe4000781001f */
[----:B------:R-:W-:Y:S02]  /*4940*/  ISETP.GE.AND P2, PT, R60, R231, PT ;  /* 0x000000e73c00720c */ /* 0x000fe40003f46270 */
[----:B------:R-:W-:Y:S02]  /*4950*/  FSEL R6, R6, -INF , !P5 ;  /* 0xff80000006067808 */ /* 0x000fe40006800000 */
[----:B------:R-:W-:-:S02]  /*4960*/  FSEL R25, R5, -INF , !P6 ;  /* 0xff80000005197808 */ /* 0x000fc40007000000 */
[----:B------:R-:W-:Y:S02]  /*4970*/  FSEL R28, R4, -INF , !P1 ;  /* 0xff800000041c7808 */ /* 0x000fe40004800000 */
[----:B------:R-:W-:Y:S02]  /*4980*/  FMNMX3.FTZ R0, R0, R12, R26, !PT ;  /* 0x0000000c00007276 */ /* 0x000fe4000781001a */
[----:B------:R-:W-:Y:S02]  /*4990*/  FMNMX.FTZ R135, R30, R135, !PT ;  /* 0x000000871e877209 */ /* 0x000fe40007810000 */
[----:B------:R-:W-:Y:S02]  /*49a0*/  FSEL R27, R6, -INF , !P2 ;  /* 0xff800000061b7808 */ /* 0x000fe40005000000 */
[----:B------:R-:W-:Y:S01]  /*49b0*/  FMNMX3.FTZ R0, R0, R25, R28, !PT ;  /* 0x0000001900007276 */ /* 0x000fe2000781001c */
[----:B------:R-:W1:Y:S01]  /*49c0*/  SHFL.BFLY PT, R7, R135, 0x2, 0x1f ;  /* 0x0c401f0087077f89 */ /* 0x000e6200000e0000 */
[----:B------:R-:W-:Y:S01]  /*49d0*/  MUFU.TANH R6, R34 ;  /* 0x0000002200067308 */ /* 0x000fe20000002400 */
[----:B------:R-:W-:-:S02]  /*49e0*/  VIMNMX R229, PT, PT, R20, R92, PT ;  /* 0x0000005c14e57248 */ /* 0x000fc40003fe0100 */
[----:B------:R-:W-:Y:S02]  /*49f0*/  FMNMX.FTZ R0, R27, R0, !PT ;  /* 0x000000001b007209 */ /* 0x000fe40007810000 */
[----:B------:R-:W-:Y:S02]  /*4a00*/  ISETP.GT.AND P3, PT, R227, R36, PT ;  /* 0x00000024e300720c */ /* 0x000fe40003f64270 */
[-C--:B------:R-:W-:Y:S01]  /*4a10*/  ISETP.GE.AND P6, PT, R2, R229.reuse, PT ;  /* 0x000000e50200720c */ /* 0x080fe20003fc6270 */
[----:B------:R-:W2:Y:S01]  /*4a20*/  SHFL.BFLY PT, R4, R0, 0x2, 0x1f ;  /* 0x0c401f0000047f89 */ /* 0x000ea200000e0000 */
[----:B------:R-:W-:Y:S01]  /*4a30*/  ISETP.GE.AND P5, PT, R36, R229, PT ;  /* 0x000000e52400720c */ /* 0x000fe20003fa6270 */
[----:B------:R-:W-:Y:S01]  /*4a40*/  MUFU.TANH R34, R55 ;  /* 0x0000003700227308 */ /* 0x000fe20000002400 */
[----:B------:R-:W-:Y:S02]  /*4a50*/  VIADDMNMX R230, R20, 0x8, R92, PT ;  /* 0x0000000814e67846 */ /* 0x000fe4000380015c */
[----:B------:R-:W-:-:S02]  /*4a60*/  ISETP.GT.AND P2, PT, R225, R2, PT ;  /* 0x00000002e100720c */ /* 0x000fc40003f44270 */
[----:B-1----:R-:W-:-:S03]  /*4a70*/  FMNMX.FTZ R135, R135, R7, !PT ;  /* 0x0000000787877209 */ /* 0x002fc60007810000 */
[----:B------:R-:W1:Y:S02]  /*4a80*/  MUFU.TANH R7, R45 ;  /* 0x0000002d00077308 */ /* 0x000e640000002400 */
[----:B------:R-:W4:Y:S01]  /*4a90*/  SHFL.BFLY PT, R5, R135, 0x1, 0x1f ;  /* 0x0c201f0087057f89 */ /* 0x000f2200000e0000 */
[----:B--2---:R-:W-:-:S05]  /*4aa0*/  FMNMX.FTZ R0, R0, R4, !PT ;  /* 0x0000000400007209 */ /* 0x004fca0007810000 */
[----:B------:R-:W2:Y:S01]  /*4ab0*/  SHFL.BFLY PT, R136, R0, 0x1, 0x1f ;  /* 0x0c201f0000887f89 */ /* 0x000ea200000e0000 */
[----:B----4-:R-:W-:-:S04]  /*4ac0*/  FMNMX.FTZ R135, R135, R5, !PT ;  /* 0x0000000587877209 */ /* 0x010fc80007810000 */
[C---:B------:R-:W-:Y:S01]  /*4ad0*/  FSETP.NEU.FTZ.AND P1, PT, R135.reuse, -INF , PT ;  /* 0xff8000008700780b */ /* 0x040fe20003f3d000 */
[----:B------:R-:W-:Y:S01]  /*4ae0*/  FMUL.FTZ R8, R135, UR8 ;  /* 0x0000000887087c20 */ /* 0x000fe20008410000 */
[----:B--2---:R-:W-:-:S04]  /*4af0*/  FMNMX.FTZ R136, R0, R136, !PT ;  /* 0x0000008800887209 */ /* 0x004fc80007810000 */
[----:B------:R-:W-:Y:S02]  /*4b00*/  FSEL R8, R8, RZ, P1 ;  /* 0x000000ff08087208 */ /* 0x000fe40000800000 */
[C---:B------:R-:W-:Y:S01]  /*4b10*/  FSETP.NEU.FTZ.AND P1, PT, R136.reuse, -INF , PT ;  /* 0xff8000008800780b */ /* 0x040fe20003f3d000 */
[----:B------:R-:W-:Y:S02]  /*4b20*/  FMUL.FTZ R9, R136, UR8 ;  /* 0x0000000888097c20 */ /* 0x000fe40008410000 */
[--C-:B------:R-:W-:Y:S01]  /*4b30*/  FFMA.FTZ R4, R17, UR8, -R8.reuse ;  /* 0x0000000811047c23 */ /* 0x100fe20008010808 */
[----:B------:R-:W-:Y:S02]  /*4b40*/  FFMA.FTZ R0, R18, UR8, -R8 ;  /* 0x0000000812007c23 */ /* 0x000fe40008010808 */
[----:B------:R-:W-:Y:S01]  /*4b50*/  FSEL R9, R9, RZ, P1 ;  /* 0x000000ff09097208 */ /* 0x000fe20000800000 */
[----:B------:R2:W-:Y:S01]  /*4b60*/  MUFU.EX2 R216, R4 ;  /* 0x0000000400d87308 */ /* 0x0005e20000000800 */
[----:B------:R-:W-:-:S04]  /*4b70*/  ISETP.GT.AND P1, PT, R227, R2, PT ;  /* 0x00000002e300720c */ /* 0x000fc80003f24270 */
[----:B---3--:R-:W-:Y:S02]  /*4b80*/  FSEL R5, R22, -INF , !P1 ;  /* 0xff80000016057808 */ /* 0x008fe40004800000 */
[----:B------:R-:W-:Y:S01]  /*4b90*/  ISETP.GT.AND P1, PT, R227, R37, PT ;  /* 0x00000025e300720c */ /* 0x000fe20003f24270 */
[----:B------:R3:W-:Y:S01]  /*4ba0*/  MUFU.EX2 R210, R0 ;  /* 0x0000000000d27308 */ /* 0x0007e20000000800 */
[----:B------:R-:W-:Y:S02]  /*4bb0*/  FSEL R17, R5, -INF , !P6 ;  /* 0xff80000005117808 */ /* 0x000fe40007000000 */
[----:B-1----:R-:W-:Y:S02]  /*4bc0*/  FSEL R5, R7, -INF , !P1 ;  /* 0xff80000007057808 */ /* 0x002fe40004800000 */
[-C--:B------:R-:W-:Y:S02]  /*4bd0*/  ISETP.GE.AND P1, PT, R38, R229.reuse, PT ;  /* 0x000000e52600720c */ /* 0x080fe40003f26270 */
[----:B------:R-:W-:Y:S01]  /*4be0*/  ISETP.GE.AND P6, PT, R37, R229, PT ;  /* 0x000000e52500720c */ /* 0x000fe20003fc6270 */
[----:B--2---:R-:W-:-:S04]  /*4bf0*/  FFMA.FTZ R4, R10, UR8, -R9 ;  /* 0x000000080a047c23 */ /* 0x004fc80008010809 */
[----:B------:R1:W-:Y:S01]  /*4c00*/  MUFU.EX2 R206, R4 ;  /* 0x0000000400ce7308 */ /* 0x0003e20000000800 */
[----:B---3--:R-:W-:-:S07]  /*4c10*/  FFMA.FTZ R0, R16, UR8, -R8 ;  /* 0x0000000810007c23 */ /* 0x008fce0008010808 */
[----:B------:R2:W-:Y:S08]  /*4c20*/  MUFU.EX2 R211, R0 ;  /* 0x0000000000d37308 */ /* 0x0005f00000000800 */
[----:B------:R-:W-:Y:S01]  /*4c30*/  MUFU.TANH R16, R57 ;  /* 0x0000003900107308 */ /* 0x000fe20000002400 */
[----:B-1----:R-:W-:-:S07]  /*4c40*/  FFMA.FTZ R4, R12, UR8, -R9 ;  /* 0x000000080c047c23 */ /* 0x002fce0008010809 */
[----:B------:R1:W-:Y:S01]  /*4c50*/  MUFU.EX2 R209, R4 ;  /* 0x0000000400d17308 */ /* 0x0003e20000000800 */
[----:B--2---:R-:W-:Y:S01]  /*4c60*/  FFMA.FTZ R0, R19, UR8, -R8 ;  /* 0x0000000813007c23 */ /* 0x004fe20008010808 */
[----:B------:R-:W-:Y:S02]  /*4c70*/  FSEL R19, R5, -INF , !P6 ;  /* 0xff80000005137808 */ /* 0x000fe40007000000 */
[----:B------:R-:W-:-:S04]  /*4c80*/  ISETP.GE.AND P6, PT, R39, R229, PT ;  /* 0x000000e52700720c */ /* 0x000fc80003fc6270 */
[----:B------:R2:W-:Y:S08]  /*4c90*/  MUFU.EX2 R217, R0 ;  /* 0x0000000000d97308 */ /* 0x0005f00000000800 */
[----:B------:R-:W3:Y:S01]  /*4ca0*/  MUFU.TANH R12, R40 ;  /* 0x00000028000c7308 */ /* 0x000ee20000002400 */
[----:B-1----:R-:W-:Y:S02]  /*4cb0*/  FSEL R4, R6, -INF , !P3 ;  /* 0xff80000006047808 */ /* 0x002fe40005800000 */
[----:B------:R-:W-:-:S02]  /*4cc0*/  ISETP.GT.AND P3, PT, R227, R38, PT ;  /* 0x00000026e300720c */ /* 0x000fc40003f64270 */
[----:B------:R-:W-:Y:S02]  /*4cd0*/  FSEL R18, R4, -INF , !P5 ;  /* 0xff80000004127808 */ /* 0x000fe40006800000 */
[----:B------:R-:W-:Y:S01]  /*4ce0*/  ISETP.GE.AND P5, PT, R2, R230, PT ;  /* 0x000000e60200720c */ /* 0x000fe20003fa6270 */
[----:B--2---:R-:W-:Y:S01]  /*4cf0*/  FFMA.FTZ R0, R11, UR8, -R9 ;  /* 0x000000080b007c23 */ /* 0x004fe20008010809 */
[----:B------:R-:W-:Y:S01]  /*4d00*/  FSEL R2, R21, -INF , !P3 ;  /* 0xff80000015027808 */ /* 0x000fe20005800000 */
[----:B------:R-:W-:Y:S01]  /*4d10*/  MUFU.TANH R11, R41 ;  /* 0x00000029000b7308 */ /* 0x000fe20000002400 */
[C---:B------:R-:W-:Y:S02]  /*4d20*/  ISETP.GT.AND P3, PT, R227.reuse, R39, PT ;  /* 0x00000027e300720c */ /* 0x040fe40003f64270 */
[----:B------:R-:W-:Y:S02]  /*4d30*/  FSEL R20, R2, -INF , !P1 ;  /* 0xff80000002147808 */ /* 0x000fe40004800000 */
[----:B------:R-:W-:-:S02]  /*4d40*/  ISETP.GT.AND P1, PT, R227, R48, PT ;  /* 0x00000030e300720c */ /* 0x000fc40003f24270 */
[----:B------:R-:W-:Y:S01]  /*4d50*/  FSEL R10, R23, -INF , !P3 ;  /* 0xff800000170a7808 */ /* 0x000fe20005800000 */
[----:B------:R1:W-:Y:S01]  /*4d60*/  MUFU.EX2 R208, R0 ;  /* 0x0000000000d07308 */ /* 0x0003e20000000800 */
[----:B------:R-:W-:Y:S02]  /*4d70*/  ISETP.GE.AND P3, PT, R48, R229, PT ;  /* 0x000000e53000720c */ /* 0x000fe40003f66270 */
[----:B------:R-:W-:Y:S02]  /*4d80*/  FSEL R2, R24, -INF , !P1 ;  /* 0xff80000018027808 */ /* 0x000fe40004800000 */
[C---:B------:R-:W-:Y:S02]  /*4d90*/  ISETP.GT.AND P1, PT, R227.reuse, R49, PT ;  /* 0x00000031e300720c */ /* 0x040fe40003f24270 */
[----:B------:R-:W-:Y:S02]  /*4da0*/  FSEL R51, R2, -INF , !P3 ;  /* 0xff80000002337808 */ /* 0x000fe40005800000 */
[----:B------:R-:W-:-:S02]  /*4db0*/  ISETP.GT.AND P3, PT, R227, R60, PT ;  /* 0x0000003ce300720c */ /* 0x000fc40003f64270 */
[----:B------:R-:W-:Y:S02]  /*4dc0*/  FSEL R24, R10, -INF , !P6 ;  /* 0xff8000000a187808 */ /* 0x000fe40007000000 */
[----:B------:R-:W-:Y:S01]  /*4dd0*/  ISETP.GE.AND P6, PT, R49, R229, PT ;  /* 0x000000e53100720c */ /* 0x000fe20003fc6270 */
[----:B------:R-:W2:Y:S01]  /*4de0*/  MUFU.TANH R10, R61 ;  /* 0x0000003d000a7308 */ /* 0x000ea20000002400 */
[----:B---3--:R-:W-:Y:S02]  /*4df0*/  FSEL R2, R12, -INF , !P1 ;  /* 0xff8000000c027808 */ /* 0x008fe40004800000 */
[----:B-1----:R-:W-:Y:S02]  /*4e00*/  LOP3.LUT R0, R95, 0x200, R106, 0xf8, !PT ;  /* 0x000002005f007812 */ /* 0x002fe400078ef86a */
[----:B------:R-:W-:Y:S02]  /*4e10*/  FSEL R50, R2, -INF , !P6 ;  /* 0xff80000002327808 */ /* 0x000fe40007000000 */
[----:B------:R-:W-:Y:S01]  /*4e20*/  LEA R212, R0, UR5, 0x1 ;  /* 0x0000000500d47c11 */ /* 0x000fe2000f8e08ff */
[----:B------:R-:W-:Y:S01]  /*4e30*/  FFMA.FTZ R0, R15, UR8, -R9 ;  /* 0x000000080f007c23 */ /* 0x000fe20008010809 */
[----:B------:R-:W-:Y:S01]  /*4e40*/  FSEL R2, R33, -INF , !P2 ;  /* 0xff80000021027808 */ /* 0x000fe20005000000 */
[----:B------:R-:W-:Y:S01]  /*4e50*/  MUFU.TANH R12, R58 ;  /* 0x0000003a000c7308 */ /* 0x000fe20000002400 */
[----:B------:R-:W-:Y:S01]  /*4e60*/  ISETP.GE.AND P2, PT, R37, R230, PT ;  /* 0x000000e62500720c */ /* 0x000fe20003f46270 */
[----:B------:R-:W-:Y:S01]  /*4e70*/  IMAD R220, R3, 0x2, R212 ;  /* 0x0000000203dc7824 */ /* 0x000fe200078e02d4 */
[----:B------:R-:W-:Y:S01]  /*4e80*/  ISETP.GT.AND P1, PT, R225, R36, PT ;  /* 0x00000024e100720c */ /* 0x000fe20003f24270 */
[----:B------:R-:W1:Y:S01]  /*4e90*/  LDSM.16.MT88.4 R52, [R212+0xa000] ;  /* 0x00a00000d434783b */ /* 0x000e620000004200 */
[----:B------:R-:W-:Y:S01]  /*4ea0*/  FSEL R137, R2, -INF , !P5 ;  /* 0xff80000002897808 */ /* 0x000fe20006800000 */
[----:B------:R-:W-:Y:S01]  /*4eb0*/  VIADD R245, R212, 0xa040 ;  /* 0x0000a040d4f57836 */ /* 0x000fe20000000000 */
[----:B------:R-:W-:Y:S01]  /*4ec0*/  ISETP.GE.AND P6, PT, R36, R230, PT ;  /* 0x000000e62400720c */ /* 0x000fe20003fc6270 */
[----:B------:R3:W4:Y:S01]  /*4ed0*/  MUFU.EX2 R207, R0 ;  /* 0x0000000000cf7308 */ /* 0x0007220000000800 */
[----:B------:R-:W-:Y:S01]  /*4ee0*/  FSEL R2, R35, -INF , !P1 ;  /* 0xff80000023027808 */ /* 0x000fe20004800000 */
[----:B------:R-:W5:Y:S01]  /*4ef0*/  LDSM.16.MT88.4 R68, [R220+0xa000] ;  /* 0x00a00000dc44783b */ /* 0x000f620000004200 */
[----:B------:R-:W-:Y:S01]  /*4f00*/  ISETP.GT.AND P5, PT, R225, R38, PT ;  /* 0x00000026e100720c */ /* 0x000fe20003fa4270 */
[----:B------:R-:W-:Y:S01]  /*4f10*/  VIADD R224, R212, 0xa000 ;  /* 0x0000a000d4e07836 */ /* 0x000fe20000000000 */
[----:B------:R-:W-:Y:S01]  /*4f20*/  FSEL R21, R2, -INF , !P6 ;  /* 0xff80000002157808 */ /* 0x000fe20007000000 */
[----:B------:R-:W-:Y:S01]  /*4f30*/  FFMA.FTZ R2, R29, UR8, -R8 ;  /* 0x000000081d027c23 */ /* 0x000fe20008010808 */
[-C--:B------:R-:W-:Y:S01]  /*4f40*/  ISETP.GE.AND P1, PT, R38, R230.reuse, PT ;  /* 0x000000e62600720c */ /* 0x080fe20003f26270 */
[----:B------:R-:W-:Y:S01]  /*4f50*/  MUFU.TANH R15, R59 ;  /* 0x0000003b000f7308 */ /* 0x000fe20000002400 */
[----:B------:R-:W-:Y:S01]  /*4f60*/  FSEL R16, R16, -INF , !P5 ;  /* 0xff80000010107808 */ /* 0x000fe20006800000 */
[----:B------:R-:W5:Y:S01]  /*4f70*/  LDSM.16.MT88.4 R116, [R212+0xb000] ;  /* 0x00b00000d474783b */ /* 0x000f620000004200 */
[----:B------:R-:W-:-:S02]  /*4f80*/  ISETP.GE.AND P6, PT, R39, R230, PT ;  /* 0x000000e62700720c */ /* 0x000fc40003fc6270 */
[----:B------:R-:W-:Y:S01]  /*4f90*/  FSEL R22, R16, -INF , !P1 ;  /* 0xff80000010167808 */ /* 0x000fe20004800000 */
[----:B------:R-:W-:Y:S01]  /*4fa0*/  LDSM.16.MT88.4 R180, [R220+0xb000] ;  /* 0x00b00000dcb4783b */ /* 0x000fe20000004200 */
[----:B------:R-:W-:Y:S01]  /*4fb0*/  ISETP.GT.AND P1, PT, R225, R49, PT ;  /* 0x00000031e100720c */ /* 0x000fe20003f24270 */
[----:B------:R1:W-:Y:S01]  /*4fc0*/  MUFU.EX2 R205, R2 ;  /* 0x0000000200cd7308 */ /* 0x0003e20000000800 */
[----:B---3--:R-:W-:Y:S01]  /*4fd0*/  IMAD R0, R93, 0x2, R212 ;  /* 0x000000025d007824 */ /* 0x008fe200078e02d4 */
[-C--:B------:R-:W-:Y:S01]  /*4fe0*/  ISETP.GE.AND P5, PT, R48, R230.reuse, PT ;  /* 0x000000e63000720c */ /* 0x080fe20003fa6270 */
[----:B------:R-:W-:Y:S01]  /*4ff0*/  LDSM.16.MT88.4 R156, [R212+0xa800] ;  /* 0x00a80000d49c783b */ /* 0x000fe20000004200 */
[----:B--2---:R-:W-:Y:S01]  /*5000*/  FSEL R10, R10, -INF , !P1 ;  /* 0xff8000000a0a7808 */ /* 0x004fe20004800000 */
[----:B------:R-:W-:Y:S01]  /*5010*/  IMAD R219, R3, 0x2, R0 ;  /* 0x0000000203db7824 */ /* 0x000fe200078e0200 */
[----:B------:R-:W-:Y:S01]  /*5020*/  ISETP.GE.AND P1, PT, R60, R230, PT ;  /* 0x000000e63c00720c */ /* 0x000fe20003f26270 */
[----:B------:R-:W2:Y:S01]  /*5030*/  LDSM.16.MT88.4 R84, [R0+0xa000] ;  /* 0x00a000000054783b */ /* 0x000ea20000004200 */
[----:B------:R-:W-:-:S02]  /*5040*/  F2FP.F16.F32.PACK_AB R4, R210, R216 ;  /* 0x000000d8d204723e */ /* 0x000fc400000000ff */
[----:B------:R-:W-:Y:S01]  /*5050*/  F2FP.F16.F32.PACK_AB R6, R217, R211 ;  /* 0x000000d3d906723e */ /* 0x000fe200000000ff */
[----:B------:R3:W-:Y:S01]  /*5060*/  LDSM.16.MT88.4 R128, [R0+0xb000] ;  /* 0x00b000000080783b */ /* 0x0007e20000004200 */
[----:B------:R-:W-:Y:S02]  /*5070*/  F2FP.F16.F32.PACK_AB R5, R206, R208 ;  /* 0x000000d0ce05723e */ /* 0x000fe400000000ff */
[----:B----4-:R-:W-:Y:S01]  /*5080*/  F2FP.F16.F32.PACK_AB R7, R209, R207 ;  /* 0x000000cfd107723e */ /* 0x010fe200000000ff */
[----:B------:R-:W4:Y:S01]  /*5090*/  LDSM.16.MT88.4 R100, [R219+0xa000] ;  /* 0x00a00000db64783b */ /* 0x000f220000004200 */
[----:B-1----:R-:W-:-:S03]  /*50a0*/  FFMA.FTZ R2, R32, UR8, -R8 ;  /* 0x0000000820027c23 */ /* 0x002fc60008010808 */
[----:B------:R-:W1:Y:S01]  /*50b0*/  LDSM.16.MT88.4 R184, [R219+0xb000] ;  /* 0x00b00000dbb8783b */ /* 0x000e620000004200 */
[----:B------:R3:W2:Y:S01]  /*50c0*/  MUFU.EX2 R204, R2 ;  /* 0x0000000200cc7308 */ /* 0x0006a20000000800 */
[C---:B------:R-:W-:Y:S02]  /*50d0*/  HMMA.16816.F32 R148, R4.reuse, R52, RZ ;  /* 0x000000340494723c */ /* 0x040fe400000018ff */
[----:B------:R-:W-:Y:S06]  /*50e0*/  LDSM.16.MT88.4 R96, [R212+0xb800] ;  /* 0x00b80000d460783b */ /* 0x000fec0000004200 */
[----:B-----5:R-:W-:Y:S01]  /*50f0*/  HMMA.16816.F32 R164, R4, R68, RZ ;  /* 0x0000004404a4723c */ /* 0x020fe200000018ff */
[----:B---3--:R-:W-:-:S02]  /*5100*/  FSEL R0, R11, -INF , !P3 ;  /* 0xff8000000b007808 */ /* 0x008fc40005800000 */
[----:B------:R-:W-:Y:S01]  /*5110*/  ISETP.GE.AND P3, PT, R60, R229, PT ;  /* 0x000000e53c00720c */ /* 0x000fe20003f66270 */
[----:B------:R-:W3:Y:S01]  /*5120*/  MUFU.TANH R11, R62 ;  /* 0x0000003e000b7308 */ /* 0x000ee20000002400 */
[--C-:B------:R-:W-:Y:S01]  /*5130*/  FFMA.FTZ R2, R31, UR8, -R8.reuse ;  /* 0x000000081f027c23 */ /* 0x100fe20008010808 */
[----:B------:R-:W-:Y:S01]  /*5140*/  FFMA.FTZ R8, R30, UR8, -R8 ;  /* 0x000000081e087c23 */ /* 0x000fe20008010808 */
[----:B------:R-:W-:Y:S01]  /*5150*/  FSEL R33, R0, -INF , !P3 ;  /* 0xff80000000217808 */ /* 0x000fe20005800000 */
[----:B------:R-:W-:Y:S01]  /*5160*/  HMMA.16816.F32 R72, R4, R116, RZ ;  /* 0x000000740448723c */ /* 0x000fe200000018ff */
[----:B------:R-:W-:Y:S02]  /*5170*/  ISETP.GT.AND P3, PT, R225, R37, PT ;  /* 0x00000025e100720c */ /* 0x000fe40003f64270 */
[----:B--2---:R-:W-:Y:S01]  /*5180*/  F2FP.F16.F32.PACK_AB R124, R204, R205 ;  /* 0x000000cdcc7c723e */ /* 0x004fe200000000ff */
[----:B------:R2:W-:Y:S01]  /*5190*/  MUFU.EX2 R203, R2 ;  /* 0x0000000200cb7308 */ /* 0x0005e20000000800 */
[----:B------:R-:W-:-:S02]  /*51a0*/  FSEL R0, R34, -INF , !P3 ;  /* 0xff80000022007808 */ /* 0x000fc40005800000 */
[----:B------:R-:W-:Y:S01]  /*51b0*/  ISETP.GT.AND P3, PT, R225, R39, PT ;  /* 0x00000027e100720c */ /* 0x000fe20003f64270 */
[C---:B------:R-:W-:Y:S01]  /*51c0*/  HMMA.16816.F32 R40, R4.reuse, R84, RZ ;  /* 0x000000540428723c */ /* 0x040fe200000018ff */
[----:B------:R-:W-:Y:S02]  /*51d0*/  FSEL R23, R0, -INF , !P2 ;  /* 0xff80000000177808 */ /* 0x000fe40005000000 */
[----:B------:R-:W-:Y:S01]  /*51e0*/  FMNMX3.FTZ R0, R17, R18, R19, !PT ;  /* 0x0000001211007276 */ /* 0x000fe20007810013 */
[----:B------:R-:W5:Y:S01]  /*51f0*/  MUFU.EX2 R202, R8 ;  /* 0x0000000800ca7308 */ /* 0x000f620000000800 */
[----:B------:R-:W-:Y:S02]  /*5200*/  FSEL R16, R12, -INF , !P3 ;  /* 0xff8000000c107808 */ /* 0x000fe40005800000 */
[----:B------:R-:W-:Y:S01]  /*5210*/  FMNMX3.FTZ R0, R0, R20, R24, !PT ;  /* 0x0000001400007276 */ /* 0x000fe20007810018 */
[----:B----4-:R-:W-:Y:S01]  /*5220*/  HMMA.16816.F32 R56, R4, R100, RZ ;  /* 0x000000640438723c */ /* 0x010fe200000018ff */
[----:B------:R-:W-:-:S02]  /*5230*/  ISETP.GT.AND P2, PT, R225, R48, PT ;  /* 0x00000030e100720c */ /* 0x000fc40003f44270 */
[----:B------:R-:W-:Y:S02]  /*5240*/  FMNMX3.FTZ R0, R0, R51, R50, !PT ;  /* 0x0000003300007276 */ /* 0x000fe40007810032 */
[----:B------:R-:W-:Y:S02]  /*5250*/  FSEL R15, R15, -INF , !P2 ;  /* 0xff8000000f0f7808 */ /* 0x000fe40005000000 */
[----:B------:R-:W-:Y:S01]  /*5260*/  FMNMX.FTZ R0, R33, R0, !PT ;  /* 0x0000000021007209 */ /* 0x000fe20007810000 */
[----:B------:R-:W-:Y:S01]  /*5270*/  HMMA.16816.F32 R88, R4, R180, RZ ;  /* 0x000000b40458723c */ /* 0x000fe200000018ff */
[----:B------:R-:W-:Y:S02]  /*5280*/  ISETP.GE.AND P3, PT, R49, R230, PT ;  /* 0x000000e63100720c */ /* 0x000fe40003f66270 */
[----:B------:R-:W-:Y:S01]  /*5290*/  ISETP.GT.AND P2, PT, R225, R60, PT ;  /* 0x0000003ce100720c */ /* 0x000fe20003f44270 */
[----:B------:R-:W4:Y:S01]  /*52a0*/  SHFL.BFLY PT, R12, R0, 0x2, 0x1f ;  /* 0x0c401f00000c7f89 */ /* 0x000f2200000e0000 */
[----:B------:R-:W-:-:S02]  /*52b0*/  FSEL R29, R16, -INF , !P6 ;  /* 0xff800000101d7808 */ /* 0x000fc40007000000 */
[----:B--2---:R-:W-:Y:S01]  /*52c0*/  FMNMX3.FTZ R2, R137, R21, R23, !PT ;  /* 0x0000001589027276 */ /* 0x004fe20007810017 */
[C---:B------:R-:W-:Y:S01]  /*52d0*/  HMMA.16816.F32 R104, R4.reuse, R128, RZ ;  /* 0x000000800468723c */ /* 0x040fe200000018ff */
[----:B---3--:R-:W-:Y:S02]  /*52e0*/  FSEL R11, R11, -INF , !P2 ;  /* 0xff8000000b0b7808 */ /* 0x008fe40005000000 */
[----:B------:R-:W-:Y:S02]  /*52f0*/  FSEL R30, R15, -INF , !P5 ;  /* 0xff8000000f1e7808 */ /* 0x000fe40006800000 */
[----:B------:R-:W-:Y:S02]  /*5300*/  FSEL R31, R10, -INF , !P3 ;  /* 0xff8000000a1f7808 */ /* 0x000fe40005800000 */
[----:B------:R-:W-:Y:S01]  /*5310*/  FMNMX3.FTZ R2, R2, R22, R29, !PT ;  /* 0x0000001602027276 */ /* 0x000fe2000781001d */
[----:B-1----:R-:W-:Y:S01]  /*5320*/  HMMA.16816.F32 R120, R4, R184, RZ ;  /* 0x000000b80478723c */ /* 0x002fe200000018ff */
[----:B------:R-:W-:Y:S01]  /*5330*/  FSEL R32, R11, -INF , !P1 ;  /* 0xff8000000b207808 */ /* 0x000fe20004800000 */
[----:B------:R-:W-:Y:S01]  /*5340*/  FFMA.FTZ R11, R26, UR8, -R9 ;  /* 0x000000081a0b7c23 */ /* 0x000fe20008010809 */
[----:B------:R-:W-:-:S02]  /*5350*/  FMNMX3.FTZ R2, R2, R30, R31, !PT ;  /* 0x0000001e02027276 */ /* 0x000fc4000781001f */
[----:B-----5:R-:W-:Y:S01]  /*5360*/  F2FP.F16.F32.PACK_AB R126, R202, R203 ;  /* 0x000000cbca7e723e */ /* 0x020fe200000000ff */
[----:B------:R1:W-:Y:S01]  /*5370*/  MUFU.EX2 R138, R11 ;  /* 0x0000000b008a7308 */ /* 0x0003e20000000800 */
[----:B------:R-:W-:Y:S01]  /*5380*/  FMNMX.FTZ R10, R32, R2, !PT ;  /* 0x00000002200a7209 */ /* 0x000fe20007810000 */
[C---:B------:R-:W-:Y:S01]  /*5390*/  HMMA.16816.F32 R152, R4.reuse, R54, RZ ;  /* 0x000000360498723c */ /* 0x040fe200000018ff */
[----:B------:R-:W-:Y:S02]  /*53a0*/  VIADD R2, R212, 0xa020 ;  /* 0x0000a020d4027836 */ /* 0x000fe40000000000 */
[----:B------:R-:W-:Y:S01]  /*53b0*/  @P0 VIADD R2, R224, 0xffffffe0 ;  /* 0xffffffe0e0020836 */ /* 0x000fe20000000000 */
[----:B----4-:R-:W-:Y:S01]  /*53c0*/  FMNMX.FTZ R8, R0, R12, !PT ;  /* 0x0000000c00087209 */ /* 0x010fe20007810000 */
[--C-:B------:R-:W-:Y:S01]  /*53d0*/  FFMA.FTZ R0, R25, UR8, -R9.reuse ;  /* 0x0000000819007c23 */ /* 0x100fe20008010809 */
[----:B------:R-:W2:Y:S01]  /*53e0*/  SHFL.BFLY PT, R12, R10, 0x2, 0x1f ;  /* 0x0c401f000a0c7f89 */ /* 0x000ea200000e0000 */
[----:B------:R-:W-:Y:S01]  /*53f0*/  VIADD R223, R2, 0x800 ;  /* 0x0000080002df7836 */ /* 0x000fe20000000000 */
[C---:B------:R-:W-:Y:S01]  /*5400*/  HMMA.16816.F32 R168, R4.reuse, R70, RZ ;  /* 0x0000004604a8723c */ /* 0x040fe200000018ff */
[----:B------:R3:W4:Y:S01]  /*5410*/  MUFU.EX2 R139, R0 ;  /* 0x00000000008b7308 */ /* 0x0007220000000800 */
[----:B------:R-:W5:Y:S04]  /*5420*/  SHFL.BFLY PT, R15, R8, 0x1, 0x1f ;  /* 0x0c201f00080f7f89 */ /* 0x000f6800000e0000 */
[----:B------:R-:W-:Y:S01]  /*5430*/  LDSM.16.MT88.4 R172, [R2+0x800] ;  /* 0x0008000002ac783b */ /* 0x000fe20000004200 */
[--C-:B-1----:R-:W-:Y:S01]  /*5440*/  FFMA.FTZ R11, R28, UR8, -R9.reuse ;  /* 0x000000081c0b7c23 */ /* 0x102fe20008010809 */
[----:B------:R-:W-:Y:S01]  /*5450*/  FFMA.FTZ R9, R27, UR8, -R9 ;  /* 0x000000081b097c23 */ /* 0x000fe20008010809 */
[C---:B------:R-:W-:Y:S01]  /*5460*/  HMMA.16816.F32 R44, R4.reuse, R86, RZ ;  /* 0x00000056042c723c */ /* 0x040fe200000018ff */
[----:B------:R-:W-:Y:S01]  /*5470*/  LDSM.16.MT88.4 R176, [R2+0x1800] ;  /* 0x0018000002b0783b */ /* 0x000fe20000004200 */
[----:B------:R-:W-:Y:S06]  /*5480*/  MUFU.EX2 R201, R11 ;  /* 0x0000000b00c97308 */ /* 0x000fec0000000800 */
[----:B------:R-:W-:Y:S01]  /*5490*/  HMMA.16816.F32 R60, R4, R102, RZ ;  /* 0x00000066043c723c */ /* 0x000fe200000018ff */
[----:B---3--:R-:W-:Y:S01]  /*54a0*/  IMAD.MOV.U32 R0, RZ, RZ, R245 ;  /* 0x000000ffff007224 */ /* 0x008fe200078e00f5 */
[----:B------:R1:W3:Y:S01]  /*54b0*/  MUFU.EX2 R200, R9 ;  /* 0x0000000900c87308 */ /* 0x0002e20000000800 */
[----:B------:R-:W-:Y:S01]  /*54c0*/  @P4 VIADD R0, R224, 0xffffffc0 ;  /* 0xffffffc0e0004836 */ /* 0x000fe20000000000 */
[----:B----4-:R-:W-:-:S02]  /*54d0*/  F2FP.F16.F32.PACK_AB R125, R139, R138 ;  /* 0x0000008a8b7d723e */ /* 0x010fc400000000ff */
[----:B--2---:R-:W-:Y:S01]  /*54e0*/  FMNMX.FTZ R10, R10, R12, !PT ;  /* 0x0000000c0a0a7209 */ /* 0x004fe20007810000 */
[----:B------:R-:W-:Y:S01]  /*54f0*/  IMAD R218, R3, 0x2, R0 ;  /* 0x0000000203da7824 */ /* 0x000fe200078e0200 */
[----:B------:R-:W-:Y:S01]  /*5500*/  LDSM.16.MT88.4 R64, [R0+0x800] ;  /* 0x000800000040783b */ /* 0x000fe20000004200 */
[----:B-----5:R-:W-:Y:S01]  /*5510*/  FMNMX.FTZ R134, R8, R15, !PT ;  /* 0x0000000f08867209 */ /* 0x020fe20007810000 */
[C---:B------:R-:W-:Y:S02]  /*5520*/  HMMA.16816.F32 R76, R4.reuse, R118, RZ ;  /* 0x00000076044c723c */ /* 0x040fe400000018ff */
[----:B------:R2:W-:Y:S01]  /*5530*/  LDSM.16.MT88.4 R112, [R0+0x1800] ;  /* 0x001800000070783b */ /* 0x0005e20000004200 */
[C---:B------:R-:W-:Y:S01]  /*5540*/  FSETP.NEU.FTZ.AND P1, PT, R134.reuse, -INF , PT ;  /* 0xff8000008600780b */ /* 0x040fe20003f3d000 */
[----:B------:R-:W-:Y:S02]  /*5550*/  FMUL.FTZ R3, R134, UR8 ;  /* 0x0000000886037c20 */ /* 0x000fe40008410000 */
[----:B------:R-:W-:Y:S02]  /*5560*/  LDSM.16.MT88.4 R80, [R218+0x800] ;  /* 0x00080000da50783b */ /* 0x000fe40000004200 */
[----:B------:R-:W-:Y:S01]  /*5570*/  HMMA.16816.F32 R92, R4, R182, RZ ;  /* 0x000000b6045c723c */ /* 0x000fe200000018ff */
[----:B------:R-:W-:Y:S01]  /*5580*/  FSEL R3, R3, RZ, P1 ;  /* 0x000000ff03037208 */ /* 0x000fe20000800000 */
[----:B-1----:R-:W1:Y:S01]  /*5590*/  SHFL.BFLY PT, R9, R10, 0x1, 0x1f ;  /* 0x0c201f000a097f89 */ /* 0x002e6200000e0000 */
[----:B---3--:R-:W-:-:S03]  /*55a0*/  F2FP.F16.F32.PACK_AB R127, R200, R201 ;  /* 0x000000c9c87f723e */ /* 0x008fc600000000ff */
[----:B------:R-:W3:Y:S01]  /*55b0*/  LDSM.16.MT88.4 R140, [R218+0x1800] ;  /* 0x00180000da8c783b */ /* 0x000ee20000004200 */
[--C-:B------:R-:W-:Y:S01]  /*55c0*/  FFMA.FTZ R8, R24, UR8, -R3.reuse ;  /* 0x0000000818087c23 */ /* 0x100fe20008010803 */
[C---:B------:R-:W-:Y:S03]  /*55d0*/  HMMA.16816.F32 R108, R4.reuse, R130, RZ ;  /* 0x00000082046c723c */ /* 0x040fe600000018ff */
[----:B------:R4:W-:Y:S05]  /*55e0*/  MUFU.EX2 R15, R8 ;  /* 0x00000008000f7308 */ /* 0x0009ea0000000800 */
[----:B------:R-:W-:Y:S01]  /*55f0*/  HMMA.16816.F32 R36, R4, R186, RZ ;  /* 0x000000ba0424723c */ /* 0x000fe200000018ff */
[--C-:B--2---:R-:W-:Y:S01]  /*5600*/  FFMA.FTZ R0, R17, UR8, -R3.reuse ;  /* 0x0000000811007c23 */ /* 0x104fe20008010803 */
[----:B------:R-:W-:-:S03]  /*5610*/  FFMA.FTZ R4, R19, UR8, -R3 ;  /* 0x0000000813047c23 */ /* 0x000fc60008010803 */
[----:B------:R2:W-:Y:S03]  /*5620*/  MUFU.EX2 R27, R0 ;  /* 0x00000000001b7308 */ /* 0x0005e60000000800 */
[----:B------:R-:W-:Y:S01]  /*5630*/  HMMA.16816.F32 R148, R124, R156, R148 ;  /* 0x0000009c7c94723c */ /* 0x000fe20000001894 */
[----:B-1----:R-:W-:Y:S01]  /*5640*/  FMNMX.FTZ R133, R10, R9, !PT ;  /* 0x000000090a857209 */ /* 0x002fe20007810000 */
[----:B----4-:R-:W-:-:S03]  /*5650*/  FFMA.FTZ R8, R51, UR8, -R3 ;  /* 0x0000000833087c23 */ /* 0x010fc60008010803 */
[----:B------:R1:W-:Y:S01]  /*5660*/  MUFU.EX2 R26, R4 ;  /* 0x00000004001a7308 */ /* 0x0003e20000000800 */
[----:B------:R-:W-:Y:S02]  /*5670*/  FSETP.NEU.FTZ.AND P1, PT, R133, -INF , PT ;  /* 0xff8000008500780b */ /* 0x000fe40003f3d000 */
[C---:B------:R-:W-:Y:S05]  /*5680*/  HMMA.16816.F32 R164, R124.reuse, R172, R164 ;  /* 0x000000ac7ca4723c */ /* 0x040fea00000018a4 */
[----:B------:R4:W-:Y:S01]  /*5690*/  MUFU.EX2 R12, R8 ;  /* 0x00000008000c7308 */ /* 0x0009e20000000800 */
[--C-:B--2---:R-:W-:Y:S02]  /*56a0*/  FFMA.FTZ R0, R18, UR8, -R3.reuse ;  /* 0x0000000812007c23 */ /* 0x104fe40008010803 */
[----:B------:R-:W-:Y:S05]  /*56b0*/  HMMA.16816.F32 R40, R124, R64, R40 ;  /* 0x000000407c28723c */ /* 0x000fea0000001828 */
[----:B------:R2:W-:Y:S01]  /*56c0*/  MUFU.EX2 R25, R0 ;  /* 0x0000000000197308 */ /* 0x0005e20000000800 */
[----:B-1----:R-:W-:-:S02]  /*56d0*/  FFMA.FTZ R4, R20, UR8, -R3 ;  /* 0x0000000814047c23 */ /* 0x002fc40008010803 */
[C---:B------:R-:W-:Y:S05]  /*56e0*/  HMMA.16816.F32 R56, R124.reuse, R80, R56 ;  /* 0x000000507c38723c */ /* 0x040fea0000001838 */
[----:B------:R-:W1:Y:S01]  /*56f0*/  MUFU.EX2 R20, R4 ;  /* 0x0000000400147308 */ /* 0x000e620000000800 */
[--C-:B----4-:R-:W-:Y:S01]  /*5700*/  FFMA.FTZ R8, R50, UR8, -R3.reuse ;  /* 0x0000000832087c23 */ /* 0x110fe20008010803 */
[----:B------:R-:W-:Y:S01]  /*5710*/  FFMA.FTZ R3, R33, UR8, -R3 ;  /* 0x0000000821037c23 */ /* 0x000fe20008010803 */
[----:B------:R-:W-:Y:S05]  /*5720*/  HMMA.16816.F32 R72, R124, R96, R72 ;  /* 0x000000607c48723c */ /* 0x000fea0000001848 */
[----:B------:R4:W-:Y:S01]  /*5730*/  MUFU.EX2 R10, R3 ;  /* 0x00000003000a7308 */ /* 0x0009e20000000800 */
[----:B--2---:R-:W-:-:S02]  /*5740*/  FMUL.FTZ R0, R133, UR8 ;  /* 0x0000000885007c20 */ /* 0x004fc40008410000 */
[C---:B------:R-:W-:Y:S03]  /*5750*/  HMMA.16816.F32 R88, R124.reuse, R176, R88 ;  /* 0x000000b07c58723c */ /* 0x040fe60000001858 */
[----:B------:R-:W-:Y:S02]  /*5760*/  FSEL R0, R0, RZ, P1 ;  /* 0x000000ff00007208 */ /* 0x000fe40000800000 */
[----:B------:R-:W-:Y:S01]  /*5770*/  MUFU.EX2 R11, R8 ;  /* 0x00000008000b7308 */ /* 0x000fe20000000800 */
[----:B-1----:R-:W-:Y:S02]  /*5780*/  F2FP.F16.F32.PACK_AB R6, R20, R26 ;  /* 0x0000001a1406723e */ /* 0x002fe400000000ff */
[--C-:B------:R-:W-:Y:S01]  /*5790*/  FFMA.FTZ R4, R137, UR8, -R0.reuse ;  /* 0x0000000889047c23 */ /* 0x100fe20008010800 */
[----:B------:R-:W-:Y:S04]  /*57a0*/  HMMA.16816.F32 R104, R124, R112, R104 ;  /* 0x000000707c68723c */ /* 0x000fe80000001868 */
[----:B------:R1:W-:Y:S01]  /*57b0*/  MUFU.EX2 R19, R4 ;  /* 0x0000000400137308 */ /* 0x0003e20000000800 */
[----:B----4-:R-:W-:-:S03]  /*57c0*/  FFMA.FTZ R3, R29, UR8, -R0 ;  /* 0x000000081d037c23 */ /* 0x010fc60008010800 */
[C---:B---3--:R-:W-:Y:S04]  /*57d0*/  HMMA.16816.F32 R120, R124.reuse, R140, R120 ;  /* 0x0000008c7c78723c */ /* 0x048fe80000001878 */
[----:B------:R2:W-:Y:S04]  /*57e0*/  MUFU.EX2 R9, R3 ;  /* 0x0000000300097308 */ /* 0x0005e80000000800 */
        /* <DEDUP_REMOVED lines=15> */
[----:B-1----:R-:W-:-:S06]  /*58e0*/  FFMA.FTZ R4, R22, UR8, -R0 ;  /* 0x0000000816047c23 */ /* 0x002fcc0008010800 */
[C---:B------:R-:W-:Y:S01]  /*58f0*/  HMMA.16816.F32 R108, R124.reuse, R114, R108 ;  /* 0x000000727c6c723c */ /* 0x040fe2000000186c */
[----:B------:R-:W-:Y:S01]  /*5900*/  FFMA.FTZ R0, R32, UR8, -R0 ;  /* 0x0000000820007c23 */ /* 0x000fe20008010800 */
[----:B------:R1:W2:Y:S06]  /*5910*/  MUFU.EX2 R17, R4 ;  /* 0x0000000400117308 */ /* 0x0002ac0000000800 */
[----:B------:R-:W-:Y:S02]  /*5920*/  HMMA.16816.F32 R124, R124, R142, R36 ;  /* 0x0000008e7c7c723c */ /* 0x000fe40000001824 */
[----:B------:R-:W3:Y:S01]  /*5930*/  MUFU.EX2 R0, R0 ;  /* 0x0000000000007308 */ /* 0x000ee20000000800 */
[----:B-1----:R-:W-:-:S02]  /*5940*/  F2FP.F16.F32.PACK_AB R4, R25, R27 ;  /* 0x0000001b1904723e */ /* 0x002fc400000000ff */
[----:B--2---:R-:W-:-:S07]  /*5950*/  F2FP.F16.F32.PACK_AB R7, R17, R16 ;  /* 0x000000101107723e */ /* 0x004fce00000000ff */
        /* <DEDUP_REMOVED lines=74> */
[----:B------:R-:W1:Y:S01]  /*5e00*/  LDCU UR7, c[0x0][0x440] ;  /* 0x00008800ff0777ac */ /* 0x000e620008000800 */
[----:B------:R-:W-:-:S04]  /*5e10*/  DEPBAR.LE SB0, 0x0 ;  /* 0x000080000000791a */ /* 0x000fc80000000000 */
[----:B------:R-:W-:Y:S01]  /*5e20*/  VIADD R216, R138, 0xfffffffe ;  /* 0xfffffffe8ad87836 */ /* 0x000fe20000000000 */
[----:B------:R-:W-:Y:S01]  /*5e30*/  SEL R243, R243, 0xffffffe0, !P0 ;  /* 0xffffffe0f3f37807 */ /* 0x000fe20004000000 */
[----:B------:R-:W-:Y:S02]  /*5e40*/  IMAD.MOV.U32 R137, RZ, RZ, R232 ;  /* 0x000000ffff897224 */ /* 0x000fe400078e00e8 */
[----:B------:R-:W-:-:S04]  /*5e50*/  IMAD.WIDE.U32 R6, R216, R246, RZ ;  /* 0x000000f6d8067225 */ /* 0x000fc800078e00ff */
[----:B------:R-:W-:Y:S01]  /*5e60*/  IMAD R0, R216, R247, R7 ;  /* 0x000000f7d8007224 */ /* 0x000fe200078e0207 */
[----:B------:R-:W-:Y:S01]  /*5e70*/  BAR.SYNC.DEFER_BLOCKING 0x0 ;  /* 0x0000000000007b1d */ /* 0x000fe20000010000 */
[C---:B------:R-:W-:Y:S01]  /*5e80*/  IMAD.SHL.U32 R3, R6.reuse, 0x20, RZ ;  /* 0x0000002006037824 */ /* 0x040fe200078e00ff */
[C---:B------:R-:W-:Y:S01]  /*5e90*/  LEA R4, P5, R6.reuse, R235, 0x6 ;  /* 0x000000eb06047211 */ /* 0x040fe200078a30ff */
[--C-:B------:R-:W-:Y:S01]  /*5ea0*/  IMAD.IADD R241, R221, 0x1, R243.reuse ;  /* 0x00000001ddf17824 */ /* 0x100fe200078e02f3 */
[----:B------:R-:W-:Y:S01]  /*5eb0*/  SHF.L.U64.HI R2, R6, 0x5, R0 ;  /* 0x0000000506027819 */ /* 0x000fe20000010200 */
[----:B------:R-:W-:Y:S01]  /*5ec0*/  IMAD.IADD R242, R213, 0x1, R243 ;  /* 0x00000001d5f27824 */ /* 0x000fe200078e02f3 */
[----:B------:R-:W-:Y:S01]  /*5ed0*/  LEA R3, P1, R246, R3, 0x4 ;  /* 0x00000003f6037211 */ /* 0x000fe200078220ff */
[----:B------:R-:W-:Y:S01]  /*5ee0*/  IMAD.MOV.U32 R15, RZ, RZ, R137 ;  /* 0x000000ffff0f7224 */ /* 0x000fe200078e0089 */
        /* <DEDUP_REMOVED lines=15> */
[----:B------:R-:W-:Y:S01]  /*5fe0*/  IMAD.IADD R243, R240, 0x1, R243 ;  /* 0x00000001f0f37824 */ /* 0x000fe200078e02f3 */
        /* <DEDUP_REMOVED lines=21> */
[----:B------:R-:W-:Y:S04]  /*6140*/  LDSM.16.M88.4 R140, [R241+0x8800] ;  /* 0x00880000f18c783b */ /* 0x000fe80000000200 */
[----:B------:R-:W2:Y:S04]  /*6150*/  LDSM.16.M88.4 R20, [R242] ;  /* 0x00000000f214783b */ /* 0x000ea80000000200 */
[----:B------:R-:W0:Y:S01]  /*6160*/  LDGDEPBAR ;  /* 0x00000000000079af */ /* 0x000e220000000000 */
[C---:B---3--:R-:W-:Y:S08]  /*6170*/  HMMA.16816.F32 R192, R8.reuse, R28, RZ ;  /* 0x0000001c08c0723c */ /* 0x048ff000000018ff */
[C---:B----4-:R-:W-:Y:S08]  /*6180*/  HMMA.16816.F32 R184, R8.reuse, R24, RZ ;  /* 0x0000001808b8723c */ /* 0x050ff000000018ff */
[C---:B------:R-:W-:Y:S08]  /*6190*/  HMMA.16816.F32 R188, R8.reuse, R30, RZ ;  /* 0x0000001e08bc723c */ /* 0x040ff000000018ff */
[----:B------:R-:W-:Y:S08]  /*61a0*/  HMMA.16816.F32 R180, R8, R26, RZ ;  /* 0x0000001a08b4723c */ /* 0x000ff000000018ff */
[----:B-----5:R-:W-:Y:S08]  /*61b0*/  HMMA.16816.F32 R8, R16, R24, RZ ;  /* 0x000000181008723c */ /* 0x020ff000000018ff */
[----:B-1----:R-:W-:Y:S08]  /*61c0*/  HMMA.16816.F32 R232, R4, R34, R188 ;  /* 0x0000002204e8723c */ /* 0x002ff000000018bc */
[C---:B------:R-:W-:Y:S08]  /*61d0*/  HMMA.16816.F32 R176, R16.reuse, R28, RZ ;  /* 0x0000001c10b0723c */ /* 0x040ff000000018ff */
[C---:B------:R-:W-:Y:S01]  /*61e0*/  HMMA.16816.F32 R200, R16.reuse, R30, RZ ;  /* 0x0000001e10c8723c */ /* 0x040fe200000018ff */
[----:B------:R-:W-:Y:S07]  /*61f0*/  LDSM.16.M88.4 R28, [R244+0x8800] ;  /* 0x00880000f41c783b */ /* 0x000fee0000000200 */
[----:B------:R-:W-:Y:S01]  /*6200*/  HMMA.16816.F32 R196, R16, R26, RZ ;  /* 0x0000001a10c4723c */ /* 0x000fe200000018ff */
[----:B------:R-:W-:Y:S04]  /*6210*/  LDSM.16.M88.4 R24, [R244+0x8000] ;  /* 0x00800000f418783b */ /* 0x000fe80000000200 */
[----:B------:R-:W-:Y:S03]  /*6220*/  LDSM.16.M88.4 R16, [R240] ;  /* 0x00000000f010783b */ /* 0x000fe60000000200 */
[----:B--2---:R-:W-:Y:S01]  /*6230*/  HMMA.16816.F32 R188, R20, R140, R8 ;  /* 0x0000008c14bc723c */ /* 0x004fe20000001808 */
[----:B------:R-:W1:Y:S07]  /*6240*/  LDSM.16.M88.4 R8, [R240+0x2000] ;  /* 0x00200000f008783b */ /* 0x000e6e0000000200 */
        /* <DEDUP_REMOVED lines=8> */
[----:B------:R-:W-:Y:S08]  /*62d0*/  HMMA.16816.F32 R184, R20, R34, R200 ;  /* 0x0000002214b8723c */ /* 0x000ff000000018c8 */
[----:B-1----:R-:W-:Y:S01]  /*62e0*/  HMMA.16816.F32 R32, R8, R24, R236 ;  /* 0x000000180820723c */ /* 0x002fe200000018ec */
[----:B------:R-:W-:-:S04]  /*62f0*/  IMAD.MOV.U32 R239, RZ, RZ, R138 ;  /* 0x000000ffffef7224 */ /* 0x000fc800078e008a */
[----:B------:R-:W-:-:S03]  /*6300*/  IMAD R0, R239, 0x20, R15 ;  /* 0x00000020ef007824 */ /* 0x000fc600078e020f */
[----:B------:R-:W-:Y:S01]  /*6310*/  HMMA.16816.F32 R196, R8, R28, R208 ;  /* 0x0000001c08c4723c */ /* 0x000fe200000018d0 */
[C---:B------:R-:W-:Y:S02]  /*6320*/  VIADD R3, R0.reuse, 0xffffffd0 ;  /* 0xffffffd000037836 */ /* 0x040fe40000000000 */
[----:B------:R-:W-:-:S05]  /*6330*/  VIADD R2, R0, 0xffffffd1 ;  /* 0xffffffd100027836 */ /* 0x000fca0000000000 */
[C---:B------:R-:W-:Y:S08]  /*6340*/  HMMA.16816.F32 R20, R8.reuse, R26, R232 ;  /* 0x0000001a0814723c */ /* 0x040ff000000018e8 */
[----:B------:R-:W-:Y:S01]  /*6350*/  HMMA.16816.F32 R192, R8, R30, R192 ;  /* 0x0000001e08c0723c */ /* 0x000fe200000018c0 */
[----:B------:R-:W1:Y:S07]  /*6360*/  LDSM.16.M88.4 R8, [R243] ;  /* 0x00000000f308783b */ /* 0x000e6e0000000200 */
[C---:B------:R-:W-:Y:S08]  /*6370*/  HMMA.16816.F32 R232, R16.reuse, R24, R204 ;  /* 0x0000001810e8723c */ /* 0x040ff000000018cc */
[C---:B------:R-:W-:Y:S08]  /*6380*/  HMMA.16816.F32 R208, R16.reuse, R26, R184 ;  /* 0x0000001a10d0723c */ /* 0x040ff000000018b8 */
[C---:B------:R-:W-:Y:S08]  /*6390*/  HMMA.16816.F32 R204, R16.reuse, R28, R188 ;  /* 0x0000001c10cc723c */ /* 0x040ff000000018bc */
[----:B------:R-:W-:Y:S01]  /*63a0*/  HMMA.16816.F32 R200, R16, R30, R180 ;  /* 0x0000001e10c8723c */ /* 0x000fe200000018b4 */
[----:B------:R-:W-:Y:S07]  /*63b0*/  LDSM.16.M88.4 R16, [R213+0x4000] ;  /* 0x00400000d510783b */ /* 0x000fee0000000200 */
[C---:B--2---:R-:W-:Y:S01]  /*63c0*/  HMMA.16816.F32 R188, R4.reuse, R176, R32 ;  /* 0x000000b004bc723c */ /* 0x044fe20000001820 */
[----:B------:R-:W-:Y:S07]  /*63d0*/  LDSM.16.M88.4 R32, [R214+UR5+0x9800] ;  /* 0x00980005d620783b */ /* 0x000fee0008000200 */
[C---:B------:R-:W-:Y:S01]  /*63e0*/  HMMA.16816.F32 R184, R4.reuse, R178, R20 ;  /* 0x000000b204b8723c */ /* 0x040fe20000001814 */
[----:B------:R-:W2:Y:S07]  /*63f0*/  LDSM.16.M88.4 R20, [R214+UR5+0x9000] ;  /* 0x00900005d614783b */ /* 0x000eae0008000200 */
[C---:B---3--:R-:W-:Y:S08]  /*6400*/  HMMA.16816.F32 R180, R4.reuse, R140, R196 ;  /* 0x0000008c04b4723c */ /* 0x048ff000000018c4 */
[----:B------:R-:W-:Y:S01]  /*6410*/  HMMA.16816.F32 R28, R4, R142, R192 ;  /* 0x0000008e041c723c */ /* 0x000fe200000018c0 */
[----:B------:R-:W3:Y:S07]  /*6420*/  LDSM.16.M88.4 R4, [R213+0x6000] ;  /* 0x00600000d504783b */ /* 0x000eee0000000200 */
[C---:B-1----:R-:W-:Y:S08]  /*6430*/  HMMA.16816.F32 R24, R8.reuse, R176, R232 ;  /* 0x000000b00818723c */ /* 0x042ff000000018e8 */
[C---:B------:R-:W-:Y:S08]  /*6440*/  HMMA.16816.F32 R176, R8.reuse, R178, R208 ;  /* 0x000000b208b0723c */ /* 0x040ff000000018d0 */
[C---:B------:R-:W-:Y:S08]  /*6450*/  HMMA.16816.F32 R204, R8.reuse, R140, R204 ;  /* 0x0000008c08cc723c */ /* 0x040ff000000018cc */
[----:B------:R-:W-:Y:S01]  /*6460*/  HMMA.16816.F32 R200, R8, R142, R200 ;  /* 0x0000008e08c8723c */ /* 0x000fe200000018c8 */
[----:B------:R-:W-:Y:S07]  /*6470*/  LDSM.16.M88.4 R8, [R242+0x4000] ;  /* 0x00400000f208783b */ /* 0x000fee0000000200 */
[-C--:B--2---:R-:W-:Y:S01]  /*6480*/  HMMA.16816.F32 R140, R16, R20.reuse, R24 ;  /* 0x00000014108c723c */ /* 0x084fe20000001818 */
[----:B------:R-:W-:Y:S07]  /*6490*/  LDSM.16.M88.4 R24, [R241+0x9800] ;  /* 0x00980000f118783b */ /* 0x000fee0000000200 */
[C---:B---3--:R-:W-:Y:S08]  /*64a0*/  HMMA.16816.F32 R196, R4.reuse, R20, R188 ;  /* 0x0000001404c4723c */ /* 0x048ff000000018bc */
[C---:B------:R-:W-:Y:S08]  /*64b0*/  HMMA.16816.F32 R192, R4.reuse, R22, R184 ;  /* 0x0000001604c0723c */ /* 0x040ff000000018b8 */
[C---:B------:R-:W-:Y:S08]  /*64c0*/  HMMA.16816.F32 R188, R4.reuse, R32, R180 ;  /* 0x0000002004bc723c */ /* 0x040ff000000018b4 */
[----:B------:R-:W-:Y:S01]  /*64d0*/  HMMA.16816.F32 R184, R4, R34, R28 ;  /* 0x0000002204b8723c */ /* 0x000fe2000000181c */
[----:B------:R-:W1:Y:S04]  /*64e0*/  LDSM.16.M88.4 R4, [R242+0x6000] ;  /* 0x00600000f204783b */ /* 0x000e680000000200 */
[----:B------:R-:W2:Y:S03]  /*64f0*/  LDSM.16.M88.4 R28, [R241+0x9000] ;  /* 0x00900000f11c783b */ /* 0x000ea60000000200 */
[C---:B------:R-:W-:Y:S01]  /*6500*/  HMMA.16816.F32 R180, R16.reuse, R22, R176 ;  /* 0x0000001610b4723c */ /* 0x040fe200000018b0 */
[----:B------:R-:W-:Y:S07]  /*6510*/  LDSM.16.M88.4 R20, [R240+0x4000] ;  /* 0x00400000f014783b */ /* 0x000fee0000000200 */
[C---:B------:R-:W-:Y:S08]  /*6520*/  HMMA.16816.F32 R176, R16.reuse, R32, R204 ;  /* 0x0000002010b0723c */ /* 0x040ff000000018cc */
[----:B------:R-:W-:Y:S01]  /*6530*/  HMMA.16816.F32 R16, R16, R34, R200 ;  /* 0x000000221010723c */ /* 0x000fe200000018c8 */
[----:B------:R-:W3:Y:S07]  /*6540*/  LDSM.16.M88.4 R32, [R244+0x9000] ;  /* 0x00900000f420783b */ /* 0x000eee0000000200 */
        /* <DEDUP_REMOVED lines=11> */
[----:B------:R-:W4:Y:S03]  /*6600*/  LDSM.16.M88.4 R24, [R244+0x9800] ;  /* 0x00980000f418783b */ /* 0x000f260000000200 */
[C---:B---3--:R-:W-:Y:S01]  /*6610*/  HMMA.16816.F32 R140, R20.reuse, R32, R140 ;  /* 0x00000020148c723c */ /* 0x048fe2000000188c */
[----:B------:R-:W3:Y:S07]  /*6620*/  LDSM.16.M88.4 R16, [R243+0x6000] ;  /* 0x00600000f310783b */ /* 0x000eee0000000200 */
[----:B------:R-:W-:-:S12]  /*6630*/  HMMA.16816.F32 R176, R20, R34, R192 ;  /* 0x0000002214b0723c */ /* 0x000fd800000018c0 */
[----:B-1----:R-:W-:Y:S08]  /*6640*/  HMMA.16816.F32 R180, R4, R28, R140 ;  /* 0x0000001c04b4723c */ /* 0x002ff0000000188c */
[----:B--2---:R-:W-:Y:S11]  /*6650*/  HMMA.16816.F32 R140, R8, R32, R196 ;  /* 0x00000020088c723c */ /* 0x004ff600000018c4 */
[----:B------:R-:W-:Y:S01]  /*6660*/  FMUL.FTZ R180, R180, UR6 ;  /* 0x00000006b4b47c20 */ /* 0x000fe20008410000 */
[----:B------:R-:W-:Y:S01]  /*6670*/  FMUL.FTZ R181, R181, UR6 ;  /* 0x00000006b5b57c20 */ /* 0x000fe20008410000 */
[C---:B----4-:R-:W-:Y:S01]  /*6680*/  HMMA.16816.F32 R196, R20.reuse, R24, R188 ;  /* 0x0000001814c4723c */ /* 0x050fe200000018bc */
[----:B------:R-:W-:Y:S01]  /*6690*/  FMUL.FTZ R182, R182, UR6 ;  /* 0x00000006b6b67c20 */ /* 0x000fe20008410000 */
[----:B------:R-:W-:Y:S01]  /*66a0*/  FMUL.FTZ R183, R183, UR6 ;  /* 0x00000006b7b77c20 */ /* 0x000fe20008410000 */
[----:B------:R-:W-:Y:S05]  /*66b0*/  MUFU.TANH R132, R180 ;  /* 0x000000b400847308 */ /* 0x000fea0000002400 */
[----:B------:R-:W-:Y:S01]  /*66c0*/  HMMA.16816.F32 R188, R20, R26, R184 ;  /* 0x0000001a14bc723c */ /* 0x000fe200000018b8 */
[----:B------:R-:W1:Y:S01]  /*66d0*/  LDSM.16.M88.4 R20, [R215+0x9800] ;  /* 0x00980000d714783b */ /* 0x000e620000000200 */
[----:B------:R-:W-:-:S04]  /*66e0*/  DEPBAR.LE SB0, 0x0 ;  /* 0x000080000000791a */ /* 0x000fc80000000000 */
[----:B------:R-:W-:Y:S02]  /*66f0*/  MUFU.TANH R138, R182 ;  /* 0x000000b6008a7308 */ /* 0x000fe40000002400 */
[----:B------:R-:W-:Y:S06]  /*6700*/  HMMA.16816.F32 R192, R8, R34, R200 ;  /* 0x0000002208c0723c */ /* 0x000fec00000018c8 */
[----:B------:R-:W-:Y:S02]  /*6710*/  MUFU.TANH R137, R183 ;  /* 0x000000b700897308 */ /* 0x000fe40000002400 */
[----:B------:R-:W-:Y:S08]  /*6720*/  HMMA.16816.F32 R32, R4, R30, R176 ;  /* 0x0000001e0420723c */ /* 0x000ff000000018b0 */
[----:B---3--:R-:W-:Y:S01]  /*6730*/  HMMA.16816.F32 R184, R16, R28, R140 ;  /* 0x0000001c10b8723c */ /* 0x008fe2000000188c */
[----:B------:R2:W3:Y:S07]  /*6740*/  MUFU.TANH R28, R181 ;  /* 0x000000b5001c7308 */ /* 0x0004ee0000002400 */
[----:B------:R-:W-:Y:S03]  /*6750*/  HMMA.16816.F32 R140, R8, R24, R208 ;  /* 0x00000018088c723c */ /* 0x000fe600000018d0 */
        /* <DEDUP_REMOVED lines=9> */
[----:B--2---:R-:W-:Y:S01]  /*67f0*/  HMMA.16816.F32 R180, R8, R26, R204 ;  /* 0x0000001a08b4723c */ /* 0x004fe200000018cc */
[----:B------:R-:W2:Y:S07]  /*6800*/  MUFU.TANH R33, R33 ;  /* 0x0000002100217308 */ /* 0x000eae0000002400 */
[----:B-1----:R-:W-:Y:S01]  /*6810*/  HMMA.16816.F32 R8, R4, R20, R196 ;  /* 0x000000140408723c */ /* 0x002fe200000018c4 */
[----:B------:R-:W-:Y:S02]  /*6820*/  MUFU.TANH R35, R35 ;  /* 0x0000002300237308 */ /* 0x000fe40000002400 */
[----:B------:R-:W-:Y:S01]  /*6830*/  FMUL.FTZ R193, R193, UR6 ;  /* 0x00000006c1c17c20 */ /* 0x000fe20008410000 */
[----:B------:R-:W-:-:S04]  /*6840*/  FMUL.FTZ R192, R192, UR6 ;  /* 0x00000006c0c07c20 */ /* 0x000fc80008410000 */
[----:B------:R-:W-:Y:S01]  /*6850*/  HMMA.16816.F32 R4, R4, R22, R188 ;  /* 0x000000160404723c */ /* 0x000fe200000018bc */
[----:B------:R-:W-:Y:S07]  /*6860*/  MUFU.TANH R34, R34 ;  /* 0x0000002200227308 */ /* 0x000fee0000002400 */
[----:B------:R-:W-:Y:S01]  /*6870*/  HMMA.16816.F32 R176, R16, R20, R140 ;  /* 0x0000001410b0723c */ /* 0x000fe2000000188c */
[----:B------:R-:W-:Y:S02]  /*6880*/  MUFU.TANH R139, R193 ;  /* 0x000000c1008b7308 */ /* 0x000fe40000002400 */
[----:B------:R-:W-:Y:S01]  /*6890*/  FMUL.FTZ R9, R9, UR6 ;  /* 0x0000000609097c20 */ /* 0x000fe20008410000 */
[----:B------:R-:W-:Y:S01]  /*68a0*/  FMUL.FTZ R8, R8, UR6 ;  /* 0x0000000608087c20 */ /* 0x000fe20008410000 */
[----:B------:R-:W-:Y:S01]  /*68b0*/  FMUL.FTZ R10, R10, UR6 ;  /* 0x000000060a0a7c20 */ /* 0x000fe20008410000 */
[----:B------:R-:W-:-:S02]  /*68c0*/  FMUL.FTZ R24, R11, UR6 ;  /* 0x000000060b187c20 */ /* 0x000fc40008410000 */
[----:B------:R-:W-:Y:S01]  /*68d0*/  HMMA.16816.F32 R140, R16, R22, R180 ;  /* 0x00000016108c723c */ /* 0x000fe200000018b4 */
[----:B------:R1:W-:Y:S02]  /*68e0*/  MUFU.TANH R15, R9 ;  /* 0x00000009000f7308 */ /* 0x0003e40000002400 */
[----:B------:R-:W-:Y:S01]  /*68f0*/  FMUL.FTZ R26, R6, UR6 ;  /* 0x00000006061a7c20 */ /* 0x000fe20008410000 */
[----:B------:R-:W-:Y:S02]  /*6900*/  VIADD R6, R0, 0xffffffc1 ;  /* 0xffffffc100067836 */ /* 0x000fe40000000000 */
[----:B------:R-:W-:Y:S01]  /*6910*/  FMUL.FTZ R20, R4, UR6 ;  /* 0x0000000604147c20 */ /* 0x000fe20008410000 */
[----:B------:R-:W-:Y:S01]  /*6920*/  FMUL.FTZ R12, R5, UR6 ;  /* 0x00000006050c7c20 */ /* 0x000fe20008410000 */
[C---:B------:R-:W-:Y:S02]  /*6930*/  VIADD R5, R0.reuse, 0xffffffc8 ;  /* 0xffffffc800057836 */ /* 0x040fe40000000000 */
[----:B------:R-:W-:Y:S01]  /*6940*/  FMUL.FTZ R29, R7, UR6 ;  /* 0x00000006071d7c20 */ /* 0x000fe20008410000 */
[----:B------:R4:W5:Y:S01]  /*6950*/  MUFU.TANH R21, R8 ;  /* 0x0000000800157308 */ /* 0x0009620000002400 */
[C---:B------:R-:W-:Y:S01]  /*6960*/  VIADD R4, R0.reuse, 0xffffffc9 ;  /* 0xffffffc900047836 */ /* 0x040fe20000000000 */
[----:B------:R-:W-:Y:S01]  /*6970*/  ISETP.GT.AND P0, PT, R227, R6, PT ;  /* 0x00000006e300720c */ /* 0x000fe20003f04270 */
[----:B------:R-:W-:Y:S01]  /*6980*/  VIADD R7, R0, 0xffffffd9 ;  /* 0xffffffd900077836 */ /* 0x000fe20000000000 */
[----:B------:R-:W-:Y:S01]  /*6990*/  ISETP.GE.AND P3, PT, R6, R229, PT ;  /* 0x000000e50600720c */ /* 0x000fe20003f66270 */
[----:B------:R-:W-:Y:S01]  /*69a0*/  FMUL.FTZ R176, R176, UR6 ;  /* 0x00000006b0b07c20 */ /* 0x000fe20008410000 */
[----:B---3--:R-:W-:Y:S01]  /*69b0*/  FSEL R11, R28, -INF , !P0 ;  /* 0xff8000001c0b7808 */ /* 0x008fe20004000000 */
[----:B------:R-:W-:Y:S01]  /*69c0*/  FMUL.FTZ R177, R177, UR6 ;  /* 0x00000006b1b17c20 */ /* 0x000fe20008410000 */
[----:B------:R-:W3:Y:S01]  /*69d0*/  MUFU.TANH R20, R20 ;  /* 0x0000001400147308 */ /* 0x000ee20000002400 */
[----:B-1----:R-:W-:Y:S01]  /*69e0*/  VIADD R9, R0, 0xffffffc0 ;  /* 0xffffffc000097836 */ /* 0x002fe20000000000 */
[----:B------:R-:W-:Y:S01]  /*69f0*/  ISETP.GT.AND P0, PT, R227, R4, PT ;  /* 0x00000004e300720c */ /* 0x000fe20003f04270 */
[----:B------:R-:W-:Y:S01]  /*6a00*/  FMUL.FTZ R141, R141, UR6 ;  /* 0x000000068d8d7c20 */ /* 0x000fe20008410000 */
[----:B------:R-:W-:Y:S01]  /*6a10*/  FSEL R28, R11, -INF , !P3 ;  /* 0xff8000000b1c7808 */ /* 0x000fe20005800000 */
[----:B------:R-:W-:Y:S01]  /*6a20*/  FMUL.FTZ R140, R140, UR6 ;  /* 0x000000068c8c7c20 */ /* 0x000fe20008410000 */
[----:B------:R-:W-:-:S02]  /*6a30*/  ISETP.GT.AND P6, PT, R227, R9, PT ;  /* 0x00000009e300720c */ /* 0x000fc40003fc4270 */
[----:B------:R1:W-:Y:S01]  /*6a40*/  MUFU.TANH R25, R10 ;  /* 0x0000000a00197308 */ /* 0x0003e20000002400 */
[-C--:B------:R-:W-:Y:S01]  /*6a50*/  ISETP.GE.AND P5, PT, R9, R229.reuse, PT ;  /* 0x000000e50900720c */ /* 0x080fe20003fa6270 */
[----:B----4-:R-:W-:Y:S01]  /*6a60*/  VIADD R8, R0, 0xffffffd8 ;  /* 0xffffffd800087836 */ /* 0x010fe20000000000 */
[-C--:B------:R-:W-:Y:S02]  /*6a70*/  ISETP.GE.AND P3, PT, R4, R229.reuse, PT ;  /* 0x000000e50400720c */ /* 0x080fe40003f66270 */
[----:B--2---:R-:W-:Y:S02]  /*6a80*/  FSEL R11, R33, -INF , !P0 ;  /* 0xff800000210b7808 */ /* 0x004fe40004000000 */
[----:B------:R-:W-:Y:S01]  /*6a90*/  ISETP.GT.AND P0, PT, R227, R2, PT ;  /* 0x00000002e300720c */ /* 0x000fe20003f04270 */
[----:B------:R-:W2:Y:S01]  /*6aa0*/  MUFU.TANH R12, R12 ;  /* 0x0000000c000c7308 */ /* 0x000ea20000002400 */
[----:B------:R-:W-:Y:S01]  /*6ab0*/  FSEL R31, R11, -INF , !P3 ;  /* 0xff8000000b1f7808 */ /* 0x000fe20005800000 */
[----:B------:R-:W-:Y:S01]  /*6ac0*/  BAR.SYNC.DEFER_BLOCKING 0x0 ;  /* 0x0000000000007b1d */ /* 0x000fe20000010000 */
[----:B------:R-:W-:-:S05]  /*6ad0*/  ISETP.GE.AND P3, PT, R2, R229, PT ;  /* 0x000000e50200720c */ /* 0x000fca0003f66270 */
[----:B------:R-:W-:Y:S01]  /*6ae0*/  MUFU.TANH R24, R24 ;  /* 0x0000001800187308 */ /* 0x000fe20000002400 */
[----:B-1----:R-:W-:Y:S01]  /*6af0*/  FSEL R10, R132, -INF , !P6 ;  /* 0xff800000840a7808 */ /* 0x002fe20007000000 */
[----:B------:R-:W-:Y:S01]  /*6b00*/  FMUL.FTZ R132, R187, UR6 ;  /* 0x00000006bb847c20 */ /* 0x000fe20008410000 */
[----:B------:R-:W-:Y:S02]  /*6b10*/  ISETP.GT.AND P6, PT, R227, R5, PT ;  /* 0x00000005e300720c */ /* 0x000fe40003fc4270 */
[----:B------:R-:W-:Y:S02]  /*6b20*/  FSEL R27, R10, -INF , !P5 ;  /* 0xff8000000a1b7808 */ /* 0x000fe40006800000 */
[----:B------:R-:W-:Y:S01]  /*6b30*/  ISETP.GE.AND P5, PT, R5, R229, PT ;  /* 0x000000e50500720c */ /* 0x000fe20003fa6270 */
[----:B------:R-:W-:Y:S01]  /*6b40*/  MUFU.TANH R200, R184 ;  /* 0x000000b800c87308 */ /* 0x000fe20000002400 */
[----:B------:R-:W-:Y:S02]  /*6b50*/  FSEL R10, R32, -INF , !P6 ;  /* 0xff800000200a7808 */ /* 0x000fe40007000000 */
[----:B------:R-:W-:-:S02]  /*6b60*/  ISETP.GT.AND P6, PT, R227, R3, PT ;  /* 0x00000003e300720c */ /* 0x000fc40003fc4270 */
[----:B------:R-:W-:Y:S02]  /*6b70*/  FSEL R32, R10, -INF , !P5 ;  /* 0xff8000000a207808 */ /* 0x000fe40006800000 */
[----:B------:R-:W-:Y:S01]  /*6b80*/  ISETP.GE.AND P5, PT, R3, R229, PT ;  /* 0x000000e50300720c */ /* 0x000fe20003fa6270 */
[----:B------:R-:W-:Y:S01]  /*6b90*/  MUFU.TANH R185, R185 ;  /* 0x000000b900b97308 */ /* 0x000fe20000002400 */
[----:B-----5:R-:W-:Y:S02]  /*6ba0*/  FSEL R11, R21, -INF , !P6 ;  /* 0xff800000150b7808 */ /* 0x020fe40007000000 */
[----:B------:R-:W-:Y:S02]  /*6bb0*/  ISETP.GT.AND P6, PT, R227, R8, PT ;  /* 0x00000008e300720c */ /* 0x000fe40003fc4270 */
[----:B------:R-:W-:Y:S02]  /*6bc0*/  FSEL R10, R15, -INF , !P0 ;  /* 0xff8000000f0a7808 */ /* 0x000fe40004000000 */
[----:B------:R-:W-:Y:S01]  /*6bd0*/  FSEL R198, R11, -INF , !P5 ;  /* 0xff8000000bc67808 */ /* 0x000fe20006800000 */
[----:B------:R-:W-:Y:S01]  /*6be0*/  MUFU.TANH R21, R26 ;  /* 0x0000001a00157308 */ /* 0x000fe20000002400 */
[----:B------:R-:W-:-:S02]  /*6bf0*/  ISETP.GT.AND P0, PT, R227, R7, PT ;  /* 0x00000007e300720c */ /* 0x000fc40003f04270 */
[----:B---3--:R-:W-:Y:S02]  /*6c00*/  FSEL R11, R20, -INF , !P6 ;  /* 0xff800000140b7808 */ /* 0x008fe40007000000 */
[----:B------:R-:W-:Y:S02]  /*6c10*/  FSEL R197, R10, -INF , !P3 ;  /* 0xff8000000ac57808 */ /* 0x000fe40005800000 */
[-C--:B------:R-:W-:Y:S01]  /*6c20*/  ISETP.GE.AND P3, PT, R7, R229.reuse, PT ;  /* 0x000000e50700720c */ /* 0x080fe20003f66270 */
[----:B------:R-:W1:Y:S01]  /*6c30*/  MUFU.TANH R20, R29 ;  /* 0x0000001d00147308 */ /* 0x000e620000002400 */
[----:B--2---:R-:W-:Y:S02]  /*6c40*/  FSEL R10, R12, -INF , !P0 ;  /* 0xff8000000c0a7808 */ /* 0x004fe40004000000 */
[----:B------:R-:W-:Y:S02]  /*6c50*/  ISETP.GE.AND P5, PT, R8, R229, PT ;  /* 0x000000e50800720c */ /* 0x000fe40003fa6270 */
[----:B------:R-:W-:-:S02]  /*6c60*/  FSEL R199, R10, -INF , !P3 ;  /* 0xff8000000ac77808 */ /* 0x000fc40005800000 */
[C---:B------:R-:W-:Y:S01]  /*6c70*/  ISETP.GT.AND P3, PT, R225.reuse, R4, PT ;  /* 0x00000004e100720c */ /* 0x040fe20003f64270 */
[----:B------:R2:W-:Y:S01]  /*6c80*/  MUFU.TANH R201, R186 ;  /* 0x000000ba00c97308 */ /* 0x0005e20000002400 */
[----:B------:R-:W-:Y:S02]  /*6c90*/  ISETP.GT.AND P0, PT, R225, R6, PT ;  /* 0x00000006e100720c */ /* 0x000fe40003f04270 */
[----:B------:R-:W-:Y:S02]  /*6ca0*/  FSEL R12, R35, -INF , !P3 ;  /* 0xff800000230c7808 */ /* 0x000fe40005800000 */
[----:B------:R-:W-:Y:S02]  /*6cb0*/  ISETP.GT.AND P3, PT, R225, R7, PT ;  /* 0x00000007e100720c */ /* 0x000fe40003f64270 */
[----:B------:R-:W-:Y:S01]  /*6cc0*/  FSEL R196, R11, -INF , !P5 ;  /* 0xff8000000bc47808 */ /* 0x000fe20006800000 */
[----:B------:R-:W-:Y:S01]  /*6cd0*/  MUFU.TANH R132, R132 ;  /* 0x0000008400847308 */ /* 0x000fe20000002400 */
[----:B-1----:R-:W-:-:S02]  /*6ce0*/  FSEL R16, R20, -INF , !P3 ;  /* 0xff80000014107808 */ /* 0x002fc40005800000 */
[C---:B------:R-:W-:Y:S02]  /*6cf0*/  ISETP.GT.AND P6, PT, R225.reuse, R9, PT ;  /* 0x00000009e100720c */ /* 0x040fe40003fc4270 */
[----:B------:R-:W-:Y:S02]  /*6d00*/  ISETP.GT.AND P5, PT, R225, R5, PT ;  /* 0x00000005e100720c */ /* 0x000fe40003fa4270 */
[----:B------:R-:W-:Y:S01]  /*6d10*/  FSEL R10, R137, -INF , !P0 ;  /* 0xff800000890a7808 */ /* 0x000fe20004000000 */
[----:B------:R-:W-:Y:S01]  /*6d20*/  MUFU.TANH R20, R176 ;  /* 0x000000b000147308 */ /* 0x000fe20000002400 */
[----:B------:R-:W-:Y:S01]  /*6d30*/  ISETP.GE.AND P3, PT, R4, R230, PT ;  /* 0x000000e60400720c */ /* 0x000fe20003f66270 */
[----:B------:R-:W-:Y:S01]  /*6d40*/  FMUL.FTZ R137, R194, UR6 ;  /* 0x00000006c2897c20 */ /* 0x000fe20008410000 */
[----:B------:R-:W-:Y:S02]  /*6d50*/  ISETP.GT.AND P0, PT, R225, R2, PT ;  /* 0x00000002e100720c */ /* 0x000fe40003f04270 */
[----:B------:R-:W-:-:S02]  /*6d60*/  FSEL R15, R138, -INF , !P6 ;  /* 0xff8000008a0f7808 */ /* 0x000fc40007000000 */
[----:B------:R-:W-:Y:S01]  /*6d70*/  FSEL R11, R34, -INF , !P5 ;  /* 0xff800000220b7808 */ /* 0x000fe20006800000 */
[----:B------:R-:W1:Y:S01]  /*6d80*/  MUFU.TANH R176, R141 ;  /* 0x0000008d00b07308 */ /* 0x000e620000002400 */
[----:B------:R-:W-:Y:S02]  /*6d90*/  FSEL R30, R12, -INF , !P3 ;  /* 0xff8000000c1e7808 */ /* 0x000fe40005800000 */
[C---:B------:R-:W-:Y:S02]  /*6da0*/  ISETP.GT.AND P6, PT, R225.reuse, R3, PT ;  /* 0x00000003e100720c */ /* 0x040fe40003fc4270 */
[----:B------:R-:W-:Y:S02]  /*6db0*/  ISETP.GT.AND P5, PT, R225, R8, PT ;  /* 0x00000008e100720c */ /* 0x000fe40003fa4270 */
[----:B------:R-:W-:Y:S01]  /*6dc0*/  FSEL R18, R24, -INF , !P0 ;  /* 0xff80000018127808 */ /* 0x000fe20004000000 */
[----:B------:R-:W3:Y:S01]  /*6dd0*/  MUFU.TANH R138, R192 ;  /* 0x000000c0008a7308 */ /* 0x000ee20000002400 */
[----:B------:R-:W-:-:S02]  /*6de0*/  ISETP.GE.AND P3, PT, R7, R230, PT ;  /* 0x000000e60700720c */ /* 0x000fc40003f66270 */
[-C--:B------:R-:W-:Y:S02]  /*6df0*/  ISETP.GE.AND P0, PT, R6, R230.reuse, PT ;  /* 0x000000e60600720c */ /* 0x080fe40003f06270 */
[----:B------:R-:W-:Y:S02]  /*6e00*/  FSEL R19, R25, -INF , !P6 ;  /* 0xff80000019137808 */ /* 0x000fe40007000000 */
[----:B------:R-:W-:Y:S01]  /*6e10*/  FSEL R17, R21, -INF , !P5 ;  /* 0xff80000015117808 */ /* 0x000fe20006800000 */
[----:B------:R-:W-:Y:S01]  /*6e20*/  MUFU.TANH R137, R137 ;  /* 0x0000008900897308 */ /* 0x000fe20000002400 */
[----:B--2---:R-:W-:Y:S02]  /*6e30*/  FSEL R186, R16, -INF , !P3 ;  /* 0xff80000010ba7808 */ /* 0x004fe40005800000 */
[-C--:B------:R-:W-:Y:S02]  /*6e40*/  ISETP.GE.AND P6, PT, R9, R230.reuse, PT ;  /* 0x000000e60900720c */ /* 0x080fe40003fc6270 */
[----:B------:R-:W-:-:S02]  /*6e50*/  ISETP.GE.AND P5, PT, R5, R230, PT ;  /* 0x000000e60500720c */ /* 0x000fc40003fa6270 */
[----:B------:R-:W-:Y:S02]  /*6e60*/  FSEL R25, R10, -INF , !P0 ;  /* 0xff8000000a197808 */ /* 0x000fe40004000000 */
[----:B------:R-:W-:Y:S01]  /*6e70*/  ISETP.GT.AND P3, PT, R14, R4, PT ;  /* 0x000000040e00720c */ /* 0x000fe20003f64270 */
[----:B------:R-:W2:Y:S01]  /*6e80*/  MUFU.TANH R10, R177 ;  /* 0x000000b1000a7308 */ /* 0x000ea20000002400 */
[----:B------:R-:W-:Y:S02]  /*6e90*/  FSEL R26, R15, -INF , !P6 ;  /* 0xff8000000f1a7808 */ /* 0x000fe40007000000 */
[----:B------:R-:W-:Y:S02]  /*6ea0*/  FSEL R29, R11, -INF , !P5 ;  /* 0xff8000000b1d7808 */ /* 0x000fe40006800000 */
[----:B------:R-:W-:Y:S02]  /*6eb0*/  FSEL R139, R139, -INF , !P3 ;  /* 0xff8000008b8b7808 */ /* 0x000fe40005800000 */
[-C--:B------:R-:W-:Y:S01]  /*6ec0*/  ISETP.GE.AND P6, PT, R3, R230.reuse, PT ;  /* 0x000000e60300720c */ /* 0x080fe20003fc6270 */
[----:B------:R4:W5:Y:S01]  /*6ed0*/  MUFU.TANH R177, R140 ;  /* 0x0000008c00b17308 */ /* 0x0009620000002400 */
[----:B------:R-:W-:-:S02]  /*6ee0*/  ISETP.GE.AND P0, PT, R2, R230, PT ;  /* 0x000000e60200720c */ /* 0x000fc40003f06270 */
[----:B------:R-:W-:Y:S02]  /*6ef0*/  ISETP.GE.AND P5, PT, R8, R230, PT ;  /* 0x000000e60800720c */ /* 0x000fe40003fa6270 */
[----:B------:R-:W-:Y:S02]  /*6f00*/  ISETP.GT.AND P3, PT, R14, R7, PT ;  /* 0x000000070e00720c */ /* 0x000fe40003f64270 */
[----:B------:R-:W-:Y:S02]  /*6f10*/  FSEL R184, R19, -INF , !P6 ;  /* 0xff80000013b87808 */ /* 0x000fe40007000000 */
[----:B------:R-:W-:Y:S02]  /*6f20*/  FSEL R183, R18, -INF , !P0 ;  /* 0xff80000012b77808 */ /* 0x000fe40004000000 */
[----:B------:R-:W-:Y:S02]  /*6f30*/  FSEL R182, R17, -INF , !P5 ;  /* 0xff80000011b67808 */ /* 0x000fe40006800000 */
[----:B-1----:R-:W-:-:S02]  /*6f40*/  FSEL R176, R176, -INF , !P3 ;  /* 0xff800000b0b07808 */ /* 0x002fc40005800000 */
[C---:B------:R-:W-:Y:S02]  /*6f50*/  ISETP.GT.AND P6, PT, R14.reuse, R9, PT ;  /* 0x000000090e00720c */ /* 0x040fe40003fc4270 */
[C---:B------:R-:W-:Y:S02]  /*6f60*/  ISETP.GT.AND P0, PT, R14.reuse, R6, PT ;  /* 0x000000060e00720c */ /* 0x040fe40003f04270 */
[----:B------:R-:W-:Y:S02]  /*6f70*/  ISETP.GT.AND P5, PT, R14, R5, PT ;  /* 0x000000050e00720c */ /* 0x000fe40003fa4270 */
[----:B------:R-:W-:Y:S02]  /*6f80*/  ISETP.GT.U32.AND P3, PT, R216, R217, PT ;  /* 0x000000d9d800720c */ /* 0x000fe40003f64070 */
[----:B------:R-:W-:Y:S02]  /*6f90*/  FSEL R24, R200, -INF , !P6 ;  /* 0xff800000c8187808 */ /* 0x000fe40007000000 */
[----:B------:R-:W-:-:S02]  /*6fa0*/  FSEL R35, R185, -INF , !P0 ;  /* 0xff800000b9237808 */ /* 0x000fc40004000000 */
[----:B---3--:R-:W-:Y:S02]  /*6fb0*/  FSEL R138, R138, -INF , !P5 ;  /* 0xff8000008a8a7808 */ /* 0x008fe40006800000 */
[C---:B------:R-:W-:Y:S02]  /*6fc0*/  ISETP.GT.AND P6, PT, R14.reuse, R3, PT ;  /* 0x000000030e00720c */ /* 0x040fe40003fc4270 */
[C---:B------:R-:W-:Y:S02]  /*6fd0*/  ISETP.GT.AND P0, PT, R14.reuse, R2, PT ;  /* 0x000000020e00720c */ /* 0x040fe40003f04270 */
[----:B------:R-:W-:Y:S02]  /*6fe0*/  ISETP.GT.AND P5, PT, R14, R8, PT ;  /* 0x000000080e00720c */ /* 0x000fe40003fa4270 */
[----:B----4-:R-:W-:Y:S02]  /*6ff0*/  FSEL R140, R20, -INF , !P6 ;  /* 0xff800000148c7808 */ /* 0x010fe40007000000 */
[----:B--2---:R-:W-:-:S02]  /*7000*/  FSEL R141, R10, -INF , !P0 ;  /* 0xff8000000a8d7808 */ /* 0x004fc40004000000 */
[----:B-----5:R-:W-:Y:S02]  /*7010*/  FSEL R177, R177, -INF , !P5 ;  /* 0xff800000b1b17808 */ /* 0x020fe40006800000 */
[----:B------:R-:W-:Y:S02]  /*7020*/  ISETP.GE.AND P6, PT, R9, R228, PT ;  /* 0x000000e40900720c */ /* 0x000fe40003fc6270 */
[----:B------:R-:W-:Y:S02]  /*7030*/  ISETP.GT.AND P0, PT, R13, R9, PT ;  /* 0x000000090d00720c */ /* 0x000fe40003f04270 */
[----:B------:R-:W-:Y:S02]  /*7040*/  ISETP.GE.AND P5, PT, R9, R231, PT ;  /* 0x000000e70900720c */ /* 0x000fe40003fa6270 */
[----:B------:R-:W-:Y:S02]  /*7050*/  FMNMX3.FTZ R9, R134, R27, R28, !PT ;  /* 0x0000001b86097276 */ /* 0x000fe4000781001c */
[----:B------:R-:W-:-:S02]  /*7060*/  FSEL R24, R24, -INF , !P6 ;  /* 0xff80000018187808 */ /* 0x000fc40007000000 */
[----:B------:R-:W-:Y:S02]  /*7070*/  ISETP.GE.AND P6, PT, R6, R228, PT ;  /* 0x000000e40600720c */ /* 0x000fe40003fc6270 */
[----:B------:R-:W-:Y:S02]  /*7080*/  FSEL R34, R201, -INF , !P0 ;  /* 0xff800000c9227808 */ /* 0x000fe40004000000 */
[----:B------:R-:W-:Y:S01]  /*7090*/  FMNMX3.FTZ R33, R9, R32, R31, !PT ;  /* 0x0000002009217276 */ /* 0x000fe2000781001f */
[----:B------:R-:W-:Y:S08]  /*70a0*/  @!P3 BRA `(.L_x_2630) ;  /* 0x0000000000a8b947 */ /* 0x000ff00003800000 */
[----:B------:R-:W2:Y:S01]  /*70b0*/  LDL R217, [R1] ;  /* 0x0000000001d97983 */ /* 0x000ea20000100800 */
[----:B------:R-:W-:Y:S01]  /*70c0*/  VIADD R12, R239, 0xfffffffd ;  /* 0xfffffffdef0c7836 */ /* 0x000fe20000000000 */
[----:B------:R-:W-:Y:S01]  /*70d0*/  MOV R17, UR14 ;  /* 0x0000000e00117c02 */ /* 0x000fe20008000f00 */
[----:B------:R-:W-:Y:S01]  /*70e0*/  IMAD.U32 R16, RZ, RZ, UR15 ;  /* 0x0000000fff107e24 */ /* 0x000fe2000f8e00ff */
[----:B------:R-:W-:Y:S01]  /*70f0*/  MOV R15, UR14 ;  /* 0x0000000e000f7c02 */ /* 0x000fe20008000f00 */
[C---:B------:R-:W-:Y:S02]  /*7100*/  IMAD R9, R12.reuse, UR4, RZ ;  /* 0x000000040c097c24 */ /* 0x040fe4000f8e02ff */
[----:B------:R-:W-:-:S04]  /*7110*/  IMAD.WIDE.U32 R10, R12, UR11, RZ ;  /* 0x0000000b0c0a7c25 */ /* 0x000fc8000f8e00ff */
[----:B------:R-:W-:Y:S02]  /*7120*/  IMAD.IADD R11, R11, 0x1, R9 ;  /* 0x000000010b0b7824 */ /* 0x000fe400078e0209 */
[----:B------:R-:W-:-:S04]  /*7130*/  @!P2 IMAD.WIDE.U32 R16, R12, UR11, R16 ;  /* 0x0000000b0c10ac25 */ /* 0x000fc8000f8e0010 */
[----:B------:R-:W-:-:S04]  /*7140*/  IMAD.U32 R14, RZ, RZ, UR15 ;  /* 0x0000000fff0e7e24 */ /* 0x000fc8000f8e00ff */
[----:B------:R-:W-:Y:S01]  /*7150*/  @!P1 IMAD.WIDE.U32 R14, R12, UR11, R14 ;  /* 0x0000000b0c0e9c25 */ /* 0x000fe2000f8e000e */
[----:B--2---:R-:W-:-:S04]  /*7160*/  @!P2 LEA R22, P0, R10, R217, 0x1 ;  /* 0x000000d90a16a211 */ /* 0x004fc800078008ff */
[C---:B------:R-:W-:Y:S02]  /*7170*/  @!P2 LEA.HI.X R23, R10.reuse, R252, R11, 0x1, P0 ;  /* 0x000000fc0a17a211 */ /* 0x040fe400000f0c0b */
[----:B------:R-:W-:-:S03]  /*7180*/  @!P1 LEA R20, P0, R10, R217, 0x1 ;  /* 0x000000d90a149211 */ /* 0x000fc600078008ff */
[----:B------:R-:W-:Y:S01]  /*7190*/  @!PT LDS RZ, [RZ] ;  /* 0x00000000fffff984 */ /* 0x000fe20000000800 */
[----:B------:R-:W-:Y:S01]  /*71a0*/  @!PT LDS RZ, [RZ] ;  /* 0x00000000fffff984 */ /* 0x000fe20000000800 */
[----:B------:R-:W-:Y:S01]  /*71b0*/  @!PT LDS RZ, [RZ] ;  /* 0x00000000fffff984 */ /* 0x000fe20000000800 */
[----:B------:R1:W-:Y:S01]  /*71c0*/  @!P2 LDGSTS.E.BYPASS.LTC128B.128 [R226+0x8000], desc[UR18][R22.64] ;  /* 0x0800000016e2afae */ /* 0x0003e2000b981a12 */
[-C--:B------:R-:W-:Y:S01]  /*71d0*/  @!P1 LEA.HI.X R21, R10, R252.reuse, R11, 0x1, P0 ;  /* 0x000000fc0a159211 */ /* 0x080fe200000f0c0b */
[C---:B------:R-:W-:Y:S01]  /*71e0*/  @!P2 IMAD.IADD R10, R9.reuse, 0x1, R17 ;  /* 0x00000001090aa824 */ /* 0x040fe200078e0211 */
[C---:B------:R-:W-:Y:S01]  /*71f0*/  @!P2 LEA R18, P0, R16.reuse, R217, 0x1 ;  /* 0x000000d91012a211 */ /* 0x040fe200078008ff */
[----:B------:R1:W-:Y:S01]  /*7200*/  @P2 STS.128 [R226+0x8000], RZ ;  /* 0x008000ffe2002388 */ /* 0x0003e20000000c00 */
[----:B------:R-:W-:Y:S02]  /*7210*/  @!P1 IADD3 R9, PT, PT, R9, R15, RZ ;  /* 0x0000000f09099210 */ /* 0x000fe40007ffe0ff */
        /* <DEDUP_REMOVED lines=19> */
.L_x_2630:
[----:B------:R-:W-:Y:S01]  /*7350*/  FMNMX3.FTZ R9, R33, R198, R197, !PT ;  /* 0x000000c621097276 */ /* 0x000fe200078100c5 */
[----:B------:R-:W-:Y:S01]  /*7360*/  FMUL.FTZ R12, R195, UR6 ;  /* 0x00000006c30c7c20 */ /* 0x000fe20008410000 */
[----:B-1----:R-:W-:Y:S01]  /*7370*/  FSEL R10, R34, -INF , !P5 ;  /* 0xff800000220a7808 */ /* 0x002fe20006800000 */
[----:B------:R-:W-:Y:S01]  /*7380*/  FMUL.FTZ R15, R142, UR6 ;  /* 0x000000068e0f7c20 */ /* 0x000fe20008410000 */
[----:B------:R-:W-:Y:S01]  /*7390*/  ISETP.GT.AND P0, PT, R13, R6, PT ;  /* 0x000000060d00720c */ /* 0x000fe20003f04270 */
[----:B------:R1:W2:Y:S01]  /*73a0*/  MUFU.TANH R20, R12 ;  /* 0x0000000c00147308 */ /* 0x0002a20000002400 */
[----:B------:R-:W-:Y:S01]  /*73b0*/  ISETP.GE.AND P5, PT, R6, R231, PT ;  /* 0x000000e70600720c */ /* 0x000fe20003fa6270 */
[----:B------:R-:W-:Y:S01]  /*73c0*/  FMUL.FTZ R18, R143, UR6 ;  /* 0x000000068f127c20 */ /* 0x000fe20008410000 */
[----:B------:R-:W-:Y:S02]  /*73d0*/  FMNMX3.FTZ R6, R9, R196, R199, !PT ;  /* 0x000000c409067276 */ /* 0x000fe400078100c7 */
[----:B------:R-:W-:-:S02]  /*73e0*/  FSEL R11, R132, -INF , !P0 ;  /* 0xff800000840b7808 */ /* 0x000fc40004000000 */
[----:B------:R-:W-:Y:S01]  /*73f0*/  ISETP.GT.AND P0, PT, R13, R5, PT ;  /* 0x000000050d00720c */ /* 0x000fe20003f04270 */
[----:B------:R-:W3:Y:S01]  /*7400*/  SHFL.BFLY PT, R14, R6, 0x2, 0x1f ;  /* 0x0c401f00060e7f89 */ /* 0x000ee200000e0000 */
[----:B------:R-:W-:Y:S01]  /*7410*/  FSEL R9, R35, -INF , !P6 ;  /* 0xff80000023097808 */ /* 0x000fe20007000000 */
[----:B------:R-:W-:Y:S01]  /*7420*/  MUFU.TANH R33, R15 ;  /* 0x0000000f00217308 */ /* 0x000fe20000002400 */
[----:B------:R-:W-:Y:S01]  /*7430*/  FSEL R22, R11, -INF , !P5 ;  /* 0xff8000000b167808 */ /* 0x000fe20006800000 */
[----:B------:R-:W-:Y:S01]  /*7440*/  FMUL.FTZ R11, R178, UR6 ;  /* 0x00000006b20b7c20 */ /* 0x000fe20008410000 */
[C---:B------:R-:W-:Y:S02]  /*7450*/  ISETP.GE.AND P6, PT, R5.reuse, R228, PT ;  /* 0x000000e40500720c */ /* 0x040fe40003fc6270 */
[----:B------:R-:W-:Y:S02]  /*7460*/  ISETP.GE.AND P5, PT, R5, R231, PT ;  /* 0x000000e70500720c */ /* 0x000fe40003fa6270 */
[----:B------:R-:W-:Y:S01]  /*7470*/  FSEL R5, R137, -INF , !P0 ;  /* 0xff80000089057808 */ /* 0x000fe20004000000 */
[----:B------:R4:W5:Y:S01]  /*7480*/  MUFU.TANH R16, R11 ;  /* 0x0000000b00107308 */ /* 0x0009620000002400 */
[----:B-1----:R-:W-:-:S02]  /*7490*/  FSEL R12, R138, -INF , !P6 ;  /* 0xff8000008a0c7808 */ /* 0x002fc40007000000 */
[----:B------:R-:W-:Y:S02]  /*74a0*/  FSEL R21, R5, -INF , !P5 ;  /* 0xff80000005157808 */ /* 0x000fe40006800000 */
[----:B------:R-:W-:Y:S02]  /*74b0*/  FMNMX3.FTZ R5, R133, R26, R25, !PT ;  /* 0x0000001a85057276 */ /* 0x000fe40007810019 */
[C---:B------:R-:W-:Y:S02]  /*74c0*/  ISETP.GE.AND P6, PT, R4.reuse, R228, PT ;  /* 0x000000e40400720c */ /* 0x040fe40003fc6270 */
[----:B------:R-:W-:Y:S02]  /*74d0*/  ISETP.GT.AND P0, PT, R13, R4, PT ;  /* 0x000000040d00720c */ /* 0x000fe40003f04270 */
[----:B------:R-:W-:Y:S02]  /*74e0*/  ISETP.GE.AND P5, PT, R4, R231, PT ;  /* 0x000000e70400720c */ /* 0x000fe40003fa6270 */
[----:B------:R-:W-:-:S02]  /*74f0*/  FMNMX3.FTZ R4, R5, R29, R30, !PT ;  /* 0x0000001d05047276 */ /* 0x000fc4000781001e */
[----:B--2---:R-:W-:Y:S01]  /*7500*/  FSEL R20, R20, -INF , !P0 ;  /* 0xff80000014147808 */ /* 0x004fe20004000000 */
[----:B----4-:R-:W-:Y:S01]  /*7510*/  FMUL.FTZ R11, R179, UR6 ;  /* 0x00000006b30b7c20 */ /* 0x010fe20008410000 */
[----:B------:R-:W-:Y:S02]  /*7520*/  FMNMX3.FTZ R4, R4, R184, R183, !PT ;  /* 0x000000b804047276 */ /* 0x000fe400078100b7 */
[----:B---3--:R-:W-:Y:S01]  /*7530*/  FMNMX.FTZ R5, R6, R14, !PT ;  /* 0x0000000e06057209 */ /* 0x008fe20007810000 */
[----:B------:R1:W2:Y:S01]  /*7540*/  MUFU.TANH R23, R11 ;  /* 0x0000000b00177308 */ /* 0x0002a20000002400 */
[----:B------:R-:W-:Y:S02]  /*7550*/  ISETP.GT.AND P0, PT, R13, R3, PT ;  /* 0x000000030d00720c */ /* 0x000fe40003f04270 */
[----:B------:R-:W-:Y:S01]  /*7560*/  FMNMX3.FTZ R4, R4, R182, R186, !PT ;  /* 0x000000b604047276 */ /* 0x000fe200078100ba */
[----:B------:R-:W3:Y:S01]  /*7570*/  SHFL.BFLY PT, R17, R5, 0x1, 0x1f ;  /* 0x0c201f0005117f89 */ /* 0x000ee200000e0000 */
[----:B-----5:R-:W-:-:S02]  /*7580*/  FSEL R14, R16, -INF , !P0 ;  /* 0xff800000100e7808 */ /* 0x020fc40004000000 */
[----:B------:R-:W-:Y:S01]  /*7590*/  ISETP.GT.AND P0, PT, R13, R2, PT ;  /* 0x000000020d00720c */ /* 0x000fe20003f04270 */
[----:B------:R-:W4:Y:S01]  /*75a0*/  SHFL.BFLY PT, R16, R4, 0x2, 0x1f ;  /* 0x0c401f0004107f89 */ /* 0x000f2200000e0000 */
[----:B------:R-:W-:Y:S02]  /*75b0*/  FMNMX3.FTZ R6, R135, R24, R9, !PT ;  /* 0x0000001887067276 */ /* 0x000fe40007810009 */
[----:B------:R-:W-:Y:S02]  /*75c0*/  MOV R192, R251 ;  /* 0x000000fb00c07202 */ /* 0x000fe40000000f00 */
[----:B------:R-:W-:Y:S02]  /*75d0*/  MOV R193, R250 ;  /* 0x000000fa00c17202 */ /* 0x000fe40000000f00 */
[----:B------:R-:W-:Y:S02]  /*75e0*/  MOV R194, R249 ;  /* 0x000000f900c27202 */ /* 0x000fe40000000f00 */
[----:B-1----:R-:W-:-:S02]  /*75f0*/  FSEL R11, R139, -INF , !P6 ;  /* 0xff8000008b0b7808 */ /* 0x002fc40007000000 */
[-C--:B------:R-:W-:Y:S02]  /*7600*/  ISETP.GE.AND P6, PT, R3, R228.reuse, PT ;  /* 0x000000e40300720c */ /* 0x080fe40003fc6270 */
[----:B--2---:R-:W-:Y:S02]  /*7610*/  FSEL R15, R23, -INF , !P0 ;  /* 0xff800000170f7808 */ /* 0x004fe40004000000 */
[----:B------:R-:W-:Y:S01]  /*7620*/  FSEL R19, R140, -INF , !P6 ;  /* 0xff8000008c137808 */ /* 0x000fe20007000000 */
[----:B------:R1:W2:Y:S01]  /*7630*/  MUFU.TANH R23, R18 ;  /* 0x0000001200177308 */ /* 0x0002a20000002400 */
[-C--:B------:R-:W-:Y:S02]  /*7640*/  ISETP.GE.AND P6, PT, R2, R228.reuse, PT ;  /* 0x000000e40200720c */ /* 0x080fe40003fc6270 */
[----:B------:R-:W-:Y:S02]  /*7650*/  ISETP.GE.AND P0, PT, R7, R228, PT ;  /* 0x000000e40700720c */ /* 0x000fe40003f06270 */
[----:B------:R-:W-:-:S02]  /*7660*/  FSEL R178, R141, -INF , !P6 ;  /* 0xff8000008db27808 */ /* 0x000fc40007000000 */
[----:B------:R-:W-:Y:S01]  /*7670*/  ISETP.GE.AND P6, PT, R8, R228, PT ;  /* 0x000000e40800720c */ /* 0x000fe20003fc6270 */
[----:B------:R-:W-:Y:S01]  /*7680*/  LDSM.16.MT88.4 R140, [R220+0xa000] ;  /* 0x00a00000dc8c783b */ /* 0x000fe20000004200 */
[----:B------:R-:W-:Y:S02]  /*7690*/  FSEL R176, R176, -INF , !P0 ;  /* 0xff800000b0b07808 */ /* 0x000fe40004000000 */
[----:B------:R-:W-:Y:S02]  /*76a0*/  FSEL R177, R177, -INF , !P6 ;  /* 0xff800000b1b17808 */ /* 0x000fe40007000000 */
[-C--:B------:R-:W-:Y:S02]  /*76b0*/  ISETP.GE.AND P6, PT, R3, R231.reuse, PT ;  /* 0x000000e70300720c */ /* 0x080fe40003fc6270 */
[----:B------:R-:W-:Y:S02]  /*76c0*/  ISETP.GE.AND P0, PT, R2, R231, PT ;  /* 0x000000e70200720c */ /* 0x000fe40003f06270 */
[----:B------:R-:W-:-:S02]  /*76d0*/  FSEL R179, R14, -INF , !P6 ;  /* 0xff8000000eb37808 */ /* 0x000fc40007000000 */
[----:B-1----:R-:W-:Y:S02]  /*76e0*/  FSEL R18, R20, -INF , !P5 ;  /* 0xff80000014127808 */ /* 0x002fe40006800000 */
[C---:B------:R-:W-:Y:S02]  /*76f0*/  ISETP.GT.AND P6, PT, R13.reuse, R8, PT ;  /* 0x000000080d00720c */ /* 0x040fe40003fc4270 */
[----:B------:R-:W-:Y:S02]  /*7700*/  ISETP.GT.AND P5, PT, R13, R7, PT ;  /* 0x000000070d00720c */ /* 0x000fe40003fa4270 */
[----:B------:R-:W-:Y:S02]  /*7710*/  FMNMX3.FTZ R3, R136, R10, R22, !PT ;  /* 0x0000000a88037276 */ /* 0x000fe40007810016 */
[----:B---3--:R-:W-:Y:S02]  /*7720*/  FMNMX.FTZ R211, R5, R17, !PT ;  /* 0x0000001105d37209 */ /* 0x008fe40007810000 */
[----:B------:R-:W-:-:S02]  /*7730*/  FSEL R180, R15, -INF , !P0 ;  /* 0xff8000000fb47808 */ /* 0x000fc40004000000 */
[----:B----4-:R-:W-:Y:S01]  /*7740*/  FMNMX.FTZ R2, R4, R16, !PT ;  /* 0x0000001004027209 */ /* 0x010fe20007810000 */
[----:B------:R-:W-:Y:S01]  /*7750*/  FMUL.FTZ R14, R211, UR8 ;  /* 0x00000008d30e7c20 */ /* 0x000fe20008410000 */
[----:B------:R-:W-:Y:S02]  /*7760*/  FSEL R5, R33, -INF , !P6 ;  /* 0xff80000021057808 */ /* 0x000fe40007000000 */
[-C--:B------:R-:W-:Y:S02]  /*7770*/  ISETP.GE.AND P0, PT, R8, R231.reuse, PT ;  /* 0x000000e70800720c */ /* 0x080fe40003f06270 */
[----:B------:R-:W-:Y:S02]  /*7780*/  ISETP.GE.AND P6, PT, R7, R231, PT ;  /* 0x000000e70700720c */ /* 0x000fe40003fc6270 */
[----:B--2---:R-:W-:Y:S01]  /*7790*/  FSEL R4, R23, -INF , !P5 ;  /* 0xff80000017047808 */ /* 0x004fe20006800000 */
[----:B------:R-:W1:Y:S01]  /*77a0*/  SHFL.BFLY PT, R7, R2, 0x1, 0x1f ;  /* 0x0c201f0002077f89 */ /* 0x000e6200000e0000 */
[----:B------:R-:W-:-:S02]  /*77b0*/  FMNMX3.FTZ R3, R3, R21, R18, !PT ;  /* 0x0000001503037276 */ /* 0x000fc40007810012 */
[----:B------:R-:W-:Y:S02]  /*77c0*/  FSEL R217, R5, -INF , !P0 ;  /* 0xff80000005d97808 */ /* 0x000fe40004000000 */
[----:B------:R-:W-:Y:S02]  /*77d0*/  FSEL R225, R4, -INF , !P6 ;  /* 0xff80000004e17808 */ /* 0x000fe40007000000 */
[----:B------:R-:W-:Y:S02]  /*77e0*/  FMNMX3.FTZ R3, R3, R179, R180, !PT ;  /* 0x000000b303037276 */ /* 0x000fe400078100b4 */
[----:B------:R-:W-:Y:S02]  /*77f0*/  FMNMX3.FTZ R6, R6, R12, R11, !PT ;  /* 0x0000000c06067276 */ /* 0x000fe4000781000b */
[----:B------:R-:W-:Y:S02]  /*7800*/  FMNMX3.FTZ R3, R3, R217, R225, !PT ;  /* 0x000000d903037276 */ /* 0x000fe400078100e1 */
[----:B------:R-:W-:-:S02]  /*7810*/  FMNMX3.FTZ R6, R6, R19, R178, !PT ;  /* 0x0000001306067276 */ /* 0x000fc400078100b2 */
[----:B------:R-:W-:Y:S01]  /*7820*/  FSETP.NEU.FTZ.AND P5, PT, R211, -INF , PT ;  /* 0xff800000d300780b */ /* 0x000fe20003fbd000 */
[----:B------:R-:W2:Y:S01]  /*7830*/  SHFL.BFLY PT, R5, R3, 0x2, 0x1f ;  /* 0x0c401f0003057f89 */ /* 0x000ea200000e0000 */
[----:B------:R-:W-:Y:S02]  /*7840*/  FMNMX3.FTZ R6, R6, R177, R176, !PT ;  /* 0x000000b106067276 */ /* 0x000fe400078100b0 */
[----:B------:R-:W-:Y:S02]  /*7850*/  FSEL R14, R14, RZ, P5 ;  /* 0x000000ff0e0e7208 */ /* 0x000fe40002800000 */
[----:B------:R-:W-:Y:S01]  /*7860*/  MOV R200, R248 ;  /* 0x000000f800c87202 */ /* 0x000fe20000000f00 */
[----:B------:R-:W3:Y:S01]  /*7870*/  SHFL.BFLY PT, R8, R6, 0x2, 0x1f ;  /* 0x0c401f0006087f89 */ /* 0x000ee200000e0000 */
[----:B-1----:R-:W-:Y:S01]  /*7880*/  FMNMX.FTZ R210, R2, R7, !PT ;  /* 0x0000000702d27209 */ /* 0x002fe20007810000 */
[--C-:B------:R-:W-:Y:S01]  /*7890*/  FFMA.FTZ R27, R27, UR8, -R14.reuse ;  /* 0x000000081b1b7c23 */ /* 0x100fe2000801080e */
[--C-:B------:R-:W-:Y:S01]  /*78a0*/  FFMA.FTZ R28, R28, UR8, -R14.reuse ;  /* 0x000000081c1c7c23 */ /* 0x100fe2000801080e */
[--C-:B------:R-:W-:Y:S01]  /*78b0*/  FFMA.FTZ R32, R32, UR8, -R14.reuse ;  /* 0x0000000820207c23 */ /* 0x100fe2000801080e */
[C---:B------:R-:W-:Y:S01]  /*78c0*/  FSETP.NEU.FTZ.AND P6, PT, R210.reuse, -INF , PT ;  /* 0xff800000d200780b */ /* 0x040fe20003fdd000 */
[----:B------:R-:W-:Y:S01]  /*78d0*/  FMUL.FTZ R13, R210, UR8 ;  /* 0x00000008d20d7c20 */ /* 0x000fe20008410000 */
[----:B------:R-:W-:Y:S01]  /*78e0*/  FFMA.FTZ R31, R31, UR8, -R14 ;  /* 0x000000081f1f7c23 */ /* 0x000fe2000801080e */
[----:B------:R-:W-:Y:S03]  /*78f0*/  MUFU.EX2 R251, R27 ;  /* 0x0000001b00fb7308 */ /* 0x000fe60000000800 */
[----:B------:R-:W-:-:S05]  /*7900*/  FSEL R13, R13, RZ, P6 ;  /* 0x000000ff0d0d7208 */ /* 0x000fca0003000000 */
[--C-:B------:R-:W-:Y:S01]  /*7910*/  FFMA.FTZ R26, R26, UR8, -R13.reuse ;  /* 0x000000081a1a7c23 */ /* 0x100fe2000801080d */
[----:B--2---:R-:W-:Y:S01]  /*7920*/  FMNMX.FTZ R3, R3, R5, !PT ;  /* 0x0000000503037209 */ /* 0x004fe20007810000 */
[--C-:B------:R-:W-:Y:S01]  /*7930*/  FFMA.FTZ R25, R25, UR8, -R13.reuse ;  /* 0x0000000819197c23 */ /* 0x100fe2000801080d */
[--C-:B------:R-:W-:Y:S01]  /*7940*/  FFMA.FTZ R29, R29, UR8, -R13.reuse ;  /* 0x000000081d1d7c23 */ /* 0x100fe2000801080d */
[----:B------:R-:W-:Y:S01]  /*7950*/  FFMA.FTZ R30, R30, UR8, -R13 ;  /* 0x000000081e1e7c23 */ /* 0x000fe2000801080d */
[----:B------:R-:W1:Y:S01]  /*7960*/  MUFU.EX2 R250, R28 ;  /* 0x0000001c00fa7308 */ /* 0x000e620000000800 */
[----:B------:R-:W2:Y:S01]  /*7970*/  SHFL.BFLY PT, R5, R3, 0x1, 0x1f ;  /* 0x0c201f0003057f89 */ /* 0x000ea200000e0000 */
[----:B---3--:R-:W-:-:S05]  /*7980*/  FMNMX.FTZ R4, R6, R8, !PT ;  /* 0x0000000806047209 */ /* 0x008fca0007810000 */
[----:B------:R-:W3:Y:S01]  /*7990*/  SHFL.BFLY PT, R6, R4, 0x1, 0x1f ;  /* 0x0c201f0004067f89 */ /* 0x000ee200000e0000 */
[----:B------:R-:W-:Y:S08]  /*79a0*/  MUFU.EX2 R249, R32 ;  /* 0x0000002000f97308 */ /* 0x000ff00000000800 */
[----:B------:R-:W-:Y:S01]  /*79b0*/  MUFU.EX2 R201, R31 ;  /* 0x0000001f00c97308 */ /* 0x000fe20000000800 */
[----:B-1----:R-:W-:-:S07]  /*79c0*/  F2FP.F16.F32.PACK_AB R8, R250, R251 ;  /* 0x000000fbfa08723e */ /* 0x002fce00000000ff */
[----:B------:R-:W-:Y:S01]  /*79d0*/  MUFU.EX2 R238, R26 ;  /* 0x0000001a00ee7308 */ /* 0x000fe20000000800 */
[----:B--2---:R-:W-:Y:S02]  /*79e0*/  FMNMX.FTZ R208, R3, R5, !PT ;  /* 0x0000000503d07209 */ /* 0x004fe40007810000 */
[----:B------:R-:W-:Y:S02]  /*79f0*/  FSEL R5, R211, RZ, P5 ;  /* 0x000000ffd3057208 */ /* 0x000fe40002800000 */
[C---:B------:R-:W-:Y:S01]  /*7a00*/  FSETP.NEU.FTZ.AND P5, PT, R208.reuse, -INF , PT ;  /* 0xff800000d000780b */ /* 0x040fe20003fbd000 */
[----:B------:R-:W-:Y:S01]  /*7a10*/  FMUL.FTZ R17, R208, UR8 ;  /* 0x00000008d0117c20 */ /* 0x000fe20008410000 */
[----:B---3--:R-:W-:Y:S01]  /*7a20*/  FMNMX.FTZ R209, R4, R6, !PT ;  /* 0x0000000604d17209 */ /* 0x008fe20007810000 */
[----:B------:R-:W-:Y:S03]  /*7a30*/  MUFU.EX2 R237, R25 ;  /* 0x0000001900ed7308 */ /* 0x000fe60000000800 */
[----:B------:R-:W-:Y:S01]  /*7a40*/  FSEL R17, R17, RZ, P5 ;  /* 0x000000ff11117208 */ /* 0x000fe20002800000 */
[C---:B------:R-:W-:Y:S01]  /*7a50*/  FMUL.FTZ R2, R209.reuse, UR8 ;  /* 0x00000008d1027c20 */ /* 0x040fe20008410000 */
[----:B------:R-:W-:-:S03]  /*7a60*/  FSETP.NEU.FTZ.AND P0, PT, R209, -INF , PT ;  /* 0xff800000d100780b */ /* 0x000fc60003f1d000 */
[--C-:B------:R-:W-:Y:S01]  /*7a70*/  FFMA.FTZ R3, R22, UR8, -R17.reuse ;  /* 0x0000000816037c23 */ /* 0x100fe20008010811 */
[--C-:B------:R-:W-:Y:S01]  /*7a80*/  FFMA.FTZ R4, R21, UR8, -R17.reuse ;  /* 0x0000000815047c23 */ /* 0x100fe20008010811 */
[----:B------:R-:W-:Y:S01]  /*7a90*/  FSEL R2, R2, RZ, P0 ;  /* 0x000000ff02027208 */ /* 0x000fe20000000000 */
[----:B------:R-:W1:Y:S01]  /*7aa0*/  LDSM.16.MT88.4 R20, [R212+0xa000] ;  /* 0x00a00000d414783b */ /* 0x000e620000004200 */
[----:B------:R2:W-:Y:S01]  /*7ab0*/  MUFU.EX2 R187, R3 ;  /* 0x0000000300bb7308 */ /* 0x0005e20000000800 */
[----:B------:R-:W-:Y:S02]  /*7ac0*/  FFMA.FTZ R10, R10, UR8, -R17 ;  /* 0x000000080a0a7c23 */ /* 0x000fe40008010811 */
[--C-:B------:R-:W-:Y:S01]  /*7ad0*/  FFMA.FTZ R12, R12, UR8, -R2.reuse ;  /* 0x000000080c0c7c23 */ /* 0x100fe20008010802 */
[--C-:B------:R-:W-:Y:S01]  /*7ae0*/  FFMA.FTZ R24, R24, UR8, -R2.reuse ;  /* 0x0000000818187c23 */ /* 0x100fe20008010802 */
[--C-:B------:R-:W-:Y:S01]  /*7af0*/  FFMA.FTZ R9, R9, UR8, -R2.reuse ;  /* 0x0000000809097c23 */ /* 0x100fe20008010802 */
[----:B------:R-:W-:-:S02]  /*7b00*/  FFMA.FTZ R11, R11, UR8, -R2 ;  /* 0x000000080b0b7c23 */ /* 0x000fc40008010802 */
[----:B------:R3:W-:Y:S08]  /*7b10*/  MUFU.EX2 R188, R4 ;  /* 0x0000000400bc7308 */ /* 0x0007f00000000800 */
[----:B------:R-:W-:Y:S01]  /*7b20*/  MUFU.EX2 R190, R12 ;  /* 0x0000000c00be7308 */ /* 0x000fe20000000800 */
[----:B--2---:R-:W-:Y:S01]  /*7b30*/  FADD.FTZ R3, R134, -R5 ;  /* 0x8000000586037221 */ /* 0x004fe20000010000 */
[----:B------:R-:W-:-:S03]  /*7b40*/  FSEL R5, R209, RZ, P0 ;  /* 0x000000ffd1057208 */ /* 0x000fc60000000000 */
[----:B------:R-:W-:-:S03]  /*7b50*/  FMUL.FTZ R16, R3, UR8 ;  /* 0x0000000803107c20 */ /* 0x000fc60008410000 */
[----:B------:R-:W-:Y:S01]  /*7b60*/  MUFU.EX2 R239, R29 ;  /* 0x0000001d00ef7308 */ /* 0x000fe20000000800 */
[----:B---3--:R-:W-:-:S05]  /*7b70*/  FSEL R4, R210, RZ, P6 ;  /* 0x000000ffd2047208 */ /* 0x008fca0003000000 */
[----:B------:R-:W-:Y:S01]  /*7b80*/  FADD.FTZ R3, R133, -R4 ;  /* 0x8000000485037221 */ /* 0x000fe20000010000 */
[----:B------:R-:W-:Y:S01]  /*7b90*/  FADD.FTZ R4, R135, -R5 ;  /* 0x8000000587047221 */ /* 0x000fe20000010000 */
[----:B------:R2:W-:Y:S01]  /*7ba0*/  MUFU.EX2 R248, R30 ;  /* 0x0000001e00f87308 */ /* 0x0005e20000000800 */
[----:B------:R-:W-:Y:S01]  /*7bb0*/  LDSM.16.MT88.4 R132, [R219+0xa000] ;  /* 0x00a00000db84783b */ /* 0x000fe20000004200 */
[----:B------:R-:W-:Y:S01]  /*7bc0*/  FMUL.FTZ R15, R3, UR8 ;  /* 0x00000008030f7c20 */ /* 0x000fe20008410000 */
[----:B------:R-:W-:Y:S01]  /*7bd0*/  FSEL R3, R208, RZ, P5 ;  /* 0x000000ffd0037208 */ /* 0x000fe20002800000 */
[----:B------:R-:W-:-:S04]  /*7be0*/  FMUL.FTZ R4, R4, UR8 ;  /* 0x0000000804047c20 */ /* 0x000fc80008410000 */
[----:B------:R-:W-:Y:S01]  /*7bf0*/  FADD.FTZ R3, R136, -R3 ;  /* 0x8000000388037221 */ /* 0x000fe20000010000 */
[----:B------:R3:W4:Y:S03]  /*7c00*/  MUFU.EX2 R12, R4 ;  /* 0x00000004000c7308 */ /* 0x0007260000000800 */
[----:B------:R-:W-:-:S05]  /*7c10*/  FMUL.FTZ R3, R3, UR8 ;  /* 0x0000000803037c20 */ /* 0x000fca0008410000 */
[----:B------:R5:W-:Y:S01]  /*7c20*/  MUFU.EX2 R236, R24 ;  /* 0x0000001800ec7308 */ /* 0x000be20000000800 */
[----:B--2---:R-:W-:Y:S07]  /*7c30*/  LDSM.16.MT88.4 R28, [R220+0xb000] ;  /* 0x00b00000dc1c783b */ /* 0x004fee0000004200 */
[----:B------:R2:W-:Y:S01]  /*7c40*/  MUFU.EX2 R189, R9 ;  /* 0x0000000900bd7308 */ /* 0x0005e20000000800 */
[----:B---3--:R-:W-:Y:S01]  /*7c50*/  FFMA.FTZ R4, R18, UR8, -R17 ;  /* 0x0000000812047c23 */ /* 0x008fe20008010811 */
[-C--:B----4-:R-:W-:Y:S01]  /*7c60*/  FMUL.FTZ R148, R148, R12.reuse ;  /* 0x0000000c94947220 */ /* 0x090fe20000410000 */
[-C--:B------:R-:W-:Y:S01]  /*7c70*/  FMUL.FTZ R149, R149, R12.reuse ;  /* 0x0000000c95957220 */ /* 0x080fe20000410000 */
[-C--:B------:R-:W-:Y:S01]  /*7c80*/  FMUL.FTZ R152, R152, R12.reuse ;  /* 0x0000000c98987220 */ /* 0x080fe20000410000 */
[-C--:B------:R-:W-:Y:S01]  /*7c90*/  FMUL.FTZ R153, R153, R12.reuse ;  /* 0x0000000c99997220 */ /* 0x080fe20000410000 */
[----:B------:R-:W-:Y:S01]  /*7ca0*/  MOV R18, R245 ;  /* 0x000000f500127202 */ /* 0x000fe20000000f00 */
[-C--:B------:R-:W-:Y:S01]  /*7cb0*/  FMUL.FTZ R164, R164, R12.reuse ;  /* 0x0000000ca4a47220 */ /* 0x080fe20000410000 */
[----:B------:R3:W4:Y:S01]  /*7cc0*/  MUFU.EX2 R191, R11 ;  /* 0x0000000b00bf7308 */ /* 0x0007220000000800 */
[----:B------:R-:W-:Y:S01]  /*7cd0*/  @P4 IADD3 R18, PT, PT, R224, -0x40, RZ ;  /* 0xffffffc0e0124810 */ /* 0x000fe20007ffe0ff */
[----:B-----5:R-:W-:Y:S01]  /*7ce0*/  LDSM.16.MT88.4 R24, [R212+0xb000] ;  /* 0x00b00000d418783b */ /* 0x020fe20000004200 */
[-C--:B------:R-:W-:Y:S01]  /*7cf0*/  FMUL.FTZ R165, R165, R12.reuse ;  /* 0x0000000ca5a57220 */ /* 0x080fe20000410000 */
[-C--:B------:R-:W-:Y:S01]  /*7d00*/  FMUL.FTZ R168, R168, R12.reuse ;  /* 0x0000000ca8a87220 */ /* 0x080fe20000410000 */
[-C--:B------:R-:W-:Y:S01]  /*7d10*/  FMUL.FTZ R169, R169, R12.reuse ;  /* 0x0000000ca9a97220 */ /* 0x080fe20000410000 */
[----:B------:R-:W5:Y:S01]  /*7d20*/  LDSM.16.MT88.4 R136, [R18] ;  /* 0x000000001288783b */ /* 0x000f620000004200 */
[----:B------:R-:W-:Y:S01]  /*7d30*/  FMUL.FTZ R40, R40, R12 ;  /* 0x0000000c28287220 */ /* 0x000fe20000410000 */
[----:B------:R1:W1:Y:S01]  /*7d40*/  MUFU.EX2 R185, R10 ;  /* 0x0000000a00b97308 */ /* 0x0002620000000800 */
[----:B--2---:R-:W-:Y:S01]  /*7d50*/  F2FP.F16.F32.PACK_AB R9, R237, R238 ;  /* 0x000000eeed09723e */ /* 0x004fe200000000ff */
[----:B------:R-:W2:Y:S01]  /*7d60*/  LDSM.16.MT88.4 R32, [R18+0x1000] ;  /* 0x001000001220783b */ /* 0x000ea20000004200 */
[-C--:B------:R-:W-:Y:S01]  /*7d70*/  FMUL.FTZ R41, R41, R12.reuse ;  /* 0x0000000c29297220 */ /* 0x080fe20000410000 */
[-C--:B------:R-:W-:Y:S01]  /*7d80*/  FMUL.FTZ R44, R44, R12.reuse ;  /* 0x0000000c2c2c7220 */ /* 0x080fe20000410000 */
[-C--:B------:R-:W-:Y:S01]  /*7d90*/  FMUL.FTZ R45, R45, R12.reuse ;  /* 0x0000000c2d2d7220 */ /* 0x080fe20000410000 */
[-C--:B------:R-:W-:Y:S01]  /*7da0*/  FMUL.FTZ R56, R56, R12.reuse ;  /* 0x0000000c38387220 */ /* 0x080fe20000410000 */
[-C--:B------:R-:W-:Y:S01]  /*7db0*/  FMUL.FTZ R57, R57, R12.reuse ;  /* 0x0000000c39397220 */ /* 0x080fe20000410000 */
[----:B------:R-:W1:Y:S01]  /*7dc0*/  MUFU.EX2 R16, R16 ;  /* 0x0000001000107308 */ /* 0x000e620000000800 */
[----:B---3--:R-:W-:Y:S01]  /*7dd0*/  F2FP.F16.F32.PACK_AB R11, R248, R239 ;  /* 0x000000eff80b723e */ /* 0x008fe200000000ff */
[----:B------:R-:W-:Y:S01]  /*7de0*/  FMUL.FTZ R60, R60, R12 ;  /* 0x0000000c3c3c7220 */ /* 0x000fe20000410000 */
[----:B----4-:R-:W-:Y:S01]  /*7df0*/  F2FP.F16.F32.PACK_AB R6, R191, R190 ;  /* 0x000000bebf06723e */ /* 0x010fe200000000ff */
[-C--:B------:R-:W-:Y:S01]  /*7e00*/  FMUL.FTZ R61, R61, R12.reuse ;  /* 0x0000000c3d3d7220 */ /* 0x080fe20000410000 */
[-C--:B------:R-:W-:Y:S01]  /*7e10*/  FMUL.FTZ R72, R72, R12.reuse ;  /* 0x0000000c48487220 */ /* 0x080fe20000410000 */
[-C--:B------:R-:W-:Y:S01]  /*7e20*/  FMUL.FTZ R73, R73, R12.reuse ;  /* 0x0000000c49497220 */ /* 0x080fe20000410000 */
[-C--:B------:R-:W-:Y:S01]  /*7e30*/  FMUL.FTZ R76, R76, R12.reuse ;  /* 0x0000000c4c4c7220 */ /* 0x080fe20000410000 */
[----:B------:R-:W3:Y:S01]  /*7e40*/  MUFU.EX2 R15, R15 ;  /* 0x0000000f000f7308 */ /* 0x000ee20000000800 */
[----:B-1----:R-:W-:Y:S01]  /*7e50*/  F2FP.F16.F32.PACK_AB R10, R201, R249 ;  /* 0x000000f9c90a723e */ /* 0x002fe200000000ff */
[-C--:B------:R-:W-:Y:S01]  /*7e60*/  FMUL.FTZ R77, R77, R12.reuse ;  /* 0x0000000c4d4d7220 */ /* 0x080fe20000410000 */
[----:B------:R-:W-:Y:S01]  /*7e70*/  F2FP.F16.F32.PACK_AB R5, R187, R185 ;  /* 0x000000b9bb05723e */ /* 0x000fe200000000ff */
[-C--:B------:R-:W-:Y:S01]  /*7e80*/  FMUL.FTZ R88, R88, R12.reuse ;  /* 0x0000000c58587220 */ /* 0x080fe20000410000 */
[-C--:B------:R-:W-:Y:S01]  /*7e90*/  FMUL.FTZ R89, R89, R12.reuse ;  /* 0x0000000c59597220 */ /* 0x080fe20000410000 */
[-C--:B------:R-:W-:Y:S01]  /*7ea0*/  FMUL.FTZ R92, R92, R12.reuse ;  /* 0x0000000c5c5c7220 */ /* 0x080fe20000410000 */
[----:B------:R-:W-:Y:S01]  /*7eb0*/  FMUL.FTZ R93, R93, R12 ;  /* 0x0000000c5d5d7220 */ /* 0x000fe20000410000 */
[----:B------:R-:W1:Y:S01]  /*7ec0*/  MUFU.EX2 R3, R3 ;  /* 0x0000000300037308 */ /* 0x000e620000000800 */
[-C--:B------:R-:W-:Y:S01]  /*7ed0*/  FMUL.FTZ R144, R144, R16.reuse ;  /* 0x0000001090907220 */ /* 0x080fe20000410000 */
[-C--:B------:R-:W-:Y:S01]  /*7ee0*/  FMUL.FTZ R145, R145, R16.reuse ;  /* 0x0000001091917220 */ /* 0x080fe20000410000 */
[-C--:B------:R-:W-:Y:S01]  /*7ef0*/  FMUL.FTZ R156, R156, R16.reuse ;  /* 0x000000109c9c7220 */ /* 0x080fe20000410000 */
[----:B------:R-:W-:Y:S01]  /*7f00*/  FMUL.FTZ R157, R157, R16 ;  /* 0x000000109d9d7220 */ /* 0x000fe20000410000 */
[-C--:B------:R-:W-:Y:S01]  /*7f10*/  FMUL.FTZ R104, R104, R12.reuse ;  /* 0x0000000c68687220 */ /* 0x080fe20000410000 */
[-C--:B------:R-:W-:Y:S01]  /*7f20*/  FMUL.FTZ R105, R105, R12.reuse ;  /* 0x0000000c69697220 */ /* 0x080fe20000410000 */
[-C--:B------:R-:W-:Y:S01]  /*7f30*/  FMUL.FTZ R108, R108, R12.reuse ;  /* 0x0000000c6c6c7220 */ /* 0x080fe20000410000 */
[----:B------:R4:W5:Y:S01]  /*7f40*/  MUFU.EX2 R181, R4 ;  /* 0x0000000400b57308 */ /* 0x0009620000000800 */
[-C--:B---3--:R-:W-:Y:S01]  /*7f50*/  FMUL.FTZ R146, R146, R15.reuse ;  /* 0x0000000f92927220 */ /* 0x088fe20000410000 */
[-C--:B------:R-:W-:Y:S01]  /*7f60*/  FMUL.FTZ R147, R147, R15.reuse ;  /* 0x0000000f93937220 */ /* 0x080fe20000410000 */
[-C--:B------:R-:W-:Y:S01]  /*7f70*/  FMUL.FTZ R158, R158, R15.reuse ;  /* 0x0000000f9e9e7220 */ /* 0x080fe20000410000 */
[----:B------:R-:W-:Y:S01]  /*7f80*/  FMUL.FTZ R159, R159, R15 ;  /* 0x0000000f9f9f7220 */ /* 0x000fe20000410000 */
[-C--:B------:R-:W-:Y:S01]  /*7f90*/  FMUL.FTZ R109, R109, R12.reuse ;  /* 0x0000000c6d6d7220 */ /* 0x080fe20000410000 */
[-C--:B------:R-:W-:Y:S01]  /*7fa0*/  FMUL.FTZ R120, R120, R12.reuse ;  /* 0x0000000c78787220 */ /* 0x080fe20000410000 */
[-C--:B------:R-:W-:Y:S01]  /*7fb0*/  FMUL.FTZ R121, R121, R12.reuse ;  /* 0x0000000c79797220 */ /* 0x080fe20000410000 */
[----:B------:R-:W-:Y:S01]  /*7fc0*/  FMUL.FTZ R124, R124, R12 ;  /* 0x0000000c7c7c7220 */ /* 0x000fe20000410000 */
[-C--:B-1----:R-:W-:Y:S01]  /*7fd0*/  FMUL.FTZ R150, R150, R3.reuse ;  /* 0x0000000396967220 */ /* 0x082fe20000410000 */
[-C--:B------:R-:W-:Y:S01]  /*7fe0*/  FMUL.FTZ R151, R151, R3.reuse ;  /* 0x0000000397977220 */ /* 0x080fe20000410000 */
[-C--:B------:R-:W-:Y:S01]  /*7ff0*/  FMUL.FTZ R154, R154, R3.reuse ;  /* 0x000000039a9a7220 */ /* 0x080fe20000410000 */
[-C--:B------:R-:W-:Y:S01]  /*8000*/  FMUL.FTZ R155, R155, R3.reuse ;  /* 0x000000039b9b7220 */ /* 0x080fe20000410000 */
[C---:B------:R-:W-:Y:S01]  /*8010*/  HMMA.16816.F32 R232, R8.reuse, R20, R144 ;  /* 0x0000001408e8723c */ /* 0x040fe20000001890 */
[-C--:B------:R-:W-:Y:S01]  /*8020*/  FMUL.FTZ R166, R166, R3.reuse ;  /* 0x00000003a6a67220 */ /* 0x080fe20000410000 */
[-C--:B------:R-:W-:Y:S01]  /*8030*/  FMUL.FTZ R167, R167, R3.reuse ;  /* 0x00000003a7a77220 */ /* 0x080fe20000410000 */
[-C--:B------:R-:W-:Y:S01]  /*8040*/  FMUL.FTZ R170, R170, R3.reuse ;  /* 0x00000003aaaa7220 */ /* 0x080fe20000410000 */
[----:B----4-:R-:W-:Y:S01]  /*8050*/  F2FP.F16.F32.PACK_AB R4, R189, R236 ;  /* 0x000000ecbd04723e */ /* 0x010fe200000000ff */
[-C--:B------:R-:W-:Y:S01]  /*8060*/  FMUL.FTZ R171, R171, R3.reuse ;  /* 0x00000003abab7220 */ /* 0x080fe20000410000 */
[----:B-----5:R-:W-:Y:S01]  /*8070*/  F2FP.F16.F32.PACK_AB R7, R181, R188 ;  /* 0x000000bcb507723e */ /* 0x020fe200000000ff */
        /* <DEDUP_REMOVED lines=31> */
[----:B------:R-:W-:Y:S01]  /*8270*/  FMUL.FTZ R65, R65, R16 ;  /* 0x0000001041417220 */ /* 0x000fe20000410000 */
[-C--:B------:R-:W-:Y:S01]  /*8280*/  FMUL.FTZ R66, R66, R15.reuse ;  /* 0x0000000f42427220 */ /* 0x080fe20000410000 */
[----:B------:R-:W-:Y:S01]  /*8290*/  FMUL.FTZ R67, R67, R15 ;  /* 0x0000000f43437220 */ /* 0x000fe20000410000 */
[----:B------:R-:W-:Y:S01]  /*82a0*/  MOV R158, R194 ;  /* 0x000000c2009e7202 */ /* 0x000fe20000000f00 */
[-C--:B------:R-:W-:Y:S01]  /*82b0*/  FMUL.FTZ R52, R52, R16.reuse ;  /* 0x0000001034347220 */ /* 0x080fe20000410000 */
[----:B------:R-:W-:Y:S01]  /*82c0*/  MOV R157, R193 ;  /* 0x000000c1009d7202 */ /* 0x000fe20000000f00 */
        /* <DEDUP_REMOVED lines=17> */
[----:B------:R-:W-:Y:S01]  /*83e0*/  FMUL.FTZ R83, R83, R15 ;  /* 0x0000000f53537220 */ /* 0x000fe20000410000 */
[----:B------:R-:W-:Y:S01]  /*83f0*/  MOV R245, R201 ;  /* 0x000000c900f57202 */ /* 0x000fe20000000f00 */
[----:B------:R-:W-:Y:S01]  /*8400*/  FMUL.FTZ R68, R68, R16 ;  /* 0x0000001044447220 */ /* 0x000fe20000410000 */
[----:B------:R-:W-:Y:S01]  /*8410*/  MOV R159, R200 ;  /* 0x000000c8009f7202 */ /* 0x000fe20000000f00 */
        /* <DEDUP_REMOVED lines=38> */
[-C--:B------:R-:W-:Y:S01]  /*8680*/  FMUL.FTZ R130, R130, R15.reuse ;  /* 0x0000000f82827220 */ /* 0x080fe20000410000 */
[----:B------:R-:W-:-:S04]  /*8690*/  FMUL.FTZ R131, R131, R15 ;  /* 0x0000000f83837220 */ /* 0x000fc80000410000 */
[C---:B------:R-:W-:Y:S08]  /*86a0*/  HMMA.16816.F32 R92, R4.reuse, R30, R92 ;  /* 0x0000001e045c723c */ /* 0x040ff0000000185c */
[C---:B--2---:R-:W-:Y:S08]  /*86b0*/  HMMA.16816.F32 R104, R4.reuse, R32, R104 ;  /* 0x000000200468723c */ /* 0x044ff00000001868 */
        /* <DEDUP_REMOVED lines=30> */
[----:B-1----:R-:W-:Y:S01]  /*88a0*/  FFMA.FTZ R4, R184, UR8, -R13 ;  /* 0x00000008b8047c23 */ /* 0x002fe2000801080d */
[----:B------:R-:W-:-:S03]  /*88b0*/  MOV R184, R157 ;  /* 0x0000009d00b87202 */ /* 0x000fc60000000f00 */
        /* <DEDUP_REMOVED lines=13> */
[----:B----4-:R-:W-:-:S03]  /*8990*/  F2FP.F16.F32.PACK_AB R129, R135, R134 ;  /* 0x000000868781723e */ /* 0x010fc600000000ff */
[----:B------:R1:W-:Y:S02]  /*89a0*/  MUFU.EX2 R182, R4 ;  /* 0x0000000400b67308 */ /* 0x0003e40000000800 */
[----:B-1----:R-:W-:Y:S01]  /*89b0*/  FFMA.FTZ R4, R186, UR8, -R13 ;  /* 0x00000008ba047c23 */ /* 0x002fe2000801080d */
[----:B------:R-:W-:Y:S02]  /*89c0*/  MOV R186, R159 ;  /* 0x0000009f00ba7202 */ /* 0x000fe40000000f00 */
[----:B------:R-:W-:Y:S03]  /*89d0*/  LDSM.16.MT88.4 R156, [R212+0xa800] ;  /* 0x00a80000d49c783b */ /* 0x000fe60000004200 */
[----:B------:R1:W2:Y:S01]  /*89e0*/  MUFU.EX2 R133, R4 ;  /* 0x0000000400857308 */ /* 0x0002a20000000800 */
[----:B------:R-:W-:-:S04]  /*89f0*/  FFMA.FTZ R8, R186, R16, R251 ;  /* 0x00000010ba087223 */ /* 0x000fc800000100fb */
[----:B------:R-:W-:Y:S01]  /*8a00*/  FADD.FTZ R9, R250, R8 ;  /* 0x00000008fa097221 */ /* 0x000fe20000010000 */
[----:B-1----:R-:W-:Y:S01]  /*8a10*/  FFMA.FTZ R4, R19, UR8, -R2 ;  /* 0x0000000813047c23 */ /* 0x002fe20008010802 */
[----:B--2---:R-:W-:-:S03]  /*8a20*/  F2FP.F16.F32.PACK_AB R131, R133, R182 ;  /* 0x000000b68583723e */ /* 0x004fc600000000ff */
[----:B------:R1:W-:Y:S04]  /*8a30*/  MUFU.EX2 R132, R4 ;  /* 0x0000000400847308 */ /* 0x0003e80000000800 */
[C---:B------:R-:W-:Y:S08]  /*8a40*/  HMMA.16816.F32 R36, R128.reuse, R48, R36 ;  /* 0x000000308024723c */ /* 0x040ff00000001824 */
[----:B-----5:R-:W-:Y:S01]  /*8a50*/  HMMA.16816.F32 R100, R128, R112, R100 ;  /* 0x000000708064723c */ /* 0x020fe20000001864 */
[----:B-1----:R-:W-:-:S07]  /*8a60*/  FFMA.FTZ R4, R178, UR8, -R2 ;  /* 0x00000008b2047c23 */ /* 0x002fce0008010802 */
[C---:B------:R-:W-:Y:S01]  /*8a70*/  HMMA.16816.F32 R160, R128.reuse, R172, R160 ;  /* 0x000000ac80a0723c */ /* 0x040fe200000018a0 */
[----:B------:R1:W2:Y:S07]  /*8a80*/  MUFU.EX2 R26, R4 ;  /* 0x00000004001a7308 */ /* 0x0002ae0000000800 */
[C---:B------:R-:W-:Y:S08]  /*8a90*/  HMMA.16816.F32 R52, R128.reuse, R64, R52 ;  /* 0x000000408034723c */ /* 0x040ff00000001834 */
[----:B------:R-:W-:Y:S01]  /*8aa0*/  HMMA.16816.F32 R68, R128, R80, R68 ;  /* 0x000000508044723c */ /* 0x000fe20000001844 */
[--C-:B-1----:R-:W-:Y:S01]  /*8ab0*/  FFMA.FTZ R4, R177, UR8, -R2.reuse ;  /* 0x00000008b1047c23 */ /* 0x102fe20008010802 */
[----:B------:R-:W-:Y:S01]  /*8ac0*/  FFMA.FTZ R2, R176, UR8, -R2 ;  /* 0x00000008b0027c23 */ /* 0x000fe20008010802 */
[----:B--2---:R-:W-:-:S02]  /*8ad0*/  F2FP.F16.F32.PACK_AB R124, R26, R132 ;  /* 0x000000841a7c723e */ /* 0x004fc400000000ff */
[----:B------:R1:W-:Y:S03]  /*8ae0*/  MUFU.EX2 R25, R4 ;  /* 0x0000000400197308 */ /* 0x0003e60000000800 */
[----:B------:R-:W-:Y:S05]  /*8af0*/  HMMA.16816.F32 R84, R128, R96, R84 ;  /* 0x000000608054723c */ /* 0x000fea0000001854 */
        /* <DEDUP_REMOVED lines=16> */
[C---:B-1----:R-:W-:Y:S01]  /*8c00*/  F2FP.F16.F32.PACK_AB R127, R2.reuse, R13 ;  /* 0x0000000d027f723e */ /* 0x042fe200000000ff */
[----:B------:R-:W-:-:S06]  /*8c10*/  FADD.FTZ R217, R2, R14 ;  /* 0x0000000e02d97221 */ /* 0x000fcc0000010000 */
        /* <DEDUP_REMOVED lines=18> */
[----:B------:R-:W-:Y:S01]  /*8d40*/  FADD.FTZ R4, R25, R4 ;  /* 0x0000000419047221 */ /* 0x000fe20000010000 */
[----:B------:R-:W-:-:S03]  /*8d50*/  FADD.FTZ R224, R196, R3 ;  /* 0x00000003c4e07221 */ /* 0x000fc60000010000 */
[----:B------:R-:W-:Y:S02]  /*8d60*/  FADD.FTZ R225, R24, R4 ;  /* 0x0000000418e17221 */ /* 0x000fe40000010000 */
        /* <DEDUP_REMOVED lines=30> */
[----:B------:R-:W-:Y:S01]  /*8f50*/  FADD.FTZ R236, R133, R5 ;  /* 0x0000000585ec7221 */ /* 0x000fe20000010000 */
[----:B------:R-:W-:-:S04]  /*8f60*/  MOV R133, R210 ;  /* 0x000000d200857202 */ /* 0x000fc80000000f00 */
[----:B------:R1:W-:Y:S04]  /*8f70*/  STL [R1+0xc], R236 ;  /* 0x00000cec01007387 */ /* 0x0003e80000100800 */
[----:B------:R1:W-:Y:S04]  /*8f80*/  STL [R1+0x4], R217 ;  /* 0x000004d901007387 */ /* 0x0003e80000100800 */
[----:B------:R1:W-:Y:S01]  /*8f90*/  STL [R1+0x8], R225 ;  /* 0x000008e101007387 */ /* 0x0003e20000100800 */
[----:B------:R-:W-:Y:S05]  /*8fa0*/  @!P3 BRA `(.L_x_2629) ;  /* 0x000000940008b947 */ /* 0x000fea0003800000 */
[----:B------:R-:W2:Y:S01]  /*8fb0*/  LDL R235, [R1+0x34] ;  /* 0x0000340001eb7983 */ /* 0x000ea20000100800 */
[----:B------:R-:W-:-:S04]  /*8fc0*/  DEPBAR.LE SB0, 0x0 ;  /* 0x000080000000791a */ /* 0x000fc80000000000 */
[----:B------:R-:W3:Y:S04]  /*8fd0*/  LDL R184, [R1+0x24] ;  /* 0x0000240001b87983 */ /* 0x000ee80000100800 */
[----:B------:R-:W4:Y:S04]  /*8fe0*/  LDL R199, [R1+0x20] ;  /* 0x0000200001c77983 */ /* 0x000f280000100800 */
[----:B------:R-:W5:Y:S01]  /*8ff0*/  LDL R245, [R1+0x2c] ;  /* 0x00002c0001f57983 */ /* 0x000f620000100800 */
[----:B------:R-:W-:Y:S01]  /*9000*/  BAR.SYNC.DEFER_BLOCKING 0x0 ;  /* 0x0000000000007b1d */ /* 0x000fe20000010000 */
[----:B--2---:R-:W-:-:S04]  /*9010*/  VIADD R216, R235, 0xfffffffd ;  /* 0xfffffffdebd87836 */ /* 0x004fc80000000000 */
[----:B------:R-:W-:-:S04]  /*9020*/  IMAD.WIDE.U32 R2, R216, R246, RZ ;  /* 0x000000f6d8027225 */ /* 0x000fc800078e00ff */
[----:B------:R-:W-:Y:S02]  /*9030*/  IMAD R3, R216, R247, R3 ;  /* 0x000000f7d8037224 */ /* 0x000fe400078e0203 */
[C---:B------:R-:W-:Y:S01]  /*9040*/  IMAD.SHL.U32 R6, R2.reuse, 0x20, RZ ;  /* 0x0000002002067824 */ /* 0x040fe200078e00ff */
[C---:B---3--:R-:W-:Y:S02]  /*9050*/  LEA R4, P3, R2.reuse, R184, 0x6 ;  /* 0x000000b802047211 */ /* 0x048fe400078630ff */
[--C-:B------:R-:W-:Y:S02]  /*9060*/  SHF.L.U64.HI R7, R2, 0x5, R3.reuse ;  /* 0x0000000502077819 */ /* 0x100fe40000010203 */
[----:B------:R-:W-:Y:S02]  /*9070*/  LEA R6, P0, R246, R6, 0x4 ;  /* 0x00000006f6067211 */ /* 0x000fe400078020ff */
[----:B----4-:R-:W-:Y:S02]  /*9080*/  LEA.HI.X R5, R2, R199, R3, 0x6, P3 ;  /* 0x000000c702057211 */ /* 0x010fe400018f3403 */
        /* <DEDUP_REMOVED lines=25> */
[----:B------:R-:W1:Y:S04]  /*9220*/  LDSM.16.M88.4 R20, [R214+UR5+0x8800] ;  /* 0x00880005d614783b */ /* 0x000e680008000200 */
[----:B------:R-:W-:Y:S04]  /*9230*/  LDSM.16.M88.4 R28, [R241+0x8000] ;  /* 0x00800000f11c783b */ /* 0x000fe80000000200 */
[----:B--2---:R-:W2:Y:S04]  /*9240*/  LDSM.16.M88.4 R4, [R242+0x2000] ;  /* 0x00200000f204783b */ /* 0x004ea80000000200 */
[----:B------:R-:W5:Y:S04]  /*9250*/  LDSM.16.M88.4 R24, [R241+0x8800] ;  /* 0x00880000f118783b */ /* 0x000f680000000200 */
[----:B------:R-:W5:Y:S01]  /*9260*/  LDSM.16.M88.4 R12, [R213] ;  /* 0x00000000d50c783b */ /* 0x000f620000000200 */
[----:B---3--:R-:W-:-:S02]  /*9270*/  VIADD R2, R0, 0xffffffb1 ;  /* 0xffffffb100027836 */ /* 0x008fc40000000000 */
[----:B------:R-:W-:Y:S01]  /*9280*/  VIADD R3, R0, 0xffffffb9 ;  /* 0xffffffb900037836 */ /* 0x000fe20000000000 */
[----:B------:R-:W0:Y:S01]  /*9290*/  LDGDEPBAR ;  /* 0x00000000000079af */ /* 0x000e220000000000 */
[C---:B----4-:R-:W-:Y:S08]  /*92a0*/  HMMA.16816.F32 R136, R8.reuse, R16, RZ ;  /* 0x000000100888723c */ /* 0x050ff000000018ff */
[C---:B-1----:R-:W-:Y:S08]  /*92b0*/  HMMA.16816.F32 R32, R8.reuse, R20, RZ ;  /* 0x000000140820723c */ /* 0x042ff000000018ff */
[C---:B------:R-:W-:Y:S08]  /*92c0*/  HMMA.16816.F32 R132, R8.reuse, R18, RZ ;  /* 0x000000120884723c */ /* 0x040ff000000018ff */
[----:B------:R-:W-:Y:S08]  /*92d0*/  HMMA.16816.F32 R8, R8, R22, RZ ;  /* 0x000000160808723c */ /* 0x000ff000000018ff */
[C---:B--2---:R-:W-:Y:S08]  /*92e0*/  HMMA.16816.F32 R200, R4.reuse, R28, R136 ;  /* 0x0000001c04c8723c */ /* 0x044ff00000001888 */
[C---:B-----5:R-:W-:Y:S01]  /*92f0*/  HMMA.16816.F32 R188, R4.reuse, R24, R32 ;  /* 0x0000001804bc723c */ /* 0x060fe20000001820 */
[----:B------:R-:W-:Y:S07]  /*9300*/  LDSM.16.M88.4 R32, [R244+0x8800] ;  /* 0x00880000f420783b */ /* 0x000fee0000000200 */
[C---:B------:R-:W-:Y:S01]  /*9310*/  HMMA.16816.F32 R184, R4.reuse, R30, R132 ;  /* 0x0000001e04b8723c */ /* 0x040fe20000001884 */
[----:B------:R-:W-:Y:S07]  /*9320*/  LDSM.16.M88.4 R132, [R244+0x8000] ;  /* 0x00800000f484783b */ /* 0x000fee0000000200 */
[----:B------:R-:W-:Y:S01]  /*9330*/  HMMA.16816.F32 R180, R4, R26, R8 ;  /* 0x0000001a04b4723c */ /* 0x000fe20000001808 */
[----:B------:R-:W1:Y:S04]  /*9340*/  LDSM.16.M88.4 R8, [R242] ;  /* 0x00000000f208783b */ /* 0x000e680000000200 */
[----:B------:R-:W2:Y:S03]  /*9350*/  LDSM.16.M88.4 R4, [R240+0x2000] ;  /* 0x00200000f004783b */ /* 0x000ea60000000200 */
[C---:B------:R-:W-:Y:S08]  /*9360*/  HMMA.16816.F32 R176, R12.reuse, R16, RZ ;  /* 0x000000100cb0723c */ /* 0x040ff000000018ff */
[C---:B------:R-:W-:Y:S01]  /*9370*/  HMMA.16816.F32 R140, R12.reuse, R18, RZ ;  /* 0x000000120c8c723c */ /* 0x040fe200000018ff */
[----:B------:R-:W3:Y:S07]  /*9380*/  LDSM.16.M88.4 R16, [R240] ;  /* 0x00000000f010783b */ /* 0x000eee0000000200 */
[C---:B------:R-:W-:Y:S08]  /*9390*/  HMMA.16816.F32 R136, R12.reuse, R20, RZ ;  /* 0x000000140c88723c */ /* 0x040ff000000018ff */
[----:B------:R-:W-:Y:S01]  /*93a0*/  HMMA.16816.F32 R12, R12, R22, RZ ;  /* 0x000000160c0c723c */ /* 0x000fe200000018ff */
[----:B------:R-:W-:Y:S07]  /*93b0*/  LDSM.16.M88.4 R20, [R215+0x8000] ;  /* 0x00800000d714783b */ /* 0x000fee0000000200 */
[C---:B-1----:R-:W-:Y:S08]  /*93c0*/  HMMA.16816.F32 R176, R8.reuse, R28, R176 ;  /* 0x0000001c08b0723c */ /* 0x042ff000000018b0 */
[C---:B------:R-:W-:Y:S08]  /*93d0*/  HMMA.16816.F32 R136, R8.reuse, R24, R136 ;  /* 0x000000180888723c */ /* 0x040ff00000001888 */
[----:B------:R-:W-:Y:S01]  /*93e0*/  HMMA.16816.F32 R140, R8, R30, R140 ;  /* 0x0000001e088c723c */ /* 0x000fe2000000188c */
[----:B------:R-:W-:Y:S07]  /*93f0*/  LDSM.16.M88.4 R28, [R214+UR5+0x9800] ;  /* 0x00980005d61c783b */ /* 0x000fee0008000200 */
[----:B--2---:R-:W-:Y:S08]  /*9400*/  HMMA.16816.F32 R196, R4, R134, R184 ;  /* 0x0000008604c4723c */ /* 0x004ff000000018b8 */
[----:B------:R-:W-:Y:S01]  /*9410*/  HMMA.16816.F32 R8, R8, R26, R12 ;  /* 0x0000001a0808723c */ /* 0x000fe2000000180c */
[----:B------:R-:W-:Y:S04]  /*9420*/  LDSM.16.M88.4 R24, [R215+0x8800] ;  /* 0x00880000d718783b */ /* 0x000fe80000000200 */
[----:B------:R-:W-:Y:S03]  /*9430*/  LDSM.16.M88.4 R12, [R243] ;  /* 0x00000000f30c783b */ /* 0x000fe60000000200 */
[C---:B------:R-:W-:Y:S08]  /*9440*/  HMMA.16816.F32 R200, R4.reuse, R132, R200 ;  /* 0x0000008404c8723c */ /* 0x040ff000000018c8 */
[C---:B------:R-:W-:Y:S08]  /*9450*/  HMMA.16816.F32 R204, R4.reuse, R32, R188 ;  /* 0x0000002004cc723c */ /* 0x040ff000000018bc */
[----:B------:R-:W-:Y:S01]  /*9460*/  HMMA.16816.F32 R184, R4, R34, R180 ;  /* 0x0000002204b8723c */ /* 0x000fe200000018b4 */
[----:B------:R-:W1:Y:S07]  /*9470*/  LDSM.16.M88.4 R4, [R243+0x2000] ;  /* 0x00200000f304783b */ /* 0x000e6e0000000200 */
[C---:B---3--:R-:W-:Y:S08]  /*9480*/  HMMA.16816.F32 R192, R16.reuse, R132, R176 ;  /* 0x0000008410c0723c */ /* 0x048ff000000018b0 */
[C---:B------:R-:W-:Y:S08]  /*9490*/  HMMA.16816.F32 R188, R16.reuse, R134, R140 ;  /* 0x0000008610bc723c */ /* 0x040ff0000000188c */
[C---:B------:R-:W-:Y:S08]  /*94a0*/  HMMA.16816.F32 R180, R16.reuse, R32, R136 ;  /* 0x0000002010b4723c */ /* 0x040ff00000001888 */
[----:B------:R-:W-:Y:S01]  /*94b0*/  HMMA.16816.F32 R176, R16, R34, R8 ;  /* 0x0000002210b0723c */ /* 0x000fe20000001808 */
[----:B------:R-:W-:Y:S04]  /*94c0*/  LDSM.16.M88.4 R16, [R213+0x6000] ;  /* 0x00600000d510783b */ /* 0x000fe80000000200 */
[----:B------:R-:W2:Y:S04]  /*94d0*/  LDSM.16.M88.4 R32, [R214+UR5+0x9000] ;  /* 0x00900005d620783b */ /* 0x000ea80008000200 */
[----:B------:R-:W3:Y:S01]  /*94e0*/  LDSM.16.M88.4 R8, [R213+0x4000] ;  /* 0x00400000d508783b */ /* 0x000ee20000000200 */
[----:B-1----:R-:W-:Y:S08]  /*94f0*/  HMMA.16816.F32 R132, R4, R24, R204 ;  /* 0x000000180484723c */ /* 0x002ff000000018cc */
[-C--:B------:R-:W-:Y:S08]  /*9500*/  HMMA.16816.F32 R204, R12, R20.reuse, R192 ;  /* 0x000000140ccc723c */ /* 0x080ff000000018c0 */
[C---:B------:R-:W-:Y:S08]  /*9510*/  HMMA.16816.F32 R140, R4.reuse, R20, R200 ;  /* 0x00000014048c723c */ /* 0x040ff000000018c8 */
[----:B------:R-:W-:Y:S08]  /*9520*/  HMMA.16816.F32 R136, R4, R22, R196 ;  /* 0x000000160488723c */ /* 0x000ff000000018c4 */
[----:B------:R-:W-:Y:S08]  /*9530*/  HMMA.16816.F32 R192, R12, R24, R180 ;  /* 0x000000180cc0723c */ /* 0x000ff000000018b4 */
[----:B------:R-:W-:Y:S01]  /*9540*/  HMMA.16816.F32 R184, R4, R26, R184 ;  /* 0x0000001a04b8723c */ /* 0x000fe200000018b8 */
[----:B------:R-:W-:Y:S07]  /*9550*/  LDSM.16.M88.4 R4, [R242+0x6000] ;  /* 0x00600000f204783b */ /* 0x000fee0000000200 */
[C---:B------:R-:W-:Y:S01]  /*9560*/  HMMA.16816.F32 R200, R12.reuse, R22, R188 ;  /* 0x000000160cc8723c */ /* 0x040fe200000018bc */
[----:B------:R-:W-:Y:S07]  /*9570*/  LDSM.16.M88.4 R20, [R242+0x4000] ;  /* 0x00400000f214783b */ /* 0x000fee0000000200 */
[----:B------:R-:W-:Y:S01]  /*9580*/  HMMA.16816.F32 R180, R12, R26, R176 ;  /* 0x0000001a0cb4723c */ /* 0x000fe200000018b0 */
[----:B------:R-:W1:Y:S04]  /*9590*/  LDSM.16.M88.4 R12, [R241+0x9000] ;  /* 0x00900000f10c783b */ /* 0x000e680000000200 */
[----:B------:R-:W4:Y:S03]  /*95a0*/  LDSM.16.M88.4 R24, [R241+0x9800] ;  /* 0x00980000f118783b */ /* 0x000f260000000200 */
[C---:B--2---:R-:W-:Y:S08]  /*95b0*/  HMMA.16816.F32 R196, R16.reuse, R32, R140 ;  /* 0x0000002010c4723c */ /* 0x044ff0000000188c */
[C---:B------:R-:W-:Y:S08]  /*95c0*/  HMMA.16816.F32 R188, R16.reuse, R34, R136 ;  /* 0x0000002210bc723c */ /* 0x040ff00000001888 */
[C---:B------:R-:W-:Y:S08]  /*95d0*/  HMMA.16816.F32 R176, R16.reuse, R28, R132 ;  /* 0x0000001c10b0723c */ /* 0x040ff00000001884 */
[----:B------:R-:W-:Y:S01]  /*95e0*/  HMMA.16816.F32 R136, R16, R30, R184 ;  /* 0x0000001e1088723c */ /* 0x000fe200000018b8 */
[----:B------:R-:W-:Y:S07]  /*95f0*/  LDSM.16.M88.4 R16, [R240+0x4000] ;  /* 0x00400000f010783b */ /* 0x000fee0000000200 */
[C---:B---3--:R-:W-:Y:S08]  /*9600*/  HMMA.16816.F32 R132, R8.reuse, R32, R204 ;  /* 0x000000200884723c */ /* 0x048ff000000018cc */
[C---:B------:R-:W-:Y:S01]  /*9610*/  HMMA.16816.F32 R140, R8.reuse, R34, R200 ;  /* 0x00000022088c723c */ /* 0x040fe200000018c8 */
[----:B------:R-:W2:Y:S07]  /*9620*/  LDSM.16.M88.4 R32, [R244+0x9000] ;  /* 0x00900000f420783b */ /* 0x000eae0000000200 */
[C---:B------:R-:W-:Y:S08]  /*9630*/  HMMA.16816.F32 R184, R8.reuse, R28, R192 ;  /* 0x0000001c08b8723c */ /* 0x040ff000000018c0 */
[----:B------:R-:W-:Y:S01]  /*9640*/  HMMA.16816.F32 R180, R8, R30, R180 ;  /* 0x0000001e08b4723c */ /* 0x000fe200000018b4 */
[----:B------:R-:W-:Y:S04]  /*9650*/  LDSM.16.M88.4 R28, [R215+0x9000] ;  /* 0x00900000d71c783b */ /* 0x000fe80000000200 */
[----:B------:R-:W-:Y:S03]  /*9660*/  LDSM.16.M88.4 R8, [R243+0x4000] ;  /* 0x00400000f308783b */ /* 0x000fe60000000200 */
[-C--:B-1----:R-:W-:Y:S08]  /*9670*/  HMMA.16816.F32 R132, R20, R12.reuse, R132 ;  /* 0x0000000c1484723c */ /* 0x082ff00000001884 */
[C---:B------:R-:W-:Y:S08]  /*9680*/  HMMA.16816.F32 R192, R4.reuse, R12, R196 ;  /* 0x0000000c04c0723c */ /* 0x040ff000000018c4 */
[-C--:B------:R-:W-:Y:S08]  /*9690*/  HMMA.16816.F32 R188, R4, R14.reuse, R188 ;  /* 0x0000000e04bc723c */ /* 0x080ff000000018bc */
[----:B------:R-:W-:Y:S01]  /*96a0*/  HMMA.16816.F32 R140, R20, R14, R140 ;  /* 0x0000000e148c723c */ /* 0x000fe2000000188c */
[----:B------:R-:W1:Y:S07]  /*96b0*/  LDSM.16.M88.4 R12, [R240+0x6000] ;  /* 0x00600000f00c783b */ /* 0x000e6e0000000200 */
[C---:B----4-:R-:W-:Y:S08]  /*96c0*/  HMMA.16816.F32 R204, R4.reuse, R24, R176 ;  /* 0x0000001804cc723c */ /* 0x050ff000000018b0 */
[----:B------:R-:W-:Y:S01]  /*96d0*/  HMMA.16816.F32 R200, R4, R26, R136 ;  /* 0x0000001a04c8723c */ /* 0x000fe20000001888 */
[----:B------:R-:W-:Y:S07]  /*96e0*/  LDSM.16.M88.4 R4, [R243+0x6000] ;  /* 0x00600000f304783b */ /* 0x000fee0000000200 */
[C---:B------:R-:W-:Y:S08]  /*96f0*/  HMMA.16816.F32 R184, R20.reuse, R24, R184 ;  /* 0x0000001814b8723c */ /* 0x040ff000000018b8 */
[----:B------:R-:W-:Y:S01]  /*9700*/  HMMA.16816.F32 R196, R20, R26, R180 ;  /* 0x0000001a14c4723c */ /* 0x000fe200000018b4 */
[----:B------:R-:W3:Y:S07]  /*9710*/  LDSM.16.M88.4 R24, [R244+0x9800] ;  /* 0x00980000f418783b */ /* 0x000eee0000000200 */
[-C--:B--2---:R-:W-:Y:S08]  /*9720*/  HMMA.16816.F32 R20, R16, R32.reuse, R132 ;  /* 0x000000201014723c */ /* 0x084ff00000001884 */
[----:B-1----:R-:W-:-:S12]  /*9730*/  HMMA.16816.F32 R136, R12, R32, R192 ;  /* 0x000000200c88723c */ /* 0x002fd800000018c0 */
[----:B------:R-:W-:Y:S01]  /*9740*/  HMMA.16816.F32 R132, R8, R28, R20 ;  /* 0x0000001c0884723c */ /* 0x000fe20000001814 */
[----:B------:R-:W1:Y:S01]  /*9750*/  LDSM.16.M88.4 R20, [R215+0x9800] ;  /* 0x00980000d714783b */ /* 0x000e620000000200 */
[----:B------:R-:W-:-:S06]  /*9760*/  DEPBAR.LE SB0, 0x0 ;  /* 0x000080000000791a */ /* 0x000fcc0000000000 */
[-C--:B------:R-:W-:Y:S08]  /*9770*/  HMMA.16816.F32 R180, R12, R34.reuse, R188 ;  /* 0x000000220cb4723c */ /* 0x080ff000000018bc */
[----:B------:R-:W-:Y:S08]  /*9780*/  HMMA.16816.F32 R140, R16, R34, R140 ;  /* 0x00000022108c723c */ /* 0x000ff0000000188c */
[C---:B---3--:R-:W-:Y:S08]  /*9790*/  HMMA.16816.F32 R32, R12.reuse, R24, R204 ;  /* 0x000000180c20723c */ /* 0x048ff000000018cc */
[----:B------:R-:W-:Y:S01]  /*97a0*/  HMMA.16816.F32 R12, R12, R26, R200 ;  /* 0x0000001a0c0c723c */ /* 0x000fe200000018c8 */
[----:B------:R-:W-:Y:S01]  /*97b0*/  FMUL.FTZ R132, R132, UR6 ;  /* 0x0000000684847c20 */ /* 0x000fe20008410000 */
[----:B------:R-:W-:Y:S01]  /*97c0*/  FMUL.FTZ R133, R133, UR6 ;  /* 0x0000000685857c20 */ /* 0x000fe20008410000 */
[----:B------:R-:W-:Y:S01]  /*97d0*/  FMUL.FTZ R134, R134, UR6 ;  /* 0x0000000686867c20 */ /* 0x000fe20008410000 */
[----:B------:R-:W-:Y:S01]  /*97e0*/  FMUL.FTZ R135, R135, UR6 ;  /* 0x0000000687877c20 */ /* 0x000fe20008410000 */
[----:B------:R-:W-:Y:S03]  /*97f0*/  MUFU.TANH R190, R132 ;  /* 0x0000008400be7308 */ /* 0x000fe60000002400 */
[----:B------:R-:W-:Y:S05]  /*9800*/  HMMA.16816.F32 R176, R4, R28, R136 ;  /* 0x0000001c04b0723c */ /* 0x000fea0000001888 */
[----:B------:R-:W-:Y:S03]  /*9810*/  MUFU.TANH R191, R133 ;  /* 0x0000008500bf7308 */ /* 0x000fe60000002400 */
[C---:B------:R-:W-:Y:S05]  /*9820*/  HMMA.16816.F32 R136, R16.reuse, R24, R184 ;  /* 0x000000181088723c */ /* 0x040fea00000018b8 */
[----:B------:R-:W-:Y:S03]  /*9830*/  MUFU.TANH R189, R134 ;  /* 0x0000008600bd7308 */ /* 0x000fe60000002400 */
[----:B------:R-:W-:Y:S05]  /*9840*/  HMMA.16816.F32 R16, R16, R26, R196 ;  /* 0x0000001a1010723c */ /* 0x000fea00000018c4 */
[----:B------:R2:W-:Y:S03]  /*9850*/  MUFU.TANH R188, R135 ;  /* 0x0000008700bc7308 */ /* 0x0005e60000002400 */
[-C--:B------:R-:W-:Y:S08]  /*9860*/  HMMA.16816.F32 R140, R8, R30.reuse, R140 ;  /* 0x0000001e088c723c */ /* 0x080ff0000000188c */
[C---:B--2---:R-:W-:Y:S08]  /*9870*/  HMMA.16816.F32 R132, R4.reuse, R30, R180 ;  /* 0x0000001e0484723c */ /* 0x044ff000000018b4 */
[C---:B-1----:R-:W-:Y:S08]  /*9880*/  HMMA.16816.F32 R180, R4.reuse, R22, R12 ;  /* 0x0000001604b4723c */ /* 0x042ff0000000180c */
[----:B------:R-:W-:Y:S01]  /*9890*/  HMMA.16816.F32 R184, R4, R20, R32 ;  /* 0x0000001404b8723c */ /* 0x000fe20000001820 */
[----:B------:R-:W-:-:S02]  /*98a0*/  FMUL.FTZ R176, R176, UR6 ;  /* 0x00000006b0b07c20 */ /* 0x000fc40008410000 */
[----:B------:R-:W-:Y:S01]  /*98b0*/  FMUL.FTZ R133, R133, UR6 ;  /* 0x0000000685857c20 */ /* 0x000fe20008410000 */
[----:B------:R-:W-:-:S04]  /*98c0*/  FMUL.FTZ R177, R177, UR6 ;  /* 0x00000006b1b17c20 */ /* 0x000fc80008410000 */
[----:B------:R-:W-:Y:S01]  /*98d0*/  HMMA.16816.F32 R136, R8, R20, R136 ;  /* 0x000000140888723c */ /* 0x000fe20000001888 */
[----:B------:R-:W-:Y:S01]  /*98e0*/  FMUL.FTZ R178, R178, UR6 ;  /* 0x00000006b2b27c20 */ /* 0x000fe20008410000 */
[----:B------:R-:W-:-:S06]  /*98f0*/  FMUL.FTZ R132, R132, UR6 ;  /* 0x0000000684847c20 */ /* 0x000fcc0008410000 */
[----:B------:R-:W-:Y:S01]  /*9900*/  HMMA.16816.F32 R16, R8, R22, R16 ;  /* 0x000000160810723c */ /* 0x000fe20000001810 */
[----:B------:R-:W1:Y:S01]  /*9910*/  MUFU.TANH R29, R176 ;  /* 0x000000b0001d7308 */ /* 0x000e620000002400 */
[----:B------:R-:W-:Y:S01]  /*9920*/  FMUL.FTZ R143, R143, UR6 ;  /* 0x000000068f8f7c20 */ /* 0x000fe20008410000 */
[----:B------:R-:W-:-:S06]  /*9930*/  FMUL.FTZ R184, R184, UR6 ;  /* 0x00000006b8b87c20 */ /* 0x000fcc0008410000 */
[----:B------:R2:W3:Y:S01]  /*9940*/  MUFU.TANH R28, R177 ;  /* 0x000000b1001c7308 */ /* 0x0004e20000002400 */
[----:B------:R-:W-:-:S07]  /*9950*/  FMUL.FTZ R185, R185, UR6 ;  /* 0x00000006b9b97c20 */ /* 0x000fce0008410000 */
[----:B------:R4:W-:Y:S08]  /*9960*/  MUFU.TANH R31, R178 ;  /* 0x000000b2001f7308 */ /* 0x0009f00000002400 */
[----:B------:R-:W5:Y:S01]  /*9970*/  MUFU.TANH R21, R132 ;  /* 0x0000008400157308 */ /* 0x000f620000002400 */
[----:B--2---:R-:W-:-:S07]  /*9980*/  FMUL.FTZ R177, R181, UR6 ;  /* 0x00000006b5b17c20 */ /* 0x004fce0008410000 */
[----:B------:R-:W2:Y:S01]  /*9990*/  MUFU.TANH R133, R133 ;  /* 0x0000008500857308 */ /* 0x000ea20000002400 */
[----:B----4-:R-:W-:Y:S01]  /*99a0*/  FMUL.FTZ R178, R180, UR6 ;  /* 0x00000006b4b27c20 */ /* 0x010fe20008410000 */
[----:B------:R-:W-:Y:S01]  /*99b0*/  FMUL.FTZ R142, R142, UR6 ;  /* 0x000000068e8e7c20 */ /* 0x000fe20008410000 */
[----:B------:R-:W-:Y:S02]  /*99c0*/  VIADD R7, R227, 0x40 ;  /* 0x00000040e3077836 */ /* 0x000fe40000000000 */
[----:B------:R-:W-:-:S03]  /*99d0*/  VIADD R8, R0, 0xffffffa0 ;  /* 0xffffffa000087836 */ /* 0x000fc60000000000 */
[----:B------:R-:W-:Y:S01]  /*99e0*/  MUFU.TANH R25, R143 ;  /* 0x0000008f00197308 */ /* 0x000fe20000002400 */
[C---:B------:R-:W-:Y:S02]  /*99f0*/  VIADD R10, R0.reuse, 0xffffffa1 ;  /* 0xffffffa1000a7836 */ /* 0x040fe40000000000 */
[C---:B------:R-:W-:Y:S02]  /*9a00*/  VIADD R9, R0.reuse, 0xffffffa8 ;  /* 0xffffffa800097836 */ /* 0x040fe40000000000 */
[----:B------:R-:W-:-:S03]  /*9a10*/  VIADD R5, R0, 0xffffffa9 ;  /* 0xffffffa900057836 */ /* 0x000fc60000000000 */
[----:B------:R-:W4:Y:S01]  /*9a20*/  MUFU.TANH R143, R184 ;  /* 0x000000b8008f7308 */ /* 0x000f220000002400 */
[----:B------:R-:W-:Y:S01]  /*9a30*/  FMUL.FTZ R138, R138, UR6 ;  /* 0x000000068a8a7c20 */ /* 0x000fe20008410000 */
[----:B------:R-:W-:-:S06]  /*9a40*/  VIADD R6, R0, 0xffffffb0 ;  /* 0xffffffb000067836 */ /* 0x000fcc0000000000 */
[----:B------:R-:W4:Y:S01]  /*9a50*/  MUFU.TANH R178, R178 ;  /* 0x000000b200b27308 */ /* 0x000f220000002400 */
[----:B------:R-:W-:Y:S01]  /*9a60*/  VIADD R4, R0, 0xffffffb8 ;  /* 0xffffffb800047836 */ /* 0x000fe20000000000 */
[C---:B------:R-:W-:Y:S01]  /*9a70*/  ISETP.GT.AND P6, PT, R7.reuse, R8, PT ;  /* 0x000000080700720c */ /* 0x040fe20003fc4270 */
[----:B------:R-:W-:Y:S01]  /*9a80*/  FMUL.FTZ R18, R18, UR6 ;  /* 0x0000000612127c20 */ /* 0x000fe20008410000 */
[----:B------:R-:W-:-:S04]  /*9a90*/  ISETP.GT.AND P3, PT, R7, R10, PT ;  /* 0x0000000a0700720c */ /* 0x000fc80003f64270 */
[----:B------:R-:W4:Y:S01]  /*9aa0*/  MUFU.TANH R176, R185 ;  /* 0x000000b900b07308 */ /* 0x000f220000002400 */
[----:B------:R-:W-:Y:S01]  /*9ab0*/  ISETP.GT.AND P5, PT, R7, R9, PT ;  /* 0x000000090700720c */ /* 0x000fe20003fa4270 */
[----:B------:R-:W-:Y:S01]  /*9ac0*/  FMUL.FTZ R139, R139, UR6 ;  /* 0x000000068b8b7c20 */ /* 0x000fe20008410000 */
[----:B------:R-:W-:Y:S01]  /*9ad0*/  ISETP.GT.AND P0, PT, R7, R5, PT ;  /* 0x000000050700720c */ /* 0x000fe20003f04270 */
[----:B------:R-:W-:-:S04]  /*9ae0*/  FMUL.FTZ R15, R19, UR6 ;  /* 0x00000006130f7c20 */ /* 0x000fc80008410000 */
[----:B------:R-:W4:Y:S01]  /*9af0*/  MUFU.TANH R177, R177 ;  /* 0x000000b100b17308 */ /* 0x000f220000002400 */
[----:B-1----:R-:W-:Y:S02]  /*9b00*/  FSEL R13, R29, -INF , !P6 ;  /* 0xff8000001d0d7808 */ /* 0x002fe40007000000 */
[----:B---3--:R-:W-:-:S05]  /*9b10*/  FSEL R20, R28, -INF , !P3 ;  /* 0xff8000001c147808 */ /* 0x008fca0005800000 */
[----:B------:R2:W1:Y:S01]  /*9b20*/  MUFU.TANH R30, R142 ;  /* 0x0000008e001e7308 */ /* 0x0004620000002400 */
[----:B-----5:R-:W-:Y:S02]  /*9b30*/  FSEL R21, R21, -INF , !P5 ;  /* 0xff80000015157808 */ /* 0x020fe40006800000 */
[C---:B------:R-:W-:Y:S02]  /*9b40*/  ISETP.GT.AND P6, PT, R7.reuse, R6, PT ;  /* 0x000000060700720c */ /* 0x040fe40003fc4270 */
[----:B------:R-:W-:-:S03]  /*9b50*/  ISETP.GT.AND P3, PT, R7, R2, PT ;  /* 0x000000020700720c */ /* 0x000fc60003f64270 */
[----:B------:R-:W3:Y:S01]  /*9b60*/  MUFU.TANH R24, R138 ;  /* 0x0000008a00187308 */ /* 0x000ee20000002400 */
[----:B------:R-:W-:-:S07]  /*9b70*/  ISETP.GT.AND P5, PT, R7, R4, PT ;  /* 0x000000040700720c */ /* 0x000fce0003fa4270 */
[----:B------:R1:W5:Y:S01]  /*9b80*/  MUFU.TANH R138, R18 ;  /* 0x00000012008a7308 */ /* 0x0003620000002400 */
[----:B--2---:R-:W-:Y:S02]  /*9b90*/  FSEL R142, R133, -INF , !P0 ;  /* 0xff800000858e7808 */ /* 0x004fe40004000000 */
[----:B------:R-:W-:Y:S01]  /*9ba0*/  ISETP.GT.AND P0, PT, R7, R3, PT ;  /* 0x000000030700720c */ /* 0x000fe20003f04270 */
[----:B------:R-:W-:Y:S01]  /*9bb0*/  VIADD R7, R227, 0x8 ;  /* 0x00000008e3077836 */ /* 0x000fe20000000000 */
[----:B----4-:R-:W-:-:S03]  /*9bc0*/  FSEL R143, R143, -INF , !P6 ;  /* 0xff8000008f8f7808 */ /* 0x010fc60007000000 */
[----:B------:R-:W2:Y:S01]  /*9bd0*/  MUFU.TANH R139, R139 ;  /* 0x0000008b008b7308 */ /* 0x000ea20000002400 */
[----:B------:R-:W-:Y:S02]  /*9be0*/  ISETP.GT.AND P6, PT, R7, R8, PT ;  /* 0x000000080700720c */ /* 0x000fe40003fc4270 */
[----:B------:R-:W-:-:S05]  /*9bf0*/  FSEL R178, R178, -INF , !P5 ;  /* 0xff800000b2b27808 */ /* 0x000fca0006800000 */
[----:B------:R-:W4:Y:S01]  /*9c00*/  MUFU.TANH R15, R15 ;  /* 0x0000000f000f7308 */ /* 0x000f220000002400 */
[C---:B------:R-:W-:Y:S02]  /*9c10*/  ISETP.GT.AND P5, PT, R7.reuse, R9, PT ;  /* 0x000000090700720c */ /* 0x040fe40003fa4270 */
[----:B------:R-:W-:Y:S02]  /*9c20*/  FSEL R176, R176, -INF , !P3 ;  /* 0xff800000b0b07808 */ /* 0x000fe40005800000 */
[----:B------:R-:W-:Y:S02]  /*9c30*/  ISETP.GT.AND P3, PT, R7, R10, PT ;  /* 0x0000000a0700720c */ /* 0x000fe40003f64270 */
[----:B------:R-:W-:Y:S02]  /*9c40*/  FSEL R177, R177, -INF , !P0 ;  /* 0xff800000b1b17808 */ /* 0x000fe40004000000 */
[----:B------:R-:W-:Y:S02]  /*9c50*/  FSEL R12, R189, -INF , !P6 ;  /* 0xff800000bd0c7808 */ /* 0x000fe40007000000 */
[----:B------:R-:W-:-:S02]  /*9c60*/  ISETP.GT.AND P0, PT, R7, R5, PT ;  /* 0x000000050700720c */ /* 0x000fc40003f04270 */
[----:B------:R-:W-:Y:S02]  /*9c70*/  ISETP.GT.AND P6, PT, R7, R6, PT ;  /* 0x000000060700720c */ /* 0x000fe40003fc4270 */
[----:B-1----:R-:W-:Y:S01]  /*9c80*/  FSEL R18, R30, -INF , !P5 ;  /* 0xff8000001e127808 */ /* 0x002fe20006800000 */
[----:B------:R-:W-:Y:S01]  /*9c90*/  FMUL.FTZ R29, R179, UR6 ;  /* 0x00000006b31d7c20 */ /* 0x000fe20008410000 */
[C---:B------:R-:W-:Y:S01]  /*9ca0*/  ISETP.GT.AND P5, PT, R7.reuse, R4, PT ;  /* 0x000000040700720c */ /* 0x040fe20003fa4270 */
[----:B------:R-:W-:Y:S01]  /*9cb0*/  FMUL.FTZ R140, R140, UR6 ;  /* 0x000000068c8c7c20 */ /* 0x000fe20008410000 */
[----:B------:R-:W-:Y:S02]  /*9cc0*/  FSEL R14, R188, -INF , !P3 ;  /* 0xff800000bc0e7808 */ /* 0x000fe40005800000 */
[----:B------:R-:W-:Y:S02]  /*9cd0*/  ISETP.GT.AND P3, PT, R7, R2, PT ;  /* 0x000000020700720c */ /* 0x000fe40003f64270 */
[----:B------:R-:W-:-:S02]  /*9ce0*/  FSEL R132, R25, -INF , !P0 ;  /* 0xff80000019847808 */ /* 0x000fc40004000000 */
[----:B---3--:R-:W-:Y:S02]  /*9cf0*/  FSEL R133, R24, -INF , !P6 ;  /* 0xff80000018857808 */ /* 0x008fe40007000000 */
[----:B------:R-:W-:Y:S01]  /*9d00*/  ISETP.GT.AND P0, PT, R7, R3, PT ;  /* 0x000000030700720c */ /* 0x000fe20003f04270 */
[C---:B------:R-:W-:Y:S01]  /*9d10*/  VIADD R7, R227.reuse, 0x48 ;  /* 0x00000048e3077836 */ /* 0x040fe20000000000 */
[----:B------:R-:W-:Y:S02]  /*9d20*/  ISETP.GT.AND P6, PT, R227, R8, PT ;  /* 0x00000008e300720c */ /* 0x000fe40003fc4270 */
[----:B-----5:R-:W-:Y:S02]  /*9d30*/  FSEL R138, R138, -INF , !P5 ;  /* 0xff8000008a8a7808 */ /* 0x020fe40006800000 */
[----:B------:R-:W-:Y:S01]  /*9d40*/  ISETP.GE.AND P5, PT, R8, R230, PT ;  /* 0x000000e60800720c */ /* 0x000fe20003fa6270 */
[----:B------:R-:W1:Y:S01]  /*9d50*/  MUFU.TANH R29, R29 ;  /* 0x0000001d001d7308 */ /* 0x000e620000002400 */
[----:B--2---:R-:W-:-:S02]  /*9d60*/  FSEL R139, R139, -INF , !P3 ;  /* 0xff8000008b8b7808 */ /* 0x004fc40005800000 */
[----:B------:R-:W-:Y:S02]  /*9d70*/  ISETP.GE.AND P3, PT, R8, R229, PT ;  /* 0x000000e50800720c */ /* 0x000fe40003f66270 */
[----:B------:R-:W-:-:S03]  /*9d80*/  FSEL R11, R190, -INF , !P6 ;  /* 0xff800000be0b7808 */ /* 0x000fc60007000000 */
[----:B------:R4:W2:Y:S01]  /*9d90*/  MUFU.TANH R19, R140 ;  /* 0x0000008c00137308 */ /* 0x0008a20000002400 */
[----:B------:R-:W-:Y:S02]  /*9da0*/  FSEL R24, R12, -INF , !P5 ;  /* 0xff8000000c187808 */ /* 0x000fe40006800000 */
[----:B------:R-:W-:Y:S02]  /*9db0*/  ISETP.GT.AND P6, PT, R7, R8, PT ;  /* 0x000000080700720c */ /* 0x000fe40003fc4270 */
[----:B------:R-:W-:Y:S01]  /*9dc0*/  ISETP.GT.AND P5, PT, R227, R10, PT ;  /* 0x0000000ae300720c */ /* 0x000fe20003fa4270 */
[----:B------:R-:W-:Y:S01]  /*9dd0*/  FMUL.FTZ R134, R134, UR6 ;  /* 0x0000000686867c20 */ /* 0x000fe20008410000 */
[----:B------:R-:W-:Y:S01]  /*9de0*/  FMUL.FTZ R141, R141, UR6 ;  /* 0x000000068d8d7c20 */ /* 0x000fe20008410000 */
[----:B------:R-:W-:Y:S01]  /*9df0*/  FSEL R31, R31, -INF , !P6 ;  /* 0xff8000001f1f7808 */ /* 0x000fe20007000000 */
[----:B------:R-:W-:Y:S01]  /*9e00*/  FMUL.FTZ R136, R136, UR6 ;  /* 0x0000000688887c20 */ /* 0x000fe20008410000 */
[----:B----4-:R-:W-:-:S02]  /*9e10*/  FSEL R140, R15, -INF , !P0 ;  /* 0xff8000000f8c7808 */ /* 0x010fc40004000000 */
[C---:B------:R-:W-:Y:S02]  /*9e20*/  ISETP.GE.AND P0, PT, R8.reuse, R228, PT ;  /* 0x000000e40800720c */ /* 0x040fe40003f06270 */
[----:B------:R-:W-:Y:S02]  /*9e30*/  FSEL R15, R11, -INF , !P3 ;  /* 0xff8000000b0f7808 */ /* 0x000fe40005800000 */
[----:B------:R-:W-:Y:S02]  /*9e40*/  ISETP.GE.AND P3, PT, R8, R231, PT ;  /* 0x000000e70800720c */ /* 0x000fe40003f66270 */
[----:B------:R-:W-:Y:S02]  /*9e50*/  FSEL R28, R13, -INF , !P0 ;  /* 0xff8000000d1c7808 */ /* 0x000fe40004000000 */
[----:B------:R-:W-:Y:S02]  /*9e60*/  ISETP.GE.AND P0, PT, R10, R229, PT ;  /* 0x000000e50a00720c */ /* 0x000fe40003f06270 */
[----:B------:R-:W-:Y:S01]  /*9e70*/  FSEL R8, R191, -INF , !P5 ;  /* 0xff800000bf087808 */ /* 0x000fe20006800000 */
[----:B------:R-:W3:Y:S01]  /*9e80*/  MUFU.TANH R33, R134 ;  /* 0x0000008600217308 */ /* 0x000ee20000002400 */
[----:B------:R-:W-:Y:S01]  /*9e90*/  FMUL.FTZ R12, R137, UR6 ;  /* 0x00000006890c7c20 */ /* 0x000fe20008410000 */
[----:B------:R-:W-:-:S02]  /*9ea0*/  FSEL R31, R31, -INF , !P3 ;  /* 0xff8000001f1f7808 */ /* 0x000fc40005800000 */
[----:B------:R-:W-:Y:S02]  /*9eb0*/  FSEL R22, R8, -INF , !P0 ;  /* 0xff80000008167808 */ /* 0x000fe40004000000 */
[C---:B------:R-:W-:Y:S02]  /*9ec0*/  ISETP.GE.AND P6, PT, R10.reuse, R230, PT ;  /* 0x000000e60a00720c */ /* 0x040fe40003fc6270 */
[----:B------:R-:W4:Y:S01]  /*9ed0*/  MUFU.TANH R25, R141 ;  /* 0x0000008d00197308 */ /* 0x000f220000002400 */
[C---:B------:R-:W-:Y:S02]  /*9ee0*/  ISETP.GE.AND P5, PT, R10.reuse, R228, PT ;  /* 0x000000e40a00720c */ /* 0x040fe40003fa6270 */
[----:B------:R-:W-:Y:S02]  /*9ef0*/  ISETP.GT.AND P3, PT, R7, R10, PT ;  /* 0x0000000a0700720c */ /* 0x000fe40003f64270 */
[----:B------:R-:W-:Y:S01]  /*9f00*/  ISETP.GE.AND P0, PT, R10, R231, PT ;  /* 0x000000e70a00720c */ /* 0x000fe20003f06270 */
[----:B------:R-:W-:-:S02]  /*9f10*/  FMUL.FTZ R10, R16, UR6 ;  /* 0x00000006100a7c20 */ /* 0x000fc40008410000 */
[----:B------:R-:W5:Y:S01]  /*9f20*/  MUFU.TANH R136, R136 ;  /* 0x0000008800887308 */ /* 0x000f620000002400 */
[----:B------:R-:W-:Y:S01]  /*9f30*/  FSEL R23, R14, -INF , !P6 ;  /* 0xff8000000e177808 */ /* 0x000fe20007000000 */
[----:B------:R-:W-:Y:S01]  /*9f40*/  BAR.SYNC.DEFER_BLOCKING 0x0 ;  /* 0x0000000000007b1d */ /* 0x000fe20000010000 */
[----:B------:R-:W-:Y:S02]  /*9f50*/  ISETP.GT.AND P6, PT, R227, R9, PT ;  /* 0x00000009e300720c */ /* 0x000fe40003fc4270 */
[----:B-1----:R-:W-:-:S03]  /*9f60*/  FSEL R29, R29, -INF , !P3 ;  /* 0xff8000001d1d7808 */ /* 0x002fc60005800000 */
[----:B------:R-:W1:Y:S01]  /*9f70*/  MUFU.TANH R12, R12 ;  /* 0x0000000c000c7308 */ /* 0x000e620000002400 */
[----:B------:R-:W-:Y:S01]  /*9f80*/  ISETP.GE.AND P3, PT, R9, R230, PT ;  /* 0x000000e60900720c */ /* 0x000fe20003f66270 */
[----:B------:R-:W-:Y:S01]  /*9f90*/  FMUL.FTZ R11, R17, UR6 ;  /* 0x00000006110b7c20 */ /* 0x000fe20008410000 */
[----:B------:R-:W-:Y:S02]  /*9fa0*/  FSEL R27, R20, -INF , !P5 ;  /* 0xff800000141b7808 */ /* 0x000fe40006800000 */
[----:B------:R-:W-:-:S03]  /*9fb0*/  ISETP.GE.AND P5, PT, R9, R229, PT ;  /* 0x000000e50900720c */ /* 0x000fc60003fa6270 */
[----:B------:R-:W1:Y:S01]  /*9fc0*/  MUFU.TANH R10, R10 ;  /* 0x0000000a000a7308 */ /* 0x000e620000002400 */
[----:B--2---:R-:W-:Y:S02]  /*9fd0*/  FSEL R8, R19, -INF , !P6 ;  /* 0xff80000013087808 */ /* 0x004fe40007000000 */
[----:B------:R-:W-:Y:S02]  /*9fe0*/  FSEL R29, R29, -INF , !P0 ;  /* 0xff8000001d1d7808 */ /* 0x000fe40004000000 */
[----:B------:R-:W-:Y:S02]  /*9ff0*/  ISETP.GT.AND P0, PT, R7, R9, PT ;  /* 0x000000090700720c */ /* 0x000fe40003f04270 */
[----:B------:R-:W-:Y:S02]  /*a000*/  FSEL R30, R18, -INF , !P3 ;  /* 0xff800000121e7808 */ /* 0x000fe40005800000 */
[----:B------:R-:W-:Y:S02]  /*a010*/  ISETP.GT.AND P3, PT, R227, R5, PT ;  /* 0x00000005e300720c */ /* 0x000fe40003f64270 */
[----:B------:R-:W-:Y:S01]  /*a020*/  FSEL R26, R8, -INF , !P5 ;  /* 0xff800000081a7808 */ /* 0x000fe20006800000 */
[----:B------:R-:W2:Y:S01]  /*a030*/  MUFU.TANH R11, R11 ;  /* 0x0000000b000b7308 */ /* 0x000ea20000002400 */
[----:B------:R-:W-:-:S02]  /*a040*/  ISETP.GE.AND P5, PT, R9, R231, PT ;  /* 0x000000e70900720c */ /* 0x000fc40003fa6270 */
[----:B---3--:R-:W-:Y:S02]  /*a050*/  FSEL R33, R33, -INF , !P0 ;  /* 0xff80000021217808 */ /* 0x008fe40004000000 */
[----:B------:R-:W-:Y:S02]  /*a060*/  ISETP.GT.AND P0, PT, R227, R6, PT ;  /* 0x00000006e300720c */ /* 0x000fe40003f04270 */
[----:B----4-:R-:W-:Y:S02]  /*a070*/  FSEL R25, R25, -INF , !P3 ;  /* 0xff80000019197808 */ /* 0x010fe40005800000 */
[----:B------:R-:W-:Y:S02]  /*a080*/  ISETP.GE.AND P6, PT, R9, R228, PT ;  /* 0x000000e40900720c */ /* 0x000fe40003fc6270 */
[----:B------:R-:W-:Y:S01]  /*a090*/  ISETP.GT.AND P3, PT, R227, R2, PT ;  /* 0x00000002e300720c */ /* 0x000fe20003f64270 */
[----:B------:R-:W-:Y:S01]  /*a0a0*/  FMUL.FTZ R35, R135, UR6 ;  /* 0x0000000687237c20 */ /* 0x000fe20008410000 */
[----:B------:R-:W-:-:S02]  /*a0b0*/  FSEL R33, R33, -INF , !P5 ;  /* 0xff80000021217808 */ /* 0x000fc40006800000 */
[-C--:B------:R-:W-:Y:S02]  /*a0c0*/  ISETP.GE.AND P5, PT, R6, R229.reuse, PT ;  /* 0x000000e50600720c */ /* 0x080fe40003fa6270 */
[----:B-----5:R-:W-:Y:S02]  /*a0d0*/  FSEL R8, R136, -INF , !P0 ;  /* 0xff80000088087808 */ /* 0x020fe40004000000 */
[----:B------:R-:W-:Y:S02]  /*a0e0*/  ISETP.GT.AND P0, PT, R227, R4, PT ;  /* 0x00000004e300720c */ /* 0x000fe40003f04270 */
[----:B------:R-:W-:Y:S02]  /*a0f0*/  FSEL R32, R21, -INF , !P6 ;  /* 0xff80000015207808 */ /* 0x000fe40007000000 */
[----:B-1----:R-:W-:Y:S02]  /*a100*/  FSEL R9, R12, -INF , !P3 ;  /* 0xff8000000c097808 */ /* 0x002fe40005800000 */
[----:B------:R-:W-:-:S02]  /*a110*/  ISETP.GE.AND P6, PT, R5, R229, PT ;  /* 0x000000e50500720c */ /* 0x000fc40003fc6270 */
[----:B------:R-:W-:Y:S02]  /*a120*/  ISETP.GT.U32.AND P3, PT, R216, R245, PT ;  /* 0x000000f5d800720c */ /* 0x000fe40003f64070 */
[----:B------:R-:W-:Y:S01]  /*a130*/  FSEL R188, R8, -INF , !P5 ;  /* 0xff80000008bc7808 */ /* 0x000fe20006800000 */
[----:B------:R-:W1:Y:S01]  /*a140*/  MUFU.TANH R35, R35 ;  /* 0x0000002300237308 */ /* 0x000e620000002400 */
[-C--:B------:R-:W-:Y:S02]  /*a150*/  ISETP.GE.AND P5, PT, R4, R229.reuse, PT ;  /* 0x000000e50400720c */ /* 0x080fe40003fa6270 */
[----:B------:R-:W-:Y:S02]  /*a160*/  FSEL R8, R10, -INF , !P0 ;  /* 0xff8000000a087808 */ /* 0x000fe40004000000 */
[----:B------:R-:W-:Y:S02]  /*a170*/  FSEL R25, R25, -INF , !P6 ;  /* 0xff80000019197808 */ /* 0x000fe40007000000 */
[----:B------:R-:W-:-:S02]  /*a180*/  ISETP.GE.AND P6, PT, R2, R229, PT ;  /* 0x000000e50200720c */ /* 0x000fc40003fc6270 */
[----:B------:R-:W-:Y:S02]  /*a190*/  ISETP.GT.AND P0, PT, R227, R3, PT ;  /* 0x00000003e300720c */ /* 0x000fe40003f04270 */
[----:B------:R-:W-:Y:S02]  /*a1a0*/  FSEL R184, R8, -INF , !P5 ;  /* 0xff80000008b87808 */ /* 0x000fe40006800000 */
[----:B------:R-:W-:Y:S02]  /*a1b0*/  FMNMX3.FTZ R8, R211, R15, R22, !PT ;  /* 0x0000000fd3087276 */ /* 0x000fe40007810016 */
[----:B------:R-:W-:Y:S02]  /*a1c0*/  FSEL R185, R9, -INF , !P6 ;  /* 0xff80000009b97808 */ /* 0x000fe40007000000 */
[----:B--2---:R-:W-:Y:S02]  /*a1d0*/  FSEL R9, R11, -INF , !P0 ;  /* 0xff8000000b097808 */ /* 0x004fe40004000000 */
[----:B------:R-:W-:-:S02]  /*a1e0*/  ISETP.GE.AND P0, PT, R3, R229, PT ;  /* 0x000000e50300720c */ /* 0x000fc40003f06270 */
[----:B------:R-:W-:Y:S02]  /*a1f0*/  FMNMX3.FTZ R8, R8, R26, R25, !PT ;  /* 0x0000001a08087276 */ /* 0x000fe40007810019 */
[C---:B------:R-:W-:Y:S02]  /*a200*/  ISETP.GE.AND P6, PT, R5.reuse, R230, PT ;  /* 0x000000e60500720c */ /* 0x040fe40003fc6270 */
[----:B------:R-:W-:Y:S02]  /*a210*/  ISETP.GE.AND P5, PT, R5, R228, PT ;  /* 0x000000e40500720c */ /* 0x000fe40003fa6270 */
[----:B------:R-:W-:Y:S02]  /*a220*/  FSEL R189, R9, -INF , !P0 ;  /* 0xff80000009bd7808 */ /* 0x000fe40004000000 */
[----:B------:R-:W-:Y:S01]  /*a230*/  FMNMX3.FTZ R34, R8, R188, R185, !PT ;  /* 0x000000bc08227276 */ /* 0x000fe200078100b9 */
[----:B-1----:R-:W-:Y:S08]  /*a240*/  @!P3 BRA `(.L_x_2631) ;  /* 0x0000000000a8b947 */ /* 0x002ff00003800000 */
        /* <DEDUP_REMOVED lines=8> */
[----:B------:R-:W-:Y:S02]  /*a2d0*/  IMAD.U32 R10, RZ, RZ, UR15 ;  /* 0x0000000fff0a7e24 */ /* 0x000fe4000f8e00ff */
[----:B------:R-:W-:-:S04]  /*a2e0*/  @!P2 IMAD.WIDE.U32 R12, R16, UR11, R12 ;  /* 0x0000000b100cac25 */ /* 0x000fc8000f8e000c */
        /* <DEDUP_REMOVED lines=9> */
[----:B------:R-:W-:Y:S01]  /*a380*/  @!P2 IMAD.IADD R8, R14, 0x1, R13 ;  /* 0x000000010e08a824 */ /* 0x000fe200078e020d */
[----:B------:R-:W-:Y:S01]  /*a390*/  @!P2 LEA R16, P0, R12, R245, 0x1 ;  /* 0x000000f50c10a211 */ /* 0x000fe200078008ff */
        /* <DEDUP_REMOVED lines=21> */
.L_x_2631:
[----:B------:R-:W-:Y:S01]  /*a4f0*/  ISETP.GT.AND P0, PT, R7, R5, PT ;  /* 0x000000050700720c */ /* 0x000fe20003f04270 */
[----:B------:R-:W-:Y:S01]  /*a500*/  FMUL.FTZ R11, R186, UR6 ;  /* 0x00000006ba0b7c20 */ /* 0x000fe20008410000 */
[----:B-1----:R-:W-:Y:S01]  /*a510*/  FSEL R9, R132, -INF , !P6 ;  /* 0xff80000084097808 */ /* 0x002fe20007000000 */
[----:B------:R-:W-:Y:S01]  /*a520*/  FMUL.FTZ R12, R187, UR6 ;  /* 0x00000006bb0c7c20 */ /* 0x000fe20008410000 */
[----:B------:R-:W-:Y:S02]  /*a530*/  ISETP.GE.AND P6, PT, R5, R231, PT ;  /* 0x000000e70500720c */ /* 0x000fe40003fc6270 */
[----:B------:R-:W-:Y:S01]  /*a540*/  FSEL R10, R35, -INF , !P0 ;  /* 0xff800000230a7808 */ /* 0x000fe20004000000 */
[----:B------:R-:W1:Y:S01]  /*a550*/  MUFU.TANH R11, R11 ;  /* 0x0000000b000b7308 */ /* 0x000e620000002400 */
[----:B------:R-:W-:Y:S02]  /*a560*/  FSEL R5, R142, -INF , !P5 ;  /* 0xff8000008e057808 */ /* 0x000fe40006800000 */
[----:B------:R-:W-:-:S02]  /*a570*/  ISETP.GE.AND P5, PT, R6, R230, PT ;  /* 0x000000e60600720c */ /* 0x000fc40003fa6270 */
[----:B------:R-:W-:Y:S01]  /*a580*/  FSEL R14, R10, -INF , !P6 ;  /* 0xff8000000a0e7808 */ /* 0x000fe20007000000 */
[----:B------:R-:W-:Y:S01]  /*a590*/  FMUL.FTZ R10, R183, UR6 ;  /* 0x00000006b70a7c20 */ /* 0x000fe20008410000 */
[----:B------:R-:W-:Y:S01]  /*a5a0*/  ISETP.GE.AND P6, PT, R2, R230, PT ;  /* 0x000000e60200720c */ /* 0x000fe20003fc6270 */
[----:B------:R-:W2:Y:S01]  /*a5b0*/  MUFU.TANH R16, R12 ;  /* 0x0000000c00107308 */ /* 0x000ea20000002400 */
[----:B------:R-:W-:Y:S02]  /*a5c0*/  FSEL R132, R133, -INF , !P5 ;  /* 0xff80000085847808 */ /* 0x000fe40006800000 */
[----:B------:R-:W-:Y:S02]  /*a5d0*/  FMNMX3.FTZ R133, R210, R24, R23, !PT ;  /* 0x00000018d2857276 */ /* 0x000fe40007810017 */
[----:B------:R-:W-:Y:S02]  /*a5e0*/  FMNMX3.FTZ R8, R34, R184, R189, !PT ;  /* 0x000000b822087276 */ /* 0x000fe400078100bd */
[----:B------:R-:W-:Y:S01]  /*a5f0*/  FSEL R137, R139, -INF , !P6 ;  /* 0xff8000008b897808 */ /* 0x000fe20007000000 */
[----:B------:R-:W-:Y:S01]  /*a600*/  MUFU.TANH R10, R10 ;  /* 0x0000000a000a7308 */ /* 0x000fe20000002400 */
[-C--:B------:R-:W-:Y:S01]  /*a610*/  ISETP.GE.AND P5, PT, R4, R230.reuse, PT ;  /* 0x000000e60400720c */ /* 0x080fe20003fa6270 */
[----:B------:R-:W3:Y:S01]  /*a620*/  SHFL.BFLY PT, R13, R8, 0x2, 0x1f ;  /* 0x0c401f00080d7f89 */ /* 0x000ee200000e0000 */
[----:B------:R-:W-:-:S02]  /*a630*/  ISETP.GE.AND P6, PT, R3, R230, PT ;  /* 0x000000e60300720c */ /* 0x000fc40003fc6270 */
[----:B------:R-:W-:Y:S02]  /*a640*/  FMNMX3.FTZ R133, R133, R30, R9, !PT ;  /* 0x0000001e85857276 */ /* 0x000fe40007810009 */
[----:B------:R-:W-:Y:S02]  /*a650*/  FSEL R138, R138, -INF , !P5 ;  /* 0xff8000008a8a7808 */ /* 0x000fe40006800000 */
[----:B------:R-:W-:Y:S02]  /*a660*/  FSEL R181, R140, -INF , !P6 ;  /* 0xff8000008cb57808 */ /* 0x000fe40007000000 */
[----:B------:R-:W-:Y:S02]  /*a670*/  FMNMX3.FTZ R133, R133, R132, R137, !PT ;  /* 0x0000008485857276 */ /* 0x000fe40007810089 */
[----:B------:R-:W-:Y:S02]  /*a680*/  ISETP.GE.AND P0, PT, R6, R228, PT ;  /* 0x000000e40600720c */ /* 0x000fe40003f06270 */
[----:B------:R-:W-:-:S02]  /*a690*/  ISETP.GT.AND P5, PT, R7, R6, PT ;  /* 0x000000060700720c */ /* 0x000fc40003fa4270 */
[----:B------:R-:W-:Y:S01]  /*a6a0*/  ISETP.GE.AND P6, PT, R6, R231, PT ;  /* 0x000000e70600720c */ /* 0x000fe20003fc6270 */
[----:B------:R-:W-:Y:S01]  /*a6b0*/  FMUL.FTZ R6, R182, UR6 ;  /* 0x00000006b6067c20 */ /* 0x000fe20008410000 */
[----:B------:R-:W-:Y:S02]  /*a6c0*/  FMNMX3.FTZ R133, R133, R138, R181, !PT ;  /* 0x0000008a85857276 */ /* 0x000fe400078100b5 */
[----:B------:R-:W-:Y:S01]  /*a6d0*/  FSEL R139, R143, -INF , !P0 ;  /* 0xff8000008f8b7808 */ /* 0x000fe20004000000 */
[----:B------:R4:W5:Y:S01]  /*a6e0*/  MUFU.TANH R12, R6 ;  /* 0x00000006000c7308 */ /* 0x0009620000002400 */
[----:B------:R-:W-:Y:S02]  /*a6f0*/  ISETP.GE.AND P0, PT, R2, R228, PT ;  /* 0x000000e40200720c */ /* 0x000fe40003f06270 */
[----:B-1----:R-:W-:Y:S02]  /*a700*/  FSEL R11, R11, -INF , !P5 ;  /* 0xff8000000b0b7808 */ /* 0x002fe40006800000 */
[----:B------:R-:W-:-:S02]  /*a710*/  FSEL R180, R176, -INF , !P0 ;  /* 0xff800000b0b47808 */ /* 0x000fc40004000000 */
[----:B------:R-:W-:Y:S02]  /*a720*/  ISETP.GE.AND P0, PT, R4, R228, PT ;  /* 0x000000e40400720c */ /* 0x000fe40003f06270 */
[----:B------:R-:W-:Y:S02]  /*a730*/  ISETP.GT.AND P5, PT, R7, R2, PT ;  /* 0x000000020700720c */ /* 0x000fe40003fa4270 */
[----:B---3--:R-:W-:Y:S02]  /*a740*/  FMNMX.FTZ R13, R8, R13, !PT ;  /* 0x0000000d080d7209 */ /* 0x008fe40007810000 */
[----:B------:R-:W-:Y:S02]  /*a750*/  FSEL R182, R178, -INF , !P0 ;  /* 0xff800000b2b67808 */ /* 0x000fe40004000000 */
[----:B--2---:R-:W-:Y:S01]  /*a760*/  FSEL R8, R16, -INF , !P5 ;  /* 0xff80000010087808 */ /* 0x004fe20006800000 */
[----:B------:R-:W-:Y:S01]  /*a770*/  SHFL.BFLY PT, R134, R13, 0x1, 0x1f ;  /* 0x0c201f000d867f89 */ /* 0x000fe200000e0000 */
[----:B------:R-:W-:-:S02]  /*a780*/  ISETP.GE.AND P0, PT, R2, R231, PT ;  /* 0x000000e70200720c */ /* 0x000fc40003f06270 */
[----:B------:R-:W-:Y:S01]  /*a790*/  FSEL R194, R11, -INF , !P6 ;  /* 0xff8000000bc27808 */ /* 0x000fe20007000000 */
[----:B----4-:R-:W1:Y:S01]  /*a7a0*/  SHFL.BFLY PT, R6, R133, 0x2, 0x1f ;  /* 0x0c401f0085067f89 */ /* 0x010e6200000e0000 */
[----:B------:R-:W-:Y:S02]  /*a7b0*/  ISETP.GE.AND P5, PT, R3, R228, PT ;  /* 0x000000e40300720c */ /* 0x000fe40003fa6270 */
[C---:B------:R-:W-:Y:S02]  /*a7c0*/  ISETP.GT.AND P6, PT, R7.reuse, R4, PT ;  /* 0x000000040700720c */ /* 0x040fe40003fc4270 */
[----:B------:R-:W-:Y:S02]  /*a7d0*/  FSEL R190, R8, -INF , !P0 ;  /* 0xff80000008be7808 */ /* 0x000fe40004000000 */
[----:B------:R-:W-:Y:S02]  /*a7e0*/  ISETP.GT.AND P0, PT, R7, R3, PT ;  /* 0x000000030700720c */ /* 0x000fe40003f04270 */
[----:B------:R-:W-:-:S02]  /*a7f0*/  FMNMX3.FTZ R2, R208, R31, R29, !PT ;  /* 0x0000001fd0027276 */ /* 0x000fc4000781001d */
[----:B------:R-:W-:Y:S02]  /*a800*/  FSEL R183, R177, -INF , !P5 ;  /* 0xff800000b1b77808 */ /* 0x000fe40006800000 */
[----:B-----5:R-:W-:Y:S01]  /*a810*/  FSEL R7, R12, -INF , !P6 ;  /* 0xff8000000c077808 */ /* 0x020fe20007000000 */
[----:B------:R-:W-:Y:S01]  /*a820*/  LDSM.16.MT88.4 R176, [R220+0xa000] ;  /* 0x00a00000dcb0783b */ /* 0x000fe20000004200 */
[----:B------:R-:W-:Y:S02]  /*a830*/  FMNMX3.FTZ R135, R209, R28, R27, !PT ;  /* 0x0000001cd1877276 */ /* 0x000fe4000781001b */
[-C--:B------:R-:W-:Y:S02]  /*a840*/  ISETP.GE.AND P5, PT, R4, R231.reuse, PT ;  /* 0x000000e70400720c */ /* 0x080fe40003fa6270 */
[----:B------:R-:W-:Y:S02]  /*a850*/  ISETP.GE.AND P6, PT, R3, R231, PT ;  /* 0x000000e70300720c */ /* 0x000fe40003fc6270 */
[----:B------:R-:W-:-:S02]  /*a860*/  FMNMX3.FTZ R2, R2, R33, R14, !PT ;  /* 0x0000002102027276 */ /* 0x000fc4000781000e */
[----:B------:R-:W-:Y:S02]  /*a870*/  MOV R186, R217 ;  /* 0x000000d900ba7202 */ /* 0x000fe40000000f00 */
[----:B-1----:R-:W-:Y:S02]  /*a880*/  FMNMX.FTZ R133, R133, R6, !PT ;  /* 0x0000000685857209 */ /* 0x002fe40007810000 */
[----:B------:R-:W-:Y:S02]  /*a890*/  FSEL R6, R10, -INF , !P0 ;  /* 0xff8000000a067808 */ /* 0x000fe40004000000 */
[----:B------:R-:W-:Y:S01]  /*a8a0*/  FMNMX3.FTZ R135, R135, R32, R5, !PT ;  /* 0x0000002087877276 */ /* 0x000fe20007810005 */
[----:B------:R-:W1:Y:S01]  /*a8b0*/  SHFL.BFLY PT, R3, R133, 0x1, 0x1f ;  /* 0x0c201f0085037f89 */ /* 0x000e6200000e0000 */
[----:B------:R-:W-:Y:S02]  /*a8c0*/  FSEL R217, R7, -INF , !P5 ;  /* 0xff80000007d97808 */ /* 0x000fe40006800000 */
[----:B------:R-:W-:-:S02]  /*a8d0*/  FSEL R195, R6, -INF , !P6 ;  /* 0xff80000006c37808 */ /* 0x000fc40007000000 */
[----:B------:R-:W-:Y:S02]  /*a8e0*/  FMNMX3.FTZ R2, R2, R194, R190, !PT ;  /* 0x000000c202027276 */ /* 0x000fe400078100be */
[----:B------:R-:W-:Y:S02]  /*a8f0*/  FMNMX3.FTZ R135, R135, R139, R180, !PT ;  /* 0x0000008b87877276 */ /* 0x000fe400078100b4 */
[----:B------:R-:W-:Y:S02]  /*a900*/  FMNMX3.FTZ R2, R2, R217, R195, !PT ;  /* 0x000000d902027276 */ /* 0x000fe400078100c3 */
[----:B------:R-:W-:Y:S02]  /*a910*/  FMNMX3.FTZ R135, R135, R182, R183, !PT ;  /* 0x000000b687877276 */ /* 0x000fe400078100b7 */
[----:B------:R-:W-:Y:S01]  /*a920*/  FMNMX.FTZ R134, R13, R134, !PT ;  /* 0x000000860d867209 */ /* 0x000fe20007810000 */
[----:B------:R-:W2:Y:S01]  /*a930*/  SHFL.BFLY PT, R136, R2, 0x2, 0x1f ;  /* 0x0c401f0002887f89 */ /* 0x000ea200000e0000 */
[----:B------:R-:W-:-:S02]  /*a940*/  IADD3 R19, PT, PT, R212, 0xa000, RZ ;  /* 0x0000a000d4137810 */ /* 0x000fc40007ffe0ff */
[C---:B------:R-:W-:Y:S01]  /*a950*/  FSETP.NEU.FTZ.AND P0, PT, R134.reuse, -INF , PT ;  /* 0xff8000008600780b */ /* 0x040fe20003f1d000 */
[----:B------:R-:W3:Y:S01]  /*a960*/  SHFL.BFLY PT, R4, R135, 0x2, 0x1f ;  /* 0x0c401f0087047f89 */ /* 0x000ee200000e0000 */
[----:B------:R-:W-:Y:S01]  /*a970*/  FMUL.FTZ R16, R134, UR8 ;  /* 0x0000000886107c20 */ /* 0x000fe20008410000 */
[----:B------:R-:W-:Y:S02]  /*a980*/  IADD3 R18, PT, PT, R212, 0xa040, RZ ;  /* 0x0000a040d4127810 */ /* 0x000fe40007ffe0ff */
[----:B------:R-:W-:Y:S02]  /*a990*/  @P4 IADD3 R18, PT, PT, R19, -0x40, RZ ;  /* 0xffffffc013124810 */ /* 0x000fe40007ffe0ff */
[----:B-1----:R-:W-:Y:S02]  /*a9a0*/  FMNMX.FTZ R133, R133, R3, !PT ;  /* 0x0000000385857209 */ /* 0x002fe40007810000 */
[----:B------:R-:W-:Y:S01]  /*a9b0*/  FSEL R16, R16, RZ, P0 ;  /* 0x000000ff10107208 */ /* 0x000fe20000000000 */
[----:B------:R-:W-:Y:S01]  /*a9c0*/  LDSM.16.MT88.4 R140, [R18] ;  /* 0x00000000128c783b */ /* 0x000fe20000004200 */
[----:B------:R-:W-:-:S02]  /*a9d0*/  FSETP.NEU.FTZ.AND P6, PT, R133, -INF , PT ;  /* 0xff8000008500780b */ /* 0x000fc40003fdd000 */
[----:B------:R-:W-:Y:S01]  /*a9e0*/  MOV R199, R225 ;  /* 0x000000e100c77202 */ /* 0x000fe20000000f00 */
[--C-:B------:R-:W-:Y:S01]  /*a9f0*/  FFMA.FTZ R15, R15, UR8, -R16.reuse ;  /* 0x000000080f0f7c23 */ /* 0x100fe20008010810 */
[--C-:B------:R-:W-:Y:S01]  /*aa00*/  FFMA.FTZ R22, R22, UR8, -R16.reuse ;  /* 0x0000000816167c23 */ /* 0x100fe20008010810 */
[--C-:B------:R-:W-:Y:S01]  /*aa10*/  FFMA.FTZ R26, R26, UR8, -R16.reuse ;  /* 0x000000081a1a7c23 */ /* 0x100fe20008010810 */
[----:B------:R-:W-:Y:S01]  /*aa20*/  FFMA.FTZ R25, R25, UR8, -R16 ;  /* 0x0000000819197c23 */ /* 0x000fe20008010810 */
[----:B------:R1:W-:Y:S01]  /*aa30*/  MUFU.EX2 R197, R15 ;  /* 0x0000000f00c57308 */ /* 0x0003e20000000800 */
[----:B------:R-:W-:Y:S02]  /*aa40*/  MOV R198, R236 ;  /* 0x000000ec00c67202 */ /* 0x000fe40000000f00 */
[----:B--2---:R-:W-:Y:S02]  /*aa50*/  FMNMX.FTZ R136, R2, R136, !PT ;  /* 0x0000008802887209 */ /* 0x004fe40007810000 */
[----:B---3--:R-:W-:-:S03]  /*aa60*/  FMNMX.FTZ R135, R135, R4, !PT ;  /* 0x0000000487877209 */ /* 0x008fc60007810000 */
[----:B------:R-:W2:Y:S01]  /*aa70*/  SHFL.BFLY PT, R3, R136, 0x1, 0x1f ;  /* 0x0c201f0088037f89 */ /* 0x000ea200000e0000 */
[----:B------:R-:W3:Y:S03]  /*aa80*/  MUFU.EX2 R187, R22 ;  /* 0x0000001600bb7308 */ /* 0x000ee60000000800 */
[----:B------:R-:W4:Y:S01]  /*aa90*/  SHFL.BFLY PT, R4, R135, 0x1, 0x1f ;  /* 0x0c201f0087047f89 */ /* 0x000f2200000e0000 */
[----:B-1----:R-:W-:-:S04]  /*aaa0*/  FMUL.FTZ R15, R133, UR8 ;  /* 0x00000008850f7c20 */ /* 0x002fc80008410000 */
[----:B------:R-:W-:Y:S01]  /*aab0*/  MUFU.EX2 R34, R26 ;  /* 0x0000001a00227308 */ /* 0x000fe20000000800 */
[----:B------:R-:W-:-:S07]  /*aac0*/  FSEL R15, R15, RZ, P6 ;  /* 0x000000ff0f0f7208 */ /* 0x000fce0003000000 */
[----:B------:R-:W1:Y:S01]  /*aad0*/  MUFU.EX2 R200, R25 ;  /* 0x0000001900c87308 */ /* 0x000e620000000800 */
[--C-:B------:R-:W-:Y:S01]  /*aae0*/  FFMA.FTZ R23, R23, UR8, -R15.reuse ;  /* 0x0000000817177c23 */ /* 0x100fe2000801080f */
[--C-:B------:R-:W-:Y:S01]  /*aaf0*/  FFMA.FTZ R24, R24, UR8, -R15.reuse ;  /* 0x0000000818187c23 */ /* 0x100fe2000801080f */
[--C-:B------:R-:W-:Y:S01]  /*ab00*/  FFMA.FTZ R30, R30, UR8, -R15.reuse ;  /* 0x000000081e1e7c23 */ /* 0x100fe2000801080f */
[----:B------:R-:W-:Y:S01]  /*ab10*/  FFMA.FTZ R9, R9, UR8, -R15 ;  /* 0x0000000809097c23 */ /* 0x000fe2000801080f */
[----:B---3--:R-:W-:Y:S02]  /*ab20*/  F2FP.F16.F32.PACK_AB R8, R187, R197 ;  /* 0x000000c5bb08723e */ /* 0x008fe400000000ff */
[----:B--2---:R-:W-:Y:S01]  /*ab30*/  FMNMX.FTZ R136, R136, R3, !PT ;  /* 0x0000000388887209 */ /* 0x004fe20007810000 */
[----:B------:R2:W-:Y:S01]  /*ab40*/  MUFU.EX2 R250, R23 ;  /* 0x0000001700fa7308 */ /* 0x0005e20000000800 */
[----:B----4-:R-:W-:-:S03]  /*ab50*/  FMNMX.FTZ R135, R135, R4, !PT ;  /* 0x0000000487877209 */ /* 0x010fc60007810000 */
[----:B------:R-:W-:Y:S01]  /*ab60*/  FMUL.FTZ R17, R136, UR8 ;  /* 0x0000000888117c20 */ /* 0x000fe20008410000 */
[----:B------:R-:W-:Y:S02]  /*ab70*/  FSEL R4, R134, RZ, P0 ;  /* 0x000000ff86047208 */ /* 0x000fe40000000000 */
[----:B------:R-:W-:Y:S01]  /*ab80*/  FSETP.NEU.FTZ.AND P0, PT, R136, -INF , PT ;  /* 0xff8000008800780b */ /* 0x000fe20003f1d000 */
[C---:B------:R-:W-:Y:S01]  /*ab90*/  FMUL.FTZ R2, R135.reuse, UR8 ;  /* 0x0000000887027c20 */ /* 0x040fe20008410000 */
[----:B------:R-:W-:Y:S01]  /*aba0*/  FSETP.NEU.FTZ.AND P5, PT, R135, -INF , PT ;  /* 0xff8000008700780b */ /* 0x000fe20003fbd000 */
[----:B------:R-:W-:Y:S01]  /*abb0*/  FADD.FTZ R4, R211, -R4 ;  /* 0x80000004d3047221 */ /* 0x000fe20000010000 */
[----:B------:R-:W-:Y:S01]  /*abc0*/  FSEL R17, R17, RZ, P0 ;  /* 0x000000ff11117208 */ /* 0x000fe20000000000 */
[----:B------:R-:W-:Y:S01]  /*abd0*/  MUFU.EX2 R251, R24 ;  /* 0x0000001800fb7308 */ /* 0x000fe20000000800 */
[----:B------:R-:W-:Y:S01]  /*abe0*/  FSEL R2, R2, RZ, P5 ;  /* 0x000000ff02027208 */ /* 0x000fe20002800000 */
[----:B------:R-:W-:Y:S01]  /*abf0*/  FMUL.FTZ R4, R4, UR8 ;  /* 0x0000000804047c20 */ /* 0x000fe20008410000 */
[----:B-1----:R-:W-:Y:S01]  /*ac00*/  F2FP.F16.F32.PACK_AB R10, R200, R34 ;  /* 0x00000022c80a723e */ /* 0x002fe200000000ff */
[--C-:B------:R-:W-:Y:S01]  /*ac10*/  FFMA.FTZ R3, R14, UR8, -R17.reuse ;  /* 0x000000080e037c23 */ /* 0x100fe20008010811 */
[----:B--2---:R-:W1:Y:S01]  /*ac20*/  LDSM.16.MT88.4 R20, [R212+0xa000] ;  /* 0x00a00000d414783b */ /* 0x004e620000004200 */
[--C-:B------:R-:W-:Y:S01]  /*ac30*/  FFMA.FTZ R5, R5, UR8, -R2.reuse ;  /* 0x0000000805057c23 */ /* 0x100fe20008010802 */
[--C-:B------:R-:W-:Y:S01]  /*ac40*/  FFMA.FTZ R28, R28, UR8, -R2.reuse ;  /* 0x000000081c1c7c23 */ /* 0x100fe20008010802 */
[----:B------:R2:W-:Y:S01]  /*ac50*/  MUFU.EX2 R191, R3 ;  /* 0x0000000300bf7308 */ /* 0x0005e20000000800 */
[--C-:B------:R-:W-:Y:S01]  /*ac60*/  FFMA.FTZ R27, R27, UR8, -R2.reuse ;  /* 0x000000081b1b7c23 */ /* 0x100fe20008010802 */
[----:B------:R-:W-:Y:S01]  /*ac70*/  FFMA.FTZ R32, R32, UR8, -R2 ;  /* 0x0000000820207c23 */ /* 0x000fe20008010802 */
[--C-:B------:R-:W-:Y:S01]  /*ac80*/  FFMA.FTZ R31, R31, UR8, -R17.reuse ;  /* 0x000000081f1f7c23 */ /* 0x100fe20008010811 */
[--C-:B------:R-:W-:Y:S01]  /*ac90*/  FFMA.FTZ R29, R29, UR8, -R17.reuse ;  /* 0x000000081d1d7c23 */ /* 0x100fe20008010811 */
[----:B------:R-:W-:Y:S01]  /*aca0*/  FFMA.FTZ R33, R33, UR8, -R17 ;  /* 0x0000000821217c23 */ /* 0x000fe20008010811 */
[----:B------:R-:W-:-:S02]  /*acb0*/  MOV R19, R200 ;  /* 0x000000c800137202 */ /* 0x000fc40000000f00 */
[----:B------:R3:W-:Y:S08]  /*acc0*/  MUFU.EX2 R192, R5 ;  /* 0x0000000500c07308 */ /* 0x0007f00000000800 */
[----:B------:R4:W5:Y:S01]  /*acd0*/  MUFU.EX2 R14, R4 ;  /* 0x00000004000e7308 */ /* 0x0009620000000800 */
[----:B--2---:R-:W-:-:S05]  /*ace0*/  FSEL R3, R133, RZ, P6 ;  /* 0x000000ff85037208 */ /* 0x004fca0003000000 */
[----:B------:R-:W-:Y:S02]  /*acf0*/  FADD.FTZ R3, R210, -R3 ;  /* 0x80000003d2037221 */ /* 0x000fe40000010000 */
[----:B------:R-:W-:Y:S01]  /*ad00*/  MUFU.EX2 R196, R30 ;  /* 0x0000001e00c47308 */ /* 0x000fe20000000800 */
[----:B---3--:R-:W-:Y:S01]  /*ad10*/  FSEL R5, R135, RZ, P5 ;  /* 0x000000ff87057208 */ /* 0x008fe20002800000 */
[----:B------:R-:W-:Y:S01]  /*ad20*/  FMUL.FTZ R13, R3, UR8 ;  /* 0x00000008030d7c20 */ /* 0x000fe20008410000 */
[----:B------:R-:W-:-:S05]  /*ad30*/  FSEL R3, R136, RZ, P0 ;  /* 0x000000ff88037208 */ /* 0x000fca0000000000 */
[----:B------:R-:W-:Y:S01]  /*ad40*/  FADD.FTZ R3, R208, -R3 ;  /* 0x80000003d0037221 */ /* 0x000fe20000010000 */
[----:B----4-:R-:W-:Y:S01]  /*ad50*/  FADD.FTZ R4, R209, -R5 ;  /* 0x80000005d1047221 */ /* 0x010fe20000010000 */
[----:B------:R2:W3:Y:S01]  /*ad60*/  MUFU.EX2 R193, R9 ;  /* 0x0000000900c17308 */ /* 0x0004e20000000800 */
[-C--:B-----5:R-:W-:Y:S01]  /*ad70*/  FMUL.FTZ R156, R156, R14.reuse ;  /* 0x0000000e9c9c7220 */ /* 0x0a0fe20000410000 */
[----:B------:R-:W-:Y:S01]  /*ad80*/  FMUL.FTZ R3, R3, UR8 ;  /* 0x0000000803037c20 */ /* 0x000fe20008410000 */
[----:B------:R-:W-:Y:S01]  /*ad90*/  FMUL.FTZ R4, R4, UR8 ;  /* 0x0000000804047c20 */ /* 0x000fe20008410000 */
        /* <DEDUP_REMOVED lines=13> */
[----:B--2---:R-:W-:Y:S01]  /*ae70*/  F2FP.F16.F32.PACK_AB R9, R250, R251 ;  /* 0x000000fbfa09723e */ /* 0x004fe200000000ff */
[----:B------:R-:W-:Y:S01]  /*ae80*/  FMUL.FTZ R160, R160, R14 ;  /* 0x0000000ea0a07220 */ /* 0x000fe20000410000 */
[----:B---3--:R-:W-:Y:S01]  /*ae90*/  F2FP.F16.F32.PACK_AB R11, R193, R196 ;  /* 0x000000c4c10b723e */ /* 0x008fe200000000ff */
[-C--:B------:R-:W-:Y:S01]  /*aea0*/  FMUL.FTZ R161, R161, R14.reuse ;  /* 0x0000000ea1a17220 */ /* 0x080fe20000410000 */
[-C--:B------:R-:W-:Y:S01]  /*aeb0*/  FMUL.FTZ R172, R172, R14.reuse ;  /* 0x0000000eacac7220 */ /* 0x080fe20000410000 */
[-C--:B------:R-:W-:Y:S01]  /*aec0*/  FMUL.FTZ R173, R173, R14.reuse ;  /* 0x0000000eadad7220 */ /* 0x080fe20000410000 */
[-C--:B------:R-:W-:Y:S01]  /*aed0*/  FMUL.FTZ R48, R48, R14.reuse ;  /* 0x0000000e30307220 */ /* 0x080fe20000410000 */
[----:B------:R-:W2:Y:S01]  /*aee0*/  MUFU.EX2 R249, R32 ;  /* 0x0000002000f97308 */ /* 0x000ea20000000800 */
        /* <DEDUP_REMOVED lines=8> */
[----:B----4-:R-:W3:Y:S01]  /*af70*/  LDSM.16.MT88.4 R24, [R219+0xa000] ;  /* 0x00a00000db18783b */ /* 0x010ee20000004200 */
[-C--:B------:R-:W-:Y:S01]  /*af80*/  FMUL.FTZ R112, R112, R14.reuse ;  /* 0x0000000e70707220 */ /* 0x080fe20000410000 */
[-C--:B------:R-:W-:Y:S01]  /*af90*/  FMUL.FTZ R113, R113, R14.reuse ;  /* 0x0000000e71717220 */ /* 0x080fe20000410000 */
[-C--:B------:R-:W-:Y:S01]  /*afa0*/  FMUL.FTZ R116, R116, R14.reuse ;  /* 0x0000000e74747220 */ /* 0x080fe20000410000 */
[-C--:B------:R-:W-:Y:S01]  /*afb0*/  FMUL.FTZ R117, R117, R14.reuse ;  /* 0x0000000e75757220 */ /* 0x080fe20000410000 */
[-C--:B------:R-:W-:Y:S01]  /*afc0*/  FMUL.FTZ R84, R84, R14.reuse ;  /* 0x0000000e54547220 */ /* 0x080fe20000410000 */
[-C--:B------:R-:W-:Y:S01]  /*afd0*/  FMUL.FTZ R85, R85, R14.reuse ;  /* 0x0000000e55557220 */ /* 0x080fe20000410000 */
[----:B------:R-:W4:Y:S01]  /*afe0*/  MUFU.EX2 R238, R29 ;  /* 0x0000001d00ee7308 */ /* 0x000f220000000800 */
[----:B--2---:R-:W-:Y:S01]  /*aff0*/  F2FP.F16.F32.PACK_AB R6, R192, R249 ;  /* 0x000000f9c006723e */ /* 0x004fe200000000ff */
[-C--:B------:R-:W-:Y:S01]  /*b000*/  FMUL.FTZ R128, R128, R14.reuse ;  /* 0x0000000e80807220 */ /* 0x080fe20000410000 */
[----:B------:R-:W-:-:S05]  /*b010*/  FMUL.FTZ R129, R129, R14 ;  /* 0x0000000e81817220 */ /* 0x000fca0000410000 */
[----:B------:R-:W2:Y:S08]  /*b020*/  MUFU.EX2 R239, R33 ;  /* 0x0000002100ef7308 */ /* 0x000eb00000000800 */
[----:B------:R-:W5:Y:S01]  /*b030*/  MUFU.EX2 R13, R13 ;  /* 0x0000000d000d7308 */ /* 0x000f620000000800 */
[----:B----4-:R-:W-:Y:S01]  /*b040*/  F2FP.F16.F32.PACK_AB R5, R238, R237 ;  /* 0x000000edee05723e */ /* 0x010fe200000000ff */
[----:B------:R-:W4:Y:S06]  /*b050*/  LDSM.16.MT88.4 R28, [R212+0xb000] ;  /* 0x00b00000d41c783b */ /* 0x000f2c0000004200 */
[----:B------:R1:W3:Y:S01]  /*b060*/  MUFU.EX2 R12, R4 ;  /* 0x00000004000c7308 */ /* 0x0002e20000000800 */
[----:B--2---:R-:W-:-:S07]  /*b070*/  F2FP.F16.F32.PACK_AB R7, R191, R239 ;  /* 0x000000efbf07723e */ /* 0x004fce00000000ff */
        /* <DEDUP_REMOVED lines=8> */
[----:B------:R-:W-:Y:S01]  /*b100*/  FMUL.FTZ R67, R67, R13 ;  /* 0x0000000d43437220 */ /* 0x000fe20000410000 */
[----:B-1----:R-:W-:Y:S01]  /*b110*/  F2FP.F16.F32.PACK_AB R4, R245, R248 ;  /* 0x000000f8f504723e */ /* 0x002fe200000000ff */
[-C--:B---3--:R-:W-:Y:S01]  /*b120*/  FMUL.FTZ R148, R148, R12.reuse ;  /* 0x0000000c94947220 */ /* 0x088fe20000410000 */
[-C--:B------:R-:W-:Y:S01]  /*b130*/  FMUL.FTZ R149, R149, R12.reuse ;  /* 0x0000000c95957220 */ /* 0x080fe20000410000 */
[-C--:B------:R-:W-:Y:S01]  /*b140*/  FMUL.FTZ R152, R152, R12.reuse ;  /* 0x0000000c98987220 */ /* 0x080fe20000410000 */
[-C--:B------:R-:W-:Y:S01]  /*b150*/  FMUL.FTZ R153, R153, R12.reuse ;  /* 0x0000000c99997220 */ /* 0x080fe20000410000 */
[-C--:B------:R-:W-:Y:S01]  /*b160*/  FMUL.FTZ R40, R40, R12.reuse ;  /* 0x0000000c28287220 */ /* 0x080fe20000410000 */
[----:B------:R-:W-:Y:S01]  /*b170*/  FMUL.FTZ R41, R41, R12 ;  /* 0x0000000c29297220 */ /* 0x000fe20000410000 */
[C---:B------:R-:W-:Y:S01]  /*b180*/  HMMA.16816.F32 R204, R8.reuse, R22, R156 ;  /* 0x0000001608cc723c */ /* 0x040fe2000000189c */
[-C--:B--2---:R-:W-:Y:S01]  /*b190*/  FMUL.FTZ R150, R150, R3.reuse ;  /* 0x0000000396967220 */ /* 0x084fe20000410000 */
[-C--:B------:R-:W-:Y:S01]  /*b1a0*/  FMUL.FTZ R151, R151, R3.reuse ;  /* 0x0000000397977220 */ /* 0x080fe20000410000 */
[-C--:B------:R-:W-:Y:S01]  /*b1b0*/  FMUL.FTZ R154, R154, R3.reuse ;  /* 0x000000039a9a7220 */ /* 0x080fe20000410000 */
[-C--:B------:R-:W-:Y:S01]  /*b1c0*/  FMUL.FTZ R155, R155, R3.reuse ;  /* 0x000000039b9b7220 */ /* 0x080fe20000410000 */
[-C--:B------:R-:W-:Y:S01]  /*b1d0*/  FMUL.FTZ R42, R42, R3.reuse ;  /* 0x000000032a2a7220 */ /* 0x080fe20000410000 */
[-C--:B------:R-:W-:Y:S01]  /*b1e0*/  FMUL.FTZ R43, R43, R3.reuse ;  /* 0x000000032b2b7220 */ /* 0x080fe20000410000 */
[----:B------:R-:W-:Y:S01]  /*b1f0*/  MOV R156, R34 ;  /* 0x00000022009c7202 */ /* 0x000fe20000000f00 */
[-C--:B------:R-:W-:Y:S01]  /*b200*/  HMMA.16816.F32 R232, R8, R20.reuse, R144 ;  /* 0x0000001408e8723c */ /* 0x080fe20000001890 */
        /* <DEDUP_REMOVED lines=88> */
[C---:B------:R-:W-:Y:S08]  /*b790*/  HMMA.16816.F32 R60, R4.reuse, R26, R60 ;  /* 0x0000001a043c723c */ /* 0x040ff0000000183c */
[C---:B----4-:R-:W-:Y:S08]  /*b7a0*/  HMMA.16816.F32 R72, R4.reuse, R28, R72 ;  /* 0x0000001c0448723c */ /* 0x050ff00000001848 */
[C---:B------:R-:W-:Y:S08]  /*b7b0*/  HMMA.16816.F32 R76, R4.reuse, R30, R76 ;  /* 0x0000001e044c723c */ /* 0x040ff0000000184c */
[C---:B-1----:R-:W-:Y:S08]  /*b7c0*/  HMMA.16816.F32 R88, R4.reuse, R32, R88 ;  /* 0x000000200458723c */ /* 0x042ff00000001858 */
[C---:B------:R-:W-:Y:S08]  /*b7d0*/  HMMA.16816.F32 R92, R4.reuse, R34, R92 ;  /* 0x00000022045c723c */ /* 0x040ff0000000185c */
[C---:B--2---:R-:W-:Y:S08]  /*b7e0*/  HMMA.16816.F32 R120, R4.reuse, R40, R120 ;  /* 0x000000280478723c */ /* 0x044ff00000001878 */
[C---:B------:R-:W-:Y:S08]  /*b7f0*/  HMMA.16816.F32 R104, R4.reuse, R20, R104 ;  /* 0x000000140468723c */ /* 0x040ff00000001868 */
[C---:B------:R-:W-:Y:S08]  /*b800*/  HMMA.16816.F32 R108, R4.reuse, R22, R108 ;  /* 0x00000016046c723c */ /* 0x040ff0000000186c */
[----:B------:R-:W-:Y:S01]  /*b810*/  HMMA.16816.F32 R144, R4, R42, R124 ;  /* 0x0000002a0490723c */ /* 0x000fe2000000187c */
[----:B------:R-:W-:Y:S01]  /*b820*/  FFMA.FTZ R4, R188, UR8, -R16 ;  /* 0x00000008bc047c23 */ /* 0x000fe20008010810 */
[----:B------:R-:W-:-:S02]  /*b830*/  MOV R127, R196 ;  /* 0x000000c4007f7202 */ /* 0x000fc40000000f00 */
[----:B------:R-:W-:Y:S02]  /*b840*/  MOV R196, R224 ;  /* 0x000000e000c47202 */ /* 0x000fe40000000f00 */
[----:B------:R1:W-:Y:S02]  /*b850*/  MUFU.EX2 R224, R4 ;  /* 0x0000000400e07308 */ /* 0x0003e40000000800 */
[----:B------:R-:W-:Y:S01]  /*b860*/  HMMA.16816.F32 R68, R8, R28, R68 ;  /* 0x0000001c0844723c */ /* 0x000fe20000001844 */
[----:B------:R-:W-:Y:S02]  /*b870*/  MOV R159, R196 ;  /* 0x000000c4009f7202 */ /* 0x000fe40000000f00 */
[----:B------:R-:W-:-:S05]  /*b880*/  MOV R29, R156 ;  /* 0x0000009c001d7202 */ /* 0x000fca0000000f00 */
[----:B------:R-:W-:Y:S01]  /*b890*/  HMMA.16816.F32 R52, R8, R24, R52 ;  /* 0x000000180834723c */ /* 0x000fe20000001834 */
[----:B-1----:R-:W-:-:S07]  /*b8a0*/  FFMA.FTZ R4, R185, UR8, -R16 ;  /* 0x00000008b9047c23 */ /* 0x002fce0008010810 */
[C---:B------:R-:W-:Y:S01]  /*b8b0*/  HMMA.16816.F32 R36, R8.reuse, R140, R36 ;  /* 0x0000008c0824723c */ /* 0x040fe20000001824 */
[----:B------:R1:W2:Y:S07]  /*b8c0*/  MUFU.EX2 R225, R4 ;  /* 0x0000000400e17308 */ /* 0x0002ae0000000800 */
[C---:B------:R-:W-:Y:S08]  /*b8d0*/  HMMA.16816.F32 R160, R8.reuse, R176, R160 ;  /* 0x000000b008a0723c */ /* 0x040ff000000018a0 */
[----:B------:R-:W-:Y:S01]  /*b8e0*/  HMMA.16816.F32 R200, R8, R178, R172 ;  /* 0x000000b208c8723c */ /* 0x000fe200000018ac */
[----:B------:R-:W-:Y:S01]  /*b8f0*/  LDSM.16.MT88.4 R172, [R223] ;  /* 0x00000000dfac783b */ /* 0x000fe20000004200 */
[----:B-1----:R-:W-:-:S04]  /*b900*/  FFMA.FTZ R4, R184, UR8, -R16 ;  /* 0x00000008b8047c23 */ /* 0x002fc80008010810 */
[----:B------:R1:W-:Y:S02]  /*b910*/  MUFU.EX2 R236, R4 ;  /* 0x0000000400ec7308 */ /* 0x0003e40000000800 */
[C---:B------:R-:W-:Y:S01]  /*b920*/  HMMA.16816.F32 R140, R8.reuse, R142, R48 ;  /* 0x0000008e088c723c */ /* 0x040fe20000001830 */
[----:B------:R-:W3:Y:S07]  /*b930*/  LDSM.16.MT88.4 R48, [R18+0x800] ;  /* 0x000800001230783b */ /* 0x000eee0000004200 */
[----:B------:R-:W-:Y:S01]  /*b940*/  HMMA.16816.F32 R100, R8, R20, R100 ;  /* 0x000000140864723c */ /* 0x000fe20000001864 */
[----:B-1----:R-:W-:Y:S01]  /*b950*/  FFMA.FTZ R4, R189, UR8, -R16 ;  /* 0x00000008bd047c23 */ /* 0x002fe20008010810 */
[----:B------:R-:W-:-:S06]  /*b960*/  MOV R189, R19 ;  /* 0x0000001300bd7202 */ /* 0x000fcc0000000f00 */
[C---:B------:R-:W-:Y:S01]  /*b970*/  HMMA.16816.F32 R176, R8.reuse, R34, R96 ;  /* 0x0000002208b0723c */ /* 0x040fe20000001860 */
[----:B------:R-:W-:Y:S01]  /*b980*/  MOV R19, R197 ;  /* 0x000000c500137202 */ /* 0x000fe20000000f00 */
[----:B------:R1:W4:Y:S01]  /*b990*/  MUFU.EX2 R188, R4 ;  /* 0x0000000400bc7308 */ /* 0x0003220000000800 */
[----:B------:R-:W-:Y:S05]  /*b9a0*/  LDSM.16.MT88.4 R96, [R222] ;  /* 0x00000000de60783b */ /* 0x000fea0000004200 */
[C---:B------:R-:W-:Y:S01]  /*b9b0*/  HMMA.16816.F32 R196, R8.reuse, R26, R64 ;  /* 0x0000001a08c4723c */ /* 0x040fe20000001840 */
[----:B------:R-:W-:Y:S07]  /*b9c0*/  LDSM.16.MT88.4 R64, [R218+0x800] ;  /* 0x00080000da40783b */ /* 0x000fee0000004200 */
[----:B------:R-:W-:Y:S01]  /*b9d0*/  HMMA.16816.F32 R20, R8, R22, R112 ;  /* 0x000000160814723c */ /* 0x000fe20000001870 */
[----:B------:R-:W5:Y:S01]  /*b9e0*/  LDSM.16.MT88.4 R112, [R18+0x1800] ;  /* 0x001800001270783b */ /* 0x000f620000004200 */
[----:B-1----:R-:W-:-:S04]  /*b9f0*/  FFMA.FTZ R4, R132, UR8, -R15 ;  /* 0x0000000884047c23 */ /* 0x002fc8000801080f */
[----:B------:R1:W-:Y:S02]  /*ba00*/  MUFU.EX2 R132, R4 ;  /* 0x0000000400847308 */ /* 0x0003e40000000800 */
[C---:B------:R-:W-:Y:S08]  /*ba10*/  HMMA.16816.F32 R116, R8.reuse, R40, R116 ;  /* 0x000000280874723c */ /* 0x040ff00000001874 */
[----:B------:R-:W-:Y:S01]  /*ba20*/  HMMA.16816.F32 R84, R8, R32, R84 ;  /* 0x000000200854723c */ /* 0x000fe20000001854 */
[----:B-1----:R-:W-:-:S07]  /*ba30*/  FFMA.FTZ R4, R137, UR8, -R15 ;  /* 0x0000000889047c23 */ /* 0x002fce000801080f */
[----:B------:R-:W-:Y:S01]  /*ba40*/  HMMA.16816.F32 R32, R8, R42, R128 ;  /* 0x0000002a0820723c */ /* 0x000fe20000001880 */
[----:B--2---:R-:W-:Y:S01]  /*ba50*/  F2FP.F16.F32.PACK_AB R128, R225, R224 ;  /* 0x000000e0e180723e */ /* 0x004fe200000000ff */
[----:B------:R1:W2:Y:S01]  /*ba60*/  MUFU.EX2 R137, R4 ;  /* 0x0000000400897308 */ /* 0x0002a20000000800 */
[----:B----4-:R-:W-:Y:S01]  /*ba70*/  F2FP.F16.F32.PACK_AB R130, R188, R236 ;  /* 0x000000ecbc82723e */ /* 0x010fe200000000ff */
[----:B-1----:R-:W-:Y:S01]  /*ba80*/  FFMA.FTZ R4, R138, UR8, -R15 ;  /* 0x000000088a047c23 */ /* 0x002fe2000801080f */
[----:B--2---:R-:W-:-:S05]  /*ba90*/  F2FP.F16.F32.PACK_AB R129, R137, R132 ;  /* 0x000000848981723e */ /* 0x004fca00000000ff */
[----:B------:R1:W-:Y:S02]  /*baa0*/  MUFU.EX2 R138, R4 ;  /* 0x00000004008a7308 */ /* 0x0003e40000000800 */
[----:B-1----:R-:W-:Y:S01]  /*bab0*/  FFMA.FTZ R4, R181, UR8, -R15 ;  /* 0x00000008b5047c23 */ /* 0x002fe2000801080f */
[----:B------:R-:W-:-:S05]  /*bac0*/  MOV R181, R127 ;  /* 0x0000007f00b57202 */ /* 0x000fca0000000f00 */
[----:B------:R1:W2:Y:S02]  /*bad0*/  MUFU.EX2 R28, R4 ;  /* 0x00000004001c7308 */ /* 0x0002a40000000800 */
[----:B-1----:R-:W-:Y:S01]  /*bae0*/  FFMA.FTZ R4, R139, UR8, -R2 ;  /* 0x000000088b047c23 */ /* 0x002fe20008010802 */
[----:B------:R-:W-:Y:S02]  /*baf0*/  MOV R139, R187 ;  /* 0x000000bb008b7202 */ /* 0x000fe40000000f00 */
[----:B--2---:R-:W-:-:S03]  /*bb00*/  F2FP.F16.F32.PACK_AB R131, R28, R138 ;  /* 0x0000008a1c83723e */ /* 0x004fc600000000ff */
[----:B------:R1:W-:Y:S04]  /*bb10*/  MUFU.EX2 R27, R4 ;  /* 0x00000004001b7308 */ /* 0x0003e80000000800 */
[C---:B---3--:R-:W-:Y:S08]  /*bb20*/  HMMA.16816.F32 R36, R128.reuse, R48, R36 ;  /* 0x000000308024723c */ /* 0x048ff00000001824 */
[----:B-----5:R-:W-:Y:S01]  /*bb30*/  HMMA.16816.F32 R100, R128, R112, R100 ;  /* 0x000000708064723c */ /* 0x020fe20000001864 */
[----:B-1----:R-:W-:Y:S01]  /*bb40*/  FFMA.FTZ R4, R180, UR8, -R2 ;  /* 0x00000008b4047c23 */ /* 0x002fe20008010802 */
[----:B------:R-:W-:-:S03]  /*bb50*/  MOV R180, R186 ;  /* 0x000000ba00b47202 */ /* 0x000fc60000000f00 */
[----:B------:R1:W2:Y:S03]  /*bb60*/  MUFU.EX2 R26, R4 ;  /* 0x00000004001a7308 */ /* 0x0002a60000000800 */
[----:B------:R-:W-:Y:S01]  /*bb70*/  HMMA.16816.F32 R184, R8, R30, R80 ;  /* 0x0000001e08b8723c */ /* 0x000fe20000001850 */
[----:B------:R-:W-:Y:S01]  /*bb80*/  MOV R31, R157 ;  /* 0x0000009d001f7202 */ /* 0x000fe20000000f00 */
[----:B------:R-:W3:Y:S01]  /*bb90*/  LDSM.16.MT88.4 R80, [R212+0xb800] ;  /* 0x00b80000d450783b */ /* 0x000ee20000004200 */
[----:B------:R-:W-:Y:S01]  /*bba0*/  MOV R30, R158 ;  /* 0x0000009e001e7202 */ /* 0x000fe20000000f00 */
[----:B------:R-:W-:-:S04]  /*bbb0*/  FFMA.FTZ R3, R180, R3, R237 ;  /* 0x00000003b4037223 */ /* 0x000fc800000100ed */
[----:B------:R-:W-:Y:S01]  /*bbc0*/  HMMA.16816.F32 R160, R128, R172, R160 ;  /* 0x000000ac80a0723c */ /* 0x000fe200000018a0 */
[--C-:B-1----:R-:W-:Y:S01]  /*bbd0*/  FFMA.FTZ R4, R182, UR8, -R2.reuse ;  /* 0x00000008b6047c23 */ /* 0x102fe20008010802 */
[----:B------:R-:W-:Y:S01]  /*bbe0*/  FFMA.FTZ R2, R183, UR8, -R2 ;  /* 0x00000008b7027c23 */ /* 0x000fe20008010802 */
[----:B------:R-:W-:-:S05]  /*bbf0*/  MOV R183, R19 ;  /* 0x0000001300b77202 */ /* 0x000fca0000000f00 */
[C---:B------:R-:W-:Y:S01]  /*bc00*/  HMMA.16816.F32 R52, R128.reuse, R64, R52 ;  /* 0x000000408034723c */ /* 0x040fe20000001834 */
[----:B------:R1:W-:Y:S01]  /*bc10*/  MUFU.EX2 R25, R4 ;  /* 0x0000000400197308 */ /* 0x0003e20000000800 */
[----:B------:R-:W-:Y:S02]  /*bc20*/  MOV R182, R159 ;  /* 0x0000009f00b67202 */ /* 0x000fe40000000f00 */
[----:B------:R-:W-:Y:S01]  /*bc30*/  LDSM.16.MT88.4 R156, [R212+0xa800] ;  /* 0x00a80000d49c783b */ /* 0x000fe20000004200 */
[----:B--2---:R-:W-:Y:S02]  /*bc40*/  F2FP.F16.F32.PACK_AB R124, R26, R27 ;  /* 0x0000001b1a7c723e */ /* 0x004fe400000000ff */
[----:B------:R-:W-:Y:S01]  /*bc50*/  FFMA.FTZ R8, R182, R14, R183 ;  /* 0x0000000eb6087223 */ /* 0x000fe200000100b7 */
[C---:B------:R-:W-:Y:S01]  /*bc60*/  HMMA.16816.F32 R84, R128.reuse, R96, R84 ;  /* 0x000000608054723c */ /* 0x040fe20000001854 */
[----:B------:R2:W4:Y:S02]  /*bc70*/  MUFU.EX2 R24, R2 ;  /* 0x0000000200187308 */ /* 0x0005240000000800 */
[----:B------:R-:W-:Y:S01]  /*bc80*/  FADD.FTZ R10, R139, R8 ;  /* 0x000000088b0a7221 */ /* 0x000fe20000010000 */
[----:B-1----:R-:W1:Y:S04]  /*bc90*/  LDSM.16.MT88.4 R4, [R218+0x1800] ;  /* 0x00180000da04783b */ /* 0x002e680000004200 */
[----:B---3--:R-:W-:Y:S01]  /*bca0*/  HMMA.16816.F32 R68, R128, R80, R68 ;  /* 0x000000508044723c */ /* 0x008fe20000001844 */
[----:B--2---:R-:W-:Y:S01]  /*bcb0*/  FFMA.FTZ R2, R194, UR8, -R17 ;  /* 0x00000008c2027c23 */ /* 0x004fe20008010811 */
[----:B----4-:R-:W-:-:S03]  /*bcc0*/  F2FP.F16.F32.PACK_AB R126, R24, R25 ;  /* 0x00000019187e723e */ /* 0x010fc600000000ff */
[----:B------:R2:W-:Y:S02]  /*bcd0*/  MUFU.EX2 R19, R2 ;  /* 0x0000000200137308 */ /* 0x0005e40000000800 */
[----:B--2---:R-:W-:-:S06]  /*bce0*/  FFMA.FTZ R2, R190, UR8, -R17 ;  /* 0x00000008be027c23 */ /* 0x004fcc0008010811 */
[----:B------:R2:W3:Y:S01]  /*bcf0*/  MUFU.EX2 R16, R2 ;  /* 0x0000000200107308 */ /* 0x0004e20000000800 */
[----:B-1----:R-:W-:Y:S01]  /*bd00*/  HMMA.16816.F32 R116, R128, R4, R116 ;  /* 0x000000048074723c */ /* 0x002fe20000001874 */
[----:B--2---:R-:W-:Y:S01]  /*bd10*/  FFMA.FTZ R2, R217, UR8, -R17 ;  /* 0x00000008d9027c23 */ /* 0x004fe20008010811 */
[----:B---3--:R-:W-:-:S05]  /*bd20*/  F2FP.F16.F32.PACK_AB R125, R16, R19 ;  /* 0x00000013107d723e */ /* 0x008fca00000000ff */
[----:B------:R1:W-:Y:S02]  /*bd30*/  MUFU.EX2 R15, R2 ;  /* 0x00000002000f7308 */ /* 0x0003e40000000800 */
        /* <DEDUP_REMOVED lines=63> */
[----:B------:R-:W3:Y:S01]  /*c130*/  LDL R248, [R1+0x34] ;  /* 0x0000340001f87983 */ /* 0x000ee20000100800 */
[----:B------:R-:W-:-:S04]  /*c140*/  DEPBAR.LE SB0, 0x0 ;  /* 0x000080000000791a */ /* 0x000fc80000000000 */
[----:B------:R-:W4:Y:S04]  /*c150*/  LDL R29, [R1+0x24] ;  /* 0x00002400011d7983 */ /* 0x000f280000100800 */
[----:B------:R-:W5:Y:S04]  /*c160*/  LDL R181, [R1+0x20] ;  /* 0x0000200001b57983 */ /* 0x000f680000100800 */
[----:B------:R-:W2:Y:S01]  /*c170*/  LDL R189, [R1+0x2c] ;  /* 0x00002c0001bd7983 */ /* 0x000ea20000100800 */
[----:B------:R-:W-:Y:S01]  /*c180*/  BAR.SYNC.DEFER_BLOCKING 0x0 ;  /* 0x0000000000007b1d */ /* 0x000fe20000010000 */
[----:B---3--:R-:W-:-:S04]  /*c190*/  VIADD R236, R248, 0xfffffffc ;  /* 0xfffffffcf8ec7836 */ /* 0x008fc80000000000 */
[----:B------:R-:W-:-:S04]  /*c1a0*/  IMAD.WIDE.U32 R2, R236, R246, RZ ;  /* 0x000000f6ec027225 */ /* 0x000fc800078e00ff */
[----:B------:R-:W-:Y:S02]  /*c1b0*/  IMAD R3, R236, R247, R3 ;  /* 0x000000f7ec037224 */ /* 0x000fe400078e0203 */
[C---:B------:R-:W-:Y:S01]  /*c1c0*/  IMAD.SHL.U32 R6, R2.reuse, 0x20, RZ ;  /* 0x0000002002067824 */ /* 0x040fe200078e00ff */
[C---:B----4-:R-:W-:Y:S02]  /*c1d0*/  LEA R4, P3, R2.reuse, R29, 0x6 ;  /* 0x0000001d02047211 */ /* 0x050fe400078630ff */
[--C-:B------:R-:W-:Y:S02]  /*c1e0*/  SHF.L.U64.HI R7, R2, 0x5, R3.reuse ;  /* 0x0000000502077819 */ /* 0x100fe40000010203 */
[----:B------:R-:W-:Y:S02]  /*c1f0*/  LEA R6, P0, R246, R6, 0x4 ;  /* 0x00000006f6067211 */ /* 0x000fe400078020ff */
        /* <DEDUP_REMOVED lines=27> */
[----:B------:R-:W-:Y:S04]  /*c3b0*/  LDSM.16.M88.4 R28, [R241+0x8000] ;  /* 0x00800000f11c783b */ /* 0x000fe80000000200 */
[----:B-1----:R-:W1:Y:S04]  /*c3c0*/  LDSM.16.M88.4 R4, [R242+0x2000] ;  /* 0x00200000f204783b */ /* 0x002e680000000200 */
[----:B------:R-:W1:Y:S04]  /*c3d0*/  LDSM.16.M88.4 R24, [R241+0x8800] ;  /* 0x00880000f118783b */ /* 0x000e680000000200 */
[----:B------:R-:W1:Y:S01]  /*c3e0*/  LDSM.16.M88.4 R12, [R213] ;  /* 0x00000000d50c783b */ /* 0x000e620000000200 */
[----:B--2---:R-:W-:-:S02]  /*c3f0*/  IMAD.MOV.U32 R251, RZ, RZ, R189 ;  /* 0x000000fffffb7224 */ /* 0x004fc400078e00bd */
[C---:B---3--:R-:W-:Y:S01]  /*c400*/  VIADD R2, R0.reuse, 0xffffff91 ;  /* 0xffffff9100027836 */ /* 0x048fe20000000000 */
[----:B------:R-:W0:Y:S01]  /*c410*/  LDGDEPBAR ;  /* 0x00000000000079af */ /* 0x000e220000000000 */
[C---:B----4-:R-:W-:Y:S08]  /*c420*/  HMMA.16816.F32 R176, R8.reuse, R16, RZ ;  /* 0x0000001008b0723c */ /* 0x050ff000000018ff */
[C---:B-----5:R-:W-:Y:S08]  /*c430*/  HMMA.16816.F32 R140, R8.reuse, R20, RZ ;  /* 0x00000014088c723c */ /* 0x060ff000000018ff */
[C---:B------:R-:W-:Y:S08]  /*c440*/  HMMA.16816.F32 R180, R8.reuse, R18, RZ ;  /* 0x0000001208b4723c */ /* 0x040ff000000018ff */
[----:B------:R-:W-:Y:S01]  /*c450*/  HMMA.16816.F32 R32, R8, R22, RZ ;  /* 0x000000160820723c */ /* 0x000fe200000018ff */
[----:B------:R-:W2:Y:S07]  /*c460*/  LDSM.16.M88.4 R8, [R242] ;  /* 0x00000000f208783b */ /* 0x000eae0000000200 */
[C---:B-1----:R-:W-:Y:S08]  /*c470*/  HMMA.16816.F32 R208, R4.reuse, R28, R176 ;  /* 0x0000001c04d0723c */ /* 0x042ff000000018b0 */
[C---:B------:R-:W-:Y:S01]  /*c480*/  HMMA.16816.F32 R196, R4.reuse, R24, R140 ;  /* 0x0000001804c4723c */ /* 0x040fe2000000188c */
[----:B------:R-:W-:Y:S07]  /*c490*/  LDSM.16.M88.4 R140, [R244+0x8800] ;  /* 0x00880000f48c783b */ /* 0x000fee0000000200 */
[C---:B------:R-:W-:Y:S08]  /*c4a0*/  HMMA.16816.F32 R192, R4.reuse, R30, R180 ;  /* 0x0000001e04c0723c */ /* 0x040ff000000018b4 */
[----:B------:R-:W-:Y:S01]  /*c4b0*/  HMMA.16816.F32 R188, R4, R26, R32 ;  /* 0x0000001a04bc723c */ /* 0x000fe20000001820 */
[----:B------:R-:W-:Y:S04]  /*c4c0*/  LDSM.16.M88.4 R4, [R240+0x2000] ;  /* 0x00200000f004783b */ /* 0x000fe80000000200 */
[----:B------:R-:W1:Y:S03]  /*c4d0*/  LDSM.16.M88.4 R32, [R244+0x8000] ;  /* 0x00800000f420783b */ /* 0x000e660000000200 */
[C---:B------:R-:W-:Y:S08]  /*c4e0*/  HMMA.16816.F32 R184, R12.reuse, R16, RZ ;  /* 0x000000100cb8723c */ /* 0x040ff000000018ff */
[C---:B------:R-:W-:Y:S01]  /*c4f0*/  HMMA.16816.F32 R180, R12.reuse, R18, RZ ;  /* 0x000000120cb4723c */ /* 0x040fe200000018ff */
[----:B------:R-:W3:Y:S07]  /*c500*/  LDSM.16.M88.4 R16, [R240] ;  /* 0x00000000f010783b */ /* 0x000eee0000000200 */
[C---:B------:R-:W-:Y:S08]  /*c510*/  HMMA.16816.F32 R176, R12.reuse, R20, RZ ;  /* 0x000000140cb0723c */ /* 0x040ff000000018ff */
[----:B------:R-:W-:Y:S01]  /*c520*/  HMMA.16816.F32 R12, R12, R22, RZ ;  /* 0x000000160c0c723c */ /* 0x000fe200000018ff */
[----:B------:R-:W-:Y:S07]  /*c530*/  LDSM.16.M88.4 R20, [R215+0x8000] ;  /* 0x00800000d714783b */ /* 0x000fee0000000200 */
[C---:B--2---:R-:W-:Y:S08]  /*c540*/  HMMA.16816.F32 R184, R8.reuse, R28, R184 ;  /* 0x0000001c08b8723c */ /* 0x044ff000000018b8 */
[C---:B------:R-:W-:Y:S08]  /*c550*/  HMMA.16816.F32 R176, R8.reuse, R24, R176 ;  /* 0x0000001808b0723c */ /* 0x040ff000000018b0 */
[----:B------:R-:W-:Y:S01]  /*c560*/  HMMA.16816.F32 R180, R8, R30, R180 ;  /* 0x0000001e08b4723c */ /* 0x000fe200000018b4 */
[----:B------:R-:W-:Y:S07]  /*c570*/  LDSM.16.M88.4 R28, [R214+UR5+0x9800] ;  /* 0x00980005d61c783b */ /* 0x000fee0008000200 */
[----:B-1----:R-:W-:Y:S08]  /*c580*/  HMMA.16816.F32 R204, R4, R34, R192 ;  /* 0x0000002204cc723c */ /* 0x002ff000000018c0 */
        /* <DEDUP_REMOVED lines=8> */
[C---:B------:R-:W-:Y:S01]  /*c610*/  HMMA.16816.F32 R196, R16.reuse, R34, R180 ;  /* 0x0000002210c4723c */ /* 0x040fe200000018b4 */
[----:B------:R-:W-:Y:S07]  /*c620*/  LDSM.16.M88.4 R32, [R214+UR5+0x9000] ;  /* 0x00900005d620783b */ /* 0x000fee0008000200 */
[C---:B------:R-:W-:Y:S08]  /*c630*/  HMMA.16816.F32 R188, R16.reuse, R140, R176 ;  /* 0x0000008c10bc723c */ /* 0x040ff000000018b0 */
[----:B------:R-:W-:Y:S01]  /*c640*/  HMMA.16816.F32 R184, R16, R142, R8 ;  /* 0x0000008e10b8723c */ /* 0x000fe20000001808 */
[----:B------:R-:W2:Y:S04]  /*c650*/  LDSM.16.M88.4 R16, [R213+0x6000] ;  /* 0x00600000d510783b */ /* 0x000ea80000000200 */
[----:B------:R-:W3:Y:S03]  /*c660*/  LDSM.16.M88.4 R8, [R213+0x4000] ;  /* 0x00400000d508783b */ /* 0x000ee60000000200 */
[----:B-1----:R-:W-:Y:S08]  /*c670*/  HMMA.16816.F32 R140, R4, R24, R232 ;  /* 0x00000018048c723c */ /* 0x002ff000000018e8 */
[-C--:B------:R-:W-:Y:S08]  /*c680*/  HMMA.16816.F32 R232, R12, R20.reuse, R200 ;  /* 0x000000140ce8723c */ /* 0x080ff000000018c8 */
[C---:B------:R-:W-:Y:S08]  /*c690*/  HMMA.16816.F32 R180, R4.reuse, R20, R208 ;  /* 0x0000001404b4723c */ /* 0x040ff000000018d0 */
[C---:B------:R-:W-:Y:S08]  /*c6a0*/  HMMA.16816.F32 R176, R4.reuse, R22, R204 ;  /* 0x0000001604b0723c */ /* 0x040ff000000018cc */
[----:B------:R-:W-:Y:S01]  /*c6b0*/  HMMA.16816.F32 R192, R4, R26, R192 ;  /* 0x0000001a04c0723c */ /* 0x000fe200000018c0 */
[----:B------:R-:W-:Y:S07]  /*c6c0*/  LDSM.16.M88.4 R4, [R242+0x6000] ;  /* 0x00600000f204783b */ /* 0x000fee0000000200 */
[C---:B------:R-:W-:Y:S08]  /*c6d0*/  HMMA.16816.F32 R200, R12.reuse, R24, R188 ;  /* 0x000000180cc8723c */ /* 0x040ff000000018bc */
[C---:B------:R-:W-:Y:S01]  /*c6e0*/  HMMA.16816.F32 R184, R12.reuse, R26, R184 ;  /* 0x0000001a0cb8723c */ /* 0x040fe200000018b8 */
[----:B------:R-:W1:Y:S07]  /*c6f0*/  LDSM.16.M88.4 R24, [R241+0x9800] ;  /* 0x00980000f118783b */ /* 0x000e6e0000000200 */
[----:B------:R-:W-:Y:S01]  /*c700*/  HMMA.16816.F32 R208, R12, R22, R196 ;  /* 0x000000160cd0723c */ /* 0x000fe200000018c4 */
[----:B------:R-:W4:Y:S04]  /*c710*/  LDSM.16.M88.4 R12, [R241+0x9000] ;  /* 0x00900000f10c783b */ /* 0x000f280000000200 */
[----:B------:R-:W5:Y:S03]  /*c720*/  LDSM.16.M88.4 R20, [R242+0x4000] ;  /* 0x00400000f214783b */ /* 0x000f660000000200 */
[C---:B--2---:R-:W-:Y:S08]  /*c730*/  HMMA.16816.F32 R204, R16.reuse, R32, R180 ;  /* 0x0000002010cc723c */ /* 0x044ff000000018b4 */
[C---:B------:R-:W-:Y:S08]  /*c740*/  HMMA.16816.F32 R196, R16.reuse, R34, R176 ;  /* 0x0000002210c4723c */ /* 0x040ff000000018b0 */
[C---:B------:R-:W-:Y:S08]  /*c750*/  HMMA.16816.F32 R180, R16.reuse, R28, R140 ;  /* 0x0000001c10b4723c */ /* 0x040ff0000000188c */
[----:B------:R-:W-:Y:S01]  /*c760*/  HMMA.16816.F32 R176, R16, R30, R192 ;  /* 0x0000001e10b0723c */ /* 0x000fe200000018c0 */
[----:B------:R-:W-:Y:S07]  /*c770*/  LDSM.16.M88.4 R16, [R240+0x4000] ;  /* 0x00400000f010783b */ /* 0x000fee0000000200 */
[C---:B---3--:R-:W-:Y:S08]  /*c780*/  HMMA.16816.F32 R140, R8.reuse, R32, R232 ;  /* 0x00000020088c723c */ /* 0x048ff000000018e8 */
[C---:B------:R-:W-:Y:S01]  /*c790*/  HMMA.16816.F32 R188, R8.reuse, R34, R208 ;  /* 0x0000002208bc723c */ /* 0x040fe200000018d0 */
[----:B------:R-:W-:Y:S07]  /*c7a0*/  LDSM.16.M88.4 R32, [R244+0x9000] ;  /* 0x00900000f420783b */ /* 0x000fee0000000200 */
[----:B------:R-:W-:Y:S08]  /*c7b0*/  HMMA.16816.F32 R192, R8, R28, R200 ;  /* 0x0000001c08c0723c */ /* 0x000ff000000018c8 */
[C---:B-1----:R-:W-:Y:S08]  /*c7c0*/  HMMA.16816.F32 R200, R4.reuse, R26, R176 ;  /* 0x0000001a04c8723c */ /* 0x042ff000000018b0 */
[C---:B----4-:R-:W-:Y:S08]  /*c7d0*/  HMMA.16816.F32 R204, R4.reuse, R12, R204 ;  /* 0x0000000c04cc723c */ /* 0x050ff000000018cc */
[----:B------:R-:W-:Y:S08]  /*c7e0*/  HMMA.16816.F32 R196, R4, R14, R196 ;  /* 0x0000000e04c4723c */ /* 0x000ff000000018c4 */
[C---:B-----5:R-:W-:Y:S08]  /*c7f0*/  HMMA.16816.F32 R140, R20.reuse, R12, R140 ;  /* 0x0000000c148c723c */ /* 0x060ff0000000188c */
[----:B------:R-:W-:Y:S01]  /*c800*/  HMMA.16816.F32 R176, R20, R14, R188 ;  /* 0x0000000e14b0723c */ /* 0x000fe200000018bc */
[----:B------:R-:W1:Y:S07]  /*c810*/  LDSM.16.M88.4 R12, [R240+0x6000] ;  /* 0x00600000f00c783b */ /* 0x000e6e0000000200 */
[----:B------:R-:W-:Y:S01]  /*c820*/  HMMA.16816.F32 R184, R8, R30, R184 ;  /* 0x0000001e08b8723c */ /* 0x000fe200000018b8 */
[----:B------:R-:W-:Y:S04]  /*c830*/  LDSM.16.M88.4 R28, [R215+0x9000] ;  /* 0x00900000d71c783b */ /* 0x000fe80000000200 */
[----:B------:R-:W-:Y:S03]  /*c840*/  LDSM.16.M88.4 R8, [R243+0x4000] ;  /* 0x00400000f308783b */ /* 0x000fe60000000200 */
[-C--:B------:R-:W-:Y:S01]  /*c850*/  HMMA.16816.F32 R208, R4, R24.reuse, R180 ;  /* 0x0000001804d0723c */ /* 0x080fe200000018b4 */
[----:B------:R-:W2:Y:S07]  /*c860*/  LDSM.16.M88.4 R4, [R243+0x6000] ;  /* 0x00600000f304783b */ /* 0x000eae0000000200 */
[C---:B------:R-:W-:Y:S08]  /*c870*/  HMMA.16816.F32 R192, R20.reuse, R24, R192 ;  /* 0x0000001814c0723c */ /* 0x040ff000000018c0 */
[----:B------:R-:W-:Y:S01]  /*c880*/  HMMA.16816.F32 R188, R20, R26, R184 ;  /* 0x0000001a14bc723c */ /* 0x000fe200000018b8 */
[----:B------:R-:W3:Y:S07]  /*c890*/  LDSM.16.M88.4 R24, [R244+0x9800] ;  /* 0x00980000f418783b */ /* 0x000eee0000000200 */
[-C--:B-1----:R-:W-:Y:S08]  /*c8a0*/  HMMA.16816.F32 R20, R12, R32.reuse, R204 ;  /* 0x000000200c14723c */ /* 0x082ff000000018cc */
[----:B------:R-:W-:Y:S08]  /*c8b0*/  HMMA.16816.F32 R140, R16, R32, R140 ;  /* 0x00000020108c723c */ /* 0x000ff0000000188c */
[----:B------:R-:W-:Y:S08]  /*c8c0*/  HMMA.16816.F32 R184, R12, R34, R196 ;  /* 0x000000220cb8723c */ /* 0x000ff000000018c4 */
[----:B--2---:R-:W-:Y:S01]  /*c8d0*/  HMMA.16816.F32 R180, R4, R28, R20 ;  /* 0x0000001c04b4723c */ /* 0x004fe20000001814 */
[----:B------:R-:W1:Y:S01]  /*c8e0*/  LDSM.16.M88.4 R20, [R215+0x9800] ;  /* 0x00980000d714783b */ /* 0x000e620000000200 */
[----:B------:R-:W-:Y:S01]  /*c8f0*/  VIADD R3, R0, 0xffffff99 ;  /* 0xffffff9900037836 */ /* 0x000fe20000000000 */
[----:B------:R-:W-:-:S05]  /*c900*/  DEPBAR.LE SB0, 0x0 ;  /* 0x000080000000791a */ /* 0x000fca0000000000 */
[C---:B------:R-:W-:Y:S08]  /*c910*/  HMMA.16816.F32 R32, R16.reuse, R34, R176 ;  /* 0x000000221020723c */ /* 0x040ff000000018b0 */
[----:B---3--:R-:W-:-:S12]  /*c920*/  HMMA.16816.F32 R176, R16, R24, R192 ;  /* 0x0000001810b0723c */ /* 0x008fd800000018c0 */
[----:B------:R-:W-:Y:S08]  /*c930*/  HMMA.16816.F32 R192, R8, R30, R32 ;  /* 0x0000001e08c0723c */ /* 0x000ff00000001820 */
[----:B------:R-:W-:Y:S08]  /*c940*/  HMMA.16816.F32 R32, R16, R26, R188 ;  /* 0x0000001a1020723c */ /* 0x000ff000000018bc */
[----:B------:R-:W-:Y:S08]  /*c950*/  HMMA.16816.F32 R16, R12, R24, R208 ;  /* 0x000000180c10723c */ /* 0x000ff000000018d0 */
[----:B------:R-:W-:Y:S08]  /*c960*/  HMMA.16816.F32 R140, R8, R28, R140 ;  /* 0x0000001c088c723c */ /* 0x000ff0000000188c */
[----:B------:R-:W-:Y:S08]  /*c970*/  HMMA.16816.F32 R12, R12, R26, R200 ;  /* 0x0000001a0c0c723c */ /* 0x000ff000000018c8 */
[----:B-1----:R-:W-:Y:S01]  /*c980*/  HMMA.16816.F32 R176, R8, R20, R176 ;  /* 0x0000001408b0723c */ /* 0x002fe200000018b0 */
[----:B------:R-:W-:-:S02]  /*c990*/  FMUL.FTZ R194, R194, UR6 ;  /* 0x00000006c2c27c20 */ /* 0x000fc40008410000 */
[----:B------:R-:W-:-:S05]  /*c9a0*/  FMUL.FTZ R142, R142, UR6 ;  /* 0x000000068e8e7c20 */ /* 0x000fca0008410000 */
[----:B------:R-:W-:Y:S01]  /*c9b0*/  HMMA.16816.F32 R188, R4, R20, R16 ;  /* 0x0000001404bc723c */ /* 0x000fe20000001810 */
[----:B------:R-:W-:-:S07]  /*c9c0*/  FMUL.FTZ R140, R140, UR6 ;  /* 0x000000068c8c7c20 */ /* 0x000fce0008410000 */
[----:B------:R-:W-:Y:S01]  /*c9d0*/  HMMA.16816.F32 R16, R8, R22, R32 ;  /* 0x000000160810723c */ /* 0x000fe20000001820 */
[----:B------:R-:W-:Y:S01]  /*c9e0*/  FMUL.FTZ R141, R141, UR6 ;  /* 0x000000068d8d7c20 */ /* 0x000fe20008410000 */
[----:B------:R-:W1:Y:S01]  /*c9f0*/  MUFU.TANH R139, R142 ;  /* 0x0000008e008b7308 */ /* 0x000e620000002400 */
[----:B------:R-:W-:Y:S01]  /*ca00*/  FMUL.FTZ R143, R143, UR6 ;  /* 0x000000068f8f7c20 */ /* 0x000fe20008410000 */
[----:B------:R-:W-:-:S04]  /*ca10*/  FMUL.FTZ R195, R195, UR6 ;  /* 0x00000006c3c37c20 */ /* 0x000fc80008410000 */
[----:B------:R-:W-:Y:S02]  /*ca20*/  HMMA.16816.F32 R184, R4, R30, R184 ;  /* 0x0000001e04b8723c */ /* 0x000fe400000018b8 */
[----:B------:R-:W-:Y:S01]  /*ca30*/  MUFU.TANH R197, R140 ;  /* 0x0000008c00c57308 */ /* 0x000fe20000002400 */
[----:B------:R-:W-:Y:S01]  /*ca40*/  FMUL.FTZ R178, R178, UR6 ;  /* 0x00000006b2b27c20 */ /* 0x000fe20008410000 */
[----:B------:R-:W-:Y:S02]  /*ca50*/  VIADD R8, R0, 0xffffff80 ;  /* 0xffffff8000087836 */ /* 0x000fe40000000000 */
[----:B------:R-:W-:-:S04]  /*ca60*/  FMUL.FTZ R180, R180, UR6 ;  /* 0x00000006b4b47c20 */ /* 0x000fc80008410000 */
[----:B------:R-:W-:Y:S08]  /*ca70*/  MUFU.TANH R196, R141 ;  /* 0x0000008d00c47308 */ /* 0x000ff00000002400 */
[----:B------:R2:W3:Y:S08]  /*ca80*/  MUFU.TANH R28, R143 ;  /* 0x0000008f001c7308 */ /* 0x0004f00000002400 */
[----:B------:R-:W4:Y:S08]  /*ca90*/  MUFU.TANH R194, R194 ;  /* 0x000000c200c27308 */ /* 0x000f300000002400 */
[----:B------:R-:W5:Y:S01]  /*caa0*/  MUFU.TANH R132, R195 ;  /* 0x000000c300847308 */ /* 0x000f620000002400 */
[----:B--2---:R-:W-:Y:S01]  /*cab0*/  HMMA.16816.F32 R140, R4, R22, R12 ;  /* 0x00000016048c723c */ /* 0x004fe2000000180c */
[----:B------:R-:W-:-:S02]  /*cac0*/  VIADD R7, R227, 0x8 ;  /* 0x00000008e3077836 */ /* 0x000fc40000000000 */
[----:B------:R-:W-:Y:S01]  /*cad0*/  FMUL.FTZ R11, R18, UR6 ;  /* 0x00000006120b7c20 */ /* 0x000fe20008410000 */
[C---:B------:R-:W-:Y:S02]  /*cae0*/  VIADD R9, R0.reuse, 0xffffff81 ;  /* 0xffffff8100097836 */ /* 0x040fe40000000000 */
[C---:B------:R-:W-:Y:S01]  /*caf0*/  VIADD R10, R0.reuse, 0xffffff88 ;  /* 0xffffff88000a7836 */ /* 0x040fe20000000000 */
[----:B------:R-:W2:Y:S01]  /*cb00*/  MUFU.TANH R138, R178 ;  /* 0x000000b2008a7308 */ /* 0x000ea20000002400 */
[----:B------:R-:W-:Y:S01]  /*cb10*/  VIADD R5, R0, 0xffffff89 ;  /* 0xffffff8900057836 */ /* 0x000fe20000000000 */
[----:B------:R-:W-:Y:S01]  /*cb20*/  ISETP.GT.AND P6, PT, R7, R8, PT ;  /* 0x000000080700720c */ /* 0x000fe20003fc4270 */
[----:B------:R-:W-:Y:S01]  /*cb30*/  FMUL.FTZ R179, R179, UR6 ;  /* 0x00000006b3b37c20 */ /* 0x000fe20008410000 */
[----:B------:R-:W-:Y:S01]  /*cb40*/  FMUL.FTZ R19, R19, UR6 ;  /* 0x0000000613137c20 */ /* 0x000fe20008410000 */
[----:B------:R-:W-:Y:S01]  /*cb50*/  FMUL.FTZ R184, R184, UR6 ;  /* 0x00000006b8b87c20 */ /* 0x000fe20008410000 */
[----:B------:R-:W-:-:S02]  /*cb60*/  VIADD R6, R0, 0xffffff90 ;  /* 0xffffff9000067836 */ /* 0x000fc40000000000 */
[----:B------:R-:W2:Y:S01]  /*cb70*/  MUFU.TANH R180, R180 ;  /* 0x000000b400b47308 */ /* 0x000ea20000002400 */
[----:B------:R-:W-:Y:S01]  /*cb80*/  VIADD R4, R0, 0xffffff98 ;  /* 0xffffff9800047836 */ /* 0x000fe20000000000 */
[C---:B------:R-:W-:Y:S01]  /*cb90*/  ISETP.GT.AND P3, PT, R7.reuse, R9, PT ;  /* 0x000000090700720c */ /* 0x040fe20003f64270 */
[----:B------:R-:W-:Y:S01]  /*cba0*/  FMUL.FTZ R188, R188, UR6 ;  /* 0x00000006bcbc7c20 */ /* 0x000fe20008410000 */
[C---:B------:R-:W-:Y:S02]  /*cbb0*/  ISETP.GT.AND P5, PT, R7.reuse, R10, PT ;  /* 0x0000000a0700720c */ /* 0x040fe40003fa4270 */
[----:B------:R-:W-:Y:S02]  /*cbc0*/  ISETP.GT.AND P0, PT, R7, R5, PT ;  /* 0x000000050700720c */ /* 0x000fe40003f04270 */
[----:B-1----:R-:W-:Y:S01]  /*cbd0*/  FSEL R13, R139, -INF , !P6 ;  /* 0xff8000008b0d7808 */ /* 0x002fe20007000000 */
[----:B------:R-:W1:Y:S01]  /*cbe0*/  MUFU.TANH R178, R179 ;  /* 0x000000b300b27308 */ /* 0x000e620000002400 */
[----:B------:R-:W-:Y:S01]  /*cbf0*/  FMUL.FTZ R181, R181, UR6 ;  /* 0x00000006b5b57c20 */ /* 0x000fe20008410000 */
[----:B------:R-:W-:Y:S01]  /*cc00*/  FMUL.FTZ R185, R185, UR6 ;  /* 0x00000006b9b97c20 */ /* 0x000fe20008410000 */
[----:B---3--:R-:W-:-:S02]  /*cc10*/  FSEL R18, R28, -INF , !P3 ;  /* 0xff8000001c127808 */ /* 0x008fc40005800000 */
[----:B----4-:R-:W-:-:S03]  /*cc20*/  FSEL R20, R194, -INF , !P5 ;  /* 0xff800000c2147808 */ /* 0x010fc60006800000 */
[----:B------:R-:W-:Y:S01]  /*cc30*/  MUFU.TANH R11, R11 ;  /* 0x0000000b000b7308 */ /* 0x000fe20000002400 */
[----:B-----5:R-:W-:Y:S02]  /*cc40*/  FSEL R132, R132, -INF , !P0 ;  /* 0xff80000084847808 */ /* 0x020fe40004000000 */
[----:B------:R-:W-:-:S05]  /*cc50*/  ISETP.GT.AND P6, PT, R7, R6, PT ;  /* 0x000000060700720c */ /* 0x000fca0003fc4270 */
[----:B------:R-:W3:Y:S01]  /*cc60*/  MUFU.TANH R139, R19 ;  /* 0x00000013008b7308 */ /* 0x000ee20000002400 */
[C---:B------:R-:W-:Y:S02]  /*cc70*/  ISETP.GT.AND P3, PT, R7.reuse, R2, PT ;  /* 0x000000020700720c */ /* 0x040fe40003f64270 */
[C---:B------:R-:W-:Y:S02]  /*cc80*/  ISETP.GT.AND P5, PT, R7.reuse, R4, PT ;  /* 0x000000040700720c */ /* 0x040fe40003fa4270 */
[----:B------:R-:W-:Y:S01]  /*cc90*/  ISETP.GT.AND P0, PT, R7, R3, PT ;  /* 0x000000030700720c */ /* 0x000fe20003f04270 */
[----:B------:R-:W-:Y:S02]  /*cca0*/  VIADD R7, R227, 0x40 ;  /* 0x00000040e3077836 */ /* 0x000fe40000000000 */
[----:B------:R-:W-:Y:S01]  /*ccb0*/  FMUL.FTZ R140, R140, UR6 ;  /* 0x000000068c8c7c20 */ /* 0x000fe20008410000 */
[----:B------:R-:W4:Y:S01]  /*ccc0*/  MUFU.TANH R29, R181 ;  /* 0x000000b5001d7308 */ /* 0x000f220000002400 */
[----:B------:R-:W-:Y:S01]  /*ccd0*/  FMUL.FTZ R189, R189, UR6 ;  /* 0x00000006bdbd7c20 */ /* 0x000fe20008410000 */
[----:B--2---:R-:W-:-:S06]  /*cce0*/  FSEL R138, R138, -INF , !P6 ;  /* 0xff8000008a8a7808 */ /* 0x004fcc0007000000 */
[----:B------:R-:W2:Y:S01]  /*ccf0*/  MUFU.TANH R184, R184 ;  /* 0x000000b800b87308 */ /* 0x000ea20000002400 */
[----:B------:R-:W-:Y:S01]  /*cd00*/  ISETP.GT.AND P6, PT, R7, R8, PT ;  /* 0x000000080700720c */ /* 0x000fe20003fc4270 */
[----:B------:R-:W-:-:S06]  /*cd10*/  FMUL.FTZ R141, R141, UR6 ;  /* 0x000000068d8d7c20 */ /* 0x000fcc0008410000 */
[----:B------:R-:W5:Y:S01]  /*cd20*/  MUFU.TANH R137, R185 ;  /* 0x000000b900897308 */ /* 0x000f620000002400 */
[----:B------:R-:W-:-:S07]  /*cd30*/  FMUL.FTZ R182, R182, UR6 ;  /* 0x00000006b6b67c20 */ /* 0x000fce0008410000 */
[----:B------:R-:W5:Y:S01]  /*cd40*/  MUFU.TANH R188, R188 ;  /* 0x000000bc00bc7308 */ /* 0x000f620000002400 */
[----:B------:R-:W-:-:S07]  /*cd50*/  FSEL R12, R180, -INF , !P6 ;  /* 0xff800000b40c7808 */ /* 0x000fce0007000000 */
[----:B------:R4:W5:Y:S01]  /*cd60*/  MUFU.TANH R181, R140 ;  /* 0x0000008c00b57308 */ /* 0x0009620000002400 */
[----:B-1----:R-:W-:-:S07]  /*cd70*/  FSEL R178, R178, -INF , !P3 ;  /* 0xff800000b2b27808 */ /* 0x002fce0005800000 */
[----:B------:R-:W1:Y:S01]  /*cd80*/  MUFU.TANH R179, R189 ;  /* 0x000000bd00b37308 */ /* 0x000e620000002400 */
[----:B---3--:R-:W-:Y:S02]  /*cd90*/  FSEL R139, R139, -INF , !P0 ;  /* 0xff8000008b8b7808 */ /* 0x008fe40004000000 */
[C---:B------:R-:W-:Y:S02]  /*cda0*/  ISETP.GT.AND P3, PT, R7.reuse, R9, PT ;  /* 0x000000090700720c */ /* 0x040fe40003f64270 */
[----:B------:R-:W-:-:S03]  /*cdb0*/  ISETP.GT.AND P0, PT, R7, R5, PT ;  /* 0x000000050700720c */ /* 0x000fc60003f04270 */
[----:B------:R3:W1:Y:S01]  /*cdc0*/  MUFU.TANH R180, R141 ;  /* 0x0000008d00b47308 */ /* 0x0006620000002400 */
[----:B----4-:R-:W-:Y:S02]  /*cdd0*/  FSEL R140, R11, -INF , !P5 ;  /* 0xff8000000b8c7808 */ /* 0x010fe40006800000 */
[----:B------:R-:W-:Y:S01]  /*cde0*/  ISETP.GT.AND P5, PT, R7, R10, PT ;  /* 0x0000000a0700720c */ /* 0x000fe20003fa4270 */
[----:B------:R-:W-:Y:S01]  /*cdf0*/  FMUL.FTZ R26, R183, UR6 ;  /* 0x00000006b71a7c20 */ /* 0x000fe20008410000 */
[----:B------:R-:W-:-:S03]  /*ce00*/  ISETP.GT.AND P6, PT, R7, R6, PT ;  /* 0x000000060700720c */ /* 0x000fc60003fc4270 */
[----:B------:R-:W4:Y:S01]  /*ce10*/  MUFU.TANH R30, R182 ;  /* 0x000000b6001e7308 */ /* 0x000f220000002400 */
[----:B------:R-:W-:Y:S01]  /*ce20*/  FMUL.FTZ R192, R192, UR6 ;  /* 0x00000006c0c07c20 */ /* 0x000fe20008410000 */
[----:B------:R-:W-:Y:S02]  /*ce30*/  FSEL R14, R29, -INF , !P3 ;  /* 0xff8000001d0e7808 */ /* 0x000fe40005800000 */
[----:B--2---:R-:W-:Y:S02]  /*ce40*/  FSEL R19, R184, -INF , !P5 ;  /* 0xff800000b8137808 */ /* 0x004fe40006800000 */
[----:B-----5:R-:W-:Y:S02]  /*ce50*/  FSEL R137, R137, -INF , !P0 ;  /* 0xff80000089897808 */ /* 0x020fe40004000000 */
[C---:B------:R-:W-:Y:S02]  /*ce60*/  ISETP.GT.AND P3, PT, R7.reuse, R2, PT ;  /* 0x000000020700720c */ /* 0x040fe40003f64270 */
[----:B------:R-:W-:-:S02]  /*ce70*/  ISETP.GT.AND P5, PT, R7, R4, PT ;  /* 0x000000040700720c */ /* 0x000fc40003fa4270 */
[----:B------:R-:W-:Y:S01]  /*ce80*/  ISETP.GT.AND P0, PT, R7, R3, PT ;  /* 0x000000030700720c */ /* 0x000fe20003f04270 */
[C---:B------:R-:W-:Y:S01]  /*ce90*/  VIADD R7, R227.reuse, 0x48 ;  /* 0x00000048e3077836 */ /* 0x040fe20000000000 */
[----:B---3--:R-:W-:Y:S02]  /*cea0*/  FSEL R141, R188, -INF , !P6 ;  /* 0xff800000bc8d7808 */ /* 0x008fe40007000000 */
[----:B------:R-:W-:Y:S01]  /*ceb0*/  ISETP.GT.AND P6, PT, R227, R8, PT ;  /* 0x00000008e300720c */ /* 0x000fe20003fc4270 */
[----:B------:R-:W2:Y:S01]  /*cec0*/  MUFU.TANH R26, R26 ;  /* 0x0000001a001a7308 */ /* 0x000ea20000002400 */
[----:B------:R-:W-:Y:S02]  /*ced0*/  FSEL R181, R181, -INF , !P5 ;  /* 0xff800000b5b57808 */ /* 0x000fe40006800000 */
[----:B-1----:R-:W-:Y:S02]  /*cee0*/  FSEL R179, R179, -INF , !P3 ;  /* 0xff800000b3b37808 */ /* 0x002fe40005800000 */
[----:B------:R-:W-:-:S03]  /*cef0*/  ISETP.GE.AND P5, PT, R8, R230, PT ;  /* 0x000000e60800720c */ /* 0x000fc60003fa6270 */
[----:B------:R-:W1:Y:S01]  /*cf00*/  MUFU.TANH R192, R192 ;  /* 0x000000c000c07308 */ /* 0x000e620000002400 */
[----:B------:R-:W-:Y:S02]  /*cf10*/  FSEL R11, R197, -INF , !P6 ;  /* 0xff800000c50b7808 */ /* 0x000fe40007000000 */
[----:B------:R-:W-:Y:S02]  /*cf20*/  ISETP.GE.AND P3, PT, R8, R229, PT ;  /* 0x000000e50800720c */ /* 0x000fe40003f66270 */
[----:B------:R-:W-:Y:S02]  /*cf30*/  ISETP.GT.AND P6, PT, R7, R8, PT ;  /* 0x000000080700720c */ /* 0x000fe40003fc4270 */
[----:B------:R-:W-:Y:S02]  /*cf40*/  FSEL R180, R180, -INF , !P0 ;  /* 0xff800000b4b47808 */ /* 0x000fe40004000000 */
[----:B------:R-:W-:Y:S02]  /*cf50*/  FSEL R24, R13, -INF , !P5 ;  /* 0xff8000000d187808 */ /* 0x000fe40006800000 */
[----:B------:R-:W-:-:S02]  /*cf60*/  ISETP.GE.AND P0, PT, R8, R228, PT ;  /* 0x000000e40800720c */ /* 0x000fc40003f06270 */
[----:B------:R-:W-:Y:S02]  /*cf70*/  FSEL R15, R11, -INF , !P3 ;  /* 0xff8000000b0f7808 */ /* 0x000fe40005800000 */
[----:B------:R-:W-:Y:S02]  /*cf80*/  ISETP.GT.AND P5, PT, R227, R9, PT ;  /* 0x00000009e300720c */ /* 0x000fe40003fa4270 */
[----:B----4-:R-:W-:Y:S02]  /*cf90*/  FSEL R30, R30, -INF , !P6 ;  /* 0xff8000001e1e7808 */ /* 0x010fe40007000000 */
[----:B------:R-:W-:Y:S02]  /*cfa0*/  ISETP.GE.AND P3, PT, R8, R231, PT ;  /* 0x000000e70800720c */ /* 0x000fe40003f66270 */
[----:B------:R-:W-:Y:S02]  /*cfb0*/  ISETP.GE.AND P6, PT, R9, R230, PT ;  /* 0x000000e60900720c */ /* 0x000fe40003fc6270 */
[----:B------:R-:W-:-:S02]  /*cfc0*/  FSEL R27, R12, -INF , !P0 ;  /* 0xff8000000c1b7808 */ /* 0x000fc40004000000 */
[----:B------:R-:W-:Y:S02]  /*cfd0*/  FSEL R8, R196, -INF , !P5 ;  /* 0xff800000c4087808 */ /* 0x000fe40006800000 */
[C---:B------:R-:W-:Y:S02]  /*cfe0*/  ISETP.GE.AND P0, PT, R9.reuse, R229, PT ;  /* 0x000000e50900720c */ /* 0x040fe40003f06270 */
[----:B------:R-:W-:Y:S02]  /*cff0*/  FSEL R30, R30, -INF , !P3 ;  /* 0xff8000001e1e7808 */ /* 0x000fe40005800000 */
[----:B------:R-:W-:Y:S02]  /*d000*/  ISETP.GE.AND P5, PT, R9, R228, PT ;  /* 0x000000e40900720c */ /* 0x000fe40003fa6270 */
[----:B------:R-:W-:Y:S02]  /*d010*/  FSEL R23, R18, -INF , !P6 ;  /* 0xff80000012177808 */ /* 0x000fe40007000000 */
[----:B------:R-:W-:-:S02]  /*d020*/  ISETP.GT.AND P3, PT, R7, R9, PT ;  /* 0x000000090700720c */ /* 0x000fc40003f64270 */
[----:B------:R-:W-:Y:S01]  /*d030*/  ISETP.GT.AND P6, PT, R227, R10, PT ;  /* 0x0000000ae300720c */ /* 0x000fe20003fc4270 */
[----:B------:R-:W-:Y:S01]  /*d040*/  FMUL.FTZ R186, R186, UR6 ;  /* 0x00000006baba7c20 */ /* 0x000fe20008410000 */
[----:B------:R-:W-:Y:S01]  /*d050*/  FSEL R22, R8, -INF , !P0 ;  /* 0xff80000008167808 */ /* 0x000fe20004000000 */
[----:B------:R-:W-:Y:S01]  /*d060*/  FMUL.FTZ R193, R193, UR6 ;  /* 0x00000006c1c17c20 */ /* 0x000fe20008410000 */
[----:B------:R-:W-:Y:S01]  /*d070*/  FSEL R25, R14, -INF , !P5 ;  /* 0xff8000000e197808 */ /* 0x000fe20006800000 */
[----:B------:R-:W-:Y:S01]  /*d080*/  FMUL.FTZ R176, R176, UR6 ;  /* 0x00000006b0b07c20 */ /* 0x000fe20008410000 */
[----:B------:R-:W-:Y:S02]  /*d090*/  ISETP.GE.AND P0, PT, R9, R231, PT ;  /* 0x000000e70900720c */ /* 0x000fe40003f06270 */
[----:B--2---:R-:W-:Y:S02]  /*d0a0*/  FSEL R26, R26, -INF , !P3 ;  /* 0xff8000001a1a7808 */ /* 0x004fe40005800000 */
[----:B------:R-:W-:-:S02]  /*d0b0*/  ISETP.GE.AND P5, PT, R10, R229, PT ;  /* 0x000000e50a00720c */ /* 0x000fc40003fa6270 */
[----:B-1----:R-:W-:Y:S01]  /*d0c0*/  FSEL R8, R192, -INF , !P6 ;  /* 0xff800000c0087808 */ /* 0x002fe20007000000 */
[----:B------:R-:W1:Y:S01]  /*d0d0*/  MUFU.TANH R33, R186 ;  /* 0x000000ba00217308 */ /* 0x000e620000002400 */
[----:B------:R-:W-:Y:S01]  /*d0e0*/  FMUL.FTZ R9, R177, UR6 ;  /* 0x00000006b1097c20 */ /* 0x000fe20008410000 */
[----:B------:R-:W-:Y:S02]  /*d0f0*/  FSEL R26, R26, -INF , !P0 ;  /* 0xff8000001a1a7808 */ /* 0x000fe40004000000 */
[----:B------:R-:W-:Y:S02]  /*d100*/  FSEL R29, R8, -INF , !P5 ;  /* 0xff800000081d7808 */ /* 0x000fe40006800000 */
[C---:B------:R-:W-:Y:S02]  /*d110*/  ISETP.GE.AND P3, PT, R10.reuse, R230, PT ;  /* 0x000000e60a00720c */ /* 0x040fe40003f66270 */
[----:B------:R-:W2:Y:S01]  /*d120*/  MUFU.TANH R28, R193 ;  /* 0x000000c1001c7308 */ /* 0x000ea20000002400 */
[----:B------:R-:W-:-:S02]  /*d130*/  ISETP.GE.AND P6, PT, R10, R228, PT ;  /* 0x000000e40a00720c */ /* 0x000fc40003fc6270 */
[----:B------:R-:W-:Y:S02]  /*d140*/  ISETP.GT.AND P0, PT, R7, R10, PT ;  /* 0x0000000a0700720c */ /* 0x000fe40003f04270 */
[----:B------:R-:W-:Y:S01]  /*d150*/  ISETP.GE.AND P5, PT, R10, R231, PT ;  /* 0x000000e70a00720c */ /* 0x000fe20003fa6270 */
[----:B------:R-:W-:Y:S02]  /*d160*/  FMUL.FTZ R10, R16, UR6 ;  /* 0x00000006100a7c20 */ /* 0x000fe40008410000 */
[----:B------:R-:W3:Y:S01]  /*d170*/  MUFU.TANH R176, R176 ;  /* 0x000000b000b07308 */ /* 0x000ee20000002400 */
[----:B------:R-:W-:-:S07]  /*d180*/  FMUL.FTZ R11, R17, UR6 ;  /* 0x00000006110b7c20 */ /* 0x000fce0008410000 */
[----:B------:R-:W4:Y:S01]  /*d190*/  MUFU.TANH R9, R9 ;  /* 0x0000000900097308 */ /* 0x000f220000002400 */
[----:B------:R-:W-:Y:S01]  /*d1a0*/  FSEL R31, R20, -INF , !P3 ;  /* 0xff800000141f7808 */ /* 0x000fe20005800000 */
[----:B------:R-:W-:Y:S01]  /*d1b0*/  BAR.SYNC.DEFER_BLOCKING 0x0 ;  /* 0x0000000000007b1d */ /* 0x000fe20000010000 */
[----:B------:R-:W-:-:S05]  /*d1c0*/  ISETP.GT.AND P3, PT, R227, R5, PT ;  /* 0x00000005e300720c */ /* 0x000fca0003f64270 */
[----:B------:R-:W5:Y:S01]  /*d1d0*/  MUFU.TANH R10, R10 ;  /* 0x0000000a000a7308 */ /* 0x000f620000002400 */
[----:B-1----:R-:W-:Y:S02]  /*d1e0*/  FSEL R33, R33, -INF , !P0 ;  /* 0xff80000021217808 */ /* 0x002fe40004000000 */
[----:B------:R-:W-:Y:S02]  /*d1f0*/  ISETP.GT.AND P0, PT, R227, R6, PT ;  /* 0x00000006e300720c */ /* 0x000fe40003f04270 */
[----:B--2---:R-:W-:-:S03]  /*d200*/  FSEL R28, R28, -INF , !P3 ;  /* 0xff8000001c1c7808 */ /* 0x004fc60005800000 */
[----:B------:R-:W1:Y:S01]  /*d210*/  MUFU.TANH R11, R11 ;  /* 0x0000000b000b7308 */ /* 0x000e620000002400 */
[----:B------:R-:W-:Y:S01]  /*d220*/  ISETP.GT.AND P3, PT, R227, R2, PT ;  /* 0x00000002e300720c */ /* 0x000fe20003f64270 */
[----:B------:R-:W-:Y:S01]  /*d230*/  FMUL.FTZ R35, R187, UR6 ;  /* 0x00000006bb237c20 */ /* 0x000fe20008410000 */
[----:B------:R-:W-:Y:S02]  /*d240*/  FSEL R33, R33, -INF , !P5 ;  /* 0xff80000021217808 */ /* 0x000fe40006800000 */
[----:B------:R-:W-:Y:S02]  /*d250*/  ISETP.GE.AND P5, PT, R6, R229, PT ;  /* 0x000000e50600720c */ /* 0x000fe40003fa6270 */
[----:B---3--:R-:W-:Y:S02]  /*d260*/  FSEL R8, R176, -INF , !P0 ;  /* 0xff800000b0087808 */ /* 0x008fe40004000000 */
[----:B------:R-:W-:Y:S02]  /*d270*/  ISETP.GT.AND P0, PT, R227, R4, PT ;  /* 0x00000004e300720c */ /* 0x000fe40003f04270 */
[----:B------:R-:W-:-:S02]  /*d280*/  FSEL R32, R19, -INF , !P6 ;  /* 0xff80000013207808 */ /* 0x000fc40007000000 */
[----:B----4-:R-:W-:Y:S02]  /*d290*/  FSEL R9, R9, -INF , !P3 ;  /* 0xff80000009097808 */ /* 0x010fe40005800000 */
[----:B------:R-:W-:Y:S02]  /*d2a0*/  ISETP.GE.AND P6, PT, R5, R229, PT ;  /* 0x000000e50500720c */ /* 0x000fe40003fc6270 */
[----:B------:R-:W-:Y:S02]  /*d2b0*/  ISETP.GT.U32.AND P3, PT, R236, R251, PT ;  /* 0x000000fbec00720c */ /* 0x000fe40003f64070 */
[----:B------:R-:W-:Y:S01]  /*d2c0*/  FSEL R186, R8, -INF , !P5 ;  /* 0xff80000008ba7808 */ /* 0x000fe20006800000 */
[----:B------:R-:W2:Y:S01]  /*d2d0*/  MUFU.TANH R35, R35 ;  /* 0x0000002300237308 */ /* 0x000ea20000002400 */
        /* <DEDUP_REMOVED lines=8> */
[----:B-1----:R-:W-:Y:S02]  /*d360*/  FSEL R9, R11, -INF , !P0 ;  /* 0xff8000000b097808 */ /* 0x002fe40004000000 */
[----:B------:R-:W-:Y:S02]  /*d370*/  ISETP.GE.AND P0, PT, R3, R229, PT ;  /* 0x000000e50300720c */ /* 0x000fe40003f06270 */
[----:B------:R-:W-:Y:S02]  /*d380*/  FMNMX3.FTZ R8, R8, R29, R28, !PT ;  /* 0x0000001d08087276 */ /* 0x000fe4000781001c */
[C---:B------:R-:W-:Y:S02]  /*d390*/  ISETP.GE.AND P6, PT, R5.reuse, R230, PT ;  /* 0x000000e60500720c */ /* 0x040fe40003fc6270 */
[----:B------:R-:W-:Y:S02]  /*d3a0*/  ISETP.GE.AND P5, PT, R5, R228, PT ;  /* 0x000000e40500720c */ /* 0x000fe40003fa6270 */
[----:B------:R-:W-:-:S02]  /*d3b0*/  FSEL R187, R9, -INF , !P0 ;  /* 0xff80000009bb7808 */ /* 0x000fc40004000000 */
[----:B------:R-:W-:Y:S01]  /*d3c0*/  FMNMX3.FTZ R34, R8, R186, R185, !PT ;  /* 0x000000ba08227276 */ /* 0x000fe200078100b9 */
[----:B--2---:R-:W-:Y:S08]  /*d3d0*/  @!P3 BRA `(.L_x_2632) ;  /* 0x0000000000a8b947 */ /* 0x004ff00003800000 */
        /* <DEDUP_REMOVED lines=42> */
.L_x_2632:
[----:B-1----:R-:W-:Y:S01]  /*d680*/  FMNMX3.FTZ R8, R34, R184, R187, !PT ;  /* 0x000000b822087276 */ /* 0x002fe200078100bb */
[----:B------:R-:W-:Y:S01]  /*d690*/  FMUL.FTZ R11, R190, UR6 ;  /* 0x00000006be0b7c20 */ /* 0x000fe20008410000 */
[----:B------:R-:W-:Y:S01]  /*d6a0*/  ISETP.GT.AND P0, PT, R7, R5, PT ;  /* 0x000000050700720c */ /* 0x000fe20003f04270 */
[----:B------:R-:W-:Y:S01]  /*d6b0*/  FMUL.FTZ R12, R191, UR6 ;  /* 0x00000006bf0c7c20 */ /* 0x000fe20008410000 */
[----:B------:R-:W-:Y:S01]  /*d6c0*/  FSEL R10, R132, -INF , !P6 ;  /* 0xff800000840a7808 */ /* 0x000fe20007000000 */
        /* <DEDUP_REMOVED lines=9> */
[----:B------:R-:W-:Y:S02]  /*d760*/  ISETP.GE.AND P6, PT, R2, R230, PT ;  /* 0x000000e60200720c */ /* 0x000fe40003fc6270 */
[----:B------:R-:W-:Y:S02]  /*d770*/  FMNMX3.FTZ R5, R133, R24, R23, !PT ;  /* 0x0000001885057276 */ /* 0x000fe40007810017 */
[----:B------:R-:W-:Y:S02]  /*d780*/  FSEL R177, R138, -INF , !P5 ;  /* 0xff8000008ab17808 */ /* 0x000fe40006800000 */
[----:B------:R-:W-:Y:S01]  /*d790*/  FSEL R178, R178, -INF , !P6 ;  /* 0xff800000b2b27808 */ /* 0x000fe20007000000 */
[----:B------:R-:W-:Y:S01]  /*d7a0*/  MUFU.TANH R13, R13 ;  /* 0x0000000d000d7308 */ /* 0x000fe20000002400 */
[----:B------:R-:W-:-:S02]  /*d7b0*/  ISETP.GE.AND P5, PT, R4, R230, PT ;  /* 0x000000e60400720c */ /* 0x000fc40003fa6270 */
[----:B------:R-:W-:Y:S02]  /*d7c0*/  ISETP.GE.AND P6, PT, R3, R230, PT ;  /* 0x000000e60300720c */ /* 0x000fe40003fc6270 */
[----:B------:R-:W-:Y:S02]  /*d7d0*/  FMNMX3.FTZ R5, R5, R31, R10, !PT ;  /* 0x0000001f05057276 */ /* 0x000fe4000781000a */
[----:B------:R-:W-:Y:S02]  /*d7e0*/  FSEL R182, R140, -INF , !P5 ;  /* 0xff8000008cb67808 */ /* 0x000fe40006800000 */
[----:B------:R-:W-:Y:S02]  /*d7f0*/  FSEL R183, R139, -INF , !P6 ;  /* 0xff8000008bb77808 */ /* 0x000fe40007000000 */
[----:B------:R-:W-:Y:S02]  /*d800*/  FMNMX3.FTZ R5, R5, R177, R178, !PT ;  /* 0x000000b105057276 */ /* 0x000fe400078100b2 */
[----:B------:R-:W-:-:S02]  /*d810*/  ISETP.GE.AND P0, PT, R6, R228, PT ;  /* 0x000000e40600720c */ /* 0x000fc40003f06270 */
[----:B------:R-:W-:Y:S02]  /*d820*/  FMNMX3.FTZ R5, R5, R182, R183, !PT ;  /* 0x000000b605057276 */ /* 0x000fe400078100b7 */
[----:B------:R-:W-:Y:S02]  /*d830*/  ISETP.GT.AND P5, PT, R7, R6, PT ;  /* 0x000000060700720c */ /* 0x000fe40003fa4270 */
[----:B------:R-:W-:Y:S01]  /*d840*/  ISETP.GE.AND P6, PT, R6, R231, PT ;  /* 0x000000e70600720c */ /* 0x000fe20003fc6270 */
[----:B------:R-:W-:Y:S01]  /*d850*/  FMUL.FTZ R6, R142, UR6 ;  /* 0x000000068e067c20 */ /* 0x000fe20008410000 */
[----:B-1----:R-:W-:Y:S02]  /*d860*/  FMNMX.FTZ R14, R8, R14, !PT ;  /* 0x0000000e080e7209 */ /* 0x002fe40007810000 */
[----:B------:R-:W1:Y:S01]  /*d870*/  SHFL.BFLY PT, R8, R5, 0x2, 0x1f ;  /* 0x0c401f0005087f89 */ /* 0x000e6200000e0000 */
[----:B------:R-:W-:Y:S01]  /*d880*/  FSEL R176, R141, -INF , !P0 ;  /* 0xff8000008db07808 */ /* 0x000fe20004000000 */
[----:B------:R-:W5:Y:S01]  /*d890*/  MUFU.TANH R17, R6 ;  /* 0x0000000600117308 */ /* 0x000f620000002400 */
[----:B------:R-:W-:Y:S01]  /*d8a0*/  ISETP.GE.AND P0, PT, R2, R228, PT ;  /* 0x000000e40200720c */ /* 0x000fe20003f06270 */
[----:B---3--:R-:W3:Y:S01]  /*d8b0*/  SHFL.BFLY PT, R12, R14, 0x1, 0x1f ;  /* 0x0c201f000e0c7f89 */ /* 0x008ee200000e0000 */
[----:B--2---:R-:W-:-:S02]  /*d8c0*/  FSEL R16, R16, -INF , !P5 ;  /* 0xff80000010107808 */ /* 0x004fc40006800000 */
[----:B------:R-:W-:Y:S01]  /*d8d0*/  FSEL R179, R179, -INF , !P0 ;  /* 0xff800000b3b37808 */ /* 0x000fe20004000000 */
[----:B------:R-:W-:Y:S01]  /*d8e0*/  LDSM.16.MT88.4 R140, [R220+0xa000] ;  /* 0x00a00000dc8c783b */ /* 0x000fe20000004200 */
[----:B------:R-:W-:Y:S02]  /*d8f0*/  ISETP.GE.AND P0, PT, R4, R228, PT ;  /* 0x000000e40400720c */ /* 0x000fe40003f06270 */
[----:B------:R-:W-:Y:S02]  /*d900*/  ISETP.GT.AND P5, PT, R7, R2, PT ;  /* 0x000000020700720c */ /* 0x000fe40003fa4270 */
[----:B------:R-:W-:Y:S02]  /*d910*/  FSEL R181, R181, -INF , !P0 ;  /* 0xff800000b5b57808 */ /* 0x000fe40004000000 */
[----:B----4-:R-:W-:Y:S02]  /*d920*/  FSEL R11, R11, -INF , !P5 ;  /* 0xff8000000b0b7808 */ /* 0x010fe40006800000 */
[----:B------:R-:W-:-:S02]  /*d930*/  ISETP.GE.AND P0, PT, R2, R231, PT ;  /* 0x000000e70200720c */ /* 0x000fc40003f06270 */
[----:B------:R-:W-:Y:S02]  /*d940*/  FSEL R208, R16, -INF , !P6 ;  /* 0xff80000010d07808 */ /* 0x000fe40007000000 */
[----:B------:R-:W-:Y:S02]  /*d950*/  ISETP.GT.AND P6, PT, R7, R4, PT ;  /* 0x000000040700720c */ /* 0x000fe40003fc4270 */
[----:B------:R-:W-:Y:S02]  /*d960*/  FSEL R188, R11, -INF , !P0 ;  /* 0xff8000000bbc7808 */ /* 0x000fe40004000000 */
[----:B------:R-:W-:Y:S02]  /*d970*/  ISETP.GT.AND P0, PT, R7, R3, PT ;  /* 0x000000030700720c */ /* 0x000fe40003f04270 */
[----:B-----5:R-:W-:Y:S02]  /*d980*/  FSEL R7, R17, -INF , !P6 ;  /* 0xff80000011077808 */ /* 0x020fe40007000000 */
[----:B------:R-:W-:-:S02]  /*d990*/  ISETP.GE.AND P5, PT, R3, R228, PT ;  /* 0x000000e40300720c */ /* 0x000fc40003fa6270 */
[----:B------:R-:W-:Y:S02]  /*d9a0*/  ISETP.GE.AND P6, PT, R3, R231, PT ;  /* 0x000000e70300720c */ /* 0x000fe40003fc6270 */
[----:B------:R-:W-:Y:S02]  /*d9b0*/  FMNMX3.FTZ R3, R136, R30, R26, !PT ;  /* 0x0000001e88037276 */ /* 0x000fe4000781001a */
[----:B------:R-:W-:Y:S02]  /*d9c0*/  FSEL R180, R180, -INF , !P5 ;  /* 0xff800000b4b47808 */ /* 0x000fe40006800000 */
[----:B-1----:R-:W-:Y:S02]  /*d9d0*/  FMNMX.FTZ R2, R5, R8, !PT ;  /* 0x0000000805027209 */ /* 0x002fe40007810000 */
[----:B------:R-:W-:Y:S02]  /*d9e0*/  FMNMX3.FTZ R6, R135, R27, R25, !PT ;  /* 0x0000001b87067276 */ /* 0x000fe40007810019 */
[----:B------:R-:W-:-:S02]  /*d9f0*/  ISETP.GE.AND P5, PT, R4, R231, PT ;  /* 0x000000e70400720c */ /* 0x000fc40003fa6270 */
[----:B------:R-:W-:Y:S02]  /*da00*/  FSEL R5, R13, -INF , !P0 ;  /* 0xff8000000d057808 */ /* 0x000fe40004000000 */
[----:B------:R-:W-:Y:S02]  /*da10*/  FMNMX3.FTZ R3, R3, R33, R18, !PT ;  /* 0x0000002103037276 */ /* 0x000fe40007810012 */
[----:B------:R-:W-:Y:S02]  /*da20*/  FMNMX3.FTZ R6, R6, R32, R9, !PT ;  /* 0x0000002006067276 */ /* 0x000fe40007810009 */
[----:B------:R-:W-:Y:S02]  /*da30*/  FSEL R210, R7, -INF , !P5 ;  /* 0xff80000007d27808 */ /* 0x000fe40006800000 */
[----:B------:R-:W-:Y:S01]  /*da40*/  FSEL R209, R5, -INF , !P6 ;  /* 0xff80000005d17808 */ /* 0x000fe20007000000 */
[----:B------:R-:W1:Y:S01]  /*da50*/  SHFL.BFLY PT, R7, R2, 0x1, 0x1f ;  /* 0x0c201f0002077f89 */ /* 0x000e6200000e0000 */
[----:B------:R-:W-:-:S02]  /*da60*/  FMNMX3.FTZ R3, R3, R208, R188, !PT ;  /* 0x000000d003037276 */ /* 0x000fc400078100bc */
[----:B------:R-:W-:Y:S02]  /*da70*/  FMNMX3.FTZ R6, R6, R176, R179, !PT ;  /* 0x000000b006067276 */ /* 0x000fe400078100b3 */
[----:B------:R-:W-:Y:S02]  /*da80*/  FMNMX3.FTZ R3, R3, R210, R209, !PT ;  /* 0x000000d203037276 */ /* 0x000fe400078100d1 */
[----:B------:R-:W-:Y:S02]  /*da90*/  FMNMX3.FTZ R6, R6, R181, R180, !PT ;  /* 0x000000b506067276 */ /* 0x000fe400078100b4 */
[----:B---3--:R-:W-:Y:S01]  /*daa0*/  FMNMX.FTZ R224, R14, R12, !PT ;  /* 0x0000000c0ee07209 */ /* 0x008fe20007810000 */
[----:B------:R-:W2:Y:S01]  /*dab0*/  SHFL.BFLY PT, R5, R3, 0x2, 0x1f ;  /* 0x0c401f0003057f89 */ /* 0x000ea200000e0000 */
[----:B------:R-:W-:Y:S02]  /*dac0*/  MOV R196, R217 ;  /* 0x000000d900c47202 */ /* 0x000fe40000000f00 */
[C---:B------:R-:W-:Y:S01]  /*dad0*/  FSETP.NEU.FTZ.AND P0, PT, R224.reuse, -INF , PT ;  /* 0xff800000e000780b */ /* 0x040fe20003f1d000 */
[----:B------:R-:W3:Y:S01]  /*dae0*/  SHFL.BFLY PT, R4, R6, 0x2, 0x1f ;  /* 0x0c401f0006047f89 */ /* 0x000ee200000e0000 */
[----:B------:R-:W-:Y:S01]  /*daf0*/  FMUL.FTZ R14, R224, UR8 ;  /* 0x00000008e00e7c20 */ /* 0x000fe20008410000 */
[----:B------:R-:W-:-:S02]  /*db00*/  MOV R193, R239 ;  /* 0x000000ef00c17202 */ /* 0x000fc40000000f00 */
[----:B------:R-:W-:Y:S02]  /*db10*/  MOV R194, R238 ;  /* 0x000000ee00c27202 */ /* 0x000fe40000000f00 */
[----:B------:R-:W-:Y:S02]  /*db20*/  FSEL R14, R14, RZ, P0 ;  /* 0x000000ff0e0e7208 */ /* 0x000fe40000000000 */
[----:B------:R-:W-:Y:S02]  /*db30*/  MOV R195, R237 ;  /* 0x000000ed00c37202 */ /* 0x000fe40000000f00 */
[----:B-1----:R-:W-:Y:S01]  /*db40*/  FMNMX.FTZ R225, R2, R7, !PT ;  /* 0x0000000702e17209 */ /* 0x002fe20007810000 */
[--C-:B------:R-:W-:Y:S01]  /*db50*/  FFMA.FTZ R22, R22, UR8, -R14.reuse ;  /* 0x0000000816167c23 */ /* 0x100fe2000801080e */
[--C-:B------:R-:W-:Y:S01]  /*db60*/  FFMA.FTZ R15, R15, UR8, -R14.reuse ;  /* 0x000000080f0f7c23 */ /* 0x100fe2000801080e */
[--C-:B------:R-:W-:Y:S01]  /*db70*/  FFMA.FTZ R29, R29, UR8, -R14.reuse ;  /* 0x000000081d1d7c23 */ /* 0x100fe2000801080e */
[C---:B------:R-:W-:Y:S01]  /*db80*/  FSETP.NEU.FTZ.AND P6, PT, R225.reuse, -INF , PT ;  /* 0xff800000e100780b */ /* 0x040fe20003fdd000 */
[----:B------:R-:W-:Y:S01]  /*db90*/  FMUL.FTZ R13, R225, UR8 ;  /* 0x00000008e10d7c20 */ /* 0x000fe20008410000 */
[----:B------:R-:W-:Y:S01]  /*dba0*/  MUFU.EX2 R251, R15 ;  /* 0x0000000f00fb7308 */ /* 0x000fe20000000800 */
[----:B------:R-:W-:Y:S01]  /*dbb0*/  FFMA.FTZ R28, R28, UR8, -R14 ;  /* 0x000000081c1c7c23 */ /* 0x000fe2000801080e */
[----:B------:R-:W-:-:S02]  /*dbc0*/  IADD3 R19, PT, PT, R212, 0xa000, RZ ;  /* 0x0000a000d4137810 */ /* 0x000fc40007ffe0ff */
[----:B--2---:R-:W-:Y:S02]  /*dbd0*/  FMNMX.FTZ R3, R3, R5, !PT ;  /* 0x0000000503037209 */ /* 0x004fe40007810000 */
        /* <DEDUP_REMOVED lines=11> */
[----:B--2---:R-:W-:Y:S02]  /*dc90*/  F2FP.F16.F32.PACK_AB R8, R250, R251 ;  /* 0x000000fbfa08723e */ /* 0x004fe400000000ff */
[----:B-1----:R-:W-:-:S05]  /*dca0*/  FMNMX.FTZ R216, R3, R5, !PT ;  /* 0x0000000503d87209 */ /* 0x002fca0007810000 */
[----:B------:R-:W-:Y:S01]  /*dcb0*/  MUFU.EX2 R192, R28 ;  /* 0x0000001c00c07308 */ /* 0x000fe20000000800 */
[----:B----4-:R-:W1:Y:S01]  /*dcc0*/  LDSM.16.MT88.4 R20, [R212+0xa000] ;  /* 0x00a00000d414783b */ /* 0x010e620000004200 */
[----:B---3--:R-:W-:Y:S01]  /*dcd0*/  FMNMX.FTZ R217, R4, R6, !PT ;  /* 0x0000000604d97209 */ /* 0x008fe20007810000 */
        /* <DEDUP_REMOVED lines=10> */
[----:B------:R-:W-:Y:S01]  /*dd80*/  FSEL R2, R2, RZ, P5 ;  /* 0x000000ff02027208 */ /* 0x000fe20002800000 */
[--C-:B------:R-:W-:Y:S01]  /*dd90*/  FFMA.FTZ R3, R18, UR8, -R17.reuse ;  /* 0x0000000812037c23 */ /* 0x100fe20008010811 */
[--C-:B------:R-:W-:Y:S01]  /*dda0*/  FFMA.FTZ R30, R30, UR8, -R17.reuse ;  /* 0x000000081e1e7c23 */ /* 0x100fe20008010811 */
[--C-:B------:R-:W-:Y:S01]  /*ddb0*/  FFMA.FTZ R26, R26, UR8, -R17.reuse ;  /* 0x000000081a1a7c23 */ /* 0x100fe20008010811 */
[----:B------:R-:W-:Y:S01]  /*ddc0*/  FFMA.FTZ R33, R33, UR8, -R17 ;  /* 0x0000000821217c23 */ /* 0x000fe20008010811 */
[----:B------:R2:W-:Y:S01]  /*ddd0*/  MUFU.EX2 R189, R3 ;  /* 0x0000000300bd7308 */ /* 0x0005e20000000800 */
[--C-:B------:R-:W-:Y:S01]  /*dde0*/  FFMA.FTZ R27, R27, UR8, -R2.reuse ;  /* 0x000000081b1b7c23 */ /* 0x100fe20008010802 */
[--C-:B------:R-:W-:Y:S01]  /*ddf0*/  FFMA.FTZ R25, R25, UR8, -R2.reuse ;  /* 0x0000000819197c23 */ /* 0x100fe20008010802 */
[--C-:B------:R-:W-:Y:S01]  /*de00*/  FFMA.FTZ R32, R32, UR8, -R2.reuse ;  /* 0x0000000820207c23 */ /* 0x100fe20008010802 */
[----:B------:R-:W-:Y:S01]  /*de10*/  FFMA.FTZ R9, R9, UR8, -R2 ;  /* 0x0000000809097c23 */ /* 0x000fe20008010802 */
[----:B------:R-:W-:-:S02]  /*de20*/  IADD3 R18, PT, PT, R212, 0xa040, RZ ;  /* 0x0000a040d4127810 */ /* 0x000fc40007ffe0ff */
[----:B------:R-:W-:Y:S01]  /*de30*/  @P4 IADD3 R18, PT, PT, R19, -0x40, RZ ;  /* 0xffffffc013124810 */ /* 0x000fe20007ffe0ff */
[----:B------:R3:W4:Y:S01]  /*de40*/  MUFU.EX2 R16, R4 ;  /* 0x0000000400107308 */ /* 0x0007220000000800 */
[----:B------:R-:W-:-:S07]  /*de50*/  MOV R19, R196 ;  /* 0x000000c400137202 */ /* 0x000fce0000000f00 */
[----:B------:R-:W-:Y:S01]  /*de60*/  MUFU.EX2 R248, R31 ;  /* 0x0000001f00f87308 */ /* 0x000fe20000000800 */
[----:B--2---:R-:W-:-:S05]  /*de70*/  FSEL R3, R225, RZ, P6 ;  /* 0x000000ffe1037208 */ /* 0x004fca0003000000 */
[----:B------:R-:W-:Y:S02]  /*de80*/  FADD.FTZ R3, R133, -R3 ;  /* 0x8000000385037221 */ /* 0x000fe40000010000 */
[----:B------:R2:W5:Y:S01]  /*de90*/  MUFU.EX2 R191, R10 ;  /* 0x0000000a00bf7308 */ /* 0x0005620000000800 */
[----:B---3--:R-:W-:Y:S01]  /*dea0*/  FADD.FTZ R4, R135, -R5 ;  /* 0x8000000587047221 */ /* 0x008fe20000010000 */
[----:B------:R-:W-:Y:S01]  /*deb0*/  FMUL.FTZ R15, R3, UR8 ;  /* 0x00000008030f7c20 */ /* 0x000fe20008410000 */
[----:B------:R-:W-:Y:S01]  /*dec0*/  FSEL R3, R216, RZ, P0 ;  /* 0x000000ffd8037208 */ /* 0x000fe20000000000 */
[-C--:B----4-:R-:W-:Y:S01]  /*ded0*/  FMUL.FTZ R144, R144, R16.reuse ;  /* 0x0000001090907220 */ /* 0x090fe20000410000 */
[----:B------:R-:W-:Y:S01]  /*dee0*/  FMUL.FTZ R4, R4, UR8 ;  /* 0x0000000804047c20 */ /* 0x000fe20008410000 */
[-C--:B------:R-:W-:Y:S01]  /*def0*/  FMUL.FTZ R145, R145, R16.reuse ;  /* 0x0000001091917220 */ /* 0x080fe20000410000 */
[-C--:B------:R-:W-:Y:S01]  /*df00*/  FMUL.FTZ R156, R156, R16.reuse ;  /* 0x000000109c9c7220 */ /* 0x080fe20000410000 */
[----:B------:R-:W-:Y:S01]  /*df10*/  FADD.FTZ R3, R136, -R3 ;  /* 0x8000000388037221 */ /* 0x000fe20000010000 */
[----:B------:R-:W-:Y:S01]  /*df20*/  MUFU.EX2 R237, R27 ;  /* 0x0000001b00ed7308 */ /* 0x000fe20000000800 */
[-C--:B------:R-:W-:Y:S01]  /*df30*/  FMUL.FTZ R157, R157, R16.reuse ;  /* 0x000000109d9d7220 */ /* 0x080fe20000410000 */
[----:B------:R-:W3:Y:S01]  /*df40*/  LDSM.16.MT88.4 R136, [R18] ;  /* 0x000000001288783b */ /* 0x000ee20000004200 */
[----:B------:R-:W-:Y:S01]  /*df50*/  FMUL.FTZ R3, R3, UR8 ;  /* 0x0000000803037c20 */ /* 0x000fe20008410000 */
[-C--:B------:R-:W-:Y:S01]  /*df60*/  FMUL.FTZ R48, R48, R16.reuse ;  /* 0x0000001030307220 */ /* 0x080fe20000410000 */
[-C--:B------:R-:W-:Y:S01]  /*df70*/  FMUL.FTZ R49, R49, R16.reuse ;  /* 0x0000001031317220 */ /* 0x080fe20000410000 */
[----:B------:R-:W4:Y:S01]  /*df80*/  LDSM.16.MT88.4 R132, [R219+0xa000] ;  /* 0x00a00000db84783b */ /* 0x000f220000004200 */
[-C--:B------:R-:W-:Y:S01]  /*df90*/  FMUL.FTZ R36, R36, R16.reuse ;  /* 0x0000001024247220 */ /* 0x080fe20000410000 */
[----:B------:R-:W-:Y:S01]  /*dfa0*/  MUFU.EX2 R235, R25 ;  /* 0x0000001900eb7308 */ /* 0x000fe20000000800 */
[----:B--2---:R-:W-:Y:S01]  /*dfb0*/  F2FP.F16.F32.PACK_AB R10, R192, R249 ;  /* 0x000000f9c00a723e */ /* 0x004fe200000000ff */
[----:B------:R-:W-:Y:S01]  /*dfc0*/  FMUL.FTZ R37, R37, R16 ;  /* 0x0000001025257220 */ /* 0x000fe20000410000 */
[----:B-----5:R-:W-:Y:S01]  /*dfd0*/  F2FP.F16.F32.PACK_AB R11, R191, R248 ;  /* 0x000000f8bf0b723e */ /* 0x020fe200000000ff */
        /* <DEDUP_REMOVED lines=26> */
[----:B------:R-:W-:-:S02]  /*e180*/  FMUL.FTZ R129, R129, R16 ;  /* 0x0000001081817220 */ /* 0x000fc40000410000 */
[----:B------:R-:W3:Y:S01]  /*e190*/  MUFU.EX2 R233, R26 ;  /* 0x0000001a00e97308 */ /* 0x000ee20000000800 */
[----:B--2---:R-:W-:Y:S02]  /*e1a0*/  F2FP.F16.F32.PACK_AB R9, R239, R245 ;  /* 0x000000f5ef09723e */ /* 0x004fe400000000ff */
[----:B-----5:R-:W-:-:S05]  /*e1b0*/  F2FP.F16.F32.PACK_AB R6, R190, R238 ;  /* 0x000000eebe06723e */ /* 0x020fca00000000ff */
[----:B------:R-:W2:Y:S01]  /*e1c0*/  MUFU.EX2 R234, R33 ;  /* 0x0000002100ea7308 */ /* 0x000ea20000000800 */
[----:B-1----:R-:W-:Y:S07]  /*e1d0*/  LDSM.16.MT88.4 R28, [R220+0xb000] ;  /* 0x00b00000dc1c783b */ /* 0x002fee0000004200 */
[----:B------:R-:W1:Y:S01]  /*e1e0*/  MUFU.EX2 R15, R15 ;  /* 0x0000000f000f7308 */ /* 0x000e620000000800 */
[----:B---3--:R-:W-:Y:S01]  /*e1f0*/  F2FP.F16.F32.PACK_AB R5, R233, R232 ;  /* 0x000000e8e905723e */ /* 0x008fe200000000ff */
[----:B------:R-:W3:Y:S06]  /*e200*/  LDSM.16.MT88.4 R24, [R212+0xb000] ;  /* 0x00b00000d418783b */ /* 0x000eec0000004200 */
[----:B------:R5:W4:Y:S01]  /*e210*/  MUFU.EX2 R12, R4 ;  /* 0x00000004000c7308 */ /* 0x000b220000000800 */
[----:B--2---:R-:W-:Y:S01]  /*e220*/  F2FP.F16.F32.PACK_AB R7, R189, R234 ;  /* 0x000000eabd07723e */ /* 0x004fe200000000ff */
[----:B------:R-:W2:Y:S06]  /*e230*/  LDSM.16.MT88.4 R32, [R18+0x1000] ;  /* 0x001000001220783b */ /* 0x000eac0000004200 */
[----:B------:R-:W4:Y:S01]  /*e240*/  MUFU.EX2 R3, R3 ;  /* 0x0000000300037308 */ /* 0x000f220000000800 */
[-C--:B-1----:R-:W-:Y:S01]  /*e250*/  FMUL.FTZ R146, R146, R15.reuse ;  /* 0x0000000f92927220 */ /* 0x082fe20000410000 */
[-C--:B------:R-:W-:Y:S01]  /*e260*/  FMUL.FTZ R147, R147, R15.reuse ;  /* 0x0000000f93937220 */ /* 0x080fe20000410000 */
[-C--:B------:R-:W-:Y:S01]  /*e270*/  FMUL.FTZ R158, R158, R15.reuse ;  /* 0x0000000f9e9e7220 */ /* 0x080fe20000410000 */
[-C--:B------:R-:W-:Y:S01]  /*e280*/  FMUL.FTZ R159, R159, R15.reuse ;  /* 0x0000000f9f9f7220 */ /* 0x080fe20000410000 */
[-C--:B------:R-:W-:Y:S01]  /*e290*/  FMUL.FTZ R50, R50, R15.reuse ;  /* 0x0000000f32327220 */ /* 0x080fe20000410000 */
[-C--:B------:R-:W-:Y:S01]  /*e2a0*/  FMUL.FTZ R51, R51, R15.reuse ;  /* 0x0000000f33337220 */ /* 0x080fe20000410000 */
[-C--:B------:R-:W-:Y:S01]  /*e2b0*/  FMUL.FTZ R38, R38, R15.reuse ;  /* 0x0000000f26267220 */ /* 0x080fe20000410000 */
[----:B------:R-:W-:Y:S01]  /*e2c0*/  FMUL.FTZ R39, R39, R15 ;  /* 0x0000000f27277220 */ /* 0x000fe20000410000 */
[----:B-----5:R-:W-:Y:S01]  /*e2d0*/  F2FP.F16.F32.PACK_AB R4, R235, R237 ;  /* 0x000000edeb04723e */ /* 0x020fe200000000ff */
        /* <DEDUP_REMOVED lines=103> */
[C---:B---3--:R-:W-:Y:S08]  /*e950*/  HMMA.16816.F32 R72, R4.reuse, R24, R72 ;  /* 0x000000180448723c */ /* 0x048ff00000001848 */
[C---:B------:R-:W-:Y:S08]  /*e960*/  HMMA.16816.F32 R76, R4.reuse, R26, R76 ;  /* 0x0000001a044c723c */ /* 0x040ff0000000184c */
[C---:B------:R-:W-:Y:S08]  /*e970*/  HMMA.16816.F32 R88, R4.reuse, R28, R88 ;  /* 0x0000001c0458723c */ /* 0x040ff00000001858 */
[C---:B------:R-:W-:Y:S08]  /*e980*/  HMMA.16816.F32 R92, R4.reuse, R30, R92 ;  /* 0x0000001e045c723c */ /* 0x040ff0000000185c */
[C---:B--2---:R-:W-:Y:S08]  /*e990*/  HMMA.16816.F32 R104, R4.reuse, R32, R104 ;  /* 0x000000200468723c */ /* 0x044ff00000001868 */
[C---:B------:R-:W-:Y:S08]  /*e9a0*/  HMMA.16816.F32 R108, R4.reuse, R34, R108 ;  /* 0x00000022046c723c */ /* 0x040ff0000000186c */
[C---:B-1----:R-:W-:Y:S08]  /*e9b0*/  HMMA.16816.F32 R120, R4.reuse, R20, R120 ;  /* 0x000000140478723c */ /* 0x042ff00000001878 */
[----:B------:R-:W-:Y:S01]  /*e9c0*/  HMMA.16816.F32 R144, R4, R22, R124 ;  /* 0x000000160490723c */ /* 0x000fe2000000187c */
[----:B------:R-:W-:-:S07]  /*e9d0*/  FFMA.FTZ R4, R186, UR8, -R14 ;  /* 0x00000008ba047c23 */ /* 0x000fce000801080e */
        /* <DEDUP_REMOVED lines=16> */
[----:B-1----:R-:W-:-:S04]  /*eae0*/  FFMA.FTZ R4, R187, UR8, -R14 ;  /* 0x00000008bb047c23 */ /* 0x002fc8000801080e */
[----:B------:R1:W4:Y:S03]  /*eaf0*/  MUFU.EX2 R137, R4 ;  /* 0x0000000400897308 */ /* 0x0003260000000800 */
[C---:B------:R-:W-:Y:S01]  /*eb00*/  HMMA.16816.F32 R184, R8.reuse, R134, R64 ;  /* 0x0000008608b8723c */ /* 0x040fe20000001840 */
[----:B------:R-:W-:Y:S07]  /*eb10*/  LDSM.16.MT88.4 R64, [R218+0x800] ;  /* 0x00080000da40783b */ /* 0x000fee0000004200 */
[----:B------:R-:W-:Y:S01]  /*eb20*/  HMMA.16816.F32 R100, R8, R32, R100 ;  /* 0x000000200864723c */ /* 0x000fe20000001864 */
[----:B-1----:R-:W-:Y:S01]  /*eb30*/  FFMA.FTZ R4, R177, UR8, -R13 ;  /* 0x00000008b1047c23 */ /* 0x002fe2000801080d */
[----:B------:R-:W-:-:S06]  /*eb40*/  MOV R177, R156 ;  /* 0x0000009c00b17202 */ /* 0x000fcc0000000f00 */
[C---:B------:R-:W-:Y:S01]  /*eb50*/  HMMA.16816.F32 R28, R8.reuse, R30, R96 ;  /* 0x0000001e081c723c */ /* 0x040fe20000001860 */
[----:B------:R-:W-:Y:S01]  /*eb60*/  LDSM.16.MT88.4 R96, [R222] ;  /* 0x00000000de60783b */ /* 0x000fe20000004200 */
[----:B------:R1:W-:Y:S06]  /*eb70*/  MUFU.EX2 R133, R4 ;  /* 0x0000000400857308 */ /* 0x0003ec0000000800 */
[C---:B------:R-:W-:Y:S01]  /*eb80*/  HMMA.16816.F32 R32, R8.reuse, R34, R112 ;  /* 0x000000220820723c */ /* 0x040fe20000001870 */
[----:B------:R-:W5:Y:S07]  /*eb90*/  LDSM.16.MT88.4 R112, [R18+0x1800] ;  /* 0x001800001270783b */ /* 0x000f6e0000004200 */
[----:B------:R-:W-:Y:S01]  /*eba0*/  HMMA.16816.F32 R116, R8, R20, R116 ;  /* 0x000000140874723c */ /* 0x000fe20000001874 */
[----:B-1----:R-:W-:Y:S01]  /*ebb0*/  FFMA.FTZ R4, R178, UR8, -R13 ;  /* 0x00000008b2047c23 */ /* 0x002fe2000801080d */
[----:B------:R-:W-:-:S03]  /*ebc0*/  MOV R178, R157 ;  /* 0x0000009d00b27202 */ /* 0x000fc60000000f00 */
[----:B------:R1:W2:Y:S03]  /*ebd0*/  MUFU.EX2 R135, R4 ;  /* 0x0000000400877308 */ /* 0x0002a60000000800 */
[----:B------:R-:W-:Y:S01]  /*ebe0*/  HMMA.16816.F32 R20, R8, R22, R128 ;  /* 0x000000160814723c */ /* 0x000fe20000001880 */
[----:B---3--:R-:W-:Y:S01]  /*ebf0*/  F2FP.F16.F32.PACK_AB R128, R139, R138 ;  /* 0x0000008a8b80723e */ /* 0x008fe200000000ff */
[----:B------:R-:W-:Y:S01]  /*ec00*/  FFMA.FTZ R3, R178, R3, R232 ;  /* 0x00000003b2037223 */ /* 0x000fe200000100e8 */
        /* <DEDUP_REMOVED lines=54> */
[-C--:B------:R-:W-:Y:S01]  /*ef70*/  HMMA.16816.F32 R44, R124, R50.reuse, R44 ;  /* 0x000000327c2c723c */ /* 0x080fe2000000182c */
        /* <DEDUP_REMOVED lines=16> */
[----:B------:R-:W-:-:S02]  /*f080*/  MOV R135, R217 ;  /* 0x000000d900877202 */ /* 0x000fc40000000f00 */
        /* <DEDUP_REMOVED lines=33> */
[----:B------:R-:W2:Y:S01]  /*f2a0*/  LDL R232, [R1+0x34] ;  /* 0x0000340001e87983 */ /* 0x000ea20000100800 */
[----:B------:R-:W-:-:S04]  /*f2b0*/  DEPBAR.LE SB0, 0x0 ;  /* 0x000080000000791a */ /* 0x000fc80000000000 */
[----:B------:R-:W4:Y:S04]  /*f2c0*/  LDL R182, [R1+0x24] ;  /* 0x0000240001b67983 */ /* 0x000f280000100800 */
[----:B------:R-:W5:Y:S04]  /*f2d0*/  LDL R178, [R1+0x20] ;  /* 0x0000200001b27983 */ /* 0x000f680000100800 */
[----:B------:R-:W3:Y:S01]  /*f2e0*/  LDL R177, [R1+0x2c] ;  /* 0x00002c0001b17983 */ /* 0x000ee20000100800 */
[----:B------:R-:W-:Y:S01]  /*f2f0*/  BAR.SYNC.DEFER_BLOCKING 0x0 ;  /* 0x0000000000007b1d */ /* 0x000fe20000010000 */
[----:B--2---:R-:W-:-:S05]  /*f300*/  IADD3 R4, PT, PT, R232, -0x5, RZ ;  /* 0xfffffffbe8047810 */ /* 0x004fca0007ffe0ff */
        /* <DEDUP_REMOVED lines=32> */
[----:B------:R-:W4:Y:S04]  /*f510*/  LDSM.16.M88.4 R8, [R213] ;  /* 0x00000000d508783b */ /* 0x000f280000000200 */
[----:B------:R-:W5:Y:S04]  /*f520*/  LDSM.16.M88.4 R20, [R214+UR5+0x8800] ;  /* 0x00880005d614783b */ /* 0x000f680008000200 */
[----:B------:R-:W-:Y:S04]  /*f530*/  LDSM.16.M88.4 R28, [R241+0x8000] ;  /* 0x00800000f11c783b */ /* 0x000fe80000000200 */
[----:B------:R-:W2:Y:S04]  /*f540*/  LDSM.16.M88.4 R12, [R242+0x2000] ;  /* 0x00200000f20c783b */ /* 0x000ea80000000200 */
[----:B------:R-:W2:Y:S04]  /*f550*/  LDSM.16.M88.4 R32, [R241+0x8800] ;  /* 0x00880000f120783b */ /* 0x000ea80000000200 */
[----:B------:R-:W2:Y:S01]  /*f560*/  LDSM.16.M88.4 R16, [R242] ;  /* 0x00000000f210783b */ /* 0x000ea20000000200 */
[----:B---3--:R-:W-:-:S03]  /*f570*/  MOV R251, R177 ;  /* 0x000000b100fb7202 */ /* 0x008fc60000000f00 */
[----:B------:R-:W-:Y:S04]  /*f580*/  LDSM.16.M88.4 R132, [R244+0x8000] ;  /* 0x00800000f484783b */ /* 0x000fe80000000200 */
[----:B------:R-:W0:Y:S01]  /*f590*/  LDGDEPBAR ;  /* 0x00000000000079af */ /* 0x000e220000000000 */
[C---:B-1----:R-:W-:Y:S08]  /*f5a0*/  HMMA.16816.F32 R188, R4.reuse, R24, RZ ;  /* 0x0000001804bc723c */ /* 0x042ff000000018ff */
[----:B------:R-:W-:Y:S08]  /*f5b0*/  HMMA.16816.F32 R184, R4, R26, RZ ;  /* 0x0000001a04b8723c */ /* 0x000ff000000018ff */
[C---:B----4-:R-:W-:Y:S08]  /*f5c0*/  HMMA.16816.F32 R192, R8.reuse, R24, RZ ;  /* 0x0000001808c0723c */ /* 0x050ff000000018ff */
[----:B------:R-:W-:Y:S01]  /*f5d0*/  HMMA.16816.F32 R180, R8, R26, RZ ;  /* 0x0000001a08b4723c */ /* 0x000fe200000018ff */
[----:B------:R-:W-:Y:S07]  /*f5e0*/  LDSM.16.M88.4 R24, [R244+0x8800] ;  /* 0x00880000f418783b */ /* 0x000fee0000000200 */
        /* <DEDUP_REMOVED lines=8> */
[----:B------:R-:W-:Y:S08]  /*f670*/  HMMA.16816.F32 R188, R12, R32, R176 ;  /* 0x000000200cbc723c */ /* 0x000ff000000018b0 */
[C---:B------:R-:W-:Y:S08]  /*f680*/  HMMA.16816.F32 R184, R16.reuse, R28, R192 ;  /* 0x0000001c10b8723c */ /* 0x040ff000000018c0 */
[----:B------:R-:W-:Y:S08]  /*f690*/  HMMA.16816.F32 R180, R16, R30, R180 ;  /* 0x0000001e10b4723c */ /* 0x000ff000000018b4 */
[-C--:B------:R-:W-:Y:S01]  /*f6a0*/  HMMA.16816.F32 R176, R12, R34.reuse, R140 ;  /* 0x000000220cb0723c */ /* 0x080fe2000000188c */
[----:B------:R-:W-:Y:S07]  /*f6b0*/  LDSM.16.M88.4 R12, [R243+0x2000] ;  /* 0x00200000f30c783b */ /* 0x000fee0000000200 */
[C---:B------:R-:W-:Y:S01]  /*f6c0*/  HMMA.16816.F32 R28, R16.reuse, R34, R20 ;  /* 0x00000022101c723c */ /* 0x040fe20000001814 */
[----:B------:R-:W2:Y:S07]  /*f6d0*/  LDSM.16.M88.4 R20, [R215+0x8000] ;  /* 0x00800000d714783b */ /* 0x000eae0000000200 */
[----:B------:R-:W-:Y:S01]  /*f6e0*/  HMMA.16816.F32 R192, R16, R32, R136 ;  /* 0x0000002010c0723c */ /* 0x000fe20000001888 */
[----:B------:R-:W4:Y:S07]  /*f6f0*/  LDSM.16.M88.4 R16, [R215+0x8800] ;  /* 0x00880000d710783b */ /* 0x000f2e0000000200 */
[C---:B-1----:R-:W-:Y:S08]  /*f700*/  HMMA.16816.F32 R140, R4.reuse, R132, R200 ;  /* 0x00000084048c723c */ /* 0x042ff000000018c8 */
[C---:B------:R-:W-:Y:S08]  /*f710*/  HMMA.16816.F32 R32, R4.reuse, R24, R188 ;  /* 0x000000180420723c */ /* 0x040ff000000018bc */
[C---:B------:R-:W-:Y:S08]  /*f720*/  HMMA.16816.F32 R136, R4.reuse, R134, R196 ;  /* 0x000000860488723c */ /* 0x040ff000000018c4 */
[----:B------:R-:W-:Y:S01]  /*f730*/  HMMA.16816.F32 R176, R4, R26, R176 ;  /* 0x0000001a04b0723c */ /* 0x000fe200000018b0 */
[----:B------:R-:W1:Y:S07]  /*f740*/  LDSM.16.M88.4 R4, [R243] ;  /* 0x00000000f304783b */ /* 0x000e6e0000000200 */
[C---:B---3--:R-:W-:Y:S08]  /*f750*/  HMMA.16816.F32 R184, R8.reuse, R132, R184 ;  /* 0x0000008408b8723c */ /* 0x048ff000000018b8 */
[----:B------:R-:W-:Y:S08]  /*f760*/  HMMA.16816.F32 R180, R8, R134, R180 ;  /* 0x0000008608b4723c */ /* 0x000ff000000018b4 */
[----:B--2---:R-:W-:Y:S08]  /*f770*/  HMMA.16816.F32 R204, R12, R20, R140 ;  /* 0x000000140ccc723c */ /* 0x004ff0000000188c */
[C---:B------:R-:W-:Y:S08]  /*f780*/  HMMA.16816.F32 R132, R8.reuse, R24, R192 ;  /* 0x000000180884723c */ /* 0x040ff000000018c0 */
[----:B------:R-:W-:Y:S01]  /*f790*/  HMMA.16816.F32 R28, R8, R26, R28 ;  /* 0x0000001a081c723c */ /* 0x000fe2000000181c */
[----:B------:R-:W-:Y:S04]  /*f7a0*/  LDSM.16.M88.4 R8, [R213+0x6000] ;  /* 0x00600000d508783b */ /* 0x000fe80000000200 */
[----:B------:R-:W-:Y:S03]  /*f7b0*/  LDSM.16.M88.4 R24, [R214+UR5+0x9800] ;  /* 0x00980005d618783b */ /* 0x000fe60008000200 */
[C---:B------:R-:W-:Y:S08]  /*f7c0*/  HMMA.16816.F32 R200, R12.reuse, R22, R136 ;  /* 0x000000160cc8723c */ /* 0x040ff00000001888 */
[C---:B----4-:R-:W-:Y:S01]  /*f7d0*/  HMMA.16816.F32 R140, R12.reuse, R16, R32 ;  /* 0x000000100c8c723c */ /* 0x050fe20000001820 */
[----:B------:R-:W2:Y:S07]  /*f7e0*/  LDSM.16.M88.4 R32, [R214+UR5+0x9000] ;  /* 0x00900005d620783b */ /* 0x000eae0008000200 */
[----:B------:R-:W-:Y:S01]  /*f7f0*/  HMMA.16816.F32 R136, R12, R18, R176 ;  /* 0x000000120c88723c */ /* 0x000fe200000018b0 */
[----:B------:R-:W3:Y:S07]  /*f800*/  LDSM.16.M88.4 R12, [R213+0x4000] ;  /* 0x00400000d50c783b */ /* 0x000eee0000000200 */
[C---:B-1----:R-:W-:Y:S08]  /*f810*/  HMMA.16816.F32 R196, R4.reuse, R20, R184 ;  /* 0x0000001404c4723c */ /* 0x042ff000000018b8 */
[C---:B------:R-:W-:Y:S01]  /*f820*/  HMMA.16816.F32 R192, R4.reuse, R22, R180 ;  /* 0x0000001604c0723c */ /* 0x040fe200000018b4 */
[----:B------:R-:W-:Y:S07]  /*f830*/  LDSM.16.M88.4 R20, [R242+0x4000] ;  /* 0x00400000f214783b */ /* 0x000fee0000000200 */
[C---:B------:R-:W-:Y:S01]  /*f840*/  HMMA.16816.F32 R188, R4.reuse, R16, R132 ;  /* 0x0000001004bc723c */ /* 0x040fe20000001884 */
[----:B------:R-:W-:Y:S07]  /*f850*/  LDSM.16.M88.4 R132, [R241+0x9800] ;  /* 0x00980000f184783b */ /* 0x000fee0000000200 */
[----:B------:R-:W-:Y:S01]  /*f860*/  HMMA.16816.F32 R184, R4, R18, R28 ;  /* 0x0000001204b8723c */ /* 0x000fe2000000181c */
[----:B------:R-:W-:Y:S04]  /*f870*/  LDSM.16.M88.4 R4, [R242+0x6000] ;  /* 0x00600000f204783b */ /* 0x000fe80000000200 */
[----:B------:R-:W1:Y:S03]  /*f880*/  LDSM.16.M88.4 R28, [R241+0x9000] ;  /* 0x00900000f11c783b */ /* 0x000e660000000200 */
[C---:B--2---:R-:W-:Y:S01]  /*f890*/  HMMA.16816.F32 R180, R8.reuse, R32, R204 ;  /* 0x0000002008b4723c */ /* 0x044fe200000018cc */
[----:B------:R-:W-:Y:S07]  /*f8a0*/  LDSM.16.M88.4 R16, [R240+0x4000] ;  /* 0x00400000f010783b */ /* 0x000fee0000000200 */
[C---:B------:R-:W-:Y:S08]  /*f8b0*/  HMMA.16816.F32 R176, R8.reuse, R34, R200 ;  /* 0x0000002208b0723c */ /* 0x040ff000000018c8 */
[C---:B------:R-:W-:Y:S08]  /*f8c0*/  HMMA.16816.F32 R140, R8.reuse, R24, R140 ;  /* 0x00000018088c723c */ /* 0x040ff0000000188c */
[----:B------:R-:W-:Y:S08]  /*f8d0*/  HMMA.16816.F32 R136, R8, R26, R136 ;  /* 0x0000001a0888723c */ /* 0x000ff00000001888 */
[C---:B---3--:R-:W-:Y:S08]  /*f8e0*/  HMMA.16816.F32 R8, R12.reuse, R32, R196 ;  /* 0x000000200c08723c */ /* 0x048ff000000018c4 */
[C---:B------:R-:W-:Y:S01]  /*f8f0*/  HMMA.16816.F32 R192, R12.reuse, R34, R192 ;  /* 0x000000220cc0723c */ /* 0x040fe200000018c0 */
[----:B------:R-:W2:Y:S07]  /*f900*/  LDSM.16.M88.4 R32, [R244+0x9000] ;  /* 0x00900000f420783b */ /* 0x000eae0000000200 */
[----:B------:R-:W-:Y:S08]  /*f910*/  HMMA.16816.F32 R204, R12, R24, R188 ;  /* 0x000000180ccc723c */ /* 0x000ff000000018bc */
[C---:B-1----:R-:W-:Y:S08]  /*f920*/  HMMA.16816.F32 R180, R4.reuse, R28, R180 ;  /* 0x0000001c04b4723c */ /* 0x042ff000000018b4 */
[C---:B------:R-:W-:Y:S08]  /*f930*/  HMMA.16816.F32 R188, R4.reuse, R30, R176 ;  /* 0x0000001e04bc723c */ /* 0x040ff000000018b0 */
[C---:B------:R-:W-:Y:S08]  /*f940*/  HMMA.16816.F32 R208, R4.reuse, R132, R140 ;  /* 0x0000008404d0723c */ /* 0x040ff0000000188c */
[----:B------:R-:W-:Y:S08]  /*f950*/  HMMA.16816.F32 R200, R4, R134, R136 ;  /* 0x0000008604c8723c */ /* 0x000ff00000001888 */
[----:B------:R-:W-:Y:S01]  /*f960*/  HMMA.16816.F32 R196, R12, R26, R184 ;  /* 0x0000001a0cc4723c */ /* 0x000fe200000018b8 */
[----:B------:R-:W-:Y:S04]  /*f970*/  LDSM.16.M88.4 R24, [R215+0x9000] ;  /* 0x00900000d718783b */ /* 0x000fe80000000200 */
[----:B------:R-:W-:Y:S03]  /*f980*/  LDSM.16.M88.4 R12, [R240+0x6000] ;  /* 0x00600000f00c783b */ /* 0x000fe60000000200 */
[C---:B------:R-:W-:Y:S01]  /*f990*/  HMMA.16816.F32 R4, R20.reuse, R28, R8 ;  /* 0x0000001c1404723c */ /* 0x040fe20000001808 */
[----:B------:R-:W1:Y:S07]  /*f9a0*/  LDSM.16.M88.4 R8, [R243+0x4000] ;  /* 0x00400000f308783b */ /* 0x000e6e0000000200 */
[----:B------:R-:W-:Y:S01]  /*f9b0*/  HMMA.16816.F32 R140, R20, R30, R192 ;  /* 0x0000001e148c723c */ /* 0x000fe200000018c0 */
[----:B------:R-:W-:Y:S11]  /*f9c0*/  LDSM.16.M88.4 R28, [R244+0x9800] ;  /* 0x00980000f41c783b */ /* 0x000ff60000000200 */
[----:B--2---:R-:W-:Y:S01]  /*f9d0*/  HMMA.16816.F32 R136, R16, R32, R4 ;  /* 0x000000201088723c */ /* 0x004fe20000001804 */
[----:B------:R-:W2:Y:S07]  /*f9e0*/  LDSM.16.M88.4 R4, [R243+0x6000] ;  /* 0x00600000f304783b */ /* 0x000eae0000000200 */
[----:B------:R-:W-:-:S12]  /*f9f0*/  HMMA.16816.F32 R184, R20, R132, R204 ;  /* 0x0000008414b8723c */ /* 0x000fd800000018cc */
[----:B-1----:R-:W-:Y:S08]  /*fa00*/  HMMA.16816.F32 R176, R8, R24, R136 ;  /* 0x0000001808b0723c */ /* 0x002ff00000001888 */
[----:B------:R-:W-:Y:S08]  /*fa10*/  HMMA.16816.F32 R136, R12, R32, R180 ;  /* 0x000000200c88723c */ /* 0x000ff000000018b4 */
[----:B------:R-:W-:Y:S01]  /*fa20*/  HMMA.16816.F32 R180, R20, R134, R196 ;  /* 0x0000008614b4723c */ /* 0x000fe200000018c4 */
[----:B------:R-:W1:Y:S07]  /*fa30*/  LDSM.16.M88.4 R20, [R215+0x9800] ;  /* 0x00980000d714783b */ /* 0x000e6e0000000200 */
[----:B------:R-:W-:Y:S01]  /*fa40*/  HMMA.16816.F32 R188, R12, R34, R188 ;  /* 0x000000220cbc723c */ /* 0x000fe200000018bc */
[----:B------:R-:W-:Y:S01]  /*fa50*/  FMUL.FTZ R176, R176, UR6 ;  /* 0x00000006b0b07c20 */ /* 0x000fe20008410000 */
[----:B------:R-:W-:Y:S01]  /*fa60*/  FMUL.FTZ R177, R177, UR6 ;  /* 0x00000006b1b17c20 */ /* 0x000fe20008410000 */
[----:B------:R-:W-:Y:S01]  /*fa70*/  FMUL.FTZ R178, R178, UR6 ;  /* 0x00000006b2b27c20 */ /* 0x000fe20008410000 */
[----:B------:R-:W-:-:S04]  /*fa80*/  FMUL.FTZ R179, R179, UR6 ;  /* 0x00000006b3b37c20 */ /* 0x000fc80008410000 */
[----:B------:R-:W-:Y:S08]  /*fa90*/  HMMA.16816.F32 R132, R16, R34, R140 ;  /* 0x000000221084723c */ /* 0x000ff0000000188c */
[----:B--2---:R-:W-:Y:S01]  /*faa0*/  HMMA.16816.F32 R136, R4, R24, R136 ;  /* 0x000000180488723c */ /* 0x004fe20000001888 */
[----:B------:R-:W2:Y:S01]  /*fab0*/  MUFU.TANH R3, R176 ;  /* 0x000000b000037308 */ /* 0x000ea20000002400 */
[----:B------:R-:W-:Y:S01]  /*fac0*/  IADD3 R244, PT, PT, R232, -0x5, RZ ;  /* 0xfffffffbe8f47810 */ /* 0x000fe20007ffe0ff */
[----:B------:R-:W-:-:S05]  /*fad0*/  DEPBAR.LE SB0, 0x0 ;  /* 0x000080000000791a */ /* 0x000fca0000000000 */
[C---:B------:R-:W-:Y:S01]  /*fae0*/  HMMA.16816.F32 R140, R12.reuse, R28, R208 ;  /* 0x0000001c0c8c723c */ /* 0x040fe200000018d0 */
[----:B------:R-:W3:Y:S07]  /*faf0*/  MUFU.TANH R194, R177 ;  /* 0x000000b100c27308 */ /* 0x000eee0000002400 */
[----:B------:R-:W-:Y:S01]  /*fb00*/  HMMA.16816.F32 R32, R12, R30, R200 ;  /* 0x0000001e0c20723c */ /* 0x000fe200000018c8 */
[----:B------:R-:W4:Y:S07]  /*fb10*/  MUFU.TANH R193, R178 ;  /* 0x000000b200c17308 */ /* 0x000f2e0000002400 */
[C---:B------:R-:W-:Y:S01]  /*fb20*/  HMMA.16816.F32 R12, R16.reuse, R28, R184 ;  /* 0x0000001c100c723c */ /* 0x040fe200000018b8 */
[----:B------:R5:W1:Y:S07]  /*fb30*/  MUFU.TANH R192, R179 ;  /* 0x000000b300c07308 */ /* 0x000a6e0000002400 */
[----:B------:R-:W-:Y:S01]  /*fb40*/  HMMA.16816.F32 R16, R16, R30, R180 ;  /* 0x0000001e1010723c */ /* 0x000fe200000018b4 */
[----:B------:R-:W-:Y:S01]  /*fb50*/  FMUL.FTZ R136, R136, UR6 ;  /* 0x0000000688887c20 */ /* 0x000fe20008410000 */
[----:B------:R-:W-:-:S06]  /*fb60*/  FMUL.FTZ R137, R137, UR6 ;  /* 0x0000000689897c20 */ /* 0x000fcc0008410000 */
[-C--:B-----5:R-:W-:Y:S08]  /*fb70*/  HMMA.16816.F32 R176, R8, R26.reuse, R132 ;  /* 0x0000001a08b0723c */ /* 0x0a0ff00000001884 */
[----:B------:R-:W-:Y:S01]  /*fb80*/  HMMA.16816.F32 R24, R4, R26, R188 ;  /* 0x0000001a0418723c */ /* 0x000fe200000018bc */
[----:B------:R-:W2:Y:S01]  /*fb90*/  MUFU.TANH R184, R136 ;  /* 0x0000008800b87308 */ /* 0x000ea20000002400 */
[----:B------:R-:W-:Y:S01]  /*fba0*/  FMUL.FTZ R133, R138, UR6 ;  /* 0x000000068a857c20 */ /* 0x000fe20008410000 */
[----:B------:R-:W-:-:S05]  /*fbb0*/  FMUL.FTZ R135, R139, UR6 ;  /* 0x000000068b877c20 */ /* 0x000fca0008410000 */
[----:B-1----:R-:W-:Y:S01]  /*fbc0*/  HMMA.16816.F32 R140, R4, R20, R140 ;  /* 0x00000014048c723c */ /* 0x002fe2000000188c */
[----:B------:R1:W1:Y:S02]  /*fbd0*/  MUFU.TANH R185, R137 ;  /* 0x0000008900b97308 */ /* 0x0002640000002400 */
[----:B------:R-:W-:Y:S01]  /*fbe0*/  FMUL.FTZ R134, R178, UR6 ;  /* 0x00000006b2867c20 */ /* 0x000fe20008410000 */
[----:B------:R-:W-:-:S04]  /*fbf0*/  FMUL.FTZ R132, R179, UR6 ;  /* 0x00000006b3847c20 */ /* 0x000fc80008410000 */
[----:B------:R-:W-:Y:S08]  /*fc00*/  HMMA.16816.F32 R28, R8, R20, R12 ;  /* 0x00000014081c723c */ /* 0x000ff0000000180c */
[----:B-1----:R-:W-:Y:S01]  /*fc10*/  HMMA.16816.F32 R136, R4, R22, R32 ;  /* 0x000000160488723c */ /* 0x002fe20000001820 */
[----:B------:R-:W-:Y:S02]  /*fc20*/  VIADD R5, R0, 0xffffff60 ;  /* 0xffffff6000057836 */ /* 0x000fe40000000000 */
[----:B------:R-:W-:-:S03]  /*fc30*/  FMUL.FTZ R24, R24, UR6 ;  /* 0x0000000618187c20 */ /* 0x000fc60008410000 */
[----:B------:R-:W-:Y:S02]  /*fc40*/  ISETP.GE.AND P3, PT, R5, R229, PT ;  /* 0x000000e50500720c */ /* 0x000fe40003f66270 */
[----:B------:R-:W-:Y:S01]  /*fc50*/  HMMA.16816.F32 R32, R8, R22, R16 ;  /* 0x000000160820723c */ /* 0x000fe20000001810 */
[----:B------:R-:W-:Y:S01]  /*fc60*/  FMUL.FTZ R23, R26, UR6 ;  /* 0x000000061a177c20 */ /* 0x000fe20008410000 */
[----:B------:R-:W-:Y:S01]  /*fc70*/  FMUL.FTZ R25, R25, UR6 ;  /* 0x0000000619197c20 */ /* 0x000fe20008410000 */
[----:B------:R-:W-:Y:S02]  /*fc80*/  P2R R18, PR, RZ, 0x8 ;  /* 0x00000008ff127803 */ /* 0x000fe40000000000 */
[----:B------:R-:W-:Y:S01]  /*fc90*/  ISETP.GT.U32.AND P3, PT, R244, R251, PT ;  /* 0x000000fbf400720c */ /* 0x000fe20003f64070 */
[----:B------:R-:W1:Y:S01]  /*fca0*/  MUFU.TANH R133, R133 ;  /* 0x0000008500857308 */ /* 0x000e620000002400 */
[----:B------:R-:W-:-:S07]  /*fcb0*/  ISETP.GT.AND P0, PT, R227, R5, PT ;  /* 0x00000005e300720c */ /* 0x000fce0003f04270 */
[----:B------:R-:W1:Y:S08]  /*fcc0*/  MUFU.TANH R135, R135 ;  /* 0x0000008700877308 */ /* 0x000e700000002400 */
[----:B------:R-:W1:Y:S08]  /*fcd0*/  MUFU.TANH R134, R134 ;  /* 0x0000008600867308 */ /* 0x000e700000002400 */
[----:B------:R-:W1:Y:S08]  /*fce0*/  MUFU.TANH R132, R132 ;  /* 0x0000008400847308 */ /* 0x000e700000002400 */
[----:B------:R-:W1:Y:S08]  /*fcf0*/  MUFU.TANH R24, R24 ;  /* 0x0000001800187308 */ /* 0x000e700000002400 */
[----:B------:R1:W1:Y:S08]  /*fd00*/  MUFU.TANH R22, R25 ;  /* 0x0000001900167308 */ /* 0x0002700000002400 */
[----:B------:R-:W1:Y:S01]  /*fd10*/  MUFU.TANH R23, R23 ;  /* 0x0000001700177308 */ /* 0x000e620000002400 */
[----:B------:R-:W-:Y:S01]  /*fd20*/  IADD3 R2, PT, PT, R227, 0x8, RZ ;  /* 0x00000008e3027810 */ /* 0x000fe20007ffe0ff */
[----:B------:R-:W-:Y:S01]  /*fd30*/  FMUL.FTZ R16, R30, UR6 ;  /* 0x000000061e107c20 */ /* 0x000fe20008410000 */
[----:B--2---:R-:W-:Y:S01]  /*fd40*/  FSEL R17, R3, -INF , !P0 ;  /* 0xff80000003117808 */ /* 0x004fe20004000000 */
[----:B------:R-:W-:Y:S01]  /*fd50*/  VIADD R4, R227, 0x40 ;  /* 0x00000040e3047836 */ /* 0x000fe20000000000 */
[----:B------:R-:W-:Y:S01]  /*fd60*/  BAR.SYNC.DEFER_BLOCKING 0x0 ;  /* 0x0000000000007b1d */ /* 0x000fe20000010000 */
[----:B------:R-:W-:-:S02]  /*fd70*/  ISETP.GT.AND P5, PT, R2, R5, PT ;  /* 0x000000050200720c */ /* 0x000fc40003fa4270 */
[----:B------:R-:W-:Y:S02]  /*fd80*/  ISETP.GE.AND P6, PT, R5, R230, PT ;  /* 0x000000e60500720c */ /* 0x000fe40003fc6270 */
[----:B------:R-:W-:Y:S01]  /*fd90*/  IADD3 R3, PT, PT, R227, 0x48, RZ ;  /* 0x00000048e3037810 */ /* 0x000fe20007ffe0ff */
[----:B---34-:R-:W-:Y:S10]  /*fda0*/  @!P3 BRA `(.L_x_2633) ;  /* 0x0000000000a8b947 */ /* 0x018ff40003800000 */
[----:B------:R-:W2:Y:S01]  /*fdb0*/  LDL R251, [R1] ;  /* 0x0000000001fb7983 */ /* 0x000ea20000100800 */
[----:B------:R-:W-:-:S04]  /*fdc0*/  VIADD R9, R232, 0xfffffffa ;  /* 0xfffffffae8097836 */ /* 0x000fc80000000000 */
[C---:B------:R-:W-:Y:S02]  /*fdd0*/  IMAD R8, R9.reuse, UR4, RZ ;  /* 0x0000000409087c24 */ /* 0x040fe4000f8e02ff */
[----:B------:R-:W-:-:S04]  /*fde0*/  IMAD.WIDE.U32 R6, R9, UR11, RZ ;  /* 0x0000000b09067c25 */ /* 0x000fc8000f8e00ff */
[----:B------:R-:W-:Y:S01]  /*fdf0*/  IMAD.IADD R7, R7, 0x1, R8 ;  /* 0x0000000107077824 */ /* 0x000fe200078e0208 */
        /* <DEDUP_REMOVED lines=37> */
.L_x_2633:
[----:B------:R-:W-:Y:S01]  /*10050*/  ISETP.NE.AND P2, PT, R18, RZ, PT ;  /* 0x000000ff1200720c */ /* 0x000fe20003f45270 */
[----:B------:R-:W-:Y:S01]  /*10060*/  FMUL.FTZ R6, R31, UR6 ;  /* 0x000000061f067c20 */ /* 0x000fe20008410000 */
[----:B------:R-:W-:Y:S01]  /*10070*/  FSEL R7, R193, -INF , !P5 ;  /* 0xff800000c1077808 */ /* 0x000fe20006800000 */
[----:B--2---:R-:W2:Y:S01]  /*10080*/  MUFU.TANH R8, R16 ;  /* 0x0000001000087308 */ /* 0x004ea20000002400 */
[----:B------:R-:W-:Y:S02]  /*10090*/  FSEL R17, R17, -INF , !P2 ;  /* 0xff80000011117808 */ /* 0x000fe40005000000 */
[-C--:B------:R-:W-:Y:S02]  /*100a0*/  ISETP.GT.AND P0, PT, R4, R5.reuse, PT ;  /* 0x000000050400720c */ /* 0x080fe40003f04270 */
[----:B------:R-:W-:Y:S02]  /*100b0*/  ISETP.GE.AND P1, PT, R5, R228, PT ;  /* 0x000000e40500720c */ /* 0x000fe40003f26270 */
[----:B------:R-:W-:Y:S01]  /*100c0*/  ISETP.GT.AND P2, PT, R3, R5, PT ;  /* 0x000000050300720c */ /* 0x000fe20003f44270 */
[----:B------:R3:W4:Y:S01]  /*100d0*/  MUFU.TANH R178, R6 ;  /* 0x0000000600b27308 */ /* 0x0007220000002400 */
[----:B------:R-:W-:-:S02]  /*100e0*/  ISETP.GE.AND P5, PT, R5, R231, PT ;  /* 0x000000e70500720c */ /* 0x000fc40003fa6270 */
[----:B------:R-:W-:Y:S02]  /*100f0*/  IADD3 R5, PT, PT, R0, -0x9f, RZ ;  /* 0xffffff6100057810 */ /* 0x000fe40007ffe0ff */
[----:B------:R-:W-:Y:S01]  /*10100*/  FSEL R21, R7, -INF , !P6 ;  /* 0xff80000007157808 */ /* 0x000fe20007000000 */
[----:B------:R-:W-:Y:S01]  /*10110*/  FMUL.FTZ R7, R34, UR6 ;  /* 0x0000000622077c20 */ /* 0x000fe20008410000 */
[----:B------:R-:W-:Y:S02]  /*10120*/  ISETP.GE.AND P6, PT, R5, R229, PT ;  /* 0x000000e50500720c */ /* 0x000fe40003fc6270 */
[C---:B------:R-:W-:Y:S01]  /*10130*/  IADD3 R9, PT, PT, R0.reuse, -0x98, RZ ;  /* 0xffffff6800097810 */ /* 0x040fe20007ffe0ff */
[----:B------:R5:W4:Y:S01]  /*10140*/  MUFU.TANH R15, R7 ;  /* 0x00000007000f7308 */ /* 0x000b220000002400 */
[C---:B------:R-:W-:Y:S02]  /*10150*/  IADD3 R10, PT, PT, R0.reuse, -0x97, RZ ;  /* 0xffffff69000a7810 */ /* 0x040fe40007ffe0ff */
[----:B------:R-:W-:-:S02]  /*10160*/  IADD3 R14, PT, PT, R0, -0x90, RZ ;  /* 0xffffff70000e7810 */ /* 0x000fc40007ffe0ff */
[----:B------:R-:W-:Y:S02]  /*10170*/  IADD3 R13, PT, PT, R0, -0x8f, RZ ;  /* 0xffffff71000d7810 */ /* 0x000fe40007ffe0ff */
[----:B---3--:R-:W-:Y:S02]  /*10180*/  FSEL R6, R184, -INF , !P0 ;  /* 0xff800000b8067808 */ /* 0x008fe40004000000 */
[-C--:B------:R-:W-:Y:S02]  /*10190*/  ISETP.GT.AND P0, PT, R227, R5.reuse, PT ;  /* 0x00000005e300720c */ /* 0x080fe40003f04270 */
[----:B------:R-:W-:Y:S02]  /*101a0*/  FSEL R31, R6, -INF , !P1 ;  /* 0xff800000061f7808 */ /* 0x000fe40004800000 */
[----:B------:R-:W-:Y:S02]  /*101b0*/  ISETP.GT.AND P1, PT, R2, R5, PT ;  /* 0x000000050200720c */ /* 0x000fe40003f24270 */
[----:B-1----:R-:W-:-:S02]  /*101c0*/  FSEL R6, R133, -INF , !P2 ;  /* 0xff80000085067808 */ /* 0x002fc40005000000 */
[----:B-----5:R-:W-:Y:S02]  /*101d0*/  FSEL R7, R194, -INF , !P0 ;  /* 0xff800000c2077808 */ /* 0x020fe40004000000 */
[----:B------:R-:W-:Y:S01]  /*101e0*/  FSEL R34, R6, -INF , !P5 ;  /* 0xff80000006227808 */ /* 0x000fe20006800000 */
[----:B------:R-:W-:Y:S01]  /*101f0*/  FMUL.FTZ R6, R35, UR6 ;  /* 0x0000000623067c20 */ /* 0x000fe20008410000 */
[----:B------:R-:W-:Y:S02]  /*10200*/  FSEL R18, R7, -INF , !P6 ;  /* 0xff80000007127808 */ /* 0x000fe40007000000 */
[----:B------:R-:W-:Y:S01]  /*10210*/  FSEL R16, R192, -INF , !P1 ;  /* 0xff800000c0107808 */ /* 0x000fe20004800000 */
[----:B------:R1:W-:Y:S01]  /*10220*/  MUFU.TANH R7, R6 ;  /* 0x0000000600077308 */ /* 0x0003e20000002400 */
[----:B------:R-:W-:Y:S02]  /*10230*/  ISETP.GE.AND P2, PT, R5, R230, PT ;  /* 0x000000e60500720c */ /* 0x000fe40003f46270 */
[----:B------:R-:W-:-:S02]  /*10240*/  ISETP.GT.AND P0, PT, R4, R5, PT ;  /* 0x000000050400720c */ /* 0x000fc40003f04270 */
[C---:B------:R-:W-:Y:S02]  /*10250*/  ISETP.GE.AND P5, PT, R5.reuse, R228, PT ;  /* 0x000000e40500720c */ /* 0x040fe40003fa6270 */
[----:B------:R-:W-:Y:S02]  /*10260*/  ISETP.GE.AND P6, PT, R5, R231, PT ;  /* 0x000000e70500720c */ /* 0x000fe40003fc6270 */
[----:B------:R-:W-:Y:S01]  /*10270*/  ISETP.GT.AND P1, PT, R3, R5, PT ;  /* 0x000000050300720c */ /* 0x000fe20003f24270 */
[----:B------:R-:W-:Y:S01]  /*10280*/  FMUL.FTZ R5, R140, UR6 ;  /* 0x000000068c057c20 */ /* 0x000fe20008410000 */
[C---:B------:R-:W-:Y:S02]  /*10290*/  IADD3 R12, PT, PT, R0.reuse, -0x88, RZ ;  /* 0xffffff78000c7810 */ /* 0x040fe40007ffe0ff */
[----:B------:R-:W-:Y:S01]  /*102a0*/  IADD3 R11, PT, PT, R0, -0x87, RZ ;  /* 0xffffff79000b7810 */ /* 0x000fe20007ffe0ff */
[----:B------:R3:W5:Y:S01]  /*102b0*/  MUFU.TANH R30, R5 ;  /* 0x00000005001e7308 */ /* 0x0007620000002400 */
[----:B------:R-:W-:Y:S01]  /*102c0*/  FSEL R0, R135, -INF , !P1 ;  /* 0xff80000087007808 */ /* 0x000fe20004800000 */
[----:B-1----:R-:W-:Y:S01]  /*102d0*/  FMUL.FTZ R6, R141, UR6 ;  /* 0x000000068d067c20 */ /* 0x002fe20008410000 */
[----:B------:R-:W-:-:S02]  /*102e0*/  ISETP.GT.AND P1, PT, R4, R9, PT ;  /* 0x000000090400720c */ /* 0x000fc40003f24270 */
[----:B------:R-:W-:Y:S01]  /*102f0*/  FSEL R26, R0, -INF , !P6 ;  /* 0xff800000001a7808 */ /* 0x000fe20007000000 */
[----:B------:R-:W-:Y:S02]  /*10300*/  FMUL.FTZ R0, R136, UR6 ;  /* 0x0000000688007c20 */ /* 0x000fe40008410000 */
[----:B------:R1:W5:Y:S01]  /*10310*/  MUFU.TANH R184, R6 ;  /* 0x0000000600b87308 */ /* 0x0003620000002400 */
[----:B------:R-:W-:Y:S02]  /*10320*/  ISETP.GT.AND P6, PT, R4, R10, PT ;  /* 0x0000000a0400720c */ /* 0x000fe40003fc4270 */
[----:B------:R-:W-:Y:S02]  /*10330*/  FSEL R16, R16, -INF , !P2 ;  /* 0xff80000010107808 */ /* 0x000fe40005000000 */
[----:B------:R-:W-:Y:S02]  /*10340*/  ISETP.GE.AND P2, PT, R10, R229, PT ;  /* 0x000000e50a00720c */ /* 0x000fe40003f46270 */
[----:B------:R-:W-:Y:S01]  /*10350*/  MOV R199, R237 ;  /* 0x000000ed00c77202 */ /* 0x000fe20000000f00 */
[----:B------:R2:W5:Y:S01]  /*10360*/  MUFU.TANH R186, R0 ;  /* 0x0000000000ba7308 */ /* 0x0005620000002400 */
[----:B---3--:R-:W-:-:S02]  /*10370*/  FSEL R5, R185, -INF , !P0 ;  /* 0xff800000b9057808 */ /* 0x008fc40004000000 */
[C---:B------:R-:W-:Y:S02]  /*10380*/  ISETP.GT.AND P0, PT, R2.reuse, R9, PT ;  /* 0x000000090200720c */ /* 0x040fe40003f04270 */
[----:B------:R-:W-:Y:S02]  /*10390*/  FSEL R25, R5, -INF , !P5 ;  /* 0xff80000005197808 */ /* 0x000fe40006800000 */
[----:B------:R-:W-:Y:S02]  /*103a0*/  ISETP.GT.AND P5, PT, R2, R10, PT ;  /* 0x0000000a0200720c */ /* 0x000fe40003fa4270 */
[----:B------:R-:W-:Y:S02]  /*103b0*/  FSEL R19, R134, -INF , !P0 ;  /* 0xff80000086137808 */ /* 0x000fe40004000000 */
[----:B------:R-:W-:Y:S02]  /*103c0*/  FSEL R20, R132, -INF , !P5 ;  /* 0xff80000084147808 */ /* 0x000fe40006800000 */
[----:B------:R-:W-:-:S02]  /*103d0*/  FSEL R5, R24, -INF , !P1 ;  /* 0xff80000018057808 */ /* 0x000fc40004800000 */
[----:B-1----:R-:W-:Y:S02]  /*103e0*/  FSEL R6, R22, -INF , !P6 ;  /* 0xff80000016067808 */ /* 0x002fe40007000000 */
[C---:B------:R-:W-:Y:S01]  /*103f0*/  ISETP.GT.AND P0, PT, R2.reuse, R14, PT ;  /* 0x0000000e0200720c */ /* 0x040fe20003f04270 */
[----:B--2---:R-:W-:Y:S01]  /*10400*/  FMUL.FTZ R0, R137, UR6 ;  /* 0x0000000689007c20 */ /* 0x004fe20008410000 */
[C---:B------:R-:W-:Y:S02]  /*10410*/  ISETP.GT.AND P5, PT, R2.reuse, R13, PT ;  /* 0x0000000d0200720c */ /* 0x040fe40003fa4270 */
[C---:B------:R-:W-:Y:S01]  /*10420*/  ISETP.GT.AND P1, PT, R2.reuse, R12, PT ;  /* 0x0000000c0200720c */ /* 0x040fe20003f24270 */
[----:B------:R1:W2:Y:S01]  /*10430*/  MUFU.TANH R187, R0 ;  /* 0x0000000000bb7308 */ /* 0x0002a20000002400 */
[----:B------:R-:W-:Y:S01]  /*10440*/  ISETP.GT.AND P6, PT, R2, R11, PT ;  /* 0x0000000b0200720c */ /* 0x000fe20003fc4270 */
[----:B------:R-:W-:Y:S01]  /*10450*/  FMUL.FTZ R2, R27, UR6 ;  /* 0x000000061b027c20 */ /* 0x000fe20008410000 */
[----:B------:R-:W-:-:S02]  /*10460*/  FSEL R134, R8, -INF , !P0 ;  /* 0xff80000008867808 */ /* 0x000fc40004000000 */
[----:B----4-:R-:W-:Y:S02]  /*10470*/  FSEL R178, R178, -INF , !P5 ;  /* 0xff800000b2b27808 */ /* 0x010fe40006800000 */
[C---:B------:R-:W-:Y:S01]  /*10480*/  ISETP.GT.AND P0, PT, R4.reuse, R14, PT ;  /* 0x0000000e0400720c */ /* 0x040fe20003f04270 */
[----:B------:R3:W4:Y:S01]  /*10490*/  MUFU.TANH R8, R2 ;  /* 0x0000000200087308 */ /* 0x0007220000002400 */
[C---:B------:R-:W-:Y:S02]  /*104a0*/  ISETP.GT.AND P5, PT, R4.reuse, R13, PT ;  /* 0x0000000d0400720c */ /* 0x040fe40003fa4270 */
[----:B------:R-:W-:Y:S01]  /*104b0*/  FSEL R35, R15, -INF , !P1 ;  /* 0xff8000000f237808 */ /* 0x000fe20004800000 */
[----:B------:R-:W-:Y:S01]  /*104c0*/  FMUL.FTZ R15, R139, UR6 ;  /* 0x000000068b0f7c20 */ /* 0x000fe20008410000 */
[----:B------:R-:W-:Y:S02]  /*104d0*/  ISETP.GT.AND P1, PT, R4, R12, PT ;  /* 0x0000000c0400720c */ /* 0x000fe40003f24270 */
[----:B-----5:R-:W-:Y:S01]  /*104e0*/  FSEL R139, R30, -INF , !P0 ;  /* 0xff8000001e8b7808 */ /* 0x020fe20004000000 */
[----:B------:R-:W-:Y:S01]  /*104f0*/  MUFU.TANH R24, R15 ;  /* 0x0000000f00187308 */ /* 0x000fe20000002400 */
[----:B-1----:R-:W-:Y:S01]  /*10500*/  FMUL.FTZ R0, R142, UR6 ;  /* 0x000000068e007c20 */ /* 0x002fe20008410000 */
[----:B------:R-:W-:-:S02]  /*10510*/  FSEL R184, R184, -INF , !P5 ;  /* 0xff800000b8b87808 */ /* 0x000fc40006800000 */
[----:B------:R-:W-:Y:S02]  /*10520*/  ISETP.GE.AND P0, PT, R9, R228, PT ;  /* 0x000000e40900720c */ /* 0x000fe40003f06270 */
[----:B------:R-:W-:Y:S02]  /*10530*/  ISETP.GT.AND P5, PT, R3, R9, PT ;  /* 0x000000090300720c */ /* 0x000fe40003fa4270 */
[----:B------:R1:W5:Y:S01]  /*10540*/  MUFU.TANH R22, R0 ;  /* 0x0000000000167308 */ /* 0x0003620000002400 */
[----:B------:R-:W-:Y:S01]  /*10550*/  FSEL R133, R7, -INF , !P6 ;  /* 0xff80000007857808 */ /* 0x000fe20007000000 */
[----:B---3--:R-:W-:Y:S01]  /*10560*/  FMUL.FTZ R2, R143, UR6 ;  /* 0x000000068f027c20 */ /* 0x008fe20008410000 */
[----:B------:R-:W-:Y:S01]  /*10570*/  FSEL R186, R186, -INF , !P1 ;  /* 0xff800000baba7808 */ /* 0x000fe20004800000 */
[----:B------:R-:W-:Y:S01]  /*10580*/  LDSM.16.MT88.4 R140, [R219+0xa000] ;  /* 0x00a00000db8c783b */ /* 0x000fe20000004200 */
[----:B------:R-:W-:Y:S01]  /*10590*/  ISETP.GT.AND P6, PT, R4, R11, PT ;  /* 0x0000000b0400720c */ /* 0x000fe20003fc4270 */
[----:B------:R-:W-:Y:S01]  /*105a0*/  FMUL.FTZ R4, R138, UR6 ;  /* 0x000000068a047c20 */ /* 0x000fe20008410000 */
[----:B------:R-:W-:Y:S01]  /*105b0*/  ISETP.GE.AND P1, PT, R9, R231, PT ;  /* 0x000000e70900720c */ /* 0x000fe20003f26270 */
[----:B------:R3:W5:Y:S01]  /*105c0*/  MUFU.TANH R27, R2 ;  /* 0x00000002001b7308 */ /* 0x0007620000002400 */
[----:B------:R-:W-:-:S02]  /*105d0*/  FSEL R5, R5, -INF , !P0 ;  /* 0xff80000005057808 */ /* 0x000fc40004000000 */
[----:B------:R-:W-:Y:S02]  /*105e0*/  ISETP.GT.AND P0, PT, R3, R10, PT ;  /* 0x0000000a0300720c */ /* 0x000fe40003f04270 */
[----:B--2---:R-:W-:Y:S02]  /*105f0*/  FSEL R187, R187, -INF , !P6 ;  /* 0xff800000bbbb7808 */ /* 0x004fe40007000000 */
[C---:B------:R-:W-:Y:S02]  /*10600*/  ISETP.GE.AND P6, PT, R10.reuse, R228, PT ;  /* 0x000000e40a00720c */ /* 0x040fe40003fc6270 */
[----:B-1----:R-:W-:Y:S02]  /*10610*/  FSEL R0, R23, -INF , !P5 ;  /* 0xff80000017007808 */ /* 0x002fe40006800000 */
[----:B------:R-:W-:Y:S02]  /*10620*/  ISETP.GE.AND P5, PT, R10, R231, PT ;  /* 0x000000e70a00720c */ /* 0x000fe40003fa6270 */
[----:B------:R-:W-:-:S02]  /*10630*/  FSEL R7, R0, -INF , !P1 ;  /* 0xff80000000077808 */ /* 0x000fc40004800000 */
[----:B----4-:R-:W-:Y:S02]  /*10640*/  FSEL R0, R8, -INF , !P0 ;  /* 0xff80000008007808 */ /* 0x010fe40004000000 */
[----:B------:R-:W-:Y:S01]  /*10650*/  ISETP.GT.AND P0, PT, R3, R14, PT ;  /* 0x0000000e0300720c */ /* 0x000fe20003f04270 */
[----:B---3--:R-:W-:Y:S01]  /*10660*/  FMUL.FTZ R2, R177, UR6 ;  /* 0x00000006b1027c20 */ /* 0x008fe20008410000 */
[----:B------:R-:W-:Y:S02]  /*10670*/  FSEL R6, R6, -INF , !P6 ;  /* 0xff80000006067808 */ /* 0x000fe40007000000 */
[----:B------:R-:W-:Y:S01]  /*10680*/  FSEL R8, R0, -INF , !P5 ;  /* 0xff80000000087808 */ /* 0x000fe20006800000 */
[----:B------:R-:W-:Y:S01]  /*10690*/  MUFU.TANH R30, R2 ;  /* 0x00000002001e7308 */ /* 0x000fe20000002400 */
[----:B------:R-:W-:Y:S02]  /*106a0*/  ISETP.GE.AND P6, PT, R14, R231, PT ;  /* 0x000000e70e00720c */ /* 0x000fe40003fc6270 */
[----:B-----5:R-:W-:-:S02]  /*106b0*/  FSEL R0, R22, -INF , !P0 ;  /* 0xff80000016007808 */ /* 0x020fc40004000000 */
[-C--:B------:R-:W-:Y:S02]  /*106c0*/  ISETP.GE.AND P1, PT, R14, R228.reuse, PT ;  /* 0x000000e40e00720c */ /* 0x080fe40003f26270 */
[----:B------:R-:W-:Y:S01]  /*106d0*/  ISETP.GE.AND P5, PT, R13, R228, PT ;  /* 0x000000e40d00720c */ /* 0x000fe20003fa6270 */
[----:B------:R1:W2:Y:S01]  /*106e0*/  MUFU.TANH R22, R4 ;  /* 0x0000000400167308 */ /* 0x0002a20000002400 */
[----:B------:R-:W-:Y:S02]  /*106f0*/  FSEL R192, R0, -INF , !P6 ;  /* 0xff80000000c07808 */ /* 0x000fe40007000000 */
        /* <DEDUP_REMOVED lines=9> */
[C---:B------:R-:W-:Y:S02]  /*10790*/  ISETP.GT.AND P0, PT, R3.reuse, R13, PT ;  /* 0x0000000d0300720c */ /* 0x040fe40003f04270 */
[----:B------:R-:W-:Y:S02]  /*107a0*/  FMNMX3.FTZ R0, R0, R186, R187, !PT ;  /* 0x000000ba00007276 */ /* 0x000fe400078100bb */
[C---:B------:R-:W-:Y:S02]  /*107b0*/  ISETP.GT.AND P6, PT, R3.reuse, R12, PT ;  /* 0x0000000c0300720c */ /* 0x040fe40003fc4270 */
[----:B------:R-:W-:Y:S01]  /*107c0*/  ISETP.GT.AND P1, PT, R3, R11, PT ;  /* 0x0000000b0300720c */ /* 0x000fe20003f24270 */
[----:B------:R-:W-:Y:S01]  /*107d0*/  FMUL.FTZ R3, R176, UR6 ;  /* 0x00000006b0037c20 */ /* 0x000fe20008410000 */
[----:B------:R-:W3:Y:S01]  /*107e0*/  SHFL.BFLY PT, R15, R0, 0x2, 0x1f ;  /* 0x0c401f00000f7f89 */ /* 0x000ee200000e0000 */
[----:B-1----:R-:W-:Y:S02]  /*107f0*/  FSEL R4, R27, -INF , !P0 ;  /* 0xff8000001b047808 */ /* 0x002fe40004000000 */
[----:B------:R2:W1:Y:S01]  /*10800*/  MUFU.TANH R23, R3 ;  /* 0x0000000300177308 */ /* 0x0004620000002400 */
[----:B------:R-:W-:-:S02]  /*10810*/  ISETP.GE.AND P5, PT, R13, R231, PT ;  /* 0x000000e70d00720c */ /* 0x000fc40003fa6270 */
[----:B------:R-:W-:Y:S02]  /*10820*/  ISETP.GE.AND P0, PT, R12, R231, PT ;  /* 0x000000e70c00720c */ /* 0x000fe40003f06270 */
[----:B------:R-:W-:Y:S02]  /*10830*/  FMNMX3.FTZ R2, R216, R34, R26, !PT ;  /* 0x00000022d8027276 */ /* 0x000fe4000781001a */
[----:B------:R-:W-:Y:S01]  /*10840*/  FSEL R193, R4, -INF , !P5 ;  /* 0xff80000004c17808 */ /* 0x000fe20006800000 */
[----:B------:R-:W-:Y:S01]  /*10850*/  FMUL.FTZ R4, R29, UR6 ;  /* 0x000000061d047c20 */ /* 0x000fe20008410000 */
[----:B------:R-:W-:Y:S02]  /*10860*/  ISETP.GT.AND P5, PT, R227, R9, PT ;  /* 0x00000009e300720c */ /* 0x000fe40003fa4270 */
[----:B------:R-:W-:-:S04]  /*10870*/  FMNMX3.FTZ R2, R2, R7, R8, !PT ;  /* 0x0000000702027276 */ /* 0x000fc80007810008 */
[----:B------:R-:W-:Y:S02]  /*10880*/  FMNMX3.FTZ R2, R2, R192, R193, !PT ;  /* 0x000000c002027276 */ /* 0x000fe400078100c1 */
[----:B--2---:R-:W-:Y:S02]  /*10890*/  FSEL R3, R22, -INF , !P6 ;  /* 0xff80000016037808 */ /* 0x004fe40007000000 */
[----:B------:R-:W-:Y:S02]  /*108a0*/  ISETP.GE.AND P6, PT, R9, R229, PT ;  /* 0x000000e50900720c */ /* 0x000fe40003fc6270 */
[----:B------:R-:W-:Y:S01]  /*108b0*/  FSEL R195, R3, -INF , !P0 ;  /* 0xff80000003c37808 */ /* 0x000fe20004000000 */
[----:B------:R-:W-:Y:S01]  /*108c0*/  FMUL.FTZ R3, R28, UR6 ;  /* 0x000000061c037c20 */ /* 0x000fe20008410000 */
[----:B------:R-:W-:Y:S02]  /*108d0*/  ISETP.GE.AND P0, PT, R9, R230, PT ;  /* 0x000000e60900720c */ /* 0x000fe40003f06270 */
[----:B------:R-:W-:Y:S01]  /*108e0*/  FSEL R9, R24, -INF , !P1 ;  /* 0xff80000018097808 */ /* 0x000fe20004800000 */
[----:B------:R2:W4:Y:S01]  /*108f0*/  MUFU.TANH R27, R3 ;  /* 0x00000003001b7308 */ /* 0x0005220000002400 */
[----:B------:R-:W-:-:S02]  /*10900*/  ISETP.GE.AND P1, PT, R11, R231, PT ;  /* 0x000000e70b00720c */ /* 0x000fc40003f26270 */
[----:B-1----:R-:W-:Y:S02]  /*10910*/  FSEL R22, R23, -INF , !P5 ;  /* 0xff80000017167808 */ /* 0x002fe40006800000 */
[----:B------:R-:W-:Y:S02]  /*10920*/  FSEL R194, R9, -INF , !P1 ;  /* 0xff80000009c27808 */ /* 0x000fe40004800000 */
[----:B------:R-:W-:Y:S01]  /*10930*/  ISETP.GT.AND P1, PT, R227, R10, PT ;  /* 0x0000000ae300720c */ /* 0x000fe20003f24270 */
[----:B------:R1:W5:Y:S01]  /*10940*/  MUFU.TANH R24, R4 ;  /* 0x0000000400187308 */ /* 0x0003620000002400 */
[----:B------:R-:W-:Y:S02]  /*10950*/  FMNMX3.FTZ R2, R2, R195, R194, !PT ;  /* 0x000000c302027276 */ /* 0x000fe400078100c2 */
[----:B---3--:R-:W-:Y:S02]  /*10960*/  FMNMX.FTZ R0, R0, R15, !PT ;  /* 0x0000000f00007209 */ /* 0x008fe40007810000 */
[----:B------:R-:W-:-:S02]  /*10970*/  FSEL R15, R19, -INF , !P0 ;  /* 0xff800000130f7808 */ /* 0x000fc40004000000 */
[----:B------:R-:W-:Y:S01]  /*10980*/  FSEL R22, R22, -INF , !P6 ;  /* 0xff80000016167808 */ /* 0x000fe20007000000 */
[----:B------:R-:W-:Y:S01]  /*10990*/  SHFL.BFLY PT, R135, R0, 0x1, 0x1f ;  /* 0x0c201f0000877f89 */ /* 0x000fe200000e0000 */
[----:B--2---:R-:W-:Y:S01]  /*109a0*/  FMUL.FTZ R3, R32, UR6 ;  /* 0x0000000620037c20 */ /* 0x004fe20008410000 */
[----:B------:R-:W-:Y:S02]  /*109b0*/  FSEL R19, R30, -INF , !P1 ;  /* 0xff8000001e137808 */ /* 0x000fe40004800000 */
[----:B------:R-:W-:Y:S01]  /*109c0*/  ISETP.GT.AND P6, PT, R227, R14, PT ;  /* 0x0000000ee300720c */ /* 0x000fe20003fc4270 */
[----:B------:R2:W3:Y:S01]  /*109d0*/  MUFU.TANH R23, R3 ;  /* 0x0000000300177308 */ /* 0x0004e20000002400 */
[----:B------:R-:W-:Y:S02]  /*109e0*/  ISETP.GE.AND P5, PT, R10, R230, PT ;  /* 0x000000e60a00720c */ /* 0x000fe40003fa6270 */
[----:B------:R-:W-:Y:S01]  /*109f0*/  FSEL R19, R19, -INF , !P2 ;  /* 0xff80000013137808 */ /* 0x000fe20005000000 */
[----:B-1----:R-:W1:Y:S01]  /*10a00*/  SHFL.BFLY PT, R4, R2, 0x2, 0x1f ;  /* 0x0c401f0002047f89 */ /* 0x002e6200000e0000 */
[----:B------:R-:W-:-:S02]  /*10a10*/  ISETP.GE.AND P0, PT, R14, R229, PT ;  /* 0x000000e50e00720c */ /* 0x000fc40003f06270 */
[----:B------:R-:W-:Y:S02]  /*10a20*/  ISETP.GT.AND P2, PT, R227, R13, PT ;  /* 0x0000000de300720c */ /* 0x000fe40003f44270 */
[----:B----4-:R-:W-:Y:S02]  /*10a30*/  FSEL R9, R27, -INF , !P6 ;  /* 0xff8000001b097808 */ /* 0x010fe40007000000 */
[----:B------:R-:W-:Y:S02]  /*10a40*/  ISETP.GE.AND P6, PT, R13, R229, PT ;  /* 0x000000e50d00720c */ /* 0x000fe40003fc6270 */
[----:B------:R-:W-:Y:S02]  /*10a50*/  FSEL R250, R9, -INF , !P0 ;  /* 0xff80000009fa7808 */ /* 0x000fe40004000000 */
[----:B------:R-:W-:Y:S01]  /*10a60*/  ISETP.GT.AND P0, PT, R227, R12, PT ;  /* 0x0000000ce300720c */ /* 0x000fe20003f04270 */
[----:B--2---:R-:W-:Y:S01]  /*10a70*/  FMUL.FTZ R3, R33, UR6 ;  /* 0x0000000621037c20 */ /* 0x004fe20008410000 */
[----:B------:R-:W-:-:S02]  /*10a80*/  FSEL R132, R20, -INF , !P5 ;  /* 0xff80000014847808 */ /* 0x000fc40006800000 */
[-C--:B------:R-:W-:Y:S01]  /*10a90*/  ISETP.GE.AND P5, PT, R13, R230.reuse, PT ;  /* 0x000000e60d00720c */ /* 0x080fe20003fa6270 */
[----:B------:R5:W2:Y:S01]  /*10aa0*/  MUFU.TANH R10, R3 ;  /* 0x00000003000a7308 */ /* 0x000aa20000002400 */
[----:B------:R-:W-:Y:S02]  /*10ab0*/  ISETP.GE.AND P1, PT, R14, R230, PT ;  /* 0x000000e60e00720c */ /* 0x000fe40003f26270 */
[----:B------:R-:W-:Y:S02]  /*10ac0*/  FSEL R196, R178, -INF , !P5 ;  /* 0xff800000b2c47808 */ /* 0x000fe40006800000 */
[----:B------:R-:W-:Y:S01]  /*10ad0*/  ISETP.GE.AND P5, PT, R11, R229, PT ;  /* 0x000000e50b00720c */ /* 0x000fe20003fa6270 */
[----:B------:R-:W-:Y:S01]  /*10ae0*/  LDSM.16.MT88.4 R176, [R220+0xa000] ;  /* 0x00a00000dcb0783b */ /* 0x000fe20000004200 */
[----:B-1----:R-:W-:Y:S02]  /*10af0*/  FMNMX.FTZ R2, R2, R4, !PT ;  /* 0x0000000402027209 */ /* 0x002fe40007810000 */
[----:B------:R-:W-:-:S02]  /*10b00*/  FMNMX.FTZ R135, R0, R135, !PT ;  /* 0x0000008700877209 */ /* 0x000fc40007810000 */
[----:B------:R-:W-:Y:S01]  /*10b10*/  FMNMX3.FTZ R0, R225, R21, R16, !PT ;  /* 0x00000015e1007276 */ /* 0x000fe20007810010 */
[----:B------:R-:W1:Y:S01]  /*10b20*/  SHFL.BFLY PT, R136, R2, 0x1, 0x1f ;  /* 0x0c201f0002887f89 */ /* 0x000e6200000e0000 */
[----:B------:R-:W-:Y:S02]  /*10b30*/  FSEL R197, R134, -INF , !P1 ;  /* 0xff80000086c57808 */ /* 0x000fe40004800000 */
[----:B------:R-:W-:Y:S02]  /*10b40*/  ISETP.GE.AND P1, PT, R12, R230, PT ;  /* 0x000000e60c00720c */ /* 0x000fe40003f26270 */
[----:B-----5:R-:W-:Y:S02]  /*10b50*/  FSEL R3, R24, -INF , !P2 ;  /* 0xff80000018037808 */ /* 0x020fe40005000000 */
[----:B------:R-:W-:Y:S02]  /*10b60*/  ISETP.GE.AND P2, PT, R12, R229, PT ;  /* 0x000000e50c00720c */ /* 0x000fe40003f46270 */
[----:B------:R-:W-:-:S02]  /*10b70*/  FSEL R249, R3, -INF , !P6 ;  /* 0xff80000003f97808 */ /* 0x000fc40007000000 */
[----:B---3--:R-:W-:Y:S02]  /*10b80*/  FSEL R3, R23, -INF , !P0 ;  /* 0xff80000017037808 */ /* 0x008fe40004000000 */
[----:B------:R-:W-:Y:S02]  /*10b90*/  ISETP.GT.AND P6, PT, R227, R11, PT ;  /* 0x0000000be300720c */ /* 0x000fe40003fc4270 */
[----:B------:R-:W-:Y:S02]  /*10ba0*/  FSEL R245, R3, -INF , !P2 ;  /* 0xff80000003f57808 */ /* 0x000fe40005000000 */
[----:B------:R-:W-:Y:S02]  /*10bb0*/  FMNMX3.FTZ R3, R224, R17, R18, !PT ;  /* 0x00000011e0037276 */ /* 0x000fe40007810012 */
[----:B--2---:R-:W-:Y:S01]  /*10bc0*/  FSEL R4, R10, -INF , !P6 ;  /* 0xff8000000a047808 */ /* 0x004fe20007000000 */
[----:B------:R-:W-:Y:S01]  /*10bd0*/  FMUL.FTZ R10, R135, UR8 ;  /* 0x00000008870a7c20 */ /* 0x000fe20008410000 */
[----:B------:R-:W-:-:S02]  /*10be0*/  FMNMX3.FTZ R3, R3, R22, R19, !PT ;  /* 0x0000001603037276 */ /* 0x000fc40007810013 */
[----:B------:R-:W-:Y:S02]  /*10bf0*/  FSEL R248, R4, -INF , !P5 ;  /* 0xff80000004f87808 */ /* 0x000fe40006800000 */
[----:B------:R-:W-:Y:S02]  /*10c00*/  FMNMX3.FTZ R4, R3, R250, R249, !PT ;  /* 0x000000fa03047276 */ /* 0x000fe400078100f9 */
[----:B------:R-:W-:Y:S02]  /*10c10*/  ISETP.GE.AND P0, PT, R11, R230, PT ;  /* 0x000000e60b00720c */ /* 0x000fe40003f06270 */
[----:B------:R-:W-:Y:S02]  /*10c20*/  FMNMX3.FTZ R4, R4, R245, R248, !PT ;  /* 0x000000f504047276 */ /* 0x000fe400078100f8 */
[----:B------:R-:W-:Y:S02]  /*10c30*/  FMNMX3.FTZ R0, R0, R15, R132, !PT ;  /* 0x0000000f00007276 */ /* 0x000fe40007810084 */
[----:B------:R-:W-:Y:S01]  /*10c40*/  FSEL R198, R35, -INF , !P1 ;  /* 0xff80000023c67808 */ /* 0x000fe20004800000 */
[----:B------:R-:W2:Y:S01]  /*10c50*/  SHFL.BFLY PT, R9, R4, 0x2, 0x1f ;  /* 0x0c401f0004097f89 */ /* 0x000ea200000e0000 */
[----:B------:R-:W-:-:S02]  /*10c60*/  FSEL R251, R133, -INF , !P0 ;  /* 0xff80000085fb7808 */ /* 0x000fc40004000000 */
[----:B------:R-:W-:Y:S02]  /*10c70*/  FMNMX3.FTZ R3, R0, R197, R196, !PT ;  /* 0x000000c500037276 */ /* 0x000fe400078100c4 */
[----:B------:R-:W-:Y:S02]  /*10c80*/  FSETP.NEU.FTZ.AND P2, PT, R135, -INF , PT ;  /* 0xff8000008700780b */ /* 0x000fe40003f5d000 */
[----:B------:R-:W-:Y:S02]  /*10c90*/  FMNMX3.FTZ R3, R3, R198, R251, !PT ;  /* 0x000000c603037276 */ /* 0x000fe400078100fb */
[----:B------:R-:W-:Y:S02]  /*10ca0*/  FSEL R10, R10, RZ, P2 ;  /* 0x000000ff0a0a7208 */ /* 0x000fe40001000000 */
[----:B-1----:R-:W-:Y:S01]  /*10cb0*/  FMNMX.FTZ R136, R2, R136, !PT ;  /* 0x0000008802887209 */ /* 0x002fe20007810000 */
[----:B------:R-:W1:Y:S01]  /*10cc0*/  SHFL.BFLY PT, R11, R3, 0x2, 0x1f ;  /* 0x0c401f00030b7f89 */ /* 0x000e6200000e0000 */
[----:B------:R-:W-:Y:S01]  /*10cd0*/  IADD3 R14, PT, PT, R212, 0xa040, RZ ;  /* 0x0000a040d40e7810 */ /* 0x000fe20007ffe0ff */
[--C-:B------:R-:W-:Y:S01]  /*10ce0*/  FFMA.FTZ R0, R31, UR8, -R10.reuse ;  /* 0x000000081f007c23 */ /* 0x100fe2000801080a */
[--C-:B------:R-:W-:Y:S01]  /*10cf0*/  FFMA.FTZ R5, R5, UR8, -R10.reuse ;  /* 0x0000000805057c23 */ /* 0x100fe2000801080a */
[----:B------:R-:W-:Y:S01]  /*10d00*/  FSETP.NEU.FTZ.AND P0, PT, R136, -INF , PT ;  /* 0xff8000008800780b */ /* 0x000fe20003f1d000 */
[--C-:B------:R-:W-:Y:S01]  /*10d10*/  FFMA.FTZ R6, R6, UR8, -R10.reuse ;  /* 0x0000000806067c23 */ /* 0x100fe2000801080a */
[----:B------:R3:W-:Y:S01]  /*10d20*/  MUFU.EX2 R205, R0 ;  /* 0x0000000000cd7308 */ /* 0x0007e20000000800 */
[----:B------:R-:W-:Y:S07]  /*10d30*/  LDSM.16.MT88.4 R28, [R212+0xb000] ;  /* 0x00b00000d41c783b */ /* 0x000fee0000004200 */
[----:B------:R2:W-:Y:S08]  /*10d40*/  MUFU.EX2 R206, R5 ;  /* 0x0000000500ce7308 */ /* 0x0005f00000000800 */
[----:B------:R4:W-:Y:S01]  /*10d50*/  MUFU.EX2 R207, R6 ;  /* 0x0000000600cf7308 */ /* 0x0009e20000000800 */
[----:B---3--:R-:W-:-:S07]  /*10d60*/  FFMA.FTZ R0, R25, UR8, -R10 ;  /* 0x0000000819007c23 */ /* 0x008fce000801080a */
[----:B------:R3:W5:Y:S01]  /*10d70*/  MUFU.EX2 R204, R0 ;  /* 0x0000000000cc7308 */ /* 0x0007620000000800 */
[----:B--2---:R-:W-:Y:S02]  /*10d80*/  FMNMX.FTZ R5, R4, R9, !PT ;  /* 0x0000000904057209 */ /* 0x004fe40007810000 */
[----:B-1----:R-:W-:Y:S02]  /*10d90*/  FMNMX.FTZ R4, R3, R11, !PT ;  /* 0x0000000b03047209 */ /* 0x002fe40007810000 */
[----:B------:R-:W-:Y:S01]  /*10da0*/  FSEL R3, R136, RZ, P0 ;  /* 0x000000ff88037208 */ /* 0x000fe20000000000 */
[----:B------:R-:W1:Y:S01]  /*10db0*/  SHFL.BFLY PT, R9, R5, 0x1, 0x1f ;  /* 0x0c201f0005097f89 */ /* 0x000e6200000e0000 */
[----:B----4-:R-:W-:-:S05]  /*10dc0*/  FSEL R6, R135, RZ, P2 ;  /* 0x000000ff87067208 */ /* 0x010fca0001000000 */
[----:B------:R-:W-:Y:S01]  /*10dd0*/  FADD.FTZ R6, R217, -R6 ;  /* 0x80000006d9067221 */ /* 0x000fe20000010000 */
[----:B------:R-:W-:Y:S01]  /*10de0*/  MOV R217, R232 ;  /* 0x000000e800d97202 */ /* 0x000fe20000000f00 */
[----:B---3--:R-:W-:Y:S02]  /*10df0*/  FMUL.FTZ R0, R136, UR8 ;  /* 0x0000000888007c20 */ /* 0x008fe40008410000 */
[----:B------:R-:W-:-:S03]  /*10e00*/  FMUL.FTZ R6, R6, UR8 ;  /* 0x0000000806067c20 */ /* 0x000fc60008410000 */
[----:B------:R-:W-:-:S05]  /*10e10*/  FSEL R0, R0, RZ, P0 ;  /* 0x000000ff00007208 */ /* 0x000fca0000000000 */
[--C-:B------:R-:W-:Y:S01]  /*10e20*/  FFMA.FTZ R7, R7, UR8, -R0.reuse ;  /* 0x0000000807077c23 */ /* 0x100fe20008010800 */
[----:B------:R-:W-:Y:S01]  /*10e30*/  FFMA.FTZ R2, R34, UR8, -R0 ;  /* 0x0000000822027c23 */ /* 0x000fe20008010800 */
[----:B-1----:R-:W-:Y:S02]  /*10e40*/  FMNMX.FTZ R134, R5, R9, !PT ;  /* 0x0000000905867209 */ /* 0x002fe40007810000 */
[----:B------:R1:W-:Y:S01]  /*10e50*/  MUFU.EX2 R201, R7 ;  /* 0x0000000700c97308 */ /* 0x0003e20000000800 */
[----:B------:R-:W-:Y:S01]  /*10e60*/  LDSM.16.MT88.4 R32, [R212+0xa000] ;  /* 0x00a00000d420783b */ /* 0x000fe20000004200 */
[----:B------:R-:W-:-:S06]  /*10e70*/  FSETP.NEU.FTZ.AND P1, PT, R134, -INF , PT ;  /* 0xff8000008600780b */ /* 0x000fcc0003f3d000 */
[----:B------:R2:W-:Y:S01]  /*10e80*/  MUFU.EX2 R203, R2 ;  /* 0x0000000200cb7308 */ /* 0x0005e20000000800 */
[----:B-1----:R-:W1:Y:S01]  /*10e90*/  SHFL.BFLY PT, R7, R4, 0x1, 0x1f ;  /* 0x0c201f0004077f89 */ /* 0x002e6200000e0000 */
[----:B--2---:R-:W-:-:S03]  /*10ea0*/  FFMA.FTZ R2, R26, UR8, -R0 ;  /* 0x000000081a027c23 */ /* 0x004fc60008010800 */
[----:B------:R-:W-:Y:S03]  /*10eb0*/  LDSM.16.MT88.4 R24, [R219+0xb000] ;  /* 0x00b00000db18783b */ /* 0x000fe60000004200 */
[----:B------:R2:W3:Y:S01]  /*10ec0*/  MUFU.EX2 R202, R2 ;  /* 0x0000000200ca7308 */ /* 0x0004e20000000800 */
[----:B-1----:R-:W-:Y:S02]  /*10ed0*/  FMNMX.FTZ R133, R4, R7, !PT ;  /* 0x0000000704857209 */ /* 0x002fe40007810000 */
[----:B-----5:R-:W-:Y:S02]  /*10ee0*/  F2FP.F16.F32.PACK_AB R4, R204, R205 ;  /* 0x000000cdcc04723e */ /* 0x020fe400000000ff */
[C---:B------:R-:W-:Y:S01]  /*10ef0*/  FSETP.NEU.FTZ.AND P0, PT, R133.reuse, -INF , PT ;  /* 0xff8000008500780b */ /* 0x040fe20003f1d000 */
[----:B--2---:R-:W-:Y:S01]  /*10f00*/  FFMA.FTZ R2, R8, UR8, -R0 ;  /* 0x0000000808027c23 */ /* 0x004fe20008010800 */
[----:B------:R-:W-:Y:S01]  /*10f10*/  FSEL R8, R134, RZ, P1 ;  /* 0x000000ff86087208 */ /* 0x000fe20000800000 */
[----:B------:R-:W-:Y:S01]  /*10f20*/  FMUL.FTZ R11, R133, UR8 ;  /* 0x00000008850b7c20 */ /* 0x000fe20008410000 */
[----:B---3--:R-:W-:Y:S01]  /*10f30*/  F2FP.F16.F32.PACK_AB R5, R202, R203 ;  /* 0x000000cbca05723e */ /* 0x008fe200000000ff */
[----:B------:R1:W2:Y:S02]  /*10f40*/  MUFU.EX2 R200, R2 ;  /* 0x0000000200c87308 */ /* 0x0002a40000000800 */
[----:B------:R-:W-:Y:S01]  /*10f50*/  FADD.FTZ R137, R224, -R8 ;  /* 0x80000008e0897221 */ /* 0x000fe20000010000 */
[----:B------:R-:W-:Y:S01]  /*10f60*/  FMUL.FTZ R8, R134, UR8 ;  /* 0x0000000886087c20 */ /* 0x000fe20008410000 */
[----:B------:R-:W-:-:S02]  /*10f70*/  FSEL R11, R11, RZ, P0 ;  /* 0x000000ff0b0b7208 */ /* 0x000fc40000000000 */
[----:B------:R-:W-:Y:S02]  /*10f80*/  MOV R224, R234 ;  /* 0x000000ea00e07202 */ /* 0x000fe40000000f00 */
[----:B------:R-:W-:Y:S02]  /*10f90*/  FSEL R12, R8, RZ, P1 ;  /* 0x000000ff080c7208 */ /* 0x000fe40000800000 */
[----:B------:R-:W-:-:S03]  /*10fa0*/  FSEL R8, R133, RZ, P0 ;  /* 0x000000ff85087208 */ /* 0x000fc60000000000 */
[----:B------:R-:W-:Y:S02]  /*10fb0*/  FFMA.FTZ R9, R22, UR8, -R12 ;  /* 0x0000000816097c23 */ /* 0x000fe4000801080c */
[----:B------:R-:W-:Y:S01]  /*10fc0*/  FADD.FTZ R13, R225, -R8 ;  /* 0x80000008e10d7221 */ /* 0x000fe20000010000 */
[----:B------:R-:W-:Y:S01]  /*10fd0*/  FFMA.FTZ R8, R17, UR8, -R12 ;  /* 0x0000000811087c23 */ /* 0x000fe2000801080c */
[----:B-1----:R-:W-:Y:S01]  /*10fe0*/  FADD.FTZ R2, R216, -R3 ;  /* 0x80000003d8027221 */ /* 0x002fe20000010000 */
[----:B------:R1:W-:Y:S01]  /*10ff0*/  MUFU.EX2 R189, R9 ;  /* 0x0000000900bd7308 */ /* 0x0003e20000000800 */
[----:B--2---:R-:W-:Y:S02]  /*11000*/  F2FP.F16.F32.PACK_AB R7, R200, R201 ;  /* 0x000000c9c807723e */ /* 0x004fe400000000ff */
[----:B------:R-:W-:Y:S01]  /*11010*/  FMUL.FTZ R2, R2, UR8 ;  /* 0x0000000802027c20 */ /* 0x000fe20008410000 */
[----:B------:R-:W-:Y:S02]  /*11020*/  MOV R225, R235 ;  /* 0x000000eb00e17202 */ /* 0x000fe40000000f00 */
[----:B------:R-:W-:-:S02]  /*11030*/  MOV R216, R233 ;  /* 0x000000e900d87202 */ /* 0x000fc40000000f00 */
[----:B------:R2:W-:Y:S08]  /*11040*/  MUFU.EX2 R191, R8 ;  /* 0x0000000800bf7308 */ /* 0x0005f00000000800 */
[----:B------:R3:W4:Y:S01]  /*11050*/  MUFU.EX2 R3, R6 ;  /* 0x0000000600037308 */ /* 0x0007220000000800 */
[----:B-1----:R-:W-:-:S07]  /*11060*/  FFMA.FTZ R9, R21, UR8, -R11 ;  /* 0x0000000815097c23 */ /* 0x002fce000801080b */
[----:B------:R-:W1:Y:S01]  /*11070*/  MUFU.EX2 R2, R2 ;  /* 0x0000000200027308 */ /* 0x000e620000000800 */
[----:B--2---:R-:W-:-:S07]  /*11080*/  FFMA.FTZ R8, R18, UR8, -R12 ;  /* 0x0000000812087c23 */ /* 0x004fce000801080c */
[----:B------:R2:W-:Y:S01]  /*11090*/  MUFU.EX2 R190, R8 ;  /* 0x0000000800be7308 */ /* 0x0005e20000000800 */
[----:B---3--:R-:W-:Y:S01]  /*110a0*/  IADD3 R6, PT, PT, R212, 0xa000, RZ ;  /* 0x0000a000d4067810 */ /* 0x008fe20007ffe0ff */
[-C--:B----4-:R-:W-:Y:S01]  /*110b0*/  FMUL.FTZ R148, R148, R3.reuse ;  /* 0x0000000394947220 */ /* 0x090fe20000410000 */
[-C--:B------:R-:W-:Y:S01]  /*110c0*/  FMUL.FTZ R149, R149, R3.reuse ;  /* 0x0000000395957220 */ /* 0x080fe20000410000 */
[-C--:B------:R-:W-:Y:S01]  /*110d0*/  FMUL.FTZ R152, R152, R3.reuse ;  /* 0x0000000398987220 */ /* 0x080fe20000410000 */
[----:B------:R-:W-:Y:S01]  /*110e0*/  @P4 IADD3 R14, PT, PT, R6, -0x40, RZ ;  /* 0xffffffc0060e4810 */ /* 0x000fe20007ffe0ff */
[-C--:B------:R-:W-:Y:S01]  /*110f0*/  FMUL.FTZ R153, R153, R3.reuse ;  /* 0x0000000399997220 */ /* 0x080fe20000410000 */
[----:B------:R-:W-:Y:S01]  /*11100*/  F2FP.F16.F32.PACK_AB R6, R207, R206 ;  /* 0x000000cecf06723e */ /* 0x000fe200000000ff */
[----:B------:R3:W-:Y:S01]  /*11110*/  MUFU.EX2 R185, R9 ;  /* 0x0000000900b97308 */ /* 0x0007e20000000800 */
[-C--:B-1----:R-:W-:Y:S01]  /*11120*/  FMUL.FTZ R150, R150, R2.reuse ;  /* 0x0000000296967220 */ /* 0x082fe20000410000 */
[----:B------:R-:W1:Y:S01]  /*11130*/  LDSM.16.MT88.4 R180, [R14] ;  /* 0x000000000eb4783b */ /* 0x000e620000004200 */
[-C--:B------:R-:W-:Y:S01]  /*11140*/  FMUL.FTZ R151, R151, R2.reuse ;  /* 0x0000000297977220 */ /* 0x080fe20000410000 */
[-C--:B------:R-:W-:Y:S01]  /*11150*/  FMUL.FTZ R154, R154, R2.reuse ;  /* 0x000000029a9a7220 */ /* 0x080fe20000410000 */
[-C--:B------:R-:W-:Y:S01]  /*11160*/  FMUL.FTZ R155, R155, R2.reuse ;  /* 0x000000029b9b7220 */ /* 0x080fe20000410000 */
[----:B------:R-:W-:Y:S01]  /*11170*/  LDSM.16.MT88.4 R20, [R14+0x1000] ;  /* 0x001000000e14783b */ /* 0x000fe20000004200 */
[-C--:B------:R-:W-:Y:S01]  /*11180*/  FMUL.FTZ R164, R164, R3.reuse ;  /* 0x00000003a4a47220 */ /* 0x080fe20000410000 */
[-C--:B------:R-:W-:Y:S01]  /*11190*/  FMUL.FTZ R165, R165, R3.reuse ;  /* 0x00000003a5a57220 */ /* 0x080fe20000410000 */
[----:B--2---:R-:W-:Y:S01]  /*111a0*/  FFMA.FTZ R8, R19, UR8, -R12 ;  /* 0x0000000813087c23 */ /* 0x004fe2000801080c */
[-C--:B------:R-:W-:Y:S01]  /*111b0*/  FMUL.FTZ R166, R166, R2.reuse ;  /* 0x00000002a6a67220 */ /* 0x080fe20000410000 */
[-C--:B------:R-:W-:Y:S01]  /*111c0*/  FMUL.FTZ R167, R167, R2.reuse ;  /* 0x00000002a7a77220 */ /* 0x080fe20000410000 */
[-C--:B------:R-:W-:Y:S01]  /*111d0*/  FMUL.FTZ R168, R168, R3.reuse ;  /* 0x00000003a8a87220 */ /* 0x080fe20000410000 */
[----:B------:R2:W-:Y:S01]  /*111e0*/  MUFU.EX2 R188, R8 ;  /* 0x0000000800bc7308 */ /* 0x0005e20000000800 */
[-C--:B------:R-:W-:Y:S01]  /*111f0*/  FMUL.FTZ R169, R169, R3.reuse ;  /* 0x00000003a9a97220 */ /* 0x080fe20000410000 */
[-C--:B------:R-:W-:Y:S01]  /*11200*/  FMUL.FTZ R170, R170, R2.reuse ;  /* 0x00000002aaaa7220 */ /* 0x080fe20000410000 */
[-C--:B------:R-:W-:Y:S01]  /*11210*/  FMUL.FTZ R171, R171, R2.reuse ;  /* 0x00000002abab7220 */ /* 0x080fe20000410000 */
[--C-:B---3--:R-:W-:Y:S01]  /*11220*/  FFMA.FTZ R9, R15, UR8, -R11.reuse ;  /* 0x000000080f097c23 */ /* 0x108fe2000801080b */
[----:B------:R-:W-:Y:S01]  /*11230*/  FMUL.FTZ R15, R137, UR8 ;  /* 0x00000008890f7c20 */ /* 0x000fe20008410000 */
        /* <DEDUP_REMOVED lines=10> */
[----:B------:R-:W3:Y:S01]  /*112e0*/  MUFU.EX2 R9, R15 ;  /* 0x0000000f00097308 */ /* 0x000ee20000000800 */
[--C-:B--2---:R-:W-:Y:S01]  /*112f0*/  FFMA.FTZ R8, R16, UR8, -R11.reuse ;  /* 0x0000000810087c23 */ /* 0x104fe2000801080b */
[-C--:B------:R-:W-:Y:S01]  /*11300*/  FMUL.FTZ R57, R57, R3.reuse ;  /* 0x0000000339397220 */ /* 0x080fe20000410000 */
[----:B------:R-:W2:Y:S01]  /*11310*/  LDSM.16.MT88.4 R16, [R220+0xb000] ;  /* 0x00b00000dc10783b */ /* 0x000ea20000004200 */
        /* <DEDUP_REMOVED lines=21> */
[----:B----4-:R-:W-:Y:S01]  /*11470*/  FMUL.FTZ R8, R13, UR8 ;  /* 0x000000080d087c20 */ /* 0x010fe20008410000 */
[----:B------:R-:W-:Y:S01]  /*11480*/  FFMA.FTZ R13, R132, UR8, -R11 ;  /* 0x00000008840d7c23 */ /* 0x000fe2000801080b */
        /* <DEDUP_REMOVED lines=11> */
[----:B------:R-:W5:Y:S01]  /*11540*/  MUFU.EX2 R8, R8 ;  /* 0x0000000800087308 */ /* 0x000f620000000800 */
        /* <DEDUP_REMOVED lines=9> */
[-C--:B---3--:R-:W-:Y:S01]  /*115e0*/  FMUL.FTZ R144, R144, R9.reuse ;  /* 0x0000000990907220 */ /* 0x088fe20000410000 */
[-C--:B------:R-:W-:Y:S01]  /*115f0*/  FMUL.FTZ R145, R145, R9.reuse ;  /* 0x0000000991917220 */ /* 0x080fe20000410000 */
[----:B----4-:R-:W-:Y:S01]  /*11600*/  FFMA.FTZ R13, R139, UR8, -R10 ;  /* 0x000000088b0d7c23 */ /* 0x010fe2000801080a */
[-C--:B------:R-:W-:Y:S01]  /*11610*/  FMUL.FTZ R68, R68, R9.reuse ;  /* 0x0000000944447220 */ /* 0x080fe20000410000 */
[-C--:B------:R-:W-:Y:S01]  /*11620*/  FMUL.FTZ R69, R69, R9.reuse ;  /* 0x0000000945457220 */ /* 0x080fe20000410000 */
[-C--:B------:R-:W-:Y:S01]  /*11630*/  FMUL.FTZ R100, R100, R9.reuse ;  /* 0x0000000964647220 */ /* 0x080fe20000410000 */
[-C--:B------:R-:W-:Y:S01]  /*11640*/  FMUL.FTZ R101, R101, R9.reuse ;  /* 0x0000000965657220 */ /* 0x080fe20000410000 */
[C---:B------:R-:W-:Y:S01]  /*11650*/  HMMA.16816.F32 R152, R4.reuse, R34, R152 ;  /* 0x000000220498723c */ /* 0x040fe20000001898 */
[-C--:B-----5:R-:W-:Y:S01]  /*11660*/  FMUL.FTZ R146, R146, R8.reuse ;  /* 0x0000000892927220 */ /* 0x0a0fe20000410000 */
        /* <DEDUP_REMOVED lines=22> */
[C---:B-1----:R-:W-:Y:S01]  /*117d0*/  HMMA.16816.F32 R40, R4.reuse, R180, R40 ;  /* 0x000000b40428723c */ /* 0x042fe20000001828 */
[-C--:B------:R-:W-:Y:S01]  /*117e0*/  FMUL.FTZ R87, R87, R8.reuse ;  /* 0x0000000857577220 */ /* 0x080fe20000410000 */
[----:B------:R-:W-:Y:S01]  /*117f0*/  MOV R15, R197 ;  /* 0x000000c5000f7202 */ /* 0x000fe20000000f00 */
        /* <DEDUP_REMOVED lines=41> */
[----:B------:R-:W-:Y:S01]  /*11a90*/  MOV R139, R196 ;  /* 0x000000c4008b7202 */ /* 0x000fe20000000f00 */
[----:B------:R-:W-:Y:S01]  /*11aa0*/  FFMA.FTZ R3, R224, R3, R205 ;  /* 0x00000003e0037223 */ /* 0x000fe200000100cd */
[----:B------:R-:W-:-:S02]  /*11ab0*/  FFMA.FTZ R2, R216, R2, R203 ;  /* 0x00000002d8027223 */ /* 0x000fc400000100cb */
[C---:B--2---:R-:W-:Y:S08]  /*11ac0*/  HMMA.16816.F32 R88, R4.reuse, R16, R88 ;  /* 0x000000100458723c */ /* 0x044ff00000001858 */
        /* <DEDUP_REMOVED lines=18> */
[----:B------:R-:W-:Y:S01]  /*11bf0*/  LDSM.16.MT88.4 R172, [R223] ;  /* 0x00000000dfac783b */ /* 0x000fe20000004200 */
[--C-:B-1----:R-:W-:Y:S01]  /*11c00*/  FFMA.FTZ R13, R186, UR8, -R10.reuse ;  /* 0x00000008ba0d7c23 */ /* 0x102fe2000801080a */
[----:B------:R-:W-:-:S05]  /*11c10*/  FFMA.FTZ R10, R187, UR8, -R10 ;  /* 0x00000008bb0a7c23 */ /* 0x000fca000801080a */
[C---:B------:R-:W-:Y:S01]  /*11c20*/  HMMA.16816.F32 R176, R4.reuse, R18, R96 ;  /* 0x0000001204b0723c */ /* 0x040fe20000001860 */
[----:B------:R-:W-:Y:S01]  /*11c30*/  LDSM.16.MT88.4 R96, [R222] ;  /* 0x00000000de60783b */ /* 0x000fe20000004200 */
[----:B--2---:R-:W-:Y:S01]  /*11c40*/  F2FP.F16.F32.PACK_AB R124, R32, R33 ;  /* 0x00000021207c723e */ /* 0x004fe200000000ff */
[----:B------:R1:W-:Y:S05]  /*11c50*/  MUFU.EX2 R29, R10 ;  /* 0x0000000a001d7308 */ /* 0x0003ea0000000800 */
[C---:B------:R-:W-:Y:S08]  /*11c60*/  HMMA.16816.F32 R84, R4.reuse, R16, R84 ;  /* 0x000000100454723c */ /* 0x040ff00000001854 */
[----:B------:R-:W-:Y:S01]  /*11c70*/  HMMA.16816.F32 R236, R4, R34, R156 ;  /* 0x0000002204ec723c */ /* 0x000fe2000000189c */
[----:B------:R-:W-:Y:S01]  /*11c80*/  MOV R35, R199 ;  /* 0x000000c700237202 */ /* 0x000fe20000000f00 */
[----:B------:R-:W2:Y:S01]  /*11c90*/  LDSM.16.MT88.4 R156, [R212+0xa800] ;  /* 0x00a80000d49c783b */ /* 0x000ea20000004200 */
[----:B------:R-:W-:Y:S01]  /*11ca0*/  MOV R34, R198 ;  /* 0x000000c600227202 */ /* 0x000fe20000000f00 */
[----:B-1----:R-:W-:-:S04]  /*11cb0*/  FFMA.FTZ R10, R192, UR8, -R0 ;  /* 0x00000008c00a7c23 */ /* 0x002fc80008010800 */
[----:B------:R1:W-:Y:S01]  /*11cc0*/  MUFU.EX2 R28, R10 ;  /* 0x0000000a001c7308 */ /* 0x0003e20000000800 */
[C---:B------:R-:W-:Y:S08]  /*11cd0*/  HMMA.16816.F32 R36, R4.reuse, R180, R36 ;  /* 0x000000b40424723c */ /* 0x040ff00000001824 */
[----:B------:R-:W-:Y:S01]  /*11ce0*/  HMMA.16816.F32 R208, R4, R182, R48 ;  /* 0x000000b604d0723c */ /* 0x000fe20000001830 */
[----:B------:R-:W-:Y:S01]  /*11cf0*/  LDSM.16.MT88.4 R48, [R14+0x800] ;  /* 0x000800000e30783b */ /* 0x000fe20000004200 */
[----:B-1----:R-:W-:-:S06]  /*11d00*/  FFMA.FTZ R10, R193, UR8, -R0 ;  /* 0x00000008c10a7c23 */ /* 0x002fcc0008010800 */
[C---:B------:R-:W-:Y:S01]  /*11d10*/  HMMA.16816.F32 R180, R4.reuse, R30, R80 ;  /* 0x0000001e04b4723c */ /* 0x040fe20000001850 */
[----:B------:R-:W1:Y:S01]  /*11d20*/  MUFU.EX2 R30, R13 ;  /* 0x0000000d001e7308 */ /* 0x000e620000000800 */
[----:B------:R-:W-:Y:S06]  /*11d30*/  LDSM.16.MT88.4 R80, [R212+0xb800] ;  /* 0x00b80000d450783b */ /* 0x000fec0000004200 */
[C---:B------:R-:W-:Y:S01]  /*11d40*/  HMMA.16816.F32 R52, R4.reuse, R140, R52 ;  /* 0x0000008c0434723c */ /* 0x040fe20000001834 */
[----:B------:R3:W4:Y:S07]  /*11d50*/  MUFU.EX2 R21, R10 ;  /* 0x0000000a00157308 */ /* 0x00072e0000000800 */
[----:B------:R-:W-:Y:S01]  /*11d60*/  HMMA.16816.F32 R196, R4, R142, R64 ;  /* 0x0000008e04c4723c */ /* 0x000fe20000001840 */
[----:B------:R-:W-:Y:S01]  /*11d70*/  LDSM.16.MT88.4 R64, [R218+0x800] ;  /* 0x00080000da40783b */ /* 0x000fe20000004200 */
[----:B-1----:R-:W-:-:S06]  /*11d80*/  F2FP.F16.F32.PACK_AB R126, R29, R30 ;  /* 0x0000001e1d7e723e */ /* 0x002fcc00000000ff */
[C---:B------:R-:W-:Y:S01]  /*11d90*/  HMMA.16816.F32 R116, R4.reuse, R24, R116 ;  /* 0x000000180474723c */ /* 0x040fe20000001874 */
[--C-:B---3--:R-:W-:Y:S01]  /*11da0*/  FFMA.FTZ R10, R195, UR8, -R0.reuse ;  /* 0x00000008c30a7c23 */ /* 0x108fe20008010800 */
[----:B------:R-:W-:Y:S01]  /*11db0*/  FFMA.FTZ R0, R194, UR8, -R0 ;  /* 0x00000008c2007c23 */ /* 0x000fe20008010800 */
[----:B----4-:R-:W-:Y:S02]  /*11dc0*/  F2FP.F16.F32.PACK_AB R125, R21, R28 ;  /* 0x0000001c157d723e */ /* 0x010fe400000000ff */
[----:B------:R-:W-:Y:S03]  /*11dd0*/  MUFU.EX2 R20, R10 ;  /* 0x0000000a00147308 */ /* 0x000fe60000000800 */
[C---:B------:R-:W-:Y:S01]  /*11de0*/  HMMA.16816.F32 R140, R4.reuse, R22, R112 ;  /* 0x00000016048c723c */ /* 0x040fe20000001870 */
[----:B------:R-:W-:Y:S04]  /*11df0*/  LDSM.16.MT88.4 R112, [R14+0x1800] ;  /* 0x001800000e70783b */ /* 0x000fe80000004200 */
[----:B------:R1:W3:Y:S03]  /*11e00*/  MUFU.EX2 R19, R0 ;  /* 0x0000000000137308 */ /* 0x0002e60000000800 */
[----:B------:R-:W-:Y:S01]  /*11e10*/  HMMA.16816.F32 R24, R4, R26, R128 ;  /* 0x0000001a0418723c */ /* 0x000fe20000001880 */
[----:B------:R-:W4:Y:S01]  /*11e20*/  LDSM.16.MT88.4 R4, [R218+0x1800] ;  /* 0x00180000da04783b */ /* 0x000f220000004200 */
[----:B-1----:R-:W-:Y:S01]  /*11e30*/  FFMA.FTZ R0, R250, UR8, -R12 ;  /* 0x00000008fa007c23 */ /* 0x002fe2000801080c */
[----:B---3--:R-:W-:-:S03]  /*11e40*/  F2FP.F16.F32.PACK_AB R127, R19, R20 ;  /* 0x00000014137f723e */ /* 0x008fc600000000ff */
[----:B------:R1:W-:Y:S04]  /*11e50*/  MUFU.EX2 R18, R0 ;  /* 0x0000000000127308 */ /* 0x0003e80000000800 */
[C---:B--2---:R-:W-:Y:S08]  /*11e60*/  HMMA.16816.F32 R148, R124.reuse, R156, R148 ;  /* 0x0000009c7c94723c */ /* 0x044ff00000001894 */
[----:B------:R-:W-:Y:S01]  /*11e70*/  HMMA.16816.F32 R152, R124, R158, R152 ;  /* 0x0000009e7c98723c */ /* 0x000fe20000001898 */
[----:B-1----:R-:W-:-:S07]  /*11e80*/  FFMA.FTZ R0, R249, UR8, -R12 ;  /* 0x00000008f9007c23 */ /* 0x002fce000801080c */
[C---:B------:R-:W-:Y:S01]  /*11e90*/  HMMA.16816.F32 R164, R124.reuse, R172, R164 ;  /* 0x000000ac7ca4723c */ /* 0x040fe200000018a4 */
[----:B------:R1:W2:Y:S07]  /*11ea0*/  MUFU.EX2 R17, R0 ;  /* 0x0000000000117308 */ /* 0x0002ae0000000800 */
[C---:B----4-:R-:W-:Y:S08]  /*11eb0*/  HMMA.16816.F32 R120, R124.reuse, R4, R120 ;  /* 0x000000047c78723c */ /* 0x050ff00000001878 */
        /* <DEDUP_REMOVED lines=39> */
[----:B------:R-:W-:Y:S02]  /*12130*/  FADD.FTZ R5, R201, R5 ;  /* 0x00000005c9057221 */ /* 0x000fe40000010000 */
[----:B------:R-:W-:Y:S01]  /*12140*/  FADD.FTZ R2, R132, R2 ;  /* 0x0000000284027221 */ /* 0x000fe20000010000 */
[----:B------:R-:W-:-:S02]  /*12150*/  MOV R132, R244 ;  /* 0x000000f400847202 */ /* 0x000fc40000000f00 */
[----:B------:R-:W-:Y:S01]  /*12160*/  HMMA.16816.F32 R160, R128, R172, R160 ;  /* 0x000000ac80a0723c */ /* 0x000fe200000018a0 */
[----:B------:R-:W-:-:S04]  /*12170*/  FADD.FTZ R13, R13, R2 ;  /* 0x000000020d0d7221 */ /* 0x000fc80000010000 */
[----:B------:R-:W-:-:S03]  /*12180*/  FADD.FTZ R12, R12, R13 ;  /* 0x0000000d0c0c7221 */ /* 0x000fc60000010000 */
[----:B------:R-:W-:Y:S01]  /*12190*/  HMMA.16816.F32 R36, R128, R48, R36 ;  /* 0x000000308024723c */ /* 0x000fe20000001824 */
[----:B------:R-:W-:-:S07]  /*121a0*/  FADD.FTZ R10, R10, R12 ;  /* 0x0000000c0a0a7221 */ /* 0x000fce0000010000 */
        /* <DEDUP_REMOVED lines=33> */
[----:B------:R-:W-:Y:S05]  /*123c0*/  @P3 BRA `(.L_x_2634) ;  /* 0x0000000000043947 */ /* 0x000fea0003800000 */
.L_x_2629:
[----:B------:R-:W-:-:S07]  /*123d0*/  IADD3 R232, PT, PT, R132, -0x1, RZ ;  /* 0xffffffff84e87810 */ /* 0x000fce0007ffe0ff */
.L_x_2634:
[----:B----4-:R-:W4:Y:S02]  /*123e0*/  LDL R0, [R1+0x2c] ;  /* 0x00002c0001007983 */ /* 0x010f240000100800 */
[----:B----4-:R-:W-:-:S13]  /*123f0*/  ISETP.GE.AND P0, PT, R232, R0, PT ;  /* 0x00000000e800720c */ /* 0x010fda0003f06270 */
[----:B------:R-:W-:Y:S05]  /*12400*/  @!P0 BRA `(.L_x_2635) ;  /* 0x00000034000c8947 */ /* 0x000fea0003800000 */
[----:B------:R-:W4:Y:S01]  /*12410*/  S2R R2, SR_TID.X ;  /* 0x0000000000027919 */ /* 0x000f220000002100 */
[----:B------:R-:W5:Y:S01]  /*12420*/  LDCU UR15, c[0x0][0x440] ;  /* 0x00008800ff0f77ac */ /* 0x000f620008000800 */
[C---:B------:R-:W-:Y:S01]  /*12430*/  SHF.L.U64.HI R3, R246.reuse, 0x4, R247 ;  /* 0x00000004f6037819 */ /* 0x040fe200000102f7 */
[----:B------:R-:W-:Y:S01]  /*12440*/  IMAD.SHL.U32 R0, R246, 0x10, RZ ;  /* 0x00000010f6007824 */ /* 0x000fe200078e00ff */
[----:B-1----:R-:W-:Y:S01]  /*12450*/  MOV R224, 0x20 ;  /* 0x0000002000e07802 */ /* 0x002fe20000000f00 */
[----:B------:R-:W1:Y:S01]  /*12460*/  LDCU.64 UR6, c[0x0][0x3b8] ;  /* 0x00007700ff0677ac */ /* 0x000e620008000a00 */
[----:B------:R-:W-:Y:S01]  /*12470*/  IMAD.MOV.U32 R139, RZ, RZ, R136 ;  /* 0x000000ffff8b7224 */ /* 0x000fe200078e0088 */
[----:B------:R2:W-:Y:S01]  /*12480*/  STL [R1+0x14], R3 ;  /* 0x0000140301007387 */ /* 0x0005e20000100800 */
[----:B------:R-:W-:Y:S01]  /*12490*/  IMAD.MOV.U32 R138, RZ, RZ, R133 ;  /* 0x000000ffff8a7224 */ /* 0x000fe200078e0085 */
[C---:B---3--:R-:W-:Y:S01]  /*124a0*/  IADD3 R235, PT, PT, R227.reuse, 0x8, RZ ;  /* 0x00000008e3eb7810 */ /* 0x048fe20007ffe0ff */
[----:B------:R-:W-:Y:S01]  /*124b0*/  IMAD.MOV.U32 R132, RZ, RZ, R134 ;  /* 0x000000ffff847224 */ /* 0x000fe200078e0086 */
[----:B------:R3:W-:Y:S01]  /*124c0*/  STL [R1+0x18], R0 ;  /* 0x0000180001007387 */ /* 0x0007e20000100800 */
[----:B------:R-:W-:Y:S01]  /*124d0*/  IMAD.MOV.U32 R225, RZ, RZ, 0x40 ;  /* 0x00000040ffe17424 */ /* 0x000fe200078e00ff */
[C---:B------:R-:W-:Y:S01]  /*124e0*/  IADD3 R233, PT, PT, R227.reuse, 0x48, RZ ;  /* 0x00000048e3e97810 */ /* 0x040fe20007ffe0ff */
[----:B------:R-:W-:Y:S01]  /*124f0*/  VIADD R234, R227, 0x40 ;  /* 0x00000040e3ea7836 */ /* 0x000fe20000000000 */
[----:B------:R-:W2:Y:S01]  /*12500*/  LDCU UR14, c[0x0][0x440] ;  /* 0x00008800ff0e77ac */ /* 0x000ea20008000800 */
[----:B------:R-:W2:Y:S01]  /*12510*/  LDCU UR13, c[0x0][0x50c] ;  /* 0x0000a180ff0d77ac */ /* 0x000ea20008000800 */
[----:B-1----:R-:W-:-:S02]  /*12520*/  USHF.L.U64.HI UR9, UR6, 0x5, UR7 ;  /* 0x0000000506097899 */ /* 0x002fc40008010207 */
[----:B------:R-:W-:Y:S02]  /*12530*/  USHF.L.U32 UR8, UR6, 0x5, URZ ;  /* 0x0000000506087899 */ /* 0x000fe400080006ff */
[----:B------:R-:W-:Y:S02]  /*12540*/  USHF.L.U64.HI UR11, UR6, 0x4, UR7 ;  /* 0x00000004060b7899 */ /* 0x000fe40008010207 */
[----:B------:R-:W-:Y:S01]  /*12550*/  USHF.L.U32 UR12, UR6, 0x4, URZ ;  /* 0x00000004060c7899 */ /* 0x000fe200080006ff */
[----:B------:R-:W1:Y:S01]  /*12560*/  LDCU UR4, c[0x0][0x45c] ;  /* 0x00008b80ff0477ac */ /* 0x000e620008000800 */
[C---:B----4-:R-:W-:Y:S02]  /*12570*/  LOP3.LUT P0, RZ, R2.reuse, 0x2, RZ, 0xc0, !PT ;  /* 0x0000000202ff7812 */ /* 0x050fe4000780c0ff */
[----:B--2---:R-:W-:Y:S01]  /*12580*/  MOV R3, R135 ;  /* 0x0000008700037202 */ /* 0x004fe20000000f00 */
[----:B------:R-:W2:Y:S01]  /*12590*/  LDCU.64 UR6, c[0x0][0x3c0] ;  /* 0x00007800ff0677ac */ /* 0x000ea20008000a00 */
[----:B---3--:R-:W-:Y:S01]  /*125a0*/  SHF.L.U32 R0, R2, 0x3, RZ ;  /* 0x0000000302007819 */ /* 0x008fe200000006ff */
[----:B------:R-:W-:Y:S01]  /*125b0*/  VIADD R2, R212, 0xa000 ;  /* 0x0000a000d4027836 */ /* 0x000fe20000000000 */
[----:B------:R-:W-:-:S02]  /*125c0*/  SEL R224, R224, 0xffffffe0, !P0 ;  /* 0xffffffe0e0e07807 */ /* 0x000fc40004000000 */
[----:B------:R-:W-:Y:S02]  /*125d0*/  LOP3.LUT R0, R0, 0x38, RZ, 0xc0, !PT ;  /* 0x0000003800007812 */ /* 0x000fe400078ec0ff */
[----:B------:R-:W-:Y:S01]  /*125e0*/  IADD3 R216, PT, PT, R213, R224, RZ ;  /* 0x000000e0d5d87210 */ /* 0x000fe20007ffe0ff */
[----:B------:R-:W-:Y:S01]  /*125f0*/  IMAD.IADD R217, R221, 0x1, R224 ;  /* 0x00000001ddd97824 */ /* 0x000fe200078e02e0 */
[----:B-----5:R-:W-:Y:S01]  /*12600*/  ISETP.GE.AND P5, PT, R0, UR15, PT ;  /* 0x0000000f00007c0c */ /* 0x020fe2000bfa6270 */
[----:B------:R-:W-:-:S12]  /*12610*/  BRA `(.L_x_2636) ;  /* 0x0000000000c87947 */ /* 0x000fd80003800000 */
.L_x_2638:
[----:B------:R-:W-:Y:S01]  /*12620*/  IMAD.SHL.U32 R237, R236, 0x8, RZ ;  /* 0x00000008eced7824 */ /* 0x000fe200078e00ff */
[----:B------:R-:W-:Y:S01]  /*12630*/  MOV R8, UR12 ;  /* 0x0000000c00087c02 */ /* 0x000fe20008000f00 */
[----:B------:R-:W2:Y:S01]  /*12640*/  LDL R236, [R1] ;  /* 0x0000000001ec7983 */ /* 0x000ea20000100800 */
[----:B------:R-:W-:Y:S02]  /*12650*/  VIADD R11, R232, 0xffffffff ;  /* 0xffffffffe80b7836 */ /* 0x000fe40000000000 */
[----:B------:R-:W-:Y:S01]  /*12660*/  LOP3.LUT R237, R237, 0x38, RZ, 0xc0, !PT ;  /* 0x00000038eded7812 */ /* 0x000fe200078ec0ff */
[----:B------:R-:W-:Y:S02]  /*12670*/  IMAD.U32 R9, RZ, RZ, UR11 ;  /* 0x0000000bff097e24 */ /* 0x000fe4000f8e00ff */
[----:B------:R-:W-:Y:S01]  /*12680*/  IMAD R12, R11, UR9, RZ ;  /* 0x000000090b0c7c24 */ /* 0x000fe2000f8e02ff */
[----:B------:R-:W-:Y:S01]  /*12690*/  ISETP.GE.AND P5, PT, R237, UR14, PT ;  /* 0x0000000eed007c0c */ /* 0x000fe2000bfa6270 */
[----:B------:R-:W-:Y:S04]  /*126a0*/  IMAD.WIDE.U32 R6, R11, UR8, RZ ;  /* 0x000000080b067c25 */ /* 0x000fe8000f8e00ff */
[----:B------:R-:W-:Y:S01]  /*126b0*/  IMAD.U32 R4, RZ, RZ, UR12 ;  /* 0x0000000cff047e24 */ /* 0x000fe2000f8e00ff */
[----:B------:R-:W-:Y:S01]  /*126c0*/  IADD3 R7, PT, PT, R7, R12, RZ ;  /* 0x0000000c07077210 */ /* 0x000fe20007ffe0ff */
[----:B------:R-:W-:Y:S02]  /*126d0*/  IMAD.U32 R5, RZ, RZ, UR11 ;  /* 0x0000000bff057e24 */ /* 0x000fe4000f8e00ff */
[C---:B------:R-:W-:Y:S04]  /*126e0*/  @!P1 IMAD.WIDE.U32 R4, R11.reuse, UR8, R4 ;  /* 0x000000080b049c25 */ /* 0x040fe8000f8e0004 */
[----:B------:R-:W-:Y:S01]  /*126f0*/  @!P5 IMAD.WIDE.U32 R8, R11, UR8, R8 ;  /* 0x000000080b08dc25 */ /* 0x000fe2000f8e0008 */
[C---:B--2---:R-:W-:Y:S04]  /*12700*/  @!P5 LEA R14, P0, R6.reuse, R236, 0x1 ;  /* 0x000000ec060ed211 */ /* 0x044fe800078008ff */
[C-C-:B------:R-:W-:Y:S02]  /*12710*/  @!P5 LEA.HI.X R13, R6.reuse, R252, R7.reuse, 0x1, P0 ;  /* 0x000000fc060dd211 */ /* 0x140fe400000f0c07 */
[C---:B------:R-:W-:Y:S04]  /*12720*/  @!P1 LEA R10, P0, R6.reuse, R236, 0x1 ;  /* 0x000000ec060a9211 */ /* 0x040fe800078008ff */
[----:B------:R-:W-:Y:S01]  /*12730*/  @!P1 LEA.HI.X R11, R6, R252, R7, 0x1, P0 ;  /* 0x000000fc060b9211 */ /* 0x000fe200000f0c07 */
[----:B------:R-:W-:Y:S01]  /*12740*/  @!P5 IMAD.IADD R6, R12, 0x1, R9 ;  /* 0x000000010c06d824 */ /* 0x000fe200078e0209 */
[----:B------:R-:W-:Y:S02]  /*12750*/  @!P5 LEA R9, P0, R8, R236, 0x1 ;  /* 0x000000ec0809d211 */ /* 0x000fe400078008ff */
        /* <DEDUP_REMOVED lines=30> */
.L_x_2636:
[----:B------:R-:W3:Y:S01]  /*12940*/  LDL R4, [R1+0x24] ;  /* 0x0000240001047983 */ /* 0x000ee20000100800 */
[----:B------:R-:W-:Y:S04]  /*12950*/  DEPBAR.LE SB0, 0x0 ;  /* 0x000080000000791a */ /* 0x000fe80000000000 */
[----:B----4-:R-:W4:Y:S01]  /*12960*/  LDL R10, [R1+0x20] ;  /* 0x00002000010a7983 */ /* 0x010f220000100800 */
[----:B--2---:R-:W-:Y:S04]  /*12970*/  IMAD.WIDE.U32 R8, R232, UR6, RZ ;  /* 0x00000006e8087c25 */ /* 0x004fe8000f8e00ff */
[----:B------:R-:W2:Y:S05]  /*12980*/  LDL R2, [R1+0x18] ;  /* 0x0000180001027983 */ /* 0x000eaa0000100800 */
        /* <DEDUP_REMOVED lines=10> */
[----:B------:R-:W-:Y:S02]  /*12a30*/  ISETP.GE.AND P1, PT, R11, UR14, PT ;  /* 0x0000000e0b007c0c */ /* 0x000fe4000bf26270 */
[C---:B---3--:R-:W-:Y:S04]  /*12a40*/  LEA R6, P2, R8.reuse, R4, 0x6 ;  /* 0x0000000408067211 */ /* 0x048fe800078430ff */
[C-C-:B----4-:R-:W-:Y:S02]  /*12a50*/  LEA.HI.X R7, R8.reuse, R10, R0.reuse, 0x6, P2 ;  /* 0x0000000a08077211 */ /* 0x150fe400010f3400 */
[C---:B--2---:R-:W-:Y:S03]  /*12a60*/  LEA R2, P0, R8.reuse, R2, 0x5 ;  /* 0x0000000208027211 */ /* 0x044fe600078028ff */
        /* <DEDUP_REMOVED lines=12> */
[----:B------:R-:W-:Y:S02]  /*12b30*/  LEA.HI.X R5, R2, R10, R5, 0x1, P0 ;  /* 0x0000000a02057211 */ /* 0x000fe400000f0c05 */
[----:B------:R-:W-:Y:S02]  /*12b40*/  IADD3 R2, PT, PT, R213, R0, RZ ;  /* 0x00000000d5027210 */ /* 0x000fe40007ffe0ff */
[----:B------:R-:W-:Y:S01]  /*12b50*/  @P1 STS.128 [R226+0xb000], RZ ;  /* 0x00b000ffe2001388 */ /* 0x000fe20000000c00 */
[----:B------:R-:W-:Y:S01]  /*12b60*/  IMAD.IADD R0, R221, 0x1, R0 ;  /* 0x00000001dd007824 */ /* 0x000fe200078e0200 */
[----:B------:R-:W-:Y:S03]  /*12b70*/  IADD3 R133, PT, PT, R2, R224, RZ ;  /* 0x000000e002857210 */ /* 0x000fe60007ffe0ff */
        /* <DEDUP_REMOVED lines=43> */
[----:B------:R-:W4:Y:S05]  /*12e30*/  LDSM.16.M88.4 R176, [R215+0x8800] ;  /* 0x00880000d7b0783b */ /* 0x000f2a0000000200 */
[----:B------:R-:W5:Y:S02]  /*12e40*/  LDSM.16.M88.4 R188, [R214+UR5+0x9000] ;  /* 0x00900005d6bc783b */ /* 0x000f640008000200 */
        /* <DEDUP_REMOVED lines=10> */
[----:B------:R-:W2:Y:S05]  /*12ef0*/  LDSM.16.M88.4 R192, [R214+UR5+0x9800] ;  /* 0x00980005d6c0783b */ /* 0x000eaa0008000200 */
[----:B------:R-:W-:Y:S02]  /*12f00*/  LDSM.16.M88.4 R204, [R2+0x4000] ;  /* 0x0040000002cc783b */ /* 0x000fe40000000200 */
        /* <DEDUP_REMOVED lines=8> */
[----:B------:R-:W-:Y:S07]  /*12f90*/  LDSM.16.M88.4 R208, [R0+0x9000] ;  /* 0x0090000000d0783b */ /* 0x000fee0000000200 */
[----:B------:R-:W-:Y:S01]  /*12fa0*/  HMMA.16816.F32 R32, R140, R178, R32 ;  /* 0x000000b28c20723c */ /* 0x000fe20000001820 */
[----:B------:R-:W4:Y:S05]  /*12fb0*/  LDSM.16.M88.4 R140, [R216+0x6000] ;  /* 0x00600000d88c783b */ /* 0x000f2a0000000200 */
[----:B------:R-:W4:Y:S02]  /*12fc0*/  LDSM.16.M88.4 R176, [R217+0x9800] ;  /* 0x00980000d9b0783b */ /* 0x000f240000000200 */
[-C--:B-----5:R-:W-:Y:S08]  /*12fd0*/  HMMA.16816.F32 R4, R184, R188.reuse, R4 ;  /* 0x000000bcb804723c */ /* 0x0a0ff00000001804 */
[C---:B-1----:R-:W-:Y:S08]  /*12fe0*/  HMMA.16816.F32 R8, R196.reuse, R188, R8 ;  /* 0x000000bcc408723c */ /* 0x042ff00000001808 */
[-C--:B------:R-:W-:Y:S08]  /*12ff0*/  HMMA.16816.F32 R12, R196, R190.reuse, R12 ;  /* 0x000000bec40c723c */ /* 0x080ff0000000180c */
[C---:B------:R-:W-:Y:S01]  /*13000*/  HMMA.16816.F32 R16, R184.reuse, R190, R16 ;  /* 0x000000beb810723c */ /* 0x040fe20000001810 */
[----:B------:R1:W-:Y:S07]  /*13010*/  LDSM.16.M88.4 R188, [R0+0x9800] ;  /* 0x0098000000bc783b */ /* 0x0003ee0000000200 */
[-C--:B--2---:R-:W-:Y:S08]  /*13020*/  HMMA.16816.F32 R20, R184, R192.reuse, R20 ;  /* 0x000000c0b814723c */ /* 0x084ff00000001814 */
[C---:B------:R-:W-:Y:S08]  /*13030*/  HMMA.16816.F32 R24, R196.reuse, R192, R24 ;  /* 0x000000c0c418723c */ /* 0x040ff00000001818 */
[-C--:B------:R-:W-:Y:S01]  /*13040*/  HMMA.16816.F32 R28, R196, R194.reuse, R28 ;  /* 0x000000c2c41c723c */ /* 0x080fe2000000181c */
[----:B------:R-:W-:Y:S02]  /*13050*/  LDSM.16.M88.4 R196, [R215+0x9000] ;  /* 0x00900000d7c4783b */ /* 0x000fe40000000200 */
[----:B-1----:R-:W-:Y:S05]  /*13060*/  LOP3.LUT R0, R134, 0x6, RZ, 0xc0, !PT ;  /* 0x0000000686007812 */ /* 0x002fea00078ec0ff */
[----:B------:R-:W-:Y:S01]  /*13070*/  HMMA.16816.F32 R32, R184, R194, R32 ;  /* 0x000000c2b820723c */ /* 0x000fe20000001820 */
[----:B------:R-:W1:Y:S05]  /*13080*/  LDSM.16.M88.4 R184, [R2+0x6000] ;  /* 0x0060000002b8783b */ /* 0x000e6a0000000200 */
[----:B------:R-:W2:Y:S02]  /*13090*/  LDSM.16.M88.4 R192, [R133+0x4000] ;  /* 0x0040000085c0783b */ /* 0x000ea40000000200 */
[-C--:B---3--:R-:W-:Y:S08]  /*130a0*/  HMMA.16816.F32 R4, R180, R200.reuse, R4 ;  /* 0x000000c8b404723c */ /* 0x088ff00000001804 */
[C---:B----4-:R-:W-:Y:S01]  /*130b0*/  HMMA.16816.F32 R8, R140.reuse, R200, R8 ;  /* 0x000000c88c08723c */ /* 0x050fe20000001808 */
[----:B------:R-:W3:Y:S05]  /*130c0*/  LDL R201, [R1+0x2c] ;  /* 0x00002c0001c97983 */ /* 0x000eea0000100800 */
[----:B------:R-:W-:Y:S02]  /*130d0*/  STL [R1+0x28], R134 ;  /* 0x0000288601007387 */ /* 0x000fe40000100800 */
[-C--:B------:R-:W-:Y:S03]  /*130e0*/  HMMA.16816.F32 R12, R140, R202.reuse, R12 ;  /* 0x000000ca8c0c723c */ /* 0x080fe6000000180c */
[----:B------:R4:W-:Y:S05]  /*130f0*/  STL [R1+0x1c], R0 ;  /* 0x00001c0001007387 */ /* 0x0009ea0000100800 */
[C---:B------:R-:W-:Y:S08]  /*13100*/  HMMA.16816.F32 R16, R180.reuse, R202, R16 ;  /* 0x000000cab410723c */ /* 0x040ff00000001810 */
[-C--:B------:R-:W-:Y:S08]  /*13110*/  HMMA.16816.F32 R20, R180, R176.reuse, R20 ;  /* 0x000000b0b414723c */ /* 0x080ff00000001814 */
[C---:B------:R-:W-:Y:S04]  /*13120*/  HMMA.16816.F32 R24, R140.reuse, R176, R24 ;  /* 0x000000b08c18723c */ /* 0x040fe80000001818 */
[----:B----4-:R-:W-:Y:S04]  /*13130*/  LEA R0, R232, R0, 0x5 ;  /* 0x00000000e8007211 */ /* 0x010fe800078e28ff */
[-C--:B------:R-:W-:Y:S01]  /*13140*/  HMMA.16816.F32 R28, R140, R178.reuse, R28 ;  /* 0x000000b28c1c723c */ /* 0x080fe2000000181c */
[----:B------:R-:W4:Y:S02]  /*13150*/  LDSM.16.M88.4 R140, [R133+0x6000] ;  /* 0x00600000858c783b */ /* 0x000f240000000200 */
[----:B------:R-:W-:Y:S01]  /*13160*/  VIADD R2, R0, 0x1 ;  /* 0x0000000100027836 */ /* 0x000fe20000000000 */
[-C--:B------:R-:W-:Y:S02]  /*13170*/  ISETP.GT.AND P6, PT, R227, R0.reuse, PT ;  /* 0x00000000e300720c */ /* 0x080fe40003fc4270 */
[-C--:B------:R-:W-:Y:S02]  /*13180*/  ISETP.GT.AND P3, PT, R235, R0.reuse, PT ;  /* 0x00000000eb00720c */ /* 0x080fe40003f64270 */
[----:B------:R-:W-:Y:S01]  /*13190*/  HMMA.16816.F32 R32, R180, R178, R32 ;  /* 0x000000b2b420723c */ /* 0x000fe20000001820 */
[----:B------:R-:W5:Y:S01]  /*131a0*/  LDSM.16.M88.4 R176, [R215+0x9800] ;  /* 0x00980000d7b0783b */ /* 0x000f620000000200 */
[----:B------:R-:W-:Y:S04]  /*131b0*/  DEPBAR.LE SB0, 0x0 ;  /* 0x000080000000791a */ /* 0x000fe80000000000 */
[----:B------:R-:W-:Y:S01]  /*131c0*/  BAR.SYNC.DEFER_BLOCKING 0x0 ;  /* 0x0000000000007b1d */ /* 0x000fe20000010000 */
[----:B------:R-:W-:Y:S01]  /*131d0*/  ISETP.GT.AND P2, PT, R234, R0, PT ;  /* 0x00000000ea00720c */ /* 0x000fe20003f44270 */
[-C--:B------:R-:W-:Y:S08]  /*131e0*/  HMMA.16816.F32 R4, R204, R208.reuse, R4 ;  /* 0x000000d0cc04723c */ /* 0x080ff00000001804 */
[C---:B-1----:R-:W-:Y:S08]  /*131f0*/  HMMA.16816.F32 R8, R184.reuse, R208, R8 ;  /* 0x000000d0b808723c */ /* 0x042ff00000001808 */
[-C--:B------:R-:W-:Y:S08]  /*13200*/  HMMA.16816.F32 R12, R184, R210.reuse, R12 ;  /* 0x000000d2b80c723c */ /* 0x080ff0000000180c */
[C---:B------:R-:W-:Y:S08]  /*13210*/  HMMA.16816.F32 R16, R204.reuse, R210, R16 ;  /* 0x000000d2cc10723c */ /* 0x040ff00000001810 */
[-C--:B------:R-:W-:Y:S08]  /*13220*/  HMMA.16816.F32 R20, R204, R188.reuse, R20 ;  /* 0x000000bccc14723c */ /* 0x080ff00000001814 */
[C---:B------:R-:W-:Y:S08]  /*13230*/  HMMA.16816.F32 R24, R184.reuse, R188, R24 ;  /* 0x000000bcb818723c */ /* 0x040ff00000001818 */
[-C--:B------:R-:W-:Y:S08]  /*13240*/  HMMA.16816.F32 R28, R184, R190.reuse, R28 ;  /* 0x000000beb81c723c */ /* 0x080ff0000000181c */
[----:B------:R-:W-:Y:S08]  /*13250*/  HMMA.16816.F32 R32, R204, R190, R32 ;  /* 0x000000becc20723c */ /* 0x000ff00000001820 */
[-C--:B--2---:R-:W-:Y:S08]  /*13260*/  HMMA.16816.F32 R4, R192, R196.reuse, R4 ;  /* 0x000000c4c004723c */ /* 0x084ff00000001804 */
[C---:B----4-:R-:W-:Y:S08]  /*13270*/  HMMA.16816.F32 R8, R140.reuse, R196, R8 ;  /* 0x000000c48c08723c */ /* 0x050ff00000001808 */
[-C--:B------:R-:W-:Y:S03]  /*13280*/  HMMA.16816.F32 R12, R140, R198.reuse, R12 ;  /* 0x000000c68c0c723c */ /* 0x080fe6000000180c */
[----:B------:R-:W-:Y:S01]  /*13290*/  FMUL.FTZ R4, R4, UR13 ;  /* 0x0000000d04047c20 */ /* 0x000fe20008410000 */
[----:B------:R-:W-:Y:S01]  /*132a0*/  FMUL.FTZ R5, R5, UR13 ;  /* 0x0000000d05057c20 */ /* 0x000fe20008410000 */
[----:B------:R-:W-:Y:S01]  /*132b0*/  FMUL.FTZ R6, R6, UR13 ;  /* 0x0000000d06067c20 */ /* 0x000fe20008410000 */
[----:B------:R-:W-:Y:S01]  /*132c0*/  FMUL.FTZ R7, R7, UR13 ;  /* 0x0000000d07077c20 */ /* 0x000fe20008410000 */
[----:B------:R1:W2:Y:S01]  /*132d0*/  MUFU.TANH R184, R4 ;  /* 0x0000000400b87308 */ /* 0x0002a20000002400 */
[C---:B------:R-:W-:Y:S04]  /*132e0*/  HMMA.16816.F32 R16, R192.reuse, R198, R16 ;  /* 0x000000c6c010723c */ /* 0x040fe80000001810 */
[----:B------:R-:W-:Y:S01]  /*132f0*/  FMUL.FTZ R8, R8, UR13 ;  /* 0x0000000d08087c20 */ /* 0x000fe20008410000 */
[----:B------:R-:W-:Y:S01]  /*13300*/  FMUL.FTZ R9, R9, UR13 ;  /* 0x0000000d09097c20 */ /* 0x000fe20008410000 */
[----:B------:R-:W-:Y:S03]  /*13310*/  FMUL.FTZ R10, R10, UR13 ;  /* 0x0000000d0a0a7c20 */ /* 0x000fe60008410000 */
[----:B------:R1:W4:Y:S01]  /*13320*/  MUFU.TANH R183, R5 ;  /* 0x0000000500b77308 */ /* 0x0003220000002400 */
[-C--:B-----5:R-:W-:Y:S03]  /*13330*/  HMMA.16816.F32 R20, R192, R176.reuse, R20 ;  /* 0x000000b0c014723c */ /* 0x0a0fe60000001814 */
[----:B------:R-:W-:Y:S01]  /*13340*/  FMUL.FTZ R11, R11, UR13 ;  /* 0x0000000d0b0b7c20 */ /* 0x000fe20008410000 */
[----:B------:R-:W-:Y:S01]  /*13350*/  FMUL.FTZ R12, R12, UR13 ;  /* 0x0000000d0c0c7c20 */ /* 0x000fe20008410000 */
[----:B------:R-:W-:Y:S01]  /*13360*/  FMUL.FTZ R13, R13, UR13 ;  /* 0x0000000d0d0d7c20 */ /* 0x000fe20008410000 */
[----:B------:R-:W-:Y:S03]  /*13370*/  FMUL.FTZ R14, R14, UR13 ;  /* 0x0000000d0e0e7c20 */ /* 0x000fe60008410000 */
[----:B------:R1:W1:Y:S01]  /*13380*/  MUFU.TANH R186, R6 ;  /* 0x0000000600ba7308 */ /* 0x0002620000002400 */
[C---:B------:R-:W-:Y:S04]  /*13390*/  HMMA.16816.F32 R24, R140.reuse, R176, R24 ;  /* 0x000000b08c18723c */ /* 0x040fe80000001818 */
[----:B------:R-:W-:Y:S01]  /*133a0*/  FMUL.FTZ R15, R15, UR13 ;  /* 0x0000000d0f0f7c20 */ /* 0x000fe20008410000 */
[----:B------:R-:W-:Y:S04]  /*133b0*/  FMUL.FTZ R16, R16, UR13 ;  /* 0x0000000d10107c20 */ /* 0x000fe80008410000 */
[----:B------:R1:W1:Y:S01]  /*133c0*/  MUFU.TANH R185, R7 ;  /* 0x0000000700b97308 */ /* 0x0002620000002400 */
[-C--:B------:R-:W-:Y:S09]  /*133d0*/  HMMA.16816.F32 R28, R140, R178.reuse, R28 ;  /* 0x000000b28c1c723c */ /* 0x080ff2000000181c */
[----:B------:R1:W1:Y:S01]  /*133e0*/  MUFU.TANH R187, R8 ;  /* 0x0000000800bb7308 */ /* 0x0002620000002400 */
[----:B------:R-:W-:Y:S09]  /*133f0*/  HMMA.16816.F32 R32, R192, R178, R32 ;  /* 0x000000b2c020723c */ /* 0x000ff20000001820 */
[----:B------:R1:W1:Y:S10]  /*13400*/  MUFU.TANH R181, R9 ;  /* 0x0000000900b57308 */ /* 0x0002740000002400 */
[----:B------:R1:W1:Y:S10]  /*13410*/  MUFU.TANH R180, R10 ;  /* 0x0000000a00b47308 */ /* 0x0002740000002400 */
[----:B------:R1:W1:Y:S10]  /*13420*/  MUFU.TANH R137, R11 ;  /* 0x0000000b00897308 */ /* 0x0002740000002400 */
[----:B------:R1:W1:Y:S10]  /*13430*/  MUFU.TANH R182, R12 ;  /* 0x0000000c00b67308 */ /* 0x0002740000002400 */
[----:B------:R1:W1:Y:S10]  /*13440*/  MUFU.TANH R136, R13 ;  /* 0x0000000d00887308 */ /* 0x0002740000002400 */
[----:B------:R1:W1:Y:S10]  /*13450*/  MUFU.TANH R135, R14 ;  /* 0x0000000e00877308 */ /* 0x0002740000002400 */
[----:B------:R1:W1:Y:S01]  /*13460*/  MUFU.TANH R134, R15 ;  /* 0x0000000f00867308 */ /* 0x0002620000002400 */
[----:B---3--:R-:W-:Y:S11]  /*13470*/  ISETP.GT.AND P0, PT, R232, R201, PT ;  /* 0x000000c9e800720c */ /* 0x008ff60003f04270 */
[----:B------:R-:W-:Y:S02]  /*13480*/  @!UPT UIADD3 URZ, UPT, UPT, URZ, URZ, URZ ;  /* 0x000000fffffff290 */ /* 0x000fe4000fffe0ff */
[----:B-12-4-:R-:W-:Y:S05]  /*13490*/  @P0 BRA `(.L_x_2638) ;  /* 0xfffffff000600947 */ /* 0x016fea000383ffff */
.L_x_2637:
[----:B------:R1:W-:Y:S01]  /*134a0*/  MUFU.TANH R133, R16 ;  /* 0x0000001000857308 */ /* 0x0003e20000002400 */
[----:B------:R-:W-:Y:S01]  /*134b0*/  FMUL.FTZ R17, R17, UR13 ;  /* 0x0000000d11117c20 */ /* 0x000fe20008410000 */
[----:B------:R-:W-:Y:S01]  /*134c0*/  FSEL R14, R184, -INF , !P6 ;  /* 0xff800000b80e7808 */ /* 0x000fe20007000000 */
[----:B------:R-:W-:Y:S01]  /*134d0*/  FMUL.FTZ R19, R19, UR13 ;  /* 0x0000000d13137c20 */ /* 0x000fe20008410000 */
[-C--:B------:R-:W-:Y:S01]  /*134e0*/  ISETP.GT.AND P1, PT, R227, R2.reuse, PT ;  /* 0x00000002e300720c */ /* 0x080fe20003f24270 */
[----:B------:R-:W-:Y:S01]  /*134f0*/  FMUL.FTZ R22, R22, UR13 ;  /* 0x0000000d16167c20 */ /* 0x000fe20008410000 */
[----:B------:R-:W-:Y:S01]  /*13500*/  ISETP.GT.AND P6, PT, R235, R2, PT ;  /* 0x00000002eb00720c */ /* 0x000fe20003fc4270 */
[----:B------:R-:W-:Y:S03]  /*13510*/  FMUL.FTZ R18, R18, UR13 ;  /* 0x0000000d12127c20 */ /* 0x000fe60008410000 */
[----:B------:R3:W4:Y:S01]  /*13520*/  MUFU.TANH R143, R17 ;  /* 0x00000011008f7308 */ /* 0x0007220000002400 */
[----:B--2---:R-:W-:Y:S01]  /*13530*/  FSEL R5, R183, -INF , !P1 ;  /* 0xff800000b7057808 */ /* 0x004fe20004800000 */
[----:B------:R-:W-:Y:S01]  /*13540*/  FMUL.FTZ R23, R23, UR13 ;  /* 0x0000000d17177c20 */ /* 0x000fe20008410000 */
[----:B------:R-:W-:Y:S01]  /*13550*/  ISETP.GT.AND P0, PT, R233, R0, PT ;  /* 0x00000000e900720c */ /* 0x000fe20003f04270 */
[----:B------:R-:W-:Y:S01]  /*13560*/  FMUL.FTZ R20, R20, UR13 ;  /* 0x0000000d14147c20 */ /* 0x000fe20008410000 */
[-C--:B------:R-:W-:Y:S01]  /*13570*/  ISETP.GT.AND P1, PT, R234, R2.reuse, PT ;  /* 0x00000002ea00720c */ /* 0x080fe20003f24270 */
[----:B------:R-:W-:Y:S01]  /*13580*/  FMUL.FTZ R21, R21, UR13 ;  /* 0x0000000d15157c20 */ /* 0x000fe20008410000 */
[----:B------:R-:W-:Y:S03]  /*13590*/  IADD3 R4, PT, PT, R0, 0x9, RZ ;  /* 0x0000000900047810 */ /* 0x000fe60007ffe0ff */
[----:B------:R-:W-:Y:S01]  /*135a0*/  MUFU.TANH R140, R19 ;  /* 0x00000013008c7308 */ /* 0x000fe20000002400 */
[----:B-1----:R-:W-:Y:S01]  /*135b0*/  FSEL R16, R186, -INF , !P3 ;  /* 0xff800000ba107808 */ /* 0x002fe20005800000 */
[----:B------:R-:W-:Y:S01]  /*135c0*/  FMUL.FTZ R28, R28, UR13 ;  /* 0x0000000d1c1c7c20 */ /* 0x000fe20008410000 */
[----:B------:R-:W-:Y:S01]  /*135d0*/  ISETP.GT.AND P3, PT, R233, R2, PT ;  /* 0x00000002e900720c */ /* 0x000fe20003f64270 */
[----:B------:R-:W-:Y:S01]  /*135e0*/  FMUL.FTZ R25, R25, UR13 ;  /* 0x0000000d19197c20 */ /* 0x000fe20008410000 */
[----:B------:R-:W-:Y:S01]  /*135f0*/  FSEL R15, R185, -INF , !P6 ;  /* 0xff800000b90f7808 */ /* 0x000fe20007000000 */
[----:B------:R-:W-:Y:S01]  /*13600*/  FMUL.FTZ R24, R24, UR13 ;  /* 0x0000000d18187c20 */ /* 0x000fe20008410000 */
[----:B------:R-:W-:Y:S03]  /*13610*/  FSEL R6, R137, -INF , !P3 ;  /* 0xff80000089067808 */ /* 0x000fe60005800000 */
[----:B------:R-:W-:Y:S01]  /*13620*/  MUFU.TANH R19, R22 ;  /* 0x0000001600137308 */ /* 0x000fe20000002400 */
[-C--:B------:R-:W-:Y:S01]  /*13630*/  ISETP.GE.AND P3, PT, R0, R229.reuse, PT ;  /* 0x000000e50000720c */ /* 0x080fe20003f66270 */
[----:B------:R-:W-:Y:S01]  /*13640*/  FMUL.FTZ R29, R29, UR13 ;  /* 0x0000000d1d1d7c20 */ /* 0x000fe20008410000 */
[----:B------:R-:W-:Y:S01]  /*13650*/  FSEL R7, R187, -INF , !P2 ;  /* 0xff800000bb077808 */ /* 0x000fe20005000000 */
[----:B------:R-:W-:Y:S01]  /*13660*/  FMUL.FTZ R26, R26, UR13 ;  /* 0x0000000d1a1a7c20 */ /* 0x000fe20008410000 */
[----:B------:R-:W-:Y:S01]  /*13670*/  FSEL R14, R14, -INF , !P3 ;  /* 0xff8000000e0e7808 */ /* 0x000fe20005800000 */
[----:B------:R-:W-:Y:S01]  /*13680*/  FMUL.FTZ R27, R27, UR13 ;  /* 0x0000000d1b1b7c20 */ /* 0x000fe20008410000 */
[----:B------:R-:W-:Y:S03]  /*13690*/  ISETP.GE.AND P3, PT, R0, R230, PT ;  /* 0x000000e60000720c */ /* 0x000fe60003f66270 */
[----:B------:R1:W2:Y:S01]  /*136a0*/  MUFU.TANH R141, R18 ;  /* 0x00000012008d7308 */ /* 0x0002a20000002400 */
[----:B------:R-:W-:Y:S01]  /*136b0*/  FSEL R9, R181, -INF , !P1 ;  /* 0xff800000b5097808 */ /* 0x000fe20004800000 */
[----:B------:R-:W-:Y:S01]  /*136c0*/  FMUL.FTZ R30, R30, UR13 ;  /* 0x0000000d1e1e7c20 */ /* 0x000fe20008410000 */
[----:B------:R-:W-:Y:S01]  /*136d0*/  FSEL R16, R16, -INF , !P3 ;  /* 0xff80000010107808 */ /* 0x000fe20005800000 */
[----:B------:R-:W-:Y:S01]  /*136e0*/  FMUL.FTZ R31, R31, UR13 ;  /* 0x0000000d1f1f7c20 */ /* 0x000fe20008410000 */
[----:B------:R-:W-:Y:S01]  /*136f0*/  FSEL R13, R180, -INF , !P0 ;  /* 0xff800000b40d7808 */ /* 0x000fe20004000000 */
[----:B------:R-:W-:Y:S01]  /*13700*/  FMUL.FTZ R32, R32, UR13 ;  /* 0x0000000d20207c20 */ /* 0x000fe20008410000 */
[----:B------:R-:W-:Y:S03]  /*13710*/  ISETP.GT.AND P3, PT, R234, R4, PT ;  /* 0x00000004ea00720c */ /* 0x000fe60003f64270 */
[----:B------:R-:W5:Y:S01]  /*13720*/  MUFU.TANH R137, R20 ;  /* 0x0000001400897308 */ /* 0x000f620000002400 */
[C---:B------:R-:W-:Y:S01]  /*13730*/  ISETP.GE.AND P6, PT, R2.reuse, R229, PT ;  /* 0x000000e50200720c */ /* 0x040fe20003fc6270 */
[----:B------:R-:W-:Y:S01]  /*13740*/  FMUL.FTZ R33, R33, UR13 ;  /* 0x0000000d21217c20 */ /* 0x000fe20008410000 */
[----:B------:R-:W-:Y:S01]  /*13750*/  ISETP.GE.AND P2, PT, R2, R230, PT ;  /* 0x000000e60200720c */ /* 0x000fe20003f46270 */
[----:B------:R-:W-:Y:S01]  /*13760*/  FMUL.FTZ R34, R34, UR13 ;  /* 0x0000000d22227c20 */ /* 0x000fe20008410000 */
[CC--:B------:R-:W-:Y:S01]  /*13770*/  ISETP.GE.AND P1, PT, R2.reuse, R228.reuse, PT ;  /* 0x000000e40200720c */ /* 0x0c0fe20003f26270 */
[----:B------:R-:W-:Y:S01]  /*13780*/  FMUL.FTZ R35, R35, UR13 ;  /* 0x0000000d23237c20 */ /* 0x000fe20008410000 */
[-C--:B------:R-:W-:Y:S03]  /*13790*/  ISETP.GE.AND P0, PT, R2, R231.reuse, PT ;  /* 0x000000e70200720c */ /* 0x080fe60003f06270 */
[----:B------:R-:W5:Y:S01]  /*137a0*/  MUFU.TANH R20, R21 ;  /* 0x0000001500147308 */ /* 0x000f620000002400 */
[----:B------:R-:W-:Y:S01]  /*137b0*/  IADD3 R2, PT, PT, R0, 0x8, RZ ;  /* 0x0000000800027810 */ /* 0x000fe20007ffe0ff */
[----:B------:R-:W-:Y:S01]  /*137c0*/  LDSM.16.MT88.4 R184, [R220+0xa000] ;  /* 0x00a00000dcb8783b */ /* 0x000fe20000004200 */
[----:B------:R-:W-:Y:S02]  /*137d0*/  FSEL R12, R136, -INF , !P3 ;  /* 0xff800000880c7808 */ /* 0x000fe40005800000 */
[----:B---3--:R-:W-:Y:S02]  /*137e0*/  FSEL R17, R5, -INF , !P6 ;  /* 0xff80000005117808 */ /* 0x008fe40007000000 */
[----:B------:R-:W-:Y:S03]  /*137f0*/  ISETP.GE.AND P3, PT, R0, R228, PT ;  /* 0x000000e40000720c */ /* 0x000fe60003f66270 */
[----:B------:R3:W5:Y:S01]  /*13800*/  MUFU.TANH R136, R23 ;  /* 0x0000001700887308 */ /* 0x0007620000002400 */
[-C--:B------:R-:W-:Y:S02]  /*13810*/  ISETP.GT.AND P6, PT, R234, R2.reuse, PT ;  /* 0x00000002ea00720c */ /* 0x080fe40003fc4270 */
[----:B------:R-:W-:Y:S02]  /*13820*/  FSEL R15, R15, -INF , !P2 ;  /* 0xff8000000f0f7808 */ /* 0x000fe40005000000 */
[----:B------:R-:W-:Y:S02]  /*13830*/  ISETP.GT.AND P2, PT, R233, R2, PT ;  /* 0x00000002e900720c */ /* 0x000fe40003f44270 */
[----:B------:R-:W-:Y:S03]  /*13840*/  FSEL R5, R7, -INF , !P3 ;  /* 0xff80000007057808 */ /* 0x000fe60005800000 */
[----:B------:R5:W-:Y:S01]  /*13850*/  MUFU.TANH R21, R28 ;  /* 0x0000001c00157308 */ /* 0x000be20000002400 */
[----:B------:R-:W-:Y:S02]  /*13860*/  FSEL R8, R182, -INF , !P6 ;  /* 0xff800000b6087808 */ /* 0x000fe40007000000 */
[----:B------:R-:W-:Y:S02]  /*13870*/  FSEL R7, R9, -INF , !P1 ;  /* 0xff80000009077808 */ /* 0x000fe40004800000 */
[----:B------:R-:W-:Y:S02]  /*13880*/  ISETP.GT.AND P6, PT, R233, R4, PT ;  /* 0x00000004e900720c */ /* 0x000fe40003fc4270 */
[----:B------:R-:W-:Y:S03]  /*13890*/  FSEL R11, R135, -INF , !P2 ;  /* 0xff800000870b7808 */ /* 0x000fe60005000000 */
[----:B------:R-:W-:Y:S01]  /*138a0*/  MUFU.TANH R26, R26 ;  /* 0x0000001a001a7308 */ /* 0x000fe20000002400 */
[-C--:B------:R-:W-:Y:S02]  /*138b0*/  ISETP.GE.AND P1, PT, R4, R228.reuse, PT ;  /* 0x000000e40400720c */ /* 0x080fe40003f26270 */
[-C--:B------:R-:W-:Y:S02]  /*138c0*/  ISETP.GE.AND P2, PT, R0, R231.reuse, PT ;  /* 0x000000e70000720c */ /* 0x080fe40003f46270 */
[----:B------:R-:W-:Y:S02]  /*138d0*/  FSEL R142, R6, -INF , !P0 ;  /* 0xff800000068e7808 */ /* 0x000fe40004000000 */
[----:B------:R-:W-:Y:S03]  /*138e0*/  FSEL R10, R134, -INF , !P6 ;  /* 0xff800000860a7808 */ /* 0x000fe60007000000 */
[----:B------:R5:W-:Y:S01]  /*138f0*/  MUFU.TANH R6, R25 ;  /* 0x0000001900067308 */ /* 0x000be20000002400 */
[----:B------:R-:W-:Y:S02]  /*13900*/  FSEL R12, R12, -INF , !P1 ;  /* 0xff8000000c0c7808 */ /* 0x000fe40004800000 */
[----:B------:R-:W-:Y:S02]  /*13910*/  ISETP.GE.AND P3, PT, R2, R228, PT ;  /* 0x000000e40200720c */ /* 0x000fe40003f66270 */
[----:B------:R-:W-:Y:S02]  /*13920*/  FSEL R13, R13, -INF , !P2 ;  /* 0xff8000000d0d7808 */ /* 0x000fe40005000000 */
[C---:B------:R-:W-:Y:S03]  /*13930*/  ISETP.GT.AND P1, PT, R227.reuse, R4, PT ;  /* 0x00000004e300720c */ /* 0x040fe60003f24270 */
[----:B------:R5:W5:Y:S01]  /*13940*/  MUFU.TANH R135, R24 ;  /* 0x0000001800877308 */ /* 0x000b620000002400 */
[-C--:B------:R-:W-:Y:S02]  /*13950*/  ISETP.GT.AND P6, PT, R227, R2.reuse, PT ;  /* 0x00000002e300720c */ /* 0x080fe40003fc4270 */
[----:B------:R-:W-:Y:S02]  /*13960*/  ISETP.GT.AND P2, PT, R235, R2, PT ;  /* 0x00000002eb00720c */ /* 0x000fe40003f44270 */
[----:B------:R-:W-:Y:S02]  /*13970*/  FSEL R8, R8, -INF , !P3 ;  /* 0xff80000008087808 */ /* 0x000fe40005800000 */
[C---:B------:R-:W-:Y:S03]  /*13980*/  ISETP.GE.AND P3, PT, R2.reuse, R230, PT ;  /* 0x000000e60200720c */ /* 0x040fe60003f66270 */
[----:B------:R-:W-:Y:S01]  /*13990*/  MUFU.TANH R27, R27 ;  /* 0x0000001b001b7308 */ /* 0x000fe20000002400 */
[----:B------:R-:W-:Y:S02]  /*139a0*/  ISETP.GE.AND P0, PT, R2, R231, PT ;  /* 0x000000e70200720c */ /* 0x000fe40003f06270 */
[----:B-1----:R-:W-:Y:S02]  /*139b0*/  IADD3 R18, PT, PT, R0, 0x10, RZ ;  /* 0x0000001000127810 */ /* 0x002fe40007ffe0ff */
[----:B------:R-:W-:Y:S02]  /*139c0*/  FSEL R11, R11, -INF , !P0 ;  /* 0xff8000000b0b7808 */ /* 0x000fe40004000000 */
[----:B------:R-:W-:Y:S03]  /*139d0*/  IADD3 R197, PT, PT, R212, 0xa000, RZ ;  /* 0x0000a000d4c57810 */ /* 0x000fe60007ffe0ff */
[----:B------:R-:W-:Y:S10]  /*139e0*/  MUFU.TANH R30, R30 ;  /* 0x0000001e001e7308 */ /* 0x000ff40000002400 */
[----:B------:R-:W-:Y:S10]  /*139f0*/  MUFU.TANH R31, R31 ;  /* 0x0000001f001f7308 */ /* 0x000ff40000002400 */
[----:B------:R-:W-:Y:S10]  /*13a00*/  MUFU.TANH R34, R34 ;  /* 0x0000002200227308 */ /* 0x000ff40000002400 */
[----:B------:R-:W-:Y:S01]  /*13a10*/  MUFU.TANH R35, R35 ;  /* 0x0000002300237308 */ /* 0x000fe20000002400 */
[----:B----4-:R-:W-:Y:S02]  /*13a20*/  FSEL R22, R143, -INF , !P1 ;  /* 0xff8000008f167808 */ /* 0x010fe40004800000 */
[----:B------:R-:W-:Y:S02]  /*13a30*/  FSEL R9, R133, -INF , !P6 ;  /* 0xff80000085097808 */ /* 0x000fe40007000000 */
[----:B------:R-:W-:Y:S02]  /*13a40*/  ISETP.GT.AND P1, PT, R235, R4, PT ;  /* 0x00000004eb00720c */ /* 0x000fe40003f24270 */
[----:B--2---:R-:W-:Y:S02]  /*13a50*/  FSEL R134, R141, -INF , !P2 ;  /* 0xff8000008d867808 */ /* 0x004fe40005000000 */
[----:B------:R-:W-:Y:S02]  /*13a60*/  ISETP.GE.AND P6, PT, R2, R229, PT ;  /* 0x000000e50200720c */ /* 0x000fe40003fc6270 */
[----:B------:R-:W-:Y:S02]  /*13a70*/  IADD3 R2, PT, PT, R0, 0x11, RZ ;  /* 0x0000001100027810 */ /* 0x000fe40007ffe0ff */
[----:B------:R-:W-:Y:S02]  /*13a80*/  ISETP.GE.AND P2, PT, R4, R231, PT ;  /* 0x000000e70400720c */ /* 0x000fe40003f46270 */
[----:B---3--:R-:W-:Y:S02]  /*13a90*/  FSEL R23, R140, -INF , !P1 ;  /* 0xff8000008c177808 */ /* 0x008fe40004800000 */
[C---:B------:R-:W-:Y:S02]  /*13aa0*/  ISETP.GT.AND P0, PT, R227.reuse, R2, PT ;  /* 0x00000002e300720c */ /* 0x040fe40003f04270 */
[----:B------:R-:W-:Y:S02]  /*13ab0*/  FSEL R10, R10, -INF , !P2 ;  /* 0xff8000000a0a7808 */ /* 0x000fe40005000000 */
[-C--:B------:R-:W-:Y:S02]  /*13ac0*/  ISETP.GT.AND P1, PT, R227, R18.reuse, PT ;  /* 0x00000012e300720c */ /* 0x080fe40003f24270 */
[----:B------:R-:W-:Y:S02]  /*13ad0*/  ISETP.GT.AND P2, PT, R235, R18, PT ;  /* 0x00000012eb00720c */ /* 0x000fe40003f44270 */
[----:B-----5:R-:W-:Y:S02]  /*13ae0*/  FSEL R133, R137, -INF , !P1 ;  /* 0xff80000089857808 */ /* 0x020fe40004800000 */
[----:B------:R-:W-:Y:S02]  /*13af0*/  FSEL R28, R20, -INF , !P0 ;  /* 0xff800000141c7808 */ /* 0x000fe40004000000 */
[C---:B------:R-:W-:Y:S02]  /*13b00*/  ISETP.GE.AND P0, PT, R4.reuse, R230, PT ;  /* 0x000000e60400720c */ /* 0x040fe40003f06270 */
[----:B------:R-:W-:Y:S02]  /*13b10*/  ISETP.GE.AND P1, PT, R4, R229, PT ;  /* 0x000000e50400720c */ /* 0x000fe40003f26270 */
[----:B------:R-:W-:Y:S01]  /*13b20*/  FSEL R25, R19, -INF , !P2 ;  /* 0xff80000013197808 */ /* 0x000fe20005000000 */
[----:B------:R-:W1:Y:S01]  /*13b30*/  MUFU.TANH R4, R29 ;  /* 0x0000001d00047308 */ /* 0x000e620000002400 */
[----:B------:R-:W-:Y:S02]  /*13b40*/  ISETP.GT.AND P2, PT, R235, R2, PT ;  /* 0x00000002eb00720c */ /* 0x000fe40003f44270 */
[----:B------:R-:W-:Y:S02]  /*13b50*/  IADD3 R20, PT, PT, R0, 0x18, RZ ;  /* 0x0000001800147810 */ /* 0x000fe40007ffe0ff */
[----:B------:R-:W-:Y:S02]  /*13b60*/  FSEL R24, R136, -INF , !P2 ;  /* 0xff80000088187808 */ /* 0x000fe40005000000 */
[----:B------:R-:W-:Y:S02]  /*13b70*/  ISETP.GT.AND P2, PT, R234, R18, PT ;  /* 0x00000012ea00720c */ /* 0x000fe40003f44270 */
[----:B------:R-:W-:Y:S02]  /*13b80*/  IADD3 R19, PT, PT, R0, 0x19, RZ ;  /* 0x0000001900137810 */ /* 0x000fe40007ffe0ff */
[----:B------:R-:W-:Y:S02]  /*13b90*/  FSEL R9, R9, -INF , !P6 ;  /* 0xff80000009097808 */ /* 0x000fe40007000000 */
[----:B------:R-:W-:Y:S02]  /*13ba0*/  FSEL R0, R135, -INF , !P2 ;  /* 0xff80000087007808 */ /* 0x000fe40005000000 */
[C---:B------:R-:W-:Y:S02]  /*13bb0*/  ISETP.GT.AND P6, PT, R234.reuse, R2, PT ;  /* 0x00000002ea00720c */ /* 0x040fe40003fc4270 */
[----:B------:R-:W-:Y:S02]  /*13bc0*/  ISETP.GT.AND P2, PT, R234, R20, PT ;  /* 0x00000014ea00720c */ /* 0x000fe40003f44270 */
[----:B------:R-:W-:Y:S02]  /*13bd0*/  FSEL R6, R6, -INF , !P6 ;  /* 0xff80000006067808 */ /* 0x000fe40007000000 */
[----:B------:R-:W-:Y:S02]  /*13be0*/  FSEL R21, R21, -INF , !P2 ;  /* 0xff80000015157808 */ /* 0x000fe40005000000 */
[----:B------:R-:W-:Y:S02]  /*13bf0*/  ISETP.GT.AND P6, PT, R234, R19, PT ;  /* 0x00000013ea00720c */ /* 0x000fe40003fc4270 */
[-C--:B------:R-:W-:Y:S02]  /*13c00*/  ISETP.GE.AND P2, PT, R18, R228.reuse, PT ;  /* 0x000000e41200720c */ /* 0x080fe40003f46270 */
[----:B-1----:R-:W-:Y:S02]  /*13c10*/  FSEL R4, R4, -INF , !P6 ;  /* 0xff80000004047808 */ /* 0x002fe40007000000 */
[----:B------:R-:W-:Y:S02]  /*13c20*/  FSEL R189, R0, -INF , !P2 ;  /* 0xff80000000bd7808 */ /* 0x000fe40005000000 */
[-C--:B------:R-:W-:Y:S02]  /*13c30*/  ISETP.GE.AND P6, PT, R2, R228.reuse, PT ;  /* 0x000000e40200720c */ /* 0x080fe40003fc6270 */
[----:B------:R-:W-:Y:S02]  /*13c40*/  FMNMX3.FTZ R0, R3, R5, R7, !PT ;  /* 0x0000000503007276 */ /* 0x000fe40007810007 */
[----:B------:R-:W-:Y:S02]  /*13c50*/  FSEL R190, R6, -INF , !P6 ;  /* 0xff80000006be7808 */ /* 0x000fe40007000000 */
[----:B------:R-:W-:Y:S02]  /*13c60*/  ISETP.GE.AND P2, PT, R20, R228, PT ;  /* 0x000000e41400720c */ /* 0x000fe40003f46270 */
[----:B------:R-:W-:Y:S02]  /*13c70*/  FMNMX3.FTZ R0, R0, R8, R12, !PT ;  /* 0x0000000800007276 */ /* 0x000fe4000781000c */
[----:B------:R-:W-:Y:S02]  /*13c80*/  ISETP.GE.AND P6, PT, R19, R228, PT ;  /* 0x000000e41300720c */ /* 0x000fe40003fc6270 */
[----:B------:R-:W-:Y:S02]  /*13c90*/  FSEL R191, R21, -INF , !P2 ;  /* 0xff80000015bf7808 */ /* 0x000fe40005000000 */
[----:B------:R-:W-:Y:S02]  /*13ca0*/  FMNMX3.FTZ R0, R0, R189, R190, !PT ;  /* 0x000000bd00007276 */ /* 0x000fe400078100be */
[----:B------:R-:W-:Y:S02]  /*13cb0*/  FSEL R193, R4, -INF , !P6 ;  /* 0xff80000004c17808 */ /* 0x000fe40007000000 */
[C---:B------:R-:W-:Y:S02]  /*13cc0*/  ISETP.GT.AND P2, PT, R233.reuse, R18, PT ;  /* 0x00000012e900720c */ /* 0x040fe40003f44270 */
[----:B------:R-:W-:Y:S02]  /*13cd0*/  FMNMX3.FTZ R0, R0, R191, R193, !PT ;  /* 0x000000bf00007276 */ /* 0x000fe400078100c1 */
[----:B------:R-:W-:Y:S02]  /*13ce0*/  FSEL R4, R22, -INF , !P1 ;  /* 0xff80000016047808 */ /* 0x000fe40004800000 */
[C---:B------:R-:W-:Y:S01]  /*13cf0*/  ISETP.GT.AND P1, PT, R233.reuse, R20, PT ;  /* 0x00000014e900720c */ /* 0x040fe20003f24270 */
[----:B------:R-:W1:Y:S01]  /*13d00*/  SHFL.BFLY PT, R135, R0, 0x2, 0x1f ;  /* 0x0c401f0000877f89 */ /* 0x000e6200000e0000 */
[----:B------:R-:W-:Y:S02]  /*13d10*/  ISETP.GT.AND P6, PT, R233, R2, PT ;  /* 0x00000002e900720c */ /* 0x000fe40003fc4270 */
[----:B------:R-:W-:Y:S02]  /*13d20*/  FSEL R22, R134, -INF , !P3 ;  /* 0xff80000086167808 */ /* 0x000fe40005800000 */
[----:B------:R-:W-:Y:S02]  /*13d30*/  FSEL R6, R23, -INF , !P0 ;  /* 0xff80000017067808 */ /* 0x000fe40004000000 */
[----:B------:R-:W-:Y:S02]  /*13d40*/  FSEL R21, R26, -INF , !P2 ;  /* 0xff8000001a157808 */ /* 0x000fe40005000000 */
[C---:B------:R-:W-:Y:S02]  /*13d50*/  ISETP.GE.AND P0, PT, R18.reuse, R229, PT ;  /* 0x000000e51200720c */ /* 0x040fe40003f06270 */
[CC--:B------:R-:W-:Y:S02]  /*13d60*/  ISETP.GE.AND P2, PT, R18.reuse, R230.reuse, PT ;  /* 0x000000e61200720c */ /* 0x0c0fe40003f46270 */
[----:B------:R-:W-:Y:S02]  /*13d70*/  ISETP.GE.AND P3, PT, R18, R231, PT ;  /* 0x000000e71200720c */ /* 0x000fe40003f66270 */
[----:B------:R-:W-:Y:S02]  /*13d80*/  FSEL R18, R27, -INF , !P6 ;  /* 0xff8000001b127808 */ /* 0x000fe40007000000 */
[----:B------:R-:W-:Y:S02]  /*13d90*/  FSEL R137, R30, -INF , !P1 ;  /* 0xff8000001e897808 */ /* 0x000fe40004800000 */
[----:B------:R-:W-:Y:S02]  /*13da0*/  ISETP.GT.AND P6, PT, R233, R19, PT ;  /* 0x00000013e900720c */ /* 0x000fe40003fc4270 */
[-C--:B------:R-:W-:Y:S02]  /*13db0*/  ISETP.GE.AND P1, PT, R2, R231.reuse, PT ;  /* 0x000000e70200720c */ /* 0x080fe40003f26270 */
[----:B------:R-:W-:Y:S02]  /*13dc0*/  FSEL R140, R31, -INF , !P6 ;  /* 0xff8000001f8c7808 */ /* 0x000fe40007000000 */
[----:B------:R-:W-:Y:S02]  /*13dd0*/  FSEL R192, R21, -INF , !P3 ;  /* 0xff80000015c07808 */ /* 0x000fe40005800000 */
[----:B------:R-:W-:Y:S01]  /*13de0*/  FSEL R194, R18, -INF , !P1 ;  /* 0xff80000012c27808 */ /* 0x000fe20004800000 */
[----:B------:R-:W2:Y:S01]  /*13df0*/  MUFU.TANH R21, R32 ;  /* 0x0000002000157308 */ /* 0x000ea20000002400 */
[----:B------:R-:W-:Y:S02]  /*13e00*/  ISETP.GE.AND P6, PT, R20, R231, PT ;  /* 0x000000e71400720c */ /* 0x000fe40003fc6270 */
[C---:B------:R-:W-:Y:S02]  /*13e10*/  ISETP.GE.AND P1, PT, R2.reuse, R230, PT ;  /* 0x000000e60200720c */ /* 0x040fe40003f26270 */
[----:B------:R-:W-:Y:S02]  /*13e20*/  ISETP.GE.AND P3, PT, R2, R229, PT ;  /* 0x000000e50200720c */ /* 0x000fe40003f66270 */
[----:B------:R-:W-:Y:S03]  /*13e30*/  FMNMX3.FTZ R2, R139, R13, R142, !PT ;  /* 0x0000000d8b027276 */ /* 0x000fe6000781008e */
[----:B------:R-:W3:Y:S01]  /*13e40*/  MUFU.TANH R18, R33 ;  /* 0x0000002100127308 */ /* 0x000ee20000002400 */
[----:B------:R-:W-:Y:S02]  /*13e50*/  FSEL R137, R137, -INF , !P6 ;  /* 0xff80000089897808 */ /* 0x000fe40007000000 */
[----:B------:R-:W-:Y:S02]  /*13e60*/  ISETP.GE.AND P6, PT, R19, R231, PT ;  /* 0x000000e71300720c */ /* 0x000fe40003fc6270 */
[----:B------:R-:W-:Y:S02]  /*13e70*/  FMNMX3.FTZ R2, R2, R11, R10, !PT ;  /* 0x0000000b02027276 */ /* 0x000fe4000781000a */
[----:B-1----:R-:W-:Y:S02]  /*13e80*/  FMNMX.FTZ R135, R0, R135, !PT ;  /* 0x0000008700877209 */ /* 0x002fe40007810000 */
[----:B------:R-:W-:Y:S02]  /*13e90*/  FSEL R140, R140, -INF , !P6 ;  /* 0xff8000008c8c7808 */ /* 0x000fe40007000000 */
[----:B------:R-:W-:Y:S02]  /*13ea0*/  FMNMX3.FTZ R0, R2, R192, R194, !PT ;  /* 0x000000c002007276 */ /* 0x000fe400078100c2 */
[----:B------:R-:W-:Y:S02]  /*13eb0*/  FSEL R207, R24, -INF , !P1 ;  /* 0xff80000018cf7808 */ /* 0x000fe40004800000 */
[----:B------:R-:W-:Y:S02]  /*13ec0*/  FMNMX3.FTZ R0, R0, R137, R140, !PT ;  /* 0x0000008900007276 */ /* 0x000fe4000781008c */
[CC--:B------:R-:W-:Y:S02]  /*13ed0*/  ISETP.GT.AND P6, PT, R227.reuse, R20.reuse, PT ;  /* 0x00000014e300720c */ /* 0x0c0fe40003fc4270 */
[----:B------:R-:W-:Y:S01]  /*13ee0*/  ISETP.GT.AND P1, PT, R227, R19, PT ;  /* 0x00000013e300720c */ /* 0x000fe20003f24270 */
[----:B------:R-:W1:Y:S01]  /*13ef0*/  SHFL.BFLY PT, R2, R0, 0x2, 0x1f ;  /* 0x0c401f0000027f89 */ /* 0x000e6200000e0000 */
[----:B------:R-:W-:Y:S02]  /*13f00*/  FSEL R195, R133, -INF , !P0 ;  /* 0xff80000085c37808 */ /* 0x000fe40004000000 */
[----:B--2---:R-:W-:Y:S02]  /*13f10*/  FSEL R21, R21, -INF , !P6 ;  /* 0xff80000015157808 */ /* 0x004fe40007000000 */
[-C--:B------:R-:W-:Y:S02]  /*13f20*/  ISETP.GE.AND P0, PT, R20, R229.reuse, PT ;  /* 0x000000e51400720c */ /* 0x080fe40003f06270 */
[----:B------:R-:W-:Y:S02]  /*13f30*/  ISETP.GE.AND P6, PT, R19, R229, PT ;  /* 0x000000e51300720c */ /* 0x000fe40003fc6270 */
[----:B---3--:R-:W-:Y:S02]  /*13f40*/  FSEL R18, R18, -INF , !P1 ;  /* 0xff80000012127808 */ /* 0x008fe40004800000 */
[----:B------:R-:W-:Y:S02]  /*13f50*/  FSEL R196, R28, -INF , !P3 ;  /* 0xff8000001cc47808 */ /* 0x000fe40005800000 */
[C---:B------:R-:W-:Y:S02]  /*13f60*/  ISETP.GT.AND P3, PT, R235.reuse, R20, PT ;  /* 0x00000014eb00720c */ /* 0x040fe40003f64270 */
[----:B------:R-:W-:Y:S02]  /*13f70*/  FMNMX3.FTZ R133, R138, R16, R15, !PT ;  /* 0x000000108a857276 */ /* 0x000fe4000781000f */
[----:B------:R-:W-:Y:S02]  /*13f80*/  ISETP.GT.AND P1, PT, R235, R19, PT ;  /* 0x00000013eb00720c */ /* 0x000fe40003f24270 */
[----:B------:R-:W-:Y:S02]  /*13f90*/  FSEL R249, R21, -INF , !P0 ;  /* 0xff80000015f97808 */ /* 0x000fe40004000000 */
[----:B------:R-:W-:Y:S02]  /*13fa0*/  FSEL R208, R18, -INF , !P6 ;  /* 0xff80000012d07808 */ /* 0x000fe40007000000 */
[----:B------:R-:W-:Y:S02]  /*13fb0*/  FSEL R206, R25, -INF , !P2 ;  /* 0xff80000019ce7808 */ /* 0x000fe40005000000 */
[----:B------:R-:W-:Y:S02]  /*13fc0*/  ISETP.GE.AND P0, PT, R19, R230, PT ;  /* 0x000000e61300720c */ /* 0x000fe40003f06270 */
[----:B------:R-:W-:Y:S02]  /*13fd0*/  FMNMX3.FTZ R133, R133, R22, R6, !PT ;  /* 0x0000001685857276 */ /* 0x000fe40007810006 */
[----:B------:R-:W-:Y:S02]  /*13fe0*/  ISETP.GE.AND P2, PT, R20, R230, PT ;  /* 0x000000e61400720c */ /* 0x000fe40003f46270 */
[----:B------:R-:W-:Y:S01]  /*13ff0*/  FSEL R19, R34, -INF , !P3 ;  /* 0xff80000022137808 */ /* 0x000fe20005800000 */
[----:B------:R-:W2:Y:S01]  /*14000*/  SHFL.BFLY PT, R20, R135, 0x1, 0x1f ;  /* 0x0c201f0087147f89 */ /* 0x000ea200000e0000 */
[----:B------:R-:W-:Y:S02]  /*14010*/  FSEL R18, R35, -INF , !P1 ;  /* 0xff80000023127808 */ /* 0x000fe40004800000 */
[----:B------:R-:W-:Y:S02]  /*14020*/  FMNMX3.FTZ R133, R133, R206, R207, !PT ;  /* 0x000000ce85857276 */ /* 0x000fe400078100cf */
[----:B------:R-:W-:Y:S02]  /*14030*/  FSEL R250, R19, -INF , !P2 ;  /* 0xff80000013fa7808 */ /* 0x000fe40005000000 */
[----:B------:R-:W-:Y:S02]  /*14040*/  FSEL R251, R18, -INF , !P0 ;  /* 0xff80000012fb7808 */ /* 0x000fe40004000000 */
[----:B-1----:R-:W-:Y:S02]  /*14050*/  FMNMX.FTZ R0, R0, R2, !PT ;  /* 0x0000000200007209 */ /* 0x002fe40007810000 */
[----:B------:R-:W-:Y:S02]  /*14060*/  FMNMX3.FTZ R133, R133, R250, R251, !PT ;  /* 0x000000fa85857276 */ /* 0x000fe400078100fb */
[----:B------:R-:W-:Y:S01]  /*14070*/  FMNMX3.FTZ R134, R132, R14, R17, !PT ;  /* 0x0000000e84867276 */ /* 0x000fe20007810011 */
[----:B------:R-:W1:Y:S03]  /*14080*/  SHFL.BFLY PT, R2, R0, 0x1, 0x1f ;  /* 0x0c201f0000027f89 */ /* 0x000e6600000e0000 */
[----:B------:R-:W-:Y:S05]  /*14090*/  FMNMX3.FTZ R134, R134, R9, R4, !PT ;  /* 0x0000000986867276 */ /* 0x000fea0007810004 */
[----:B------:R-:W3:Y:S01]  /*140a0*/  SHFL.BFLY PT, R19, R133, 0x2, 0x1f ;  /* 0x0c401f0085137f89 */ /* 0x000ee200000e0000 */
[----:B------:R-:W-:Y:S02]  /*140b0*/  FMNMX3.FTZ R134, R134, R195, R196, !PT ;  /* 0x000000c386867276 */ /* 0x000fe400078100c4 */
[----:B--2---:R-:W-:Y:S02]  /*140c0*/  FMNMX.FTZ R135, R135, R20, !PT ;  /* 0x0000001487877209 */ /* 0x004fe40007810000 */
[----:B------:R-:W-:Y:S02]  /*140d0*/  FMNMX3.FTZ R134, R134, R249, R208, !PT ;  /* 0x000000f986867276 */ /* 0x000fe400078100d0 */
[C---:B------:R-:W-:Y:S01]  /*140e0*/  FSETP.NEU.FTZ.AND P1, PT, R135.reuse, -INF , PT ;  /* 0xff8000008700780b */ /* 0x040fe20003f3d000 */
[----:B------:R-:W-:Y:S02]  /*140f0*/  FMUL.FTZ R141, R135, UR4 ;  /* 0x00000004878d7c20 */ /* 0x000fe40008410000 */
[----:B------:R-:W2:Y:S03]  /*14100*/  SHFL.BFLY PT, R18, R134, 0x2, 0x1f ;  /* 0x0c401f0086127f89 */ /* 0x000ea600000e0000 */
[----:B------:R-:W-:Y:S02]  /*14110*/  FSEL R141, R141, RZ, P1 ;  /* 0x000000ff8d8d7208 */ /* 0x000fe40000800000 */
[----:B-1----:R-:W-:Y:S03]  /*14120*/  FMNMX.FTZ R136, R0, R2, !PT ;  /* 0x0000000200887209 */ /* 0x002fe60007810000 */
[--C-:B------:R-:W-:Y:S01]  /*14130*/  FFMA.FTZ R5, R5, UR4, -R141.reuse ;  /* 0x0000000405057c23 */ /* 0x100fe2000801088d */
[--C-:B------:R-:W-:Y:S01]  /*14140*/  FFMA.FTZ R7, R7, UR4, -R141.reuse ;  /* 0x0000000407077c23 */ /* 0x100fe2000801088d */
[--C-:B------:R-:W-:Y:S01]  /*14150*/  FFMA.FTZ R8, R8, UR4, -R141.reuse ;  /* 0x0000000408087c23 */ /* 0x100fe2000801088d */
[----:B---3--:R-:W-:Y:S01]  /*14160*/  FMNMX.FTZ R133, R133, R19, !PT ;  /* 0x0000001385857209 */ /* 0x008fe20007810000 */
[C---:B------:R-:W-:Y:S01]  /*14170*/  FMUL.FTZ R143, R136.reuse, UR4 ;  /* 0x00000004888f7c20 */ /* 0x040fe20008410000 */
[----:B------:R-:W-:Y:S01]  /*14180*/  FSETP.NEU.FTZ.AND P0, PT, R136, -INF , PT ;  /* 0xff8000008800780b */ /* 0x000fe20003f1d000 */
[----:B------:R1:W-:Y:S01]  /*14190*/  MUFU.EX2 R248, R5 ;  /* 0x0000000500f87308 */ /* 0x0003e20000000800 */
[----:B------:R-:W-:Y:S01]  /*141a0*/  FFMA.FTZ R12, R12, UR4, -R141 ;  /* 0x000000040c0c7c23 */ /* 0x000fe2000801088d */
[----:B------:R-:W3:Y:S01]  /*141b0*/  SHFL.BFLY PT, R2, R133, 0x1, 0x1f ;  /* 0x0c201f0085027f89 */ /* 0x000ee200000e0000 */
[----:B------:R-:W-:Y:S05]  /*141c0*/  FSEL R143, R143, RZ, P0 ;  /* 0x000000ff8f8f7208 */ /* 0x000fea0000000000 */
[--C-:B------:R-:W-:Y:S02]  /*141d0*/  FFMA.FTZ R0, R142, UR4, -R143.reuse ;  /* 0x000000048e007c23 */ /* 0x100fe4000801088f */
[----:B------:R-:W4:Y:S01]  /*141e0*/  MUFU.EX2 R246, R7 ;  /* 0x0000000700f67308 */ /* 0x000f220000000800 */
[----:B--2---:R-:W-:Y:S01]  /*141f0*/  FMNMX.FTZ R134, R134, R18, !PT ;  /* 0x0000001286867209 */ /* 0x004fe20007810000 */
[--C-:B------:R-:W-:Y:S01]  /*14200*/  FFMA.FTZ R11, R11, UR4, -R143.reuse ;  /* 0x000000040b0b7c23 */ /* 0x100fe2000801088f */
[--C-:B------:R-:W-:Y:S01]  /*14210*/  FFMA.FTZ R10, R10, UR4, -R143.reuse ;  /* 0x000000040a0a7c23 */ /* 0x100fe2000801088f */
[--C-:B------:R-:W-:Y:S01]  /*14220*/  FFMA.FTZ R13, R13, UR4, -R143.reuse ;  /* 0x000000040d0d7c23 */ /* 0x100fe2000801088f */
[----:B------:R-:W-:Y:S05]  /*14230*/  FFMA.FTZ R137, R137, UR4, -R143 ;  /* 0x0000000489897c23 */ /* 0x000fea000801088f */
[----:B------:R2:W-:Y:S01]  /*14240*/  MUFU.EX2 R244, R0 ;  /* 0x0000000000f47308 */ /* 0x0005e20000000800 */
[----:B-1----:R-:W1:Y:S09]  /*14250*/  SHFL.BFLY PT, R5, R134, 0x1, 0x1f ;  /* 0x0c201f0086057f89 */ /* 0x002e7200000e0000 */
[----:B------:R-:W-:Y:S01]  /*14260*/  MUFU.EX2 R245, R8 ;  /* 0x0000000800f57308 */ /* 0x000fe20000000800 */
[----:B---3--:R-:W-:Y:S02]  /*14270*/  FMNMX.FTZ R133, R133, R2, !PT ;  /* 0x0000000285857209 */ /* 0x008fe40007810000 */
[----:B----4-:R-:W-:Y:S02]  /*14280*/  F2FP.F16.F32.PACK_AB R180, R246, R248 ;  /* 0x000000f8f6b4723e */ /* 0x010fe400000000ff */
[C---:B------:R-:W-:Y:S01]  /*14290*/  FSETP.NEU.FTZ.AND P2, PT, R133.reuse, -INF , PT ;  /* 0xff8000008500780b */ /* 0x040fe20003f5d000 */
[----:B------:R-:W-:Y:S04]  /*142a0*/  FMUL.FTZ R188, R133, UR4 ;  /* 0x0000000485bc7c20 */ /* 0x000fe80008410000 */
[----:B------:R-:W3:Y:S01]  /*142b0*/  MUFU.EX2 R247, R12 ;  /* 0x0000000c00f77308 */ /* 0x000ee20000000800 */
[----:B------:R-:W-:Y:S05]  /*142c0*/  FSEL R188, R188, RZ, P2 ;  /* 0x000000ffbcbc7208 */ /* 0x000fea0001000000 */
[--C-:B--2---:R-:W-:Y:S01]  /*142d0*/  FFMA.FTZ R0, R22, UR4, -R188.reuse ;  /* 0x0000000416007c23 */ /* 0x104fe200080108bc */
[----:B-1----:R-:W-:Y:S01]  /*142e0*/  FMNMX.FTZ R134, R134, R5, !PT ;  /* 0x0000000586867209 */ /* 0x002fe20007810000 */
[----:B------:R-:W1:Y:S01]  /*142f0*/  LDSM.16.MT88.4 R20, [R212+0xa000] ;  /* 0x00a00000d414783b */ /* 0x000e620000004200 */
[--C-:B------:R-:W-:Y:S01]  /*14300*/  FFMA.FTZ R16, R16, UR4, -R188.reuse ;  /* 0x0000000410107c23 */ /* 0x100fe200080108bc */
[----:B------:R2:W-:Y:S01]  /*14310*/  MUFU.EX2 R210, R0 ;  /* 0x0000000000d27308 */ /* 0x0005e20000000800 */
[C---:B------:R-:W-:Y:S01]  /*14320*/  FSETP.NEU.FTZ.AND P3, PT, R134.reuse, -INF , PT ;  /* 0xff8000008600780b */ /* 0x040fe20003f7d000 */
[----:B------:R-:W-:Y:S01]  /*14330*/  FMUL.FTZ R142, R134, UR4 ;  /* 0x00000004868e7c20 */ /* 0x000fe20008410000 */
[--C-:B------:R-:W-:Y:S01]  /*14340*/  FFMA.FTZ R15, R15, UR4, -R188.reuse ;  /* 0x000000040f0f7c23 */ /* 0x100fe200080108bc */
[----:B------:R-:W-:Y:S01]  /*14350*/  FFMA.FTZ R6, R6, UR4, -R188 ;  /* 0x0000000406067c23 */ /* 0x000fe200080108bc */
[----:B---3--:R-:W-:Y:S02]  /*14360*/  F2FP.F16.F32.PACK_AB R182, R247, R245 ;  /* 0x000000f5f7b6723e */ /* 0x008fe400000000ff */
[----:B------:R-:W-:Y:S03]  /*14370*/  FSEL R142, R142, RZ, P3 ;  /* 0x000000ff8e8e7208 */ /* 0x000fe60001800000 */
[----:B------:R-:W-:Y:S02]  /*14380*/  MUFU.EX2 R211, R16 ;  /* 0x0000001000d37308 */ /* 0x000fe40000000800 */
[--C-:B------:R-:W-:Y:S01]  /*14390*/  FFMA.FTZ R14, R14, UR4, -R142.reuse ;  /* 0x000000040e0e7c23 */ /* 0x100fe2000801088e */
[--C-:B------:R-:W-:Y:S01]  /*143a0*/  FFMA.FTZ R17, R17, UR4, -R142.reuse ;  /* 0x0000000411117c23 */ /* 0x100fe2000801088e */
[--C-:B------:R-:W-:Y:S01]  /*143b0*/  FFMA.FTZ R9, R9, UR4, -R142.reuse ;  /* 0x0000000409097c23 */ /* 0x100fe2000801088e */
[----:B------:R-:W-:Y:S05]  /*143c0*/  FFMA.FTZ R4, R4, UR4, -R142 ;  /* 0x0000000404047c23 */ /* 0x000fea000801088e */
[----:B------:R-:W3:Y:S01]  /*143d0*/  MUFU.EX2 R209, R6 ;  /* 0x0000000600d17308 */ /* 0x000ee20000000800 */
[----:B--2---:R-:W-:Y:S05]  /*143e0*/  FSEL R0, R135, RZ, P1 ;  /* 0x000000ff87007208 */ /* 0x004fea0000800000 */
[----:B------:R-:W-:Y:S01]  /*143f0*/  FADD.FTZ R0, -R0, R3 ;  /* 0x0000000300007221 */ /* 0x000fe20000010100 */
[----:B------:R-:W-:Y:S03]  /*14400*/  FSEL R3, R134, RZ, P3 ;  /* 0x000000ff86037208 */ /* 0x000fe60001800000 */
[----:B------:R-:W-:Y:S01]  /*14410*/  MUFU.EX2 R240, R17 ;  /* 0x0000001100f07308 */ /* 0x000fe20000000800 */
[----:B------:R-:W-:Y:S01]  /*14420*/  FMUL.FTZ R0, R0, UR4 ;  /* 0x0000000400007c20 */ /* 0x000fe20008410000 */
[----:B------:R-:W-:Y:S08]  /*14430*/  FADD.FTZ R3, -R3, R132 ;  /* 0x0000008403037221 */ /* 0x000ff00000010100 */
[----:B------:R2:W4:Y:S01]  /*14440*/  MUFU.EX2 R132, R0 ;  /* 0x0000000000847308 */ /* 0x0005220000000800 */
[----:B------:R-:W-:Y:S01]  /*14450*/  FMUL.FTZ R3, R3, UR4 ;  /* 0x0000000403037c20 */ /* 0x000fe20008410000 */
[----:B---3--:R-:W-:Y:S08]  /*14460*/  F2FP.F16.F32.PACK_AB R179, R209, R210 ;  /* 0x000000d2d1b3723e */ /* 0x008ff000000000ff */
[----:B------:R3:W-:Y:S10]  /*14470*/  MUFU.EX2 R237, R9 ;  /* 0x0000000900ed7308 */ /* 0x0007f40000000800 */
[----:B------:R-:W5:Y:S01]  /*14480*/  MUFU.EX2 R239, R4 ;  /* 0x0000000400ef7308 */ /* 0x000f620000000800 */
[----:B--2---:R-:W-:Y:S01]  /*14490*/  FSEL R0, R133, RZ, P2 ;  /* 0x000000ff85007208 */ /* 0x004fe20001000000 */
[C---:B----4-:R-:W-:Y:S01]  /*144a0*/  FMUL.FTZ R8, R132.reuse, R148 ;  /* 0x0000009484087220 */ /* 0x050fe20000410000 */
[C---:B------:R-:W-:Y:S01]  /*144b0*/  FMUL.FTZ R12, R132.reuse, R152 ;  /* 0x00000098840c7220 */ /* 0x040fe20000410000 */
[C---:B------:R-:W-:Y:S01]  /*144c0*/  FMUL.FTZ R24, R132.reuse, R164 ;  /* 0x000000a484187220 */ /* 0x040fe20000410000 */
[----:B------:R-:W-:Y:S01]  /*144d0*/  FMUL.FTZ R25, R132, R165 ;  /* 0x000000a584197220 */ /* 0x000fe20000410000 */
[----:B------:R-:W-:Y:S01]  /*144e0*/  FADD.FTZ R2, -R0, R138 ;  /* 0x0000008a00027221 */ /* 0x000fe20000010100 */
[----:B------:R-:W-:Y:S03]  /*144f0*/  FSEL R0, R136, RZ, P0 ;  /* 0x000000ff88007208 */ /* 0x000fe60000000000 */
[----:B------:R-:W2:Y:S01]  /*14500*/  MUFU.EX2 R3, R3 ;  /* 0x0000000300037308 */ /* 0x000ea20000000800 */
[----:B---3--:R-:W-:Y:S01]  /*14510*/  FMUL.FTZ R9, R132, R149 ;  /* 0x0000009584097220 */ /* 0x008fe20000410000 */
[----:B------:R-:W-:Y:S01]  /*14520*/  FMUL.FTZ R2, R2, UR4 ;  /* 0x0000000402027c20 */ /* 0x000fe20008410000 */
[----:B------:R-:W-:Y:S01]  /*14530*/  IADD3 R138, PT, PT, R212, 0xa040, RZ ;  /* 0x0000a040d48a7810 */ /* 0x000fe20007ffe0ff */
[----:B------:R-:W-:Y:S01]  /*14540*/  FADD.FTZ R0, -R0, R139 ;  /* 0x0000008b00007221 */ /* 0x000fe20000010100 */
[--C-:B------:R-:W-:Y:S01]  /*14550*/  FFMA.FTZ R139, R189, UR4, -R141.reuse ;  /* 0x00000004bd8b7c23 */ /* 0x100fe2000801088d */
[----:B------:R-:W-:Y:S01]  /*14560*/  @P4 IADD3 R138, PT, PT, R197, -0x40, RZ ;  /* 0xffffffc0c58a4810 */ /* 0x000fe20007ffe0ff */
[----:B------:R-:W-:Y:S03]  /*14570*/  FMUL.FTZ R28, R132, R168 ;  /* 0x000000a8841c7220 */ /* 0x000fe60000410000 */
[----:B------:R-:W3:Y:S01]  /*14580*/  MUFU.EX2 R2, R2 ;  /* 0x0000000200027308 */ /* 0x000ee20000000800 */
[----:B------:R-:W-:Y:S01]  /*14590*/  FMUL.FTZ R0, R0, UR4 ;  /* 0x0000000400007c20 */ /* 0x000fe20008410000 */
[----:B-----5:R-:W-:Y:S01]  /*145a0*/  F2FP.F16.F32.PACK_AB R178, R239, R237 ;  /* 0x000000edefb2723e */ /* 0x020fe200000000ff */
[C---:B------:R-:W-:Y:S01]  /*145b0*/  FMUL.FTZ R29, R132.reuse, R169 ;  /* 0x000000a9841d7220 */ /* 0x040fe20000410000 */
[C---:B------:R-:W-:Y:S01]  /*145c0*/  FMUL.FTZ R40, R132.reuse, R40 ;  /* 0x0000002884287220 */ /* 0x040fe20000410000 */
[C---:B------:R-:W-:Y:S01]  /*145d0*/  FMUL.FTZ R41, R132.reuse, R41 ;  /* 0x0000002984297220 */ /* 0x040fe20000410000 */
[C---:B------:R-:W-:Y:S01]  /*145e0*/  FMUL.FTZ R44, R132.reuse, R44 ;  /* 0x0000002c842c7220 */ /* 0x040fe20000410000 */
[----:B------:R-:W-:Y:S03]  /*145f0*/  FMUL.FTZ R45, R132, R45 ;  /* 0x0000002d842d7220 */ /* 0x000fe60000410000 */
[----:B------:R-:W4:Y:S01]  /*14600*/  MUFU.EX2 R238, R14 ;  /* 0x0000000e00ee7308 */ /* 0x000f220000000800 */
[C---:B--2---:R-:W-:Y:S01]  /*14610*/  FMUL.FTZ R4, R3.reuse, R144 ;  /* 0x0000009003047220 */ /* 0x044fe20000410000 */
[C---:B------:R-:W-:Y:S01]  /*14620*/  FMUL.FTZ R5, R3.reuse, R145 ;  /* 0x0000009103057220 */ /* 0x040fe20000410000 */
[C---:B------:R-:W-:Y:S01]  /*14630*/  FMUL.FTZ R16, R3.reuse, R156 ;  /* 0x0000009c03107220 */ /* 0x040fe20000410000 */
[C---:B------:R-:W-:Y:S01]  /*14640*/  FMUL.FTZ R17, R3.reuse, R157 ;  /* 0x0000009d03117220 */ /* 0x040fe20000410000 */
[C---:B------:R-:W-:Y:S01]  /*14650*/  FMUL.FTZ R32, R3.reuse, R172 ;  /* 0x000000ac03207220 */ /* 0x040fe20000410000 */
[C---:B------:R-:W-:Y:S01]  /*14660*/  FMUL.FTZ R33, R3.reuse, R173 ;  /* 0x000000ad03217220 */ /* 0x040fe20000410000 */
[C---:B------:R-:W-:Y:S03]  /*14670*/  FMUL.FTZ R36, R3.reuse, R36 ;  /* 0x0000002403247220 */ /* 0x040fe60000410000 */
[----:B------:R-:W2:Y:S01]  /*14680*/  MUFU.EX2 R236, R15 ;  /* 0x0000000f00ec7308 */ /* 0x000ea20000000800 */
[C---:B---3--:R-:W-:Y:S01]  /*14690*/  FMUL.FTZ R6, R2.reuse, R146 ;  /* 0x0000009202067220 */ /* 0x048fe20000410000 */
[C---:B------:R-:W-:Y:S01]  /*146a0*/  FMUL.FTZ R7, R2.reuse, R147 ;  /* 0x0000009302077220 */ /* 0x040fe20000410000 */
[C---:B------:R-:W-:Y:S01]  /*146b0*/  FMUL.FTZ R18, R2.reuse, R158 ;  /* 0x0000009e02127220 */ /* 0x040fe20000410000 */
[----:B------:R-:W3:Y:S01]  /*146c0*/  LDSM.16.MT88.4 R144, [R138] ;  /* 0x000000008a90783b */ /* 0x000ee20000004200 */
[C---:B------:R-:W-:Y:S01]  /*146d0*/  FMUL.FTZ R19, R2.reuse, R159 ;  /* 0x0000009f02137220 */ /* 0x040fe20000410000 */
[C---:B------:R-:W-:Y:S01]  /*146e0*/  FMUL.FTZ R34, R2.reuse, R174 ;  /* 0x000000ae02227220 */ /* 0x040fe20000410000 */
[----:B------:R-:W-:Y:S03]  /*146f0*/  FMUL.FTZ R35, R2, R175 ;  /* 0x000000af02237220 */ /* 0x000fe60000410000 */
[----:B------:R-:W5:Y:S01]  /*14700*/  MUFU.EX2 R241, R13 ;  /* 0x0000000d00f17308 */ /* 0x000f620000000800 */
[----:B----4-:R-:W-:Y:S01]  /*14710*/  F2FP.F16.F32.PACK_AB R176, R240, R238 ;  /* 0x000000eef0b0723e */ /* 0x010fe200000000ff */
[C---:B------:R-:W-:Y:S01]  /*14720*/  FMUL.FTZ R37, R3.reuse, R37 ;  /* 0x0000002503257220 */ /* 0x040fe20000410000 */
[C---:B------:R-:W-:Y:S01]  /*14730*/  FMUL.FTZ R38, R2.reuse, R38 ;  /* 0x0000002602267220 */ /* 0x040fe20000410000 */
[----:B------:R-:W-:Y:S01]  /*14740*/  LDSM.16.MT88.4 R156, [R212+0xa800] ;  /* 0x00a80000d49c783b */ /* 0x000fe20000004200 */
[----:B------:R-:W-:Y:S01]  /*14750*/  FMUL.FTZ R39, R2, R39 ;  /* 0x0000002702277220 */ /* 0x000fe20000410000 */
[----:B------:R-:W-:Y:S01]  /*14760*/  MOV R152, R201 ;  /* 0x000000c900987202 */ /* 0x000fe20000000f00 */
[C---:B------:R-:W-:Y:S03]  /*14770*/  FMUL.FTZ R48, R3.reuse, R48 ;  /* 0x0000003003307220 */ /* 0x040fe60000410000 */
[----:B------:R-:W-:Y:S01]  /*14780*/  MUFU.EX2 R243, R11 ;  /* 0x0000000b00f37308 */ /* 0x000fe20000000800 */
[----:B--2---:R-:W-:Y:S01]  /*14790*/  F2FP.F16.F32.PACK_AB R177, R236, R211 ;  /* 0x000000d3ecb1723e */ /* 0x004fe200000000ff */
[C---:B------:R-:W-:Y:S01]  /*147a0*/  FMUL.FTZ R49, R3.reuse, R49 ;  /* 0x0000003103317220 */ /* 0x040fe20000410000 */
[C---:B------:R-:W-:Y:S01]  /*147b0*/  FMUL.FTZ R50, R2.reuse, R50 ;  /* 0x0000003202327220 */ /* 0x040fe20000410000 */
[----:B------:R-:W-:Y:S01]  /*147c0*/  LDSM.16.MT88.4 R172, [R223] ;  /* 0x00000000dfac783b */ /* 0x000fe20000004200 */
[----:B------:R-:W-:Y:S01]  /*147d0*/  FMUL.FTZ R51, R2, R51 ;  /* 0x0000003302337220 */ /* 0x000fe20000410000 */
[C---:B------:R-:W-:Y:S01]  /*147e0*/  FMUL.FTZ R52, R3.reuse, R52 ;  /* 0x0000003403347220 */ /* 0x040fe20000410000 */
[C---:B------:R-:W-:Y:S01]  /*147f0*/  FMUL.FTZ R53, R3.reuse, R53 ;  /* 0x0000003503357220 */ /* 0x040fe20000410000 */
[-C--:B-1----:R-:W-:Y:S02]  /*14800*/  HMMA.16816.F32 R4, R176, R20.reuse, R4 ;  /* 0x00000014b004723c */ /* 0x082fe40000001804 */
[----:B------:R-:W1:Y:S03]  /*14810*/  MUFU.EX2 R242, R10 ;  /* 0x0000000a00f27308 */ /* 0x000e660000000800 */
[----:B-----5:R-:W-:Y:S01]  /*14820*/  F2FP.F16.F32.PACK_AB R181, R244, R241 ;  /* 0x000000f1f4b5723e */ /* 0x020fe200000000ff */
[----:B------:R-:W-:Y:S01]  /*14830*/  FMUL.FTZ R13, R132, R153 ;  /* 0x00000099840d7220 */ /* 0x000fe20000410000 */
[C---:B------:R-:W-:Y:S01]  /*14840*/  FMUL.FTZ R54, R2.reuse, R54 ;  /* 0x0000003602367220 */ /* 0x040fe20000410000 */
[----:B------:R-:W-:Y:S04]  /*14850*/  FMUL.FTZ R55, R2, R55 ;  /* 0x0000003702377220 */ /* 0x000fe80000410000 */
[----:B------:R-:W2:Y:S01]  /*14860*/  MUFU.EX2 R0, R0 ;  /* 0x0000000000007308 */ /* 0x000ea20000000800 */
[C---:B------:R-:W-:Y:S01]  /*14870*/  FMUL.FTZ R56, R132.reuse, R56 ;  /* 0x0000003884387220 */ /* 0x040fe20000410000 */
[C---:B------:R-:W-:Y:S01]  /*14880*/  FMUL.FTZ R57, R132.reuse, R57 ;  /* 0x0000003984397220 */ /* 0x040fe20000410000 */
[C---:B------:R-:W-:Y:S01]  /*14890*/  FMUL.FTZ R60, R132.reuse, R60 ;  /* 0x0000003c843c7220 */ /* 0x040fe20000410000 */
[----:B------:R-:W-:Y:S01]  /*148a0*/  FMUL.FTZ R61, R132, R61 ;  /* 0x0000003d843d7220 */ /* 0x000fe20000410000 */
[C---:B------:R-:W-:Y:S01]  /*148b0*/  FMUL.FTZ R64, R3.reuse, R64 ;  /* 0x0000004003407220 */ /* 0x040fe20000410000 */
[C---:B------:R-:W-:Y:S01]  /*148c0*/  FMUL.FTZ R65, R3.reuse, R65 ;  /* 0x0000004103417220 */ /* 0x040fe20000410000 */
[----:B------:R-:W-:Y:S03]  /*148d0*/  FMUL.FTZ R66, R2, R66 ;  /* 0x0000004202427220 */ /* 0x000fe60000410000 */
[----:B------:R4:W-:Y:S01]  /*148e0*/  MUFU.EX2 R205, R139 ;  /* 0x0000008b00cd7308 */ /* 0x0009e20000000800 */
[----:B-1----:R-:W-:Y:S01]  /*148f0*/  F2FP.F16.F32.PACK_AB R183, R242, R243 ;  /* 0x000000f3f2b7723e */ /* 0x002fe200000000ff */
[C---:B------:R-:W-:Y:S01]  /*14900*/  FMUL.FTZ R67, R2.reuse, R67 ;  /* 0x0000004302437220 */ /* 0x040fe20000410000 */
[C---:B------:R-:W-:Y:S01]  /*14910*/  FMUL.FTZ R68, R3.reuse, R68 ;  /* 0x0000004403447220 */ /* 0x040fe20000410000 */
[C---:B------:R-:W-:Y:S01]  /*14920*/  FMUL.FTZ R69, R3.reuse, R69 ;  /* 0x0000004503457220 */ /* 0x040fe20000410000 */
[C---:B------:R-:W-:Y:S01]  /*14930*/  FMUL.FTZ R70, R2.reuse, R70 ;  /* 0x0000004602467220 */ /* 0x040fe20000410000 */
[----:B------:R-:W-:Y:S01]  /*14940*/  FMUL.FTZ R71, R2, R71 ;  /* 0x0000004702477220 */ /* 0x000fe20000410000 */
[C---:B------:R-:W-:Y:S01]  /*14950*/  FMUL.FTZ R72, R132.reuse, R72 ;  /* 0x0000004884487220 */ /* 0x040fe20000410000 */
[----:B------:R-:W-:Y:S01]  /*14960*/  FMUL.FTZ R73, R132, R73 ;  /* 0x0000004984497220 */ /* 0x000fe20000410000 */
[C---:B--2---:R-:W-:Y:S01]  /*14970*/  FMUL.FTZ R10, R0.reuse, R150 ;  /* 0x00000096000a7220 */ /* 0x044fe20000410000 */
[C---:B------:R-:W-:Y:S01]  /*14980*/  FMUL.FTZ R11, R0.reuse, R151 ;  /* 0x00000097000b7220 */ /* 0x040fe20000410000 */
[C---:B------:R-:W-:Y:S01]  /*14990*/  FMUL.FTZ R14, R0.reuse, R154 ;  /* 0x0000009a000e7220 */ /* 0x040fe20000410000 */
[----:B------:R-:W1:Y:S01]  /*149a0*/  LDSM.16.MT88.4 R148, [R219+0xa000] ;  /* 0x00a00000db94783b */ /* 0x000e620000004200 */
[C---:B------:R-:W-:Y:S01]  /*149b0*/  FMUL.FTZ R15, R0.reuse, R155 ;  /* 0x0000009b000f7220 */ /* 0x040fe20000410000 */
[C---:B------:R-:W-:Y:S01]  /*149c0*/  FMUL.FTZ R26, R0.reuse, R166 ;  /* 0x000000a6001a7220 */ /* 0x040fe20000410000 */
[C---:B------:R-:W-:Y:S01]  /*149d0*/  FMUL.FTZ R27, R0.reuse, R167 ;  /* 0x000000a7001b7220 */ /* 0x040fe20000410000 */
[----:B------:R-:W-:Y:S01]  /*149e0*/  FMUL.FTZ R30, R0, R170 ;  /* 0x000000aa001e7220 */ /* 0x000fe20000410000 */
[C---:B------:R-:W-:Y:S01]  /*149f0*/  HMMA.16816.F32 R8, R180.reuse, R20, R8 ;  /* 0x00000014b408723c */ /* 0x040fe20000001808 */
[----:B------:R2:W-:Y:S03]  /*14a00*/  MUFU.EX2 R200, R137 ;  /* 0x0000008900c87308 */ /* 0x0005e60000000800 */
[--C-:B----4-:R-:W-:Y:S01]  /*14a10*/  FFMA.FTZ R139, R190, UR4, -R141.reuse ;  /* 0x00000004be8b7c23 */ /* 0x110fe2000801088d */
[C---:B------:R-:W-:Y:S01]  /*14a20*/  FMUL.FTZ R20, R3.reuse, R160 ;  /* 0x000000a003147220 */ /* 0x040fe20000410000 */
[----:B------:R-:W-:Y:S01]  /*14a30*/  FMUL.FTZ R21, R3, R161 ;  /* 0x000000a103157220 */ /* 0x000fe20000410000 */
[C---:B------:R-:W-:Y:S01]  /*14a40*/  FMUL.FTZ R31, R0.reuse, R171 ;  /* 0x000000ab001f7220 */ /* 0x040fe20000410000 */
[-C--:B------:R-:W-:Y:S03]  /*14a50*/  HMMA.16816.F32 R12, R180, R22.reuse, R12 ;  /* 0x00000016b40c723c */ /* 0x080fe6000000180c */
[----:B------:R4:W-:Y:S01]  /*14a60*/  MUFU.EX2 R203, R139 ;  /* 0x0000008b00cb7308 */ /* 0x0009e20000000800 */
[C---:B------:R-:W-:Y:S01]  /*14a70*/  FMUL.FTZ R42, R0.reuse, R42 ;  /* 0x0000002a002a7220 */ /* 0x040fe20000410000 */
[C---:B------:R-:W-:Y:S01]  /*14a80*/  FMUL.FTZ R43, R0.reuse, R43 ;  /* 0x0000002b002b7220 */ /* 0x040fe20000410000 */
[C---:B------:R-:W-:Y:S01]  /*14a90*/  FMUL.FTZ R46, R0.reuse, R46 ;  /* 0x0000002e002e7220 */ /* 0x040fe20000410000 */
[C---:B------:R-:W-:Y:S01]  /*14aa0*/  FMUL.FTZ R47, R0.reuse, R47 ;  /* 0x0000002f002f7220 */ /* 0x040fe20000410000 */
[----:B------:R-:W-:Y:S01]  /*14ab0*/  FMUL.FTZ R58, R0, R58 ;  /* 0x0000003a003a7220 */ /* 0x000fe20000410000 */
[C---:B------:R-:W-:Y:S04]  /*14ac0*/  HMMA.16816.F32 R16, R176.reuse, R22, R16 ;  /* 0x00000016b010723c */ /* 0x040fe80000001810 */
[C---:B------:R-:W-:Y:S01]  /*14ad0*/  FMUL.FTZ R22, R2.reuse, R162 ;  /* 0x000000a202167220 */ /* 0x040fe20000410000 */
[----:B------:R-:W-:Y:S01]  /*14ae0*/  FMUL.FTZ R23, R2, R163 ;  /* 0x000000a302177220 */ /* 0x000fe20000410000 */
[--C-:B--2---:R-:W-:Y:S01]  /*14af0*/  FFMA.FTZ R137, R195, UR4, -R142.reuse ;  /* 0x00000004c3897c23 */ /* 0x104fe2000801088e */
[C---:B------:R-:W-:Y:S01]  /*14b00*/  FMUL.FTZ R59, R0.reuse, R59 ;  /* 0x0000003b003b7220 */ /* 0x040fe20000410000 */
[C---:B------:R-:W-:Y:S01]  /*14b10*/  FMUL.FTZ R62, R0.reuse, R62 ;  /* 0x0000003e003e7220 */ /* 0x040fe20000410000 */
[C---:B------:R-:W-:Y:S01]  /*14b20*/  FMUL.FTZ R63, R0.reuse, R63 ;  /* 0x0000003f003f7220 */ /* 0x040fe20000410000 */
[----:B----4-:R-:W-:Y:S01]  /*14b30*/  FFMA.FTZ R139, R191, UR4, -R141 ;  /* 0x00000004bf8b7c23 */ /* 0x010fe2000801088d */
[C---:B------:R-:W-:Y:S01]  /*14b40*/  FMUL.FTZ R74, R0.reuse, R74 ;  /* 0x0000004a004a7220 */ /* 0x040fe20000410000 */
[-C--:B------:R-:W-:Y:S01]  /*14b50*/  HMMA.16816.F32 R20, R176, R184.reuse, R20 ;  /* 0x000000b8b014723c */ /* 0x080fe20000001814 */
[----:B------:R2:W-:Y:S02]  /*14b60*/  MUFU.EX2 R197, R137 ;  /* 0x0000008900c57308 */ /* 0x0005e40000000800 */
[----:B------:R-:W-:Y:S01]  /*14b70*/  FMUL.FTZ R75, R0, R75 ;  /* 0x0000004b004b7220 */ /* 0x000fe20000410000 */
[C---:B------:R-:W-:Y:S01]  /*14b80*/  FMUL.FTZ R76, R132.reuse, R76 ;  /* 0x0000004c844c7220 */ /* 0x040fe20000410000 */
[----:B------:R-:W-:Y:S01]  /*14b90*/  FMUL.FTZ R77, R132, R77 ;  /* 0x0000004d844d7220 */ /* 0x000fe20000410000 */
[C---:B------:R-:W-:Y:S01]  /*14ba0*/  FMUL.FTZ R78, R0.reuse, R78 ;  /* 0x0000004e004e7220 */ /* 0x040fe20000410000 */
[----:B------:R-:W-:Y:S01]  /*14bb0*/  FMUL.FTZ R79, R0, R79 ;  /* 0x0000004f004f7220 */ /* 0x000fe20000410000 */
[C---:B------:R-:W-:Y:S03]  /*14bc0*/  HMMA.16816.F32 R24, R180.reuse, R184, R24 ;  /* 0x000000b8b418723c */ /* 0x040fe60000001818 */
[----:B------:R4:W-:Y:S01]  /*14bd0*/  MUFU.EX2 R204, R139 ;  /* 0x0000008b00cc7308 */ /* 0x0009e20000000800 */
[C---:B------:R-:W-:Y:S01]  /*14be0*/  FMUL.FTZ R80, R3.reuse, R80 ;  /* 0x0000005003507220 */ /* 0x040fe20000410000 */
[C---:B------:R-:W-:Y:S01]  /*14bf0*/  FMUL.FTZ R81, R3.reuse, R81 ;  /* 0x0000005103517220 */ /* 0x040fe20000410000 */
[C---:B------:R-:W-:Y:S01]  /*14c00*/  FMUL.FTZ R82, R2.reuse, R82 ;  /* 0x0000005202527220 */ /* 0x040fe20000410000 */
[----:B------:R-:W-:Y:S01]  /*14c10*/  FMUL.FTZ R83, R2, R83 ;  /* 0x0000005302537220 */ /* 0x000fe20000410000 */
[-C--:B------:R-:W-:Y:S03]  /*14c20*/  HMMA.16816.F32 R28, R180, R186.reuse, R28 ;  /* 0x000000bab41c723c */ /* 0x080fe6000000181c */
[----:B--2---:R-:W-:Y:S01]  /*14c30*/  FFMA.FTZ R137, R196, UR4, -R142 ;  /* 0x00000004c4897c23 */ /* 0x004fe2000801088e */
[C---:B------:R-:W-:Y:S01]  /*14c40*/  FMUL.FTZ R84, R3.reuse, R84 ;  /* 0x0000005403547220 */ /* 0x040fe20000410000 */
[C---:B------:R-:W-:Y:S01]  /*14c50*/  FMUL.FTZ R85, R3.reuse, R85 ;  /* 0x0000005503557220 */ /* 0x040fe20000410000 */
[C---:B------:R-:W-:Y:S01]  /*14c60*/  FMUL.FTZ R86, R2.reuse, R86 ;  /* 0x0000005602567220 */ /* 0x040fe20000410000 */
[----:B------:R-:W-:Y:S01]  /*14c70*/  FMUL.FTZ R87, R2, R87 ;  /* 0x0000005702577220 */ /* 0x000fe20000410000 */
[C---:B------:R-:W-:Y:S01]  /*14c80*/  HMMA.16816.F32 R32, R176.reuse, R186, R32 ;  /* 0x000000bab020723c */ /* 0x040fe20000001820 */
[----:B------:R-:W-:Y:S01]  /*14c90*/  LDSM.16.MT88.4 R184, [R218+0x800] ;  /* 0x00080000dab8783b */ /* 0x000fe20000004200 */
[----:B------:R2:W5:Y:S02]  /*14ca0*/  MUFU.EX2 R198, R137 ;  /* 0x0000008900c67308 */ /* 0x0005640000000800 */
        /* <DEDUP_REMOVED lines=9> */
[C---:B------:R-:W-:Y:S01]  /*14d40*/  FMUL.FTZ R96, R3.reuse, R96 ;  /* 0x0000006003607220 */ /* 0x040fe20000410000 */
[C---:B------:R-:W-:Y:S04]  /*14d50*/  HMMA.16816.F32 R40, R180.reuse, R144, R40 ;  /* 0x00000090b428723c */ /* 0x040fe80000001828 */
[--C-:B----4-:R-:W-:Y:S01]  /*14d60*/  FFMA.FTZ R139, R192, UR4, -R143.reuse ;  /* 0x00000004c08b7c23 */ /* 0x110fe2000801088f */
[--C-:B--2---:R-:W-:Y:S01]  /*14d70*/  FFMA.FTZ R137, R206, UR4, -R188.reuse ;  /* 0x00000004ce897c23 */ /* 0x104fe200080108bc */
[----:B------:R-:W-:Y:S01]  /*14d80*/  FMUL.FTZ R97, R3, R97 ;  /* 0x0000006103617220 */ /* 0x000fe20000410000 */
        /* <DEDUP_REMOVED lines=8> */
[C---:B------:R-:W-:Y:S01]  /*14e10*/  HMMA.16816.F32 R48, R176.reuse, R146, R48 ;  /* 0x00000092b030723c */ /* 0x040fe20000001830 */
[----:B------:R-:W3:Y:S03]  /*14e20*/  LDSM.16.MT88.4 R144, [R212+0xb000] ;  /* 0x00b00000d490783b */ /* 0x000ee60000004200 */
[C---:B------:R-:W-:Y:S01]  /*14e30*/  FMUL.FTZ R108, R132.reuse, R108 ;  /* 0x0000006c846c7220 */ /* 0x040fe20000410000 */
[----:B------:R-:W-:Y:S01]  /*14e40*/  FMUL.FTZ R109, R132, R109 ;  /* 0x0000006d846d7220 */ /* 0x000fe20000410000 */
[C---:B------:R-:W-:Y:S01]  /*14e50*/  FMUL.FTZ R110, R0.reuse, R110 ;  /* 0x0000006e006e7220 */ /* 0x040fe20000410000 */
[----:B------:R-:W-:Y:S01]  /*14e60*/  FMUL.FTZ R111, R0, R111 ;  /* 0x0000006f006f7220 */ /* 0x000fe20000410000 */
[-C--:B-1----:R-:W-:Y:S03]  /*14e70*/  HMMA.16816.F32 R52, R176, R148.reuse, R52 ;  /* 0x00000094b034723c */ /* 0x082fe60000001834 */
[----:B--2---:R-:W-:Y:S01]  /*14e80*/  FFMA.FTZ R139, R194, UR4, -R143 ;  /* 0x00000004c28b7c23 */ /* 0x004fe2000801088f */
[C---:B------:R-:W-:Y:S01]  /*14e90*/  FMUL.FTZ R120, R132.reuse, R120 ;  /* 0x0000007884787220 */ /* 0x040fe20000410000 */
[----:B------:R1:W-:Y:S01]  /*14ea0*/  MUFU.EX2 R194, R137 ;  /* 0x0000008900c27308 */ /* 0x0003e20000000800 */
[----:B------:R-:W-:Y:S01]  /*14eb0*/  FMUL.FTZ R121, R132, R121 ;  /* 0x0000007984797220 */ /* 0x000fe20000410000 */
[C---:B------:R-:W-:Y:S01]  /*14ec0*/  FMUL.FTZ R122, R0.reuse, R122 ;  /* 0x0000007a007a7220 */ /* 0x040fe20000410000 */
[C---:B------:R-:W-:Y:S04]  /*14ed0*/  HMMA.16816.F32 R56, R180.reuse, R148, R56 ;  /* 0x00000094b438723c */ /* 0x040fe80000001838 */
[----:B------:R-:W-:Y:S03]  /*14ee0*/  FMUL.FTZ R123, R0, R123 ;  /* 0x0000007b007b7220 */ /* 0x000fe60000410000 */
[----:B------:R-:W-:Y:S01]  /*14ef0*/  MUFU.EX2 R199, R139 ;  /* 0x0000008b00c77308 */ /* 0x000fe20000000800 */
[C---:B------:R-:W-:Y:S01]  /*14f00*/  FMUL.FTZ R124, R132.reuse, R124 ;  /* 0x0000007c847c7220 */ /* 0x040fe20000410000 */
[----:B------:R-:W-:Y:S01]  /*14f10*/  FMUL.FTZ R125, R132, R125 ;  /* 0x0000007d847d7220 */ /* 0x000fe20000410000 */
[-C--:B------:R-:W-:Y:S03]  /*14f20*/  HMMA.16816.F32 R60, R180, R150.reuse, R60 ;  /* 0x00000096b43c723c */ /* 0x080fe6000000183c */
[C---:B------:R-:W-:Y:S01]  /*14f30*/  FMUL.FTZ R126, R0.reuse, R126 ;  /* 0x0000007e007e7220 */ /* 0x040fe20000410000 */
[----:B------:R-:W-:Y:S01]  /*14f40*/  FMUL.FTZ R127, R0, R127 ;  /* 0x0000007f007f7220 */ /* 0x000fe20000410000 */
[----:B------:R-:W-:Y:S01]  /*14f50*/  MOV R206, R152 ;  /* 0x0000009800ce7202 */ /* 0x000fe20000000f00 */
[----:B-1----:R-:W-:Y:S01]  /*14f60*/  FFMA.FTZ R137, R207, UR4, -R188 ;  /* 0x00000004cf897c23 */ /* 0x002fe200080108bc */
[C---:B------:R-:W-:Y:S01]  /*14f70*/  FMUL.FTZ R100, R3.reuse, R100 ;  /* 0x0000006403647220 */ /* 0x040fe20000410000 */
[C---:B------:R-:W-:Y:S01]  /*14f80*/  HMMA.16816.F32 R64, R176.reuse, R150, R64 ;  /* 0x00000096b040723c */ /* 0x040fe20000001840 */
[----:B------:R-:W1:Y:S01]  /*14f90*/  LDSM.16.MT88.4 R148, [R220+0xb000] ;  /* 0x00b00000dc94783b */ /* 0x000e620000004200 */
[----:B------:R2:W4:Y:S02]  /*14fa0*/  MUFU.EX2 R196, R137 ;  /* 0x0000008900c47308 */ /* 0x0005240000000800 */
[C---:B------:R-:W-:Y:S01]  /*14fb0*/  FMUL.FTZ R101, R3.reuse, R101 ;  /* 0x0000006503657220 */ /* 0x040fe20000410000 */
[C---:B------:R-:W-:Y:S01]  /*14fc0*/  FMUL.FTZ R102, R2.reuse, R102 ;  /* 0x0000006602667220 */ /* 0x040fe20000410000 */
[C---:B------:R-:W-:Y:S01]  /*14fd0*/  FMUL.FTZ R103, R2.reuse, R103 ;  /* 0x0000006702677220 */ /* 0x040fe20000410000 */
[C---:B------:R-:W-:Y:S01]  /*14fe0*/  FMUL.FTZ R112, R3.reuse, R112 ;  /* 0x0000007003707220 */ /* 0x040fe20000410000 */
[C---:B------:R-:W-:Y:S01]  /*14ff0*/  FMUL.FTZ R113, R3.reuse, R113 ;  /* 0x0000007103717220 */ /* 0x040fe20000410000 */
[-C--:B---3--:R-:W-:Y:S01]  /*15000*/  HMMA.16816.F32 R68, R176, R144.reuse, R68 ;  /* 0x00000090b044723c */ /* 0x088fe20000001844 */
[----:B------:R-:W3:Y:S02]  /*15010*/  LDL.LU R207, [R1+0xc] ;  /* 0x00000c0001cf7983 */ /* 0x000ee40000300800 */
[C---:B------:R-:W-:Y:S01]  /*15020*/  FMUL.FTZ R114, R2.reuse, R114 ;  /* 0x0000007202727220 */ /* 0x040fe20000410000 */
[C---:B------:R-:W-:Y:S01]  /*15030*/  FMUL.FTZ R115, R2.reuse, R115 ;  /* 0x0000007302737220 */ /* 0x040fe20000410000 */
[C---:B------:R-:W-:Y:S01]  /*15040*/  FMUL.FTZ R116, R3.reuse, R116 ;  /* 0x0000007403747220 */ /* 0x040fe20000410000 */
[----:B------:R-:W-:Y:S01]  /*15050*/  FMUL.FTZ R117, R3, R117 ;  /* 0x0000007503757220 */ /* 0x000fe20000410000 */
[----:B------:R-:W-:Y:S01]  /*15060*/  FMUL.FTZ R118, R2, R118 ;  /* 0x0000007602767220 */ /* 0x000fe20000410000 */
[C---:B------:R-:W-:Y:S04]  /*15070*/  HMMA.16816.F32 R72, R180.reuse, R144, R72 ;  /* 0x00000090b448723c */ /* 0x040fe80000001848 */
[--C-:B--2---:R-:W-:Y:S01]  /*15080*/  FFMA.FTZ R137, R249, UR4, -R142.reuse ;  /* 0x00000004f9897c23 */ /* 0x104fe2000801088e */
[----:B------:R-:W-:Y:S01]  /*15090*/  FFMA.FTZ R142, R208, UR4, -R142 ;  /* 0x00000004d08e7c23 */ /* 0x000fe2000801088e */
[----:B------:R-:W2:Y:S01]  /*150a0*/  LDL.LU R249, [R1+0x10] ;  /* 0x0000100001f97983 */ /* 0x000ea20000300800 */
[----:B------:R-:W-:Y:S01]  /*150b0*/  FMUL.FTZ R119, R2, R119 ;  /* 0x0000007702777220 */ /* 0x000fe20000410000 */
[-C--:B------:R-:W-:Y:S01]  /*150c0*/  HMMA.16816.F32 R76, R180, R146.reuse, R76 ;  /* 0x00000092b44c723c */ /* 0x080fe2000000184c */
[----:B------:R4:W-:Y:S01]  /*150d0*/  MUFU.EX2 R195, R137 ;  /* 0x0000008900c37308 */ /* 0x0009e20000000800 */
[----:B------:R-:W2:Y:S01]  /*150e0*/  LDL.LU R208, [R1+0x4] ;  /* 0x0000040001d07983 */ /* 0x000ea20000300800 */
[----:B------:R-:W-:Y:S01]  /*150f0*/  FFMA.FTZ R141, R193, UR4, -R141 ;  /* 0x00000004c18d7c23 */ /* 0x000fe2000801088d */
[----:B------:R-:W-:Y:S01]  /*15100*/  FFMA.FTZ R143, R140, UR4, -R143 ;  /* 0x000000048c8f7c23 */ /* 0x000fe2000801088f */
[----:B-----5:R-:W-:Y:S01]  /*15110*/  F2FP.F16.F32.PACK_AB R140, R198, R197 ;  /* 0x000000c5c68c723e */ /* 0x020fe200000000ff */
[C---:B------:R-:W-:Y:S01]  /*15120*/  FMUL.FTZ R128, R3.reuse, R128 ;  /* 0x0000008003807220 */ /* 0x040fe20000410000 */
[----:B------:R-:W-:Y:S01]  /*15130*/  FMUL.FTZ R129, R3, R129 ;  /* 0x0000008103817220 */ /* 0x000fe20000410000 */
[C---:B------:R-:W-:Y:S01]  /*15140*/  HMMA.16816.F32 R80, R176.reuse, R146, R80 ;  /* 0x00000092b050723c */ /* 0x040fe20000001850 */
[----:B------:R-:W5:Y:S02]  /*15150*/  LDSM.16.MT88.4 R144, [R138+0x1000] ;  /* 0x001000008a90783b */ /* 0x000f640000004200 */
[----:B------:R4:W-:Y:S01]  /*15160*/  MUFU.EX2 R202, R141 ;  /* 0x0000008d00ca7308 */ /* 0x0009e20000000800 */
[C---:B------:R-:W-:Y:S01]  /*15170*/  FMUL.FTZ R130, R2.reuse, R130 ;  /* 0x0000008202827220 */ /* 0x040fe20000410000 */
[----:B------:R-:W-:Y:S01]  /*15180*/  FMUL.FTZ R131, R2, R131 ;  /* 0x0000008302837220 */ /* 0x000fe20000410000 */
[----:B------:R-:W-:Y:S02]  /*15190*/  ISETP.GT.AND P0, PT, R232, R206, PT ;  /* 0x000000cee800720c */ /* 0x000fe40003f04270 */
[-C--:B-1----:R-:W-:Y:S05]  /*151a0*/  HMMA.16816.F32 R84, R176, R148.reuse, R84 ;  /* 0x00000094b054723c */ /* 0x082fea0000001854 */
[----:B------:R-:W1:Y:S01]  /*151b0*/  MUFU.EX2 R193, R142 ;  /* 0x0000008e00c17308 */ /* 0x000e620000000800 */
[--C-:B----4-:R-:W-:Y:S01]  /*151c0*/  FFMA.FTZ R137, R250, UR4, -R188.reuse ;  /* 0x00000004fa897c23 */ /* 0x110fe200080108bc */
[----:B------:R-:W-:Y:S01]  /*151d0*/  FFMA.FTZ R188, R251, UR4, -R188 ;  /* 0x00000004fbbc7c23 */ /* 0x000fe200080108bc */
[----:B------:R-:W4:Y:S01]  /*151e0*/  LDL.LU R250, [R1+0x8] ;  /* 0x0000080001fa7983 */ /* 0x000f220000300800 */
[----:B------:R-:W-:Y:S01]  /*151f0*/  IADD3 R232, PT, PT, R232, -0x1, RZ ;  /* 0xffffffffe8e87810 */ /* 0x000fe20007ffe0ff */
[C---:B------:R-:W-:Y:S05]  /*15200*/  HMMA.16816.F32 R88, R180.reuse, R148, R88 ;  /* 0x00000094b458723c */ /* 0x040fea0000001858 */
[----:B------:R5:W-:Y:S01]  /*15210*/  MUFU.EX2 R139, R188 ;  /* 0x000000bc008b7308 */ /* 0x000be20000000800 */
[----:B------:R-:W-:Y:S02]  /*15220*/  F2FP.F16.F32.PACK_AB R141, R196, R194 ;  /* 0x000000c2c48d723e */ /* 0x000fe400000000ff */
[-C--:B------:R-:W-:Y:S07]  /*15230*/  HMMA.16816.F32 R92, R180, R150.reuse, R92 ;  /* 0x00000096b45c723c */ /* 0x080fee000000185c */
[----:B------:R-:W5:Y:S01]  /*15240*/  MUFU.EX2 R192, R137 ;  /* 0x0000008900c07308 */ /* 0x000f620000000800 */
[----:B-1----:R-:W-:Y:S01]  /*15250*/  F2FP.F16.F32.PACK_AB R142, R193, R195 ;  /* 0x000000c3c18e723e */ /* 0x002fe200000000ff */
[C---:B------:R-:W-:Y:S01]  /*15260*/  HMMA.16816.F32 R96, R176.reuse, R150, R96 ;  /* 0x00000096b060723c */ /* 0x040fe20000001860 */
[----:B------:R-:W1:Y:S07]  /*15270*/  LDSM.16.MT88.4 R148, [R219+0xb000] ;  /* 0x00b00000db94783b */ /* 0x000e6e0000004200 */
[----:B------:R1:W1:Y:S01]  /*15280*/  MUFU.EX2 R137, R143 ;  /* 0x0000008f00897308 */ /* 0x0002620000000800 */
[-C--:B-----5:R-:W-:Y:S01]  /*15290*/  HMMA.16816.F32 R100, R176, R144.reuse, R100 ;  /* 0x00000090b064723c */ /* 0x0a0fe20000001864 */
[----:B------:R-:W-:Y:S07]  /*152a0*/  LDSM.16.MT88.4 R188, [R212+0xb800] ;  /* 0x00b80000d4bc783b */ /* 0x000fee0000004200 */
[C---:B------:R-:W-:Y:S04]  /*152b0*/  HMMA.16816.F32 R104, R180.reuse, R144, R104 ;  /* 0x00000090b468723c */ /* 0x040fe80000001868 */
[----:B-1----:R-:W-:Y:S04]  /*152c0*/  F2FP.F16.F32.PACK_AB R143, R139, R192 ;  /* 0x000000c08b8f723e */ /* 0x002fe800000000ff */
[-C--:B------:R-:W-:Y:S08]  /*152d0*/  HMMA.16816.F32 R108, R180, R146.reuse, R108 ;  /* 0x00000092b46c723c */ /* 0x080ff0000000186c */
[C---:B------:R-:W-:Y:S08]  /*152e0*/  HMMA.16816.F32 R112, R176.reuse, R146, R112 ;  /* 0x00000092b070723c */ /* 0x040ff00000001870 */
[-C--:B------:R-:W-:Y:S08]  /*152f0*/  HMMA.16816.F32 R116, R176, R148.reuse, R116 ;  /* 0x00000094b074723c */ /* 0x080ff00000001874 */
[C---:B------:R-:W-:Y:S08]  /*15300*/  HMMA.16816.F32 R120, R180.reuse, R148, R120 ;  /* 0x00000094b478723c */ /* 0x040ff00000001878 */
[-C--:B------:R-:W-:Y:S01]  /*15310*/  HMMA.16816.F32 R124, R180, R150.reuse, R124 ;  /* 0x00000096b47c723c */ /* 0x080fe2000000187c */
[----:B------:R-:W1:Y:S07]  /*15320*/  LDSM.16.MT88.4 R180, [R138+0x800] ;  /* 0x000800008ab4783b */ /* 0x000e6e0000004200 */
[----:B------:R-:W-:Y:S04]  /*15330*/  HMMA.16816.F32 R128, R176, R150, R128 ;  /* 0x00000096b080723c */ /* 0x000fe80000001880 */
[----:B------:R-:W-:Y:S02]  /*15340*/  F2FP.F16.F32.PACK_AB R176, R203, R205 ;  /* 0x000000cdcbb0723e */ /* 0x000fe400000000ff */
[----:B------:R-:W-:Y:S02]  /*15350*/  F2FP.F16.F32.PACK_AB R178, R202, R204 ;  /* 0x000000cccab2723e */ /* 0x000fe400000000ff */
[-C--:B------:R-:W-:Y:S01]  /*15360*/  HMMA.16816.F32 R144, R140, R156.reuse, R4 ;  /* 0x0000009c8c90723c */ /* 0x080fe20000001804 */
[----:B------:R-:W5:Y:S04]  /*15370*/  LDSM.16.MT88.4 R4, [R222] ;  /* 0x00000000de04783b */ /* 0x000f680000004200 */
[----:B------:R-:W-:Y:S02]  /*15380*/  F2FP.F16.F32.PACK_AB R177, R199, R201 ;  /* 0x000000c9c7b1723e */ /* 0x000fe400000000ff */
[----:B------:R-:W-:Y:S07]  /*15390*/  F2FP.F16.F32.PACK_AB R179, R137, R200 ;  /* 0x000000c889b3723e */ /* 0x000fee00000000ff */
[C---:B------:R-:W-:Y:S01]  /*153a0*/  HMMA.16816.F32 R148, R176.reuse, R156, R8 ;  /* 0x0000009cb094723c */ /* 0x040fe20000001808 */
[----:B------:R1:W2:Y:S07]  /*153b0*/  LDSM.16.MT88.4 R8, [R138+0x1800] ;  /* 0x001800008a08783b */ /* 0x0002ae0000004200 */
[-C--:B------:R-:W-:Y:S01]  /*153c0*/  HMMA.16816.F32 R152, R176, R158.reuse, R12 ;  /* 0x0000009eb098723c */ /* 0x080fe2000000180c */
[----:B------:R-:W4:Y:S07]  /*153d0*/  LDSM.16.MT88.4 R12, [R218+0x1800] ;  /* 0x00180000da0c783b */ /* 0x000f2e0000004200 */
[C---:B------:R-:W-:Y:S08]  /*153e0*/  HMMA.16816.F32 R156, R140.reuse, R158, R16 ;  /* 0x0000009e8c9c723c */ /* 0x040ff00000001810 */
[-C--:B------:R-:W-:Y:S03]  /*153f0*/  HMMA.16816.F32 R160, R140, R172.reuse, R20 ;  /* 0x000000ac8ca0723c */ /* 0x080fe60000001814 */
[----:B-1----:R-:W-:Y:S05]  /*15400*/  MOV R138, R133 ;  /* 0x00000085008a7202 */ /* 0x002fea0000000f00 */
        /* <DEDUP_REMOVED lines=15> */
[-C--:B-----5:R-:W-:Y:S03]  /*15500*/  HMMA.16816.F32 R84, R140, R4.reuse, R84 ;  /* 0x000000048c54723c */ /* 0x0a0fe60000001854 */
[----:B---3--:R-:W-:Y:S05]  /*15510*/  FFMA.FTZ R2, R2, R207, R211 ;  /* 0x000000cf02027223 */ /* 0x008fea00000100d3 */
[C---:B------:R-:W-:Y:S04]  /*15520*/  HMMA.16816.F32 R88, R176.reuse, R4, R88 ;  /* 0x00000004b058723c */ /* 0x040fe80000001858 */
[----:B------:R-:W-:Y:S04]  /*15530*/  FADD.FTZ R2, R236, R2 ;  /* 0x00000002ec027221 */ /* 0x000fe80000010000 */
[-C--:B------:R-:W-:Y:S03]  /*15540*/  HMMA.16816.F32 R92, R176, R6.reuse, R92 ;  /* 0x00000006b05c723c */ /* 0x080fe6000000185c */
[----:B------:R-:W-:Y:S01]  /*15550*/  FADD.FTZ R5, R210, R2 ;  /* 0x00000002d2057221 */ /* 0x000fe20000010000 */
[----:B--2---:R-:W-:Y:S01]  /*15560*/  FFMA.FTZ R3, R3, R249, R238 ;  /* 0x000000f903037223 */ /* 0x004fe200000100ee */
[----:B------:R-:W-:Y:S03]  /*15570*/  FFMA.FTZ R0, R0, R208, R241 ;  /* 0x000000d000007223 */ /* 0x000fe600000100f1 */
        /* <DEDUP_REMOVED lines=8> */
[----:B----4-:R-:W-:Y:S01]  /*15600*/  FFMA.FTZ R132, R132, R250, R248 ;  /* 0x000000fa84847223 */ /* 0x010fe200000100f8 */
[----:B------:R-:W-:Y:S01]  /*15610*/  FADD.FTZ R6, R197, R3 ;  /* 0x00000003c5067221 */ /* 0x000fe20000010000 */
[----:B------:R-:W-:Y:S02]  /*15620*/  FADD.FTZ R0, R242, R0 ;  /* 0x00000000f2007221 */ /* 0x000fe40000010000 */
        /* <DEDUP_REMOVED lines=24> */
[----:B------:R-:W-:Y:S01]  /*157b0*/  STL [R1+0x8], R4 ;  /* 0x0000080401007387 */ /* 0x000fe20000100800 */
[----:B------:R-:W-:Y:S03]  /*157c0*/  HMMA.16816.F32 R128, R140, R14, R128 ;  /* 0x0000000e8c80723c */ /* 0x000fe60000001880 */
[----:B------:R1:W-:Y:S01]  /*157d0*/  STL [R1+0x4], R3 ;  /* 0x0000040301007387 */ /* 0x0003e20000100800 */
[----:B------:R-:W-:Y:S01]  /*157e0*/  FADD.FTZ R0, R139, R0 ;  /* 0x000000008b007221 */ /* 0x000fe20000010000 */
[----:B------:R-:W-:Y:S02]  /*157f0*/  MOV R139, R136 ;  /* 0x00000088008b7202 */ /* 0x000fe40000000f00 */
[----:B------:R4:W-:Y:S04]  /*15800*/  STL [R1+0x10], R2 ;  /* 0x0000100201007387 */ /* 0x0009e80000100800 */
[----:B------:R4:W-:Y:S01]  /*15810*/  STL [R1+0xc], R0 ;  /* 0x00000c0001007387 */ /* 0x0009e20000100800 */
[----:B-1----:R-:W-:Y:S01]  /*15820*/  MOV R3, R135 ;  /* 0x0000008700037202 */ /* 0x002fe20000000f00 */
[----:B------:R-:W-:Y:S07]  /*15830*/  @P0 BRA `(.L_x_2636) ;  /* 0xffffffd000400947 */ /* 0x000fee000383ffff */
.L_x_2635:
        /* <DEDUP_REMOVED lines=12> */
[----:B------:R-:W-:Y:S01]  /*15900*/  SHF.R.U32.HI R141, RZ, 0x3, R143 ;  /* 0x00000003ff8d7819 */ /* 0x000fe2000001168f */
        /* <DEDUP_REMOVED lines=25> */
[----:B------:R-:W-:Y:S01]  /*15aa0*/  LOP3.LUT R5, R5, 0x38, R9, 0xf8, !PT ;  /* 0x0000003805057812 */ /* 0x000fe200078ef809 */
[----:B------:R-:W2:Y:S01]  /*15ab0*/  MUFU.RCP R7, R137 ;  /* 0x0000008900077308 */ /* 0x000ea20000001000 */
[----:B------:R-:W-:-:S02]  /*15ac0*/  FSETP.NE.FTZ.AND P3, PT, R137, RZ, PT ;  /* 0x000000ff8900720b */ /* 0x000fc40003f75000 */
[----:B------:R-:W-:Y:S02]  /*15ad0*/  LOP3.LUT R140, R6, R5, RZ, 0xfc, !PT ;  /* 0x00000005068c7212 */ /* 0x000fe400078efcff */
[----:B------:R-:W-:Y:S02]  /*15ae0*/  FSETP.NE.FTZ.AND P6, PT, R138, RZ, PT ;  /* 0x000000ff8a00720b */ /* 0x000fe40003fd5000 */
[----:B----4-:R-:W-:Y:S01]  /*15af0*/  FSEL R0, R4, 1, P5 ;  /* 0x3f80000004007808 */ /* 0x010fe20002800000 */
[----:B---3--:R-:W-:-:S04]  /*15b00*/  FADD.FTZ R139, R2, R139 ;  /* 0x0000008b028b7221 */ /* 0x008fc80000010000 */
        /* <DEDUP_REMOVED lines=32> */
[----:B------:R-:W3:Y:S01]  /*15d10*/  MUFU.RCP R2, R138 ;  /* 0x0000008a00027308 */ /* 0x000ee20000001000 */
[----:B--2---:R-:W-:-:S02]  /*15d20*/  FSEL R3, R7, 1, P3 ;  /* 0x3f80000007037808 */ /* 0x004fc40001800000 */
[----:B------:R-:W-:Y:S02]  /*15d30*/  FSETP.NE.FTZ.AND P2, PT, R139, RZ, PT ;  /* 0x000000ff8b00720b */ /* 0x000fe40003f55000 */
[----:B------:R-:W-:Y:S01]  /*15d40*/  F2FP.F16.F32.PACK_AB R17, R17, R8 ;  /* 0x000000081111723e */ /* 0x000fe200000000ff */
[C---:B------:R-:W-:Y:S01]  /*15d50*/  FMUL.FTZ R18, R3.reuse, R39 ;  /* 0x0000002703127220 */ /* 0x040fe20000410000 */
[----:B------:R-:W-:Y:S01]  /*15d60*/  MOV R39, 0x10 ;  /* 0x0000001000277802 */ /* 0x000fe20000000f00 */
        /* <DEDUP_REMOVED lines=243> */
.L_x_2639:
        /* <DEDUP_REMOVED lines=123> */
.L_x_2641:
[----:B------:R-:W-:Y:S05]  /*17450*/  BSYNC.RECONVERGENT B0 ;  /* 0x0000000000007941 */ /* 0x000fea0003800200 */
.L_x_2640:
        /* <DEDUP_REMOVED lines=27> */
.L_x_2643:
[----:B------:R-:W-:Y:S05]  /*17610*/  BSYNC.RECONVERGENT B0 ;  /* 0x0000000000007941 */ /* 0x000fea0003800200 */
.L_x_2642:
        /* <DEDUP_REMOVED lines=23> */
.L_x_2645:
[----:B------:R-:W-:Y:S05]  /*17790*/  BSYNC.RECONVERGENT B0 ;  /* 0x0000000000007941 */ /* 0x000fea0003800200 */
.L_x_2644:
        /* <DEDUP_REMOVED lines=22> */
.L_x_2647:
[----:B------:R-:W-:Y:S05]  /*17900*/  BSYNC.RECONVERGENT B0 ;  /* 0x0000000000007941 */ /* 0x000fea0003800200 */
.L_x_2646:
        /* <DEDUP_REMOVED lines=21> */
.L_x_2649:
[----:B------:R-:W-:Y:S05]  /*17a60*/  BSYNC.RECONVERGENT B0 ;  /* 0x0000000000007941 */ /* 0x000fea0003800200 */
.L_x_2648:
        /* <DEDUP_REMOVED lines=21> */
.L_x_2651:
[----:B------:R-:W-:Y:S05]  /*17bc0*/  BSYNC.RECONVERGENT B0 ;  /* 0x0000000000007941 */ /* 0x000fea0003800200 */
.L_x_2650:
        /* <DEDUP_REMOVED lines=21> */
.L_x_2653:
[----:B------:R-:W-:Y:S05]  /*17d20*/  BSYNC.RECONVERGENT B0 ;  /* 0x0000000000007941 */ /* 0x000fea0003800200 */
.L_x_2652:
        /* <DEDUP_REMOVED lines=21> */
.L_x_2655:
[----:B------:R-:W-:Y:S05]  /*17e80*/  BSYNC.RECONVERGENT B0 ;  /* 0x0000000000007941 */ /* 0x000fea0003800200 */
.L_x_2654:
        /* <DEDUP_REMOVED lines=21> */
.L_x_2656:
        /* <DEDUP_REMOVED lines=10> */
.L_x_2875:


//--------------------- .text._ZN5flash16flash_fwd_kernelI23Flash_fwd_kernel_traitsILi128ELi128ELi32ELi4ELb0ELb0EN7cutlass6half_tE19Flash_kernel_traitsILi128ELi128ELi32ELi4ES3_EELb1ELb0ELb1ELb1ELb0ELb0ELb0ELb1EEEvNS_16Flash_fwd_paramsE --------------------------
	.section	.text._ZN5flash16flash_fwd_kernelI23Flash_fwd_kernel_traitsILi128ELi128ELi32ELi4ELb0ELb0EN7cutlass6half_tE19Flash_kernel_traitsILi128ELi128ELi32ELi4ES3_EELb1ELb0ELb1ELb1ELb0ELb0ELb0ELb1EEEvNS_16Flash_fwd_paramsE,"ax",@progbits
	.align	128
        .global         _ZN5flash16flash_fwd_kernelI23Flash_fwd_kernel_traitsILi128ELi128ELi32ELi4ELb0ELb0EN7cutlass6half_tE19Flash_kernel_traitsILi128ELi128ELi32ELi4ES3_EELb1ELb0ELb1ELb1ELb0ELb0ELb0ELb1EEEvNS_16Flash_fwd_paramsE
        .type           _ZN5flash16flash_fwd_kernelI23Flash_fwd_kernel_traitsILi128ELi128ELi32ELi4ELb0ELb0EN7cutlass6half_tE19Flash_kernel_traitsILi128ELi128ELi32ELi4ES3_EELb1ELb0ELb1ELb1ELb0ELb0ELb0ELb1EEEvNS_16Flash_fwd_paramsE,@function
        .size           _ZN5flash16flash_fwd_kernelI23Flash_fwd_kernel_traitsILi128ELi128ELi32ELi4ELb0ELb0EN7cutlass6half_tE19Flash_kernel_traitsILi128ELi128ELi32ELi4ES3_EELb1ELb0ELb1ELb1ELb0ELb0ELb0ELb1EEEvNS_16Flash_fwd_paramsE,(.L_x_2876 - _ZN5flash16flash_fwd_kernelI23Flash_fwd_kernel_traitsILi128ELi128ELi32ELi4ELb0ELb0EN7cutlass6half_tE19Flash_kernel_traitsILi128ELi128ELi32ELi4ES3_EELb1ELb0ELb1ELb1ELb0ELb0ELb0ELb1EEEvNS_16Flash_fwd_paramsE)
        .other          _ZN5flash16flash_fwd_kernelI23Flash_fwd_kernel_traitsILi128ELi128ELi32ELi4ELb0ELb0EN7cutlass6half_tE19Flash_kernel_traitsILi128ELi128ELi32ELi4ES3_EELb1ELb0ELb1ELb1ELb0ELb0ELb0ELb1EEEvNS_16Flash_fwd_paramsE,@"STO_CUDA_ENTRY STV_DEFAULT"
_ZN5flash16flash_fwd_kernelI23Flash_fwd_kernel_traitsILi128ELi128ELi32ELi4ELb0ELb0EN7cutlass6half_tE19Flash_kernel_traitsILi128ELi128ELi32ELi4ES3_EELb1ELb0ELb1ELb1ELb0ELb0ELb0ELb1EEEvNS_16Flash_fwd_paramsE:
.text._ZN5flash16flash_fwd_kernelI23Flash_fwd_kernel_traitsILi128ELi128ELi32ELi4ELb0ELb0EN7cutlass6half_tE19Flash_kernel_traitsILi128ELi128ELi32ELi4ES3_EELb1ELb0ELb1ELb1ELb0ELb0ELb0ELb1EEEvNS_16Flash_fwd_paramsE:
        /* <DEDUP_REMOVED lines=100> */
.L_x_2657:
        /* <DEDUP_REMOVED lines=55> */
.L_x_2659:
        /* <DEDUP_REMOVED lines=56> */
.L_x_2661:
[----:B------:R-:W-:Y:S05]  /*0d30*/  BSYNC.RECONVERGENT B0 ;  /* 0x0000000000007941 */ /* 0x000fea0003800200 */
.L_x_2660:
        /* <DEDUP_REMOVED lines=21> */
.L_x_2663:
[----:B------:R-:W-:Y:S05]  /*0e90*/  BSYNC.RECONVERGENT B0 ;  /* 0x0000000000007941 */ /* 0x000fea0003800200 */
.L_x_2662:
        /* <DEDUP_REMOVED lines=21> */
.L_x_2665:
[----:B------:R-:W-:Y:S05]  /*0ff0*/  BSYNC.RECONVERGENT B0 ;  /* 0x0000000000007941 */ /* 0x000fea0003800200 */
.L_x_2664:
        /* <DEDUP_REMOVED lines=20> */
.L_x_2667:
[----:B------:R-:W-:Y:S05]  /*1140*/  BSYNC.RECONVERGENT B0 ;  /* 0x0000000000007941 */ /* 0x000fea0003800200 */
.L_x_2666:
        /* <DEDUP_REMOVED lines=20> */
.L_x_2669:
[----:B------:R-:W-:Y:S05]  /*1290*/  BSYNC.RECONVERGENT B0 ;  /* 0x0000000000007941 */ /* 0x000fea0003800200 */
.L_x_2668:
        /* <DEDUP_REMOVED lines=20> */
.L_x_2671:
[----:B------:R-:W-:Y:S05]  /*13e0*/  BSYNC.RECONVERGENT B0 ;  /* 0x0000000000007941 */ /* 0x000fea0003800200 */
.L_x_2670:
        /* <DEDUP_REMOVED lines=20> */
.L_x_2673:
[----:B------:R-:W-:Y:S05]  /*1530*/  BSYNC.RECONVERGENT B0 ;  /* 0x0000000000007941 */ /* 0x000fea0003800200 */
.L_x_2672:
        /* <DEDUP_REMOVED lines=20> */
.L_x_2675:
[----:B------:R-:W-:Y:S05]  /*1680*/  BSYNC.RECONVERGENT B0 ;  /* 0x0000000000007941 */ /* 0x000fea0003800200 */
.L_x_2674:
        /* <DEDUP_REMOVED lines=10> */
.L_x_2677:
[----:B------:R-:W-:Y:S05]  /*1730*/  BSYNC.RECONVERGENT B0 ;  /* 0x0000000000007941 */ /* 0x000fea0003800200 */
.L_x_2676:
        /* <DEDUP_REMOVED lines=15> */
.L_x_2679:
[----:B------:R-:W-:Y:S05]  /*1830*/  BSYNC.RECONVERGENT B0 ;  /* 0x0000000000007941 */ /* 0x000fea0003800200 */
.L_x_2678:
        /* <DEDUP_REMOVED lines=10> */
.L_x_2681:
[----:B------:R-:W-:Y:S05]  /*18e0*/  BSYNC.RECONVERGENT B0 ;  /* 0x0000000000007941 */ /* 0x000fea0003800200 */
.L_x_2680:
        /* <DEDUP_REMOVED lines=10> */
.L_x_2683:
[----:B------:R-:W-:Y:S05]  /*1990*/  BSYNC.RECONVERGENT B0 ;  /* 0x0000000000007941 */ /* 0x000fea0003800200 */
.L_x_2682:
        /* <DEDUP_REMOVED lines=10> */
.L_x_2685:
[----:B------:R-:W-:Y:S05]  /*1a40*/  BSYNC.RECONVERGENT B0 ;  /* 0x0000000000007941 */ /* 0x000fea0003800200 */
.L_x_2684:
        /* <DEDUP_REMOVED lines=10> */
.L_x_2687:
[----:B------:R-:W-:Y:S05]  /*1af0*/  BSYNC.RECONVERGENT B0 ;  /* 0x0000000000007941 */ /* 0x000fea0003800200 */
.L_x_2686:
        /* <DEDUP_REMOVED lines=10> */
.L_x_2689:
[----:B------:R-:W-:Y:S05]  /*1ba0*/  BSYNC.RECONVERGENT B0 ;  /* 0x0000000000007941 */ /* 0x000fea0003800200 */
.L_x_2688:
        /* <DEDUP_REMOVED lines=10> */
.L_x_2658:
        /* <DEDUP_REMOVED lines=27> */
.L_x_2690:
[----:B------:R-:W1:Y:S01]  /*1e00*/  LDCU.64 UR10, c[0x0][0x3b8] ;  /* 0x00007700ff0a77ac */ /* 0x000e620008000a00 */
[----:B------:R-:W-:-:S04]  /*1e10*/  UIADD3 UR12, UPT, UPT, UR13, UR14, URZ ;  /* 0x0000000e0d0c7290 */ /* 0x000fc8000fffe0ff */
[----:B-1----:R-:W-:Y:S02]  /*1e20*/  UIMAD.WIDE.U32 UR6, UR12, UR10, URZ ;  /* 0x0000000a0c0672a5 */ /* 0x002fe4000f8e00ff */
[----:B------:R-:W-:-:S04]  /*1e30*/  UIMAD UR12, UR12, UR11, URZ ;  /* 0x0000000b0c0c72a4 */ /* 0x000fc8000f8e02ff */
[----:B------:R-:W-:Y:S02]  /*1e40*/  UIADD3 UR12, UPT, UPT, UR7, UR12, URZ ;  /* 0x0000000c070c7290 */ /* 0x000fe4000fffe0ff */
.L_x_2691:
        /* <DEDUP_REMOVED lines=37> */
.L_x_2692:
[----:B------:R-:W1:Y:S01]  /*20a0*/  LDCU.64 UR8, c[0x0][0x3c0] ;  /* 0x00007800ff0877ac */ /* 0x000e620008000a00 */
[----:B------:R-:W-:-:S04]  /*20b0*/  UIADD3 UR13, UPT, UPT, UR13, UR14, URZ ;  /* 0x0000000e0d0d7290 */ /* 0x000fc8000fffe0ff */
[----:B-1----:R-:W-:Y:S02]  /*20c0*/  UIMAD.WIDE.U32 UR14, UR13, UR8, URZ ;  /* 0x000000080d0e72a5 */ /* 0x002fe4000f8e00ff */
[----:B------:R-:W-:-:S04]  /*20d0*/  UIMAD UR13, UR13, UR9, URZ ;  /* 0x000000090d0d72a4 */ /* 0x000fc8000f8e02ff */
[----:B------:R-:W-:-:S12]  /*20e0*/  UIADD3 UR13, UPT, UPT, UR15, UR13, URZ ;  /* 0x0000000d0f0d7290 */ /* 0x000fd8000fffe0ff */
.L_x_2693:
        /* <DEDUP_REMOVED lines=8> */
[C---:B------:R-:W-:Y:S01]  /*2170*/  VIADD R9, R14.reuse, 0x40 ;  /* 0x000000400e097836 */ /* 0x040fe20000000000 */
[C---:B------:R-:W-:Y:S01]  /*2180*/  IADD3 R6, P0, PT, R105.reuse, UR6, RZ ;  /* 0x0000000669067c10 */ /* 0x040fe2000ff1e0ff */
[----:B------:R-:W3:Y:S01]  /*2190*/  LDCU.128 UR4, c[0x0][0x3d0] ;  /* 0x00007a00ff0477ac */ /* 0x000ee20008000c00 */
[----:B------:R-:W-:Y:S01]  /*21a0*/  IADD3 R2, P1, PT, R105, UR14, RZ ;  /* 0x0000000e69027c10 */ /* 0x000fe2000ff3e0ff */
[----:B------:R-:W-:Y:S01]  /*21b0*/  BSSY.RECONVERGENT B0, `(.L_x_2694) ;  /* 0x000004a000007945 */ /* 0x000fe20003800200 */
[----:B------:R-:W-:Y:S01]  /*21c0*/  ISETP.GE.AND P3, PT, R5, UR18, PT ;  /* 0x0000001205007c0c */ /* 0x000fe2000bf66270 */
[----:B------:R-:W-:Y:S01]  /*21d0*/  IMAD.X R7, RZ, RZ, UR12, P0 ;  /* 0x0000000cff077e24 */ /* 0x000fe200080e06ff */
[----:B------:R-:W-:Y:S01]  /*21e0*/  ISETP.GE.AND P0, PT, R3, UR18, PT ;  /* 0x0000001203007c0c */ /* 0x000fe2000bf06270 */
[----:B------:R-:W4:Y:S01]  /*21f0*/  LDCU.64 UR14, c[0x0][0x390] ;  /* 0x00007200ff0e77ac */ /* 0x000f220008000a00 */
[----:B------:R-:W-:Y:S01]  /*2200*/  IMAD.X R3, RZ, RZ, UR13, P1 ;  /* 0x0000000dff037e24 */ /* 0x000fe200088e06ff */
[----:B------:R-:W-:Y:S01]  /*2210*/  SHF.R.S32.HI R5, RZ, 0x1f, R0 ;  /* 0x0000001fff057819 */ /* 0x000fe20000011400 */
[----:B------:R-:W-:Y:S01]  /*2220*/  IMAD.WIDE.U32 R6, R14, UR10, R6 ;  /* 0x0000000a0e067c25 */ /* 0x000fe2000f8e0006 */
[----:B------:R-:W5:Y:S01]  /*2230*/  LDCU.64 UR12, c[0x0][0x3c8] ;  /* 0x00007900ff0c77ac */ /* 0x000f620008000a00 */
[----:B------:R-:W-:-:S02]  /*2240*/  ISETP.GE.AND P2, PT, R9, UR18, PT ;  /* 0x0000001209007c0c */ /* 0x000fc4000bf46270 */
[C---:B------:R-:W-:Y:S01]  /*2250*/  IMAD.WIDE.U32 R2, R14.reuse, UR8, R2 ;  /* 0x000000080e027c25 */ /* 0x040fe2000f8e0002 */
[----:B------:R-:W-:Y:S02]  /*2260*/  LOP3.LUT R104, R105, 0x40, RZ, 0xfc, !PT ;  /* 0x0000004069687812 */ /* 0x000fe400078efcff */
[C---:B------:R-:W-:Y:S01]  /*2270*/  IADD3 R16, PT, PT, R14.reuse, 0x10, RZ ;  /* 0x000000100e107810 */ /* 0x040fe20007ffe0ff */
[C---:B------:R-:W-:Y:S02]  /*2280*/  IMAD R7, R14.reuse, UR11, R7 ;  /* 0x0000000b0e077c24 */ /* 0x040fe4000f8e0207 */
[C---:B---3--:R-:W-:Y:S02]  /*2290*/  IMAD R8, R5.reuse, UR4, RZ ;  /* 0x0000000405087c24 */ /* 0x048fe4000f8e02ff */
[----:B------:R-:W-:Y:S02]  /*22a0*/  IMAD R3, R14, UR9, R3 ;  /* 0x000000090e037c24 */ /* 0x000fe4000f8e0203 */
[----:B------:R-:W-:-:S02]  /*22b0*/  IMAD R5, R5, UR6, RZ ;  /* 0x0000000605057c24 */ /* 0x000fc4000f8e02ff */
[C---:B------:R-:W-:Y:S01]  /*22c0*/  IMAD R11, R0.reuse, UR5, R8 ;  /* 0x00000005000b7c24 */ /* 0x040fe2000f8e0208 */
[----:B------:R-:W-:Y:S01]  /*22d0*/  IADD3 R8, P1, PT, R105, UR40, RZ ;  /* 0x0000002869087c10 */ /* 0x000fe2000ff3e0ff */
[----:B------:R-:W-:-:S04]  /*22e0*/  IMAD.WIDE.U32 R6, R0, UR4, R6 ;  /* 0x0000000400067c25 */ /* 0x000fc8000f8e0006 */
[C---:B------:R-:W-:Y:S01]  /*22f0*/  IMAD R10, R0.reuse, UR7, R5 ;  /* 0x00000007000a7c24 */ /* 0x040fe2000f8e0205 */
[----:B------:R-:W-:Y:S01]  /*2300*/  IADD3 R5, PT, PT, R7, R11, RZ ;  /* 0x0000000b07057210 */ /* 0x000fe20007ffe0ff */
[----:B------:R-:W-:Y:S01]  /*2310*/  IMAD.WIDE.U32 R2, R0, UR6, R2 ;  /* 0x0000000600027c25 */ /* 0x000fe2000f8e0002 */
[----:B--2---:R-:W-:Y:S01]  /*2320*/  LEA R103, P4, R6, UR16, 0x1 ;  /* 0x0000001006677c11 */ /* 0x004fe2000f8808ff */
[----:B------:R-:W-:Y:S02]  /*2330*/  USHF.L.U64.HI UR7, UR10, 0x5, UR11 ;  /* 0x000000050a077899 */ /* 0x000fe4000801020b */
[----:B------:R-:W-:Y:S01]  /*2340*/  IMAD.X R9, RZ, RZ, UR39, P1 ;  /* 0x00000027ff097e24 */ /* 0x000fe200088e06ff */
[----:B----4-:R-:W-:Y:S01]  /*2350*/  LEA R18, P1, R2, UR14, 0x1 ;  /* 0x0000000e02127c11 */ /* 0x010fe2000f8208ff */
[----:B------:R-:W-:Y:S01]  /*2360*/  IMAD.IADD R3, R3, 0x1, R10 ;  /* 0x0000000103037824 */ /* 0x000fe200078e020a */
[----:B------:R-:W-:Y:S01]  /*2370*/  LEA.HI.X R101, R6, UR17, R5, 0x1, P4 ;  /* 0x0000001106657c11 */ /* 0x000fe2000a0f0c05 */
[----:B------:R2:W-:Y:S01]  /*2380*/  STL [R1+0x50], R103 ;  /* 0x0000506701007387 */ /* 0x0005e20000100800 */
[----:B-----5:R-:W-:Y:S01]  /*2390*/  IMAD.U32 R0, RZ, RZ, UR12 ;  /* 0x0000000cff007e24 */ /* 0x020fe2000f8e00ff */
[----:B------:R-:W-:Y:S01]  /*23a0*/  UMOV UR14, 0x400 ;  /* 0x00000400000e7882 */ /* 0x000fe20000000000 */
[----:B------:R-:W-:Y:S01]  /*23b0*/  LEA.HI.X R17, R2, UR15, R3, 0x1, P1 ;  /* 0x0000000f02117c11 */ /* 0x000fe200088f0c03 */
[----:B------:R2:W-:Y:S01]  /*23c0*/  STL [R1+0x70], R18 ;  /* 0x0000701201007387 */ /* 0x0005e20000100800 */
[----:B------:R-:W-:Y:S01]  /*23d0*/  ISETP.GE.AND P1, PT, R14, UR18, PT ;  /* 0x000000120e007c0c */ /* 0x000fe2000bf26270 */
[----:B------:R-:W-:Y:S01]  /*23e0*/  IMAD.WIDE.U32 R10, R0, UR34, R8 ;  /* 0x00000022000a7c25 */ /* 0x000fe2000f8e0008 */
[----:B------:R-:W-:Y:S01]  /*23f0*/  LOP3.LUT R0, R4, 0x1f8, RZ, 0xc0, !PT ;  /* 0x000001f804007812 */ /* 0x000fe200078ec0ff */
[----:B------:R2:W-:Y:S01]  /*2400*/  STL [R1+0x4c], R101 ;  /* 0x00004c6501007387 */ /* 0x0005e20000100800 */
[----:B------:R-:W-:Y:S01]  /*2410*/  UIMAD.WIDE.U32 UR16, UR38, 0x80, URZ ;  /* 0x00000080261078a5 */ /* 0x000fe2000f8e00ff */
[----:B------:R-:W-:Y:S01]  /*2420*/  IMAD.U32 R2, RZ, RZ, UR13 ;  /* 0x0000000dff027e24 */ /* 0x000fe2000f8e00ff */
[----:B------:R-:W-:Y:S01]  /*2430*/  LOP3.LUT R0, R0, 0x38, R215, 0x78, !PT ;  /* 0x0000003800007812 */ /* 0x000fe200078e78d7 */
[----:B------:R2:W-:Y:S01]  /*2440*/  STL [R1+0x6c], R17 ;  /* 0x00006c1101007387 */ /* 0x0005e20000100800 */
[----:B-1----:R-:W-:Y:S01]  /*2450*/  ULEA UR6, UR27, UR14, 0x18 ;  /* 0x0000000e1b067291 */ /* 0x002fe2000f8ec0ff */
[----:B------:R-:W-:Y:S01]  /*2460*/  ISETP.GE.AND P4, PT, R16, UR18, PT ;  /* 0x0000001210007c0c */ /* 0x000fe2000bf86270 */
[----:B------:R-:W-:Y:S01]  /*2470*/  VIADD R15, R14, 0x50 ;  /* 0x000000500e0f7836 */ /* 0x000fe20000000000 */
[----:B------:R2:W-:Y:S01]  /*2480*/  STL [R1+0x64], R104 ;  /* 0x0000646801007387 */ /* 0x0005e20000100800 */
[----:B------:R-:W-:Y:S01]  /*2490*/  LOP3.LUT R0, R0, 0x1e00, R4, 0xf8, !PT ;  /* 0x00001e0000007812 */ /* 0x000fe200078ef804 */
[----:B------:R-:W-:Y:S01]  /*24a0*/  IMAD R9, R2, UR34, R11 ;  /* 0x0000002202097c24 */ /* 0x000fe2000f8e020b */
[----:B------:R-:W-:-:S02]  /*24b0*/  LOP3.LUT R5, R14, UR16, RZ, 0xfc, !PT ;  /* 0x000000100e057c12 */ /* 0x000fc4000f8efcff */
[----:B------:R-:W-:Y:S01]  /*24c0*/  LEA R220, R0, UR6, 0x1 ;  /* 0x0000000600dc7c11 */ /* 0x000fe2000f8e08ff */
        /* <DEDUP_REMOVED lines=24> */
.L_x_2695:
[----:B------:R-:W-:Y:S05]  /*2650*/  BSYNC.RECONVERGENT B0 ;  /* 0x0000000000007941 */ /* 0x000fea0003800200 */
.L_x_2694:
[----:B------:R-:W-:Y:S01]  /*2660*/  USHF.L.U32 UR15, UR10, 0x5, URZ ;  /* 0x000000050a0f7899 */ /* 0x000fe200080006ff */
        /* <DEDUP_REMOVED lines=29> */
.L_x_2697:
[----:B------:R-:W-:Y:S05]  /*2840*/  BSYNC.RECONVERGENT B0 ;  /* 0x0000000000007941 */ /* 0x000fea0003800200 */
.L_x_2696:
[----:B------:R-:W-:Y:S01]  /*2850*/  UIADD3 UR38, UPT, UPT, -UR23, UR32, URZ ;  /* 0x0000002017267290 */ /* 0x000fe2000fffe1ff */
[----:B------:R-:W-:Y:S01]  /*2860*/  BSSY.RECONVERGENT B0, `(.L_x_2698) ;  /* 0x000001c000007945 */ /* 0x000fe20003800200 */
[----:B------:R-:W-:-:S03]  /*2870*/  ISETP.GE.AND P6, PT, R15, UR18, PT ;  /* 0x000000120f007c0c */ /* 0x000fc6000bfc6270 */
[----:B------:R-:W-:Y:S10]  /*2880*/  @P0 BRA `(.L_x_2699) ;  /* 0x0000000000640947 */ /* 0x000ff40003800000 */
        /* <DEDUP_REMOVED lines=25> */
.L_x_2699:
[----:B------:R-:W-:Y:S05]  /*2a20*/  BSYNC.RECONVERGENT B0 ;  /* 0x0000000000007941 */ /* 0x000fea0003800200 */
.L_x_2698:
[----:B------:R-:W-:Y:S01]  /*2a30*/  USHF.L.U64.HI UR39, UR10, 0x4, UR11 ;  /* 0x000000040a277899 */ /* 0x000fe2000801020b */
[----:B------:R-:W-:Y:S01]  /*2a40*/  BSSY.RECONVERGENT B0, `(.L_x_2700) ;  /* 0x000001d000007945 */ /* 0x000fe20003800200 */
[C---:B------:R-:W-:Y:S02]  /*2a50*/  ISETP.GE.AND P0, PT, R14.reuse, UR38, PT ;  /* 0x000000260e007c0c */ /* 0x040fe4000bf06270 */
[----:B------:R-:W-:Y:S01]  /*2a60*/  IADD3 R14, PT, PT, R14, 0x70, RZ ;  /* 0x000000700e0e7810 */ /* 0x000fe20007ffe0ff */
[----:B------:R-:W-:Y:S05]  /*2a70*/  @P3 BRA `(.L_x_2701) ;  /* 0x0000000000643947 */ /* 0x000fea0003800000 */
        /* <DEDUP_REMOVED lines=25> */
.L_x_2701:
[----:B------:R-:W-:Y:S05]  /*2c10*/  BSYNC.RECONVERGENT B0 ;  /* 0x0000000000007941 */ /* 0x000fea0003800200 */
.L_x_2700:
        /* <DEDUP_REMOVED lines=29> */
.L_x_2703:
[----:B------:R-:W-:Y:S05]  /*2df0*/  BSYNC.RECONVERGENT B0 ;  /* 0x0000000000007941 */ /* 0x000fea0003800200 */
.L_x_2702:
[----:B------:R-:W-:Y:S01]  /*2e00*/  UIMAD.WIDE.U32 UR42, UR15, UR30, URZ ;  /* 0x0000001e0f2a72a5 */ /* 0x000fe2000f8e00ff */
        /* <DEDUP_REMOVED lines=28> */
.L_x_2705:
[----:B------:R-:W-:Y:S05]  /*2fd0*/  BSYNC.RECONVERGENT B0 ;  /* 0x0000000000007941 */ /* 0x000fea0003800200 */
.L_x_2704:
[----:B------:R-:W-:Y:S04]  /*2fe0*/  BSSY.RECONVERGENT B0, `(.L_x_2706) ;  /* 0x000001b000007945 */ /* 0x000fe80003800200 */
        /* <DEDUP_REMOVED lines=26> */
.L_x_2707:
[----:B------:R-:W-:Y:S05]  /*3190*/  BSYNC.RECONVERGENT B0 ;  /* 0x0000000000007941 */ /* 0x000fea0003800200 */
.L_x_2706:
        /* <DEDUP_REMOVED lines=27> */
.L_x_2709:
[----:B------:R-:W-:Y:S05]  /*3350*/  BSYNC.RECONVERGENT B0 ;  /* 0x0000000000007941 */ /* 0x000fea0003800200 */
.L_x_2708:
        /* <DEDUP_REMOVED lines=22> */
.L_x_2711:
[----:B------:R-:W-:Y:S05]  /*34c0*/  BSYNC.RECONVERGENT B0 ;  /* 0x0000000000007941 */ /* 0x000fea0003800200 */
.L_x_2710:
        /* <DEDUP_REMOVED lines=21> */
.L_x_2713:
[----:B------:R-:W-:Y:S05]  /*3620*/  BSYNC.RECONVERGENT B0 ;  /* 0x0000000000007941 */ /* 0x000fea0003800200 */
.L_x_2712:
[----:B------:R-:W5:Y:S01]  /*3630*/  LDCU.64 UR12, c[0x0][0x538] ;  /* 0x0000a700ff0c77ac */ /* 0x000f620008000a00 */
[----:B------:R-:W0:Y:S01]  /*3640*/  LDGDEPBAR ;  /* 0x00000000000079af */ /* 0x000e220000000000 */
[----:B-----5:R-:W-:-:S04]  /*3650*/  UISETP.NE.U32.AND UP1, UPT, UR12, URZ, UPT ;  /* 0x000000ff0c00728c */ /* 0x020fc8000bf25070 */
[----:B------:R-:W-:Y:S01]  /*3660*/  UISETP.NE.AND.EX UP1, UPT, UR13, URZ, UPT, UP1 ;  /* 0x000000ff0d00728c */ /* 0x000fe2000bf25310 */
[----:B------:R-:W5:Y:S01]  /*3670*/  S2R R94, SR_CTAID.X ;  /* 0x00000000005e7919 */ /* 0x000f620000002500 */
[C---:B------:R-:W-:Y:S01]  /*3680*/  IMAD.SHL.U32 R106, R215.reuse, 0x40, RZ ;  /* 0x00000040d76a7824 */ /* 0x040fe200078e00ff */
[----:B------:R-:W-:Y:S01]  /*3690*/  SHF.R.U32.HI R212, RZ, 0x1, R215 ;  /* 0x00000001ffd47819 */ /* 0x000fe200000116d7 */
[C---:B------:R-:W-:Y:S01]  /*36a0*/  IMAD.SHL.U32 R124, R215.reuse, 0x2, RZ ;  /* 0x00000002d77c7824 */ /* 0x040fe200078e00ff */
[C---:B------:R-:W-:Y:S01]  /*36b0*/  LOP3.LUT R102, R215.reuse, 0x1f, RZ, 0xc0, !PT ;  /* 0x0000001fd7667812 */ /* 0x040fe200078ec0ff */
[C---:B------:R-:W-:Y:S01]  /*36c0*/  IMAD.SHL.U32 R213, R215.reuse, 0x20, RZ ;  /* 0x00000020d7d57824 */ /* 0x040fe200078e00ff */
[----:B------:R-:W-:Y:S01]  /*36d0*/  PLOP3.LUT P1, PT, PT, PT, UP1, 0x80, 0x8 ;  /* 0x000000000008781c */ /* 0x000fe20003f2f018 */
[----:B------:R-:W-:Y:S01]  /*36e0*/  IMAD.MOV.U32 R6, RZ, RZ, 0x20 ;  /* 0x00000020ff067424 */ /* 0x000fe200078e00ff */
[----:B------:R-:W-:Y:S01]  /*36f0*/  LOP3.LUT P2, RZ, R215, 0x4, RZ, 0xc0, !PT ;  /* 0x00000004d7ff7812 */ /* 0x000fe2000784c0ff */
[----:B------:R-:W-:-:S04]  /*3700*/  DEPBAR.LE SB0, 0x0 ;  /* 0x000080000000791a */ /* 0x000fc80000000000 */
[----:B------:R-:W2:Y:S01]  /*3710*/  @UP1 LDCU.64 UR4, c[0x0][0x540] ;  /* 0x0000a800ff0417ac */ /* 0x000ea20008000a00 */
[----:B------:R-:W-:Y:S01]  /*3720*/  @UP1 UMOV UR16, UR34 ;  /* 0x0000002200101c82 */ /* 0x000fe20008000000 */
[----:B------:R-:W-:Y:S02]  /*3730*/  @UP1 UMOV UR17, URZ ;  /* 0x000000ff00111c82 */ /* 0x000fe40008000000 */
[----:B--2---:R-:W-:Y:S01]  /*3740*/  @UP1 UIMAD.WIDE.U32 UR16, UR33, UR4, UR16 ;  /* 0x00000004211012a5 */ /* 0x004fe2000f8e0010 */
[----:B------:R-:W2:Y:S03]  /*3750*/  @UP1 LDCU UR4, c[0x0][0x458] ;  /* 0x00008b00ff0417ac */ /* 0x000ea60008000800 */
[----:B------:R-:W-:Y:S02]  /*3760*/  @UP1 UIMAD UR5, UR33, UR5, UR17 ;  /* 0x00000005210512a4 */ /* 0x000fe4000f8e0211 */
[----:B------:R-:W-:-:S04]  /*3770*/  @UP1 ULEA UR12, UP0, UR16, UR12, 0x2 ;  /* 0x0000000c100c1291 */ /* 0x000fc8000f8010ff */
[----:B------:R-:W-:Y:S02]  /*3780*/  @UP1 ULEA.HI.X UR13, UR16, UR13, UR5, 0x2, UP0 ;  /* 0x0000000d100d1291 */ /* 0x000fe400080f1405 */
[----:B-1-34-:R-:W-:-:S04]  /*3790*/  IMAD.U32 R2, RZ, RZ, UR12 ;  /* 0x0000000cff027e24 */ /* 0x01afc8000f8e00ff */
[----:B------:R-:W-:-:S05]  /*37a0*/  IMAD.U32 R3, RZ, RZ, UR13 ;  /* 0x0000000dff037e24 */ /* 0x000fca000f8e00ff */
[----:B------:R-:W3:Y:S01]  /*37b0*/  @P1 LDG.E R2, desc[UR28][R2.64] ;  /* 0x0000001c02021981 */ /* 0x000ee2000c1e1900 */
[----:B--2---:R-:W3:Y:S01]  /*37c0*/  @P1 MUFU.RCP R0, UR4 ;  /* 0x0000000400001d08 */ /* 0x004ee20008001000 */
[----:B------:R-:W-:Y:S01]  /*37d0*/  USHF.L.U32 UR5, UR35, 0x5, URZ ;  /* 0x0000000523057899 */ /* 0x000fe200080006ff */
[----:B------:R-:W-:Y:S01]  /*37e0*/  BSSY.RECONVERGENT B0, `(.L_x_2714) ;  /* 0x0000035000007945 */ /* 0x000fe20003800200 */
[----:B------:R1:W-:Y:S01]  /*37f0*/  STL [R1+0x74], R124 ;  /* 0x0000747c01007387 */ /* 0x0003e20000100800 */
[----:B------:R-:W-:Y:S01]  /*3800*/  USHF.L.U64.HI UR4, UR8, 0x5, UR9 ;  /* 0x0000000508047899 */ /* 0x000fe20008010209 */
[----:B------:R-:W-:Y:S01]  /*3810*/  LOP3.LUT R5, R215, 0x8, RZ, 0xc0, !PT ;  /* 0x00000008d7057812 */ /* 0x000fe200078ec0ff */
[----:B------:R-:W-:Y:S01]  /*3820*/  USHF.L.U32 UR34, UR8, 0x5, URZ ;  /* 0x0000000508227899 */ /* 0x000fe200080006ff */
[----:B------:R-:W-:Y:S01]  /*3830*/  IADD3 R99, P4, P3, R12, UR5, R102 ;  /* 0x000000050c637c10 */ /* 0x000fe2000fb9e066 */
[----:B------:R-:W-:Y:S01]  /*3840*/  USHF.R.S32.HI UR13, URZ, 0x1f, UR5 ;  /* 0x0000001fff0d7899 */ /* 0x000fe20008011405 */
[----:B------:R-:W-:Y:S01]  /*3850*/  LOP3.LUT R213, R213, 0x7c00, RZ, 0xc0, !PT ;  /* 0x00007c00d5d57812 */ /* 0x000fe200078ec0ff */
[----:B------:R-:W-:Y:S01]  /*3860*/  UIMAD.WIDE.U32 UR34, UR34, UR30, URZ ;  /* 0x0000001e222272a5 */ /* 0x000fe2000f8e00ff */
[----:B------:R-:W-:Y:S01]  /*3870*/  LOP3.LUT R95, R124, 0x6, RZ, 0xc0, !PT ;  /* 0x000000067c5f7812 */ /* 0x000fe200078ec0ff */
[----:B------:R-:W-:Y:S01]  /*3880*/  UIMAD UR4, UR4, UR30, URZ ;  /* 0x0000001e040472a4 */ /* 0x000fe2000f8e02ff */
[----:B------:R-:W-:Y:S01]  /*3890*/  LOP3.LUT R8, R106, 0x200, RZ, 0xc0, !PT ;  /* 0x000002006a087812 */ /* 0x000fe200078ec0ff */
[----:B------:R-:W-:Y:S01]  /*38a0*/  UMOV UR5, URZ ;  /* 0x000000ff00057c82 */ /* 0x000fe20008000000 */
[----:B------:R-:W-:Y:S01]  /*38b0*/  IADD3.X R98, PT, PT, R13, UR13, RZ, P4, P3 ;  /* 0x0000000d0d627c10 */ /* 0x000fe2000a7e64ff */
[----:B------:R-:W-:Y:S01]  /*38c0*/  UIADD3 UR4, UPT, UPT, UR35, UR4, URZ ;  /* 0x0000000423047290 */ /* 0x000fe2000fffe0ff */
[----:B------:R-:W-:-:S02]  /*38d0*/  SEL R32, R6, 0xffffffe0, !P2 ;  /* 0xffffffe006207807 */ /* 0x000fc40005000000 */
[----:B------:R-:W-:Y:S01]  /*38e0*/  LOP3.LUT R97, R212, 0x1f0, RZ, 0xc0, !PT ;  /* 0x000001f0d4617812 */ /* 0x000fe200078ec0ff */
[----:B------:R-:W-:Y:S01]  /*38f0*/  BAR.SYNC.DEFER_BLOCKING 0x0 ;  /* 0x0000000000007b1d */ /* 0x000fe20000010000 */
[----:B---3--:R-:W-:Y:S01]  /*3900*/  @P1 FMUL.FTZ R0, R2, R0 ;  /* 0x0000000002001220 */ /* 0x008fe20000410000 */
[----:B------:R-:W-:-:S04]  /*3910*/  SHF.R.U32.HI R2, RZ, 0x5, R215 ;  /* 0x00000005ff027819 */ /* 0x000fc800000116d7 */
[----:B------:R-:W-:Y:S01]  /*3920*/  @P1 R2UR UR12, R0 ;  /* 0x00000000000c12ca */ /* 0x000fe200000e0000 */
[----:B------:R-:W-:Y:S01]  /*3930*/  IMAD.MOV.U32 R0, RZ, RZ, 0x10 ;  /* 0x00000010ff007424 */ /* 0x000fe200078e00ff */
[----:B------:R-:W-:Y:S01]  /*3940*/  LOP3.LUT P1, RZ, R215, 0x2, RZ, 0xc0, !PT ;  /* 0x00000002d7ff7812 */ /* 0x000fe2000782c0ff */
[----:B-----5:R-:W-:Y:S01]  /*3950*/  IMAD R94, R94, 0x8, R2 ;  /* 0x000000085e5e7824 */ /* 0x020fe200078e0202 */
[----:B------:R-:W-:Y:S02]  /*3960*/  LOP3.LUT R2, R212, 0x8, RZ, 0xc0, !PT ;  /* 0x00000008d4027812 */ /* 0x000fe400078ec0ff */
[----:B------:R-:W-:Y:S02]  /*3970*/  SEL R100, R0, 0xfffffff0, !P1 ;  /* 0xfffffff000647807 */ /* 0x000fe40004800000 */
[----:B------:R-:W-:-:S04]  /*3980*/  LOP3.LUT R0, R106, 0x1c0, RZ, 0xc0, !PT ;  /* 0x000001c06a007812 */ /* 0x000fc800078ec0ff */
[----:B------:R-:W-:Y:S01]  /*3990*/  LOP3.LUT R0, R0, 0x38, R4, 0xf8, !PT ;  /* 0x0000003800007812 */ /* 0x000fe200078ef804 */
[----:B------:R-:W-:-:S03]  /*39a0*/  @UP1 UMOV UR5, UR12 ;  /* 0x0000000c00051c82 */ /* 0x000fc60008000000 */
[----:B------:R-:W-:-:S05]  /*39b0*/  LOP3.LUT R96, R0, R2, RZ, 0x3c, !PT ;  /* 0x0000000200607212 */ /* 0x000fca00078e3cff */
[----:B------:R1:W-:Y:S01]  /*39c0*/  STL [R1+0x90], R96 ;  /* 0x0000906001007387 */ /* 0x0003e20000100800 */
[----:B------:R-:W-:Y:S05]  /*39d0*/  @P0 BRA `(.L_x_2715) ;  /* 0x00000000004c0947 */ /* 0x000fea0003800000 */
        /* <DEDUP_REMOVED lines=19> */
.L_x_2715:
[----:B------:R3:W-:Y:S04]  /*3b10*/  STS.128 [R220+0xa000], RZ ;  /* 0x00a000ffdc007388 */ /* 0x0007e80000000c00 */
[----:B------:R3:W-:Y:S02]  /*3b20*/  STS.128 [R220+0xb000], RZ ;  /* 0x00b000ffdc007388 */ /* 0x0007e40000000c00 */
.L_x_2716:
[----:B------:R-:W-:Y:S05]  /*3b30*/  BSYNC.RECONVERGENT B0 ;  /* 0x0000000000007941 */ /* 0x000fea0003800200 */
.L_x_2714:
[----:B------:R-:W-:Y:S01]  /*3b40*/  ISETP.GE.AND P0, PT, R16, UR38, PT ;  /* 0x0000002610007c0c */ /* 0x000fe2000bf06270 */
[----:B------:R-:W-:Y:S01]  /*3b50*/  BSSY.RECONVERGENT B0, `(.L_x_2717) ;  /* 0x000001c000007945 */ /* 0x000fe20003800200 */
[----:B--2---:R-:W-:Y:S02]  /*3b60*/  LOP3.LUT R2, R0, R5, RZ, 0x3c, !PT ;  /* 0x0000000500027212 */ /* 0x004fe400078e3cff */
[----:B------:R-:W-:Y:S02]  /*3b70*/  LOP3.LUT R5, R106, 0x400, RZ, 0xc0, !PT ;  /* 0x000004006a057812 */ /* 0x000fe400078ec0ff */
[----:B------:R-:W-:-:S03]  /*3b80*/  IADD3 R0, PT, PT, R96, R8, R213 ;  /* 0x0000000860007210 */ /* 0x000fc60007ffe0d5 */
[----:B------:R-:W-:Y:S01]  /*3b90*/  IMAD R5, R2, 0x2, R5 ;  /* 0x0000000202057824 */ /* 0x000fe200078e0205 */
[----:B------:R-:W-:-:S03]  /*3ba0*/  LEA R0, R0, UR6, 0x1 ;  /* 0x0000000600007c11 */ /* 0x000fc6000f8e08ff */
        /* <DEDUP_REMOVED lines=22> */
.L_x_2718:
[----:B------:R-:W-:Y:S05]  /*3d10*/  BSYNC.RECONVERGENT B0 ;  /* 0x0000000000007941 */ /* 0x000fea0003800200 */
.L_x_2717:
[----:B------:R-:W-:Y:S01]  /*3d20*/  LDSM.16.M88.4 R20, [R5+UR6+0x8000] ;  /* 0x008000060514783b */ /* 0x000fe20008000200 */
[----:B------:R-:W-:Y:S01]  /*3d30*/  VIADD R6, R5, UR6 ;  /* 0x0000000605067c36 */ /* 0x000fe20008000000 */
[----:B----4-:R-:W-:Y:S01]  /*3d40*/  LEA R3, R100, R0, 0x1 ;  /* 0x0000000064037211 */ /* 0x010fe200078e08ff */
[----:B------:R-:W-:Y:S01]  /*3d50*/  IMAD R93, R32, 0x2, R0 ;  /* 0x00000002205d7824 */ /* 0x000fe200078e0200 */
[----:B------:R-:W4:Y:S01]  /*3d60*/  LDSM.16.M88.4 R8, [R0+0x2000] ;  /* 0x002000000008783b */ /* 0x000f220000000200 */
[----:B------:R-:W-:Y:S01]  /*3d70*/  IMAD R2, R100, 0x2, R6 ;  /* 0x0000000264027824 */ /* 0x000fe200078e0206 */
[----:B-1----:R-:W-:Y:S01]  /*3d80*/  LOP3.LUT R96, R96, 0x200, R106, 0xf8, !PT ;  /* 0x0000020060607812 */ /* 0x002fe200078ef86a */
[----:B------:R-:W-:Y:S01]  /*3d90*/  IMAD R92, R32, 0x2, R6 ;  /* 0x00000002205c7824 */ /* 0x000fe200078e0206 */
[----:B------:R-:W1:Y:S01]  /*3da0*/  LDSM.16.M88.4 R28, [R5+UR6+0x8800] ;  /* 0x00880006051c783b */ /* 0x000e620008000200 */
[----:B------:R-:W-:Y:S01]  /*3db0*/  LEA R7, R100, R93, 0x1 ;  /* 0x0000005d64077211 */ /* 0x000fe200078e08ff */
[----:B------:R-:W-:-:S02]  /*3dc0*/  UISETP.GT.U32.AND UP0, UPT, UR30, UR19, UPT ;  /* 0x000000131e00728c */ /* 0x000fc4000bf04070 */
[----:B------:R-:W5:Y:S01]  /*3dd0*/  LDSM.16.M88.4 R12, [R0] ;  /* 0x00000000000c783b */ /* 0x000f620000000200 */
[----:B------:R-:W-:Y:S01]  /*3de0*/  UIADD3 UR26, UPT, UPT, UR32, UR26, -UR21 ;  /* 0x0000001a201a7290 */ /* 0x000fe2000fffe815 */
[----:B------:R-:W1:Y:S02]  /*3df0*/  LDCU.U8 UR4, c[0x0][0x4f8] ;  /* 0x00009f00ff0477ac */ /* 0x000e640008000000 */
[----:B------:R-:W-:Y:S04]  /*3e00*/  LDSM.16.M88.4 R44, [R2+0x8000] ;  /* 0x00800000022c783b */ /* 0x000fe80000000200 */
[----:B------:R-:W3:Y:S04]  /*3e10*/  LDSM.16.M88.4 R16, [R3+0x2000] ;  /* 0x002000000310783b */ /* 0x000ee80000000200 */
[----:B------:R-:W2:Y:S04]  /*3e20*/  LDSM.16.M88.4 R48, [R2+0x8800] ;  /* 0x008800000230783b */ /* 0x000ea80000000200 */
[----:B------:R-:W2:Y:S04]  /*3e30*/  LDSM.16.M88.4 R24, [R3] ;  /* 0x000000000318783b */ /* 0x000ea80000000200 */
[----:B------:R5:W-:Y:S04]  /*3e40*/  STL [R1+0x30], R6 ;  /* 0x0000300601007387 */ /* 0x000be80000100800 */
[----:B------:R-:W-:Y:S04]  /*3e50*/  LDSM.16.M88.4 R32, [R7] ;  /* 0x000000000720783b */ /* 0x000fe80000000200 */
[----:B------:R-:W-:Y:S01]  /*3e60*/  LDSM.16.M88.4 R84, [R5+UR6+0x9800] ;  /* 0x009800060554783b */ /* 0x000fe20008000200 */
[C---:B----4-:R-:W-:Y:S03]  /*3e70*/  HMMA.16816.F32 R40, R8.reuse, R20, RZ ;  /* 0x000000140828723c */ /* 0x050fe600000018ff */
[----:B------:R-:W0:Y:S05]  /*3e80*/  LDGDEPBAR ;  /* 0x00000000000079af */ /* 0x000e2a0000000000 */
[----:B-1----:R-:W-:Y:S01]  /*3e90*/  HMMA.16816.F32 R36, R8, R28, RZ ;  /* 0x0000001c0824723c */ /* 0x002fe200000018ff */
[----:B-----5:R-:W-:-:S07]  /*3ea0*/  IMAD R6, R100, 0x2, R92 ;  /* 0x0000000264067824 */ /* 0x020fce00078e025c */
[----:B------:R-:W-:Y:S08]  /*3eb0*/  HMMA.16816.F32 R56, R8, R30, RZ ;  /* 0x0000001e0838723c */ /* 0x000ff000000018ff */
[C---:B------:R-:W-:Y:S08]  /*3ec0*/  HMMA.16816.F32 R72, R12.reuse, R28, RZ ;  /* 0x0000001c0c48723c */ /* 0x040ff000000018ff */
[C---:B------:R-:W-:Y:S08]  /*3ed0*/  HMMA.16816.F32 R68, R12.reuse, R30, RZ ;  /* 0x0000001e0c44723c */ /* 0x040ff000000018ff */
[----:B------:R-:W-:Y:S08]  /*3ee0*/  HMMA.16816.F32 R64, R12, R20, RZ ;  /* 0x000000140c40723c */ /* 0x000ff000000018ff */
[----:B------:R-:W-:Y:S01]  /*3ef0*/  HMMA.16816.F32 R52, R8, R22, RZ ;  /* 0x000000160834723c */ /* 0x000fe200000018ff */
[----:B------:R-:W-:Y:S07]  /*3f00*/  LDSM.16.M88.4 R8, [R93+0x2000] ;  /* 0x002000005d08783b */ /* 0x000fee0000000200 */
[C---:B---3--:R-:W-:Y:S01]  /*3f10*/  HMMA.16816.F32 R60, R16.reuse, R44, R40 ;  /* 0x0000002c103c723c */ /* 0x048fe20000001828 */
[----:B------:R-:W-:Y:S07]  /*3f20*/  LDSM.16.M88.4 R40, [R92+0x8800] ;  /* 0x008800005c28783b */ /* 0x000fee0000000200 */
[----:B--2---:R-:W-:Y:S01]  /*3f30*/  HMMA.16816.F32 R28, R16, R48, R36 ;  /* 0x00000030101c723c */ /* 0x004fe20000001824 */
[----:B------:R-:W1:Y:S07]  /*3f40*/  LDSM.16.M88.4 R36, [R92+0x8000] ;  /* 0x008000005c24783b */ /* 0x000e6e0000000200 */
[----:B------:R-:W-:Y:S01]  /*3f50*/  HMMA.16816.F32 R76, R12, R22, RZ ;  /* 0x000000160c4c723c */ /* 0x000fe200000018ff */
[----:B------:R-:W2:Y:S07]  /*3f60*/  LDSM.16.M88.4 R20, [R93] ;  /* 0x000000005d14783b */ /* 0x000eae0000000200 */
[C---:B------:R-:W-:Y:S08]  /*3f70*/  HMMA.16816.F32 R52, R16.reuse, R46, R52 ;  /* 0x0000002e1034723c */ /* 0x040ff00000001834 */
[----:B------:R-:W-:Y:S01]  /*3f80*/  HMMA.16816.F32 R12, R16, R50, R56 ;  /* 0x00000032100c723c */ /* 0x000fe20000001838 */
[----:B------:R-:W-:Y:S04]  /*3f90*/  LDSM.16.M88.4 R16, [R7+0x2000] ;  /* 0x002000000710783b */ /* 0x000fe80000000200 */
[----:B------:R-:W3:Y:S03]  /*3fa0*/  LDSM.16.M88.4 R56, [R6+0x8000] ;  /* 0x008000000638783b */ /* 0x000ee60000000200 */
[C---:B------:R-:W-:Y:S01]  /*3fb0*/  HMMA.16816.F32 R80, R24.reuse, R44, R64 ;  /* 0x0000002c1850723c */ /* 0x040fe20000001840 */
[----:B------:R-:W4:Y:S07]  /*3fc0*/  LDSM.16.M88.4 R64, [R6+0x8800] ;  /* 0x008800000640783b */ /* 0x000f2e0000000200 */
[C---:B------:R-:W-:Y:S08]  /*3fd0*/  HMMA.16816.F32 R88, R24.reuse, R48, R72 ;  /* 0x000000301858723c */ /* 0x040ff00000001848 */
[C---:B------:R-:W-:Y:S08]  /*3fe0*/  HMMA.16816.F32 R76, R24.reuse, R46, R76 ;  /* 0x0000002e184c723c */ /* 0x040ff0000000184c */
[----:B------:R-:W-:Y:S08]  /*3ff0*/  HMMA.16816.F32 R48, R24, R50, R68 ;  /* 0x000000321830723c */ /* 0x000ff00000001844 */
[C---:B-1----:R-:W-:Y:S08]  /*4000*/  HMMA.16816.F32 R24, R8.reuse, R36, R60 ;  /* 0x000000240818723c */ /* 0x042ff0000000183c */
[C---:B------:R-:W-:Y:S01]  /*4010*/  HMMA.16816.F32 R68, R8.reuse, R40, R28 ;  /* 0x000000280844723c */ /* 0x040fe2000000181c */
[----:B------:R-:W-:Y:S07]  /*4020*/  LDSM.16.M88.4 R28, [R0+0x4000] ;  /* 0x00400000001c783b */ /* 0x000fee0000000200 */
[C---:B------:R-:W-:Y:S01]  /*4030*/  HMMA.16816.F32 R44, R8.reuse, R38, R52 ;  /* 0x00000026082c723c */ /* 0x040fe20000001834 */
[----:B------:R-:W-:Y:S07]  /*4040*/  LDSM.16.M88.4 R52, [R5+UR6+0x9000] ;  /* 0x009000060534783b */ /* 0x000fee0008000200 */
[----:B------:R-:W-:Y:S01]  /*4050*/  HMMA.16816.F32 R8, R8, R42, R12 ;  /* 0x0000002a0808723c */ /* 0x000fe2000000180c */
[----:B------:R1:W5:Y:S07]  /*4060*/  LDSM.16.M88.4 R12, [R0+0x6000] ;  /* 0x00600000000c783b */ /* 0x00036e0000000200 */
[C---:B--2---:R-:W-:Y:S08]  /*4070*/  HMMA.16816.F32 R72, R20.reuse, R36, R80 ;  /* 0x000000241448723c */ /* 0x044ff00000001850 */
[C---:B------:R-:W-:Y:S01]  /*4080*/  HMMA.16816.F32 R80, R20.reuse, R40, R88 ;  /* 0x000000281450723c */ /* 0x040fe20000001858 */
[----:B------:R-:W-:Y:S07]  /*4090*/  LDSM.16.M88.4 R88, [R2+0x9800] ;  /* 0x009800000258783b */ /* 0x000fee0000000200 */
[----:B------:R-:W-:Y:S01]  /*40a0*/  HMMA.16816.F32 R76, R20, R38, R76 ;  /* 0x00000026144c723c */ /* 0x000fe2000000184c */
[----:B-1----:R-:W-:-:S07]  /*40b0*/  LOP3.LUT P5, R0, R215, 0x4, RZ, 0xc0, !PT ;  /* 0x00000004d7007812 */ /* 0x002fce00078ac0ff */
[----:B------:R-:W-:Y:S01]  /*40c0*/  HMMA.16816.F32 R60, R20, R42, R48 ;  /* 0x0000002a143c723c */ /* 0x000fe20000001830 */
[----:B------:R1:W-:Y:S07]  /*40d0*/  LDSM.16.M88.4 R48, [R2+0x9000] ;  /* 0x009000000230783b */ /* 0x0003ee0000000200 */
[C---:B---3--:R-:W-:Y:S01]  /*40e0*/  HMMA.16816.F32 R40, R16.reuse, R56, R24 ;  /* 0x000000381028723c */ /* 0x048fe20000001818 */
[----:B------:R-:W-:Y:S07]  /*40f0*/  LDSM.16.M88.4 R24, [R3+0x4000] ;  /* 0x004000000318783b */ /* 0x000fee0000000200 */
[C---:B------:R-:W-:Y:S08]  /*4100*/  HMMA.16816.F32 R36, R16.reuse, R58, R44 ;  /* 0x0000003a1024723c */ /* 0x040ff0000000182c */
[----:B----4-:R-:W-:Y:S01]  /*4110*/  HMMA.16816.F32 R20, R16, R64, R68 ;  /* 0x000000401014723c */ /* 0x010fe20000001844 */
[----:B-1----:R-:W-:-:S05]  /*4120*/  LOP3.LUT P0, R2, R215, 0x2, RZ, 0xc0, !PT ;  /* 0x00000002d7027812 */ /* 0x002fca000780c0ff */
[----:B------:R-:W-:Y:S02]  /*4130*/  STL [R1+0xac], R2 ;  /* 0x0000ac0201007387 */ /* 0x000fe40000100800 */
[----:B------:R-:W-:Y:S02]  /*4140*/  HMMA.16816.F32 R16, R16, R66, R8 ;  /* 0x000000421010723c */ /* 0x000fe40000001808 */
[----:B------:R-:W1:Y:S04]  /*4150*/  LDSM.16.M88.4 R8, [R3+0x6000] ;  /* 0x006000000308783b */ /* 0x000e680000000200 */
[----:B------:R-:W-:Y:S02]  /*4160*/  STL [R1+0xc8], R96 ;  /* 0x0000c86001007387 */ /* 0x000fe40000100800 */
[C---:B------:R-:W-:Y:S02]  /*4170*/  HMMA.16816.F32 R44, R32.reuse, R56, R72 ;  /* 0x00000038202c723c */ /* 0x040fe40000001848 */
[----:B------:R-:W-:Y:S06]  /*4180*/  STL [R1+0xb0], R0 ;  /* 0x0000b00001007387 */ /* 0x000fec0000100800 */
[C---:B------:R-:W-:Y:S08]  /*4190*/  HMMA.16816.F32 R72, R32.reuse, R64, R80 ;  /* 0x000000402048723c */ /* 0x040ff00000001850 */
[----:B------:R-:W-:Y:S08]  /*41a0*/  HMMA.16816.F32 R68, R32, R66, R60 ;  /* 0x000000422044723c */ /* 0x000ff0000000183c */
[----:B-----5:R-:W-:Y:S08]  /*41b0*/  HMMA.16816.F32 R64, R12, R52, R40 ;  /* 0x000000340c40723c */ /* 0x020ff00000001828 */
[----:B------:R-:W-:Y:S08]  /*41c0*/  HMMA.16816.F32 R56, R32, R58, R76 ;  /* 0x0000003a2038723c */ /* 0x000ff0000000184c */
[C---:B------:R-:W-:Y:S01]  /*41d0*/  HMMA.16816.F32 R60, R12.reuse, R54, R36 ;  /* 0x000000360c3c723c */ /* 0x040fe20000001824 */
[----:B------:R-:W-:Y:S07]  /*41e0*/  LDSM.16.M88.4 R36, [R92+0x9000] ;  /* 0x009000005c24783b */ /* 0x000fee0000000200 */
[C---:B------:R-:W-:Y:S01]  /*41f0*/  HMMA.16816.F32 R40, R12.reuse, R84, R20 ;  /* 0x000000540c28723c */ /* 0x040fe20000001814 */
[----:B------:R-:W-:Y:S07]  /*4200*/  LDSM.16.M88.4 R20, [R93+0x4000] ;  /* 0x004000005d14783b */ /* 0x000fee0000000200 */
[----:B------:R-:W-:Y:S01]  /*4210*/  HMMA.16816.F32 R12, R12, R86, R16 ;  /* 0x000000560c0c723c */ /* 0x000fe20000001810 */
[----:B------:R-:W2:Y:S07]  /*4220*/  LDSM.16.M88.4 R16, [R93+0x6000] ;  /* 0x006000005d10783b */ /* 0x000eae0000000200 */
[C---:B------:R-:W-:Y:S01]  /*4230*/  HMMA.16816.F32 R32, R28.reuse, R52, R44 ;  /* 0x000000341c20723c */ /* 0x040fe2000000182c */
[----:B------:R-:W3:Y:S07]  /*4240*/  LDSM.16.M88.4 R44, [R92+0x9800] ;  /* 0x009800005c2c783b */ /* 0x000eee0000000200 */
[----:B------:R-:W-:Y:S08]  /*4250*/  HMMA.16816.F32 R80, R28, R84, R72 ;  /* 0x000000541c50723c */ /* 0x000ff00000001848 */
[----:B-1----:R-:W-:Y:S08]  /*4260*/  HMMA.16816.F32 R72, R8, R48, R64 ;  /* 0x000000300848723c */ /* 0x002ff00000001840 */
[C---:B------:R-:W-:Y:S08]  /*4270*/  HMMA.16816.F32 R56, R28.reuse, R54, R56 ;  /* 0x000000361c38723c */ /* 0x040ff00000001838 */
[----:B------:R-:W-:Y:S01]  /*4280*/  HMMA.16816.F32 R76, R28, R86, R68 ;  /* 0x000000561c4c723c */ /* 0x000fe20000001844 */
[----:B------:R-:W-:Y:S07]  /*4290*/  LDSM.16.M88.4 R28, [R6+0x9000] ;  /* 0x00900000061c783b */ /* 0x000fee0000000200 */
[C---:B------:R-:W-:Y:S08]  /*42a0*/  HMMA.16816.F32 R64, R8.reuse, R88, R40 ;  /* 0x000000580840723c */ /* 0x040ff00000001828 */
[C---:B------:R-:W-:Y:S08]  /*42b0*/  HMMA.16816.F32 R68, R8.reuse, R50, R60 ;  /* 0x000000320844723c */ /* 0x040ff0000000183c */
[----:B------:R-:W-:Y:S01]  /*42c0*/  HMMA.16816.F32 R52, R8, R90, R12 ;  /* 0x0000005a0834723c */ /* 0x000fe2000000180c */
[----:B------:R-:W1:Y:S04]  /*42d0*/  LDSM.16.M88.4 R8, [R7+0x6000] ;  /* 0x006000000708783b */ /* 0x000e680000000200 */
[----:B------:R-:W-:Y:S03]  /*42e0*/  LDSM.16.M88.4 R12, [R7+0x4000] ;  /* 0x00400000070c783b */ /* 0x000fe60000000200 */
[----:B------:R-:W-:Y:S01]  /*42f0*/  HMMA.16816.F32 R40, R24, R48, R32 ;  /* 0x000000301828723c */ /* 0x000fe20000001820 */
[----:B------:R-:W4:Y:S01]  /*4300*/  LDSM.16.M88.4 R32, [R6+0x9800] ;  /* 0x009800000620783b */ /* 0x000f220000000200 */
[----:B------:R-:W-:-:S06]  /*4310*/  DEPBAR.LE SB0, 0x0 ;  /* 0x000080000000791a */ /* 0x000fcc0000000000 */
[C---:B------:R-:W-:Y:S08]  /*4320*/  HMMA.16816.F32 R60, R24.reuse, R88, R80 ;  /* 0x00000058183c723c */ /* 0x040ff00000001850 */
[C---:B------:R-:W-:Y:S08]  /*4330*/  HMMA.16816.F32 R48, R24.reuse, R50, R56 ;  /* 0x000000321830723c */ /* 0x040ff00000001838 */
[----:B------:R-:W-:Y:S08]  /*4340*/  HMMA.16816.F32 R56, R24, R90, R76 ;  /* 0x0000005a1838723c */ /* 0x000ff0000000184c */
[C---:B--2---:R-:W-:Y:S08]  /*4350*/  HMMA.16816.F32 R72, R16.reuse, R36, R72 ;  /* 0x000000241048723c */ /* 0x044ff00000001848 */
[C---:B------:R-:W-:Y:S08]  /*4360*/  HMMA.16816.F32 R68, R16.reuse, R38, R68 ;  /* 0x000000261044723c */ /* 0x040ff00000001844 */
[C---:B---3--:R-:W-:Y:S08]  /*4370*/  HMMA.16816.F32 R64, R16.reuse, R44, R64 ;  /* 0x0000002c1040723c */ /* 0x048ff00000001840 */
[----:B------:R-:W-:Y:S08]  /*4380*/  HMMA.16816.F32 R24, R16, R46, R52 ;  /* 0x0000002e1018723c */ /* 0x000ff00000001834 */
[C---:B------:R-:W-:Y:S08]  /*4390*/  HMMA.16816.F32 R16, R20.reuse, R44, R60 ;  /* 0x0000002c1410723c */ /* 0x040ff0000000183c */
[C---:B------:R-:W-:Y:S08]  /*43a0*/  HMMA.16816.F32 R40, R20.reuse, R36, R40 ;  /* 0x000000241428723c */ /* 0x040ff00000001828 */
[----:B------:R-:W-:Y:S01]  /*43b0*/  HMMA.16816.F32 R36, R20, R38, R48 ;  /* 0x000000261424723c */ /* 0x000fe20000001830 */
[----:B------:R-:W-:-:S04]  /*43c0*/  LEA R50, R96, UR6, 0x1 ;  /* 0x0000000660327c11 */ /* 0x000fc8000f8e08ff */
[C---:B------:R-:W-:Y:S01]  /*43d0*/  IADD3 R0, PT, PT, R50.reuse, 0xa000, RZ ;  /* 0x0000a00032007810 */ /* 0x040fe20007ffe0ff */
[C---:B------:R-:W-:Y:S02]  /*43e0*/  VIADD R96, R50.reuse, 0xa020 ;  /* 0x0000a02032607836 */ /* 0x040fe40000000000 */
[----:B-1----:R-:W-:Y:S01]  /*43f0*/  HMMA.16816.F32 R72, R8, R28, R72 ;  /* 0x0000001c0848723c */ /* 0x002fe20000001848 */
[----:B------:R-:W-:Y:S02]  /*4400*/  VIADD R51, R50, 0xa040 ;  /* 0x0000a04032337836 */ /* 0x000fe40000000000 */
[C---:B------:R-:W-:Y:S02]  /*4410*/  @P0 VIADD R96, R0.reuse, 0xffffffe0 ;  /* 0xffffffe000600836 */ /* 0x040fe40000000000 */
[----:B------:R-:W-:-:S03]  /*4420*/  @P5 VIADD R51, R0, 0xffffffc0 ;  /* 0xffffffc000335836 */ /* 0x000fc60000000000 */
[C---:B------:R-:W-:Y:S08]  /*4430*/  HMMA.16816.F32 R68, R8.reuse, R30, R68 ;  /* 0x0000001e0844723c */ /* 0x040ff00000001844 */
[C---:B----4-:R-:W-:Y:S08]  /*4440*/  HMMA.16816.F32 R64, R8.reuse, R32, R64 ;  /* 0x000000200840723c */ /* 0x050ff00000001840 */
[----:B------:R-:W-:Y:S01]  /*4450*/  HMMA.16816.F32 R60, R8, R34, R24 ;  /* 0x00000022083c723c */ /* 0x000fe20000001818 */
[----:B------:R-:W-:Y:S01]  /*4460*/  SHF.R.U32.HI R9, RZ, 0x2, R215 ;  /* 0x00000002ff097819 */ /* 0x000fe200000116d7 */
[----:B------:R-:W-:-:S03]  /*4470*/  VIADD R11, R95, UR23 ;  /* 0x000000175f0b7c36 */ /* 0x000fc60008000000 */
[----:B------:R-:W-:Y:S01]  /*4480*/  LOP3.LUT R9, R9, 0x7, RZ, 0xc0, !PT ;  /* 0x0000000709097812 */ /* 0x000fe200078ec0ff */
[C---:B------:R-:W-:Y:S01]  /*4490*/  VIADD R26, R11.reuse, UR21 ;  /* 0x000000150b1a7c36 */ /* 0x040fe20008000000 */
[----:B------:R-:W-:Y:S01]  /*44a0*/  IADD3 R24, PT, PT, R11, 0x18, RZ ;  /* 0x000000180b187810 */ /* 0x000fe20007ffe0ff */
[----:B------:R-:W-:Y:S01]  /*44b0*/  HMMA.16816.F32 R20, R20, R46, R56 ;  /* 0x0000002e1414723c */ /* 0x000fe20000001838 */
[----:B------:R-:W-:-:S05]  /*44c0*/  IADD3 R9, PT, PT, R9, UR31, R97 ;  /* 0x0000001f09097c10 */ /* 0x000fca000fffe061 */
[----:B------:R-:W-:Y:S02]  /*44d0*/  VIADD R227, R9, UR32 ;  /* 0x0000002009e37c36 */ /* 0x000fe40008000000 */
[C---:B------:R-:W-:Y:S01]  /*44e0*/  HMMA.16816.F32 R44, R12.reuse, R32, R16 ;  /* 0x000000200c2c723c */ /* 0x040fe20000001810 */
[----:B------:R-:W-:Y:S01]  /*44f0*/  IADD3 R16, PT, PT, R24, UR21, RZ ;  /* 0x0000001518107c10 */ /* 0x000fe2000fffe0ff */
[----:B------:R-:W-:Y:S01]  /*4500*/  IMAD.IADD R2, R227, 0x1, -R26 ;  /* 0x00000001e3027824 */ /* 0x000fe200078e0a1a */
[C---:B------:R-:W-:Y:S01]  /*4510*/  IADD3 R18, PT, PT, R11.reuse, 0x9, RZ ;  /* 0x000000090b127810 */ /* 0x040fe20007ffe0ff */
[C---:B------:R-:W-:Y:S01]  /*4520*/  VIADD R17, R11.reuse, 0x8 ;  /* 0x000000080b117836 */ /* 0x040fe20000000000 */
[C---:B------:R-:W-:Y:S01]  /*4530*/  IADD3 R27, PT, PT, R16.reuse, -0x17, RZ ;  /* 0xffffffe9101b7810 */ /* 0x040fe20007ffe0ff */
[----:B------:R-:W-:Y:S01]  /*4540*/  VIADD R19, R11, 0x10 ;  /* 0x000000100b137836 */ /* 0x000fe20000000000 */
[----:B------:R-:W-:Y:S01]  /*4550*/  IABS R7, R2 ;  /* 0x0000000200077213 */ /* 0x000fe20000000000 */
[----:B------:R-:W-:Y:S01]  /*4560*/  HMMA.16816.F32 R40, R12, R28, R40 ;  /* 0x0000001c0c28723c */ /* 0x000fe20000001828 */
[----:B------:R-:W-:-:S02]  /*4570*/  VIADD R28, R16, 0xfffffff0 ;  /* 0xfffffff0101c7836 */ /* 0x000fc40000000000 */
[C---:B------:R-:W-:Y:S01]  /*4580*/  VIADD R29, R16.reuse, 0xfffffff1 ;  /* 0xfffffff1101d7836 */ /* 0x040fe20000000000 */
[----:B------:R-:W-:Y:S01]  /*4590*/  I2FP.F32.S32 R7, R7 ;  /* 0x0000000700077245 */ /* 0x000fe20000201400 */
[C---:B------:R-:W-:Y:S01]  /*45a0*/  IMAD.IADD R0, R227.reuse, 0x1, -R27 ;  /* 0x00000001e3007824 */ /* 0x040fe200078e0a1b */
[C---:B------:R-:W-:Y:S01]  /*45b0*/  IADD3 R5, PT, PT, R227.reuse, -R28, RZ ;  /* 0x8000001ce3057210 */ /* 0x040fe20007ffe0ff */
[C---:B------:R-:W-:Y:S01]  /*45c0*/  IMAD.IADD R6, R227.reuse, 0x1, -R29 ;  /* 0x00000001e3067824 */ /* 0x040fe200078e0a1d */
[C---:B------:R-:W-:Y:S01]  /*45d0*/  HMMA.16816.F32 R36, R12.reuse, R30, R36 ;  /* 0x0000001e0c24723c */ /* 0x040fe20000001824 */
[----:B------:R-:W-:Y:S01]  /*45e0*/  IADD3 R30, PT, PT, R16, -0x8, RZ ;  /* 0xfffffff8101e7810 */ /* 0x000fe20007ffe0ff */
[C---:B------:R-:W-:Y:S01]  /*45f0*/  VIADD R31, R227.reuse, 0x8 ;  /* 0x00000008e31f7836 */ /* 0x040fe20000000000 */
[----:B------:R-:W-:Y:S02]  /*4600*/  IABS R3, R0 ;  /* 0x0000000000037213 */ /* 0x000fe40000000000 */
[----:B------:R-:W-:Y:S01]  /*4610*/  IABS R2, R5 ;  /* 0x0000000500027213 */ /* 0x000fe20000000000 */
[----:B------:R-:W-:Y:S01]  /*4620*/  IMAD.IADD R8, R227, 0x1, -R30 ;  /* 0x00000001e3087824 */ /* 0x000fe200078e0a1e */
[----:B------:R-:W-:Y:S01]  /*4630*/  IABS R0, R6 ;  /* 0x0000000600007213 */ /* 0x000fe20000000000 */
[----:B------:R-:W-:Y:S01]  /*4640*/  HMMA.16816.F32 R32, R12, R34, R20 ;  /* 0x000000220c20723c */ /* 0x000fe20000001814 */
[----:B------:R-:W-:Y:S01]  /*4650*/  MOV R6, R3 ;  /* 0x0000000300067202 */ /* 0x000fe20000000f00 */
[----:B------:R-:W-:Y:S01]  /*4660*/  IMAD.MOV.U32 R3, RZ, RZ, R2 ;  /* 0x000000ffff037224 */ /* 0x000fe200078e0002 */
[----:B------:R-:W-:Y:S01]  /*4670*/  IABS R5, R8 ;  /* 0x0000000800057213 */ /* 0x000fe20000000000 */
[----:B------:R-:W-:Y:S01]  /*4680*/  IMAD.MOV.U32 R2, RZ, RZ, R0 ;  /* 0x000000ffff027224 */ /* 0x000fe200078e0000 */
[----:B------:R-:W-:Y:S01]  /*4690*/  I2FP.F32.S32 R6, R6 ;  /* 0x0000000600067245 */ /* 0x000fe20000201400 */
[----:B------:R-:W-:Y:S01]  /*46a0*/  FFMA.FTZ R10, R7, -UR5, R40 ;  /* 0x80000005070a7c23 */ /* 0x000fe20008010028 */
[----:B------:R-:W-:Y:S01]  /*46b0*/  MOV R0, R5 ;  /* 0x0000000500007202 */ /* 0x000fe20000000f00 */
[----:B------:R-:W-:Y:S01]  /*46c0*/  VIADD R20, R11, 0x11 ;  /* 0x000000110b147836 */ /* 0x000fe20000000000 */
[----:B------:R-:W-:Y:S01]  /*46d0*/  I2FP.F32.S32 R3, R3 ;  /* 0x0000000300037245 */ /* 0x000fe20000201400 */
[----:B------:R-:W-:Y:S01]  /*46e0*/  FFMA.FTZ R12, R6, -UR5, R41 ;  /* 0x80000005060c7c23 */ /* 0x000fe20008010029 */
[----:B------:R-:W-:-:S02]  /*46f0*/  I2FP.F32.S32 R2, R2 ;  /* 0x0000000200027245 */ /* 0x000fc40000201400 */
[----:B------:R-:W-:Y:S01]  /*4700*/  I2FP.F32.S32 R0, R0 ;  /* 0x0000000000007245 */ /* 0x000fe20000201400 */
[----:B------:R-:W-:Y:S01]  /*4710*/  FFMA.FTZ R13, R3, -UR5, R36 ;  /* 0x80000005030d7c23 */ /* 0x000fe20008010024 */
[----:B------:R-:W-:Y:S01]  /*4720*/  IADD3 R3, PT, PT, R227, -UR25, RZ ;  /* 0x80000019e3037c10 */ /* 0x000fe2000fffe0ff */
[----:B------:R-:W-:Y:S01]  /*4730*/  FFMA.FTZ R14, R2, -UR5, R37 ;  /* 0x80000005020e7c23 */ /* 0x000fe20008010025 */
[C---:B------:R-:W-:Y:S01]  /*4740*/  IADD3 R15, PT, PT, R11.reuse, 0x1, RZ ;  /* 0x000000010b0f7810 */ /* 0x040fe20007ffe0ff */
[----:B------:R-:W-:Y:S01]  /*4750*/  FFMA.FTZ R22, R0, -UR5, R44 ;  /* 0x8000000500167c23 */ /* 0x000fe2000801002c */
[----:B------:R-:W-:Y:S01]  /*4760*/  IMAD.U32 R0, RZ, RZ, UR32 ;  /* 0x00000020ff007e24 */ /* 0x000fe2000f8e00ff */
[----:B------:R-:W-:Y:S01]  /*4770*/  IADD3 R21, PT, PT, R11, 0x19, RZ ;  /* 0x000000190b157810 */ /* 0x000fe20007ffe0ff */
[----:B------:R-:W-:Y:S01]  /*4780*/  BAR.SYNC.DEFER_BLOCKING 0x0 ;  /* 0x0000000000007b1d */ /* 0x000fe20000010000 */
[----:B------:R-:W-:Y:S02]  /*4790*/  ISETP.GT.AND P6, PT, R3, R11, PT ;  /* 0x0000000b0300720c */ /* 0x000fe40003fc4270 */
[----:B------:R-:W-:-:S03]  /*47a0*/  IADD3 R2, PT, PT, R9, UR26, RZ ;  /* 0x0000001a09027c10 */ /* 0x000fc6000fffe0ff */
        /* <DEDUP_REMOVED lines=14> */
[----:B------:R-:W-:Y:S02]  /*4890*/  LEA.HI.X R9, R6, R101, R5, 0x1, P0 ;  /* 0x0000006506097211 */ /* 0x000fe400000f0c05 */
        /* <DEDUP_REMOVED lines=25> */
.L_x_2719:
[----:B-1----:R-:W-:Y:S01]  /*4a30*/  IMAD.IADD R6, R31, 0x1, -R26 ;  /* 0x000000011f067824 */ /* 0x002fe200078e0a1a */
[----:B------:R-:W-:Y:S01]  /*4a40*/  ISETP.GT.AND P3, PT, R3, R15, PT ;  /* 0x0000000f0300720c */ /* 0x000fe20003f64270 */
[----:B------:R-:W-:Y:S01]  /*4a50*/  IMAD.IADD R5, R31, 0x1, -R27 ;  /* 0x000000011f057824 */ /* 0x000fe200078e0a1b */
[----:B------:R-:W-:Y:S01]  /*4a60*/  ISETP.GT.AND P0, PT, R3, R17, PT ;  /* 0x000000110300720c */ /* 0x000fe20003f04270 */
[----:B------:R-:W-:Y:S01]  /*4a70*/  IMAD.IADD R8, R31, 0x1, -R28 ;  /* 0x000000011f087824 */ /* 0x000fe200078e0a1c */
[----:B------:R-:W-:Y:S01]  /*4a80*/  IABS R7, R6 ;  /* 0x0000000600077213 */ /* 0x000fe20000000000 */
[----:B------:R-:W-:Y:S01]  /*4a90*/  VIADD R40, R16, 0xfffffff9 ;  /* 0xfffffff910287836 */ /* 0x000fe20000000000 */
[----:B------:R-:W-:Y:S01]  /*4aa0*/  FSEL R49, R12, -INF , !P3 ;  /* 0xff8000000c317808 */ /* 0x000fe20005800000 */
[----:B------:R-:W-:Y:S01]  /*4ab0*/  VIADD R41, R16, 0x1 ;  /* 0x0000000110297836 */ /* 0x000fe20000000000 */
[----:B------:R-:W-:Y:S01]  /*4ac0*/  IABS R6, R5 ;  /* 0x0000000500067213 */ /* 0x000fe20000000000 */
[----:B------:R-:W-:Y:S01]  /*4ad0*/  VIADD R55, R227, 0x40 ;  /* 0x00000040e3377836 */ /* 0x000fe20000000000 */
[C---:B------:R-:W-:Y:S01]  /*4ae0*/  ISETP.GT.AND P4, PT, R3.reuse, R18, PT ;  /* 0x000000120300720c */ /* 0x040fe20003f84270 */
[----:B------:R-:W1:Y:S01]  /*4af0*/  LDCU UR38, c[0x0][0x45c] ;  /* 0x00008b80ff2677ac */ /* 0x000e620008000800 */
[----:B------:R-:W-:Y:S01]  /*4b00*/  ISETP.GT.AND P3, PT, R3, R19, PT ;  /* 0x000000130300720c */ /* 0x000fe20003f64270 */
[----:B------:R-:W-:Y:S01]  /*4b10*/  IMAD.WIDE.U32 R76, R94, -0x326172a9, RZ ;  /* 0xcd9e8d575e4c7825 */ /* 0x000fe200078e00ff */
[----:B------:R-:W-:Y:S01]  /*4b20*/  IABS R5, R8 ;  /* 0x0000000800057213 */ /* 0x000fe20000000000 */
[----:B------:R-:W-:Y:S01]  /*4b30*/  USHF.L.U32 UR7, UR4, 0x10, URZ ;  /* 0x0000001004077899 */ /* 0x000fe200080006ff */
[----:B------:R-:W-:Y:S01]  /*4b40*/  I2FP.F32.S32 R6, R6 ;  /* 0x0000000600067245 */ /* 0x000fe20000201400 */
[----:B------:R-:W-:Y:S01]  /*4b50*/  IMAD.IADD R8, R227, 0x1, -R16 ;  /* 0x00000001e3087824 */ /* 0x000fe200078e0a10 */
[----:B------:R-:W-:Y:S01]  /*4b60*/  FSEL R58, R13, -INF , !P0 ;  /* 0xff8000000d3a7808 */ /* 0x000fe20004000000 */
[----:B------:R-:W-:Y:S01]  /*4b70*/  IMAD.WIDE.U32 R78, R99, -0x2daee0ad, RZ ;  /* 0xd2511f53634e7825 */ /* 0x000fe200078e00ff */
[----:B------:R-:W-:-:S03]  /*4b80*/  FSEL R57, R14, -INF , !P4 ;  /* 0xff8000000e397808 */ /* 0x000fc60006000000 */
[----:B------:R-:W-:Y:S01]  /*4b90*/  FFMA.FTZ R23, R6, -UR5, R43 ;  /* 0x8000000506177c23 */ /* 0x000fe2000801002b */
[----:B------:R-:W-:Y:S01]  /*4ba0*/  I2FP.F32.S32 R5, R5 ;  /* 0x0000000500057245 */ /* 0x000fe20000201400 */
[----:B------:R-:W-:Y:S01]  /*4bb0*/  IMAD.IADD R6, R227, 0x1, -R40 ;  /* 0x00000001e3067824 */ /* 0x000fe200078e0a28 */
[----:B------:R-:W-:Y:S01]  /*4bc0*/  FSEL R56, R22, -INF , !P3 ;  /* 0xff80000016387808 */ /* 0x000fe20005800000 */
[----:B------:R-:W-:Y:S01]  /*4bd0*/  UIADD3 UR35, UPT, UPT, UR36, -0x61c88647, URZ ;  /* 0x9e3779b924237890 */ /* 0x000fe2000fffe0ff */
[----:B------:R-:W-:Y:S01]  /*4be0*/  ISETP.GT.AND P0, PT, R3, R20, PT ;  /* 0x000000140300720c */ /* 0x000fe20003f04270 */
[----:B------:R-:W-:Y:S01]  /*4bf0*/  FFMA.FTZ R22, R5, -UR5, R38 ;  /* 0x8000000505167c23 */ /* 0x000fe20008010026 */
[----:B------:R-:W-:Y:S01]  /*4c00*/  ISETP.GT.AND P4, PT, R3, R24, PT ;  /* 0x000000180300720c */ /* 0x000fe20003f84270 */
[----:B------:R-:W-:Y:S01]  /*4c10*/  IMAD.IADD R5, R31, 0x1, -R30 ;  /* 0x000000011f057824 */ /* 0x000fe200078e0a1e */
[----:B------:R-:W-:Y:S01]  /*4c20*/  ISETP.GT.AND P3, PT, R3, R21, PT ;  /* 0x000000150300720c */ /* 0x000fe20003f64270 */
[----:B------:R-:W-:Y:S01]  /*4c30*/  IMAD.IADD R3, R31, 0x1, -R29 ;  /* 0x000000011f037824 */ /* 0x000fe200078e0a1d */
[----:B------:R-:W-:Y:S01]  /*4c40*/  I2FP.F32.S32 R7, R7 ;  /* 0x0000000700077245 */ /* 0x000fe20000201400 */
[----:B------:R-:W-:Y:S01]  /*4c50*/  UIADD3 UR34, UPT, UPT, UR36, 0x3c6ef372, URZ ;  /* 0x3c6ef37224227890 */ /* 0x000fe2000fffe0ff */
[----:B------:R-:W-:Y:S01]  /*4c60*/  FSEL R44, R10, -INF , !P6 ;  /* 0xff8000000a2c7808 */ /* 0x000fe20007000000 */
[----:B------:R-:W-:Y:S01]  /*4c70*/  UIADD3 UR33, UPT, UPT, UR37, 0x76cf5d0a, URZ ;  /* 0x76cf5d0a25217890 */ /* 0x000fe2000fffe0ff */
[----:B------:R-:W-:Y:S01]  /*4c80*/  IABS R3, R3 ;  /* 0x0000000300037213 */ /* 0x000fe20000000000 */
[----:B------:R-:W-:Y:S01]  /*4c90*/  FFMA.FTZ R25, R7, -UR5, R42 ;  /* 0x8000000507197c23 */ /* 0x000fe2000801002a */
[----:B------:R-:W-:Y:S01]  /*4ca0*/  IMAD.IADD R7, R227, 0x1, -R41 ;  /* 0x00000001e3077824 */ /* 0x000fe200078e0a29 */
[----:B------:R-:W-:Y:S01]  /*4cb0*/  IABS R10, R6 ;  /* 0x00000006000a7213 */ /* 0x000fe20000000000 */
[----:B------:R-:W-:Y:S01]  /*4cc0*/  UIADD3 UR31, UPT, UPT, UR37, 0x32370b8f, URZ ;  /* 0x32370b8f251f7890 */ /* 0x000fe2000fffe0ff */
[----:B------:R-:W-:Y:S01]  /*4cd0*/  IABS R6, R5 ;  /* 0x0000000500067213 */ /* 0x000fe20000000000 */
[----:B------:R-:W-:Y:S01]  /*4ce0*/  IMAD.MOV.U32 R5, RZ, RZ, R3 ;  /* 0x000000ffff057224 */ /* 0x000fe200078e0003 */
[----:B------:R-:W-:Y:S01]  /*4cf0*/  IABS R3, R8 ;  /* 0x0000000800037213 */ /* 0x000fe20000000000 */
[----:B------:R-:W-:Y:S01]  /*4d00*/  UIADD3 UR32, UPT, UPT, UR36, -0x255992d5, URZ ;  /* 0xdaa66d2b24207890 */ /* 0x000fe2000fffe0ff */
[----:B------:R-:W-:Y:S01]  /*4d10*/  IABS R7, R7 ;  /* 0x0000000700077213 */ /* 0x000fe20000000000 */
[----:B------:R-:W-:Y:S01]  /*4d20*/  IMAD.MOV.U32 R8, RZ, RZ, R6 ;  /* 0x000000ffff087224 */ /* 0x000fe200078e0006 */
[----:B------:R-:W-:Y:S01]  /*4d30*/  I2FP.F32.S32 R9, R5 ;  /* 0x0000000500097245 */ /* 0x000fe20000201400 */
[----:B------:R-:W-:Y:S01]  /*4d40*/  IMAD.MOV.U32 R6, RZ, RZ, R10 ;  /* 0x000000ffff067224 */ /* 0x000fe200078e000a */
[C-C-:B------:R-:W-:Y:S01]  /*4d50*/  VIADDMNMX R229, R2.reuse, 0x9, R0.reuse, PT ;  /* 0x0000000902e57846 */ /* 0x140fe20003800100 */
[----:B------:R-:W-:Y:S01]  /*4d60*/  IMAD.MOV.U32 R5, RZ, RZ, R3 ;  /* 0x000000ffff057224 */ /* 0x000fe200078e0003 */
[----:B------:R-:W-:Y:S01]  /*4d70*/  VIADDMNMX R228, R2, 0x1, R0, PT ;  /* 0x0000000102e47846 */ /* 0x000fe20003800100 */
[----:B------:R-:W-:Y:S01]  /*4d80*/  IMAD.MOV.U32 R3, RZ, RZ, R7 ;  /* 0x000000ffff037224 */ /* 0x000fe200078e0007 */
[----:B------:R-:W-:Y:S01]  /*4d90*/  I2FP.F32.S32 R6, R6 ;  /* 0x0000000600067245 */ /* 0x000fe20000201400 */
[----:B------:R-:W-:Y:S01]  /*4da0*/  FFMA.FTZ R14, R9, -UR5, R39 ;  /* 0x80000005090e7c23 */ /* 0x000fe20008010027 */
[----:B------:R-:W-:Y:S01]  /*4db0*/  I2FP.F32.S32 R5, R5 ;  /* 0x0000000500057245 */ /* 0x000fe20000201400 */
[----:B------:R-:W-:Y:S01]  /*4dc0*/  UIADD3 UR23, UPT, UPT, UR37, -0x126145ec, URZ ;  /* 0xed9eba1425177890 */ /* 0x000fe2000fffe0ff */
[----:B------:R-:W-:Y:S01]  /*4dd0*/  I2FP.F32.S32 R3, R3 ;  /* 0x0000000300037245 */ /* 0x000fe20000201400 */
[----:B------:R-:W-:Y:S01]  /*4de0*/  FFMA.FTZ R12, R6, -UR5, R45 ;  /* 0x80000005060c7c23 */ /* 0x000fe2000801002d */
[----:B------:R-:W-:Y:S01]  /*4df0*/  I2FP.F32.S32 R7, R8 ;  /* 0x0000000800077245 */ /* 0x000fe20000201400 */
[----:B------:R-:W-:Y:S01]  /*4e00*/  FFMA.FTZ R10, R5, -UR5, R32 ;  /* 0x80000005050a7c23 */ /* 0x000fe20008010020 */
[----:B------:R-:W-:-:S02]  /*4e10*/  IMAD.IADD R6, R55, 0x1, -R26 ;  /* 0x0000000137067824 */ /* 0x000fc400078e0a1a */
[----:B------:R-:W-:Y:S01]  /*4e20*/  FFMA.FTZ R9, R3, -UR5, R33 ;  /* 0x8000000503097c23 */ /* 0x000fe20008010021 */
[----:B------:R-:W-:Y:S02]  /*4e30*/  IMAD.IADD R5, R55, 0x1, -R27 ;  /* 0x0000000137057824 */ /* 0x000fe400078e0a1b */
[----:B------:R-:W-:Y:S01]  /*4e40*/  FFMA.FTZ R13, R7, -UR5, R46 ;  /* 0x80000005070d7c23 */ /* 0x000fe2000801002e */
[----:B------:R-:W-:Y:S01]  /*4e50*/  VIADD R3, R31, -UR25 ;  /* 0x800000191f037c36 */ /* 0x000fe20008000000 */
[----:B------:R-:W-:Y:S01]  /*4e60*/  IABS R7, R6 ;  /* 0x0000000600077213 */ /* 0x000fe20000000000 */
[----:B------:R-:W-:Y:S01]  /*4e70*/  IMAD.IADD R8, R55, 0x1, -R28 ;  /* 0x0000000137087824 */ /* 0x000fe200078e0a1c */
[----:B------:R-:W-:Y:S01]  /*4e80*/  FSEL R53, R12, -INF , !P0 ;  /* 0xff8000000c357808 */ /* 0x000fe20004000000 */
[----:B------:R-:W-:Y:S01]  /*4e90*/  UIADD3 UR26, UPT, UPT, UR36, 0x78dde6e4, URZ ;  /* 0x78dde6e4241a7890 */ /* 0x000fe2000fffe0ff */
[----:B------:R-:W-:Y:S01]  /*4ea0*/  FSEL R52, R10, -INF , !P4 ;  /* 0xff8000000a347808 */ /* 0x000fe20006000000 */
[----:B------:R-:W-:Y:S01]  /*4eb0*/  UIADD3 UR17, UPT, UPT, UR36, 0x1715609d, URZ ;  /* 0x1715609d24117890 */ /* 0x000fe2000fffe0ff */
[----:B------:R-:W-:Y:S01]  /*4ec0*/  IABS R6, R5 ;  /* 0x0000000500067213 */ /* 0x000fe20000000000 */
[----:B------:R-:W-:Y:S01]  /*4ed0*/  UIADD3 UR16, UPT, UPT, UR37, -0x56f99767, URZ ;  /* 0xa906689925107890 */ /* 0x000fe2000fffe0ff */
[C---:B------:R-:W-:Y:S01]  /*4ee0*/  ISETP.GT.AND P0, PT, R3.reuse, R11, PT ;  /* 0x0000000b0300720c */ /* 0x040fe20003f04270 */
[----:B------:R-:W-:Y:S01]  /*4ef0*/  UIADD3 UR15, UPT, UPT, UR36, -0x4ab325aa, URZ ;  /* 0xb54cda56240f7890 */ /* 0x000fe2000fffe0ff */
[----:B------:R-:W-:Y:S01]  /*4f00*/  ISETP.GT.AND P4, PT, R3, R15, PT ;  /* 0x0000000f0300720c */ /* 0x000fe20003f84270 */
[----:B------:R-:W-:Y:S01]  /*4f10*/  STL.64 [R1+0xc0], R78 ;  /* 0x0000c04e01007387 */ /* 0x000fe20000100a00 */
[----:B------:R-:W-:Y:S01]  /*4f20*/  IABS R5, R8 ;  /* 0x0000000800057213 */ /* 0x000fe20000000000 */
[----:B------:R-:W-:Y:S01]  /*4f30*/  IMAD.IADD R8, R31, 0x1, -R16 ;  /* 0x000000011f087824 */ /* 0x000fe200078e0a10 */
[----:B------:R-:W-:Y:S01]  /*4f40*/  FSEL R54, R9, -INF , !P3 ;  /* 0xff80000009367808 */ /* 0x000fe20005800000 */
[----:B------:R-:W-:Y:S01]  /*4f50*/  IMAD.IADD R9, R31, 0x1, -R41 ;  /* 0x000000011f097824 */ /* 0x000fe200078e0a29 */
[----:B------:R-:W-:Y:S01]  /*4f60*/  ISETP.GT.AND P3, PT, R3, R17, PT ;  /* 0x000000110300720c */ /* 0x000fe20003f64270 */
[----:B------:R-:W-:Y:S01]  /*4f70*/  LDSM.16.MT88.4 R164, [R50+0xa000] ;  /* 0x00a0000032a4783b */ /* 0x000fe20000004200 */
[----:B------:R-:W-:Y:S01]  /*4f80*/  FSEL R33, R25, -INF , !P0 ;  /* 0xff80000019217808 */ /* 0x000fe20004000000 */
[----:B------:R-:W2:Y:S01]  /*4f90*/  LDCU.64 UR12, c[0x0][0x418] ;  /* 0x00008300ff0c77ac */ /* 0x000ea20008000a00 */
[----:B------:R-:W-:Y:S01]  /*4fa0*/  FSEL R32, R23, -INF , !P4 ;  /* 0xff80000017207808 */ /* 0x000fe20006000000 */
[----:B------:R-:W-:Y:S01]  /*4fb0*/  LDSM.16.MT88.4 R216, [R50+0xa800] ;  /* 0x00a8000032d8783b */ /* 0x000fe20000004200 */
[----:B------:R-:W-:-:S02]  /*4fc0*/  ISETP.GT.AND P0, PT, R3, R18, PT ;  /* 0x000000120300720c */ /* 0x000fc40003f04270 */
[----:B------:R-:W-:Y:S01]  /*4fd0*/  ISETP.GT.AND P4, PT, R3, R19, PT ;  /* 0x000000130300720c */ /* 0x000fe20003f84270 */
[----:B------:R-:W-:Y:S01]  /*4fe0*/  LDSM.16.MT88.4 R184, [R50+0xb000] ;  /* 0x00b0000032b8783b */ /* 0x000fe20000004200 */
[----:B------:R-:W-:Y:S02]  /*4ff0*/  I2FP.F32.S32 R5, R5 ;  /* 0x0000000500057245 */ /* 0x000fe40000201400 */
[----:B------:R-:W-:Y:S01]  /*5000*/  FSEL R25, R22, -INF , !P3 ;  /* 0xff80000016197808 */ /* 0x000fe20005800000 */
[----:B------:R-:W-:Y:S01]  /*5010*/  LDSM.16.MT88.4 R80, [R50+0xb800] ;  /* 0x00b800003250783b */ /* 0x000fe20000004200 */
[----:B------:R-:W-:Y:S01]  /*5020*/  I2FP.F32.S32 R6, R6 ;  /* 0x0000000600067245 */ /* 0x000fe20000201400 */
[----:B------:R-:W-:Y:S01]  /*5030*/  FFMA.FTZ R12, R5, -UR5, R68 ;  /* 0x80000005050c7c23 */ /* 0x000fe20008010044 */
[----:B------:R-:W-:Y:S01]  /*5040*/  FSEL R23, R14, -INF , !P0 ;  /* 0xff8000000e177808 */ /* 0x000fe20004000000 */
[----:B------:R-:W-:Y:S01]  /*5050*/  IMAD.IADD R5, R55, 0x1, -R29 ;  /* 0x0000000137057824 */ /* 0x000fe200078e0a1d */
[----:B------:R-:W-:Y:S01]  /*5060*/  FSEL R22, R13, -INF , !P4 ;  /* 0xff8000000d167808 */ /* 0x000fe20006000000 */
[----:B------:R-:W-:Y:S01]  /*5070*/  FFMA.FTZ R13, R6, -UR5, R73 ;  /* 0x80000005060d7c23 */ /* 0x000fe20008010049 */
[----:B------:R-:W-:Y:S01]  /*5080*/  ISETP.GT.AND P3, PT, R3, R20, PT ;  /* 0x000000140300720c */ /* 0x000fe20003f64270 */
[----:B------:R-:W-:Y:S01]  /*5090*/  IMAD.IADD R6, R31, 0x1, -R40 ;  /* 0x000000011f067824 */ /* 0x000fe200078e0a28 */
[----:B------:R-:W-:Y:S01]  /*50a0*/  ISETP.GT.AND P0, PT, R3, R24, PT ;  /* 0x000000180300720c */ /* 0x000fe20003f04270 */
[----:B------:R-:W-:Y:S01]  /*50b0*/  LDSM.16.MT88.4 R232, [R51] ;  /* 0x0000000033e8783b */ /* 0x000fe20000004200 */
[----:B------:R-:W-:-:S02]  /*50c0*/  I2FP.F32.S32 R7, R7 ;  /* 0x0000000700077245 */ /* 0x000fc40000201400 */
[----:B------:R-:W-:Y:S01]  /*50d0*/  ISETP.GT.AND P4, PT, R3, R21, PT ;  /* 0x000000150300720c */ /* 0x000fe20003f84270 */
[----:B------:R-:W-:Y:S01]  /*50e0*/  IMAD.IADD R3, R55, 0x1, -R30 ;  /* 0x0000000137037824 */ /* 0x000fe200078e0a1e */
[C---:B------:R-:W-:Y:S01]  /*50f0*/  VIADDMNMX R204, R2.reuse, 0x41, R0, PT ;  /* 0x0000004102cc7846 */ /* 0x040fe20003800100 */
[----:B------:R-:W-:Y:S01]  /*5100*/  FFMA.FTZ R14, R7, -UR5, R72 ;  /* 0x80000005070e7c23 */ /* 0x000fe20008010048 */
[----:B------:R-:W-:Y:S01]  /*5110*/  IABS R7, R5 ;  /* 0x0000000500077213 */ /* 0x000fe20000000000 */
[----:B------:R-:W-:Y:S01]  /*5120*/  LDSM.16.MT88.4 R156, [R96+0x800] ;  /* 0x00080000609c783b */ /* 0x000fe20000004200 */
[----:B------:R-:W-:Y:S02]  /*5130*/  IABS R10, R3 ;  /* 0x00000003000a7213 */ /* 0x000fe40000000000 */
[----:B------:R-:W-:Y:S01]  /*5140*/  IABS R3, R8 ;  /* 0x0000000800037213 */ /* 0x000fe20000000000 */
[----:B------:R-:W-:Y:S01]  /*5150*/  LDSM.16.MT88.4 R208, [R51+0x800] ;  /* 0x0008000033d0783b */ /* 0x000fe20000004200 */
[----:B------:R-:W-:Y:S01]  /*5160*/  IABS R5, R6 ;  /* 0x0000000600057213 */ /* 0x000fe20000000000 */
[----:B------:R-:W-:Y:S01]  /*5170*/  IMAD.MOV.U32 R6, RZ, RZ, R7 ;  /* 0x000000ffff067224 */ /* 0x000fe200078e0007 */
[----:B------:R-:W-:Y:S01]  /*5180*/  IABS R8, R9 ;  /* 0x0000000900087213 */ /* 0x000fe20000000000 */
[----:B------:R-:W-:Y:S01]  /*5190*/  IMAD.MOV.U32 R7, RZ, RZ, R3 ;  /* 0x000000ffff077224 */ /* 0x000fe200078e0003 */
[----:B------:R-:W-:Y:S01]  /*51a0*/  VIADDMNMX R205, R2, 0x49, R0, PT ;  /* 0x0000004902cd7846 */ /* 0x000fe20003800100 */
        /* <DEDUP_REMOVED lines=15> */
[C---:B------:R-:W-:Y:S02]  /*52a0*/  ISETP.GT.AND P0, PT, R3.reuse, R15, PT ;  /* 0x0000000f0300720c */ /* 0x040fe40003f04270 */
[----:B------:R-:W-:Y:S02]  /*52b0*/  FSEL R8, R8, -INF , !P3 ;  /* 0xff80000008087808 */ /* 0x000fe40005800000 */
[----:B------:R-:W-:Y:S02]  /*52c0*/  ISETP.GT.AND P3, PT, R3, R11, PT ;  /* 0x0000000b0300720c */ /* 0x000fe40003f64270 */
[----:B------:R-:W-:-:S02]  /*52d0*/  FSEL R6, R5, -INF , !P4 ;  /* 0xff80000005067808 */ /* 0x000fc40006000000 */
[----:B------:R-:W-:Y:S02]  /*52e0*/  ISETP.GT.AND P4, PT, R3, R17, PT ;  /* 0x000000110300720c */ /* 0x000fe40003f84270 */
[----:B------:R-:W-:Y:S02]  /*52f0*/  FSEL R35, R13, -INF , !P0 ;  /* 0xff8000000d237808 */ /* 0x000fe40004000000 */
[-C--:B------:R-:W-:Y:S02]  /*5300*/  ISETP.GE.AND P0, PT, R15, R229.reuse, PT ;  /* 0x000000e50f00720c */ /* 0x080fe40003f06270 */
[----:B------:R-:W-:Y:S02]  /*5310*/  FSEL R14, R14, -INF , !P3 ;  /* 0xff8000000e0e7808 */ /* 0x000fe40005800000 */
        /* <DEDUP_REMOVED lines=8> */
[----:B------:R-:W-:Y:S01]  /*53a0*/  FSEL R45, R22, -INF , !P0 ;  /* 0xff800000162d7808 */ /* 0x000fe20004000000 */
[----:B------:R-:W-:Y:S01]  /*53b0*/  VIADD R22, R227, 0x48 ;  /* 0x00000048e3167836 */ /* 0x000fe20000000000 */
[-C--:B------:R-:W-:Y:S02]  /*53c0*/  ISETP.GE.AND P0, PT, R24, R229.reuse, PT ;  /* 0x000000e51800720c */ /* 0x080fe40003f06270 */
[-C--:B------:R-:W-:Y:S01]  /*53d0*/  ISETP.GE.AND P4, PT, R20, R229.reuse, PT ;  /* 0x000000e51400720c */ /* 0x080fe20003f86270 */
[C---:B------:R-:W-:Y:S01]  /*53e0*/  IMAD.IADD R2, R22.reuse, 0x1, -R30 ;  /* 0x0000000116027824 */ /* 0x040fe200078e0a1e */
[----:B------:R-:W-:Y:S02]  /*53f0*/  FSEL R38, R23, -INF , !P3 ;  /* 0xff80000017267808 */ /* 0x000fe40005800000 */
[----:B------:R-:W-:Y:S02]  /*5400*/  FMNMX3.FTZ R5, R33, R36, R37, !PT ;  /* 0x0000002421057276 */ /* 0x000fe40007810025 */
[----:B------:R-:W-:Y:S01]  /*5410*/  FSEL R47, R7, -INF , !P0 ;  /* 0xff800000072f7808 */ /* 0x000fe20004000000 */
[----:B------:R-:W-:Y:S01]  /*5420*/  IMAD.IADD R7, R22, 0x1, -R27 ;  /* 0x0000000116077824 */ /* 0x000fe200078e0a1b */
[----:B------:R-:W-:Y:S01]  /*5430*/  FSEL R46, R8, -INF , !P4 ;  /* 0xff800000082e7808 */ /* 0x000fe20006000000 */
[----:B------:R-:W-:Y:S01]  /*5440*/  IMAD.IADD R8, R22, 0x1, -R26 ;  /* 0x0000000116087824 */ /* 0x000fe200078e0a1a */
[----:B------:R-:W-:-:S02]  /*5450*/  ISETP.GE.AND P0, PT, R21, R229, PT ;  /* 0x000000e51500720c */ /* 0x000fc40003f06270 */
[----:B------:R-:W-:Y:S02]  /*5460*/  FMNMX3.FTZ R5, R5, R38, R45, !PT ;  /* 0x0000002605057276 */ /* 0x000fe4000781002d */
[C---:B------:R-:W-:Y:S02]  /*5470*/  ISETP.GT.AND P3, PT, R3.reuse, R18, PT ;  /* 0x000000120300720c */ /* 0x040fe40003f64270 */
[----:B------:R-:W-:Y:S02]  /*5480*/  ISETP.GT.AND P4, PT, R3, R19, PT ;  /* 0x000000130300720c */ /* 0x000fe40003f84270 */
[----:B------:R-:W-:Y:S01]  /*5490*/  FSEL R48, R6, -INF , !P0 ;  /* 0xff80000006307808 */ /* 0x000fe20004000000 */
[----:B------:R-:W-:Y:S01]  /*54a0*/  IMAD.IADD R6, R22, 0x1, -R28 ;  /* 0x0000000116067824 */ /* 0x000fe200078e0a1c */
[----:B------:R-:W-:Y:S02]  /*54b0*/  FMNMX3.FTZ R5, R5, R46, R47, !PT ;  /* 0x0000002e05057276 */ /* 0x000fe4000781002f */
[----:B------:R-:W-:-:S02]  /*54c0*/  FSEL R25, R10, -INF , !P3 ;  /* 0xff8000000a197808 */ /* 0x000fc40005800000 */
[----:B------:R-:W-:Y:S02]  /*54d0*/  FSEL R32, R9, -INF , !P4 ;  /* 0xff80000009207808 */ /* 0x000fe40006000000 */
[C---:B------:R-:W-:Y:S02]  /*54e0*/  ISETP.GT.AND P3, PT, R3.reuse, R20, PT ;  /* 0x000000140300720c */ /* 0x040fe40003f64270 */
[C---:B------:R-:W-:Y:S02]  /*54f0*/  ISETP.GT.AND P0, PT, R3.reuse, R24, PT ;  /* 0x000000180300720c */ /* 0x040fe40003f04270 */
[----:B------:R-:W-:Y:S02]  /*5500*/  ISETP.GT.AND P4, PT, R3, R21, PT ;  /* 0x000000150300720c */ /* 0x000fe40003f84270 */
[----:B------:R-:W-:Y:S01]  /*5510*/  FMNMX.FTZ R3, R48, R5, !PT ;  /* 0x0000000530037209 */ /* 0x000fe20007810000 */
[----:B------:R-:W-:Y:S01]  /*5520*/  IMAD.IADD R5, R22, 0x1, -R29 ;  /* 0x0000000116057824 */ /* 0x000fe200078e0a1d */
[----:B------:R-:W-:-:S02]  /*5530*/  IABS R8, R8 ;  /* 0x0000000800087213 */ /* 0x000fc40000000000 */
[----:B------:R-:W-:Y:S01]  /*5540*/  IABS R9, R7 ;  /* 0x0000000700097213 */ /* 0x000fe20000000000 */
[----:B------:R-:W3:Y:S01]  /*5550*/  SHFL.BFLY PT, R0, R3, 0x2, 0x1f ;  /* 0x0c401f0003007f89 */ /* 0x000ee200000e0000 */
[----:B------:R-:W-:Y:S02]  /*5560*/  IABS R12, R5 ;  /* 0x00000005000c7213 */ /* 0x000fe40000000000 */
[----:B------:R-:W-:Y:S01]  /*5570*/  IABS R10, R6 ;  /* 0x00000006000a7213 */ /* 0x000fe20000000000 */
[----:B------:R-:W-:Y:S01]  /*5580*/  IMAD.MOV.U32 R6, RZ, RZ, R8 ;  /* 0x000000ffff067224 */ /* 0x000fe200078e0008 */
[----:B------:R-:W-:Y:S01]  /*5590*/  IABS R7, R2 ;  /* 0x0000000200077213 */ /* 0x000fe20000000000 */
[----:B------:R-:W-:Y:S02]  /*55a0*/  IMAD.MOV.U32 R5, RZ, RZ, R9 ;  /* 0x000000ffff057224 */ /* 0x000fe400078e0009 */
        /* <DEDUP_REMOVED lines=10> */
[----:B------:R-:W-:Y:S02]  /*5650*/  IMAD.IADD R6, R55, 0x1, -R40 ;  /* 0x0000000137067824 */ /* 0x000fe400078e0a28 */
[----:B------:R-:W-:Y:S01]  /*5660*/  FFMA.FTZ R29, R5, -UR5, R71 ;  /* 0x80000005051d7c23 */ /* 0x000fe20008010047 */
[----:B------:R-:W-:Y:S02]  /*5670*/  IMAD.IADD R5, R55, 0x1, -R16 ;  /* 0x0000000137057824 */ /* 0x000fe400078e0a10 */
[----:B------:R-:W-:Y:S01]  /*5680*/  FFMA.FTZ R28, R2, -UR5, R66 ;  /* 0x80000005021c7c23 */ /* 0x000fe20008010042 */
[C---:B------:R-:W-:Y:S01]  /*5690*/  IMAD.IADD R2, R22.reuse, 0x1, -R16 ;  /* 0x0000000116027824 */ /* 0x040fe200078e0a10 */
[----:B---3--:R-:W-:Y:S01]  /*56a0*/  FMNMX.FTZ R0, R3, R0, !PT ;  /* 0x0000000003007209 */ /* 0x008fe20007810000 */
[----:B------:R-:W-:Y:S01]  /*56b0*/  IMAD.IADD R3, R22, 0x1, -R40 ;  /* 0x0000000116037824 */ /* 0x000fe200078e0a28 */
[----:B------:R-:W-:Y:S01]  /*56c0*/  IABS R6, R6 ;  /* 0x0000000600067213 */ /* 0x000fe20000000000 */
[----:B------:R-:W-:Y:S01]  /*56d0*/  IMAD.IADD R7, R55, 0x1, -R41 ;  /* 0x0000000137077824 */ /* 0x000fe200078e0a29 */
[----:B------:R-:W-:Y:S01]  /*56e0*/  IABS R5, R5 ;  /* 0x0000000500057213 */ /* 0x000fe20000000000 */
[----:B------:R-:W3:Y:S01]  /*56f0*/  SHFL.BFLY PT, R9, R0, 0x1, 0x1f ;  /* 0x0c201f0000097f89 */ /* 0x000ee200000e0000 */
[----:B------:R-:W-:-:S02]  /*5700*/  IABS R8, R3 ;  /* 0x0000000300087213 */ /* 0x000fc40000000000 */
[----:B------:R-:W-:Y:S02]  /*5710*/  IABS R3, R7 ;  /* 0x0000000700037213 */ /* 0x000fe40000000000 */
[----:B------:R-:W-:Y:S01]  /*5720*/  IABS R10, R2 ;  /* 0x00000002000a7213 */ /* 0x000fe20000000000 */
[----:B------:R-:W-:Y:S02]  /*5730*/  IMAD.MOV.U32 R2, RZ, RZ, R6 ;  /* 0x000000ffff027224 */ /* 0x000fe400078e0006 */
        /* <DEDUP_REMOVED lines=14> */
[----:B------:R-:W-:Y:S01]  /*5820*/  FSEL R6, R6, -INF , !P0 ;  /* 0xff80000006067808 */ /* 0x000fe20004000000 */
[----:B------:R-:W-:Y:S01]  /*5830*/  IMAD.IADD R7, R22, 0x1, -R41 ;  /* 0x0000000116077824 */ /* 0x000fe200078e0a29 */
[-C--:B------:R-:W-:Y:S01]  /*5840*/  ISETP.GE.AND P0, PT, R15, R204.reuse, PT ;  /* 0x000000cc0f00720c */ /* 0x080fe20003f06270 */
[----:B------:R-:W-:Y:S01]  /*5850*/  FFMA.FTZ R13, R8, -UR5, R62 ;  /* 0x80000005080d7c23 */ /* 0x000fe2000801003e */
        /* <DEDUP_REMOVED lines=12> */
[----:B------:R-:W-:-:S02]  /*5920*/  FMNMX3.FTZ R135, R14, R16, R23, !PT ;  /* 0x000000100e877276 */ /* 0x000fc40007810017 */
[----:B---3--:R-:W-:Y:S01]  /*5930*/  FMNMX.FTZ R132, R0, R9, !PT ;  /* 0x0000000900847209 */ /* 0x008fe20007810000 */
[----:B------:R-:W-:Y:S01]  /*5940*/  VIADD R0, R22, -UR25 ;  /* 0x8000001916007c36 */ /* 0x000fe20008000000 */
[----:B------:R-:W-:Y:S02]  /*5950*/  FSEL R35, R6, -INF , !P0 ;  /* 0xff80000006237808 */ /* 0x000fe40004000000 */
[----:B------:R-:W-:Y:S02]  /*5960*/  FSEL R32, R2, -INF , !P4 ;  /* 0xff80000002207808 */ /* 0x000fe40006000000 */
[----:B------:R-:W-:Y:S02]  /*5970*/  ISETP.GE.AND P0, PT, R21, R204, PT ;  /* 0x000000cc1500720c */ /* 0x000fe40003f06270 */
[----:B------:R-:W-:Y:S02]  /*5980*/  FMNMX3.FTZ R135, R135, R25, R26, !PT ;  /* 0x0000001987877276 */ /* 0x000fe4000781001a */
[----:B------:R-:W-:-:S02]  /*5990*/  FSEL R34, R3, -INF , !P0 ;  /* 0xff80000003227808 */ /* 0x000fc40004000000 */
[----:B------:R-:W-:Y:S02]  /*59a0*/  FMNMX3.FTZ R135, R135, R32, R35, !PT ;  /* 0x0000002087877276 */ /* 0x000fe40007810023 */
[C---:B------:R-:W-:Y:S02]  /*59b0*/  ISETP.GT.AND P3, PT, R0.reuse, R11, PT ;  /* 0x0000000b0000720c */ /* 0x040fe40003f64270 */
[----:B------:R-:W-:Y:S02]  /*59c0*/  ISETP.GT.AND P4, PT, R0, R15, PT ;  /* 0x0000000f0000720c */ /* 0x000fe40003f84270 */
[----:B------:R-:W-:Y:S02]  /*59d0*/  IABS R2, R7 ;  /* 0x0000000700027213 */ /* 0x000fe40000000000 */
[----:B------:R-:W-:Y:S02]  /*59e0*/  FMNMX.FTZ R135, R34, R135, !PT ;  /* 0x0000008722877209 */ /* 0x000fe40007810000 */
[----:B------:R-:W-:-:S02]  /*59f0*/  FSEL R12, R12, -INF , !P3 ;  /* 0xff8000000c0c7808 */ /* 0x000fc40005800000 */
[C---:B------:R-:W-:Y:S01]  /*5a00*/  ISETP.GT.AND P0, PT, R0.reuse, R18, PT ;  /* 0x000000120000720c */ /* 0x040fe20003f04270 */
[----:B------:R-:W3:Y:S01]  /*5a10*/  SHFL.BFLY PT, R3, R135, 0x2, 0x1f ;  /* 0x0c401f0087037f89 */ /* 0x000ee200000e0000 */
[C---:B------:R-:W-:Y:S02]  /*5a20*/  ISETP.GT.AND P3, PT, R0.reuse, R17, PT ;  /* 0x000000110000720c */ /* 0x040fe40003f64270 */
[----:B------:R-:W-:Y:S02]  /*5a30*/  FSEL R9, R27, -INF , !P4 ;  /* 0xff8000001b097808 */ /* 0x000fe40006000000 */
[----:B------:R-:W-:Y:S02]  /*5a40*/  ISETP.GT.AND P4, PT, R0, R19, PT ;  /* 0x000000130000720c */ /* 0x000fe40003f84270 */
[----:B------:R-:W-:Y:S02]  /*5a50*/  I2FP.F32.S32 R2, R2 ;  /* 0x0000000200027245 */ /* 0x000fe40000201400 */
[----:B------:R-:W-:-:S02]  /*5a60*/  FSEL R8, R29, -INF , !P0 ;  /* 0xff8000001d087808 */ /* 0x000fc40004000000 */
[----:B------:R-:W-:Y:S02]  /*5a70*/  FSEL R6, R30, -INF , !P3 ;  /* 0xff8000001e067808 */ /* 0x000fe40005800000 */
[C---:B------:R-:W-:Y:S02]  /*5a80*/  ISETP.GT.AND P0, PT, R0.reuse, R24, PT ;  /* 0x000000180000720c */ /* 0x040fe40003f04270 */
[----:B------:R-:W-:Y:S02]  /*5a90*/  ISETP.GT.AND P3, PT, R0, R20, PT ;  /* 0x000000140000720c */ /* 0x000fe40003f64270 */
[----:B------:R-:W-:Y:S02]  /*5aa0*/  FSEL R7, R28, -INF , !P4 ;  /* 0xff8000001c077808 */ /* 0x000fe40006000000 */
[----:B------:R-:W-:Y:S01]  /*5ab0*/  ISETP.GT.AND P4, PT, R0, R21, PT ;  /* 0x000000150000720c */ /* 0x000fe20003f84270 */
[----:B------:R-:W-:Y:S01]  /*5ac0*/  FFMA.FTZ R0, R2, -UR5, R63 ;  /* 0x8000000502007c23 */ /* 0x000fe2000801003f */
[----:B------:R-:W-:Y:S01]  /*5ad0*/  FSEL R13, R13, -INF , !P0 ;  /* 0xff8000000d0d7808 */ /* 0x000fe20004000000 */
[----:B-1----:R-:W-:Y:S01]  /*5ae0*/  FMUL.FTZ R2, R132, UR38 ;  /* 0x0000002684027c20 */ /* 0x002fe20008410000 */
[----:B------:R-:W-:-:S02]  /*5af0*/  FSEL R5, R10, -INF , !P3 ;  /* 0xff8000000a057808 */ /* 0x000fc40005800000 */
[----:B------:R-:W-:Y:S02]  /*5b00*/  FSETP.NEU.FTZ.AND P0, PT, R132, -INF , PT ;  /* 0xff8000008400780b */ /* 0x000fe40003f1d000 */
[-C--:B------:R-:W-:Y:S02]  /*5b10*/  ISETP.GE.AND P3, PT, R11, R228.reuse, PT ;  /* 0x000000e40b00720c */ /* 0x080fe40003f66270 */
[----:B------:R-:W-:Y:S02]  /*5b20*/  FSEL R2, R2, RZ, P0 ;  /* 0x000000ff02027208 */ /* 0x000fe40000000000 */
[----:B------:R-:W-:Y:S02]  /*5b30*/  FSEL R55, R44, -INF , !P3 ;  /* 0xff8000002c377808 */ /* 0x000fe40005800000 */
[C---:B------:R-:W-:Y:S02]  /*5b40*/  ISETP.GE.AND P0, PT, R15.reuse, R228, PT ;  /* 0x000000e40f00720c */ /* 0x040fe40003f06270 */
[----:B------:R-:W-:-:S02]  /*5b50*/  ISETP.GE.AND P3, PT, R15, R205, PT ;  /* 0x000000cd0f00720c */ /* 0x000fc40003f66270 */
[----:B------:R-:W-:Y:S01]  /*5b60*/  FSEL R10, R0, -INF , !P4 ;  /* 0xff800000000a7808 */ /* 0x000fe20006000000 */
[----:B------:R-:W-:Y:S01]  /*5b70*/  FFMA.FTZ R0, R33, UR38, -R2 ;  /* 0x0000002621007c23 */ /* 0x000fe20008010802 */
[----:B------:R-:W-:Y:S02]  /*5b80*/  FSEL R49, R49, -INF , !P0 ;  /* 0xff80000031317808 */ /* 0x000fe40004000000 */
[----:B------:R-:W-:Y:S01]  /*5b90*/  FSEL R33, R9, -INF , !P3 ;  /* 0xff80000009217808 */ /* 0x000fe20005800000 */
[----:B------:R1:W-:Y:S01]  /*5ba0*/  MUFU.EX2 R151, R0 ;  /* 0x0000000000977308 */ /* 0x0003e20000000800 */
[-C--:B------:R-:W-:Y:S01]  /*5bb0*/  ISETP.GE.AND P0, PT, R17, R205.reuse, PT ;  /* 0x000000cd1100720c */ /* 0x080fe20003f06270 */
[----:B------:R-:W-:Y:S01]  /*5bc0*/  VIADD R9, R94, 0x4 ;  /* 0x000000045e097836 */ /* 0x000fe20000000000 */
[-C--:B------:R-:W-:Y:S02]  /*5bd0*/  ISETP.GE.AND P3, PT, R18, R205.reuse, PT ;  /* 0x000000cd1200720c */ /* 0x080fe40003f66270 */
[----:B------:R-:W-:Y:S01]  /*5be0*/  ISETP.GE.AND P4, PT, R11, R205, PT ;  /* 0x000000cd0b00720c */ /* 0x000fe20003f86270 */
[----:B------:R-:W-:Y:S01]  /*5bf0*/  IMAD.WIDE.U32 R74, R9, -0x326172a9, RZ ;  /* 0xcd9e8d57094a7825 */ /* 0x000fe200078e00ff */
[----:B------:R-:W-:-:S03]  /*5c00*/  FSEL R40, R6, -INF , !P0 ;  /* 0xff80000006287808 */ /* 0x000fc60004000000 */
[--C-:B------:R-:W-:Y:S01]  /*5c10*/  FFMA.FTZ R6, R47, UR38, -R2.reuse ;  /* 0x000000262f067c23 */ /* 0x100fe20008010802 */
[----:B------:R-:W-:Y:S02]  /*5c20*/  FSEL R44, R8, -INF , !P3 ;  /* 0xff800000082c7808 */ /* 0x000fe40005800000 */
[-C--:B------:R-:W-:Y:S01]  /*5c30*/  ISETP.GE.AND P0, PT, R19, R205.reuse, PT ;  /* 0x000000cd1300720c */ /* 0x080fe20003f06270 */
[----:B------:R4:W-:Y:S01]  /*5c40*/  MUFU.EX2 R64, R6 ;  /* 0x0000000600407308 */ /* 0x0009e20000000800 */
[----:B------:R-:W-:Y:S02]  /*5c50*/  ISETP.GE.AND P3, PT, R20, R205, PT ;  /* 0x000000cd1400720c */ /* 0x000fe40003f66270 */
[----:B------:R-:W-:Y:S02]  /*5c60*/  FSEL R27, R12, -INF , !P4 ;  /* 0xff8000000c1b7808 */ /* 0x000fe40006000000 */
[----:B---3--:R-:W-:Y:S01]  /*5c70*/  FMNMX.FTZ R135, R135, R3, !PT ;  /* 0x0000000387877209 */ /* 0x008fe20007810000 */
[----:B-1----:R-:W-:Y:S01]  /*5c80*/  FFMA.FTZ R0, R36, UR38, -R2 ;  /* 0x0000002624007c23 */ /* 0x002fe20008010802 */
[----:B------:R-:W-:Y:S01]  /*5c90*/  FSEL R43, R7, -INF , !P0 ;  /* 0xff800000072b7808 */ /* 0x000fe20004000000 */
[----:B------:R-:W-:Y:S01]  /*5ca0*/  IMAD.U32 R7, RZ, RZ, UR4 ;  /* 0x00000004ff077e24 */ /* 0x000fe2000f8e00ff */
[----:B------:R-:W-:Y:S01]  /*5cb0*/  FSEL R42, R5, -INF , !P3 ;  /* 0xff800000052a7808 */ /* 0x000fe20005800000 */
[----:B------:R-:W1:Y:S01]  /*5cc0*/  SHFL.BFLY PT, R3, R135, 0x1, 0x1f ;  /* 0x0c201f0087037f89 */ /* 0x000e6200000e0000 */
[----:B------:R-:W-:Y:S01]  /*5cd0*/  ISETP.GE.AND P0, PT, R24, R205, PT ;  /* 0x000000cd1800720c */ /* 0x000fe20003f06270 */
[----:B------:R3:W-:Y:S01]  /*5ce0*/  MUFU.EX2 R150, R0 ;  /* 0x0000000000967308 */ /* 0x0007e20000000800 */
[----:B------:R-:W-:-:S02]  /*5cf0*/  FMNMX3.FTZ R5, R27, R33, R40, !PT ;  /* 0x000000211b057276 */ /* 0x000fc40007810028 */
[----:B------:R-:W-:Y:S02]  /*5d00*/  ISETP.GE.AND P3, PT, R21, R205, PT ;  /* 0x000000cd1500720c */ /* 0x000fe40003f66270 */
[----:B------:R-:W-:Y:S01]  /*5d10*/  FSEL R39, R13, -INF , !P0 ;  /* 0xff8000000d277808 */ /* 0x000fe20004000000 */
[----:B----4-:R-:W-:Y:S01]  /*5d20*/  IMAD.U32 R6, RZ, RZ, UR37 ;  /* 0x00000025ff067e24 */ /* 0x010fe2000f8e00ff */
[----:B------:R-:W-:Y:S02]  /*5d30*/  FMNMX3.FTZ R5, R5, R44, R43, !PT ;  /* 0x0000002c05057276 */ /* 0x000fe4000781002b */
[----:B------:R-:W-:Y:S02]  /*5d40*/  ISETP.GE.AND P4, PT, R17, R228, PT ;  /* 0x000000e41100720c */ /* 0x000fe40003f86270 */
[----:B------:R-:W-:Y:S02]  /*5d50*/  FMNMX3.FTZ R5, R5, R42, R39, !PT ;  /* 0x0000002a05057276 */ /* 0x000fe40007810027 */
[----:B------:R-:W-:-:S02]  /*5d60*/  ISETP.GE.AND P0, PT, R18, R228, PT ;  /* 0x000000e41200720c */ /* 0x000fc40003f06270 */
[----:B------:R-:W-:Y:S01]  /*5d70*/  FSEL R41, R58, -INF , !P4 ;  /* 0xff8000003a297808 */ /* 0x000fe20006000000 */
[----:B---3--:R-:W-:Y:S01]  /*5d80*/  FFMA.FTZ R0, R37, UR38, -R2 ;  /* 0x0000002625007c23 */ /* 0x008fe20008010802 */
[----:B------:R-:W-:Y:S02]  /*5d90*/  FSEL R37, R10, -INF , !P3 ;  /* 0xff8000000a257808 */ /* 0x000fe40005800000 */
[-C--:B------:R-:W-:Y:S01]  /*5da0*/  ISETP.GE.AND P3, PT, R19, R228.reuse, PT ;  /* 0x000000e41300720c */ /* 0x080fe20003f66270 */
[----:B------:R3:W-:Y:S01]  /*5db0*/  MUFU.EX2 R107, R0 ;  /* 0x00000000006b7308 */ /* 0x0007e20000000800 */
[----:B------:R-:W-:Y:S02]  /*5dc0*/  FMNMX.FTZ R5, R37, R5, !PT ;  /* 0x0000000525057209 */ /* 0x000fe40007810000 */
[----:B-1----:R-:W-:Y:S02]  /*5dd0*/  FMNMX.FTZ R135, R135, R3, !PT ;  /* 0x0000000387877209 */ /* 0x002fe40007810000 */
[----:B------:R-:W-:Y:S01]  /*5de0*/  FSEL R36, R56, -INF , !P3 ;  /* 0xff80000038247808 */ /* 0x000fe20005800000 */
[----:B------:R-:W1:Y:S01]  /*5df0*/  SHFL.BFLY PT, R8, R5, 0x2, 0x1f ;  /* 0x0c401f0005087f89 */ /* 0x000e6200000e0000 */
[C---:B------:R-:W-:Y:S01]  /*5e00*/  FSETP.NEU.FTZ.AND P3, PT, R135.reuse, -INF , PT ;  /* 0xff8000008700780b */ /* 0x040fe20003f7d000 */
[----:B------:R-:W-:Y:S01]  /*5e10*/  FMUL.FTZ R3, R135, UR38 ;  /* 0x0000002687037c20 */ /* 0x000fe20008410000 */
[----:B------:R-:W-:-:S02]  /*5e20*/  ISETP.GE.AND P4, PT, R20, R228, PT ;  /* 0x000000e41400720c */ /* 0x000fc40003f86270 */
[----:B------:R-:W-:Y:S02]  /*5e30*/  LOP3.LUT R6, R6, UR30, R79, 0x96, !PT ;  /* 0x0000001e06067c12 */ /* 0x000fe4000f8e964f */
[----:B------:R-:W-:Y:S02]  /*5e40*/  FSEL R3, R3, RZ, P3 ;  /* 0x000000ff03037208 */ /* 0x000fe40001800000 */
[-C--:B------:R-:W-:Y:S01]  /*5e50*/  ISETP.GE.AND P3, PT, R21, R228.reuse, PT ;  /* 0x000000e41500720c */ /* 0x080fe20003f66270 */
[----:B---3--:R-:W-:Y:S01]  /*5e60*/  FFMA.FTZ R0, R38, UR38, -R2 ;  /* 0x0000002626007c23 */ /* 0x008fe20008010802 */
[----:B------:R-:W-:Y:S02]  /*5e70*/  FSEL R38, R57, -INF , !P0 ;  /* 0xff80000039267808 */ /* 0x000fe40004000000 */
[----:B------:R-:W-:Y:S01]  /*5e80*/  ISETP.GE.AND P0, PT, R24, R228, PT ;  /* 0x000000e41800720c */ /* 0x000fe20003f06270 */
[----:B------:R3:W4:Y:S01]  /*5e90*/  MUFU.EX2 R68, R0 ;  /* 0x0000000000447308 */ /* 0x0007220000000800 */
[----:B------:R-:W-:-:S02]  /*5ea0*/  FSEL R30, R53, -INF , !P4 ;  /* 0xff800000351e7808 */ /* 0x000fc40006000000 */
[----:B------:R-:W-:Y:S02]  /*5eb0*/  FSEL R29, R52, -INF , !P0 ;  /* 0xff800000341d7808 */ /* 0x000fe40004000000 */
[----:B------:R-:W-:Y:S02]  /*5ec0*/  FSEL R28, R54, -INF , !P3 ;  /* 0xff800000361c7808 */ /* 0x000fe40005800000 */
[----:B-1----:R-:W-:Y:S02]  /*5ed0*/  FMNMX.FTZ R134, R5, R8, !PT ;  /* 0x0000000805867209 */ /* 0x002fe40007810000 */
[----:B------:R-:W-:Y:S02]  /*5ee0*/  FMNMX3.FTZ R5, R55, R49, R41, !PT ;  /* 0x0000003137057276 */ /* 0x000fe40007810029 */
[----:B------:R-:W-:Y:S01]  /*5ef0*/  LOP3.LUT R8, R98, UR36, R75, 0x96, !PT ;  /* 0x0000002462087c12 */ /* 0x000fe2000f8e964b */
[----:B------:R-:W1:Y:S01]  /*5f00*/  SHFL.BFLY PT, R17, R134, 0x1, 0x1f ;  /* 0x0c201f0086117f89 */ /* 0x000e6200000e0000 */
[----:B---3--:R-:W-:-:S03]  /*5f10*/  FFMA.FTZ R0, R45, UR38, -R2 ;  /* 0x000000262d007c23 */ /* 0x008fc60008010802 */
[----:B------:R-:W-:-:S04]  /*5f20*/  IMAD.WIDE.U32 R70, R8, -0x2daee0ad, RZ ;  /* 0xd2511f5308467825 */ /* 0x000fc800078e00ff */
[----:B------:R-:W-:Y:S01]  /*5f30*/  FFMA.FTZ R8, R23, UR38, -R3 ;  /* 0x0000002617087c23 */ /* 0x000fe20008010803 */
[----:B------:R3:W-:Y:S08]  /*5f40*/  MUFU.EX2 R66, R0 ;  /* 0x0000000000427308 */ /* 0x0007f00000000800 */
[----:B------:R-:W-:Y:S01]  /*5f50*/  MUFU.EX2 R231, R8 ;  /* 0x0000000800e77308 */ /* 0x000fe20000000800 */
[----:B---3--:R-:W-:Y:S01]  /*5f60*/  FFMA.FTZ R0, R46, UR38, -R2 ;  /* 0x000000262e007c23 */ /* 0x008fe20008010802 */
[----:B-1----:R-:W-:-:S06]  /*5f70*/  FMNMX.FTZ R134, R134, R17, !PT ;  /* 0x0000001186867209 */ /* 0x002fcc0007810000 */
[----:B------:R1:W-:Y:S01]  /*5f80*/  MUFU.EX2 R113, R0 ;  /* 0x0000000000717308 */ /* 0x0003e20000000800 */
[----:B------:R-:W-:Y:S01]  /*5f90*/  FSETP.NEU.FTZ.AND P0, PT, R134, -INF , PT ;  /* 0xff8000008600780b */ /* 0x000fe20003f1d000 */
[----:B-1----:R-:W-:Y:S01]  /*5fa0*/  IMAD.U32 R0, RZ, RZ, UR7 ;  /* 0x00000007ff007e24 */ /* 0x002fe2000f8e00ff */
[----:B------:R-:W-:-:S04]  /*5fb0*/  UIADD3 UR7, UPT, UPT, UR37, -0x4498517b, URZ ;  /* 0xbb67ae8525077890 */ /* 0x000fc8000fffe0ff */
[----:B------:R-:W-:Y:S01]  /*5fc0*/  LOP3.LUT R0, R7, 0xff0000, R0, 0xf8, !PT ;  /* 0x00ff000007007812 */ /* 0x000fe200078ef800 */
[----:B------:R-:W-:Y:S01]  /*5fd0*/  FFMA.FTZ R7, R48, UR38, -R2 ;  /* 0x0000002630077c23 */ /* 0x000fe20008010802 */
[----:B------:R-:W-:Y:S02]  /*5fe0*/  LOP3.LUT R2, R98, UR36, R77, 0x96, !PT ;  /* 0x0000002462027c12 */ /* 0x000fe4000f8e964d */
[----:B------:R-:W-:Y:S01]  /*5ff0*/  LDSM.16.MT88.4 R96, [R96+0x1800] ;  /* 0x001800006060783b */ /* 0x000fe20000004200 */
[----:B------:R1:W-:Y:S02]  /*6000*/  MUFU.EX2 R59, R7 ;  /* 0x00000007003b7308 */ /* 0x0003e40000000800 */
[----:B------:R-:W-:-:S04]  /*6010*/  IMAD.WIDE.U32 R72, R2, -0x2daee0ad, RZ ;  /* 0xd2511f5302487825 */ /* 0x000fc800078e00ff */
[----:B------:R-:W-:Y:S01]  /*6020*/  FFMA.FTZ R2, R14, UR38, -R3 ;  /* 0x000000260e027c23 */ /* 0x000fe20008010803 */
[----:B------:R-:W-:Y:S03]  /*6030*/  STL.64 [R1+0xb8], R72 ;  /* 0x0000b84801007387 */ /* 0x000fe60000100a00 */
[----:B------:R3:W-:Y:S01]  /*6040*/  MUFU.EX2 R244, R2 ;  /* 0x0000000200f47308 */ /* 0x0007e20000000800 */
[----:B------:R-:W-:Y:S01]  /*6050*/  STL.64 [R1+0x88], R70 ;  /* 0x0000884601007387 */ /* 0x000fe20000100a00 */
[----:B-1----:R-:W-:-:S05]  /*6060*/  IMAD.WIDE.U32 R6, R6, -0x326172a9, RZ ;  /* 0xcd9e8d5706067825 */ /* 0x002fca00078e00ff */
[----:B------:R-:W-:Y:S02]  /*6070*/  LOP3.LUT R10, R74, UR35, R7, 0x96, !PT ;  /* 0x000000234a0a7c12 */ /* 0x000fe4000f8e9607 */
[----:B---3--:R-:W-:Y:S01]  /*6080*/  FMNMX3.FTZ R2, R5, R38, R36, !PT ;  /* 0x0000002605027276 */ /* 0x008fe20007810024 */
[----:B------:R-:W-:Y:S02]  /*6090*/  FFMA.FTZ R5, R16, UR38, -R3 ;  /* 0x0000002610057c23 */ /* 0x000fe40008010803 */
[----:B------:R-:W-:Y:S01]  /*60a0*/  IMAD.WIDE.U32 R10, R10, -0x2daee0ad, RZ ;  /* 0xd2511f530a0a7825 */ /* 0x000fe200078e00ff */
[----:B------:R-:W-:Y:S01]  /*60b0*/  FMNMX3.FTZ R2, R2, R30, R29, !PT ;  /* 0x0000001e02027276 */ /* 0x000fe2000781001d */
[----:B------:R1:W-:Y:S03]  /*60c0*/  MUFU.EX2 R226, R5 ;  /* 0x0000000500e27308 */ /* 0x0003e60000000800 */
[----:B------:R-:W-:-:S02]  /*60d0*/  FMNMX.FTZ R14, R28, R2, !PT ;  /* 0x000000021c0e7209 */ /* 0x000fc40007810000 */
[----:B------:R-:W-:-:S03]  /*60e0*/  LOP3.LUT R2, R78, UR7, R71, 0x96, !PT ;  /* 0x000000074e027c12 */ /* 0x000fc6000f8e9647 */
[----:B------:R-:W3:Y:S02]  /*60f0*/  SHFL.BFLY PT, R133, R14, 0x2, 0x1f ;  /* 0x0c401f000e857f89 */ /* 0x000ee400000e0000 */
[----:B------:R-:W-:Y:S01]  /*6100*/  IMAD.WIDE.U32 R46, R2, -0x326172a9, RZ ;  /* 0xcd9e8d57022e7825 */ /* 0x000fe200078e00ff */
[----:B------:R-:W-:-:S05]  /*6110*/  LOP3.LUT R2, R76, UR35, R7, 0x96, !PT ;  /* 0x000000234c027c12 */ /* 0x000fca000f8e9607 */
[----:B------:R-:W-:Y:S01]  /*6120*/  IMAD.WIDE.U32 R12, R2, -0x2daee0ad, RZ ;  /* 0xd2511f53020c7825 */ /* 0x000fe200078e00ff */
[----:B-1----:R-:W-:-:S03]  /*6130*/  LOP3.LUT R5, R78, UR7, R73, 0x96, !PT ;  /* 0x000000074e057c12 */ /* 0x002fc6000f8e9649 */
[----:B------:R-:W-:Y:S01]  /*6140*/  FFMA.FTZ R2, R26, UR38, -R3 ;  /* 0x000000261a027c23 */ /* 0x000fe20008010803 */
[----:B------:R-:W-:Y:S01]  /*6150*/  UIADD3 UR7, UPT, UPT, UR37, 0x646e171e, URZ ;  /* 0x646e171e25077890 */ /* 0x000fe2000fffe0ff */
[----:B------:R-:W-:Y:S01]  /*6160*/  LOP3.LUT R13, R72, UR33, R13, 0x96, !PT ;  /* 0x00000021480d7c12 */ /* 0x000fe2000f8e960d */
[----:B------:R-:W-:-:S04]  /*6170*/  IMAD.WIDE.U32 R56, R5, -0x326172a9, RZ ;  /* 0xcd9e8d5705387825 */ /* 0x000fc800078e00ff */
[----:B------:R-:W-:Y:S01]  /*6180*/  FFMA.FTZ R5, R25, UR38, -R3 ;  /* 0x0000002619057c23 */ /* 0x000fe20008010803 */
[----:B------:R1:W5:Y:S01]  /*6190*/  MUFU.EX2 R53, R2 ;  /* 0x0000000200357308 */ /* 0x0003620000000800 */
[----:B------:R-:W-:Y:S01]  /*61a0*/  IMAD.WIDE.U32 R20, R13, -0x326172a9, RZ ;  /* 0xcd9e8d570d147825 */ /* 0x000fe200078e00ff */
[C---:B------:R-:W-:Y:S01]  /*61b0*/  LOP3.LUT R8, R6.reuse, UR34, R57, 0x96, !PT ;  /* 0x0000002206087c12 */ /* 0x040fe2000f8e9639 */
[----:B------:R-:W-:Y:S01]  /*61c0*/  STL.64 [R1+0x80], R56 ;  /* 0x0000803801007387 */ /* 0x000fe20000100a00 */
[----:B------:R-:W-:Y:S02]  /*61d0*/  LOP3.LUT R6, R6, UR34, R47, 0x96, !PT ;  /* 0x0000002206067c12 */ /* 0x000fe4000f8e962f */
[----:B---3--:R-:W-:Y:S02]  /*61e0*/  FMNMX.FTZ R133, R14, R133, !PT ;  /* 0x000000850e857209 */ /* 0x008fe40007810000 */
[----:B------:R3:W-:Y:S01]  /*61f0*/  MUFU.EX2 R247, R5 ;  /* 0x0000000500f77308 */ /* 0x0007e20000000800 */
[----:B------:R-:W-:Y:S01]  /*6200*/  IMAD.WIDE.U32 R6, R6, -0x2daee0ad, RZ ;  /* 0xd2511f5306067825 */ /* 0x000fe200078e00ff */
[----:B------:R-:W-:Y:S03]  /*6210*/  STL.64 [R1+0x78], R46 ;  /* 0x0000782e01007387 */ /* 0x000fe60000100a00 */
[----:B------:R-:W-:Y:S01]  /*6220*/  IMAD.WIDE.U32 R8, R8, -0x2daee0ad, RZ ;  /* 0xd2511f5308087825 */ /* 0x000fe200078e00ff */
[----:B------:R-:W2:Y:S01]  /*6230*/  SHFL.BFLY PT, R18, R133, 0x1, 0x1f ;  /* 0x0c201f0085127f89 */ /* 0x000ea200000e0000 */
[----:B------:R-:W-:-:S02]  /*6240*/  LOP3.LUT R15, R10, UR31, R7, 0x96, !PT ;  /* 0x0000001f0a0f7c12 */ /* 0x000fc4000f8e9607 */
[----:B-1----:R-:W-:Y:S01]  /*6250*/  FFMA.FTZ R2, R32, UR38, -R3 ;  /* 0x0000002620027c23 */ /* 0x002fe20008010803 */
[----:B------:R-:W-:Y:S02]  /*6260*/  LOP3.LUT R10, R56, UR32, R21, 0x96, !PT ;  /* 0x00000020380a7c12 */ /* 0x000fe4000f8e9615 */
[----:B------:R-:W-:Y:S01]  /*6270*/  LOP3.LUT R16, R12, UR31, R9, 0x96, !PT ;  /* 0x0000001f0c107c12 */ /* 0x000fe2000f8e9609 */
[----:B------:R1:W-:Y:S01]  /*6280*/  MUFU.EX2 R114, R2 ;  /* 0x0000000200727308 */ /* 0x0003e20000000800 */
[----:B------:R-:W-:Y:S01]  /*6290*/  IMAD.WIDE.U32 R14, R15, -0x326172a9, RZ ;  /* 0xcd9e8d570f0e7825 */ /* 0x000fe200078e00ff */
[----:B---3--:R-:W-:-:S03]  /*62a0*/  LOP3.LUT R5, R70, UR33, R11, 0x96, !PT ;  /* 0x0000002146057c12 */ /* 0x008fc6000f8e960b */
[----:B------:R-:W-:-:S04]  /*62b0*/  IMAD.WIDE.U32 R10, R10, -0x2daee0ad, RZ ;  /* 0xd2511f530a0a7825 */ /* 0x000fc800078e00ff */
[----:B------:R-:W-:Y:S01]  /*62c0*/  IMAD.WIDE.U32 R24, R5, -0x326172a9, RZ ;  /* 0xcd9e8d5705187825 */ /* 0x000fe200078e00ff */
[----:B------:R-:W-:-:S03]  /*62d0*/  LOP3.LUT R7, R8, UR23, R11, 0x96, !PT ;  /* 0x0000001708077c12 */ /* 0x000fc6000f8e960b */
[----:B------:R-:W-:Y:S01]  /*62e0*/  IMAD.WIDE.U32 R16, R16, -0x326172a9, RZ ;  /* 0xcd9e8d5710107825 */ /* 0x000fe200078e00ff */
[----:B------:R-:W-:-:S03]  /*62f0*/  LOP3.LUT R12, R46, UR32, R25, 0x96, !PT ;  /* 0x000000202e0c7c12 */ /* 0x000fc6000f8e9619 */
[--C-:B-1----:R-:W-:Y:S01]  /*6300*/  FFMA.FTZ R2, R35, UR38, -R3.reuse ;  /* 0x0000002623027c23 */ /* 0x102fe20008010803 */
[----:B------:R-:W-:Y:S01]  /*6310*/  FFMA.FTZ R3, R34, UR38, -R3 ;  /* 0x0000002622037c23 */ /* 0x000fe20008010803 */
[----:B--2---:R-:W-:Y:S01]  /*6320*/  FMNMX.FTZ R133, R133, R18, !PT ;  /* 0x0000001285857209 */ /* 0x004fe20007810000 */
[----:B------:R-:W-:Y:S01]  /*6330*/  IMAD.WIDE.U32 R12, R12, -0x2daee0ad, RZ ;  /* 0xd2511f530c0c7825 */ /* 0x000fe200078e00ff */
[----:B------:R1:W-:Y:S01]  /*6340*/  MUFU.EX2 R52, R2 ;  /* 0x0000000200347308 */ /* 0x0003e20000000800 */
[----:B------:R-:W-:-:S03]  /*6350*/  LOP3.LUT R5, R20, UR26, R17, 0x96, !PT ;  /* 0x0000001a14057c12 */ /* 0x000fc6000f8e9611 */
[----:B------:R-:W-:Y:S01]  /*6360*/  LOP3.LUT R9, R6, UR23, R13, 0x96, !PT ;  /* 0x0000001706097c12 */ /* 0x000fe2000f8e960d */
[----:B------:R-:W-:-:S03]  /*6370*/  IMAD.WIDE.U32 R6, R7, -0x326172a9, RZ ;  /* 0xcd9e8d5707067825 */ /* 0x000fc600078e00ff */
[----:B------:R2:W-:Y:S02]  /*6380*/  MUFU.EX2 R115, R3 ;  /* 0x0000000300737308 */ /* 0x0005e40000000800 */
[----:B------:R-:W-:Y:S01]  /*6390*/  LOP3.LUT R16, R16, UR17, R7, 0x96, !PT ;  /* 0x0000001110107c12 */ /* 0x000fe2000f8e9607 */
[----:B------:R-:W-:Y:S01]  /*63a0*/  FMUL.FTZ R7, R133, UR38 ;  /* 0x0000002685077c20 */ /* 0x000fe20008410000 */
[----:B-1----:R-:W-:-:S05]  /*63b0*/  FMUL.FTZ R2, R134, UR38 ;  /* 0x0000002686027c20 */ /* 0x002fca0008410000 */
[----:B------:R-:W-:Y:S02]  /*63c0*/  FSEL R2, R2, RZ, P0 ;  /* 0x000000ff02027208 */ /* 0x000fe40000000000 */
[----:B------:R-:W-:-:S03]  /*63d0*/  FSETP.NEU.FTZ.AND P0, PT, R133, -INF , PT ;  /* 0xff8000008500780b */ /* 0x000fc60003f1d000 */
[--C-:B--2---:R-:W-:Y:S01]  /*63e0*/  FFMA.FTZ R3, R27, UR38, -R2.reuse ;  /* 0x000000261b037c23 */ /* 0x104fe20008010802 */
[----:B------:R-:W-:Y:S01]  /*63f0*/  FFMA.FTZ R8, R33, UR38, -R2 ;  /* 0x0000002621087c23 */ /* 0x000fe20008010802 */
[----:B------:R-:W-:-:S04]  /*6400*/  IMAD.WIDE.U32 R26, R5, -0x2daee0ad, RZ ;  /* 0xd2511f53051a7825 */ /* 0x000fc800078e00ff */
[--C-:B------:R-:W-:Y:S01]  /*6410*/  FFMA.FTZ R5, R44, UR38, -R2.reuse ;  /* 0x000000262c057c23 */ /* 0x100fe20008010802 */
[----:B------:R1:W-:Y:S01]  /*6420*/  MUFU.EX2 R222, R3 ;  /* 0x0000000300de7308 */ /* 0x0003e20000000800 */
[--C-:B------:R-:W-:Y:S01]  /*6430*/  FFMA.FTZ R35, R43, UR38, -R2.reuse ;  /* 0x000000262b237c23 */ /* 0x100fe20008010802 */
[--C-:B------:R-:W-:Y:S01]  /*6440*/  FFMA.FTZ R42, R42, UR38, -R2.reuse ;  /* 0x000000262a2a7c23 */ /* 0x100fe20008010802 */
[----:B------:R-:W-:Y:S01]  /*6450*/  LOP3.LUT R10, R10, UR16, R27, 0x96, !PT ;  /* 0x000000100a0a7c12 */ /* 0x000fe2000f8e961b */
[--C-:B------:R-:W-:Y:S01]  /*6460*/  FFMA.FTZ R39, R39, UR38, -R2.reuse ;  /* 0x0000002627277c23 */ /* 0x100fe20008010802 */
[----:B------:R-:W-:Y:S01]  /*6470*/  FFMA.FTZ R37, R37, UR38, -R2 ;  /* 0x0000002625257c23 */ /* 0x000fe20008010802 */
[----:B------:R-:W-:Y:S02]  /*6480*/  IMAD.WIDE.U32 R32, R16, -0x2daee0ad, RZ ;  /* 0xd2511f5310207825 */ /* 0x000fe400078e00ff */
[----:B------:R2:W-:Y:S02]  /*6490*/  MUFU.EX2 R143, R8 ;  /* 0x00000008008f7308 */ /* 0x0005e40000000800 */
[----:B------:R-:W-:Y:S01]  /*64a0*/  IMAD.WIDE.U32 R20, R10, -0x326172a9, RZ ;  /* 0xcd9e8d570a147825 */ /* 0x000fe200078e00ff */
[----:B------:R-:W-:-:S02]  /*64b0*/  PRMT R148, R32, 0x7772, RZ ;  /* 0x0000777220947816 */ /* 0x000fc400000000ff */
[----:B------:R-:W-:Y:S02]  /*64c0*/  PRMT R149, R32, 0x7773, RZ ;  /* 0x0000777320957816 */ /* 0x000fe400000000ff */
[----:B------:R-:W-:Y:S01]  /*64d0*/  LOP3.LUT R6, R6, UR15, R21, 0x96, !PT ;  /* 0x0000000f06067c12 */ /* 0x000fe2000f8e9615 */
[----:B------:R3:W-:Y:S01]  /*64e0*/  MUFU.EX2 R221, R5 ;  /* 0x0000000500dd7308 */ /* 0x0007e20000000800 */
[----:B-1----:R-:W-:Y:S01]  /*64f0*/  LOP3.LUT R3, R24, UR26, R15, 0x96, !PT ;  /* 0x0000001a18037c12 */ /* 0x002fe2000f8e960f */
[----:B------:R-:W-:Y:S01]  /*6500*/  IMAD.MOV.U32 R15, RZ, RZ, R32 ;  /* 0x000000ffff0f7224 */ /* 0x000fe200078e0020 */
[C---:B------:R-:W-:Y:S02]  /*6510*/  PRMT R61, R20.reuse, 0x7773, RZ ;  /* 0x00007773143d7816 */ /* 0x040fe400000000ff */
[----:B------:R-:W-:Y:S01]  /*6520*/  PRMT R76, R20, 0x7772, RZ ;  /* 0x00007772144c7816 */ /* 0x000fe200000000ff */
[----:B------:R-:W-:-:S04]  /*6530*/  IMAD.WIDE.U32 R18, R3, -0x2daee0ad, RZ ;  /* 0xd2511f5303127825 */ /* 0x000fc800078e00ff */
[----:B------:R-:W-:Y:S01]  /*6540*/  FFMA.FTZ R3, R40, UR38, -R2 ;  /* 0x0000002628037c23 */ /* 0x000fe20008010802 */
[----:B------:R-:W-:Y:S01]  /*6550*/  LOP3.LUT R17, R6, 0xffff, RZ, 0xc0, !PT ;  /* 0x0000ffff06117812 */ /* 0x000fe200078ec0ff */
[----:B------:R4:W-:Y:S01]  /*6560*/  MUFU.EX2 R224, R35 ;  /* 0x0000002300e07308 */ /* 0x0009e20000000800 */
[----:B--2---:R-:W-:Y:S01]  /*6570*/  IMAD.WIDE.U32 R8, R9, -0x326172a9, RZ ;  /* 0xcd9e8d5709087825 */ /* 0x004fe200078e00ff */
[----:B------:R-:W-:Y:S02]  /*6580*/  LOP3.LUT R12, R12, UR16, R19, 0x96, !PT ;  /* 0x000000100c0c7c12 */ /* 0x000fe4000f8e9613 */
[----:B------:R-:W-:Y:S02]  /*6590*/  SHF.R.U32.HI R47, RZ, 0x18, R6 ;  /* 0x00000018ff2f7819 */ /* 0x000fe40000011606 */
[----:B------:R-:W-:Y:S01]  /*65a0*/  LOP3.LUT R14, R14, UR17, R9, 0x96, !PT ;  /* 0x000000110e0e7c12 */ /* 0x000fe2000f8e9609 */
[----:B------:R-:W-:Y:S01]  /*65b0*/  IMAD.WIDE.U32 R24, R12, -0x326172a9, RZ ;  /* 0xcd9e8d570c187825 */ /* 0x000fe200078e00ff */
[----:B------:R1:W-:Y:S01]  /*65c0*/  MUFU.EX2 R214, R3 ;  /* 0x0000000300d67308 */ /* 0x0003e20000000800 */
[----:B---3--:R-:W-:-:S02]  /*65d0*/  LOP3.LUT R5, R26, UR7, R33, 0x96, !PT ;  /* 0x000000071a057c12 */ /* 0x008fc4000f8e9621 */
[----:B------:R-:W-:Y:S01]  /*65e0*/  IMAD.WIDE.U32 R44, R14, -0x2daee0ad, RZ ;  /* 0xd2511f530e2c7825 */ /* 0x000fe200078e00ff */
[C---:B------:R-:W-:Y:S02]  /*65f0*/  PRMT R79, R24.reuse, 0x7773, RZ ;  /* 0x00007773184f7816 */ /* 0x040fe400000000ff */
[----:B------:R-:W-:Y:S01]  /*6600*/  PRMT R94, R24, 0x7772, RZ ;  /* 0x00007772185e7816 */ /* 0x000fe200000000ff */
[----:B------:R-:W-:Y:S01]  /*6610*/  IMAD.MOV.U32 R14, RZ, RZ, R44 ;  /* 0x000000ffff0e7224 */ /* 0x000fe200078e002c */
[C---:B------:R-:W-:Y:S01]  /*6620*/  PRMT R141, R44.reuse, 0x7772, RZ ;  /* 0x000077722c8d7816 */ /* 0x040fe200000000ff */
[----:B----4-:R-:W-:Y:S01]  /*6630*/  IMAD.MOV.U32 R35, RZ, RZ, R68 ;  /* 0x000000ffff237224 */ /* 0x010fe200078e0044 */
[----:B------:R-:W-:Y:S01]  /*6640*/  PRMT R140, R44, 0x7773, RZ ;  /* 0x000077732c8c7816 */ /* 0x000fe200000000ff */
[----:B------:R-:W-:Y:S01]  /*6650*/  MUFU.EX2 R225, R39 ;  /* 0x0000002700e17308 */ /* 0x000fe20000000800 */
[----:B------:R-:W-:Y:S02]  /*6660*/  LOP3.LUT R33, R6, 0xff, RZ, 0xc0, !PT ;  /* 0x000000ff06217812 */ /* 0x000fe400078ec0ff */
[----:B------:R-:W-:-:S02]  /*6670*/  LOP3.LUT R92, R5, 0xff, RZ, 0xc0, !PT ;  /* 0x000000ff055c7812 */ /* 0x000fc400078ec0ff */
[----:B------:R-:W-:Y:S02]  /*6680*/  PRMT R11, R5, 0x7632, R11 ;  /* 0x00007632050b7816 */ /* 0x000fe4000000000b */
[----:B-1----:R-:W-:Y:S01]  /*6690*/  FSEL R3, R7, RZ, P0 ;  /* 0x000000ff07037208 */ /* 0x002fe20000000000 */
[----:B------:R-:W-:Y:S01]  /*66a0*/  MUFU.EX2 R223, R37 ;  /* 0x0000002500df7308 */ /* 0x000fe20000000800 */
[----:B------:R-:W-:Y:S02]  /*66b0*/  SHF.R.U32.HI R95, RZ, 0x18, R5 ;  /* 0x00000018ff5f7819 */ /* 0x000fe40000011605 */
[----:B------:R-:W-:Y:S01]  /*66c0*/  LOP3.LUT R16, R15, 0xff, RZ, 0xc0, !PT ;  /* 0x000000ff0f107812 */ /* 0x000fe200078ec0ff */
[--C-:B------:R-:W-:Y:S01]  /*66d0*/  FFMA.FTZ R2, R55, UR38, -R3.reuse ;  /* 0x0000002637027c23 */ /* 0x100fe20008010803 */
[--C-:B------:R-:W-:Y:S01]  /*66e0*/  FFMA.FTZ R7, R38, UR38, -R3.reuse ;  /* 0x0000002626077c23 */ /* 0x100fe20008010803 */
[--C-:B------:R-:W-:Y:S01]  /*66f0*/  FFMA.FTZ R9, R41, UR38, -R3.reuse ;  /* 0x0000002629097c23 */ /* 0x100fe20008010803 */
[--C-:B------:R-:W-:Y:S01]  /*6700*/  FFMA.FTZ R10, R36, UR38, -R3.reuse ;  /* 0x00000026240a7c23 */ /* 0x100fe20008010803 */
[----:B------:R1:W-:Y:S01]  /*6710*/  MUFU.EX2 R111, R2 ;  /* 0x00000002006f7308 */ /* 0x0003e20000000800 */
[--C-:B------:R-:W-:Y:S01]  /*6720*/  FFMA.FTZ R30, R30, UR38, -R3.reuse ;  /* 0x000000261e1e7c23 */ /* 0x100fe20008010803 */
[--C-:B------:R-:W-:Y:S01]  /*6730*/  FFMA.FTZ R29, R29, UR38, -R3.reuse ;  /* 0x000000261d1d7c23 */ /* 0x100fe20008010803 */
[----:B------:R-:W-:Y:S01]  /*6740*/  FFMA.FTZ R34, R28, UR38, -R3 ;  /* 0x000000261c227c23 */ /* 0x000fe20008010803 */
[----:B------:R-:W-:Y:S01]  /*6750*/  PRMT R63, R20, 0x7771, RZ ;  /* 0x00007771143f7816 */ /* 0x000fe200000000ff */
[----:B------:R-:W-:Y:S01]  /*6760*/  IMAD R28, R100, 0x2, R50 ;  /* 0x00000002641c7824 */ /* 0x000fe200078e0232 */
[----:B------:R-:W-:-:S02]  /*6770*/  PRMT R62, R24, 0x7771, RZ ;  /* 0x00007771183e7816 */ /* 0x000fc400000000ff */
[----:B------:R2:W-:Y:S01]  /*6780*/  MUFU.EX2 R252, R7 ;  /* 0x0000000700fc7308 */ /* 0x0005e20000000800 */
[----:B------:R-:W-:Y:S01]  /*6790*/  PRMT R116, R32, 0x7771, RZ ;  /* 0x0000777120747816 */ /* 0x000fe200000000ff */
[----:B------:R-:W3:Y:S01]  /*67a0*/  LDSM.16.MT88.4 R236, [R28+0xa000] ;  /* 0x00a000001cec783b */ /* 0x000ee20000004200 */
[----:B------:R-:W-:Y:S02]  /*67b0*/  PRMT R142, R44, 0x7771, RZ ;  /* 0x000077712c8e7816 */ /* 0x000fe400000000ff */
[----:B------:R-:W-:Y:S01]  /*67c0*/  LOP3.LUT R14, R14, 0xff, RZ, 0xc0, !PT ;  /* 0x000000ff0e0e7812 */ /* 0x000fe200078ec0ff */
[----:B------:R-:W-:Y:S01]  /*67d0*/  LDSM.16.MT88.4 R136, [R28+0xb000] ;  /* 0x00b000001c88783b */ /* 0x000fe20000004200 */
[----:B------:R-:W-:Y:S01]  /*67e0*/  SHF.R.U32.HI R46, RZ, 0x8, R17 ;  /* 0x00000008ff2e7819 */ /* 0x000fe20000011611 */
[----:B------:R-:W-:Y:S01]  /*67f0*/  MUFU.EX2 R109, R9 ;  /* 0x00000009006d7308 */ /* 0x000fe20000000800 */
[----:B-1----:R-:W-:Y:S01]  /*6800*/  FFMA.FTZ R2, R49, UR38, -R3 ;  /* 0x0000002631027c23 */ /* 0x002fe20008010803 */
[----:B------:R-:W-:Y:S01]  /*6810*/  LOP3.LUT R3, R8, UR15, R25, 0x96, !PT ;  /* 0x0000000f08037c12 */ /* 0x000fe2000f8e9619 */
[----:B------:R-:W-:Y:S01]  /*6820*/  IMAD.MOV.U32 R8, RZ, RZ, R24 ;  /* 0x000000ffff087224 */ /* 0x000fe200078e0018 */
[----:B------:R-:W-:-:S02]  /*6830*/  LOP3.LUT R77, R11, 0xff, RZ, 0xc0, !PT ;  /* 0x000000ff0b4d7812 */ /* 0x000fc400078ec0ff */
[C---:B------:R-:W-:Y:S02]  /*6840*/  LOP3.LUT R60, R3.reuse, 0xff, RZ, 0xc0, !PT ;  /* 0x000000ff033c7812 */ /* 0x040fe400078ec0ff */
[----:B------:R1:W4:Y:S01]  /*6850*/  MUFU.EX2 R110, R2 ;  /* 0x00000002006e7308 */ /* 0x0003220000000800 */
[----:B--2---:R-:W-:Y:S01]  /*6860*/  IMAD.MOV.U32 R7, RZ, RZ, R20 ;  /* 0x000000ffff077224 */ /* 0x004fe200078e0014 */
[C---:B------:R-:W-:Y:S02]  /*6870*/  LOP3.LUT R12, R3.reuse, 0xffff, RZ, 0xc0, !PT ;  /* 0x0000ffff030c7812 */ /* 0x040fe400078ec0ff */
[----:B------:R-:W-:Y:S02]  /*6880*/  PRMT R13, R3, 0x7632, R13 ;  /* 0x00007632030d7816 */ /* 0x000fe4000000000d */
[----:B------:R-:W-:Y:S02]  /*6890*/  SHF.R.U32.HI R49, RZ, 0x18, R3 ;  /* 0x00000018ff317819 */ /* 0x000fe40000011603 */
[----:B------:R2:W-:Y:S01]  /*68a0*/  MUFU.EX2 R112, R10 ;  /* 0x0000000a00707308 */ /* 0x0005e20000000800 */
[----:B------:R-:W-:-:S02]  /*68b0*/  LOP3.LUT R15, R8, 0xff, RZ, 0xc0, !PT ;  /* 0x000000ff080f7812 */ /* 0x000fc400078ec0ff */
[----:B------:R-:W-:Y:S02]  /*68c0*/  PRMT R3, R76, 0x5410, R61 ;  /* 0x000054104c037816 */ /* 0x000fe4000000003d */
[----:B------:R-:W-:Y:S02]  /*68d0*/  PRMT R8, R94, 0x5410, R79 ;  /* 0x000054105e087816 */ /* 0x000fe4000000004f */
[----:B------:R-:W-:Y:S01]  /*68e0*/  SHF.R.U32.HI R250, RZ, 0x8, R12 ;  /* 0x00000008fffa7819 */ /* 0x000fe2000001160c */
[----:B------:R-:W3:Y:S01]  /*68f0*/  MUFU.EX2 R251, R30 ;  /* 0x0000001e00fb7308 */ /* 0x000ee20000000800 */
[----:B-1----:R-:W-:Y:S02]  /*6900*/  LOP3.LUT R2, R18, UR7, R45, 0x96, !PT ;  /* 0x0000000712027c12 */ /* 0x002fe4000f8e962d */
[----:B------:R-:W-:Y:S02]  /*6910*/  PRMT R18, R6, 0x7632, R18 ;  /* 0x0000763206127816 */ /* 0x000fe40000000012 */
[----:B------:R-:W-:-:S02]  /*6920*/  LOP3.LUT R93, R2, 0xff, RZ, 0xc0, !PT ;  /* 0x000000ff025d7812 */ /* 0x000fc400078ec0ff */
[C---:B------:R-:W-:Y:S01]  /*6930*/  LOP3.LUT R6, R2.reuse, 0xffff, RZ, 0xc0, !PT ;  /* 0x0000ffff02067812 */ /* 0x040fe200078ec0ff */
[----:B------:R-:W-:Y:S01]  /*6940*/  MUFU.EX2 R246, R29 ;  /* 0x0000001d00f67308 */ /* 0x000fe20000000800 */
[----:B--2---:R-:W-:Y:S02]  /*6950*/  LOP3.LUT R10, R5, 0xffff, RZ, 0xc0, !PT ;  /* 0x0000ffff050a7812 */ /* 0x004fe400078ec0ff */
[----:B------:R-:W-:Y:S02]  /*6960*/  PRMT R9, R2, 0x7632, R9 ;  /* 0x0000763202097816 */ /* 0x000fe40000000009 */
[----:B------:R-:W-:Y:S02]  /*6970*/  SHF.R.U32.HI R108, RZ, 0x18, R2 ;  /* 0x00000018ff6c7819 */ /* 0x000fe40000011602 */
[----:B------:R-:W-:Y:S01]  /*6980*/  LOP3.LUT R5, R7, 0xff, RZ, 0xc0, !PT ;  /* 0x000000ff07057812 */ /* 0x000fe200078ec0ff */
[----:B------:R5:W1:Y:S01]  /*6990*/  MUFU.EX2 R230, R34 ;  /* 0x0000002200e67308 */ /* 0x000a620000000800 */
[----:B------:R-:W-:-:S02]  /*69a0*/  PRMT R2, R148, 0x5410, R149 ;  /* 0x0000541094027816 */ /* 0x000fc40000000095 */
[----:B------:R-:W-:Y:S02]  /*69b0*/  PRMT R7, R141, 0x5410, R140 ;  /* 0x000054108d077816 */ /* 0x000fe4000000008c */
[----:B------:R-:W-:Y:S02]  /*69c0*/  SHF.R.U32.HI R249, RZ, 0x8, R10 ;  /* 0x00000008fff97819 */ /* 0x000fe4000001160a */
[----:B------:R-:W-:Y:S01]  /*69d0*/  SHF.R.U32.HI R248, RZ, 0x8, R6 ;  /* 0x00000008fff87819 */ /* 0x000fe20000011606 */
[----:B------:R2:W2:Y:S01]  /*69e0*/  MUFU.EX2 R245, R42 ;  /* 0x0000002a00f57308 */ /* 0x0004a20000000800 */
[----:B------:R-:W-:Y:S02]  /*69f0*/  LOP3.LUT R78, R9, 0xff, RZ, 0xc0, !PT ;  /* 0x000000ff094e7812 */ /* 0x000fe400078ec0ff */
[----:B------:R-:W-:Y:S02]  /*6a00*/  LOP3.LUT R10, R3, 0xff00ff, RZ, 0xc0, !PT ;  /* 0x00ff00ff030a7812 */ /* 0x000fe400078ec0ff */
[----:B------:R-:W-:-:S02]  /*6a10*/  LOP3.LUT R9, R2, 0xff00ff, RZ, 0xc0, !PT ;  /* 0x00ff00ff02097812 */ /* 0x000fc400078ec0ff */
[----:B------:R-:W-:Y:S02]  /*6a20*/  PRMT R6, R5, 0x5410, R63 ;  /* 0x0000541005067816 */ /* 0x000fe4000000003f */
[----:B------:R-:W-:Y:S01]  /*6a30*/  PRMT R5, R16, 0x5410, R116 ;  /* 0x0000541010057816 */ /* 0x000fe20000000074 */
[----:B-----5:R-:W-:Y:S01]  /*6a40*/  IMAD.MOV.U32 R34, RZ, RZ, R53 ;  /* 0x000000ffff227224 */ /* 0x020fe200078e0035 */
[----:B------:R-:W-:Y:S02]  /*6a50*/  LOP3.LUT R8, R8, 0xff00ff, RZ, 0xc0, !PT ;  /* 0x00ff00ff08087812 */ /* 0x000fe400078ec0ff */
[----:B------:R-:W-:Y:S02]  /*6a60*/  LOP3.LUT R7, R7, 0xff00ff, RZ, 0xc0, !PT ;  /* 0x00ff00ff07077812 */ /* 0x000fe400078ec0ff */
[----:B------:R-:W-:Y:S02]  /*6a70*/  PRMT R3, R15, 0x5410, R62 ;  /* 0x000054100f037816 */ /* 0x000fe4000000003e */
[----:B------:R-:W-:-:S02]  /*6a80*/  PRMT R2, R14, 0x5410, R142 ;  /* 0x000054100e027816 */ /* 0x000fc4000000008e */
[----:B------:R-:W-:Y:S02]  /*6a90*/  LOP3.LUT R45, R18, 0xff, RZ, 0xc0, !PT ;  /* 0x000000ff122d7812 */ /* 0x000fe400078ec0ff */
[----:B------:R-:W-:Y:S02]  /*6aa0*/  LOP3.LUT R48, R13, 0xff, RZ, 0xc0, !PT ;  /* 0x000000ff0d307812 */ /* 0x000fe400078ec0ff */
        /* <DEDUP_REMOVED lines=8> */
[----:B------:R-:W-:Y:S02]  /*6b30*/  PRMT R10, R33, 0x5410, R46 ;  /* 0x00005410210a7816 */ /* 0x000fe4000000002e */
[----:B------:R-:W-:-:S02]  /*6b40*/  PRMT R9, R45, 0x5410, R47 ;  /* 0x000054102d097816 */ /* 0x000fc4000000002f */
[----:B------:R-:W-:Y:S02]  /*6b50*/  PRMT R8, R92, 0x5410, R249 ;  /* 0x000054105c087816 */ /* 0x000fe400000000f9 */
[----:B------:R-:W-:Y:S02]  /*6b60*/  PRMT R7, R77, 0x5410, R95 ;  /* 0x000054104d077816 */ /* 0x000fe4000000005f */
[----:B------:R-:W-:Y:S02]  /*6b70*/  PRMT R6, R60, 0x5410, R250 ;  /* 0x000054103c067816 */ /* 0x000fe400000000fa */
[----:B------:R-:W-:Y:S02]  /*6b80*/  PRMT R5, R48, 0x5410, R49 ;  /* 0x0000541030057816 */ /* 0x000fe40000000031 */
        /* <DEDUP_REMOVED lines=11> */
[----:B----4-:R-:W-:Y:S02]  /*6c40*/  F2FP.F16.F32.PACK_AB R3, R110, R111 ;  /* 0x0000006f6e03723e */ /* 0x010fe400000000ff */
[C---:B------:R-:W-:Y:S02]  /*6c50*/  PRMT R197, R0.reuse, 0x7610, R197 ;  /* 0x0000761000c57816 */ /* 0x040fe400000000c5 */
[----:B------:R-:W-:-:S02]  /*6c60*/  PRMT R194, R0, 0x7632, R194 ;  /* 0x0000763200c27816 */ /* 0x000fc400000000c2 */
[----:B------:R-:W-:Y:S02]  /*6c70*/  F2FP.F16.F32.PACK_AB R0, R35, R107 ;  /* 0x0000006b2300723e */ /* 0x000fe400000000ff */
[----:B------:R-:W-:Y:S02]  /*6c80*/  PRMT R200, R3, 0x7610, R200 ;  /* 0x0000761003c87816 */ /* 0x000fe400000000c8 */
[C---:B------:R-:W-:Y:S02]  /*6c90*/  PRMT R201, R0.reuse, 0x7632, R201 ;  /* 0x0000763200c97816 */ /* 0x040fe400000000c9 */
[----:B------:R-:W-:Y:S02]  /*6ca0*/  PRMT R198, R0, 0x7610, R198 ;  /* 0x0000761000c67816 */ /* 0x000fe400000000c6 */
[----:B------:R-:W-:Y:S02]  /*6cb0*/  F2FP.F16.F32.PACK_AB R0, R247, R231 ;  /* 0x000000e7f700723e */ /* 0x000fe400000000ff */
[----:B------:R-:W-:-:S02]  /*6cc0*/  PRMT R196, R3, 0x7632, R196 ;  /* 0x0000763203c47816 */ /* 0x000fc400000000c4 */
[C---:B------:R-:W-:Y:S02]  /*6cd0*/  PRMT R193, R0.reuse, 0x7610, R193 ;  /* 0x0000761000c17816 */ /* 0x040fe400000000c1 */
[----:B------:R-:W-:Y:S02]  /*6ce0*/  PRMT R191, R0, 0x7632, R191 ;  /* 0x0000763200bf7816 */ /* 0x000fe400000000bf */
[----:B---3--:R-:W-:Y:S02]  /*6cf0*/  F2FP.F16.F32.PACK_AB R0, R251, R112 ;  /* 0x00000070fb00723e */ /* 0x008fe400000000ff */
[----:B------:R-:W-:Y:S02]  /*6d00*/  F2FP.F16.F32.PACK_AB R2, R150, R151 ;  /* 0x000000979602723e */ /* 0x000fe400000000ff */
[C---:B------:R-:W-:Y:S02]  /*6d10*/  PRMT R189, R0.reuse, 0x7610, R189 ;  /* 0x0000761000bd7816 */ /* 0x040fe400000000bd */
        /* <DEDUP_REMOVED lines=11> */
[----:B------:R-:W-:Y:S02]  /*6dd0*/  F2FP.F16.F32.PACK_AB R3, R143, R222 ;  /* 0x000000de8f03723e */ /* 0x000fe400000000ff */
[----:B------:R-:W-:-:S02]  /*6de0*/  LOP3.LUT R14, R0, R11, RZ, 0xc0, !PT ;  /* 0x0000000b000e7212 */ /* 0x000fc400078ec0ff */
[----:B------:R-:W-:Y:S02]  /*6df0*/  PRMT R0, R198, 0x5410, R201 ;  /* 0x00005410c6007816 */ /* 0x000fe400000000c9 */
[----:B------:R-:W-:Y:S02]  /*6e00*/  PRMT R207, R3, 0x7610, R207 ;  /* 0x0000761003cf7816 */ /* 0x000fe400000000cf */
[----:B------:R-:W-:Y:S02]  /*6e10*/  LOP3.LUT R15, R0, R15, RZ, 0xc0, !PT ;  /* 0x0000000f000f7212 */ /* 0x000fe400078ec0ff */
[----:B------:R-:W-:Y:S02]  /*6e20*/  PRMT R0, R197, 0x5410, R194 ;  /* 0x00005410c5007816 */ /* 0x000fe400000000c2 */
[----:B------:R-:W-:Y:S02]  /*6e30*/  PRMT R203, R3, 0x7632, R203 ;  /* 0x0000763203cb7816 */ /* 0x000fe400000000cb */
[----:B------:R-:W-:Y:S01]  /*6e40*/  LOP3.LUT R8, R0, R6, RZ, 0xc0, !PT ;  /* 0x0000000600087212 */ /* 0x000fe200078ec0ff */
[----:B------:R-:W-:Y:S01]  /*6e50*/  HMMA.16816.F32 R168, R12, R164, RZ ;  /* 0x000000a40ca8723c */ /* 0x000fe200000018ff */
[----:B------:R-:W-:-:S02]  /*6e60*/  PRMT R0, R207, 0x5410, R203 ;  /* 0x00005410cf007816 */ /* 0x000fc400000000cb */
[----:B------:R-:W-:Y:S02]  /*6e70*/  F2FP.F16.F32.PACK_AB R2, R221, R214 ;  /* 0x000000d6dd02723e */ /* 0x000fe400000000ff */
[----:B------:R-:W-:Y:S01]  /*6e80*/  LOP3.LUT R9, R0, R5, RZ, 0xc0, !PT ;  /* 0x0000000500097212 */ /* 0x000fe200078ec0ff */
[----:B------:R-:W-:Y:S01]  /*6e90*/  IMAD R5, R100, 0x2, R51 ;  /* 0x0000000264057824 */ /* 0x000fe200078e0233 */
[----:B------:R-:W-:Y:S01]  /*6ea0*/  PRMT R0, R193, 0x5410, R191 ;  /* 0x00005410c1007816 */ /* 0x000fe200000000bf */
[C---:B------:R-:W-:Y:S01]  /*6eb0*/  HMMA.16816.F32 R160, R12.reuse, R236, RZ ;  /* 0x000000ec0ca0723c */ /* 0x040fe200000018ff */
[C---:B------:R-:W-:Y:S02]  /*6ec0*/  PRMT R192, R2.reuse, 0x7632, R192 ;  /* 0x0000763202c07816 */ /* 0x040fe400000000c0 */
[----:B------:R-:W-:Y:S01]  /*6ed0*/  PRMT R190, R2, 0x7610, R190 ;  /* 0x0000761002be7816 */ /* 0x000fe200000000be */
[----:B------:R-:W3:Y:S01]  /*6ee0*/  LDSM.16.MT88.4 R240, [R5] ;  /* 0x0000000005f0783b */ /* 0x000ee20000004200 */
[----:B------:R-:W-:Y:S01]  /*6ef0*/  LOP3.LUT R10, R0, R16, RZ, 0xc0, !PT ;  /* 0x00000010000a7212 */ /* 0x000fe200078ec0ff */
[----:B------:R-:W-:Y:S01]  /*6f00*/  IMAD.MOV.U32 R16, RZ, RZ, R66 ;  /* 0x000000ffff107224 */ /* 0x000fe200078e0042 */
[----:B------:R-:W-:Y:S01]  /*6f10*/  PRMT R0, R190, 0x5410, R192 ;  /* 0x00005410be007816 */ /* 0x000fe200000000c0 */
[----:B------:R-:W-:Y:S01]  /*6f20*/  HMMA.16816.F32 R36, R12, R232, RZ ;  /* 0x000000e80c24723c */ /* 0x000fe200000018ff */
[----:B------:R-:W-:-:S02]  /*6f30*/  ISETP.LE.U32.AND P4, PT, R47, UR4, PT ;  /* 0x000000042f007c0c */ /* 0x000fc4000bf83070 */
[----:B------:R-:W-:Y:S01]  /*6f40*/  LOP3.LUT R11, R0, R17, RZ, 0xc0, !PT ;  /* 0x00000011000b7212 */ /* 0x000fe200078ec0ff */
[----:B------:R-:W-:Y:S01]  /*6f50*/  IMAD.MOV.U32 R17, RZ, RZ, R64 ;  /* 0x000000ffff117224 */ /* 0x000fe200078e0040 */
[----:B------:R-:W-:Y:S01]  /*6f60*/  F2FP.F16.F32.PACK_AB R0, R114, R34 ;  /* 0x000000227200723e */ /* 0x000fe200000000ff */
[----:B------:R-:W4:Y:S01]  /*6f70*/  LDSM.16.MT88.4 R64, [R5+0x800] ;  /* 0x000800000540783b */ /* 0x000f220000004200 */
[----:B------:R-:W-:Y:S01]  /*6f80*/  F2FP.F16.F32.PACK_AB R2, R113, R16 ;  /* 0x000000107102723e */ /* 0x000fe200000000ff */
[----:B------:R-:W-:Y:S01]  /*6f90*/  HMMA.16816.F32 R68, R12, R184, RZ ;  /* 0x000000b80c44723c */ /* 0x000fe200000018ff */
[C---:B------:R-:W-:Y:S02]  /*6fa0*/  PRMT R181, R0.reuse, 0x7610, R181 ;  /* 0x0000761000b57816 */ /* 0x040fe400000000b5 */
[----:B------:R-:W-:Y:S02]  /*6fb0*/  PRMT R180, R0, 0x7632, R180 ;  /* 0x0000763200b47816 */ /* 0x000fe400000000b4 */
[----:B-1----:R-:W-:Y:S01]  /*6fc0*/  F2FP.F16.F32.PACK_AB R0, R230, R246 ;  /* 0x000000f6e600723e */ /* 0x002fe200000000ff */
[----:B------:R-:W-:Y:S01]  /*6fd0*/  @!P4 HADD2 R100, -R195.H0_H0, -RZ.H0_H0 ;  /* 0xa00000ffc364c230 */ /* 0x000fe20000000900 */
[----:B------:R-:W-:Y:S01]  /*6fe0*/  PRMT R182, R2, 0x7610, R182 ;  /* 0x0000761002b67816 */ /* 0x000fe200000000b6 */
[----:B------:R-:W-:Y:S01]  /*6ff0*/  HMMA.16816.F32 R152, R8, R164, RZ ;  /* 0x000000a40898723c */ /* 0x000fe200000018ff */
[C---:B------:R-:W-:Y:S01]  /*7000*/  PRMT R179, R0.reuse, 0x7610, R179 ;  /* 0x0000761000b37816 */ /* 0x040fe200000000b3 */
[----:B------:R-:W-:Y:S01]  /*7010*/  IMAD.MOV.U32 R164, RZ, RZ, R59 ;  /* 0x000000ffffa47224 */ /* 0x000fe200078e003b */
[----:B------:R-:W-:Y:S01]  /*7020*/  PRMT R177, R0, 0x7632, R177 ;  /* 0x0000763200b17816 */ /* 0x000fe200000000b1 */
[----:B------:R-:W-:Y:S01]  /*7030*/  IMAD.MOV.U32 R165, RZ, RZ, R52 ;  /* 0x000000ffffa57224 */ /* 0x000fe200078e0034 */
[----:B------:R-:W-:-:S02]  /*7040*/  F2FP.F16.F32.PACK_AB R0, R223, R225 ;  /* 0x000000e1df00723e */ /* 0x000fc400000000ff */
[----:B------:R-:W-:Y:S01]  /*7050*/  PRMT R183, R2, 0x7632, R183 ;  /* 0x0000763202b77816 */ /* 0x000fe200000000b7 */
[C---:B------:R-:W-:Y:S01]  /*7060*/  HMMA.16816.F32 R144, R8.reuse, R236, RZ ;  /* 0x000000ec0890723c */ /* 0x040fe200000018ff */
[C---:B------:R-:W-:Y:S01]  /*7070*/  PRMT R30, R0.reuse, 0x7610, R30 ;  /* 0x00007610001e7816 */ /* 0x040fe2000000001e */
[----:B------:R-:W-:Y:S01]  /*7080*/  IMAD.MOV.U32 R236, RZ, RZ, R115 ;  /* 0x000000ffffec7224 */ /* 0x000fe200078e0073 */
[----:B------:R-:W-:Y:S01]  /*7090*/  PRMT R29, R0, 0x7632, R29 ;  /* 0x00007632001d7816 */ /* 0x000fe2000000001d */
[----:B------:R-:W-:Y:S01]  /*70a0*/  IMAD.MOV.U32 R237, RZ, RZ, R114 ;  /* 0x000000ffffed7224 */ /* 0x000fe200078e0072 */
[----:B------:R-:W-:Y:S02]  /*70b0*/  PRMT R0, R189, 0x5410, R188 ;  /* 0x00005410bd007816 */ /* 0x000fe400000000bc */
[----:B------:R-:W-:Y:S01]  /*70c0*/  F2FP.F16.F32.PACK_AB R3, R164, R17 ;  /* 0x00000011a403723e */ /* 0x000fe200000000ff */
[----:B--2---:R-:W-:Y:S01]  /*70d0*/  HMMA.16816.F32 R40, R8, R232, RZ ;  /* 0x000000e80828723c */ /* 0x004fe200000018ff */
[----:B------:R-:W-:Y:S01]  /*70e0*/  LOP3.LUT R128, R0, R18, RZ, 0xc0, !PT ;  /* 0x0000001200807212 */ /* 0x000fe200078ec0ff */
[----:B------:R-:W-:Y:S01]  /*70f0*/  IMAD.MOV.U32 R233, RZ, RZ, R165 ;  /* 0x000000ffffe97224 */ /* 0x000fe200078e00a5 */
[----:B------:R-:W-:Y:S01]  /*7100*/  PRMT R0, R182, 0x5410, R183 ;  /* 0x00005410b6007816 */ /* 0x000fe200000000b7 */
[----:B------:R-:W-:Y:S01]  /*7110*/  IMAD.MOV.U32 R232, RZ, RZ, R17 ;  /* 0x000000ffffe87224 */ /* 0x000fe200078e0011 */
[----:B------:R-:W-:-:S02]  /*7120*/  PRMT R175, R3, 0x7610, R175 ;  /* 0x0000761003af7816 */ /* 0x000fc400000000af */
[----:B------:R-:W-:Y:S01]  /*7130*/  LOP3.LUT R129, R0, R7, RZ, 0xc0, !PT ;  /* 0x0000000700817212 */ /* 0x000fe200078ec0ff */
[----:B------:R-:W-:Y:S01]  /*7140*/  IMAD.MOV.U32 R7, RZ, RZ, R164 ;  /* 0x000000ffff077224 */ /* 0x000fe200078e00a4 */
[----:B------:R-:W-:Y:S01]  /*7150*/  PRMT R0, R179, 0x5410, R177 ;  /* 0x00005410b3007816 */ /* 0x000fe200000000b1 */
[----:B------:R-:W-:Y:S01]  /*7160*/  IMAD.MOV.U32 R164, RZ, RZ, R113 ;  /* 0x000000ffffa47224 */ /* 0x000fe200078e0071 */
[----:B------:R-:W-:Y:S01]  /*7170*/  PRMT R174, R3, 0x7632, R174 ;  /* 0x0000763203ae7816 */ /* 0x000fe200000000ae */
[----:B------:R-:W-:Y:S01]  /*7180*/  IMAD.MOV.U32 R3, RZ, RZ, R124 ;  /* 0x000000ffff037224 */ /* 0x000fe200078e007c */
[----:B------:R-:W-:Y:S01]  /*7190*/  LOP3.LUT R130, R0, R23, RZ, 0xc0, !PT ;  /* 0x0000001700827212 */ /* 0x000fe200078ec0ff */
[----:B---3--:R-:W-:Y:S01]  /*71a0*/  HMMA.16816.F32 R56, R8, R240, RZ ;  /* 0x000000f00838723c */ /* 0x008fe200000018ff */
[----:B------:R-:W-:Y:S02]  /*71b0*/  PRMT R0, R175, 0x5410, R174 ;  /* 0x00005410af007816 */ /* 0x000fe400000000ae */
[----:B------:R-:W-:-:S02]  /*71c0*/  @!P4 PRMT R195, R100, 0x5410, RZ ;  /* 0x0000541064c3c816 */ /* 0x000fc400000000ff */
[----:B------:R-:W-:Y:S02]  /*71d0*/  LOP3.LUT R131, R0, R25, RZ, 0xc0, !PT ;  /* 0x0000001900837212 */ /* 0x000fe400078ec0ff */
[----:B------:R-:W-:Y:S01]  /*71e0*/  PRMT R0, R181, 0x5410, R180 ;  /* 0x00005410b5007816 */ /* 0x000fe200000000b4 */
[----:B------:R-:W-:Y:S01]  /*71f0*/  HMMA.16816.F32 R72, R8, R184, RZ ;  /* 0x000000b80848723c */ /* 0x000fe200000018ff */
[----:B------:R-:W-:Y:S02]  /*7200*/  ISETP.LE.U32.AND P4, PT, R48, UR4, PT ;  /* 0x0000000430007c0c */ /* 0x000fe4000bf83070 */
[----:B------:R1:W2:Y:S01]  /*7210*/  LDL.LU.S16 R48, [R1+0x3c] ;  /* 0x00003c0001307983 */ /* 0x0002a20000300600 */
[----:B------:R-:W-:Y:S02]  /*7220*/  LOP3.LUT R124, R0, R21, RZ, 0xc0, !PT ;  /* 0x00000015007c7212 */ /* 0x000fe400078ec0ff */
[----:B------:R-:W-:Y:S01]  /*7230*/  F2FP.F16.F32.PACK_AB R2, R245, R224 ;  /* 0x000000e0f502723e */ /* 0x000fe200000000ff */
[----:B------:R1:W3:Y:S01]  /*7240*/  LDL.LU.S16 R47, [R1+0x38] ;  /* 0x00003800012f7983 */ /* 0x0002e20000300600 */
[----:B------:R-:W-:Y:S01]  /*7250*/  ISETP.LE.U32.AND P0, PT, R33, UR4, PT ;  /* 0x0000000421007c0c */ /* 0x000fe2000bf03070 */
[----:B------:R-:W-:Y:S01]  /*7260*/  HMMA.16816.F32 R168, R128, R216, R168 ;  /* 0x000000d880a8723c */ /* 0x000fe200000018a8 */
[C---:B------:R-:W-:Y:S01]  /*7270*/  PRMT R178, R2.reuse, 0x7610, R178 ;  /* 0x0000761002b27816 */ /* 0x040fe200000000b2 */
[----:B------:R1:W5:Y:S01]  /*7280*/  LDL.LU.S16 R21, [R1+0x34] ;  /* 0x0000340001157983 */ /* 0x0003620000300600 */
[----:B------:R-:W-:-:S02]  /*7290*/  PRMT R176, R2, 0x7632, R176 ;  /* 0x0000763202b07816 */ /* 0x000fc400000000b0 */
[----:B------:R-:W-:Y:S02]  /*72a0*/  F2FP.F16.F32.PACK_AB R2, R115, R165 ;  /* 0x000000a57302723e */ /* 0x000fe400000000ff */
[----:B------:R-:W-:Y:S01]  /*72b0*/  LOP3.LUT R23, R3, 0x6, RZ, 0xc0, !PT ;  /* 0x0000000603177812 */ /* 0x000fe200078ec0ff */
[----:B------:R-:W-:Y:S01]  /*72c0*/  @!P4 HADD2 R104, -R207.H0_H0, -RZ.H0_H0 ;  /* 0xa00000ffcf68c230 */ /* 0x000fe20000000900 */
[----:B------:R-:W-:Y:S01]  /*72d0*/  PRMT R0, R178, 0x5410, R176 ;  /* 0x00005410b2007816 */ /* 0x000fe200000000b0 */
[C---:B------:R-:W-:Y:S01]  /*72e0*/  HMMA.16816.F32 R160, R128.reuse, R156, R160 ;  /* 0x0000009c80a0723c */ /* 0x040fe200000018a0 */
[C---:B------:R-:W-:Y:S01]  /*72f0*/  PRMT R173, R2.reuse, 0x7610, R173 ;  /* 0x0000761002ad7816 */ /* 0x040fe200000000ad */
[----:B------:R-:W-:Y:S01]  /*7300*/  @!P0 HADD2 R50, -R200.H0_H0, -RZ.H0_H0 ;  /* 0xa00000ffc8328230 */ /* 0x000fe20000000900 */
[----:B------:R-:W-:Y:S01]  /*7310*/  PRMT R172, R2, 0x7632, R172 ;  /* 0x0000763202ac7816 */ /* 0x000fe200000000ac */
[----:B------:R-:W-:Y:S01]  /*7320*/  IMAD.MOV.U32 R165, RZ, RZ, R112 ;  /* 0x000000ffffa57224 */ /* 0x000fe200078e0070 */
[----:B------:R-:W-:Y:S01]  /*7330*/  LOP3.LUT R125, R0, R19, RZ, 0xc0, !PT ;  /* 0x00000013007d7212 */ /* 0x000fe200078ec0ff */
[----:B------:R-:W-:Y:S01]  /*7340*/  LDSM.16.MT88.4 R112, [R51+0x1800] ;  /* 0x001800003370783b */ /* 0x000fe20000004200 */
[----:B------:R-:W-:Y:S01]  /*7350*/  PRMT R0, R173, 0x5410, R172 ;  /* 0x00005410ad007816 */ /* 0x000fe200000000ac */
[----:B------:R-:W-:Y:S01]  /*7360*/  HMMA.16816.F32 R36, R128, R208, R36 ;  /* 0x000000d08024723c */ /* 0x000fe20000001824 */
[----:B------:R-:W-:-:S02]  /*7370*/  PRMT R2, R20, 0x7770, RZ ;  /* 0x0000777014027816 */ /* 0x000fc400000000ff */
[----:B------:R-:W-:Y:S01]  /*7380*/  LOP3.LUT R126, R0, R26, RZ, 0xc0, !PT ;  /* 0x0000001a007e7212 */ /* 0x000fe200078ec0ff */
[----:B------:R-:W4:Y:S01]  /*7390*/  LDC R20, c[0x0][0x448] ;  /* 0x00011200ff147b82 */ /* 0x000f220000000800 */
[----:B------:R-:W-:Y:S02]  /*73a0*/  PRMT R0, R30, 0x5410, R29 ;  /* 0x000054101e007816 */ /* 0x000fe4000000001d */
[----:B------:R-:W-:Y:S01]  /*73b0*/  @!P0 PRMT R200, R50, 0x5410, RZ ;  /* 0x0000541032c88816 */ /* 0x000fe200000000ff */
[----:B------:R-:W-:Y:S01]  /*73c0*/  HMMA.16816.F32 R88, R8, R136, RZ ;  /* 0x000000880858723c */ /* 0x000fe200000018ff */
[----:B------:R-:W-:Y:S02]  /*73d0*/  LOP3.LUT R127, R0, R27, RZ, 0xc0, !PT ;  /* 0x0000001b007f7212 */ /* 0x000fe400078ec0ff */
[----:B------:R-:W-:Y:S02]  /*73e0*/  LOP3.LUT R0, R46, 0xffff, RZ, 0xc0, !PT ;  /* 0x0000ffff2e007812 */ /* 0x000fe400078ec0ff */
[----:B------:R-:W-:Y:S01]  /*73f0*/  ISETP.LE.U32.AND P0, PT, R60, UR4, PT ;  /* 0x000000043c007c0c */ /* 0x000fe2000bf03070 */
[----:B------:R1:W5:Y:S01]  /*7400*/  LDL.LU.S16 R46, [R1+0x40] ;  /* 0x00004000012e7983 */ /* 0x0003620000300600 */
[----:B------:R-:W-:Y:S01]  /*7410*/  ISETP.LE.U32.AND P6, PT, R0, UR4, PT ;  /* 0x0000000400007c0c */ /* 0x000fe2000bfc3070 */
[----:B------:R-:W-:Y:S01]  /*7420*/  HMMA.16816.F32 R152, R124, R216, R152 ;  /* 0x000000d87c98723c */ /* 0x000fe20000001898 */
[----:B------:R-:W-:Y:S01]  /*7430*/  LOP3.LUT R0, R212, 0x30, RZ, 0xc0, !PT ;  /* 0x00000030d4007812 */ /* 0x000fe200078ec0ff */
[----:B------:R1:W5:Y:S01]  /*7440*/  LDL.LU.S16 R28, [R1+0x54] ;  /* 0x00005400011c7983 */ /* 0x0003620000300600 */
[----:B------:R-:W-:-:S02]  /*7450*/  PRMT R24, R24, 0x7770, RZ ;  /* 0x0000777018187816 */ /* 0x000fc400000000ff */
[----:B------:R-:W-:Y:S02]  /*7460*/  LEA.HI R0, R102, R0, RZ, 0x1e ;  /* 0x0000000066007211 */ /* 0x000fe400078ff0ff */
[----:B------:R-:W-:Y:S01]  /*7470*/  @!P4 PRMT R207, R104, 0x5410, RZ ;  /* 0x0000541068cfc816 */ /* 0x000fe200000000ff */
[C---:B------:R-:W-:Y:S01]  /*7480*/  HMMA.16816.F32 R144, R124.reuse, R156, R144 ;  /* 0x0000009c7c90723c */ /* 0x040fe20000001890 */
[----:B------:R-:W-:Y:S01]  /*7490*/  ISETP.LE.U32.AND P3, PT, R45, UR4, PT ;  /* 0x000000042d007c0c */ /* 0x000fe2000bf63070 */
[----:B------:R-:W-:Y:S02]  /*74a0*/  @!P0 HADD2 R102, -R197.H0_H0, -RZ.H0_H0 ;  /* 0xa00000ffc5668230 */ /* 0x000fe40000000900 */
[----:B------:R-:W-:Y:S02]  /*74b0*/  @!P6 HADD2 R103, -R196.H0_H0, -RZ.H0_H0 ;  /* 0xa00000ffc467e230 */ /* 0x000fe40000000900 */
[----:B----4-:R-:W-:Y:S01]  /*74c0*/  IMAD R0, R0, R20, R23 ;  /* 0x0000001400007224 */ /* 0x010fe200078e0217 */
[----:B------:R-:W-:Y:S01]  /*74d0*/  ISETP.GT.U32.AND P4, PT, R76, UR4, PT ;  /* 0x000000044c007c0c */ /* 0x000fe2000bf84070 */
[----:B------:R-:W-:Y:S01]  /*74e0*/  IMAD.MOV.U32 R157, RZ, RZ, R16 ;  /* 0x000000ffff9d7224 */ /* 0x000fe200078e0010 */
[----:B------:R-:W-:Y:S01]  /*74f0*/  HMMA.16816.F32 R40, R124, R208, R40 ;  /* 0x000000d07c28723c */ /* 0x000fe20000001828 */
[----:B------:R-:W-:Y:S01]  /*7500*/  @!P6 PRMT R196, R103, 0x5410, RZ ;  /* 0x0000541067c4e816 */ /* 0x000fe200000000ff */
[----:B------:R4:W1:Y:S01]  /*7510*/  LDSM.16.MT88.4 R16, [R51+0x1000] ;  /* 0x001000003310783b */ /* 0x0008620000004200 */
[----:B------:R-:W-:Y:S01]  /*7520*/  ISETP.LE.U32.AND P6, PT, R2, UR4, PT ;  /* 0x0000000402007c0c */ /* 0x000fe2000bfc3070 */
[----:B------:R-:W-:Y:S01]  /*7530*/  IMAD.U32 R2, RZ, RZ, UR22 ;  /* 0x00000016ff027e24 */ /* 0x000fe2000f8e00ff */
[----:B------:R-:W-:Y:S01]  /*7540*/  @!P0 PRMT R197, R102, 0x5410, RZ ;  /* 0x0000541066c58816 */ /* 0x000fe200000000ff */
[----:B------:R-:W-:Y:S01]  /*7550*/  @!P3 HADD2 R101, -R199.H0_H0, -RZ.H0_H0 ;  /* 0xa00000ffc765b230 */ /* 0x000fe20000000900 */
[----:B------:R-:W-:Y:S01]  /*7560*/  SHF.R.S32.HI R3, RZ, 0x1f, R0 ;  /* 0x0000001fff037819 */ /* 0x000fe20000011400 */
[----:B------:R-:W-:Y:S01]  /*7570*/  IMAD.MOV.U32 R208, RZ, RZ, R107 ;  /* 0x000000ffffd07224 */ /* 0x000fe200078e006b */
[----:B------:R-:W-:Y:S01]  /*7580*/  IADD3 R0, P0, PT, R0, UR22, RZ ;  /* 0x0000001600007c10 */ /* 0x000fe2000ff1e0ff */
[----:B------:R-:W-:-:S02]  /*7590*/  IMAD.MOV.U32 R156, RZ, RZ, R34 ;  /* 0x000000ffff9c7224 */ /* 0x000fc400078e0022 */
[----:B------:R-:W-:Y:S01]  /*75a0*/  @P4 HADD2 R117, -R198.H0_H0, -RZ.H0_H0 ;  /* 0xa00000ffc6754230 */ /* 0x000fe20000000900 */
[----:B------:R-:W-:Y:S01]  /*75b0*/  @!P3 PRMT R199, R101, 0x5410, RZ ;  /* 0x0000541065c7b816 */ /* 0x000fe200000000ff */
[----:B------:R-:W-:Y:S01]  /*75c0*/  IMAD.MOV.U32 R209, RZ, RZ, R35 ;  /* 0x000000ffffd17224 */ /* 0x000fe200078e0023 */
[----:B------:R-:W-:Y:S01]  /*75d0*/  LEA.HI.X.SX32 R2, R2, R3, 0x1, P0 ;  /* 0x0000000302027211 */ /* 0x000fe200000f0eff */
[C---:B------:R-:W-:Y:S01]  /*75e0*/  HMMA.16816.F32 R56, R124.reuse, R64, R56 ;  /* 0x000000407c38723c */ /* 0x040fe20000001838 */
[C---:B------:R-:W-:Y:S01]  /*75f0*/  LEA R216, P0, R0.reuse, UR12, 0x1 ;  /* 0x0000000c00d87c11 */ /* 0x040fe2000f8008ff */
[----:B------:R-:W-:Y:S01]  /*7600*/  @!P6 HADD2 R106, -R202.H0_H0, -RZ.H0_H0 ;  /* 0xa00000ffca6ae230 */ /* 0x000fe20000000900 */
[----:B------:R-:W-:Y:S02]  /*7610*/  @P4 PRMT R198, R117, 0x5410, RZ ;  /* 0x0000541075c64816 */ /* 0x000fe400000000ff */
[----:B------:R-:W-:Y:S02]  /*7620*/  LEA.HI.X R217, R0, UR13, R2, 0x1, P0 ;  /* 0x0000000d00d97c11 */ /* 0x000fe400080f0c02 */
[----:B------:R-:W-:Y:S01]  /*7630*/  ISETP.GT.U32.AND P0, PT, R61, UR4, PT ;  /* 0x000000043d007c0c */ /* 0x000fe2000bf04070 */
[----:B------:R-:W-:Y:S01]  /*7640*/  HMMA.16816.F32 R72, R124, R80, R72 ;  /* 0x000000507c48723c */ /* 0x000fe20000001848 */
[----:B------:R-:W-:-:S02]  /*7650*/  @!P6 PRMT R202, R106, 0x5410, RZ ;  /* 0x000054106acae816 */ /* 0x000fc400000000ff */
[----:B------:R-:W-:Y:S02]  /*7660*/  ISETP.LE.U32.AND P6, PT, R24, UR4, PT ;  /* 0x0000000418007c0c */ /* 0x000fe4000bfc3070 */
[----:B------:R-:W-:Y:S01]  /*7670*/  ISETP.GT.U32.AND P4, PT, R79, UR4, PT ;  /* 0x000000044f007c0c */ /* 0x000fe2000bf84070 */
[----:B------:R-:W5:Y:S01]  /*7680*/  LDSM.16.MT88.4 R24, [R5+0x1000] ;  /* 0x001000000518783b */ /* 0x000f620000004200 */
[----:B------:R-:W-:Y:S01]  /*7690*/  ISETP.LE.U32.AND P3, PT, R49, UR4, PT ;  /* 0x0000000431007c0c */ /* 0x000fe2000bf63070 */
[----:B------:R-:W-:Y:S04]  /*76a0*/  HMMA.16816.F32 R88, R124, R96, R88 ;  /* 0x000000607c58723c */ /* 0x000fe80000001858 */
[----:B----4-:R-:W-:-:S04]  /*76b0*/  @P0 HADD2 R51, -R201.H0_H0, -RZ.H0_H0 ;  /* 0xa00000ffc9330230 */ /* 0x010fc80000000900 */
[----:B------:R-:W-:Y:S01]  /*76c0*/  @!P6 HADD2 R118, -R193.H0_H0, -RZ.H0_H0 ;  /* 0xa00000ffc176e230 */ /* 0x000fe20000000900 */
[----:B------:R-:W-:Y:S01]  /*76d0*/  @P0 PRMT R201, R51, 0x5410, RZ ;  /* 0x0000541033c90816 */ /* 0x000fe200000000ff */
[C---:B------:R-:W-:Y:S01]  /*76e0*/  HMMA.16816.F32 R52, R12.reuse, R240, RZ ;  /* 0x000000f00c34723c */ /* 0x040fe200000018ff */
[----:B------:R-:W-:Y:S02]  /*76f0*/  ISETP.GT.U32.AND P0, PT, R62, UR4, PT ;  /* 0x000000043e007c0c */ /* 0x000fe4000bf04070 */
[----:B------:R-:W-:Y:S02]  /*7700*/  @!P6 PRMT R193, R118, 0x5410, RZ ;  /* 0x0000541076c1e816 */ /* 0x000fe400000000ff */
[----:B------:R-:W-:Y:S01]  /*7710*/  ISETP.LE.U32.AND P6, PT, R92, UR4, PT ;  /* 0x000000045c007c0c */ /* 0x000fe2000bfc3070 */
[----:B------:R-:W-:Y:S01]  /*7720*/  @P4 HADD2 R119, -R192.H0_H0, -RZ.H0_H0 ;  /* 0xa00000ffc0774230 */ /* 0x000fe20000000900 */
[----:B------:R-:W-:Y:S01]  /*7730*/  PRMT R44, R44, 0x7770, RZ ;  /* 0x000077702c2c7816 */ /* 0x000fe200000000ff */
[----:B------:R-:W-:Y:S06]  /*7740*/  HMMA.16816.F32 R84, R12, R136, RZ ;  /* 0x000000880c54723c */ /* 0x000fec00000018ff */
[----:B------:R-:W-:-:S02]  /*7750*/  @P0 HADD2 R121, -R191.H0_H0, -RZ.H0_H0 ;  /* 0xa00000ffbf790230 */ /* 0x000fc40000000900 */
[----:B------:R-:W-:Y:S02]  /*7760*/  HMMA.16816.F32 R68, R128, R80, R68 ;  /* 0x000000508044723c */ /* 0x000fe40000001844 */
[----:B------:R-:W-:Y:S01]  /*7770*/  @!P6 HADD2 R123, -R189.H0_H0, -RZ.H0_H0 ;  /* 0xa00000ffbd7be230 */ /* 0x000fe20000000900 */
[----:B------:R-:W-:Y:S02]  /*7780*/  @P0 PRMT R191, R121, 0x5410, RZ ;  /* 0x0000541079bf0816 */ /* 0x000fe400000000ff */
[----:B------:R-:W-:Y:S02]  /*7790*/  ISETP.LE.U32.AND P0, PT, R77, UR4, PT ;  /* 0x000000044d007c0c */ /* 0x000fe4000bf03070 */
[----:B------:R-:W-:Y:S01]  /*77a0*/  @P4 PRMT R192, R119, 0x5410, RZ ;  /* 0x0000541077c04816 */ /* 0x000fe200000000ff */
[----:B------:R-:W-:Y:S01]  /*77b0*/  @!P3 HADD2 R105, -R203.H0_H0, -RZ.H0_H0 ;  /* 0xa00000ffcb69b230 */ /* 0x000fe20000000900 */
[----:B------:R-:W-:Y:S01]  /*77c0*/  ISETP.LE.U32.AND P4, PT, R95, UR4, PT ;  /* 0x000000045f007c0c */ /* 0x000fe2000bf83070 */
[----:B-1----:R-:W-:Y:S01]  /*77d0*/  HMMA.16816.F32 R100, R12, R16, RZ ;  /* 0x000000100c64723c */ /* 0x002fe200000018ff */
[----:B------:R-:W-:-:S02]  /*77e0*/  @!P6 PRMT R189, R123, 0x5410, RZ ;  /* 0x000054107bbde816 */ /* 0x000fc400000000ff */
[----:B------:R-:W-:Y:S02]  /*77f0*/  ISETP.LE.U32.AND P6, PT, R93, UR4, PT ;  /* 0x000000045d007c0c */ /* 0x000fe4000bfc3070 */
[----:B------:R-:W-:Y:S02]  /*7800*/  @!P3 PRMT R203, R105, 0x5410, RZ ;  /* 0x0000541069cbb816 */ /* 0x000fe400000000ff */
[----:B------:R-:W-:Y:S01]  /*7810*/  PRMT R0, R32, 0x7770, RZ ;  /* 0x0000777020007816 */ /* 0x000fe200000000ff */
[----:B------:R-:W-:Y:S01]  /*7820*/  HMMA.16816.F32 R104, R8, R16, RZ ;  /* 0x000000100868723c */ /* 0x000fe200000018ff */
[----:B------:R1:W4:Y:S04]  /*7830*/  LDSM.16.MT88.4 R32, [R5+0x1800] ;  /* 0x001800000520783b */ /* 0x0003280000004200 */
[----:B------:R-:W-:Y:S03]  /*7840*/  STL [R1+0x68], R23 ;  /* 0x0000681701007387 */ /* 0x000fe60000100800 */
[C---:B------:R-:W-:Y:S01]  /*7850*/  HMMA.16816.F32 R52, R128.reuse, R64, R52 ;  /* 0x000000408034723c */ /* 0x040fe20000001834 */
[----:B------:R-:W-:Y:S04]  /*7860*/  STG.E.U16 desc[UR28][R216.64], R200 ;  /* 0x000000c8d8007986 */ /* 0x000fe8000c10151c */
[----:B------:R-:W-:Y:S03]  /*7870*/  STG.E.U16 desc[UR28][R216.64+0x2], R196 ;  /* 0x000002c4d8007986 */ /* 0x000fe6000c10151c */
[----:B------:R-:W-:Y:S01]  /*7880*/  HMMA.16816.F32 R84, R128, R96, R84 ;  /* 0x000000608054723c */ /* 0x000fe20000001854 */
[----:B--2---:R-:W-:-:S02]  /*7890*/  @!P0 HADD2 R48, -R182.H0_H0, -RZ.H0_H0 ;  /* 0xa00000ffb6308230 */ /* 0x004fc40000000900 */
[----:B---3--:R-:W-:-:S03]  /*78a0*/  @!P4 HADD2 R47, -R183.H0_H0, -RZ.H0_H0 ;  /* 0xa00000ffb72fc230 */ /* 0x008fc60000000900 */
[----:B------:R-:W-:Y:S01]  /*78b0*/  PRMT R17, R48, 0x7610, R17 ;  /* 0x0000761030117816 */ /* 0x000fe20000000011 */
[----:B-----5:R-:W-:Y:S01]  /*78c0*/  @!P6 HADD2 R21, -R181.H0_H0, -RZ.H0_H0 ;  /* 0xa00000ffb515e230 */ /* 0x020fe20000000900 */
[----:B------:R-:W-:-:S04]  /*78d0*/  PRMT R16, R47, 0x7610, R16 ;  /* 0x000076102f107816 */ /* 0x000fc80000000010 */
[----:B-1----:R-:W-:Y:S02]  /*78e0*/  PRMT R5, R21, 0x7610, R5 ;  /* 0x0000761015057816 */ /* 0x002fe40000000005 */
[----:B------:R-:W-:Y:S01]  /*78f0*/  @!P0 PRMT R182, R17, 0x5410, RZ ;  /* 0x0000541011b68816 */ /* 0x000fe200000000ff */
[----:B------:R1:W2:Y:S01]  /*7900*/  LDL.LU.S16 R21, [R1+0x48] ;  /* 0x0000480001157983 */ /* 0x0002a20000300600 */
[----:B------:R-:W-:Y:S02]  /*7910*/  @!P4 PRMT R183, R16, 0x5410, RZ ;  /* 0x0000541010b7c816 */ /* 0x000fe400000000ff */
[----:B------:R-:W-:Y:S01]  /*7920*/  @!P6 PRMT R181, R5, 0x5410, RZ ;  /* 0x0000541005b5e816 */ /* 0x000fe200000000ff */
[----:B------:R1:W3:Y:S04]  /*7930*/  LDL.LU.S16 R17, [R1+0x5c] ;  /* 0x00005c0001117983 */ /* 0x0002e80000300600 */
[----:B------:R1:W5:Y:S04]  /*7940*/  LDL.LU.S16 R16, [R1+0x58] ;  /* 0x0000580001107983 */ /* 0x0003680000300600 */
[----:B------:R1:W4:Y:S01]  /*7950*/  LDL.LU.S16 R5, [R1+0x44] ;  /* 0x0000440001057983 */ /* 0x0003220000300600 */
[----:B------:R-:W-:-:S02]  /*7960*/  ISETP.GT.U32.AND P3, PT, R63, UR4, PT ;  /* 0x000000043f007c0c */ /* 0x000fc4000bf64070 */
[----:B------:R-:W-:Y:S02]  /*7970*/  ISETP.LE.U32.AND P6, PT, R78, UR4, PT ;  /* 0x000000044e007c0c */ /* 0x000fe4000bfc3070 */
[----:B------:R-:W-:-:S09]  /*7980*/  ISETP.LE.U32.AND P4, PT, R108, UR4, PT ;  /* 0x000000046c007c0c */ /* 0x000fd2000bf83070 */
[----:B------:R-:W-:-:S05]  /*7990*/  @P3 HADD2 R120, -R206.H0_H0, -RZ.H0_H0 ;  /* 0xa00000ffce783230 */ /* 0x000fca0000000900 */
[----:B------:R-:W-:Y:S02]  /*79a0*/  @P3 PRMT R206, R120, 0x5410, RZ ;  /* 0x0000541078ce3816 */ /* 0x000fe400000000ff */
[----:B------:R-:W-:Y:S01]  /*79b0*/  ISETP.GT.U32.AND P3, PT, R94, UR4, PT ;  /* 0x000000045e007c0c */ /* 0x000fe2000bf64070 */
[----:B------:R-:W-:Y:S02]  /*79c0*/  @!P6 HADD2 R46, -R178.H0_H0, -RZ.H0_H0 ;  /* 0xa00000ffb22ee230 */ /* 0x000fe40000000900 */
[----:B------:R-:W-:Y:S01]  /*79d0*/  @!P4 HADD2 R28, -R176.H0_H0, -RZ.H0_H0 ;  /* 0xa00000ffb01cc230 */ /* 0x000fe20000000900 */
[----:B------:R-:W-:Y:S02]  /*79e0*/  ISETP.GT.U32.AND P0, PT, R116, UR4, PT ;  /* 0x0000000474007c0c */ /* 0x000fe4000bf04070 */
[----:B------:R-:W-:Y:S07]  /*79f0*/  HMMA.16816.F32 R116, R12, R24, RZ ;  /* 0x000000180c74723c */ /* 0x000fee00000018ff */
[----:B------:R-:W-:-:S05]  /*7a00*/  @P3 HADD2 R122, -R190.H0_H0, -RZ.H0_H0 ;  /* 0xa00000ffbe7a3230 */ /* 0x000fca0000000900 */
[----:B------:R-:W-:Y:S02]  /*7a10*/  @P3 PRMT R190, R122, 0x5410, RZ ;  /* 0x000054107abe3816 */ /* 0x000fe400000000ff */
[----:B------:R-:W-:Y:S01]  /*7a20*/  HMMA.16816.F32 R120, R8, R24, RZ ;  /* 0x000000180878723c */ /* 0x000fe200000018ff */
[----:B------:R-:W-:Y:S02]  /*7a30*/  PRMT R25, R46, 0x7610, R25 ;  /* 0x000076102e197816 */ /* 0x000fe40000000019 */
[----:B------:R-:W-:Y:S02]  /*7a40*/  PRMT R24, R28, 0x7610, R24 ;  /* 0x000076101c187816 */ /* 0x000fe40000000018 */
[----:B------:R-:W-:Y:S02]  /*7a50*/  @!P6 PRMT R178, R25, 0x5410, RZ ;  /* 0x0000541019b2e816 */ /* 0x000fe400000000ff */
[----:B------:R-:W-:Y:S02]  /*7a60*/  ISETP.GT.U32.AND P6, PT, R148, UR4, PT ;  /* 0x0000000494007c0c */ /* 0x000fe4000bfc4070 */
[----:B------:R-:W-:-:S02]  /*7a70*/  @!P4 PRMT R176, R24, 0x5410, RZ ;  /* 0x0000541018b0c816 */ /* 0x000fc400000000ff */
[----:B------:R-:W-:Y:S02]  /*7a80*/  ISETP.GT.U32.AND P4, PT, R149, UR4, PT ;  /* 0x0000000495007c0c */ /* 0x000fe4000bf84070 */
[----:B------:R-:W-:-:S07]  /*7a90*/  ISETP.LE.U32.AND P3, PT, R0, UR4, PT ;  /* 0x0000000400007c0c */ /* 0x000fce000bf63070 */
[----:B-----5:R-:W-:-:S04]  /*7aa0*/  @P6 HADD2 R16, -R175.H0_H0, -RZ.H0_H0 ;  /* 0xa00000ffaf106230 */ /* 0x020fc80000000900 */
[----:B----4-:R-:W-:Y:S01]  /*7ab0*/  @P4 HADD2 R5, -R174.H0_H0, -RZ.H0_H0 ;  /* 0xa00000ffae054230 */ /* 0x010fe20000000900 */
[----:B------:R-:W-:Y:S01]  /*7ac0*/  PRMT R2, R16, 0x7610, R2 ;  /* 0x0000761010027816 */ /* 0x000fe20000000002 */
[----:B---3--:R-:W-:-:S03]  /*7ad0*/  @P0 HADD2 R17, -R177.H0_H0, -RZ.H0_H0 ;  /* 0xa00000ffb1110230 */ /* 0x008fc60000000900 */
[----:B------:R-:W-:Y:S02]  /*7ae0*/  PRMT R0, R5, 0x7610, R0 ;  /* 0x0000761005007816 */ /* 0x000fe40000000000 */
[----:B------:R-:W-:Y:S01]  /*7af0*/  @P6 PRMT R175, R2, 0x5410, RZ ;  /* 0x0000541002af6816 */ /* 0x000fe200000000ff */
[----:B------:R-:W-:Y:S01]  /*7b00*/  FADD.FTZ R2, R151, R150 ;  /* 0x0000009697027221 */ /* 0x000fe20000010000 */
[----:B------:R-:W-:Y:S01]  /*7b10*/  @P4 PRMT R174, R0, 0x5410, RZ ;  /* 0x0000541000ae4816 */ /* 0x000fe200000000ff */
[----:B------:R-:W-:Y:S01]  /*7b20*/  FADD.FTZ R0, R244, R226 ;  /* 0x000000e2f4007221 */ /* 0x000fe20000010000 */
[----:B------:R-:W-:Y:S01]  /*7b30*/  PRMT R3, R17, 0x7610, R3 ;  /* 0x0000761011037816 */ /* 0x000fe20000000003 */
[----:B------:R-:W-:Y:S02]  /*7b40*/  FADD.FTZ R5, R208, R2 ;  /* 0x00000002d0057221 */ /* 0x000fe40000010000 */
[----:B------:R-:W-:Y:S01]  /*7b50*/  FADD.FTZ R2, R231, R0 ;  /* 0x00000000e7027221 */ /* 0x000fe20000010000 */
[----:B------:R-:W-:Y:S01]  /*7b60*/  @P0 PRMT R177, R3, 0x5410, RZ ;  /* 0x0000541003b10816 */ /* 0x000fe200000000ff */
[----:B------:R-:W-:Y:S01]  /*7b70*/  FADD.FTZ R3, R222, R143 ;  /* 0x0000008fde037221 */ /* 0x000fe20000010000 */
[----:B------:R1:W3:Y:S04]  /*7b80*/  LDL.LU.S16 R231, [R1+0x94] ;  /* 0x0000940001e77983 */ /* 0x0002e80000300600 */
[----:B------:R1:W4:Y:S01]  /*7b90*/  LDL.LU.S16 R222, [R1+0x9c] ;  /* 0x00009c0001de7983 */ /* 0x0003220000300600 */
[----:B--2---:R-:W-:-:S05]  /*7ba0*/  @!P3 HADD2 R21, -R179.H0_H0, -RZ.H0_H0 ;  /* 0xa00000ffb315b230 */ /* 0x004fca0000000900 */
[----:B------:R-:W-:-:S04]  /*7bb0*/  PRMT R6, R21, 0x7610, R6 ;  /* 0x0000761015067816 */ /* 0x000fc80000000006 */
[----:B------:R-:W-:Y:S01]  /*7bc0*/  @!P3 PRMT R179, R6, 0x5410, RZ ;  /* 0x0000541006b3b816 */ /* 0x000fe200000000ff */
[----:B------:R-:W-:Y:S01]  /*7bd0*/  FADD.FTZ R6, R111, R110 ;  /* 0x0000006e6f067221 */ /* 0x000fe20000010000 */
[----:B------:R-:W-:Y:S01]  /*7be0*/  ISETP.LE.U32.AND P3, PT, R44, UR4, PT ;  /* 0x000000042c007c0c */ /* 0x000fe2000bf63070 */
[----:B------:R-:W-:Y:S01]  /*7bf0*/  HMMA.16816.F32 R148, R8, R166, RZ ;  /* 0x000000a60894723c */ /* 0x000fe200000018ff */
[----:B------:R-:W-:Y:S01]  /*7c00*/  ISETP.GT.U32.AND P0, PT, R142, UR4, PT ;  /* 0x000000048e007c0c */ /* 0x000fe2000bf04070 */
[----:B------:R-:W-:Y:S01]  /*7c10*/  FADD.FTZ R6, R109, R6 ;  /* 0x000000066d067221 */ /* 0x000fe20000010000 */
[----:B------:R-:W-:Y:S02]  /*7c20*/  ISETP.GT.U32.AND P6, PT, R141, UR4, PT ;  /* 0x000000048d007c0c */ /* 0x000fe4000bfc4070 */
[----:B------:R-:W-:-:S03]  /*7c30*/  ISETP.GT.U32.AND P4, PT, R140, UR4, PT ;  /* 0x000000048c007c0c */ /* 0x000fc6000bf84070 */
[C---:B------:R-:W-:Y:S01]  /*7c40*/  HMMA.16816.F32 R140, R8.reuse, R238, RZ ;  /* 0x000000ee088c723c */ /* 0x040fe200000018ff */
[----:B------:R-:W-:Y:S02]  /*7c50*/  FADD.FTZ R0, R214, R3 ;  /* 0x00000003d6007221 */ /* 0x000fe40000010000 */
[----:B------:R1:W2:Y:S05]  /*7c60*/  LDL.LU.S16 R214, [R1+0x60] ;  /* 0x0000600001d67983 */ /* 0x0002aa0000300600 */
        /* <DEDUP_REMOVED lines=17> */
[----:B------:R1:W5:Y:S04]  /*7d80*/  LDL.LU.S16 R33, [R1+0x98] ;  /* 0x0000980001217983 */ /* 0x0003680000300600 */
[----:B------:R1:W5:Y:S01]  /*7d90*/  LDL.LU.S16 R32, [R1+0xa4] ;  /* 0x0000a40001207983 */ /* 0x0003620000300600 */
[----:B---3--:R-:W-:-:S02]  /*7da0*/  @!P3 HADD2 R231, -R173.H0_H0, -RZ.H0_H0 ;  /* 0xa00000ffade7b230 */ /* 0x008fc40000000900 */
[----:B----4-:R-:W-:-:S03]  /*7db0*/  @P0 HADD2 R222, -R172.H0_H0, -RZ.H0_H0 ;  /* 0xa00000ffacde0230 */ /* 0x010fc60000000900 */
[----:B------:R-:W-:Y:S02]  /*7dc0*/  PRMT R9, R231, 0x7610, R9 ;  /* 0x00007610e7097816 */ /* 0x000fe40000000009 */
[----:B------:R-:W-:Y:S02]  /*7dd0*/  PRMT R8, R222, 0x7610, R8 ;  /* 0x00007610de087816 */ /* 0x000fe40000000008 */
[----:B------:R-:W-:Y:S02]  /*7de0*/  @!P3 PRMT R173, R9, 0x5410, RZ ;  /* 0x0000541009adb816 */ /* 0x000fe400000000ff */
[----:B------:R-:W-:Y:S01]  /*7df0*/  @P0 PRMT R172, R8, 0x5410, RZ ;  /* 0x0000541008ac0816 */ /* 0x000fe200000000ff */
[----:B------:R1:W3:Y:S04]  /*7e00*/  LDL.LU.S16 R9, [R1+0xa8] ;  /* 0x0000a80001097983 */ /* 0x0002e80000300600 */
[----:B------:R1:W4:Y:S01]  /*7e10*/  LDL.LU.S16 R8, [R1+0xa0] ;  /* 0x0000a00001087983 */ /* 0x0003220000300600 */
[----:B------:R-:W-:Y:S01]  /*7e20*/  FADD.FTZ R3, R209, R5 ;  /* 0x00000005d1037221 */ /* 0x000fe20000010000 */
[----:B------:R-:W-:Y:S01]  /*7e30*/  FADD.FTZ R5, R247, R2 ;  /* 0x00000002f7057221 */ /* 0x000fe20000010000 */
[----:B------:R-:W-:Y:S01]  /*7e40*/  FADD.FTZ R2, R221, R0 ;  /* 0x00000000dd027221 */ /* 0x000fe20000010000 */
[----:B------:R-:W-:Y:S01]  /*7e50*/  LOP3.LUT R0, R250, 0xffff, RZ, 0xc0, !PT ;  /* 0x0000fffffa007812 */ /* 0x000fe200078ec0ff */
[----:B------:R-:W-:-:S02]  /*7e60*/  IMAD.MOV.U32 R208, RZ, RZ, R232 ;  /* 0x000000ffffd07224 */ /* 0x000fc400078e00e8 */
[----:B------:R-:W-:Y:S01]  /*7e70*/  IMAD.MOV.U32 R209, RZ, RZ, R233 ;  /* 0x000000ffffd17224 */ /* 0x000fe200078e00e9 */
[----:B------:R-:W-:Y:S01]  /*7e80*/  ISETP.LE.U32.AND P3, PT, R0, UR4, PT ;  /* 0x0000000400007c0c */ /* 0x000fe2000bf63070 */
[----:B------:R-:W-:Y:S02]  /*7e90*/  IMAD.MOV.U32 R232, RZ, RZ, R7 ;  /* 0x000000ffffe87224 */ /* 0x000fe400078e0007 */
[----:B--2---:R-:W-:Y:S01]  /*7ea0*/  @P6 HADD2 R214, -R30.H0_H0, -RZ.H0_H0 ;  /* 0xa00000ff1ed66230 */ /* 0x004fe20000000900 */
[----:B------:R-:W-:Y:S01]  /*7eb0*/  LOP3.LUT R0, R249, 0xffff, RZ, 0xc0, !PT ;  /* 0x0000fffff9007812 */ /* 0x000fe200078ec0ff */
[----:B------:R-:W-:Y:S01]  /*7ec0*/  IMAD.MOV.U32 R233, RZ, RZ, R236 ;  /* 0x000000ffffe97224 */ /* 0x000fe200078e00ec */
[----:B------:R-:W-:Y:S01]  /*7ed0*/  HMMA.16816.F32 R48, R12, R234, RZ ;  /* 0x000000ea0c30723c */ /* 0x000fe200000018ff */
[----:B------:R-:W-:Y:S02]  /*7ee0*/  IMAD.MOV.U32 R28, RZ, RZ, R237 ;  /* 0x000000ffff1c7224 */ /* 0x000fe400078e00ed */
[----:B------:R-:W-:-:S02]  /*7ef0*/  IMAD.MOV.U32 R21, RZ, RZ, R164 ;  /* 0x000000ffff157224 */ /* 0x000fc400078e00a4 */
[----:B------:R-:W-:Y:S01]  /*7f00*/  IMAD.MOV.U32 R7, RZ, RZ, R165 ;  /* 0x000000ffff077224 */ /* 0x000fe200078e00a5 */
[----:B------:R-:W-:Y:S02]  /*7f10*/  ISETP.LE.U32.AND P0, PT, R0, UR4, PT ;  /* 0x0000000400007c0c */ /* 0x000fe4000bf03070 */
[----:B------:R-:W-:Y:S01]  /*7f20*/  HMMA.16816.F32 R164, R12, R166, RZ ;  /* 0x000000a60ca4723c */ /* 0x000fe200000018ff */
[----:B------:R-:W-:-:S07]  /*7f30*/  LOP3.LUT R0, R248, 0xffff, RZ, 0xc0, !PT ;  /* 0x0000fffff8007812 */ /* 0x000fce00078ec0ff */
[C---:B------:R-:W-:Y:S08]  /*7f40*/  HMMA.16816.F32 R236, R12.reuse, R238, RZ ;  /* 0x000000ee0cec723c */ /* 0x040ff000000018ff */
[C---:B------:R-:W-:Y:S08]  /*7f50*/  HMMA.16816.F32 R240, R12.reuse, R242, RZ ;  /* 0x000000f20cf0723c */ /* 0x040ff000000018ff */
[C---:B------:R-:W-:Y:S08]  /*7f60*/  HMMA.16816.F32 R184, R12.reuse, R186, RZ ;  /* 0x000000ba0cb8723c */ /* 0x040ff000000018ff */
[C---:B------:R-:W-:Y:S08]  /*7f70*/  HMMA.16816.F32 R136, R12.reuse, R138, RZ ;  /* 0x0000008a0c88723c */ /* 0x040ff000000018ff */
[C---:B------:R-:W-:Y:S08]  /*7f80*/  HMMA.16816.F32 R16, R12.reuse, R18, RZ ;  /* 0x000000120c10723c */ /* 0x040ff000000018ff */
[----:B------:R-:W-:Y:S01]  /*7f90*/  HMMA.16816.F32 R24, R12, R26, RZ ;  /* 0x0000001a0c18723c */ /* 0x000fe200000018ff */
[--C-:B------:R-:W-:Y:S01]  /*7fa0*/  FADD.FTZ R12, R252, R6.reuse ;  /* 0x00000006fc0c7221 */ /* 0x100fe20000010000 */
[----:B------:R-:W-:Y:S01]  /*7fb0*/  PRMT R6, R214, 0x7610, R6 ;  /* 0x00007610d6067816 */ /* 0x000fe20000000006 */
[----:B------:R-:W-:-:S03]  /*7fc0*/  IMAD.MOV.U32 R244, RZ, RZ, R157 ;  /* 0x000000fffff47224 */ /* 0x000fc600078e009d */
[----:B------:R-:W-:Y:S02]  /*7fd0*/  @P6 PRMT R30, R6, 0x5410, RZ ;  /* 0x00005410061e6816 */ /* 0x000fe400000000ff */
[----:B------:R-:W-:Y:S01]  /*7fe0*/  ISETP.LE.U32.AND P6, PT, R0, UR4, PT ;  /* 0x0000000400007c0c */ /* 0x000fe2000bfc3070 */
[----:B------:R-:W-:Y:S02]  /*7ff0*/  IMAD.SHL.U32 R6, R20, 0x8, RZ ;  /* 0x0000000814067824 */ /* 0x000fe400078e00ff */
[----:B------:R-:W-:Y:S01]  /*8000*/  FADD.FTZ R0, R244, R3 ;  /* 0x00000003f4007221 */ /* 0x000fe20000010000 */
[----:B------:R-:W-:Y:S01]  /*8010*/  FADD.FTZ R13, R224, R2 ;  /* 0x00000002e00d7221 */ /* 0x000fe20000010000 */
[----:B------:R-:W-:-:S05]  /*8020*/  IMAD.WIDE R2, R6, 0x2, R216 ;  /* 0x0000000206027825 */ /* 0x000fca00078e02d8 */
[----:B------:R-:W-:Y:S04]  /*8030*/  STG.E.U16 desc[UR28][R2.64], R199 ;  /* 0x000000c702007986 */ /* 0x000fe8000c10151c */
[----:B------:R2:W-:Y:S02]  /*8040*/  STG.E.U16 desc[UR28][R2.64+0x2], R195 ;  /* 0x000002c302007986 */ /* 0x0005e4000c10151c */
[----:B--2---:R-:W-:-:S05]  /*8050*/  IMAD.WIDE R2, R20, 0x70, R2 ;  /* 0x0000007014027825 */ /* 0x004fca00078e0202 */
[----:B------:R-:W-:Y:S01]  /*8060*/  STG.E.U16 desc[UR28][R2.64], R197 ;  /* 0x000000c502007986 */ /* 0x000fe2000c10151c */
[----:B-----5:R-:W-:-:S05]  /*8070*/  @!P3 HADD2 R32, -R194.H0_H0, -RZ.H0_H0 ;  /* 0xa00000ffc220b230 */ /* 0x020fca0000000900 */
[----:B------:R-:W-:Y:S01]  /*8080*/  PRMT R14, R32, 0x7610, R14 ;  /* 0x00007610200e7816 */ /* 0x000fe2000000000e */
[----:B------:R-:W-:-:S03]  /*8090*/  @P4 HADD2 R33, -R29.H0_H0, -RZ.H0_H0 ;  /* 0xa00000ff1d214230 */ /* 0x000fc60000000900 */
[----:B------:R-:W-:Y:S02]  /*80a0*/  @!P3 PRMT R194, R14, 0x5410, RZ ;  /* 0x000054100ec2b816 */ /* 0x000fe400000000ff */
[----:B------:R-:W-:Y:S01]  /*80b0*/  PRMT R15, R33, 0x7610, R15 ;  /* 0x00007610210f7816 */ /* 0x000fe2000000000f */
[----:B------:R-:W-:Y:S02]  /*80c0*/  IMAD.MOV.U32 R33, RZ, RZ, R7 ;  /* 0x000000ffff217224 */ /* 0x000fe400078e0007 */
[----:B------:R2:W-:Y:S01]  /*80d0*/  STG.E.U16 desc[UR28][R2.64+0x2], R194 ;  /* 0x000002c202007986 */ /* 0x0005e2000c10151c */
[----:B------:R-:W-:Y:S01]  /*80e0*/  IMAD.MOV.U32 R226, RZ, RZ, R156 ;  /* 0x000000ffffe27224 */ /* 0x000fe200078e009c */
[----:B------:R-:W-:-:S03]  /*80f0*/  @P4 PRMT R29, R15, 0x5410, RZ ;  /* 0x000054100f1d4816 */ /* 0x000fc600000000ff */
[----:B------:R-:W-:-:S04]  /*8100*/  FADD.FTZ R5, R226, R5 ;  /* 0x00000005e2057221 */ /* 0x000fc80000010000 */
[----:B------:R-:W-:Y:S01]  /*8110*/  FADD.FTZ R5, R28, R5 ;  /* 0x000000051c057221 */ /* 0x000fe20000010000 */
[----:B------:R-:W-:Y:S03]  /*8120*/  HMMA.16816.F32 R48, R128, R210, R48 ;  /* 0x000000d28030723c */ /* 0x000fe60000001830 */
[----:B------:R-:W-:-:S04]  /*8130*/  FADD.FTZ R5, R209, R5 ;  /* 0x00000005d1057221 */ /* 0x000fc80000010000 */
[----:B------:R-:W-:Y:S01]  /*8140*/  FADD.FTZ R211, R233, R5 ;  /* 0x00000005e9d37221 */ /* 0x000fe20000010000 */
[C---:B------:R-:W-:Y:S08]  /*8150*/  HMMA.16816.F32 R100, R128.reuse, R112, R100 ;  /* 0x000000708064723c */ /* 0x040ff00000001864 */
[C---:B------:R-:W-:Y:S08]  /*8160*/  HMMA.16816.F32 R164, R128.reuse, R218, R164 ;  /* 0x000000da80a4723c */ /* 0x040ff000000018a4 */
[C---:B------:R-:W-:Y:S08]  /*8170*/  HMMA.16816.F32 R156, R128.reuse, R158, R236 ;  /* 0x0000009e809c723c */ /* 0x040ff000000018ec */
[C---:B------:R-:W-:Y:S08]  /*8180*/  HMMA.16816.F32 R64, R128.reuse, R66, R240 ;  /* 0x000000428040723c */ /* 0x040ff000000018f0 */
[C---:B------:R-:W-:Y:S08]  /*8190*/  HMMA.16816.F32 R80, R128.reuse, R82, R184 ;  /* 0x000000528050723c */ /* 0x040ff000000018b8 */
[C---:B------:R-:W-:Y:S08]  /*81a0*/  HMMA.16816.F32 R96, R128.reuse, R98, R136 ;  /* 0x000000628060723c */ /* 0x040ff00000001888 */
[----:B------:R-:W-:Y:S01]  /*81b0*/  HMMA.16816.F32 R112, R128, R114, R16 ;  /* 0x000000728070723c */ /* 0x000fe20000001810 */
[----:B---3--:R-:W-:-:S02]  /*81c0*/  @!P0 HADD2 R9, -R188.H0_H0, -RZ.H0_H0 ;  /* 0xa00000ffbc098230 */ /* 0x008fc40000000900 */
[----:B----4-:R-:W-:-:S03]  /*81d0*/  @!P6 HADD2 R8, -R180.H0_H0, -RZ.H0_H0 ;  /* 0xa00000ffb408e230 */ /* 0x010fc60000000900 */
[----:B------:R-:W-:Y:S02]  /*81e0*/  PRMT R11, R9, 0x7610, R11 ;  /* 0x00007610090b7816 */ /* 0x000fe4000000000b */
[----:B------:R-:W-:Y:S01]  /*81f0*/  PRMT R10, R8, 0x7610, R10 ;  /* 0x00007610080a7816 */ /* 0x000fe2000000000a */
[----:B------:R-:W-:-:S04]  /*8200*/  IMAD.WIDE R8, R20, -0x70, R2 ;  /* 0xffffff9014087825 */ /* 0x000fc800078e0202 */
[----:B--2---:R-:W-:-:S04]  /*8210*/  IMAD.WIDE R2, R6, 0x2, R2 ;  /* 0x0000000206027825 */ /* 0x004fc800078e0202 */
[----:B------:R-:W-:Y:S01]  /*8220*/  IMAD.WIDE R6, R20, 0x70, R8 ;  /* 0x0000007014067825 */ /* 0x000fe200078e0208 */
[----:B------:R-:W-:Y:S02]  /*8230*/  @!P0 PRMT R188, R11, 0x5410, RZ ;  /* 0x000054100bbc8816 */ /* 0x000fe400000000ff */
[----:B------:R-:W-:Y:S01]  /*8240*/  @!P6 PRMT R180, R10, 0x5410, RZ ;  /* 0x000054100ab4e816 */ /* 0x000fe200000000ff */
[C---:B------:R-:W-:Y:S01]  /*8250*/  IMAD.WIDE R10, R20.reuse, -0x70, R6 ;  /* 0xffffff90140a7825 */ /* 0x040fe200078e0206 */
        /* <DEDUP_REMOVED lines=19> */
[----:B------:R-:W-:Y:S04]  /*8390*/  STG.E.U16 desc[UR28][R2.64+0x22], R176 ;  /* 0x000022b002007986 */ /* 0x000fe8000c10151c */
[----:B------:R-:W-:Y:S04]  /*83a0*/  STG.E.U16 desc[UR28][R216.64+0x30], R179 ;  /* 0x000030b3d8007986 */ /* 0x000fe8000c10151c */
[----:B------:R-:W-:Y:S04]  /*83b0*/  STG.E.U16 desc[UR28][R216.64+0x32], R177 ;  /* 0x000032b1d8007986 */ /* 0x000fe8000c10151c */
[----:B------:R-:W-:Y:S01]  /*83c0*/  STG.E.U16 desc[UR28][R6.64+0x30], R175 ;  /* 0x000030af06007986 */ /* 0x000fe2000c10151c */
[----:B--2---:R-:W-:-:S03]  /*83d0*/  IMAD.WIDE R8, R20, 0x70, R6 ;  /* 0x0000007014087825 */ /* 0x004fc600078e0206 */
[----:B------:R-:W-:Y:S04]  /*83e0*/  STG.E.U16 desc[UR28][R6.64+0x32], R174 ;  /* 0x000032ae06007986 */ /* 0x000fe8000c10151c */
[----:B------:R-:W-:Y:S04]  /*83f0*/  STG.E.U16 desc[UR28][R8.64+0x30], R173 ;  /* 0x000030ad08007986 */ /* 0x000fe8000c10151c */
[----:B------:R-:W-:Y:S04]  /*8400*/  STG.E.U16 desc[UR28][R8.64+0x32], R172 ;  /* 0x000032ac08007986 */ /* 0x000fe8000c10151c */
[----:B------:R-:W-:Y:S04]  /*8410*/  STG.E.U16 desc[UR28][R2.64+0x30], R30 ;  /* 0x0000301e02007986 */ /* 0x000fe8000c10151c */
[----:B------:R2:W-:Y:S01]  /*8420*/  STG.E.U16 desc[UR28][R2.64+0x32], R29 ;  /* 0x0000321d02007986 */ /* 0x0005e2000c10151c */
[----:B------:R-:W-:Y:S01]  /*8430*/  HMMA.16816.F32 R128, R128, R34, R24 ;  /* 0x000000228080723c */ /* 0x000fe20000001818 */
[----:B--2---:R-:W-:Y:S01]  /*8440*/  FADD.FTZ R2, R33, R12 ;  /* 0x0000000c21027221 */ /* 0x004fe20000010000 */
        /* <DEDUP_REMOVED lines=8> */
[----:B------:R-:W-:Y:S02]  /*84d0*/  FADD.FTZ R230, R230, R0 ;  /* 0x00000000e6e67221 */ /* 0x000fe40000010000 */
[----:B------:R1:W-:Y:S04]  /*84e0*/  STL [R1+0x58], R224 ;  /* 0x000058e001007387 */ /* 0x0003e80000100800 */
[----:B------:R1:W-:Y:S04]  /*84f0*/  STL [R1+0x60], R211 ;  /* 0x000060d301007387 */ /* 0x0003e80000100800 */
[----:B------:R1:W-:Y:S04]  /*8500*/  STL [R1+0x5c], R210 ;  /* 0x00005cd201007387 */ /* 0x0003e80000100800 */
[----:B------:R1:W-:Y:S01]  /*8510*/  STL [R1+0x54], R230 ;  /* 0x000054e601007387 */ /* 0x0003e20000100800 */
[----:B------:R-:W-:Y:S01]  /*8520*/  UISETP.GT.U32.AND UP0, UPT, UR30, UR19, UPT ;  /* 0x000000131e00728c */ /* 0x000fe2000bf04070 */
[----:B------:R-:W-:-:S04]  /*8530*/  IADD3 R218, P0, PT, R216, -0x40, RZ ;  /* 0xffffffc0d8da7810 */ /* 0x000fc80007f1e0ff */
[----:B------:R-:W-:-:S04]  /*8540*/  IADD3.X R219, PT, PT, R217, -0x1, RZ, P0, !PT ;  /* 0xffffffffd9db7810 */ /* 0x000fc800007fe4ff */
[----:B------:R-:W-:Y:S05]  /*8550*/  BRA.U !UP0, `(.L_x_2720) ;  /* 0x0000015508507547 */ /* 0x000fea000b800000 */
[----:B------:R-:W2:Y:S01]  /*8560*/  LDL R208, [R1+0x64] ;  /* 0x0000640001d07983 */ /* 0x000ea20000100800 */
[----:B------:R-:W3:Y:S03]  /*8570*/  LDCU UR12, c[0x0][0x440] ;  /* 0x00008800ff0c77ac */ /* 0x000ee60008000800 */
[----:B------:R-:W4:Y:S01]  /*8580*/  LDL R28, [R1+0x70] ;  /* 0x00007000011c7983 */ /* 0x000f220000100800 */
[----:B------:R-:W-:Y:S01]  /*8590*/  LOP3.LUT R233, R4, 0x38, RZ, 0xc0, !PT ;  /* 0x0000003804e97812 */ /* 0x000fe200078ec0ff */
[----:B------:R-:W-:Y:S01]  /*85a0*/  UIADD3 UR30, UPT, UPT, UR24, -0x2, URZ ;  /* 0xfffffffe181e7890 */ /* 0x000fe2000fffe0ff */
[----:B------:R-:W-:Y:S01]  /*85b0*/  IMAD.SHL.U32 R21, R215, 0x40, RZ ;  /* 0x00000040d7157824 */ /* 0x000fe200078e00ff */
[----:B------:R-:W5:Y:S01]  /*85c0*/  LDL.LU R209, [R1+0x90] ;  /* 0x0000900001d17983 */ /* 0x000f620000300800 */
[----:B------:R-:W-:-:S04]  /*85d0*/  DEPBAR.LE SB0, 0x0 ;  /* 0x000080000000791a */ /* 0x000fc80000000000 */
[----:B------:R-:W5:Y:S01]  /*85e0*/  LDL R232, [R1+0x6c] ;  /* 0x00006c0001e87983 */ /* 0x000f620000100800 */
[----:B------:R-:W-:Y:S01]  /*85f0*/  UIMAD.WIDE.U32 UR40, UR30, UR8, URZ ;  /* 0x000000081e2872a5 */ /* 0x000fe2000f8e00ff */
[----:B------:R-:W-:Y:S01]  /*8600*/  BAR.SYNC.DEFER_BLOCKING 0x0 ;  /* 0x0000000000007b1d */ /* 0x000fe20000010000 */
[----:B---3--:R-:W-:-:S05]  /*8610*/  ISETP.GE.AND P4, PT, R233, UR12, PT ;  /* 0x0000000ce9007c0c */ /* 0x008fca000bf86270 */
[----:B------:R-:W3:Y:S01]  /*8620*/  LDL R233, [R1+0x30] ;  /* 0x0000300001e97983 */ /* 0x000ee20000100800 */
[----:B------:R-:W-:Y:S02]  /*8630*/  USHF.L.U32 UR13, UR40, 0x5, URZ ;  /* 0x00000005280d7899 */ /* 0x000fe400080006ff */
[----:B------:R-:W-:-:S04]  /*8640*/  UIMAD UR22, UR30, UR9, UR41 ;  /* 0x000000091e1672a4 */ /* 0x000fc8000f8e0229 */
[----:B------:R-:W-:Y:S01]  /*8650*/  USHF.L.U64.HI UR22, UR40, 0x5, UR22 ;  /* 0x0000000528167899 */ /* 0x000fe20008010216 */
[----:B------:R-:W-:Y:S02]  /*8660*/  IMAD.U32 R8, RZ, RZ, UR13 ;  /* 0x0000000dff087e24 */ /* 0x000fe4000f8e00ff */
[----:B------:R-:W-:-:S03]  /*8670*/  IMAD.U32 R2, RZ, RZ, UR13 ;  /* 0x0000000dff027e24 */ /* 0x000fc6000f8e00ff */
[----:B------:R-:W-:Y:S02]  /*8680*/  IMAD.U32 R0, RZ, RZ, UR22 ;  /* 0x00000016ff007e24 */ /* 0x000fe4000f8e00ff */
[----:B------:R-:W-:Y:S02]  /*8690*/  IMAD.U32 R6, RZ, RZ, UR13 ;  /* 0x0000000dff067e24 */ /* 0x000fe4000f8e00ff */
[----:B------:R-:W-:Y:S01]  /*86a0*/  IMAD.U32 R3, RZ, RZ, UR13 ;  /* 0x0000000dff037e24 */ /* 0x000fe2000f8e00ff */
[----:B------:R-:W-:Y:S02]  /*86b0*/  LOP3.LUT R5, R213, 0x200, R21, 0xf8, !PT ;  /* 0x00000200d5057812 */ /* 0x000fe400078ef815 */
[----:B--2---:R-:W-:Y:S02]  /*86c0*/  ISETP.GE.AND P3, PT, R208, UR12, PT ;  /* 0x0000000cd0007c0c */ /* 0x004fe4000bf66270 */
[----:B------:R-:W2:Y:S01]  /*86d0*/  LDL.LU R208, [R1+0xac] ;  /* 0x0000ac0001d07983 */ /* 0x000ea20000300800 */
[----:B------:R-:W-:Y:S01]  /*86e0*/  ULEA UR12, UP0, UR8, UR13, 0x4 ;  /* 0x0000000d080c7291 */ /* 0x000fe2000f8020ff */
[----:B----4-:R-:W-:-:S03]  /*86f0*/  @!P4 LEA R8, P0, R8, R28, 0x1 ;  /* 0x0000001c0808c211 */ /* 0x010fc600078008ff */
[----:B------:R-:W-:Y:S01]  /*8700*/  ULEA.HI.X UR13, UR8, UR22, UR9, 0x4, UP0 ;  /* 0x00000016080d7291 */ /* 0x000fe200080f2409 */
[----:B-----5:R-:W-:Y:S01]  /*8710*/  LOP3.LUT R5, R5, R209, RZ, 0xfc, !PT ;  /* 0x000000d105057212 */ /* 0x020fe200078efcff */
[----:B------:R-:W-:Y:S01]  /*8720*/  IMAD.U32 R11, RZ, RZ, UR12 ;  /* 0x0000000cff0b7e24 */ /* 0x000fe2000f8e00ff */
[--C-:B------:R-:W-:Y:S01]  /*8730*/  @!P4 LEA.HI.X R9, R2, R232, R0.reuse, 0x1, P0 ;  /* 0x000000e80209c211 */ /* 0x100fe200000f0c00 */
[----:B------:R-:W-:Y:S02]  /*8740*/  IMAD.U32 R2, RZ, RZ, UR12 ;  /* 0x0000000cff027e24 */ /* 0x000fe4000f8e00ff */
[-C--:B------:R-:W-:Y:S01]  /*8750*/  @!P3 LEA R6, P0, R6, R28.reuse, 0x1 ;  /* 0x0000001c0606b211 */ /* 0x080fe200078008ff */
[----:B------:R-:W-:Y:S01]  /*8760*/  IMAD.U32 R10, RZ, RZ, UR13 ;  /* 0x0000000dff0a7e24 */ /* 0x000fe2000f8e00ff */
[----:B------:R4:W-:Y:S01]  /*8770*/  STL [R1+0x38], R5 ;  /* 0x0000380501007387 */ /* 0x0009e20000100800 */
[----:B------:R-:W-:Y:S02]  /*8780*/  LEA R2, P6, R2, R28, 0x1 ;  /* 0x0000001c02027211 */ /* 0x000fe400078c08ff */
[-C--:B------:R-:W-:Y:S01]  /*8790*/  @!P3 LEA.HI.X R7, R3, R232.reuse, R0, 0x1, P0 ;  /* 0x000000e80307b211 */ /* 0x080fe200000f0c00 */
[----:B------:R-:W-:Y:S01]  /*87a0*/  @!PT LDS RZ, [RZ] ;  /* 0x00000000fffff984 */ /* 0x000fe20000000800 */
[----:B------:R-:W-:Y:S01]  /*87b0*/  @!PT LDS RZ, [RZ] ;  /* 0x00000000fffff984 */ /* 0x000fe20000000800 */
[----:B------:R-:W-:Y:S01]  /*87c0*/  @!PT LDS RZ, [RZ] ;  /* 0x00000000fffff984 */ /* 0x000fe20000000800 */
[----:B------:R-:W-:Y:S01]  /*87d0*/  @!P4 LDGSTS.E.BYPASS.LTC128B.128 [R220+0xa000], desc[UR28][R8.64] ;  /* 0x0a00000008dccfae */ /* 0x000fe2000b981a1c */
[----:B------:R-:W-:-:S03]  /*87e0*/  LEA.HI.X R3, R11, R232, R10, 0x1, P6 ;  /* 0x000000e80b037211 */ /* 0x000fc600030f0c0a */
[----:B------:R-:W5:Y:S04]  /*87f0*/  LDL.LU R232, [R1+0xb0] ;  /* 0x0000b00001e87983 */ /* 0x000f680000300800 */
[----:B------:R-:W-:Y:S04]  /*8800*/  @P4 STS.128 [R220+0xa000], RZ ;  /* 0x00a000ffdc004388 */ /* 0x000fe80000000c00 */
[----:B------:R-:W-:Y:S01]  /*8810*/  @!PT LDS RZ, [RZ] ;  /* 0x00000000fffff984 */ /* 0x000fe20000000800 */
[----:B------:R-:W-:Y:S01]  /*8820*/  @!PT LDS RZ, [RZ] ;  /* 0x00000000fffff984 */ /* 0x000fe20000000800 */
[----:B------:R-:W-:Y:S01]  /*8830*/  @!PT LDS RZ, [RZ] ;  /* 0x00000000fffff984 */ /* 0x000fe20000000800 */
[----:B------:R1:W-:Y:S04]  /*8840*/  @!P3 LDGSTS.E.BYPASS.LTC128B.128 [R220+0xb000], desc[UR28][R6.64+0x80] ;  /* 0x0b00008006dcbfae */ /* 0x0003e8000b981a1c */
[----:B------:R-:W-:Y:S01]  /*8850*/  @P3 STS.128 [R220+0xb000], RZ ;  /* 0x00b000ffdc003388 */ /* 0x000fe20000000c00 */
[----:B----4-:R-:W-:-:S03]  /*8860*/  LEA R5, R5, UR6, 0x1 ;  /* 0x0000000605057c11 */ /* 0x010fc6000f8e08ff */
        /* <DEDUP_REMOVED lines=12> */
[----:B------:R-:W1:Y:S04]  /*8930*/  LDSM.16.M88.4 R172, [R233+0x8800] ;  /* 0x00880000e9ac783b */ /* 0x000e680000000200 */
[----:B------:R-:W4:Y:S01]  /*8940*/  LDSM.16.M88.4 R24, [R5] ;  /* 0x000000000518783b */ /* 0x000f220000000200 */
[----:B------:R-:W-:-:S02]  /*8950*/  IMAD.MOV.U32 R209, RZ, RZ, 0x20 ;  /* 0x00000020ffd17424 */ /* 0x000fc400078e00ff */
[----:B------:R-:W-:Y:S01]  /*8960*/  IMAD.MOV.U32 R252, RZ, RZ, 0x40 ;  /* 0x00000040fffc7424 */ /* 0x000fe200078e00ff */
[----:B------:R-:W0:Y:S01]  /*8970*/  LDGDEPBAR ;  /* 0x00000000000079af */ /* 0x000e220000000000 */
[C---:B---3--:R-:W-:Y:S08]  /*8980*/  HMMA.16816.F32 R196, R16.reuse, R176, RZ ;  /* 0x000000b010c4723c */ /* 0x048ff000000018ff */
[C---:B-1----:R-:W-:Y:S08]  /*8990*/  HMMA.16816.F32 R188, R16.reuse, R172, RZ ;  /* 0x000000ac10bc723c */ /* 0x042ff000000018ff */
[C---:B------:R-:W-:Y:S08]  /*89a0*/  HMMA.16816.F32 R192, R16.reuse, R178, RZ ;  /* 0x000000b210c0723c */ /* 0x040ff000000018ff */
[----:B------:R-:W-:Y:S08]  /*89b0*/  HMMA.16816.F32 R184, R16, R174, RZ ;  /* 0x000000ae10b8723c */ /* 0x000ff000000018ff */
[C---:B----4-:R-:W-:Y:S08]  /*89c0*/  HMMA.16816.F32 R180, R24.reuse, R176, RZ ;  /* 0x000000b018b4723c */ /* 0x050ff000000018ff */
[C---:B------:R-:W-:Y:S08]  /*89d0*/  HMMA.16816.F32 R176, R24.reuse, R178, RZ ;  /* 0x000000b218b0723c */ /* 0x040ff000000018ff */
[C---:B------:R-:W-:Y:S08]  /*89e0*/  HMMA.16816.F32 R16, R24.reuse, R172, RZ ;  /* 0x000000ac1810723c */ /* 0x040ff000000018ff */
[----:B------:R-:W-:Y:S01]  /*89f0*/  HMMA.16816.F32 R24, R24, R174, RZ ;  /* 0x000000ae1818723c */ /* 0x000fe200000018ff */
[----:B--2---:R-:W-:-:S04]  /*8a00*/  ISETP.NE.AND P0, PT, R208, RZ, PT ;  /* 0x000000ffd000720c */ /* 0x004fc80003f05270 */
[----:B------:R-:W-:-:S05]  /*8a10*/  SEL R231, R209, 0xffffffe0, !P0 ;  /* 0xffffffe0d1e77807 */ /* 0x000fca0004000000 */
[----:B------:R-:W-:Y:S02]  /*8a20*/  IMAD.IADD R6, R233, 0x1, R231 ;  /* 0x00000001e9067824 */ /* 0x000fe400078e02e7 */
[----:B------:R-:W-:-:S03]  /*8a30*/  IMAD.IADD R3, R231, 0x1, R5 ;  /* 0x00000001e7037824 */ /* 0x000fc600078e0205 */
[----:B------:R-:W-:Y:S04]  /*8a40*/  LDSM.16.M88.4 R136, [R6+0x8000] ;  /* 0x008000000688783b */ /* 0x000fe80000000200 */
[----:B------:R-:W1:Y:S04]  /*8a50*/  LDSM.16.M88.4 R8, [R3+0x2000] ;  /* 0x002000000308783b */ /* 0x000e680000000200 */
[----:B------:R-:W2:Y:S04]  /*8a60*/  LDSM.16.M88.4 R32, [R6+0x8800] ;  /* 0x008800000620783b */ /* 0x000ea80000000200 */
[----:B------:R-:W3:Y:S01]  /*8a70*/  LDSM.16.M88.4 R12, [R3] ;  /* 0x00000000030c783b */ /* 0x000ee20000000200 */
[----:B-----5:R-:W-:-:S04]  /*8a80*/  ISETP.NE.AND P0, PT, R232, RZ, PT ;  /* 0x000000ffe800720c */ /* 0x020fc80003f05270 */
[----:B------:R-:W-:-:S05]  /*8a90*/  SEL R252, R252, 0xffffffc0, !P0 ;  /* 0xffffffc0fcfc7807 */ /* 0x000fca0004000000 */
[----:B------:R-:W-:Y:S02]  /*8aa0*/  IMAD.IADD R2, R252, 0x1, R5 ;  /* 0x00000001fc027824 */ /* 0x000fe400078e0205 */
[----:B------:R-:W-:Y:S01]  /*8ab0*/  IMAD.IADD R225, R233, 0x1, R252 ;  /* 0x00000001e9e17824 */ /* 0x000fe200078e02fc */
[C---:B-1----:R-:W-:Y:S08]  /*8ac0*/  HMMA.16816.F32 R196, R8.reuse, R136, R196 ;  /* 0x0000008808c4723c */ /* 0x042ff000000018c4 */
[C---:B--2---:R-:W-:Y:S08]  /*8ad0*/  HMMA.16816.F32 R188, R8.reuse, R32, R188 ;  /* 0x0000002008bc723c */ /* 0x044ff000000018bc */
[C---:B------:R-:W-:Y:S08]  /*8ae0*/  HMMA.16816.F32 R192, R8.reuse, R138, R192 ;  /* 0x0000008a08c0723c */ /* 0x040ff000000018c0 */
        /* <DEDUP_REMOVED lines=8> */
[----:B------:R-:W3:Y:S01]  /*8b70*/  LDSM.16.M88.4 R12, [R2] ;  /* 0x00000000020c783b */ /* 0x000ee20000000200 */
[----:B------:R-:W-:-:S02]  /*8b80*/  IMAD.IADD R0, R231, 0x1, R2 ;  /* 0x00000001e7007824 */ /* 0x000fc400078e0202 */
[----:B------:R-:W-:Y:S01]  /*8b90*/  IMAD.IADD R226, R231, 0x1, R225 ;  /* 0x00000001e7e27824 */ /* 0x000fe200078e02e1 */
        /* <DEDUP_REMOVED lines=59> */
[----:B------:R3:W4:Y:S01]  /*8f50*/  LDSM.16.M88.4 R12, [R0+0x4000] ;  /* 0x00400000000c783b */ /* 0x0007220000000200 */
[----:B------:R-:W-:Y:S01]  /*8f60*/  VIADD R233, R227, 0x40 ;  /* 0x00000040e3e97836 */ /* 0x000fe20000000000 */
[----:B------:R-:W-:-:S04]  /*8f70*/  DEPBAR.LE SB0, 0x0 ;  /* 0x000080000000791a */ /* 0x000fc80000000000 */
[----:B---3--:R-:W-:-:S04]  /*8f80*/  IMAD.U32 R0, RZ, RZ, UR24 ;  /* 0x00000018ff007e24 */ /* 0x008fc8000f8e00ff */
[----:B------:R-:W-:Y:S01]  /*8f90*/  IMAD R29, R0, 0x20, R23 ;  /* 0x00000020001d7824 */ /* 0x000fe200078e0217 */
[----:B-1----:R-:W-:Y:S03]  /*8fa0*/  HMMA.16816.F32 R200, R8, R16, R184 ;  /* 0x0000001008c8723c */ /* 0x002fe600000018b8 */
[----:B------:R-:W-:-:S05]  /*8fb0*/  VIADD R0, R29, UR21 ;  /* 0x000000151d007c36 */ /* 0x000fca0008000000 */
[C---:B--2---:R-:W-:Y:S08]  /*8fc0*/  HMMA.16816.F32 R192, R8.reuse, R24, R192 ;  /* 0x0000001808c0723c */ /* 0x044ff000000018c0 */
[C---:B------:R-:W-:Y:S08]  /*8fd0*/  HMMA.16816.F32 R188, R8.reuse, R26, R188 ;  /* 0x0000001a08bc723c */ /* 0x040ff000000018bc */
[----:B------:R-:W-:Y:S01]  /*8fe0*/  HMMA.16816.F32 R184, R8, R18, R180 ;  /* 0x0000001208b8723c */ /* 0x000fe200000018b4 */
[----:B------:R-:W-:-:S07]  /*8ff0*/  VIADD R8, R0, 0xffffffd8 ;  /* 0xffffffd800087836 */ /* 0x000fce0000000000 */
[----:B----4-:R-:W-:Y:S01]  /*9000*/  HMMA.16816.F32 R32, R12, R18, R32 ;  /* 0x000000120c20723c */ /* 0x010fe20000001820 */
[--C-:B------:R-:W-:Y:S02]  /*9010*/  IMAD.IADD R3, R227, 0x1, -R8.reuse ;  /* 0x00000001e3037824 */ /* 0x100fe400078e0a08 */
[--C-:B------:R-:W-:Y:S02]  /*9020*/  IMAD.IADD R2, R31, 0x1, -R8.reuse ;  /* 0x000000011f027824 */ /* 0x100fe400078e0a08 */
[----:B------:R-:W-:Y:S01]  /*9030*/  IMAD.IADD R6, R233, 0x1, -R8 ;  /* 0x00000001e9067824 */ /* 0x000fe200078e0a08 */
[----:B------:R-:W-:Y:S02]  /*9040*/  IABS R5, R3 ;  /* 0x0000000300057213 */ /* 0x000fe40000000000 */
[----:B------:R-:W-:Y:S02]  /*9050*/  IABS R3, R2 ;  /* 0x0000000200037213 */ /* 0x000fe40000000000 */
[----:B------:R-:W-:-:S02]  /*9060*/  IABS R2, R6 ;  /* 0x0000000600027213 */ /* 0x000fc40000000000 */
[----:B------:R-:W-:Y:S02]  /*9070*/  I2FP.F32.S32 R3, R3 ;  /* 0x0000000300037245 */ /* 0x000fe40000201400 */
[----:B------:R-:W-:Y:S01]  /*9080*/  I2FP.F32.S32 R2, R2 ;  /* 0x0000000200027245 */ /* 0x000fe20000201400 */
[----:B------:R-:W-:Y:S04]  /*9090*/  HMMA.16816.F32 R176, R12, R24, R176 ;  /* 0x000000180cb0723c */ /* 0x000fe800000018b0 */
[----:B------:R-:W-:Y:S01]  /*90a0*/  FFMA.FTZ R183, R3, -UR5, R34 ;  /* 0x8000000503b77c23 */ /* 0x000fe20008010022 */
[----:B------:R-:W-:Y:S01]  /*90b0*/  VIADD R3, R0, 0xffffffc0 ;  /* 0xffffffc000037836 */ /* 0x000fe20000000000 */
[----:B------:R-:W-:Y:S01]  /*90c0*/  I2FP.F32.S32 R5, R5 ;  /* 0x0000000500057245 */ /* 0x000fe20000201400 */
[----:B------:R-:W-:-:S02]  /*90d0*/  FFMA.FTZ R184, R2, -UR5, R184 ;  /* 0x8000000502b87c23 */ /* 0x000fc400080100b8 */
[--C-:B------:R-:W-:Y:S02]  /*90e0*/  IMAD.IADD R2, R227, 0x1, -R3.reuse ;  /* 0x00000001e3027824 */ /* 0x100fe400078e0a03 */
[--C-:B------:R-:W-:Y:S02]  /*90f0*/  IMAD.IADD R6, R31, 0x1, -R3.reuse ;  /* 0x000000011f067824 */ /* 0x100fe400078e0a03 */
[----:B------:R-:W-:Y:S01]  /*9100*/  FFMA.FTZ R19, R5, -UR5, R32 ;  /* 0x8000000505137c23 */ /* 0x000fe20008010020 */
[----:B------:R-:W-:Y:S02]  /*9110*/  IABS R5, R2 ;  /* 0x0000000200057213 */ /* 0x000fe40000000000 */
[----:B------:R-:W-:Y:S01]  /*9120*/  IABS R2, R6 ;  /* 0x0000000600027213 */ /* 0x000fe20000000000 */
[----:B------:R-:W-:-:S03]  /*9130*/  IMAD.IADD R7, R233, 0x1, -R3 ;  /* 0x00000001e9077824 */ /* 0x000fc600078e0a03 */
[----:B------:R-:W-:Y:S01]  /*9140*/  I2FP.F32.S32 R2, R2 ;  /* 0x0000000200027245 */ /* 0x000fe20000201400 */
[----:B------:R-:W-:Y:S01]  /*9150*/  HMMA.16816.F32 R172, R12, R26, R172 ;  /* 0x0000001a0cac723c */ /* 0x000fe200000018ac */
[----:B------:R-:W-:Y:S02]  /*9160*/  IABS R6, R7 ;  /* 0x0000000700067213 */ /* 0x000fe40000000000 */
[----:B------:R-:W-:-:S05]  /*9170*/  I2FP.F32.S32 R5, R5 ;  /* 0x0000000500057245 */ /* 0x000fca0000201400 */
[----:B------:R-:W-:Y:S01]  /*9180*/  HMMA.16816.F32 R24, R12, R16, R136 ;  /* 0x000000100c18723c */ /* 0x000fe20000001888 */
[----:B------:R-:W-:Y:S01]  /*9190*/  FFMA.FTZ R137, R2, -UR5, R178 ;  /* 0x8000000502897c23 */ /* 0x000fe200080100b2 */
[----:B------:R-:W-:Y:S01]  /*91a0*/  VIADD R2, R0, 0xffffffc1 ;  /* 0xffffffc100027836 */ /* 0x000fe20000000000 */
[----:B------:R-:W-:Y:S01]  /*91b0*/  I2FP.F32.S32 R6, R6 ;  /* 0x0000000600067245 */ /* 0x000fe20000201400 */
[----:B------:R-:W-:Y:S02]  /*91c0*/  FFMA.FTZ R15, R5, -UR5, R176 ;  /* 0x80000005050f7c23 */ /* 0x000fe400080100b0 */
[----:B------:R-:W-:Y:S02]  /*91d0*/  IMAD.IADD R5, R227, 0x1, -R2 ;  /* 0x00000001e3057824 */ /* 0x000fe400078e0a02 */
[----:B------:R-:W-:Y:S02]  /*91e0*/  IMAD.IADD R3, R22, 0x1, -R3 ;  /* 0x0000000116037824 */ /* 0x000fe400078e0a03 */
[----:B------:R-:W-:Y:S01]  /*91f0*/  FFMA.FTZ R181, R6, -UR5, R192 ;  /* 0x8000000506b57c23 */ /* 0x000fe200080100c0 */
[----:B------:R-:W-:Y:S01]  /*9200*/  IMAD.IADD R6, R31, 0x1, -R2 ;  /* 0x000000011f067824 */ /* 0x000fe200078e0a02 */
[----:B------:R-:W-:-:S02]  /*9210*/  IABS R5, R5 ;  /* 0x0000000500057213 */ /* 0x000fc40000000000 */
[----:B------:R-:W-:Y:S02]  /*9220*/  IABS R7, R3 ;  /* 0x0000000300077213 */ /* 0x000fe40000000000 */
[----:B------:R-:W-:Y:S02]  /*9230*/  IABS R3, R6 ;  /* 0x0000000600037213 */ /* 0x000fe40000000000 */
[----:B------:R-:W-:Y:S01]  /*9240*/  I2FP.F32.S32 R5, R5 ;  /* 0x0000000500057245 */ /* 0x000fe20000201400 */
[----:B------:R-:W-:Y:S01]  /*9250*/  IMAD.MOV.U32 R6, RZ, RZ, R7 ;  /* 0x000000ffff067224 */ /* 0x000fe200078e0007 */
[----:B------:R-:W-:Y:S01]  /*9260*/  I2FP.F32.S32 R3, R3 ;  /* 0x0000000300037245 */ /* 0x000fe20000201400 */
[----:B------:R-:W-:Y:S02]  /*9270*/  VIADD R176, R0, 0xffffffc8 ;  /* 0xffffffc800b07836 */ /* 0x000fe40000000000 */
[----:B------:R-:W-:Y:S01]  /*9280*/  FFMA.FTZ R11, R5, -UR5, R177 ;  /* 0x80000005050b7c23 */ /* 0x000fe200080100b1 */
[--C-:B------:R-:W-:Y:S01]  /*9290*/  IMAD.IADD R5, R233, 0x1, -R2.reuse ;  /* 0x00000001e9057824 */ /* 0x100fe200078e0a02 */
[----:B------:R-:W-:Y:S01]  /*92a0*/  I2FP.F32.S32 R6, R6 ;  /* 0x0000000600067245 */ /* 0x000fe20000201400 */
[----:B------:R-:W-:Y:S01]  /*92b0*/  FFMA.FTZ R34, R3, -UR5, R179 ;  /* 0x8000000503227c23 */ /* 0x000fe200080100b3 */
[----:B------:R-:W-:-:S02]  /*92c0*/  IMAD.IADD R2, R22, 0x1, -R2 ;  /* 0x0000000116027824 */ /* 0x000fc400078e0a02 */
[----:B------:R-:W-:Y:S01]  /*92d0*/  IMAD.IADD R3, R227, 0x1, -R176 ;  /* 0x00000001e3037824 */ /* 0x000fe200078e0ab0 */
[----:B------:R-:W-:Y:S01]  /*92e0*/  IABS R5, R5 ;  /* 0x0000000500057213 */ /* 0x000fe20000000000 */
[----:B------:R-:W-:Y:S01]  /*92f0*/  FFMA.FTZ R182, R6, -UR5, R194 ;  /* 0x8000000506b67c23 */ /* 0x000fe200080100c2 */
[----:B------:R-:W-:Y:S02]  /*9300*/  IABS R6, R2 ;  /* 0x0000000200067213 */ /* 0x000fe40000000000 */
[----:B------:R-:W-:Y:S01]  /*9310*/  IABS R2, R3 ;  /* 0x0000000300027213 */ /* 0x000fe20000000000 */
[----:B------:R-:W-:-:S03]  /*9320*/  IMAD.MOV.U32 R3, RZ, RZ, R5 ;  /* 0x000000ffff037224 */ /* 0x000fc600078e0005 */
[----:B------:R-:W-:Y:S02]  /*9330*/  I2FP.F32.S32 R2, R2 ;  /* 0x0000000200027245 */ /* 0x000fe40000201400 */
[----:B------:R-:W-:Y:S01]  /*9340*/  I2FP.F32.S32 R3, R3 ;  /* 0x0000000300037245 */ /* 0x000fe20000201400 */
[----:B------:R-:W-:Y:S02]  /*9350*/  VIADD R178, R0, 0xffffffc9 ;  /* 0xffffffc900b27836 */ /* 0x000fe40000000000 */
[----:B------:R-:W-:Y:S02]  /*9360*/  IMAD.MOV.U32 R5, RZ, RZ, R6 ;  /* 0x000000ffff057224 */ /* 0x000fe400078e0006 */
[----:B------:R-:W-:Y:S01]  /*9370*/  FFMA.FTZ R17, R2, -UR5, R172 ;  /* 0x8000000502117c23 */ /* 0x000fe200080100ac */
[----:B------:R-:W-:Y:S01]  /*9380*/  FFMA.FTZ R136, R3, -UR5, R193 ;  /* 0x8000000503887c23 */ /* 0x000fe200080100c1 */
[----:B------:R-:W-:Y:S02]  /*9390*/  IMAD.IADD R2, R31, 0x1, -R176 ;  /* 0x000000011f027824 */ /* 0x000fe400078e0ab0 */
[----:B------:R-:W-:Y:S01]  /*93a0*/  IMAD.IADD R3, R227, 0x1, -R178 ;  /* 0x00000001e3037824 */ /* 0x000fe200078e0ab2 */
[----:B------:R-:W-:-:S02]  /*93b0*/  I2FP.F32.S32 R5, R5 ;  /* 0x0000000500057245 */ /* 0x000fc40000201400 */
[----:B------:R-:W-:Y:S02]  /*93c0*/  IABS R2, R2 ;  /* 0x0000000200027213 */ /* 0x000fe40000000000 */
[----:B------:R-:W-:Y:S01]  /*93d0*/  IABS R3, R3 ;  /* 0x0000000300037213 */ /* 0x000fe20000000000 */
[----:B------:R-:W-:Y:S02]  /*93e0*/  FFMA.FTZ R180, R5, -UR5, R195 ;  /* 0x8000000505b47c23 */ /* 0x000fe400080100c3 */
[----:B------:R-:W-:Y:S02]  /*93f0*/  IMAD.MOV.U32 R5, RZ, RZ, R2 ;  /* 0x000000ffff057224 */ /* 0x000fe400078e0002 */
[----:B------:R-:W-:Y:S02]  /*9400*/  IMAD.MOV.U32 R2, RZ, RZ, R3 ;  /* 0x000000ffff027224 */ /* 0x000fe400078e0003 */
[----:B------:R-:W-:Y:S01]  /*9410*/  IMAD.IADD R6, R233, 0x1, -R176 ;  /* 0x00000001e9067824 */ /* 0x000fe200078e0ab0 */
[----:B------:R-:W-:-:S02]  /*9420*/  I2FP.F32.S32 R3, R5 ;  /* 0x0000000500037245 */ /* 0x000fc40000201400 */
[----:B------:R-:W-:Y:S01]  /*9430*/  I2FP.F32.S32 R2, R2 ;  /* 0x0000000200027245 */ /* 0x000fe20000201400 */
[----:B------:R-:W-:Y:S01]  /*9440*/  VIADD R179, R0, 0xffffffd0 ;  /* 0xffffffd000b37836 */ /* 0x000fe20000000000 */
[----:B------:R-:W-:Y:S01]  /*9450*/  IABS R6, R6 ;  /* 0x0000000600067213 */ /* 0x000fe20000000000 */
[----:B------:R-:W-:Y:S02]  /*9460*/  FFMA.FTZ R28, R3, -UR5, R174 ;  /* 0x80000005031c7c23 */ /* 0x000fe400080100ae */
[----:B------:R-:W-:Y:S01]  /*9470*/  FFMA.FTZ R16, R2, -UR5, R173 ;  /* 0x8000000502107c23 */ /* 0x000fe200080100ad */
[----:B------:R-:W-:Y:S02]  /*9480*/  IMAD.IADD R2, R31, 0x1, -R178 ;  /* 0x000000011f027824 */ /* 0x000fe400078e0ab2 */
[----:B------:R-:W-:Y:S01]  /*9490*/  IMAD.IADD R3, R227, 0x1, -R179 ;  /* 0x00000001e3037824 */ /* 0x000fe200078e0ab3 */
[----:B------:R-:W-:Y:S02]  /*94a0*/  I2FP.F32.S32 R5, R6 ;  /* 0x0000000600057245 */ /* 0x000fe40000201400 */
[----:B------:R-:W-:-:S02]  /*94b0*/  IABS R2, R2 ;  /* 0x0000000200027213 */ /* 0x000fc40000000000 */
[----:B------:R-:W-:Y:S01]  /*94c0*/  IABS R3, R3 ;  /* 0x0000000300037213 */ /* 0x000fe20000000000 */
[----:B------:R-:W-:Y:S02]  /*94d0*/  FFMA.FTZ R174, R5, -UR5, R188 ;  /* 0x8000000505ae7c23 */ /* 0x000fe400080100bc */
[----:B------:R-:W-:Y:S02]  /*94e0*/  IMAD.MOV.U32 R5, RZ, RZ, R2 ;  /* 0x000000ffff057224 */ /* 0x000fe400078e0002 */
[----:B------:R-:W-:Y:S02]  /*94f0*/  IMAD.MOV.U32 R2, RZ, RZ, R3 ;  /* 0x000000ffff027224 */ /* 0x000fe400078e0003 */
[----:B------:R-:W-:Y:S01]  /*9500*/  IMAD.IADD R6, R233, 0x1, -R178 ;  /* 0x00000001e9067824 */ /* 0x000fe200078e0ab2 */
[----:B------:R-:W-:Y:S02]  /*9510*/  I2FP.F32.S32 R3, R5 ;  /* 0x0000000500037245 */ /* 0x000fe40000201400 */
[----:B------:R-:W-:Y:S01]  /*9520*/  I2FP.F32.S32 R2, R2 ;  /* 0x0000000200027245 */ /* 0x000fe20000201400 */
[----:B------:R-:W-:Y:S01]  /*9530*/  VIADD R7, R0, 0xffffffd1 ;  /* 0xffffffd100077836 */ /* 0x000fe20000000000 */
[----:B------:R-:W-:Y:S01]  /*9540*/  IABS R6, R6 ;  /* 0x0000000600067213 */ /* 0x000fe20000000000 */
[----:B------:R-:W-:-:S02]  /*9550*/  FFMA.FTZ R30, R3, -UR5, R175 ;  /* 0x80000005031e7c23 */ /* 0x000fc400080100af */
[----:B------:R-:W-:Y:S01]  /*9560*/  FFMA.FTZ R13, R2, -UR5, R24 ;  /* 0x80000005020d7c23 */ /* 0x000fe20008010018 */
[----:B------:R-:W-:Y:S02]  /*9570*/  IMAD.IADD R2, R31, 0x1, -R179 ;  /* 0x000000011f027824 */ /* 0x000fe400078e0ab3 */
[----:B------:R-:W-:Y:S01]  /*9580*/  IMAD.IADD R3, R227, 0x1, -R7 ;  /* 0x00000001e3037824 */ /* 0x000fe200078e0a07 */
[----:B------:R-:W-:Y:S02]  /*9590*/  I2FP.F32.S32 R5, R6 ;  /* 0x0000000600057245 */ /* 0x000fe40000201400 */
[----:B------:R-:W-:Y:S02]  /*95a0*/  IABS R2, R2 ;  /* 0x0000000200027213 */ /* 0x000fe40000000000 */
[----:B------:R-:W-:Y:S01]  /*95b0*/  IABS R3, R3 ;  /* 0x0000000300037213 */ /* 0x000fe20000000000 */
[----:B------:R-:W-:Y:S02]  /*95c0*/  FFMA.FTZ R139, R5, -UR5, R189 ;  /* 0x80000005058b7c23 */ /* 0x000fe400080100bd */
[----:B------:R-:W-:-:S02]  /*95d0*/  IMAD.MOV.U32 R5, RZ, RZ, R2 ;  /* 0x000000ffff057224 */ /* 0x000fc400078e0002 */
[----:B------:R-:W-:Y:S02]  /*95e0*/  IMAD.MOV.U32 R2, RZ, RZ, R3 ;  /* 0x000000ffff027224 */ /* 0x000fe400078e0003 */
[----:B------:R-:W-:-:S03]  /*95f0*/  IMAD.IADD R6, R233, 0x1, -R179 ;  /* 0x00000001e9067824 */ /* 0x000fc600078e0ab3 */
[----:B------:R-:W-:Y:S02]  /*9600*/  I2FP.F32.S32 R2, R2 ;  /* 0x0000000200027245 */ /* 0x000fe40000201400 */
[----:B------:R-:W-:Y:S02]  /*9610*/  IABS R6, R6 ;  /* 0x0000000600067213 */ /* 0x000fe40000000000 */
[----:B------:R-:W-:Y:S01]  /*9620*/  I2FP.F32.S32 R3, R5 ;  /* 0x0000000500037245 */ /* 0x000fe20000201400 */
[----:B------:R-:W-:Y:S01]  /*9630*/  FFMA.FTZ R20, R2, -UR5, R25 ;  /* 0x8000000502147c23 */ /* 0x000fe20008010019 */
[----:B------:R-:W-:Y:S01]  /*9640*/  I2FP.F32.S32 R5, R6 ;  /* 0x0000000600057245 */ /* 0x000fe20000201400 */
[----:B------:R-:W-:-:S04]  /*9650*/  IMAD.IADD R2, R31, 0x1, -R7 ;  /* 0x000000011f027824 */ /* 0x000fc800078e0a07 */
[----:B------:R-:W-:Y:S01]  /*9660*/  FFMA.FTZ R173, R5, -UR5, R200 ;  /* 0x8000000505ad7c23 */ /* 0x000fe200080100c8 */
[----:B------:R-:W-:Y:S01]  /*9670*/  IABS R2, R2 ;  /* 0x0000000200027213 */ /* 0x000fe20000000000 */
[----:B------:R-:W-:Y:S02]  /*9680*/  IMAD.IADD R5, R233, 0x1, -R7 ;  /* 0x00000001e9057824 */ /* 0x000fe400078e0a07 */
[----:B------:R-:W-:Y:S01]  /*9690*/  FFMA.FTZ R26, R3, -UR5, R26 ;  /* 0x80000005031a7c23 */ /* 0x000fe2000801001a */
[----:B------:R-:W-:Y:S02]  /*96a0*/  VIADD R32, R227, -UR25 ;  /* 0x80000019e3207c36 */ /* 0x000fe40008000000 */
[----:B------:R-:W-:Y:S01]  /*96b0*/  IMAD.MOV.U32 R3, RZ, RZ, R2 ;  /* 0x000000ffff037224 */ /* 0x000fe200078e0002 */
[----:B------:R-:W-:Y:S01]  /*96c0*/  IABS R2, R5 ;  /* 0x0000000500027213 */ /* 0x000fe20000000000 */
[C---:B------:R-:W-:Y:S02]  /*96d0*/  VIADD R9, R29.reuse, 0xffffffc0 ;  /* 0xffffffc01d097836 */ /* 0x040fe40000000000 */
[----:B------:R-:W-:Y:S01]  /*96e0*/  VIADD R10, R29, 0xffffffc1 ;  /* 0xffffffc11d0a7836 */ /* 0x000fe20000000000 */
[----:B------:R-:W-:Y:S01]  /*96f0*/  I2FP.F32.S32 R2, R2 ;  /* 0x0000000200027245 */ /* 0x000fe20000201400 */
[----:B------:R-:W-:Y:S01]  /*9700*/  VIADD R6, R0, 0xffffffd9 ;  /* 0xffffffd900067836 */ /* 0x000fe20000000000 */
[----:B------:R-:W-:-:S02]  /*9710*/  ISETP.GT.AND P6, PT, R32, R9, PT ;  /* 0x000000092000720c */ /* 0x000fc40003fc4270 */
[----:B------:R-:W-:Y:S01]  /*9720*/  I2FP.F32.S32 R3, R3 ;  /* 0x0000000300037245 */ /* 0x000fe20000201400 */
[----:B------:R-:W-:Y:S01]  /*9730*/  FFMA.FTZ R172, R2, -UR5, R201 ;  /* 0x8000000502ac7c23 */ /* 0x000fe200080100c9 */
[----:B------:R-:W-:Y:S01]  /*9740*/  FSEL R15, R15, -INF , !P6 ;  /* 0xff8000000f0f7808 */ /* 0x000fe20007000000 */
[--C-:B------:R-:W-:Y:S01]  /*9750*/  IMAD.IADD R2, R227, 0x1, -R6.reuse ;  /* 0x00000001e3027824 */ /* 0x100fe200078e0a06 */
[----:B------:R-:W-:Y:S01]  /*9760*/  BAR.SYNC.DEFER_BLOCKING 0x0 ;  /* 0x0000000000007b1d */ /* 0x000fe20000010000 */
[----:B------:R-:W-:Y:S01]  /*9770*/  ISETP.GT.AND P6, PT, R32, R10, PT ;  /* 0x0000000a2000720c */ /* 0x000fe20003fc4270 */
[----:B------:R-:W-:Y:S01]  /*9780*/  FFMA.FTZ R27, R3, -UR5, R27 ;  /* 0x80000005031b7c23 */ /* 0x000fe2000801001b */
[----:B------:R-:W-:Y:S01]  /*9790*/  ISETP.GE.AND P0, PT, R9, R228, PT ;  /* 0x000000e40900720c */ /* 0x000fe20003f06270 */
[----:B------:R-:W-:Y:S01]  /*97a0*/  IMAD.IADD R0, R31, 0x1, -R6 ;  /* 0x000000011f007824 */ /* 0x000fe200078e0a06 */
[----:B------:R-:W-:Y:S01]  /*97b0*/  FSEL R14, R11, -INF , !P6 ;  /* 0xff8000000b0e7808 */ /* 0x000fe20007000000 */
[----:B------:R-:W-:Y:S01]  /*97c0*/  VIADD R11, R29, 0xffffffc8 ;  /* 0xffffffc81d0b7836 */ /* 0x000fe20000000000 */
[----:B------:R-:W-:-:S02]  /*97d0*/  IABS R3, R2 ;  /* 0x0000000200037213 */ /* 0x000fc40000000000 */
[----:B------:R-:W-:Y:S01]  /*97e0*/  FSEL R15, R15, -INF , !P0 ;  /* 0xff8000000f0f7808 */ /* 0x000fe20004000000 */
[----:B------:R-:W-:Y:S01]  /*97f0*/  VIADD R12, R29, 0xffffffc9 ;  /* 0xffffffc91d0c7836 */ /* 0x000fe20000000000 */
[----:B------:R-:W-:Y:S02]  /*9800*/  I2FP.F32.S32 R3, R3 ;  /* 0x0000000300037245 */ /* 0x000fe40000201400 */
[----:B------:R-:W-:Y:S02]  /*9810*/  ISETP.GE.AND P0, PT, R10, R228, PT ;  /* 0x000000e40a00720c */ /* 0x000fe40003f06270 */
[----:B------:R-:W-:Y:S02]  /*9820*/  IABS R2, R0 ;  /* 0x0000000000027213 */ /* 0x000fe40000000000 */
[----:B------:R-:W-:Y:S01]  /*9830*/  ISETP.GT.AND P6, PT, R32, R11, PT ;  /* 0x0000000b2000720c */ /* 0x000fe20003fc4270 */
[----:B------:R-:W-:Y:S01]  /*9840*/  FFMA.FTZ R18, R3, -UR5, R33 ;  /* 0x8000000503127c23 */ /* 0x000fe20008010021 */
[----:B------:R-:W-:Y:S01]  /*9850*/  FSEL R14, R14, -INF , !P0 ;  /* 0xff8000000e0e7808 */ /* 0x000fe20004000000 */
[----:B------:R-:W-:Y:S01]  /*9860*/  IMAD.IADD R5, R233, 0x1, -R6 ;  /* 0x00000001e9057824 */ /* 0x000fe200078e0a06 */
[----:B------:R-:W-:Y:S01]  /*9870*/  I2FP.F32.S32 R2, R2 ;  /* 0x0000000200027245 */ /* 0x000fe20000201400 */
[----:B------:R-:W-:Y:S01]  /*9880*/  VIADD R3, R29, 0xffffffd0 ;  /* 0xffffffd01d037836 */ /* 0x000fe20000000000 */
[----:B------:R-:W-:-:S02]  /*9890*/  ISETP.GE.AND P0, PT, R11, R228, PT ;  /* 0x000000e40b00720c */ /* 0x000fc40003f06270 */
[----:B------:R-:W-:Y:S02]  /*98a0*/  FSEL R24, R17, -INF , !P6 ;  /* 0xff80000011187808 */ /* 0x000fe40007000000 */
[----:B------:R-:W-:Y:S01]  /*98b0*/  ISETP.GT.AND P6, PT, R32, R12, PT ;  /* 0x0000000c2000720c */ /* 0x000fe20003fc4270 */
[----:B------:R-:W-:Y:S01]  /*98c0*/  FFMA.FTZ R25, R2, -UR5, R35 ;  /* 0x8000000502197c23 */ /* 0x000fe20008010023 */
[----:B------:R-:W-:Y:S01]  /*98d0*/  FSEL R24, R24, -INF , !P0 ;  /* 0xff80000018187808 */ /* 0x000fe20004000000 */
[----:B------:R-:W-:Y:S01]  /*98e0*/  VIADD R2, R29, 0xffffffd1 ;  /* 0xffffffd11d027836 */ /* 0x000fe20000000000 */
[----:B------:R-:W-:Y:S02]  /*98f0*/  ISETP.GE.AND P0, PT, R12, R228, PT ;  /* 0x000000e40c00720c */ /* 0x000fe40003f06270 */
[----:B------:R-:W-:Y:S02]  /*9900*/  FSEL R23, R16, -INF , !P6 ;  /* 0xff80000010177808 */ /* 0x000fe40007000000 */
[----:B------:R-:W-:-:S02]  /*9910*/  IABS R0, R5 ;  /* 0x0000000500007213 */ /* 0x000fc40000000000 */
[C---:B------:R-:W-:Y:S02]  /*9920*/  ISETP.GT.AND P6, PT, R32.reuse, R3, PT ;  /* 0x000000032000720c */ /* 0x040fe40003fc4270 */
[----:B------:R-:W-:Y:S01]  /*9930*/  FSEL R23, R23, -INF , !P0 ;  /* 0xff80000017177808 */ /* 0x000fe20004000000 */
[----:B------:R-:W-:Y:S01]  /*9940*/  VIADD R5, R29, 0xffffffd8 ;  /* 0xffffffd81d057836 */ /* 0x000fe20000000000 */
[----:B------:R-:W-:Y:S02]  /*9950*/  I2FP.F32.S32 R0, R0 ;  /* 0x0000000000007245 */ /* 0x000fe40000201400 */
[----:B------:R-:W-:Y:S02]  /*9960*/  ISETP.GE.AND P0, PT, R3, R228, PT ;  /* 0x000000e40300720c */ /* 0x000fe40003f06270 */
[----:B------:R-:W-:Y:S02]  /*9970*/  FSEL R21, R13, -INF , !P6 ;  /* 0xff8000000d157808 */ /* 0x000fe40007000000 */
[----:B------:R-:W-:Y:S01]  /*9980*/  ISETP.GT.AND P6, PT, R32, R2, PT ;  /* 0x000000022000720c */ /* 0x000fe20003fc4270 */
[----:B------:R-:W-:Y:S01]  /*9990*/  FFMA.FTZ R138, R0, -UR5, R185 ;  /* 0x80000005008a7c23 */ /* 0x000fe200080100b9 */
[----:B------:R-:W-:Y:S01]  /*99a0*/  FSEL R21, R21, -INF , !P0 ;  /* 0xff80000015157808 */ /* 0x000fe20004000000 */
[----:B------:R-:W-:Y:S01]  /*99b0*/  VIADD R0, R29, 0xffffffd9 ;  /* 0xffffffd91d007836 */ /* 0x000fe20000000000 */
[----:B------:R-:W-:-:S02]  /*99c0*/  ISETP.GE.AND P0, PT, R2, R228, PT ;  /* 0x000000e40200720c */ /* 0x000fc40003f06270 */
[----:B------:R-:W-:Y:S02]  /*99d0*/  FSEL R20, R20, -INF , !P6 ;  /* 0xff80000014147808 */ /* 0x000fe40007000000 */
[----:B------:R-:W-:Y:S02]  /*99e0*/  ISETP.GT.AND P6, PT, R32, R5, PT ;  /* 0x000000052000720c */ /* 0x000fe40003fc4270 */
[----:B------:R-:W-:Y:S01]  /*99f0*/  FSEL R20, R20, -INF , !P0 ;  /* 0xff80000014147808 */ /* 0x000fe20004000000 */
[----:B------:R-:W-:Y:S01]  /*9a00*/  VIADD R31, R31, -UR25 ;  /* 0x800000191f1f7c36 */ /* 0x000fe20008000000 */
[----:B------:R-:W-:Y:S02]  /*9a10*/  ISETP.GE.AND P0, PT, R5, R228, PT ;  /* 0x000000e40500720c */ /* 0x000fe40003f06270 */
        /* <DEDUP_REMOVED lines=31> */
[----:B------:R-:W-:Y:S01]  /*9c10*/  VIADD R33, R233, -UR25 ;  /* 0x80000019e9217c36 */ /* 0x000fe20008000000 */
        /* <DEDUP_REMOVED lines=32> */
[----:B------:R-:W-:Y:S01]  /*9e20*/  IMAD.IADD R13, R22, 0x1, -R176 ;  /* 0x00000001160d7824 */ /* 0x000fe200078e0ab0 */
[----:B------:R-:W-:Y:S02]  /*9e30*/  ISETP.GE.AND P0, PT, R5, R204, PT ;  /* 0x000000cc0500720c */ /* 0x000fe40003f06270 */
[----:B------:R-:W-:Y:S02]  /*9e40*/  FSEL R139, R184, -INF , !P6 ;  /* 0xff800000b88b7808 */ /* 0x000fe40007000000 */
[----:B------:R-:W-:Y:S01]  /*9e50*/  ISETP.GT.AND P6, PT, R33, R0, PT ;  /* 0x000000002100720c */ /* 0x000fe20003fc4270 */
[----:B------:R-:W-:Y:S01]  /*9e60*/  VIADD R35, R22, -UR25 ;  /* 0x8000001916237c36 */ /* 0x000fe20008000000 */
[----:B------:R-:W-:Y:S02]  /*9e70*/  FSEL R139, R139, -INF , !P0 ;  /* 0xff8000008b8b7808 */ /* 0x000fe40004000000 */
[----:B------:R-:W-:-:S02]  /*9e80*/  ISETP.GE.AND P0, PT, R0, R204, PT ;  /* 0x000000cc0000720c */ /* 0x000fc40003f06270 */
[----:B------:R-:W-:Y:S02]  /*9e90*/  FSEL R138, R138, -INF , !P6 ;  /* 0xff8000008a8a7808 */ /* 0x000fe40007000000 */
[----:B------:R-:W-:Y:S02]  /*9ea0*/  IABS R13, R13 ;  /* 0x0000000d000d7213 */ /* 0x000fe40000000000 */
[----:B------:R-:W-:Y:S02]  /*9eb0*/  FSEL R138, R138, -INF , !P0 ;  /* 0xff8000008a8a7808 */ /* 0x000fe40004000000 */
[----:B------:R-:W-:Y:S02]  /*9ec0*/  ISETP.GE.AND P6, PT, R9, R205, PT ;  /* 0x000000cd0900720c */ /* 0x000fe40003fc6270 */
[----:B------:R-:W-:Y:S01]  /*9ed0*/  ISETP.GT.AND P0, PT, R35, R9, PT ;  /* 0x000000092300720c */ /* 0x000fe20003f04270 */
[----:B------:R-:W-:-:S03]  /*9ee0*/  IMAD.MOV.U32 R9, RZ, RZ, R13 ;  /* 0x000000ffff097224 */ /* 0x000fc600078e000d */
[----:B------:R-:W-:Y:S02]  /*9ef0*/  FSEL R177, R182, -INF , !P0 ;  /* 0xff800000b6b17808 */ /* 0x000fe40004000000 */
[----:B------:R-:W-:Y:S02]  /*9f00*/  I2FP.F32.S32 R9, R9 ;  /* 0x0000000900097245 */ /* 0x000fe40000201400 */
[----:B------:R-:W-:Y:S02]  /*9f10*/  ISETP.GT.AND P0, PT, R35, R10, PT ;  /* 0x0000000a2300720c */ /* 0x000fe40003f04270 */
[----:B------:R-:W-:Y:S02]  /*9f20*/  FSEL R177, R177, -INF , !P6 ;  /* 0xff800000b1b17808 */ /* 0x000fe40007000000 */
[----:B------:R-:W-:Y:S01]  /*9f30*/  ISETP.GE.AND P6, PT, R10, R205, PT ;  /* 0x000000cd0a00720c */ /* 0x000fe20003fc6270 */
[----:B------:R-:W-:Y:S01]  /*9f40*/  FFMA.FTZ R10, R9, -UR5, R190 ;  /* 0x80000005090a7c23 */ /* 0x000fe200080100be */
[----:B------:R-:W-:Y:S01]  /*9f50*/  FSEL R176, R180, -INF , !P0 ;  /* 0xff800000b4b07808 */ /* 0x000fe20004000000 */
[----:B------:R-:W-:Y:S01]  /*9f60*/  IMAD.IADD R9, R22, 0x1, -R178 ;  /* 0x0000000116097824 */ /* 0x000fe200078e0ab2 */
[----:B------:R-:W-:-:S02]  /*9f70*/  ISETP.GT.AND P0, PT, R35, R11, PT ;  /* 0x0000000b2300720c */ /* 0x000fc40003f04270 */
[----:B------:R-:W-:Y:S02]  /*9f80*/  FSEL R176, R176, -INF , !P6 ;  /* 0xff800000b0b07808 */ /* 0x000fe40007000000 */
[----:B------:R-:W-:Y:S02]  /*9f90*/  ISETP.GE.AND P6, PT, R11, R205, PT ;  /* 0x000000cd0b00720c */ /* 0x000fe40003fc6270 */
[----:B------:R-:W-:Y:S02]  /*9fa0*/  FSEL R10, R10, -INF , !P0 ;  /* 0xff8000000a0a7808 */ /* 0x000fe40004000000 */
[----:B------:R-:W-:Y:S02]  /*9fb0*/  IABS R9, R9 ;  /* 0x0000000900097213 */ /* 0x000fe40000000000 */
[----:B------:R-:W-:-:S03]  /*9fc0*/  FSEL R178, R10, -INF , !P6 ;  /* 0xff8000000ab27808 */ /* 0x000fc60007000000 */
[----:B------:R-:W-:Y:S02]  /*9fd0*/  IMAD.MOV.U32 R10, RZ, RZ, R9 ;  /* 0x000000ffff0a7224 */ /* 0x000fe400078e0009 */
[----:B------:R-:W-:Y:S01]  /*9fe0*/  IMAD.IADD R9, R22, 0x1, -R179 ;  /* 0x0000000116097824 */ /* 0x000fe200078e0ab3 */
[----:B------:R-:W-:-:S04]  /*9ff0*/  UISETP.GT.U32.AND UP0, UPT, UR30, UR19, UPT ;  /* 0x000000131e00728c */ /* 0x000fc8000bf04070 */
[----:B------:R-:W-:Y:S02]  /*a000*/  IABS R9, R9 ;  /* 0x0000000900097213 */ /* 0x000fe40000000000 */
[----:B------:R-:W-:-:S03]  /*a010*/  I2FP.F32.S32 R10, R10 ;  /* 0x0000000a000a7245 */ /* 0x000fc60000201400 */
[----:B------:R-:W-:Y:S01]  /*a020*/  IMAD.MOV.U32 R181, RZ, RZ, R9 ;  /* 0x000000ffffb57224 */ /* 0x000fe200078e0009 */
[----:B------:R-:W-:Y:S01]  /*a030*/  FMNMX3.FTZ R9, R133, R15, R14, !PT ;  /* 0x0000000f85097276 */ /* 0x000fe2000781000e */
[----:B------:R-:W-:Y:S01]  /*a040*/  FFMA.FTZ R10, R10, -UR5, R191 ;  /* 0x800000050a0a7c23 */ /* 0x000fe200080100bf */
[----:B------:R-:W-:Y:S02]  /*a050*/  ISETP.GT.AND P0, PT, R35, R12, PT ;  /* 0x0000000c2300720c */ /* 0x000fe40003f04270 */
[----:B------:R-:W-:Y:S02]  /*a060*/  FMNMX3.FTZ R9, R9, R24, R23, !PT ;  /* 0x0000001809097276 */ /* 0x000fe40007810017 */
[----:B------:R-:W-:Y:S02]  /*a070*/  ISETP.GE.AND P6, PT, R12, R205, PT ;  /* 0x000000cd0c00720c */ /* 0x000fe40003fc6270 */
[----:B------:R-:W-:Y:S02]  /*a080*/  I2FP.F32.S32 R181, R181 ;  /* 0x000000b500b57245 */ /* 0x000fe40000201400 */
[----:B------:R-:W-:-:S02]  /*a090*/  FSEL R180, R10, -INF , !P0 ;  /* 0xff8000000ab47808 */ /* 0x000fc40004000000 */
[----:B------:R-:W-:Y:S01]  /*a0a0*/  FMNMX3.FTZ R179, R9, R21, R20, !PT ;  /* 0x0000001509b37276 */ /* 0x000fe20007810014 */
[----:B------:R-:W-:Y:S06]  /*a0b0*/  BRA.U !UP0, `(.L_x_2721) ;  /* 0x0000000108b07547 */ /* 0x000fec000b800000 */
        /* <DEDUP_REMOVED lines=19> */
[----:B------:R1:W-:Y:S04]  /*a1f0*/  @!P4 LDGSTS.E.BYPASS.LTC128B.128 [R220+0x8000], desc[UR28][R10.64] ;  /* 0x080000000adccfae */ /* 0x0003e8000b981a1c */
[----:B------:R2:W-:Y:S01]  /*a200*/  @P4 STS.128 [R220+0x8000], RZ ;  /* 0x008000ffdc004388 */ /* 0x0005e20000000c00 */
[----:B-1----:R-:W-:Y:S01]  /*a210*/  MOV R10, UR6 ;  /* 0x00000006000a7c02 */ /* 0x002fe20008000f00 */
        /* <DEDUP_REMOVED lines=22> */
.L_x_2721:
[----:B------:R-:W3:Y:S04]  /*a380*/  LDL.64 R218, [R1+0xc0] ;  /* 0x0000c00001da7983 */ /* 0x000ee80000100a00 */
[----:B------:R-:W4:Y:S04]  /*a390*/  LDL.64 R208, [R1+0xb8] ;  /* 0x0000b80001d07983 */ /* 0x000f280000100a00 */
[----:B------:R-:W5:Y:S04]  /*a3a0*/  LDL.64 R206, [R1+0x80] ;  /* 0x0000800001ce7983 */ /* 0x000f680000100a00 */
[----:B------:R-:W5:Y:S01]  /*a3b0*/  LDL.64 R200, [R1+0x78] ;  /* 0x0000780001c87983 */ /* 0x000f620000100a00 */
[----:B------:R-:W-:-:S02]  /*a3c0*/  FMNMX3.FTZ R9, R179, R19, R18, !PT ;  /* 0x00000013b3097276 */ /* 0x000fc40007810012 */
[----:B--2---:R-:W-:Y:S02]  /*a3d0*/  FSEL R12, R180, -INF , !P6 ;  /* 0xff800000b40c7808 */ /* 0x004fe40007000000 */
[----:B------:R-:W-:Y:S02]  /*a3e0*/  ISETP.GT.AND P0, PT, R35, R3, PT ;  /* 0x000000032300720c */ /* 0x000fe40003f04270 */
[----:B------:R-:W-:Y:S01]  /*a3f0*/  ISETP.GE.AND P6, PT, R3, R205, PT ;  /* 0x000000cd0300720c */ /* 0x000fe20003fc6270 */
[----:B------:R-:W-:Y:S01]  /*a400*/  FFMA.FTZ R3, R181, -UR5, R202 ;  /* 0x80000005b5037c23 */ /* 0x000fe200080100ca */
[----:B------:R-:W1:Y:S04]  /*a410*/  SHFL.BFLY PT, R10, R9, 0x2, 0x1f ;  /* 0x0c401f00090a7f89 */ /* 0x000e6800000e0000 */
[----:B------:R-:W-:-:S02]  /*a420*/  FSEL R3, R3, -INF , !P0 ;  /* 0xff80000003037808 */ /* 0x000fc40004000000 */
[----:B------:R-:W-:Y:S02]  /*a430*/  ISETP.GT.AND P0, PT, R35, R2, PT ;  /* 0x000000022300720c */ /* 0x000fe40003f04270 */
[----:B------:R-:W-:Y:S02]  /*a440*/  FSEL R199, R3, -INF , !P6 ;  /* 0xff80000003c77808 */ /* 0x000fe40007000000 */
[----:B------:R-:W-:Y:S02]  /*a450*/  ISETP.GE.AND P6, PT, R2, R205, PT ;  /* 0x000000cd0200720c */ /* 0x000fe40003fc6270 */
[----:B------:R-:W-:Y:S01]  /*a460*/  FMNMX3.FTZ R2, R132, R17, R16, !PT ;  /* 0x0000001184027276 */ /* 0x000fe20007810010 */
[----:B------:R-:W-:-:S03]  /*a470*/  IMAD.IADD R7, R22, 0x1, -R7 ;  /* 0x0000000116077824 */ /* 0x000fc600078e0a07 */
[----:B------:R-:W-:Y:S01]  /*a480*/  FMNMX3.FTZ R2, R2, R34, R30, !PT ;  /* 0x0000002202027276 */ /* 0x000fe2000781001e */
[----:B------:R-:W-:-:S03]  /*a490*/  IMAD.IADD R3, R22, 0x1, -R8 ;  /* 0x0000000116037824 */ /* 0x000fc600078e0a08 */
[----:B------:R-:W-:Y:S01]  /*a4a0*/  FMNMX3.FTZ R2, R2, R28, R27, !PT ;  /* 0x0000001c02027276 */ /* 0x000fe2000781001b */
[----:B------:R-:W-:Y:S01]  /*a4b0*/  IMAD.IADD R8, R22, 0x1, -R6 ;  /* 0x0000000116087824 */ /* 0x000fe200078e0a06 */
[----:B------:R-:W-:Y:S02]  /*a4c0*/  IABS R6, R7 ;  /* 0x0000000700067213 */ /* 0x000fe40000000000 */
[----:B------:R-:W-:Y:S02]  /*a4d0*/  FMNMX3.FTZ R2, R2, R26, R25, !PT ;  /* 0x0000001a02027276 */ /* 0x000fe40007810019 */
[----:B-1----:R-:W-:Y:S02]  /*a4e0*/  FMNMX.FTZ R10, R9, R10, !PT ;  /* 0x0000000a090a7209 */ /* 0x002fe40007810000 */
[----:B------:R-:W-:Y:S02]  /*a4f0*/  IABS R9, R3 ;  /* 0x0000000300097213 */ /* 0x000fe40000000000 */
[----:B------:R-:W-:-:S02]  /*a500*/  I2FP.F32.S32 R3, R6 ;  /* 0x0000000600037245 */ /* 0x000fc40000201400 */
[----:B------:R-:W1:Y:S04]  /*a510*/  SHFL.BFLY PT, R6, R2, 0x2, 0x1f ;  /* 0x0c401f0002067f89 */ /* 0x000e6800000e0000 */
[----:B------:R-:W2:Y:S01]  /*a520*/  SHFL.BFLY PT, R7, R10, 0x1, 0x1f ;  /* 0x0c201f000a077f89 */ /* 0x000ea200000e0000 */
[----:B------:R-:W-:Y:S01]  /*a530*/  FFMA.FTZ R3, R3, -UR5, R203 ;  /* 0x8000000503037c23 */ /* 0x000fe200080100cb */
[----:B------:R-:W-:Y:S02]  /*a540*/  I2FP.F32.S32 R9, R9 ;  /* 0x0000000900097245 */ /* 0x000fe40000201400 */
[----:B------:R-:W-:Y:S02]  /*a550*/  IABS R11, R8 ;  /* 0x00000008000b7213 */ /* 0x000fe40000000000 */
[----:B------:R-:W-:Y:S01]  /*a560*/  FSEL R3, R3, -INF , !P0 ;  /* 0xff80000003037808 */ /* 0x000fe20004000000 */
[----:B------:R-:W-:-:S02]  /*a570*/  FFMA.FTZ R8, R9, -UR5, R186 ;  /* 0x8000000509087c23 */ /* 0x000fc400080100ba */
[----:B------:R-:W-:Y:S01]  /*a580*/  IMAD.MOV.U32 R9, RZ, RZ, R11 ;  /* 0x000000ffff097224 */ /* 0x000fe200078e000b */
[----:B------:R-:W-:Y:S02]  /*a590*/  FSEL R180, R3, -INF , !P6 ;  /* 0xff80000003b47808 */ /* 0x000fe40007000000 */
[----:B------:R-:W-:Y:S02]  /*a5a0*/  ISETP.GT.AND P0, PT, R35, R5, PT ;  /* 0x000000052300720c */ /* 0x000fe40003f04270 */
[----:B------:R-:W-:Y:S02]  /*a5b0*/  ISETP.GE.AND P6, PT, R5, R205, PT ;  /* 0x000000cd0500720c */ /* 0x000fe40003fc6270 */
[----:B-1----:R-:W-:Y:S02]  /*a5c0*/  FMNMX.FTZ R2, R2, R6, !PT ;  /* 0x0000000602027209 */ /* 0x002fe40007810000 */
[----:B------:R-:W-:-:S03]  /*a5d0*/  I2FP.F32.S32 R9, R9 ;  /* 0x0000000900097245 */ /* 0x000fc60000201400 */
[----:B------:R-:W1:Y:S01]  /*a5e0*/  SHFL.BFLY PT, R5, R2, 0x1, 0x1f ;  /* 0x0c201f0002057f89 */ /* 0x000e6200000e0000 */
[----:B------:R-:W-:Y:S01]  /*a5f0*/  FSEL R8, R8, -INF , !P0 ;  /* 0xff80000008087808 */ /* 0x000fe20004000000 */
[----:B------:R-:W-:Y:S01]  /*a600*/  FFMA.FTZ R3, R9, -UR5, R187 ;  /* 0x8000000509037c23 */ /* 0x000fe200080100bb */
[----:B--2---:R-:W-:Y:S02]  /*a610*/  FMNMX.FTZ R221, R10, R7, !PT ;  /* 0x000000070add7209 */ /* 0x004fe40007810000 */
[----:B------:R-:W-:Y:S02]  /*a620*/  ISETP.GT.AND P0, PT, R35, R0, PT ;  /* 0x000000002300720c */ /* 0x000fe40003f04270 */
[----:B------:R-:W-:Y:S02]  /*a630*/  FSEL R179, R8, -INF , !P6 ;  /* 0xff80000008b37808 */ /* 0x000fe40007000000 */
[----:B------:R-:W-:Y:S01]  /*a640*/  ISETP.GE.AND P6, PT, R0, R205, PT ;  /* 0x000000cd0000720c */ /* 0x000fe20003fc6270 */
[----:B------:R-:W-:Y:S01]  /*a650*/  FMUL.FTZ R0, R221, UR38 ;  /* 0x00000026dd007c20 */ /* 0x000fe20008410000 */
[----:B------:R-:W-:-:S02]  /*a660*/  FSEL R6, R3, -INF , !P0 ;  /* 0xff80000003067808 */ /* 0x000fc40004000000 */
[----:B------:R-:W-:Y:S02]  /*a670*/  FSETP.NEU.FTZ.AND P0, PT, R221, -INF , PT ;  /* 0xff800000dd00780b */ /* 0x000fe40003f1d000 */
[----:B------:R-:W-:Y:S02]  /*a680*/  FMNMX3.FTZ R3, R135, R137, R136, !PT ;  /* 0x0000008987037276 */ /* 0x000fe40007810088 */
[----:B------:R-:W-:Y:S02]  /*a690*/  FSEL R0, R0, RZ, P0 ;  /* 0x000000ff00007208 */ /* 0x000fe40000000000 */
[----:B------:R-:W-:-:S03]  /*a6a0*/  FMNMX3.FTZ R3, R3, R175, R174, !PT ;  /* 0x000000af03037276 */ /* 0x000fc600078100ae */
        /* <DEDUP_REMOVED lines=8> */
[----:B------:R-:W-:Y:S02]  /*a730*/  FMNMX3.FTZ R0, R3, R173, R172, !PT ;  /* 0x000000ad03007276 */ /* 0x000fe400078100ac */
[----:B-1----:R-:W-:-:S02]  /*a740*/  FMNMX.FTZ R214, R2, R5, !PT ;  /* 0x0000000502d67209 */ /* 0x002fc40007810000 */
[----:B------:R-:W-:-:S05]  /*a750*/  FMNMX3.FTZ R2, R0, R139, R138, !PT ;  /* 0x0000008b00027276 */ /* 0x000fca000781008a */
[----:B------:R-:W1:Y:S01]  /*a760*/  SHFL.BFLY PT, R3, R2, 0x2, 0x1f ;  /* 0x0c401f0002037f89 */ /* 0x000e6200000e0000 */
[----:B------:R-:W-:Y:S01]  /*a770*/  FSEL R14, R6, -INF , !P6 ;  /* 0xff800000060e7808 */ /* 0x000fe20007000000 */
[----:B------:R-:W-:Y:S01]  /*a780*/  FMUL.FTZ R0, R214, UR38 ;  /* 0x00000026d6007c20 */ /* 0x000fe20008410000 */
[----:B------:R-:W-:Y:S02]  /*a790*/  FMNMX3.FTZ R5, R134, R177, R176, !PT ;  /* 0x000000b186057276 */ /* 0x000fe400078100b0 */
        /* <DEDUP_REMOVED lines=13> */
[----:B-1----:R-:W-:Y:S01]  /*a870*/  FMNMX.FTZ R0, R2, R3, !PT ;  /* 0x0000000302007209 */ /* 0x002fe20007810000 */
[----:B------:R-:W-:Y:S01]  /*a880*/  IMAD.U32 R2, RZ, RZ, UR37 ;  /* 0x00000025ff027e24 */ /* 0x000fe2000f8e00ff */
[----:B------:R-:W-:Y:S01]  /*a890*/  SHF.R.U32.HI R13, RZ, 0x5, R215 ;  /* 0x00000005ff0d7819 */ /* 0x000fe200000116d7 */
[----:B------:R-:W1:Y:S04]  /*a8a0*/  SHFL.BFLY PT, R10, R5, 0x2, 0x1f ;  /* 0x0c401f00050a7f89 */ /* 0x000e6800000e0000 */
[----:B------:R-:W2:Y:S01]  /*a8b0*/  SHFL.BFLY PT, R11, R0, 0x1, 0x1f ;  /* 0x0c201f00000b7f89 */ /* 0x000ea200000e0000 */
[----:B-1----:R-:W-:-:S02]  /*a8c0*/  FMNMX.FTZ R5, R5, R10, !PT ;  /* 0x0000000a05057209 */ /* 0x002fc40007810000 */
[----:B--2---:R-:W-:-:S05]  /*a8d0*/  FMNMX.FTZ R222, R0, R11, !PT ;  /* 0x0000000b00de7209 */ /* 0x004fca0007810000 */
[----:B------:R-:W-:Y:S01]  /*a8e0*/  FMUL.FTZ R0, R222, UR38 ;  /* 0x00000026de007c20 */ /* 0x000fe20008410000 */
[----:B------:R1:W-:Y:S08]  /*a8f0*/  MUFU.EX2 R27, R15 ;  /* 0x0000000f001b7308 */ /* 0x0003f00000000800 */
[----:B------:R2:W-:Y:S01]  /*a900*/  MUFU.EX2 R223, R182 ;  /* 0x000000b600df7308 */ /* 0x0005e20000000800 */
[----:B---3--:R-:W3:Y:S01]  /*a910*/  S2R R218, SR_CTAID.X ;  /* 0x0000000000da7919 */ /* 0x008ee20000002500 */
[----:B------:R-:W-:-:S05]  /*a920*/  LOP3.LUT R2, R2, UR30, R219, 0x96, !PT ;  /* 0x0000001e02027c12 */ /* 0x000fca000f8e96db */
[----:B------:R-:W-:-:S04]  /*a930*/  IMAD.WIDE.U32 R6, R2, -0x326172a9, RZ ;  /* 0xcd9e8d5702067825 */ /* 0x000fc800078e00ff */
[----:B---3--:R-:W-:-:S04]  /*a940*/  IMAD R218, R218, 0x8, R13 ;  /* 0x00000008dada7824 */ /* 0x008fc800078e020d */
[----:B------:R-:W-:-:S03]  /*a950*/  IMAD.WIDE.U32 R218, R218, -0x326172a9, RZ ;  /* 0xcd9e8d57dada7825 */ /* 0x000fc600078e00ff */
[----:B------:R-:W-:-:S05]  /*a960*/  LOP3.LUT R8, R218, UR35, R7, 0x96, !PT ;  /* 0x00000023da087c12 */ /* 0x000fca000f8e9607 */
[----:B------:R-:W-:-:S05]  /*a970*/  IMAD.WIDE.U32 R8, R8, -0x2daee0ad, RZ ;  /* 0xd2511f5308087825 */ /* 0x000fca00078e00ff */
[----:B----4-:R-:W-:Y:S02]  /*a980*/  LOP3.LUT R9, R208, UR33, R9, 0x96, !PT ;  /* 0x00000021d0097c12 */ /* 0x010fe4000f8e9609 */
[----:B-----5:R-:W-:-:S03]  /*a990*/  LOP3.LUT R2, R6, UR34, R207, 0x96, !PT ;  /* 0x0000002206027c12 */ /* 0x020fc6000f8e96cf */
[----:B------:R-:W-:Y:S02]  /*a9a0*/  IMAD.WIDE.U32 R16, R9, -0x326172a9, RZ ;  /* 0xcd9e8d5709107825 */ /* 0x000fe400078e00ff */
[----:B------:R-:W3:Y:S02]  /*a9b0*/  SHFL.BFLY PT, R9, R5, 0x1, 0x1f ;  /* 0x0c201f0005097f89 */ /* 0x000ee400000e0000 */
[----:B------:R-:W-:Y:S01]  /*a9c0*/  IMAD.WIDE.U32 R2, R2, -0x2daee0ad, RZ ;  /* 0xd2511f5302027825 */ /* 0x000fe200078e00ff */
[----:B------:R-:W-:-:S04]  /*a9d0*/  LOP3.LUT R10, R206, UR32, R17, 0x96, !PT ;  /* 0x00000020ce0a7c12 */ /* 0x000fc8000f8e9611 */
[----:B------:R-:W-:Y:S01]  /*a9e0*/  LOP3.LUT R3, R8, UR31, R3, 0x96, !PT ;  /* 0x0000001f08037c12 */ /* 0x000fe2000f8e9603 */
[----:B------:R-:W-:Y:S01]  /*a9f0*/  IMAD.WIDE.U32 R10, R10, -0x2daee0ad, RZ ;  /* 0xd2511f530a0a7825 */ /* 0x000fe200078e00ff */
[----:B------:R-:W-:Y:S02]  /*aa00*/  FSEL R13, R221, RZ, P0 ;  /* 0x000000ffdd0d7208 */ /* 0x000fe40000000000 */
[----:B------:R-:W-:Y:S02]  /*aa10*/  FSETP.NEU.FTZ.AND P0, PT, R222, -INF , PT ;  /* 0xff800000de00780b */ /* 0x000fe40003f1d000 */
[----:B------:R-:W-:Y:S01]  /*aa20*/  LOP3.LUT R8, R2, UR23, R11, 0x96, !PT ;  /* 0x0000001702087c12 */ /* 0x000fe2000f8e960b */
[----:B------:R-:W-:Y:S01]  /*aa30*/  IMAD.WIDE.U32 R2, R3, -0x326172a9, RZ ;  /* 0xcd9e8d5703027825 */ /* 0x000fe200078e00ff */
[----:B------:R-:W-:-:S04]  /*aa40*/  FSEL R0, R0, RZ, P0 ;  /* 0x000000ff00007208 */ /* 0x000fc80000000000 */
[----:B------:R-:W-:Y:S01]  /*aa50*/  LOP3.LUT R3, R16, UR26, R3, 0x96, !PT ;  /* 0x0000001a10037c12 */ /* 0x000fe2000f8e9603 */
[----:B------:R-:W-:Y:S02]  /*aa60*/  IMAD.MOV.U32 R208, RZ, RZ, R200 ;  /* 0x000000ffffd07224 */ /* 0x000fe400078e00c8 */
[--C-:B------:R-:W-:Y:S01]  /*aa70*/  FFMA.FTZ R200, R173, UR38, -R0.reuse ;  /* 0x00000026adc87c23 */ /* 0x100fe20008010800 */
[----:B------:R-:W-:Y:S02]  /*aa80*/  IMAD.MOV.U32 R209, RZ, RZ, R201 ;  /* 0x000000ffffd17224 */ /* 0x000fe400078e00c9 */
[----:B------:R-:W-:Y:S01]  /*aa90*/  FFMA.FTZ R201, R172, UR38, -R0 ;  /* 0x00000026acc97c23 */ /* 0x000fe20008010800 */
[----:B------:R-:W-:Y:S01]  /*aaa0*/  IMAD.WIDE.U32 R172, R3, -0x2daee0ad, RZ ;  /* 0xd2511f5303ac7825 */ /* 0x000fe200078e00ff */
[----:B---3--:R-:W-:-:S03]  /*aab0*/  FMNMX.FTZ R207, R5, R9, !PT ;  /* 0x0000000905cf7209 */ /* 0x008fc60007810000 */
[--C-:B------:R-:W-:Y:S01]  /*aac0*/  FFMA.FTZ R137, R137, UR38, -R0.reuse ;  /* 0x0000002689897c23 */ /* 0x100fe20008010800 */
[--C-:B------:R-:W-:Y:S01]  /*aad0*/  FFMA.FTZ R136, R136, UR38, -R0.reuse ;  /* 0x0000002688887c23 */ /* 0x100fe20008010800 */
[--C-:B------:R-:W-:Y:S01]  /*aae0*/  FFMA.FTZ R175, R175, UR38, -R0.reuse ;  /* 0x00000026afaf7c23 */ /* 0x100fe20008010800 */
[----:B------:R-:W-:Y:S01]  /*aaf0*/  LOP3.LUT R16, R10, UR16, R173, 0x96, !PT ;  /* 0x000000100a107c12 */ /* 0x000fe2000f8e96ad */
[--C-:B------:R-:W-:Y:S01]  /*ab00*/  FFMA.FTZ R11, R174, UR38, -R0.reuse ;  /* 0x00000026ae0b7c23 */ /* 0x100fe20008010800 */
[--C-:B------:R-:W-:Y:S01]  /*ab10*/  FFMA.FTZ R202, R139, UR38, -R0.reuse ;  /* 0x000000268bca7c23 */ /* 0x100fe20008010800 */
[----:B------:R-:W-:Y:S01]  /*ab20*/  FFMA.FTZ R203, R138, UR38, -R0 ;  /* 0x000000268acb7c23 */ /* 0x000fe20008010800 */
[----:B------:R-:W-:Y:S01]  /*ab30*/  IMAD.WIDE.U32 R8, R8, -0x326172a9, RZ ;  /* 0xcd9e8d5708087825 */ /* 0x000fe200078e00ff */
[----:B------:R-:W-:-:S03]  /*ab40*/  FSEL R3, R214, RZ, P6 ;  /* 0x000000ffd6037208 */ /* 0x000fc60003000000 */
[C---:B------:R-:W-:Y:S01]  /*ab50*/  FMUL.FTZ R0, R207.reuse, UR38 ;  /* 0x00000026cf007c20 */ /* 0x040fe20008410000 */
[----:B------:R-:W-:Y:S01]  /*ab60*/  FSETP.NEU.FTZ.AND P6, PT, R207, -INF , PT ;  /* 0xff800000cf00780b */ /* 0x000fe20003fdd000 */
[----:B------:R-:W-:Y:S01]  /*ab70*/  IMAD.WIDE.U32 R16, R16, -0x326172a9, RZ ;  /* 0xcd9e8d5710107825 */ /* 0x000fe200078e00ff */
[----:B-1----:R-:W-:-:S03]  /*ab80*/  LOP3.LUT R15, R2, UR17, R9, 0x96, !PT ;  /* 0x00000011020f7c12 */ /* 0x002fc6000f8e9609 */
[----:B------:R-:W-:Y:S01]  /*ab90*/  FADD.FTZ R2, R133, -R13 ;  /* 0x8000000d85027221 */ /* 0x000fe20000010000 */
[----:B------:R-:W-:Y:S02]  /*aba0*/  FSEL R0, R0, RZ, P6 ;  /* 0x000000ff00007208 */ /* 0x000fe40003000000 */
[----:B------:R-:W-:Y:S01]  /*abb0*/  LOP3.LUT R17, R8, UR15, R17, 0x96, !PT ;  /* 0x0000000f08117c12 */ /* 0x000fe2000f8e9611 */
[----:B------:R1:W-:Y:S01]  /*abc0*/  MUFU.EX2 R206, R24 ;  /* 0x0000001800ce7308 */ /* 0x0003e20000000800 */
[----:B------:R-:W-:Y:S01]  /*abd0*/  FMUL.FTZ R2, R2, UR38 ;  /* 0x0000002602027c20 */ /* 0x000fe20008410000 */
[--C-:B------:R-:W-:Y:S01]  /*abe0*/  FFMA.FTZ R13, R199, UR38, -R0.reuse ;  /* 0x00000026c70d7c23 */ /* 0x100fe20008010800 */
[--C-:B------:R-:W-:Y:S01]  /*abf0*/  FFMA.FTZ R177, R177, UR38, -R0.reuse ;  /* 0x00000026b1b17c23 */ /* 0x100fe20008010800 */
[--C-:B------:R-:W-:Y:S01]  /*ac00*/  FFMA.FTZ R176, R176, UR38, -R0.reuse ;  /* 0x00000026b0b07c23 */ /* 0x100fe20008010800 */
[--C-:B------:R-:W-:Y:S01]  /*ac10*/  FFMA.FTZ R178, R178, UR38, -R0.reuse ;  /* 0x00000026b2b27c23 */ /* 0x100fe20008010800 */
[--C-:B------:R-:W-:Y:S01]  /*ac20*/  FFMA.FTZ R12, R12, UR38, -R0.reuse ;  /* 0x000000260c0c7c23 */ /* 0x100fe20008010800 */
[--C-:B------:R-:W-:Y:S01]  /*ac30*/  FFMA.FTZ R199, R179, UR38, -R0.reuse ;  /* 0x00000026b3c77c23 */ /* 0x100fe20008010800 */
[--C-:B--2---:R-:W-:Y:S01]  /*ac40*/  FFMA.FTZ R182, R14, UR38, -R0.reuse ;  /* 0x000000260eb67c23 */ /* 0x104fe20008010800 */
[----:B------:R2:W3:Y:S01]  /*ac50*/  MUFU.EX2 R5, R2 ;  /* 0x0000000200057308 */ /* 0x0004e20000000800 */
[----:B-1----:R-:W-:Y:S01]  /*ac60*/  FFMA.FTZ R24, R180, UR38, -R0 ;  /* 0x00000026b4187c23 */ /* 0x002fe20008010800 */
[----:B------:R-:W-:-:S04]  /*ac70*/  LOP3.LUT R0, R17, 0xffff, RZ, 0xc0, !PT ;  /* 0x0000ffff11007812 */ /* 0x000fc800078ec0ff */
[----:B------:R-:W-:Y:S02]  /*ac80*/  SHF.R.U32.HI R0, RZ, 0x8, R0 ;  /* 0x00000008ff007819 */ /* 0x000fe40000011600 */
[----:B--2---:R-:W-:Y:S02]  /*ac90*/  LOP3.LUT R2, R17, 0xff, RZ, 0xc0, !PT ;  /* 0x000000ff11027812 */ /* 0x004fe400078ec0ff */
[----:B------:R-:W-:Y:S02]  /*aca0*/  LOP3.LUT R0, R0, 0xffff, RZ, 0xc0, !PT ;  /* 0x0000ffff00007812 */ /* 0x000fe400078ec0ff */
[----:B------:R-:W-:Y:S02]  /*acb0*/  FSEL R8, R222, RZ, P0 ;  /* 0x000000ffde087208 */ /* 0x000fe40000000000 */
[----:B------:R-:W-:Y:S02]  /*acc0*/  FSEL R10, R207, RZ, P6 ;  /* 0x000000ffcf0a7208 */ /* 0x000fe40003000000 */
[----:B------:R-:W-:-:S02]  /*acd0*/  ISETP.LE.U32.AND P0, PT, R2, UR4, PT ;  /* 0x0000000402007c0c */ /* 0x000fc4000bf03070 */
[----:B------:R-:W-:Y:S01]  /*ace0*/  ISETP.LE.U32.AND P6, PT, R0, UR4, PT ;  /* 0x0000000400007c0c */ /* 0x000fe2000bfc3070 */
[----:B------:R-:W-:Y:S01]  /*acf0*/  FADD.FTZ R0, R132, -R3 ;  /* 0x8000000384007221 */ /* 0x000fe20000010000 */
[----:B---3--:R-:W-:-:S03]  /*ad00*/  FFMA.FTZ R25, R230, R5, R27 ;  /* 0x00000005e6197223 */ /* 0x008fc6000001001b */
[----:B------:R-:W-:Y:S01]  /*ad10*/  FMUL.FTZ R0, R0, UR38 ;  /* 0x0000002600007c20 */ /* 0x000fe20008410000 */
[----:B------:R-:W-:Y:S01]  /*ad20*/  F2FP.F16.F32.PACK_AB R27, R223, R27 ;  /* 0x0000001bdf1b723e */ /* 0x000fe200000000ff */
[----:B------:R-:W-:Y:S03]  /*ad30*/  MUFU.EX2 R34, R181 ;  /* 0x000000b500227308 */ /* 0x000fe60000000800 */
[----:B------:R-:W-:Y:S01]  /*ad40*/  PRMT R26, R27, 0x7632, R26 ;  /* 0x000076321b1a7816 */ /* 0x000fe2000000001a */
[----:B------:R-:W-:-:S04]  /*ad50*/  @!P0 HADD2 R30, -R27.H0_H0, -RZ.H0_H0 ;  /* 0xa00000ff1b1e8230 */ /* 0x000fc80000000900 */
[----:B------:R1:W2:Y:S01]  /*ad60*/  MUFU.EX2 R3, R0 ;  /* 0x0000000000037308 */ /* 0x0002a20000000800 */
[----:B------:R-:W-:-:S07]  /*ad70*/  PRMT R219, R27, 0x5410, R26 ;  /* 0x000054101bdb7816 */ /* 0x000fce000000001a */
[----:B------:R-:W3:Y:S01]  /*ad80*/  MUFU.EX2 R183, R183 ;  /* 0x000000b700b77308 */ /* 0x000ee20000000800 */
[----:B------:R-:W-:Y:S02]  /*ad90*/  @!P0 PRMT R27, R30, 0x5410, RZ ;  /* 0x000054101e1b8816 */ /* 0x000fe400000000ff */
[----:B-1----:R-:W-:-:S04]  /*ada0*/  PRMT R0, R17, 0x7632, R0 ;  /* 0x0000763211007816 */ /* 0x002fc80000000000 */
[----:B------:R-:W-:Y:S01]  /*adb0*/  LOP3.LUT R0, R0, 0xff, RZ, 0xc0, !PT ;  /* 0x000000ff00007812 */ /* 0x000fe200078ec0ff */
[----:B------:R-:W-:-:S03]  /*adc0*/  @!P6 HADD2 R28, -R26.H0_H0, -RZ.H0_H0 ;  /* 0xa00000ff1a1ce230 */ /* 0x000fc60000000900 */
[----:B------:R-:W-:Y:S02]  /*add0*/  ISETP.LE.U32.AND P0, PT, R0, UR4, PT ;  /* 0x0000000400007c0c */ /* 0x000fe4000bf03070 */
[----:B------:R-:W-:Y:S02]  /*ade0*/  SHF.R.U32.HI R0, RZ, 0x18, R17 ;  /* 0x00000018ff007819 */ /* 0x000fe40000011611 */
[----:B------:R-:W-:Y:S01]  /*adf0*/  @!P6 PRMT R26, R28, 0x5410, RZ ;  /* 0x000054101c1ae816 */ /* 0x000fe200000000ff */
[----:B--2---:R-:W-:Y:S01]  /*ae00*/  FFMA.FTZ R9, R224, R3, R34 ;  /* 0x00000003e0097223 */ /* 0x004fe20000010022 */
[----:B------:R-:W-:Y:S02]  /*ae10*/  ISETP.LE.U32.AND P6, PT, R0, UR4, PT ;  /* 0x0000000400007c0c */ /* 0x000fe4000bfc3070 */
[----:B---3--:R-:W-:Y:S01]  /*ae20*/  F2FP.F16.F32.PACK_AB R34, R183, R34 ;  /* 0x00000022b722723e */ /* 0x008fe200000000ff */
[----:B------:R-:W-:-:S03]  /*ae30*/  IMAD.MOV.U32 R0, RZ, RZ, R16 ;  /* 0x000000ffff007224 */ /* 0x000fc600078e0010 */
[----:B------:R-:W-:Y:S01]  /*ae40*/  PRMT R30, R34, 0x7632, R30 ;  /* 0x00007632221e7816 */ /* 0x000fe2000000001e */
[----:B------:R-:W-:Y:S01]  /*ae50*/  @!P0 HADD2 R133, -R34.H0_H0, -RZ.H0_H0 ;  /* 0xa00000ff22858230 */ /* 0x000fe20000000900 */
[----:B------:R-:W-:Y:S01]  /*ae60*/  LOP3.LUT R0, R0, 0xff, RZ, 0xc0, !PT ;  /* 0x000000ff00007812 */ /* 0x000fe200078ec0ff */
[----:B------:R-:W-:Y:S01]  /*ae70*/  FADD.FTZ R2, R135, -R8 ;  /* 0x8000000887027221 */ /* 0x000fe20000010000 */
[----:B------:R-:W-:Y:S01]  /*ae80*/  PRMT R218, R34, 0x5410, R30 ;  /* 0x0000541022da7816 */ /* 0x000fe2000000001e */
[----:B------:R-:W-:Y:S01]  /*ae90*/  FADD.FTZ R8, R134, -R10 ;  /* 0x8000000a86087221 */ /* 0x000fe20000010000 */
[----:B------:R-:W-:Y:S01]  /*aea0*/  @!P0 PRMT R34, R133, 0x5410, RZ ;  /* 0x0000541085228816 */ /* 0x000fe200000000ff */
[----:B------:R-:W-:Y:S01]  /*aeb0*/  @!P6 HADD2 R132, -R30.H0_H0, -RZ.H0_H0 ;  /* 0xa00000ff1e84e230 */ /* 0x000fe20000000900 */
[----:B------:R-:W-:Y:S02]  /*aec0*/  ISETP.LE.U32.AND P0, PT, R0, UR4, PT ;  /* 0x0000000400007c0c */ /* 0x000fe4000bf03070 */
[----:B------:R-:W-:Y:S01]  /*aed0*/  PRMT R0, R16, 0x7771, RZ ;  /* 0x0000777110007816 */ /* 0x000fe200000000ff */
[----:B------:R-:W-:Y:S01]  /*aee0*/  FMUL.FTZ R2, R2, UR38 ;  /* 0x0000002602027c20 */ /* 0x000fe20008410000 */
[----:B------:R-:W-:Y:S01]  /*aef0*/  FMUL.FTZ R8, R8, UR38 ;  /* 0x0000002608087c20 */ /* 0x000fe20008410000 */
[----:B------:R-:W-:-:S02]  /*af00*/  @!P6 PRMT R30, R132, 0x5410, RZ ;  /* 0x00005410841ee816 */ /* 0x000fc400000000ff */
[----:B------:R-:W-:Y:S02]  /*af10*/  ISETP.GT.U32.AND P6, PT, R0, UR4, PT ;  /* 0x0000000400007c0c */ /* 0x000fe4000bfc4070 */
[----:B------:R-:W1:Y:S08]  /*af20*/  MUFU.EX2 R0, R8 ;  /* 0x0000000800007308 */ /* 0x000e700000000800 */
[----:B------:R-:W2:Y:S01]  /*af30*/  MUFU.EX2 R2, R2 ;  /* 0x0000000200027308 */ /* 0x000ea20000000800 */
[-C--:B------:R-:W-:Y:S01]  /*af40*/  FMUL.FTZ R237, R65, R5.reuse ;  /* 0x0000000541ed7220 */ /* 0x080fe20000410000 */
[-C--:B------:R-:W-:Y:S01]  /*af50*/  FMUL.FTZ R65, R80, R5.reuse ;  /* 0x0000000550417220 */ /* 0x080fe20000410000 */
[----:B------:R-:W-:Y:S01]  /*af60*/  FMUL.FTZ R81, R81, R5 ;  /* 0x0000000551517220 */ /* 0x000fe20000410000 */
[----:B------:R-:W-:Y:S01]  /*af70*/  FMUL.FTZ R80, R118, R3 ;  /* 0x0000000376507220 */ /* 0x000fe20000410000 */
[-C--:B------:R-:W-:Y:S01]  /*af80*/  FMUL.FTZ R248, R68, R5.reuse ;  /* 0x0000000544f87220 */ /* 0x080fe20000410000 */
[----:B------:R-:W-:Y:S01]  /*af90*/  FMUL.FTZ R249, R69, R5 ;  /* 0x0000000545f97220 */ /* 0x000fe20000410000 */
[-C--:B------:R-:W-:Y:S01]  /*afa0*/  FMUL.FTZ R68, R102, R3.reuse ;  /* 0x0000000366447220 */ /* 0x080fe20000410000 */
[----:B------:R-:W-:Y:S01]  /*afb0*/  FMUL.FTZ R69, R103, R3 ;  /* 0x0000000367457220 */ /* 0x000fe20000410000 */
[-C--:B-1----:R-:W-:Y:S01]  /*afc0*/  FMUL.FTZ R102, R62, R0.reuse ;  /* 0x000000003e667220 */ /* 0x082fe20000410000 */
[----:B------:R-:W-:Y:S01]  /*afd0*/  FMUL.FTZ R103, R63, R0 ;  /* 0x000000003f677220 */ /* 0x000fe20000410000 */
[----:B------:R-:W-:-:S02]  /*afe0*/  IMAD.MOV.U32 R63, RZ, RZ, R80 ;  /* 0x000000ffff3f7224 */ /* 0x000fc400078e0050 */
[----:B------:R-:W-:Y:S02]  /*aff0*/  IMAD.MOV.U32 R62, RZ, RZ, R81 ;  /* 0x000000ffff3e7224 */ /* 0x000fe400078e0051 */
[-C--:B--2---:R-:W-:Y:S01]  /*b000*/  FMUL.FTZ R80, R56, R2.reuse ;  /* 0x0000000238507220 */ /* 0x084fe20000410000 */
[----:B------:R-:W-:Y:S02]  /*b010*/  FMUL.FTZ R81, R57, R2 ;  /* 0x0000000239517220 */ /* 0x000fe40000410000 */
[----:B------:R-:W2:Y:S01]  /*b020*/  LDL.64 R56, [R1+0x88] ;  /* 0x0000880001387983 */ /* 0x000ea20000100a00 */
[----:B------:R-:W1:Y:S08]  /*b030*/  MUFU.EX2 R184, R184 ;  /* 0x000000b800b87308 */ /* 0x000e700000000800 */
[----:B------:R-:W3:Y:S08]  /*b040*/  MUFU.EX2 R137, R137 ;  /* 0x0000008900897308 */ /* 0x000ef00000000800 */
[----:B------:R-:W4:Y:S01]  /*b050*/  MUFU.EX2 R136, R136 ;  /* 0x0000008800887308 */ /* 0x000f220000000800 */
[----:B-1----:R-:W-:-:S07]  /*b060*/  F2FP.F16.F32.PACK_AB R8, R184, R206 ;  /* 0x000000ceb808723e */ /* 0x002fce00000000ff */
[----:B------:R-:W1:Y:S01]  /*b070*/  MUFU.EX2 R177, R177 ;  /* 0x000000b100b17308 */ /* 0x000e620000000800 */
[----:B------:R-:W-:-:S07]  /*b080*/  FADD.FTZ R10, R183, R9 ;  /* 0x00000009b70a7221 */ /* 0x000fce0000010000 */
[----:B------:R-:W5:Y:S01]  /*b090*/  MUFU.EX2 R176, R176 ;  /* 0x000000b000b07308 */ /* 0x000f620000000800 */
[C---:B------:R-:W-:Y:S02]  /*b0a0*/  PRMT R174, R8.reuse, 0x7610, R174 ;  /* 0x0000761008ae7816 */ /* 0x040fe400000000ae */
[----:B------:R-:W-:Y:S01]  /*b0b0*/  PRMT R173, R8, 0x7632, R173 ;  /* 0x0000763208ad7816 */ /* 0x000fe200000000ad */
[----:B---3--:R-:W-:-:S04]  /*b0c0*/  FFMA.FTZ R8, R211, R2, R137 ;  /* 0x00000002d3087223 */ /* 0x008fc80000010089 */
[----:B------:R-:W3:Y:S01]  /*b0d0*/  MUFU.EX2 R9, R186 ;  /* 0x000000ba00097308 */ /* 0x000ee20000000800 */
[----:B----4-:R-:W-:Y:S01]  /*b0e0*/  FADD.FTZ R135, R136, R8 ;  /* 0x0000000888877221 */ /* 0x010fe20000010000 */
[----:B-1----:R-:W-:-:S06]  /*b0f0*/  FFMA.FTZ R8, R210, R0, R177 ;  /* 0x00000000d2087223 */ /* 0x002fcc00000100b1 */
[----:B------:R-:W1:Y:S01]  /*b100*/  MUFU.EX2 R185, R185 ;  /* 0x000000b900b97308 */ /* 0x000e620000000800 */
[----:B------:R-:W-:Y:S02]  /*b110*/  @!P0 HADD2 R138, -R174.H0_H0, -RZ.H0_H0 ;  /* 0xa00000ffae8a8230 */ /* 0x000fe40000000900 */
[----:B-----5:R-:W-:Y:S01]  /*b120*/  FADD.FTZ R133, R176, R8 ;  /* 0x00000008b0857221 */ /* 0x020fe20000010000 */
[----:B------:R-:W-:Y:S01]  /*b130*/  PRMT R8, R16, 0x7772, RZ ;  /* 0x0000777210087816 */ /* 0x000fe200000000ff */
[----:B------:R-:W-:Y:S01]  /*b140*/  IMAD.WIDE.U32 R14, R15, -0x2daee0ad, RZ ;  /* 0xd2511f530f0e7825 */ /* 0x000fe200078e00ff */
[----:B------:R-:W-:-:S03]  /*b150*/  PRMT R181, R174, 0x5410, R173 ;  /* 0x00005410aeb57816 */ /* 0x000fc600000000ad */
[----:B------:R-:W-:Y:S01]  /*b160*/  @P6 HADD2 R134, -R173.H0_H0, -RZ.H0_H0 ;  /* 0xa00000ffad866230 */ /* 0x000fe20000000900 */
[----:B------:R-:W-:Y:S02]  /*b170*/  @!P0 PRMT R174, R138, 0x5410, RZ ;  /* 0x000054108aae8816 */ /* 0x000fe400000000ff */
[----:B------:R-:W-:Y:S02]  /*b180*/  ISETP.GT.U32.AND P0, PT, R8, UR4, PT ;  /* 0x0000000408007c0c */ /* 0x000fe4000bf04070 */
[----:B------:R-:W-:Y:S01]  /*b190*/  PRMT R8, R16, 0x7773, RZ ;  /* 0x0000777310087816 */ /* 0x000fe200000000ff */
[----:B------:R-:W4:Y:S01]  /*b1a0*/  MUFU.EX2 R175, R175 ;  /* 0x000000af00af7308 */ /* 0x000f220000000800 */
[----:B------:R-:W-:Y:S01]  /*b1b0*/  LOP3.LUT R28, R172, UR7, R15, 0x96, !PT ;  /* 0x00000007ac1c7c12 */ /* 0x000fe2000f8e960f */
[----:B---3--:R-:W-:Y:S01]  /*b1c0*/  FADD.FTZ R180, R9, R10 ;  /* 0x0000000a09b47221 */ /* 0x008fe20000010000 */
[----:B------:R-:W-:Y:S02]  /*b1d0*/  @P6 PRMT R173, R134, 0x5410, RZ ;  /* 0x0000541086ad6816 */ /* 0x000fe400000000ff */
[----:B-1----:R-:W-:-:S02]  /*b1e0*/  F2FP.F16.F32.PACK_AB R9, R185, R9 ;  /* 0x00000009b909723e */ /* 0x002fc400000000ff */
[----:B------:R-:W-:Y:S01]  /*b1f0*/  ISETP.GT.U32.AND P6, PT, R8, UR4, PT ;  /* 0x0000000408007c0c */ /* 0x000fe2000bfc4070 */
[----:B------:R-:W1:Y:S01]  /*b200*/  MUFU.EX2 R11, R11 ;  /* 0x0000000b000b7308 */ /* 0x000e620000000800 */
[----:B------:R-:W-:Y:S02]  /*b210*/  LOP3.LUT R8, R28, 0xffff, RZ, 0xc0, !PT ;  /* 0x0000ffff1c087812 */ /* 0x000fe400078ec0ff */
[----:B------:R-:W-:Y:S02]  /*b220*/  PRMT R172, R9, 0x7610, R172 ;  /* 0x0000761009ac7816 */ /* 0x000fe400000000ac */
[----:B------:R-:W-:-:S03]  /*b230*/  SHF.R.U32.HI R10, RZ, 0x8, R8 ;  /* 0x00000008ff0a7819 */ /* 0x000fc60000011608 */
[----:B------:R3:W5:Y:S01]  /*b240*/  MUFU.EX2 R134, R178 ;  /* 0x000000b200867308 */ /* 0x0007620000000800 */
[----:B------:R-:W-:Y:S01]  /*b250*/  @P0 HADD2 R194, -R172.H0_H0, -RZ.H0_H0 ;  /* 0xa00000ffacc20230 */ /* 0x000fe20000000900 */
[----:B------:R-:W-:Y:S02]  /*b260*/  PRMT R139, R9, 0x7632, R139 ;  /* 0x00007632098b7816 */ /* 0x000fe4000000008b */
[----:B------:R-:W-:-:S04]  /*b270*/  LOP3.LUT R9, R10, 0xffff, RZ, 0xc0, !PT ;  /* 0x0000ffff0a097812 */ /* 0x000fc800078ec0ff */
[----:B------:R-:W5:Y:S08]  /*b280*/  MUFU.EX2 R8, R12 ;  /* 0x0000000c00087308 */ /* 0x000f700000000800 */
[----:B------:R-:W-:Y:S01]  /*b290*/  MUFU.EX2 R187, R187 ;  /* 0x000000bb00bb7308 */ /* 0x000fe20000000800 */
[----:B---3--:R-:W-:Y:S02]  /*b2a0*/  PRMT R178, R172, 0x5410, R139 ;  /* 0x00005410acb27816 */ /* 0x008fe4000000008b */
[----:B------:R-:W-:-:S05]  /*b2b0*/  @P0 PRMT R172, R194, 0x5410, RZ ;  /* 0x00005410c2ac0816 */ /* 0x000fca00000000ff */
[----:B------:R-:W3:Y:S01]  /*b2c0*/  MUFU.EX2 R190, R190 ;  /* 0x000000be00be7308 */ /* 0x000ee20000000800 */
[----:B------:R-:W-:Y:S01]  /*b2d0*/  ISETP.LE.U32.AND P0, PT, R9, UR4, PT ;  /* 0x0000000409007c0c */ /* 0x000fe2000bf03070 */
[----:B----4-:R-:W-:Y:S01]  /*b2e0*/  FADD.FTZ R9, R175, R135 ;  /* 0x00000087af097221 */ /* 0x010fe20000010000 */
[----:B------:R-:W-:Y:S01]  /*b2f0*/  F2FP.F16.F32.PACK_AB R179, R176, R177 ;  /* 0x000000b1b0b3723e */ /* 0x000fe200000000ff */
[----:B------:R-:W-:Y:S01]  /*b300*/  @P6 HADD2 R193, -R139.H0_H0, -RZ.H0_H0 ;  /* 0xa00000ff8bc16230 */ /* 0x000fe20000000900 */
[C---:B-1----:R-:W-:Y:S01]  /*b310*/  F2FP.F16.F32.PACK_AB R176, R11.reuse, R175 ;  /* 0x000000af0bb0723e */ /* 0x042fe200000000ff */
[----:B------:R-:W-:Y:S01]  /*b320*/  FADD.FTZ R177, R11, R9 ;  /* 0x000000090bb17221 */ /* 0x000fe20000010000 */
[----:B------:R-:W-:Y:S01]  /*b330*/  LOP3.LUT R9, R28, 0xff, RZ, 0xc0, !PT ;  /* 0x000000ff1c097812 */ /* 0x000fe200078ec0ff */
[----:B-----5:R-:W-:Y:S01]  /*b340*/  FADD.FTZ R11, R134, R133 ;  /* 0x00000085860b7221 */ /* 0x020fe20000010000 */
[----:B------:R-:W-:Y:S02]  /*b350*/  @P6 PRMT R139, R193, 0x5410, RZ ;  /* 0x00005410c18b6816 */ /* 0x000fe400000000ff */
[----:B------:R-:W-:Y:S01]  /*b360*/  ISETP.LE.U32.AND P6, PT, R9, UR4, PT ;  /* 0x0000000409007c0c */ /* 0x000fe2000bfc3070 */
[C---:B------:R-:W-:Y:S01]  /*b370*/  FADD.FTZ R11, R8.reuse, R11 ;  /* 0x0000000b080b7221 */ /* 0x040fe20000010000 */
[----:B------:R-:W-:Y:S01]  /*b380*/  F2FP.F16.F32.PACK_AB R134, R8, R134 ;  /* 0x000000860886723e */ /* 0x000fe200000000ff */
[----:B------:R-:W1:Y:S01]  /*b390*/  MUFU.EX2 R9, R13 ;  /* 0x0000000d00097308 */ /* 0x000e620000000800 */
[----:B---3--:R-:W-:-:S02]  /*b3a0*/  F2FP.F16.F32.PACK_AB R8, R190, R187 ;  /* 0x000000bbbe08723e */ /* 0x008fc400000000ff */
[----:B------:R-:W-:Y:S02]  /*b3b0*/  F2FP.F16.F32.PACK_AB R132, R136, R137 ;  /* 0x000000898884723e */ /* 0x000fe400000000ff */
[C---:B------:R-:W-:Y:S02]  /*b3c0*/  PRMT R138, R8.reuse, 0x7610, R138 ;  /* 0x00007610088a7816 */ /* 0x040fe4000000008a */
[----:B------:R-:W-:Y:S02]  /*b3d0*/  PRMT R137, R8, 0x7632, R137 ;  /* 0x0000763208897816 */ /* 0x000fe40000000089 */
[----:B------:R-:W3:Y:S01]  /*b3e0*/  MUFU.EX2 R8, R24 ;  /* 0x0000001800087308 */ /* 0x000ee20000000800 */
[----:B------:R-:W-:Y:S01]  /*b3f0*/  PRMT R10, R28, 0x7632, R10 ;  /* 0x000076321c0a7816 */ /* 0x000fe2000000000a */
[----:B------:R-:W-:Y:S01]  /*b400*/  @!P6 HADD2 R197, -R138.H0_H0, -RZ.H0_H0 ;  /* 0xa00000ff8ac5e230 */ /* 0x000fe20000000900 */
[----:B------:R-:W-:Y:S02]  /*b410*/  PRMT R230, R138, 0x5410, R137 ;  /* 0x000054108ae67816 */ /* 0x000fe40000000089 */
[----:B------:R-:W-:-:S03]  /*b420*/  LOP3.LUT R10, R10, 0xff, RZ, 0xc0, !PT ;  /* 0x000000ff0a0a7812 */ /* 0x000fc600078ec0ff */
[----:B------:R-:W-:Y:S01]  /*b430*/  MUFU.EX2 R188, R188 ;  /* 0x000000bc00bc7308 */ /* 0x000fe20000000800 */
[----:B------:R-:W-:-:S07]  /*b440*/  @!P6 PRMT R138, R197, 0x5410, RZ ;  /* 0x00005410c58ae816 */ /* 0x000fce00000000ff */
[----:B------:R-:W4:Y:S01]  /*b450*/  MUFU.EX2 R189, R189 ;  /* 0x000000bd00bd7308 */ /* 0x000f220000000800 */
[----:B------:R-:W-:Y:S01]  /*b460*/  ISETP.LE.U32.AND P6, PT, R10, UR4, PT ;  /* 0x000000040a007c0c */ /* 0x000fe2000bfc3070 */
[----:B-1----:R-:W-:Y:S01]  /*b470*/  FADD.FTZ R10, R9, R11 ;  /* 0x0000000b090a7221 */ /* 0x002fe20000010000 */
[----:B------:R-:W-:Y:S01]  /*b480*/  @!P0 HADD2 R196, -R137.H0_H0, -RZ.H0_H0 ;  /* 0xa00000ff89c48230 */ /* 0x000fe20000000900 */
[C---:B---3--:R-:W-:Y:S02]  /*b490*/  F2FP.F16.F32.PACK_AB R175, R8.reuse, R9 ;  /* 0x0000000908af723e */ /* 0x048fe400000000ff */
[----:B------:R-:W-:Y:S01]  /*b4a0*/  FADD.FTZ R133, R8, R10 ;  /* 0x0000000a08857221 */ /* 0x000fe20000010000 */
[----:B------:R-:W-:Y:S02]  /*b4b0*/  SHF.R.U32.HI R8, RZ, 0x18, R28 ;  /* 0x00000018ff087819 */ /* 0x000fe4000001161c */
[----:B------:R-:W-:Y:S02]  /*b4c0*/  @!P0 PRMT R137, R196, 0x5410, RZ ;  /* 0x00005410c4898816 */ /* 0x000fe400000000ff */
[----:B------:R-:W-:-:S02]  /*b4d0*/  ISETP.LE.U32.AND P0, PT, R8, UR4, PT ;  /* 0x0000000408007c0c */ /* 0x000fc4000bf03070 */
[----:B----4-:R-:W-:-:S04]  /*b4e0*/  F2FP.F16.F32.PACK_AB R8, R189, R188 ;  /* 0x000000bcbd08723e */ /* 0x010fc800000000ff */
[C---:B------:R-:W-:Y:S01]  /*b4f0*/  PRMT R136, R8.reuse, 0x7610, R136 ;  /* 0x0000761008887816 */ /* 0x040fe20000000088 */
[----:B------:R-:W-:Y:S01]  /*b500*/  FMUL.FTZ R245, R53, R5 ;  /* 0x0000000535f57220 */ /* 0x000fe20000410000 */
[----:B------:R-:W-:-:S03]  /*b510*/  PRMT R135, R8, 0x7632, R135 ;  /* 0x0000763208877816 */ /* 0x000fc60000000087 */
[----:B------:R-:W-:Y:S02]  /*b520*/  @!P6 HADD2 R53, -R136.H0_H0, -RZ.H0_H0 ;  /* 0xa00000ff8835e230 */ /* 0x000fe40000000900 */
[----:B------:R-:W-:Y:S01]  /*b530*/  FMUL.FTZ R234, R162, R3 ;  /* 0x00000003a2ea7220 */ /* 0x000fe20000410000 */
[----:B------:R-:W-:Y:S01]  /*b540*/  PRMT R224, R136, 0x5410, R135 ;  /* 0x0000541088e07816 */ /* 0x000fe20000000087 */
[----:B------:R-:W1:Y:S01]  /*b550*/  S2R R162, SR_CTAID.X ;  /* 0x0000000000a27919 */ /* 0x000e620000002500 */
[-C--:B------:R-:W-:Y:S01]  /*b560*/  FMUL.FTZ R236, R64, R5.reuse ;  /* 0x0000000540ec7220 */ /* 0x080fe20000410000 */
[----:B------:R-:W-:Y:S01]  /*b570*/  @!P6 PRMT R136, R53, 0x5410, RZ ;  /* 0x000054103588e816 */ /* 0x000fe200000000ff */
[----:B------:R-:W-:Y:S01]  /*b580*/  MUFU.EX2 R64, R195 ;  /* 0x000000c300407308 */ /* 0x000fe20000000800 */
[----:B------:R-:W-:Y:S02]  /*b590*/  IMAD.MOV.U32 R8, RZ, RZ, R208 ;  /* 0x000000ffff087224 */ /* 0x000fe400078e00d0 */
[----:B------:R-:W-:Y:S01]  /*b5a0*/  FMUL.FTZ R13, R84, R5 ;  /* 0x00000005540d7220 */ /* 0x000fe20000410000 */
[----:B------:R-:W-:-:S02]  /*b5b0*/  IMAD.MOV.U32 R9, RZ, RZ, R209 ;  /* 0x000000ffff097224 */ /* 0x000fc400078e00d1 */
        /* <DEDUP_REMOVED lines=26> */
[----:B------:R-:W-:-:S03]  /*b760*/  @!P0 HADD2 R52, -R135.H0_H0, -RZ.H0_H0 ;  /* 0xa00000ff87348230 */ /* 0x000fc60000000900 */
[----:B------:R-:W-:Y:S01]  /*b770*/  LOP3.LUT R5, R5, 0xff, RZ, 0xc0, !PT ;  /* 0x000000ff05057812 */ /* 0x000fe200078ec0ff */
[----:B------:R-:W-:-:S03]  /*b780*/  FMUL.FTZ R170, R170, R3 ;  /* 0x00000003aaaa7220 */ /* 0x000fc60000410000 */
[----:B------:R-:W-:Y:S02]  /*b790*/  ISETP.LE.U32.AND P6, PT, R5, UR4, PT ;  /* 0x0000000405007c0c */ /* 0x000fe4000bfc3070 */
        /* <DEDUP_REMOVED lines=23> */
[-C--:B---3--:R-:W-:Y:S01]  /*b910*/  FMUL.FTZ R198, R114, R3.reuse ;  /* 0x0000000372c67220 */ /* 0x088fe20000410000 */
[-C--:B------:R-:W-:Y:S01]  /*b920*/  FMUL.FTZ R11, R115, R3.reuse ;  /* 0x00000003730b7220 */ /* 0x080fe20000410000 */
[-C--:B------:R-:W-:Y:S01]  /*b930*/  FMUL.FTZ R85, R119, R3.reuse ;  /* 0x0000000377557220 */ /* 0x080fe20000410000 */
[-C--:B------:R-:W-:Y:S01]  /*b940*/  FMUL.FTZ R130, R130, R3.reuse ;  /* 0x0000000382827220 */ /* 0x080fe20000410000 */
[----:B------:R-:W-:Y:S01]  /*b950*/  FMUL.FTZ R131, R131, R3 ;  /* 0x0000000383837220 */ /* 0x000fe20000410000 */
[----:B------:R-:W-:-:S02]  /*b960*/  @!P0 PRMT R135, R52, 0x5410, RZ ;  /* 0x0000541034878816 */ /* 0x000fc400000000ff */
[----:B----4-:R-:W-:Y:S02]  /*b970*/  F2FP.F16.F32.PACK_AB R3, R64, R53 ;  /* 0x000000354003723e */ /* 0x010fe400000000ff */
[----:B------:R-:W-:Y:S01]  /*b980*/  ISETP.GT.U32.AND P0, PT, R5, UR4, PT ;  /* 0x0000000405007c0c */ /* 0x000fe2000bf04070 */
[----:B------:R-:W-:Y:S01]  /*b990*/  MUFU.EX2 R51, R191 ;  /* 0x000000bf00337308 */ /* 0x000fe20000000800 */
[----:B------:R-:W-:Y:S02]  /*b9a0*/  PRMT R118, R3, 0x7610, R118 ;  /* 0x0000761003767816 */ /* 0x000fe40000000076 */
[----:B------:R-:W-:-:S05]  /*b9b0*/  SHF.R.U32.HI R112, RZ, 0x5, R215 ;  /* 0x00000005ff707819 */ /* 0x000fca00000116d7 */
[----:B------:R-:W3:Y:S01]  /*b9c0*/  MUFU.EX2 R52, R192 ;  /* 0x000000c000347308 */ /* 0x000ee20000000800 */
[----:B------:R-:W-:Y:S01]  /*b9d0*/  PRMT R119, R3, 0x7632, R119 ;  /* 0x0000763203777816 */ /* 0x000fe20000000077 */
[----:B------:R-:W-:Y:S01]  /*b9e0*/  @!P6 HADD2 R48, -R118.H0_H0, -RZ.H0_H0 ;  /* 0xa00000ff7630e230 */ /* 0x000fe20000000900 */
[----:B------:R-:W-:Y:S01]  /*b9f0*/  PRMT R3, R14, 0x7772, RZ ;  /* 0x000077720e037816 */ /* 0x000fe200000000ff */
[----:B-1----:R-:W-:Y:S01]  /*ba00*/  IMAD R162, R162, 0x8, R112 ;  /* 0x00000008a2a27824 */ /* 0x002fe200078e0270 */
[----:B------:R-:W-:Y:S01]  /*ba10*/  PRMT R113, R118, 0x5410, R119 ;  /* 0x0000541076717816 */ /* 0x000fe20000000077 */
[----:B------:R-:W-:Y:S01]  /*ba20*/  @P0 HADD2 R38, -R119.H0_H0, -RZ.H0_H0 ;  /* 0xa00000ff77260230 */ /* 0x000fe20000000900 */
[----:B------:R-:W-:Y:S02]  /*ba30*/  @!P6 PRMT R118, R48, 0x5410, RZ ;  /* 0x000054103076e816 */ /* 0x000fe400000000ff */
[----:B------:R-:W-:Y:S01]  /*ba40*/  ISETP.GT.U32.AND P6, PT, R3, UR4, PT ;  /* 0x0000000403007c0c */ /* 0x000fe2000bfc4070 */
[----:B------:R-:W-:Y:S01]  /*ba50*/  VIADD R162, R162, 0x4 ;  /* 0x00000004a2a27836 */ /* 0x000fe20000000000 */
[----:B------:R-:W-:-:S02]  /*ba60*/  PRMT R3, R14, 0x7773, RZ ;  /* 0x000077730e037816 */ /* 0x000fc400000000ff */
[----:B------:R-:W-:Y:S01]  /*ba70*/  @P0 PRMT R119, R38, 0x5410, RZ ;  /* 0x0000541026770816 */ /* 0x000fe200000000ff */
[----:B------:R-:W-:Y:S01]  /*ba80*/  IMAD.WIDE.U32 R162, R162, -0x326172a9, RZ ;  /* 0xcd9e8d57a2a27825 */ /* 0x000fe200078e00ff */
[----:B------:R-:W-:Y:S02]  /*ba90*/  ISETP.GT.U32.AND P0, PT, R3, UR4, PT ;  /* 0x0000000403007c0c */ /* 0x000fe4000bf04070 */
[----:B---3--:R-:W-:Y:S02]  /*baa0*/  F2FP.F16.F32.PACK_AB R3, R52, R51 ;  /* 0x000000333403723e */ /* 0x008fe400000000ff */
[----:B------:R-:W-:Y:S02]  /*bab0*/  LOP3.LUT R6, R6, UR34, R9, 0x96, !PT ;  /* 0x0000002206067c12 */ /* 0x000fe4000f8e9609 */
[C---:B------:R-:W-:Y:S02]  /*bac0*/  PRMT R117, R3.reuse, 0x7610, R117 ;  /* 0x0000761003757816 */ /* 0x040fe40000000075 */
[----:B------:R-:W-:-:S02]  /*bad0*/  PRMT R116, R3, 0x7632, R116 ;  /* 0x0000763203747816 */ /* 0x000fc40000000074 */
[----:B------:R-:W-:Y:S01]  /*bae0*/  LOP3.LUT R3, R162, UR35, R7, 0x96, !PT ;  /* 0x00000023a2037c12 */ /* 0x000fe2000f8e9607 */
[-C--:B------:R-:W-:Y:S01]  /*baf0*/  FMUL.FTZ R162, R126, R0.reuse ;  /* 0x000000007ea27220 */ /* 0x080fe20000410000 */
[----:B------:R-:W-:Y:S01]  /*bb00*/  FMUL.FTZ R163, R127, R0 ;  /* 0x000000007fa37220 */ /* 0x000fe20000410000 */
[----:B------:R-:W-:Y:S02]  /*bb10*/  IMAD.MOV.U32 R126, RZ, RZ, R8 ;  /* 0x000000ffff7e7224 */ /* 0x000fe400078e0008 */
[----:B------:R-:W-:Y:S02]  /*bb20*/  IMAD.MOV.U32 R127, RZ, RZ, R9 ;  /* 0x000000ffff7f7224 */ /* 0x000fe400078e0009 */
[----:B------:R-:W-:-:S04]  /*bb30*/  IMAD.WIDE.U32 R8, R3, -0x2daee0ad, RZ ;  /* 0xd2511f5303087825 */ /* 0x000fc800078e00ff */
[----:B------:R-:W-:Y:S01]  /*bb40*/  FADD.FTZ R5, R223, R25 ;  /* 0x00000019df057221 */ /* 0x000fe20000010000 */
[----:B------:R-:W-:Y:S01]  /*bb50*/  FMUL.FTZ R82, R58, R0 ;  /* 0x000000003a527220 */ /* 0x000fe20000410000 */
[----:B------:R-:W-:-:S04]  /*bb60*/  IMAD.WIDE.U32 R6, R6, -0x2daee0ad, RZ ;  /* 0xd2511f5306067825 */ /* 0x000fc800078e00ff */
[----:B------:R-:W-:Y:S01]  /*bb70*/  FMUL.FTZ R83, R59, R0 ;  /* 0x000000003b537220 */ /* 0x000fe20000410000 */
[----:B------:R-:W-:Y:S01]  /*bb80*/  @P0 HADD2 R49, -R116.H0_H0, -RZ.H0_H0 ;  /* 0xa00000ff74310230 */ /* 0x000fe20000000900 */
[----:B------:R-:W-:Y:S01]  /*bb90*/  MOV R58, R100 ;  /* 0x00000064003a7202 */ /* 0x000fe20000000f00 */
        /* <DEDUP_REMOVED lines=63> */
[----:B--2---:R-:W-:-:S02]  /*bf90*/  LOP3.LUT R2, R56, UR33, R9, 0x96, !PT ;  /* 0x0000002138027c12 */ /* 0x004fc4000f8e9609 */
[----:B------:R-:W-:Y:S02]  /*bfa0*/  LOP3.LUT R0, R8, UR31, R7, 0x96, !PT ;  /* 0x0000001f08007c12 */ /* 0x000fe4000f8e9607 */
[----:B------:R-:W-:Y:S01]  /*bfb0*/  PRMT R112, R117, 0x5410, R116 ;  /* 0x0000541075707816 */ /* 0x000fe20000000074 */
[----:B------:R-:W-:Y:S01]  /*bfc0*/  IMAD.MOV.U32 R56, RZ, RZ, R13 ;  /* 0x000000ffff387224 */ /* 0x000fe200078e000d */
[----:B------:R-:W-:Y:S01]  /*bfd0*/  @P0 PRMT R116, R49, 0x5410, RZ ;  /* 0x0000541031740816 */ /* 0x000fe200000000ff */
[----:B------:R-:W-:Y:S01]  /*bfe0*/  IMAD.WIDE.U32 R2, R2, -0x326172a9, RZ ;  /* 0xcd9e8d5702027825 */ /* 0x000fe200078e00ff */
[----:B------:R-:W-:-:S03]  /*bff0*/  MOV R49, R12 ;  /* 0x0000000c00317202 */ /* 0x000fc60000000f00 */
[----:B------:R-:W-:Y:S01]  /*c000*/  IMAD.WIDE.U32 R12, R0, -0x326172a9, RZ ;  /* 0xcd9e8d57000c7825 */ /* 0x000fe200078e00ff */
[----:B------:R-:W-:-:S04]  /*c010*/  LOP3.LUT R3, R126, UR32, R3, 0x96, !PT ;  /* 0x000000207e037c12 */ /* 0x000fc8000f8e9603 */
[----:B------:R-:W-:Y:S01]  /*c020*/  LOP3.LUT R2, R2, UR26, R13, 0x96, !PT ;  /* 0x0000001a02027c12 */ /* 0x000fe2000f8e960d */
[----:B------:R-:W-:Y:S02]  /*c030*/  IMAD.MOV.U32 R60, RZ, RZ, R10 ;  /* 0x000000ffff3c7224 */ /* 0x000fe400078e000a */
[----:B------:R-:W-:Y:S02]  /*c040*/  IMAD.MOV.U32 R57, RZ, RZ, R11 ;  /* 0x000000ffff397224 */ /* 0x000fe400078e000b */
[----:B------:R-:W-:-:S04]  /*c050*/  IMAD.WIDE.U32 R10, R3, -0x2daee0ad, RZ ;  /* 0xd2511f53030a7825 */ /* 0x000fc800078e00ff */
[----:B------:R-:W-:-:S05]  /*c060*/  IMAD.WIDE.U32 R8, R2, -0x2daee0ad, RZ ;  /* 0xd2511f5302087825 */ /* 0x000fca00078e00ff */
[----:B------:R-:W-:Y:S01]  /*c070*/  LOP3.LUT R2, R10, UR16, R9, 0x96, !PT ;  /* 0x000000100a027c12 */ /* 0x000fe2000f8e9609 */
[----:B------:R-:W-:Y:S01]  /*c080*/  @P6 HADD2 R50, -R117.H0_H0, -RZ.H0_H0 ;  /* 0xa00000ff75326230 */ /* 0x000fe20000000900 */
[----:B------:R-:W-:-:S03]  /*c090*/  LOP3.LUT R6, R6, UR23, R11, 0x96, !PT ;  /* 0x0000001706067c12 */ /* 0x000fc6000f8e960b */
[----:B------:R-:W-:Y:S01]  /*c0a0*/  IMAD.WIDE.U32 R2, R2, -0x326172a9, RZ ;  /* 0xcd9e8d5702027825 */ /* 0x000fe200078e00ff */
[----:B------:R-:W-:Y:S02]  /*c0b0*/  @P6 PRMT R117, R50, 0x5410, RZ ;  /* 0x0000541032756816 */ /* 0x000fe400000000ff */
[----:B------:R-:W-:Y:S01]  /*c0c0*/  PRMT R0, R2, 0x7772, RZ ;  /* 0x0000777202007816 */ /* 0x000fe200000000ff */
[----:B------:R-:W-:-:S03]  /*c0d0*/  IMAD.WIDE.U32 R6, R6, -0x326172a9, RZ ;  /* 0xcd9e8d5706067825 */ /* 0x000fc600078e00ff */
[----:B------:R-:W-:Y:S02]  /*c0e0*/  ISETP.GT.U32.AND P6, PT, R0, UR4, PT ;  /* 0x0000000400007c0c */ /* 0x000fe4000bfc4070 */
[----:B------:R-:W-:Y:S02]  /*c0f0*/  PRMT R0, R2, 0x7773, RZ ;  /* 0x0000777302007816 */ /* 0x000fe400000000ff */
[----:B------:R-:W-:Y:S02]  /*c100*/  LOP3.LUT R10, R6, UR15, R3, 0x96, !PT ;  /* 0x0000000f060a7c12 */ /* 0x000fe4000f8e9603 */
[----:B------:R-:W-:Y:S02]  /*c110*/  ISETP.GT.U32.AND P0, PT, R0, UR4, PT ;  /* 0x0000000400007c0c */ /* 0x000fe4000bf04070 */
[----:B------:R-:W-:-:S04]  /*c120*/  LOP3.LUT R0, R10, 0xffff, RZ, 0xc0, !PT ;  /* 0x0000ffff0a007812 */ /* 0x000fc800078ec0ff */
[----:B------:R-:W-:Y:S01]  /*c130*/  SHF.R.U32.HI R0, RZ, 0x8, R0 ;  /* 0x00000008ff007819 */ /* 0x000fe20000011600 */
[C---:B------:R-:W-:Y:S02]  /*c140*/  @P6 HADD2 R19, -R134.reuse.H0_H0, -RZ.H0_H0 ;  /* 0xa00000ff86136230 */ /* 0x040fe40000000900 */
[----:B------:R-:W-:Y:S01]  /*c150*/  FADD.FTZ R5, R206, R5 ;  /* 0x00000005ce057221 */ /* 0x000fe20000010000 */
[----:B------:R-:W-:Y:S02]  /*c160*/  LOP3.LUT R0, R0, 0xffff, RZ, 0xc0, !PT ;  /* 0x0000ffff00007812 */ /* 0x000fe400078ec0ff */
[----:B------:R-:W-:Y:S01]  /*c170*/  PRMT R206, R134, 0x7610, R206 ;  /* 0x0000761086ce7816 */ /* 0x000fe200000000ce */
[----:B------:R-:W-:Y:S01]  /*c180*/  @P0 HADD2 R18, -R134.H1_H1, -RZ.H0_H0 ;  /* 0xa00000ff86120230 */ /* 0x000fe20000000d00 */
[----:B------:R-:W-:Y:S01]  /*c190*/  @P6 PRMT R206, R19, 0x5410, RZ ;  /* 0x0000541013ce6816 */ /* 0x000fe200000000ff */
[----:B------:R-:W-:Y:S01]  /*c1a0*/  FADD.FTZ R5, R184, R5 ;  /* 0x00000005b8057221 */ /* 0x000fe20000010000 */
[----:B------:R-:W-:-:S02]  /*c1b0*/  ISETP.LE.U32.AND P6, PT, R0, UR4, PT ;  /* 0x0000000400007c0c */ /* 0x000fc4000bfc3070 */
[----:B------:R-:W-:Y:S02]  /*c1c0*/  LOP3.LUT R0, R10, 0xff, RZ, 0xc0, !PT ;  /* 0x000000ff0a007812 */ /* 0x000fe400078ec0ff */
[----:B------:R-:W-:Y:S01]  /*c1d0*/  PRMT R195, R134, 0x7632, R195 ;  /* 0x0000763286c37816 */ /* 0x000fe200000000c3 */
[----:B------:R-:W-:Y:S01]  /*c1e0*/  FADD.FTZ R9, R187, R5 ;  /* 0x00000005bb097221 */ /* 0x000fe20000010000 */
[----:B------:R-:W-:Y:S02]  /*c1f0*/  @P0 PRMT R195, R18, 0x5410, RZ ;  /* 0x0000541012c30816 */ /* 0x000fe400000000ff */
[----:B------:R-:W-:Y:S02]  /*c200*/  ISETP.LE.U32.AND P0, PT, R0, UR4, PT ;  /* 0x0000000400007c0c */ /* 0x000fe4000bf03070 */
[----:B------:R-:W-:Y:S01]  /*c210*/  LOP3.LUT R5, R12, UR17, R7, 0x96, !PT ;  /* 0x000000110c057c12 */ /* 0x000fe2000f8e9607 */
[----:B------:R-:W-:Y:S02]  /*c220*/  IMAD.MOV.U32 R126, RZ, RZ, R63 ;  /* 0x000000ffff7e7224 */ /* 0x000fe400078e003f */
[----:B------:R-:W-:-:S02]  /*c230*/  IMAD.MOV.U32 R63, RZ, RZ, R25 ;  /* 0x000000ffff3f7224 */ /* 0x000fc400078e0019 */
[----:B------:R-:W-:Y:S02]  /*c240*/  IMAD.MOV.U32 R50, RZ, RZ, R24 ;  /* 0x000000ffff327224 */ /* 0x000fe400078e0018 */
[----:B------:R-:W-:Y:S01]  /*c250*/  IMAD.WIDE.U32 R24, R5, -0x2daee0ad, RZ ;  /* 0xd2511f5305187825 */ /* 0x000fe200078e00ff */
[C---:B------:R-:W-:Y:S01]  /*c260*/  PRMT R11, R132.reuse, 0x7610, R11 ;  /* 0x00007610840b7816 */ /* 0x040fe2000000000b */
[----:B------:R-:W-:Y:S01]  /*c270*/  MUFU.EX2 R7, R200 ;  /* 0x000000c800077308 */ /* 0x000fe20000000800 */
[----:B------:R-:W-:Y:S02]  /*c280*/  PRMT R12, R132, 0x7632, R12 ;  /* 0x00007632840c7816 */ /* 0x000fe4000000000c */
[----:B------:R-:W-:Y:S01]  /*c290*/  LOP3.LUT R25, R8, UR7, R25, 0x96, !PT ;  /* 0x0000000708197c12 */ /* 0x000fe2000f8e9619 */
[----:B------:R-:W-:Y:S01]  /*c2a0*/  @!P0 HADD2 R21, -R11.H0_H0, -RZ.H0_H0 ;  /* 0xa00000ff0b158230 */ /* 0x000fe20000000900 */
[----:B------:R-:W-:Y:S02]  /*c2b0*/  PRMT R41, R11, 0x5410, R12 ;  /* 0x000054100b297816 */ /* 0x000fe4000000000c */
[----:B------:R-:W-:Y:S01]  /*c2c0*/  LOP3.LUT R0, R25, 0xff, RZ, 0xc0, !PT ;  /* 0x000000ff19007812 */ /* 0x000fe200078ec0ff */
[----:B------:R-:W1:Y:S01]  /*c2d0*/  MUFU.EX2 R8, R201 ;  /* 0x000000c900087308 */ /* 0x000e620000000800 */
[----:B------:R-:W-:-:S02]  /*c2e0*/  @!P0 PRMT R11, R21, 0x5410, RZ ;  /* 0x00005410150b8816 */ /* 0x000fc400000000ff */
[----:B------:R-:W-:Y:S01]  /*c2f0*/  ISETP.LE.U32.AND P0, PT, R0, UR4, PT ;  /* 0x0000000400007c0c */ /* 0x000fe2000bf03070 */
[----:B------:R-:W-:Y:S02]  /*c300*/  IMAD.MOV.U32 R0, RZ, RZ, R2 ;  /* 0x000000ffff007224 */ /* 0x000fe400078e0002 */
[----:B------:R-:W-:-:S03]  /*c310*/  @!P6 HADD2 R20, -R12.H0_H0, -RZ.H0_H0 ;  /* 0xa00000ff0c14e230 */ /* 0x000fc60000000900 */
[----:B------:R-:W-:Y:S02]  /*c320*/  LOP3.LUT R0, R0, 0xff, RZ, 0xc0, !PT ;  /* 0x000000ff00007812 */ /* 0x000fe400078ec0ff */
[----:B------:R-:W-:Y:S02]  /*c330*/  @!P6 PRMT R12, R20, 0x5410, RZ ;  /* 0x00005410140ce816 */ /* 0x000fe400000000ff */
[----:B------:R-:W-:Y:S02]  /*c340*/  ISETP.LE.U32.AND P6, PT, R0, UR4, PT ;  /* 0x0000000400007c0c */ /* 0x000fe4000bfc3070 */
[----:B------:R-:W-:Y:S02]  /*c350*/  LOP3.LUT R0, R25, 0xffff, RZ, 0xc0, !PT ;  /* 0x0000ffff19007812 */ /* 0x000fe400078ec0ff */
[----:B-1----:R-:W-:Y:S02]  /*c360*/  F2FP.F16.F32.PACK_AB R38, R8, R7 ;  /* 0x000000070826723e */ /* 0x002fe400000000ff */
[----:B------:R-:W-:-:S03]  /*c370*/  SHF.R.U32.HI R0, RZ, 0x8, R0 ;  /* 0x00000008ff007819 */ /* 0x000fc60000011600 */
[----:B------:R-:W-:Y:S01]  /*c380*/  @!P0 HADD2 R23, -R38.H0_H0, -RZ.H0_H0 ;  /* 0xa00000ff26178230 */ /* 0x000fe20000000900 */
[----:B------:R-:W-:Y:S02]  /*c390*/  LOP3.LUT R0, R0, 0xffff, RZ, 0xc0, !PT ;  /* 0x0000ffff00007812 */ /* 0x000fe400078ec0ff */
[----:B------:R-:W-:Y:S02]  /*c3a0*/  PRMT R194, R38, 0x7610, R194 ;  /* 0x0000761026c27816 */ /* 0x000fe400000000c2 */
[----:B------:R-:W-:Y:S02]  /*c3b0*/  @!P0 PRMT R194, R23, 0x5410, RZ ;  /* 0x0000541017c28816 */ /* 0x000fe400000000ff */
[----:B------:R-:W-:Y:S02]  /*c3c0*/  ISETP.LE.U32.AND P0, PT, R0, UR4, PT ;  /* 0x0000000400007c0c */ /* 0x000fe4000bf03070 */
[----:B------:R-:W-:Y:S02]  /*c3d0*/  PRMT R0, R25, 0x7632, R0 ;  /* 0x0000763219007816 */ /* 0x000fe40000000000 */
[----:B------:R-:W-:-:S02]  /*c3e0*/  PRMT R67, R38, 0x7632, R67 ;  /* 0x0000763226437816 */ /* 0x000fc40000000043 */
        /* <DEDUP_REMOVED lines=15> */
[----:B------:R-:W-:Y:S01]  /*c4e0*/  PRMT R192, R175, 0x7632, R192 ;  /* 0x00007632afc07816 */ /* 0x000fe200000000c0 */
[----:B------:R-:W-:-:S03]  /*c4f0*/  FADD.FTZ R15, R185, R180 ;  /* 0x000000b4b90f7221 */ /* 0x000fc60000010000 */
[----:B------:R-:W-:Y:S02]  /*c500*/  @!P0 PRMT R192, R37, 0x5410, RZ ;  /* 0x0000541025c08816 */ /* 0x000fe400000000ff */
[----:B------:R-:W-:Y:S01]  /*c510*/  ISETP.LE.U32.AND P0, PT, R0, UR4, PT ;  /* 0x0000000400007c0c */ /* 0x000fe2000bf03070 */
[----:B------:R-:W-:Y:S01]  /*c520*/  FADD.FTZ R3, R188, R15 ;  /* 0x0000000fbc037221 */ /* 0x000fe20000010000 */
[----:B------:R-:W-:-:S03]  /*c530*/  FADD.FTZ R5, R7, R177 ;  /* 0x000000b107057221 */ /* 0x000fc60000010000 */
[----:B------:R-:W-:Y:S01]  /*c540*/  FADD.FTZ R3, R189, R3 ;  /* 0x00000003bd037221 */ /* 0x000fe20000010000 */
[----:B-1----:R-:W-:-:S03]  /*c550*/  F2FP.F16.F32.PACK_AB R37, R13, R9 ;  /* 0x000000090d25723e */ /* 0x002fc600000000ff */
[----:B------:R-:W-:Y:S01]  /*c560*/  FADD.FTZ R7, R51, R3 ;  /* 0x0000000333077221 */ /* 0x000fe20000010000 */
[----:B------:R-:W-:-:S03]  /*c570*/  PRMT R3, R24, 0x7771, RZ ;  /* 0x0000777118037816 */ /* 0x000fc600000000ff */
[----:B------:R-:W-:Y:S02]  /*c580*/  @!P0 HADD2 R39, -R37.H0_H0, -RZ.H0_H0 ;  /* 0xa00000ff25278230 */ /* 0x000fe40000000900 */
[----:B------:R-:W-:Y:S01]  /*c590*/  FADD.FTZ R0, R8, R5 ;  /* 0x0000000508007221 */ /* 0x000fe20000010000 */
[----:B------:R-:W-:Y:S01]  /*c5a0*/  PRMT R187, R37, 0x7610, R187 ;  /* 0x0000761025bb7816 */ /* 0x000fe200000000bb */
[----:B------:R-:W-:Y:S01]  /*c5b0*/  FADD.FTZ R8, R53, R6 ;  /* 0x0000000635087221 */ /* 0x000fe20000010000 */
[----:B------:R-:W-:Y:S02]  /*c5c0*/  @!P0 PRMT R187, R39, 0x5410, RZ ;  /* 0x0000541027bb8816 */ /* 0x000fe400000000ff */
[----:B------:R-:W-:Y:S01]  /*c5d0*/  ISETP.GT.U32.AND P0, PT, R3, UR4, PT ;  /* 0x0000000403007c0c */ /* 0x000fe2000bf04070 */
[----:B------:R-:W-:Y:S01]  /*c5e0*/  FADD.FTZ R6, R9, R0 ;  /* 0x0000000009067221 */ /* 0x000fe20000010000 */
[C---:B------:R-:W-:Y:S01]  /*c5f0*/  PRMT R66, R176.reuse, 0x7610, R66 ;  /* 0x00007610b0427816 */ /* 0x040fe20000000042 */
[----:B------:R-:W1:Y:S01]  /*c600*/  MUFU.EX2 R0, R199 ;  /* 0x000000c700007308 */ /* 0x000e620000000800 */
[----:B------:R-:W-:-:S03]  /*c610*/  PRMT R55, R176, 0x7632, R55 ;  /* 0x00007632b0377816 */ /* 0x000fc60000000037 */
[----:B------:R-:W-:Y:S01]  /*c620*/  @!P6 HADD2 R40, -R66.H0_H0, -RZ.H0_H0 ;  /* 0xa00000ff4228e230 */ /* 0x000fe20000000900 */
[----:B------:R-:W-:-:S03]  /*c630*/  PRMT R3, R2, 0x7771, RZ ;  /* 0x0000777102037816 */ /* 0x000fc600000000ff */
[----:B------:R-:W2:Y:S01]  /*c640*/  MUFU.EX2 R5, R182 ;  /* 0x000000b600057308 */ /* 0x000ea20000000800 */
[----:B------:R-:W-:Y:S01]  /*c650*/  PRMT R19, R66, 0x5410, R55 ;  /* 0x0000541042137816 */ /* 0x000fe20000000037 */
[----:B------:R-:W-:Y:S01]  /*c660*/  @P0 HADD2 R42, -R37.H1_H1, -RZ.H0_H0 ;  /* 0xa00000ff252a0230 */ /* 0x000fe20000000d00 */
[----:B------:R-:W-:Y:S02]  /*c670*/  @!P6 PRMT R66, R40, 0x5410, RZ ;  /* 0x000054102842e816 */ /* 0x000fe400000000ff */
[----:B------:R-:W-:Y:S02]  /*c680*/  ISETP.GT.U32.AND P6, PT, R3, UR4, PT ;  /* 0x0000000403007c0c */ /* 0x000fe4000bfc4070 */
[----:B------:R-:W-:Y:S02]  /*c690*/  PRMT R3, R24, 0x7772, RZ ;  /* 0x0000777218037816 */ /* 0x000fe400000000ff */
[----:B------:R-:W-:Y:S02]  /*c6a0*/  PRMT R186, R37, 0x7632, R186 ;  /* 0x0000763225ba7816 */ /* 0x000fe400000000ba */
[----:B------:R-:W-:-:S02]  /*c6b0*/  @P0 PRMT R186, R42, 0x5410, RZ ;  /* 0x000054102aba0816 */ /* 0x000fc400000000ff */
[----:B------:R-:W-:Y:S01]  /*c6c0*/  ISETP.GT.U32.AND P0, PT, R3, UR4, PT ;  /* 0x0000000403007c0c */ /* 0x000fe2000bf04070 */
[----:B-1----:R-:W-:Y:S01]  /*c6d0*/  FADD.FTZ R3, R0, R133 ;  /* 0x0000008500037221 */ /* 0x002fe20000010000 */
[----:B------:R-:W-:Y:S01]  /*c6e0*/  FADD.FTZ R8, R64, R8 ;  /* 0x0000000840087221 */ /* 0x000fe20000010000 */
[----:B------:R-:W-:Y:S01]  /*c6f0*/  FADD.FTZ R7, R52, R7 ;  /* 0x0000000734077221 */ /* 0x000fe20000010000 */
[----:B------:R-:W-:Y:S01]  /*c700*/  FADD.FTZ R6, R13, R6 ;  /* 0x000000060d067221 */ /* 0x000fe20000010000 */
[----:B--2---:R-:W-:Y:S02]  /*c710*/  FADD.FTZ R3, R5, R3 ;  /* 0x0000000305037221 */ /* 0x004fe40000010000 */
[----:B------:R-:W-:Y:S04]  /*c720*/  STL [R1+0x54], R8 ;  /* 0x0000540801007387 */ /* 0x000fe80000100800 */
[----:B------:R-:W-:Y:S04]  /*c730*/  STL [R1+0x58], R7 ;  /* 0x0000580701007387 */ /* 0x000fe80000100800 */
[----:B------:R1:W-:Y:S04]  /*c740*/  STL [R1+0x60], R6 ;  /* 0x0000600601007387 */ /* 0x0003e80000100800 */
[----:B------:R2:W-:Y:S04]  /*c750*/  STL [R1+0x5c], R3 ;  /* 0x00005c0301007387 */ /* 0x0005e80000100800 */
[----:B------:R-:W3:Y:S01]  /*c760*/  LDL R124, [R1+0xc8] ;  /* 0x0000c800017c7983 */ /* 0x000ee20000100800 */
[----:B------:R-:W-:-:S02]  /*c770*/  IMAD.MOV.U32 R127, RZ, RZ, R223 ;  /* 0x000000ffff7f7224 */ /* 0x000fc400078e00df */
[----:B------:R-:W4:Y:S01]  /*c780*/  LDC R223, c[0x0][0x448] ;  /* 0x00011200ffdf7b82 */ /* 0x000f220000000800 */
[----:B------:R-:W-:Y:S02]  /*c790*/  F2FP.F16.F32.PACK_AB R36, R5, R0 ;  /* 0x000000000524723e */ /* 0x000fe400000000ff */
[----:B------:R-:W-:-:S03]  /*c7a0*/  PRMT R0, R24, 0x7773, RZ ;  /* 0x0000777318007816 */ /* 0x000fc600000000ff */
[----:B------:R-:W-:Y:S01]  /*c7b0*/  @P0 HADD2 R43, -R36.H0_H0, -RZ.H0_H0 ;  /* 0xa00000ff242b0230 */ /* 0x000fe20000000900 */
[----:B------:R-:W-:Y:S01]  /*c7c0*/  PRMT R185, R36, 0x7610, R185 ;  /* 0x0000761024b97816 */ /* 0x000fe200000000b9 */
[----:B----4-:R-:W-:-:S04]  /*c7d0*/  IMAD.SHL.U32 R132, R223, 0x8, RZ ;  /* 0x00000008df847824 */ /* 0x010fc800078e00ff */
[----:B-1----:R-:W-:Y:S01]  /*c7e0*/  IMAD.WIDE R6, R132, 0x2, R216 ;  /* 0x0000000284067825 */ /* 0x002fe200078e02d8 */
[----:B------:R-:W-:-:S03]  /*c7f0*/  @P0 PRMT R185, R43, 0x5410, RZ ;  /* 0x000054102bb90816 */ /* 0x000fc600000000ff */
[----:B------:R-:W-:Y:S01]  /*c800*/  IMAD.WIDE R6, R223, 0x70, R6 ;  /* 0x00000070df067825 */ /* 0x000fe200078e0206 */
[----:B------:R-:W-:-:S03]  /*c810*/  ISETP.GT.U32.AND P0, PT, R0, UR4, PT ;  /* 0x0000000400007c0c */ /* 0x000fc6000bf04070 */
[----:B------:R-:W-:Y:S01]  /*c820*/  IMAD.WIDE R8, R223, -0x70, R6 ;  /* 0xffffff90df087825 */ /* 0x000fe200078e0206 */
[----:B------:R-:W-:-:S03]  /*c830*/  PRMT R0, R10, 0x7632, R0 ;  /* 0x000076320a007816 */ /* 0x000fc60000000000 */
[----:B------:R-:W-:-:S06]  /*c840*/  IMAD.WIDE R8, R223, 0x70, R8 ;  /* 0x00000070df087825 */ /* 0x000fcc00078e0208 */
[----:B------:R-:W-:Y:S02]  /*c850*/  @P0 HADD2 R44, -R36.H1_H1, -RZ.H0_H0 ;  /* 0xa00000ff242c0230 */ /* 0x000fe40000000d00 */
[----:B------:R-:W-:Y:S01]  /*c860*/  IMAD.WIDE R132, R132, 0x2, R6 ;  /* 0x0000000284847825 */ /* 0x000fe200078e0206 */
[----:B------:R-:W-:-:S03]  /*c870*/  LOP3.LUT R0, R0, 0xff, RZ, 0xc0, !PT ;  /* 0x000000ff00007812 */ /* 0x000fc600078ec0ff */
[C---:B------:R-:W-:Y:S01]  /*c880*/  IMAD.WIDE R6, R223.reuse, -0x70, R8 ;  /* 0xffffff90df067825 */ /* 0x040fe200078e0208 */
[----:B------:R-:W-:Y:S02]  /*c890*/  PRMT R184, R36, 0x7632, R184 ;  /* 0x0000763224b87816 */ /* 0x000fe400000000b8 */
[----:B------:R-:W-:Y:S02]  /*c8a0*/  @P0 PRMT R184, R44, 0x5410, RZ ;  /* 0x000054102cb80816 */ /* 0x000fe400000000ff */
[----:B------:R-:W-:Y:S01]  /*c8b0*/  ISETP.LE.U32.AND P0, PT, R0, UR4, PT ;  /* 0x0000000400007c0c */ /* 0x000fe2000bf03070 */
[----:B------:R-:W-:Y:S01]  /*c8c0*/  IMAD.WIDE R6, R223, 0x70, R6 ;  /* 0x00000070df067825 */ /* 0x000fe200078e0206 */
[----:B------:R-:W-:-:S03]  /*c8d0*/  PRMT R0, R179, 0x7610, R0 ;  /* 0x00007610b3007816 */ /* 0x000fc60000000000 */
[----:B------:R-:W-:Y:S01]  /*c8e0*/  IMAD.WIDE R6, R223, -0x70, R6 ;  /* 0xffffff90df067825 */ /* 0x000fe200078e0206 */
[----:B------:R-:W-:-:S03]  /*c8f0*/  PRMT R54, R179, 0x7632, R54 ;  /* 0x00007632b3367816 */ /* 0x000fc60000000036 */
[----:B------:R-:W-:Y:S02]  /*c900*/  IMAD.MOV.U32 R61, RZ, RZ, R63 ;  /* 0x000000ffff3d7224 */ /* 0x000fe400078e003f */
[----:B------:R-:W-:-:S04]  /*c910*/  IMAD.WIDE R52, R223, 0x70, R6 ;  /* 0x00000070df347825 */ /* 0x000fc800078e0206 */
[----:B------:R-:W-:Y:S01]  /*c920*/  @!P0 HADD2 R46, -R0.H0_H0, -RZ.H0_H0 ;  /* 0xa00000ff002e8230 */ /* 0x000fe20000000900 */
[----:B--2---:R-:W-:Y:S01]  /*c930*/  SHF.R.U32.HI R3, RZ, 0x18, R10 ;  /* 0x00000018ff037819 */ /* 0x004fe2000001160a */
[----:B------:R-:W-:Y:S02]  /*c940*/  IMAD.MOV.U32 R63, RZ, RZ, R62 ;  /* 0x000000ffff3f7224 */ /* 0x000fe400078e003e */
[----:B------:R-:W-:Y:S02]  /*c950*/  IMAD.MOV.U32 R62, RZ, RZ, R59 ;  /* 0x000000ffff3e7224 */ /* 0x000fe400078e003b */
[----:B------:R-:W-:Y:S01]  /*c960*/  IMAD.MOV.U32 R59, RZ, RZ, R48 ;  /* 0x000000ffff3b7224 */ /* 0x000fe200078e0030 */
[----:B------:R-:W-:Y:S01]  /*c970*/  PRMT R18, R0, 0x5410, R54 ;  /* 0x0000541000127816 */ /* 0x000fe20000000036 */
[----:B------:R-:W-:Y:S01]  /*c980*/  IMAD.MOV.U32 R48, RZ, RZ, R65 ;  /* 0x000000ffff307224 */ /* 0x000fe200078e0041 */
[----:B------:R-:W-:Y:S01]  /*c990*/  @!P0 PRMT R0, R46, 0x5410, RZ ;  /* 0x000054102e008816 */ /* 0x000fe200000000ff */
[----:B------:R-:W-:Y:S01]  /*c9a0*/  IMAD.WIDE R64, R223, -0x70, R52 ;  /* 0xffffff90df407825 */ /* 0x000fe200078e0234 */
[----:B------:R-:W-:Y:S01]  /*c9b0*/  ISETP.LE.U32.AND P0, PT, R3, UR4, PT ;  /* 0x0000000403007c0c */ /* 0x000fe2000bf03070 */
[----:B------:R-:W-:Y:S01]  /*c9c0*/  STG.E.U16 desc[UR28][R216.64+-0x40], R27 ;  /* 0xffffc01bd8007986 */ /* 0x000fe2000c10151c */
[----:B------:R-:W-:-:S02]  /*c9d0*/  PRMT R5, R16, 0x7773, RZ ;  /* 0x0000777310057816 */ /* 0x000fc400000000ff */
[----:B------:R-:W-:Y:S01]  /*c9e0*/  PRMT R3, R16, 0x7772, RZ ;  /* 0x0000777210037816 */ /* 0x000fe200000000ff */
[----:B------:R-:W-:Y:S04]  /*c9f0*/  STG.E.U16 desc[UR28][R216.64+-0x3e], R26 ;  /* 0xffffc21ad8007986 */ /* 0x000fe8000c10151c */
[----:B------:R-:W-:Y:S01]  /*ca00*/  STG.E.U16 desc[UR28][R64.64+-0x40], R34 ;  /* 0xffffc02240007986 */ /* 0x000fe2000c10151c */
[----:B------:R-:W-:-:S03]  /*ca10*/  PRMT R15, R3, 0x5410, R5 ;  /* 0x00005410030f7816 */ /* 0x000fc60000000005 */
[----:B------:R-:W-:Y:S01]  /*ca20*/  STG.E.U16 desc[UR28][R64.64+-0x3e], R30 ;  /* 0xffffc21e40007986 */ /* 0x000fe2000c10151c */
[----:B------:R-:W-:-:S03]  /*ca30*/  PRMT R3, R14, 0x7773, RZ ;  /* 0x000077730e037816 */ /* 0x000fc600000000ff */
[----:B------:R-:W-:Y:S04]  /*ca40*/  STG.E.U16 desc[UR28][R52.64+-0x40], R11 ;  /* 0xffffc00b34007986 */ /* 0x000fe8000c10151c */
[----:B------:R-:W-:Y:S04]  /*ca50*/  STG.E.U16 desc[UR28][R52.64+-0x3e], R12 ;  /* 0xffffc20c34007986 */ /* 0x000fe8000c10151c */
[----:B------:R1:W-:Y:S01]  /*ca60*/  STG.E.U16 desc[UR28][R132.64+-0x40], R0 ;  /* 0xffffc00084007986 */ /* 0x0003e2000c10151c */
[----:B------:R-:W-:Y:S01]  /*ca70*/  IMAD.MOV.U32 R6, RZ, RZ, R16 ;  /* 0x000000ffff067224 */ /* 0x000fe200078e0010 */
[----:B------:R-:W-:-:S02]  /*ca80*/  PRMT R7, R16, 0x7771, RZ ;  /* 0x0000777110077816 */ /* 0x000fc400000000ff */
[----:B------:R-:W-:Y:S02]  /*ca90*/  SHF.R.U32.HI R5, RZ, 0x18, R17 ;  /* 0x00000018ff057819 */ /* 0x000fe40000011611 */
[----:B-1----:R-:W-:-:S04]  /*caa0*/  PRMT R0, R14, 0x7772, RZ ;  /* 0x000077720e007816 */ /* 0x002fc800000000ff */
[----:B------:R-:W-:Y:S02]  /*cab0*/  PRMT R42, R0, 0x5410, R3 ;  /* 0x00005410002a7816 */ /* 0x000fe40000000003 */
[C---:B------:R-:W-:Y:S02]  /*cac0*/  LOP3.LUT R0, R17.reuse, 0xffff, RZ, 0xc0, !PT ;  /* 0x0000ffff11007812 */ /* 0x040fe400078ec0ff */
[----:B------:R-:W-:Y:S02]  /*cad0*/  LOP3.LUT R3, R17, 0xff, RZ, 0xc0, !PT ;  /* 0x000000ff11037812 */ /* 0x000fe400078ec0ff */
[----:B------:R-:W-:-:S04]  /*cae0*/  SHF.R.U32.HI R0, RZ, 0x8, R0 ;  /* 0x00000008ff007819 */ /* 0x000fc80000011600 */
[--C-:B------:R-:W-:Y:S02]  /*caf0*/  PRMT R11, R3, 0x5410, R0.reuse ;  /* 0x00005410030b7816 */ /* 0x100fe40000000000 */
[----:B------:R-:W-:Y:S02]  /*cb00*/  LOP3.LUT R3, R6, 0xff, RZ, 0xc0, !PT ;  /* 0x000000ff06037812 */ /* 0x000fe400078ec0ff */
[----:B------:R-:W1:Y:S01]  /*cb10*/  LDC R6, c[0x0][0x4f8] ;  /* 0x00013e00ff067b82 */ /* 0x000e620000000800 */
[----:B------:R-:W-:-:S04]  /*cb20*/  PRMT R0, R17, 0x7632, R0 ;  /* 0x0000763211007816 */ /* 0x000fc80000000000 */
[----:B------:R-:W-:Y:S02]  /*cb30*/  LOP3.LUT R0, R0, 0xff, RZ, 0xc0, !PT ;  /* 0x000000ff00007812 */ /* 0x000fe400078ec0ff */
[----:B------:R-:W-:Y:S02]  /*cb40*/  PRMT R13, R3, 0x5410, R7 ;  /* 0x00005410030d7816 */ /* 0x000fe40000000007 */
[----:B------:R-:W-:Y:S02]  /*cb50*/  PRMT R9, R0, 0x5410, R5 ;  /* 0x0000541000097816 */ /* 0x000fe40000000005 */
[C---:B------:R-:W-:Y:S02]  /*cb60*/  PRMT R3, R2.reuse, 0x7773, RZ ;  /* 0x0000777302037816 */ /* 0x040fe400000000ff */
[----:B------:R-:W-:-:S04]  /*cb70*/  PRMT R0, R2, 0x7772, RZ ;  /* 0x0000777202007816 */ /* 0x000fc800000000ff */
[----:B------:R-:W-:Y:S02]  /*cb80*/  PRMT R5, R0, 0x5410, R3 ;  /* 0x0000541000057816 */ /* 0x000fe40000000003 */
[----:B------:R-:W-:Y:S01]  /*cb90*/  LOP3.LUT R0, R10, 0xffff, RZ, 0xc0, !PT ;  /* 0x0000ffff0a007812 */ /* 0x000fe200078ec0ff */
[----:B------:R-:W-:Y:S01]  /*cba0*/  IMAD.MOV.U32 R7, RZ, RZ, R2 ;  /* 0x000000ffff077224 */ /* 0x000fe200078e0002 */
[----:B------:R-:W-:Y:S02]  /*cbb0*/  PRMT R8, R2, 0x7771, RZ ;  /* 0x0000777102087816 */ /* 0x000fe400000000ff */
[----:B------:R-:W-:Y:S02]  /*cbc0*/  SHF.R.U32.HI R0, RZ, 0x8, R0 ;  /* 0x00000008ff007819 */ /* 0x000fe40000011600 */
[----:B------:R-:W-:-:S04]  /*cbd0*/  LOP3.LUT R2, R10, 0xff, RZ, 0xc0, !PT ;  /* 0x000000ff0a027812 */ /* 0x000fc800078ec0ff */
[----:B------:R-:W-:Y:S02]  /*cbe0*/  PRMT R16, R2, 0x5410, R0 ;  /* 0x0000541002107816 */ /* 0x000fe40000000000 */
[----:B-1----:R-:W-:Y:S02]  /*cbf0*/  LOP3.LUT R0, R6, 0xff, RZ, 0xc0, !PT ;  /* 0x000000ff06007812 */ /* 0x002fe400078ec0ff */
[----:B------:R-:W-:Y:S02]  /*cc00*/  PRMT R2, R10, 0x7632, R2 ;  /* 0x000076320a027816 */ /* 0x000fe40000000002 */
[----:B------:R-:W-:Y:S01]  /*cc10*/  SHF.R.U32.HI R6, RZ, 0x18, R10 ;  /* 0x00000018ff067819 */ /* 0x000fe2000001160a */
[----:B------:R-:W-:Y:S01]  /*cc20*/  IMAD R0, R0, 0x10000, R0 ;  /* 0x0001000000007824 */ /* 0x000fe200078e0200 */
[----:B------:R-:W-:Y:S02]  /*cc30*/  LOP3.LUT R3, R2, 0xff, RZ, 0xc0, !PT ;  /* 0x000000ff02037812 */ /* 0x000fe400078ec0ff */
[----:B------:R-:W-:-:S02]  /*cc40*/  LOP3.LUT R2, R7, 0xff, RZ, 0xc0, !PT ;  /* 0x000000ff07027812 */ /* 0x000fc400078ec0ff */
[----:B------:R-:W-:Y:S02]  /*cc50*/  LOP3.LUT R5, R5, 0xff00ff, RZ, 0xc0, !PT ;  /* 0x00ff00ff05057812 */ /* 0x000fe400078ec0ff */
[----:B------:R-:W-:Y:S02]  /*cc60*/  PRMT R7, R3, 0x5410, R6 ;  /* 0x0000541003077816 */ /* 0x000fe40000000006 */
[--C-:B------:R-:W-:Y:S02]  /*cc70*/  HSET2.LE.AND R3, R11, R0.reuse, PT ;  /* 0x000000000b037233 */ /* 0x100fe40003803000 */
[----:B------:R-:W-:Y:S02]  /*cc80*/  PRMT R6, R2, 0x5410, R8 ;  /* 0x0000541002067816 */ /* 0x000fe40000000008 */
[--C-:B------:R-:W-:Y:S01]  /*cc90*/  HSET2.LE.AND R2, R5, R0.reuse, PT ;  /* 0x0000000005027233 */ /* 0x100fe20003803000 */
[----:B------:R-:W-:Y:S01]  /*cca0*/  IMAD.MOV.U32 R5, RZ, RZ, R134 ;  /* 0x000000ffff057224 */ /* 0x000fe200078e0086 */
[----:B------:R-:W-:Y:S01]  /*ccb0*/  LOP3.LUT R12, R219, R3, RZ, 0xc0, !PT ;  /* 0x00000003db0c7212 */ /* 0x000fe200078ec0ff */
[----:B------:R-:W-:Y:S01]  /*ccc0*/  ULEA UR6, UR27, UR14, 0x18 ;  /* 0x0000000e1b067291 */ /* 0x000fe2000f8ec0ff */
[----:B------:R-:W-:Y:S01]  /*ccd0*/  HSET2.LE.AND R3, R13, R0, PT ;  /* 0x000000000d037233 */ /* 0x000fe20003803000 */
[----:B------:R-:W-:-:S02]  /*cce0*/  @!P0 HADD2 R47, -R54.H0_H0, -RZ.H0_H0 ;  /* 0xa00000ff362f8230 */ /* 0x000fc40000000900 */
[----:B------:R-:W-:Y:S01]  /*ccf0*/  IMAD.MOV.U32 R39, RZ, RZ, R14 ;  /* 0x000000ffff277224 */ /* 0x000fe200078e000e */
[----:B------:R-:W-:Y:S02]  /*cd00*/  PRMT R40, R14, 0x7771, RZ ;  /* 0x000077710e287816 */ /* 0x000fe400000000ff */
[----:B------:R-:W-:Y:S02]  /*cd10*/  LOP3.LUT R11, R5, R2, RZ, 0xc0, !PT ;  /* 0x00000002050b7212 */ /* 0x000fe400078ec0ff */
[----:B------:R-:W-:Y:S02]  /*cd20*/  LOP3.LUT R5, R15, 0xff00ff, RZ, 0xc0, !PT ;  /* 0x00ff00ff0f057812 */ /* 0x000fe400078ec0ff */
[----:B------:R-:W-:Y:S02]  /*cd30*/  LOP3.LUT R14, R181, R3, RZ, 0xc0, !PT ;  /* 0x00000003b50e7212 */ /* 0x000fe400078ec0ff */
[----:B------:R-:W-:Y:S02]  /*cd40*/  HSET2.LE.AND R3, R7, R0, PT ;  /* 0x0000000007037233 */ /* 0x000fe40003803000 */
[----:B------:R-:W-:-:S02]  /*cd50*/  @!P0 PRMT R54, R47, 0x5410, RZ ;  /* 0x000054102f368816 */ /* 0x000fc400000000ff */
[----:B------:R-:W-:Y:S02]  /*cd60*/  LOP3.LUT P0, RZ, R215, 0x2, RZ, 0xc0, !PT ;  /* 0x00000002d7ff7812 */ /* 0x000fe4000780c0ff */
[--C-:B------:R-:W-:Y:S02]  /*cd70*/  HSET2.LE.AND R2, R9, R0.reuse, PT ;  /* 0x0000000009027233 */ /* 0x100fe40003803000 */
[----:B------:R-:W-:Y:S02]  /*cd80*/  HSET2.LE.AND R5, R5, R0, PT ;  /* 0x0000000005057233 */ /* 0x000fe40003803000 */
[----:B------:R-:W-:-:S03]  /*cd90*/  LOP3.LUT R9, R18, R3, RZ, 0xc0, !PT ;  /* 0x0000000312097212 */ /* 0x000fc600078ec0ff */
[----:B------:R-:W-:Y:S02]  /*cda0*/  LOP3.LUT R15, R178, R5, RZ, 0xc0, !PT ;  /* 0x00000005b20f7212 */ /* 0x000fe400078ec0ff */
[--C-:B------:R-:W-:Y:S02]  /*cdb0*/  HSET2.LE.AND R5, R6, R0.reuse, PT ;  /* 0x0000000006057233 */ /* 0x100fe40003803000 */
[----:B------:R-:W-:Y:S02]  /*cdc0*/  LOP3.LUT R13, R218, R2, RZ, 0xc0, !PT ;  /* 0x00000002da0d7212 */ /* 0x000fe400078ec0ff */
[----:B------:R-:W-:Y:S02]  /*cdd0*/  HSET2.LE.AND R2, R16, R0, PT ;  /* 0x0000000010027233 */ /* 0x000fe40003803000 */
[----:B------:R-:W-:-:S03]  /*cde0*/  LOP3.LUT R10, R19, R5, RZ, 0xc0, !PT ;  /* 0x00000005130a7212 */ /* 0x000fc600078ec0ff */
[----:B------:R-:W-:Y:S02]  /*cdf0*/  LOP3.LUT R8, R41, R2, RZ, 0xc0, !PT ;  /* 0x0000000229087212 */ /* 0x000fe400078ec0ff */
[----:B---3--:R-:W-:Y:S01]  /*ce00*/  LEA R27, R124, UR6, 0x1 ;  /* 0x000000067c1b7c11 */ /* 0x008fe2000f8e08ff */
[----:B------:R-:W-:-:S03]  /*ce10*/  IMAD.MOV.U32 R124, RZ, RZ, 0x20 ;  /* 0x00000020ff7c7424 */ /* 0x000fc600078e00ff */
[C---:B------:R-:W-:Y:S01]  /*ce20*/  IADD3 R2, PT, PT, R27.reuse, 0xa000, RZ ;  /* 0x0000a0001b027810 */ /* 0x040fe20007ffe0ff */
[C---:B------:R-:W-:Y:S01]  /*ce30*/  VIADD R26, R27.reuse, 0xa040 ;  /* 0x0000a0401b1a7836 */ /* 0x040fe20000000000 */
[----:B------:R-:W-:Y:S01]  /*ce40*/  SEL R3, R124, 0xffffffe0, !P0 ;  /* 0xffffffe07c037807 */ /* 0x000fe20004000000 */
[----:B------:R-:W-:Y:S01]  /*ce50*/  IMAD.MOV.U32 R199, RZ, RZ, R57 ;  /* 0x000000ffffc77224 */ /* 0x000fe200078e0039 */
[----:B------:R-:W-:Y:S03]  /*ce60*/  LDSM.16.MT88.4 R20, [R27+0xa000] ;  /* 0x00a000001b14783b */ /* 0x000fe60000004200 */
[----:B------:R-:W-:-:S05]  /*ce70*/  IMAD.IADD R34, R27, 0x1, R3 ;  /* 0x000000011b227824 */ /* 0x000fca00078e0203 */
[----:B------:R-:W1:Y:S01]  /*ce80*/  LDSM.16.MT88.4 R16, [R34+0xa000] ;  /* 0x00a000002210783b */ /* 0x000e620000004200 */
[----:B------:R-:W-:Y:S01]  /*ce90*/  @P5 VIADD R26, R2, 0xffffffc0 ;  /* 0xffffffc0021a5836 */ /* 0x000fe20000000000 */
        /* <DEDUP_REMOVED lines=8> */
[----:B------:R-:W-:Y:S01]  /*cf20*/  IMAD.MOV.U32 R188, RZ, RZ, R58 ;  /* 0x000000ffffbc7224 */ /* 0x000fe200078e003a */
[----:B------:R-:W-:Y:S01]  /*cf30*/  MOV R124, R61 ;  /* 0x0000003d007c7202 */ /* 0x000fe20000000f00 */
[----:B------:R-:W-:Y:S02]  /*cf40*/  IMAD.MOV.U32 R181, RZ, RZ, R49 ;  /* 0x000000ffffb57224 */ /* 0x000fe400078e0031 */
[----:B------:R-:W-:Y:S02]  /*cf50*/  IMAD.MOV.U32 R182, RZ, RZ, R50 ;  /* 0x000000ffffb67224 */ /* 0x000fe400078e0032 */
[----:B------:R-:W-:-:S02]  /*cf60*/  IMAD.MOV.U32 R125, RZ, RZ, R60 ;  /* 0x000000ffff7d7224 */ /* 0x000fc400078e003c */
[----:B------:R-:W-:Y:S01]  /*cf70*/  @P6 HADD2 R45, -R55.H0_H0, -RZ.H0_H0 ;  /* 0xa00000ff372d6230 */ /* 0x000fe20000000900 */
[-C--:B------:R-:W-:Y:S08]  /*cf80*/  HMMA.16816.F32 R168, R12, R20.reuse, R168 ;  /* 0x000000140ca8723c */ /* 0x080ff000000018a8 */
[C---:B------:R-:W-:Y:S08]  /*cf90*/  HMMA.16816.F32 R152, R8.reuse, R20, R152 ;  /* 0x000000140898723c */ /* 0x040ff00000001898 */
[----:B------:R-:W-:Y:S01]  /*cfa0*/  HMMA.16816.F32 R148, R8, R22, R148 ;  /* 0x000000160894723c */ /* 0x000fe20000001894 */
[----:B------:R-:W-:-:S02]  /*cfb0*/  IMAD.MOV.U32 R189, RZ, RZ, R191 ;  /* 0x000000ffffbd7224 */ /* 0x000fc400078e00bf */
[----:B------:R-:W-:Y:S01]  /*cfc0*/  IMAD.MOV.U32 R190, RZ, RZ, R115 ;  /* 0x000000ffffbe7224 */ /* 0x000fe200078e0073 */
[C---:B------:R-:W-:Y:S01]  /*cfd0*/  PRMT R7, R24.reuse, 0x7771, RZ ;  /* 0x0000777118077816 */ /* 0x040fe200000000ff */
[----:B------:R-:W-:Y:S01]  /*cfe0*/  IMAD.MOV.U32 R2, RZ, RZ, R24 ;  /* 0x000000ffff027224 */ /* 0x000fe200078e0018 */
[----:B------:R-:W-:Y:S01]  /*cff0*/  PRMT R6, R24, 0x7773, RZ ;  /* 0x0000777318067816 */ /* 0x000fe200000000ff */
[----:B------:R-:W-:Y:S01]  /*d000*/  LDSM.16.MT88.4 R156, [R34+0xa800] ;  /* 0x00a80000229c783b */ /* 0x000fe20000004200 */
[-C--:B-1----:R-:W-:Y:S08]  /*d010*/  HMMA.16816.F32 R240, R12, R16.reuse, R240 ;  /* 0x000000100cf0723c */ /* 0x082ff000000018f0 */
[C---:B------:R-:W-:Y:S08]  /*d020*/  HMMA.16816.F32 R56, R8.reuse, R16, R68 ;  /* 0x000000100838723c */ /* 0x040ff00000001844 */
[-C--:B------:R-:W-:Y:S08]  /*d030*/  HMMA.16816.F32 R84, R8, R18.reuse, R84 ;  /* 0x000000120854723c */ /* 0x080ff00000001854 */
[----:B------:R-:W-:Y:S01]  /*d040*/  HMMA.16816.F32 R208, R12, R18, R208 ;  /* 0x000000120cd0723c */ /* 0x000fe200000018d0 */
[----:B------:R-:W1:Y:S01]  /*d050*/  LDSM.16.MT88.4 R16, [R30] ;  /* 0x000000001e10783b */ /* 0x000e620000004200 */
[----:B------:R-:W-:-:S02]  /*d060*/  IMAD.MOV.U32 R49, RZ, RZ, R63 ;  /* 0x000000ffff317224 */ /* 0x000fc400078e003f */
[----:B------:R-:W-:-:S04]  /*d070*/  IMAD.MOV.U32 R50, RZ, RZ, R62 ;  /* 0x000000ffff327224 */ /* 0x000fc800078e003e */
[-C--:B-1----:R-:W-:Y:S08]  /*d080*/  HMMA.16816.F32 R244, R12, R16.reuse, R244 ;  /* 0x000000100cf4723c */ /* 0x082ff000000018f4 */
[C---:B------:R-:W-:Y:S01]  /*d090*/  HMMA.16816.F32 R60, R8.reuse, R16, R80 ;  /* 0x00000010083c723c */ /* 0x040fe20000001850 */
[----:B------:R-:W-:Y:S01]  /*d0a0*/  @P6 PRMT R55, R45, 0x5410, RZ ;  /* 0x000054102d376816 */ /* 0x000fe200000000ff */
[----:B------:R-:W-:Y:S01]  /*d0b0*/  IMAD.MOV.U32 R191, RZ, RZ, R114 ;  /* 0x000000ffffbf7224 */ /* 0x000fe200078e0072 */
[----:B------:R-:W-:Y:S01]  /*d0c0*/  LOP3.LUT R2, R2, 0xff, RZ, 0xc0, !PT ;  /* 0x000000ff02027812 */ /* 0x000fe200078ec0ff */
[----:B------:R-:W-:Y:S04]  /*d0d0*/  LDSM.16.MT88.4 R80, [R27+0xb800] ;  /* 0x00b800001b50783b */ /* 0x000fe80000004200 */
        /* <DEDUP_REMOVED lines=8> */
[----:B------:R-:W-:Y:S01]  /*d160*/  HMMA.16816.F32 R44, R12, R22, R164 ;  /* 0x000000160c2c723c */ /* 0x000fe200000018a4 */
[----:B------:R-:W2:Y:S01]  /*d170*/  LDSM.16.MT88.4 R20, [R26+0x1000] ;  /* 0x001000001a14783b */ /* 0x000ea20000004200 */
[----:B------:R-:W-:-:S02]  /*d180*/  LOP3.LUT R3, R39, 0xff, RZ, 0xc0, !PT ;  /* 0x000000ff27037812 */ /* 0x000fc400078ec0ff */
[----:B------:R-:W-:Y:S01]  /*d190*/  PRMT R5, R24, 0x7772, RZ ;  /* 0x0000777218057816 */ /* 0x000fe200000000ff */
[----:B------:R-:W-:Y:S03]  /*d1a0*/  LDSM.16.MT88.4 R164, [R27+0xa800] ;  /* 0x00a800001ba4783b */ /* 0x000fe60000004200 */
[-C--:B-1----:R-:W-:Y:S08]  /*d1b0*/  HMMA.16816.F32 R180, R12, R16.reuse, R180 ;  /* 0x000000100cb4723c */ /* 0x082ff000000018b4 */
[C---:B------:R-:W-:Y:S08]  /*d1c0*/  HMMA.16816.F32 R88, R8.reuse, R16, R88 ;  /* 0x000000100858723c */ /* 0x040ff00000001858 */
[-C--:B------:R-:W-:Y:S08]  /*d1d0*/  HMMA.16816.F32 R92, R8, R18.reuse, R92 ;  /* 0x00000012085c723c */ /* 0x080ff0000000185c */
[----:B------:R-:W-:Y:S01]  /*d1e0*/  HMMA.16816.F32 R176, R12, R18, R96 ;  /* 0x000000120cb0723c */ /* 0x000fe20000001860 */
[----:B------:R-:W1:Y:S04]  /*d1f0*/  LDSM.16.MT88.4 R16, [R30+0x1000] ;  /* 0x001000001e10783b */ /* 0x000e680000004200 */
[----:B------:R-:W-:Y:S03]  /*d200*/  LDSM.16.MT88.4 R96, [R34+0xb800] ;  /* 0x00b800002260783b */ /* 0x000fe60000004200 */
[C---:B--2---:R-:W-:Y:S08]  /*d210*/  HMMA.16816.F32 R104, R8.reuse, R20, R104 ;  /* 0x000000140868723c */ /* 0x044ff00000001868 */
[----:B------:R-:W-:Y:S08]  /*d220*/  HMMA.16816.F32 R108, R8, R22, R108 ;  /* 0x00000016086c723c */ /* 0x000ff0000000186c */
[C---:B------:R-:W-:Y:S08]  /*d230*/  HMMA.16816.F32 R188, R12.reuse, R20, R188 ;  /* 0x000000140cbc723c */ /* 0x040ff000000018bc */
[----:B------:R-:W-:Y:S08]  /*d240*/  HMMA.16816.F32 R20, R12, R22, R196 ;  /* 0x000000160c14723c */ /* 0x000ff000000018c4 */
[C---:B-1----:R-:W-:Y:S08]  /*d250*/  HMMA.16816.F32 R120, R8.reuse, R16, R120 ;  /* 0x000000100878723c */ /* 0x042ff00000001878 */
[----:B------:R-:W-:Y:S08]  /*d260*/  HMMA.16816.F32 R160, R8, R18, R160 ;  /* 0x0000001208a0723c */ /* 0x000ff000000018a0 */
[C---:B------:R-:W-:Y:S08]  /*d270*/  HMMA.16816.F32 R196, R12.reuse, R16, R124 ;  /* 0x000000100cc4723c */ /* 0x040ff0000000187c */
        /* <DEDUP_REMOVED lines=8> */
[----:B------:R-:W-:Y:S02]  /*d300*/  LOP3.LUT R2, R25, 0xffff, RZ, 0xc0, !PT ;  /* 0x0000ffff19027812 */ /* 0x000fe400078ec0ff */
[----:B------:R-:W-:Y:S02]  /*d310*/  PRMT R15, R5, 0x5410, R6 ;  /* 0x00005410050f7816 */ /* 0x000fe40000000006 */
[----:B------:R-:W-:Y:S02]  /*d320*/  PRMT R5, R25, 0x7632, R5 ;  /* 0x0000763219057816 */ /* 0x000fe40000000005 */
[----:B------:R-:W-:-:S02]  /*d330*/  LOP3.LUT R6, R3, 0xff, RZ, 0xc0, !PT ;  /* 0x000000ff03067812 */ /* 0x000fc400078ec0ff */
[----:B------:R-:W-:Y:S02]  /*d340*/  LOP3.LUT R8, R25, 0xff, RZ, 0xc0, !PT ;  /* 0x000000ff19087812 */ /* 0x000fe400078ec0ff */
[----:B------:R-:W-:Y:S02]  /*d350*/  SHF.R.U32.HI R3, RZ, 0x8, R2 ;  /* 0x00000008ff037819 */ /* 0x000fe40000011602 */
[----:B------:R-:W-:Y:S02]  /*d360*/  SHF.R.U32.HI R7, RZ, 0x18, R25 ;  /* 0x00000018ff077819 */ /* 0x000fe40000011619 */
[----:B------:R-:W-:Y:S02]  /*d370*/  LOP3.LUT R2, R5, 0xff, RZ, 0xc0, !PT ;  /* 0x000000ff05027812 */ /* 0x000fe400078ec0ff */
[----:B------:R-:W-:Y:S02]  /*d380*/  PRMT R5, R8, 0x5410, R3 ;  /* 0x0000541008057816 */ /* 0x000fe40000000003 */
[----:B------:R-:W-:-:S02]  /*d390*/  SHF.R.U32.HI R9, RZ, 0x18, R28 ;  /* 0x00000018ff097819 */ /* 0x000fc4000001161c */
[----:B------:R-:W-:Y:S02]  /*d3a0*/  LOP3.LUT R3, R15, 0xff00ff, RZ, 0xc0, !PT ;  /* 0x00ff00ff0f037812 */ /* 0x000fe400078ec0ff */
[----:B------:R-:W-:Y:S02]  /*d3b0*/  PRMT R10, R2, 0x5410, R7 ;  /* 0x00005410020a7816 */ /* 0x000fe40000000007 */
[----:B------:R-:W-:Y:S02]  /*d3c0*/  PRMT R11, R6, 0x5410, R9 ;  /* 0x00005410060b7816 */ /* 0x000fe40000000009 */
[--C-:B------:R-:W-:Y:S02]  /*d3d0*/  HSET2.LE.AND R6, R3, R0.reuse, PT ;  /* 0x0000000003067233 */ /* 0x100fe40003803000 */
[----:B------:R-:W-:Y:S02]  /*d3e0*/  LOP3.LUT R2, R42, 0xff00ff, RZ, 0xc0, !PT ;  /* 0x00ff00ff2a027812 */ /* 0x000fe400078ec0ff */
[--C-:B------:R-:W-:Y:S01]  /*d3f0*/  HSET2.LE.AND R3, R10, R0.reuse, PT ;  /* 0x000000000a037233 */ /* 0x100fe20003803000 */
[----:B------:R-:W-:Y:S01]  /*d400*/  IMAD.MOV.U32 R10, RZ, RZ, R38 ;  /* 0x000000ffff0a7224 */ /* 0x000fe200078e0026 */
[----:B------:R-:W-:-:S02]  /*d410*/  HSET2.LE.AND R5, R5, R0, PT ;  /* 0x0000000005057233 */ /* 0x000fc40003803000 */
[--C-:B------:R-:W-:Y:S02]  /*d420*/  HSET2.LE.AND R8, R2, R0.reuse, PT ;  /* 0x0000000002087233 */ /* 0x100fe40003803000 */
[--C-:B------:R-:W-:Y:S02]  /*d430*/  HSET2.LE.AND R9, R13, R0.reuse, PT ;  /* 0x000000000d097233 */ /* 0x100fe40003803000 */
[--C-:B------:R-:W-:Y:S02]  /*d440*/  HSET2.LE.AND R2, R12, R0.reuse, PT ;  /* 0x000000000c027233 */ /* 0x100fe40003803000 */
[--C-:B------:R-:W-:Y:S02]  /*d450*/  HSET2.LE.AND R7, R14, R0.reuse, PT ;  /* 0x000000000e077233 */ /* 0x100fe40003803000 */
[----:B------:R-:W-:Y:S01]  /*d460*/  LOP3.LUT R124, R10, R5, RZ, 0xc0, !PT ;  /* 0x000000050a7c7212 */ /* 0x000fe200078ec0ff */
[----:B------:R-:W-:Y:S01]  /*d470*/  IMAD.MOV.U32 R5, RZ, RZ, R175 ;  /* 0x000000ffff057224 */ /* 0x000fe200078e00af */
[----:B------:R-:W-:Y:S01]  /*d480*/  HSET2.LE.AND R0, R11, R0, PT ;  /* 0x000000000b007233 */ /* 0x000fe20003803000 */
[----:B------:R-:W-:Y:S03]  /*d490*/  LDSM.16.MT88.4 R12, [R30+0x1800] ;  /* 0x001800001e0c783b */ /* 0x000fe60000004200 */
[----:B------:R-:W-:Y:S01]  /*d4a0*/  LOP3.LUT R125, R5, R3, RZ, 0xc0, !PT ;  /* 0x00000003057d7212 */ /* 0x000fe200078ec0ff */
[----:B------:R-:W-:Y:S01]  /*d4b0*/  IMAD.MOV.U32 R3, RZ, RZ, R37 ;  /* 0x000000ffff037224 */ /* 0x000fe200078e0025 */
[----:B------:R-:W-:Y:S01]  /*d4c0*/  LOP3.LUT R129, R224, R0, RZ, 0xc0, !PT ;  /* 0x00000000e0817212 */ /* 0x000fe200078ec0ff */
[----:B------:R-:W-:Y:S01]  /*d4d0*/  IMAD.MOV.U32 R0, RZ, RZ, R36 ;  /* 0x000000ffff007224 */ /* 0x000fe200078e0024 */
[----:B------:R-:W-:-:S02]  /*d4e0*/  LOP3.LUT R128, R230, R7, RZ, 0xc0, !PT ;  /* 0x00000007e6807212 */ /* 0x000fc400078ec0ff */
[----:B------:R-:W-:Y:S02]  /*d4f0*/  LOP3.LUT R126, R3, R2, RZ, 0xc0, !PT ;  /* 0x00000002037e7212 */ /* 0x000fe400078ec0ff */
[----:B------:R-:W-:Y:S02]  /*d500*/  LOP3.LUT R130, R113, R9, RZ, 0xc0, !PT ;  /* 0x0000000971827212 */ /* 0x000fe400078ec0ff */
[----:B------:R-:W-:Y:S02]  /*d510*/  LOP3.LUT R131, R112, R8, RZ, 0xc0, !PT ;  /* 0x0000000870837212 */ /* 0x000fe400078ec0ff */
[----:B------:R-:W-:Y:S01]  /*d520*/  LOP3.LUT R127, R0, R6, RZ, 0xc0, !PT ;  /* 0x00000006007f7212 */ /* 0x000fe200078ec0ff */
[----:B------:R-:W-:Y:S04]  /*d530*/  LDSM.16.MT88.4 R8, [R30+0x800] ;  /* 0x000800001e08783b */ /* 0x000fe80000004200 */
[-C--:B------:R-:W-:Y:S01]  /*d540*/  HMMA.16816.F32 R68, R128, R80.reuse, R68 ;  /* 0x000000508044723c */ /* 0x080fe20000001844 */
[----:B------:R-:W-:Y:S07]  /*d550*/  LDSM.16.MT88.4 R112, [R26+0x1800] ;  /* 0x001800001a70783b */ /* 0x000fee0000004200 */
[C---:B------:R-:W-:Y:S08]  /*d560*/  HMMA.16816.F32 R72, R124.reuse, R80, R72 ;  /* 0x000000507c48723c */ /* 0x040ff00000001848 */
[-C--:B------:R-:W-:Y:S08]  /*d570*/  HMMA.16816.F32 R76, R124, R82.reuse, R76 ;  /* 0x000000527c4c723c */ /* 0x080ff0000000184c */
[----:B------:R-:W-:Y:S01]  /*d580*/  HMMA.16816.F32 R80, R128, R82, R48 ;  /* 0x000000528050723c */ /* 0x000fe20000001830 */
[----:B------:R-:W1:Y:S01]  /*d590*/  LDSM.16.MT88.4 R48, [R26+0x800] ;  /* 0x000800001a30783b */ /* 0x000e620000004200 */
[----:B------:R-:W-:-:S03]  /*d5a0*/  IMAD.WIDE R2, R223, 0x70, R64 ;  /* 0x00000070df027825 */ /* 0x000fc600078e0240 */
[----:B------:R-:W-:Y:S04]  /*d5b0*/  STG.E.U16 desc[UR28][R132.64+-0x3e], R54 ;  /* 0xffffc23684007986 */ /* 0x000fe8000c10151c */
[----:B------:R-:W-:Y:S04]  /*d5c0*/  STG.E.U16 desc[UR28][R216.64+-0x30], R174 ;  /* 0xffffd0aed8007986 */ /* 0x000fe8000c10151c */
[----:B------:R-:W-:Y:S01]  /*d5d0*/  STG.E.U16 desc[UR28][R216.64+-0x2e], R173 ;  /* 0xffffd2add8007986 */ /* 0x000fe2000c10151c */
[----:B------:R-:W-:-:S03]  /*d5e0*/  IMAD.WIDE R6, R223, -0x70, R2 ;  /* 0xffffff90df067825 */ /* 0x000fc600078e0202 */
[----:B------:R-:W-:Y:S04]  /*d5f0*/  STG.E.U16 desc[UR28][R64.64+-0x30], R172 ;  /* 0xffffd0ac40007986 */ /* 0x000fe8000c10151c */
[----:B------:R-:W-:Y:S01]  /*d600*/  STG.E.U16 desc[UR28][R64.64+-0x2e], R139 ;  /* 0xffffd28b40007986 */ /* 0x000fe2000c10151c */
[-C--:B------:R-:W-:Y:S03]  /*d610*/  HMMA.16816.F32 R168, R128, R164.reuse, R168 ;  /* 0x000000a480a8723c */ /* 0x080fe600000018a8 */
[----:B------:R-:W-:Y:S04]  /*d620*/  STG.E.U16 desc[UR28][R52.64+-0x30], R66 ;  /* 0xffffd04234007986 */ /* 0x000fe8000c10151c */
[----:B------:R2:W-:Y:S01]  /*d630*/  STG.E.U16 desc[UR28][R52.64+-0x2e], R55 ;  /* 0xffffd23734007986 */ /* 0x0005e2000c10151c */
[C---:B------:R-:W-:Y:S03]  /*d640*/  HMMA.16816.F32 R152, R124.reuse, R164, R152 ;  /* 0x000000a47c98723c */ /* 0x040fe60000001898 */
[----:B------:R-:W-:Y:S04]  /*d650*/  STG.E.U16 desc[UR28][R132.64+-0x30], R206 ;  /* 0xffffd0ce84007986 */ /* 0x000fe8000c10151c */
[----:B------:R-:W-:Y:S01]  /*d660*/  STG.E.U16 desc[UR28][R132.64+-0x2e], R195 ;  /* 0xffffd2c384007986 */ /* 0x000fe2000c10151c */
[C---:B------:R-:W-:Y:S03]  /*d670*/  HMMA.16816.F32 R148, R124.reuse, R166, R148 ;  /* 0x000000a67c94723c */ /* 0x040fe60000001894 */
[----:B------:R-:W-:Y:S04]  /*d680*/  STG.E.U16 desc[UR28][R216.64+-0x20], R138 ;  /* 0xffffe08ad8007986 */ /* 0x000fe8000c10151c */
[----:B------:R-:W-:Y:S01]  /*d690*/  STG.E.U16 desc[UR28][R216.64+-0x1e], R137 ;  /* 0xffffe289d8007986 */ /* 0x000fe2000c10151c */
[----:B-1----:R-:W-:Y:S03]  /*d6a0*/  HMMA.16816.F32 R40, R124, R48, R56 ;  /* 0x000000307c28723c */ /* 0x002fe60000001838 */
[----:B------:R-:W-:Y:S04]  /*d6b0*/  STG.E.U16 desc[UR28][R64.64+-0x20], R136 ;  /* 0xffffe08840007986 */ /* 0x000fe8000c10151c */
[----:B------:R-:W-:Y:S01]  /*d6c0*/  STG.E.U16 desc[UR28][R64.64+-0x1e], R135 ;  /* 0xffffe28740007986 */ /* 0x000fe2000c10151c */
[----:B------:R-:W-:Y:S03]  /*d6d0*/  HMMA.16816.F32 R164, R128, R166, R44 ;  /* 0x000000a680a4723c */ /* 0x000fe6000000182c */
        /* <DEDUP_REMOVED lines=8> */
[C---:B------:R-:W-:Y:S03]  /*d760*/  HMMA.16816.F32 R140, R124.reuse, R158, R140 ;  /* 0x0000009e7c8c723c */ /* 0x040fe6000000188c */
[----:B------:R-:W-:Y:S05]  /*d770*/  STG.E.U16 desc[UR28][R6.64+-0x10], R117 ;  /* 0xfffff07506007986 */ /* 0x000fea000c10151c */
[C---:B------:R-:W-:Y:S01]  /*d780*/  HMMA.16816.F32 R44, R124.reuse, R50, R84 ;  /* 0x000000327c2c723c */ /* 0x040fe20000001854 */
[----:B------:R3:W-:Y:S07]  /*d790*/  STG.E.U16 desc[UR28][R6.64+-0xe], R116 ;  /* 0xfffff27406007986 */ /* 0x0007ee000c10151c */
        /* <DEDUP_REMOVED lines=16> */
[C---:B-1----:R-:W-:Y:S08]  /*d8a0*/  HMMA.16816.F32 R64, R128.reuse, R10, R236 ;  /* 0x0000000a8040723c */ /* 0x042ff000000018ec */
[----:B---3--:R-:W-:Y:S01]  /*d8b0*/  HMMA.16816.F32 R116, R128, R12, R196 ;  /* 0x0000000c8074723c */ /* 0x008fe200000018c4 */
[----:B------:R-:W-:-:S07]  /*d8c0*/  UISETP.GT.U32.AND UP0, UPT, UR30, UR19, UPT ;  /* 0x000000131e00728c */ /* 0x000fce000bf04070 */
[----:B------:R-:W-:Y:S01]  /*d8d0*/  HMMA.16816.F32 R128, R128, R14, R16 ;  /* 0x0000000e8080723c */ /* 0x000fe20000001810 */
[----:B------:R-:W-:Y:S01]  /*d8e0*/  IMAD.WIDE R2, R223, 0x70, R6 ;  /* 0x00000070df027825 */ /* 0x000fe200078e0206 */
[----:B------:R-:W-:-:S04]  /*d8f0*/  IADD3 R218, P0, PT, R216, -0x80, RZ ;  /* 0xffffff80d8da7810 */ /* 0x000fc80007f1e0ff */
[----:B------:R-:W-:Y:S01]  /*d900*/  STG.E.U16 desc[UR28][R2.64+-0x10], R187 ;  /* 0xfffff0bb02007986 */ /* 0x000fe2000c10151c */
[----:B------:R-:W-:Y:S01]  /*d910*/  IADD3.X R219, PT, PT, R217, -0x1, RZ, P0, !PT ;  /* 0xffffffffd9db7810 */ /* 0x000fe200007fe4ff */
[----:B------:R-:W-:Y:S02]  /*d920*/  IMAD.MOV.U32 R134, RZ, RZ, R207 ;  /* 0x000000ffff867224 */ /* 0x000fe400078e00cf */
[----:B------:R-:W-:Y:S01]  /*d930*/  STG.E.U16 desc[UR28][R2.64+-0xe], R186 ;  /* 0xfffff2ba02007986 */ /* 0x000fe2000c10151c */
[----:B------:R-:W-:-:S03]  /*d940*/  IMAD.MOV.U32 R135, RZ, RZ, R222 ;  /* 0x000000ffff877224 */ /* 0x000fc600078e00de */
[----:B------:R-:W-:Y:S04]  /*d950*/  STG.E.U16 desc[UR28][R132.64+-0x10], R185 ;  /* 0xfffff0b984007986 */ /* 0x000fe8000c10151c */
[----:B------:R1:W-:Y:S02]  /*d960*/  STG.E.U16 desc[UR28][R132.64+-0xe], R184 ;  /* 0xfffff2b884007986 */ /* 0x0003e4000c10151c */
[----:B-1----:R-:W-:Y:S02]  /*d970*/  IMAD.MOV.U32 R132, RZ, RZ, R214 ;  /* 0x000000ffff847224 */ /* 0x002fe400078e00d6 */
[----:B------:R-:W-:Y:S01]  /*d980*/  IMAD.MOV.U32 R133, RZ, RZ, R221 ;  /* 0x000000ffff857224 */ /* 0x000fe200078e00dd */
[----:B------:R-:W-:Y:S06]  /*d990*/  BRA.U !UP0, `(.L_x_2720) ;  /* 0x0000010108407547 */ /* 0x000fec000b800000 */
[----:B------:R-:W2:Y:S04]  /*d9a0*/  LDL R248, [R1+0x70] ;  /* 0x0000700001f87983 */ /* 0x000ea80000100800 */
[----:B------:R-:W3:Y:S04]  /*d9b0*/  LDL R249, [R1+0x6c] ;  /* 0x00006c0001f97983 */ /* 0x000ee80000100800 */
[----:B------:R-:W4:Y:S04]  /*d9c0*/  LDL R250, [R1+0x38] ;  /* 0x0000380001fa7983 */ /* 0x000f280000100800 */
[----:B------:R-:W5:Y:S01]  /*d9d0*/  LDL R251, [R1+0x30] ;  /* 0x0000300001fb7983 */ /* 0x000f620000100800 */
[----:B------:R-:W-:Y:S01]  /*d9e0*/  UIADD3 UR4, UPT, UPT, UR24, -0x3, URZ ;  /* 0xfffffffd18047890 */ /* 0x000fe2000fffe0ff */
[----:B------:R-:W-:-:S04]  /*d9f0*/  DEPBAR.LE SB0, 0x0 ;  /* 0x000080000000791a */ /* 0x000fc80000000000 */
        /* <DEDUP_REMOVED lines=8> */
[----:B------:R-:W-:Y:S02]  /*da80*/  IMAD.U32 R0, RZ, RZ, UR13 ;  /* 0x0000000dff007e24 */ /* 0x000fe4000f8e00ff */
[----:B------:R-:W-:Y:S01]  /*da90*/  IMAD.U32 R3, RZ, RZ, UR12 ;  /* 0x0000000cff037e24 */ /* 0x000fe2000f8e00ff */
[----:B------:R-:W-:Y:S01]  /*daa0*/  ULEA.HI.X UR12, UR8, UR13, UR9, 0x4, UP0 ;  /* 0x0000000d080c7291 */ /* 0x000fe200080f2409 */
[----:B------:R-:W-:Y:S01]  /*dab0*/  IMAD.U32 R10, RZ, RZ, UR14 ;  /* 0x0000000eff0a7e24 */ /* 0x000fe2000f8e00ff */
[----:B------:R-:W-:-:S04]  /*dac0*/  UISETP.GT.U32.AND UP0, UPT, UR4, UR19, UPT ;  /* 0x000000130400728c */ /* 0x000fc8000bf04070 */
[----:B------:R-:W-:Y:S01]  /*dad0*/  IMAD.U32 R5, RZ, RZ, UR12 ;  /* 0x0000000cff057e24 */ /* 0x000fe2000f8e00ff */
[----:B------:R-:W-:Y:S01]  /*dae0*/  BAR.SYNC.DEFER_BLOCKING 0x0 ;  /* 0x0000000000007b1d */ /* 0x000fe20000010000 */
[----:B--2---:R-:W-:-:S04]  /*daf0*/  @!P4 LEA R8, P0, R8, R248, 0x1 ;  /* 0x000000f80808c211 */ /* 0x004fc800078008ff */
[----:B---3--:R-:W-:Y:S01]  /*db00*/  @!P4 LEA.HI.X R9, R2, R249, R0, 0x1, P0 ;  /* 0x000000f90209c211 */ /* 0x008fe200000f0c00 */
[----:B------:R-:W-:Y:S01]  /*db10*/  IMAD.U32 R2, RZ, RZ, UR14 ;  /* 0x0000000eff027e24 */ /* 0x000fe2000f8e00ff */
[----:B------:R-:W-:-:S03]  /*db20*/  @!P3 LEA R6, P0, R6, R248, 0x1 ;  /* 0x000000f80606b211 */ /* 0x000fc600078008ff */
[----:B------:R-:W-:Y:S01]  /*db30*/  @!PT LDS RZ, [RZ] ;  /* 0x00000000fffff984 */ /* 0x000fe20000000800 */
[----:B------:R-:W-:Y:S01]  /*db40*/  @!PT LDS RZ, [RZ] ;  /* 0x00000000fffff984 */ /* 0x000fe20000000800 */
[----:B------:R-:W-:Y:S01]  /*db50*/  @!PT LDS RZ, [RZ] ;  /* 0x00000000fffff984 */ /* 0x000fe20000000800 */
[----:B------:R-:W-:Y:S01]  /*db60*/  @!P4 LDGSTS.E.BYPASS.LTC128B.128 [R220+0xa000], desc[UR28][R8.64] ;  /* 0x0a00000008dccfae */ /* 0x000fe2000b981a1c */
[----:B------:R-:W-:Y:S02]  /*db70*/  LEA R2, P6, R2, R248, 0x1 ;  /* 0x000000f802027211 */ /* 0x000fe400078c08ff */
[-C--:B------:R-:W-:Y:S01]  /*db80*/  @!P3 LEA.HI.X R7, R3, R249.reuse, R0, 0x1, P0 ;  /* 0x000000f90307b211 */ /* 0x080fe200000f0c00 */
[----:B------:R-:W-:Y:S01]  /*db90*/  @P4 STS.128 [R220+0xa000], RZ ;  /* 0x00a000ffdc004388 */ /* 0x000fe20000000c00 */
[----:B------:R-:W-:Y:S02]  /*dba0*/  LEA.HI.X R3, R10, R249, R5, 0x1, P6 ;  /* 0x000000f90a037211 */ /* 0x000fe400030f0c05 */
[----:B----4-:R-:W-:Y:S01]  /*dbb0*/  LEA R5, R250, UR6, 0x1 ;  /* 0x00000006fa057c11 */ /* 0x010fe2000f8e08ff */
        /* <DEDUP_REMOVED lines=15> */
[----:B-----5:R-:W-:Y:S01]  /*dcb0*/  LDSM.16.M88.4 R172, [R251+0x8000] ;  /* 0x00800000fbac783b */ /* 0x020fe20000000200 */
[----:B-1----:R-:W-:-:S03]  /*dcc0*/  IMAD.IADD R6, R251, 0x1, R231 ;  /* 0x00000001fb067824 */ /* 0x002fc600078e02e7 */
[----:B------:R-:W1:Y:S04]  /*dcd0*/  LDSM.16.M88.4 R16, [R5+0x2000] ;  /* 0x002000000510783b */ /* 0x000e680000000200 */
[----:B------:R-:W3:Y:S04]  /*dce0*/  LDSM.16.M88.4 R136, [R251+0x8800] ;  /* 0x00880000fb88783b */ /* 0x000ee80000000200 */
[----:B------:R-:W4:Y:S04]  /*dcf0*/  LDSM.16.M88.4 R20, [R5] ;  /* 0x000000000514783b */ /* 0x000f280000000200 */
[----:B------:R-:W-:Y:S01]  /*dd00*/  LDSM.16.M88.4 R132, [R6+0x8000] ;  /* 0x008000000684783b */ /* 0x000fe20000000200 */
[----:B--2---:R-:W-:-:S03]  /*dd10*/  IMAD.IADD R3, R231, 0x1, R5 ;  /* 0x00000001e7037824 */ /* 0x004fc600078e0205 */
[----:B------:R-:W-:Y:S01]  /*dd20*/  LDSM.16.M88.4 R24, [R6+0x8800] ;  /* 0x008800000618783b */ /* 0x000fe20000000200 */
[----:B------:R-:W-:-:S03]  /*dd30*/  IMAD.IADD R2, R252, 0x1, R5 ;  /* 0x00000001fc027824 */ /* 0x000fc600078e0205 */
        /* <DEDUP_REMOVED lines=59> */
[----:B------:R3:W4:Y:S03]  /*e0f0*/  LDSM.16.M88.4 R12, [R3+0x4000] ;  /* 0x00400000030c783b */ /* 0x0007260000000200 */
[----:B-1----:R-:W-:Y:S01]  /*e100*/  HMMA.16816.F32 R188, R8, R20, R188 ;  /* 0x0000001408bc723c */ /* 0x002fe200000018bc */
[----:B---3--:R-:W-:-:S04]  /*e110*/  VIADD R3, R29, UR21 ;  /* 0x000000151d037c36 */ /* 0x008fc80008000000 */
[----:B------:R-:W-:-:S03]  /*e120*/  VIADD R5, R3, 0xffffffa0 ;  /* 0xffffffa003057836 */ /* 0x000fc60000000000 */
[----:B------:R-:W-:Y:S01]  /*e130*/  HMMA.16816.F32 R184, R8, R22, R184 ;  /* 0x0000001608b8723c */ /* 0x000fe200000018b8 */
[----:B------:R-:W-:-:S07]  /*e140*/  IMAD.IADD R7, R227, 0x1, -R5 ;  /* 0x00000001e3077824 */ /* 0x000fce00078e0a05 */
[C---:B--2---:R-:W-:Y:S08]  /*e150*/  HMMA.16816.F32 R192, R8.reuse, R16, R192 ;  /* 0x0000001008c0723c */ /* 0x044ff000000018c0 */
[----:B------:R-:W-:Y:S01]  /*e160*/  HMMA.16816.F32 R176, R8, R18, R180 ;  /* 0x0000001208b0723c */ /* 0x000fe200000018b4 */
[----:B------:R-:W-:Y:S07]  /*e170*/  LDSM.16.M88.4 R8, [R2+0x6000] ;  /* 0x006000000208783b */ /* 0x000fee0000000200 */
[C---:B----4-:R-:W-:Y:S08]  /*e180*/  HMMA.16816.F32 R172, R12.reuse, R20, R172 ;  /* 0x000000140cac723c */ /* 0x050ff000000018ac */
[C---:B------:R-:W-:Y:S01]  /*e190*/  HMMA.16816.F32 R136, R12.reuse, R22, R136 ;  /* 0x000000160c88723c */ /* 0x040fe20000001888 */
[----:B------:R-:W1:Y:S07]  /*e1a0*/  LDSM.16.M88.4 R20, [R225+0x9000] ;  /* 0x00900000e114783b */ /* 0x000e6e0000000200 */
        /* <DEDUP_REMOVED lines=16> */
[----:B------:R3:W4:Y:S01]  /*e2b0*/  LDSM.16.M88.4 R12, [R0+0x4000] ;  /* 0x00400000000c783b */ /* 0x0007220000000200 */
[----:B------:R-:W-:-:S04]  /*e2c0*/  DEPBAR.LE SB0, 0x0 ;  /* 0x000080000000791a */ /* 0x000fc80000000000 */
[----:B-1----:R-:W-:Y:S01]  /*e2d0*/  HMMA.16816.F32 R188, R8, R20, R188 ;  /* 0x0000001408bc723c */ /* 0x002fe200000018bc */
[----:B---3--:R-:W-:-:S04]  /*e2e0*/  VIADD R0, R227, 0x8 ;  /* 0x00000008e3007836 */ /* 0x008fc80000000000 */
[----:B------:R-:W-:-:S03]  /*e2f0*/  IMAD.IADD R6, R0, 0x1, -R5 ;  /* 0x0000000100067824 */ /* 0x000fc600078e0a05 */
[C---:B------:R-:W-:Y:S08]  /*e300*/  HMMA.16816.F32 R196, R8.reuse, R22, R184 ;  /* 0x0000001608c4723c */ /* 0x040ff000000018b8 */
[C---:B--2---:R-:W-:Y:S08]  /*e310*/  HMMA.16816.F32 R208, R8.reuse, R16, R180 ;  /* 0x0000001008d0723c */ /* 0x044ff000000018b4 */
[----:B------:R-:W-:Y:S01]  /*e320*/  HMMA.16816.F32 R200, R8, R18, R176 ;  /* 0x0000001208c8723c */ /* 0x000fe200000018b0 */
[----:B------:R-:W-:Y:S01]  /*e330*/  IMAD.IADD R9, R2, 0x1, -R5 ;  /* 0x0000000102097824 */ /* 0x000fe200078e0a05 */
[----:B------:R-:W-:-:S02]  /*e340*/  IABS R8, R7 ;  /* 0x0000000700087213 */ /* 0x000fc40000000000 */
[----:B------:R-:W-:Y:S02]  /*e350*/  IABS R7, R6 ;  /* 0x0000000600077213 */ /* 0x000fe40000000000 */
[----:B------:R-:W-:Y:S02]  /*e360*/  IABS R6, R9 ;  /* 0x0000000900067213 */ /* 0x000fe40000000000 */
[----:B----4-:R-:W-:Y:S01]  /*e370*/  HMMA.16816.F32 R172, R12, R20, R172 ;  /* 0x000000140cac723c */ /* 0x010fe200000018ac */
[----:B------:R-:W-:Y:S02]  /*e380*/  I2FP.F32.S32 R8, R8 ;  /* 0x0000000800087245 */ /* 0x000fe40000201400 */
[----:B------:R-:W-:Y:S02]  /*e390*/  I2FP.F32.S32 R6, R6 ;  /* 0x0000000600067245 */ /* 0x000fe40000201400 */
[----:B------:R-:W-:-:S03]  /*e3a0*/  I2FP.F32.S32 R7, R7 ;  /* 0x0000000700077245 */ /* 0x000fc60000201400 */
[----:B------:R-:W-:Y:S01]  /*e3b0*/  FFMA.FTZ R9, R6, -UR5, R188 ;  /* 0x8000000506097c23 */ /* 0x000fe200080100bc */
[----:B------:R-:W-:Y:S01]  /*e3c0*/  VIADD R6, R29, 0xffffffa0 ;  /* 0xffffffa01d067836 */ /* 0x000fe20000000000 */
[C---:B------:R-:W-:Y:S01]  /*e3d0*/  HMMA.16816.F32 R20, R12.reuse, R22, R136 ;  /* 0x000000160c14723c */ /* 0x040fe20000001888 */
[----:B------:R-:W-:Y:S03]  /*e3e0*/  BAR.SYNC.DEFER_BLOCKING 0x0 ;  /* 0x0000000000007b1d */ /* 0x000fe60000010000 */
[----:B------:R-:W-:Y:S02]  /*e3f0*/  ISETP.GT.AND P6, PT, R32, R6, PT ;  /* 0x000000062000720c */ /* 0x000fe40003fc4270 */
[----:B------:R-:W-:Y:S02]  /*e400*/  ISETP.GE.AND P0, PT, R6, R228, PT ;  /* 0x000000e40600720c */ /* 0x000fe40003f06270 */
[----:B------:R-:W-:Y:S01]  /*e410*/  HMMA.16816.F32 R132, R12, R16, R132 ;  /* 0x000000100c84723c */ /* 0x000fe20000001884 */
[----:B------:R-:W-:Y:S01]  /*e420*/  FFMA.FTZ R8, R8, -UR5, R172 ;  /* 0x8000000508087c23 */ /* 0x000fe200080100ac */
[----:B------:R-:W-:Y:S01]  /*e430*/  FFMA.FTZ R10, R7, -UR5, R174 ;  /* 0x80000005070a7c23 */ /* 0x000fe200080100ae */
[----:B------:R-:W-:-:S03]  /*e440*/  VIADD R7, R227, 0x48 ;  /* 0x00000048e3077836 */ /* 0x000fc60000000000 */
[----:B------:R-:W-:Y:S01]  /*e450*/  FSEL R8, R8, -INF , !P6 ;  /* 0xff80000008087808 */ /* 0x000fe20007000000 */
[----:B------:R-:W-:Y:S01]  /*e460*/  IMAD.IADD R5, R7, 0x1, -R5 ;  /* 0x0000000107057824 */ /* 0x000fe200078e0a05 */
[----:B------:R-:W-:Y:S01]  /*e470*/  ISETP.GT.AND P6, PT, R31, R6, PT ;  /* 0x000000061f00720c */ /* 0x000fe20003fc4270 */
[----:B------:R-:W-:Y:S01]  /*e480*/  HMMA.16816.F32 R24, R12, R18, R24 ;  /* 0x000000120c18723c */ /* 0x000fe20000001818 */
[----:B------:R-:W-:Y:S02]  /*e490*/  FSEL R34, R8, -INF , !P0 ;  /* 0xff80000008227808 */ /* 0x000fe40004000000 */
[----:B------:R-:W-:Y:S02]  /*e4a0*/  IABS R8, R5 ;  /* 0x0000000500087213 */ /* 0x000fe40000000000 */
[----:B------:R-:W-:Y:S02]  /*e4b0*/  ISETP.GE.AND P0, PT, R6, R229, PT ;  /* 0x000000e50600720c */ /* 0x000fe40003f06270 */
[----:B------:R-:W-:-:S02]  /*e4c0*/  FSEL R5, R10, -INF , !P6 ;  /* 0xff8000000a057808 */ /* 0x000fc40007000000 */
[----:B------:R-:W-:Y:S02]  /*e4d0*/  ISETP.GT.AND P6, PT, R33, R6, PT ;  /* 0x000000062100720c */ /* 0x000fe40003fc4270 */
[----:B------:R-:W-:Y:S02]  /*e4e0*/  FSEL R184, R5, -INF , !P0 ;  /* 0xff80000005b87808 */ /* 0x000fe40004000000 */
[----:B------:R-:W-:Y:S02]  /*e4f0*/  ISETP.GE.AND P0, PT, R6, R204, PT ;  /* 0x000000cc0600720c */ /* 0x000fe40003f06270 */
[----:B------:R-:W-:Y:S02]  /*e500*/  FSEL R5, R9, -INF , !P6 ;  /* 0xff80000009057808 */ /* 0x000fe40007000000 */
[----:B------:R-:W-:Y:S02]  /*e510*/  I2FP.F32.S32 R8, R8 ;  /* 0x0000000800087245 */ /* 0x000fe40000201400 */
[----:B------:R-:W-:Y:S01]  /*e520*/  FSEL R192, R5, -INF , !P0 ;  /* 0xff80000005c07808 */ /* 0x000fe20004000000 */
[----:B------:R-:W-:Y:S01]  /*e530*/  VIADD R5, R3, 0xffffffb8 ;  /* 0xffffffb803057836 */ /* 0x000fe20000000000 */
[----:B------:R-:W-:Y:S01]  /*e540*/  ISETP.GT.AND P6, PT, R35, R6, PT ;  /* 0x000000062300720c */ /* 0x000fe20003fc4270 */
[----:B------:R-:W-:Y:S01]  /*e550*/  FFMA.FTZ R13, R8, -UR5, R190 ;  /* 0x80000005080d7c23 */ /* 0x000fe200080100be */
[----:B------:R-:W-:Y:S01]  /*e560*/  ISETP.GE.AND P0, PT, R6, R205, PT ;  /* 0x000000cd0600720c */ /* 0x000fe20003f06270 */
[----:B------:R-:W-:-:S02]  /*e570*/  IMAD.IADD R6, R0, 0x1, -R5 ;  /* 0x0000000100067824 */ /* 0x000fc400078e0a05 */
[--C-:B------:R-:W-:Y:S02]  /*e580*/  IMAD.IADD R9, R2, 0x1, -R5.reuse ;  /* 0x0000000102097824 */ /* 0x100fe400078e0a05 */
[--C-:B------:R-:W-:Y:S01]  /*e590*/  IMAD.IADD R10, R227, 0x1, -R5.reuse ;  /* 0x00000001e30a7824 */ /* 0x100fe200078e0a05 */
[----:B------:R-:W-:Y:S01]  /*e5a0*/  IABS R8, R6 ;  /* 0x0000000600087213 */ /* 0x000fe20000000000 */
[----:B------:R-:W-:Y:S01]  /*e5b0*/  IMAD.IADD R5, R7, 0x1, -R5 ;  /* 0x0000000107057824 */ /* 0x000fe200078e0a05 */
[----:B------:R-:W-:Y:S02]  /*e5c0*/  IABS R6, R9 ;  /* 0x0000000900067213 */ /* 0x000fe40000000000 */
[----:B------:R-:W-:Y:S01]  /*e5d0*/  IABS R9, R10 ;  /* 0x0000000a00097213 */ /* 0x000fe20000000000 */
[----:B------:R-:W-:-:S04]  /*e5e0*/  IMAD.MOV.U32 R10, RZ, RZ, R8 ;  /* 0x000000ffff0a7224 */ /* 0x000fc800078e0008 */
[----:B------:R-:W-:Y:S01]  /*e5f0*/  IMAD.MOV.U32 R8, RZ, RZ, R9 ;  /* 0x000000ffff087224 */ /* 0x000fe200078e0009 */
[----:B------:R-:W-:Y:S02]  /*e600*/  I2FP.F32.S32 R9, R6 ;  /* 0x0000000600097245 */ /* 0x000fe40000201400 */
[----:B------:R-:W-:Y:S02]  /*e610*/  I2FP.F32.S32 R10, R10 ;  /* 0x0000000a000a7245 */ /* 0x000fe40000201400 */
[----:B------:R-:W-:Y:S01]  /*e620*/  I2FP.F32.S32 R6, R8 ;  /* 0x0000000800067245 */ /* 0x000fe20000201400 */
[----:B------:R-:W-:Y:S01]  /*e630*/  FFMA.FTZ R12, R9, -UR5, R200 ;  /* 0x80000005090c7c23 */ /* 0x000fe200080100c8 */
[----:B------:R-:W-:Y:S01]  /*e640*/  FSEL R8, R13, -INF , !P6 ;  /* 0xff8000000d087808 */ /* 0x000fe20007000000 */
[----:B------:R-:W-:Y:S02]  /*e650*/  FFMA.FTZ R11, R10, -UR5, R26 ;  /* 0x800000050a0b7c23 */ /* 0x000fe4000801001a */
[----:B------:R-:W-:Y:S01]  /*e660*/  FFMA.FTZ R9, R6, -UR5, R24 ;  /* 0x8000000506097c23 */ /* 0x000fe20008010018 */
[----:B------:R-:W-:Y:S01]  /*e670*/  VIADD R6, R29, 0xffffffb8 ;  /* 0xffffffb81d067836 */ /* 0x000fe20000000000 */
[----:B------:R-:W-:Y:S01]  /*e680*/  FSEL R190, R8, -INF , !P0 ;  /* 0xff80000008be7808 */ /* 0x000fe20004000000 */
[----:B------:R-:W-:-:S03]  /*e690*/  VIADD R8, R3, 0xffffffa1 ;  /* 0xffffffa103087836 */ /* 0x000fc60000000000 */
[----:B------:R-:W-:Y:S01]  /*e6a0*/  ISETP.GT.AND P6, PT, R32, R6, PT ;  /* 0x000000062000720c */ /* 0x000fe20003fc4270 */
[----:B------:R-:W-:Y:S01]  /*e6b0*/  IMAD.IADD R10, R227, 0x1, -R8 ;  /* 0x00000001e30a7824 */ /* 0x000fe200078e0a08 */
[----:B------:R-:W-:Y:S02]  /*e6c0*/  ISETP.GE.AND P0, PT, R6, R228, PT ;  /* 0x000000e40600720c */ /* 0x000fe40003f06270 */
[----:B------:R-:W-:Y:S02]  /*e6d0*/  FSEL R9, R9, -INF , !P6 ;  /* 0xff80000009097808 */ /* 0x000fe40007000000 */
[----:B------:R-:W-:Y:S02]  /*e6e0*/  ISETP.GT.AND P6, PT, R31, R6, PT ;  /* 0x000000061f00720c */ /* 0x000fe40003fc4270 */
[----:B------:R-:W-:Y:S02]  /*e6f0*/  FSEL R178, R9, -INF , !P0 ;  /* 0xff80000009b27808 */ /* 0x000fe40004000000 */
[----:B------:R-:W-:-:S02]  /*e700*/  IABS R9, R10 ;  /* 0x0000000a00097213 */ /* 0x000fc40000000000 */
[----:B------:R-:W-:Y:S02]  /*e710*/  ISETP.GE.AND P0, PT, R6, R229, PT ;  /* 0x000000e50600720c */ /* 0x000fe40003f06270 */
[----:B------:R-:W-:Y:S02]  /*e720*/  FSEL R10, R11, -INF , !P6 ;  /* 0xff8000000b0a7808 */ /* 0x000fe40007000000 */
[----:B------:R-:W-:Y:S02]  /*e730*/  ISETP.GT.AND P6, PT, R33, R6, PT ;  /* 0x000000062100720c */ /* 0x000fe40003fc4270 */
[----:B------:R-:W-:Y:S02]  /*e740*/  I2FP.F32.S32 R9, R9 ;  /* 0x0000000900097245 */ /* 0x000fe40000201400 */
[----:B------:R-:W-:Y:S02]  /*e750*/  FSEL R181, R10, -INF , !P0 ;  /* 0xff8000000ab57808 */ /* 0x000fe40004000000 */
[----:B------:R-:W-:-:S02]  /*e760*/  ISETP.GE.AND P0, PT, R6, R204, PT ;  /* 0x000000cc0600720c */ /* 0x000fc40003f06270 */
[----:B------:R-:W-:Y:S01]  /*e770*/  FSEL R10, R12, -INF , !P6 ;  /* 0xff8000000c0a7808 */ /* 0x000fe20007000000 */
[----:B------:R-:W-:Y:S01]  /*e780*/  FFMA.FTZ R12, R9, -UR5, R173 ;  /* 0x80000005090c7c23 */ /* 0x000fe200080100ad */
[--C-:B------:R-:W-:Y:S01]  /*e790*/  IMAD.IADD R9, R2, 0x1, -R8.reuse ;  /* 0x0000000102097824 */ /* 0x100fe200078e0a08 */
[----:B------:R-:W-:Y:S02]  /*e7a0*/  ISETP.GT.AND P6, PT, R35, R6, PT ;  /* 0x000000062300720c */ /* 0x000fe40003fc4270 */
[----:B------:R-:W-:Y:S02]  /*e7b0*/  FSEL R187, R10, -INF , !P0 ;  /* 0xff8000000abb7808 */ /* 0x000fe40004000000 */
[----:B------:R-:W-:Y:S01]  /*e7c0*/  ISETP.GE.AND P0, PT, R6, R205, PT ;  /* 0x000000cd0600720c */ /* 0x000fe20003f06270 */
[----:B------:R-:W-:Y:S01]  /*e7d0*/  IMAD.IADD R6, R0, 0x1, -R8 ;  /* 0x0000000100067824 */ /* 0x000fe200078e0a08 */
[----:B------:R-:W-:Y:S02]  /*e7e0*/  IABS R10, R5 ;  /* 0x00000005000a7213 */ /* 0x000fe40000000000 */
[----:B------:R-:W-:-:S02]  /*e7f0*/  IABS R5, R9 ;  /* 0x0000000900057213 */ /* 0x000fc40000000000 */
[----:B------:R-:W-:Y:S02]  /*e800*/  IABS R6, R6 ;  /* 0x0000000600067213 */ /* 0x000fe40000000000 */
[----:B------:R-:W-:Y:S02]  /*e810*/  I2FP.F32.S32 R10, R10 ;  /* 0x0000000a000a7245 */ /* 0x000fe40000201400 */
[----:B------:R-:W-:Y:S02]  /*e820*/  I2FP.F32.S32 R5, R5 ;  /* 0x0000000500057245 */ /* 0x000fe40000201400 */
[----:B------:R-:W-:Y:S01]  /*e830*/  I2FP.F32.S32 R9, R6 ;  /* 0x0000000600097245 */ /* 0x000fe20000201400 */
[----:B------:R-:W-:Y:S02]  /*e840*/  FFMA.FTZ R6, R10, -UR5, R202 ;  /* 0x800000050a067c23 */ /* 0x000fe400080100ca */
[----:B------:R-:W-:Y:S01]  /*e850*/  FFMA.FTZ R10, R5, -UR5, R189 ;  /* 0x80000005050a7c23 */ /* 0x000fe200080100bd */
[----:B------:R-:W-:-:S02]  /*e860*/  VIADD R5, R29, 0xffffffa1 ;  /* 0xffffffa11d057836 */ /* 0x000fc40000000000 */
[----:B------:R-:W-:Y:S01]  /*e870*/  FFMA.FTZ R11, R9, -UR5, R175 ;  /* 0x80000005090b7c23 */ /* 0x000fe200080100af */
[----:B------:R-:W-:Y:S02]  /*e880*/  FSEL R6, R6, -INF , !P6 ;  /* 0xff80000006067808 */ /* 0x000fe40007000000 */
[-C--:B------:R-:W-:Y:S02]  /*e890*/  ISETP.GT.AND P6, PT, R32, R5.reuse, PT ;  /* 0x000000052000720c */ /* 0x080fe40003fc4270 */
[----:B------:R-:W-:Y:S01]  /*e8a0*/  FSEL R186, R6, -INF , !P0 ;  /* 0xff80000006ba7808 */ /* 0x000fe20004000000 */
[----:B------:R-:W-:Y:S01]  /*e8b0*/  IMAD.IADD R6, R7, 0x1, -R8 ;  /* 0x0000000107067824 */ /* 0x000fe200078e0a08 */
[----:B------:R-:W-:Y:S02]  /*e8c0*/  ISETP.GE.AND P0, PT, R5, R228, PT ;  /* 0x000000e40500720c */ /* 0x000fe40003f06270 */
[----:B------:R-:W-:Y:S02]  /*e8d0*/  FSEL R9, R12, -INF , !P6 ;  /* 0xff8000000c097808 */ /* 0x000fe40007000000 */
[----:B------:R-:W-:-:S02]  /*e8e0*/  ISETP.GT.AND P6, PT, R31, R5, PT ;  /* 0x000000051f00720c */ /* 0x000fc40003fc4270 */
[----:B------:R-:W-:Y:S02]  /*e8f0*/  FSEL R137, R9, -INF , !P0 ;  /* 0xff80000009897808 */ /* 0x000fe40004000000 */
[----:B------:R-:W-:Y:S02]  /*e900*/  IABS R8, R6 ;  /* 0x0000000600087213 */ /* 0x000fe40000000000 */
[----:B------:R-:W-:Y:S02]  /*e910*/  ISETP.GE.AND P0, PT, R5, R229, PT ;  /* 0x000000e50500720c */ /* 0x000fe40003f06270 */
[----:B------:R-:W-:Y:S02]  /*e920*/  FSEL R6, R11, -INF , !P6 ;  /* 0xff8000000b067808 */ /* 0x000fe40007000000 */
[----:B------:R-:W-:Y:S02]  /*e930*/  ISETP.GT.AND P6, PT, R33, R5, PT ;  /* 0x000000052100720c */ /* 0x000fe40003fc4270 */
[----:B------:R-:W-:-:S02]  /*e940*/  FSEL R173, R6, -INF , !P0 ;  /* 0xff80000006ad7808 */ /* 0x000fc40004000000 */
[----:B------:R-:W-:Y:S02]  /*e950*/  ISETP.GE.AND P0, PT, R5, R204, PT ;  /* 0x000000cc0500720c */ /* 0x000fe40003f06270 */
[----:B------:R-:W-:Y:S02]  /*e960*/  FSEL R6, R10, -INF , !P6 ;  /* 0xff8000000a067808 */ /* 0x000fe40007000000 */
[----:B------:R-:W-:Y:S02]  /*e970*/  I2FP.F32.S32 R8, R8 ;  /* 0x0000000800087245 */ /* 0x000fe40000201400 */
[----:B------:R-:W-:Y:S02]  /*e980*/  FSEL R177, R6, -INF , !P0 ;  /* 0xff80000006b17808 */ /* 0x000fe40004000000 */
[----:B------:R-:W-:Y:S01]  /*e990*/  ISETP.GT.AND P6, PT, R35, R5, PT ;  /* 0x000000052300720c */ /* 0x000fe20003fc4270 */
[----:B------:R-:W-:Y:S01]  /*e9a0*/  FFMA.FTZ R12, R8, -UR5, R191 ;  /* 0x80000005080c7c23 */ /* 0x000fe200080100bf */
[----:B------:R-:W-:Y:S01]  /*e9b0*/  ISETP.GE.AND P0, PT, R5, R205, PT ;  /* 0x000000cd0500720c */ /* 0x000fe20003f06270 */
[----:B------:R-:W-:-:S04]  /*e9c0*/  VIADD R5, R3, 0xffffffa8 ;  /* 0xffffffa803057836 */ /* 0x000fc80000000000 */
[--C-:B------:R-:W-:Y:S02]  /*e9d0*/  IMAD.IADD R8, R227, 0x1, -R5.reuse ;  /* 0x00000001e3087824 */ /* 0x100fe400078e0a05 */
[--C-:B------:R-:W-:Y:S02]  /*e9e0*/  IMAD.IADD R6, R0, 0x1, -R5.reuse ;  /* 0x0000000100067824 */ /* 0x100fe400078e0a05 */
[--C-:B------:R-:W-:Y:S01]  /*e9f0*/  IMAD.IADD R10, R2, 0x1, -R5.reuse ;  /* 0x00000001020a7824 */ /* 0x100fe200078e0a05 */
[----:B------:R-:W-:Y:S01]  /*ea00*/  IABS R9, R8 ;  /* 0x0000000800097213 */ /* 0x000fe20000000000 */
[----:B------:R-:W-:Y:S01]  /*ea10*/  IMAD.IADD R5, R7, 0x1, -R5 ;  /* 0x0000000107057824 */ /* 0x000fe200078e0a05 */
[----:B------:R-:W-:Y:S02]  /*ea20*/  IABS R8, R6 ;  /* 0x0000000600087213 */ /* 0x000fe40000000000 */
[----:B------:R-:W-:Y:S02]  /*ea30*/  IABS R6, R10 ;  /* 0x0000000a00067213 */ /* 0x000fe40000000000 */
[----:B------:R-:W-:-:S02]  /*ea40*/  I2FP.F32.S32 R8, R8 ;  /* 0x0000000800087245 */ /* 0x000fc40000201400 */
[----:B------:R-:W-:Y:S02]  /*ea50*/  I2FP.F32.S32 R6, R6 ;  /* 0x0000000600067245 */ /* 0x000fe40000201400 */
[----:B------:R-:W-:Y:S01]  /*ea60*/  I2FP.F32.S32 R9, R9 ;  /* 0x0000000900097245 */ /* 0x000fe20000201400 */
[----:B------:R-:W-:Y:S01]  /*ea70*/  FFMA.FTZ R11, R8, -UR5, R22 ;  /* 0x80000005080b7c23 */ /* 0x000fe20008010016 */
[----:B------:R-:W-:Y:S01]  /*ea80*/  FSEL R8, R12, -INF , !P6 ;  /* 0xff8000000c087808 */ /* 0x000fe20007000000 */
[----:B------:R-:W-:Y:S01]  /*ea90*/  FFMA.FTZ R10, R6, -UR5, R196 ;  /* 0x80000005060a7c23 */ /* 0x000fe200080100c4 */
[----:B------:R-:W-:Y:S02]  /*eaa0*/  VIADD R6, R29, 0xffffffa8 ;  /* 0xffffffa81d067836 */ /* 0x000fe40000000000 */
[----:B------:R-:W-:Y:S01]  /*eab0*/  FFMA.FTZ R9, R9, -UR5, R20 ;  /* 0x8000000509097c23 */ /* 0x000fe20008010014 */
[----:B------:R-:W-:Y:S02]  /*eac0*/  FSEL R176, R8, -INF , !P0 ;  /* 0xff80000008b07808 */ /* 0x000fe40004000000 */
[----:B------:R-:W-:-:S02]  /*ead0*/  ISETP.GT.AND P6, PT, R32, R6, PT ;  /* 0x000000062000720c */ /* 0x000fc40003fc4270 */
[----:B------:R-:W-:Y:S02]  /*eae0*/  ISETP.GE.AND P0, PT, R6, R228, PT ;  /* 0x000000e40600720c */ /* 0x000fe40003f06270 */
[----:B------:R-:W-:Y:S02]  /*eaf0*/  FSEL R8, R9, -INF , !P6 ;  /* 0xff80000009087808 */ /* 0x000fe40007000000 */
[----:B------:R-:W-:Y:S02]  /*eb00*/  ISETP.GT.AND P6, PT, R31, R6, PT ;  /* 0x000000061f00720c */ /* 0x000fe40003fc4270 */
[----:B------:R-:W-:Y:S02]  /*eb10*/  FSEL R30, R8, -INF , !P0 ;  /* 0xff800000081e7808 */ /* 0x000fe40004000000 */
[----:B------:R-:W-:Y:S02]  /*eb20*/  IABS R8, R5 ;  /* 0x0000000500087213 */ /* 0x000fe40000000000 */
[----:B------:R-:W-:-:S02]  /*eb30*/  ISETP.GE.AND P0, PT, R6, R229, PT ;  /* 0x000000e50600720c */ /* 0x000fc40003f06270 */
[----:B------:R-:W-:Y:S02]  /*eb40*/  FSEL R5, R11, -INF , !P6 ;  /* 0xff8000000b057808 */ /* 0x000fe40007000000 */
[----:B------:R-:W-:Y:S02]  /*eb50*/  ISETP.GT.AND P6, PT, R33, R6, PT ;  /* 0x000000062100720c */ /* 0x000fe40003fc4270 */
[----:B------:R-:W-:Y:S02]  /*eb60*/  FSEL R138, R5, -INF , !P0 ;  /* 0xff800000058a7808 */ /* 0x000fe40004000000 */
[----:B------:R-:W-:Y:S02]  /*eb70*/  ISETP.GE.AND P0, PT, R6, R204, PT ;  /* 0x000000cc0600720c */ /* 0x000fe40003f06270 */
[----:B------:R-:W-:Y:S02]  /*eb80*/  FSEL R5, R10, -INF , !P6 ;  /* 0xff8000000a057808 */ /* 0x000fe40007000000 */
[----:B------:R-:W-:-:S02]  /*eb90*/  I2FP.F32.S32 R8, R8 ;  /* 0x0000000800087245 */ /* 0x000fc40000201400 */
        /* <DEDUP_REMOVED lines=15> */
[----:B------:R-:W-:Y:S02]  /*ec90*/  FFMA.FTZ R11, R9, -UR5, R21 ;  /* 0x80000005090b7c23 */ /* 0x000fe40008010015 */
[----:B------:R-:W-:Y:S01]  /*eca0*/  FFMA.FTZ R9, R5, -UR5, R197 ;  /* 0x8000000505097c23 */ /* 0x000fe200080100c5 */
[----:B------:R-:W-:Y:S02]  /*ecb0*/  VIADD R5, R29, 0xffffffa9 ;  /* 0xffffffa91d057836 */ /* 0x000fe40000000000 */
[----:B------:R-:W-:Y:S01]  /*ecc0*/  FFMA.FTZ R10, R8, -UR5, R23 ;  /* 0x80000005080a7c23 */ /* 0x000fe20008010017 */
        /* <DEDUP_REMOVED lines=9> */
[-C--:B------:R-:W-:Y:S02]  /*ed60*/  ISETP.GT.AND P6, PT, R33, R5.reuse, PT ;  /* 0x000000052100720c */ /* 0x080fe40003fc4270 */
[----:B------:R-:W-:Y:S02]  /*ed70*/  FSEL R24, R8, -INF , !P0 ;  /* 0xff80000008187808 */ /* 0x000fe40004000000 */
[----:B------:R-:W-:Y:S02]  /*ed80*/  ISETP.GE.AND P0, PT, R5, R204, PT ;  /* 0x000000cc0500720c */ /* 0x000fe40003f06270 */
[----:B------:R-:W-:Y:S02]  /*ed90*/  FSEL R8, R9, -INF , !P6 ;  /* 0xff80000009087808 */ /* 0x000fe40007000000 */
[----:B------:R-:W-:-:S02]  /*eda0*/  ISETP.GT.AND P6, PT, R35, R5, PT ;  /* 0x000000052300720c */ /* 0x000fc40003fc4270 */
[----:B------:R-:W-:Y:S01]  /*edb0*/  FSEL R136, R8, -INF , !P0 ;  /* 0xff80000008887808 */ /* 0x000fe20004000000 */
[----:B------:R-:W-:Y:S01]  /*edc0*/  VIADD R8, R3, 0xffffffb0 ;  /* 0xffffffb003087836 */ /* 0x000fe20000000000 */
[----:B------:R-:W-:Y:S02]  /*edd0*/  ISETP.GE.AND P0, PT, R5, R205, PT ;  /* 0x000000cd0500720c */ /* 0x000fe40003f06270 */
[----:B------:R-:W-:Y:S01]  /*ede0*/  IABS R10, R6 ;  /* 0x00000006000a7213 */ /* 0x000fe20000000000 */
[--C-:B------:R-:W-:Y:S02]  /*edf0*/  IMAD.IADD R5, R227, 0x1, -R8.reuse ;  /* 0x00000001e3057824 */ /* 0x100fe400078e0a08 */
[----:B------:R-:W-:-:S03]  /*ee00*/  IMAD.IADD R9, R0, 0x1, -R8 ;  /* 0x0000000100097824 */ /* 0x000fc600078e0a08 */
[----:B------:R-:W-:Y:S02]  /*ee10*/  IABS R6, R5 ;  /* 0x0000000500067213 */ /* 0x000fe40000000000 */
[----:B------:R-:W-:Y:S01]  /*ee20*/  IABS R5, R9 ;  /* 0x0000000900057213 */ /* 0x000fe20000000000 */
[----:B------:R-:W-:Y:S01]  /*ee30*/  IMAD.MOV.U32 R9, RZ, RZ, R10 ;  /* 0x000000ffff097224 */ /* 0x000fe200078e000a */
[----:B------:R-:W-:Y:S01]  /*ee40*/  I2FP.F32.S32 R6, R6 ;  /* 0x0000000600067245 */ /* 0x000fe20000201400 */
[----:B------:R-:W-:Y:S01]  /*ee50*/  VIADD R10, R3, 0xffffffb9 ;  /* 0xffffffb9030a7836 */ /* 0x000fe20000000000 */
[----:B------:R-:W-:Y:S02]  /*ee60*/  I2FP.F32.S32 R5, R5 ;  /* 0x0000000500057245 */ /* 0x000fe40000201400 */
[----:B------:R-:W-:Y:S01]  /*ee70*/  I2FP.F32.S32 R9, R9 ;  /* 0x0000000900097245 */ /* 0x000fe20000201400 */
[----:B------:R-:W-:Y:S01]  /*ee80*/  FFMA.FTZ R13, R6, -UR5, R132 ;  /* 0x80000005060d7c23 */ /* 0x000fe20008010084 */
[----:B------:R-:W-:-:S02]  /*ee90*/  IMAD.IADD R6, R227, 0x1, -R10 ;  /* 0x00000001e3067824 */ /* 0x000fc400078e0a0a */
[----:B------:R-:W-:Y:S01]  /*eea0*/  FFMA.FTZ R15, R5, -UR5, R134 ;  /* 0x80000005050f7c23 */ /* 0x000fe20008010086 */
[----:B------:R-:W-:Y:S01]  /*eeb0*/  FFMA.FTZ R14, R9, -UR5, R199 ;  /* 0x80000005090e7c23 */ /* 0x000fe200080100c7 */
[----:B------:R-:W-:Y:S01]  /*eec0*/  VIADD R9, R3, 0xffffffb1 ;  /* 0xffffffb103097836 */ /* 0x000fe20000000000 */
[----:B------:R-:W-:Y:S01]  /*eed0*/  IABS R6, R6 ;  /* 0x0000000600067213 */ /* 0x000fe20000000000 */
[----:B------:R-:W-:Y:S02]  /*eee0*/  IMAD.IADD R3, R2, 0x1, -R8 ;  /* 0x0000000102037824 */ /* 0x000fe400078e0a08 */
[----:B------:R-:W-:Y:S01]  /*eef0*/  IMAD.IADD R5, R227, 0x1, -R9 ;  /* 0x00000001e3057824 */ /* 0x000fe200078e0a09 */
[----:B------:R-:W-:Y:S02]  /*ef00*/  FSEL R14, R14, -INF , !P6 ;  /* 0xff8000000e0e7808 */ /* 0x000fe40007000000 */
[----:B------:R-:W-:Y:S02]  /*ef10*/  IABS R3, R3 ;  /* 0x0000000300037213 */ /* 0x000fe40000000000 */
[----:B------:R-:W-:-:S02]  /*ef20*/  IABS R5, R5 ;  /* 0x0000000500057213 */ /* 0x000fc40000000000 */
[----:B------:R-:W-:Y:S01]  /*ef30*/  FSEL R23, R14, -INF , !P0 ;  /* 0xff8000000e177808 */ /* 0x000fe20004000000 */
[----:B------:R-:W-:Y:S01]  /*ef40*/  IMAD.MOV.U32 R11, RZ, RZ, R3 ;  /* 0x000000ffff0b7224 */ /* 0x000fe200078e0003 */
[----:B------:R-:W-:Y:S01]  /*ef50*/  I2FP.F32.S32 R5, R5 ;  /* 0x0000000500057245 */ /* 0x000fe20000201400 */
[----:B------:R-:W-:-:S03]  /*ef60*/  IMAD.MOV.U32 R3, RZ, RZ, R6 ;  /* 0x000000ffff037224 */ /* 0x000fc600078e0006 */
[----:B------:R-:W-:Y:S01]  /*ef70*/  I2FP.F32.S32 R6, R11 ;  /* 0x0000000b00067245 */ /* 0x000fe20000201400 */
[----:B------:R-:W-:Y:S01]  /*ef80*/  FFMA.FTZ R11, R5, -UR5, R133 ;  /* 0x80000005050b7c23 */ /* 0x000fe20008010085 */
[----:B------:R-:W-:Y:S01]  /*ef90*/  VIADD R5, R29, 0xffffffb0 ;  /* 0xffffffb01d057836 */ /* 0x000fe20000000000 */
[----:B------:R-:W-:Y:S02]  /*efa0*/  I2FP.F32.S32 R3, R3 ;  /* 0x0000000300037245 */ /* 0x000fe40000201400 */
[----:B------:R-:W-:Y:S02]  /*efb0*/  FFMA.FTZ R6, R6, -UR5, R208 ;  /* 0x8000000506067c23 */ /* 0x000fe400080100d0 */
[----:B------:R-:W-:Y:S01]  /*efc0*/  ISETP.GT.AND P6, PT, R32, R5, PT ;  /* 0x000000052000720c */ /* 0x000fe20003fc4270 */
[----:B------:R-:W-:Y:S01]  /*efd0*/  FFMA.FTZ R12, R3, -UR5, R25 ;  /* 0x80000005030c7c23 */ /* 0x000fe20008010019 */
        /* <DEDUP_REMOVED lines=10> */
[----:B------:R-:W-:Y:S01]  /*f080*/  FSEL R21, R6, -INF , !P6 ;  /* 0xff80000006157808 */ /* 0x000fe20007000000 */
[----:B------:R-:W-:Y:S01]  /*f090*/  VIADD R6, R29, 0xffffffb9 ;  /* 0xffffffb91d067836 */ /* 0x000fe20000000000 */
[----:B------:R-:W-:Y:S02]  /*f0a0*/  ISETP.GT.AND P6, PT, R32, R3, PT ;  /* 0x000000032000720c */ /* 0x000fe40003fc4270 */
[----:B------:R-:W-:Y:S02]  /*f0b0*/  FSEL R21, R21, -INF , !P0 ;  /* 0xff80000015157808 */ /* 0x000fe40004000000 */
[----:B------:R-:W-:Y:S02]  /*f0c0*/  ISETP.GE.AND P0, PT, R3, R228, PT ;  /* 0x000000e40300720c */ /* 0x000fe40003f06270 */
[----:B------:R-:W-:-:S02]  /*f0d0*/  FSEL R11, R11, -INF , !P6 ;  /* 0xff8000000b0b7808 */ /* 0x000fc40007000000 */
[----:B------:R-:W-:Y:S02]  /*f0e0*/  ISETP.GE.AND P6, PT, R6, R228, PT ;  /* 0x000000e40600720c */ /* 0x000fe40003fc6270 */
[----:B------:R-:W-:Y:S02]  /*f0f0*/  FSEL R11, R11, -INF , !P0 ;  /* 0xff8000000b0b7808 */ /* 0x000fe40004000000 */
[----:B------:R-:W-:-:S04]  /*f100*/  ISETP.GT.AND P0, PT, R32, R6, PT ;  /* 0x000000062000720c */ /* 0x000fc80003f04270 */
[----:B------:R-:W-:Y:S01]  /*f110*/  FSEL R19, R12, -INF , !P0 ;  /* 0xff8000000c137808 */ /* 0x000fe20004000000 */
        /* <DEDUP_REMOVED lines=45> */
.L_x_2722:
[----:B------:R-:W3:Y:S04]  /*f3f0*/  LDL.64 R174, [R1+0xc0] ;  /* 0x0000c00001ae7983 */ /* 0x000ee80000100a00 */
[----:B------:R-:W4:Y:S04]  /*f400*/  LDL.64 R182, [R1+0xb8] ;  /* 0x0000b80001b67983 */ /* 0x000f280000100a00 */
[----:B------:R-:W4:Y:S01]  /*f410*/  LDL.64 R198, [R1+0x80] ;  /* 0x0000800001c67983 */ /* 0x000f220000100a00 */
[----:B------:R-:W-:Y:S01]  /*f420*/  FMNMX3.FTZ R133, R221, R34, R137, !PT ;  /* 0x00000022dd857276 */ /* 0x000fe20007810089 */
[----:B------:R-:W-:Y:S01]  /*f430*/  IMAD.IADD R8, R7, 0x1, -R8 ;  /* 0x0000000107087824 */ /* 0x000fe200078e0a08 */
[----:B------:R-:W-:Y:S01]  /*f440*/  FSEL R19, R19, -INF , !P6 ;  /* 0xff80000013137808 */ /* 0x000fe20007000000 */
[----:B------:R-:W-:Y:S01]  /*f450*/  IMAD.IADD R16, R7, 0x1, -R9 ;  /* 0x0000000107107824 */ /* 0x000fe200078e0a09 */
[----:B------:R-:W-:Y:S01]  /*f460*/  FMNMX3.FTZ R133, R133, R30, R22, !PT ;  /* 0x0000001e85857276 */ /* 0x000fe20007810016 */
[----:B------:R-:W1:Y:S01]  /*f470*/  S2R R188, SR_CTAID.X ;  /* 0x0000000000bc7919 */ /* 0x000e620000002500 */
[----:B------:R-:W-:Y:S01]  /*f480*/  IABS R8, R8 ;  /* 0x0000000800087213 */ /* 0x000fe20000000000 */
[----:B------:R-:W-:Y:S01]  /*f490*/  UIADD3 UR30, UPT, UPT, UR24, -0x3, URZ ;  /* 0xfffffffd181e7890 */ /* 0x000fe2000fffe0ff */
[----:B------:R-:W-:Y:S01]  /*f4a0*/  FMNMX3.FTZ R133, R133, R18, R11, !PT ;  /* 0x0000001285857276 */ /* 0x000fe2000781000b */
[----:B------:R-:W-:Y:S01]  /*f4b0*/  UIADD3 UR6, UPT, UPT, UR36, -0x61c88647, URZ ;  /* 0x9e3779b924067890 */ /* 0x000fe2000fffe0ff */
[----:B------:R-:W-:Y:S01]  /*f4c0*/  ISETP.GT.AND P0, PT, R35, R5, PT ;  /* 0x000000052300720c */ /* 0x000fe20003f04270 */
[----:B--2---:R-:W-:Y:S01]  /*f4d0*/  IMAD.MOV.U32 R14, RZ, RZ, R8 ;  /* 0x000000ffff0e7224 */ /* 0x004fe200078e0008 */
[----:B------:R-:W-:Y:S01]  /*f4e0*/  FMNMX3.FTZ R133, R133, R178, R19, !PT ;  /* 0x000000b285857276 */ /* 0x000fe20007810013 */
[--C-:B------:R-:W-:Y:S01]  /*f4f0*/  IMAD.IADD R8, R2, 0x1, -R9.reuse ;  /* 0x0000000102087824 */ /* 0x100fe200078e0a09 */
[----:B------:R-:W-:Y:S01]  /*f500*/  ISETP.GE.AND P6, PT, R5, R205, PT ;  /* 0x000000cd0500720c */ /* 0x000fe20003fc6270 */
[C---:B------:R-:W-:Y:S01]  /*f510*/  IMAD.IADD R5, R0.reuse, 0x1, -R9 ;  /* 0x0000000100057824 */ /* 0x040fe200078e0a09 */
[----:B------:R-:W-:Y:S01]  /*f520*/  I2FP.F32.S32 R14, R14 ;  /* 0x0000000e000e7245 */ /* 0x000fe20000201400 */
[--C-:B------:R-:W-:Y:S01]  /*f530*/  IMAD.IADD R9, R0, 0x1, -R10.reuse ;  /* 0x0000000100097824 */ /* 0x100fe200078e0a0a */
[----:B------:R-:W-:Y:S01]  /*f540*/  IADD3 R17, PT, PT, R2, -R10, RZ ;  /* 0x8000000a02117210 */ /* 0x000fe20007ffe0ff */
[----:B------:R-:W2:Y:S01]  /*f550*/  SHFL.BFLY PT, R0, R133, 0x2, 0x1f ;  /* 0x0c401f0085007f89 */ /* 0x000ea200000e0000 */
[----:B------:R-:W-:Y:S01]  /*f560*/  IABS R5, R5 ;  /* 0x0000000500057213 */ /* 0x000fe20000000000 */
[----:B------:R-:W-:-:S02]  /*f570*/  IMAD.IADD R10, R7, 0x1, -R10 ;  /* 0x00000001070a7824 */ /* 0x000fc400078e0a0a */
[----:B------:R-:W-:Y:S01]  /*f580*/  FFMA.FTZ R7, R14, -UR5, R210 ;  /* 0x800000050e077c23 */ /* 0x000fe200080100d2 */
[----:B------:R-:W-:Y:S01]  /*f590*/  IABS R8, R8 ;  /* 0x0000000800087213 */ /* 0x000fe20000000000 */
[----:B------:R-:W-:Y:S01]  /*f5a0*/  UIADD3 UR4, UPT, UPT, UR36, 0x3c6ef372, URZ ;  /* 0x3c6ef37224047890 */ /* 0x000fe2000fffe0ff */
[----:B------:R-:W-:Y:S01]  /*f5b0*/  I2FP.F32.S32 R5, R5 ;  /* 0x0000000500057245 */ /* 0x000fe20000201400 */
[----:B------:R1:W-:Y:S01]  /*f5c0*/  STL.64 [R1+0xd0], R212 ;  /* 0x0000d0d401007387 */ /* 0x0003e20000100a00 */
[----:B------:R-:W-:Y:S01]  /*f5d0*/  FSEL R7, R7, -INF , !P0 ;  /* 0xff80000007077808 */ /* 0x000fe20004000000 */
[----:B------:R-:W-:Y:S01]  /*f5e0*/  IMAD.MOV.U32 R26, RZ, RZ, R8 ;  /* 0x000000ffff1a7224 */ /* 0x000fe200078e0008 */
[----:B------:R-:W-:Y:S01]  /*f5f0*/  ISETP.GT.AND P0, PT, R31, R3, PT ;  /* 0x000000031f00720c */ /* 0x000fe20003f04270 */
[----:B------:R-:W-:Y:S01]  /*f600*/  FFMA.FTZ R14, R5, -UR5, R135 ;  /* 0x80000005050e7c23 */ /* 0x000fe20008010087 */
[----:B------:R-:W-:Y:S01]  /*f610*/  IABS R5, R9 ;  /* 0x0000000900057213 */ /* 0x000fe20000000000 */
[----:B------:R-:W4:Y:S01]  /*f620*/  LDL.LU R230, [R1+0x54] ;  /* 0x0000540001e67983 */ /* 0x000f220000300800 */
[----:B------:R-:W-:Y:S01]  /*f630*/  I2FP.F32.S32 R26, R26 ;  /* 0x0000001a001a7245 */ /* 0x000fe20000201400 */
[----:B------:R-:W4:Y:S01]  /*f640*/  LDCU.U8 UR12, c[0x0][0x4f8] ;  /* 0x00009f00ff0c77ac */ /* 0x000f220008000000 */
[----:B------:R-:W-:Y:S01]  /*f650*/  I2FP.F32.S32 R5, R5 ;  /* 0x0000000500057245 */ /* 0x000fe20000201400 */
[----:B------:R-:W4:Y:S01]  /*f660*/  LDL.LU R233, [R1+0x58] ;  /* 0x0000580001e97983 */ /* 0x000f220000300800 */
[----:B------:R-:W-:Y:S01]  /*f670*/  FSEL R14, R14, -INF , !P0 ;  /* 0xff8000000e0e7808 */ /* 0x000fe20004000000 */
[----:B------:R-:W-:Y:S01]  /*f680*/  FFMA.FTZ R26, R26, -UR5, R209 ;  /* 0x800000051a1a7c23 */ /* 0x000fe200080100d1 */
[----:B------:R-:W-:Y:S01]  /*f690*/  ISETP.GE.AND P0, PT, R3, R229, PT ;  /* 0x000000e50300720c */ /* 0x000fe20003f06270 */
[----:B------:R-:W-:Y:S01]  /*f6a0*/  FFMA.FTZ R5, R5, -UR5, R27 ;  /* 0x8000000505057c23 */ /* 0x000fe2000801001b */
[----:B------:R-:W-:Y:S01]  /*f6b0*/  IABS R17, R17 ;  /* 0x0000001100117213 */ /* 0x000fe20000000000 */
[----:B------:R-:W4:Y:S01]  /*f6c0*/  LDL.LU R232, [R1+0x5c] ;  /* 0x00005c0001e87983 */ /* 0x000f220000300800 */
[----:B------:R-:W-:-:S02]  /*f6d0*/  FSEL R14, R14, -INF , !P0 ;  /* 0xff8000000e0e7808 */ /* 0x000fc40004000000 */
[----:B--2---:R-:W-:Y:S01]  /*f6e0*/  FMNMX.FTZ R133, R133, R0, !PT ;  /* 0x0000000085857209 */ /* 0x004fe20007810000 */
[----:B------:R-:W-:Y:S01]  /*f6f0*/  IMAD.MOV.U32 R25, RZ, RZ, R17 ;  /* 0x000000ffff197224 */ /* 0x000fe200078e0011 */
[----:B------:R-:W-:Y:S02]  /*f700*/  ISETP.GT.AND P0, PT, R31, R6, PT ;  /* 0x000000061f00720c */ /* 0x000fe40003f04270 */
[----:B------:R-:W-:Y:S02]  /*f710*/  FMNMX3.FTZ R0, R214, R184, R173, !PT ;  /* 0x000000b8d6007276 */ /* 0x000fe400078100ad */
[----:B------:R-:W-:Y:S02]  /*f720*/  FSEL R5, R5, -INF , !P0 ;  /* 0xff80000005057808 */ /* 0x000fe40004000000 */
[----:B------:R-:W-:Y:S01]  /*f730*/  ISETP.GE.AND P0, PT, R6, R229, PT ;  /* 0x000000e50600720c */ /* 0x000fe20003f06270 */
[----:B-1----:R-:W2:Y:S01]  /*f740*/  LDL.64 R212, [R1+0x78] ;  /* 0x0000780001d47983 */ /* 0x002ea20000100a00 */
[----:B------:R-:W-:-:S02]  /*f750*/  FMNMX3.FTZ R0, R0, R138, R24, !PT ;  /* 0x0000008a00007276 */ /* 0x000fc40007810018 */
[----:B------:R-:W-:Y:S02]  /*f760*/  FSEL R5, R5, -INF , !P0 ;  /* 0xff80000005057808 */ /* 0x000fe40004000000 */
[----:B------:R-:W-:Y:S02]  /*f770*/  FMNMX3.FTZ R0, R0, R20, R14, !PT ;  /* 0x0000001400007276 */ /* 0x000fe4000781000e */
[----:B------:R-:W-:Y:S02]  /*f780*/  FSEL R180, R7, -INF , !P6 ;  /* 0xff80000007b47808 */ /* 0x000fe40007000000 */
[----:B------:R-:W-:Y:S01]  /*f790*/  FMNMX3.FTZ R0, R0, R181, R5, !PT ;  /* 0x000000b500007276 */ /* 0x000fe20007810005 */
[----:B------:R-:W-:Y:S01]  /*f7a0*/  SHFL.BFLY PT, R7, R133, 0x1, 0x1f ;  /* 0x0c201f0085077f89 */ /* 0x000fe200000e0000 */
[----:B------:R-:W-:Y:S02]  /*f7b0*/  IABS R8, R16 ;  /* 0x0000001000087213 */ /* 0x000fe40000000000 */
[----:B------:R-:W-:Y:S01]  /*f7c0*/  ISETP.GT.AND P0, PT, R33, R3, PT ;  /* 0x000000032100720c */ /* 0x000fe20003f04270 */
[----:B------:R-:W1:Y:S01]  /*f7d0*/  SHFL.BFLY PT, R132, R0, 0x2, 0x1f ;  /* 0x0c401f0000847f89 */ /* 0x000e6200000e0000 */
[----:B------:R-:W-:-:S02]  /*f7e0*/  I2FP.F32.S32 R8, R8 ;  /* 0x0000000800087245 */ /* 0x000fc40000201400 */
[----:B------:R-:W-:Y:S02]  /*f7f0*/  ISETP.GE.AND P6, PT, R3, R204, PT ;  /* 0x000000cc0300720c */ /* 0x000fe40003fc6270 */
[----:B------:R-:W-:Y:S01]  /*f800*/  I2FP.F32.S32 R25, R25 ;  /* 0x0000001900197245 */ /* 0x000fe20000201400 */
[----:B------:R-:W-:Y:S01]  /*f810*/  FFMA.FTZ R8, R8, -UR5, R211 ;  /* 0x8000000508087c23 */ /* 0x000fe200080100d3 */
[----:B------:R-:W-:Y:S02]  /*f820*/  FSEL R26, R26, -INF , !P0 ;  /* 0xff8000001a1a7808 */ /* 0x000fe40004000000 */
[----:B------:R-:W-:Y:S01]  /*f830*/  ISETP.GT.AND P0, PT, R35, R3, PT ;  /* 0x000000032300720c */ /* 0x000fe20003f04270 */
[----:B------:R-:W-:Y:S01]  /*f840*/  FFMA.FTZ R25, R25, -UR5, R201 ;  /* 0x8000000519197c23 */ /* 0x000fe200080100c9 */
[----:B------:R-:W-:Y:S02]  /*f850*/  FSEL R26, R26, -INF , !P6 ;  /* 0xff8000001a1a7808 */ /* 0x000fe40007000000 */
[----:B------:R-:W-:-:S02]  /*f860*/  ISETP.GE.AND P6, PT, R3, R205, PT ;  /* 0x000000cd0300720c */ /* 0x000fc40003fc6270 */
[----:B------:R-:W-:Y:S02]  /*f870*/  FSEL R8, R8, -INF , !P0 ;  /* 0xff80000008087808 */ /* 0x000fe40004000000 */
[----:B------:R-:W-:Y:S02]  /*f880*/  IABS R3, R10 ;  /* 0x0000000a00037213 */ /* 0x000fe40000000000 */
[----:B------:R-:W-:Y:S02]  /*f890*/  ISETP.GT.AND P0, PT, R33, R6, PT ;  /* 0x000000062100720c */ /* 0x000fe40003f04270 */
[----:B------:R-:W-:Y:S02]  /*f8a0*/  FSEL R179, R8, -INF , !P6 ;  /* 0xff80000008b37808 */ /* 0x000fe40007000000 */
[----:B------:R-:W-:Y:S02]  /*f8b0*/  ISETP.GE.AND P6, PT, R6, R204, PT ;  /* 0x000000cc0600720c */ /* 0x000fe40003fc6270 */
[----:B------:R-:W-:-:S02]  /*f8c0*/  FSEL R25, R25, -INF , !P0 ;  /* 0xff80000019197808 */ /* 0x000fc40004000000 */
[----:B------:R-:W-:Y:S01]  /*f8d0*/  I2FP.F32.S32 R8, R3 ;  /* 0x0000000300087245 */ /* 0x000fe20000201400 */
[----:B------:R-:W-:Y:S01]  /*f8e0*/  IMAD.U32 R3, RZ, RZ, UR37 ;  /* 0x00000025ff037e24 */ /* 0x000fe2000f8e00ff */
[----:B------:R-:W-:Y:S02]  /*f8f0*/  SHF.R.U32.HI R28, RZ, 0x5, R215 ;  /* 0x00000005ff1c7819 */ /* 0x000fe400000116d7 */
[----:B------:R-:W-:Y:S01]  /*f900*/  FSEL R25, R25, -INF , !P6 ;  /* 0xff80000019197808 */ /* 0x000fe20007000000 */
[----:B------:R-:W-:Y:S01]  /*f910*/  FFMA.FTZ R8, R8, -UR5, R203 ;  /* 0x8000000508087c23 */ /* 0x000fe200080100cb */
[----:B-1----:R-:W-:Y:S01]  /*f920*/  FMNMX.FTZ R132, R0, R132, !PT ;  /* 0x0000008400847209 */ /* 0x002fe20007810000 */
[----:B------:R-:W-:Y:S01]  /*f930*/  IMAD R188, R188, 0x8, R28 ;  /* 0x00000008bcbc7824 */ /* 0x000fe200078e021c */
[----:B------:R-:W-:Y:S02]  /*f940*/  ISETP.GT.AND P0, PT, R35, R6, PT ;  /* 0x000000062300720c */ /* 0x000fe40003f04270 */
[----:B------:R-:W-:Y:S01]  /*f950*/  ISETP.GE.AND P6, PT, R6, R205, PT ;  /* 0x000000cd0600720c */ /* 0x000fe20003fc6270 */
[----:B------:R-:W-:Y:S01]  /*f960*/  IMAD.WIDE.U32 R188, R188, -0x326172a9, RZ ;  /* 0xcd9e8d57bcbc7825 */ /* 0x000fe200078e00ff */
[----:B------:R-:W-:Y:S01]  /*f970*/  FMNMX.FTZ R133, R133, R7, !PT ;  /* 0x0000000785857209 */ /* 0x000fe20007810000 */
[----:B------:R-:W1:Y:S01]  /*f980*/  SHFL.BFLY PT, R27, R132, 0x1, 0x1f ;  /* 0x0c201f00841b7f89 */ /* 0x000e6200000e0000 */
[----:B------:R-:W-:-:S02]  /*f990*/  FMNMX3.FTZ R0, R222, R192, R177, !PT ;  /* 0x000000c0de007276 */ /* 0x000fc400078100b1 */
[----:B------:R-:W-:Y:S02]  /*f9a0*/  FMNMX3.FTZ R6, R207, R190, R176, !PT ;  /* 0x000000becf067276 */ /* 0x000fe400078100b0 */
[----:B------:R-:W-:Y:S02]  /*f9b0*/  FSEL R8, R8, -INF , !P0 ;  /* 0xff80000008087808 */ /* 0x000fe40004000000 */
[----:B-1----:R-:W-:-:S04]  /*f9c0*/  FMNMX.FTZ R132, R132, R27, !PT ;  /* 0x0000001b84847209 */ /* 0x002fc80007810000 */
[----:B------:R-:W-:Y:S02]  /*f9d0*/  FSETP.NEU.FTZ.AND P0, PT, R132, -INF , PT ;  /* 0xff8000008400780b */ /* 0x000fe40003f1d000 */
[----:B---3--:R-:W-:Y:S02]  /*f9e0*/  LOP3.LUT R7, R3, UR30, R175, 0x96, !PT ;  /* 0x0000001e03077c12 */ /* 0x008fe4000f8e96af */
[----:B------:R-:W-:Y:S02]  /*f9f0*/  FMNMX3.FTZ R3, R0, R172, R136, !PT ;  /* 0x000000ac00037276 */ /* 0x000fe40007810088 */
[----:B------:R-:W-:Y:S01]  /*fa00*/  FMNMX3.FTZ R0, R6, R139, R23, !PT ;  /* 0x0000008b06007276 */ /* 0x000fe20007810017 */
[----:B------:R-:W-:Y:S01]  /*fa10*/  IMAD.WIDE.U32 R6, R7, -0x326172a9, RZ ;  /* 0xcd9e8d5707067825 */ /* 0x000fe200078e00ff */
[----:B------:R-:W-:Y:S02]  /*fa20*/  FSEL R174, R8, -INF , !P6 ;  /* 0xff80000008ae7808 */ /* 0x000fe40007000000 */
[----:B------:R-:W-:-:S02]  /*fa30*/  FMNMX3.FTZ R0, R0, R180, R179, !PT ;  /* 0x000000b400007276 */ /* 0x000fc400078100b3 */
[----:B------:R-:W-:Y:S02]  /*fa40*/  LOP3.LUT R8, R188, UR6, R7, 0x96, !PT ;  /* 0x00000006bc087c12 */ /* 0x000fe4000f8e9607 */
[----:B------:R-:W-:Y:S02]  /*fa50*/  FMNMX3.FTZ R3, R3, R21, R26, !PT ;  /* 0x0000001503037276 */ /* 0x000fe4000781001a */
[----:B------:R-:W-:Y:S01]  /*fa60*/  FMNMX3.FTZ R134, R0, R186, R174, !PT ;  /* 0x000000ba00867276 */ /* 0x000fe200078100ae */
[----:B------:R-:W-:Y:S01]  /*fa70*/  IMAD.WIDE.U32 R8, R8, -0x2daee0ad, RZ ;  /* 0xd2511f5308087825 */ /* 0x000fe200078e00ff */
[----:B------:R-:W-:-:S03]  /*fa80*/  FMNMX3.FTZ R135, R3, R187, R25, !PT ;  /* 0x000000bb03877276 */ /* 0x000fc60007810019 */
[C---:B------:R-:W-:Y:S01]  /*fa90*/  FMUL.FTZ R0, R133.reuse, UR38 ;  /* 0x0000002685007c20 */ /* 0x040fe20008410000 */
[----:B----4-:R-:W-:Y:S02]  /*faa0*/  LOP3.LUT R16, R6, UR4, R199, 0x96, !PT ;  /* 0x0000000406107c12 */ /* 0x010fe4000f8e96c7 */
[----:B------:R-:W-:Y:S01]  /*fab0*/  LOP3.LUT R3, R182, UR33, R9, 0x96, !PT ;  /* 0x00000021b6037c12 */ /* 0x000fe2000f8e9609 */
[----:B------:R-:W1:Y:S01]  /*fac0*/  SHFL.BFLY PT, R28, R135, 0x2, 0x1f ;  /* 0x0c401f00871c7f89 */ /* 0x000e6200000e0000 */
[----:B------:R-:W-:Y:S01]  /*fad0*/  FSETP.NEU.FTZ.AND P6, PT, R133, -INF , PT ;  /* 0xff8000008500780b */ /* 0x000fe20003fdd000 */
[----:B------:R-:W-:Y:S02]  /*fae0*/  IMAD.WIDE.U32 R16, R16, -0x2daee0ad, RZ ;  /* 0xd2511f5310107825 */ /* 0x000fe400078e00ff */
[----:B------:R-:W3:Y:S01]  /*faf0*/  SHFL.BFLY PT, R9, R134, 0x2, 0x1f ;  /* 0x0c401f0086097f89 */ /* 0x000ee200000e0000 */
[----:B------:R-:W-:Y:S02]  /*fb00*/  FSEL R0, R0, RZ, P6 ;  /* 0x000000ff00007208 */ /* 0x000fe40003000000 */
[----:B------:R-:W-:-:S03]  /*fb10*/  LOP3.LUT R10, R8, UR31, R17, 0x96, !PT ;  /* 0x0000001f080a7c12 */ /* 0x000fc6000f8e9611 */
[--C-:B------:R-:W-:Y:S01]  /*fb20*/  FFMA.FTZ R188, R18, UR38, -R0.reuse ;  /* 0x0000002612bc7c23 */ /* 0x100fe20008010800 */
[--C-:B------:R-:W-:Y:S01]  /*fb30*/  FFMA.FTZ R189, R11, UR38, -R0.reuse ;  /* 0x000000260bbd7c23 */ /* 0x100fe20008010800 */
[----:B------:R-:W-:Y:S01]  /*fb40*/  FFMA.FTZ R196, R19, UR38, -R0 ;  /* 0x0000002613c47c23 */ /* 0x000fe20008010800 */
[----:B------:R-:W-:-:S04]  /*fb50*/  IMAD.WIDE.U32 R18, R3, -0x326172a9, RZ ;  /* 0xcd9e8d5703127825 */ /* 0x000fc800078e00ff */
[--C-:B------:R-:W-:Y:S01]  /*fb60*/  FFMA.FTZ R34, R34, UR38, -R0.reuse ;  /* 0x0000002622227c23 */ /* 0x100fe20008010800 */
[--C-:B------:R-:W-:Y:S01]  /*fb70*/  FFMA.FTZ R137, R137, UR38, -R0.reuse ;  /* 0x0000002689897c23 */ /* 0x100fe20008010800 */
[----:B------:R-:W-:Y:S01]  /*fb80*/  FFMA.FTZ R183, R30, UR38, -R0 ;  /* 0x000000261eb77c23 */ /* 0x000fe20008010800 */
[----:B------:R-:W-:Y:S01]  /*fb90*/  IMAD.WIDE.U32 R10, R10, -0x326172a9, RZ ;  /* 0xcd9e8d570a0a7825 */ /* 0x000fe200078e00ff */
[----:B------:R-:W-:-:S03]  /*fba0*/  LOP3.LUT R8, R198, UR32, R19, 0x96, !PT ;  /* 0x00000020c6087c12 */ /* 0x000fc6000f8e9613 */
[--C-:B------:R-:W-:Y:S01]  /*fbb0*/  FFMA.FTZ R182, R22, UR38, -R0.reuse ;  /* 0x0000002616b67c23 */ /* 0x100fe20008010800 */
[----:B------:R-:W-:Y:S01]  /*fbc0*/  FFMA.FTZ R195, R178, UR38, -R0 ;  /* 0x00000026b2c37c23 */ /* 0x000fe20008010800 */
[----:B-1----:R-:W-:Y:S02]  /*fbd0*/  FMNMX.FTZ R135, R135, R28, !PT ;  /* 0x0000001c87877209 */ /* 0x002fe40007810000 */
[----:B---3--:R-:W-:Y:S02]  /*fbe0*/  FMNMX.FTZ R134, R134, R9, !PT ;  /* 0x0000000986867209 */ /* 0x008fe40007810000 */
[----:B------:R-:W-:Y:S01]  /*fbf0*/  LOP3.LUT R3, R18, UR26, R11, 0x96, !PT ;  /* 0x0000001a12037c12 */ /* 0x000fe2000f8e960b */
[----:B------:R-:W1:Y:S04]  /*fc00*/  SHFL.BFLY PT, R17, R135, 0x1, 0x1f ;  /* 0x0c201f0087117f89 */ /* 0x000e6800000e0000 */
[----:B------:R-:W3:Y:S01]  /*fc10*/  SHFL.BFLY PT, R11, R134, 0x1, 0x1f ;  /* 0x0c201f00860b7f89 */ /* 0x000ee200000e0000 */
[----:B------:R-:W-:Y:S01]  /*fc20*/  FMUL.FTZ R0, R132, UR38 ;  /* 0x0000002684007c20 */ /* 0x000fe20008410000 */
[----:B------:R-:W-:-:S04]  /*fc30*/  IMAD.WIDE.U32 R18, R8, -0x2daee0ad, RZ ;  /* 0xd2511f5308127825 */ /* 0x000fc800078e00ff */
[----:B------:R-:W-:Y:S01]  /*fc40*/  IMAD.WIDE.U32 R198, R3, -0x2daee0ad, RZ ;  /* 0xd2511f5303c67825 */ /* 0x000fe200078e00ff */
[----:B------:R-:W-:Y:S02]  /*fc50*/  FSEL R0, R0, RZ, P0 ;  /* 0x000000ff00007208 */ /* 0x000fe40000000000 */
[----:B------:R-:W-:Y:S02]  /*fc60*/  LOP3.LUT R8, R16, UR23, R19, 0x96, !PT ;  /* 0x0000001710087c12 */ /* 0x000fe4000f8e9613 */
[----:B------:R-:W-:Y:S01]  /*fc70*/  LOP3.LUT R3, R18, UR16, R199, 0x96, !PT ;  /* 0x0000001012037c12 */ /* 0x000fe2000f8e96c7 */
[----:B------:R-:W-:Y:S02]  /*fc80*/  FFMA.FTZ R18, R184, UR38, -R0 ;  /* 0x00000026b8127c23 */ /* 0x000fe40008010800 */
[----:B------:R-:W-:-:S04]  /*fc90*/  IMAD.WIDE.U32 R8, R8, -0x326172a9, RZ ;  /* 0xcd9e8d5708087825 */ /* 0x000fc800078e00ff */
[----:B------:R-:W-:-:S04]  /*fca0*/  IMAD.WIDE.U32 R184, R3, -0x326172a9, RZ ;  /* 0xcd9e8d5703b87825 */ /* 0x000fc800078e00ff */
[--C-:B------:R-:W-:Y:S01]  /*fcb0*/  FFMA.FTZ R191, R20, UR38, -R0.reuse ;  /* 0x0000002614bf7c23 */ /* 0x100fe20008010800 */
[----:B-1----:R-:W-:Y:S01]  /*fcc0*/  FMNMX.FTZ R135, R135, R17, !PT ;  /* 0x0000001187877209 */ /* 0x002fe20007810000 */
[----:B------:R-:W-:Y:S01]  /*fcd0*/  MUFU.EX2 R28, R34 ;  /* 0x00000022001c7308 */ /* 0x000fe20000000800 */
[----:B---3--:R-:W-:Y:S01]  /*fce0*/  FMNMX.FTZ R134, R134, R11, !PT ;  /* 0x0000000b86867209 */ /* 0x008fe20007810000 */
[--C-:B------:R-:W-:Y:S01]  /*fcf0*/  FFMA.FTZ R175, R138, UR38, -R0.reuse ;  /* 0x000000268aaf7c23 */ /* 0x100fe20008010800 */
[----:B------:R-:W-:Y:S01]  /*fd00*/  LOP3.LUT R20, R8, UR15, R185, 0x96, !PT ;  /* 0x0000000f08147c12 */ /* 0x000fe2000f8e96b9 */
[----:B------:R-:W-:-:S04]  /*fd10*/  FFMA.FTZ R16, R173, UR38, -R0 ;  /* 0x00000026ad107c23 */ /* 0x000fc80008010800 */
[----:B------:R-:W1:Y:S01]  /*fd20*/  MUFU.EX2 R224, R137 ;  /* 0x0000008900e07308 */ /* 0x000e620000000800 */
[--C-:B------:R-:W-:Y:S01]  /*fd30*/  FFMA.FTZ R138, R24, UR38, -R0.reuse ;  /* 0x00000026188a7c23 */ /* 0x100fe20008010800 */
[--C-:B------:R-:W-:Y:S01]  /*fd40*/  FFMA.FTZ R193, R14, UR38, -R0.reuse ;  /* 0x000000260ec17c23 */ /* 0x100fe20008010800 */
[--C-:B------:R-:W-:Y:S01]  /*fd50*/  FFMA.FTZ R194, R181, UR38, -R0.reuse ;  /* 0x00000026b5c27c23 */ /* 0x100fe20008010800 */
[----:B------:R-:W-:Y:S01]  /*fd60*/  FFMA.FTZ R197, R5, UR38, -R0 ;  /* 0x0000002605c57c23 */ /* 0x000fe20008010800 */
[----:B------:R-:W-:Y:S01]  /*fd70*/  FSEL R17, R132, RZ, P0 ;  /* 0x000000ff84117208 */ /* 0x000fe20000000000 */
[C---:B------:R-:W-:Y:S01]  /*fd80*/  FMUL.FTZ R0, R134.reuse, UR38 ;  /* 0x0000002686007c20 */ /* 0x040fe20008410000 */
[----:B------:R-:W-:Y:S01]  /*fd90*/  FSEL R8, R133, RZ, P6 ;  /* 0x000000ff85087208 */ /* 0x000fe20003000000 */
[C---:B------:R-:W-:Y:S01]  /*fda0*/  FMUL.FTZ R3, R135.reuse, UR38 ;  /* 0x0000002687037c20 */ /* 0x040fe20008410000 */
[----:B------:R-:W-:Y:S02]  /*fdb0*/  FSETP.NEU.FTZ.AND P0, PT, R134, -INF , PT ;  /* 0xff8000008600780b */ /* 0x000fe40003f1d000 */
[----:B------:R-:W-:-:S02]  /*fdc0*/  FSETP.NEU.FTZ.AND P6, PT, R135, -INF , PT ;  /* 0xff8000008700780b */ /* 0x000fc40003fdd000 */
[----:B------:R-:W-:Y:S02]  /*fdd0*/  LOP3.LUT R5, R20, 0xff, RZ, 0xc0, !PT ;  /* 0x000000ff14057812 */ /* 0x000fe400078ec0ff */
[----:B------:R-:W-:Y:S02]  /*fde0*/  FSEL R19, R134, RZ, P0 ;  /* 0x000000ff86137208 */ /* 0x000fe40000000000 */
[----:B------:R-:W-:Y:S02]  /*fdf0*/  FSEL R0, R0, RZ, P0 ;  /* 0x000000ff00007208 */ /* 0x000fe40000000000 */
[----:B------:R-:W-:Y:S02]  /*fe00*/  FSEL R3, R3, RZ, P6 ;  /* 0x000000ff03037208 */ /* 0x000fe40003000000 */
[----:B------:R-:W-:-:S03]  /*fe10*/  ISETP.LE.U32.AND P0, PT, R5, UR12, PT ;  /* 0x0000000c05007c0c */ /* 0x000fc6000bf03070 */
        /* <DEDUP_REMOVED lines=8> */
[----:B------:R-:W-:Y:S02]  /*fea0*/  LOP3.LUT R3, R20, 0xffff, RZ, 0xc0, !PT ;  /* 0x0000ffff14037812 */ /* 0x000fe400078ec0ff */
[----:B-1----:R-:W-:-:S02]  /*feb0*/  F2FP.F16.F32.PACK_AB R27, R224, R28 ;  /* 0x0000001ce01b723e */ /* 0x002fc400000000ff */
[----:B------:R-:W-:Y:S02]  /*fec0*/  SHF.R.U32.HI R3, RZ, 0x8, R3 ;  /* 0x00000008ff037819 */ /* 0x000fe40000011603 */
[----:B------:R-:W-:Y:S01]  /*fed0*/  PRMT R26, R27, 0x7632, R26 ;  /* 0x000076321b1a7816 */ /* 0x000fe2000000001a */
[----:B------:R-:W-:Y:S01]  /*fee0*/  @!P0 HADD2 R136, -R27.H0_H0, -RZ.H0_H0 ;  /* 0xa00000ff1b888230 */ /* 0x000fe20000000900 */
[----:B------:R-:W-:Y:S02]  /*fef0*/  LOP3.LUT R3, R3, 0xffff, RZ, 0xc0, !PT ;  /* 0x0000ffff03037812 */ /* 0x000fe400078ec0ff */
        /* <DEDUP_REMOVED lines=9> */
[----:B------:R-:W-:Y:S02]  /*ff90*/  ISETP.LE.U32.AND P0, PT, R3, UR12, PT ;  /* 0x0000000c03007c0c */ /* 0x000fe4000bf03070 */
[----:B------:R-:W-:Y:S02]  /*ffa0*/  LOP3.LUT R173, R10, UR17, R9, 0x96, !PT ;  /* 0x000000110aad7c12 */ /* 0x000fe4000f8e9609 */
[----:B-1----:R-:W-:Y:S01]  /*ffb0*/  F2FP.F16.F32.PACK_AB R34, R223, R136 ;  /* 0x00000088df22723e */ /* 0x002fe200000000ff */
[--C-:B------:R-:W-:Y:S01]  /*ffc0*/  FFMA.FTZ R10, R139, UR38, -R0.reuse ;  /* 0x000000268b0a7c23 */ /* 0x100fe20008010800 */
[--C-:B------:R-:W-:Y:S01]  /*ffd0*/  FFMA.FTZ R9, R190, UR38, -R0.reuse ;  /* 0x00000026be097c23 */ /* 0x100fe20008010800 */
[----:B------:R-:W-:Y:S01]  /*ffe0*/  FFMA.FTZ R11, R176, UR38, -R0 ;  /* 0x00000026b00b7c23 */ /* 0x000fe20008010800 */
[----:B------:R-:W-:Y:S01]  /*fff0*/  PRMT R30, R34, 0x7632, R30 ;  /* 0x00007632221e7816 */ /* 0x000fe2000000001e */
[--C-:B------:R-:W-:Y:S01]  /*10000*/  FFMA.FTZ R14, R23, UR38, -R0.reuse ;  /* 0x00000026170e7c23 */ /* 0x100fe20008010800 */
[----:B------:R-:W-:-:S03]  /*10010*/  FFMA.FTZ R18, R180, UR38, -R0 ;  /* 0x00000026b4127c23 */ /* 0x000fc60008010800 */
[----:B------:R-:W-:Y:S02]  /*10020*/  @!P0 HADD2 R139, -R34.H0_H0, -RZ.H0_H0 ;  /* 0xa00000ff228b8230 */ /* 0x000fe40000000900 */
[--C-:B------:R-:W-:Y:S01]  /*10030*/  FFMA.FTZ R25, R179, UR38, -R0.reuse ;  /* 0x00000026b3197c23 */ /* 0x100fe20008010800 */
[--C-:B------:R-:W-:Y:S01]  /*10040*/  FFMA.FTZ R209, R186, UR38, -R0.reuse ;  /* 0x00000026bad17c23 */ /* 0x100fe20008010800 */
[----:B------:R-:W-:Y:S01]  /*10050*/  FFMA.FTZ R208, R174, UR38, -R0 ;  /* 0x00000026aed07c23 */ /* 0x000fe20008010800 */
[----:B------:R-:W-:Y:S01]  /*10060*/  SHF.R.U32.HI R0, RZ, 0x18, R20 ;  /* 0x00000018ff007819 */ /* 0x000fe20000011614 */
[----:B------:R-:W-:Y:S01]  /*10070*/  FADD.FTZ R3, R221, -R8 ;  /* 0x80000008dd037221 */ /* 0x000fe20000010000 */
[----:B------:R-:W-:Y:S02]  /*10080*/  PRMT R218, R34, 0x5410, R30 ;  /* 0x0000541022da7816 */ /* 0x000fe4000000001e */
[----:B------:R-:W-:Y:S02]  /*10090*/  @!P0 PRMT R34, R139, 0x5410, RZ ;  /* 0x000054108b228816 */ /* 0x000fe400000000ff */
[----:B------:R-:W-:Y:S01]  /*100a0*/  ISETP.LE.U32.AND P0, PT, R0, UR12, PT ;  /* 0x0000000c00007c0c */ /* 0x000fe2000bf03070 */
[----:B------:R-:W-:-:S06]  /*100b0*/  FMUL.FTZ R0, R3, UR38 ;  /* 0x0000002603007c20 */ /* 0x000fcc0008410000 */
[----:B------:R-:W1:Y:S02]  /*100c0*/  MUFU.EX2 R0, R0 ;  /* 0x0000000000007308 */ /* 0x000e640000000800 */
[----:B-1----:R-:W-:Y:S02]  /*100d0*/  FMUL.FTZ R236, R160, R0 ;  /* 0x00000000a0ec7220 */ /* 0x002fe40000410000 */
[----:B------:R-:W3:Y:S04]  /*100e0*/  LDL.LU R160, [R1+0x60] ;  /* 0x0000600001a07983 */ /* 0x000ee80000300800 */
[----:B------:R-:W-:Y:S01]  /*100f0*/  MUFU.EX2 R203, R183 ;  /* 0x000000b700cb7308 */ /* 0x000fe20000000800 */
[----:B------:R-:W-:Y:S02]  /*10100*/  IMAD.MOV.U32 R3, RZ, RZ, R184 ;  /* 0x000000ffff037224 */ /* 0x000fe400078e00b8 */
[----:B------:R-:W-:-:S05]  /*10110*/  @!P0 HADD2 R172, -R30.H0_H0, -RZ.H0_H0 ;  /* 0xa00000ff1eac8230 */ /* 0x000fca0000000900 */
[----:B------:R-:W1:Y:S01]  /*10120*/  MUFU.EX2 R221, R182 ;  /* 0x000000b600dd7308 */ /* 0x000e620000000800 */
[----:B------:R-:W-:Y:S02]  /*10130*/  LOP3.LUT R3, R3, 0xff, RZ, 0xc0, !PT ;  /* 0x000000ff03037812 */ /* 0x000fe400078ec0ff */
[----:B------:R-:W-:Y:S02]  /*10140*/  @!P0 PRMT R30, R172, 0x5410, RZ ;  /* 0x00005410ac1e8816 */ /* 0x000fe400000000ff */
[----:B------:R-:W-:Y:S01]  /*10150*/  ISETP.LE.U32.AND P0, PT, R3, UR12, PT ;  /* 0x0000000c03007c0c */ /* 0x000fe2000bf03070 */
[----:B------:R-:W-:Y:S01]  /*10160*/  FADD.FTZ R3, R214, -R17 ;  /* 0x80000011d6037221 */ /* 0x000fe20000010000 */
[----:B------:R-:W-:Y:S02]  /*10170*/  PRMT R5, R184, 0x7771, RZ ;  /* 0x00007771b8057816 */ /* 0x000fe400000000ff */
[----:B-1----:R-:W-:-:S04]  /*10180*/  F2FP.F16.F32.PACK_AB R137, R221, R203 ;  /* 0x000000cbdd89723e */ /* 0x002fc800000000ff */
[----:B------:R-:W-:-:S05]  /*10190*/  PRMT R186, R137, 0x7632, R186 ;  /* 0x0000763289ba7816 */ /* 0x000fca00000000ba */
[----:B------:R-:W-:Y:S01]  /*101a0*/  @!P0 HADD2 R181, -R137.H0_H0, -RZ.H0_H0 ;  /* 0xa00000ff89b58230 */ /* 0x000fe20000000900 */
[----:B------:R-:W-:-:S04]  /*101b0*/  PRMT R214, R137, 0x5410, R186 ;  /* 0x0000541089d67816 */ /* 0x000fc800000000ba */
[----:B------:R-:W-:Y:S02]  /*101c0*/  @!P0 PRMT R137, R181, 0x5410, RZ ;  /* 0x00005410b5898816 */ /* 0x000fe400000000ff */
[----:B------:R-:W-:Y:S01]  /*101d0*/  ISETP.GT.U32.AND P0, PT, R5, UR12, PT ;  /* 0x0000000c05007c0c */ /* 0x000fe2000bf04070 */
[----:B------:R-:W-:Y:S01]  /*101e0*/  FMUL.FTZ R3, R3, UR38 ;  /* 0x0000002603037c20 */ /* 0x000fe20008410000 */
[----:B------:R-:W-:Y:S01]  /*101f0*/  FFMA.FTZ R28, R230, R0, R28 ;  /* 0x00000000e61c7223 */ /* 0x000fe2000001001c */
[----:B------:R-:W-:Y:S08]  /*10200*/  MUFU.EX2 R175, R175 ;  /* 0x000000af00af7308 */ /* 0x000ff00000000800 */
[----:B------:R1:W-:Y:S02]  /*10210*/  MUFU.EX2 R5, R3 ;  /* 0x0000000300057308 */ /* 0x0003e40000000800 */
[----:B------:R-:W-:-:S06]  /*10220*/  @P0 HADD2 R176, -R186.H0_H0, -RZ.H0_H0 ;  /* 0xa00000ffbab00230 */ /* 0x000fcc0000000900 */
[----:B------:R-:W4:Y:S01]  /*10230*/  MUFU.EX2 R230, R138 ;  /* 0x0000008a00e67308 */ /* 0x000f220000000800 */
[----:B------:R-:W-:Y:S02]  /*10240*/  @P0 PRMT R186, R176, 0x5410, RZ ;  /* 0x00005410b0ba0816 */ /* 0x000fe400000000ff */
[----:B-1----:R-:W-:-:S04]  /*10250*/  PRMT R3, R184, 0x7772, RZ ;  /* 0x00007772b8037816 */ /* 0x002fc800000000ff */
[----:B------:R-:W-:Y:S01]  /*10260*/  ISETP.GT.U32.AND P0, PT, R3, UR12, PT ;  /* 0x0000000c03007c0c */ /* 0x000fe2000bf04070 */
[----:B------:R-:W-:-:S04]  /*10270*/  FADD.FTZ R3, R207, -R19 ;  /* 0x80000013cf037221 */ /* 0x000fc80000010000 */
[----:B------:R-:W-:Y:S01]  /*10280*/  FMUL.FTZ R3, R3, UR38 ;  /* 0x0000002603037c20 */ /* 0x000fe20008410000 */
[----:B------:R-:W-:Y:S01]  /*10290*/  MUFU.EX2 R139, R9 ;  /* 0x00000009008b7308 */ /* 0x000fe20000000800 */
[----:B----4-:R-:W-:-:S07]  /*102a0*/  F2FP.F16.F32.PACK_AB R8, R230, R175 ;  /* 0x000000afe608723e */ /* 0x010fce00000000ff */
[----:B------:R-:W1:Y:S01]  /*102b0*/  MUFU.EX2 R3, R3 ;  /* 0x0000000300037308 */ /* 0x000e620000000800 */
[C---:B------:R-:W-:Y:S02]  /*102c0*/  PRMT R185, R8.reuse, 0x7610, R185 ;  /* 0x0000761008b97816 */ /* 0x040fe400000000b9 */
[----:B------:R-:W-:-:S03]  /*102d0*/  PRMT R183, R8, 0x7632, R183 ;  /* 0x0000763208b77816 */ /* 0x000fc600000000b7 */
[----:B------:R-:W-:Y:S01]  /*102e0*/  @P0 HADD2 R187, -R185.H0_H0, -RZ.H0_H0 ;  /* 0xa00000ffb9bb0230 */ /* 0x000fe20000000900 */
[----:B------:R-:W-:Y:S01]  /*102f0*/  PRMT R8, R184, 0x7773, RZ ;  /* 0x00007773b8087816 */ /* 0x000fe200000000ff */
[----:B------:R-:W4:Y:S01]  /*10300*/  MUFU.EX2 R11, R11 ;  /* 0x0000000b000b7308 */ /* 0x000f220000000800 */
[----:B------:R-:W-:Y:S02]  /*10310*/  PRMT R207, R185, 0x5410, R183 ;  /* 0x00005410b9cf7816 */ /* 0x000fe400000000b7 */
[----:B------:R-:W-:Y:S01]  /*10320*/  @P0 PRMT R185, R187, 0x5410, RZ ;  /* 0x00005410bbb90816 */ /* 0x000fe200000000ff */
[----:B------:R-:W-:Y:S01]  /*10330*/  IMAD.WIDE.U32 R16, R173, -0x2daee0ad, RZ ;  /* 0xd2511f53ad107825 */ /* 0x000fe200078e00ff */
[----:B------:R-:W-:-:S03]  /*10340*/  ISETP.GT.U32.AND P0, PT, R8, UR12, PT ;  /* 0x0000000c08007c0c */ /* 0x000fc6000bf04070 */
[----:B-1----:R-:W-:Y:S02]  /*10350*/  FFMA.FTZ R9, R232, R3, R139 ;  /* 0x00000003e8097223 */ /* 0x002fe4000001008b */
[----:B------:R-:W1:Y:S01]  /*10360*/  S2R R232, SR_CTAID.X ;  /* 0x0000000000e87919 */ /* 0x000e620000002500 */
[----:B------:R-:W-:Y:S01]  /*10370*/  FFMA.FTZ R138, R233, R5, R136 ;  /* 0x00000005e98a7223 */ /* 0x000fe20000010088 */
[----:B------:R-:W-:Y:S01]  /*10380*/  MUFU.EX2 R188, R188 ;  /* 0x000000bc00bc7308 */ /* 0x000fe20000000800 */
[----:B------:R-:W-:-:S07]  /*10390*/  LOP3.LUT R136, R198, UR7, R17, 0x96, !PT ;  /* 0x00000007c6887c12 */ /* 0x000fce000f8e9611 */
[----:B------:R-:W2:Y:S01]  /*103a0*/  MUFU.EX2 R189, R189 ;  /* 0x000000bd00bd7308 */ /* 0x000ea20000000800 */
[----:B------:R-:W-:Y:S01]  /*103b0*/  LOP3.LUT R8, R136, 0xffff, RZ, 0xc0, !PT ;  /* 0x0000ffff88087812 */ /* 0x000fe200078ec0ff */
[----:B------:R-:W-:-:S03]  /*103c0*/  @P0 HADD2 R190, -R183.H0_H0, -RZ.H0_H0 ;  /* 0xa00000ffb7be0230 */ /* 0x000fc60000000900 */
[----:B------:R-:W-:-:S03]  /*103d0*/  SHF.R.U32.HI R8, RZ, 0x8, R8 ;  /* 0x00000008ff087819 */ /* 0x000fc60000011608 */
[----:B------:R4:W-:Y:S01]  /*103e0*/  MUFU.EX2 R172, R14 ;  /* 0x0000000e00ac7308 */ /* 0x0009e20000000800 */
[----:B------:R-:W-:Y:S02]  /*103f0*/  @P0 PRMT R183, R190, 0x5410, RZ ;  /* 0x00005410beb70816 */ /* 0x000fe400000000ff */
[----:B------:R-:W-:-:S05]  /*10400*/  LOP3.LUT R8, R8, 0xffff, RZ, 0xc0, !PT ;  /* 0x0000ffff08087812 */ /* 0x000fca00078ec0ff */
[----:B------:R2:W1:Y:S01]  /*10410*/  MUFU.EX2 R19, R10 ;  /* 0x0000000a00137308 */ /* 0x0004620000000800 */
[----:B----4-:R-:W-:Y:S01]  /*10420*/  FADD.FTZ R14, R11, R9 ;  /* 0x000000090b0e7221 */ /* 0x010fe20000010000 */
[----:B------:R-:W-:-:S04]  /*10430*/  LOP3.LUT R9, R136, 0xff, RZ, 0xc0, !PT ;  /* 0x000000ff88097812 */ /* 0x000fc800078ec0ff */
[----:B------:R-:W-:Y:S02]  /*10440*/  ISETP.LE.U32.AND P0, PT, R9, UR12, PT ;  /* 0x0000000c09007c0c */ /* 0x000fe4000bf03070 */
[----:B--2---:R-:W-:Y:S02]  /*10450*/  FSEL R10, R135, RZ, P6 ;  /* 0x000000ff870a7208 */ /* 0x004fe40003000000 */
[----:B------:R-:W-:Y:S02]  /*10460*/  ISETP.LE.U32.AND P6, PT, R8, UR12, PT ;  /* 0x0000000c08007c0c */ /* 0x000fe4000bfc3070 */
[----:B------:R-:W-:Y:S02]  /*10470*/  F2FP.F16.F32.PACK_AB R8, R189, R188 ;  /* 0x000000bcbd08723e */ /* 0x000fe400000000ff */
[----:B------:R-:W-:Y:S02]  /*10480*/  SHF.R.U32.HI R234, RZ, 0x5, R215 ;  /* 0x00000005ffea7819 */ /* 0x000fe400000116d7 */
[----:B------:R-:W-:-:S02]  /*10490*/  PRMT R182, R8, 0x7610, R182 ;  /* 0x0000761008b67816 */ /* 0x000fc400000000b6 */
[----:B------:R-:W-:Y:S02]  /*104a0*/  PRMT R181, R8, 0x7632, R181 ;  /* 0x0000763208b57816 */ /* 0x000fe400000000b5 */
[----:B------:R-:W-:Y:S01]  /*104b0*/  MOV R8, R16 ;  /* 0x0000001000087202 */ /* 0x000fe20000000f00 */
[----:B------:R-:W2:Y:S01]  /*104c0*/  MUFU.EX2 R9, R18 ;  /* 0x0000001200097308 */ /* 0x000ea20000000800 */
[----:B------:R-:W-:Y:S01]  /*104d0*/  F2FP.F16.F32.PACK_AB R174, R11, R139 ;  /* 0x0000008b0bae723e */ /* 0x000fe200000000ff */
[----:B------:R-:W-:Y:S01]  /*104e0*/  FADD.FTZ R11, R222, -R10 ;  /* 0x8000000ade0b7221 */ /* 0x000fe20000010000 */
[----:B------:R-:W-:Y:S01]  /*104f0*/  @!P0 HADD2 R201, -R182.H0_H0, -RZ.H0_H0 ;  /* 0xa00000ffb6c98230 */ /* 0x000fe20000000900 */
[----:B------:R-:W-:Y:S01]  /*10500*/  LOP3.LUT R10, R8, 0xff, RZ, 0xc0, !PT ;  /* 0x000000ff080a7812 */ /* 0x000fe200078ec0ff */
[----:B-1----:R-:W-:Y:S01]  /*10510*/  IMAD R232, R232, 0x8, R234 ;  /* 0x00000008e8e87824 */ /* 0x002fe200078e02ea */
[----:B------:R-:W-:Y:S02]  /*10520*/  PRMT R222, R182, 0x5410, R181 ;  /* 0x00005410b6de7816 */ /* 0x000fe400000000b5 */
[----:B------:R-:W1:Y:S01]  /*10530*/  MUFU.EX2 R8, R25 ;  /* 0x0000001900087308 */ /* 0x000e620000000800 */
[----:B------:R-:W-:Y:S01]  /*10540*/  VIADD R232, R232, 0x4 ;  /* 0x00000004e8e87836 */ /* 0x000fe20000000000 */
[----:B------:R-:W-:Y:S01]  /*10550*/  @!P0 PRMT R182, R201, 0x5410, RZ ;  /* 0x00005410c9b68816 */ /* 0x000fe200000000ff */
[----:B------:R-:W-:Y:S01]  /*10560*/  FADD.FTZ R14, R19, R14 ;  /* 0x0000000e130e7221 */ /* 0x000fe20000010000 */
[----:B------:R-:W-:-:S02]  /*10570*/  ISETP.LE.U32.AND P0, PT, R10, UR12, PT ;  /* 0x0000000c0a007c0c */ /* 0x000fc4000bf03070 */
[----:B------:R-:W-:Y:S01]  /*10580*/  LOP3.LUT R10, R6, UR4, R213, 0x96, !PT ;  /* 0x00000004060a7c12 */ /* 0x000fe2000f8e96d5 */
[----:B------:R-:W-:Y:S01]  /*10590*/  IMAD.WIDE.U32 R232, R232, -0x326172a9, RZ ;  /* 0xcd9e8d57e8e87825 */ /* 0x000fe200078e00ff */
[----:B------:R-:W-:-:S03]  /*105a0*/  PRMT R6, R136, 0x7632, R6 ;  /* 0x0000763288067816 */ /* 0x000fc60000000006 */
[----:B------:R-:W-:Y:S02]  /*105b0*/  @!P6 HADD2 R202, -R181.H0_H0, -RZ.H0_H0 ;  /* 0xa00000ffb5cae230 */ /* 0x000fe40000000900 */
[----:B------:R-:W-:Y:S01]  /*105c0*/  FADD.FTZ R14, R172, R14 ;  /* 0x0000000eac0e7221 */ /* 0x000fe20000010000 */
[----:B------:R-:W-:Y:S02]  /*105d0*/  LOP3.LUT R6, R6, 0xff, RZ, 0xc0, !PT ;  /* 0x000000ff06067812 */ /* 0x000fe400078ec0ff */
[----:B------:R-:W-:Y:S01]  /*105e0*/  LOP3.LUT R17, R232, UR6, R7, 0x96, !PT ;  /* 0x00000006e8117c12 */ /* 0x000fe2000f8e9607 */
[----:B--2---:R-:W-:Y:S01]  /*105f0*/  FADD.FTZ R7, R9, R14 ;  /* 0x0000000e09077221 */ /* 0x004fe20000010000 */
[----:B------:R-:W-:Y:S02]  /*10600*/  @!P6 PRMT R181, R202, 0x5410, RZ ;  /* 0x00005410cab5e816 */ /* 0x000fe400000000ff */
[----:B------:R-:W-:Y:S01]  /*10610*/  ISETP.LE.U32.AND P6, PT, R6, UR12, PT ;  /* 0x0000000c06007c0c */ /* 0x000fe2000bfc3070 */
[----:B------:R-:W-:Y:S01]  /*10620*/  FMUL.FTZ R6, R11, UR38 ;  /* 0x000000260b067c20 */ /* 0x000fe20008410000 */
[-C--:B------:R-:W-:Y:S01]  /*10630*/  FMUL.FTZ R233, R157, R0.reuse ;  /* 0x000000009de97220 */ /* 0x080fe20000410000 */
[----:B------:R-:W-:Y:S01]  /*10640*/  F2FP.F16.F32.PACK_AB R172, R172, R19 ;  /* 0x00000013acac723e */ /* 0x000fe200000000ff */
[C---:B-1----:R-:W-:Y:S01]  /*10650*/  FADD.FTZ R139, R8.reuse, R7 ;  /* 0x00000007088b7221 */ /* 0x042fe20000010000 */
        /* <DEDUP_REMOVED lines=31> */
[----:B------:R-:W-:Y:S08]  /*10850*/  MUFU.EX2 R7, R178 ;  /* 0x000000b200077308 */ /* 0x000ff00000000800 */
[----:B------:R-:W-:Y:S08]  /*10860*/  MUFU.EX2 R0, R6 ;  /* 0x0000000600007308 */ /* 0x000ff00000000800 */
        /* <DEDUP_REMOVED lines=33> */
[----:B------:R-:W-:Y:S01]  /*10a80*/  IMAD.MOV.U32 R119, RZ, RZ, R37 ;  /* 0x000000ffff777224 */ /* 0x000fe200078e0025 */
[----:B-1----:R-:W-:Y:S01]  /*10a90*/  F2FP.F16.F32.PACK_AB R14, R6, R7 ;  /* 0x00000007060e723e */ /* 0x002fe200000000ff */
[----:B---3--:R-:W-:-:S04]  /*10aa0*/  FFMA.FTZ R5, R160, R0, R7 ;  /* 0x00000000a0057223 */ /* 0x008fc80000010007 */
[----:B------:R-:W-:Y:S02]  /*10ab0*/  FADD.FTZ R37, R6, R5 ;  /* 0x0000000506257221 */ /* 0x000fe40000010000 */
[----:B------:R-:W2:Y:S01]  /*10ac0*/  LDL.64 R6, [R1+0x88] ;  /* 0x0000880001067983 */ /* 0x000ea20000100a00 */
[----:B------:R-:W-:Y:S08]  /*10ad0*/  MUFU.EX2 R191, R191 ;  /* 0x000000bf00bf7308 */ /* 0x000ff00000000800 */
[----:B------:R-:W1:Y:S01]  /*10ae0*/  MUFU.EX2 R36, R193 ;  /* 0x000000c100247308 */ /* 0x000e620000000800 */
        /* <DEDUP_REMOVED lines=37> */
[----:B------:R-:W-:Y:S01]  /*10d40*/  IMAD.MOV.U32 R125, RZ, RZ, R116 ;  /* 0x000000ffff7d7224 */ /* 0x000fe200078e0074 */
[----:B------:R-:W-:-:S02]  /*10d50*/  MOV R98, R71 ;  /* 0x0000004700627202 */ /* 0x000fc40000000f00 */
[----:B------:R-:W-:Y:S01]  /*10d60*/  PRMT R180, R0, 0x7610, R180 ;  /* 0x0000761000b47816 */ /* 0x000fe200000000b4 */
[----:B------:R-:W-:Y:S01]  /*10d70*/  FMUL.FTZ R71, R59, R3 ;  /* 0x000000033b477220 */ /* 0x000fe20000410000 */
[----:B------:R-:W-:Y:S01]  /*10d80*/  MOV R116, R25 ;  /* 0x0000001900747202 */ /* 0x000fe20000000f00 */
[----:B------:R-:W-:Y:S01]  /*10d90*/  MUFU.EX2 R56, R195 ;  /* 0x000000c300387308 */ /* 0x000fe20000000800 */
[----:B------:R-:W-:Y:S02]  /*10da0*/  IMAD.MOV.U32 R59, RZ, RZ, R102 ;  /* 0x000000ffff3b7224 */ /* 0x000fe400078e0066 */
[-C--:B------:R-:W-:Y:S01]  /*10db0*/  FMUL.FTZ R102, R62, R3.reuse ;  /* 0x000000033e667220 */ /* 0x080fe20000410000 */
[----:B------:R-:W-:Y:S02]  /*10dc0*/  IMAD.MOV.U32 R118, RZ, RZ, R70 ;  /* 0x000000ffff767224 */ /* 0x000fe400078e0046 */
[----:B------:R-:W-:Y:S02]  /*10dd0*/  @!P6 HADD2 R2, -R180.H0_H0, -RZ.H0_H0 ;  /* 0xa00000ffb402e230 */ /* 0x000fe40000000900 */
[----:B------:R-:W-:Y:S01]  /*10de0*/  IMAD.MOV.U32 R62, RZ, RZ, R162 ;  /* 0x000000ffff3e7224 */ /* 0x000fe200078e00a2 */
[----:B------:R-:W1:Y:S01]  /*10df0*/  MUFU.EX2 R25, R196 ;  /* 0x000000c400197308 */ /* 0x000e620000000800 */
[----:B------:R-:W-:Y:S01]  /*10e00*/  IMAD.MOV.U32 R124, RZ, RZ, R163 ;  /* 0x000000ffff7c7224 */ /* 0x000fe200078e00a3 */
        /* <DEDUP_REMOVED lines=32> */
[----:B------:R-:W-:Y:S01]  /*11010*/  SHF.R.U32.HI R0, RZ, 0x18, R136 ;  /* 0x00000018ff007819 */ /* 0x000fe20000011688 */
[----:B------:R-:W-:Y:S01]  /*11020*/  IMAD.MOV.U32 R63, RZ, RZ, R98 ;  /* 0x000000ffff3f7224 */ /* 0x000fe200078e0062 */
[----:B------:R-:W-:Y:S01]  /*11030*/  PRMT R98, R180, 0x5410, R179 ;  /* 0x00005410b4627816 */ /* 0x000fe200000000b3 */
[----:B------:R-:W-:Y:S01]  /*11040*/  IMAD.MOV.U32 R126, RZ, RZ, R118 ;  /* 0x000000ffff7e7224 */ /* 0x000fe200078e0076 */
[----:B------:R-:W-:Y:S01]  /*11050*/  MOV R58, R117 ;  /* 0x00000075003a7202 */ /* 0x000fe20000000f00 */
[----:B------:R-:W-:Y:S01]  /*11060*/  IMAD.MOV.U32 R118, RZ, RZ, R18 ;  /* 0x000000ffff767224 */ /* 0x000fe200078e0012 */
[----:B------:R-:W-:Y:S01]  /*11070*/  @!P6 PRMT R180, R2, 0x5410, RZ ;  /* 0x0000541002b4e816 */ /* 0x000fe200000000ff */
[----:B------:R-:W-:Y:S01]  /*11080*/  IMAD.MOV.U32 R60, RZ, RZ, R9 ;  /* 0x000000ffff3c7224 */ /* 0x000fe200078e0009 */
[----:B------:R-:W-:Y:S01]  /*11090*/  ISETP.LE.U32.AND P6, PT, R0, UR12, PT ;  /* 0x0000000c00007c0c */ /* 0x000fe2000bfc3070 */
[----:B------:R-:W-:-:S02]  /*110a0*/  IMAD.MOV.U32 R117, RZ, RZ, R8 ;  /* 0x000000ffff757224 */ /* 0x000fc400078e0008 */
[----:B------:R-:W-:Y:S01]  /*110b0*/  FADD.FTZ R18, R203, R3 ;  /* 0x00000003cb127221 */ /* 0x000fe20000010000 */
[----:B------:R-:W-:-:S04]  /*110c0*/  IMAD.WIDE.U32 R2, R17, -0x2daee0ad, RZ ;  /* 0xd2511f5311027825 */ /* 0x000fc800078e00ff */
[----:B------:R-:W-:Y:S01]  /*110d0*/  FADD.FTZ R0, R223, R138 ;  /* 0x0000008adf007221 */ /* 0x000fe20000010000 */
[----:B------:R-:W-:-:S04]  /*110e0*/  IMAD.WIDE.U32 R8, R10, -0x2daee0ad, RZ ;  /* 0xd2511f530a087825 */ /* 0x000fc800078e00ff */
[----:B------:R-:W-:Y:S01]  /*110f0*/  FADD.FTZ R28, R175, R0 ;  /* 0x00000000af1c7221 */ /* 0x000fe20000010000 */
[----:B-1----:R-:W-:Y:S02]  /*11100*/  F2FP.F16.F32.PACK_AB R5, R25, R56 ;  /* 0x000000381905723e */ /* 0x002fe400000000ff */
[----:B------:R-:W-:Y:S01]  /*11110*/  LOP3.LUT R2, R2, UR31, R9, 0x96, !PT ;  /* 0x0000001f02027c12 */ /* 0x000fe2000f8e9609 */
[----:B------:R-:W-:Y:S01]  /*11120*/  IMAD.MOV.U32 R57, RZ, RZ, R53 ;  /* 0x000000ffff397224 */ /* 0x000fe200078e0035 */
[----:B------:R-:W-:Y:S01]  /*11130*/  MUFU.EX2 R17, R197 ;  /* 0x000000c500117308 */ /* 0x000fe20000000800 */
[----:B------:R-:W-:Y:S01]  /*11140*/  IMAD.MOV.U32 R61, RZ, RZ, R11 ;  /* 0x000000ffff3d7224 */ /* 0x000fe200078e000b */
[----:B------:R-:W-:Y:S01]  /*11150*/  PRMT R178, R5, 0x7610, R178 ;  /* 0x0000761005b27816 */ /* 0x000fe200000000b2 */
[----:B------:R-:W-:-:S05]  /*11160*/  @!P6 HADD2 R12, -R179.H0_H0, -RZ.H0_H0 ;  /* 0xa00000ffb30ce230 */ /* 0x000fca0000000900 */
[----:B------:R-:W1:Y:S01]  /*11170*/  MUFU.EX2 R53, R194 ;  /* 0x000000c200357308 */ /* 0x000e620000000800 */
[----:B------:R-:W-:Y:S01]  /*11180*/  @!P0 HADD2 R13, -R178.H0_H0, -RZ.H0_H0 ;  /* 0xa00000ffb20d8230 */ /* 0x000fe20000000900 */
[----:B------:R-:W-:Y:S02]  /*11190*/  PRMT R177, R5, 0x7632, R177 ;  /* 0x0000763205b17816 */ /* 0x000fe400000000b1 */
[----:B------:R-:W-:Y:S01]  /*111a0*/  @!P6 PRMT R179, R12, 0x5410, RZ ;  /* 0x000054100cb3e816 */ /* 0x000fe200000000ff */
[----:B------:R-:W-:Y:S01]  /*111b0*/  IMAD.MOV.U32 R196, RZ, RZ, R97 ;  /* 0x000000ffffc47224 */ /* 0x000fe200078e0061 */
[----:B------:R-:W-:Y:S02]  /*111c0*/  PRMT R97, R178, 0x5410, R177 ;  /* 0x00005410b2617816 */ /* 0x000fe400000000b1 */
[----:B------:R-:W-:Y:S02]  /*111d0*/  @!P0 PRMT R178, R13, 0x5410, RZ ;  /* 0x000054100db28816 */ /* 0x000fe400000000ff */
[----:B------:R-:W-:Y:S01]  /*111e0*/  MOV R223, R19 ;  /* 0x0000001300df7202 */ /* 0x000fe20000000f00 */
[----:B------:R-:W-:Y:S01]  /*111f0*/  IMAD.MOV.U32 R224, RZ, RZ, R96 ;  /* 0x000000ffffe07224 */ /* 0x000fe200078e0060 */
[----:B------:R-:W-:-:S02]  /*11200*/  PRMT R203, R172, 0x7610, R203 ;  /* 0x00007610accb7816 */ /* 0x000fc400000000cb */
[----:B------:R-:W-:Y:S01]  /*11210*/  PRMT R202, R172, 0x7632, R202 ;  /* 0x00007632acca7816 */ /* 0x000fe200000000ca */
[----:B------:R-:W3:Y:S01]  /*11220*/  MUFU.EX2 R9, R192 ;  /* 0x000000c000097308 */ /* 0x000ee20000000800 */
[----:B------:R-:W-:Y:S02]  /*11230*/  PRMT R5, R14, 0x7632, R5 ;  /* 0x000076320e057816 */ /* 0x000fe40000000005 */
[----:B------:R-:W-:Y:S02]  /*11240*/  PRMT R195, R187, 0x7610, R195 ;  /* 0x00007610bbc37816 */ /* 0x000fe400000000c3 */
[----:B--2---:R-:W-:Y:S01]  /*11250*/  LOP3.LUT R0, R6, UR33, R3, 0x96, !PT ;  /* 0x0000002106007c12 */ /* 0x004fe2000f8e9603 */
[----:B------:R-:W-:-:S04]  /*11260*/  IMAD.WIDE.U32 R6, R2, -0x326172a9, RZ ;  /* 0xcd9e8d5702067825 */ /* 0x000fc800078e00ff */
[----:B------:R-:W-:Y:S01]  /*11270*/  IMAD.WIDE.U32 R10, R0, -0x326172a9, RZ ;  /* 0xcd9e8d57000a7825 */ /* 0x000fe200078e00ff */
[----:B------:R-:W-:-:S03]  /*11280*/  PRMT R0, R16, 0x7771, RZ ;  /* 0x0000777110007816 */ /* 0x000fc600000000ff */
[----:B------:R-:W-:Y:S02]  /*11290*/  IMAD.MOV.U32 R2, RZ, RZ, R212 ;  /* 0x000000ffff027224 */ /* 0x000fe400078e00d4 */
[----:B------:R-:W-:Y:S01]  /*112a0*/  IMAD.MOV.U32 R3, RZ, RZ, R213 ;  /* 0x000000ffff037224 */ /* 0x000fe200078e00d5 */
[----:B------:R-:W-:Y:S02]  /*112b0*/  ISETP.GT.U32.AND P6, PT, R0, UR12, PT ;  /* 0x0000000c00007c0c */ /* 0x000fe4000bfc4070 */
[----:B------:R-:W-:Y:S01]  /*112c0*/  PRMT R193, R187, 0x7632, R193 ;  /* 0x00007632bbc17816 */ /* 0x000fe200000000c1 */
[----:B------:R-:W-:Y:S01]  /*112d0*/  IMAD.MOV.U32 R127, RZ, RZ, R190 ;  /* 0x000000ffff7f7224 */ /* 0x000fe200078e00be */
[----:B------:R-:W-:Y:S01]  /*112e0*/  LOP3.LUT R3, R2, UR32, R11, 0x96, !PT ;  /* 0x0000002002037c12 */ /* 0x000fe2000f8e960b */
[----:B------:R2:W5:Y:S01]  /*112f0*/  LDL.LU.64 R212, [R1+0xd0] ;  /* 0x0000d00001d47983 */ /* 0x0005620000300a00 */
[----:B------:R-:W-:Y:S02]  /*11300*/  LOP3.LUT R2, R10, UR26, R7, 0x96, !PT ;  /* 0x0000001a0a027c12 */ /* 0x000fe4000f8e9607 */
[----:B------:R-:W-:Y:S01]  /*11310*/  PRMT R0, R16, 0x7772, RZ ;  /* 0x0000777210007816 */ /* 0x000fe200000000ff */
[----:B------:R-:W-:-:S03]  /*11320*/  IMAD.WIDE.U32 R10, R3, -0x2daee0ad, RZ ;  /* 0xd2511f53030a7825 */ /* 0x000fc600078e00ff */
[----:B------:R-:W-:Y:S01]  /*11330*/  ISETP.GT.U32.AND P0, PT, R0, UR12, PT ;  /* 0x0000000c00007c0c */ /* 0x000fe2000bf04070 */
[----:B------:R-:W-:Y:S01]  /*11340*/  IMAD.WIDE.U32 R12, R2, -0x2daee0ad, RZ ;  /* 0xd2511f53020c7825 */ /* 0x000fe200078e00ff */
[----:B-1----:R-:W-:-:S04]  /*11350*/  F2FP.F16.F32.PACK_AB R2, R17, R53 ;  /* 0x000000351102723e */ /* 0x002fc800000000ff */
[----:B------:R-:W-:Y:S01]  /*11360*/  LOP3.LUT R0, R10, UR16, R13, 0x96, !PT ;  /* 0x000000100a007c12 */ /* 0x000fe2000f8e960d */
[----:B------:R-:W-:Y:S01]  /*11370*/  @P6 HADD2 R15, -R177.H0_H0, -RZ.H0_H0 ;  /* 0xa00000ffb10f6230 */ /* 0x000fe20000000900 */
[----:B------:R-:W-:Y:S01]  /*11380*/  PRMT R176, R2, 0x7610, R176 ;  /* 0x0000761002b07816 */ /* 0x000fe200000000b0 */
[----:B------:R-:W-:Y:S02]  /*11390*/  FADD.FTZ R13, R221, R18 ;  /* 0x00000012dd0d7221 */ /* 0x000fe40000010000 */
[----:B------:R-:W-:Y:S01]  /*113a0*/  IMAD.WIDE.U32 R18, R0, -0x326172a9, RZ ;  /* 0xcd9e8d5700127825 */ /* 0x000fe200078e00ff */
[----:B------:R-:W-:-:S03]  /*113b0*/  PRMT R0, R16, 0x7773, RZ ;  /* 0x0000777310007816 */ /* 0x000fc600000000ff */
[----:B------:R-:W-:Y:S01]  /*113c0*/  @P0 HADD2 R22, -R176.H0_H0, -RZ.H0_H0 ;  /* 0xa00000ffb0160230 */ /* 0x000fe20000000900 */
[----:B------:R-:W-:Y:S02]  /*113d0*/  @P6 PRMT R177, R15, 0x5410, RZ ;  /* 0x000054100fb16816 */ /* 0x000fe400000000ff */
[----:B------:R-:W-:Y:S02]  /*113e0*/  PRMT R173, R2, 0x7632, R173 ;  /* 0x0000763202ad7816 */ /* 0x000fe400000000ad */
[----:B------:R-:W-:Y:S02]  /*113f0*/  ISETP.GT.U32.AND P6, PT, R0, UR12, PT ;  /* 0x0000000c00007c0c */ /* 0x000fe4000bfc4070 */
[----:B------:R-:W-:Y:S02]  /*11400*/  PRMT R0, R18, 0x7772, RZ ;  /* 0x0000777212007816 */ /* 0x000fe400000000ff */
[----:B------:R-:W-:Y:S02]  /*11410*/  PRMT R96, R176, 0x5410, R173 ;  /* 0x00005410b0607816 */ /* 0x000fe400000000ad */
[----:B------:R-:W-:-:S02]  /*11420*/  @P0 PRMT R176, R22, 0x5410, RZ ;  /* 0x0000541016b00816 */ /* 0x000fc400000000ff */
[----:B------:R-:W-:Y:S02]  /*11430*/  ISETP.GT.U32.AND P0, PT, R0, UR12, PT ;  /* 0x0000000c00007c0c */ /* 0x000fe4000bf04070 */
[----:B------:R-:W-:Y:S02]  /*11440*/  LOP3.LUT R3, R8, UR23, R11, 0x96, !PT ;  /* 0x0000001708037c12 */ /* 0x000fe4000f8e960b */
[----:B------:R-:W-:-:S03]  /*11450*/  PRMT R0, R18, 0x7773, RZ ;  /* 0x0000777312007816 */ /* 0x000fc600000000ff */
[----:B------:R-:W-:-:S06]  /*11460*/  IMAD.WIDE.U32 R2, R3, -0x326172a9, RZ ;  /* 0xcd9e8d5703027825 */ /* 0x000fcc00078e00ff */
[----:B------:R-:W-:Y:S01]  /*11470*/  @P0 HADD2 R21, -R172.H0_H0, -RZ.H0_H0 ;  /* 0xa00000ffac150230 */ /* 0x000fe20000000900 */
[----:B------:R-:W-:-:S04]  /*11480*/  LOP3.LUT R2, R2, UR15, R19, 0x96, !PT ;  /* 0x0000000f02027c12 */ /* 0x000fc8000f8e9613 */
[----:B------:R-:W-:Y:S02]  /*11490*/  @P0 PRMT R203, R21, 0x5410, RZ ;  /* 0x0000541015cb0816 */ /* 0x000fe400000000ff */
[----:B------:R-:W-:Y:S02]  /*114a0*/  ISETP.GT.U32.AND P0, PT, R0, UR12, PT ;  /* 0x0000000c00007c0c */ /* 0x000fe4000bf04070 */
[----:B------:R-:W-:-:S04]  /*114b0*/  LOP3.LUT R0, R2, 0xffff, RZ, 0xc0, !PT ;  /* 0x0000ffff02007812 */ /* 0x000fc800078ec0ff */
[----:B------:R-:W-:-:S04]  /*114c0*/  SHF.R.U32.HI R0, RZ, 0x8, R0 ;  /* 0x00000008ff007819 */ /* 0x000fc80000011600 */
[----:B------:R-:W-:-:S03]  /*114d0*/  LOP3.LUT R0, R0, 0xffff, RZ, 0xc0, !PT ;  /* 0x0000ffff00007812 */ /* 0x000fc600078ec0ff */
[----:B------:R-:W-:Y:S01]  /*114e0*/  @P0 HADD2 R23, -R172.H1_H1, -RZ.H0_H0 ;  /* 0xa00000ffac170230 */ /* 0x000fe20000000d00 */
[----:B------:R-:W-:-:S04]  /*114f0*/  LOP3.LUT R6, R6, UR17, R3, 0x96, !PT ;  /* 0x0000001106067c12 */ /* 0x000fc8000f8e9603 */
[----:B------:R-:W-:Y:S02]  /*11500*/  @P0 PRMT R202, R23, 0x5410, RZ ;  /* 0x0000541017ca0816 */ /* 0x000fe400000000ff */
[----:B------:R-:W-:Y:S01]  /*11510*/  ISETP.LE.U32.AND P0, PT, R0, UR12, PT ;  /* 0x0000000c00007c0c */ /* 0x000fe2000bf03070 */
[----:B------:R-:W-:Y:S01]  /*11520*/  @P6 HADD2 R24, -R173.H0_H0, -RZ.H0_H0 ;  /* 0xa00000ffad186230 */ /* 0x000fe20000000900 */
[----:B------:R-:W-:Y:S01]  /*11530*/  LOP3.LUT R3, R2, 0xff, RZ, 0xc0, !PT ;  /* 0x000000ff02037812 */ /* 0x000fe200078ec0ff */
[----:B------:R-:W-:Y:S01]  /*11540*/  IMAD.WIDE.U32 R6, R6, -0x2daee0ad, RZ ;  /* 0xd2511f5306067825 */ /* 0x000fe200078e00ff */
[----:B------:R-:W1:Y:S02]  /*11550*/  MUFU.EX2 R11, R199 ;  /* 0x000000c7000b7308 */ /* 0x000e640000000800 */
[----:B------:R-:W-:Y:S01]  /*11560*/  @P6 PRMT R173, R24, 0x5410, RZ ;  /* 0x0000541018ad6816 */ /* 0x000fe200000000ff */
[----:B------:R-:W-:Y:S01]  /*11570*/  FADD.FTZ R10, R230, R28 ;  /* 0x0000001ce60a7221 */ /* 0x000fe20000010000 */
[----:B------:R-:W-:-:S02]  /*11580*/  ISETP.LE.U32.AND P6, PT, R3, UR12, PT ;  /* 0x0000000c03007c0c */ /* 0x000fc4000bfc3070 */
[----:B------:R-:W-:Y:S02]  /*11590*/  LOP3.LUT R28, R12, UR7, R7, 0x96, !PT ;  /* 0x000000070c1c7c12 */ /* 0x000fe4000f8e9607 */
[----:B------:R-:W-:Y:S01]  /*115a0*/  MUFU.EX2 R19, R200 ;  /* 0x000000c800137308 */ /* 0x000fe20000000800 */
[----:B------:R-:W-:Y:S01]  /*115b0*/  PRMT R8, R14, 0x7610, R8 ;  /* 0x000076100e087816 */ /* 0x000fe20000000008 */
[----:B------:R-:W-:Y:S01]  /*115c0*/  @!P0 HADD2 R38, -R5.H0_H0, -RZ.H0_H0 ;  /* 0xa00000ff05268230 */ /* 0x000fe20000000900 */
[----:B------:R-:W-:-:S05]  /*115d0*/  LOP3.LUT R0, R28, 0xff, RZ, 0xc0, !PT ;  /* 0x000000ff1c007812 */ /* 0x000fca00078ec0ff */
[----:B------:R-:W4:Y:S01]  /*115e0*/  MUFU.EX2 R3, R206 ;  /* 0x000000ce00037308 */ /* 0x000f220000000800 */
[----:B------:R-:W-:Y:S02]  /*115f0*/  PRMT R23, R8, 0x5410, R5 ;  /* 0x0000541008177816 */ /* 0x000fe40000000005 */
[----:B------:R-:W-:Y:S02]  /*11600*/  @!P0 PRMT R5, R38, 0x5410, RZ ;  /* 0x0000541026058816 */ /* 0x000fe400000000ff */
[----:B------:R-:W-:Y:S01]  /*11610*/  ISETP.LE.U32.AND P0, PT, R0, UR12, PT ;  /* 0x0000000c00007c0c */ /* 0x000fe2000bf03070 */
[----:B---3--:R-:W-:Y:S01]  /*11620*/  FADD.FTZ R0, R9, R37 ;  /* 0x0000002509007221 */ /* 0x008fe20000010000 */
[----:B-1----:R-:W-:-:S03]  /*11630*/  F2FP.F16.F32.PACK_AB R9, R11, R9 ;  /* 0x000000090b09723e */ /* 0x002fc600000000ff */
[----:B------:R-:W-:Y:S01]  /*11640*/  FADD.FTZ R11, R11, R0 ;  /* 0x000000000b0b7221 */ /* 0x000fe20000010000 */
[----:B------:R-:W-:Y:S02]  /*11650*/  LOP3.LUT R0, R28, 0xffff, RZ, 0xc0, !PT ;  /* 0x0000ffff1c007812 */ /* 0x000fe400078ec0ff */
[----:B----4-:R-:W-:Y:S01]  /*11660*/  F2FP.F16.F32.PACK_AB R40, R3, R19 ;  /* 0x000000130328723e */ /* 0x010fe200000000ff */
[----:B------:R-:W-:Y:S01]  /*11670*/  IMAD.MOV.U32 R7, RZ, RZ, R18 ;  /* 0x000000ffff077224 */ /* 0x000fe200078e0012 */
[----:B------:R-:W-:Y:S01]  /*11680*/  SHF.R.U32.HI R0, RZ, 0x8, R0 ;  /* 0x00000008ff007819 */ /* 0x000fe20000011600 */
[----:B------:R-:W-:Y:S01]  /*11690*/  @!P6 HADD2 R39, -R8.H0_H0, -RZ.H0_H0 ;  /* 0xa00000ff0827e230 */ /* 0x000fe20000000900 */
[----:B------:R-:W-:Y:S01]  /*116a0*/  MUFU.EX2 R15, R210 ;  /* 0x000000d2000f7308 */ /* 0x000fe20000000800 */
[----:B------:R-:W-:Y:S01]  /*116b0*/  @!P0 HADD2 R42, -R40.H0_H0, -RZ.H0_H0 ;  /* 0xa00000ff282a8230 */ /* 0x000fe20000000900 */
[----:B------:R-:W-:Y:S01]  /*116c0*/  LOP3.LUT R0, R0, 0xffff, RZ, 0xc0, !PT ;  /* 0x0000ffff00007812 */ /* 0x000fe200078ec0ff */
[----:B------:R-:W1:Y:S01]  /*116d0*/  LDC R206, c[0x0][0x448] ;  /* 0x00011200ffce7b82 */ /* 0x000e620000000800 */
[----:B------:R-:W-:-:S02]  /*116e0*/  PRMT R201, R40, 0x7610, R201 ;  /* 0x0000761028c97816 */ /* 0x000fc400000000c9 */
[----:B------:R-:W-:Y:S02]  /*116f0*/  @!P0 PRMT R201, R42, 0x5410, RZ ;  /* 0x000054102ac98816 */ /* 0x000fe400000000ff */
[----:B------:R-:W-:Y:S02]  /*11700*/  ISETP.LE.U32.AND P0, PT, R0, UR12, PT ;  /* 0x0000000c00007c0c */ /* 0x000fe4000bf03070 */
[----:B------:R-:W-:Y:S02]  /*11710*/  LOP3.LUT R7, R7, 0xff, RZ, 0xc0, !PT ;  /* 0x000000ff07077812 */ /* 0x000fe400078ec0ff */
[----:B------:R-:W-:Y:S02]  /*11720*/  @!P6 PRMT R8, R39, 0x5410, RZ ;  /* 0x000054102708e816 */ /* 0x000fe400000000ff */
[----:B------:R-:W-:Y:S02]  /*11730*/  ISETP.LE.U32.AND P6, PT, R7, UR12, PT ;  /* 0x0000000c07007c0c */ /* 0x000fe4000bfc3070 */
[----:B------:R-:W-:-:S05]  /*11740*/  PRMT R0, R28, 0x7632, R0 ;  /* 0x000076321c007816 */ /* 0x000fca0000000000 */
[----:B------:R-:W-:Y:S01]  /*11750*/  @!P0 HADD2 R41, -R40.H1_H1, -RZ.H0_H0 ;  /* 0xa00000ff28298230 */ /* 0x000fe20000000d00 */
[----:B------:R-:W-:Y:S02]  /*11760*/  LOP3.LUT R0, R0, 0xff, RZ, 0xc0, !PT ;  /* 0x000000ff00007812 */ /* 0x000fe400078ec0ff */
[----:B------:R-:W-:Y:S02]  /*11770*/  PRMT R200, R40, 0x7632, R200 ;  /* 0x0000763228c87816 */ /* 0x000fe400000000c8 */
[----:B------:R-:W-:Y:S02]  /*11780*/  PRMT R55, R9, 0x7610, R55 ;  /* 0x0000761009377816 */ /* 0x000fe40000000037 */
[----:B------:R-:W-:Y:S02]  /*11790*/  @!P0 PRMT R200, R41, 0x5410, RZ ;  /* 0x0000541029c88816 */ /* 0x000fe400000000ff */
[----:B------:R-:W-:Y:S01]  /*117a0*/  ISETP.LE.U32.AND P0, PT, R0, UR12, PT ;  /* 0x0000000c00007c0c */ /* 0x000fe2000bf03070 */
[----:B------:R-:W-:Y:S01]  /*117b0*/  @!P6 HADD2 R44, -R55.H0_H0, -RZ.H0_H0 ;  /* 0xa00000ff372ce230 */ /* 0x000fe20000000900 */
[----:B------:R-:W-:-:S02]  /*117c0*/  PRMT R54, R9, 0x7632, R54 ;  /* 0x0000763209367816 */ /* 0x000fc40000000036 */
[----:B------:R-:W-:Y:S02]  /*117d0*/  SHF.R.U32.HI R0, RZ, 0x18, R28 ;  /* 0x00000018ff007819 */ /* 0x000fe4000001161c */
[----:B------:R-:W-:Y:S02]  /*117e0*/  PRMT R22, R55, 0x5410, R54 ;  /* 0x0000541037167816 */ /* 0x000fe40000000036 */
[----:B------:R-:W-:Y:S01]  /*117f0*/  @!P6 PRMT R55, R44, 0x5410, RZ ;  /* 0x000054102c37e816 */ /* 0x000fe200000000ff */
[----:B------:R-:W3:Y:S01]  /*11800*/  MUFU.EX2 R14, R211 ;  /* 0x000000d3000e7308 */ /* 0x000ee20000000800 */
[----:B------:R-:W-:Y:S01]  /*11810*/  ISETP.LE.U32.AND P6, PT, R0, UR12, PT ;  /* 0x0000000c00007c0c */ /* 0x000fe2000bfc3070 */
[----:B------:R-:W-:Y:S02]  /*11820*/  IMAD.MOV.U32 R0, RZ, RZ, R6 ;  /* 0x000000ffff007224 */ /* 0x000fe400078e0006 */
[----:B------:R-:W-:-:S03]  /*11830*/  @!P0 HADD2 R43, -R187.H0_H0, -RZ.H0_H0 ;  /* 0xa00000ffbb2b8230 */ /* 0x000fc60000000900 */
[----:B------:R-:W-:Y:S02]  /*11840*/  LOP3.LUT R0, R0, 0xff, RZ, 0xc0, !PT ;  /* 0x000000ff00007812 */ /* 0x000fe400078ec0ff */
[----:B------:R-:W-:Y:S02]  /*11850*/  @!P0 PRMT R195, R43, 0x5410, RZ ;  /* 0x000054102bc38816 */ /* 0x000fe400000000ff */
[----:B------:R-:W-:-:S03]  /*11860*/  ISETP.LE.U32.AND P0, PT, R0, UR12, PT ;  /* 0x0000000c00007c0c */ /* 0x000fc6000bf03070 */
[----:B------:R-:W-:Y:S01]  /*11870*/  @!P6 HADD2 R45, -R187.H1_H1, -RZ.H0_H0 ;  /* 0xa00000ffbb2de230 */ /* 0x000fe20000000d00 */
[----:B------:R-:W-:Y:S02]  /*11880*/  PRMT R0, R18, 0x7771, RZ ;  /* 0x0000777112007816 */ /* 0x000fe400000000ff */
[----:B---3--:R-:W-:Y:S02]  /*11890*/  F2FP.F16.F32.PACK_AB R39, R14, R15 ;  /* 0x0000000f0e27723e */ /* 0x008fe400000000ff */
[----:B------:R-:W-:Y:S02]  /*118a0*/  @!P6 PRMT R193, R45, 0x5410, RZ ;  /* 0x000054102dc1e816 */ /* 0x000fe400000000ff */
[----:B------:R-:W-:-:S03]  /*118b0*/  ISETP.GT.U32.AND P6, PT, R0, UR12, PT ;  /* 0x0000000c00007c0c */ /* 0x000fc6000bfc4070 */
[----:B------:R-:W-:Y:S01]  /*118c0*/  @!P0 HADD2 R46, -R39.H0_H0, -RZ.H0_H0 ;  /* 0xa00000ff272e8230 */ /* 0x000fe20000000900 */
[----:B------:R-:W-:Y:S02]  /*118d0*/  PRMT R0, R6, 0x7771, RZ ;  /* 0x0000777106007816 */ /* 0x000fe400000000ff */
[----:B------:R-:W-:Y:S02]  /*118e0*/  PRMT R194, R39, 0x7610, R194 ;  /* 0x0000761027c27816 */ /* 0x000fe400000000c2 */
[----:B------:R-:W-:Y:S02]  /*118f0*/  @!P0 PRMT R194, R46, 0x5410, RZ ;  /* 0x000054102ec28816 */ /* 0x000fe400000000ff */
[----:B------:R-:W-:Y:S01]  /*11900*/  ISETP.GT.U32.AND P0, PT, R0, UR12, PT ;  /* 0x0000000c00007c0c */ /* 0x000fe2000bf04070 */
[----:B------:R-:W-:Y:S01]  /*11910*/  FADD.FTZ R7, R188, R13 ;  /* 0x0000000dbc077221 */ /* 0x000fe20000010000 */
[----:B------:R-:W-:Y:S02]  /*11920*/  FADD.FTZ R9, R19, R11 ;  /* 0x0000000b13097221 */ /* 0x000fe40000010000 */
[----:B------:R-:W-:Y:S01]  /*11930*/  MUFU.EX2 R19, R209 ;  /* 0x000000d100137308 */ /* 0x000fe20000000800 */
[----:B------:R-:W-:Y:S01]  /*11940*/  FADD.FTZ R11, R189, R7 ;  /* 0x00000007bd0b7221 */ /* 0x000fe20000010000 */
[----:B------:R-:W-:-:S06]  /*11950*/  PRMT R0, R6, 0x7772, RZ ;  /* 0x0000777206007816 */ /* 0x000fcc00000000ff */
[----:B------:R-:W3:Y:S01]  /*11960*/  MUFU.EX2 R7, R208 ;  /* 0x000000d000077308 */ /* 0x000ee20000000800 */
[----:B------:R-:W-:Y:S01]  /*11970*/  @P0 HADD2 R47, -R39.H1_H1, -RZ.H0_H0 ;  /* 0xa00000ff272f0230 */ /* 0x000fe20000000d00 */
[----:B------:R-:W-:-:S04]  /*11980*/  PRMT R192, R39, 0x7632, R192 ;  /* 0x0000763227c07816 */ /* 0x000fc800000000c0 */
[----:B------:R-:W-:Y:S02]  /*11990*/  @P0 PRMT R192, R47, 0x5410, RZ ;  /* 0x000054102fc00816 */ /* 0x000fe400000000ff */
[----:B------:R-:W-:Y:S01]  /*119a0*/  ISETP.GT.U32.AND P0, PT, R0, UR12, PT ;  /* 0x0000000c00007c0c */ /* 0x000fe2000bf04070 */
[----:B------:R-:W-:Y:S01]  /*119b0*/  FADD.FTZ R10, R191, R10 ;  /* 0x0000000abf0a7221 */ /* 0x000fe20000010000 */
[----:B------:R-:W-:Y:S01]  /*119c0*/  PRMT R0, R2, 0x7632, R0 ;  /* 0x0000763202007816 */ /* 0x000fe20000000000 */
[----:B------:R-:W-:Y:S02]  /*119d0*/  @P6 HADD2 R48, -R54.H0_H0, -RZ.H0_H0 ;  /* 0xa00000ff36306230 */ /* 0x000fe40000000900 */
[----:B------:R-:W-:Y:S02]  /*119e0*/  IMAD.MOV.U32 R190, RZ, RZ, R216 ;  /* 0x000000ffffbe7224 */ /* 0x000fe400078e00d8 */
[----:B------:R-:W-:Y:S01]  /*119f0*/  FADD.FTZ R10, R36, R10 ;  /* 0x0000000a240a7221 */ /* 0x000fe20000010000 */
[----:B------:R-:W-:-:S02]  /*11a00*/  LOP3.LUT R0, R0, 0xff, RZ, 0xc0, !PT ;  /* 0x000000ff00007812 */ /* 0x000fc400078ec0ff */
[----:B---3--:R-:W-:Y:S01]  /*11a10*/  F2FP.F16.F32.PACK_AB R38, R7, R19 ;  /* 0x000000130726723e */ /* 0x008fe200000000ff */
[----:B------:R-:W-:Y:S02]  /*11a20*/  IMAD.MOV.U32 R191, RZ, RZ, R217 ;  /* 0x000000ffffbf7224 */ /* 0x000fe400078e00d9 */
[----:B-1----:R-:W-:Y:S01]  /*11a30*/  IMAD.SHL.U32 R138, R206, 0x8, RZ ;  /* 0x00000008ce8a7824 */ /* 0x002fe200078e00ff */
[----:B------:R-:W-:Y:S01]  /*11a40*/  @P6 PRMT R54, R48, 0x5410, RZ ;  /* 0x0000541030366816 */ /* 0x000fe200000000ff */
[----:B------:R-:W-:Y:S01]  /*11a50*/  @P0 HADD2 R50, -R38.H0_H0, -RZ.H0_H0 ;  /* 0xa00000ff26320230 */ /* 0x000fe20000000900 */
[----:B------:R-:W-:Y:S01]  /*11a60*/  ISETP.LE.U32.AND P6, PT, R0, UR12, PT ;  /* 0x0000000c00007c0c */ /* 0x000fe2000bfc3070 */
[----:B------:R-:W-:Y:S01]  /*11a70*/  FADD.FTZ R13, R56, R11 ;  /* 0x0000000b380d7221 */ /* 0x000fe20000010000 */
[----:B------:R-:W-:Y:S01]  /*11a80*/  FADD.FTZ R12, R53, R10 ;  /* 0x0000000a350c7221 */ /* 0x000fe20000010000 */
[----:B------:R-:W-:Y:S01]  /*11a90*/  PRMT R0, R6, 0x7773, RZ ;  /* 0x0000777306007816 */ /* 0x000fe200000000ff */
[----:B------:R-:W-:Y:S01]  /*11aa0*/  IMAD.WIDE R10, R138, 0x2, R190 ;  /* 0x000000028a0a7825 */ /* 0x000fe200078e02be */
[----:B------:R-:W-:-:S02]  /*11ab0*/  PRMT R189, R38, 0x7610, R189 ;  /* 0x0000761026bd7816 */ /* 0x000fc400000000bd */
[----:B------:R-:W-:Y:S02]  /*11ac0*/  @P0 PRMT R189, R50, 0x5410, RZ ;  /* 0x0000541032bd0816 */ /* 0x000fe400000000ff */
[----:B------:R-:W-:Y:S01]  /*11ad0*/  ISETP.GT.U32.AND P0, PT, R0, UR12, PT ;  /* 0x0000000c00007c0c */ /* 0x000fe2000bf04070 */
[----:B------:R-:W-:-:S04]  /*11ae0*/  IMAD.WIDE R10, R206, 0x70, R10 ;  /* 0x00000070ce0a7825 */ /* 0x000fc800078e020a */
[----:B------:R-:W-:Y:S01]  /*11af0*/  FADD.FTZ R25, R25, R13 ;  /* 0x0000000d19197221 */ /* 0x000fe20000010000 */
[----:B------:R-:W-:Y:S01]  /*11b00*/  FADD.FTZ R24, R17, R12 ;  /* 0x0000000c11187221 */ /* 0x000fe20000010000 */
[----:B------:R-:W-:-:S04]  /*11b10*/  IMAD.WIDE R12, R206, -0x70, R10 ;  /* 0xffffff90ce0c7825 */ /* 0x000fc800078e020a */
[----:B------:R-:W-:Y:S01]  /*11b20*/  FADD.FTZ R9, R3, R9 ;  /* 0x0000000903097221 */ /* 0x000fe20000010000 */
[----:B------:R-:W-:Y:S02]  /*11b30*/  SHF.R.U32.HI R0, RZ, 0x18, R2 ;  /* 0x00000018ff007819 */ /* 0x000fe40000011602 */
[----:B------:R-:W-:Y:S01]  /*11b40*/  PRMT R3, R174, 0x7610, R3 ;  /* 0x00007610ae037816 */ /* 0x000fe20000000003 */
[----:B------:R-:W-:Y:S02]  /*11b50*/  @P0 HADD2 R49, -R38.H1_H1, -RZ.H0_H0 ;  /* 0xa00000ff26310230 */ /* 0x000fe40000000d00 */
[----:B------:R-:W-:Y:S01]  /*11b60*/  IMAD.WIDE R12, R206, 0x70, R12 ;  /* 0x00000070ce0c7825 */ /* 0x000fe200078e020c */
[----:B------:R-:W-:-:S03]  /*11b70*/  PRMT R188, R38, 0x7632, R188 ;  /* 0x0000763226bc7816 */ /* 0x000fc600000000bc */
[----:B------:R-:W-:Y:S01]  /*11b80*/  @!P6 HADD2 R52, -R3.H0_H0, -RZ.H0_H0 ;  /* 0xa00000ff0334e230 */ /* 0x000fe20000000900 */
[----:B------:R-:W-:Y:S02]  /*11b90*/  @P0 PRMT R188, R49, 0x5410, RZ ;  /* 0x0000541031bc0816 */ /* 0x000fe400000000ff */
[----:B------:R-:W-:Y:S01]  /*11ba0*/  ISETP.LE.U32.AND P0, PT, R0, UR12, PT ;  /* 0x0000000c00007c0c */ /* 0x000fe2000bf03070 */
[----:B------:R-:W-:Y:S01]  /*11bb0*/  IMAD.WIDE R12, R206, -0x70, R12 ;  /* 0xffffff90ce0c7825 */ /* 0x000fe200078e020c */
[----:B------:R-:W-:-:S03]  /*11bc0*/  PRMT R0, R174, 0x7632, R0 ;  /* 0x00007632ae007816 */ /* 0x000fc60000000000 */
[----:B------:R-:W-:Y:S01]  /*11bd0*/  FADD.FTZ R15, R15, R9 ;  /* 0x000000090f0f7221 */ /* 0x000fe20000010000 */
[----:B------:R-:W-:Y:S01]  /*11be0*/  FADD.FTZ R9, R19, R139 ;  /* 0x0000008b13097221 */ /* 0x000fe20000010000 */
[----:B------:R-:W-:Y:S02]  /*11bf0*/  PRMT R21, R3, 0x5410, R0 ;  /* 0x0000541003157816 */ /* 0x000fe40000000000 */
[----:B------:R-:W-:Y:S01]  /*11c00*/  @!P6 PRMT R3, R52, 0x5410, RZ ;  /* 0x000054103403e816 */ /* 0x000fe200000000ff */
[----:B------:R-:W-:-:S04]  /*11c10*/  IMAD.WIDE R52, R206, 0x70, R12 ;  /* 0x00000070ce347825 */ /* 0x000fc800078e020c */
[----:B------:R-:W-:Y:S01]  /*11c20*/  FADD.FTZ R12, R14, R15 ;  /* 0x0000000f0e0c7221 */ /* 0x000fe20000010000 */
[----:B------:R-:W-:Y:S01]  /*11c30*/  FADD.FTZ R7, R7, R9 ;  /* 0x0000000907077221 */ /* 0x000fe20000010000 */
[----:B------:R-:W-:Y:S04]  /*11c40*/  STL [R1+0x54], R25 ;  /* 0x0000541901007387 */ /* 0x000fe80000100800 */
[----:B------:R1:W-:Y:S04]  /*11c50*/  STL [R1+0x58], R24 ;  /* 0x0000581801007387 */ /* 0x0003e80000100800 */
[----:B------:R-:W-:Y:S04]  /*11c60*/  STL [R1+0x60], R12 ;  /* 0x0000600c01007387 */ /* 0x000fe80000100800 */
[----:B------:R-:W-:Y:S04]  /*11c70*/  STL [R1+0x5c], R7 ;  /* 0x00005c0701007387 */ /* 0x000fe80000100800 */
[----:B------:R-:W3:Y:S01]  /*11c80*/  LDL R230, [R1+0xc8] ;  /* 0x0000c80001e67983 */ /* 0x000ee20000100800 */
[----:B------:R-:W-:Y:S01]  /*11c90*/  IMAD.WIDE R174, R206, -0x70, R52 ;  /* 0xffffff90ceae7825 */ /* 0x000fe200078e0234 */
[----:B------:R-:W-:-:S03]  /*11ca0*/  MOV R221, R196 ;  /* 0x000000c400dd7202 */ /* 0x000fc60000000f00 */
[----:B------:R-:W-:Y:S02]  /*11cb0*/  IMAD.MOV.U32 R196, RZ, RZ, R59 ;  /* 0x000000ffffc47224 */ /* 0x000fe400078e003b */
[----:B------:R-:W-:Y:S01]  /*11cc0*/  IMAD.MOV.U32 R59, RZ, RZ, R57 ;  /* 0x000000ffff3b7224 */ /* 0x000fe200078e0039 */
[----:B------:R-:W-:Y:S01]  /*11cd0*/  MOV R57, R118 ;  /* 0x0000007600397202 */ /* 0x000fe20000000f00 */
[----:B-1----:R-:W-:Y:S02]  /*11ce0*/  IMAD.MOV.U32 R24, RZ, RZ, R223 ;  /* 0x000000ffff187224 */ /* 0x002fe400078e00df */
[----:B------:R-:W-:Y:S01]  /*11cf0*/  IMAD.MOV.U32 R223, RZ, RZ, R62 ;  /* 0x000000ffffdf7224 */ /* 0x000fe200078e003e */
[----:B------:R-:W-:Y:S01]  /*11d00*/  MOV R62, R58 ;  /* 0x0000003a003e7202 */ /* 0x000fe20000000f00 */
[----:B------:R-:W-:Y:S02]  /*11d10*/  IMAD.MOV.U32 R58, RZ, RZ, R119 ;  /* 0x000000ffff3a7224 */ /* 0x000fe400078e0077 */
[----:B------:R-:W-:-:S04]  /*11d20*/  IMAD.WIDE R118, R206, 0x70, R174 ;  /* 0x00000070ce767825 */ /* 0x000fc800078e02ae */
[----:B------:R-:W-:Y:S02]  /*11d30*/  @!P0 HADD2 R51, -R0.H0_H0, -RZ.H0_H0 ;  /* 0xa00000ff00338230 */ /* 0x000fe40000000900 */
        /* <DEDUP_REMOVED lines=10> */
[----:B------:R-:W-:Y:S01]  /*11de0*/  IMAD.WIDE R116, R206, -0x70, R118 ;  /* 0xffffff90ce747825 */ /* 0x000fe200078e0276 */
[----:B------:R-:W-:Y:S01]  /*11df0*/  @!P0 PRMT R0, R51, 0x5410, RZ ;  /* 0x0000541033008816 */ /* 0x000fe200000000ff */
[----:B------:R-:W-:Y:S02]  /*11e00*/  STG.E.U16 desc[UR28][R190.64+-0x80], R27 ;  /* 0xffff801bbe007986 */ /* 0x000fe4000c10151c */
[----:B------:R-:W-:-:S02]  /*11e10*/  IMAD.WIDE R138, R138, 0x2, R10 ;  /* 0x000000028a8a7825 */ /* 0x000fc400078e020a */
[----:B------:R-:W-:Y:S01]  /*11e20*/  STG.E.U16 desc[UR28][R190.64+-0x7e], R26 ;  /* 0xffff821abe007986 */ /* 0x000fe2000c10151c */
[----:B------:R-:W1:Y:S03]  /*11e30*/  S2UR UR6, SR_CgaCtaId ;  /* 0x00000000000679c3 */ /* 0x000e660000008800 */
[----:B------:R-:W-:Y:S04]  /*11e40*/  STG.E.U16 desc[UR28][R116.64+-0x80], R34 ;  /* 0xffff802274007986 */ /* 0x000fe8000c10151c */
[----:B------:R-:W-:Y:S01]  /*11e50*/  STG.E.U16 desc[UR28][R116.64+-0x7e], R30 ;  /* 0xffff821e74007986 */ /* 0x000fe2000c10151c */
[----:B------:R-:W4:Y:S03]  /*11e60*/  LDC R10, c[0x0][0x4f8] ;  /* 0x00013e00ff0a7b82 */ /* 0x000f260000000800 */
[----:B------:R-:W-:Y:S04]  /*11e70*/  STG.E.U16 desc[UR28][R118.64+-0x80], R8 ;  /* 0xffff800876007986 */ /* 0x000fe8000c10151c */
[----:B------:R-:W-:Y:S04]  /*11e80*/  STG.E.U16 desc[UR28][R52.64+-0x7e], R5 ;  /* 0xffff820534007986 */ /* 0x000fe8000c10151c */
[----:B------:R2:W-:Y:S04]  /*11e90*/  STG.E.U16 desc[UR28][R138.64+-0x80], R3 ;  /* 0xffff80038a007986 */ /* 0x0005e8000c10151c */
[----:B------:R1:W-:Y:S01]  /*11ea0*/  STG.E.U16 desc[UR28][R138.64+-0x7e], R0 ;  /* 0xffff82008a007986 */ /* 0x0003e2000c10151c */
[----:B--2---:R-:W-:-:S02]  /*11eb0*/  PRMT R3, R184, 0x7773, RZ ;  /* 0x00007773b8037816 */ /* 0x004fc400000000ff */
[----:B-1----:R-:W-:-:S04]  /*11ec0*/  PRMT R0, R184, 0x7772, RZ ;  /* 0x00007772b8007816 */ /* 0x002fc800000000ff */
[----:B------:R-:W-:Y:S02]  /*11ed0*/  PRMT R14, R0, 0x5410, R3 ;  /* 0x00005410000e7816 */ /* 0x000fe40000000003 */
[C---:B------:R-:W-:Y:S02]  /*11ee0*/  PRMT R3, R16.reuse, 0x7773, RZ ;  /* 0x0000777310037816 */ /* 0x040fe400000000ff */
[----:B------:R-:W-:-:S04]  /*11ef0*/  PRMT R0, R16, 0x7772, RZ ;  /* 0x0000777210007816 */ /* 0x000fc800000000ff */
[----:B------:R-:W-:Y:S02]  /*11f00*/  PRMT R43, R0, 0x5410, R3 ;  /* 0x00005410002b7816 */ /* 0x000fe40000000003 */
[C---:B------:R-:W-:Y:S02]  /*11f10*/  LOP3.LUT R0, R20.reuse, 0xffff, RZ, 0xc0, !PT ;  /* 0x0000ffff14007812 */ /* 0x040fe400078ec0ff */
[----:B------:R-:W-:Y:S02]  /*11f20*/  LOP3.LUT R3, R20, 0xff, RZ, 0xc0, !PT ;  /* 0x000000ff14037812 */ /* 0x000fe400078ec0ff */
[----:B------:R-:W-:-:S04]  /*11f30*/  SHF.R.U32.HI R0, RZ, 0x8, R0 ;  /* 0x00000008ff007819 */ /* 0x000fc80000011600 */
[--C-:B------:R-:W-:Y:S02]  /*11f40*/  PRMT R8, R3, 0x5410, R0.reuse ;  /* 0x0000541003087816 */ /* 0x100fe40000000000 */
[----:B------:R-:W-:Y:S01]  /*11f50*/  PRMT R0, R20, 0x7632, R0 ;  /* 0x0000763214007816 */ /* 0x000fe20000000000 */
[----:B------:R-:W-:Y:S01]  /*11f60*/  IMAD.MOV.U32 R5, RZ, RZ, R184 ;  /* 0x000000ffff057224 */ /* 0x000fe200078e00b8 */
[----:B------:R-:W-:Y:S02]  /*11f70*/  SHF.R.U32.HI R3, RZ, 0x18, R20 ;  /* 0x00000018ff037819 */ /* 0x000fe40000011614 */
[----:B------:R-:W-:Y:S02]  /*11f80*/  LOP3.LUT R0, R0, 0xff, RZ, 0xc0, !PT ;  /* 0x000000ff00007812 */ /* 0x000fe400078ec0ff */
[----:B------:R-:W-:Y:S02]  /*11f90*/  PRMT R7, R184, 0x7771, RZ ;  /* 0x00007771b8077816 */ /* 0x000fe400000000ff */
[----:B------:R-:W-:-:S02]  /*11fa0*/  LOP3.LUT R5, R5, 0xff, RZ, 0xc0, !PT ;  /* 0x000000ff05057812 */ /* 0x000fc400078ec0ff */
[----:B------:R-:W-:Y:S02]  /*11fb0*/  PRMT R9, R0, 0x5410, R3 ;  /* 0x0000541000097816 */ /* 0x000fe40000000003 */
[C---:B------:R-:W-:Y:S02]  /*11fc0*/  PRMT R3, R18.reuse, 0x7773, RZ ;  /* 0x0000777312037816 */ /* 0x040fe400000000ff */
[----:B------:R-:W-:Y:S01]  /*11fd0*/  PRMT R0, R18, 0x7772, RZ ;  /* 0x0000777212007816 */ /* 0x000fe200000000ff */
[----:B------:R-:W-:Y:S01]  /*11fe0*/  UMOV UR4, 0x400 ;  /* 0x0000040000047882 */ /* 0x000fe20000000000 */
[----:B------:R-:W-:Y:S01]  /*11ff0*/  PRMT R13, R5, 0x5410, R7 ;  /* 0x00005410050d7816 */ /* 0x000fe20000000007 */
[----:B------:R-:W-:Y:S01]  /*12000*/  ULEA UR6, UR6, UR4, 0x18 ;  /* 0x0000000406067291 */ /* 0x000fe2000f8ec0ff */
[----:B------:R-:W-:Y:S02]  /*12010*/  PRMT R5, R0, 0x5410, R3 ;  /* 0x0000541000057816 */ /* 0x000fe40000000003 */
[----:B------:R-:W-:-:S02]  /*12020*/  LOP3.LUT R0, R2, 0xffff, RZ, 0xc0, !PT ;  /* 0x0000ffff02007812 */ /* 0x000fc400078ec0ff */
[----:B------:R-:W-:Y:S02]  /*12030*/  LOP3.LUT R3, R2, 0xff, RZ, 0xc0, !PT ;  /* 0x000000ff02037812 */ /* 0x000fe400078ec0ff */
[----:B------:R-:W-:Y:S01]  /*12040*/  SHF.R.U32.HI R0, RZ, 0x8, R0 ;  /* 0x00000008ff007819 */ /* 0x000fe20000011600 */
[----:B------:R-:W-:Y:S01]  /*12050*/  IMAD.MOV.U32 R41, RZ, RZ, R16 ;  /* 0x000000ffff297224 */ /* 0x000fe200078e0010 */
[----:B------:R-:W-:Y:S02]  /*12060*/  PRMT R42, R16, 0x7771, RZ ;  /* 0x00007771102a7816 */ /* 0x000fe400000000ff */
[----:B------:R-:W-:Y:S01]  /*12070*/  PRMT R20, R3, 0x5410, R0 ;  /* 0x0000541003147816 */ /* 0x000fe20000000000 */
[----:B------:R-:W-:Y:S01]  /*12080*/  IMAD.MOV.U32 R7, RZ, RZ, R18 ;  /* 0x000000ffff077224 */ /* 0x000fe200078e0012 */
[----:B----4-:R-:W-:Y:S02]  /*12090*/  LOP3.LUT R0, R10, 0xff, RZ, 0xc0, !PT ;  /* 0x000000ff0a007812 */ /* 0x010fe400078ec0ff */
[----:B------:R-:W-:-:S02]  /*120a0*/  PRMT R11, R18, 0x7771, RZ ;  /* 0x00007771120b7816 */ /* 0x000fc400000000ff */
[----:B------:R-:W-:Y:S01]  /*120b0*/  PRMT R3, R2, 0x7632, R3 ;  /* 0x0000763202037816 */ /* 0x000fe20000000003 */
[----:B------:R-:W-:Y:S01]  /*120c0*/  IMAD R0, R0, 0x10000, R0 ;  /* 0x0001000000007824 */ /* 0x000fe200078e0200 */
[----:B------:R-:W-:Y:S02]  /*120d0*/  SHF.R.U32.HI R2, RZ, 0x18, R2 ;  /* 0x00000018ff027819 */ /* 0x000fe40000011602 */
[----:B------:R-:W-:Y:S02]  /*120e0*/  LOP3.LUT R3, R3, 0xff, RZ, 0xc0, !PT ;  /* 0x000000ff03037812 */ /* 0x000fe400078ec0ff */
[----:B------:R-:W-:Y:S02]  /*120f0*/  LOP3.LUT R5, R5, 0xff00ff, RZ, 0xc0, !PT ;  /* 0x00ff00ff05057812 */ /* 0x000fe400078ec0ff */
[----:B------:R-:W-:Y:S02]  /*12100*/  PRMT R10, R3, 0x5410, R2 ;  /* 0x00005410030a7816 */ /* 0x000fe40000000002 */
[----:B------:R-:W-:-:S02]  /*12110*/  LOP3.LUT R7, R7, 0xff, RZ, 0xc0, !PT ;  /* 0x000000ff07077812 */ /* 0x000fc400078ec0ff */
[--C-:B------:R-:W-:Y:S02]  /*12120*/  HSET2.LE.AND R2, R5, R0.reuse, PT ;  /* 0x0000000005027233 */ /* 0x100fe40003803000 */
[----:B------:R-:W-:Y:S02]  /*12130*/  MOV R5, R172 ;  /* 0x000000ac00057202 */ /* 0x000fe40000000f00 */
[----:B------:R-:W-:Y:S02]  /*12140*/  PRMT R7, R7, 0x5410, R11 ;  /* 0x0000541007077816 */ /* 0x000fe4000000000b */
[--C-:B------:R-:W-:Y:S02]  /*12150*/  HSET2.LE.AND R3, R8, R0.reuse, PT ;  /* 0x0000000008037233 */ /* 0x100fe40003803000 */
[----:B------:R-:W-:Y:S02]  /*12160*/  LOP3.LUT R11, R5, R2, RZ, 0xc0, !PT ;  /* 0x00000002050b7212 */ /* 0x000fe400078ec0ff */
[----:B------:R-:W-:-:S02]  /*12170*/  HSET2.LE.AND R2, R9, R0, PT ;  /* 0x0000000009027233 */ /* 0x000fc40003803000 */
[----:B------:R-:W-:Y:S02]  /*12180*/  LOP3.LUT R12, R219, R3, RZ, 0xc0, !PT ;  /* 0x00000003db0c7212 */ /* 0x000fe400078ec0ff */
[----:B------:R-:W-:Y:S02]  /*12190*/  LOP3.LUT R5, R14, 0xff00ff, RZ, 0xc0, !PT ;  /* 0x00ff00ff0e057812 */ /* 0x000fe400078ec0ff */
[--C-:B------:R-:W-:Y:S02]  /*121a0*/  HSET2.LE.AND R3, R13, R0.reuse, PT ;  /* 0x000000000d037233 */ /* 0x100fe40003803000 */
[----:B------:R-:W-:Y:S02]  /*121b0*/  LOP3.LUT R13, R218, R2, RZ, 0xc0, !PT ;  /* 0x00000002da0d7212 */ /* 0x000fe400078ec0ff */
[--C-:B------:R-:W-:Y:S02]  /*121c0*/  HSET2.LE.AND R2, R20, R0.reuse, PT ;  /* 0x0000000014027233 */ /* 0x100fe40003803000 */
[----:B------:R-:W-:-:S03]  /*121d0*/  HSET2.LE.AND R5, R5, R0, PT ;  /* 0x0000000005057233 */ /* 0x000fc60003803000 */
[----:B------:R-:W-:Y:S01]  /*121e0*/  LOP3.LUT R8, R23, R2, RZ, 0xc0, !PT ;  /* 0x0000000217087212 */ /* 0x000fe200078ec0ff */
[----:B------:R-:W-:Y:S01]  /*121f0*/  IMAD.MOV.U32 R2, RZ, RZ, 0x20 ;  /* 0x00000020ff027424 */ /* 0x000fe200078e00ff */
[----:B------:R-:W-:Y:S02]  /*12200*/  LOP3.LUT R14, R214, R3, RZ, 0xc0, !PT ;  /* 0x00000003d60e7212 */ /* 0x000fe400078ec0ff */
[----:B------:R-:W-:Y:S02]  /*12210*/  LOP3.LUT R15, R207, R5, RZ, 0xc0, !PT ;  /* 0x00000005cf0f7212 */ /* 0x000fe400078ec0ff */
[----:B------:R-:W-:Y:S02]  /*12220*/  LOP3.LUT P0, RZ, R215, 0x2, RZ, 0xc0, !PT ;  /* 0x00000002d7ff7812 */ /* 0x000fe4000780c0ff */
[--C-:B------:R-:W-:Y:S02]  /*12230*/  HSET2.LE.AND R3, R10, R0.reuse, PT ;  /* 0x000000000a037233 */ /* 0x100fe40003803000 */
[----:B------:R-:W-:-:S02]  /*12240*/  HSET2.LE.AND R5, R7, R0, PT ;  /* 0x0000000007057233 */ /* 0x000fc40003803000 */
[----:B------:R-:W-:Y:S02]  /*12250*/  SEL R2, R2, 0xffffffe0, !P0 ;  /* 0xffffffe002027807 */ /* 0x000fe40004000000 */
[----:B------:R-:W-:Y:S02]  /*12260*/  LOP3.LUT R9, R21, R3, RZ, 0xc0, !PT ;  /* 0x0000000315097212 */ /* 0x000fe400078ec0ff */
[----:B------:R-:W-:Y:S02]  /*12270*/  LOP3.LUT R10, R22, R5, RZ, 0xc0, !PT ;  /* 0x00000005160a7212 */ /* 0x000fe400078ec0ff */
[----:B---3--:R-:W-:-:S05]  /*12280*/  LEA R34, R230, UR6, 0x1 ;  /* 0x00000006e6227c11 */ /* 0x008fca000f8e08ff */
[----:B------:R-:W1:Y:S01]  /*12290*/  LDSM.16.MT88.4 R16, [R34+0xa000] ;  /* 0x00a000002210783b */ /* 0x000e620000004200 */
[C---:B------:R-:W-:Y:S02]  /*122a0*/  IMAD.IADD R37, R34.reuse, 0x1, R2 ;  /* 0x0000000122257824 */ /* 0x040fe400078e0202 */
[C---:B------:R-:W-:Y:S01]  /*122b0*/  VIADD R3, R34.reuse, 0xa000 ;  /* 0x0000a00022037836 */ /* 0x040fe20000000000 */
[-C--:B-1----:R-:W-:Y:S08]  /*122c0*/  HMMA.16816.F32 R168, R12, R16.reuse, R168 ;  /* 0x000000100ca8723c */ /* 0x082ff000000018a8 */
[C---:B------:R-:W-:Y:S08]  /*122d0*/  HMMA.16816.F32 R152, R8.reuse, R16, R152 ;  /* 0x000000100898723c */ /* 0x040ff00000001898 */
[-C--:B------:R-:W-:Y:S08]  /*122e0*/  HMMA.16816.F32 R148, R8, R18.reuse, R148 ;  /* 0x000000120894723c */ /* 0x080ff00000001894 */
[----:B------:R-:W-:Y:S01]  /*122f0*/  HMMA.16816.F32 R48, R12, R18, R164 ;  /* 0x000000120c30723c */ /* 0x000fe200000018a4 */
[----:B------:R-:W1:Y:S01]  /*12300*/  LDSM.16.MT88.4 R16, [R37+0xa000] ;  /* 0x00a000002510783b */ /* 0x000e620000004200 */
[----:B------:R-:W-:-:S02]  /*12310*/  VIADD R30, R34, 0xa040 ;  /* 0x0000a040221e7836 */ /* 0x000fc40000000000 */
[----:B------:R-:W-:-:S04]  /*12320*/  @P5 VIADD R30, R3, 0xffffffc0 ;  /* 0xffffffc0031e5836 */ /* 0x000fc80000000000 */
        /* <DEDUP_REMOVED lines=8> */
[----:B-1----:R-:W-:Y:S01]  /*123b0*/  HMMA.16816.F32 R44, R12, R16, R156 ;  /* 0x000000100c2c723c */ /* 0x002fe2000000189c */
[----:B------:R-:W-:-:S07]  /*123c0*/  IMAD.MOV.U32 R158, RZ, RZ, R57 ;  /* 0x000000ffff9e7224 */ /* 0x000fce00078e0039 */
[C---:B------:R-:W-:Y:S08]  /*123d0*/  HMMA.16816.F32 R56, R8.reuse, R16, R64 ;  /* 0x000000100838723c */ /* 0x040ff00000001840 */
[-C--:B------:R-:W-:Y:S08]  /*123e0*/  HMMA.16816.F32 R84, R8, R18.reuse, R84 ;  /* 0x000000120854723c */ /* 0x080ff00000001854 */
[----:B------:R-:W-:Y:S01]  /*123f0*/  HMMA.16816.F32 R248, R12, R18, R248 ;  /* 0x000000120cf8723c */ /* 0x000fe200000018f8 */
[----:B------:R-:W1:Y:S01]  /*12400*/  LDSM.16.MT88.4 R16, [R36] ;  /* 0x000000002410783b */ /* 0x000e620000004200 */
[----:B------:R-:W-:Y:S01]  /*12410*/  IMAD.MOV.U32 R164, RZ, RZ, R199 ;  /* 0x000000ffffa47224 */ /* 0x000fe200078e00c7 */
[----:B------:R-:W-:Y:S01]  /*12420*/  MOV R199, R62 ;  /* 0x0000003e00c77202 */ /* 0x000fe20000000f00 */
[----:B------:R-:W-:Y:S01]  /*12430*/  IMAD.MOV.U32 R167, RZ, RZ, R197 ;  /* 0x000000ffffa77224 */ /* 0x000fe200078e00c5 */
[----:B------:R-:W-:Y:S01]  /*12440*/  MOV R157, R60 ;  /* 0x0000003c009d7202 */ /* 0x000fe20000000f00 */
[----:B------:R-:W-:-:S02]  /*12450*/  IMAD.MOV.U32 R197, RZ, RZ, R63 ;  /* 0x000000ffffc57224 */ /* 0x000fc400078e003f */
[----:B------:R-:W-:Y:S01]  /*12460*/  IMAD.MOV.U32 R156, RZ, RZ, R61 ;  /* 0x000000ffff9c7224 */ /* 0x000fe200078e003d */
[-C--:B-1----:R-:W-:Y:S08]  /*12470*/  HMMA.16816.F32 R20, R12, R16.reuse, R240 ;  /* 0x000000100c14723c */ /* 0x082ff000000018f0 */
[C---:B------:R-:W-:Y:S08]  /*12480*/  HMMA.16816.F32 R60, R8.reuse, R16, R68 ;  /* 0x00000010083c723c */ /* 0x040ff00000001844 */
[----:B------:R-:W-:Y:S03]  /*12490*/  HMMA.16816.F32 R100, R8, R18, R100 ;  /* 0x000000120864723c */ /* 0x000fe60000001864 */
[----:B------:R-:W-:Y:S01]  /*124a0*/  IMAD.MOV.U32 R67, RZ, RZ, R20 ;  /* 0x000000ffff437224 */ /* 0x000fe200078e0014 */
[----:B------:R-:W-:Y:S01]  /*124b0*/  MOV R65, R22 ;  /* 0x0000001600417202 */ /* 0x000fe20000000f00 */
[----:B------:R-:W-:-:S02]  /*124c0*/  IMAD.MOV.U32 R66, RZ, RZ, R21 ;  /* 0x000000ffff427224 */ /* 0x000fc400078e0015 */
[----:B------:R-:W-:Y:S02]  /*124d0*/  IMAD.MOV.U32 R64, RZ, RZ, R23 ;  /* 0x000000ffff407224 */ /* 0x000fe400078e0017 */
[----:B------:R-:W-:Y:S01]  /*124e0*/  HMMA.16816.F32 R20, R12, R18, R244 ;  /* 0x000000120c14723c */ /* 0x000fe200000018f4 */
[----:B------:R-:W1:Y:S01]  /*124f0*/  LDSM.16.MT88.4 R16, [R34+0xb000] ;  /* 0x00b000002210783b */ /* 0x000e620000004200 */
[----:B------:R-:W-:Y:S01]  /*12500*/  IMAD.MOV.U32 R207, RZ, RZ, R44 ;  /* 0x000000ffffcf7224 */ /* 0x000fe200078e002c */
[----:B------:R-:W-:Y:S01]  /*12510*/  MOV R184, R45 ;  /* 0x0000002d00b87202 */ /* 0x000fe20000000f00 */
[----:B------:R-:W-:Y:S01]  /*12520*/  IMAD.MOV.U32 R172, RZ, RZ, R46 ;  /* 0x000000ffffac7224 */ /* 0x000fe200078e002e */
[----:B------:R2:W-:Y:S01]  /*12530*/  STG.E.U16 desc[UR28][R190.64+-0x70], R137 ;  /* 0xffff9089be007986 */ /* 0x0005e2000c10151c */
[----:B------:R-:W-:Y:S01]  /*12540*/  MOV R44, R223 ;  /* 0x000000df002c7202 */ /* 0x000fe20000000f00 */
[----:B------:R-:W-:Y:S02]  /*12550*/  IMAD.MOV.U32 R45, RZ, RZ, R196 ;  /* 0x000000ffff2d7224 */ /* 0x000fe400078e00c4 */
[----:B------:R-:W-:-:S02]  /*12560*/  IMAD.MOV.U32 R46, RZ, RZ, R224 ;  /* 0x000000ffff2e7224 */ /* 0x000fc400078e00e0 */
[----:B------:R-:W-:Y:S02]  /*12570*/  IMAD.MOV.U32 R196, RZ, RZ, R126 ;  /* 0x000000ffffc47224 */ /* 0x000fe400078e007e */
[----:B------:R-:W-:Y:S02]  /*12580*/  IMAD.MOV.U32 R210, RZ, RZ, R125 ;  /* 0x000000ffffd27224 */ /* 0x000fe400078e007d */
[----:B------:R-:W-:Y:S02]  /*12590*/  IMAD.MOV.U32 R211, RZ, RZ, R124 ;  /* 0x000000ffffd37224 */ /* 0x000fe400078e007c */
[----:B------:R-:W-:Y:S02]  /*125a0*/  IMAD.MOV.U32 R159, RZ, RZ, R99 ;  /* 0x000000ffff9f7224 */ /* 0x000fe400078e0063 */
[----:B------:R-:W-:Y:S02]  /*125b0*/  IMAD.MOV.U32 R165, RZ, RZ, R24 ;  /* 0x000000ffffa57224 */ /* 0x000fe400078e0018 */
[----:B------:R-:W-:Y:S01]  /*125c0*/  IMAD.MOV.U32 R126, RZ, RZ, R20 ;  /* 0x000000ffff7e7224 */ /* 0x000fe200078e0014 */
[----:B------:R-:W3:Y:S01]  /*125d0*/  LDSM.16.MT88.4 R24, [R30+0x1000] ;  /* 0x001000001e18783b */ /* 0x000ee20000004200 */
[----:B------:R-:W-:-:S02]  /*125e0*/  IMAD.MOV.U32 R125, RZ, RZ, R21 ;  /* 0x000000ffff7d7224 */ /* 0x000fc400078e0015 */
[----:B--2---:R-:W-:Y:S02]  /*125f0*/  IMAD.MOV.U32 R137, RZ, RZ, R47 ;  /* 0x000000ffff897224 */ /* 0x004fe400078e002f */
        /* <DEDUP_REMOVED lines=10> */
[----:B------:R-:W-:-:S02]  /*126a0*/  MOV R3, R6 ;  /* 0x0000000600037202 */ /* 0x000fc40000000f00 */
[C---:B------:R-:W-:Y:S01]  /*126b0*/  PRMT R7, R6.reuse, 0x7773, RZ ;  /* 0x0000777306077816 */ /* 0x040fe200000000ff */
[----:B------:R-:W-:Y:S01]  /*126c0*/  LDSM.16.MT88.4 R80, [R34+0xb800] ;  /* 0x00b800002250783b */ /* 0x000fe20000004200 */
[----:B------:R-:W-:Y:S01]  /*126d0*/  PRMT R2, R6, 0x7772, RZ ;  /* 0x0000777206027816 */ /* 0x000fe200000000ff */
[----:B---3--:R-:W-:Y:S01]  /*126e0*/  HMMA.16816.F32 R104, R8, R24, R104 ;  /* 0x000000180868723c */ /* 0x008fe20000001868 */
[----:B------:R-:W-:-:S07]  /*126f0*/  LOP3.LUT R3, R3, 0xff, RZ, 0xc0, !PT ;  /* 0x000000ff03037812 */ /* 0x000fce00078ec0ff */
[C---:B--2---:R-:W-:Y:S08]  /*12700*/  HMMA.16816.F32 R88, R8.reuse, R20, R88 ;  /* 0x000000140858723c */ /* 0x044ff00000001858 */
[C---:B------:R-:W-:Y:S08]  /*12710*/  HMMA.16816.F32 R92, R8.reuse, R22, R92 ;  /* 0x00000016085c723c */ /* 0x040ff0000000185c */
[----:B------:R-:W-:Y:S01]  /*12720*/  HMMA.16816.F32 R108, R8, R26, R108 ;  /* 0x0000001a086c723c */ /* 0x000fe2000000186c */
[----:B------:R-:W-:-:S07]  /*12730*/  LOP3.LUT R5, R41, 0xff, RZ, 0xc0, !PT ;  /* 0x000000ff29057812 */ /* 0x000fce00078ec0ff */
[C---:B-1----:R-:W-:Y:S08]  /*12740*/  HMMA.16816.F32 R120, R8.reuse, R16, R120 ;  /* 0x000000100878723c */ /* 0x042ff00000001878 */
[----:B------:R-:W-:Y:S01]  /*12750*/  HMMA.16816.F32 R160, R8, R18, R160 ;  /* 0x0000001208a0723c */ /* 0x000fe200000018a0 */
[----:B------:R-:W-:-:S07]  /*12760*/  PRMT R8, R6, 0x7771, RZ ;  /* 0x0000777106087816 */ /* 0x000fce00000000ff */
[----:B------:R-:W-:Y:S01]  /*12770*/  HMMA.16816.F32 R244, R12, R16, R164 ;  /* 0x000000100cf4723c */ /* 0x000fe200000018a4 */
[----:B------:R-:W-:Y:S01]  /*12780*/  PRMT R16, R2, 0x5410, R7 ;  /* 0x0000541002107816 */ /* 0x000fe20000000007 */
[----:B------:R-:W1:Y:S01]  /*12790*/  LDSM.16.MT88.4 R164, [R34+0xa800] ;  /* 0x00a8000022a4783b */ /* 0x000e620000004200 */
[----:B------:R-:W-:-:S05]  /*127a0*/  LOP3.LUT R2, R136, 0xffff, RZ, 0xc0, !PT ;  /* 0x0000ffff88027812 */ /* 0x000fca00078ec0ff */
[----:B------:R-:W-:Y:S01]  /*127b0*/  HMMA.16816.F32 R196, R12, R20, R196 ;  /* 0x000000140cc4723c */ /* 0x000fe200000018c4 */
[----:B------:R-:W-:-:S07]  /*127c0*/  SHF.R.U32.HI R2, RZ, 0x8, R2 ;  /* 0x00000008ff027819 */ /* 0x000fce0000011602 */
[C---:B------:R-:W-:Y:S08]  /*127d0*/  HMMA.16816.F32 R208, R12.reuse, R24, R208 ;  /* 0x000000180cd0723c */ /* 0x040ff000000018d0 */
[C---:B------:R-:W-:Y:S08]  /*127e0*/  HMMA.16816.F32 R20, R12.reuse, R22, R156 ;  /* 0x000000160c14723c */ /* 0x040ff0000000189c */
[C---:B------:R-:W-:Y:S08]  /*127f0*/  HMMA.16816.F32 R240, R12.reuse, R18, R128 ;  /* 0x000000120cf0723c */ /* 0x040ff00000001880 */
[----:B------:R-:W-:Y:S01]  /*12800*/  HMMA.16816.F32 R24, R12, R26, R112 ;  /* 0x0000001a0c18723c */ /* 0x000fe20000001870 */
[----:B------:R-:W-:-:S02]  /*12810*/  PRMT R13, R3, 0x5410, R8 ;  /* 0x00005410030d7816 */ /* 0x000fc40000000008 */
[----:B------:R-:W-:Y:S02]  /*12820*/  SHF.R.U32.HI R7, RZ, 0x18, R28 ;  /* 0x00000018ff077819 */ /* 0x000fe4000001161c */
[----:B------:R-:W-:Y:S01]  /*12830*/  SHF.R.U32.HI R9, RZ, 0x18, R136 ;  /* 0x00000018ff097819 */ /* 0x000fe20000011688 */
[----:B------:R-:W-:Y:S01]  /*12840*/  IMAD.MOV.U32 R18, RZ, RZ, R124 ;  /* 0x000000ffff127224 */ /* 0x000fe200078e007c */
[C---:B------:R-:W-:Y:S01]  /*12850*/  LOP3.LUT R3, R136.reuse, 0xff, RZ, 0xc0, !PT ;  /* 0x000000ff88037812 */ /* 0x040fe200078ec0ff */
[----:B------:R-:W-:Y:S01]  /*12860*/  IMAD.MOV.U32 R17, RZ, RZ, R125 ;  /* 0x000000ffff117224 */ /* 0x000fe200078e007d */
[----:B------:R-:W-:Y:S01]  /*12870*/  PRMT R14, R5, 0x5410, R42 ;  /* 0x00005410050e7816 */ /* 0x000fe2000000002a */
[----:B------:R-:W-:Y:S01]  /*12880*/  IMAD.MOV.U32 R19, RZ, RZ, R99 ;  /* 0x000000ffff137224 */ /* 0x000fe200078e0063 */
[----:B------:R-:W-:Y:S01]  /*12890*/  PRMT R15, R3, 0x5410, R2 ;  /* 0x00005410030f7816 */ /* 0x000fe20000000002 */
[----:B------:R-:W-:Y:S01]  /*128a0*/  LDSM.16.MT88.4 R156, [R37+0xa800] ;  /* 0x00a80000259c783b */ /* 0x000fe20000004200 */
[----:B------:R-:W-:-:S02]  /*128b0*/  PRMT R3, R136, 0x7632, R3 ;  /* 0x0000763288037816 */ /* 0x000fc40000000003 */
[C---:B------:R-:W-:Y:S01]  /*128c0*/  LOP3.LUT R2, R28.reuse, 0xffff, RZ, 0xc0, !PT ;  /* 0x0000ffff1c027812 */ /* 0x040fe200078ec0ff */
[----:B------:R-:W-:Y:S01]  /*128d0*/  LDSM.16.MT88.4 R112, [R30+0x1800] ;  /* 0x001800001e70783b */ /* 0x000fe20000004200 */
[C---:B------:R-:W-:Y:S02]  /*128e0*/  PRMT R5, R28.reuse, 0x7632, R5 ;  /* 0x000076321c057816 */ /* 0x040fe40000000005 */
[----:B------:R-:W-:Y:S02]  /*128f0*/  LOP3.LUT R6, R3, 0xff, RZ, 0xc0, !PT ;  /* 0x000000ff03067812 */ /* 0x000fe400078ec0ff */
[----:B------:R-:W-:Y:S02]  /*12900*/  SHF.R.U32.HI R3, RZ, 0x8, R2 ;  /* 0x00000008ff037819 */ /* 0x000fe40000011602 */
[----:B------:R-:W-:Y:S02]  /*12910*/  LOP3.LUT R2, R5, 0xff, RZ, 0xc0, !PT ;  /* 0x000000ff05027812 */ /* 0x000fe400078ec0ff */
[----:B------:R-:W-:-:S02]  /*12920*/  LOP3.LUT R8, R28, 0xff, RZ, 0xc0, !PT ;  /* 0x000000ff1c087812 */ /* 0x000fc400078ec0ff */
[----:B------:R-:W-:Y:S02]  /*12930*/  PRMT R10, R2, 0x5410, R7 ;  /* 0x00005410020a7816 */ /* 0x000fe40000000007 */
[----:B------:R-:W-:Y:S02]  /*12940*/  PRMT R11, R8, 0x5410, R3 ;  /* 0x00005410080b7816 */ /* 0x000fe40000000003 */
[----:B------:R-:W-:Y:S02]  /*12950*/  LOP3.LUT R2, R43, 0xff00ff, RZ, 0xc0, !PT ;  /* 0x00ff00ff2b027812 */ /* 0x000fe400078ec0ff */
[----:B------:R-:W-:Y:S02]  /*12960*/  LOP3.LUT R3, R16, 0xff00ff, RZ, 0xc0, !PT ;  /* 0x00ff00ff10037812 */ /* 0x000fe400078ec0ff */
[----:B------:R-:W-:Y:S02]  /*12970*/  PRMT R12, R6, 0x5410, R9 ;  /* 0x00005410060c7816 */ /* 0x000fe40000000009 */
[----:B------:R-:W-:-:S02]  /*12980*/  HSET2.LE.AND R8, R2, R0, PT ;  /* 0x0000000002087233 */ /* 0x000fc40003803000 */
[--C-:B------:R-:W-:Y:S02]  /*12990*/  HSET2.LE.AND R6, R3, R0.reuse, PT ;  /* 0x0000000003067233 */ /* 0x100fe40003803000 */
[--C-:B------:R-:W-:Y:S01]  /*129a0*/  HSET2.LE.AND R2, R10, R0.reuse, PT ;  /* 0x000000000a027233 */ /* 0x100fe20003803000 */
[----:B------:R-:W-:Y:S01]  /*129b0*/  IMAD.MOV.U32 R10, RZ, RZ, R40 ;  /* 0x000000ffff0a7224 */ /* 0x000fe200078e0028 */
[--C-:B------:R-:W-:Y:S02]  /*129c0*/  HSET2.LE.AND R3, R11, R0.reuse, PT ;  /* 0x000000000b037233 */ /* 0x100fe40003803000 */
[--C-:B------:R-:W-:Y:S02]  /*129d0*/  HSET2.LE.AND R9, R14, R0.reuse, PT ;  /* 0x000000000e097233 */ /* 0x100fe40003803000 */
[--C-:B------:R-:W-:Y:S02]  /*129e0*/  HSET2.LE.AND R5, R13, R0.reuse, PT ;  /* 0x000000000d057233 */ /* 0x100fe40003803000 */
[----:B------:R-:W-:Y:S01]  /*129f0*/  LOP3.LUT R124, R10, R3, RZ, 0xc0, !PT ;  /* 0x000000030a7c7212 */ /* 0x000fe200078ec0ff */
[----:B------:R-:W-:Y:S01]  /*12a00*/  IMAD.MOV.U32 R3, RZ, RZ, R187 ;  /* 0x000000ffff037224 */ /* 0x000fe200078e00bb */
[----:B------:R-:W-:-:S02]  /*12a10*/  HSET2.LE.AND R7, R15, R0, PT ;  /* 0x000000000f077233 */ /* 0x000fc40003803000 */
[----:B------:R-:W-:Y:S02]  /*12a20*/  HSET2.LE.AND R0, R12, R0, PT ;  /* 0x000000000c007233 */ /* 0x000fe40003803000 */
[----:B------:R-:W-:Y:S01]  /*12a30*/  LOP3.LUT R125, R3, R2, RZ, 0xc0, !PT ;  /* 0x00000002037d7212 */ /* 0x000fe200078ec0ff */
[----:B------:R-:W-:Y:S02]  /*12a40*/  IMAD.MOV.U32 R2, RZ, RZ, R39 ;  /* 0x000000ffff027224 */ /* 0x000fe400078e0027 */
[----:B------:R-:W-:Y:S02]  /*12a50*/  LOP3.LUT R129, R98, R0, RZ, 0xc0, !PT ;  /* 0x0000000062817212 */ /* 0x000fe400078ec0ff */
[----:B------:R-:W-:Y:S01]  /*12a60*/  MOV R0, R38 ;  /* 0x0000002600007202 */ /* 0x000fe20000000f00 */
[----:B------:R-:W-:Y:S01]  /*12a70*/  IMAD.MOV.U32 R16, RZ, RZ, R126 ;  /* 0x000000ffff107224 */ /* 0x000fe200078e007e */
[----:B------:R-:W-:Y:S02]  /*12a80*/  LOP3.LUT R126, R2, R5, RZ, 0xc0, !PT ;  /* 0x00000005027e7212 */ /* 0x000fe400078ec0ff */
[----:B------:R-:W-:-:S02]  /*12a90*/  LOP3.LUT R128, R222, R7, RZ, 0xc0, !PT ;  /* 0x00000007de807212 */ /* 0x000fc400078ec0ff */
[----:B------:R-:W-:Y:S02]  /*12aa0*/  LOP3.LUT R130, R97, R9, RZ, 0xc0, !PT ;  /* 0x0000000961827212 */ /* 0x000fe400078ec0ff */
[----:B------:R-:W-:Y:S02]  /*12ab0*/  LOP3.LUT R131, R96, R8, RZ, 0xc0, !PT ;  /* 0x0000000860837212 */ /* 0x000fe400078ec0ff */
[----:B------:R-:W-:Y:S01]  /*12ac0*/  LOP3.LUT R127, R0, R6, RZ, 0xc0, !PT ;  /* 0x00000006007f7212 */ /* 0x000fe200078ec0ff */
[----:B------:R-:W-:Y:S01]  /*12ad0*/  IMAD.MOV.U32 R12, RZ, RZ, R67 ;  /* 0x000000ffff0c7224 */ /* 0x000fe200078e0043 */
[----:B------:R-:W-:Y:S01]  /*12ae0*/  MOV R13, R66 ;  /* 0x00000042000d7202 */ /* 0x000fe20000000f00 */
[----:B------:R-:W-:Y:S01]  /*12af0*/  IMAD.MOV.U32 R14, RZ, RZ, R65 ;  /* 0x000000ffff0e7224 */ /* 0x000fe200078e0041 */
[----:B------:R-:W-:Y:S01]  /*12b00*/  LDSM.16.MT88.4 R96, [R37+0xb800] ;  /* 0x00b800002560783b */ /* 0x000fe20000004200 */
[----:B-1----:R-:W-:Y:S01]  /*12b10*/  HMMA.16816.F32 R168, R128, R164, R168 ;  /* 0x000000a480a8723c */ /* 0x002fe200000018a8 */
[----:B------:R-:W-:-:S02]  /*12b20*/  IMAD.MOV.U32 R15, RZ, RZ, R64 ;  /* 0x000000ffff0f7224 */ /* 0x000fc400078e0040 */
[----:B------:R-:W-:Y:S04]  /*12b30*/  LDSM.16.MT88.4 R64, [R36+0x800] ;  /* 0x000800002440783b */ /* 0x000fe80000004200 */
[----:B------:R1:W-:Y:S01]  /*12b40*/  LDSM.16.MT88.4 R8, [R36+0x1800] ;  /* 0x001800002408783b */ /* 0x0003e20000004200 */
[C---:B------:R-:W-:Y:S08]  /*12b50*/  HMMA.16816.F32 R152, R124.reuse, R164, R152 ;  /* 0x000000a47c98723c */ /* 0x040ff00000001898 */
[-C--:B------:R-:W-:Y:S08]  /*12b60*/  HMMA.16816.F32 R148, R124, R166.reuse, R148 ;  /* 0x000000a67c94723c */ /* 0x080ff00000001894 */
[----:B------:R-:W-:Y:S01]  /*12b70*/  HMMA.16816.F32 R164, R128, R166, R48 ;  /* 0x000000a680a4723c */ /* 0x000fe20000001830 */
[----:B------:R-:W2:Y:S04]  /*12b80*/  LDSM.16.MT88.4 R48, [R30+0x800] ;  /* 0x000800001e30783b */ /* 0x000ea80000004200 */
[----:B------:R-:W-:Y:S01]  /*12b90*/  STG.E.U16 desc[UR28][R190.64+-0x6e], R186 ;  /* 0xffff92babe007986 */ /* 0x000fe2000c10151c */
[----:B-1----:R-:W-:-:S03]  /*12ba0*/  IMAD.MOV.U32 R36, RZ, RZ, R207 ;  /* 0x000000ffff247224 */ /* 0x002fc600078e00cf */
[----:B------:R-:W-:Y:S01]  /*12bb0*/  STG.E.U16 desc[UR28][R116.64+-0x70], R185 ;  /* 0xffff90b974007986 */ /* 0x000fe2000c10151c */
[----:B------:R-:W-:-:S03]  /*12bc0*/  IMAD.MOV.U32 R37, RZ, RZ, R184 ;  /* 0x000000ffff257224 */ /* 0x000fc600078e00b8 */
[----:B------:R-:W-:Y:S01]  /*12bd0*/  STG.E.U16 desc[UR28][R116.64+-0x6e], R183 ;  /* 0xffff92b774007986 */ /* 0x000fe2000c10151c */
[----:B------:R-:W-:-:S03]  /*12be0*/  IMAD.MOV.U32 R38, RZ, RZ, R172 ;  /* 0x000000ffff267224 */ /* 0x000fc600078e00ac */
[----:B------:R-:W-:Y:S01]  /*12bf0*/  STG.E.U16 desc[UR28][R52.64+-0x70], R55 ;  /* 0xffff903734007986 */ /* 0x000fe2000c10151c */
[----:B------:R-:W-:-:S03]  /*12c00*/  IMAD.MOV.U32 R39, RZ, RZ, R137 ;  /* 0x000000ffff277224 */ /* 0x000fc600078e0089 */
[----:B------:R1:W-:Y:S01]  /*12c10*/  STG.E.U16 desc[UR28][R52.64+-0x6e], R54 ;  /* 0xffff923634007986 */ /* 0x0003e2000c10151c */
[----:B------:R-:W-:-:S03]  /*12c20*/  IMAD.WIDE R2, R206, 0x70, R116 ;  /* 0x00000070ce027825 */ /* 0x000fc600078e0274 */
[----:B------:R-:W-:Y:S04]  /*12c30*/  STG.E.U16 desc[UR28][R138.64+-0x70], R203 ;  /* 0xffff90cb8a007986 */ /* 0x000fe8000c10151c */
[----:B------:R-:W-:Y:S01]  /*12c40*/  STG.E.U16 desc[UR28][R138.64+-0x6e], R202 ;  /* 0xffff92ca8a007986 */ /* 0x000fe2000c10151c */
[-C--:B------:R-:W-:Y:S03]  /*12c50*/  HMMA.16816.F32 R68, R128, R80.reuse, R68 ;  /* 0x000000508044723c */ /* 0x080fe60000001844 */
[----:B------:R-:W-:Y:S04]  /*12c60*/  STG.E.U16 desc[UR28][R190.64+-0x60], R182 ;  /* 0xffffa0b6be007986 */ /* 0x000fe8000c10151c */
[----:B------:R-:W-:Y:S01]  /*12c70*/  STG.E.U16 desc[UR28][R190.64+-0x5e], R181 ;  /* 0xffffa2b5be007986 */ /* 0x000fe2000c10151c */
[C---:B------:R-:W-:Y:S03]  /*12c80*/  HMMA.16816.F32 R72, R124.reuse, R80, R72 ;  /* 0x000000507c48723c */ /* 0x040fe60000001848 */
[----:B------:R-:W-:Y:S04]  /*12c90*/  STG.E.U16 desc[UR28][R174.64+-0x60], R180 ;  /* 0xffffa0b4ae007986 */ /* 0x000fe8000c10151c */
[----:B------:R-:W-:Y:S01]  /*12ca0*/  STG.E.U16 desc[UR28][R174.64+-0x5e], R179 ;  /* 0xffffa2b3ae007986 */ /* 0x000fe2000c10151c */
[C---:B------:R-:W-:Y:S03]  /*12cb0*/  HMMA.16816.F32 R76, R124.reuse, R82, R76 ;  /* 0x000000527c4c723c */ /* 0x040fe6000000184c */
[----:B------:R-:W-:Y:S04]  /*12cc0*/  STG.E.U16 desc[UR28][R118.64+-0x60], R201 ;  /* 0xffffa0c976007986 */ /* 0x000fe8000c10151c */
[----:B------:R-:W-:Y:S01]  /*12cd0*/  STG.E.U16 desc[UR28][R118.64+-0x5e], R200 ;  /* 0xffffa2c876007986 */ /* 0x000fe2000c10151c */
[----:B--2---:R-:W-:Y:S03]  /*12ce0*/  HMMA.16816.F32 R40, R124, R48, R56 ;  /* 0x000000307c28723c */ /* 0x004fe60000001838 */
[----:B------:R-:W-:Y:S04]  /*12cf0*/  STG.E.U16 desc[UR28][R138.64+-0x60], R195 ;  /* 0xffffa0c38a007986 */ /* 0x000fe8000c10151c */
[----:B------:R-:W-:Y:S01]  /*12d00*/  STG.E.U16 desc[UR28][R138.64+-0x5e], R193 ;  /* 0xffffa2c18a007986 */ /* 0x000fe2000c10151c */
[----:B------:R-:W-:Y:S03]  /*12d10*/  HMMA.16816.F32 R80, R128, R82, R44 ;  /* 0x000000528050723c */ /* 0x000fe6000000182c */
[----:B------:R-:W-:Y:S04]  /*12d20*/  STG.E.U16 desc[UR28][R190.64+-0x50], R178 ;  /* 0xffffb0b2be007986 */ /* 0x000fe8000c10151c */
[----:B------:R-:W-:Y:S01]  /*12d30*/  STG.E.U16 desc[UR28][R190.64+-0x4e], R177 ;  /* 0xffffb2b1be007986 */ /* 0x000fe2000c10151c */
[C---:B------:R-:W-:Y:S03]  /*12d40*/  HMMA.16816.F32 R56, R124.reuse, R64, R60 ;  /* 0x000000407c38723c */ /* 0x040fe6000000183c */
[----:B------:R-:W-:Y:S04]  /*12d50*/  STG.E.U16 desc[UR28][R116.64+-0x50], R176 ;  /* 0xffffb0b074007986 */ /* 0x000fe8000c10151c */
[----:B------:R2:W-:Y:S01]  /*12d60*/  STG.E.U16 desc[UR28][R116.64+-0x4e], R173 ;  /* 0xffffb2ad74007986 */ /* 0x0005e2000c10151c */
[C---:B------:R-:W-:Y:S03]  /*12d70*/  HMMA.16816.F32 R144, R124.reuse, R156, R144 ;  /* 0x0000009c7c90723c */ /* 0x040fe60000001890 */
[----:B------:R3:W-:Y:S04]  /*12d80*/  STG.E.U16 desc[UR28][R2.64+-0x50], R194 ;  /* 0xffffb0c202007986 */ /* 0x0007e8000c10151c */
[----:B------:R3:W-:Y:S01]  /*12d90*/  STG.E.U16 desc[UR28][R2.64+-0x4e], R192 ;  /* 0xffffb2c002007986 */ /* 0x0007e2000c10151c */
[C---:B------:R-:W-:Y:S03]  /*12da0*/  HMMA.16816.F32 R140, R124.reuse, R158, R140 ;  /* 0x0000009e7c8c723c */ /* 0x040fe6000000188c */
[----:B------:R3:W-:Y:S05]  /*12db0*/  STG.E.U16 desc[UR28][R138.64+-0x50], R189 ;  /* 0xffffb0bd8a007986 */ /* 0x0007ea000c10151c */
        /* <DEDUP_REMOVED lines=19> */
[----:B--2---:R-:W-:Y:S01]  /*12ef0*/  HMMA.16816.F32 R116, R128, R8, R244 ;  /* 0x000000088074723c */ /* 0x004fe200000018f4 */
[----:B------:R-:W-:-:S07]  /*12f00*/  UISETP.GT.U32.AND UP0, UPT, UR30, UR19, UPT ;  /* 0x000000131e00728c */ /* 0x000fce000bf04070 */
[----:B------:R-:W-:Y:S01]  /*12f10*/  HMMA.16816.F32 R128, R128, R10, R240 ;  /* 0x0000000a8080723c */ /* 0x000fe200000018f0 */
[----:B------:R-:W-:-:S04]  /*12f20*/  IADD3 R218, P0, PT, R216, -0xc0, RZ ;  /* 0xffffff40d8da7810 */ /* 0x000fc80007f1e0ff */
[----:B------:R-:W-:Y:S01]  /*12f30*/  IADD3.X R219, PT, PT, R217, -0x1, RZ, P0, !PT ;  /* 0xffffffffd9db7810 */ /* 0x000fe200007fe4ff */
[----:B---3--:R-:W-:-:S14]  /*12f40*/  BRA.U !UP0, `(.L_x_2720) ;  /* 0x000000a908d47547 */ /* 0x008fdc000b800000 */
[----:B------:R-:W2:Y:S04]  /*12f50*/  LDL R230, [R1+0x70] ;  /* 0x0000700001e67983 */ /* 0x000ea80000100800 */
[----:B------:R-:W3:Y:S04]  /*12f60*/  LDL R221, [R1+0x6c] ;  /* 0x00006c0001dd7983 */ /* 0x000ee80000100800 */
[----:B------:R-:W4:Y:S04]  /*12f70*/  LDL R223, [R1+0x38] ;  /* 0x0000380001df7983 */ /* 0x000f280000100800 */
[----:B------:R-:W4:Y:S01]  /*12f80*/  LDL R224, [R1+0x30] ;  /* 0x0000300001e07983 */ /* 0x000f220000100800 */
[----:B------:R-:W-:Y:S01]  /*12f90*/  UIADD3 UR4, UPT, UPT, UR24, -0x4, URZ ;  /* 0xfffffffc18047890 */ /* 0x000fe2000fffe0ff */
[----:B------:R-:W-:-:S04]  /*12fa0*/  DEPBAR.LE SB0, 0x0 ;  /* 0x000080000000791a */ /* 0x000fc80000000000 */
[----:B------:R-:W-:Y:S01]  /*12fb0*/  UIMAD.WIDE.U32 UR34, UR4, UR8, URZ ;  /* 0x00000008042272a5 */ /* 0x000fe2000f8e00ff */
[----:B------:R-:W-:-:S03]  /*12fc0*/  VIADD R28, R29, 0xffffff89 ;  /* 0xffffff891d1c7836 */ /* 0x000fc60000000000 */
        /* <DEDUP_REMOVED lines=31> */
[----:B------:R-:W-:Y:S01]  /*131c0*/  @P3 STS.128 [R220+0xb000], RZ ;  /* 0x00b000ffdc003388 */ /* 0x000fe20000000c00 */
[----:B------:R-:W-:-:S02]  /*131d0*/  IMAD.IADD R0, R231, 0x1, R5 ;  /* 0x00000001e7007824 */ /* 0x000fc400078e0205 */
        /* <DEDUP_REMOVED lines=12> */
[----:B-1----:R-:W-:-:S03]  /*132a0*/  VIADD R7, R29, UR21 ;  /* 0x000000151d077c36 */ /* 0x002fc60008000000 */
[----:B------:R-:W1:Y:S01]  /*132b0*/  LDSM.16.M88.4 R16, [R5+0x2000] ;  /* 0x002000000510783b */ /* 0x000e620000000200 */
[----:B------:R-:W-:-:S03]  /*132c0*/  VIADD R34, R7, 0xffffff81 ;  /* 0xffffff8107227836 */ /* 0x000fc60000000000 */
[----:B------:R-:W3:Y:S01]  /*132d0*/  LDSM.16.M88.4 R172, [R224+0x8800] ;  /* 0x00880000e0ac783b */ /* 0x000ee20000000200 */
[----:B------:R-:W-:-:S03]  /*132e0*/  VIADD R30, R7, 0xffffff90 ;  /* 0xffffff90071e7836 */ /* 0x000fc60000000000 */
[----:B------:R-:W4:Y:S04]  /*132f0*/  LDSM.16.M88.4 R20, [R5] ;  /* 0x000000000514783b */ /* 0x000f280000000200 */
[----:B------:R-:W-:Y:S01]  /*13300*/  LDSM.16.M88.4 R8, [R0+0x2000] ;  /* 0x002000000008783b */ /* 0x000fe20000000200 */
[----:B--2---:R-:W-:-:S03]  /*13310*/  IMAD.IADD R3, R224, 0x1, R231 ;  /* 0x00000001e0037824 */ /* 0x004fc600078e02e7 */
[----:B------:R-:W-:Y:S01]  /*13320*/  LDSM.16.M88.4 R12, [R0] ;  /* 0x00000000000c783b */ /* 0x000fe20000000200 */
[----:B------:R-:W-:-:S03]  /*13330*/  IMAD.IADD R2, R231, 0x1, R206 ;  /* 0x00000001e7027824 */ /* 0x000fc600078e02ce */
[----:B------:R-:W2:Y:S04]  /*13340*/  LDSM.16.M88.4 R136, [R3+0x8000] ;  /* 0x008000000388783b */ /* 0x000ea80000000200 */
[----:B------:R-:W2:Y:S04]  /*13350*/  LDSM.16.M88.4 R24, [R3+0x8800] ;  /* 0x008800000318783b */ /* 0x000ea80000000200 */
        /* <DEDUP_REMOVED lines=58> */
[----:B---3--:R-:W-:-:S07]  /*13700*/  IMAD.IADD R0, R227, 0x1, -R34 ;  /* 0x00000001e3007824 */ /* 0x008fce00078e0a22 */
        /* <DEDUP_REMOVED lines=22> */
[----:B------:R-:W3:Y:S01]  /*13870*/  LDSM.16.M88.4 R16, [R226+0x9800] ;  /* 0x00980000e210783b */ /* 0x000ee20000000200 */
[----:B------:R-:W-:-:S04]  /*13880*/  DEPBAR.LE SB0, 0x0 ;  /* 0x000080000000791a */ /* 0x000fc80000000000 */
[C---:B-1----:R-:W-:Y:S08]  /*13890*/  HMMA.16816.F32 R192, R8.reuse, R20, R192 ;  /* 0x0000001408c0723c */ /* 0x042ff000000018c0 */
[----:B------:R-:W-:Y:S08]  /*138a0*/  HMMA.16816.F32 R196, R8, R22, R188 ;  /* 0x0000001608c4723c */ /* 0x000ff000000018bc */
[----:B--2---:R-:W-:Y:S01]  /*138b0*/  HMMA.16816.F32 R176, R12, R20, R176 ;  /* 0x000000140cb0723c */ /* 0x004fe200000018b0 */
[----:B------:R-:W-:-:S02]  /*138c0*/  VIADD R21, R7, 0xffffff80 ;  /* 0xffffff8007157836 */ /* 0x000fc40000000000 */
[----:B------:R-:W-:Y:S02]  /*138d0*/  VIADD R20, R29, 0xffffff80 ;  /* 0xffffff801d147836 */ /* 0x000fe40000000000 */
[----:B------:R-:W-:-:S03]  /*138e0*/  IMAD.IADD R2, R227, 0x1, -R21 ;  /* 0x00000001e3027824 */ /* 0x000fc600078e0a15 */
[----:B---3--:R-:W-:Y:S01]  /*138f0*/  HMMA.16816.F32 R208, R8, R18, R180 ;  /* 0x0000001208d0723c */ /* 0x008fe200000018b4 */
[----:B------:R-:W-:Y:S01]  /*13900*/  BAR.SYNC.DEFER_BLOCKING 0x0 ;  /* 0x0000000000007b1d */ /* 0x000fe20000010000 */
[----:B------:R-:W-:Y:S02]  /*13910*/  IABS R3, R2 ;  /* 0x0000000200037213 */ /* 0x000fe40000000000 */
[----:B------:R-:W-:Y:S02]  /*13920*/  IABS R2, R0 ;  /* 0x0000000000027213 */ /* 0x000fe40000000000 */
[----:B------:R-:W-:Y:S02]  /*13930*/  I2FP.F32.S32 R3, R3 ;  /* 0x0000000300037245 */ /* 0x000fe40000201400 */
[----:B------:R-:W-:Y:S01]  /*13940*/  HMMA.16816.F32 R172, R12, R22, R172 ;  /* 0x000000160cac723c */ /* 0x000fe200000018ac */
[----:B------:R-:W-:Y:S01]  /*13950*/  I2FP.F32.S32 R2, R2 ;  /* 0x0000000200027245 */ /* 0x000fe20000201400 */
[C---:B------:R-:W-:Y:S01]  /*13960*/  VIADD R22, R29.reuse, 0xffffff81 ;  /* 0xffffff811d167836 */ /* 0x040fe20000000000 */
[----:B------:R-:W-:Y:S01]  /*13970*/  ISETP.GT.AND P6, PT, R32, R20, PT ;  /* 0x000000142000720c */ /* 0x000fe20003fc4270 */
[----:B------:R-:W-:-:S03]  /*13980*/  VIADD R23, R29, 0xffffff88 ;  /* 0xffffff881d177836 */ /* 0x000fc60000000000 */
[----:B------:R-:W-:Y:S01]  /*13990*/  ISETP.GT.AND P0, PT, R32, R22, PT ;  /* 0x000000162000720c */ /* 0x000fe20003f04270 */
[----:B------:R-:W-:Y:S01]  /*139a0*/  HMMA.16816.F32 R180, R12, R16, R136 ;  /* 0x000000100cb4723c */ /* 0x000fe20000001888 */
[----:B------:R-:W-:Y:S02]  /*139b0*/  VIADD R137, R7, 0xffffff88 ;  /* 0xffffff8807897836 */ /* 0x000fe40000000000 */
[----:B------:R-:W-:Y:S02]  /*139c0*/  VIADD R136, R29, 0xffffff90 ;  /* 0xffffff901d887836 */ /* 0x000fe40000000000 */
[----:B------:R-:W-:-:S03]  /*139d0*/  IMAD.IADD R5, R227, 0x1, -R137 ;  /* 0x00000001e3057824 */ /* 0x000fc600078e0a89 */
[----:B------:R-:W-:Y:S01]  /*139e0*/  HMMA.16816.F32 R200, R8, R16, R184 ;  /* 0x0000001008c8723c */ /* 0x000fe200000018b8 */
[----:B------:R-:W-:Y:S01]  /*139f0*/  FFMA.FTZ R9, R3, -UR5, R176 ;  /* 0x8000000503097c23 */ /* 0x000fe200080100b0 */
[----:B------:R-:W-:Y:S01]  /*13a00*/  IABS R0, R5 ;  /* 0x0000000500007213 */ /* 0x000fe20000000000 */
[----:B------:R-:W-:-:S03]  /*13a10*/  VIADD R8, R7, 0xffffff98 ;  /* 0xffffff9807087836 */ /* 0x000fc60000000000 */
[----:B------:R-:W-:Y:S01]  /*13a20*/  I2FP.F32.S32 R0, R0 ;  /* 0x0000000000007245 */ /* 0x000fe20000201400 */
[----:B------:R-:W-:Y:S01]  /*13a30*/  IMAD.IADD R5, R227, 0x1, -R8 ;  /* 0x00000001e3057824 */ /* 0x000fe200078e0a08 */
[----:B------:R-:W-:Y:S01]  /*13a40*/  HMMA.16816.F32 R184, R12, R18, R24 ;  /* 0x000000120cb8723c */ /* 0x000fe20000001818 */
[----:B------:R-:W-:Y:S02]  /*13a50*/  VIADD R26, R7, 0xffffff89 ;  /* 0xffffff89071a7836 */ /* 0x000fe40000000000 */
[----:B------:R-:W-:Y:S01]  /*13a60*/  FFMA.FTZ R12, R2, -UR5, R177 ;  /* 0x80000005020c7c23 */ /* 0x000fe200080100b1 */
[----:B------:R-:W-:Y:S01]  /*13a70*/  FFMA.FTZ R11, R0, -UR5, R172 ;  /* 0x80000005000b7c23 */ /* 0x000fe200080100ac */
[----:B------:R-:W-:Y:S01]  /*13a80*/  IMAD.IADD R0, R227, 0x1, -R30 ;  /* 0x00000001e3007824 */ /* 0x000fe200078e0a1e */
[----:B------:R-:W-:Y:S01]  /*13a90*/  FSEL R27, R9, -INF , !P6 ;  /* 0xff800000091b7808 */ /* 0x000fe20007000000 */
[C---:B------:R-:W-:Y:S01]  /*13aa0*/  IMAD.IADD R2, R227.reuse, 0x1, -R26 ;  /* 0x00000001e3027824 */ /* 0x040fe200078e0a1a */
[----:B------:R-:W-:Y:S01]  /*13ab0*/  FSEL R176, R12, -INF , !P0 ;  /* 0xff8000000cb07808 */ /* 0x000fe20004000000 */
[----:B------:R-:W-:Y:S01]  /*13ac0*/  VIADD R9, R227, 0x8 ;  /* 0x00000008e3097836 */ /* 0x000fe20000000000 */
[----:B------:R-:W-:-:S02]  /*13ad0*/  ISETP.GT.AND P6, PT, R32, R23, PT ;  /* 0x000000172000720c */ /* 0x000fc40003fc4270 */
[----:B------:R-:W-:Y:S01]  /*13ae0*/  IABS R3, R2 ;  /* 0x0000000200037213 */ /* 0x000fe20000000000 */
[C---:B------:R-:W-:Y:S01]  /*13af0*/  IMAD.IADD R12, R9.reuse, 0x1, -R21 ;  /* 0x00000001090c7824 */ /* 0x040fe200078e0a15 */
[----:B------:R-:W-:Y:S01]  /*13b00*/  IABS R2, R0 ;  /* 0x0000000000027213 */ /* 0x000fe20000000000 */
[----:B------:R-:W-:Y:S01]  /*13b10*/  IMAD.IADD R13, R9, 0x1, -R34 ;  /* 0x00000001090d7824 */ /* 0x000fe200078e0a22 */
[----:B------:R-:W-:Y:S02]  /*13b20*/  IABS R0, R5 ;  /* 0x0000000500007213 */ /* 0x000fe40000000000 */
[----:B------:R-:W-:Y:S02]  /*13b30*/  I2FP.F32.S32 R2, R2 ;  /* 0x0000000200027245 */ /* 0x000fe40000201400 */
[----:B------:R-:W-:Y:S02]  /*13b40*/  IABS R12, R12 ;  /* 0x0000000c000c7213 */ /* 0x000fe40000000000 */
[----:B------:R-:W-:Y:S01]  /*13b50*/  I2FP.F32.S32 R3, R3 ;  /* 0x0000000300037245 */ /* 0x000fe20000201400 */
[----:B------:R-:W-:Y:S01]  /*13b60*/  FFMA.FTZ R6, R2, -UR5, R180 ;  /* 0x8000000502067c23 */ /* 0x000fe200080100b4 */
[----:B------:R-:W-:Y:S01]  /*13b70*/  IABS R13, R13 ;  /* 0x0000000d000d7213 */ /* 0x000fe20000000000 */
[----:B------:R-:W-:Y:S01]  /*13b80*/  VIADD R2, R29, 0xffffff98 ;  /* 0xffffff981d027836 */ /* 0x000fe20000000000 */
[----:B------:R-:W-:Y:S01]  /*13b90*/  FSEL R180, R11, -INF , !P6 ;  /* 0xff8000000bb47808 */ /* 0x000fe20007000000 */
[----:B------:R-:W-:Y:S01]  /*13ba0*/  IMAD.MOV.U32 R11, RZ, RZ, R12 ;  /* 0x000000ffff0b7224 */ /* 0x000fe200078e000c */
[----:B------:R-:W-:Y:S01]  /*13bb0*/  I2FP.F32.S32 R0, R0 ;  /* 0x0000000000007245 */ /* 0x000fe20000201400 */
[----:B------:R-:W-:Y:S01]  /*13bc0*/  FFMA.FTZ R10, R3, -UR5, R173 ;  /* 0x80000005030a7c23 */ /* 0x000fe200080100ad */
[C---:B------:R-:W-:Y:S01]  /*13bd0*/  ISETP.GT.AND P0, PT, R32.reuse, R28, PT ;  /* 0x0000001c2000720c */ /* 0x040fe20003f04270 */
[----:B------:R-:W-:Y:S01]  /*13be0*/  IMAD.MOV.U32 R12, RZ, RZ, R13 ;  /* 0x000000ffff0c7224 */ /* 0x000fe200078e000d */
[----:B------:R-:W-:Y:S01]  /*13bf0*/  ISETP.GT.AND P6, PT, R32, R136, PT ;  /* 0x000000882000720c */ /* 0x000fe20003fc4270 */
[----:B------:R-:W-:Y:S01]  /*13c00*/  FFMA.FTZ R5, R0, -UR5, R184 ;  /* 0x8000000500057c23 */ /* 0x000fe200080100b8 */
[----:B------:R-:W-:Y:S01]  /*13c10*/  I2FP.F32.S32 R11, R11 ;  /* 0x0000000b000b7245 */ /* 0x000fe20000201400 */
[C---:B------:R-:W-:Y:S01]  /*13c20*/  VIADD R3, R29.reuse, 0xffffff99 ;  /* 0xffffff991d037836 */ /* 0x040fe20000000000 */
[----:B------:R-:W-:Y:S01]  /*13c30*/  FSEL R184, R10, -INF , !P0 ;  /* 0xff8000000ab87808 */ /* 0x000fe20004000000 */
[----:B------:R-:W-:Y:S01]  /*13c40*/  VIADD R0, R29, 0xffffff91 ;  /* 0xffffff911d007836 */ /* 0x000fe20000000000 */
[----:B------:R-:W-:Y:S01]  /*13c50*/  ISETP.GT.AND P0, PT, R32, R2, PT ;  /* 0x000000022000720c */ /* 0x000fe20003f04270 */
[----:B------:R-:W-:Y:S01]  /*13c60*/  FFMA.FTZ R17, R11, -UR5, R178 ;  /* 0x800000050b117c23 */ /* 0x000fe200080100b2 */
[----:B------:R-:W-:Y:S01]  /*13c70*/  I2FP.F32.S32 R10, R12 ;  /* 0x0000000c000a7245 */ /* 0x000fe20000201400 */
[----:B------:R-:W-:Y:S01]  /*13c80*/  IMAD.IADD R11, R9, 0x1, -R137 ;  /* 0x00000001090b7824 */ /* 0x000fe200078e0a89 */
[----:B------:R-:W-:Y:S01]  /*13c90*/  FSEL R188, R6, -INF , !P6 ;  /* 0xff80000006bc7808 */ /* 0x000fe20007000000 */
[----:B------:R-:W-:Y:S01]  /*13ca0*/  VIADD R6, R7, 0xffffff91 ;  /* 0xffffff9107067836 */ /* 0x000fe20000000000 */
[----:B------:R-:W-:Y:S01]  /*13cb0*/  FSEL R189, R5, -INF , !P0 ;  /* 0xff80000005bd7808 */ /* 0x000fe20004000000 */
[----:B------:R-:W-:Y:S01]  /*13cc0*/  FFMA.FTZ R16, R10, -UR5, R179 ;  /* 0x800000050a107c23 */ /* 0x000fe200080100b3 */
[----:B------:R-:W-:Y:S01]  /*13cd0*/  IMAD.IADD R10, R9, 0x1, -R26 ;  /* 0x00000001090a7824 */ /* 0x000fe200078e0a1a */
[----:B------:R-:W-:Y:S01]  /*13ce0*/  IABS R11, R11 ;  /* 0x0000000b000b7213 */ /* 0x000fe20000000000 */
[----:B------:R-:W-:Y:S01]  /*13cf0*/  IMAD.IADD R5, R227, 0x1, -R6 ;  /* 0x00000001e3057824 */ /* 0x000fe200078e0a06 */
[----:B------:R-:W-:Y:S01]  /*13d00*/  ISETP.GT.AND P0, PT, R32, R3, PT ;  /* 0x000000032000720c */ /* 0x000fe20003f04270 */
[----:B------:R-:W-:Y:S01]  /*13d10*/  VIADD R7, R7, 0xffffff99 ;  /* 0xffffff9907077836 */ /* 0x000fe20000000000 */
        /* <DEDUP_REMOVED lines=9> */
[----:B------:R-:W-:Y:S01]  /*13db0*/  FFMA.FTZ R14, R10, -UR5, R175 ;  /* 0x800000050a0e7c23 */ /* 0x000fe200080100af */
[----:B------:R-:W-:Y:S01]  /*13dc0*/  IMAD.IADD R10, R227, 0x1, -R7 ;  /* 0x00000001e30a7824 */ /* 0x000fe200078e0a07 */
[----:B------:R-:W-:Y:S02]  /*13dd0*/  IABS R11, R11 ;  /* 0x0000000b000b7213 */ /* 0x000fe40000000000 */
[----:B------:R-:W-:Y:S02]  /*13de0*/  IABS R5, R5 ;  /* 0x0000000500057213 */ /* 0x000fe40000000000 */
[----:B------:R-:W-:Y:S01]  /*13df0*/  IABS R10, R10 ;  /* 0x0000000a000a7213 */ /* 0x000fe20000000000 */
[----:B------:R-:W-:Y:S01]  /*13e00*/  IMAD.MOV.U32 R12, RZ, RZ, R11 ;  /* 0x000000ffff0c7224 */ /* 0x000fe200078e000b */
[----:B------:R-:W-:Y:S01]  /*13e10*/  ISETP.GT.AND P6, PT, R32, R0, PT ;  /* 0x000000002000720c */ /* 0x000fe20003fc4270 */
[----:B------:R-:W-:Y:S02]  /*13e20*/  IMAD.MOV.U32 R11, RZ, RZ, R5 ;  /* 0x000000ffff0b7224 */ /* 0x000fe400078e0005 */
[----:B------:R-:W-:Y:S01]  /*13e30*/  IMAD.MOV.U32 R5, RZ, RZ, R10 ;  /* 0x000000ffff057224 */ /* 0x000fe200078e000a */
[----:B------:R-:W-:-:S02]  /*13e40*/  I2FP.F32.S32 R10, R12 ;  /* 0x0000000c000a7245 */ /* 0x000fc40000201400 */
[----:B------:R-:W-:Y:S02]  /*13e50*/  I2FP.F32.S32 R11, R11 ;  /* 0x0000000b000b7245 */ /* 0x000fe40000201400 */
[----:B------:R-:W-:Y:S01]  /*13e60*/  I2FP.F32.S32 R5, R5 ;  /* 0x0000000500057245 */ /* 0x000fe20000201400 */
[----:B------:R-:W-:Y:S01]  /*13e70*/  FFMA.FTZ R12, R10, -UR5, R182 ;  /* 0x800000050a0c7c23 */ /* 0x000fe200080100b6 */
[----:B------:R-:W-:Y:S01]  /*13e80*/  FSEL R177, R13, -INF , !P6 ;  /* 0xff8000000db17808 */ /* 0x000fe20007000000 */
[----:B------:R-:W-:Y:S01]  /*13e90*/  FFMA.FTZ R11, R11, -UR5, R183 ;  /* 0x800000050b0b7c23 */ /* 0x000fe200080100b7 */
[----:B------:R-:W-:Y:S01]  /*13ea0*/  ISETP.GT.AND P6, PT, R31, R20, PT ;  /* 0x000000141f00720c */ /* 0x000fe20003fc4270 */
[----:B------:R-:W-:Y:S01]  /*13eb0*/  FFMA.FTZ R10, R5, -UR5, R185 ;  /* 0x80000005050a7c23 */ /* 0x000fe200080100b9 */
[----:B------:R-:W-:Y:S02]  /*13ec0*/  IMAD.IADD R5, R9, 0x1, -R8 ;  /* 0x0000000109057824 */ /* 0x000fe400078e0a08 */
[----:B------:R-:W-:Y:S01]  /*13ed0*/  FSEL R24, R17, -INF , !P6 ;  /* 0xff80000011187808 */ /* 0x000fe20007000000 */
[----:B------:R-:W-:Y:S01]  /*13ee0*/  IMAD.IADD R9, R9, 0x1, -R7 ;  /* 0x0000000109097824 */ /* 0x000fe200078e0a07 */
[----:B------:R-:W-:-:S02]  /*13ef0*/  FSEL R183, R10, -INF , !P0 ;  /* 0xff8000000ab77808 */ /* 0x000fc40004000000 */
[----:B------:R-:W-:Y:S02]  /*13f00*/  IABS R5, R5 ;  /* 0x0000000500057213 */ /* 0x000fe40000000000 */
[C---:B------:R-:W-:Y:S02]  /*13f10*/  ISETP.GT.AND P0, PT, R31.reuse, R22, PT ;  /* 0x000000161f00720c */ /* 0x040fe40003f04270 */
[----:B------:R-:W-:Y:S02]  /*13f20*/  I2FP.F32.S32 R5, R5 ;  /* 0x0000000500057245 */ /* 0x000fe40000201400 */
[----:B------:R-:W-:Y:S02]  /*13f30*/  FSEL R25, R16, -INF , !P0 ;  /* 0xff80000010197808 */ /* 0x000fe40004000000 */
[----:B------:R-:W-:Y:S01]  /*13f40*/  ISETP.GT.AND P0, PT, R31, R28, PT ;  /* 0x0000001c1f00720c */ /* 0x000fe20003f04270 */
[----:B------:R-:W-:Y:S01]  /*13f50*/  FFMA.FTZ R19, R5, -UR5, R186 ;  /* 0x8000000505137c23 */ /* 0x000fe200080100ba */
[----:B------:R-:W-:Y:S01]  /*13f60*/  VIADD R5, R227, 0x40 ;  /* 0x00000040e3057836 */ /* 0x000fe20000000000 */
[----:B------:R-:W-:-:S02]  /*13f70*/  ISETP.GT.AND P6, PT, R31, R23, PT ;  /* 0x000000171f00720c */ /* 0x000fc40003fc4270 */
[----:B------:R-:W-:Y:S01]  /*13f80*/  FSEL R32, R14, -INF , !P0 ;  /* 0xff8000000e207808 */ /* 0x000fe20004000000 */
[----:B------:R-:W-:Y:S01]  /*13f90*/  IMAD.IADD R10, R5, 0x1, -R21 ;  /* 0x00000001050a7824 */ /* 0x000fe200078e0a15 */
[----:B------:R-:W-:Y:S02]  /*13fa0*/  ISETP.GT.AND P0, PT, R31, R0, PT ;  /* 0x000000001f00720c */ /* 0x000fe40003f04270 */
[----:B------:R-:W-:Y:S02]  /*13fb0*/  FSEL R29, R15, -INF , !P6 ;  /* 0xff8000000f1d7808 */ /* 0x000fe40007000000 */
[----:B------:R-:W-:Y:S02]  /*13fc0*/  ISETP.GT.AND P6, PT, R31, R136, PT ;  /* 0x000000881f00720c */ /* 0x000fe40003fc4270 */
[----:B------:R-:W-:Y:S01]  /*13fd0*/  FSEL R179, R11, -INF , !P0 ;  /* 0xff8000000bb37808 */ /* 0x000fe20004000000 */
[----:B------:R-:W-:Y:S01]  /*13fe0*/  IMAD.IADD R11, R5, 0x1, -R34 ;  /* 0x00000001050b7824 */ /* 0x000fe200078e0a22 */
[----:B------:R-:W-:-:S02]  /*13ff0*/  IABS R10, R10 ;  /* 0x0000000a000a7213 */ /* 0x000fc40000000000 */
[----:B------:R-:W-:Y:S02]  /*14000*/  FSEL R138, R12, -INF , !P6 ;  /* 0xff8000000c8a7808 */ /* 0x000fe40007000000 */
[----:B------:R-:W-:Y:S02]  /*14010*/  IABS R12, R9 ;  /* 0x00000009000c7213 */ /* 0x000fe40000000000 */
[----:B------:R-:W-:Y:S02]  /*14020*/  IABS R9, R11 ;  /* 0x0000000b00097213 */ /* 0x000fe40000000000 */
[----:B------:R-:W-:Y:S01]  /*14030*/  I2FP.F32.S32 R10, R10 ;  /* 0x0000000a000a7245 */ /* 0x000fe20000201400 */
[----:B------:R-:W-:Y:S01]  /*14040*/  IMAD.MOV.U32 R11, RZ, RZ, R12 ;  /* 0x000000ffff0b7224 */ /* 0x000fe200078e000c */
[----:B------:R-:W-:Y:S02]  /*14050*/  I2FP.F32.S32 R9, R9 ;  /* 0x0000000900097245 */ /* 0x000fe40000201400 */
[----:B------:R-:W-:Y:S01]  /*14060*/  ISETP.GT.AND P6, PT, R31, R2, PT ;  /* 0x000000021f00720c */ /* 0x000fe20003fc4270 */
[----:B------:R-:W-:Y:S01]  /*14070*/  FFMA.FTZ R17, R10, -UR5, R192 ;  /* 0x800000050a117c23 */ /* 0x000fe200080100c0 */
[----:B------:R-:W-:-:S02]  /*14080*/  IMAD.IADD R10, R5, 0x1, -R26 ;  /* 0x00000001050a7824 */ /* 0x000fc400078e0a1a */
[----:B------:R-:W-:Y:S01]  /*14090*/  FFMA.FTZ R16, R9, -UR5, R193 ;  /* 0x8000000509107c23 */ /* 0x000fe200080100c1 */
[----:B------:R-:W-:Y:S01]  /*140a0*/  I2FP.F32.S32 R11, R11 ;  /* 0x0000000b000b7245 */ /* 0x000fe20000201400 */
[----:B------:R-:W-:Y:S01]  /*140b0*/  IMAD.IADD R9, R5, 0x1, -R137 ;  /* 0x0000000105097824 */ /* 0x000fe200078e0a89 */
[----:B------:R-:W-:Y:S02]  /*140c0*/  ISETP.GT.AND P0, PT, R31, R3, PT ;  /* 0x000000031f00720c */ /* 0x000fe40003f04270 */
[----:B------:R-:W-:Y:S01]  /*140d0*/  IABS R10, R10 ;  /* 0x0000000a000a7213 */ /* 0x000fe20000000000 */
[----:B------:R-:W-:Y:S01]  /*140e0*/  FFMA.FTZ R18, R11, -UR5, R187 ;  /* 0x800000050b127c23 */ /* 0x000fe200080100bb */
[----:B------:R-:W-:Y:S01]  /*140f0*/  IABS R9, R9 ;  /* 0x0000000900097213 */ /* 0x000fe20000000000 */
[----:B------:R-:W-:Y:S01]  /*14100*/  IMAD.IADD R11, R5, 0x1, -R30 ;  /* 0x00000001050b7824 */ /* 0x000fe200078e0a1e */
[----:B------:R-:W-:Y:S02]  /*14110*/  I2FP.F32.S32 R10, R10 ;  /* 0x0000000a000a7245 */ /* 0x000fe40000201400 */
[----:B------:R-:W-:-:S02]  /*14120*/  I2FP.F32.S32 R9, R9 ;  /* 0x0000000900097245 */ /* 0x000fc40000201400 */
[----:B------:R-:W-:Y:S01]  /*14130*/  IABS R11, R11 ;  /* 0x0000000b000b7213 */ /* 0x000fe20000000000 */
[----:B------:R-:W-:Y:S01]  /*14140*/  FFMA.FTZ R14, R10, -UR5, R197 ;  /* 0x800000050a0e7c23 */ /* 0x000fe200080100c5 */
[----:B------:R-:W-:Y:S02]  /*14150*/  IMAD.IADD R10, R5, 0x1, -R6 ;  /* 0x00000001050a7824 */ /* 0x000fe400078e0a06 */
[----:B------:R-:W-:Y:S01]  /*14160*/  FFMA.FTZ R15, R9, -UR5, R196 ;  /* 0x80000005090f7c23 */ /* 0x000fe200080100c4 */
[----:B------:R-:W-:Y:S01]  /*14170*/  I2FP.F32.S32 R11, R11 ;  /* 0x0000000b000b7245 */ /* 0x000fe20000201400 */
[----:B------:R-:W-:Y:S01]  /*14180*/  IMAD.IADD R9, R5, 0x1, -R8 ;  /* 0x0000000105097824 */ /* 0x000fe200078e0a08 */
[----:B------:R-:W-:Y:S01]  /*14190*/  FSEL R19, R19, -INF , !P6 ;  /* 0xff80000013137808 */ /* 0x000fe20007000000 */
[----:B------:R-:W-:Y:S01]  /*141a0*/  IMAD.IADD R5, R5, 0x1, -R7 ;  /* 0x0000000105057824 */ /* 0x000fe200078e0a07 */
[----:B------:R-:W-:Y:S01]  /*141b0*/  IABS R10, R10 ;  /* 0x0000000a000a7213 */ /* 0x000fe20000000000 */
[----:B------:R-:W-:Y:S01]  /*141c0*/  FFMA.FTZ R13, R11, -UR5, R200 ;  /* 0x800000050b0d7c23 */ /* 0x000fe200080100c8 */
[----:B------:R-:W-:-:S02]  /*141d0*/  IABS R9, R9 ;  /* 0x0000000900097213 */ /* 0x000fc40000000000 */
[----:B------:R-:W-:Y:S01]  /*141e0*/  IABS R11, R5 ;  /* 0x00000005000b7213 */ /* 0x000fe20000000000 */
[----:B------:R-:W-:Y:S01]  /*141f0*/  IMAD.MOV.U32 R5, RZ, RZ, R10 ;  /* 0x000000ffff057224 */ /* 0x000fe200078e000a */
[----:B------:R-:W-:Y:S02]  /*14200*/  I2FP.F32.S32 R9, R9 ;  /* 0x0000000900097245 */ /* 0x000fe40000201400 */
[----:B------:R-:W-:Y:S02]  /*14210*/  ISETP.GT.AND P6, PT, R33, R20, PT ;  /* 0x000000142100720c */ /* 0x000fe40003fc4270 */
[----:B------:R-:W-:Y:S01]  /*14220*/  I2FP.F32.S32 R5, R5 ;  /* 0x0000000500057245 */ /* 0x000fe20000201400 */
[----:B------:R-:W-:Y:S01]  /*14230*/  FFMA.FTZ R12, R9, -UR5, R208 ;  /* 0x80000005090c7c23 */ /* 0x000fe200080100d0 */
[----:B------:R-:W-:Y:S02]  /*14240*/  FSEL R18, R18, -INF , !P0 ;  /* 0xff80000012127808 */ /* 0x000fe40004000000 */
[----:B------:R-:W-:Y:S01]  /*14250*/  ISETP.GT.AND P0, PT, R33, R22, PT ;  /* 0x000000162100720c */ /* 0x000fe20003f04270 */
[----:B------:R-:W-:Y:S01]  /*14260*/  FFMA.FTZ R10, R5, -UR5, R201 ;  /* 0x80000005050a7c23 */ /* 0x000fe200080100c9 */
[----:B------:R-:W-:Y:S01]  /*14270*/  VIADD R5, R227, 0x48 ;  /* 0x00000048e3057836 */ /* 0x000fe20000000000 */
[----:B------:R-:W-:-:S03]  /*14280*/  I2FP.F32.S32 R11, R11 ;  /* 0x0000000b000b7245 */ /* 0x000fc60000201400 */
[----:B------:R-:W-:Y:S01]  /*14290*/  IMAD.IADD R9, R5, 0x1, -R21 ;  /* 0x0000000105097824 */ /* 0x000fe200078e0a15 */
[----:B------:R-:W-:Y:S01]  /*142a0*/  FSEL R21, R17, -INF , !P6 ;  /* 0xff80000011157808 */ /* 0x000fe20007000000 */
[----:B------:R-:W-:Y:S01]  /*142b0*/  FFMA.FTZ R11, R11, -UR5, R209 ;  /* 0x800000050b0b7c23 */ /* 0x000fe200080100d1 */
[C---:B------:R-:W-:Y:S02]  /*142c0*/  ISETP.GT.AND P6, PT, R33.reuse, R23, PT ;  /* 0x000000172100720c */ /* 0x040fe40003fc4270 */
[----:B------:R-:W-:Y:S02]  /*142d0*/  FSEL R17, R16, -INF , !P0 ;  /* 0xff80000010117808 */ /* 0x000fe40004000000 */
[----:B------:R-:W-:Y:S02]  /*142e0*/  ISETP.GT.AND P0, PT, R33, R28, PT ;  /* 0x0000001c2100720c */ /* 0x000fe40003f04270 */
[----:B------:R-:W-:Y:S02]  /*142f0*/  FSEL R173, R15, -INF , !P6 ;  /* 0xff8000000fad7808 */ /* 0x000fe40007000000 */
[----:B------:R-:W-:-:S02]  /*14300*/  ISETP.GT.AND P6, PT, R33, R136, PT ;  /* 0x000000882100720c */ /* 0x000fc40003fc4270 */
[----:B------:R-:W-:Y:S02]  /*14310*/  FSEL R172, R14, -INF , !P0 ;  /* 0xff8000000eac7808 */ /* 0x000fe40004000000 */
[----:B------:R-:W-:Y:S02]  /*14320*/  ISETP.GT.AND P0, PT, R33, R0, PT ;  /* 0x000000002100720c */ /* 0x000fe40003f04270 */
[----:B------:R-:W-:Y:S02]  /*14330*/  IABS R9, R9 ;  /* 0x0000000900097213 */ /* 0x000fe40000000000 */
[----:B------:R-:W-:Y:S02]  /*14340*/  FSEL R13, R13, -INF , !P6 ;  /* 0xff8000000d0d7808 */ /* 0x000fe40007000000 */
[----:B------:R-:W-:Y:S02]  /*14350*/  ISETP.GT.AND P6, PT, R33, R2, PT ;  /* 0x000000022100720c */ /* 0x000fe40003fc4270 */
[----:B------:R-:W-:-:S02]  /*14360*/  FSEL R181, R10, -INF , !P0 ;  /* 0xff8000000ab57808 */ /* 0x000fc40004000000 */
[----:B------:R-:W-:Y:S02]  /*14370*/  ISETP.GT.AND P0, PT, R33, R3, PT ;  /* 0x000000032100720c */ /* 0x000fe40003f04270 */
[----:B------:R-:W-:Y:S02]  /*14380*/  I2FP.F32.S32 R9, R9 ;  /* 0x0000000900097245 */ /* 0x000fe40000201400 */
[----:B------:R-:W-:Y:S02]  /*14390*/  FSEL R174, R12, -INF , !P6 ;  /* 0xff8000000cae7808 */ /* 0x000fe40007000000 */
[C---:B------:R-:W-:Y:S01]  /*143a0*/  ISETP.GE.AND P6, PT, R20.reuse, R228, PT ;  /* 0x000000e41400720c */ /* 0x040fe20003fc6270 */
        /* <DEDUP_REMOVED lines=11> */
[----:B------:R-:W-:Y:S01]  /*14460*/  FSEL R27, R10, -INF , !P6 ;  /* 0xff8000000a1b7808 */ /* 0x000fe20007000000 */
[C---:B------:R-:W-:Y:S01]  /*14470*/  IMAD.IADD R10, R5.reuse, 0x1, -R34 ;  /* 0x00000001050a7824 */ /* 0x040fe200078e0a22 */
[----:B------:R-:W-:Y:S02]  /*14480*/  ISETP.GE.AND P6, PT, R22, R229, PT ;  /* 0x000000e51600720c */ /* 0x000fe40003fc6270 */
[----:B------:R-:W-:Y:S02]  /*14490*/  FSEL R14, R176, -INF , !P0 ;  /* 0xff800000b00e7808 */ /* 0x000fe40004000000 */
[----:B------:R-:W-:Y:S01]  /*144a0*/  IABS R11, R10 ;  /* 0x0000000a000b7213 */ /* 0x000fe20000000000 */
[----:B------:R-:W-:Y:S01]  /*144b0*/  IMAD.IADD R10, R5, 0x1, -R137 ;  /* 0x00000001050a7824 */ /* 0x000fe200078e0a89 */
[----:B------:R-:W-:-:S02]  /*144c0*/  ISETP.GE.AND P0, PT, R22, R204, PT ;  /* 0x000000cc1600720c */ /* 0x000fc40003f06270 */
[----:B------:R-:W-:Y:S02]  /*144d0*/  I2FP.F32.S32 R11, R11 ;  /* 0x0000000b000b7245 */ /* 0x000fe40000201400 */
[----:B------:R-:W-:Y:S02]  /*144e0*/  IABS R10, R10 ;  /* 0x0000000a000a7213 */ /* 0x000fe40000000000 */
[----:B------:R-:W-:Y:S01]  /*144f0*/  FSEL R15, R25, -INF , !P6 ;  /* 0xff800000190f7808 */ /* 0x000fe20007000000 */
[----:B------:R-:W-:Y:S01]  /*14500*/  FFMA.FTZ R11, R11, -UR5, R195 ;  /* 0x800000050b0b7c23 */ /* 0x000fe200080100c3 */
[----:B------:R-:W-:Y:S01]  /*14510*/  ISETP.GT.AND P6, PT, R35, R22, PT ;  /* 0x000000162300720c */ /* 0x000fe20003fc4270 */
[----:B------:R-:W-:Y:S01]  /*14520*/  IMAD.MOV.U32 R12, RZ, RZ, R10 ;  /* 0x000000ffff0c7224 */ /* 0x000fe200078e000a */
[----:B------:R-:W-:Y:S01]  /*14530*/  FSEL R17, R17, -INF , !P0 ;  /* 0xff80000011117808 */ /* 0x000fe20004000000 */
[----:B------:R-:W-:Y:S01]  /*14540*/  IMAD.IADD R10, R5, 0x1, -R26 ;  /* 0x00000001050a7824 */ /* 0x000fe200078e0a1a */
[----:B------:R-:W-:-:S02]  /*14550*/  ISETP.GE.AND P0, PT, R22, R205, PT ;  /* 0x000000cd1600720c */ /* 0x000fc40003f06270 */
[----:B------:R-:W-:Y:S02]  /*14560*/  FSEL R11, R11, -INF , !P6 ;  /* 0xff8000000b0b7808 */ /* 0x000fe40007000000 */
[----:B------:R-:W-:Y:S02]  /*14570*/  I2FP.F32.S32 R12, R12 ;  /* 0x0000000c000c7245 */ /* 0x000fe40000201400 */
[----:B------:R-:W-:Y:S02]  /*14580*/  ISETP.GE.AND P6, PT, R23, R228, PT ;  /* 0x000000e41700720c */ /* 0x000fe40003fc6270 */
[----:B------:R-:W-:Y:S01]  /*14590*/  FSEL R26, R11, -INF , !P0 ;  /* 0xff8000000b1a7808 */ /* 0x000fe20004000000 */
[----:B------:R-:W-:Y:S01]  /*145a0*/  FFMA.FTZ R12, R12, -UR5, R198 ;  /* 0x800000050c0c7c23 */ /* 0x000fe200080100c6 */
[----:B------:R-:W-:Y:S02]  /*145b0*/  ISETP.GE.AND P0, PT, R23, R229, PT ;  /* 0x000000e51700720c */ /* 0x000fe40003f06270 */
[----:B------:R-:W-:-:S02]  /*145c0*/  FSEL R24, R180, -INF , !P6 ;  /* 0xff800000b4187808 */ /* 0x000fc40007000000 */
[----:B------:R-:W-:Y:S02]  /*145d0*/  ISETP.GE.AND P6, PT, R23, R204, PT ;  /* 0x000000cc1700720c */ /* 0x000fe40003fc6270 */
[----:B------:R-:W-:Y:S02]  /*145e0*/  FSEL R31, R29, -INF , !P0 ;  /* 0xff8000001d1f7808 */ /* 0x000fe40004000000 */
[----:B------:R-:W-:Y:S02]  /*145f0*/  ISETP.GT.AND P0, PT, R35, R23, PT ;  /* 0x000000172300720c */ /* 0x000fe40003f04270 */
[----:B------:R-:W-:Y:S02]  /*14600*/  FSEL R173, R173, -INF , !P6 ;  /* 0xff800000adad7808 */ /* 0x000fe40007000000 */
[----:B------:R-:W-:Y:S02]  /*14610*/  IABS R10, R10 ;  /* 0x0000000a000a7213 */ /* 0x000fe40000000000 */
[----:B------:R-:W-:-:S02]  /*14620*/  ISETP.GE.AND P6, PT, R23, R205, PT ;  /* 0x000000cd1700720c */ /* 0x000fc40003fc6270 */
[----:B------:R-:W-:Y:S02]  /*14630*/  FSEL R12, R12, -INF , !P0 ;  /* 0xff8000000c0c7808 */ /* 0x000fe40004000000 */
[----:B------:R-:W-:Y:S01]  /*14640*/  I2FP.F32.S32 R11, R10 ;  /* 0x0000000a000b7245 */ /* 0x000fe20000201400 */
[----:B------:R-:W-:Y:S01]  /*14650*/  IMAD.IADD R10, R5, 0x1, -R30 ;  /* 0x00000001050a7824 */ /* 0x000fe200078e0a1e */
        /* <DEDUP_REMOVED lines=9> */
[----:B------:R-:W-:Y:S02]  /*146f0*/  ISETP.GE.AND P0, PT, R28, R205, PT ;  /* 0x000000cd1c00720c */ /* 0x000fe40003f06270 */
[----:B------:R-:W-:-:S02]  /*14700*/  IABS R10, R10 ;  /* 0x0000000a000a7213 */ /* 0x000fc40000000000 */
[----:B------:R-:W-:Y:S02]  /*14710*/  FSEL R11, R11, -INF , !P6 ;  /* 0xff8000000b0b7808 */ /* 0x000fe40007000000 */
[C---:B------:R-:W-:Y:S02]  /*14720*/  ISETP.GE.AND P6, PT, R136.reuse, R228, PT ;  /* 0x000000e48800720c */ /* 0x040fe40003fc6270 */
[----:B------:R-:W-:Y:S02]  /*14730*/  FSEL R175, R11, -INF , !P0 ;  /* 0xff8000000baf7808 */ /* 0x000fe40004000000 */
[----:B------:R-:W-:Y:S02]  /*14740*/  I2FP.F32.S32 R10, R10 ;  /* 0x0000000a000a7245 */ /* 0x000fe40000201400 */
[----:B------:R-:W-:Y:S02]  /*14750*/  ISETP.GE.AND P0, PT, R136, R229, PT ;  /* 0x000000e58800720c */ /* 0x000fe40003f06270 */
[----:B------:R-:W-:Y:S01]  /*14760*/  FSEL R32, R188, -INF , !P6 ;  /* 0xff800000bc207808 */ /* 0x000fe20007000000 */
[----:B------:R-:W-:Y:S01]  /*14770*/  FFMA.FTZ R10, R10, -UR5, R202 ;  /* 0x800000050a0a7c23 */ /* 0x000fe200080100ca */
[----:B------:R-:W-:-:S02]  /*14780*/  ISETP.GE.AND P6, PT, R136, R204, PT ;  /* 0x000000cc8800720c */ /* 0x000fc40003fc6270 */
[----:B------:R-:W-:Y:S02]  /*14790*/  FSEL R29, R138, -INF , !P0 ;  /* 0xff8000008a1d7808 */ /* 0x000fe40004000000 */
[----:B------:R-:W-:Y:S02]  /*147a0*/  ISETP.GT.AND P0, PT, R35, R136, PT ;  /* 0x000000882300720c */ /* 0x000fe40003f04270 */
[----:B------:R-:W-:Y:S02]  /*147b0*/  FSEL R34, R13, -INF , !P6 ;  /* 0xff8000000d227808 */ /* 0x000fe40007000000 */
[----:B------:R-:W-:Y:S02]  /*147c0*/  ISETP.GE.AND P6, PT, R136, R205, PT ;  /* 0x000000cd8800720c */ /* 0x000fe40003fc6270 */
[----:B------:R-:W-:Y:S01]  /*147d0*/  FSEL R182, R10, -INF , !P0 ;  /* 0xff8000000ab67808 */ /* 0x000fe20004000000 */
[----:B------:R-:W-:Y:S10]  /*147e0*/  BRA.U !UP0, `(.L_x_2723) ;  /* 0x0000000108b07547 */ /* 0x000ff4000b800000 */
        /* <DEDUP_REMOVED lines=44> */
.L_x_2723:
[----:B------:R-:W3:Y:S04]  /*14ab0*/  LDL.64 R22, [R1+0xc0] ;  /* 0x0000c00001167983 */ /* 0x000ee80000100a00 */
[----:B------:R-:W4:Y:S04]  /*14ac0*/  LDL.64 R186, [R1+0x80] ;  /* 0x0000800001ba7983 */ /* 0x000f280000100a00 */
[----:B------:R-:W4:Y:S04]  /*14ad0*/  LDL.64 R198, [R1+0xb8] ;  /* 0x0000b80001c67983 */ /* 0x000f280000100a00 */
[----:B------:R-:W4:Y:S01]  /*14ae0*/  LDL.64 R136, [R1+0x78] ;  /* 0x0000780001887983 */ /* 0x000f220000100a00 */
[----:B------:R-:W-:Y:S01]  /*14af0*/  ISETP.GE.AND P0, PT, R0, R228, PT ;  /* 0x000000e40000720c */ /* 0x000fe20003f06270 */
[----:B--2---:R-:W-:Y:S01]  /*14b00*/  IMAD.IADD R10, R5, 0x1, -R6 ;  /* 0x00000001050a7824 */ /* 0x004fe200078e0a06 */
[----:B------:R-:W-:Y:S01]  /*14b10*/  FSEL R182, R182, -INF , !P6 ;  /* 0xff800000b6b67808 */ /* 0x000fe20007000000 */
[----:B------:R-:W2:Y:S01]  /*14b20*/  LDL.LU R232, [R1+0x54] ;  /* 0x0000540001e87983 */ /* 0x000ea20000300800 */
[----:B------:R-:W-:Y:S01]  /*14b30*/  FSEL R180, R177, -INF , !P0 ;  /* 0xff800000b1b47808 */ /* 0x000fe20004000000 */
[----:B------:R-:W-:Y:S01]  /*14b40*/  IMAD.IADD R6, R5, 0x1, -R8 ;  /* 0x0000000105067824 */ /* 0x000fe200078e0a08 */
[C---:B------:R-:W-:Y:S01]  /*14b50*/  ISETP.GE.AND P6, PT, R0.reuse, R229, PT ;  /* 0x000000e50000720c */ /* 0x040fe20003fc6270 */
[----:B------:R-:W-:Y:S01]  /*14b60*/  UIADD3 UR30, UPT, UPT, UR24, -0x4, URZ ;  /* 0xfffffffc181e7890 */ /* 0x000fe2000fffe0ff */
[----:B------:R-:W-:Y:S01]  /*14b70*/  ISETP.GE.AND P0, PT, R0, R204, PT ;  /* 0x000000cc0000720c */ /* 0x000fe20003f06270 */
[----:B------:R-:W-:Y:S01]  /*14b80*/  UIADD3 UR4, UPT, UPT, UR36, -0x61c88647, URZ ;  /* 0x9e3779b924047890 */ /* 0x000fe2000fffe0ff */
[----:B------:R-:W-:Y:S01]  /*14b90*/  IABS R11, R10 ;  /* 0x0000000a000b7213 */ /* 0x000fe20000000000 */
[----:B------:R-:W-:Y:S01]  /*14ba0*/  UIADD3 UR12, UPT, UPT, UR36, 0x3c6ef372, URZ ;  /* 0x3c6ef372240c7890 */ /* 0x000fe2000fffe0ff */
[----:B------:R-:W-:Y:S01]  /*14bb0*/  FSEL R179, R179, -INF , !P6 ;  /* 0xff800000b3b37808 */ /* 0x000fe20007000000 */
[----:B------:R-:W1:Y:S01]  /*14bc0*/  LDCU.U8 UR13, c[0x0][0x4f8] ;  /* 0x00009f00ff0d77ac */ /* 0x000e620008000000 */
[----:B------:R-:W-:-:S02]  /*14bd0*/  FSEL R181, R181, -INF , !P0 ;  /* 0xff800000b5b57808 */ /* 0x000fc40004000000 */
[-C--:B------:R-:W-:Y:S02]  /*14be0*/  ISETP.GE.AND P6, PT, R2, R228.reuse, PT ;  /* 0x000000e40200720c */ /* 0x080fe40003fc6270 */
[----:B------:R-:W-:Y:S02]  /*14bf0*/  ISETP.GE.AND P0, PT, R3, R228, PT ;  /* 0x000000e40300720c */ /* 0x000fe40003f06270 */
[----:B------:R-:W-:Y:S01]  /*14c00*/  IABS R10, R6 ;  /* 0x00000006000a7213 */ /* 0x000fe20000000000 */
[----:B------:R-:W-:Y:S01]  /*14c10*/  IMAD.MOV.U32 R6, RZ, RZ, R11 ;  /* 0x000000ffff067224 */ /* 0x000fe200078e000b */
[----:B------:R-:W-:Y:S02]  /*14c20*/  FSEL R178, R189, -INF , !P6 ;  /* 0xff800000bdb27808 */ /* 0x000fe40007000000 */
[----:B------:R-:W-:Y:S02]  /*14c30*/  FSEL R177, R183, -INF , !P0 ;  /* 0xff800000b7b17808 */ /* 0x000fe40004000000 */
[----:B------:R-:W-:-:S02]  /*14c40*/  ISETP.GT.AND P6, PT, R35, R0, PT ;  /* 0x000000002300720c */ /* 0x000fc40003fc4270 */
[----:B------:R-:W-:Y:S02]  /*14c50*/  ISETP.GE.AND P0, PT, R0, R205, PT ;  /* 0x000000cd0000720c */ /* 0x000fe40003f06270 */
[----:B------:R-:W-:Y:S02]  /*14c60*/  FMNMX3.FTZ R0, R133, R9, R14, !PT ;  /* 0x0000000985007276 */ /* 0x000fe4000781000e */
[----:B------:R-:W-:Y:S02]  /*14c70*/  I2FP.F32.S32 R6, R6 ;  /* 0x0000000600067245 */ /* 0x000fe40000201400 */
[----:B------:R-:W-:-:S03]  /*14c80*/  FMNMX3.FTZ R0, R0, R24, R25, !PT ;  /* 0x0000001800007276 */ /* 0x000fc60007810019 */
[----:B------:R-:W-:Y:S01]  /*14c90*/  FFMA.FTZ R6, R6, -UR5, R203 ;  /* 0x8000000506067c23 */ /* 0x000fe200080100cb */
[----:B------:R-:W-:Y:S01]  /*14ca0*/  FMNMX3.FTZ R0, R0, R32, R180, !PT ;  /* 0x0000002000007276 */ /* 0x000fe200078100b4 */
[----:B------:R-:W-:-:S03]  /*14cb0*/  IMAD.IADD R5, R5, 0x1, -R7 ;  /* 0x0000000105057824 */ /* 0x000fc600078e0a07 */
[----:B------:R-:W-:Y:S02]  /*14cc0*/  FSEL R190, R6, -INF , !P6 ;  /* 0xff80000006be7808 */ /* 0x000fe40007000000 */
[----:B------:R-:W-:Y:S02]  /*14cd0*/  FMNMX3.FTZ R0, R0, R178, R177, !PT ;  /* 0x000000b200007276 */ /* 0x000fe400078100b1 */
[----:B------:R-:W-:Y:S02]  /*14ce0*/  I2FP.F32.S32 R10, R10 ;  /* 0x0000000a000a7245 */ /* 0x000fe40000201400 */
[----:B------:R-:W-:Y:S02]  /*14cf0*/  FSEL R190, R190, -INF , !P0 ;  /* 0xff800000bebe7808 */ /* 0x000fe40004000000 */
[C---:B------:R-:W-:Y:S02]  /*14d00*/  ISETP.GE.AND P6, PT, R2.reuse, R229, PT ;  /* 0x000000e50200720c */ /* 0x040fe40003fc6270 */
[----:B------:R-:W-:Y:S01]  /*14d10*/  ISETP.GE.AND P0, PT, R2, R204, PT ;  /* 0x000000cc0200720c */ /* 0x000fe20003f06270 */
[----:B------:R-:W1:Y:S01]  /*14d20*/  SHFL.BFLY PT, R11, R0, 0x2, 0x1f ;  /* 0x0c401f00000b7f89 */ /* 0x000e6200000e0000 */
[----:B------:R-:W-:Y:S01]  /*14d30*/  IABS R5, R5 ;  /* 0x0000000500057213 */ /* 0x000fe20000000000 */
[----:B------:R-:W-:Y:S01]  /*14d40*/  FFMA.FTZ R7, R10, -UR5, R210 ;  /* 0x800000050a077c23 */ /* 0x000fe200080100d2 */
[----:B------:R-:W-:-:S02]  /*14d50*/  FSEL R33, R19, -INF , !P6 ;  /* 0xff80000013217808 */ /* 0x000fc40007000000 */
[----:B------:R-:W-:Y:S02]  /*14d60*/  FSEL R174, R174, -INF , !P0 ;  /* 0xff800000aeae7808 */ /* 0x000fe40004000000 */
[----:B------:R-:W-:Y:S02]  /*14d70*/  ISETP.GT.AND P6, PT, R35, R2, PT ;  /* 0x000000022300720c */ /* 0x000fe40003fc4270 */
[----:B------:R-:W-:Y:S01]  /*14d80*/  ISETP.GE.AND P0, PT, R2, R205, PT ;  /* 0x000000cd0200720c */ /* 0x000fe20003f06270 */
[----:B------:R-:W-:Y:S01]  /*14d90*/  IMAD.MOV.U32 R2, RZ, RZ, R5 ;  /* 0x000000ffff027224 */ /* 0x000fe200078e0005 */
[----:B------:R-:W-:Y:S01]  /*14da0*/  SHF.R.U32.HI R20, RZ, 0x5, R215 ;  /* 0x00000005ff147819 */ /* 0x000fe200000116d7 */
[----:B------:R-:W-:Y:S01]  /*14db0*/  IMAD.U32 R6, RZ, RZ, UR37 ;  /* 0x00000025ff067e24 */ /* 0x000fe2000f8e00ff */
[----:B------:R-:W-:Y:S02]  /*14dc0*/  FSEL R183, R7, -INF , !P6 ;  /* 0xff80000007b77808 */ /* 0x000fe40007000000 */
[----:B------:R-:W-:-:S02]  /*14dd0*/  ISETP.GE.AND P6, PT, R3, R229, PT ;  /* 0x000000e50300720c */ /* 0x000fc40003fc6270 */
[----:B------:R-:W-:Y:S02]  /*14de0*/  I2FP.F32.S32 R2, R2 ;  /* 0x0000000200027245 */ /* 0x000fe40000201400 */
[----:B------:R-:W-:Y:S02]  /*14df0*/  FSEL R28, R18, -INF , !P6 ;  /* 0xff800000121c7808 */ /* 0x000fe40007000000 */
[----:B------:R-:W-:Y:S01]  /*14e00*/  ISETP.GT.AND P6, PT, R35, R3, PT ;  /* 0x000000032300720c */ /* 0x000fe20003fc4270 */
[----:B------:R-:W-:Y:S01]  /*14e10*/  FFMA.FTZ R35, R2, -UR5, R211 ;  /* 0x8000000502237c23 */ /* 0x000fe200080100d3 */
[----:B------:R-:W-:-:S04]  /*14e20*/  FMNMX3.FTZ R2, R132, R16, R15, !PT ;  /* 0x0000001084027276 */ /* 0x000fc8000781000f */
[----:B------:R-:W-:Y:S02]  /*14e30*/  FMNMX3.FTZ R2, R2, R31, R30, !PT ;  /* 0x0000001f02027276 */ /* 0x000fe4000781001e */
[----:B-1----:R-:W-:Y:S02]  /*14e40*/  FMNMX.FTZ R0, R0, R11, !PT ;  /* 0x0000000b00007209 */ /* 0x002fe40007810000 */
[----:B------:R-:W-:-:S04]  /*14e50*/  FMNMX3.FTZ R2, R2, R29, R179, !PT ;  /* 0x0000001d02027276 */ /* 0x000fc800078100b3 */
[----:B------:R-:W-:Y:S02]  /*14e60*/  FMNMX3.FTZ R2, R2, R33, R28, !PT ;  /* 0x0000002102027276 */ /* 0x000fe4000781001c */
[----:B------:R-:W-:Y:S01]  /*14e70*/  FSEL R183, R183, -INF , !P0 ;  /* 0xff800000b7b77808 */ /* 0x000fe20004000000 */
[----:B---3--:R-:W1:Y:S01]  /*14e80*/  S2R R22, SR_CTAID.X ;  /* 0x0000000000167919 */ /* 0x008e620000002500 */
[----:B------:R-:W-:-:S05]  /*14e90*/  LOP3.LUT R6, R6, UR30, R23, 0x96, !PT ;  /* 0x0000001e06067c12 */ /* 0x000fca000f8e9617 */
[----:B------:R-:W-:-:S04]  /*14ea0*/  IMAD.WIDE.U32 R6, R6, -0x326172a9, RZ ;  /* 0xcd9e8d5706067825 */ /* 0x000fc800078e00ff */
[----:B-1----:R-:W-:-:S04]  /*14eb0*/  IMAD R22, R22, 0x8, R20 ;  /* 0x0000000816167824 */ /* 0x002fc800078e0214 */
[----:B------:R-:W-:-:S03]  /*14ec0*/  IMAD.WIDE.U32 R22, R22, -0x326172a9, RZ ;  /* 0xcd9e8d5716167825 */ /* 0x000fc600078e00ff */
[----:B------:R-:W-:Y:S02]  /*14ed0*/  LOP3.LUT R10, R22, UR4, R7, 0x96, !PT ;  /* 0x00000004160a7c12 */ /* 0x000fe4000f8e9607 */
[----:B----4-:R-:W-:-:S03]  /*14ee0*/  LOP3.LUT R22, R6, UR12, R187, 0x96, !PT ;  /* 0x0000000c06167c12 */ /* 0x010fc6000f8e96bb */
[----:B------:R-:W-:-:S04]  /*14ef0*/  IMAD.WIDE.U32 R10, R10, -0x2daee0ad, RZ ;  /* 0xd2511f530a0a7825 */ /* 0x000fc800078e00ff */
[----:B------:R-:W-:Y:S01]  /*14f00*/  IMAD.WIDE.U32 R22, R22, -0x2daee0ad, RZ ;  /* 0xd2511f5316167825 */ /* 0x000fe200078e00ff */
[----:B------:R-:W-:Y:S01]  /*14f10*/  LOP3.LUT R5, R198, UR33, R11, 0x96, !PT ;  /* 0x00000021c6057c12 */ /* 0x000fe2000f8e960b */
[----:B------:R-:W1:Y:S03]  /*14f20*/  SHFL.BFLY PT, R20, R0, 0x1, 0x1f ;  /* 0x0c201f0000147f89 */ /* 0x000e6600000e0000 */
[----:B------:R-:W-:Y:S02]  /*14f30*/  LOP3.LUT R18, R10, UR31, R23, 0x96, !PT ;  /* 0x0000001f0a127c12 */ /* 0x000fe4000f8e9617 */
[----:B------:R-:W3:Y:S01]  /*14f40*/  SHFL.BFLY PT, R23, R2, 0x2, 0x1f ;  /* 0x0c401f0002177f89 */ /* 0x000ee200000e0000 */
[----:B------:R-:W-:-:S05]  /*14f50*/  IMAD.WIDE.U32 R10, R5, -0x326172a9, RZ ;  /* 0xcd9e8d57050a7825 */ /* 0x000fca00078e00ff */
[----:B------:R-:W-:Y:S01]  /*14f60*/  LOP3.LUT R5, R186, UR32, R11, 0x96, !PT ;  /* 0x00000020ba057c12 */ /* 0x000fe2000f8e960b */
[----:B------:R-:W-:-:S04]  /*14f70*/  IMAD.WIDE.U32 R18, R18, -0x326172a9, RZ ;  /* 0xcd9e8d5712127825 */ /* 0x000fc800078e00ff */
[----:B------:R-:W-:Y:S02]  /*14f80*/  IMAD.MOV.U32 R208, RZ, RZ, R136 ;  /* 0x000000ffffd07224 */ /* 0x000fe400078e0088 */
[----:B------:R-:W-:Y:S02]  /*14f90*/  IMAD.MOV.U32 R209, RZ, RZ, R137 ;  /* 0x000000ffffd17224 */ /* 0x000fe400078e0089 */
[----:B------:R-:W-:Y:S01]  /*14fa0*/  IMAD.WIDE.U32 R136, R5, -0x2daee0ad, RZ ;  /* 0xd2511f5305887825 */ /* 0x000fe200078e00ff */
[----:B------:R-:W-:-:S04]  /*14fb0*/  LOP3.LUT R11, R10, UR26, R19, 0x96, !PT ;  /* 0x0000001a0a0b7c12 */ /* 0x000fc8000f8e9613 */
[----:B------:R-:W-:Y:S01]  /*14fc0*/  LOP3.LUT R10, R22, UR23, R137, 0x96, !PT ;  /* 0x00000017160a7c12 */ /* 0x000fe2000f8e9689 */
[----:B------:R-:W-:Y:S01]  /*14fd0*/  IMAD.WIDE.U32 R202, R11, -0x2daee0ad, RZ ;  /* 0xd2511f530bca7825 */ /* 0x000fe200078e00ff */
[----:B-1----:R-:W-:Y:S02]  /*14fe0*/  FMNMX.FTZ R223, R0, R20, !PT ;  /* 0x0000001400df7209 */ /* 0x002fe40007810000 */
[----:B---3--:R-:W-:Y:S01]  /*14ff0*/  FMNMX.FTZ R0, R2, R23, !PT ;  /* 0x0000001702007209 */ /* 0x008fe20007810000 */
[----:B------:R-:W-:Y:S01]  /*15000*/  IMAD.WIDE.U32 R10, R10, -0x326172a9, RZ ;  /* 0xcd9e8d570a0a7825 */ /* 0x000fe200078e00ff */
[----:B------:R-:W-:-:S03]  /*15010*/  FSETP.NEU.FTZ.AND P0, PT, R223, -INF , PT ;  /* 0xff800000df00780b */ /* 0x000fc60003f1d000 */
[----:B------:R-:W-:Y:S01]  /*15020*/  FMUL.FTZ R2, R223, UR38 ;  /* 0x00000026df027c20 */ /* 0x000fe20008410000 */
[----:B------:R-:W-:Y:S02]  /*15030*/  LOP3.LUT R191, R18, UR17, R11, 0x96, !PT ;  /* 0x0000001112bf7c12 */ /* 0x000fe4000f8e960b */
[----:B------:R-:W1:Y:S01]  /*15040*/  SHFL.BFLY PT, R11, R0, 0x1, 0x1f ;  /* 0x0c201f00000b7f89 */ /* 0x000e6200000e0000 */
[----:B------:R-:W-:Y:S02]  /*15050*/  LOP3.LUT R5, R136, UR16, R203, 0x96, !PT ;  /* 0x0000001088057c12 */ /* 0x000fe4000f8e96cb */
[----:B------:R-:W-:-:S03]  /*15060*/  FSEL R2, R2, RZ, P0 ;  /* 0x000000ff02027208 */ /* 0x000fc60000000000 */
[----:B------:R-:W-:-:S04]  /*15070*/  IMAD.WIDE.U32 R186, R5, -0x326172a9, RZ ;  /* 0xcd9e8d5705ba7825 */ /* 0x000fc800078e00ff */
[----:B------:R-:W-:Y:S01]  /*15080*/  FFMA.FTZ R5, R9, UR38, -R2 ;  /* 0x0000002609057c23 */ /* 0x000fe20008010802 */
[----:B------:R-:W-:-:S03]  /*15090*/  FSEL R22, R35, -INF , !P6 ;  /* 0xff80000023167808 */ /* 0x000fc60007000000 */
[----:B------:R3:W-:Y:S01]  /*150a0*/  MUFU.EX2 R203, R5 ;  /* 0x0000000500cb7308 */ /* 0x0007e20000000800 */
[----:B------:R-:W-:Y:S02]  /*150b0*/  ISETP.GE.AND P6, PT, R3, R204, PT ;  /* 0x000000cc0300720c */ /* 0x000fe40003fc6270 */
[----:B------:R-:W-:Y:S02]  /*150c0*/  LOP3.LUT R20, R10, UR15, R187, 0x96, !PT ;  /* 0x0000000f0a147c12 */ /* 0x000fe4000f8e96bb */
[----:B------:R-:W-:Y:S02]  /*150d0*/  FSEL R9, R139, -INF , !P6 ;  /* 0xff8000008b097808 */ /* 0x000fe40007000000 */
[----:B------:R-:W-:Y:S01]  /*150e0*/  ISETP.GE.AND P6, PT, R3, R205, PT ;  /* 0x000000cd0300720c */ /* 0x000fe20003fc6270 */
[----:B---3--:R-:W-:-:S04]  /*150f0*/  FFMA.FTZ R5, R14, UR38, -R2 ;  /* 0x000000260e057c23 */ /* 0x008fc80008010802 */
[----:B------:R3:W4:Y:S01]  /*15100*/  MUFU.EX2 R218, R5 ;  /* 0x0000000500da7308 */ /* 0x0007220000000800 */
[----:B-1----:R-:W-:Y:S02]  /*15110*/  FMNMX.FTZ R222, R0, R11, !PT ;  /* 0x0000000b00de7209 */ /* 0x002fe40007810000 */
[C---:B------:R-:W-:Y:S02]  /*15120*/  LOP3.LUT R3, R20.reuse, 0xff, RZ, 0xc0, !PT ;  /* 0x000000ff14037812 */ /* 0x040fe400078ec0ff */
[----:B------:R-:W-:Y:S02]  /*15130*/  LOP3.LUT R0, R20, 0xffff, RZ, 0xc0, !PT ;  /* 0x0000ffff14007812 */ /* 0x000fe400078ec0ff */
[----:B------:R-:W-:Y:S02]  /*15140*/  FSEL R22, R22, -INF , !P6 ;  /* 0xff80000016167808 */ /* 0x000fe40007000000 */
[----:B------:R-:W-:Y:S02]  /*15150*/  ISETP.LE.U32.AND P6, PT, R3, UR13, PT ;  /* 0x0000000d03007c0c */ /* 0x000fe4000bfc3070 */
[----:B------:R-:W-:-:S02]  /*15160*/  SHF.R.U32.HI R0, RZ, 0x8, R0 ;  /* 0x00000008ff007819 */ /* 0x000fc40000011600 */
[----:B------:R-:W-:Y:S02]  /*15170*/  FSEL R23, R223, RZ, P0 ;  /* 0x000000ffdf177208 */ /* 0x000fe40000000000 */
[C---:B------:R-:W-:Y:S01]  /*15180*/  FSETP.NEU.FTZ.AND P0, PT, R222.reuse, -INF , PT ;  /* 0xff800000de00780b */ /* 0x040fe20003f1d000 */
[----:B---3--:R-:W-:Y:S01]  /*15190*/  FMUL.FTZ R5, R222, UR38 ;  /* 0x00000026de057c20 */ /* 0x008fe20008410000 */
[----:B------:R-:W-:Y:S02]  /*151a0*/  LOP3.LUT R3, R0, 0xffff, RZ, 0xc0, !PT ;  /* 0x0000ffff00037812 */ /* 0x000fe400078ec0ff */
[----:B------:R-:W-:Y:S02]  /*151b0*/  FSEL R187, R222, RZ, P0 ;  /* 0x000000ffdebb7208 */ /* 0x000fe40000000000 */
[----:B------:R-:W-:Y:S02]  /*151c0*/  FSEL R0, R5, RZ, P0 ;  /* 0x000000ff05007208 */ /* 0x000fe40000000000 */
[----:B------:R-:W-:-:S02]  /*151d0*/  ISETP.LE.U32.AND P0, PT, R3, UR13, PT ;  /* 0x0000000d03007c0c */ /* 0x000fc4000bf03070 */
[----:B----4-:R-:W-:Y:S02]  /*151e0*/  F2FP.F16.F32.PACK_AB R137, R218, R203 ;  /* 0x000000cbda89723e */ /* 0x010fe400000000ff */
[----:B------:R-:W-:Y:S02]  /*151f0*/  PRMT R3, R20, 0x7632, R3 ;  /* 0x0000763214037816 */ /* 0x000fe40000000003 */
[----:B------:R-:W-:Y:S01]  /*15200*/  PRMT R136, R137, 0x7632, R136 ;  /* 0x0000763289887816 */ /* 0x000fe20000000088 */
[----:B------:R-:W-:Y:S01]  /*15210*/  @!P6 HADD2 R138, -R137.H0_H0, -RZ.H0_H0 ;  /* 0xa00000ff898ae230 */ /* 0x000fe20000000900 */
[----:B------:R-:W-:Y:S01]  /*15220*/  LOP3.LUT R5, R3, 0xff, RZ, 0xc0, !PT ;  /* 0x000000ff03057812 */ /* 0x000fe200078ec0ff */
[----:B------:R-:W-:Y:S01]  /*15230*/  FFMA.FTZ R3, R16, UR38, -R0 ;  /* 0x0000002610037c23 */ /* 0x000fe20008010800 */
[----:B------:R-:W-:Y:S02]  /*15240*/  PRMT R235, R137, 0x5410, R136 ;  /* 0x0000541089eb7816 */ /* 0x000fe40000000088 */
[----:B------:R-:W-:Y:S01]  /*15250*/  @!P6 PRMT R137, R138, 0x5410, RZ ;  /* 0x000054108a89e816 */ /* 0x000fe200000000ff */
[----:B------:R1:W-:Y:S01]  /*15260*/  MUFU.EX2 R207, R3 ;  /* 0x0000000300cf7308 */ /* 0x0003e20000000800 */
[----:B------:R-:W-:-:S02]  /*15270*/  ISETP.LE.U32.AND P6, PT, R5, UR13, PT ;  /* 0x0000000d05007c0c */ /* 0x000fc4000bfc3070 */
[----:B------:R-:W-:Y:S01]  /*15280*/  FMNMX3.FTZ R5, R135, R21, R17, !PT ;  /* 0x0000001587057276 */ /* 0x000fe20007810011 */
[----:B-1----:R-:W-:-:S04]  /*15290*/  FFMA.FTZ R3, R15, UR38, -R0 ;  /* 0x000000260f037c23 */ /* 0x002fc80008010800 */
[----:B------:R1:W3:Y:S02]  /*152a0*/  MUFU.EX2 R214, R3 ;  /* 0x0000000300d67308 */ /* 0x0002e40000000800 */
[----:B-1----:R-:W-:-:S04]  /*152b0*/  FMNMX3.FTZ R3, R5, R173, R172, !PT ;  /* 0x000000ad05037276 */ /* 0x002fc800078100ac */
[----:B------:R-:W-:-:S04]  /*152c0*/  FMNMX3.FTZ R3, R3, R34, R181, !PT ;  /* 0x0000002203037276 */ /* 0x000fc800078100b5 */
[----:B------:R-:W-:-:S05]  /*152d0*/  FMNMX3.FTZ R3, R3, R174, R9, !PT ;  /* 0x000000ae03037276 */ /* 0x000fca0007810009 */
[----:B------:R-:W1:Y:S01]  /*152e0*/  SHFL.BFLY PT, R11, R3, 0x2, 0x1f ;  /* 0x0c401f00030b7f89 */ /* 0x000e6200000e0000 */
[----:B------:R-:W-:-:S05]  /*152f0*/  @!P0 HADD2 R139, -R136.H0_H0, -RZ.H0_H0 ;  /* 0xa00000ff888b8230 */ /* 0x000fca0000000900 */
[----:B------:R-:W-:Y:S02]  /*15300*/  @!P0 PRMT R136, R139, 0x5410, RZ ;  /* 0x000054108b888816 */ /* 0x000fe400000000ff */
[----:B---3--:R-:W-:Y:S01]  /*15310*/  F2FP.F16.F32.PACK_AB R139, R214, R207 ;  /* 0x000000cfd68b723e */ /* 0x008fe200000000ff */
[--C-:B------:R-:W-:Y:S01]  /*15320*/  FFMA.FTZ R24, R24, UR38, -R2.reuse ;  /* 0x0000002618187c23 */ /* 0x100fe20008010802 */
[----:B------:R-:W-:Y:S01]  /*15330*/  FFMA.FTZ R25, R25, UR38, -R2 ;  /* 0x0000002619197c23 */ /* 0x000fe20008010802 */
[----:B------:R-:W-:Y:S02]  /*15340*/  SHF.R.U32.HI R10, RZ, 0x18, R20 ;  /* 0x00000018ff0a7819 */ /* 0x000fe40000011614 */
[----:B------:R-:W-:Y:S01]  /*15350*/  @!P6 HADD2 R184, -R139.H0_H0, -RZ.H0_H0 ;  /* 0xa00000ff8bb8e230 */ /* 0x000fe20000000900 */
[C---:B------:R-:W-:Y:S01]  /*15360*/  PRMT R138, R139.reuse, 0x7632, R138 ;  /* 0x000076328b8a7816 */ /* 0x040fe2000000008a */
[----:B------:R-:W-:Y:S03]  /*15370*/  MUFU.EX2 R210, R24 ;  /* 0x0000001800d27308 */ /* 0x000fe60000000800 */
[----:B------:R-:W-:-:S02]  /*15380*/  PRMT R252, R139, 0x5410, R138 ;  /* 0x000054108bfc7816 */ /* 0x000fc4000000008a */
[----:B------:R-:W-:Y:S02]  /*15390*/  @!P6 PRMT R139, R184, 0x5410, RZ ;  /* 0x00005410b88be816 */ /* 0x000fe400000000ff */
[----:B-1----:R-:W-:Y:S01]  /*153a0*/  FMNMX.FTZ R3, R3, R11, !PT ;  /* 0x0000000b03037209 */ /* 0x002fe20007810000 */
[----:B------:R1:W3:Y:S01]  /*153b0*/  MUFU.EX2 R239, R25 ;  /* 0x0000001900ef7308 */ /* 0x0002e20000000800 */
[----:B------:R-:W-:Y:S01]  /*153c0*/  ISETP.LE.U32.AND P6, PT, R10, UR13, PT ;  /* 0x0000000d0a007c0c */ /* 0x000fe2000bfc3070 */
[----:B------:R-:W-:Y:S02]  /*153d0*/  IMAD.MOV.U32 R5, RZ, RZ, R186 ;  /* 0x000000ffff057224 */ /* 0x000fe400078e00ba */
[----:B------:R-:W4:Y:S03]  /*153e0*/  SHFL.BFLY PT, R10, R3, 0x1, 0x1f ;  /* 0x0c201f00030a7f89 */ /* 0x000f2600000e0000 */
[----:B------:R-:W-:Y:S01]  /*153f0*/  LOP3.LUT R5, R5, 0xff, RZ, 0xc0, !PT ;  /* 0x000000ff05057812 */ /* 0x000fe200078ec0ff */
[----:B------:R-:W-:-:S03]  /*15400*/  FFMA.FTZ R11, R31, UR38, -R0 ;  /* 0x000000261f0b7c23 */ /* 0x000fc60008010800 */
[----:B------:R-:W-:Y:S01]  /*15410*/  ISETP.LE.U32.AND P0, PT, R5, UR13, PT ;  /* 0x0000000d05007c0c */ /* 0x000fe2000bf03070 */
[--C-:B------:R-:W-:Y:S01]  /*15420*/  FFMA.FTZ R18, R30, UR38, -R0.reuse ;  /* 0x000000261e127c23 */ /* 0x100fe20008010800 */
[--C-:B------:R-:W-:Y:S01]  /*15430*/  FFMA.FTZ R29, R29, UR38, -R0.reuse ;  /* 0x000000261d1d7c23 */ /* 0x100fe20008010800 */
[--C-:B------:R-:W-:Y:S01]  /*15440*/  FFMA.FTZ R188, R33, UR38, -R0.reuse ;  /* 0x0000002621bc7c23 */ /* 0x100fe20008010800 */
[--C-:B------:R-:W-:Y:S01]  /*15450*/  FFMA.FTZ R28, R28, UR38, -R0.reuse ;  /* 0x000000261c1c7c23 */ /* 0x100fe20008010800 */
[----:B-1----:R-:W-:Y:S01]  /*15460*/  FFMA.FTZ R25, R179, UR38, -R0 ;  /* 0x00000026b3197c23 */ /* 0x002fe20008010800 */
[----:B---3--:R-:W-:Y:S01]  /*15470*/  F2FP.F16.F32.PACK_AB R0, R239, R210 ;  /* 0x000000d2ef00723e */ /* 0x008fe200000000ff */
[----:B------:R-:W-:-:S03]  /*15480*/  @!P6 HADD2 R192, -R138.H0_H0, -RZ.H0_H0 ;  /* 0xa00000ff8ac0e230 */ /* 0x000fc60000000900 */
[C---:B------:R-:W-:Y:S02]  /*15490*/  PRMT R185, R0.reuse, 0x7610, R185 ;  /* 0x0000761000b97816 */ /* 0x040fe400000000b9 */
[----:B------:R-:W-:Y:S02]  /*154a0*/  PRMT R184, R0, 0x7632, R184 ;  /* 0x0000763200b87816 */ /* 0x000fe400000000b8 */
[----:B------:R-:W-:Y:S01]  /*154b0*/  PRMT R0, R186, 0x7771, RZ ;  /* 0x00007771ba007816 */ /* 0x000fe200000000ff */
[----:B------:R-:W-:Y:S01]  /*154c0*/  @!P0 HADD2 R193, -R185.H0_H0, -RZ.H0_H0 ;  /* 0xa00000ffb9c18230 */ /* 0x000fe20000000900 */
[----:B----4-:R-:W-:Y:S02]  /*154d0*/  FMNMX.FTZ R224, R3, R10, !PT ;  /* 0x0000000a03e07209 */ /* 0x010fe40007810000 */
[----:B------:R-:W-:Y:S02]  /*154e0*/  @!P6 PRMT R138, R192, 0x5410, RZ ;  /* 0x00005410c08ae816 */ /* 0x000fe400000000ff */
[----:B------:R-:W-:Y:S01]  /*154f0*/  ISETP.GT.U32.AND P6, PT, R0, UR13, PT ;  /* 0x0000000d00007c0c */ /* 0x000fe2000bfc4070 */
[----:B------:R-:W-:Y:S01]  /*15500*/  FMUL.FTZ R0, R224, UR38 ;  /* 0x00000026e0007c20 */ /* 0x000fe20008410000 */
[----:B------:R-:W-:-:S02]  /*15510*/  PRMT R230, R185, 0x5410, R184 ;  /* 0x00005410b9e67816 */ /* 0x000fc400000000b8 */
        /* <DEDUP_REMOVED lines=11> */
[----:B------:R-:W-:-:S04]  /*155d0*/  FADD.FTZ R0, R133, -R23 ;  /* 0x8000001785007221 */ /* 0x000fc80000010000 */
[----:B------:R-:W-:-:S06]  /*155e0*/  FMUL.FTZ R0, R0, UR38 ;  /* 0x0000002600007c20 */ /* 0x000fcc0008410000 */
[----:B------:R-:W2:Y:S01]  /*155f0*/  MUFU.EX2 R0, R0 ;  /* 0x0000000000007308 */ /* 0x000ea20000000800 */
[----:B------:R-:W-:Y:S02]  /*15600*/  IMAD.MOV.U32 R233, RZ, RZ, R209 ;  /* 0x000000ffffe97224 */ /* 0x000fe400078e00d1 */
[----:B------:R-:W3:Y:S01]  /*15610*/  LDL.LU R209, [R1+0x5c] ;  /* 0x00005c0001d17983 */ /* 0x000ee20000300800 */
[----:B--2---:R-:W-:Y:S01]  /*15620*/  FFMA.FTZ R23, R232, R0, R203 ;  /* 0x00000000e8177223 */ /* 0x004fe200000100cb */
[----:B------:R-:W-:Y:S02]  /*15630*/  IMAD.MOV.U32 R232, RZ, RZ, R208 ;  /* 0x000000ffffe87224 */ /* 0x000fe400078e00d0 */
[----:B------:R-:W2:Y:S01]  /*15640*/  LDL.LU R208, [R1+0x58] ;  /* 0x0000580001d07983 */ /* 0x000ea20000300800 */
[----:B------:R-:W-:-:S04]  /*15650*/  FMNMX3.FTZ R5, R134, R27, R26, !PT ;  /* 0x0000001b86057276 */ /* 0x000fc8000781001a */
[----:B------:R-:W-:-:S04]  /*15660*/  FMNMX3.FTZ R5, R5, R176, R175, !PT ;  /* 0x000000b005057276 */ /* 0x000fc800078100af */
[----:B------:R-:W-:-:S04]  /*15670*/  FMNMX3.FTZ R5, R5, R182, R190, !PT ;  /* 0x000000b605057276 */ /* 0x000fc800078100be */
[----:B------:R-:W-:-:S05]  /*15680*/  FMNMX3.FTZ R5, R5, R183, R22, !PT ;  /* 0x000000b705057276 */ /* 0x000fca0007810016 */
[----:B------:R-:W1:Y:S01]  /*15690*/  SHFL.BFLY PT, R19, R5, 0x2, 0x1f ;  /* 0x0c401f0005137f89 */ /* 0x000e6200000e0000 */
[--C-:B------:R-:W-:Y:S01]  /*156a0*/  FFMA.FTZ R32, R32, UR38, -R2.reuse ;  /* 0x0000002620207c23 */ /* 0x100fe20008010802 */
[--C-:B------:R-:W-:Y:S01]  /*156b0*/  FFMA.FTZ R180, R180, UR38, -R2.reuse ;  /* 0x00000026b4b47c23 */ /* 0x100fe20008010802 */
[--C-:B------:R-:W-:Y:S01]  /*156c0*/  FFMA.FTZ R35, R178, UR38, -R2.reuse ;  /* 0x00000026b2237c23 */ /* 0x100fe20008010802 */
[----:B------:R-:W-:Y:S01]  /*156d0*/  FFMA.FTZ R189, R177, UR38, -R2 ;  /* 0x00000026b1bd7c23 */ /* 0x000fe20008010802 */
[----:B-1----:R-:W-:-:S05]  /*156e0*/  FMNMX.FTZ R2, R5, R19, !PT ;  /* 0x0000001305027209 */ /* 0x002fca0007810000 */
[----:B------:R-:W1:Y:S01]  /*156f0*/  SHFL.BFLY PT, R3, R2, 0x1, 0x1f ;  /* 0x0c201f0002037f89 */ /* 0x000e6200000e0000 */
[----:B------:R-:W-:Y:S01]  /*15700*/  @P6 HADD2 R195, -R184.H0_H0, -RZ.H0_H0 ;  /* 0xa00000ffb8c36230 */ /* 0x000fe20000000900 */
[----:B------:R-:W-:Y:S04]  /*15710*/  MUFU.EX2 R238, R18 ;  /* 0x0000001200ee7308 */ /* 0x000fe80000000800 */
[----:B------:R-:W-:-:S04]  /*15720*/  @P6 PRMT R184, R195, 0x5410, RZ ;  /* 0x00005410c3b86816 */ /* 0x000fc800000000ff */
[----:B------:R4:W4:Y:S01]  /*15730*/  MUFU.EX2 R195, R11 ;  /* 0x0000000b00c37308 */ /* 0x0009220000000800 */
[----:B-1----:R-:W-:Y:S02]  /*15740*/  FMNMX.FTZ R221, R2, R3, !PT ;  /* 0x0000000302dd7209 */ /* 0x002fe40007810000 */
[----:B------:R-:W-:Y:S02]  /*15750*/  PRMT R3, R186, 0x7772, RZ ;  /* 0x00007772ba037816 */ /* 0x000fe400000000ff */
[----:B----4-:R-:W-:Y:S01]  /*15760*/  FSEL R11, R224, RZ, P0 ;  /* 0x000000ffe00b7208 */ /* 0x010fe20000000000 */
[C---:B------:R-:W-:Y:S01]  /*15770*/  FMUL.FTZ R2, R221.reuse, UR38 ;  /* 0x00000026dd027c20 */ /* 0x040fe20008410000 */
[----:B------:R-:W-:Y:S02]  /*15780*/  FSETP.NEU.FTZ.AND P0, PT, R221, -INF , PT ;  /* 0xff800000dd00780b */ /* 0x000fe40003f1d000 */
[----:B------:R-:W-:Y:S02]  /*15790*/  ISETP.GT.U32.AND P6, PT, R3, UR13, PT ;  /* 0x0000000d03007c0c */ /* 0x000fe4000bfc4070 */
[----:B------:R-:W-:-:S02]  /*157a0*/  FSEL R2, R2, RZ, P0 ;  /* 0x000000ff02027208 */ /* 0x000fc40000000000 */
[----:B------:R-:W-:Y:S01]  /*157b0*/  PRMT R3, R186, 0x7773, RZ ;  /* 0x00007773ba037816 */ /* 0x000fe200000000ff */
[----:B------:R-:W-:Y:S01]  /*157c0*/  IMAD.WIDE.U32 R18, R191, -0x2daee0ad, RZ ;  /* 0xd2511f53bf127825 */ /* 0x000fe200078e00ff */
[----:B------:R-:W-:-:S03]  /*157d0*/  FSEL R9, R221, RZ, P0 ;  /* 0x000000ffdd097208 */ /* 0x000fc60000000000 */
[--C-:B------:R-:W-:Y:S01]  /*157e0*/  FFMA.FTZ R173, R190, UR38, -R2.reuse ;  /* 0x00000026bead7c23 */ /* 0x100fe20008010802 */
[----:B------:R-:W-:Y:S01]  /*157f0*/  ISETP.GT.U32.AND P0, PT, R3, UR13, PT ;  /* 0x0000000d03007c0c */ /* 0x000fe2000bf04070 */
[--C-:B------:R-:W-:Y:S01]  /*15800*/  FFMA.FTZ R5, R27, UR38, -R2.reuse ;  /* 0x000000261b057c23 */ /* 0x100fe20008010802 */
[--C-:B------:R-:W-:Y:S01]  /*15810*/  FFMA.FTZ R3, R26, UR38, -R2.reuse ;  /* 0x000000261a037c23 */ /* 0x100fe20008010802 */
[--C-:B------:R-:W-:Y:S01]  /*15820*/  FFMA.FTZ R176, R176, UR38, -R2.reuse ;  /* 0x00000026b0b07c23 */ /* 0x100fe20008010802 */
[--C-:B------:R-:W-:Y:S01]  /*15830*/  FFMA.FTZ R175, R175, UR38, -R2.reuse ;  /* 0x00000026afaf7c23 */ /* 0x100fe20008010802 */
[--C-:B------:R-:W-:Y:S01]  /*15840*/  FFMA.FTZ R172, R182, UR38, -R2.reuse ;  /* 0x00000026b6ac7c23 */ /* 0x100fe20008010802 */
[--C-:B------:R-:W-:Y:S01]  /*15850*/  FFMA.FTZ R190, R183, UR38, -R2.reuse ;  /* 0x00000026b7be7c23 */ /* 0x100fe20008010802 */
[----:B------:R-:W-:Y:S01]  /*15860*/  FFMA.FTZ R197, R22, UR38, -R2 ;  /* 0x0000002616c57c23 */ /* 0x000fe20008010802 */
[----:B------:R-:W-:Y:S02]  /*15870*/  F2FP.F16.F32.PACK_AB R2, R238, R195 ;  /* 0x000000c3ee02723e */ /* 0x000fe400000000ff */
[----:B------:R-:W-:-:S02]  /*15880*/  LOP3.LUT R33, R202, UR7, R19, 0x96, !PT ;  /* 0x00000007ca217c12 */ /* 0x000fc4000f8e9613 */
[C---:B------:R-:W-:Y:S02]  /*15890*/  PRMT R182, R2.reuse, 0x7610, R182 ;  /* 0x0000761002b67816 */ /* 0x040fe400000000b6 */
[----:B------:R-:W-:Y:S02]  /*158a0*/  PRMT R181, R2, 0x7632, R181 ;  /* 0x0000763202b57816 */ /* 0x000fe400000000b5 */
[----:B------:R-:W-:Y:S01]  /*158b0*/  LOP3.LUT R2, R33, 0xffff, RZ, 0xc0, !PT ;  /* 0x0000ffff21027812 */ /* 0x000fe200078ec0ff */
[----:B------:R-:W-:Y:S01]  /*158c0*/  MUFU.EX2 R202, R32 ;  /* 0x0000002000ca7308 */ /* 0x000fe20000000800 */
[----:B------:R-:W1:Y:S02]  /*158d0*/  S2R R236, SR_CTAID.X ;  /* 0x0000000000ec7919 */ /* 0x000e640000002500 */
[----:B------:R-:W-:Y:S01]  /*158e0*/  SHF.R.U32.HI R2, RZ, 0x8, R2 ;  /* 0x00000008ff027819 */ /* 0x000fe20000011602 */
[----:B------:R-:W-:-:S04]  /*158f0*/  @P6 HADD2 R196, -R182.H0_H0, -RZ.H0_H0 ;  /* 0xa00000ffb6c46230 */ /* 0x000fc80000000900 */
[----:B------:R-:W4:Y:S01]  /*15900*/  MUFU.EX2 R133, R180 ;  /* 0x000000b400857308 */ /* 0x000f220000000800 */
[----:B------:R-:W-:Y:S01]  /*15910*/  LOP3.LUT R2, R2, 0xffff, RZ, 0xc0, !PT ;  /* 0x0000ffff02027812 */ /* 0x000fe200078ec0ff */
[----:B------:R-:W-:Y:S01]  /*15920*/  @P0 HADD2 R34, -R181.H0_H0, -RZ.H0_H0 ;  /* 0xa00000ffb5220230 */ /* 0x000fe20000000900 */
[----:B------:R-:W-:Y:S02]  /*15930*/  PRMT R191, R182, 0x5410, R181 ;  /* 0x00005410b6bf7816 */ /* 0x000fe400000000b5 */
[----:B------:R-:W-:Y:S02]  /*15940*/  @P6 PRMT R182, R196, 0x5410, RZ ;  /* 0x00005410c4b66816 */ /* 0x000fe400000000ff */
[----:B------:R-:W-:Y:S02]  /*15950*/  ISETP.LE.U32.AND P6, PT, R2, UR13, PT ;  /* 0x0000000d02007c0c */ /* 0x000fe4000bfc3070 */
[----:B------:R-:W-:Y:S02]  /*15960*/  LOP3.LUT R2, R33, 0xff, RZ, 0xc0, !PT ;  /* 0x000000ff21027812 */ /* 0x000fe400078ec0ff */
[----:B------:R-:W-:-:S02]  /*15970*/  @P0 PRMT R181, R34, 0x5410, RZ ;  /* 0x0000541022b50816 */ /* 0x000fc400000000ff */
[----:B------:R-:W-:Y:S01]  /*15980*/  ISETP.LE.U32.AND P0, PT, R2, UR13, PT ;  /* 0x0000000d02007c0c */ /* 0x000fe2000bf03070 */
[----:B------:R1:W-:Y:S01]  /*15990*/  MUFU.EX2 R19, R3 ;  /* 0x0000000300137308 */ /* 0x0003e20000000800 */
[----:B----4-:R-:W-:-:S04]  /*159a0*/  F2FP.F16.F32.PACK_AB R2, R133, R202 ;  /* 0x000000ca8502723e */ /* 0x010fc800000000ff */
[----:B------:R-:W-:-:S03]  /*159b0*/  PRMT R180, R2, 0x7610, R180 ;  /* 0x0000761002b47816 */ /* 0x000fc600000000b4 */
[----:B------:R4:W4:Y:S01]  /*159c0*/  MUFU.EX2 R22, R5 ;  /* 0x0000000500167308 */ /* 0x0009220000000800 */
[----:B------:R-:W-:Y:S01]  /*159d0*/  PRMT R179, R2, 0x7632, R179 ;  /* 0x0000763202b37816 */ /* 0x000fe200000000b3 */
[----:B-1----:R-:W-:-:S04]  /*159e0*/  FADD.FTZ R3, R134, -R9 ;  /* 0x8000000986037221 */ /* 0x002fc80000010000 */
[----:B------:R-:W-:Y:S01]  /*159f0*/  FMUL.FTZ R2, R3, UR38 ;  /* 0x0000002603027c20 */ /* 0x000fe20008410000 */
[----:B------:R-:W-:Y:S02]  /*15a00*/  IMAD.MOV.U32 R3, RZ, RZ, R18 ;  /* 0x000000ffff037224 */ /* 0x000fe400078e0012 */
[----:B----4-:R-:W-:Y:S01]  /*15a10*/  FADD.FTZ R5, R132, -R187 ;  /* 0x800000bb84057221 */ /* 0x010fe20000010000 */
[----:B------:R-:W-:-:S03]  /*15a20*/  @!P0 HADD2 R132, -R180.H0_H0, -RZ.H0_H0 ;  /* 0xa00000ffb4848230 */ /* 0x000fc60000000900 */
[----:B------:R-:W-:Y:S01]  /*15a30*/  FMUL.FTZ R9, R5, UR38 ;  /* 0x0000002605097c20 */ /* 0x000fe20008410000 */
[----:B------:R-:W-:Y:S01]  /*15a40*/  MUFU.EX2 R2, R2 ;  /* 0x0000000200027308 */ /* 0x000fe20000000800 */
[----:B------:R-:W-:Y:S02]  /*15a50*/  LOP3.LUT R5, R3, 0xff, RZ, 0xc0, !PT ;  /* 0x000000ff03057812 */ /* 0x000fe400078ec0ff */
[----:B------:R-:W-:Y:S02]  /*15a60*/  SHF.R.U32.HI R240, RZ, 0x5, R215 ;  /* 0x00000005fff07819 */ /* 0x000fe400000116d7 */
[----:B------:R-:W-:-:S03]  /*15a70*/  PRMT R234, R180, 0x5410, R179 ;  /* 0x00005410b4ea7816 */ /* 0x000fc600000000b3 */
[----:B------:R1:W4:Y:S01]  /*15a80*/  MUFU.EX2 R3, R9 ;  /* 0x0000000900037308 */ /* 0x0003220000000800 */
[----:B------:R-:W-:Y:S01]  /*15a90*/  @!P0 PRMT R180, R132, 0x5410, RZ ;  /* 0x0000541084b48816 */ /* 0x000fe200000000ff */
[----:B------:R-:W-:Y:S01]  /*15aa0*/  IMAD R236, R236, 0x8, R240 ;  /* 0x00000008ecec7824 */ /* 0x000fe200078e02f0 */
[----:B------:R-:W-:Y:S02]  /*15ab0*/  ISETP.LE.U32.AND P0, PT, R5, UR13, PT ;  /* 0x0000000d05007c0c */ /* 0x000fe4000bf03070 */
[----:B------:R-:W-:Y:S01]  /*15ac0*/  PRMT R5, R33, 0x7632, R5 ;  /* 0x0000763221057816 */ /* 0x000fe20000000005 */
[----:B------:R-:W-:Y:S01]  /*15ad0*/  @!P6 HADD2 R134, -R179.H0_H0, -RZ.H0_H0 ;  /* 0xa00000ffb386e230 */ /* 0x000fe20000000900 */
[----:B------:R-:W-:Y:S02]  /*15ae0*/  IADD3 R236, PT, PT, R236, 0x4, RZ ;  /* 0x00000004ecec7810 */ /* 0x000fe40007ffe0ff */
[----:B------:R-:W-:Y:S02]  /*15af0*/  LOP3.LUT R5, R5, 0xff, RZ, 0xc0, !PT ;  /* 0x000000ff05057812 */ /* 0x000fe400078ec0ff */
[----:B------:R-:W-:-:S02]  /*15b00*/  @!P6 PRMT R179, R134, 0x5410, RZ ;  /* 0x0000541086b3e816 */ /* 0x000fc400000000ff */
[----:B------:R-:W-:Y:S01]  /*15b10*/  ISETP.LE.U32.AND P6, PT, R5, UR13, PT ;  /* 0x0000000d05007c0c */ /* 0x000fe2000bfc3070 */
[----:B------:R-:W-:Y:S01]  /*15b20*/  FADD.FTZ R5, R135, -R11 ;  /* 0x8000000b87057221 */ /* 0x000fe20000010000 */
[----:B------:R-:W-:Y:S01]  /*15b30*/  IMAD.WIDE.U32 R236, R236, -0x326172a9, RZ ;  /* 0xcd9e8d57ecec7825 */ /* 0x000fe200078e00ff */
[----:B-1----:R-:W-:-:S03]  /*15b40*/  LOP3.LUT R9, R6, UR12, R233, 0x96, !PT ;  /* 0x0000000c06097c12 */ /* 0x002fc6000f8e96e9 */
[----:B------:R-:W-:Y:S01]  /*15b50*/  FMUL.FTZ R5, R5, UR38 ;  /* 0x0000002605057c20 */ /* 0x000fe20008410000 */
[-C--:B------:R-:W-:Y:S01]  /*15b60*/  FMUL.FTZ R240, R48, R0.reuse ;  /* 0x0000000030f07220 */ /* 0x080fe20000410000 */
[-C--:B------:R-:W-:Y:S01]  /*15b70*/  FMUL.FTZ R241, R49, R0.reuse ;  /* 0x0000000031f17220 */ /* 0x080fe20000410000 */
[----:B------:R-:W-:Y:S01]  /*15b80*/  LOP3.LUT R7, R236, UR4, R7, 0x96, !PT ;  /* 0x00000004ec077c12 */ /* 0x000fe2000f8e9607 */
[----:B------:R1:W-:Y:S01]  /*15b90*/  MUFU.EX2 R135, R24 ;  /* 0x0000001800877308 */ /* 0x0003e20000000800 */
        /* <DEDUP_REMOVED lines=21> */
[-C--:B-1----:R-:W-:Y:S01]  /*15cf0*/  FMUL.FTZ R24, R116, R0.reuse ;  /* 0x0000000074187220 */ /* 0x082fe20000410000 */
[-C--:B------:R-:W-:Y:S01]  /*15d00*/  FMUL.FTZ R64, R117, R0.reuse ;  /* 0x0000000075407220 */ /* 0x080fe20000410000 */
[-C--:B------:R-:W-:Y:S01]  /*15d10*/  FMUL.FTZ R128, R128, R0.reuse ;  /* 0x0000000080807220 */ /* 0x080fe20000410000 */
[----:B------:R-:W-:Y:S01]  /*15d20*/  FMUL.FTZ R129, R129, R0 ;  /* 0x0000000081817220 */ /* 0x000fe20000410000 */
[----:B------:R-:W-:Y:S01]  /*15d30*/  F2FP.F16.F32.PACK_AB R132, R19, R22 ;  /* 0x000000161384723e */ /* 0x000fe200000000ff */
[----:B------:R-:W-:-:S02]  /*15d40*/  IMAD.MOV.U32 R34, RZ, RZ, R238 ;  /* 0x000000ffff227224 */ /* 0x000fc400078e00ee */
[----:B------:R-:W-:Y:S02]  /*15d50*/  IMAD.MOV.U32 R65, RZ, RZ, R210 ;  /* 0x000000ffff417224 */ /* 0x000fe400078e00d2 */
[-C--:B----4-:R-:W-:Y:S01]  /*15d60*/  FMUL.FTZ R210, R158, R3.reuse ;  /* 0x000000039ed27220 */ /* 0x090fe20000410000 */
[-C--:B------:R-:W-:Y:S01]  /*15d70*/  FMUL.FTZ R158, R54, R3.reuse ;  /* 0x00000003369e7220 */ /* 0x080fe20000410000 */
[-C--:B------:R-:W-:Y:S01]  /*15d80*/  FMUL.FTZ R54, R119, R3.reuse ;  /* 0x0000000377367220 */ /* 0x080fe20000410000 */
[----:B------:R-:W-:Y:S01]  /*15d90*/  MOV R119, R24 ;  /* 0x0000001800777202 */ /* 0x000fe20000000f00 */
[----:B---3--:R-:W-:Y:S01]  /*15da0*/  FFMA.FTZ R6, R209, R2, R22 ;  /* 0x00000002d1067223 */ /* 0x008fe20000010016 */
[-C--:B------:R-:W-:Y:S01]  /*15db0*/  FMUL.FTZ R209, R157, R0.reuse ;  /* 0x000000009dd17220 */ /* 0x080fe20000410000 */
[-C--:B------:R-:W-:Y:S01]  /*15dc0*/  FMUL.FTZ R157, R53, R0.reuse ;  /* 0x00000000359d7220 */ /* 0x080fe20000410000 */
[-C--:B------:R-:W-:Y:S01]  /*15dd0*/  FMUL.FTZ R53, R97, R0.reuse ;  /* 0x0000000061357220 */ /* 0x080fe20000410000 */
[-C--:B------:R-:W-:Y:S01]  /*15de0*/  FMUL.FTZ R97, R100, R0.reuse ;  /* 0x0000000064617220 */ /* 0x080fe20000410000 */
[----:B------:R-:W3:Y:S01]  /*15df0*/  LDL.LU R22, [R1+0x60] ;  /* 0x0000600001167983 */ /* 0x000ee20000300800 */
[----:B--2---:R-:W-:Y:S01]  /*15e00*/  FFMA.FTZ R10, R208, R3, R207 ;  /* 0x00000003d00a7223 */ /* 0x004fe200000100cf */
[-C--:B------:R-:W-:Y:S01]  /*15e10*/  FMUL.FTZ R208, R156, R0.reuse ;  /* 0x000000009cd07220 */ /* 0x080fe20000410000 */
[-C--:B------:R-:W-:Y:S01]  /*15e20*/  FMUL.FTZ R156, R52, R0.reuse ;  /* 0x00000000349c7220 */ /* 0x080fe20000410000 */
[----:B------:R-:W-:-:S02]  /*15e30*/  FMUL.FTZ R52, R101, R0 ;  /* 0x0000000065347220 */ /* 0x000fc40000410000 */
[----:B------:R-:W1:Y:S02]  /*15e40*/  MUFU.EX2 R0, R5 ;  /* 0x0000000500007308 */ /* 0x000e640000000800 */
[----:B-1----:R-:W-:Y:S01]  /*15e50*/  FMUL.FTZ R69, R57, R0 ;  /* 0x0000000039457220 */ /* 0x002fe20000410000 */
[----:B------:R-:W-:-:S05]  /*15e60*/  IMAD.MOV.U32 R57, RZ, RZ, R34 ;  /* 0x000000ffff397224 */ /* 0x000fca00078e0022 */
[----:B------:R1:W-:Y:S02]  /*15e70*/  MUFU.EX2 R34, R25 ;  /* 0x0000001900227308 */ /* 0x0003e40000000800 */
[----:B-1----:R-:W2:Y:S06]  /*15e80*/  LDL.64 R24, [R1+0x88] ;  /* 0x0000880001187983 */ /* 0x002eac0000100a00 */
[----:B------:R-:W1:Y:S01]  /*15e90*/  MUFU.EX2 R176, R176 ;  /* 0x000000b000b07308 */ /* 0x000e620000000800 */
[----:B------:R-:W-:Y:S01]  /*15ea0*/  FMUL.FTZ R250, R66, R3 ;  /* 0x0000000342fa7220 */ /* 0x000fe20000410000 */
[----:B------:R-:W-:-:S06]  /*15eb0*/  IMAD.MOV.U32 R66, RZ, RZ, R48 ;  /* 0x000000ffff427224 */ /* 0x000fcc00078e0030 */
[----:B------:R-:W4:Y:S08]  /*15ec0*/  MUFU.EX2 R134, R175 ;  /* 0x000000af00867308 */ /* 0x000f300000000800 */
[----:B------:R-:W4:Y:S01]  /*15ed0*/  MUFU.EX2 R48, R29 ;  /* 0x0000001d00307308 */ /* 0x000f220000000800 */
[----:B------:R-:W-:Y:S01]  /*15ee0*/  FADD.FTZ R6, R19, R6 ;  /* 0x0000000613067221 */ /* 0x000fe20000010000 */
[----:B------:R-:W-:-:S03]  /*15ef0*/  FMUL.FTZ R251, R67, R3 ;  /* 0x0000000343fb7220 */ /* 0x000fc60000410000 */
[----:B-1----:R-:W-:Y:S01]  /*15f00*/  FADD.FTZ R6, R176, R6 ;  /* 0x00000006b0067221 */ /* 0x002fe20000010000 */
[----:B------:R-:W-:-:S03]  /*15f10*/  IMAD.MOV.U32 R67, RZ, RZ, R49 ;  /* 0x000000ffff437224 */ /* 0x000fc600078e0031 */
[----:B----4-:R-:W-:Y:S01]  /*15f20*/  FADD.FTZ R183, R134, R6 ;  /* 0x0000000686b77221 */ /* 0x010fe20000010000 */
[-C--:B------:R-:W-:Y:S01]  /*15f30*/  FMUL.FTZ R6, R98, R3.reuse ;  /* 0x0000000362067220 */ /* 0x080fe20000410000 */
[----:B------:R-:W-:Y:S02]  /*15f40*/  IMAD.MOV.U32 R32, RZ, RZ, R239 ;  /* 0x000000ffff207224 */ /* 0x000fe400078e00ef */
[-C--:B------:R-:W-:Y:S01]  /*15f50*/  FMUL.FTZ R242, R50, R3.reuse ;  /* 0x0000000332f27220 */ /* 0x080fe20000410000 */
[----:B------:R-:W-:Y:S01]  /*15f60*/  FMUL.FTZ R243, R51, R3 ;  /* 0x0000000333f37220 */ /* 0x000fe20000410000 */
[----:B------:R-:W-:Y:S02]  /*15f70*/  IMAD.MOV.U32 R11, RZ, RZ, R235 ;  /* 0x000000ffff0b7224 */ /* 0x000fe400078e00eb */
[----:B------:R-:W-:Y:S01]  /*15f80*/  FMUL.FTZ R100, R60, R0 ;  /* 0x000000003c647220 */ /* 0x000fe20000410000 */
[----:B------:R-:W-:Y:S01]  /*15f90*/  F2FP.F16.F32.PACK_AB R5, R34, R48 ;  /* 0x000000302205723e */ /* 0x000fe200000000ff */
[----:B------:R-:W-:-:S02]  /*15fa0*/  IMAD.MOV.U32 R19, RZ, RZ, R234 ;  /* 0x000000ffff137224 */ /* 0x000fc400078e00ea */
        /* <DEDUP_REMOVED lines=9> */
[----:B------:R-:W-:Y:S02]  /*16040*/  IMAD.MOV.U32 R60, RZ, RZ, R66 ;  /* 0x000000ffff3c7224 */ /* 0x000fe400078e0042 */
[----:B------:R-:W-:Y:S01]  /*16050*/  FMUL.FTZ R170, R170, R3 ;  /* 0x00000003aaaa7220 */ /* 0x000fe20000410000 */
        /* <DEDUP_REMOVED lines=50> */
[----:B------:R-:W-:Y:S01]  /*16380*/  PRMT R178, R5, 0x7610, R178 ;  /* 0x0000761005b27816 */ /* 0x000fe200000000b2 */
[----:B------:R-:W-:Y:S01]  /*16390*/  FMUL.FTZ R65, R41, R0 ;  /* 0x0000000029417220 */ /* 0x000fe20000410000 */
[----:B------:R-:W-:Y:S01]  /*163a0*/  IMAD.WIDE.U32 R6, R7, -0x2daee0ad, RZ ;  /* 0xd2511f5307067825 */ /* 0x000fe200078e00ff */
[----:B------:R1:W-:Y:S03]  /*163b0*/  MUFU.EX2 R29, R35 ;  /* 0x00000023001d7308 */ /* 0x0003e60000000800 */
[----:B------:R-:W-:-:S04]  /*163c0*/  IMAD.WIDE.U32 R2, R9, -0x2daee0ad, RZ ;  /* 0xd2511f5309027825 */ /* 0x000fc800078e00ff */
[-C--:B------:R-:W-:Y:S01]  /*163d0*/  FMUL.FTZ R152, R152, R0.reuse ;  /* 0x0000000098987220 */ /* 0x080fe20000410000 */
[----:B------:R-:W-:Y:S02]  /*163e0*/  IMAD.MOV.U32 R41, RZ, RZ, R32 ;  /* 0x000000ffff297224 */ /* 0x000fe400078e0020 */
[----:B------:R-:W4:Y:S01]  /*163f0*/  MUFU.EX2 R32, R189 ;  /* 0x000000bd00207308 */ /* 0x000f220000000800 */
        /* <DEDUP_REMOVED lines=28> */
[----:B------:R-:W-:Y:S01]  /*165c0*/  @!P6 HADD2 R8, -R178.H0_H0, -RZ.H0_H0 ;  /* 0xa00000ffb208e230 */ /* 0x000fe20000000900 */
[----:B------:R-:W-:-:S04]  /*165d0*/  PRMT R177, R5, 0x7632, R177 ;  /* 0x0000763205b17816 */ /* 0x000fc800000000b1 */
[----:B------:R-:W-:Y:S02]  /*165e0*/  PRMT R98, R178, 0x5410, R177 ;  /* 0x00005410b2627816 */ /* 0x000fe400000000b1 */
[----:B------:R-:W-:Y:S01]  /*165f0*/  @!P6 PRMT R178, R8, 0x5410, RZ ;  /* 0x0000541008b2e816 */ /* 0x000fe200000000ff */
[----:B------:R-:W-:Y:S02]  /*16600*/  IMAD.MOV.U32 R56, RZ, RZ, R49 ;  /* 0x000000ffff387224 */ /* 0x000fe400078e0031 */
[----:B-1----:R-:W-:Y:S01]  /*16610*/  FADD.FTZ R35, R214, R10 ;  /* 0x0000000ad6237221 */ /* 0x002fe20000010000 */
[----:B------:R-:W-:Y:S01]  /*16620*/  IMAD.MOV.U32 R49, RZ, RZ, R11 ;  /* 0x000000ffff317224 */ /* 0x000fe200078e000b */
[----:B------:R-:W-:Y:S01]  /*16630*/  MUFU.EX2 R28, R28 ;  /* 0x0000001c001c7308 */ /* 0x000fe20000000800 */
[----:B------:R-:W-:Y:S01]  /*16640*/  IMAD.MOV.U32 R99, RZ, RZ, R19 ;  /* 0x000000ffff637224 */ /* 0x000fe200078e0013 */
[----:B------:R-:W-:-:S06]  /*16650*/  F2FP.F16.F32.PACK_AB R134, R134, R176 ;  /* 0x000000b08686723e */ /* 0x000fcc00000000ff */
[----:B------:R-:W1:Y:S01]  /*16660*/  MUFU.EX2 R19, R188 ;  /* 0x000000bc00137308 */ /* 0x000e620000000800 */
[----:B------:R-:W-:Y:S01]  /*16670*/  IMAD.MOV.U32 R61, RZ, RZ, R96 ;  /* 0x000000ffff3d7224 */ /* 0x000fe200078e0060 */
[----:B------:R-:W-:Y:S01]  /*16680*/  PRMT R219, R134, 0x7610, R219 ;  /* 0x0000761086db7816 */ /* 0x000fe200000000db */
[----:B---3--:R-:W-:Y:S01]  /*16690*/  FFMA.FTZ R22, R22, R0, R135 ;  /* 0x0000000016167223 */ /* 0x008fe20000010087 */
[----:B------:R-:W-:Y:S02]  /*166a0*/  LOP3.LUT R0, R6, UR31, R3, 0x96, !PT ;  /* 0x0000001f06007c12 */ /* 0x000fe4000f8e9603 */
[----:B------:R-:W-:-:S04]  /*166b0*/  SHF.R.U32.HI R3, RZ, 0x18, R33 ;  /* 0x00000018ff037819 */ /* 0x000fc80000011621 */
[----:B------:R-:W-:Y:S01]  /*166c0*/  ISETP.LE.U32.AND P6, PT, R3, UR13, PT ;  /* 0x0000000d03007c0c */ /* 0x000fe2000bfc3070 */
[----:B------:R-:W-:Y:S01]  /*166d0*/  IMAD.WIDE.U32 R10, R0, -0x326172a9, RZ ;  /* 0xcd9e8d57000a7825 */ /* 0x000fe200078e00ff */
[----:B----4-:R-:W-:Y:S02]  /*166e0*/  F2FP.F16.F32.PACK_AB R3, R32, R29 ;  /* 0x0000001d2003723e */ /* 0x010fe400000000ff */
[----:B------:R-:W-:Y:S02]  /*166f0*/  PRMT R0, R18, 0x7771, RZ ;  /* 0x0000777112007816 */ /* 0x000fe400000000ff */
[C---:B------:R-:W-:Y:S02]  /*16700*/  PRMT R176, R3.reuse, 0x7610, R176 ;  /* 0x0000761003b07816 */ /* 0x040fe400000000b0 */
[----:B------:R-:W-:-:S05]  /*16710*/  PRMT R175, R3, 0x7632, R175 ;  /* 0x0000763203af7816 */ /* 0x000fca00000000af */
[----:B------:R-:W-:Y:S02]  /*16720*/  @!P6 HADD2 R13, -R177.H0_H0, -RZ.H0_H0 ;  /* 0xa00000ffb10de230 */ /* 0x000fe40000000900 */
[----:B------:R-:W-:-:S03]  /*16730*/  @!P0 HADD2 R12, -R176.H0_H0, -RZ.H0_H0 ;  /* 0xa00000ffb00c8230 */ /* 0x000fc60000000900 */
[----:B------:R-:W-:Y:S02]  /*16740*/  @!P6 PRMT R177, R13, 0x5410, RZ ;  /* 0x000054100db1e816 */ /* 0x000fe400000000ff */
[----:B------:R-:W-:Y:S02]  /*16750*/  ISETP.GT.U32.AND P6, PT, R0, UR13, PT ;  /* 0x0000000d00007c0c */ /* 0x000fe4000bfc4070 */
[----:B------:R-:W-:Y:S02]  /*16760*/  PRMT R0, R18, 0x7772, RZ ;  /* 0x0000777212007816 */ /* 0x000fe400000000ff */
[----:B--2---:R-:W-:-:S05]  /*16770*/  LOP3.LUT R7, R24, UR33, R7, 0x96, !PT ;  /* 0x0000002118077c12 */ /* 0x004fca000f8e9607 */
[----:B------:R-:W-:-:S03]  /*16780*/  IMAD.WIDE.U32 R8, R7, -0x326172a9, RZ ;  /* 0xcd9e8d5707087825 */ /* 0x000fc600078e00ff */
[----:B------:R-:W-:Y:S02]  /*16790*/  LOP3.LUT R5, R8, UR26, R11, 0x96, !PT ;  /* 0x0000001a08057c12 */ /* 0x000fe4000f8e960b */
[----:B------:R-:W2:Y:S01]  /*167a0*/  MUFU.EX2 R11, R192 ;  /* 0x000000c0000b7308 */ /* 0x000ea20000000800 */
[----:B------:R-:W-:Y:S01]  /*167b0*/  LOP3.LUT R6, R60, UR32, R9, 0x96, !PT ;  /* 0x000000203c067c12 */ /* 0x000fe2000f8e9609 */
[----:B------:R-:W-:Y:S02]  /*167c0*/  IMAD.MOV.U32 R60, RZ, RZ, R57 ;  /* 0x000000ffff3c7224 */ /* 0x000fe400078e0039 */
[----:B------:R-:W-:Y:S02]  /*167d0*/  IMAD.MOV.U32 R57, RZ, RZ, R56 ;  /* 0x000000ffff397224 */ /* 0x000fe400078e0038 */
[----:B------:R-:W-:Y:S02]  /*167e0*/  IMAD.MOV.U32 R56, RZ, RZ, R54 ;  /* 0x000000ffff387224 */ /* 0x000fe400078e0036 */
[----:B------:R-:W-:Y:S01]  /*167f0*/  IMAD.MOV.U32 R54, RZ, RZ, R97 ;  /* 0x000000ffff367224 */ /* 0x000fe200078e0061 */
[----:B------:R-:W-:Y:S01]  /*16800*/  PRMT R97, R176, 0x5410, R175 ;  /* 0x00005410b0617816 */ /* 0x000fe200000000af */
[----:B------:R-:W-:Y:S01]  /*16810*/  IMAD.WIDE.U32 R6, R6, -0x2daee0ad, RZ ;  /* 0xd2511f5306067825 */ /* 0x000fe200078e00ff */
[----:B------:R-:W-:-:S02]  /*16820*/  @!P0 PRMT R176, R12, 0x5410, RZ ;  /* 0x000054100cb08816 */ /* 0x000fc400000000ff */
[----:B------:R-:W-:Y:S01]  /*16830*/  ISETP.GT.U32.AND P0, PT, R0, UR13, PT ;  /* 0x0000000d00007c0c */ /* 0x000fe2000bf04070 */
[----:B------:R-:W-:Y:S01]  /*16840*/  IMAD.WIDE.U32 R8, R5, -0x2daee0ad, RZ ;  /* 0xd2511f5305087825 */ /* 0x000fe200078e00ff */
[----:B------:R-:W-:Y:S02]  /*16850*/  LOP3.LUT R3, R2, UR23, R7, 0x96, !PT ;  /* 0x0000001702037c12 */ /* 0x000fe4000f8e9607 */
[----:B-1----:R-:W-:Y:S02]  /*16860*/  F2FP.F16.F32.PACK_AB R2, R28, R19 ;  /* 0x000000131c02723e */ /* 0x002fe400000000ff */
[----:B------:R-:W-:Y:S01]  /*16870*/  LOP3.LUT R0, R6, UR16, R9, 0x96, !PT ;  /* 0x0000001006007c12 */ /* 0x000fe2000f8e9609 */
[----:B------:R-:W-:Y:S01]  /*16880*/  FADD.FTZ R24, R218, R23 ;  /* 0x00000017da187221 */ /* 0x000fe20000010000 */
[----:B------:R-:W-:Y:S01]  /*16890*/  @P6 HADD2 R15, -R175.H0_H0, -RZ.H0_H0 ;  /* 0xa00000ffaf0f6230 */ /* 0x000fe20000000900 */
[----:B------:R-:W-:Y:S01]  /*168a0*/  PRMT R174, R2, 0x7610, R174 ;  /* 0x0000761002ae7816 */ /* 0x000fe200000000ae */
[----:B--2---:R-:W-:Y:S01]  /*168b0*/  FADD.FTZ R12, R11, R22 ;  /* 0x000000160b0c7221 */ /* 0x004fe20000010000 */
[----:B------:R-:W-:Y:S01]  /*168c0*/  IMAD.WIDE.U32 R22, R0, -0x326172a9, RZ ;  /* 0xcd9e8d5700167825 */ /* 0x000fe200078e00ff */
[----:B------:R-:W-:-:S02]  /*168d0*/  PRMT R0, R18, 0x7773, RZ ;  /* 0x0000777312007816 */ /* 0x000fc400000000ff */
[----:B------:R-:W-:Y:S01]  /*168e0*/  F2FP.F16.F32.PACK_AB R6, R11, R135 ;  /* 0x000000870b06723e */ /* 0x000fe200000000ff */
[----:B------:R-:W-:Y:S01]  /*168f0*/  @P0 HADD2 R16, -R174.H0_H0, -RZ.H0_H0 ;  /* 0xa00000ffae100230 */ /* 0x000fe20000000900 */
[----:B------:R-:W-:Y:S02]  /*16900*/  @P6 PRMT R175, R15, 0x5410, RZ ;  /* 0x000054100faf6816 */ /* 0x000fe400000000ff */
[----:B------:R-:W-:Y:S02]  /*16910*/  PRMT R135, R2, 0x7632, R135 ;  /* 0x0000763202877816 */ /* 0x000fe40000000087 */
[----:B------:R-:W-:Y:S02]  /*16920*/  ISETP.GT.U32.AND P6, PT, R0, UR13, PT ;  /* 0x0000000d00007c0c */ /* 0x000fe4000bfc4070 */
[----:B------:R-:W-:Y:S02]  /*16930*/  PRMT R0, R22, 0x7772, RZ ;  /* 0x0000777216007816 */ /* 0x000fe400000000ff */
[----:B------:R-:W-:-:S02]  /*16940*/  PRMT R96, R174, 0x5410, R135 ;  /* 0x00005410ae607816 */ /* 0x000fc40000000087 */
[----:B------:R-:W-:Y:S02]  /*16950*/  @P0 PRMT R174, R16, 0x5410, RZ ;  /* 0x0000541010ae0816 */ /* 0x000fe400000000ff */
[----:B------:R-:W-:Y:S02]  /*16960*/  ISETP.GT.U32.AND P0, PT, R0, UR13, PT ;  /* 0x0000000d00007c0c */ /* 0x000fe4000bf04070 */
[----:B------:R-:W-:Y:S01]  /*16970*/  PRMT R0, R22, 0x7773, RZ ;  /* 0x0000777316007816 */ /* 0x000fe200000000ff */
[----:B------:R-:W-:-:S10]  /*16980*/  IMAD.WIDE.U32 R2, R3, -0x326172a9, RZ ;  /* 0xcd9e8d5703027825 */ /* 0x000fd400078e00ff */
[----:B------:R-:W-:Y:S01]  /*16990*/  @P0 HADD2 R14, -R134.H0_H0, -RZ.H0_H0 ;  /* 0xa00000ff860e0230 */ /* 0x000fe20000000900 */
[----:B------:R-:W-:-:S04]  /*169a0*/  LOP3.LUT R5, R2, UR15, R23, 0x96, !PT ;  /* 0x0000000f02057c12 */ /* 0x000fc8000f8e9617 */
[----:B------:R-:W-:Y:S02]  /*169b0*/  @P0 PRMT R219, R14, 0x5410, RZ ;  /* 0x000054100edb0816 */ /* 0x000fe400000000ff */
[----:B------:R-:W-:Y:S02]  /*169c0*/  ISETP.GT.U32.AND P0, PT, R0, UR13, PT ;  /* 0x0000000d00007c0c */ /* 0x000fe4000bf04070 */
[----:B------:R-:W-:-:S04]  /*169d0*/  LOP3.LUT R0, R5, 0xffff, RZ, 0xc0, !PT ;  /* 0x0000ffff05007812 */ /* 0x000fc800078ec0ff */
[----:B------:R-:W-:Y:S02]  /*169e0*/  SHF.R.U32.HI R0, RZ, 0x8, R0 ;  /* 0x00000008ff007819 */ /* 0x000fe40000011600 */
[----:B------:R-:W-:Y:S02]  /*169f0*/  PRMT R218, R134, 0x7632, R218 ;  /* 0x0000763286da7816 */ /* 0x000fe400000000da */
[----:B------:R-:W-:-:S03]  /*16a00*/  LOP3.LUT R0, R0, 0xffff, RZ, 0xc0, !PT ;  /* 0x0000ffff00007812 */ /* 0x000fc600078ec0ff */
[----:B------:R-:W-:Y:S01]  /*16a10*/  @P0 HADD2 R17, -R134.H1_H1, -RZ.H0_H0 ;  /* 0xa00000ff86110230 */ /* 0x000fe20000000d00 */
[----:B------:R-:W-:-:S04]  /*16a20*/  LOP3.LUT R3, R10, UR17, R3, 0x96, !PT ;  /* 0x000000110a037c12 */ /* 0x000fc8000f8e9603 */
[----:B------:R-:W-:Y:S02]  /*16a30*/  @P0 PRMT R218, R17, 0x5410, RZ ;  /* 0x0000541011da0816 */ /* 0x000fe400000000ff */
[----:B------:R-:W-:Y:S01]  /*16a40*/  ISETP.LE.U32.AND P0, PT, R0, UR13, PT ;  /* 0x0000000d00007c0c */ /* 0x000fe2000bf03070 */
[----:B------:R-:W-:Y:S01]  /*16a50*/  @P6 HADD2 R21, -R135.H0_H0, -RZ.H0_H0 ;  /* 0xa00000ff87156230 */ /* 0x000fe20000000900 */
[C---:B------:R-:W-:Y:S02]  /*16a60*/  PRMT R11, R6.reuse, 0x7610, R11 ;  /* 0x00007610060b7816 */ /* 0x040fe4000000000b */
[----:B------:R-:W-:Y:S01]  /*16a70*/  PRMT R10, R6, 0x7632, R10 ;  /* 0x00007632060a7816 */ /* 0x000fe2000000000a */
[----:B------:R-:W-:Y:S01]  /*16a80*/  FADD.FTZ R6, R61, R24 ;  /* 0x000000183d067221 */ /* 0x000fe20000010000 */
[----:B------:R-:W-:Y:S01]  /*16a90*/  LOP3.LUT R2, R5, 0xff, RZ, 0xc0, !PT ;  /* 0x000000ff05027812 */ /* 0x000fe200078ec0ff */
[----:B------:R-:W-:Y:S01]  /*16aa0*/  IMAD.WIDE.U32 R24, R3, -0x2daee0ad, RZ ;  /* 0xd2511f5303187825 */ /* 0x000fe200078e00ff */
[----:B------:R-:W-:-:S02]  /*16ab0*/  @P6 PRMT R135, R21, 0x5410, RZ ;  /* 0x0000541015876816 */ /* 0x000fc400000000ff */
[----:B------:R-:W-:Y:S02]  /*16ac0*/  ISETP.LE.U32.AND P6, PT, R2, UR13, PT ;  /* 0x0000000d02007c0c */ /* 0x000fe4000bfc3070 */
[----:B------:R-:W-:Y:S01]  /*16ad0*/  LOP3.LUT R25, R8, UR7, R25, 0x96, !PT ;  /* 0x0000000708197c12 */ /* 0x000fe2000f8e9619 */
[----:B------:R-:W-:Y:S01]  /*16ae0*/  @!P0 HADD2 R26, -R10.H0_H0, -RZ.H0_H0 ;  /* 0xa00000ff0a1a8230 */ /* 0x000fe20000000900 */
[----:B------:R-:W-:Y:S01]  /*16af0*/  MUFU.EX2 R16, R193 ;  /* 0x000000c100107308 */ /* 0x000fe20000000800 */
[----:B------:R-:W-:Y:S02]  /*16b00*/  MOV R61, R41 ;  /* 0x00000029003d7202 */ /* 0x000fe40000000f00 */
[----:B------:R-:W-:Y:S02]  /*16b10*/  LOP3.LUT R0, R25, 0xff, RZ, 0xc0, !PT ;  /* 0x000000ff19007812 */ /* 0x000fe400078ec0ff */
[----:B------:R-:W-:-:S03]  /*16b20*/  PRMT R41, R11, 0x5410, R10 ;  /* 0x000054100b297816 */ /* 0x000fc6000000000a */
[----:B------:R-:W1:Y:S01]  /*16b30*/  MUFU.EX2 R14, R194 ;  /* 0x000000c2000e7308 */ /* 0x000e620000000800 */
[----:B------:R-:W-:Y:S02]  /*16b40*/  @!P0 PRMT R10, R26, 0x5410, RZ ;  /* 0x000054101a0a8816 */ /* 0x000fe400000000ff */
[----:B------:R-:W-:Y:S01]  /*16b50*/  ISETP.LE.U32.AND P0, PT, R0, UR13, PT ;  /* 0x0000000d00007c0c */ /* 0x000fe2000bf03070 */
[----:B------:R-:W-:Y:S02]  /*16b60*/  IMAD.MOV.U32 R0, RZ, RZ, R22 ;  /* 0x000000ffff007224 */ /* 0x000fe400078e0016 */
[----:B------:R-:W-:-:S03]  /*16b70*/  @!P6 HADD2 R27, -R11.H0_H0, -RZ.H0_H0 ;  /* 0xa00000ff0b1be230 */ /* 0x000fc60000000900 */
[----:B------:R-:W-:Y:S02]  /*16b80*/  LOP3.LUT R0, R0, 0xff, RZ, 0xc0, !PT ;  /* 0x000000ff00007812 */ /* 0x000fe400078ec0ff */
[----:B------:R-:W-:Y:S01]  /*16b90*/  @!P6 PRMT R11, R27, 0x5410, RZ ;  /* 0x000054101b0be816 */ /* 0x000fe200000000ff */
[----:B------:R-:W-:Y:S01]  /*16ba0*/  FADD.FTZ R3, R195, R35 ;  /* 0x00000023c3037221 */ /* 0x000fe20000010000 */
        /* <DEDUP_REMOVED lines=13> */
[----:B------:R-:W-:Y:S01]  /*16c80*/  @!P0 HADD2 R31, -R35.H1_H1, -RZ.H0_H0 ;  /* 0xa00000ff231f8230 */ /* 0x000fe20000000d00 */
[----:B------:R-:W-:-:S04]  /*16c90*/  PRMT R207, R35, 0x7632, R207 ;  /* 0x0000763223cf7816 */ /* 0x000fc800000000cf */
[----:B------:R-:W-:Y:S02]  /*16ca0*/  @!P0 PRMT R207, R31, 0x5410, RZ ;  /* 0x000054101fcf8816 */ /* 0x000fe400000000ff */
[----:B------:R-:W-:Y:S02]  /*16cb0*/  ISETP.LE.U32.AND P0, PT, R2, UR13, PT ;  /* 0x0000000d02007c0c */ /* 0x000fe4000bf03070 */
[----:B-1----:R-:W-:Y:S01]  /*16cc0*/  F2FP.F16.F32.PACK_AB R38, R13, R0 ;  /* 0x000000000d26723e */ /* 0x002fe200000000ff */
[----:B------:R-:W-:Y:S01]  /*16cd0*/  FADD.FTZ R15, R0, R183 ;  /* 0x000000b7000f7221 */ /* 0x000fe20000010000 */
[----:B------:R-:W-:-:S09]  /*16ce0*/  SHF.R.U32.HI R0, RZ, 0x18, R25 ;  /* 0x00000018ff007819 */ /* 0x000fd20000011619 */
[----:B------:R-:W-:Y:S01]  /*16cf0*/  @!P0 HADD2 R36, -R38.H0_H0, -RZ.H0_H0 ;  /* 0xa00000ff26248230 */ /* 0x000fe20000000900 */
[----:B------:R-:W-:-:S04]  /*16d00*/  PRMT R195, R38, 0x7610, R195 ;  /* 0x0000761026c37816 */ /* 0x000fc800000000c3 */
[----:B------:R-:W-:Y:S02]  /*16d10*/  @!P0 PRMT R195, R36, 0x5410, RZ ;  /* 0x0000541024c38816 */ /* 0x000fe400000000ff */
[----:B------:R-:W-:Y:S01]  /*16d20*/  ISETP.LE.U32.AND P0, PT, R0, UR13, PT ;  /* 0x0000000d00007c0c */ /* 0x000fe2000bf03070 */
[----:B------:R-:W1:Y:S01]  /*16d30*/  MUFU.EX2 R7, R201 ;  /* 0x000000c900077308 */ /* 0x000e620000000800 */
[----:B------:R-:W-:Y:S01]  /*16d40*/  FADD.FTZ R3, R60, R3 ;  /* 0x000000033c037221 */ /* 0x000fe20000010000 */
[----:B------:R-:W-:Y:S02]  /*16d50*/  IMAD.MOV.U32 R60, RZ, RZ, R52 ;  /* 0x000000ffff3c7224 */ /* 0x000fe400078e0034 */
[----:B------:R-:W2:Y:S04]  /*16d60*/  LDC R52, c[0x0][0x448] ;  /* 0x00011200ff347b82 */ /* 0x000ea80000000800 */
[----:B------:R-:W3:Y:S01]  /*16d70*/  MUFU.EX2 R8, R200 ;  /* 0x000000c800087308 */ /* 0x000ee20000000800 */
[----:B------:R-:W-:-:S03]  /*16d80*/  IMAD.MOV.U32 R0, RZ, RZ, R24 ;  /* 0x000000ffff007224 */ /* 0x000fc600078e0018 */
[----:B------:R-:W-:Y:S02]  /*16d90*/  @!P0 HADD2 R37, -R38.H1_H1, -RZ.H0_H0 ;  /* 0xa00000ff26258230 */ /* 0x000fe40000000d00 */
[----:B------:R-:W-:Y:S01]  /*16da0*/  LOP3.LUT R0, R0, 0xff, RZ, 0xc0, !PT ;  /* 0x000000ff00007812 */ /* 0x000fe200078ec0ff */
[----:B------:R-:W-:Y:S01]  /*16db0*/  FADD.FTZ R6, R61, R6 ;  /* 0x000000063d067221 */ /* 0x000fe20000010000 */
[----:B------:R-:W-:Y:S02]  /*16dc0*/  PRMT R194, R38, 0x7632, R194 ;  /* 0x0000763226c27816 */ /* 0x000fe400000000c2 */
[----:B------:R-:W-:Y:S01]  /*16dd0*/  @!P0 PRMT R194, R37, 0x5410, RZ ;  /* 0x0000541025c28816 */ /* 0x000fe200000000ff */
[----:B-1----:R-:W-:Y:S01]  /*16de0*/  FADD.FTZ R2, R7, R12 ;  /* 0x0000000c07027221 */ /* 0x002fe20000010000 */
[----:B------:R-:W-:Y:S02]  /*16df0*/  ISETP.LE.U32.AND P0, PT, R0, UR13, PT ;  /* 0x0000000d00007c0c */ /* 0x000fe4000bf03070 */
[----:B---3--:R-:W-:Y:S01]  /*16e00*/  F2FP.F16.F32.PACK_AB R0, R8, R7 ;  /* 0x000000070800723e */ /* 0x008fe200000000ff */
[----:B------:R-:W-:Y:S01]  /*16e10*/  FADD.FTZ R7, R202, R6 ;  /* 0x00000006ca077221 */ /* 0x000fe20000010000 */
[----:B------:R-:W-:Y:S01]  /*16e20*/  FADD.FTZ R2, R8, R2 ;  /* 0x0000000208027221 */ /* 0x000fe20000010000 */
[----:B------:R-:W-:-:S02]  /*16e30*/  FADD.FTZ R6, R48, R3 ;  /* 0x0000000330067221 */ /* 0x000fc40000010000 */
[----:B------:R-:W-:Y:S01]  /*16e40*/  FADD.FTZ R7, R133, R7 ;  /* 0x0000000785077221 */ /* 0x000fe20000010000 */
[----:B------:R-:W1:Y:S01]  /*16e50*/  MUFU.EX2 R9, R198 ;  /* 0x000000c600097308 */ /* 0x000e620000000800 */
[----:B------:R-:W-:Y:S01]  /*16e60*/  FADD.FTZ R3, R16, R2 ;  /* 0x0000000210037221 */ /* 0x000fe20000010000 */
[----:B------:R-:W-:Y:S01]  /*16e70*/  FADD.FTZ R6, R34, R6 ;  /* 0x0000000622067221 */ /* 0x000fe20000010000 */
[----:B------:R-:W-:Y:S01]  /*16e80*/  FADD.FTZ R16, R29, R7 ;  /* 0x000000071d107221 */ /* 0x000fe20000010000 */
[----:B------:R-:W-:Y:S02]  /*16e90*/  IMAD.MOV.U32 R30, RZ, RZ, R216 ;  /* 0x000000ffff1e7224 */ /* 0x000fe400078e00d8 */
[----:B------:R-:W-:Y:S02]  /*16ea0*/  IMAD.MOV.U32 R31, RZ, RZ, R217 ;  /* 0x000000ffff1f7224 */ /* 0x000fe400078e00d9 */
[----:B------:R-:W3:Y:S01]  /*16eb0*/  MUFU.EX2 R17, R199 ;  /* 0x000000c700117308 */ /* 0x000ee20000000800 */
[----:B--2---:R-:W-:-:S02]  /*16ec0*/  IMAD.SHL.U32 R29, R52, 0x8, RZ ;  /* 0x00000008341d7824 */ /* 0x004fc400078e00ff */
[----:B------:R-:W-:Y:S01]  /*16ed0*/  FADD.FTZ R3, R14, R3 ;  /* 0x000000030e037221 */ /* 0x000fe20000010000 */
[----:B------:R-:W-:-:S04]  /*16ee0*/  FADD.FTZ R14, R19, R6 ;  /* 0x00000006130e7221 */ /* 0x000fc80000010000 */
[----:B------:R-:W2:Y:S01]  /*16ef0*/  MUFU.EX2 R8, R190 ;  /* 0x000000be00087308 */ /* 0x000ea20000000800 */
[----:B------:R-:W-:-:S07]  /*16f00*/  IMAD.WIDE R6, R29, 0x2, R30 ;  /* 0x000000021d067825 */ /* 0x000fce00078e021e */
[----:B------:R-:W4:Y:S01]  /*16f10*/  MUFU.EX2 R12, R197 ;  /* 0x000000c5000c7308 */ /* 0x000f220000000800 */
[----:B------:R-:W-:-:S04]  /*16f20*/  IMAD.WIDE R6, R52, 0x70, R6 ;  /* 0x0000007034067825 */ /* 0x000fc800078e0206 */
[----:B------:R-:W-:Y:S01]  /*16f30*/  FADD.FTZ R15, R13, R15 ;  /* 0x0000000f0d0f7221 */ /* 0x000fe20000010000 */
[----:B-1----:R-:W-:Y:S01]  /*16f40*/  FADD.FTZ R13, R9, R3 ;  /* 0x00000003090d7221 */ /* 0x002fe20000010000 */
[----:B---3--:R-:W-:Y:S02]  /*16f50*/  F2FP.F16.F32.PACK_AB R37, R17, R9 ;  /* 0x000000091125723e */ /* 0x008fe400000000ff */
[----:B--2---:R-:W-:Y:S01]  /*16f60*/  FADD.FTZ R3, R8, R15 ;  /* 0x0000000f08037221 */ /* 0x004fe20000010000 */
[----:B------:R-:W-:Y:S02]  /*16f70*/  IMAD.MOV.U32 R58, RZ, RZ, R55 ;  /* 0x000000ffff3a7224 */ /* 0x000fe400078e0037 */
[----:B------:R-:W-:Y:S01]  /*16f80*/  FADD.FTZ R15, R32, R16 ;  /* 0x00000010200f7221 */ /* 0x000fe20000010000 */
[----:B----4-:R-:W-:Y:S01]  /*16f90*/  F2FP.F16.F32.PACK_AB R36, R12, R8 ;  /* 0x000000080c24723e */ /* 0x010fe200000000ff */
[----:B------:R-:W-:-:S04]  /*16fa0*/  IMAD.WIDE R8, R52, -0x70, R6 ;  /* 0xffffff9034087825 */ /* 0x000fc800078e0206 */
[----:B------:R-:W-:Y:S01]  /*16fb0*/  FADD.FTZ R14, R28, R14 ;  /* 0x0000000e1c0e7221 */ /* 0x000fe20000010000 */
[----:B------:R-:W-:Y:S02]  /*16fc0*/  IMAD.MOV.U32 R61, RZ, RZ, R54 ;  /* 0x000000ffff3d7224 */ /* 0x000fe400078e0036 */
[----:B------:R-:W-:-:S04]  /*16fd0*/  IMAD.WIDE R54, R52, 0x70, R8 ;  /* 0x0000007034367825 */ /* 0x000fc800078e0208 */
[----:B------:R-:W-:Y:S01]  /*16fe0*/  FADD.FTZ R8, R17, R13 ;  /* 0x0000000d11087221 */ /* 0x000fe20000010000 */
[----:B------:R-:W-:Y:S01]  /*16ff0*/  FADD.FTZ R3, R12, R3 ;  /* 0x000000030c037221 */ /* 0x000fe20000010000 */
[----:B------:R-:W-:Y:S01]  /*17000*/  STL [R1+0x54], R15 ;  /* 0x0000540f01007387 */ /* 0x000fe20000100800 */
[----:B------:R-:W-:-:S03]  /*17010*/  IMAD.MOV.U32 R189, RZ, RZ, R49 ;  /* 0x000000ffffbd7224 */ /* 0x000fc600078e0031 */
[----:B------:R-:W-:Y:S04]  /*17020*/  STL [R1+0x58], R14 ;  /* 0x0000580e01007387 */ /* 0x000fe80000100800 */
[----:B------:R-:W-:Y:S04]  /*17030*/  STL [R1+0x60], R8 ;  /* 0x0000600801007387 */ /* 0x000fe80000100800 */
[----:B------:R-:W-:Y:S04]  /*17040*/  STL [R1+0x5c], R3 ;  /* 0x00005c0301007387 */ /* 0x000fe80000100800 */
[----:B------:R-:W2:Y:S01]  /*17050*/  LDL R49, [R1+0xc8] ;  /* 0x0000c80001317983 */ /* 0x000ea20000100800 */
[----:B------:R-:W-:-:S02]  /*17060*/  PRMT R117, R0, 0x7610, R117 ;  /* 0x0000761000757816 */ /* 0x000fc40000000075 */
[----:B------:R-:W-:-:S03]  /*17070*/  PRMT R116, R0, 0x7632, R116 ;  /* 0x0000763200747816 */ /* 0x000fc60000000074 */
[----:B------:R-:W-:Y:S01]  /*17080*/  @!P6 HADD2 R40, -R117.H0_H0, -RZ.H0_H0 ;  /* 0xa00000ff7528e230 */ /* 0x000fe20000000900 */
[----:B------:R-:W-:Y:S01]  /*17090*/  PRMT R0, R24, 0x7771, RZ ;  /* 0x0000777118007816 */ /* 0x000fe200000000ff */
[----:B------:R-:W-:Y:S01]  /*170a0*/  @!P0 HADD2 R39, -R37.H0_H0, -RZ.H0_H0 ;  /* 0xa00000ff25278230 */ /* 0x000fe20000000900 */
[----:B------:R-:W-:Y:S02]  /*170b0*/  PRMT R23, R117, 0x5410, R116 ;  /* 0x0000541075177816 */ /* 0x000fe40000000074 */
[----:B------:R-:W-:Y:S02]  /*170c0*/  @!P6 PRMT R117, R40, 0x5410, RZ ;  /* 0x000054102875e816 */ /* 0x000fe400000000ff */
[----:B------:R-:W-:Y:S02]  /*170d0*/  ISETP.GT.U32.AND P6, PT, R0, UR13, PT ;  /* 0x0000000d00007c0c */ /* 0x000fe4000bfc4070 */
[----:B------:R-:W-:Y:S02]  /*170e0*/  PRMT R0, R24, 0x7772, RZ ;  /* 0x0000777218007816 */ /* 0x000fe400000000ff */
[----:B------:R-:W-:-:S02]  /*170f0*/  PRMT R193, R37, 0x7610, R193 ;  /* 0x0000761025c17816 */ /* 0x000fc400000000c1 */
[----:B------:R-:W-:Y:S02]  /*17100*/  @!P0 PRMT R193, R39, 0x5410, RZ ;  /* 0x0000541027c18816 */ /* 0x000fe400000000ff */
[----:B------:R-:W-:Y:S02]  /*17110*/  ISETP.GT.U32.AND P0, PT, R0, UR13, PT ;  /* 0x0000000d00007c0c */ /* 0x000fe4000bf04070 */
[----:B------:R-:W-:-:S03]  /*17120*/  PRMT R0, R22, 0x7771, RZ ;  /* 0x0000777116007816 */ /* 0x000fc600000000ff */
[----:B------:R-:W-:Y:S01]  /*17130*/  @P6 HADD2 R42, -R37.H1_H1, -RZ.H0_H0 ;  /* 0xa00000ff252a6230 */ /* 0x000fe20000000d00 */
[----:B------:R-:W-:-:S04]  /*17140*/  PRMT R192, R37, 0x7632, R192 ;  /* 0x0000763225c07816 */ /* 0x000fc800000000c0 */
[----:B------:R-:W-:Y:S02]  /*17150*/  @P6 PRMT R192, R42, 0x5410, RZ ;  /* 0x000054102ac06816 */ /* 0x000fe400000000ff */
[----:B------:R-:W-:Y:S01]  /*17160*/  ISETP.GT.U32.AND P6, PT, R0, UR13, PT ;  /* 0x0000000d00007c0c */ /* 0x000fe2000bfc4070 */
[----:B------:R-:W-:Y:S01]  /*17170*/  @P0 HADD2 R43, -R36.H0_H0, -RZ.H0_H0 ;  /* 0xa00000ff242b0230 */ /* 0x000fe20000000900 */
[----:B------:R-:W-:Y:S02]  /*17180*/  PRMT R0, R24, 0x7773, RZ ;  /* 0x0000777318007816 */ /* 0x000fe400000000ff */
[----:B------:R-:W-:Y:S02]  /*17190*/  PRMT R187, R36, 0x7610, R187 ;  /* 0x0000761024bb7816 */ /* 0x000fe400000000bb */
[----:B------:R-:W-:Y:S02]  /*171a0*/  @P0 PRMT R187, R43, 0x5410, RZ ;  /* 0x000054102bbb0816 */ /* 0x000fe400000000ff */
[----:B------:R-:W-:Y:S01]  /*171b0*/  ISETP.GT.U32.AND P0, PT, R0, UR13, PT ;  /* 0x0000000d00007c0c */ /* 0x000fe2000bf04070 */
[----:B------:R-:W-:-:S02]  /*171c0*/  IMAD.MOV.U32 R62, RZ, RZ, R58 ;  /* 0x000000ffff3e7224 */ /* 0x000fc400078e003a */
[----:B------:R-:W-:Y:S01]  /*171d0*/  IMAD.MOV.U32 R58, RZ, RZ, R56 ;  /* 0x000000ffff3a7224 */ /* 0x000fe200078e0038 */
[----:B------:R-:W-:Y:S01]  /*171e0*/  MOV R56, R118 ;  /* 0x0000007600387202 */ /* 0x000fe20000000f00 */
[----:B------:R-:W-:Y:S01]  /*171f0*/  IMAD.MOV.U32 R63, RZ, RZ, R119 ;  /* 0x000000ffff3f7224 */ /* 0x000fe200078e0077 */
[----:B------:R-:W-:Y:S01]  /*17200*/  PRMT R0, R5, 0x7632, R0 ;  /* 0x0000763205007816 */ /* 0x000fe20000000000 */
[----:B------:R-:W-:-:S04]  /*17210*/  IMAD.WIDE R118, R52, -0x70, R54 ;  /* 0xffffff9034767825 */ /* 0x000fc800078e0236 */
[----:B------:R-:W-:Y:S01]  /*17220*/  @P6 HADD2 R45, -R116.H0_H0, -RZ.H0_H0 ;  /* 0xa00000ff742d6230 */ /* 0x000fe20000000900 */
[----:B------:R-:W-:Y:S01]  /*17230*/  LOP3.LUT R0, R0, 0xff, RZ, 0xc0, !PT ;  /* 0x000000ff00007812 */ /* 0x000fe200078ec0ff */
[----:B------:R-:W-:-:S04]  /*17240*/  IMAD.WIDE R172, R52, 0x70, R118 ;  /* 0x0000007034ac7825 */ /* 0x000fc800078e0276 */
[----:B------:R-:W-:Y:S01]  /*17250*/  @P0 HADD2 R44, -R36.H1_H1, -RZ.H0_H0 ;  /* 0xa00000ff242c0230 */ /* 0x000fe20000000d00 */
[----:B------:R-:W-:Y:S02]  /*17260*/  @P6 PRMT R116, R45, 0x5410, RZ ;  /* 0x000054102d746816 */ /* 0x000fe400000000ff */
[----:B------:R-:W-:Y:S01]  /*17270*/  ISETP.LE.U32.AND P6, PT, R0, UR13, PT ;  /* 0x0000000d00007c0c */ /* 0x000fe2000bfc3070 */
[----:B------:R-:W-:Y:S01]  /*17280*/  STG.E.U16 desc[UR28][R30.64+-0xc0], R137 ;  /* 0xffff40891e007986 */ /* 0x000fe2000c10151c */
[----:B------:R-:W-:Y:S02]  /*17290*/  SHF.R.U32.HI R0, RZ, 0x18, R5 ;  /* 0x00000018ff007819 */ /* 0x000fe40000011605 */
[----:B------:R-:W-:Y:S01]  /*172a0*/  PRMT R183, R36, 0x7632, R183 ;  /* 0x0000763224b77816 */ /* 0x000fe200000000b7 */
[----:B------:R1:W-:Y:S01]  /*172b0*/  STG.E.U16 desc[UR28][R30.64+-0xbe], R136 ;  /* 0xffff42881e007986 */ /* 0x0003e2000c10151c */
[----:B------:R-:W-:Y:S02]  /*172c0*/  @P0 PRMT R183, R44, 0x5410, RZ ;  /* 0x000054102cb70816 */ /* 0x000fe400000000ff */
[----:B------:R-:W-:-:S02]  /*172d0*/  ISETP.LE.U32.AND P0, PT, R0, UR13, PT ;  /* 0x0000000d00007c0c */ /* 0x000fc4000bf03070 */
[C---:B------:R-:W-:Y:S02]  /*172e0*/  PRMT R2, R132.reuse, 0x7610, R2 ;  /* 0x0000761084027816 */ /* 0x040fe40000000002 */
[----:B------:R-:W-:Y:S01]  /*172f0*/  PRMT R0, R132, 0x7632, R0 ;  /* 0x0000763284007816 */ /* 0x000fe20000000000 */
[----:B------:R-:W-:Y:S02]  /*17300*/  IMAD.MOV.U32 R59, RZ, RZ, R57 ;  /* 0x000000ffff3b7224 */ /* 0x000fe400078e0039 */
[----:B------:R-:W-:Y:S02]  /*17310*/  @!P6 HADD2 R47, -R2.H0_H0, -RZ.H0_H0 ;  /* 0xa00000ff022fe230 */ /* 0x000fe40000000900 */
[----:B------:R-:W-:Y:S01]  /*17320*/  IMAD.MOV.U32 R57, RZ, RZ, R53 ;  /* 0x000000ffff397224 */ /* 0x000fe200078e0035 */
[----:B------:R-:W-:Y:S01]  /*17330*/  PRMT R21, R2, 0x5410, R0 ;  /* 0x0000541002157816 */ /* 0x000fe20000000000 */
[----:B-1----:R-:W-:-:S04]  /*17340*/  IMAD.WIDE R136, R52, -0x70, R172 ;  /* 0xffffff9034887825 */ /* 0x002fc800078e02ac */
[----:B------:R-:W-:-:S04]  /*17350*/  IMAD.WIDE R132, R52, 0x70, R136 ;  /* 0x0000007034847825 */ /* 0x000fc800078e0288 */
[----:B------:R-:W-:Y:S01]  /*17360*/  @!P0 HADD2 R46, -R0.H0_H0, -RZ.H0_H0 ;  /* 0xa00000ff002e8230 */ /* 0x000fe20000000900 */
[----:B------:R-:W-:Y:S01]  /*17370*/  @!P6 PRMT R2, R47, 0x5410, RZ ;  /* 0x000054102f02e816 */ /* 0x000fe200000000ff */
[----:B------:R-:W-:-:S04]  /*17380*/  IMAD.WIDE R52, R52, -0x70, R132 ;  /* 0xffffff9034347825 */ /* 0x000fc800078e0284 */
[----:B------:R-:W-:Y:S01]  /*17390*/  IMAD.WIDE R28, R29, 0x2, R6 ;  /* 0x000000021d1c7825 */ /* 0x000fe200078e0206 */
[----:B------:R-:W-:Y:S01]  /*173a0*/  STG.E.U16 desc[UR28][R52.64+-0xc0], R139 ;  /* 0xffff408b34007986 */ /* 0x000fe2000c10151c */
[----:B------:R-:W-:-:S03]  /*173b0*/  @!P0 PRMT R0, R46, 0x5410, RZ ;  /* 0x000054102e008816 */ /* 0x000fc600000000ff */
[----:B------:R-:W-:Y:S01]  /*173c0*/  STG.E.U16 desc[UR28][R52.64+-0xbe], R138 ;  /* 0xffff428a34007986 */ /* 0x000fe2000c10151c */
[----:B------:R-:W-:-:S03]  /*173d0*/  PRMT R3, R186, 0x7773, RZ ;  /* 0x00007773ba037816 */ /* 0x000fc600000000ff */
[----:B------:R-:W-:Y:S04]  /*173e0*/  STG.E.U16 desc[UR28][R132.64+-0xc0], R11 ;  /* 0xffff400b84007986 */ /* 0x000fe8000c10151c */
[----:B------:R-:W-:Y:S04]  /*173f0*/  STG.E.U16 desc[UR28][R54.64+-0xbe], R10 ;  /* 0xffff420a36007986 */ /* 0x000fe8000c10151c */
[----:B------:R1:W-:Y:S01]  /*17400*/  STG.E.U16 desc[UR28][R28.64+-0xc0], R2 ;  /* 0xffff40021c007986 */ /* 0x0003e2000c10151c */
[----:B------:R-:W-:-:S03]  /*17410*/  IMAD.MOV.U32 R6, RZ, RZ, R186 ;  /* 0x000000ffff067224 */ /* 0x000fc600078e00ba */
[----:B------:R3:W-:Y:S01]  /*17420*/  STG.E.U16 desc[UR28][R28.64+-0xbe], R0 ;  /* 0xffff42001c007986 */ /* 0x0007e2000c10151c */
[----:B------:R-:W4:Y:S01]  /*17430*/  S2UR UR6, SR_CgaCtaId ;  /* 0x00000000000679c3 */ /* 0x000f220000008800 */
[C---:B------:R-:W-:Y:S02]  /*17440*/  PRMT R7, R186.reuse, 0x7771, RZ ;  /* 0x00007771ba077816 */ /* 0x040fe400000000ff */
[----:B-1----:R-:W-:-:S04]  /*17450*/  PRMT R2, R186, 0x7772, RZ ;  /* 0x00007772ba027816 */ /* 0x002fc800000000ff */
[----:B------:R-:W-:Y:S02]  /*17460*/  PRMT R14, R2, 0x5410, R3 ;  /* 0x00005410020e7816 */ /* 0x000fe40000000003 */
[C---:B------:R-:W-:Y:S02]  /*17470*/  PRMT R2, R18.reuse, 0x7773, RZ ;  /* 0x0000777312027816 */ /* 0x040fe400000000ff */
[----:B---3--:R-:W-:-:S04]  /*17480*/  PRMT R0, R18, 0x7772, RZ ;  /* 0x0000777212007816 */ /* 0x008fc800000000ff */
[----:B------:R-:W-:Y:S02]  /*17490*/  PRMT R42, R0, 0x5410, R2 ;  /* 0x00005410002a7816 */ /* 0x000fe40000000002 */
[----:B------:R-:W-:Y:S02]  /*174a0*/  LOP3.LUT R0, R20, 0xffff, RZ, 0xc0, !PT ;  /* 0x0000ffff14007812 */ /* 0x000fe400078ec0ff */
[----:B------:R-:W-:Y:S02]  /*174b0*/  LOP3.LUT R3, R6, 0xff, RZ, 0xc0, !PT ;  /* 0x000000ff06037812 */ /* 0x000fe400078ec0ff */
[----:B------:R-:W-:Y:S02]  /*174c0*/  SHF.R.U32.HI R0, RZ, 0x8, R0 ;  /* 0x00000008ff007819 */ /* 0x000fe40000011600 */
[----:B------:R-:W-:Y:S02]  /*174d0*/  LOP3.LUT R2, R20, 0xff, RZ, 0xc0, !PT ;  /* 0x000000ff14027812 */ /* 0x000fe400078ec0ff */
[----:B------:R-:W-:-:S02]  /*174e0*/  PRMT R13, R3, 0x5410, R7 ;  /* 0x00005410030d7816 */ /* 0x000fc40000000007 */
[--C-:B------:R-:W-:Y:S01]  /*174f0*/  PRMT R8, R2, 0x5410, R0.reuse ;  /* 0x0000541002087816 */ /* 0x100fe20000000000 */
[----:B------:R-:W1:Y:S01]  /*17500*/  LDC R3, c[0x0][0x4f8] ;  /* 0x00013e00ff037b82 */ /* 0x000e620000000800 */
[----:B------:R-:W-:Y:S02]  /*17510*/  PRMT R0, R20, 0x7632, R0 ;  /* 0x0000763214007816 */ /* 0x000fe40000000000 */
[----:B------:R-:W-:Y:S02]  /*17520*/  SHF.R.U32.HI R2, RZ, 0x18, R20 ;  /* 0x00000018ff027819 */ /* 0x000fe40000011614 */
[----:B------:R-:W-:Y:S01]  /*17530*/  LOP3.LUT R0, R0, 0xff, RZ, 0xc0, !PT ;  /* 0x000000ff00007812 */ /* 0x000fe200078ec0ff */
[----:B------:R-:W-:-:S03]  /*17540*/  UMOV UR14, 0x400 ;  /* 0x00000400000e7882 */ /* 0x000fc60000000000 */
[----:B------:R-:W-:Y:S02]  /*17550*/  PRMT R9, R0, 0x5410, R2 ;  /* 0x0000541000097816 */ /* 0x000fe40000000002 */
[C---:B------:R-:W-:Y:S02]  /*17560*/  PRMT R2, R22.reuse, 0x7773, RZ ;  /* 0x0000777316027816 */ /* 0x040fe400000000ff */
[----:B------:R-:W-:Y:S01]  /*17570*/  PRMT R0, R22, 0x7772, RZ ;  /* 0x0000777216007816 */ /* 0x000fe200000000ff */
[----:B----4-:R-:W-:-:S03]  /*17580*/  ULEA UR6, UR6, UR14, 0x18 ;  /* 0x0000000e06067291 */ /* 0x010fc6000f8ec0ff */
[----:B------:R-:W-:Y:S02]  /*17590*/  PRMT R7, R0, 0x5410, R2 ;  /* 0x0000541000077816 */ /* 0x000fe40000000002 */
[C---:B------:R-:W-:Y:S02]  /*175a0*/  LOP3.LUT R0, R5.reuse, 0xffff, RZ, 0xc0, !PT ;  /* 0x0000ffff05007812 */ /* 0x040fe400078ec0ff */
[----:B------:R-:W-:Y:S02]  /*175b0*/  LOP3.LUT R2, R5, 0xff, RZ, 0xc0, !PT ;  /* 0x000000ff05027812 */ /* 0x000fe400078ec0ff */
[----:B------:R-:W-:Y:S01]  /*175c0*/  SHF.R.U32.HI R0, RZ, 0x8, R0 ;  /* 0x00000008ff007819 */ /* 0x000fe20000011600 */
[----:B------:R-:W-:Y:S01]  /*175d0*/  IMAD.MOV.U32 R39, RZ, RZ, R18 ;  /* 0x000000ffff277224 */ /* 0x000fe200078e0012 */
[----:B------:R-:W-:Y:S02]  /*175e0*/  PRMT R40, R18, 0x7771, RZ ;  /* 0x0000777112287816 */ /* 0x000fe400000000ff */
[----:B------:R-:W-:-:S02]  /*175f0*/  PRMT R10, R2, 0x5410, R0 ;  /* 0x00005410020a7816 */ /* 0x000fc40000000000 */
[----:B-1----:R-:W-:Y:S02]  /*17600*/  LOP3.LUT R0, R3, 0xff, RZ, 0xc0, !PT ;  /* 0x000000ff03007812 */ /* 0x002fe400078ec0ff */
[----:B------:R-:W-:Y:S02]  /*17610*/  PRMT R2, R5, 0x7632, R2 ;  /* 0x0000763205027816 */ /* 0x000fe40000000002 */
[----:B------:R-:W-:Y:S01]  /*17620*/  SHF.R.U32.HI R3, RZ, 0x18, R5 ;  /* 0x00000018ff037819 */ /* 0x000fe20000011605 */
[----:B------:R-:W-:Y:S01]  /*17630*/  IMAD R0, R0, 0x10000, R0 ;  /* 0x0001000000007824 */ /* 0x000fe200078e0200 */
[----:B------:R-:W-:Y:S01]  /*17640*/  LOP3.LUT R2, R2, 0xff, RZ, 0xc0, !PT ;  /* 0x000000ff02027812 */ /* 0x000fe200078ec0ff */
[----:B------:R-:W-:Y:S01]  /*17650*/  IMAD.MOV.U32 R6, RZ, RZ, R22 ;  /* 0x000000ffff067224 */ /* 0x000fe200078e0016 */
[----:B------:R-:W-:Y:S02]  /*17660*/  LOP3.LUT R5, R7, 0xff00ff, RZ, 0xc0, !PT ;  /* 0x00ff00ff07057812 */ /* 0x000fe400078ec0ff */
[----:B------:R-:W-:-:S02]  /*17670*/  PRMT R7, R2, 0x5410, R3 ;  /* 0x0000541002077816 */ /* 0x000fc40000000003 */
[----:B------:R-:W-:Y:S02]  /*17680*/  PRMT R11, R22, 0x7771, RZ ;  /* 0x00007771160b7816 */ /* 0x000fe400000000ff */
[--C-:B------:R-:W-:Y:S01]  /*17690*/  HSET2.LE.AND R2, R5, R0.reuse, PT ;  /* 0x0000000005027233 */ /* 0x100fe20003803000 */
[----:B------:R-:W-:Y:S01]  /*176a0*/  IMAD.MOV.U32 R5, RZ, RZ, R134 ;  /* 0x000000ffff057224 */ /* 0x000fe200078e0086 */
[----:B------:R-:W-:Y:S02]  /*176b0*/  LOP3.LUT R6, R6, 0xff, RZ, 0xc0, !PT ;  /* 0x000000ff06067812 */ /* 0x000fe400078ec0ff */
[----:B------:R-:W-:Y:S02]  /*176c0*/  HSET2.LE.AND R3, R8, R0, PT ;  /* 0x0000000008037233 */ /* 0x000fe40003803000 */
[----:B------:R-:W-:Y:S02]  /*176d0*/  PRMT R6, R6, 0x5410, R11 ;  /* 0x0000541006067816 */ /* 0x000fe4000000000b */
[----:B------:R-:W-:-:S02]  /*176e0*/  LOP3.LUT R11, R5, R2, RZ, 0xc0, !PT ;  /* 0x00000002050b7212 */ /* 0x000fc400078ec0ff */
[----:B------:R-:W-:Y:S02]  /*176f0*/  LOP3.LUT R5, R14, 0xff00ff, RZ, 0xc0, !PT ;  /* 0x00ff00ff0e057812 */ /* 0x000fe400078ec0ff */
[--C-:B------:R-:W-:Y:S02]  /*17700*/  HSET2.LE.AND R2, R9, R0.reuse, PT ;  /* 0x0000000009027233 */ /* 0x100fe40003803000 */
[----:B------:R-:W-:Y:S02]  /*17710*/  LOP3.LUT R12, R189, R3, RZ, 0xc0, !PT ;  /* 0x00000003bd0c7212 */ /* 0x000fe400078ec0ff */
[--C-:B------:R-:W-:Y:S02]  /*17720*/  HSET2.LE.AND R3, R13, R0.reuse, PT ;  /* 0x000000000d037233 */ /* 0x100fe40003803000 */
[--C-:B------:R-:W-:Y:S02]  /*17730*/  HSET2.LE.AND R5, R5, R0.reuse, PT ;  /* 0x0000000005057233 */ /* 0x100fe40003803000 */
[----:B------:R-:W-:Y:S01]  /*17740*/  LOP3.LUT R13, R252, R2, RZ, 0xc0, !PT ;  /* 0x00000002fc0d7212 */ /* 0x000fe200078ec0ff */
[----:B------:R-:W-:Y:S01]  /*17750*/  IMAD.MOV.U32 R20, RZ, RZ, 0x20 ;  /* 0x00000020ff147424 */ /* 0x000fe200078e00ff */
[----:B------:R-:W-:-:S02]  /*17760*/  HSET2.LE.AND R2, R10, R0, PT ;  /* 0x000000000a027233 */ /* 0x000fc40003803000 */
[----:B------:R-:W-:Y:S02]  /*17770*/  LOP3.LUT R14, R230, R3, RZ, 0xc0, !PT ;  /* 0x00000003e60e7212 */ /* 0x000fe400078ec0ff */
[----:B------:R-:W-:Y:S02]  /*17780*/  LOP3.LUT R15, R191, R5, RZ, 0xc0, !PT ;  /* 0x00000005bf0f7212 */ /* 0x000fe400078ec0ff */
[----:B------:R-:W-:Y:S02]  /*17790*/  LOP3.LUT P0, RZ, R215, 0x2, RZ, 0xc0, !PT ;  /* 0x00000002d7ff7812 */ /* 0x000fe4000780c0ff */
[--C-:B------:R-:W-:Y:S02]  /*177a0*/  HSET2.LE.AND R3, R7, R0.reuse, PT ;  /* 0x0000000007037233 */ /* 0x100fe40003803000 */
[----:B------:R-:W-:Y:S02]  /*177b0*/  HSET2.LE.AND R5, R6, R0, PT ;  /* 0x0000000006057233 */ /* 0x000fe40003803000 */
[----:B------:R-:W-:-:S02]  /*177c0*/  LOP3.LUT R8, R41, R2, RZ, 0xc0, !PT ;  /* 0x0000000229087212 */ /* 0x000fc400078ec0ff */
[----:B------:R-:W-:Y:S02]  /*177d0*/  SEL R2, R20, 0xffffffe0, !P0 ;  /* 0xffffffe014027807 */ /* 0x000fe40004000000 */
[----:B------:R-:W-:Y:S02]  /*177e0*/  LOP3.LUT R9, R21, R3, RZ, 0xc0, !PT ;  /* 0x0000000315097212 */ /* 0x000fe400078ec0ff */
[----:B------:R-:W-:Y:S01]  /*177f0*/  LOP3.LUT R10, R23, R5, RZ, 0xc0, !PT ;  /* 0x00000005170a7212 */ /* 0x000fe200078ec0ff */
[----:B------:R-:W-:Y:S01]  /*17800*/  IMAD.MOV.U32 R188, RZ, RZ, R63 ;  /* 0x000000ffffbc7224 */ /* 0x000fe200078e003f */
[----:B--2---:R-:W-:-:S05]  /*17810*/  LEA R27, R49, UR6, 0x1 ;  /* 0x00000006311b7c11 */ /* 0x004fca000f8e08ff */
[----:B------:R-:W1:Y:S01]  /*17820*/  LDSM.16.MT88.4 R16, [R27+0xa000] ;  /* 0x00a000001b10783b */ /* 0x000e620000004200 */
[----:B------:R-:W-:Y:S02]  /*17830*/  IMAD.MOV.U32 R189, RZ, RZ, R62 ;  /* 0x000000ffffbd7224 */ /* 0x000fe400078e003e */
[----:B------:R-:W-:Y:S02]  /*17840*/  IMAD.IADD R34, R27, 0x1, R2 ;  /* 0x000000011b227824 */ /* 0x000fe400078e0202 */
[----:B------:R-:W-:Y:S02]  /*17850*/  IMAD.MOV.U32 R63, RZ, RZ, R59 ;  /* 0x000000ffff3f7224 */ /* 0x000fe400078e003b */
[----:B------:R-:W-:Y:S01]  /*17860*/  IMAD.MOV.U32 R62, RZ, RZ, R58 ;  /* 0x000000ffff3e7224 */ /* 0x000fe200078e003a */
[----:B------:R-:W-:Y:S01]  /*17870*/  MOV R58, R60 ;  /* 0x0000003c003a7202 */ /* 0x000fe20000000f00 */
[----:B------:R-:W-:Y:S02]  /*17880*/  IMAD.MOV.U32 R59, RZ, RZ, R61 ;  /* 0x000000ffff3b7224 */ /* 0x000fe400078e003d */
[----:B------:R-:W-:-:S02]  /*17890*/  IMAD.MOV.U32 R61, RZ, RZ, R51 ;  /* 0x000000ffff3d7224 */ /* 0x000fc400078e0033 */
[----:B------:R-:W-:Y:S01]  /*178a0*/  IMAD.MOV.U32 R60, RZ, RZ, R50 ;  /* 0x000000ffff3c7224 */ /* 0x000fe200078e0032 */
        /* <DEDUP_REMOVED lines=8> */
[-C--:B-1----:R-:W-:Y:S08]  /*17930*/  HMMA.16816.F32 R160, R12, R16.reuse, R160 ;  /* 0x000000100ca0723c */ /* 0x082ff000000018a0 */
[C---:B------:R-:W-:Y:S08]  /*17940*/  HMMA.16816.F32 R144, R8.reuse, R16, R144 ;  /* 0x000000100890723c */ /* 0x040ff00000001890 */
[-C--:B------:R-:W-:Y:S08]  /*17950*/  HMMA.16816.F32 R140, R8, R18.reuse, R140 ;  /* 0x00000012088c723c */ /* 0x080ff0000000188c */
[----:B------:R-:W-:Y:S01]  /*17960*/  HMMA.16816.F32 R208, R12, R18, R208 ;  /* 0x000000120cd0723c */ /* 0x000fe200000018d0 */
[----:B------:R-:W1:Y:S01]  /*17970*/  LDSM.16.MT88.4 R16, [R26] ;  /* 0x000000001a10783b */ /* 0x000e620000004200 */
[----:B------:R-:W-:Y:S01]  /*17980*/  IMAD.IADD R32, R2, 0x1, R26 ;  /* 0x0000000102207824 */ /* 0x000fe200078e021a */
[----:B------:R-:W-:Y:S01]  /*17990*/  MOV R198, R56 ;  /* 0x0000003800c67202 */ /* 0x000fe20000000f00 */
[----:B------:R-:W-:-:S02]  /*179a0*/  IMAD.MOV.U32 R164, RZ, RZ, R188 ;  /* 0x000000ffffa47224 */ /* 0x000fc400078e00bc */
[----:B------:R-:W-:Y:S02]  /*179b0*/  IMAD.MOV.U32 R165, RZ, RZ, R189 ;  /* 0x000000ffffa57224 */ /* 0x000fe400078e00bd */
        /* <DEDUP_REMOVED lines=8> */
[----:B------:R-:W-:-:S02]  /*17a40*/  IMAD.MOV.U32 R166, RZ, RZ, R63 ;  /* 0x000000ffffa67224 */ /* 0x000fc400078e003f */
[----:B------:R-:W-:Y:S02]  /*17a50*/  IMAD.MOV.U32 R167, RZ, RZ, R62 ;  /* 0x000000ffffa77224 */ /* 0x000fe400078e003e */
[----:B------:R-:W-:Y:S02]  /*17a60*/  IMAD.MOV.U32 R190, RZ, RZ, R61 ;  /* 0x000000ffffbe7224 */ /* 0x000fe400078e003d */
[----:B------:R-:W-:Y:S01]  /*17a70*/  IMAD.MOV.U32 R191, RZ, RZ, R60 ;  /* 0x000000ffffbf7224 */ /* 0x000fe200078e003c */
[-C--:B-1----:R-:W-:Y:S01]  /*17a80*/  HMMA.16816.F32 R20, R12, R16.reuse, R156 ;  /* 0x000000100c14723c */ /* 0x082fe2000000189c */
[----:B------:R-:W-:Y:S01]  /*17a90*/  IMAD.MOV.U32 R199, RZ, RZ, R203 ;  /* 0x000000ffffc77224 */ /* 0x000fe200078e00cb */
[----:B------:R-:W-:Y:S01]  /*17aa0*/  LOP3.LUT R2, R39, 0xff, RZ, 0xc0, !PT ;  /* 0x000000ff27027812 */ /* 0x000fe200078ec0ff */
[----:B------:R-:W-:Y:S01]  /*17ab0*/  IMAD.MOV.U32 R7, RZ, RZ, R24 ;  /* 0x000000ffff077224 */ /* 0x000fe200078e0018 */
[----:B------:R-:W-:Y:S01]  /*17ac0*/  PRMT R5, R24, 0x7773, RZ ;  /* 0x0000777318057816 */ /* 0x000fe200000000ff */
[----:B------:R-:W-:Y:S03]  /*17ad0*/  LDSM.16.MT88.4 R156, [R34+0xa800] ;  /* 0x00a80000229c783b */ /* 0x000fe60000004200 */
        /* <DEDUP_REMOVED lines=12> */
[----:B------:R-:W-:Y:S01]  /*17ba0*/  IMAD.MOV.U32 R41, RZ, RZ, R23 ;  /* 0x000000ffff297224 */ /* 0x000fe200078e0017 */
[----:B------:R-:W-:Y:S01]  /*17bb0*/  PRMT R3, R24, 0x7772, RZ ;  /* 0x0000777218037816 */ /* 0x000fe200000000ff */
[----:B------:R-:W2:Y:S01]  /*17bc0*/  LDSM.16.MT88.4 R20, [R26+0x1000] ;  /* 0x001000001a14783b */ /* 0x000ea20000004200 */
[----:B------:R-:W-:Y:S02]  /*17bd0*/  LOP3.LUT R6, R33, 0xff, RZ, 0xc0, !PT ;  /* 0x000000ff21067812 */ /* 0x000fe400078ec0ff */
[----:B------:R-:W-:Y:S01]  /*17be0*/  LOP3.LUT R7, R7, 0xff, RZ, 0xc0, !PT ;  /* 0x000000ff07077812 */ /* 0x000fe200078ec0ff */
[----:B------:R-:W-:Y:S01]  /*17bf0*/  LDSM.16.MT88.4 R80, [R27+0xb800] ;  /* 0x00b800001b50783b */ /* 0x000fe20000004200 */
        /* <DEDUP_REMOVED lines=9> */
[----:B------:R-:W-:Y:S07]  /*17c90*/  LDSM.16.MT88.4 R112, [R26+0x1800] ;  /* 0x001800001a70783b */ /* 0x000fee0000004200 */
[C---:B-1----:R-:W-:Y:S08]  /*17ca0*/  HMMA.16816.F32 R120, R8.reuse, R16, R120 ;  /* 0x000000100878723c */ /* 0x042ff00000001878 */
[----:B------:R-:W-:Y:S08]  /*17cb0*/  HMMA.16816.F32 R188, R8, R18, R124 ;  /* 0x0000001208bc723c */ /* 0x000ff0000000187c */
[C---:B------:R-:W-:Y:S01]  /*17cc0*/  HMMA.16816.F32 R236, R12.reuse, R16, R164 ;  /* 0x000000100cec723c */ /* 0x040fe200000018a4 */
[----:B------:R-:W1:Y:S07]  /*17cd0*/  LDSM.16.MT88.4 R164, [R27+0xa800] ;  /* 0x00a800001ba4783b */ /* 0x000e6e0000004200 */
[----:B------:R-:W-:Y:S01]  /*17ce0*/  HMMA.16816.F32 R16, R12, R18, R128 ;  /* 0x000000120c10723c */ /* 0x000fe20000001880 */
[----:B------:R-:W-:-:S02]  /*17cf0*/  PRMT R12, R2, 0x5410, R40 ;  /* 0x00005410020c7816 */ /* 0x000fc40000000028 */
[----:B------:R-:W-:Y:S02]  /*17d00*/  PRMT R2, R33, 0x7632, R2 ;  /* 0x0000763221027816 */ /* 0x000fe40000000002 */
[----:B------:R-:W-:Y:S02]  /*17d10*/  PRMT R13, R3, 0x5410, R5 ;  /* 0x00005410030d7816 */ /* 0x000fe40000000005 */
[----:B------:R-:W-:Y:S02]  /*17d20*/  LOP3.LUT R3, R33, 0xffff, RZ, 0xc0, !PT ;  /* 0x0000ffff21037812 */ /* 0x000fe400078ec0ff */
[----:B------:R-:W-:Y:S02]  /*17d30*/  SHF.R.U32.HI R5, RZ, 0x18, R33 ;  /* 0x00000018ff057819 */ /* 0x000fe40000011621 */
[----:B------:R-:W-:Y:S02]  /*17d40*/  LOP3.LUT R2, R2, 0xff, RZ, 0xc0, !PT ;  /* 0x000000ff02027812 */ /* 0x000fe400078ec0ff */
[----:B------:R-:W-:-:S02]  /*17d50*/  SHF.R.U32.HI R3, RZ, 0x8, R3 ;  /* 0x00000008ff037819 */ /* 0x000fc40000011603 */
[----:B------:R-:W-:Y:S02]  /*17d60*/  PRMT R10, R2, 0x5410, R5 ;  /* 0x00005410020a7816 */ /* 0x000fe40000000005 */
[C---:B------:R-:W-:Y:S02]  /*17d70*/  LOP3.LUT R2, R25.reuse, 0xffff, RZ, 0xc0, !PT ;  /* 0x0000ffff19027812 */ /* 0x040fe400078ec0ff */
[----:B------:R-:W-:Y:S02]  /*17d80*/  PRMT R11, R6, 0x5410, R3 ;  /* 0x00005410060b7816 */ /* 0x000fe40000000003 */
[----:B------:R-:W-:Y:S02]  /*17d90*/  SHF.R.U32.HI R2, RZ, 0x8, R2 ;  /* 0x00000008ff027819 */ /* 0x000fe40000011602 */
[----:B------:R-:W-:-:S04]  /*17da0*/  LOP3.LUT R3, R25, 0xff, RZ, 0xc0, !PT ;  /* 0x000000ff19037812 */ /* 0x000fc800078ec0ff */
[--C-:B------:R-:W-:Y:S02]  /*17db0*/  PRMT R5, R3, 0x5410, R2.reuse ;  /* 0x0000541003057816 */ /* 0x100fe40000000002 */
[----:B------:R-:W-:Y:S02]  /*17dc0*/  PRMT R2, R25, 0x7632, R2 ;  /* 0x0000763219027816 */ /* 0x000fe40000000002 */
[----:B------:R-:W-:Y:S02]  /*17dd0*/  SHF.R.U32.HI R6, RZ, 0x18, R25 ;  /* 0x00000018ff067819 */ /* 0x000fe40000011619 */
[----:B------:R-:W-:Y:S02]  /*17de0*/  LOP3.LUT R3, R2, 0xff, RZ, 0xc0, !PT ;  /* 0x000000ff02037812 */ /* 0x000fe400078ec0ff */
[----:B------:R-:W-:Y:S02]  /*17df0*/  HSET2.LE.AND R2, R5, R0, PT ;  /* 0x0000000005027233 */ /* 0x000fe40003803000 */
[----:B------:R-:W-:Y:S01]  /*17e00*/  PRMT R5, R3, 0x5410, R6 ;  /* 0x0000541003057816 */ /* 0x000fe20000000006 */
[----:B------:R-:W-:Y:S01]  /*17e10*/  IMAD.MOV.U32 R3, RZ, RZ, R35 ;  /* 0x000000ffff037224 */ /* 0x000fe200078e0023 */
[----:B------:R-:W-:-:S04]  /*17e20*/  PRMT R8, R24, 0x7771, RZ ;  /* 0x0000777118087816 */ /* 0x000fc800000000ff */
[----:B------:R-:W-:Y:S02]  /*17e30*/  LOP3.LUT R124, R3, R2, RZ, 0xc0, !PT ;  /* 0x00000002037c7212 */ /* 0x000fe400078ec0ff */
[----:B------:R-:W-:Y:S02]  /*17e40*/  PRMT R9, R7, 0x5410, R8 ;  /* 0x0000541007097816 */ /* 0x000fe40000000008 */
[----:B------:R-:W-:Y:S02]  /*17e50*/  LOP3.LUT R2, R42, 0xff00ff, RZ, 0xc0, !PT ;  /* 0x00ff00ff2a027812 */ /* 0x000fe400078ec0ff */
[----:B------:R-:W-:-:S03]  /*17e60*/  LOP3.LUT R7, R13, 0xff00ff, RZ, 0xc0, !PT ;  /* 0x00ff00ff0d077812 */ /* 0x000fc600078ec0ff */
[--C-:B------:R-:W-:Y:S02]  /*17e70*/  HSET2.LE.AND R6, R2, R0.reuse, PT ;  /* 0x0000000002067233 */ /* 0x100fe40003803000 */
[--C-:B------:R-:W-:Y:S02]  /*17e80*/  HSET2.LE.AND R2, R7, R0.reuse, PT ;  /* 0x0000000007027233 */ /* 0x100fe40003803000 */
[--C-:B------:R-:W-:Y:S02]  /*17e90*/  HSET2.LE.AND R8, R12, R0.reuse, PT ;  /* 0x000000000c087233 */ /* 0x100fe40003803000 */
[--C-:B------:R-:W-:Y:S02]  /*17ea0*/  HSET2.LE.AND R3, R9, R0.reuse, PT ;  /* 0x0000000009037233 */ /* 0x100fe40003803000 */
[--C-:B------:R-:W-:Y:S02]  /*17eb0*/  HSET2.LE.AND R5, R5, R0.reuse, PT ;  /* 0x0000000005057233 */ /* 0x100fe40003803000 */
[----:B------:R-:W-:-:S02]  /*17ec0*/  HSET2.LE.AND R7, R11, R0, PT ;  /* 0x000000000b077233 */ /* 0x000fc40003803000 */
[----:B------:R-:W-:Y:S02]  /*17ed0*/  HSET2.LE.AND R0, R10, R0, PT ;  /* 0x000000000a007233 */ /* 0x000fe40003803000 */
[----:B------:R-:W-:-:S03]  /*17ee0*/  MOV R9, R38 ;  /* 0x0000002600097202 */ /* 0x000fc60000000f00 */
[----:B------:R-:W-:Y:S01]  /*17ef0*/  LOP3.LUT R129, R98, R0, RZ, 0xc0, !PT ;  /* 0x0000000062817212 */ /* 0x000fe200078ec0ff */
[----:B------:R-:W-:Y:S01]  /*17f00*/  IMAD.MOV.U32 R0, RZ, RZ, R36 ;  /* 0x000000ffff007224 */ /* 0x000fe200078e0024 */
[----:B------:R-:W-:Y:S01]  /*17f10*/  LOP3.LUT R125, R9, R5, RZ, 0xc0, !PT ;  /* 0x00000005097d7212 */ /* 0x000fe200078ec0ff */
[----:B------:R-:W-:Y:S01]  /*17f20*/  IMAD.MOV.U32 R5, RZ, RZ, R37 ;  /* 0x000000ffff057224 */ /* 0x000fe200078e0025 */
[----:B------:R-:W-:Y:S02]  /*17f30*/  LOP3.LUT R128, R99, R7, RZ, 0xc0, !PT ;  /* 0x0000000763807212 */ /* 0x000fe400078ec0ff */
[----:B------:R-:W-:Y:S02]  /*17f40*/  LOP3.LUT R130, R97, R8, RZ, 0xc0, !PT ;  /* 0x0000000861827212 */ /* 0x000fe400078ec0ff */
[----:B------:R-:W-:Y:S02]  /*17f50*/  LOP3.LUT R126, R5, R3, RZ, 0xc0, !PT ;  /* 0x00000003057e7212 */ /* 0x000fe400078ec0ff */
[----:B------:R-:W-:-:S02]  /*17f60*/  LOP3.LUT R131, R96, R6, RZ, 0xc0, !PT ;  /* 0x0000000660837212 */ /* 0x000fc400078ec0ff */
[----:B------:R-:W-:Y:S01]  /*17f70*/  LOP3.LUT R127, R0, R2, RZ, 0xc0, !PT ;  /* 0x00000002007f7212 */ /* 0x000fe200078ec0ff */
[----:B------:R-:W-:Y:S01]  /*17f80*/  IMAD.MOV.U32 R12, RZ, RZ, R65 ;  /* 0x000000ffff0c7224 */ /* 0x000fe200078e0041 */
[----:B------:R-:W-:Y:S01]  /*17f90*/  LDSM.16.MT88.4 R96, [R34+0xb800] ;  /* 0x00b800002260783b */ /* 0x000fe20000004200 */
[----:B------:R-:W-:Y:S02]  /*17fa0*/  IMAD.MOV.U32 R13, RZ, RZ, R64 ;  /* 0x000000ffff0d7224 */ /* 0x000fe400078e0040 */
[-C--:B-1----:R-:W-:Y:S01]  /*17fb0*/  HMMA.16816.F32 R168, R128, R164.reuse, R168 ;  /* 0x000000a480a8723c */ /* 0x082fe200000018a8 */
[----:B------:R-:W-:Y:S04]  /*17fc0*/  LDSM.16.MT88.4 R64, [R32+0x800] ;  /* 0x000800002040783b */ /* 0x000fe80000004200 */
[----:B------:R-:W-:Y:S03]  /*17fd0*/  LDSM.16.MT88.4 R32, [R32+0x1800] ;  /* 0x001800002020783b */ /* 0x000fe60000004200 */
[C---:B------:R-:W-:Y:S08]  /*17fe0*/  HMMA.16816.F32 R152, R124.reuse, R164, R152 ;  /* 0x000000a47c98723c */ /* 0x040ff00000001898 */
[-C--:B------:R-:W-:Y:S08]  /*17ff0*/  HMMA.16816.F32 R148, R124, R166.reuse, R148 ;  /* 0x000000a67c94723c */ /* 0x080ff00000001894 */
[----:B------:R-:W-:Y:S01]  /*18000*/  HMMA.16816.F32 R164, R128, R166, R48 ;  /* 0x000000a680a4723c */ /* 0x000fe20000001830 */
[----:B------:R-:W1:Y:S04]  /*18010*/  LDSM.16.MT88.4 R48, [R26+0x800] ;  /* 0x000800001a30783b */ /* 0x000e680000004200 */
[----:B------:R-:W-:Y:S04]  /*18020*/  STG.E.U16 desc[UR28][R30.64+-0xb0], R185 ;  /* 0xffff50b91e007986 */ /* 0x000fe8000c10151c */
[----:B------:R-:W-:Y:S01]  /*18030*/  STG.E.U16 desc[UR28][R30.64+-0xae], R184 ;  /* 0xffff52b81e007986 */ /* 0x000fe2000c10151c */
[----:B------:R-:W-:-:S03]  /*18040*/  IMAD.MOV.U32 R14, RZ, RZ, R43 ;  /* 0x000000ffff0e7224 */ /* 0x000fc600078e002b */
[----:B------:R-:W-:Y:S01]  /*18050*/  STG.E.U16 desc[UR28][R52.64+-0xb0], R182 ;  /* 0xffff50b634007986 */ /* 0x000fe2000c10151c */
[----:B------:R-:W-:-:S03]  /*18060*/  IMAD.MOV.U32 R15, RZ, RZ, R41 ;  /* 0x000000ffff0f7224 */ /* 0x000fc600078e0029 */
[----:B------:R-:W-:Y:S04]  /*18070*/  STG.E.U16 desc[UR28][R52.64+-0xae], R181 ;  /* 0xffff52b534007986 */ /* 0x000fe8000c10151c */
[----:B------:R-:W-:Y:S04]  /*18080*/  STG.E.U16 desc[UR28][R54.64+-0xb0], R117 ;  /* 0xffff507536007986 */ /* 0x000fe8000c10151c */
[----:B------:R2:W-:Y:S04]  /*18090*/  STG.E.U16 desc[UR28][R54.64+-0xae], R116 ;  /* 0xffff527436007986 */ /* 0x0005e8000c10151c */
[----:B------:R-:W-:Y:S04]  /*180a0*/  STG.E.U16 desc[UR28][R28.64+-0xb0], R219 ;  /* 0xffff50db1c007986 */ /* 0x000fe8000c10151c */
[----:B------:R-:W-:Y:S04]  /*180b0*/  STG.E.U16 desc[UR28][R28.64+-0xae], R218 ;  /* 0xffff52da1c007986 */ /* 0x000fe8000c10151c */
        /* <DEDUP_REMOVED lines=19> */
[----:B------:R4:W-:Y:S01]  /*181f0*/  STG.E.U16 desc[UR28][R132.64+-0x8e], R192 ;  /* 0xffff72c084007986 */ /* 0x0009e2000c10151c */
[C---:B------:R-:W-:Y:S03]  /*18200*/  HMMA.16816.F32 R44, R124.reuse, R50, R84 ;  /* 0x000000327c2c723c */ /* 0x040fe60000001854 */
[----:B------:R1:W-:Y:S04]  /*18210*/  STG.E.U16 desc[UR28][R28.64+-0x90], R187 ;  /* 0xffff70bb1c007986 */ /* 0x0003e8000c10151c */
[----:B------:R1:W-:Y:S01]  /*18220*/  STG.E.U16 desc[UR28][R28.64+-0x8e], R183 ;  /* 0xffff72b71c007986 */ /* 0x0003e2000c10151c */
[----:B------:R-:W-:Y:S08]  /*18230*/  HMMA.16816.F32 R60, R124, R66, R100 ;  /* 0x000000427c3c723c */ /* 0x000ff00000001864 */
        /* <DEDUP_REMOVED lines=10> */
[----:B--2---:R-:W-:Y:S08]  /*182e0*/  HMMA.16816.F32 R52, R128, R64, R12 ;  /* 0x000000408034723c */ /* 0x004ff0000000180c */
[----:B------:R-:W-:Y:S08]  /*182f0*/  HMMA.16816.F32 R120, R124, R32, R120 ;  /* 0x000000207c78723c */ /* 0x000ff00000001878 */
[C---:B------:R-:W-:Y:S08]  /*18300*/  HMMA.16816.F32 R156, R128.reuse, R158, R208 ;  /* 0x0000009e809c723c */ /* 0x040ff000000018d0 */
[C---:B------:R-:W-:Y:S08]  /*18310*/  HMMA.16816.F32 R96, R128.reuse, R98, R196 ;  /* 0x000000628060723c */ /* 0x040ff000000018c4 */
[C---:B------:R-:W-:Y:S08]  /*18320*/  HMMA.16816.F32 R48, R128.reuse, R50, R240 ;  /* 0x000000328030723c */ /* 0x040ff000000018f0 */
[C---:B------:R-:W-:Y:S08]  /*18330*/  HMMA.16816.F32 R112, R128.reuse, R114, R20 ;  /* 0x000000728070723c */ /* 0x040ff00000001814 */
[C---:B------:R-:W-:Y:S08]  /*18340*/  HMMA.16816.F32 R64, R128.reuse, R66, R248 ;  /* 0x000000428040723c */ /* 0x040ff000000018f8 */
[----:B---3--:R-:W-:Y:S01]  /*18350*/  HMMA.16816.F32 R116, R128, R32, R236 ;  /* 0x000000208074723c */ /* 0x008fe200000018ec */
[----:B------:R-:W-:-:S07]  /*18360*/  UISETP.GT.U32.AND UP0, UPT, UR30, UR19, UPT ;  /* 0x000000131e00728c */ /* 0x000fce000bf04070 */
[-C--:B------:R-:W-:Y:S08]  /*18370*/  HMMA.16816.F32 R124, R124, R34.reuse, R188 ;  /* 0x000000227c7c723c */ /* 0x080ff000000018bc */
[----:B------:R-:W-:Y:S01]  /*18380*/  HMMA.16816.F32 R128, R128, R34, R16 ;  /* 0x000000228080723c */ /* 0x000fe20000001810 */
[----:B------:R-:W-:Y:S01]  /*18390*/  IADD3 R218, P0, PT, R216, -0x100, RZ ;  /* 0xffffff00d8da7810 */ /* 0x000fe20007f1e0ff */
[----:B------:R-:W-:-:S02]  /*183a0*/  IMAD.MOV.U32 R134, RZ, RZ, R221 ;  /* 0x000000ffff867224 */ /* 0x000fc400078e00dd */
[----:B-1----:R-:W-:Y:S01]  /*183b0*/  IMAD.MOV.U32 R135, RZ, RZ, R224 ;  /* 0x000000ffff877224 */ /* 0x002fe200078e00e0 */
[----:B------:R-:W-:Y:S01]  /*183c0*/  IADD3.X R219, PT, PT, R217, -0x1, RZ, P0, !PT ;  /* 0xffffffffd9db7810 */ /* 0x000fe200007fe4ff */
[----:B----4-:R-:W-:Y:S02]  /*183d0*/  IMAD.MOV.U32 R132, RZ, RZ, R222 ;  /* 0x000000ffff847224 */ /* 0x010fe400078e00de */
[----:B------:R-:W-:Y:S01]  /*183e0*/  IMAD.MOV.U32 R133, RZ, RZ, R223 ;  /* 0x000000ffff857224 */ /* 0x000fe200078e00df */
[----:B------:R-:W-:Y:S11]  /*183f0*/  BRA.U !UP0, `(.L_x_2720) ;  /* 0x0000005508a87547 */ /* 0x000ff6000b800000 */
[----:B------:R-:W2:Y:S04]  /*18400*/  LDL R186, [R1+0x70] ;  /* 0x0000700001ba7983 */ /* 0x000ea80000100800 */
[----:B------:R-:W3:Y:S01]  /*18410*/  LDL R138, [R1+0x6c] ;  /* 0x00006c00018a7983 */ /* 0x000ee20000100800 */
[----:B------:R-:W-:Y:S01]  /*18420*/  UIADD3 UR30, UPT, UPT, UR24, -0x5, URZ ;  /* 0xfffffffb181e7890 */ /* 0x000fe2000fffe0ff */
[----:B------:R-:W-:-:S04]  /*18430*/  DEPBAR.LE SB0, 0x0 ;  /* 0x000080000000791a */ /* 0x000fc80000000000 */
[----:B------:R-:W4:Y:S04]  /*18440*/  LDL.LU R139, [R1+0x38] ;  /* 0x00003800018b7983 */ /* 0x000f280000300800 */
[----:B------:R-:W4:Y:S01]  /*18450*/  LDL.LU R252, [R1+0x30] ;  /* 0x0000300001fc7983 */ /* 0x000f220000300800 */
[----:B------:R-:W-:-:S04]  /*18460*/  UIMAD.WIDE.U32 UR34, UR30, UR8, URZ ;  /* 0x000000081e2272a5 */ /* 0x000fc8000f8e00ff */
[----:B------:R-:W-:Y:S02]  /*18470*/  UIMAD UR22, UR30, UR9, UR35 ;  /* 0x000000091e1672a4 */ /* 0x000fe4000f8e0223 */
[----:B------:R-:W-:Y:S02]  /*18480*/  USHF.L.U32 UR14, UR34, 0x5, URZ ;  /* 0x00000005220e7899 */ /* 0x000fe400080006ff */
[----:B------:R-:W-:Y:S02]  /*18490*/  USHF.L.U64.HI UR22, UR34, 0x5, UR22 ;  /* 0x0000000522167899 */ /* 0x000fe40008010216 */
[----:B------:R-:W-:Y:S02]  /*184a0*/  ULEA UR25, UP0, UR8, UR14, 0x4 ;  /* 0x0000000e08197291 */ /* 0x000fe4000f8020ff */
[----:B------:R-:W-:Y:S01]  /*184b0*/  IMAD.U32 R8, RZ, RZ, UR14 ;  /* 0x0000000eff087e24 */ /* 0x000fe2000f8e00ff */
[----:B------:R-:W-:Y:S01]  /*184c0*/  MOV R5, UR14 ;  /* 0x0000000e00057c02 */ /* 0x000fe20008000f00 */
[----:B------:R-:W-:Y:S01]  /*184d0*/  IMAD.U32 R6, RZ, RZ, UR14 ;  /* 0x0000000eff067e24 */ /* 0x000fe2000f8e00ff */
[----:B------:R-:W-:Y:S01]  /*184e0*/  ULEA.HI.X UR8, UR8, UR22, UR9, 0x4, UP0 ;  /* 0x0000001608087291 */ /* 0x000fe200080f2409 */
[----:B------:R-:W-:Y:S01]  /*184f0*/  IMAD.U32 R7, RZ, RZ, UR14 ;  /* 0x0000000eff077e24 */ /* 0x000fe2000f8e00ff */
[----:B------:R-:W-:Y:S01]  /*18500*/  MOV R11, UR25 ;  /* 0x00000019000b7c02 */ /* 0x000fe20008000f00 */
[----:B------:R-:W-:Y:S01]  /*18510*/  IMAD.U32 R2, RZ, RZ, UR25 ;  /* 0x00000019ff027e24 */ /* 0x000fe2000f8e00ff */
[----:B------:R-:W-:Y:S01]  /*18520*/  UISETP.GT.U32.AND UP0, UPT, UR30, UR19, UPT ;  /* 0x000000131e00728c */ /* 0x000fe2000bf04070 */
[----:B------:R-:W-:-:S02]  /*18530*/  IMAD.U32 R3, RZ, RZ, UR22 ;  /* 0x00000016ff037e24 */ /* 0x000fc4000f8e00ff */
[----:B------:R-:W-:Y:S02]  /*18540*/  IMAD.U32 R0, RZ, RZ, UR22 ;  /* 0x00000016ff007e24 */ /* 0x000fe4000f8e00ff */
[----:B------:R-:W-:Y:S02]  /*18550*/  IMAD.U32 R10, RZ, RZ, UR8 ;  /* 0x00000008ff0a7e24 */ /* 0x000fe4000f8e00ff */
[----:B------:R-:W1:Y:S02]  /*18560*/  LDCU UR8, c[0x0][0x504] ;  /* 0x0000a080ff0877ac */ /* 0x000e640008000800 */
[----:B-1----:R-:W-:Y:S01]  /*18570*/  UIADD3 UR8, UPT, UPT, UR21, UR8, URZ ;  /* 0x0000000815087290 */ /* 0x002fe2000fffe0ff */
[----:B------:R-:W-:Y:S01]  /*18580*/  BAR.SYNC.DEFER_BLOCKING 0x0 ;  /* 0x0000000000007b1d */ /* 0x000fe20000010000 */
[-C--:B--2---:R-:W-:Y:S02]  /*18590*/  @!P4 LEA R8, P6, R8, R186.reuse, 0x1 ;  /* 0x000000ba0808c211 */ /* 0x084fe400078c08ff */
[----:B------:R-:W-:-:S02]  /*185a0*/  @!P3 LEA R6, P0, R6, R186, 0x1 ;  /* 0x000000ba0606b211 */ /* 0x000fc400078008ff */
[----:B------:R-:W-:Y:S02]  /*185b0*/  LEA R2, P5, R2, R186, 0x1 ;  /* 0x000000ba02027211 */ /* 0x000fe400078a08ff */
[-C--:B---3--:R-:W-:Y:S02]  /*185c0*/  @!P4 LEA.HI.X R9, R7, R138.reuse, R3, 0x1, P6 ;  /* 0x0000008a0709c211 */ /* 0x088fe400030f0c03 */
[-C--:B------:R-:W-:Y:S02]  /*185d0*/  @!P3 LEA.HI.X R7, R5, R138.reuse, R0, 0x1, P0 ;  /* 0x0000008a0507b211 */ /* 0x080fe400000f0c00 */
[----:B------:R-:W-:Y:S01]  /*185e0*/  LEA.HI.X R3, R11, R138, R10, 0x1, P5 ;  /* 0x0000008a0b037211 */ /* 0x000fe200028f0c0a */
[----:B------:R-:W-:Y:S01]  /*185f0*/  @!PT LDS RZ, [RZ] ;  /* 0x00000000fffff984 */ /* 0x000fe20000000800 */
[----:B------:R-:W-:Y:S01]  /*18600*/  @!PT LDS RZ, [RZ] ;  /* 0x00000000fffff984 */ /* 0x000fe20000000800 */
[----:B------:R-:W-:Y:S01]  /*18610*/  @!PT LDS RZ, [RZ] ;  /* 0x00000000fffff984 */ /* 0x000fe20000000800 */
[----:B------:R-:W-:Y:S01]  /*18620*/  @!P4 LDGSTS.E.BYPASS.LTC128B.128 [R220+0xa000], desc[UR28][R8.64] ;  /* 0x0a00000008dccfae */ /* 0x000fe2000b981a1c */
[----:B----4-:R-:W-:-:S03]  /*18630*/  LEA R5, R139, UR6, 0x1 ;  /* 0x000000068b057c11 */ /* 0x010fc6000f8e08ff */
[----:B------:R-:W-:Y:S01]  /*18640*/  @P4 STS.128 [R220+0xa000], RZ ;  /* 0x00a000ffdc004388 */ /* 0x000fe20000000c00 */
[----:B------:R-:W-:-:S03]  /*18650*/  IADD3 R0, PT, PT, R231, R5, RZ ;  /* 0x00000005e7007210 */ /* 0x000fc60007ffe0ff */
        /* <DEDUP_REMOVED lines=16> */
[----:B-1----:R-:W-:-:S03]  /*18760*/  IMAD.SHL.U32 R6, R215, 0x2, RZ ;  /* 0x00000002d7067824 */ /* 0x002fc600078e00ff */
[----:B------:R-:W1:Y:S04]  /*18770*/  LDSM.16.M88.4 R16, [R5+0x2000] ;  /* 0x002000000510783b */ /* 0x000e680000000200 */
[----:B------:R-:W3:Y:S04]  /*18780*/  LDSM.16.M88.4 R132, [R252+0x8800] ;  /* 0x00880000fc84783b */ /* 0x000ee80000000200 */
[----:B------:R-:W4:Y:S04]  /*18790*/  LDSM.16.M88.4 R20, [R5] ;  /* 0x000000000514783b */ /* 0x000f280000000200 */
[----:B------:R-:W-:Y:S01]  /*187a0*/  LDSM.16.M88.4 R8, [R0+0x2000] ;  /* 0x002000000008783b */ /* 0x000fe20000000200 */
[----:B--2---:R-:W-:-:S03]  /*187b0*/  IMAD.IADD R3, R252, 0x1, R231 ;  /* 0x00000001fc037824 */ /* 0x004fc600078e02e7 */
[----:B------:R-:W-:Y:S01]  /*187c0*/  LDSM.16.M88.4 R12, [R0] ;  /* 0x00000000000c783b */ /* 0x000fe20000000200 */
[----:B------:R-:W-:-:S03]  /*187d0*/  IMAD.IADD R2, R231, 0x1, R206 ;  /* 0x00000001e7027824 */ /* 0x000fc600078e02ce */
[----:B------:R-:W2:Y:S04]  /*187e0*/  LDSM.16.M88.4 R24, [R3+0x8800] ;  /* 0x008800000318783b */ /* 0x000ea80000000200 */
[----:B------:R-:W2:Y:S04]  /*187f0*/  LDSM.16.M88.4 R32, [R3+0x8000] ;  /* 0x008000000320783b */ /* 0x000ea80000000200 */
[----:B------:R-:W0:Y:S04]  /*18800*/  LDGDEPBAR ;  /* 0x00000000000079af */ /* 0x000e280000000000 */
[----:B------:R-:W-:Y:S01]  /*18810*/  STL [R1+0x74], R6 ;  /* 0x0000740601007387 */ /* 0x000fe20000100800 */
        /* <DEDUP_REMOVED lines=9> */
[----:B------:R-:W-:Y:S08]  /*188b0*/  HMMA.16816.F32 R176, R8, R26, R176 ;  /* 0x0000001a08b0723c */ /* 0x000ff000000018b0 */
[----:B------:R-:W-:Y:S01]  /*188c0*/  HMMA.16816.F32 R132, R12, R24, R16 ;  /* 0x000000180c84723c */ /* 0x000fe20000001810 */
[----:B------:R-:W-:Y:S07]  /*188d0*/  LDSM.16.M88.4 R16, [R225+0x8800] ;  /* 0x00880000e110783b */ /* 0x000fee0000000200 */
[C---:B------:R-:W-:Y:S08]  /*188e0*/  HMMA.16816.F32 R188, R8.reuse, R32, R188 ;  /* 0x0000002008bc723c */ /* 0x040ff000000018bc */
[----:B------:R-:W-:Y:S01]  /*188f0*/  HMMA.16816.F32 R184, R8, R34, R184 ;  /* 0x0000002208b8723c */ /* 0x000fe200000018b8 */
[----:B------:R-:W1:Y:S07]  /*18900*/  LDSM.16.M88.4 R8, [R206+0x2000] ;  /* 0x00200000ce08783b */ /* 0x000e6e0000000200 */
[C---:B------:R-:W-:Y:S01]  /*18910*/  HMMA.16816.F32 R24, R12.reuse, R26, R20 ;  /* 0x0000001a0c18723c */ /* 0x040fe20000001814 */
[----:B------:R-:W2:Y:S07]  /*18920*/  LDSM.16.M88.4 R20, [R225+0x8000] ;  /* 0x00800000e114783b */ /* 0x000eae0000000200 */
[C---:B------:R-:W-:Y:S08]  /*18930*/  HMMA.16816.F32 R172, R12.reuse, R32, R172 ;  /* 0x000000200cac723c */ /* 0x040ff000000018ac */
[----:B------:R-:W-:Y:S01]  /*18940*/  HMMA.16816.F32 R32, R12, R34, R136 ;  /* 0x000000220c20723c */ /* 0x000fe20000001888 */
[----:B------:R-:W3:Y:S07]  /*18950*/  LDSM.16.M88.4 R12, [R206] ;  /* 0x00000000ce0c783b */ /* 0x000eee0000000200 */
[C---:B-1----:R-:W-:Y:S08]  /*18960*/  HMMA.16816.F32 R196, R8.reuse, R16, R180 ;  /* 0x0000001008c4723c */ /* 0x042ff000000018b4 */
[C---:B--2---:R-:W-:Y:S08]  /*18970*/  HMMA.16816.F32 R136, R8.reuse, R20, R188 ;  /* 0x000000140888723c */ /* 0x044ff000000018bc */
[C---:B------:R-:W-:Y:S08]  /*18980*/  HMMA.16816.F32 R188, R8.reuse, R22, R184 ;  /* 0x0000001608bc723c */ /* 0x040ff000000018b8 */
[----:B------:R-:W-:Y:S01]  /*18990*/  HMMA.16816.F32 R184, R8, R18, R176 ;  /* 0x0000001208b8723c */ /* 0x000fe200000018b0 */
[----:B------:R-:W-:Y:S07]  /*189a0*/  LDSM.16.M88.4 R8, [R2+0x2000] ;  /* 0x002000000208783b */ /* 0x000fee0000000200 */
[C---:B---3--:R-:W-:Y:S08]  /*189b0*/  HMMA.16816.F32 R180, R12.reuse, R20, R172 ;  /* 0x000000140cb4723c */ /* 0x048ff000000018ac */
[C---:B------:R-:W-:Y:S08]  /*189c0*/  HMMA.16816.F32 R176, R12.reuse, R16, R132 ;  /* 0x000000100cb0723c */ /* 0x040ff00000001884 */
[C---:B------:R-:W-:Y:S01]  /*189d0*/  HMMA.16816.F32 R172, R12.reuse, R18, R24 ;  /* 0x000000120cac723c */ /* 0x040fe20000001818 */
[----:B------:R-:W1:Y:S04]  /*189e0*/  LDSM.16.M88.4 R16, [R226+0x8000] ;  /* 0x00800000e210783b */ /* 0x000e680000000200 */
[----:B------:R-:W-:Y:S03]  /*189f0*/  LDSM.16.M88.4 R24, [R252+0x9800] ;  /* 0x00980000fc18783b */ /* 0x000fe60000000200 */
[----:B------:R-:W-:Y:S01]  /*18a00*/  HMMA.16816.F32 R192, R12, R22, R32 ;  /* 0x000000160cc0723c */ /* 0x000fe20000001820 */
[----:B------:R-:W2:Y:S04]  /*18a10*/  LDSM.16.M88.4 R20, [R226+0x8800] ;  /* 0x00880000e214783b */ /* 0x000ea80000000200 */
[----:B------:R-:W3:Y:S04]  /*18a20*/  LDSM.16.M88.4 R12, [R2] ;  /* 0x00000000020c783b */ /* 0x000ee80000000200 */
[----:B------:R-:W-:Y:S01]  /*18a30*/  LDSM.16.M88.4 R32, [R252+0x9000] ;  /* 0x00900000fc20783b */ /* 0x000fe20000000200 */
[C---:B-1----:R-:W-:Y:S08]  /*18a40*/  HMMA.16816.F32 R132, R8.reuse, R18, R188 ;  /* 0x000000120884723c */ /* 0x042ff000000018bc */
[C---:B------:R-:W-:Y:S08]  /*18a50*/  HMMA.16816.F32 R136, R8.reuse, R16, R136 ;  /* 0x000000100888723c */ /* 0x040ff00000001888 */
[C---:B--2---:R-:W-:Y:S08]  /*18a60*/  HMMA.16816.F32 R188, R8.reuse, R20, R196 ;  /* 0x0000001408bc723c */ /* 0x044ff000000018c4 */
[----:B------:R-:W-:Y:S01]  /*18a70*/  HMMA.16816.F32 R184, R8, R22, R184 ;  /* 0x0000001608b8723c */ /* 0x000fe200000018b8 */
[----:B------:R-:W1:Y:S07]  /*18a80*/  LDSM.16.M88.4 R8, [R5+0x6000] ;  /* 0x006000000508783b */ /* 0x000e6e0000000200 */
[C---:B---3--:R-:W-:Y:S08]  /*18a90*/  HMMA.16816.F32 R200, R12.reuse, R16, R180 ;  /* 0x000000100cc8723c */ /* 0x048ff000000018b4 */
[C---:B------:R-:W-:Y:S01]  /*18aa0*/  HMMA.16816.F32 R196, R12.reuse, R18, R192 ;  /* 0x000000120cc4723c */ /* 0x040fe200000018c0 */
[----:B------:R-:W-:Y:S07]  /*18ab0*/  LDSM.16.M88.4 R16, [R3+0x9800] ;  /* 0x009800000310783b */ /* 0x000fee0000000200 */
[C---:B------:R-:W-:Y:S08]  /*18ac0*/  HMMA.16816.F32 R192, R12.reuse, R20, R176 ;  /* 0x000000140cc0723c */ /* 0x040ff000000018b0 */
[----:B------:R-:W-:Y:S01]  /*18ad0*/  HMMA.16816.F32 R180, R12, R22, R172 ;  /* 0x000000160cb4723c */ /* 0x000fe200000018ac */
[----:B------:R-:W2:Y:S04]  /*18ae0*/  LDSM.16.M88.4 R12, [R5+0x4000] ;  /* 0x00400000050c783b */ /* 0x000ea80000000200 */
[----:B------:R-:W-:Y:S03]  /*18af0*/  LDSM.16.M88.4 R20, [R3+0x9000] ;  /* 0x009000000314783b */ /* 0x000fe60000000200 */
        /* <DEDUP_REMOVED lines=10> */
[----:B------:R2:W3:Y:S07]  /*18ba0*/  LDSM.16.M88.4 R12, [R0+0x4000] ;  /* 0x00400000000c783b */ /* 0x0004ee0000000200 */
[C---:B-1----:R-:W-:Y:S08]  /*18bb0*/  HMMA.16816.F32 R176, R8.reuse, R20, R176 ;  /* 0x0000001408b0723c */ /* 0x042ff000000018b0 */
[----:B------:R-:W-:Y:S01]  /*18bc0*/  HMMA.16816.F32 R172, R8, R22, R172 ;  /* 0x0000001608ac723c */ /* 0x000fe200000018ac */
[----:B--2---:R-:W-:-:S07]  /*18bd0*/  MOV R0, UR24 ;  /* 0x0000001800007c02 */ /* 0x004fce0008000f00 */
[C---:B------:R-:W-:Y:S08]  /*18be0*/  HMMA.16816.F32 R136, R8.reuse, R16, R136 ;  /* 0x000000100888723c */ /* 0x040ff00000001888 */
[----:B------:R-:W-:Y:S01]  /*18bf0*/  HMMA.16816.F32 R24, R8, R18, R132 ;  /* 0x000000120818723c */ /* 0x000fe20000001884 */
[----:B------:R-:W1:Y:S04]  /*18c00*/  LDSM.16.M88.4 R8, [R206+0x6000] ;  /* 0x00600000ce08783b */ /* 0x000e680000000200 */
[----:B------:R-:W2:Y:S03]  /*18c10*/  LDSM.16.M88.4 R132, [R225+0x9000] ;  /* 0x00900000e184783b */ /* 0x000ea60000000200 */
[C---:B---3--:R-:W-:Y:S08]  /*18c20*/  HMMA.16816.F32 R196, R12.reuse, R16, R184 ;  /* 0x000000100cc4723c */ /* 0x048ff000000018b8 */
[C---:B------:R-:W-:Y:S01]  /*18c30*/  HMMA.16816.F32 R192, R12.reuse, R18, R180 ;  /* 0x000000120cc0723c */ /* 0x040fe200000018b4 */
[----:B------:R-:W3:Y:S07]  /*18c40*/  LDSM.16.M88.4 R16, [R206+0x4000] ;  /* 0x00400000ce10783b */ /* 0x000eee0000000200 */
[C---:B------:R-:W-:Y:S08]  /*18c50*/  HMMA.16816.F32 R208, R12.reuse, R20, R200 ;  /* 0x000000140cd0723c */ /* 0x040ff000000018c8 */
[----:B------:R-:W-:Y:S01]  /*18c60*/  HMMA.16816.F32 R200, R12, R22, R188 ;  /* 0x000000160cc8723c */ /* 0x000fe200000018bc */
[----:B------:R-:W-:Y:S04]  /*18c70*/  LDSM.16.M88.4 R20, [R226+0x9000] ;  /* 0x00900000e214783b */ /* 0x000fe80000000200 */
[----:B------:R-:W-:Y:S03]  /*18c80*/  LDSM.16.M88.4 R12, [R2+0x4000] ;  /* 0x00400000020c783b */ /* 0x000fe60000000200 */
[C---:B-1----:R-:W-:Y:S08]  /*18c90*/  HMMA.16816.F32 R180, R8.reuse, R32, R136 ;  /* 0x0000002008b4723c */ /* 0x042ff00000001888 */
[C---:B--2---:R-:W-:Y:S08]  /*18ca0*/  HMMA.16816.F32 R188, R8.reuse, R132, R176 ;  /* 0x0000008408bc723c */ /* 0x044ff000000018b0 */
[C---:B------:R-:W-:Y:S08]  /*18cb0*/  HMMA.16816.F32 R184, R8.reuse, R134, R172 ;  /* 0x0000008608b8723c */ /* 0x040ff000000018ac */
[----:B------:R-:W-:Y:S01]  /*18cc0*/  HMMA.16816.F32 R176, R8, R34, R24 ;  /* 0x0000002208b0723c */ /* 0x000fe20000001818 */
[----:B------:R1:W2:Y:S04]  /*18cd0*/  LDSM.16.M88.4 R8, [R2+0x6000] ;  /* 0x006000000208783b */ /* 0x0002a80000000200 */
[----:B------:R-:W4:Y:S01]  /*18ce0*/  LDSM.16.M88.4 R24, [R226+0x9800] ;  /* 0x00980000e218783b */ /* 0x000f220000000200 */
[----:B------:R-:W-:-:S04]  /*18cf0*/  DEPBAR.LE SB0, 0x0 ;  /* 0x000080000000791a */ /* 0x000fc80000000000 */
[C---:B---3--:R-:W-:Y:S08]  /*18d00*/  HMMA.16816.F32 R172, R16.reuse, R132, R208 ;  /* 0x0000008410ac723c */ /* 0x048ff000000018d0 */
[----:B------:R-:W-:Y:S01]  /*18d10*/  HMMA.16816.F32 R136, R16, R134, R200 ;  /* 0x000000861088723c */ /* 0x000fe200000018c8 */
[----:B-1----:R-:W-:-:S07]  /*18d20*/  LOP3.LUT R2, R6, 0x6, RZ, 0xc0, !PT ;  /* 0x0000000606027812 */ /* 0x002fce00078ec0ff */
[C---:B------:R-:W-:Y:S01]  /*18d30*/  HMMA.16816.F32 R132, R16.reuse, R32, R196 ;  /* 0x000000201084723c */ /* 0x040fe200000018c4 */
[----:B------:R-:W-:Y:S01]  /*18d40*/  IMAD R0, R0, 0x20, R2 ;  /* 0x0000002000007824 */ /* 0x000fe200078e0202 */
[----:B------:R1:W-:Y:S06]  /*18d50*/  STL [R1+0x68], R2 ;  /* 0x0000680201007387 */ /* 0x0003ec0000100800 */
[----:B------:R-:W-:Y:S08]  /*18d60*/  HMMA.16816.F32 R16, R16, R34, R192 ;  /* 0x000000221010723c */ /* 0x000ff000000018c0 */
[C---:B--2---:R-:W-:Y:S08]  /*18d70*/  HMMA.16816.F32 R188, R8.reuse, R20, R188 ;  /* 0x0000001408bc723c */ /* 0x044ff000000018bc */
[----:B------:R-:W-:Y:S01]  /*18d80*/  HMMA.16816.F32 R192, R8, R22, R184 ;  /* 0x0000001608c0723c */ /* 0x000fe200000018b8 */
[----:B-1----:R-:W-:-:S07]  /*18d90*/  IADD3 R2, PT, PT, R227, 0x8, RZ ;  /* 0x00000008e3027810 */ /* 0x002fce0007ffe0ff */
[C---:B----4-:R-:W-:Y:S08]  /*18da0*/  HMMA.16816.F32 R196, R8.reuse, R24, R180 ;  /* 0x0000001808c4723c */ /* 0x050ff000000018b4 */
[----:B------:R-:W-:Y:S01]  /*18db0*/  HMMA.16816.F32 R200, R8, R26, R176 ;  /* 0x0000001a08c8723c */ /* 0x000fe200000018b0 */
[C---:B------:R-:W-:Y:S02]  /*18dc0*/  VIADD R10, R0.reuse, UR21 ;  /* 0x00000015000a7c36 */ /* 0x040fe40008000000 */
[----:B------:R-:W-:-:S02]  /*18dd0*/  VIADD R9, R0, 0xffffff78 ;  /* 0xffffff7800097836 */ /* 0x000fc40000000000 */
[----:B------:R-:W-:Y:S02]  /*18de0*/  VIADD R11, R0, 0xffffff71 ;  /* 0xffffff71000b7836 */ /* 0x000fe40000000000 */
[----:B------:R-:W-:Y:S01]  /*18df0*/  VIADD R8, R2, -UR8 ;  /* 0x8000000802087c36 */ /* 0x000fe20008000000 */
[C---:B------:R-:W-:Y:S08]  /*18e00*/  HMMA.16816.F32 R176, R12.reuse, R24, R132 ;  /* 0x000000180cb0723c */ /* 0x040ff00000001884 */
[----:B------:R-:W-:Y:S01]  /*18e10*/  HMMA.16816.F32 R132, R12, R26, R16 ;  /* 0x0000001a0c84723c */ /* 0x000fe20000001810 */
[----:B------:R-:W-:-:S02]  /*18e20*/  VIADD R16, R10, 0xffffff60 ;  /* 0xffffff600a107836 */ /* 0x000fc40000000000 */
[----:B------:R-:W-:Y:S02]  /*18e30*/  VIADD R17, R10, 0xffffff78 ;  /* 0xffffff780a117836 */ /* 0x000fe40000000000 */
[----:B------:R-:W-:-:S03]  /*18e40*/  IMAD.IADD R5, R2, 0x1, -R16 ;  /* 0x0000000102057824 */ /* 0x000fc600078e0a10 */
[C---:B------:R-:W-:Y:S01]  /*18e50*/  HMMA.16816.F32 R172, R12.reuse, R20, R172 ;  /* 0x000000140cac723c */ /* 0x040fe200000018ac */
[----:B------:R-:W-:Y:S02]  /*18e60*/  IADD3 R19, PT, PT, R2, -R17, RZ ;  /* 0x8000001102137210 */ /* 0x000fe40007ffe0ff */
[----:B------:R-:W-:Y:S02]  /*18e70*/  IABS R6, R5 ;  /* 0x0000000500067213 */ /* 0x000fe40000000000 */
[----:B------:R-:W-:Y:S02]  /*18e80*/  IABS R25, R19 ;  /* 0x0000001300197213 */ /* 0x000fe40000000000 */
[----:B------:R-:W-:Y:S01]  /*18e90*/  I2FP.F32.S32 R6, R6 ;  /* 0x0000000600067245 */ /* 0x000fe20000201400 */
[----:B------:R-:W-:Y:S01]  /*18ea0*/  HMMA.16816.F32 R136, R12, R22, R136 ;  /* 0x000000160c88723c */ /* 0x000fe20000001888 */
[C---:B------:R-:W-:Y:S01]  /*18eb0*/  VIADD R15, R10.reuse, 0xffffff61 ;  /* 0xffffff610a0f7836 */ /* 0x040fe20000000000 */
[----:B------:R-:W-:Y:S01]  /*18ec0*/  IADD3 R14, PT, PT, R10, -0x98, RZ ;  /* 0xffffff680a0e7810 */ /* 0x000fe20007ffe0ff */
[C---:B------:R-:W-:Y:S01]  /*18ed0*/  VIADD R13, R0.reuse, 0xffffff69 ;  /* 0xffffff69000d7836 */ /* 0x040fe20000000000 */
[----:B------:R-:W-:Y:S01]  /*18ee0*/  IADD3 R12, PT, PT, R0, -0x90, RZ ;  /* 0xffffff70000c7810 */ /* 0x000fe20007ffe0ff */
[C---:B------:R-:W-:Y:S01]  /*18ef0*/  IMAD.IADD R3, R2.reuse, 0x1, -R15 ;  /* 0x0000000102037824 */ /* 0x040fe200078e0a0f */
[----:B------:R-:W-:-:S04]  /*18f00*/  IADD3 R7, PT, PT, R2, -R14, RZ ;  /* 0x8000000e02077210 */ /* 0x000fc80007ffe0ff */
[----:B------:R-:W-:Y:S01]  /*18f10*/  IABS R5, R3 ;  /* 0x0000000300057213 */ /* 0x000fe20000000000 */
[----:B------:R-:W-:Y:S01]  /*18f20*/  FFMA.FTZ R29, R6, -UR5, R174 ;  /* 0x80000005061d7c23 */ /* 0x000fe200080100ae */
[----:B------:R-:W-:Y:S01]  /*18f30*/  IABS R3, R7 ;  /* 0x0000000700037213 */ /* 0x000fe20000000000 */
[C---:B------:R-:W-:Y:S01]  /*18f40*/  VIADD R6, R0.reuse, 0xffffff68 ;  /* 0xffffff6800067836 */ /* 0x040fe20000000000 */
[----:B------:R-:W-:Y:S02]  /*18f50*/  I2FP.F32.S32 R5, R5 ;  /* 0x0000000500057245 */ /* 0x000fe40000201400 */
[----:B------:R-:W-:Y:S02]  /*18f60*/  I2FP.F32.S32 R3, R3 ;  /* 0x0000000300037245 */ /* 0x000fe40000201400 */
[C---:B------:R-:W-:Y:S01]  /*18f70*/  IADD3 R7, PT, PT, R0.reuse, -0x9f, RZ ;  /* 0xffffff6100077810 */ /* 0x040fe20007ffe0ff */
[----:B------:R-:W-:Y:S01]  /*18f80*/  FFMA.FTZ R28, R5, -UR5, R175 ;  /* 0x80000005051c7c23 */ /* 0x000fe200080100af */
[C---:B------:R-:W-:Y:S01]  /*18f90*/  IADD3 R5, PT, PT, R0.reuse, -0x87, RZ ;  /* 0xffffff7900057810 */ /* 0x040fe20007ffe0ff */
[----:B------:R-:W-:Y:S01]  /*18fa0*/  FFMA.FTZ R27, R3, -UR5, R138 ;  /* 0x80000005031b7c23 */ /* 0x000fe2000801008a */
[----:B------:R-:W-:Y:S01]  /*18fb0*/  VIADD R3, R0, 0xffffff60 ;  /* 0xffffff6000037836 */ /* 0x000fe20000000000 */
[----:B------:R-:W-:Y:S01]  /*18fc0*/  BAR.SYNC.DEFER_BLOCKING 0x0 ;  /* 0x0000000000007b1d */ /* 0x000fe20000010000 */
[----:B------:R-:W-:Y:S01]  /*18fd0*/  VIADD R0, R227, 0x40 ;  /* 0x00000040e3007836 */ /* 0x000fe20000000000 */
[----:B------:R-:W-:-:S02]  /*18fe0*/  ISETP.GT.AND P6, PT, R8, R7, PT ;  /* 0x000000070800720c */ /* 0x000fc40003fc4270 */
[----:B------:R-:W-:Y:S01]  /*18ff0*/  ISETP.GT.AND P0, PT, R8, R3, PT ;  /* 0x000000030800720c */ /* 0x000fe20003f04270 */
[----:B------:R-:W-:Y:S01]  /*19000*/  IMAD.IADD R18, R0, 0x1, -R16 ;  /* 0x0000000100127824 */ /* 0x000fe200078e0a10 */
[----:B------:R-:W-:Y:S02]  /*19010*/  ISETP.GT.AND P5, PT, R8, R6, PT ;  /* 0x000000060800720c */ /* 0x000fe40003fa4270 */
[----:B------:R-:W-:Y:S02]  /*19020*/  P2R R26, PR, RZ, 0x1 ;  /* 0x00000001ff1a7803 */ /* 0x000fe40000000000 */
[----:B------:R-:W-:Y:S01]  /*19030*/  IABS R24, R18 ;  /* 0x0000001200187213 */ /* 0x000fe20000000000 */
[----:B------:R-:W-:Y:S08]  /*19040*/  BRA.U !UP0, `(.L_x_2724) ;  /* 0x0000000108ac7547 */ /* 0x000ff0000b800000 */
[----:B------:R-:W2:Y:S04]  /*19050*/  LDL R230, [R1+0x50] ;  /* 0x0000500001e67983 */ /* 0x000ea80000100800 */
[----:B------:R-:W3:Y:S01]  /*19060*/  LDL R252, [R1+0x4c] ;  /* 0x00004c0001fc7983 */ /* 0x000ee20000100800 */
[----:B------:R-:W-:-:S04]  /*19070*/  UIADD3 UR14, UPT, UPT, UR24, -0x6, URZ ;  /* 0xfffffffa180e7890 */ /* 0x000fc8000fffe0ff */
[----:B------:R-:W-:-:S04]  /*19080*/  UIMAD.WIDE.U32 UR34, UR14, UR10, URZ ;  /* 0x0000000a0e2272a5 */ /* 0x000fc8000f8e00ff */
[----:B------:R-:W-:Y:S02]  /*19090*/  UIMAD UR14, UR14, UR11, UR35 ;  /* 0x0000000b0e0e72a4 */ /* 0x000fe4000f8e0223 */
[----:B------:R-:W-:Y:S02]  /*190a0*/  USHF.L.U32 UR9, UR34, 0x5, URZ ;  /* 0x0000000522097899 */ /* 0x000fe400080006ff */
[----:B------:R-:W-:-:S04]  /*190b0*/  USHF.L.U64.HI UR14, UR34, 0x5, UR14 ;  /* 0x00000005220e7899 */ /* 0x000fc8000801020e */
[----:B------:R-:W-:Y:S01]  /*190c0*/  IMAD.U32 R18, RZ, RZ, UR9 ;  /* 0x00000009ff127e24 */ /* 0x000fe2000f8e00ff */
[----:B------:R-:W-:Y:S01]  /*190d0*/  MOV R21, UR9 ;  /* 0x0000000900157c02 */ /* 0x000fe20008000f00 */
[----:B------:R-:W-:Y:S01]  /*190e0*/  IMAD.U32 R20, RZ, RZ, UR9 ;  /* 0x00000009ff147e24 */ /* 0x000fe2000f8e00ff */
[----:B------:R-:W-:Y:S01]  /*190f0*/  ULEA UR9, UP0, UR10, UR9, 0x4 ;  /* 0x000000090a097291 */ /* 0x000fe2000f8020ff */
[----:B------:R-:W-:-:S03]  /*19100*/  IMAD.U32 R19, RZ, RZ, UR14 ;  /* 0x0000000eff137e24 */ /* 0x000fc6000f8e00ff */
[----:B------:R-:W-:Y:S02]  /*19110*/  ULEA.HI.X UR10, UR10, UR14, UR11, 0x4, UP0 ;  /* 0x0000000e0a0a7291 */ /* 0x000fe400080f240b */
[----:B------:R-:W-:Y:S01]  /*19120*/  IMAD.U32 R32, RZ, RZ, UR9 ;  /* 0x00000009ff207e24 */ /* 0x000fe2000f8e00ff */
[----:B--2---:R-:W-:-:S04]  /*19130*/  @!P4 LEA R22, P0, R18, R230, 0x1 ;  /* 0x000000e61216c211 */ /* 0x004fc800078008ff */
[--C-:B---3--:R-:W-:Y:S02]  /*19140*/  @!P4 LEA.HI.X R23, R20, R252, R19.reuse, 0x1, P0 ;  /* 0x000000fc1417c211 */ /* 0x108fe400000f0c13 */
[----:B------:R-:W-:Y:S01]  /*19150*/  @!P3 LEA R20, P0, R18, R230, 0x1 ;  /* 0x000000e61214b211 */ /* 0x000fe200078008ff */
[----:B------:R-:W-:Y:S02]  /*19160*/  IMAD.U32 R18, RZ, RZ, UR9 ;  /* 0x00000009ff127e24 */ /* 0x000fe4000f8e00ff */
[----:B------:R-:W-:Y:S01]  /*19170*/  @!PT LDS RZ, [RZ] ;  /* 0x00000000fffff984 */ /* 0x000fe20000000800 */
[----:B------:R-:W-:Y:S01]  /*19180*/  @!PT LDS RZ, [RZ] ;  /* 0x00000000fffff984 */ /* 0x000fe20000000800 */
[----:B------:R-:W-:Y:S01]  /*19190*/  @!PT LDS RZ, [RZ] ;  /* 0x00000000fffff984 */ /* 0x000fe20000000800 */
[----:B------:R1:W-:Y:S01]  /*191a0*/  @!P4 LDGSTS.E.BYPASS.LTC128B.128 [R220+0x8000], desc[UR28][R22.64] ;  /* 0x0800000016dccfae */ /* 0x0003e2000b981a1c */
[----:B------:R-:W-:Y:S02]  /*191b0*/  @!P3 LEA.HI.X R21, R21, R252, R19, 0x1, P0 ;  /* 0x000000fc1515b211 */ /* 0x000fe400000f0c13 */
[----:B------:R-:W-:Y:S01]  /*191c0*/  MOV R19, UR10 ;  /* 0x0000000a00137c02 */ /* 0x000fe20008000f00 */
[----:B------:R1:W-:Y:S01]  /*191d0*/  @P4 STS.128 [R220+0x8000], RZ ;  /* 0x008000ffdc004388 */ /* 0x0003e20000000c00 */
[----:B------:R-:W-:-:S03]  /*191e0*/  LEA R18, P0, R18, R230, 0x1 ;  /* 0x000000e612127211 */ /* 0x000fc600078008ff */
[----:B------:R-:W-:Y:S01]  /*191f0*/  @!PT LDS RZ, [RZ] ;  /* 0x00000000fffff984 */ /* 0x000fe20000000800 */
[----:B------:R-:W-:Y:S01]  /*19200*/  @!PT LDS RZ, [RZ] ;  /* 0x00000000fffff984 */ /* 0x000fe20000000800 */
[----:B------:R-:W-:Y:S01]  /*19210*/  @!PT LDS RZ, [RZ] ;  /* 0x00000000fffff984 */ /* 0x000fe20000000800 */
[----:B------:R1:W-:Y:S01]  /*19220*/  @!P3 LDGSTS.E.BYPASS.LTC128B.128 [R220+0x9000], desc[UR28][R20.64+0x80] ;  /* 0x0900008014dcbfae */ /* 0x0003e2000b981a1c */
[----:B------:R-:W-:-:S03]  /*19230*/  LEA.HI.X R19, R32, R252, R19, 0x1, P0 ;  /* 0x000000fc20137211 */ /* 0x000fc600000f0c13 */
        /* <DEDUP_REMOVED lines=12> */
.L_x_2724:
[----:B------:R-:W2:Y:S01]  /*19300*/  LDL.64 R210, [R1+0xc0] ;  /* 0x0000c00001d27983 */ /* 0x000ea20000100a00 */
[----:B-1----:R-:W-:Y:S01]  /*19310*/  IMAD.MOV.U32 R19, RZ, RZ, R25 ;  /* 0x000000ffff137224 */ /* 0x002fe200078e0019 */
[----:B------:R-:W-:Y:S01]  /*19320*/  ISETP.NE.AND P4, PT, R26, RZ, PT ;  /* 0x000000ff1a00720c */ /* 0x000fe20003f85270 */
[----:B------:R-:W-:Y:S01]  /*19330*/  IMAD.MOV.U32 R18, RZ, RZ, R24 ;  /* 0x000000ffff127224 */ /* 0x000fe200078e0018 */
[----:B------:R-:W-:Y:S01]  /*19340*/  FSEL R180, R28, -INF , !P6 ;  /* 0xff8000001cb47808 */ /* 0x000fe20007000000 */
[----:B------:R-:W-:Y:S01]  /*19350*/  VIADD R25, R10, 0xffffff69 ;  /* 0xffffff690a197836 */ /* 0x000fe20000000000 */
[----:B------:R-:W-:Y:S01]  /*19360*/  I2FP.F32.S32 R19, R19 ;  /* 0x0000001300137245 */ /* 0x000fe20000201400 */
[----:B------:R-:W3:Y:S01]  /*19370*/  LDL.64 R230, [R1+0xb8] ;  /* 0x0000b80001e67983 */ /* 0x000ee20000100a00 */
[----:B------:R-:W-:Y:S01]  /*19380*/  FSEL R174, R29, -INF , !P4 ;  /* 0xff8000001dae7808 */ /* 0x000fe20006000000 */
[----:B------:R-:W-:Y:S01]  /*19390*/  IMAD.IADD R20, R2, 0x1, -R25 ;  /* 0x0000000102147824 */ /* 0x000fe200078e0a19 */
[----:B------:R-:W-:Y:S01]  /*193a0*/  FSEL R183, R27, -INF , !P5 ;  /* 0xff8000001bb77808 */ /* 0x000fe20006800000 */
[----:B------:R-:W-:Y:S01]  /*193b0*/  FFMA.FTZ R22, R19, -UR5, R134 ;  /* 0x8000000513167c23 */ /* 0x000fe20008010086 */
[----:B------:R-:W-:Y:S01]  /*193c0*/  ISETP.GT.AND P3, PT, R8, R13, PT ;  /* 0x0000000d0800720c */ /* 0x000fe20003f64270 */
[----:B------:R-:W-:Y:S01]  /*193d0*/  IMAD.IADD R19, R0, 0x1, -R14 ;  /* 0x0000000100137824 */ /* 0x000fe200078e0a0e */
[----:B------:R-:W-:Y:S01]  /*193e0*/  ISETP.GT.AND P0, PT, R8, R12, PT ;  /* 0x0000000c0800720c */ /* 0x000fe20003f04270 */
[----:B------:R-:W-:Y:S01]  /*193f0*/  VIADD R24, R10, 0xffffff70 ;  /* 0xffffff700a187836 */ /* 0x000fe20000000000 */
[----:B------:R-:W-:Y:S01]  /*19400*/  ISETP.GT.AND P4, PT, R8, R9, PT ;  /* 0x000000090800720c */ /* 0x000fe20003f84270 */
[C---:B------:R-:W-:Y:S01]  /*19410*/  VIADD R27, R10.reuse, 0xffffff71 ;  /* 0xffffff710a1b7836 */ /* 0x040fe20000000000 */
[----:B------:R-:W-:Y:S01]  /*19420*/  I2FP.F32.S32 R18, R18 ;  /* 0x0000001200127245 */ /* 0x000fe20000201400 */
[----:B------:R-:W-:Y:S01]  /*19430*/  VIADD R134, R10, 0xffffff79 ;  /* 0xffffff790a867836 */ /* 0x000fe20000000000 */
[----:B------:R-:W-:Y:S01]  /*19440*/  ISETP.GT.AND P6, PT, R8, R11, PT ;  /* 0x0000000b0800720c */ /* 0x000fe20003fc4270 */
[----:B------:R-:W-:Y:S01]  /*19450*/  IMAD.IADD R10, R2, 0x1, -R24 ;  /* 0x00000001020a7824 */ /* 0x000fe200078e0a18 */
[----:B------:R-:W-:Y:S01]  /*19460*/  ISETP.GT.AND P5, PT, R8, R5, PT ;  /* 0x000000050800720c */ /* 0x000fe20003fa4270 */
[----:B------:R-:W-:-:S02]  /*19470*/  IMAD.IADD R8, R0, 0x1, -R15 ;  /* 0x0000000100087824 */ /* 0x000fc400078e0a0f */
[----:B------:R-:W-:Y:S01]  /*19480*/  FFMA.FTZ R23, R18, -UR5, R188 ;  /* 0x8000000512177c23 */ /* 0x000fe200080100bc */
[----:B------:R-:W-:Y:S02]  /*19490*/  FSEL R188, R22, -INF , !P4 ;  /* 0xff80000016bc7808 */ /* 0x000fe40006000000 */
[----:B------:R-:W-:Y:S02]  /*194a0*/  IABS R18, R8 ;  /* 0x0000000800127213 */ /* 0x000fe40000000000 */
[----:B------:R-:W-:Y:S02]  /*194b0*/  IABS R8, R19 ;  /* 0x0000001300087213 */ /* 0x000fe40000000000 */
[----:B------:R-:W-:Y:S01]  /*194c0*/  IABS R19, R20 ;  /* 0x0000001400137213 */ /* 0x000fe20000000000 */
[----:B------:R-:W-:-:S04]  /*194d0*/  IMAD.MOV.U32 R20, RZ, RZ, R18 ;  /* 0x000000ffff147224 */ /* 0x000fc800078e0012 */
[----:B------:R-:W-:Y:S01]  /*194e0*/  IMAD.MOV.U32 R18, RZ, RZ, R19 ;  /* 0x000000ffff127224 */ /* 0x000fe200078e0013 */
[----:B------:R-:W-:Y:S02]  /*194f0*/  I2FP.F32.S32 R19, R8 ;  /* 0x0000000800137245 */ /* 0x000fe40000201400 */
[----:B------:R-:W-:Y:S02]  /*19500*/  I2FP.F32.S32 R20, R20 ;  /* 0x0000001400147245 */ /* 0x000fe40000201400 */
[----:B------:R-:W-:-:S03]  /*19510*/  I2FP.F32.S32 R8, R18 ;  /* 0x0000001200087245 */ /* 0x000fc60000201400 */
[----:B------:R-:W-:Y:S01]  /*19520*/  FFMA.FTZ R21, R20, -UR5, R189 ;  /* 0x8000000514157c23 */ /* 0x000fe200080100bd */
[----:B------:R-:W-:Y:S01]  /*19530*/  FFMA.FTZ R20, R19, -UR5, R192 ;  /* 0x8000000513147c23 */ /* 0x000fe200080100c0 */
[----:B------:R-:W-:Y:S01]  /*19540*/  FFMA.FTZ R18, R8, -UR5, R139 ;  /* 0x8000000508127c23 */ /* 0x000fe2000801008b */
[C---:B------:R-:W-:Y:S01]  /*19550*/  IMAD.IADD R8, R2.reuse, 0x1, -R27 ;  /* 0x0000000102087824 */ /* 0x040fe200078e0a1b */
[----:B------:R-:W-:Y:S01]  /*19560*/  IABS R19, R10 ;  /* 0x0000000a00137213 */ /* 0x000fe20000000000 */
[----:B------:R-:W-:Y:S02]  /*19570*/  IMAD.IADD R2, R2, 0x1, -R134 ;  /* 0x0000000102027824 */ /* 0x000fe400078e0a86 */
[----:B------:R-:W-:Y:S01]  /*19580*/  FSEL R138, R18, -INF , !P3 ;  /* 0xff800000128a7808 */ /* 0x000fe20005800000 */
[----:B------:R-:W-:Y:S01]  /*19590*/  IMAD.IADD R18, R0, 0x1, -R17 ;  /* 0x0000000100127824 */ /* 0x000fe200078e0a11 */
[----:B------:R-:W-:Y:S02]  /*195a0*/  IABS R8, R8 ;  /* 0x0000000800087213 */ /* 0x000fe40000000000 */
[----:B------:R-:W-:Y:S01]  /*195b0*/  IABS R10, R2 ;  /* 0x00000002000a7213 */ /* 0x000fe20000000000 */
[----:B------:R-:W-:Y:S01]  /*195c0*/  IMAD.MOV.U32 R2, RZ, RZ, R19 ;  /* 0x000000ffff027224 */ /* 0x000fe200078e0013 */
[----:B------:R-:W-:-:S02]  /*195d0*/  I2FP.F32.S32 R8, R8 ;  /* 0x0000000800087245 */ /* 0x000fc40000201400 */
[----:B------:R-:W-:Y:S02]  /*195e0*/  I2FP.F32.S32 R19, R10 ;  /* 0x0000000a00137245 */ /* 0x000fe40000201400 */
[----:B------:R-:W-:Y:S01]  /*195f0*/  I2FP.F32.S32 R2, R2 ;  /* 0x0000000200027245 */ /* 0x000fe20000201400 */
[----:B------:R-:W-:Y:S02]  /*19600*/  FFMA.FTZ R8, R8, -UR5, R179 ;  /* 0x8000000508087c23 */ /* 0x000fe400080100b3 */
[----:B------:R-:W-:Y:S01]  /*19610*/  FFMA.FTZ R19, R19, -UR5, R135 ;  /* 0x8000000513137c23 */ /* 0x000fe20008010087 */
[C---:B------:R-:W-:Y:S02]  /*19620*/  VIADD R135, R227.reuse, 0x48 ;  /* 0x00000048e3877836 */ /* 0x040fe40000000000 */
[----:B------:R-:W-:Y:S01]  /*19630*/  FFMA.FTZ R10, R2, -UR5, R178 ;  /* 0x80000005020a7c23 */ /* 0x000fe200080100b2 */
[----:B------:R-:W-:Y:S01]  /*19640*/  FSEL R178, R8, -INF , !P6 ;  /* 0xff80000008b27808 */ /* 0x000fe20007000000 */
[----:B------:R-:W-:Y:S01]  /*19650*/  IMAD.IADD R8, R227, 0x1, -R16 ;  /* 0x00000001e3087824 */ /* 0x000fe200078e0a10 */
[----:B------:R-:W-:Y:S01]  /*19660*/  FSEL R179, R19, -INF , !P5 ;  /* 0xff80000013b37808 */ /* 0x000fe20006800000 */
[----:B------:R-:W-:Y:S01]  /*19670*/  VIADD R2, R0, -UR8 ;  /* 0x8000000800027c36 */ /* 0x000fe20008000000 */
[----:B------:R-:W-:-:S02]  /*19680*/  FSEL R187, R10, -INF , !P0 ;  /* 0xff8000000abb7808 */ /* 0x000fc40004000000 */
[----:B------:R-:W-:Y:S02]  /*19690*/  IABS R10, R8 ;  /* 0x00000008000a7213 */ /* 0x000fe40000000000 */
[----:B------:R-:W-:Y:S01]  /*196a0*/  IABS R8, R18 ;  /* 0x0000001200087213 */ /* 0x000fe20000000000 */
[----:B------:R-:W-:Y:S01]  /*196b0*/  IMAD.IADD R18, R0, 0x1, -R25 ;  /* 0x0000000100127824 */ /* 0x000fe200078e0a19 */
[C---:B------:R-:W-:Y:S02]  /*196c0*/  ISETP.GT.AND P0, PT, R2.reuse, R7, PT ;  /* 0x000000070200720c */ /* 0x040fe40003f04270 */
[----:B------:R-:W-:Y:S02]  /*196d0*/  I2FP.F32.S32 R8, R8 ;  /* 0x0000000800087245 */ /* 0x000fe40000201400 */
[C---:B------:R-:W-:Y:S02]  /*196e0*/  ISETP.GT.AND P3, PT, R2.reuse, R3, PT ;  /* 0x000000030200720c */ /* 0x040fe40003f64270 */
[----:B------:R-:W-:-:S02]  /*196f0*/  ISETP.GT.AND P4, PT, R2, R6, PT ;  /* 0x000000060200720c */ /* 0x000fc40003f84270 */
[----:B------:R-:W-:Y:S01]  /*19700*/  FSEL R33, R21, -INF , !P0 ;  /* 0xff80000015217808 */ /* 0x000fe20004000000 */
[----:B------:R-:W-:Y:S01]  /*19710*/  FFMA.FTZ R21, R8, -UR5, R200 ;  /* 0x8000000508157c23 */ /* 0x000fe200080100c8 */
[----:B------:R-:W-:Y:S01]  /*19720*/  FSEL R32, R23, -INF , !P3 ;  /* 0xff80000017207808 */ /* 0x000fe20005800000 */
[--C-:B------:R-:W-:Y:S01]  /*19730*/  IMAD.IADD R8, R227, 0x1, -R15.reuse ;  /* 0x00000001e3087824 */ /* 0x100fe200078e0a0f */
[----:B------:R-:W-:Y:S01]  /*19740*/  I2FP.F32.S32 R10, R10 ;  /* 0x0000000a000a7245 */ /* 0x000fe20000201400 */
[----:B------:R-:W-:Y:S01]  /*19750*/  IMAD.IADD R15, R135, 0x1, -R15 ;  /* 0x00000001870f7824 */ /* 0x000fe200078e0a0f */
[----:B------:R-:W-:Y:S02]  /*19760*/  FSEL R34, R20, -INF , !P4 ;  /* 0xff80000014227808 */ /* 0x000fe40006000000 */
[----:B------:R-:W-:Y:S01]  /*19770*/  ISETP.GT.AND P6, PT, R2, R13, PT ;  /* 0x0000000d0200720c */ /* 0x000fe20003fc4270 */
[----:B------:R-:W-:Y:S01]  /*19780*/  FFMA.FTZ R22, R10, -UR5, R172 ;  /* 0x800000050a167c23 */ /* 0x000fe200080100ac */
[----:B------:R-:W-:-:S02]  /*19790*/  ISETP.GT.AND P5, PT, R2, R12, PT ;  /* 0x0000000c0200720c */ /* 0x000fc40003fa4270 */
[C---:B------:R-:W-:Y:S02]  /*197a0*/  ISETP.GT.AND P3, PT, R2.reuse, R11, PT ;  /* 0x0000000b0200720c */ /* 0x040fe40003f64270 */
[C---:B------:R-:W-:Y:S02]  /*197b0*/  ISETP.GT.AND P0, PT, R2.reuse, R9, PT ;  /* 0x000000090200720c */ /* 0x040fe40003f04270 */
[----:B------:R-:W-:Y:S01]  /*197c0*/  ISETP.GT.AND P4, PT, R2, R5, PT ;  /* 0x000000050200720c */ /* 0x000fe20003f84270 */
[--C-:B------:R-:W-:Y:S01]  /*197d0*/  IMAD.IADD R2, R227, 0x1, -R14.reuse ;  /* 0x00000001e3027824 */ /* 0x100fe200078e0a0e */
[----:B------:R-:W-:Y:S01]  /*197e0*/  IABS R10, R8 ;  /* 0x00000008000a7213 */ /* 0x000fe20000000000 */
[----:B------:R-:W-:Y:S01]  /*197f0*/  IMAD.IADD R14, R135, 0x1, -R14 ;  /* 0x00000001870e7824 */ /* 0x000fe200078e0a0e */
[----:B------:R-:W-:Y:S02]  /*19800*/  FSEL R175, R21, -INF , !P0 ;  /* 0xff80000015af7808 */ /* 0x000fe40004000000 */
        /* <DEDUP_REMOVED lines=15> */
[----:B------:R-:W-:Y:S02]  /*19900*/  I2FP.F32.S32 R2, R2 ;  /* 0x0000000200027245 */ /* 0x000fe40000201400 */
[----:B------:R-:W-:-:S02]  /*19910*/  I2FP.F32.S32 R23, R8 ;  /* 0x0000000800177245 */ /* 0x000fc40000201400 */
[----:B------:R-:W-:Y:S01]  /*19920*/  I2FP.F32.S32 R0, R0 ;  /* 0x0000000000007245 */ /* 0x000fe20000201400 */
[----:B------:R-:W-:Y:S01]  /*19930*/  FFMA.FTZ R8, R2, -UR5, R197 ;  /* 0x8000000502087c23 */ /* 0x000fe200080100c5 */
[----:B------:R-:W-:Y:S01]  /*19940*/  FSEL R29, R18, -INF , !P6 ;  /* 0xff800000121d7808 */ /* 0x000fe20007000000 */
[----:B------:R-:W-:Y:S01]  /*19950*/  FFMA.FTZ R2, R23, -UR5, R201 ;  /* 0x8000000517027c23 */ /* 0x000fe200080100c9 */
[----:B------:R-:W-:Y:S01]  /*19960*/  IABS R15, R15 ;  /* 0x0000000f000f7213 */ /* 0x000fe20000000000 */
[----:B------:R-:W-:Y:S01]  /*19970*/  FFMA.FTZ R10, R0, -UR5, R196 ;  /* 0x80000005000a7c23 */ /* 0x000fe200080100c4 */
[C---:B------:R-:W-:Y:S01]  /*19980*/  VIADD R0, R227.reuse, -UR8 ;  /* 0x80000008e3007c36 */ /* 0x040fe20008000000 */
[----:B------:R-:W-:Y:S01]  /*19990*/  FSEL R136, R8, -INF , !P3 ;  /* 0xff80000008887808 */ /* 0x000fe20005800000 */
[----:B------:R-:W-:Y:S01]  /*199a0*/  IMAD.IADD R8, R227, 0x1, -R25 ;  /* 0x00000001e3087824 */ /* 0x000fe200078e0a19 */
[----:B------:R-:W-:Y:S01]  /*199b0*/  FSEL R184, R2, -INF , !P4 ;  /* 0xff80000002b87808 */ /* 0x000fe20006000000 */
[----:B------:R-:W-:Y:S01]  /*199c0*/  IMAD.IADD R2, R135, 0x1, -R16 ;  /* 0x0000000187027824 */ /* 0x000fe200078e0a10 */
[----:B------:R-:W-:-:S02]  /*199d0*/  FSEL R173, R10, -INF , !P5 ;  /* 0xff8000000aad7808 */ /* 0x000fc40006800000 */
[C---:B------:R-:W-:Y:S02]  /*199e0*/  ISETP.GT.AND P6, PT, R0.reuse, R3, PT ;  /* 0x000000030000720c */ /* 0x040fe40003fc4270 */
[C---:B------:R-:W-:Y:S02]  /*199f0*/  ISETP.GT.AND P5, PT, R0.reuse, R7, PT ;  /* 0x000000070000720c */ /* 0x040fe40003fa4270 */
[----:B------:R-:W-:Y:S02]  /*19a00*/  ISETP.GT.AND P3, PT, R0, R6, PT ;  /* 0x000000060000720c */ /* 0x000fe40003f64270 */
[----:B------:R-:W-:Y:S02]  /*19a10*/  FSEL R22, R22, -INF , !P6 ;  /* 0xff80000016167808 */ /* 0x000fe40007000000 */
[----:B------:R-:W-:Y:S02]  /*19a20*/  FSEL R20, R20, -INF , !P5 ;  /* 0xff80000014147808 */ /* 0x000fe40006800000 */
[----:B------:R-:W-:-:S02]  /*19a30*/  FSEL R21, R19, -INF , !P3 ;  /* 0xff80000013157808 */ /* 0x000fc40005800000 */
        /* <DEDUP_REMOVED lines=8> */
[----:B------:R-:W-:-:S05]  /*19ac0*/  IABS R0, R0 ;  /* 0x0000000000007213 */ /* 0x000fca0000000000 */
[----:B------:R-:W-:Y:S02]  /*19ad0*/  IMAD.MOV.U32 R8, RZ, RZ, R0 ;  /* 0x000000ffff087224 */ /* 0x000fe400078e0000 */
[----:B------:R-:W-:-:S03]  /*19ae0*/  IMAD.MOV.U32 R0, RZ, RZ, R2 ;  /* 0x000000ffff007224 */ /* 0x000fc600078e0002 */
[----:B------:R-:W-:Y:S02]  /*19af0*/  I2FP.F32.S32 R2, R8 ;  /* 0x0000000800027245 */ /* 0x000fe40000201400 */
[----:B------:R-:W-:Y:S02]  /*19b00*/  I2FP.F32.S32 R0, R0 ;  /* 0x0000000000007245 */ /* 0x000fe40000201400 */
[----:B------:R-:W-:Y:S01]  /*19b10*/  I2FP.F32.S32 R8, R10 ;  /* 0x0000000a00087245 */ /* 0x000fe20000201400 */
[----:B------:R-:W-:Y:S01]  /*19b20*/  FFMA.FTZ R18, R2, -UR5, R132 ;  /* 0x8000000502127c23 */ /* 0x000fe20008010084 */
[C---:B------:R-:W-:Y:S02]  /*19b30*/  IMAD.IADD R2, R227.reuse, 0x1, -R24 ;  /* 0x00000001e3027824 */ /* 0x040fe400078e0a18 */
[----:B------:R-:W-:Y:S01]  /*19b40*/  FFMA.FTZ R16, R0, -UR5, R137 ;  /* 0x8000000500107c23 */ /* 0x000fe20008010089 */
[C---:B------:R-:W-:Y:S02]  /*19b50*/  IMAD.IADD R0, R227.reuse, 0x1, -R27 ;  /* 0x00000001e3007824 */ /* 0x040fe400078e0a1b */
[----:B------:R-:W-:Y:S01]  /*19b60*/  FFMA.FTZ R19, R8, -UR5, R190 ;  /* 0x8000000508137c23 */ /* 0x000fe200080100be */
[----:B------:R-:W-:Y:S01]  /*19b70*/  IMAD.IADD R10, R227, 0x1, -R134 ;  /* 0x00000001e30a7824 */ /* 0x000fe200078e0a86 */
[----:B------:R-:W-:-:S02]  /*19b80*/  IABS R8, R2 ;  /* 0x0000000200087213 */ /* 0x000fc40000000000 */
[----:B------:R-:W-:Y:S02]  /*19b90*/  IABS R2, R0 ;  /* 0x0000000000027213 */ /* 0x000fe40000000000 */
[----:B------:R-:W-:Y:S02]  /*19ba0*/  IABS R0, R10 ;  /* 0x0000000a00007213 */ /* 0x000fe40000000000 */
[----:B------:R-:W-:Y:S02]  /*19bb0*/  I2FP.F32.S32 R8, R8 ;  /* 0x0000000800087245 */ /* 0x000fe40000201400 */
[----:B------:R-:W-:Y:S02]  /*19bc0*/  I2FP.F32.S32 R2, R2 ;  /* 0x0000000200027245 */ /* 0x000fe40000201400 */
[----:B------:R-:W-:Y:S01]  /*19bd0*/  I2FP.F32.S32 R0, R0 ;  /* 0x0000000000007245 */ /* 0x000fe20000201400 */
[----:B------:R-:W-:Y:S01]  /*19be0*/  FFMA.FTZ R10, R8, -UR5, R176 ;  /* 0x80000005080a7c23 */ /* 0x000fe200080100b0 */
[----:B------:R-:W-:Y:S01]  /*19bf0*/  FSEL R18, R18, -INF , !P5 ;  /* 0xff80000012127808 */ /* 0x000fe20006800000 */
[----:B------:R-:W-:Y:S01]  /*19c00*/  FFMA.FTZ R8, R2, -UR5, R177 ;  /* 0x8000000502087c23 */ /* 0x000fe200080100b1 */
[----:B------:R-:W-:Y:S01]  /*19c10*/  ISETP.GE.AND P5, PT, R3, R205, PT ;  /* 0x000000cd0300720c */ /* 0x000fe20003fa6270 */
[----:B------:R-:W-:Y:S01]  /*19c20*/  FFMA.FTZ R2, R0, -UR5, R133 ;  /* 0x8000000500027c23 */ /* 0x000fe20008010085 */
[----:B------:R-:W-:Y:S01]  /*19c30*/  VIADD R0, R135, -UR8 ;  /* 0x8000000887007c36 */ /* 0x000fe20008000000 */
[----:B------:R-:W-:-:S02]  /*19c40*/  FSEL R23, R16, -INF , !P0 ;  /* 0xff80000010177808 */ /* 0x000fc40004000000 */
[----:B------:R-:W-:Y:S02]  /*19c50*/  FSEL R26, R10, -INF , !P4 ;  /* 0xff8000000a1a7808 */ /* 0x000fe40006000000 */
[----:B------:R-:W-:Y:S02]  /*19c60*/  FSEL R35, R2, -INF , !P3 ;  /* 0xff80000002237808 */ /* 0x000fe40005800000 */
[----:B------:R-:W-:Y:S02]  /*19c70*/  ISETP.GT.AND P3, PT, R0, R3, PT ;  /* 0x000000030000720c */ /* 0x000fe40003f64270 */
[----:B------:R-:W-:Y:S02]  /*19c80*/  FSEL R28, R8, -INF , !P6 ;  /* 0xff800000081c7808 */ /* 0x000fe40007000000 */
[----:B------:R-:W-:Y:S02]  /*19c90*/  FSEL R2, R19, -INF , !P3 ;  /* 0xff80000013027808 */ /* 0x000fe40005800000 */
[----:B------:R-:W-:-:S02]  /*19ca0*/  ISETP.GE.AND P0, PT, R3, R228, PT ;  /* 0x000000e40300720c */ /* 0x000fc40003f06270 */
[----:B------:R-:W-:Y:S01]  /*19cb0*/  FSEL R185, R2, -INF , !P5 ;  /* 0xff80000002b97808 */ /* 0x000fe20006800000 */
[----:B------:R-:W-:Y:S01]  /*19cc0*/  IMAD.MOV.U32 R2, RZ, RZ, R15 ;  /* 0x000000ffff027224 */ /* 0x000fe200078e000f */
[C---:B------:R-:W-:Y:S02]  /*19cd0*/  ISETP.GE.AND P4, PT, R3.reuse, R229, PT ;  /* 0x000000e50300720c */ /* 0x040fe40003f86270 */
[----:B------:R-:W-:Y:S02]  /*19ce0*/  ISETP.GE.AND P6, PT, R3, R204, PT ;  /* 0x000000cc0300720c */ /* 0x000fe40003fc6270 */
[----:B------:R-:W-:Y:S02]  /*19cf0*/  I2FP.F32.S32 R2, R2 ;  /* 0x0000000200027245 */ /* 0x000fe40000201400 */
[----:B------:R-:W-:Y:S02]  /*19d00*/  ISETP.GT.AND P5, PT, R0, R7, PT ;  /* 0x000000070000720c */ /* 0x000fe40003fa4270 */
[----:B------:R-:W-:Y:S01]  /*19d10*/  IABS R3, R14 ;  /* 0x0000000e00037213 */ /* 0x000fe20000000000 */
[----:B------:R-:W-:Y:S01]  /*19d20*/  FFMA.FTZ R2, R2, -UR5, R191 ;  /* 0x8000000502027c23 */ /* 0x000fe200080100bf */
[----:B------:R-:W-:-:S02]  /*19d30*/  ISETP.GE.AND P3, PT, R7, R205, PT ;  /* 0x000000cd0700720c */ /* 0x000fc40003f66270 */
[----:B------:R-:W-:Y:S02]  /*19d40*/  I2FP.F32.S32 R3, R3 ;  /* 0x0000000300037245 */ /* 0x000fe40000201400 */
[----:B------:R-:W-:Y:S02]  /*19d50*/  FSEL R2, R2, -INF , !P5 ;  /* 0xff80000002027808 */ /* 0x000fe40006800000 */
[----:B------:R-:W-:Y:S02]  /*19d60*/  ISETP.GE.AND P5, PT, R6, R205, PT ;  /* 0x000000cd0600720c */ /* 0x000fe40003fa6270 */
[----:B------:R-:W-:Y:S01]  /*19d70*/  FSEL R182, R2, -INF , !P3 ;  /* 0xff80000002b67808 */ /* 0x000fe20005800000 */
[----:B------:R-:W-:Y:S01]  /*19d80*/  FFMA.FTZ R2, R3, -UR5, R194 ;  /* 0x8000000503027c23 */ /* 0x000fe200080100c2 */
[----:B------:R-:W-:Y:S01]  /*19d90*/  ISETP.GT.AND P3, PT, R0, R6, PT ;  /* 0x000000060000720c */ /* 0x000fe20003f64270 */
[----:B------:R-:W1:Y:S01]  /*19da0*/  S2R R232, SR_CTAID.X ;  /* 0x0000000000e87919 */ /* 0x000e620000002500 */
[----:B------:R-:W-:Y:S01]  /*19db0*/  IMAD.IADD R3, R135, 0x1, -R25 ;  /* 0x0000000187037824 */ /* 0x000fe200078e0a19 */
[----:B------:R-:W-:-:S02]  /*19dc0*/  FSEL R16, R22, -INF , !P0 ;  /* 0xff80000016107808 */ /* 0x000fc40004000000 */
[----:B------:R-:W-:Y:S02]  /*19dd0*/  FSEL R2, R2, -INF , !P3 ;  /* 0xff80000002027808 */ /* 0x000fe40005800000 */
[----:B------:R-:W-:Y:S02]  /*19de0*/  FSEL R196, R174, -INF , !P4 ;  /* 0xff800000aec47808 */ /* 0x000fe40006000000 */
[----:B------:R-:W-:Y:S01]  /*19df0*/  FSEL R176, R2, -INF , !P5 ;  /* 0xff80000002b07808 */ /* 0x000fe20006800000 */
[----:B------:R-:W-:Y:S01]  /*19e00*/  IMAD.U32 R2, RZ, RZ, UR37 ;  /* 0x00000025ff027e24 */ /* 0x000fe2000f8e00ff */
[----:B------:R-:W-:Y:S02]  /*19e10*/  FSEL R186, R32, -INF , !P6 ;  /* 0xff80000020ba7808 */ /* 0x000fe40007000000 */
[C---:B------:R-:W-:Y:S02]  /*19e20*/  ISETP.GE.AND P0, PT, R7.reuse, R228, PT ;  /* 0x000000e40700720c */ /* 0x040fe40003f06270 */
[----:B------:R-:W-:-:S02]  /*19e30*/  ISETP.GE.AND P4, PT, R7, R229, PT ;  /* 0x000000e50700720c */ /* 0x000fc40003f86270 */
[----:B------:R-:W-:Y:S02]  /*19e40*/  ISETP.GE.AND P6, PT, R7, R204, PT ;  /* 0x000000cc0700720c */ /* 0x000fe40003fc6270 */
[----:B------:R-:W-:Y:S02]  /*19e50*/  IABS R3, R3 ;  /* 0x0000000300037213 */ /* 0x000fe40000000000 */
[----:B------:R-:W-:Y:S02]  /*19e60*/  FSEL R10, R20, -INF , !P0 ;  /* 0xff800000140a7808 */ /* 0x000fe40004000000 */
[----:B------:R-:W-:Y:S02]  /*19e70*/  FSEL R180, R180, -INF , !P4 ;  /* 0xff800000b4b47808 */ /* 0x000fe40006000000 */
[----:B------:R-:W-:Y:S02]  /*19e80*/  FSEL R181, R33, -INF , !P6 ;  /* 0xff80000021b57808 */ /* 0x000fe40007000000 */
[----:B------:R-:W-:-:S02]  /*19e90*/  ISETP.GE.AND P0, PT, R6, R228, PT ;  /* 0x000000e40600720c */ /* 0x000fc40003f06270 */
[C---:B------:R-:W-:Y:S02]  /*19ea0*/  ISETP.GE.AND P4, PT, R6.reuse, R229, PT ;  /* 0x000000e50600720c */ /* 0x040fe40003f86270 */
[----:B------:R-:W-:Y:S01]  /*19eb0*/  ISETP.GE.AND P6, PT, R6, R204, PT ;  /* 0x000000cc0600720c */ /* 0x000fe20003fc6270 */
[----:B------:R-:W-:Y:S01]  /*19ec0*/  IMAD.IADD R6, R135, 0x1, -R24 ;  /* 0x0000000187067824 */ /* 0x000fe200078e0a18 */
[----:B------:R-:W-:Y:S02]  /*19ed0*/  I2FP.F32.S32 R3, R3 ;  /* 0x0000000300037245 */ /* 0x000fe40000201400 */
[----:B------:R-:W-:Y:S02]  /*19ee0*/  ISETP.GT.AND P5, PT, R0, R13, PT ;  /* 0x0000000d0000720c */ /* 0x000fe40003fa4270 */
[----:B------:R-:W-:Y:S01]  /*19ef0*/  ISETP.GE.AND P3, PT, R13, R205, PT ;  /* 0x000000cd0d00720c */ /* 0x000fe20003f66270 */
[----:B------:R-:W-:Y:S01]  /*19f00*/  FFMA.FTZ R3, R3, -UR5, R195 ;  /* 0x8000000503037c23 */ /* 0x000fe200080100c3 */
[----:B--2---:R-:W-:-:S02]  /*19f10*/  LOP3.LUT R2, R2, UR30, R211, 0x96, !PT ;  /* 0x0000001e02027c12 */ /* 0x004fc4000f8e96d3 */
[----:B------:R-:W2:Y:S01]  /*19f20*/  LDL.64 R210, [R1+0x80] ;  /* 0x0000800001d27983 */ /* 0x000ea20000100a00 */
[----:B------:R-:W-:Y:S02]  /*19f30*/  IABS R6, R6 ;  /* 0x0000000600067213 */ /* 0x000fe40000000000 */
[----:B------:R-:W-:Y:S02]  /*19f40*/  FSEL R3, R3, -INF , !P5 ;  /* 0xff80000003037808 */ /* 0x000fe40006800000 */
[----:B------:R-:W-:Y:S01]  /*19f50*/  I2FP.F32.S32 R6, R6 ;  /* 0x0000000600067245 */ /* 0x000fe20000201400 */
[----:B------:R-:W-:Y:S01]  /*19f60*/  IMAD.IADD R7, R135, 0x1, -R27 ;  /* 0x0000000187077824 */ /* 0x000fe200078e0a1b */
[----:B------:R-:W-:Y:S02]  /*19f70*/  FSEL R22, R21, -INF , !P0 ;  /* 0xff80000015167808 */ /* 0x000fe40004000000 */
[----:B------:R-:W-:Y:S01]  /*19f80*/  ISETP.GE.AND P0, PT, R13, R228, PT ;  /* 0x000000e40d00720c */ /* 0x000fe20003f06270 */
[----:B------:R-:W-:Y:S01]  /*19f90*/  FFMA.FTZ R6, R6, -UR5, R198 ;  /* 0x8000000506067c23 */ /* 0x000fe200080100c6 */
[----:B------:R-:W-:-:S02]  /*19fa0*/  FSEL R172, R3, -INF , !P3 ;  /* 0xff80000003ac7808 */ /* 0x000fc40005800000 */
[----:B------:R-:W-:Y:S02]  /*19fb0*/  SHF.R.U32.HI R214, RZ, 0x5, R215 ;  /* 0x00000005ffd67819 */ /* 0x000fe400000116d7 */
[----:B------:R-:W-:Y:S02]  /*19fc0*/  ISETP.GT.AND P3, PT, R0, R12, PT ;  /* 0x0000000c0000720c */ /* 0x000fe40003f64270 */
[----:B------:R-:W-:Y:S01]  /*19fd0*/  IABS R7, R7 ;  /* 0x0000000700077213 */ /* 0x000fe20000000000 */
[----:B-1----:R-:W-:Y:S01]  /*19fe0*/  IMAD R232, R232, 0x8, R214 ;  /* 0x00000008e8e87824 */ /* 0x002fe200078e02d6 */
[----:B------:R-:W-:Y:S02]  /*19ff0*/  FSEL R23, R23, -INF , !P0 ;  /* 0xff80000017177808 */ /* 0x000fe40004000000 */
[C---:B------:R-:W-:Y:S02]  /*1a000*/  ISETP.GE.AND P0, PT, R12.reuse, R228, PT ;  /* 0x000000e40c00720c */ /* 0x040fe40003f06270 */
[----:B------:R-:W-:-:S02]  /*1a010*/  ISETP.GE.AND P5, PT, R12, R205, PT ;  /* 0x000000cd0c00720c */ /* 0x000fc40003fa6270 */
[----:B------:R-:W-:Y:S02]  /*1a020*/  FSEL R6, R6, -INF , !P3 ;  /* 0xff80000006067808 */ /* 0x000fe40005800000 */
[----:B------:R-:W-:Y:S01]  /*1a030*/  I2FP.F32.S32 R7, R7 ;  /* 0x0000000700077245 */ /* 0x000fe20000201400 */
[----:B------:R-:W-:Y:S01]  /*1a040*/  IMAD.WIDE.U32 R2, R2, -0x326172a9, RZ ;  /* 0xcd9e8d5702027825 */ /* 0x000fe200078e00ff */
[----:B------:R-:W-:Y:S02]  /*1a050*/  FSEL R26, R26, -INF , !P0 ;  /* 0xff8000001a1a7808 */ /* 0x000fe40004000000 */
[----:B------:R-:W-:Y:S01]  /*1a060*/  FSEL R137, R6, -INF , !P5 ;  /* 0xff80000006897808 */ /* 0x000fe20006800000 */
[----:B------:R-:W-:Y:S01]  /*1a070*/  IMAD.WIDE.U32 R232, R232, -0x326172a9, RZ ;  /* 0xcd9e8d57e8e87825 */ /* 0x000fe200078e00ff */
[----:B------:R-:W-:Y:S02]  /*1a080*/  FSEL R183, R183, -INF , !P4 ;  /* 0xff800000b7b77808 */ /* 0x000fe40006000000 */
[----:B------:R-:W-:-:S02]  /*1a090*/  FSEL R174, R34, -INF , !P6 ;  /* 0xff80000022ae7808 */ /* 0x000fc40007000000 */
[----:B------:R-:W-:Y:S02]  /*1a0a0*/  ISETP.GE.AND P0, PT, R11, R228, PT ;  /* 0x000000e40b00720c */ /* 0x000fe40003f06270 */
[----:B------:R-:W-:Y:S01]  /*1a0b0*/  FMNMX3.FTZ R6, R223, R16, R10, !PT ;  /* 0x00000010df067276 */ /* 0x000fe2000781000a */
[----:B------:R-:W-:Y:S01]  /*1a0c0*/  FFMA.FTZ R7, R7, -UR5, R199 ;  /* 0x8000000507077c23 */ /* 0x000fe200080100c7 */
[C---:B------:R-:W-:Y:S02]  /*1a0d0*/  ISETP.GE.AND P4, PT, R13.reuse, R229, PT ;  /* 0x000000e50d00720c */ /* 0x040fe40003f86270 */
[----:B------:R-:W-:Y:S02]  /*1a0e0*/  ISETP.GE.AND P6, PT, R13, R204, PT ;  /* 0x000000cc0d00720c */ /* 0x000fe40003fc6270 */
[----:B------:R-:W-:Y:S02]  /*1a0f0*/  ISETP.GT.AND P5, PT, R0, R11, PT ;  /* 0x0000000b0000720c */ /* 0x000fe40003fa4270 */
[----:B------:R-:W-:-:S02]  /*1a100*/  LOP3.LUT R8, R232, UR4, R3, 0x96, !PT ;  /* 0x00000004e8087c12 */ /* 0x000fc4000f8e9603 */
[----:B------:R-:W-:Y:S01]  /*1a110*/  FSEL R25, R28, -INF , !P0 ;  /* 0xff8000001c197808 */ /* 0x000fe20004000000 */
[----:B------:R-:W4:Y:S01]  /*1a120*/  LDL.64 R232, [R1+0x78] ;  /* 0x0000780001e87983 */ /* 0x000f220000100a00 */
[----:B------:R-:W-:Y:S02]  /*1a130*/  FMNMX3.FTZ R6, R6, R22, R23, !PT ;  /* 0x0000001606067276 */ /* 0x000fe40007810017 */
[----:B------:R-:W-:Y:S01]  /*1a140*/  FSEL R21, R138, -INF , !P4 ;  /* 0xff8000008a157808 */ /* 0x000fe20006000000 */
[----:B------:R-:W4:Y:S01]  /*1a150*/  LDL.LU R226, [R1+0x54] ;  /* 0x0000540001e27983 */ /* 0x000f220000300800 */
[----:B------:R-:W-:Y:S02]  /*1a160*/  FSEL R139, R29, -INF , !P6 ;  /* 0xff8000001d8b7808 */ /* 0x000fe40007000000 */
[C---:B------:R-:W-:Y:S02]  /*1a170*/  ISETP.GE.AND P4, PT, R12.reuse, R229, PT ;  /* 0x000000e50c00720c */ /* 0x040fe40003f86270 */
[----:B------:R-:W-:-:S02]  /*1a180*/  ISETP.GE.AND P6, PT, R12, R204, PT ;  /* 0x000000cc0c00720c */ /* 0x000fc40003fc6270 */
[----:B------:R-:W-:Y:S02]  /*1a190*/  FSEL R12, R7, -INF , !P5 ;  /* 0xff800000070c7808 */ /* 0x000fe40006800000 */
[----:B------:R-:W-:Y:S02]  /*1a1a0*/  ISETP.GE.AND P3, PT, R11, R205, PT ;  /* 0x000000cd0b00720c */ /* 0x000fe40003f66270 */
[----:B------:R-:W-:Y:S02]  /*1a1b0*/  ISETP.GE.AND P5, PT, R5, R228, PT ;  /* 0x000000e40500720c */ /* 0x000fe40003fa6270 */
[----:B------:R-:W-:Y:S01]  /*1a1c0*/  FMNMX3.FTZ R133, R6, R26, R25, !PT ;  /* 0x0000001a06857276 */ /* 0x000fe20007810019 */
[----:B------:R-:W-:Y:S01]  /*1a1d0*/  IMAD.WIDE.U32 R6, R8, -0x2daee0ad, RZ ;  /* 0xd2511f5308067825 */ /* 0x000fe200078e00ff */
[----:B------:R-:W-:Y:S02]  /*1a1e0*/  FSEL R35, R35, -INF , !P5 ;  /* 0xff80000023237808 */ /* 0x000fe40006800000 */
[----:B------:R-:W-:-:S02]  /*1a1f0*/  FSEL R28, R12, -INF , !P3 ;  /* 0xff8000000c1c7808 */ /* 0x000fc40005800000 */
[C---:B------:R-:W-:Y:S02]  /*1a200*/  ISETP.GT.AND P5, PT, R0.reuse, R9, PT ;  /* 0x000000090000720c */ /* 0x040fe40003fa4270 */
[----:B------:R-:W-:Y:S02]  /*1a210*/  ISETP.GT.AND P3, PT, R0, R5, PT ;  /* 0x000000050000720c */ /* 0x000fe40003f64270 */
[----:B---3--:R-:W-:Y:S02]  /*1a220*/  LOP3.LUT R0, R230, UR33, R7, 0x96, !PT ;  /* 0x00000021e6007c12 */ /* 0x008fe4000f8e9607 */
[----:B------:R-:W1:Y:S01]  /*1a230*/  S2R R230, SR_CTAID.X ;  /* 0x0000000000e67919 */ /* 0x000e620000002500 */
[----:B------:R-:W-:-:S05]  /*1a240*/  SHF.R.U32.HI R225, RZ, 0x5, R215 ;  /* 0x00000005ffe17819 */ /* 0x000fca00000116d7 */
[----:B-1----:R-:W-:Y:S02]  /*1a250*/  IMAD R230, R230, 0x8, R225 ;  /* 0x00000008e6e67824 */ /* 0x002fe400078e02e1 */
[----:B------:R-:W3:Y:S01]  /*1a260*/  LDL.LU R225, [R1+0x58] ;  /* 0x0000580001e17983 */ /* 0x000ee20000300800 */
[----:B------:R-:W-:Y:S02]  /*1a270*/  FSEL R173, R173, -INF , !P6 ;  /* 0xff800000adad7808 */ /* 0x000fe40007000000 */
[----:B------:R-:W-:Y:S02]  /*1a280*/  ISETP.GE.AND P6, PT, R11, R204, PT ;  /* 0x000000cc0b00720c */ /* 0x000fe40003fc6270 */
[----:B------:R-:W-:Y:S02]  /*1a290*/  ISETP.GE.AND P0, PT, R9, R228, PT ;  /* 0x000000e40900720c */ /* 0x000fe40003f06270 */
[----:B------:R-:W-:Y:S01]  /*1a2a0*/  FSEL R187, R187, -INF , !P4 ;  /* 0xff800000bbbb7808 */ /* 0x000fe20006000000 */
[----:B------:R-:W-:Y:S01]  /*1a2b0*/  IMAD.WIDE.U32 R12, R0, -0x326172a9, RZ ;  /* 0xcd9e8d57000c7825 */ /* 0x000fe200078e00ff */
[----:B------:R-:W-:Y:S01]  /*1a2c0*/  FSEL R138, R136, -INF , !P6 ;  /* 0xff800000888a7808 */ /* 0x000fe20007000000 */
[----:B------:R-:W3:Y:S01]  /*1a2d0*/  LDL.64 R234, [R1+0x88] ;  /* 0x0000880001ea7983 */ /* 0x000ee20000100a00 */
[----:B------:R-:W-:-:S02]  /*1a2e0*/  FSEL R136, R18, -INF , !P0 ;  /* 0xff80000012887808 */ /* 0x000fc40004000000 */
[-C--:B------:R-:W-:Y:S02]  /*1a2f0*/  ISETP.GE.AND P4, PT, R11, R229.reuse, PT ;  /* 0x000000e50b00720c */ /* 0x080fe40003f86270 */
[----:B------:R-:W-:Y:S02]  /*1a300*/  FMNMX3.FTZ R133, R133, R136, R35, !PT ;  /* 0x0000008885857276 */ /* 0x000fe40007810023 */
[----:B------:R-:W-:Y:S02]  /*1a310*/  FSEL R32, R178, -INF , !P4 ;  /* 0xff800000b2207808 */ /* 0x000fe40006000000 */
[C---:B------:R-:W-:Y:S02]  /*1a320*/  ISETP.GE.AND P4, PT, R9.reuse, R229, PT ;  /* 0x000000e50900720c */ /* 0x040fe40003f86270 */
[C---:B------:R-:W-:Y:S02]  /*1a330*/  ISETP.GE.AND P6, PT, R9.reuse, R204, PT ;  /* 0x000000cc0900720c */ /* 0x040fe40003fc6270 */
[----:B------:R-:W-:-:S02]  /*1a340*/  ISETP.GE.AND P0, PT, R9, R205, PT ;  /* 0x000000cd0900720c */ /* 0x000fc40003f06270 */
[----:B------:R-:W-:Y:S02]  /*1a350*/  FMNMX3.FTZ R0, R222, R196, R180, !PT ;  /* 0x000000c4de007276 */ /* 0x000fe400078100b4 */
[----:B------:R-:W-:Y:S02]  /*1a360*/  FSEL R190, R188, -INF , !P4 ;  /* 0xff800000bcbe7808 */ /* 0x000fe40006000000 */
[----:B------:R-:W-:Y:S02]  /*1a370*/  ISETP.GE.AND P4, PT, R5, R229, PT ;  /* 0x000000e50500720c */ /* 0x000fe40003f86270 */
[----:B------:R-:W-:Y:S02]  /*1a380*/  FMNMX3.FTZ R0, R0, R183, R21, !PT ;  /* 0x000000b700007276 */ /* 0x000fe40007810015 */
[----:B------:R-:W-:Y:S02]  /*1a390*/  FSEL R20, R179, -INF , !P4 ;  /* 0xff800000b3147808 */ /* 0x000fe40006000000 */
[----:B------:R-:W-:-:S02]  /*1a3a0*/  FMNMX3.FTZ R132, R0, R187, R32, !PT ;  /* 0x000000bb00847276 */ /* 0x000fc40007810020 */
[----:B------:R-:W-:Y:S02]  /*1a3b0*/  FSEL R27, R175, -INF , !P6 ;  /* 0xff800000af1b7808 */ /* 0x000fe40007000000 */
[C---:B------:R-:W-:Y:S02]  /*1a3c0*/  ISETP.GE.AND P6, PT, R5.reuse, R204, PT ;  /* 0x000000cc0500720c */ /* 0x040fe40003fc6270 */
[----:B------:R-:W-:Y:S02]  /*1a3d0*/  ISETP.GE.AND P4, PT, R5, R205, PT ;  /* 0x000000cd0500720c */ /* 0x000fe40003f86270 */
[----:B------:R-:W-:Y:S01]  /*1a3e0*/  FMNMX3.FTZ R132, R132, R190, R20, !PT ;  /* 0x000000be84847276 */ /* 0x000fe20007810014 */
[----:B------:R-:W-:Y:S01]  /*1a3f0*/  IMAD.IADD R17, R135, 0x1, -R17 ;  /* 0x0000000187117824 */ /* 0x000fe200078e0a11 */
[----:B------:R-:W-:Y:S01]  /*1a400*/  FSEL R24, R184, -INF , !P6 ;  /* 0xff800000b8187808 */ /* 0x000fe20007000000 */
[----:B------:R-:W-:-:S04]  /*1a410*/  VIADD R230, R230, 0x4 ;  /* 0x00000004e6e67836 */ /* 0x000fc80000000000 */
[----:B------:R-:W-:Y:S01]  /*1a420*/  IMAD.WIDE.U32 R230, R230, -0x326172a9, RZ ;  /* 0xcd9e8d57e6e67825 */ /* 0x000fe200078e00ff */
[----:B--2---:R-:W-:-:S05]  /*1a430*/  LOP3.LUT R11, R2, UR12, R211, 0x96, !PT ;  /* 0x0000000c020b7c12 */ /* 0x004fca000f8e96d3 */
[----:B------:R-:W-:Y:S02]  /*1a440*/  IMAD.WIDE.U32 R8, R11, -0x2daee0ad, RZ ;  /* 0xd2511f530b087825 */ /* 0x000fe400078e00ff */
[----:B------:R-:W1:Y:S03]  /*1a450*/  SHFL.BFLY PT, R11, R133, 0x2, 0x1f ;  /* 0x0c401f00850b7f89 */ /* 0x000e6600000e0000 */
[----:B------:R-:W-:-:S05]  /*1a460*/  LOP3.LUT R6, R6, UR31, R9, 0x96, !PT ;  /* 0x0000001f06067c12 */ /* 0x000fca000f8e9609 */
[----:B------:R-:W-:-:S05]  /*1a470*/  IMAD.WIDE.U32 R6, R6, -0x326172a9, RZ ;  /* 0xcd9e8d5706067825 */ /* 0x000fca00078e00ff */
[----:B------:R-:W-:Y:S02]  /*1a480*/  LOP3.LUT R5, R12, UR26, R7, 0x96, !PT ;  /* 0x0000001a0c057c12 */ /* 0x000fe4000f8e9607 */
[----:B------:R-:W-:-:S03]  /*1a490*/  LOP3.LUT R9, R210, UR32, R13, 0x96, !PT ;  /* 0x00000020d2097c12 */ /* 0x000fc6000f8e960d */
[----:B------:R-:W-:Y:S02]  /*1a4a0*/  IMAD.WIDE.U32 R178, R5, -0x2daee0ad, RZ ;  /* 0xd2511f5305b27825 */ /* 0x000fe400078e00ff */
[----:B------:R-:W2:Y:S02]  /*1a4b0*/  SHFL.BFLY PT, R5, R132, 0x2, 0x1f ;  /* 0x0c401f0084057f89 */ /* 0x000ea400000e0000 */
[----:B------:R-:W-:Y:S01]  /*1a4c0*/  IMAD.WIDE.U32 R14, R9, -0x2daee0ad, RZ ;  /* 0xd2511f53090e7825 */ /* 0x000fe200078e00ff */
[----:B-1----:R-:W-:-:S04]  /*1a4d0*/  FMNMX.FTZ R133, R133, R11, !PT ;  /* 0x0000000b85857209 */ /* 0x002fc80007810000 */
[----:B------:R-:W-:Y:S02]  /*1a4e0*/  LOP3.LUT R12, R8, UR23, R15, 0x96, !PT ;  /* 0x00000017080c7c12 */ /* 0x000fe4000f8e960f */
[----:B------:R-:W1:Y:S01]  /*1a4f0*/  SHFL.BFLY PT, R8, R133, 0x1, 0x1f ;  /* 0x0c201f0085087f89 */ /* 0x000e6200000e0000 */
[----:B------:R-:W-:Y:S02]  /*1a500*/  LOP3.LUT R0, R14, UR16, R179, 0x96, !PT ;  /* 0x000000100e007c12 */ /* 0x000fe4000f8e96b3 */
[----:B------:R-:W-:-:S03]  /*1a510*/  IABS R7, R17 ;  /* 0x0000001100077213 */ /* 0x000fc60000000000 */
[----:B------:R-:W-:Y:S01]  /*1a520*/  IMAD.WIDE.U32 R188, R0, -0x326172a9, RZ ;  /* 0xcd9e8d5700bc7825 */ /* 0x000fe200078e00ff */
[----:B------:R-:W-:-:S03]  /*1a530*/  I2FP.F32.S32 R7, R7 ;  /* 0x0000000700077245 */ /* 0x000fc60000201400 */
[----:B------:R-:W-:Y:S02]  /*1a540*/  IMAD.MOV.U32 R0, RZ, RZ, R188 ;  /* 0x000000ffff007224 */ /* 0x000fe400078e00bc */
[----:B------:R-:W-:Y:S01]  /*1a550*/  IMAD.WIDE.U32 R12, R12, -0x326172a9, RZ ;  /* 0xcd9e8d570c0c7825 */ /* 0x000fe200078e00ff */
[----:B--2---:R-:W-:-:S03]  /*1a560*/  FMNMX.FTZ R132, R132, R5, !PT ;  /* 0x0000000584847209 */ /* 0x004fc60007810000 */
[----:B------:R-:W-:Y:S01]  /*1a570*/  FFMA.FTZ R7, R7, -UR5, R202 ;  /* 0x8000000507077c23 */ /* 0x000fe200080100ca */
[----:B------:R-:W-:Y:S01]  /*1a580*/  LOP3.LUT R0, R0, 0xff, RZ, 0xc0, !PT ;  /* 0x000000ff00007812 */ /* 0x000fe200078ec0ff */
[----:B------:R-:W2:Y:S01]  /*1a590*/  SHFL.BFLY PT, R5, R132, 0x1, 0x1f ;  /* 0x0c201f0084057f89 */ /* 0x000ea200000e0000 */
[----:B------:R-:W-:Y:S01]  /*1a5a0*/  LOP3.LUT R12, R12, UR15, R189, 0x96, !PT ;  /* 0x0000000f0c0c7c12 */ /* 0x000fe2000f8e96bd */
[----:B------:R-:W-:Y:S01]  /*1a5b0*/  IMAD.IADD R9, R135, 0x1, -R134 ;  /* 0x0000000187097824 */ /* 0x000fe200078e0a86 */
[----:B------:R-:W-:Y:S02]  /*1a5c0*/  FSEL R7, R7, -INF , !P5 ;  /* 0xff80000007077808 */ /* 0x000fe40006800000 */
[----:B-1----:R-:W-:Y:S02]  /*1a5d0*/  FMNMX.FTZ R133, R133, R8, !PT ;  /* 0x0000000885857209 */ /* 0x002fe40007810000 */
[----:B------:R-:W-:Y:S02]  /*1a5e0*/  ISETP.LE.U32.AND P5, PT, R0, UR13, PT ;  /* 0x0000000d00007c0c */ /* 0x000fe4000bfa3070 */
[----:B------:R-:W-:-:S02]  /*1a5f0*/  PRMT R0, R12, 0x7632, R0 ;  /* 0x000076320c007816 */ /* 0x000fc40000000000 */
[----:B------:R-:W-:Y:S01]  /*1a600*/  LOP3.LUT R11, R6, UR17, R13, 0x96, !PT ;  /* 0x00000011060b7c12 */ /* 0x000fe2000f8e960d */
[C---:B------:R-:W-:Y:S01]  /*1a610*/  FMUL.FTZ R6, R133.reuse, UR38 ;  /* 0x0000002685067c20 */ /* 0x040fe20008410000 */
[----:B------:R-:W-:Y:S02]  /*1a620*/  IABS R8, R9 ;  /* 0x0000000900087213 */ /* 0x000fe40000000000 */
[----:B------:R-:W-:Y:S02]  /*1a630*/  LOP3.LUT R0, R0, 0xff, RZ, 0xc0, !PT ;  /* 0x000000ff00007812 */ /* 0x000fe400078ec0ff */
[----:B------:R-:W-:Y:S02]  /*1a640*/  FSETP.NEU.FTZ.AND P6, PT, R133, -INF , PT ;  /* 0xff8000008500780b */ /* 0x000fe40003fdd000 */
[----:B------:R-:W-:Y:S02]  /*1a650*/  FSEL R19, R7, -INF , !P0 ;  /* 0xff80000007137808 */ /* 0x000fe40004000000 */
[----:B------:R-:W-:-:S02]  /*1a660*/  ISETP.LE.U32.AND P0, PT, R0, UR13, PT ;  /* 0x0000000d00007c0c */ /* 0x000fc4000bf03070 */
[----:B------:R-:W-:Y:S02]  /*1a670*/  I2FP.F32.S32 R8, R8 ;  /* 0x0000000800087245 */ /* 0x000fe40000201400 */
[----:B------:R-:W-:Y:S02]  /*1a680*/  FSEL R6, R6, RZ, P6 ;  /* 0x000000ff06067208 */ /* 0x000fe40003000000 */
[----:B------:R-:W-:Y:S01]  /*1a690*/  LOP3.LUT R0, R12, 0xffff, RZ, 0xc0, !PT ;  /* 0x0000ffff0c007812 */ /* 0x000fe200078ec0ff */
[----:B------:R-:W-:Y:S02]  /*1a6a0*/  FFMA.FTZ R8, R8, -UR5, R203 ;  /* 0x8000000508087c23 */ /* 0x000fe400080100cb */
[----:B------:R-:W-:Y:S01]  /*1a6b0*/  FFMA.FTZ R18, R16, UR38, -R6 ;  /* 0x0000002610127c23 */ /* 0x000fe20008010806 */
[----:B------:R-:W-:Y:S01]  /*1a6c0*/  SHF.R.U32.HI R0, RZ, 0x8, R0 ;  /* 0x00000008ff007819 */ /* 0x000fe20000011600 */
[----:B------:R-:W-:Y:S01]  /*1a6d0*/  FFMA.FTZ R17, R10, UR38, -R6 ;  /* 0x000000260a117c23 */ /* 0x000fe20008010806 */
[----:B--2---:R-:W-:-:S02]  /*1a6e0*/  FMNMX.FTZ R132, R132, R5, !PT ;  /* 0x0000000584847209 */ /* 0x004fc40007810000 */
[----:B------:R-:W-:Y:S01]  /*1a6f0*/  LOP3.LUT R0, R0, 0xffff, RZ, 0xc0, !PT ;  /* 0x0000ffff00007812 */ /* 0x000fe200078ec0ff */
[----:B------:R-:W-:Y:S01]  /*1a700*/  MUFU.EX2 R18, R18 ;  /* 0x0000001200127308 */ /* 0x000fe20000000800 */
[----:B------:R-:W-:Y:S02]  /*1a710*/  FSEL R8, R8, -INF , !P3 ;  /* 0xff80000008087808 */ /* 0x000fe40005800000 */
[----:B------:R-:W-:Y:S01]  /*1a720*/  ISETP.LE.U32.AND P3, PT, R0, UR13, PT ;  /* 0x0000000d00007c0c */ /* 0x000fe2000bf63070 */
[----:B------:R-:W-:Y:S01]  /*1a730*/  FMUL.FTZ R0, R132, UR38 ;  /* 0x0000002684007c20 */ /* 0x000fe20008410000 */
[----:B------:R-:W-:-:S03]  /*1a740*/  FSEL R8, R8, -INF , !P4 ;  /* 0xff80000008087808 */ /* 0x000fc60006000000 */
[----:B------:R-:W1:Y:S01]  /*1a750*/  MUFU.EX2 R17, R17 ;  /* 0x0000001100117308 */ /* 0x000e620000000800 */
[----:B------:R-:W-:Y:S02]  /*1a760*/  FSETP.NEU.FTZ.AND P4, PT, R132, -INF , PT ;  /* 0xff8000008400780b */ /* 0x000fe40003f9d000 */
[----:B------:R-:W-:Y:S02]  /*1a770*/  LOP3.LUT R5, R12, 0xff, RZ, 0xc0, !PT ;  /* 0x000000ff0c057812 */ /* 0x000fe400078ec0ff */
[----:B------:R-:W-:Y:S02]  /*1a780*/  FSEL R191, R132, RZ, P4 ;  /* 0x000000ff84bf7208 */ /* 0x000fe40002000000 */
[----:B------:R-:W-:Y:S02]  /*1a790*/  FSEL R0, R0, RZ, P4 ;  /* 0x000000ff00007208 */ /* 0x000fe40002000000 */
[----:B------:R-:W-:Y:S02]  /*1a7a0*/  ISETP.LE.U32.AND P4, PT, R5, UR13, PT ;  /* 0x0000000d05007c0c */ /* 0x000fe4000bf83070 */
[----:B-1----:R-:W-:-:S04]  /*1a7b0*/  F2FP.F16.F32.PACK_AB R13, R17, R18 ;  /* 0x00000012110d723e */ /* 0x002fc800000000ff */
[----:B------:R-:W-:-:S07]  /*1a7c0*/  PRMT R9, R13, 0x7632, R9 ;  /* 0x000076320d097816 */ /* 0x000fce0000000009 */
[----:B------:R-:W-:Y:S02]  /*1a7d0*/  @!P4 HADD2 R192, -R13.H0_H0, -RZ.H0_H0 ;  /* 0xa00000ff0dc0c230 */ /* 0x000fe40000000900 */
[----:B------:R-:W-:Y:S01]  /*1a7e0*/  IMAD.WIDE.U32 R10, R11, -0x2daee0ad, RZ ;  /* 0xd2511f530b0a7825 */ /* 0x000fe200078e00ff */
[----:B------:R-:W-:Y:S02]  /*1a7f0*/  PRMT R214, R13, 0x5410, R9 ;  /* 0x000054100dd67816 */ /* 0x000fe40000000009 */
[----:B------:R-:W-:Y:S01]  /*1a800*/  @!P4 PRMT R13, R192, 0x5410, RZ ;  /* 0x00005410c00dc816 */ /* 0x000fe200000000ff */
[--C-:B------:R-:W-:Y:S01]  /*1a810*/  FFMA.FTZ R192, R20, UR38, -R0.reuse ;  /* 0x0000002614c07c23 */ /* 0x100fe20008010800 */
[----:B------:R-:W-:Y:S01]  /*1a820*/  FFMA.FTZ R29, R183, UR38, -R0 ;  /* 0x00000026b71d7c23 */ /* 0x000fe20008010800 */
[----:B------:R-:W-:Y:S01]  /*1a830*/  FFMA.FTZ R20, R23, UR38, -R6 ;  /* 0x0000002617147c23 */ /* 0x000fe20008010806 */
[----:B----4-:R-:W-:Y:S01]  /*1a840*/  LOP3.LUT R23, R2, UR12, R233, 0x96, !PT ;  /* 0x0000000c02177c12 */ /* 0x010fe2000f8e96e9 */
[----:B------:R-:W-:Y:S01]  /*1a850*/  FADD.FTZ R2, R222, -R191 ;  /* 0x800000bfde027221 */ /* 0x000fe20000010000 */
[--C-:B------:R-:W-:Y:S01]  /*1a860*/  FFMA.FTZ R189, R32, UR38, -R0.reuse ;  /* 0x0000002620bd7c23 */ /* 0x100fe20008010800 */
[----:B------:R-:W-:Y:S01]  /*1a870*/  LOP3.LUT R33, R178, UR7, R11, 0x96, !PT ;  /* 0x00000007b2217c12 */ /* 0x000fe2000f8e960b */
[----:B------:R1:W-:Y:S01]  /*1a880*/  MUFU.EX2 R32, R29 ;  /* 0x0000001d00207308 */ /* 0x0003e20000000800 */
[--C-:B------:R-:W-:Y:S01]  /*1a890*/  FFMA.FTZ R16, R196, UR38, -R0.reuse ;  /* 0x00000026c4107c23 */ /* 0x100fe20008010800 */
[----:B------:R-:W-:-:S06]  /*1a8a0*/  FFMA.FTZ R11, R180, UR38, -R0 ;  /* 0x00000026b40b7c23 */ /* 0x000fcc0008010800 */
[----:B------:R-:W-:Y:S01]  /*1a8b0*/  MUFU.EX2 R16, R16 ;  /* 0x0000001000107308 */ /* 0x000fe20000000800 */
[----:B-1----:R-:W-:Y:S01]  /*1a8c0*/  LOP3.LUT R29, R230, UR4, R3, 0x96, !PT ;  /* 0x00000004e61d7c12 */ /* 0x002fe2000f8e9603 */
[----:B------:R-:W-:-:S06]  /*1a8d0*/  FMUL.FTZ R3, R2, UR38 ;  /* 0x0000002602037c20 */ /* 0x000fcc0008410000 */
[----:B------:R-:W1:Y:S08]  /*1a8e0*/  MUFU.EX2 R11, R11 ;  /* 0x0000000b000b7308 */ /* 0x000e700000000800 */
[----:B------:R-:W3:Y:S01]  /*1a8f0*/  MUFU.EX2 R3, R3 ;  /* 0x0000000300037308 */ /* 0x000ee20000000800 */
[----:B-1----:R-:W-:Y:S01]  /*1a900*/  F2FP.F16.F32.PACK_AB R15, R11, R16 ;  /* 0x000000100b0f723e */ /* 0x002fe200000000ff */
[----:B---3--:R-:W-:-:S02]  /*1a910*/  FFMA.FTZ R16, R225, R3, R16 ;  /* 0x00000003e1107223 */ /* 0x008fc40000010010 */
[----:B------:R-:W2:Y:S01]  /*1a920*/  LDL R225, [R1+0x5c] ;  /* 0x00005c0001e17983 */ /* 0x000ea20000100800 */
[----:B------:R-:W-:Y:S01]  /*1a930*/  PRMT R5, R33, 0x7632, R5 ;  /* 0x0000763221057816 */ /* 0x000fe20000000005 */
[----:B------:R-:W-:-:S03]  /*1a940*/  @!P3 HADD2 R177, -R9.H0_H0, -RZ.H0_H0 ;  /* 0xa00000ff09b1b230 */ /* 0x000fc60000000900 */
[----:B------:R-:W-:Y:S01]  /*1a950*/  LOP3.LUT R5, R5, 0xff, RZ, 0xc0, !PT ;  /* 0x000000ff05057812 */ /* 0x000fe200078ec0ff */
[--C-:B------:R-:W-:Y:S01]  /*1a960*/  FFMA.FTZ R34, R21, UR38, -R0.reuse ;  /* 0x0000002615227c23 */ /* 0x100fe20008010800 */
[--C-:B------:R-:W-:Y:S01]  /*1a970*/  FFMA.FTZ R187, R187, UR38, -R0.reuse ;  /* 0x00000026bbbb7c23 */ /* 0x100fe20008010800 */
[----:B------:R-:W-:Y:S01]  /*1a980*/  FFMA.FTZ R190, R190, UR38, -R0 ;  /* 0x00000026bebe7c23 */ /* 0x000fe20008010800 */
[----:B------:R-:W-:Y:S02]  /*1a990*/  ISETP.LE.U32.AND P4, PT, R5, UR13, PT ;  /* 0x0000000d05007c0c */ /* 0x000fe4000bf83070 */
[----:B------:R-:W-:Y:S02]  /*1a9a0*/  SHF.R.U32.HI R5, RZ, 0x18, R12 ;  /* 0x00000018ff057819 */ /* 0x000fe4000001160c */
[----:B------:R-:W-:Y:S02]  /*1a9b0*/  FMNMX3.FTZ R0, R224, R186, R181, !PT ;  /* 0x000000bae0007276 */ /* 0x000fe400078100b5 */
[----:B------:R-:W-:-:S02]  /*1a9c0*/  @!P3 PRMT R9, R177, 0x5410, RZ ;  /* 0x00005410b109b816 */ /* 0x000fc400000000ff */
[----:B------:R-:W-:Y:S01]  /*1a9d0*/  ISETP.LE.U32.AND P3, PT, R5, UR13, PT ;  /* 0x0000000d05007c0c */ /* 0x000fe2000bf63070 */
[----:B------:R-:W-:Y:S01]  /*1a9e0*/  FFMA.FTZ R7, R22, UR38, -R6 ;  /* 0x0000002616077c23 */ /* 0x000fe20008010806 */
[----:B------:R-:W-:Y:S02]  /*1a9f0*/  LOP3.LUT R5, R33, 0xffff, RZ, 0xc0, !PT ;  /* 0x0000ffff21057812 */ /* 0x000fe400078ec0ff */
[----:B------:R-:W-:Y:S02]  /*1aa00*/  FMNMX3.FTZ R0, R0, R174, R139, !PT ;  /* 0x000000ae00007276 */ /* 0x000fe4000781008b */
[----:B------:R-:W-:Y:S02]  /*1aa10*/  SHF.R.U32.HI R5, RZ, 0x8, R5 ;  /* 0x00000008ff057819 */ /* 0x000fe40000011605 */
[----:B------:R-:W-:Y:S02]  /*1aa20*/  FMNMX3.FTZ R135, R0, R173, R138, !PT ;  /* 0x000000ad00877276 */ /* 0x000fe4000781008a */
[----:B------:R-:W-:Y:S01]  /*1aa30*/  FMNMX3.FTZ R0, R221, R185, R182, !PT ;  /* 0x000000b9dd007276 */ /* 0x000fe200078100b6 */
[----:B------:R-:W-:Y:S01]  /*1aa40*/  @!P0 HADD2 R193, -R15.H0_H0, -RZ.H0_H0 ;  /* 0xa00000ff0fc18230 */ /* 0x000fe20000000900 */
[----:B------:R-:W-:Y:S01]  /*1aa50*/  PRMT R14, R15, 0x7632, R14 ;  /* 0x000076320f0e7816 */ /* 0x000fe2000000000e */
[----:B------:R-:W-:Y:S01]  /*1aa60*/  MUFU.EX2 R7, R7 ;  /* 0x0000000700077308 */ /* 0x000fe20000000800 */
[----:B------:R-:W-:-:S02]  /*1aa70*/  LOP3.LUT R5, R5, 0xffff, RZ, 0xc0, !PT ;  /* 0x0000ffff05057812 */ /* 0x000fc400078ec0ff */
[----:B------:R-:W-:Y:S02]  /*1aa80*/  FMNMX3.FTZ R0, R0, R176, R172, !PT ;  /* 0x000000b000007276 */ /* 0x000fe400078100ac */
[----:B------:R-:W-:-:S03]  /*1aa90*/  FMNMX3.FTZ R135, R135, R27, R24, !PT ;  /* 0x0000001b87877276 */ /* 0x000fc60007810018 */
[----:B------:R-:W1:Y:S01]  /*1aaa0*/  MUFU.EX2 R20, R20 ;  /* 0x0000001400147308 */ /* 0x000e620000000800 */
[----:B------:R-:W-:Y:S02]  /*1aab0*/  PRMT R211, R15, 0x5410, R14 ;  /* 0x000054100fd37816 */ /* 0x000fe4000000000e */
[----:B------:R-:W-:Y:S02]  /*1aac0*/  @!P0 PRMT R15, R193, 0x5410, RZ ;  /* 0x00005410c10f8816 */ /* 0x000fe400000000ff */
[----:B------:R-:W-:Y:S02]  /*1aad0*/  ISETP.LE.U32.AND P0, PT, R5, UR13, PT ;  /* 0x0000000d05007c0c */ /* 0x000fe4000bf03070 */
[----:B------:R-:W-:Y:S01]  /*1aae0*/  FMNMX3.FTZ R134, R0, R137, R28, !PT ;  /* 0x0000008900867276 */ /* 0x000fe2000781001c */
[----:B------:R-:W3:Y:S01]  /*1aaf0*/  SHFL.BFLY PT, R5, R135, 0x2, 0x1f ;  /* 0x0c401f0087057f89 */ /* 0x000ee200000e0000 */
[----:B------:R-:W-:Y:S01]  /*1ab00*/  PRMT R0, R188, 0x7771, RZ ;  /* 0x00007771bc007816 */ /* 0x000fe200000000ff */
[----:B------:R-:W-:Y:S01]  /*1ab10*/  @!P3 HADD2 R194, -R14.H0_H0, -RZ.H0_H0 ;  /* 0xa00000ff0ec2b230 */ /* 0x000fe20000000900 */
[----:B------:R-:W-:-:S02]  /*1ab20*/  FSEL R22, R133, RZ, P6 ;  /* 0x000000ff85167208 */ /* 0x000fc40003000000 */
[----:B------:R-:W-:Y:S02]  /*1ab30*/  ISETP.GT.U32.AND P6, PT, R0, UR13, PT ;  /* 0x0000000d00007c0c */ /* 0x000fe4000bfc4070 */
[----:B------:R-:W-:Y:S02]  /*1ab40*/  FMNMX3.FTZ R134, R134, R19, R8, !PT ;  /* 0x0000001386867276 */ /* 0x000fe40007810008 */
[----:B------:R-:W-:Y:S01]  /*1ab50*/  PRMT R0, R188, 0x7772, RZ ;  /* 0x00007772bc007816 */ /* 0x000fe200000000ff */
[----:B------:R-:W4:Y:S01]  /*1ab60*/  MUFU.EX2 R34, R34 ;  /* 0x0000002200227308 */ /* 0x000f220000000800 */
[----:B------:R-:W-:Y:S01]  /*1ab70*/  @!P3 PRMT R14, R194, 0x5410, RZ ;  /* 0x00005410c20eb816 */ /* 0x000fe200000000ff */
[----:B------:R-:W4:Y:S01]  /*1ab80*/  SHFL.BFLY PT, R21, R134, 0x2, 0x1f ;  /* 0x0c401f0086157f89 */ /* 0x000f2200000e0000 */
[----:B------:R-:W-:Y:S02]  /*1ab90*/  ISETP.GT.U32.AND P3, PT, R0, UR13, PT ;  /* 0x0000000d00007c0c */ /* 0x000fe4000bf64070 */
[----:B-1----:R-:W-:-:S04]  /*1aba0*/  F2FP.F16.F32.PACK_AB R0, R20, R7 ;  /* 0x000000071400723e */ /* 0x002fc800000000ff */
[----:B------:R-:W-:Y:S01]  /*1abb0*/  PRMT R184, R0, 0x7610, R184 ;  /* 0x0000761000b87816 */ /* 0x000fe200000000b8 */
[--C-:B------:R-:W-:Y:S01]  /*1abc0*/  FFMA.FTZ R26, R26, UR38, -R6.reuse ;  /* 0x000000261a1a7c23 */ /* 0x100fe20008010806 */
[----:B------:R-:W-:Y:S01]  /*1abd0*/  PRMT R183, R0, 0x7632, R183 ;  /* 0x0000763200b77816 */ /* 0x000fe200000000b7 */
[----:B------:R-:W-:Y:S02]  /*1abe0*/  FFMA.FTZ R25, R25, UR38, -R6 ;  /* 0x0000002619197c23 */ /* 0x000fe40008010806 */
[----:B------:R-:W-:Y:S01]  /*1abf0*/  @!P5 HADD2 R195, -R184.H0_H0, -RZ.H0_H0 ;  /* 0xa00000ffb8c3d230 */ /* 0x000fe20000000900 */
[----:B------:R-:W-:Y:S01]  /*1ac00*/  PRMT R0, R188, 0x7773, RZ ;  /* 0x00007773bc007816 */ /* 0x000fe200000000ff */
[----:B------:R-:W-:Y:S01]  /*1ac10*/  MUFU.EX2 R177, R26 ;  /* 0x0000001a00b17308 */ /* 0x000fe20000000800 */
[----:B------:R-:W-:Y:S01]  /*1ac20*/  PRMT R210, R184, 0x5410, R183 ;  /* 0x00005410b8d27816 */ /* 0x000fe200000000b7 */
[----:B------:R-:W-:Y:S01]  /*1ac30*/  @P6 HADD2 R197, -R183.H0_H0, -RZ.H0_H0 ;  /* 0xa00000ffb7c56230 */ /* 0x000fe20000000900 */
[----:B---3--:R-:W-:-:S02]  /*1ac40*/  FMNMX.FTZ R135, R135, R5, !PT ;  /* 0x0000000587877209 */ /* 0x008fc40007810000 */
[----:B------:R-:W-:Y:S02]  /*1ac50*/  @!P5 PRMT R184, R195, 0x5410, RZ ;  /* 0x00005410c3b8d816 */ /* 0x000fe400000000ff */
[----:B------:R-:W-:Y:S01]  /*1ac60*/  ISETP.GT.U32.AND P5, PT, R0, UR13, PT ;  /* 0x0000000d00007c0c */ /* 0x000fe2000bfa4070 */
[----:B------:R-:W1:Y:S01]  /*1ac70*/  MUFU.EX2 R252, R25 ;  /* 0x0000001900fc7308 */ /* 0x000e620000000800 */
[----:B----4-:R-:W-:Y:S02]  /*1ac80*/  F2FP.F16.F32.PACK_AB R5, R34, R32 ;  /* 0x000000202205723e */ /* 0x010fe400000000ff */
[----:B------:R-:W-:Y:S02]  /*1ac90*/  LOP3.LUT R0, R33, 0xff, RZ, 0xc0, !PT ;  /* 0x000000ff21007812 */ /* 0x000fe400078ec0ff */
[----:B------:R-:W-:Y:S02]  /*1aca0*/  PRMT R180, R5, 0x7610, R180 ;  /* 0x0000761005b47816 */ /* 0x000fe400000000b4 */
[----:B------:R-:W-:-:S02]  /*1acb0*/  @P6 PRMT R183, R197, 0x5410, RZ ;  /* 0x00005410c5b76816 */ /* 0x000fc400000000ff */
[----:B------:R-:W-:Y:S01]  /*1acc0*/  ISETP.LE.U32.AND P6, PT, R0, UR13, PT ;  /* 0x0000000d00007c0c */ /* 0x000fe2000bfc3070 */
[----:B------:R-:W-:Y:S01]  /*1acd0*/  IMAD.MOV.U32 R0, RZ, RZ, R10 ;  /* 0x000000ffff007224 */ /* 0x000fe200078e000a */
[----:B------:R-:W-:Y:S01]  /*1ace0*/  FMNMX.FTZ R134, R134, R21, !PT ;  /* 0x0000001586867209 */ /* 0x000fe20007810000 */
[----:B------:R-:W-:Y:S01]  /*1acf0*/  @P3 HADD2 R198, -R180.H0_H0, -RZ.H0_H0 ;  /* 0xa00000ffb4c63230 */ /* 0x000fe20000000900 */
[----:B------:R-:W-:Y:S01]  /*1ad00*/  PRMT R179, R5, 0x7632, R179 ;  /* 0x0000763205b37816 */ /* 0x000fe200000000b3 */
[----:B------:R-:W3:Y:S01]  /*1ad10*/  SHFL.BFLY PT, R21, R135, 0x1, 0x1f ;  /* 0x0c201f0087157f89 */ /* 0x000ee200000e0000 */
[----:B------:R-:W-:Y:S02]  /*1ad20*/  LOP3.LUT R0, R0, 0xff, RZ, 0xc0, !PT ;  /* 0x000000ff00007812 */ /* 0x000fe400078ec0ff */
[----:B------:R-:W-:Y:S01]  /*1ad30*/  PRMT R197, R180, 0x5410, R179 ;  /* 0x00005410b4c57816 */ /* 0x000fe200000000b3 */
[----:B------:R-:W4:Y:S01]  /*1ad40*/  SHFL.BFLY PT, R5, R134, 0x1, 0x1f ;  /* 0x0c201f0086057f89 */ /* 0x000f2200000e0000 */
[----:B------:R-:W-:-:S02]  /*1ad50*/  @P3 PRMT R180, R198, 0x5410, RZ ;  /* 0x00005410c6b43816 */ /* 0x000fc400000000ff */
[----:B------:R-:W-:Y:S02]  /*1ad60*/  ISETP.LE.U32.AND P3, PT, R0, UR13, PT ;  /* 0x0000000d00007c0c */ /* 0x000fe4000bf63070 */
[----:B-1----:R-:W-:-:S04]  /*1ad70*/  F2FP.F16.F32.PACK_AB R0, R252, R177 ;  /* 0x000000b1fc00723e */ /* 0x002fc800000000ff */
[C---:B------:R-:W-:Y:S02]  /*1ad80*/  PRMT R178, R0.reuse, 0x7610, R178 ;  /* 0x0000761000b27816 */ /* 0x040fe400000000b2 */
[----:B------:R-:W-:Y:S01]  /*1ad90*/  PRMT R175, R0, 0x7632, R175 ;  /* 0x0000763200af7816 */ /* 0x000fe200000000af */
[----:B------:R-:W-:-:S04]  /*1ada0*/  FADD.FTZ R0, R223, -R22 ;  /* 0x80000016df007221 */ /* 0x000fc80000010000 */
[----:B------:R-:W-:Y:S01]  /*1adb0*/  FMUL.FTZ R0, R0, UR38 ;  /* 0x0000002600007c20 */ /* 0x000fe20008410000 */
[----:B------:R-:W-:-:S05]  /*1adc0*/  @P5 HADD2 R199, -R179.H0_H0, -RZ.H0_H0 ;  /* 0xa00000ffb3c75230 */ /* 0x000fca0000000900 */
[----:B------:R-:W1:Y:S01]  /*1add0*/  MUFU.EX2 R0, R0 ;  /* 0x0000000000007308 */ /* 0x000e620000000800 */
[----:B---3--:R-:W-:Y:S01]  /*1ade0*/  FMNMX.FTZ R135, R135, R21, !PT ;  /* 0x0000001587877209 */ /* 0x008fe20007810000 */
[----:B------:R-:W-:Y:S01]  /*1adf0*/  @!P6 HADD2 R200, -R178.H0_H0, -RZ.H0_H0 ;  /* 0xa00000ffb2c8e230 */ /* 0x000fe20000000900 */
[----:B----4-:R-:W-:Y:S02]  /*1ae00*/  FMNMX.FTZ R134, R134, R5, !PT ;  /* 0x0000000586867209 */ /* 0x010fe40007810000 */
[----:B------:R-:W-:Y:S01]  /*1ae10*/  @P5 PRMT R179, R199, 0x5410, RZ ;  /* 0x00005410c7b35816 */ /* 0x000fe200000000ff */
[C---:B------:R-:W-:Y:S01]  /*1ae20*/  FMUL.FTZ R5, R135.reuse, UR38 ;  /* 0x0000002687057c20 */ /* 0x040fe20008410000 */
[----:B------:R-:W-:Y:S01]  /*1ae30*/  PRMT R198, R178, 0x5410, R175 ;  /* 0x00005410b2c67816 */ /* 0x000fe200000000af */
[----:B------:R-:W-:Y:S01]  /*1ae40*/  FMUL.FTZ R2, R134, UR38 ;  /* 0x0000002686027c20 */ /* 0x000fe20008410000 */
[----:B------:R-:W-:Y:S02]  /*1ae50*/  FSETP.NEU.FTZ.AND P5, PT, R135, -INF , PT ;  /* 0xff8000008700780b */ /* 0x000fe40003fbd000 */
[----:B------:R-:W-:-:S02]  /*1ae60*/  @!P6 PRMT R178, R200, 0x5410, RZ ;  /* 0x00005410c8b2e816 */ /* 0x000fc400000000ff */
[----:B------:R-:W-:Y:S02]  /*1ae70*/  FSETP.NEU.FTZ.AND P6, PT, R134, -INF , PT ;  /* 0xff8000008600780b */ /* 0x000fe40003fdd000 */
[----:B------:R-:W-:Y:S02]  /*1ae80*/  FSEL R5, R5, RZ, P5 ;  /* 0x000000ff05057208 */ /* 0x000fe40002800000 */
[----:B------:R-:W-:Y:S01]  /*1ae90*/  FSEL R2, R2, RZ, P6 ;  /* 0x000000ff02027208 */ /* 0x000fe20003000000 */
[----:B-1----:R-:W-:Y:S01]  /*1aea0*/  FFMA.FTZ R18, R226, R0, R18 ;  /* 0x00000000e2127223 */ /* 0x002fe20000010012 */
        /* <DEDUP_REMOVED lines=8> */
[----:B------:R3:W4:Y:S01]  /*1af30*/  MUFU.EX2 R26, R189 ;  /* 0x000000bd001a7308 */ /* 0x0007220000000800 */
[----:B------:R-:W-:Y:S01]  /*1af40*/  FADD.FTZ R17, R17, R18 ;  /* 0x0000001211117221 */ /* 0x000fe20000010000 */
[----:B------:R-:W-:Y:S01]  /*1af50*/  FFMA.FTZ R22, R176, UR38, -R2 ;  /* 0x00000026b0167c23 */ /* 0x000fe20008010802 */
[----:B------:R-:W-:Y:S01]  /*1af60*/  FADD.FTZ R176, R11, R16 ;  /* 0x000000100bb07221 */ /* 0x000fe20000010000 */
[----:B------:R-:W-:Y:S01]  /*1af70*/  FFMA.FTZ R136, R136, UR38, -R6 ;  /* 0x0000002688887c23 */ /* 0x000fe20008010806 */
[----:B-1----:R-:W-:Y:S01]  /*1af80*/  FFMA.FTZ R187, R24, UR38, -R5 ;  /* 0x0000002618bb7c23 */ /* 0x002fe20008010805 */
[--C-:B------:R-:W-:Y:S01]  /*1af90*/  FFMA.FTZ R5, R185, UR38, -R2.reuse ;  /* 0x00000026b9057c23 */ /* 0x100fe20008010802 */
[----:B------:R-:W-:Y:S01]  /*1afa0*/  FFMA.FTZ R185, R19, UR38, -R2 ;  /* 0x0000002613b97c23 */ /* 0x000fe20008010802 */
[----:B------:R-:W-:Y:S01]  /*1afb0*/  FADD.FTZ R19, R7, R17 ;  /* 0x0000001107137221 */ /* 0x000fe20000010000 */
[----:B------:R-:W-:Y:S01]  /*1afc0*/  FFMA.FTZ R35, R35, UR38, -R6 ;  /* 0x0000002623237c23 */ /* 0x000fe20008010806 */
[----:B------:R1:W-:Y:S01]  /*1afd0*/  MUFU.EX2 R11, R5 ;  /* 0x00000005000b7308 */ /* 0x0003e20000000800 */
[----:B------:R-:W-:-:S04]  /*1afe0*/  IMAD.WIDE.U32 R16, R29, -0x2daee0ad, RZ ;  /* 0xd2511f531d107825 */ /* 0x000fc800078e00ff */
[----:B------:R-:W-:Y:S02]  /*1aff0*/  @!P0 HADD2 R201, -R175.H0_H0, -RZ.H0_H0 ;  /* 0xa00000ffafc98230 */ /* 0x000fe40000000900 */
[----:B------:R-:W-:-:S04]  /*1b000*/  IMAD.WIDE.U32 R6, R23, -0x2daee0ad, RZ ;  /* 0xd2511f5317067825 */ /* 0x000fc800078e00ff */
[--C-:B------:R-:W-:Y:S01]  /*1b010*/  FFMA.FTZ R21, R182, UR38, -R2.reuse ;  /* 0x00000026b6157c23 */ /* 0x100fe20008010802 */
[--C-:B------:R-:W-:Y:S01]  /*1b020*/  FFMA.FTZ R24, R172, UR38, -R2.reuse ;  /* 0x00000026ac187c23 */ /* 0x100fe20008010802 */
[--C-:B------:R-:W-:Y:S01]  /*1b030*/  FFMA.FTZ R27, R137, UR38, -R2.reuse ;  /* 0x00000026891b7c23 */ /* 0x100fe20008010802 */
[--C-:B------:R-:W-:Y:S01]  /*1b040*/  FFMA.FTZ R28, R28, UR38, -R2.reuse ;  /* 0x000000261c1c7c23 */ /* 0x100fe20008010802 */
[----:B---3--:R-:W-:Y:S01]  /*1b050*/  FFMA.FTZ R189, R8, UR38, -R2 ;  /* 0x0000002608bd7c23 */ /* 0x008fe20008010802 */
[----:B------:R-:W-:Y:S02]  /*1b060*/  SHF.R.U32.HI R2, RZ, 0x18, R33 ;  /* 0x00000018ff027819 */ /* 0x000fe40000011621 */
[----:B------:R-:W-:Y:S02]  /*1b070*/  LOP3.LUT R17, R234, UR33, R17, 0x96, !PT ;  /* 0x00000021ea117c12 */ /* 0x000fe4000f8e9611 */
[----:B-1----:R-:W-:Y:S02]  /*1b080*/  FSEL R5, R134, RZ, P6 ;  /* 0x000000ff86057208 */ /* 0x002fe40003000000 */
[----:B------:R-:W-:-:S03]  /*1b090*/  LOP3.LUT R16, R16, UR31, R7, 0x96, !PT ;  /* 0x0000001f10107c12 */ /* 0x000fc6000f8e9607 */
[----:B------:R-:W-:Y:S01]  /*1b0a0*/  FADD.FTZ R5, R221, -R5 ;  /* 0x80000005dd057221 */ /* 0x000fe20000010000 */
[----:B------:R-:W-:Y:S01]  /*1b0b0*/  @!P0 PRMT R175, R201, 0x5410, RZ ;  /* 0x00005410c9af8816 */ /* 0x000fe200000000ff */
[----:B------:R-:W-:Y:S01]  /*1b0c0*/  IMAD.WIDE.U32 R138, R17, -0x326172a9, RZ ;  /* 0xcd9e8d57118a7825 */ /* 0x000fe200078e00ff */
[----:B------:R-:W-:-:S03]  /*1b0d0*/  ISETP.LE.U32.AND P0, PT, R2, UR13, PT ;  /* 0x0000000d02007c0c */ /* 0x000fc6000bf03070 */
[----:B------:R-:W-:Y:S01]  /*1b0e0*/  FMUL.FTZ R2, R5, UR38 ;  /* 0x0000002605027c20 */ /* 0x000fe20008410000 */
[----:B----4-:R-:W-:Y:S01]  /*1b0f0*/  F2FP.F16.F32.PACK_AB R5, R26, R25 ;  /* 0x000000191a05723e */ /* 0x010fe200000000ff */
[----:B------:R-:W-:Y:S01]  /*1b100*/  IMAD.WIDE.U32 R16, R16, -0x326172a9, RZ ;  /* 0xcd9e8d5710107825 */ /* 0x000fe200078e00ff */
[----:B------:R-:W-:Y:S02]  /*1b110*/  LOP3.LUT R18, R232, UR32, R139, 0x96, !PT ;  /* 0x00000020e8127c12 */ /* 0x000fe4000f8e968b */
[C---:B------:R-:W-:Y:S02]  /*1b120*/  PRMT R173, R5.reuse, 0x7610, R173 ;  /* 0x0000761005ad7816 */ /* 0x040fe400000000ad */
[----:B------:R-:W-:Y:S02]  /*1b130*/  PRMT R172, R5, 0x7632, R172 ;  /* 0x0000763205ac7816 */ /* 0x000fe400000000ac */
[----:B------:R-:W-:Y:S01]  /*1b140*/  LOP3.LUT R5, R138, UR26, R17, 0x96, !PT ;  /* 0x0000001a8a057c12 */ /* 0x000fe2000f8e9611 */
[----:B------:R1:W-:Y:S08]  /*1b150*/  MUFU.EX2 R231, R190 ;  /* 0x000000be00e77308 */ /* 0x0003f00000000800 */
[----:B------:R-:W-:Y:S08]  /*1b160*/  MUFU.EX2 R2, R2 ;  /* 0x0000000200027308 */ /* 0x000ff00000000800 */
[----:B------:R3:W-:Y:S01]  /*1b170*/  MUFU.EX2 R7, R22 ;  /* 0x0000001600077308 */ /* 0x0007e20000000800 */
[----:B-1----:R-:W-:-:S07]  /*1b180*/  IMAD.WIDE.U32 R190, R5, -0x2daee0ad, RZ ;  /* 0xd2511f5305be7825 */ /* 0x002fce00078e00ff */
[----:B------:R-:W1:Y:S01]  /*1b190*/  MUFU.EX2 R8, R21 ;  /* 0x0000001500087308 */ /* 0x000e620000000800 */
[----:B---3--:R-:W-:-:S03]  /*1b1a0*/  IMAD.WIDE.U32 R22, R18, -0x2daee0ad, RZ ;  /* 0xd2511f5312167825 */ /* 0x008fc600078e00ff */
[----:B------:R-:W-:Y:S02]  /*1b1b0*/  LOP3.LUT R22, R22, UR16, R191, 0x96, !PT ;  /* 0x0000001016167c12 */ /* 0x000fe4000f8e96bf */
[----:B------:R-:W-:-:S03]  /*1b1c0*/  LOP3.LUT R17, R6, UR23, R23, 0x96, !PT ;  /* 0x0000001706117c12 */ /* 0x000fc6000f8e9617 */
[----:B------:R-:W-:-:S04]  /*1b1d0*/  IMAD.WIDE.U32 R22, R22, -0x326172a9, RZ ;  /* 0xcd9e8d5716167825 */ /* 0x000fc800078e00ff */
[----:B------:R-:W-:Y:S01]  /*1b1e0*/  @!P0 HADD2 R202, -R172.H0_H0, -RZ.H0_H0 ;  /* 0xa00000ffacca8230 */ /* 0x000fe20000000900 */
[----:B------:R-:W-:Y:S02]  /*1b1f0*/  PRMT R29, R173, 0x5410, R172 ;  /* 0x00005410ad1d7816 */ /* 0x000fe400000000ac */
[----:B------:R-:W-:Y:S02]  /*1b200*/  PRMT R18, R22, 0x7772, RZ ;  /* 0x0000777216127816 */ /* 0x000fe400000000ff */
[----:B------:R-:W-:Y:S02]  /*1b210*/  @!P0 PRMT R172, R202, 0x5410, RZ ;  /* 0x00005410caac8816 */ /* 0x000fe400000000ff */
[----:B------:R-:W-:Y:S02]  /*1b220*/  ISETP.GT.U32.AND P0, PT, R18, UR13, PT ;  /* 0x0000000d12007c0c */ /* 0x000fe4000bf04070 */
[----:B-1----:R-:W-:Y:S01]  /*1b230*/  F2FP.F16.F32.PACK_AB R18, R8, R11 ;  /* 0x0000000b0812723e */ /* 0x002fe200000000ff */
[----:B--2---:R-:W-:-:S04]  /*1b240*/  FFMA.FTZ R6, R225, R2, R11 ;  /* 0x00000002e1067223 */ /* 0x004fc8000001000b */
[----:B------:R-:W-:Y:S01]  /*1b250*/  FADD.FTZ R6, R8, R6 ;  /* 0x0000000608067221 */ /* 0x000fe20000010000 */
[----:B------:R-:W-:Y:S02]  /*1b260*/  FMUL.FTZ R8, R85, R0 ;  /* 0x0000000055087220 */ /* 0x000fe40000410000 */
[----:B------:R-:W2:Y:S01]  /*1b270*/  LDL R85, [R1+0x60] ;  /* 0x0000600001557983 */ /* 0x000ea20000100800 */
[----:B------:R-:W1:Y:S08]  /*1b280*/  MUFU.EX2 R5, R24 ;  /* 0x0000001800057308 */ /* 0x000e700000000800 */
[----:B------:R-:W-:Y:S08]  /*1b290*/  MUFU.EX2 R230, R136 ;  /* 0x0000008800e67308 */ /* 0x000ff00000000800 */
[----:B------:R-:W3:Y:S01]  /*1b2a0*/  MUFU.EX2 R226, R35 ;  /* 0x0000002300e27308 */ /* 0x000ee20000000800 */
[----:B------:R-:W-:Y:S01]  /*1b2b0*/  FADD.FTZ R6, R7, R6 ;  /* 0x0000000607067221 */ /* 0x000fe20000010000 */
[----:B------:R-:W-:-:S06]  /*1b2c0*/  FADD.FTZ R182, R20, R19 ;  /* 0x0000001314b67221 */ /* 0x000fcc0000010000 */
[----:B------:R-:W4:Y:S01]  /*1b2d0*/  MUFU.EX2 R225, R192 ;  /* 0x000000c000e17308 */ /* 0x000f220000000800 */
[C---:B-1----:R-:W-:Y:S01]  /*1b2e0*/  FADD.FTZ R21, R5.reuse, R6 ;  /* 0x0000000605157221 */ /* 0x042fe20000010000 */
[----:B------:R-:W-:Y:S02]  /*1b2f0*/  F2FP.F16.F32.PACK_AB R20, R5, R7 ;  /* 0x000000070514723e */ /* 0x000fe400000000ff */
[----:B------:R-:W-:Y:S01]  /*1b300*/  PRMT R5, R10, 0x7771, RZ ;  /* 0x000077710a057816 */ /* 0x000fe200000000ff */
[----:B------:R-:W-:-:S03]  /*1b310*/  @!P4 HADD2 R203, -R173.H0_H0, -RZ.H0_H0 ;  /* 0xa00000ffadcbc230 */ /* 0x000fc60000000900 */
[----:B------:R-:W-:Y:S02]  /*1b320*/  ISETP.GT.U32.AND P6, PT, R5, UR13, PT ;  /* 0x0000000d05007c0c */ /* 0x000fe4000bfc4070 */
[----:B---3--:R-:W-:Y:S02]  /*1b330*/  F2FP.F16.F32.PACK_AB R6, R226, R230 ;  /* 0x000000e6e206723e */ /* 0x008fe400000000ff */
[----:B------:R-:W-:Y:S02]  /*1b340*/  PRMT R5, R10, 0x7772, RZ ;  /* 0x000077720a057816 */ /* 0x000fe400000000ff */
[C---:B------:R-:W-:Y:S02]  /*1b350*/  PRMT R138, R6.reuse, 0x7610, R138 ;  /* 0x00007610068a7816 */ /* 0x040fe4000000008a */
[----:B------:R-:W-:Y:S01]  /*1b360*/  PRMT R139, R6, 0x7632, R139 ;  /* 0x00007632068b7816 */ /* 0x000fe2000000008b */
[----:B------:R-:W-:Y:S01]  /*1b370*/  IMAD.WIDE.U32 R6, R17, -0x326172a9, RZ ;  /* 0xcd9e8d5711067825 */ /* 0x000fe200078e00ff */
[----:B------:R-:W-:-:S02]  /*1b380*/  @!P4 PRMT R173, R203, 0x5410, RZ ;  /* 0x00005410cbadc816 */ /* 0x000fc400000000ff */
[----:B------:R-:W-:Y:S02]  /*1b390*/  ISETP.GT.U32.AND P4, PT, R5, UR13, PT ;  /* 0x0000000d05007c0c */ /* 0x000fe4000bf84070 */
[----:B----4-:R-:W-:Y:S02]  /*1b3a0*/  F2FP.F16.F32.PACK_AB R5, R225, R231 ;  /* 0x000000e7e105723e */ /* 0x010fe400000000ff */
[----:B------:R-:W-:Y:S01]  /*1b3b0*/  LOP3.LUT R11, R6, UR15, R23, 0x96, !PT ;  /* 0x0000000f060b7c12 */ /* 0x000fe2000f8e9617 */
[----:B------:R-:W-:Y:S01]  /*1b3c0*/  IMAD.MOV.U32 R6, RZ, RZ, R22 ;  /* 0x000000ffff067224 */ /* 0x000fe200078e0016 */
[C---:B------:R-:W-:Y:S02]  /*1b3d0*/  PRMT R137, R5.reuse, 0x7610, R137 ;  /* 0x0000761005897816 */ /* 0x040fe40000000089 */
[----:B------:R-:W-:Y:S01]  /*1b3e0*/  PRMT R136, R5, 0x7632, R136 ;  /* 0x0000763205887816 */ /* 0x000fe20000000088 */
[----:B------:R-:W-:Y:S01]  /*1b3f0*/  @P0 HADD2 R206, -R20.H0_H0, -RZ.H0_H0 ;  /* 0xa00000ff14ce0230 */ /* 0x000fe20000000900 */
[----:B------:R-:W-:Y:S01]  /*1b400*/  PRMT R5, R11, 0x7632, R5 ;  /* 0x000076320b057816 */ /* 0x000fe20000000005 */
[----:B------:R-:W-:Y:S01]  /*1b410*/  @!P3 HADD2 R209, -R138.H0_H0, -RZ.H0_H0 ;  /* 0xa00000ff8ad1b230 */ /* 0x000fe20000000900 */
[----:B------:R-:W-:Y:S01]  /*1b420*/  PRMT R24, R137, 0x5410, R136 ;  /* 0x0000541089187816 */ /* 0x000fe20000000088 */
[----:B------:R-:W-:Y:S01]  /*1b430*/  @P6 HADD2 R208, -R139.H0_H0, -RZ.H0_H0 ;  /* 0xa00000ff8bd06230 */ /* 0x000fe20000000900 */
[----:B------:R-:W-:Y:S01]  /*1b440*/  LOP3.LUT R6, R6, 0xff, RZ, 0xc0, !PT ;  /* 0x000000ff06067812 */ /* 0x000fe200078ec0ff */
[-C--:B------:R-:W-:Y:S01]  /*1b450*/  FMUL.FTZ R245, R65, R0.reuse ;  /* 0x0000000041f57220 */ /* 0x080fe20000410000 */
[----:B------:R-:W-:Y:S01]  /*1b460*/  PRMT R223, R20, 0x7610, R223 ;  /* 0x0000761014df7816 */ /* 0x000fe200000000df */
[-C--:B------:R-:W-:Y:S01]  /*1b470*/  FMUL.FTZ R200, R68, R0.reuse ;  /* 0x0000000044c87220 */ /* 0x080fe20000410000 */
[----:B------:R-:W-:Y:S01]  /*1b480*/  @P0 PRMT R223, R206, 0x5410, RZ ;  /* 0x00005410cedf0816 */ /* 0x000fe200000000ff */
[----:B------:R-:W-:Y:S01]  /*1b490*/  @P4 HADD2 R207, -R137.H0_H0, -RZ.H0_H0 ;  /* 0xa00000ff89cf4230 */ /* 0x000fe20000000900 */
[----:B------:R-:W-:Y:S01]  /*1b4a0*/  PRMT R19, R138, 0x5410, R139 ;  /* 0x000054108a137816 */ /* 0x000fe2000000008b */
[----:B------:R-:W-:Y:S01]  /*1b4b0*/  IMAD.MOV.U32 R68, RZ, RZ, R24 ;  /* 0x000000ffff447224 */ /* 0x000fe200078e0018 */
[----:B------:R-:W-:Y:S01]  /*1b4c0*/  LOP3.LUT R5, R5, 0xff, RZ, 0xc0, !PT ;  /* 0x000000ff05057812 */ /* 0x000fe200078ec0ff */
[-C--:B------:R-:W-:Y:S01]  /*1b4d0*/  FMUL.FTZ R65, R84, R0.reuse ;  /* 0x0000000054417220 */ /* 0x080fe20000410000 */
[----:B------:R-:W-:Y:S01]  /*1b4e0*/  @!P3 PRMT R138, R209, 0x5410, RZ ;  /* 0x00005410d18ab816 */ /* 0x000fe200000000ff */
[-C--:B------:R-:W-:Y:S01]  /*1b4f0*/  FMUL.FTZ R168, R168, R0.reuse ;  /* 0x00000000a8a87220 */ /* 0x080fe20000410000 */
[----:B------:R-:W-:Y:S01]  /*1b500*/  @P6 PRMT R139, R208, 0x5410, RZ ;  /* 0x00005410d08b6816 */ /* 0x000fe200000000ff */
[-C--:B------:R-:W-:Y:S01]  /*1b510*/  FMUL.FTZ R169, R169, R0.reuse ;  /* 0x00000000a9a97220 */ /* 0x080fe20000410000 */
[----:B------:R-:W-:Y:S01]  /*1b520*/  ISETP.LE.U32.AND P0, PT, R6, UR13, PT ;  /* 0x0000000d06007c0c */ /* 0x000fe2000bf03070 */
        /* <DEDUP_REMOVED lines=26> */
[----:B------:R-:W-:-:S02]  /*1b6d0*/  PRMT R6, R22, 0x7773, RZ ;  /* 0x0000777316067816 */ /* 0x000fc400000000ff */
[----:B------:R-:W-:Y:S02]  /*1b6e0*/  PRMT R0, R10, 0x7773, RZ ;  /* 0x000077730a007816 */ /* 0x000fe400000000ff */
[----:B------:R-:W-:Y:S02]  /*1b6f0*/  ISETP.LE.U32.AND P3, PT, R5, UR13, PT ;  /* 0x0000000d05007c0c */ /* 0x000fe4000bf63070 */
[----:B------:R-:W-:Y:S02]  /*1b700*/  FSEL R5, R135, RZ, P5 ;  /* 0x000000ff87057208 */ /* 0x000fe40002800000 */
[----:B------:R-:W-:Y:S02]  /*1b710*/  @P4 PRMT R137, R207, 0x5410, RZ ;  /* 0x00005410cf894816 */ /* 0x000fe400000000ff */
[----:B------:R-:W-:Y:S02]  /*1b720*/  ISETP.GT.U32.AND P5, PT, R6, UR13, PT ;  /* 0x0000000d06007c0c */ /* 0x000fe4000bfa4070 */
[----:B------:R-:W-:-:S02]  /*1b730*/  LOP3.LUT R7, R16, UR17, R7, 0x96, !PT ;  /* 0x0000001110077c12 */ /* 0x000fc4000f8e9607 */
[----:B------:R-:W-:Y:S02]  /*1b740*/  ISETP.GT.U32.AND P4, PT, R0, UR13, PT ;  /* 0x0000000d00007c0c */ /* 0x000fe4000bf84070 */
[----:B------:R-:W-:Y:S01]  /*1b750*/  LOP3.LUT R0, R11, 0xffff, RZ, 0xc0, !PT ;  /* 0x0000ffff0b007812 */ /* 0x000fe200078ec0ff */
[----:B------:R-:W-:-:S03]  /*1b760*/  IMAD.WIDE.U32 R36, R7, -0x2daee0ad, RZ ;  /* 0xd2511f5307247825 */ /* 0x000fc600078e00ff */
[----:B------:R-:W-:Y:S01]  /*1b770*/  SHF.R.U32.HI R0, RZ, 0x8, R0 ;  /* 0x00000008ff007819 */ /* 0x000fe20000011600 */
[----:B------:R-:W-:Y:S01]  /*1b780*/  IMAD.MOV.U32 R69, RZ, RZ, R19 ;  /* 0x000000ffff457224 */ /* 0x000fe200078e0013 */
[----:B------:R-:W-:Y:S01]  /*1b790*/  MUFU.EX2 R16, R174 ;  /* 0x000000ae00107308 */ /* 0x000fe20000000800 */
[----:B------:R-:W-:Y:S01]  /*1b7a0*/  IMAD.MOV.U32 R81, RZ, RZ, R29 ;  /* 0x000000ffff517224 */ /* 0x000fe200078e001d */
[----:B------:R-:W-:Y:S02]  /*1b7b0*/  LOP3.LUT R0, R0, 0xffff, RZ, 0xc0, !PT ;  /* 0x0000ffff00007812 */ /* 0x000fe400078ec0ff */
[----:B------:R-:W-:Y:S01]  /*1b7c0*/  LOP3.LUT R29, R190, UR7, R37, 0x96, !PT ;  /* 0x00000007be1d7c12 */ /* 0x000fe2000f8e9625 */
[----:B------:R-:W-:-:S03]  /*1b7d0*/  @P5 HADD2 R48, -R20.H1_H1, -RZ.H0_H0 ;  /* 0xa00000ff14305230 */ /* 0x000fc60000000d00 */
[----:B------:R-:W1:Y:S01]  /*1b7e0*/  MUFU.EX2 R19, R181 ;  /* 0x000000b500137308 */ /* 0x000e620000000800 */
[----:B------:R-:W-:Y:S02]  /*1b7f0*/  ISETP.LE.U32.AND P6, PT, R0, UR13, PT ;  /* 0x0000000d00007c0c */ /* 0x000fe4000bfc3070 */
[C---:B------:R-:W-:Y:S02]  /*1b800*/  LOP3.LUT R0, R29.reuse, 0xff, RZ, 0xc0, !PT ;  /* 0x000000ff1d007812 */ /* 0x040fe400078ec0ff */
[----:B------:R-:W-:Y:S02]  /*1b810*/  PRMT R219, R20, 0x7632, R219 ;  /* 0x0000763214db7816 */ /* 0x000fe400000000db */
[----:B------:R-:W-:Y:S02]  /*1b820*/  @P5 PRMT R219, R48, 0x5410, RZ ;  /* 0x0000541030db5816 */ /* 0x000fe400000000ff */
[----:B------:R-:W-:Y:S02]  /*1b830*/  ISETP.LE.U32.AND P5, PT, R0, UR13, PT ;  /* 0x0000000d00007c0c */ /* 0x000fe4000bfa3070 */
[----:B------:R-:W-:-:S02]  /*1b840*/  LOP3.LUT R0, R29, 0xffff, RZ, 0xc0, !PT ;  /* 0x0000ffff1d007812 */ /* 0x000fc400078ec0ff */
[----:B-1----:R-:W-:Y:S02]  /*1b850*/  F2FP.F16.F32.PACK_AB R64, R19, R16 ;  /* 0x000000101340723e */ /* 0x002fe400000000ff */
[----:B------:R-:W-:-:S07]  /*1b860*/  SHF.R.U32.HI R0, RZ, 0x8, R0 ;  /* 0x00000008ff007819 */ /* 0x000fce0000011600 */
[----:B------:R-:W-:Y:S01]  /*1b870*/  @!P5 HADD2 R49, -R64.H0_H0, -RZ.H0_H0 ;  /* 0xa00000ff4031d230 */ /* 0x000fe20000000900 */
[----:B------:R-:W-:Y:S02]  /*1b880*/  LOP3.LUT R0, R0, 0xffff, RZ, 0xc0, !PT ;  /* 0x0000ffff00007812 */ /* 0x000fe400078ec0ff */
[----:B------:R-:W-:Y:S02]  /*1b890*/  PRMT R222, R64, 0x7610, R222 ;  /* 0x0000761040de7816 */ /* 0x000fe400000000de */
[----:B------:R-:W-:Y:S02]  /*1b8a0*/  @!P5 PRMT R222, R49, 0x5410, RZ ;  /* 0x0000541031ded816 */ /* 0x000fe400000000ff */
[----:B------:R-:W-:Y:S02]  /*1b8b0*/  ISETP.LE.U32.AND P5, PT, R0, UR13, PT ;  /* 0x0000000d00007c0c */ /* 0x000fe4000bfa3070 */
[----:B------:R-:W-:Y:S01]  /*1b8c0*/  PRMT R0, R29, 0x7632, R0 ;  /* 0x000076321d007816 */ /* 0x000fe20000000000 */
[----:B------:R-:W-:Y:S01]  /*1b8d0*/  FADD.FTZ R6, R224, -R5 ;  /* 0x80000005e0067221 */ /* 0x000fe20000010000 */
[----:B------:R-:W-:-:S02]  /*1b8e0*/  @P4 HADD2 R53, -R136.H0_H0, -RZ.H0_H0 ;  /* 0xa00000ff88354230 */ /* 0x000fc40000000900 */
[----:B------:R-:W-:Y:S01]  /*1b8f0*/  LOP3.LUT R0, R0, 0xff, RZ, 0xc0, !PT ;  /* 0x000000ff00007812 */ /* 0x000fe200078ec0ff */
[----:B------:R-:W-:Y:S02]  /*1b900*/  FMUL.FTZ R6, R6, UR38 ;  /* 0x0000002606067c20 */ /* 0x000fe40008410000 */
[----:B------:R-:W-:Y:S01]  /*1b910*/  @P4 PRMT R136, R53, 0x5410, RZ ;  /* 0x0000541035884816 */ /* 0x000fe200000000ff */
[----:B------:R-:W-:Y:S01]  /*1b920*/  MUFU.EX2 R5, R186 ;  /* 0x000000ba00057308 */ /* 0x000fe20000000800 */
[----:B------:R-:W-:-:S07]  /*1b930*/  ISETP.LE.U32.AND P4, PT, R0, UR13, PT ;  /* 0x0000000d00007c0c */ /* 0x000fce000bf83070 */
[----:B------:R-:W1:Y:S08]  /*1b940*/  MUFU.EX2 R0, R6 ;  /* 0x0000000600007308 */ /* 0x000e700000000800 */
[----:B------:R3:W-:Y:S08]  /*1b950*/  MUFU.EX2 R17, R27 ;  /* 0x0000001b00117308 */ /* 0x0007f00000000800 */
[----:B------:R-:W4:Y:S01]  /*1b960*/  MUFU.EX2 R221, R28 ;  /* 0x0000001c00dd7308 */ /* 0x000f220000000800 */
[----:B------:R-:W-:-:S02]  /*1b970*/  @!P5 HADD2 R52, -R64.H1_H1, -RZ.H0_H0 ;  /* 0xa00000ff4034d230 */ /* 0x000fc40000000d00 */
[----:B------:R-:W-:Y:S02]  /*1b980*/  IMAD.MOV.U32 R156, RZ, RZ, R211 ;  /* 0x000000ffff9c7224 */ /* 0x000fe400078e00d3 */
[----:B------:R-:W-:Y:S02]  /*1b990*/  IMAD.MOV.U32 R157, RZ, RZ, R210 ;  /* 0x000000ffff9d7224 */ /* 0x000fe400078e00d2 */
[----:B------:R-:W-:Y:S01]  /*1b9a0*/  IMAD.MOV.U32 R80, RZ, RZ, R198 ;  /* 0x000000ffff507224 */ /* 0x000fe200078e00c6 */
[----:B------:R-:W-:Y:S01]  /*1b9b0*/  PRMT R218, R64, 0x7632, R218 ;  /* 0x0000763240da7816 */ /* 0x000fe200000000da */
[-C--:B------:R-:W-:Y:S01]  /*1b9c0*/  FMUL.FTZ R234, R158, R3.reuse ;  /* 0x000000039eea7220 */ /* 0x080fe20000410000 */
[----:B------:R-:W-:Y:S01]  /*1b9d0*/  @!P5 PRMT R218, R52, 0x5410, RZ ;  /* 0x0000541034dad816 */ /* 0x000fe200000000ff */
[-C--:B------:R-:W-:Y:S01]  /*1b9e0*/  FMUL.FTZ R235, R159, R3.reuse ;  /* 0x000000039feb7220 */ /* 0x080fe20000410000 */
[-C--:B------:R-:W-:Y:S01]  /*1b9f0*/  FMUL.FTZ R246, R66, R3.reuse ;  /* 0x0000000342f67220 */ /* 0x080fe20000410000 */
[-C--:B------:R-:W-:Y:S01]  /*1ba00*/  FMUL.FTZ R211, R83, R3.reuse ;  /* 0x0000000353d37220 */ /* 0x080fe20000410000 */
[----:B------:R-:W-:Y:S01]  /*1ba10*/  FMUL.FTZ R191, R98, R3 ;  /* 0x0000000362bf7220 */ /* 0x000fe20000410000 */
[----:B------:R-:W-:-:S02]  /*1ba20*/  IMAD.MOV.U32 R158, RZ, RZ, R84 ;  /* 0x000000ffff9e7224 */ /* 0x000fc400078e0054 */
[-C--:B-1----:R-:W-:Y:S01]  /*1ba30*/  FMUL.FTZ R84, R44, R0.reuse ;  /* 0x000000002c547220 */ /* 0x082fe20000410000 */
[----:B------:R-:W-:Y:S02]  /*1ba40*/  IMAD.MOV.U32 R6, RZ, RZ, R101 ;  /* 0x000000ffff067224 */ /* 0x000fe400078e0065 */
        /* <DEDUP_REMOVED lines=18> */
[----:B---3--:R-:W-:Y:S02]  /*1bb70*/  IMAD.MOV.U32 R27, RZ, RZ, R112 ;  /* 0x000000ffff1b7224 */ /* 0x008fe400078e0070 */
        /* <DEDUP_REMOVED lines=22> */
[----:B----4-:R-:W-:Y:S01]  /*1bce0*/  F2FP.F16.F32.PACK_AB R41, R221, R17 ;  /* 0x00000011dd29723e */ /* 0x010fe200000000ff */
[----:B------:R-:W-:-:S04]  /*1bcf0*/  FMUL.FTZ R242, R38, R3 ;  /* 0x0000000326f27220 */ /* 0x000fc80000410000 */
[----:B------:R-:W-:Y:S01]  /*1bd00*/  @!P4 HADD2 R38, -R41.H0_H0, -RZ.H0_H0 ;  /* 0xa00000ff2926c230 */ /* 0x000fe20000000900 */
[----:B------:R-:W-:-:S04]  /*1bd10*/  PRMT R207, R41, 0x7610, R207 ;  /* 0x0000761029cf7816 */ /* 0x000fc800000000cf */
[----:B------:R-:W-:Y:S01]  /*1bd20*/  @!P4 PRMT R207, R38, 0x5410, RZ ;  /* 0x0000541026cfc816 */ /* 0x000fe200000000ff */
        /* <DEDUP_REMOVED lines=17> */
[-C--:B--2---:R-:W-:Y:S01]  /*1be40*/  FFMA.FTZ R7, R85, R0.reuse, R5 ;  /* 0x0000000055077223 */ /* 0x084fe20000010005 */
[-C--:B------:R-:W-:Y:S01]  /*1be50*/  FMUL.FTZ R85, R45, R0.reuse ;  /* 0x000000002d557220 */ /* 0x080fe20000410000 */
[----:B------:R-:W-:Y:S01]  /*1be60*/  FMUL.FTZ R45, R57, R0 ;  /* 0x00000000392d7220 */ /* 0x000fe20000410000 */
[----:B------:R-:W-:-:S04]  /*1be70*/  LOP3.LUT R0, R11, 0xff, RZ, 0xc0, !PT ;  /* 0x000000ff0b007812 */ /* 0x000fc800078ec0ff */
[----:B------:R-:W-:Y:S02]  /*1be80*/  ISETP.LE.U32.AND P5, PT, R0, UR13, PT ;  /* 0x0000000d00007c0c */ /* 0x000fe4000bfa3070 */
[----:B------:R-:W-:-:S04]  /*1be90*/  SHF.R.U32.HI R0, RZ, 0x18, R29 ;  /* 0x00000018ff007819 */ /* 0x000fc8000001161d */
[----:B------:R-:W-:Y:S02]  /*1bea0*/  ISETP.LE.U32.AND P4, PT, R0, UR13, PT ;  /* 0x0000000d00007c0c */ /* 0x000fe4000bf83070 */
        /* <DEDUP_REMOVED lines=12> */
[-C--:B------:R-:W-:Y:S01]  /*1bf70*/  FMUL.FTZ R46, R58, R2.reuse ;  /* 0x000000023a2e7220 */ /* 0x080fe20000410000 */
[----:B------:R-:W-:Y:S02]  /*1bf80*/  IMAD.MOV.U32 R99, RZ, RZ, R214 ;  /* 0x000000ffff637224 */ /* 0x000fe400078e00d6 */
[----:B------:R-:W-:Y:S02]  /*1bf90*/  @!P4 HADD2 R39, -R41.H1_H1, -RZ.H0_H0 ;  /* 0xa00000ff2927c230 */ /* 0x000fe40000000d00 */
[----:B------:R-:W-:Y:S02]  /*1bfa0*/  IMAD.MOV.U32 R58, RZ, RZ, R83 ;  /* 0x000000ffff3a7224 */ /* 0x000fe400078e0053 */
[-C--:B------:R-:W-:Y:S01]  /*1bfb0*/  FMUL.FTZ R83, R63, R2.reuse ;  /* 0x000000023f537220 */ /* 0x080fe20000410000 */
[----:B------:R-:W-:Y:S01]  /*1bfc0*/  LOP3.LUT R3, R3, 0xff, RZ, 0xc0, !PT ;  /* 0x000000ff03037812 */ /* 0x000fe200078ec0ff */
[-C--:B------:R-:W-:Y:S01]  /*1bfd0*/  FMUL.FTZ R87, R47, R2.reuse ;  /* 0x000000022f577220 */ /* 0x080fe20000410000 */
[----:B------:R-:W2:Y:S01]  /*1bfe0*/  LDC R63, c[0x0][0x448] ;  /* 0x00011200ff3f7b82 */ /* 0x000ea20000000800 */
[-C--:B------:R-:W-:Y:S01]  /*1bff0*/  FMUL.FTZ R47, R59, R2.reuse ;  /* 0x000000023b2f7220 */ /* 0x080fe20000410000 */
[----:B------:R-:W-:Y:S01]  /*1c000*/  FMUL.FTZ R82, R62, R2 ;  /* 0x000000023e527220 */ /* 0x000fe20000410000 */
[----:B------:R-:W-:Y:S01]  /*1c010*/  IMAD.MOV.U32 R60, RZ, RZ, R66 ;  /* 0x000000ffff3c7224 */ /* 0x000fe200078e0042 */
[----:B------:R-:W-:Y:S01]  /*1c020*/  PRMT R206, R41, 0x7632, R206 ;  /* 0x0000763229ce7816 */ /* 0x000fe200000000ce */
        /* <DEDUP_REMOVED lines=34> */
[----:B------:R-:W-:Y:S01]  /*1c250*/  @!P4 PRMT R206, R39, 0x5410, RZ ;  /* 0x0000541027cec816 */ /* 0x000fe200000000ff */
[----:B------:R-:W-:Y:S01]  /*1c260*/  MUFU.EX2 R214, R193 ;  /* 0x000000c100d67308 */ /* 0x000fe20000000800 */
[----:B-1----:R-:W-:-:S02]  /*1c270*/  F2FP.F16.F32.PACK_AB R2, R0, R5 ;  /* 0x000000050002723e */ /* 0x002fc400000000ff */
[----:B------:R-:W-:-:S05]  /*1c280*/  ISETP.LE.U32.AND P4, PT, R3, UR13, PT ;  /* 0x0000000d03007c0c */ /* 0x000fca000bf83070 */
[----:B------:R-:W-:Y:S01]  /*1c290*/  MUFU.EX2 R187, R187 ;  /* 0x000000bb00bb7308 */ /* 0x000fe20000000800 */
[----:B------:R-:W-:-:S07]  /*1c2a0*/  FADD.FTZ R7, R0, R7 ;  /* 0x0000000700077221 */ /* 0x000fce0000010000 */
[----:B------:R-:W1:Y:S01]  /*1c2b0*/  MUFU.EX2 R5, R195 ;  /* 0x000000c300057308 */ /* 0x000e620000000800 */
[----:B------:R-:W-:-:S07]  /*1c2c0*/  @!P5 HADD2 R42, -R2.H0_H0, -RZ.H0_H0 ;  /* 0xa00000ff022ad230 */ /* 0x000fce0000000900 */
[----:B------:R-:W3:Y:S01]  /*1c2d0*/  MUFU.EX2 R3, R196 ;  /* 0x000000c400037308 */ /* 0x000ee20000000800 */
[----:B------:R-:W-:Y:S01]  /*1c2e0*/  PRMT R0, R2, 0x7632, R0 ;  /* 0x0000763202007816 */ /* 0x000fe20000000000 */
[----:B------:R-:W-:Y:S01]  /*1c2f0*/  IMAD.MOV.U32 R93, RZ, RZ, R6 ;  /* 0x000000ffff5d7224 */ /* 0x000fe200078e0006 */
[----:B------:R-:W-:Y:S01]  /*1c300*/  PRMT R6, R36, 0x7771, RZ ;  /* 0x0000777124067816 */ /* 0x000fe200000000ff */
[----:B------:R-:W-:Y:S01]  /*1c310*/  IMAD.MOV.U32 R105, RZ, RZ, R24 ;  /* 0x000000ffff697224 */ /* 0x000fe200078e0018 */
[----:B------:R-:W-:Y:S01]  /*1c320*/  PRMT R24, R2, 0x5410, R0 ;  /* 0x0000541002187816 */ /* 0x000fe20000000000 */
[----:B------:R-:W-:Y:S01]  /*1c330*/  IMAD.MOV.U32 R109, RZ, RZ, R8 ;  /* 0x000000ffff6d7224 */ /* 0x000fe200078e0008 */
[----:B------:R-:W-:Y:S01]  /*1c340*/  @!P5 PRMT R2, R42, 0x5410, RZ ;  /* 0x000054102a02d816 */ /* 0x000fe200000000ff */
[----:B------:R-:W-:Y:S01]  /*1c350*/  FADD.FTZ R8, R32, R176 ;  /* 0x000000b020087221 */ /* 0x000fe20000010000 */
[----:B------:R-:W-:Y:S01]  /*1c360*/  ISETP.GT.U32.AND P5, PT, R6, UR13, PT ;  /* 0x0000000d06007c0c */ /* 0x000fe2000bfa4070 */
[----:B-1----:R-:W-:Y:S01]  /*1c370*/  FADD.FTZ R6, R5, R7 ;  /* 0x0000000705067221 */ /* 0x002fe20000010000 */
[----:B------:R-:W-:Y:S01]  /*1c380*/  F2FP.F16.F32.PACK_AB R39, R187, R214 ;  /* 0x000000d6bb27723e */ /* 0x000fe200000000ff */
[----:B------:R-:W-:Y:S01]  /*1c390*/  FADD.FTZ R8, R34, R8 ;  /* 0x0000000822087221 */ /* 0x000fe20000010000 */
[----:B--2---:R-:W-:Y:S01]  /*1c3a0*/  IMAD.SHL.U32 R34, R63, 0x8, RZ ;  /* 0x000000083f227824 */ /* 0x004fe200078e00ff */
[----:B---3--:R-:W-:-:S02]  /*1c3b0*/  F2FP.F16.F32.PACK_AB R7, R3, R5 ;  /* 0x000000050307723e */ /* 0x008fc400000000ff */
[----:B------:R-:W-:Y:S02]  /*1c3c0*/  @!P4 HADD2 R40, -R39.H0_H0, -RZ.H0_H0 ;  /* 0xa00000ff2728c230 */ /* 0x000fe40000000900 */
[----:B------:R-:W-:Y:S01]  /*1c3d0*/  FADD.FTZ R5, R3, R6 ;  /* 0x0000000603057221 */ /* 0x000fe20000010000 */
[C---:B------:R-:W-:Y:S02]  /*1c3e0*/  PRMT R119, R7.reuse, 0x7610, R119 ;  /* 0x0000761007777816 */ /* 0x040fe40000000077 */
[----:B------:R-:W-:Y:S01]  /*1c3f0*/  PRMT R118, R7, 0x7632, R118 ;  /* 0x0000763207767816 */ /* 0x000fe20000000076 */
[----:B------:R-:W-:Y:S01]  /*1c400*/  IMAD.WIDE R6, R34, 0x2, R30 ;  /* 0x0000000222067825 */ /* 0x000fe200078e021e */
[----:B------:R-:W-:-:S03]  /*1c410*/  PRMT R3, R36, 0x7772, RZ ;  /* 0x0000777224037816 */ /* 0x000fc600000000ff */
[----:B------:R-:W-:Y:S01]  /*1c420*/  @P5 HADD2 R43, -R39.H1_H1, -RZ.H0_H0 ;  /* 0xa00000ff272b5230 */ /* 0x000fe20000000d00 */
[----:B------:R-:W-:Y:S02]  /*1c430*/  PRMT R181, R39, 0x7610, R181 ;  /* 0x0000761027b57816 */ /* 0x000fe400000000b5 */
[----:B------:R-:W-:Y:S01]  /*1c440*/  @!P4 PRMT R181, R40, 0x5410, RZ ;  /* 0x0000541028b5c816 */ /* 0x000fe200000000ff */
[----:B------:R-:W-:Y:S01]  /*1c450*/  IMAD.WIDE R6, R63, 0x70, R6 ;  /* 0x000000703f067825 */ /* 0x000fe200078e0206 */
[----:B------:R-:W-:Y:S02]  /*1c460*/  ISETP.GT.U32.AND P4, PT, R3, UR13, PT ;  /* 0x0000000d03007c0c */ /* 0x000fe4000bf84070 */
[----:B------:R-:W-:Y:S02]  /*1c470*/  SHF.R.U32.HI R3, RZ, 0x18, R11 ;  /* 0x00000018ff037819 */ /* 0x000fe4000001160b */
[----:B------:R-:W-:Y:S02]  /*1c480*/  PRMT R176, R39, 0x7632, R176 ;  /* 0x0000763227b07816 */ /* 0x000fe400000000b0 */
[----:B------:R-:W-:Y:S01]  /*1c490*/  @P5 PRMT R176, R43, 0x5410, RZ ;  /* 0x000054102bb05816 */ /* 0x000fe200000000ff */
[----:B------:R1:W-:Y:S01]  /*1c4a0*/  STG.E.U16 desc[UR28][R30.64+-0xfe], R9 ;  /* 0xffff02091e007986 */ /* 0x0003e2000c10151c */
[----:B------:R-:W-:Y:S01]  /*1c4b0*/  ISETP.LE.U32.AND P5, PT, R3, UR13, PT ;  /* 0x0000000d03007c0c */ /* 0x000fe2000bfa3070 */
[----:B------:R-:W-:Y:S01]  /*1c4c0*/  FADD.FTZ R3, R25, R8 ;  /* 0x0000000819037221 */ /* 0x000fe20000010000 */
[----:B-1----:R-:W-:-:S04]  /*1c4d0*/  IMAD.WIDE R8, R63, -0x70, R6 ;  /* 0xffffff903f087825 */ /* 0x002fc800078e0206 */
[----:B------:R-:W-:-:S04]  /*1c4e0*/  IMAD.WIDE R8, R63, 0x70, R8 ;  /* 0x000000703f087825 */ /* 0x000fc800078e0208 */
[----:B------:R-:W-:-:S04]  /*1c4f0*/  IMAD.WIDE R8, R63, -0x70, R8 ;  /* 0xffffff903f087825 */ /* 0x000fc800078e0208 */
[----:B------:R-:W-:-:S04]  /*1c500*/  IMAD.WIDE R8, R63, 0x70, R8 ;  /* 0x000000703f087825 */ /* 0x000fc800078e0208 */
[----:B------:R-:W-:Y:S01]  /*1c510*/  IMAD.WIDE R8, R63, -0x70, R8 ;  /* 0xffffff903f087825 */ /* 0x000fe200078e0208 */
[----:B------:R-:W-:-:S03]  /*1c520*/  PRMT R117, R18, 0x7610, R117 ;  /* 0x0000761012757816 */ /* 0x000fc60000000075 */
[----:B------:R-:W-:Y:S02]  /*1c530*/  IMAD.MOV.U32 R108, RZ, RZ, R35 ;  /* 0x000000ffff6c7224 */ /* 0x000fe400078e0023 */
[----:B------:R-:W-:Y:S01]  /*1c540*/  IMAD.WIDE R34, R34, 0x2, R6 ;  /* 0x0000000222227825 */ /* 0x000fe200078e0206 */
[----:B------:R-:W-:-:S03]  /*1c550*/  PRMT R116, R18, 0x7632, R116 ;  /* 0x0000763212747816 */ /* 0x000fc60000000074 */
[----:B------:R-:W-:-:S04]  /*1c560*/  IMAD.WIDE R6, R63, 0x70, R8 ;  /* 0x000000703f067825 */ /* 0x000fc800078e0208 */
[----:B------:R-:W-:Y:S02]  /*1c570*/  @!P3 HADD2 R55, -R117.H0_H0, -RZ.H0_H0 ;  /* 0xa00000ff7537b230 */ /* 0x000fe40000000900 */
[----:B------:R-:W-:Y:S02]  /*1c580*/  IMAD.MOV.U32 R61, RZ, RZ, R103 ;  /* 0x000000ffff3d7224 */ /* 0x000fe400078e0067 */
[----:B------:R-:W-:Y:S02]  /*1c590*/  @!P5 HADD2 R54, -R116.H0_H0, -RZ.H0_H0 ;  /* 0xa00000ff7436d230 */ /* 0x000fe40000000900 */
[----:B------:R-:W-:Y:S02]  /*1c5a0*/  IMAD.MOV.U32 R92, RZ, RZ, R53 ;  /* 0x000000ffff5c7224 */ /* 0x000fe400078e0035 */
[----:B------:R-:W-:Y:S02]  /*1c5b0*/  IMAD.MOV.U32 R103, RZ, RZ, R52 ;  /* 0x000000ffff677224 */ /* 0x000fe400078e0034 */
[----:B------:R-:W-:-:S04]  /*1c5c0*/  IMAD.WIDE R52, R63, -0x70, R6 ;  /* 0xffffff903f347825 */ /* 0x000fc800078e0206 */
[----:B------:R-:W-:Y:S01]  /*1c5d0*/  FADD.FTZ R5, R16, R5 ;  /* 0x0000000510057221 */ /* 0x000fe20000010000 */
[----:B------:R-:W-:Y:S02]  /*1c5e0*/  PRMT R16, R117, 0x5410, R116 ;  /* 0x0000541075107816 */ /* 0x000fe40000000074 */
[----:B------:R-:W-:Y:S02]  /*1c5f0*/  @!P3 PRMT R117, R55, 0x5410, RZ ;  /* 0x000054103775b816 */ /* 0x000fe400000000ff */
[----:B------:R-:W-:Y:S01]  /*1c600*/  @!P5 PRMT R116, R54, 0x5410, RZ ;  /* 0x000054103674d816 */ /* 0x000fe200000000ff */
[----:B------:R-:W-:-:S04]  /*1c610*/  IMAD.WIDE R54, R63, 0x70, R52 ;  /* 0x000000703f367825 */ /* 0x000fc800078e0234 */
[----:B------:R-:W-:Y:S02]  /*1c620*/  IMAD.MOV.U32 R63, RZ, RZ, R62 ;  /* 0x000000ffff3f7224 */ /* 0x000fe400078e003e */
[----:B------:R-:W2:Y:S01]  /*1c630*/  LDL.LU R62, [R1+0xc8] ;  /* 0x0000c800013e7983 */ /* 0x000ea20000300800 */
[----:B------:R-:W-:Y:S02]  /*1c640*/  IMAD.MOV.U32 R194, RZ, RZ, R224 ;  /* 0x000000ffffc27224 */ /* 0x000fe400078e00e0 */
[----:B------:R-:W-:Y:S01]  /*1c650*/  FADD.FTZ R224, R177, R182 ;  /* 0x000000b6b1e07221 */ /* 0x000fe20000010000 */
[----:B------:R-:W-:Y:S02]  /*1c660*/  @!P6 HADD2 R51, -R0.H0_H0, -RZ.H0_H0 ;  /* 0xa00000ff0033e230 */ /* 0x000fe40000000900 */
[----:B------:R-:W-:Y:S01]  /*1c670*/  FADD.FTZ R182, R26, R3 ;  /* 0x000000031ab67221 */ /* 0x000fe20000010000 */
[----:B------:R-:W-:Y:S01]  /*1c680*/  PRMT R3, R22, 0x7771, RZ ;  /* 0x0000777116037816 */ /* 0x000fe200000000ff */
[----:B------:R-:W-:Y:S01]  /*1c690*/  STG.E.U16 desc[UR28][R30.64+-0x100], R13 ;  /* 0xffff000d1e007986 */ /* 0x000fe2000c10151c */
[----:B------:R-:W-:-:S03]  /*1c6a0*/  @!P6 PRMT R0, R51, 0x5410, RZ ;  /* 0x000054103300e816 */ /* 0x000fc600000000ff */
[----:B------:R-:W-:Y:S01]  /*1c6b0*/  STG.E.U16 desc[UR28][R52.64+-0x100], R15 ;  /* 0xffff000f34007986 */ /* 0x000fe2000c10151c */
[----:B------:R-:W-:-:S03]  /*1c6c0*/  ISETP.GT.U32.AND P3, PT, R3, UR13, PT ;  /* 0x0000000d03007c0c */ /* 0x000fc6000bf64070 */
[----:B------:R-:W-:Y:S01]  /*1c6d0*/  STG.E.U16 desc[UR28][R52.64+-0xfe], R14 ;  /* 0xffff020e34007986 */ /* 0x000fe2000c10151c */
[----:B------:R-:W-:-:S03]  /*1c6e0*/  PRMT R3, R188, 0x7773, RZ ;  /* 0x00007773bc037816 */ /* 0x000fc600000000ff */
[----:B------:R1:W-:Y:S01]  /*1c6f0*/  STG.E.U16 desc[UR28][R6.64+-0x100], R2 ;  /* 0xffff000206007986 */ /* 0x0003e2000c10151c */
[----:B------:R-:W-:-:S03]  /*1c700*/  FADD.FTZ R177, R19, R5 ;  /* 0x0000000513b17221 */ /* 0x000fc60000010000 */
[----:B------:R3:W-:Y:S01]  /*1c710*/  STG.E.U16 desc[UR28][R54.64+-0xfe], R0 ;  /* 0xffff020036007986 */ /* 0x0007e2000c10151c */
[----:B------:R-:W-:Y:S01]  /*1c720*/  IMAD.MOV.U32 R5, RZ, RZ, R188 ;  /* 0x000000ffff057224 */ /* 0x000fe200078e00bc */
[----:B-1----:R-:W-:-:S04]  /*1c730*/  PRMT R2, R188, 0x7772, RZ ;  /* 0x00007772bc027816 */ /* 0x002fc800000000ff */
[----:B------:R-:W-:Y:S02]  /*1c740*/  PRMT R15, R2, 0x5410, R3 ;  /* 0x00005410020f7816 */ /* 0x000fe40000000003 */
[C---:B------:R-:W-:Y:S02]  /*1c750*/  PRMT R2, R10.reuse, 0x7773, RZ ;  /* 0x000077730a027816 */ /* 0x040fe400000000ff */
[----:B---3--:R-:W-:-:S04]  /*1c760*/  PRMT R0, R10, 0x7772, RZ ;  /* 0x000077720a007816 */ /* 0x008fc800000000ff */
[----:B------:R-:W-:Y:S02]  /*1c770*/  PRMT R43, R0, 0x5410, R2 ;  /* 0x00005410002b7816 */ /* 0x000fe40000000002 */
[----:B------:R-:W-:Y:S02]  /*1c780*/  LOP3.LUT R0, R12, 0xffff, RZ, 0xc0, !PT ;  /* 0x0000ffff0c007812 */ /* 0x000fe400078ec0ff */
[----:B------:R-:W-:Y:S02]  /*1c790*/  LOP3.LUT R3, R5, 0xff, RZ, 0xc0, !PT ;  /* 0x000000ff05037812 */ /* 0x000fe400078ec0ff */
[----:B------:R-:W-:Y:S02]  /*1c7a0*/  PRMT R6, R188, 0x7771, RZ ;  /* 0x00007771bc067816 */ /* 0x000fe400000000ff */
[----:B------:R-:W-:Y:S02]  /*1c7b0*/  SHF.R.U32.HI R0, RZ, 0x8, R0 ;  /* 0x00000008ff007819 */ /* 0x000fe40000011600 */
[----:B------:R-:W-:-:S02]  /*1c7c0*/  LOP3.LUT R2, R12, 0xff, RZ, 0xc0, !PT ;  /* 0x000000ff0c027812 */ /* 0x000fc400078ec0ff */
[----:B------:R-:W-:Y:S02]  /*1c7d0*/  PRMT R13, R3, 0x5410, R6 ;  /* 0x00005410030d7816 */ /* 0x000fe40000000006 */
[--C-:B------:R-:W-:Y:S01]  /*1c7e0*/  PRMT R8, R2, 0x5410, R0.reuse ;  /* 0x0000541002087816 */ /* 0x100fe20000000000 */
[----:B------:R-:W1:Y:S01]  /*1c7f0*/  LDC R3, c[0x0][0x4f8] ;  /* 0x00013e00ff037b82 */ /* 0x000e620000000800 */
[----:B------:R-:W-:Y:S02]  /*1c800*/  PRMT R0, R12, 0x7632, R0 ;  /* 0x000076320c007816 */ /* 0x000fe40000000000 */
[----:B------:R-:W-:Y:S02]  /*1c810*/  SHF.R.U32.HI R2, RZ, 0x18, R12 ;  /* 0x00000018ff027819 */ /* 0x000fe4000001160c */
[----:B------:R-:W-:-:S04]  /*1c820*/  LOP3.LUT R0, R0, 0xff, RZ, 0xc0, !PT ;  /* 0x000000ff00007812 */ /* 0x000fc800078ec0ff */
        /* <DEDUP_REMOVED lines=11> */
[----:B------:R-:W-:Y:S01]  /*1c8e0*/  PRMT R2, R11, 0x7632, R2 ;  /* 0x000076320b027816 */ /* 0x000fe20000000002 */
[----:B------:R-:W-:Y:S01]  /*1c8f0*/  IMAD.MOV.U32 R6, RZ, RZ, R22 ;  /* 0x000000ffff067224 */ /* 0x000fe200078e0016 */
[----:B------:R-:W-:Y:S01]  /*1c900*/  SHF.R.U32.HI R3, RZ, 0x18, R11 ;  /* 0x00000018ff037819 */ /* 0x000fe2000001160b */
[----:B------:R-:W-:Y:S01]  /*1c910*/  IMAD R0, R0, 0x10000, R0 ;  /* 0x0001000000007824 */ /* 0x000fe200078e0200 */
[----:B------:R-:W-:Y:S02]  /*1c920*/  LOP3.LUT R2, R2, 0xff, RZ, 0xc0, !PT ;  /* 0x000000ff02027812 */ /* 0x000fe400078ec0ff */
[----:B------:R-:W-:Y:S02]  /*1c930*/  LOP3.LUT R5, R5, 0xff00ff, RZ, 0xc0, !PT ;  /* 0x00ff00ff05057812 */ /* 0x000fe400078ec0ff */
[----:B------:R-:W-:-:S02]  /*1c940*/  PRMT R9, R2, 0x5410, R3 ;  /* 0x0000541002097816 */ /* 0x000fc40000000003 */
[----:B------:R-:W-:Y:S02]  /*1c950*/  PRMT R12, R22, 0x7771, RZ ;  /* 0x00007771160c7816 */ /* 0x000fe400000000ff */
[----:B------:R-:W-:Y:S02]  /*1c960*/  LOP3.LUT R6, R6, 0xff, RZ, 0xc0, !PT ;  /* 0x000000ff06067812 */ /* 0x000fe400078ec0ff */
[--C-:B------:R-:W-:Y:S02]  /*1c970*/  HSET2.LE.AND R3, R8, R0.reuse, PT ;  /* 0x0000000008037233 */ /* 0x100fe40003803000 */
[----:B------:R-:W-:Y:S01]  /*1c980*/  HSET2.LE.AND R2, R5, R0, PT ;  /* 0x0000000005027233 */ /* 0x000fe20003803000 */
[----:B------:R-:W-:Y:S01]  /*1c990*/  IMAD.MOV.U32 R5, RZ, RZ, R20 ;  /* 0x000000ffff057224 */ /* 0x000fe200078e0014 */
[----:B------:R-:W-:Y:S01]  /*1c9a0*/  PRMT R6, R6, 0x5410, R12 ;  /* 0x0000541006067816 */ /* 0x000fe2000000000c */
[----:B------:R-:W-:Y:S01]  /*1c9b0*/  IMAD.MOV.U32 R193, RZ, RZ, R186 ;  /* 0x000000ffffc17224 */ /* 0x000fe200078e00ba */
[----:B------:R-:W-:-:S02]  /*1c9c0*/  LOP3.LUT R12, R63, R3, RZ, 0xc0, !PT ;  /* 0x000000033f0c7212 */ /* 0x000fc400078ec0ff */
[--C-:B------:R-:W-:Y:S02]  /*1c9d0*/  HSET2.LE.AND R3, R13, R0.reuse, PT ;  /* 0x000000000d037233 */ /* 0x100fe40003803000 */
[----:B------:R-:W-:Y:S01]  /*1c9e0*/  LOP3.LUT R11, R5, R2, RZ, 0xc0, !PT ;  /* 0x00000002050b7212 */ /* 0x000fe200078ec0ff */
[----:B------:R-:W-:Y:S01]  /*1c9f0*/  IMAD.MOV.U32 R120, RZ, RZ, R65 ;  /* 0x000000ffff787224 */ /* 0x000fe200078e0041 */
[--C-:B------:R-:W-:Y:S01]  /*1ca00*/  HSET2.LE.AND R2, R7, R0.reuse, PT ;  /* 0x0000000007027233 */ /* 0x100fe20003803000 */
[----:B------:R-:W-:Y:S01]  /*1ca10*/  FADD.FTZ R65, R17, R21 ;  /* 0x0000001511417221 */ /* 0x000fe20000010000 */
[----:B------:R-:W-:Y:S02]  /*1ca20*/  LOP3.LUT R14, R58, R3, RZ, 0xc0, !PT ;  /* 0x000000033a0e7212 */ /* 0x000fe400078ec0ff */
[----:B------:R-:W-:Y:S02]  /*1ca30*/  HSET2.LE.AND R3, R9, R0, PT ;  /* 0x0000000009037233 */ /* 0x000fe40003803000 */
[----:B------:R-:W-:-:S02]  /*1ca40*/  LOP3.LUT R13, R59, R2, RZ, 0xc0, !PT ;  /* 0x000000023b0d7212 */ /* 0x000fc400078ec0ff */
[----:B------:R-:W-:Y:S02]  /*1ca50*/  LOP3.LUT R2, R15, 0xff00ff, RZ, 0xc0, !PT ;  /* 0x00ff00ff0f027812 */ /* 0x000fe400078ec0ff */
[----:B------:R-:W-:Y:S01]  /*1ca60*/  LOP3.LUT R9, R16, R3, RZ, 0xc0, !PT ;  /* 0x0000000310097212 */ /* 0x000fe200078ec0ff */
[----:B------:R-:W-:Y:S02]  /*1ca70*/  IMAD.MOV.U32 R58, RZ, RZ, R38 ;  /* 0x000000ffff3a7224 */ /* 0x000fe400078e0026 */
[--C-:B------:R-:W-:Y:S01]  /*1ca80*/  HSET2.LE.AND R2, R2, R0.reuse, PT ;  /* 0x0000000002027233 */ /* 0x100fe20003803000 */
[----:B------:R-:W-:Y:S01]  /*1ca90*/  MUFU.EX2 R186, R185 ;  /* 0x000000b900ba7308 */ /* 0x000fe20000000800 */
[----:B------:R-:W-:Y:S02]  /*1caa0*/  PRMT R18, R119, 0x5410, R118 ;  /* 0x0000541077127816 */ /* 0x000fe40000000076 */
[----:B------:R-:W-:Y:S02]  /*1cab0*/  HSET2.LE.AND R5, R6, R0, PT ;  /* 0x0000000006057233 */ /* 0x000fe40003803000 */
[----:B------:R-:W-:-:S03]  /*1cac0*/  LOP3.LUT R15, R197, R2, RZ, 0xc0, !PT ;  /* 0x00000002c50f7212 */ /* 0x000fc600078ec0ff */
[----:B------:R-:W1:Y:S01]  /*1cad0*/  MUFU.EX2 R185, R189 ;  /* 0x000000bd00b97308 */ /* 0x000e620000000800 */
[----:B------:R-:W-:Y:S02]  /*1cae0*/  HSET2.LE.AND R2, R10, R0, PT ;  /* 0x000000000a027233 */ /* 0x000fe40003803000 */
[----:B------:R-:W-:Y:S01]  /*1caf0*/  LOP3.LUT R10, R18, R5, RZ, 0xc0, !PT ;  /* 0x00000005120a7212 */ /* 0x000fe200078ec0ff */
[----:B------:R-:W-:Y:S02]  /*1cb00*/  IMAD.MOV.U32 R59, RZ, RZ, R194 ;  /* 0x000000ffff3b7224 */ /* 0x000fe400078e00c2 */
[----:B------:R-:W-:Y:S02]  /*1cb10*/  IMAD.MOV.U32 R194, RZ, RZ, R120 ;  /* 0x000000ffffc27224 */ /* 0x000fe400078e0078 */
[----:B------:R-:W-:Y:S01]  /*1cb20*/  IMAD.MOV.U32 R120, RZ, RZ, R108 ;  /* 0x000000ffff787224 */ /* 0x000fe200078e006c */
[----:B-1----:R-:W-:Y:S01]  /*1cb30*/  F2FP.F16.F32.PACK_AB R100, R185, R186 ;  /* 0x000000bab964723e */ /* 0x002fe200000000ff */
[----:B------:R-:W-:-:S04]  /*1cb40*/  IMAD.MOV.U32 R108, RZ, RZ, R102 ;  /* 0x000000ffff6c7224 */ /* 0x000fc800078e0066 */
[----:B------:R-:W-:Y:S01]  /*1cb50*/  @P4 HADD2 R50, -R100.H0_H0, -RZ.H0_H0 ;  /* 0xa00000ff64324230 */ /* 0x000fe20000000900 */
[----:B------:R-:W-:Y:S01]  /*1cb60*/  PRMT R174, R100, 0x7610, R174 ;  /* 0x0000761064ae7816 */ /* 0x000fe200000000ae */
[----:B------:R-:W-:Y:S01]  /*1cb70*/  IMAD.MOV.U32 R102, RZ, RZ, R66 ;  /* 0x000000ffff667224 */ /* 0x000fe200078e0042 */
[----:B------:R-:W-:Y:S01]  /*1cb80*/  LOP3.LUT R8, R24, R2, RZ, 0xc0, !PT ;  /* 0x0000000218087212 */ /* 0x000fe200078ec0ff */
[----:B------:R-:W-:Y:S01]  /*1cb90*/  IMAD.MOV.U32 R66, RZ, RZ, R48 ;  /* 0x000000ffff427224 */ /* 0x000fe200078e0030 */
[----:B------:R-:W-:Y:S01]  /*1cba0*/  @P4 PRMT R174, R50, 0x5410, RZ ;  /* 0x0000541032ae4816 */ /* 0x000fe200000000ff */
[----:B------:R-:W-:Y:S02]  /*1cbb0*/  @!P0 HADD2 R56, -R119.H0_H0, -RZ.H0_H0 ;  /* 0xa00000ff77388230 */ /* 0x000fe40000000900 */
[----:B------:R-:W-:-:S03]  /*1cbc0*/  IMAD.MOV.U32 R196, RZ, RZ, R194 ;  /* 0x000000ffffc47224 */ /* 0x000fc600078e00c2 */
[----:B------:R-:W-:Y:S01]  /*1cbd0*/  @!P0 PRMT R119, R56, 0x5410, RZ ;  /* 0x0000541038778816 */ /* 0x000fe200000000ff */
[----:B------:R-:W-:Y:S02]  /*1cbe0*/  IMAD.MOV.U32 R111, RZ, RZ, R120 ;  /* 0x000000ffff6f7224 */ /* 0x000fe400078e0078 */
[----:B------:R-:W-:Y:S02]  /*1cbf0*/  IMAD.MOV.U32 R107, RZ, RZ, R108 ;  /* 0x000000ffff6b7224 */ /* 0x000fe400078e006c */
[----:B------:R-:W-:Y:S02]  /*1cc00*/  IMAD.MOV.U32 R194, RZ, RZ, R93 ;  /* 0x000000ffffc27224 */ /* 0x000fe400078e005d */
[----:B------:R-:W-:Y:S02]  /*1cc10*/  IMAD.MOV.U32 R120, RZ, RZ, R61 ;  /* 0x000000ffff787224 */ /* 0x000fe400078e003d */
[----:B------:R-:W-:Y:S01]  /*1cc20*/  IMAD.MOV.U32 R108, RZ, RZ, R60 ;  /* 0x000000ffff6c7224 */ /* 0x000fe200078e003c */
[----:B--2---:R-:W-:Y:S01]  /*1cc30*/  LEA R32, R62, UR6, 0x1 ;  /* 0x000000063e207c11 */ /* 0x004fe2000f8e08ff */
[----:B------:R-:W-:-:S02]  /*1cc40*/  IMAD.MOV.U32 R62, RZ, RZ, R193 ;  /* 0x000000ffff3e7224 */ /* 0x000fc400078e00c1 */
[----:B------:R-:W-:Y:S02]  /*1cc50*/  IMAD.MOV.U32 R193, RZ, RZ, R121 ;  /* 0x000000ffffc17224 */ /* 0x000fe400078e0079 */
[----:B------:R-:W-:Y:S01]  /*1cc60*/  IMAD.MOV.U32 R121, RZ, RZ, R109 ;  /* 0x000000ffff797224 */ /* 0x000fe200078e006d */
[----:B------:R-:W1:Y:S01]  /*1cc70*/  LDSM.16.MT88.4 R20, [R32+0xa000] ;  /* 0x00a000002014783b */ /* 0x000e620000004200 */
[----:B------:R-:W-:Y:S02]  /*1cc80*/  IMAD.MOV.U32 R109, RZ, RZ, R105 ;  /* 0x000000ffff6d7224 */ /* 0x000fe400078e0069 */
[----:B------:R-:W-:Y:S02]  /*1cc90*/  IMAD.MOV.U32 R105, RZ, RZ, R67 ;  /* 0x000000ffff697224 */ /* 0x000fe400078e0043 */
[----:B------:R-:W-:-:S05]  /*1cca0*/  IMAD.MOV.U32 R67, RZ, RZ, 0x20 ;  /* 0x00000020ff437424 */ /* 0x000fca00078e00ff */
[----:B------:R-:W-:-:S05]  /*1ccb0*/  SEL R3, R67, 0xffffffe0, !P1 ;  /* 0xffffffe043037807 */ /* 0x000fca0004800000 */
[----:B------:R-:W-:-:S05]  /*1ccc0*/  IMAD.IADD R38, R32, 0x1, R3 ;  /* 0x0000000120267824 */ /* 0x000fca00078e0203 */
[----:B------:R-:W2:Y:S01]  /*1ccd0*/  LDSM.16.MT88.4 R16, [R38+0xa000] ;  /* 0x00a000002610783b */ /* 0x000ea20000004200 */
[----:B------:R-:W-:Y:S02]  /*1cce0*/  IMAD.MOV.U32 R67, RZ, RZ, R49 ;  /* 0x000000ffff437224 */ /* 0x000fe400078e0031 */
[----:B------:R-:W-:Y:S02]  /*1ccf0*/  VIADD R2, R32, 0xa000 ;  /* 0x0000a00020027836 */ /* 0x000fe40000000000 */
[----:B------:R-:W-:Y:S02]  /*1cd00*/  IMAD.MOV.U32 R110, RZ, RZ, R109 ;  /* 0x000000ffff6e7224 */ /* 0x000fe400078e006d */
[----:B------:R-:W-:Y:S01]  /*1cd10*/  IMAD.MOV.U32 R109, RZ, RZ, R27 ;  /* 0x000000ffff6d7224 */ /* 0x000fe200078e001b */
[----:B-1----:R-:W-:Y:S01]  /*1cd20*/  HMMA.16816.F32 R48, R12, R22, R164 ;  /* 0x000000160c30723c */ /* 0x002fe200000018a4 */
[----:B------:R-:W-:Y:S02]  /*1cd30*/  IMAD.MOV.U32 R167, RZ, RZ, R193 ;  /* 0x000000ffffa77224 */ /* 0x000fe400078e00c1 */
[----:B------:R-:W-:-:S02]  /*1cd40*/  IMAD.MOV.U32 R193, RZ, RZ, R104 ;  /* 0x000000ffffc17224 */ /* 0x000fc400078e0068 */
[----:B------:R-:W-:Y:S02]  /*1cd50*/  IMAD.MOV.U32 R104, RZ, RZ, R28 ;  /* 0x000000ffff687224 */ /* 0x000fe400078e001c */
[----:B------:R-:W-:Y:S02]  /*1cd60*/  VIADD R28, R32, 0xa040 ;  /* 0x0000a040201c7836 */ /* 0x000fe40000000000 */
[----:B------:R-:W-:-:S04]  /*1cd70*/  @P2 VIADD R28, R2, 0xffffffc0 ;  /* 0xffffffc0021c2836 */ /* 0x000fc80000000000 */
[----:B------:R-:W-:Y:S01]  /*1cd80*/  IMAD.IADD R37, R3, 0x1, R28 ;  /* 0x0000000103257824 */ /* 0x000fe200078e021c */
[----:B------:R-:W1:Y:S01]  /*1cd90*/  LDSM.16.MT88.4 R24, [R28] ;  /* 0x000000001c18783b */ /* 0x000e620000004200 */
[-C--:B------:R-:W-:Y:S08]  /*1cda0*/  HMMA.16816.F32 R168, R12, R20.reuse, R168 ;  /* 0x000000140ca8723c */ /* 0x080ff000000018a8 */
[C---:B------:R-:W-:Y:S08]  /*1cdb0*/  HMMA.16816.F32 R152, R8.reuse, R20, R152 ;  /* 0x000000140898723c */ /* 0x040ff00000001898 */
[----:B------:R-:W-:Y:S01]  /*1cdc0*/  HMMA.16816.F32 R148, R8, R22, R148 ;  /* 0x000000160894723c */ /* 0x000fe20000001894 */
[----:B------:R-:W3:Y:S07]  /*1cdd0*/  LDSM.16.MT88.4 R20, [R37] ;  /* 0x000000002514783b */ /* 0x000eee0000004200 */
[-C--:B--2---:R-:W-:Y:S08]  /*1cde0*/  HMMA.16816.F32 R160, R12, R16.reuse, R160 ;  /* 0x000000100ca0723c */ /* 0x084ff000000018a0 */
[C---:B------:R-:W-:Y:S08]  /*1cdf0*/  HMMA.16816.F32 R144, R8.reuse, R16, R144 ;  /* 0x000000100890723c */ /* 0x040ff00000001890 */
[-C--:B------:R-:W-:Y:S08]  /*1ce00*/  HMMA.16816.F32 R140, R8, R18.reuse, R140 ;  /* 0x00000012088c723c */ /* 0x080ff0000000188c */
[----:B------:R-:W-:Y:S01]  /*1ce10*/  HMMA.16816.F32 R232, R12, R18, R232 ;  /* 0x000000120ce8723c */ /* 0x000fe200000018e8 */
[----:B------:R-:W2:Y:S01]  /*1ce20*/  LDSM.16.MT88.4 R16, [R32+0xb000] ;  /* 0x00b000002010783b */ /* 0x000ea20000004200 */
[----:B------:R-:W-:-:S02]  /*1ce30*/  IMAD.MOV.U32 R106, RZ, RZ, R105 ;  /* 0x000000ffff6a7224 */ /* 0x000fc400078e0069 */
[----:B------:R-:W-:Y:S02]  /*1ce40*/  IMAD.MOV.U32 R165, RZ, RZ, R59 ;  /* 0x000000ffffa57224 */ /* 0x000fe400078e003b */
[----:B------:R-:W-:Y:S02]  /*1ce50*/  IMAD.MOV.U32 R166, RZ, RZ, R58 ;  /* 0x000000ffffa67224 */ /* 0x000fe400078e003a */
[----:B------:R-:W-:Y:S01]  /*1ce60*/  IMAD.MOV.U32 R105, RZ, RZ, R57 ;  /* 0x000000ffff697224 */ /* 0x000fe200078e0039 */
[----:B-1----:R-:W-:Y:S01]  /*1ce70*/  HMMA.16816.F32 R240, R12, R24, R240 ;  /* 0x000000180cf0723c */ /* 0x002fe200000018f0 */
[----:B------:R-:W-:Y:S02]  /*1ce80*/  IMAD.MOV.U32 R197, RZ, RZ, R121 ;  /* 0x000000ffffc57224 */ /* 0x000fe400078e0079 */
[----:B------:R-:W-:-:S05]  /*1ce90*/  IMAD.MOV.U32 R164, RZ, RZ, R62 ;  /* 0x000000ffffa47224 */ /* 0x000fca00078e003e */
[----:B------:R-:W-:Y:S01]  /*1cea0*/  HMMA.16816.F32 R56, R8, R24, R68 ;  /* 0x000000180838723c */ /* 0x000fe20000001844 */
[----:B------:R-:W-:-:S07]  /*1ceb0*/  IMAD.MOV.U32 R121, RZ, RZ, R92 ;  /* 0x000000ffff797224 */ /* 0x000fce00078e005c */
[-C--:B------:R-:W-:Y:S08]  /*1cec0*/  HMMA.16816.F32 R84, R8, R26.reuse, R84 ;  /* 0x0000001a0854723c */ /* 0x080ff00000001854 */
[C---:B------:R-:W-:Y:S01]  /*1ced0*/  HMMA.16816.F32 R236, R12.reuse, R26, R236 ;  /* 0x0000001a0cec723c */ /* 0x040fe200000018ec */
[----:B------:R-:W1:Y:S07]  /*1cee0*/  LDSM.16.MT88.4 R24, [R38+0xb000] ;  /* 0x00b000002618783b */ /* 0x000e6e0000004200 */
[-C--:B---3--:R-:W-:Y:S08]  /*1cef0*/  HMMA.16816.F32 R248, R12, R20.reuse, R248 ;  /* 0x000000140cf8723c */ /* 0x088ff000000018f8 */
[C---:B------:R-:W-:Y:S08]  /*1cf00*/  HMMA.16816.F32 R60, R8.reuse, R20, R44 ;  /* 0x00000014083c723c */ /* 0x040ff0000000182c */
[-C--:B------:R-:W-:Y:S08]  /*1cf10*/  HMMA.16816.F32 R92, R8, R22.reuse, R80 ;  /* 0x00000016085c723c */ /* 0x080ff00000001850 */
[C---:B------:R-:W-:Y:S01]  /*1cf20*/  HMMA.16816.F32 R244, R12.reuse, R22, R244 ;  /* 0x000000160cf4723c */ /* 0x040fe200000018f4 */
[----:B------:R-:W3:Y:S07]  /*1cf30*/  LDSM.16.MT88.4 R20, [R28+0x1000] ;  /* 0x001000001c14783b */ /* 0x000eee0000004200 */
        /* <DEDUP_REMOVED lines=9> */
[----:B------:R-:W-:Y:S01]  /*1cfd0*/  LOP3.LUT R3, R33, 0xffff, RZ, 0xc0, !PT ;  /* 0x0000ffff21037812 */ /* 0x000fe200078ec0ff */
[----:B------:R-:W-:Y:S02]  /*1cfe0*/  IMAD.MOV.U32 R82, RZ, RZ, R107 ;  /* 0x000000ffff527224 */ /* 0x000fe400078e006b */
[----:B------:R-:W-:Y:S02]  /*1cff0*/  IMAD.MOV.U32 R83, RZ, RZ, R106 ;  /* 0x000000ffff537224 */ /* 0x000fe400078e006a */
[----:B------:R-:W-:-:S02]  /*1d000*/  IMAD.MOV.U32 R208, RZ, RZ, R109 ;  /* 0x000000ffffd07224 */ /* 0x000fc400078e006d */
[----:B------:R-:W-:Y:S02]  /*1d010*/  IMAD.MOV.U32 R209, RZ, RZ, R108 ;  /* 0x000000ffffd17224 */ /* 0x000fe400078e006c */
[----:B------:R-:W-:Y:S02]  /*1d020*/  IMAD.MOV.U32 R210, RZ, RZ, R105 ;  /* 0x000000ffffd27224 */ /* 0x000fe400078e0069 */
[----:B------:R-:W-:Y:S01]  /*1d030*/  IMAD.MOV.U32 R211, RZ, RZ, R104 ;  /* 0x000000ffffd37224 */ /* 0x000fe200078e0068 */
[----:B------:R-:W-:Y:S01]  /*1d040*/  PRMT R2, R33, 0x7632, R2 ;  /* 0x0000763221027816 */ /* 0x000fe20000000002 */
[----:B------:R-:W-:Y:S01]  /*1d050*/  IMAD.MOV.U32 R80, RZ, RZ, R111 ;  /* 0x000000ffff507224 */ /* 0x000fe200078e006f */
[----:B-1----:R-:W-:Y:S01]  /*1d060*/  HMMA.16816.F32 R104, R8, R26, R96 ;  /* 0x0000001a0868723c */ /* 0x002fe20000001860 */
[----:B------:R-:W-:Y:S02]  /*1d070*/  IMAD.MOV.U32 R81, RZ, RZ, R110 ;  /* 0x000000ffff517224 */ /* 0x000fe400078e006e */
[----:B------:R-:W-:-:S02]  /*1d080*/  IMAD.MOV.U32 R96, RZ, RZ, R103 ;  /* 0x000000ffff607224 */ /* 0x000fc400078e0067 */
[----:B------:R-:W-:Y:S02]  /*1d090*/  IMAD.MOV.U32 R97, RZ, RZ, R190 ;  /* 0x000000ffff617224 */ /* 0x000fe400078e00be */
[----:B------:R-:W-:Y:S02]  /*1d0a0*/  IMAD.MOV.U32 R98, RZ, RZ, R191 ;  /* 0x000000ffff627224 */ /* 0x000fe400078e00bf */
[----:B------:R-:W-:Y:S01]  /*1d0b0*/  IMAD.MOV.U32 R99, RZ, RZ, R192 ;  /* 0x000000ffff637224 */ /* 0x000fe200078e00c0 */
[----:B------:R-:W-:Y:S01]  /*1d0c0*/  LOP3.LUT R7, R33, 0xff, RZ, 0xc0, !PT ;  /* 0x000000ff21077812 */ /* 0x000fe200078ec0ff */
[----:B---3--:R-:W-:Y:S01]  /*1d0d0*/  HMMA.16816.F32 R108, R8, R20, R112 ;  /* 0x00000014086c723c */ /* 0x008fe20000001870 */
[----:B------:R-:W-:Y:S01]  /*1d0e0*/  SHF.R.U32.HI R3, RZ, 0x8, R3 ;  /* 0x00000008ff037819 */ /* 0x000fe20000011603 */
[----:B------:R-:W-:Y:S01]  /*1d0f0*/  LDSM.16.MT88.4 R112, [R28+0x1800] ;  /* 0x001800001c70783b */ /* 0x000fe20000004200 */
[----:B------:R-:W-:Y:S02]  /*1d100*/  SHF.R.U32.HI R6, RZ, 0x18, R33 ;  /* 0x00000018ff067819 */ /* 0x000fe40000011621 */
[----:B------:R-:W-:-:S03]  /*1d110*/  LOP3.LUT R2, R2, 0xff, RZ, 0xc0, !PT ;  /* 0x000000ff02027812 */ /* 0x000fc600078ec0ff */
[----:B------:R-:W-:Y:S01]  /*1d120*/  HMMA.16816.F32 R120, R8, R22, R128 ;  /* 0x000000160878723c */ /* 0x000fe20000001880 */
[----:B------:R-:W-:-:S07]  /*1d130*/  LOP3.LUT R5, R40, 0xff, RZ, 0xc0, !PT ;  /* 0x000000ff28057812 */ /* 0x000fce00078ec0ff */
[C---:B------:R-:W-:Y:S08]  /*1d140*/  HMMA.16816.F32 R200, R12.reuse, R20, R200 ;  /* 0x000000140cc8723c */ /* 0x040ff000000018c8 */
[----:B------:R-:W-:Y:S08]  /*1d150*/  HMMA.16816.F32 R20, R12, R22, R208 ;  /* 0x000000160c14723c */ /* 0x000ff000000018d0 */
[C---:B------:R-:W-:Y:S08]  /*1d160*/  HMMA.16816.F32 R88, R8.reuse, R24, R88 ;  /* 0x000000180858723c */ /* 0x040ff00000001858 */
[C---:B--2---:R-:W-:Y:S01]  /*1d170*/  HMMA.16816.F32 R192, R8.reuse, R16, R156 ;  /* 0x0000001008c0723c */ /* 0x044fe2000000189c */
[----:B------:R-:W-:Y:S07]  /*1d180*/  LDSM.16.MT88.4 R156, [R38+0xa800] ;  /* 0x00a80000269c783b */ /* 0x000fee0000004200 */
[----:B------:R-:W-:Y:S01]  /*1d190*/  HMMA.16816.F32 R188, R8, R18, R124 ;  /* 0x0000001208bc723c */ /* 0x000fe2000000187c */
[----:B------:R-:W-:-:S02]  /*1d1a0*/  PRMT R8, R7, 0x5410, R3 ;  /* 0x0000541007087816 */ /* 0x000fc40000000003 */
[----:B------:R-:W-:-:S05]  /*1d1b0*/  LOP3.LUT R3, R29, 0xffff, RZ, 0xc0, !PT ;  /* 0x0000ffff1d037812 */ /* 0x000fca00078ec0ff */
[----:B------:R-:W-:Y:S01]  /*1d1c0*/  HMMA.16816.F32 R196, R12, R24, R196 ;  /* 0x000000180cc4723c */ /* 0x000fe200000018c4 */
[----:B------:R-:W-:-:S07]  /*1d1d0*/  PRMT R11, R5, 0x5410, R42 ;  /* 0x00005410050b7816 */ /* 0x000fce000000002a */
[C---:B------:R-:W-:Y:S01]  /*1d1e0*/  HMMA.16816.F32 R208, R12.reuse, R16, R80 ;  /* 0x000000100cd0723c */ /* 0x040fe20000001850 */
[----:B------:R-:W-:Y:S01]  /*1d1f0*/  SHF.R.U32.HI R5, RZ, 0x8, R3 ;  /* 0x00000008ff057819 */ /* 0x000fe20000011603 */
[----:B------:R-:W-:Y:S06]  /*1d200*/  LDSM.16.MT88.4 R80, [R32+0xb800] ;  /* 0x00b800002050783b */ /* 0x000fec0000004200 */
[C---:B------:R-:W-:Y:S01]  /*1d210*/  HMMA.16816.F32 R24, R12.reuse, R26, R96 ;  /* 0x0000001a0c18723c */ /* 0x040fe20000001860 */
[C---:B------:R-:W-:Y:S01]  /*1d220*/  LOP3.LUT R7, R29.reuse, 0xff, RZ, 0xc0, !PT ;  /* 0x000000ff1d077812 */ /* 0x040fe200078ec0ff */
[----:B------:R-:W-:Y:S06]  /*1d230*/  LDSM.16.MT88.4 R96, [R38+0xb800] ;  /* 0x00b800002660783b */ /* 0x000fec0000004200 */
[----:B------:R-:W-:Y:S01]  /*1d240*/  HMMA.16816.F32 R16, R12, R18, R164 ;  /* 0x000000120c10723c */ /* 0x000fe200000018a4 */
[----:B------:R-:W-:Y:S01]  /*1d250*/  PRMT R12, R2, 0x5410, R6 ;  /* 0x00005410020c7816 */ /* 0x000fe20000000006 */
[----:B------:R-:W1:Y:S01]  /*1d260*/  LDSM.16.MT88.4 R164, [R32+0xa800] ;  /* 0x00a8000020a4783b */ /* 0x000e620000004200 */
[----:B------:R-:W-:Y:S01]  /*1d270*/  PRMT R2, R29, 0x7632, R2 ;  /* 0x000076321d027816 */ /* 0x000fe20000000002 */
[----:B------:R-:W2:Y:S03]  /*1d280*/  LDC R14, c[0x0][0x448] ;  /* 0x00011200ff0e7b82 */ /* 0x000ea60000000800 */
[----:B------:R-:W-:-:S02]  /*1d290*/  LOP3.LUT R3, R2, 0xff, RZ, 0xc0, !PT ;  /* 0x000000ff02037812 */ /* 0x000fc400078ec0ff */
[----:B------:R-:W-:Y:S02]  /*1d2a0*/  HSET2.LE.AND R2, R8, R0, PT ;  /* 0x0000000008027233 */ /* 0x000fe40003803000 */
[----:B------:R-:W-:-:S03]  /*1d2b0*/  SHF.R.U32.HI R6, RZ, 0x18, R29 ;  /* 0x00000018ff067819 */ /* 0x000fc6000001161d */
[----:B------:R-:W-:Y:S01]  /*1d2c0*/  LOP3.LUT R128, R102, R2, RZ, 0xc0, !PT ;  /* 0x0000000266807212 */ /* 0x000fe200078ec0ff */
[----:B------:R-:W-:Y:S01]  /*1d2d0*/  IMAD.MOV.U32 R2, RZ, RZ, R36 ;  /* 0x000000ffff027224 */ /* 0x000fe200078e0024 */
[----:B------:R-:W-:Y:S02]  /*1d2e0*/  PRMT R10, R7, 0x5410, R5 ;  /* 0x00005410070a7816 */ /* 0x000fe40000000005 */
[----:B------:R-:W-:Y:S02]  /*1d2f0*/  PRMT R9, R3, 0x5410, R6 ;  /* 0x0000541003097816 */ /* 0x000fe40000000006 */
[----:B------:R-:W-:Y:S02]  /*1d300*/  LOP3.LUT R5, R2, 0xff, RZ, 0xc0, !PT ;  /* 0x000000ff02057812 */ /* 0x000fe400078ec0ff */
[C---:B------:R-:W-:Y:S02]  /*1d310*/  PRMT R3, R36.reuse, 0x7773, RZ ;  /* 0x0000777324037816 */ /* 0x040fe400000000ff */
[----:B------:R-:W-:-:S04]  /*1d320*/  PRMT R2, R36, 0x7772, RZ ;  /* 0x0000777224027816 */ /* 0x000fc800000000ff */
[----:B------:R-:W-:Y:S02]  /*1d330*/  PRMT R2, R2, 0x5410, R3 ;  /* 0x0000541002027816 */ /* 0x000fe40000000003 */
[----:B------:R-:W-:Y:S02]  /*1d340*/  PRMT R6, R36, 0x7771, RZ ;  /* 0x0000777124067816 */ /* 0x000fe400000000ff */
[----:B------:R-:W-:Y:S02]  /*1d350*/  LOP3.LUT R2, R2, 0xff00ff, RZ, 0xc0, !PT ;  /* 0x00ff00ff02027812 */ /* 0x000fe400078ec0ff */
[----:B------:R-:W-:Y:S02]  /*1d360*/  LOP3.LUT R3, R43, 0xff00ff, RZ, 0xc0, !PT ;  /* 0x00ff00ff2b037812 */ /* 0x000fe400078ec0ff */
[----:B------:R-:W-:Y:S02]  /*1d370*/  PRMT R5, R5, 0x5410, R6 ;  /* 0x0000541005057816 */ /* 0x000fe40000000006 */
[----:B------:R-:W-:-:S02]  /*1d380*/  HSET2.LE.AND R6, R2, R0, PT ;  /* 0x0000000002067233 */ /* 0x000fc40003803000 */
[--C-:B------:R-:W-:Y:S02]  /*1d390*/  HSET2.LE.AND R7, R3, R0.reuse, PT ;  /* 0x0000000003077233 */ /* 0x100fe40003803000 */
[--C-:B------:R-:W-:Y:S01]  /*1d3a0*/  HSET2.LE.AND R2, R9, R0.reuse, PT ;  /* 0x0000000009027233 */ /* 0x100fe20003803000 */
[----:B------:R-:W-:Y:S01]  /*1d3b0*/  IMAD.MOV.U32 R9, RZ, RZ, R64 ;  /* 0x000000ffff097224 */ /* 0x000fe200078e0040 */
[----:B------:R-:W-:-:S05]  /*1d3c0*/  HSET2.LE.AND R3, R10, R0, PT ;  /* 0x000000000a037233 */ /* 0x000fca0003803000 */
[----:B------:R-:W-:Y:S01]  /*1d3d0*/  LOP3.LUT R124, R9, R3, RZ, 0xc0, !PT ;  /* 0x00000003097c7212 */ /* 0x000fe200078ec0ff */
[----:B------:R-:W-:Y:S01]  /*1d3e0*/  IMAD.MOV.U32 R3, RZ, RZ, R41 ;  /* 0x000000ffff037224 */ /* 0x000fe200078e0029 */
[----:B------:R-:W-:-:S04]  /*1d3f0*/  HSET2.LE.AND R5, R5, R0, PT ;  /* 0x0000000005057233 */ /* 0x000fc80003803000 */
[----:B------:R-:W-:Y:S01]  /*1d400*/  LOP3.LUT R125, R3, R2, RZ, 0xc0, !PT ;  /* 0x00000002037d7212 */ /* 0x000fe200078ec0ff */
[----:B------:R-:W-:Y:S01]  /*1d410*/  IMAD.MOV.U32 R2, RZ, RZ, R39 ;  /* 0x000000ffff027224 */ /* 0x000fe200078e0027 */
[----:B------:R-:W-:Y:S02]  /*1d420*/  LOP3.LUT R131, R101, R7, RZ, 0xc0, !PT ;  /* 0x0000000765837212 */ /* 0x000fe400078ec0ff */
[----:B------:R3:W4:Y:S02]  /*1d430*/  LDL.LU.S16 R7, [R1+0x5c] ;  /* 0x00005c0001077983 */ /* 0x0007240000300600 */
[----:B------:R-:W-:Y:S02]  /*1d440*/  LOP3.LUT R126, R2, R5, RZ, 0xc0, !PT ;  /* 0x00000005027e7212 */ /* 0x000fe400078ec0ff */
[----:B------:R3:W2:Y:S01]  /*1d450*/  LDL.LU.S16 R5, [R1+0x60] ;  /* 0x0000600001057983 */ /* 0x0006a20000300600 */
[--C-:B------:R-:W-:Y:S02]  /*1d460*/  HSET2.LE.AND R8, R11, R0.reuse, PT ;  /* 0x000000000b087233 */ /* 0x100fe40003803000 */
[----:B------:R-:W-:-:S05]  /*1d470*/  HSET2.LE.AND R0, R12, R0, PT ;  /* 0x000000000c007233 */ /* 0x000fca0003803000 */
[----:B------:R-:W-:Y:S01]  /*1d480*/  LOP3.LUT R129, R67, R0, RZ, 0xc0, !PT ;  /* 0x0000000043817212 */ /* 0x000fe200078ec0ff */
[----:B------:R-:W-:-:S05]  /*1d490*/  IMAD.MOV.U32 R0, RZ, RZ, R100 ;  /* 0x000000ffff007224 */ /* 0x000fca00078e0064 */
[----:B------:R-:W-:Y:S02]  /*1d4a0*/  LOP3.LUT R127, R0, R6, RZ, 0xc0, !PT ;  /* 0x00000006007f7212 */ /* 0x000fe400078ec0ff */
[----:B------:R-:W-:-:S04]  /*1d4b0*/  PRMT R0, R36, 0x7773, RZ ;  /* 0x0000777324007816 */ /* 0x000fc800000000ff */
[----:B------:R-:W-:Y:S02]  /*1d4c0*/  ISETP.GT.U32.AND P0, PT, R0, UR13, PT ;  /* 0x0000000d00007c0c */ /* 0x000fe4000bf04070 */
[----:B------:R-:W-:Y:S01]  /*1d4d0*/  LOP3.LUT R130, R66, R8, RZ, 0xc0, !PT ;  /* 0x0000000842827212 */ /* 0x000fe200078ec0ff */
[-C--:B-1----:R-:W-:Y:S01]  /*1d4e0*/  HMMA.16816.F32 R152, R124, R164.reuse, R152 ;  /* 0x000000a47c98723c */ /* 0x082fe20000001898 */
[----:B------:R-:W-:Y:S01]  /*1d4f0*/  IMAD.MOV.U32 R15, RZ, RZ, R65 ;  /* 0x000000ffff0f7224 */ /* 0x000fe200078e0041 */
[----:B------:R-:W-:Y:S04]  /*1d500*/  LDSM.16.MT88.4 R8, [R37+0x1800] ;  /* 0x001800002508783b */ /* 0x000fe80000004200 */
[----:B------:R-:W-:Y:S02]  /*1d510*/  LDSM.16.MT88.4 R64, [R37+0x800] ;  /* 0x000800002540783b */ /* 0x000fe40000004200 */
[----:B------:R-:W-:Y:S08]  /*1d520*/  HMMA.16816.F32 R168, R128, R164, R168 ;  /* 0x000000a480a8723c */ /* 0x000ff000000018a8 */
[-C--:B------:R-:W-:Y:S08]  /*1d530*/  HMMA.16816.F32 R148, R124, R166.reuse, R148 ;  /* 0x000000a67c94723c */ /* 0x080ff00000001894 */
[----:B------:R-:W-:Y:S01]  /*1d540*/  HMMA.16816.F32 R164, R128, R166, R48 ;  /* 0x000000a680a4723c */ /* 0x000fe20000001830 */
[----:B------:R-:W1:Y:S01]  /*1d550*/  LDSM.16.MT88.4 R48, [R28+0x800] ;  /* 0x000800001c30783b */ /* 0x000e620000004200 */
[----:B------:R-:W-:-:S03]  /*1d560*/  PRMT R0, R100, 0x7632, R0 ;  /* 0x0000763264007816 */ /* 0x000fc60000000000 */
[----:B------:R-:W-:Y:S04]  /*1d570*/  STG.E.U16 desc[UR28][R34.64+-0x100], R117 ;  /* 0xffff007522007986 */ /* 0x000fe8000c10151c */
[----:B------:R-:W-:Y:S04]  /*1d580*/  STG.E.U16 desc[UR28][R34.64+-0xfe], R116 ;  /* 0xffff027422007986 */ /* 0x000fe8000c10151c */
[----:B------:R-:W-:Y:S04]  /*1d590*/  STG.E.U16 desc[UR28][R30.64+-0xf0], R184 ;  /* 0xffff10b81e007986 */ /* 0x000fe8000c10151c */
[----:B------:R-:W-:Y:S04]  /*1d5a0*/  STG.E.U16 desc[UR28][R30.64+-0xee], R183 ;  /* 0xffff12b71e007986 */ /* 0x000fe8000c10151c */
[----:B------:R-:W-:Y:S04]  /*1d5b0*/  STG.E.U16 desc[UR28][R52.64+-0xf0], R180 ;  /* 0xffff10b434007986 */ /* 0x000fe8000c10151c */
[----:B------:R-:W-:Y:S04]  /*1d5c0*/  STG.E.U16 desc[UR28][R52.64+-0xee], R179 ;  /* 0xffff12b334007986 */ /* 0x000fe8000c10151c */
[----:B------:R-:W-:Y:S01]  /*1d5d0*/  STG.E.U16 desc[UR28][R54.64+-0xf0], R119 ;  /* 0xffff107736007986 */ /* 0x000fe2000c10151c */
[-C--:B------:R-:W-:Y:S08]  /*1d5e0*/  HMMA.16816.F32 R68, R128, R80.reuse, R68 ;  /* 0x000000508044723c */ /* 0x080ff00000001844 */
[C---:B------:R-:W-:Y:S08]  /*1d5f0*/  HMMA.16816.F32 R72, R124.reuse, R80, R72 ;  /* 0x000000507c48723c */ /* 0x040ff00000001848 */
[C---:B-1----:R-:W-:Y:S08]  /*1d600*/  HMMA.16816.F32 R40, R124.reuse, R48, R56 ;  /* 0x000000307c28723c */ /* 0x042ff00000001838 */
[C---:B------:R-:W-:Y:S08]  /*1d610*/  HMMA.16816.F32 R56, R124.reuse, R64, R60 ;  /* 0x000000407c38723c */ /* 0x040ff0000000183c */
[C---:B------:R-:W-:Y:S08]  /*1d620*/  HMMA.16816.F32 R76, R124.reuse, R82, R76 ;  /* 0x000000527c4c723c */ /* 0x040ff0000000184c */
[----:B------:R-:W-:Y:S08]  /*1d630*/  HMMA.16816.F32 R60, R124, R66, R92 ;  /* 0x000000427c3c723c */ /* 0x000ff0000000185c */
[----:B------:R-:W-:Y:S08]  /*1d640*/  HMMA.16816.F32 R80, R128, R82, R44 ;  /* 0x000000528050723c */ /* 0x000ff0000000182c */
[C---:B------:R-:W-:Y:S08]  /*1d650*/  HMMA.16816.F32 R92, R124.reuse, R98, R104 ;  /* 0x000000627c5c723c */ /* 0x040ff00000001868 */
[C---:B------:R-:W-:Y:S08]  /*1d660*/  HMMA.16816.F32 R44, R124.reuse, R50, R84 ;  /* 0x000000327c2c723c */ /* 0x040ff00000001854 */
[----:B------:R-:W-:Y:S08]  /*1d670*/  HMMA.16816.F32 R104, R124, R112, R108 ;  /* 0x000000707c68723c */ /* 0x000ff0000000186c */
[-C--:B------:R-:W-:Y:S08]  /*1d680*/  HMMA.16816.F32 R160, R128, R156.reuse, R160 ;  /* 0x0000009c80a0723c */ /* 0x080ff000000018a0 */
[C---:B------:R-:W-:Y:S08]  /*1d690*/  HMMA.16816.F32 R144, R124.reuse, R156, R144 ;  /* 0x0000009c7c90723c */ /* 0x040ff00000001890 */
[C---:B------:R-:W-:Y:S08]  /*1d6a0*/  HMMA.16816.F32 R140, R124.reuse, R158, R140 ;  /* 0x0000009e7c8c723c */ /* 0x040ff0000000188c */
[C---:B------:R-:W-:Y:S08]  /*1d6b0*/  HMMA.16816.F32 R88, R124.reuse, R96, R88 ;  /* 0x000000607c58723c */ /* 0x040ff00000001858 */
[----:B------:R-:W-:Y:S08]  /*1d6c0*/  HMMA.16816.F32 R108, R124, R114, R120 ;  /* 0x000000727c6c723c */ /* 0x000ff00000001878 */
[C---:B------:R-:W-:Y:S08]  /*1d6d0*/  HMMA.16816.F32 R84, R128.reuse, R96, R196 ;  /* 0x000000608054723c */ /* 0x040ff000000018c4 */
[----:B------:R-:W-:Y:S08]  /*1d6e0*/  HMMA.16816.F32 R36, R128, R48, R240 ;  /* 0x000000308024723c */ /* 0x000ff000000018f0 */
[----:B------:R-:W-:Y:S08]  /*1d6f0*/  HMMA.16816.F32 R120, R124, R8, R192 ;  /* 0x000000087c78723c */ /* 0x000ff000000018c0 */
[C---:B------:R-:W-:Y:S08]  /*1d700*/  HMMA.16816.F32 R156, R128.reuse, R158, R232 ;  /* 0x0000009e809c723c */ /* 0x040ff000000018e8 */
[C---:B------:R-:W-:Y:S08]  /*1d710*/  HMMA.16816.F32 R96, R128.reuse, R98, R24 ;  /* 0x000000628060723c */ /* 0x040ff00000001818 */
[----:B------:R-:W-:Y:S01]  /*1d720*/  HMMA.16816.F32 R48, R128, R50, R236 ;  /* 0x000000328030723c */ /* 0x000fe200000018ec */
[----:B------:R-:W-:-:S07]  /*1d730*/  UISETP.GT.U32.AND UP0, UPT, UR30, UR19, UPT ;  /* 0x000000131e00728c */ /* 0x000fce000bf04070 */
[----:B------:R-:W-:Y:S01]  /*1d740*/  HMMA.16816.F32 R124, R124, R10, R188 ;  /* 0x0000000a7c7c723c */ /* 0x000fe200000018bc */
[----:B----4-:R-:W-:Y:S02]  /*1d750*/  @P0 HADD2 R7, -R100.H1_H1, -RZ.H0_H0 ;  /* 0xa00000ff64070230 */ /* 0x010fe40000000d00 */
[----:B--2---:R-:W-:-:S03]  /*1d760*/  @P3 HADD2 R5, -R118.H0_H0, -RZ.H0_H0 ;  /* 0xa00000ff76053230 */ /* 0x004fc60000000900 */
[----:B------:R-:W-:Y:S01]  /*1d770*/  PRMT R3, R7, 0x7610, R3 ;  /* 0x0000761007037816 */ /* 0x000fe20000000003 */
[----:B------:R-:W-:Y:S01]  /*1d780*/  IMAD.WIDE R6, R14, -0x70, R54 ;  /* 0xffffff900e067825 */ /* 0x000fe200078e0236 */
[----:B------:R-:W-:Y:S02]  /*1d790*/  PRMT R2, R5, 0x7610, R2 ;  /* 0x0000761005027816 */ /* 0x000fe40000000002 */
[----:B------:R-:W-:Y:S02]  /*1d7a0*/  @P0 PRMT R0, R3, 0x5410, RZ ;  /* 0x0000541003000816 */ /* 0x000fe400000000ff */
[----:B------:R-:W-:Y:S01]  /*1d7b0*/  @P3 PRMT R118, R2, 0x5410, RZ ;  /* 0x0000541002763816 */ /* 0x000fe200000000ff */
[----:B------:R-:W-:-:S04]  /*1d7c0*/  IMAD.WIDE R2, R14, 0x70, R6 ;  /* 0x000000700e027825 */ /* 0x000fc800078e0206 */
        /* <DEDUP_REMOVED lines=11> */
[----:B-1----:R-:W-:-:S03]  /*1d880*/  IMAD.WIDE R6, R14, -0x70, R2 ;  /* 0xffffff900e067825 */ /* 0x002fc600078e0202 */
[----:B------:R-:W-:Y:S04]  /*1d890*/  STG.E.U16 desc[UR28][R30.64+-0xd0], R138 ;  /* 0xffff308a1e007986 */ /* 0x000fe8000c10151c */
[----:B------:R-:W-:Y:S01]  /*1d8a0*/  STG.E.U16 desc[UR28][R30.64+-0xce], R139 ;  /* 0xffff328b1e007986 */ /* 0x000fe2000c10151c */
[----:B--2---:R-:W-:-:S03]  /*1d8b0*/  IMAD.WIDE R2, R14, 0x70, R6 ;  /* 0x000000700e027825 */ /* 0x004fc600078e0206 */
[----:B------:R-:W-:Y:S04]  /*1d8c0*/  STG.E.U16 desc[UR28][R6.64+-0xd0], R137 ;  /* 0xffff308906007986 */ /* 0x000fe8000c10151c */
[----:B------:R1:W-:Y:S04]  /*1d8d0*/  STG.E.U16 desc[UR28][R6.64+-0xce], R136 ;  /* 0xffff328806007986 */ /* 0x0003e8000c10151c */
[----:B------:R-:W-:Y:S04]  /*1d8e0*/  STG.E.U16 desc[UR28][R2.64+-0xd0], R181 ;  /* 0xffff30b502007986 */ /* 0x000fe8000c10151c */
[----:B------:R2:W-:Y:S04]  /*1d8f0*/  STG.E.U16 desc[UR28][R2.64+-0xce], R176 ;  /* 0xffff32b002007986 */ /* 0x0005e8000c10151c */
[----:B------:R4:W-:Y:S01]  /*1d900*/  STG.E.U16 desc[UR28][R34.64+-0xce], R0 ;  /* 0xffff320022007986 */ /* 0x0009e2000c10151c */
[----:B------:R-:W-:-:S04]  /*1d910*/  FADD.FTZ R5, R214, R177 ;  /* 0x000000b1d6057221 */ /* 0x000fc80000010000 */
[----:B------:R-:W-:Y:S01]  /*1d920*/  FADD.FTZ R5, R187, R5 ;  /* 0x00000005bb057221 */ /* 0x000fe20000010000 */
[----:B-1----:R-:W-:Y:S01]  /*1d930*/  FADD.FTZ R6, R231, R182 ;  /* 0x000000b6e7067221 */ /* 0x002fe20000010000 */
[----:B--2---:R-:W-:Y:S01]  /*1d940*/  FADD.FTZ R2, R252, R224 ;  /* 0x000000e0fc027221 */ /* 0x004fe20000010000 */
[----:B----4-:R-:W-:Y:S02]  /*1d950*/  FADD.FTZ R0, R221, R15 ;  /* 0x0000000fdd007221 */ /* 0x010fe40000010000 */
[----:B------:R-:W-:Y:S02]  /*1d960*/  FADD.FTZ R6, R225, R6 ;  /* 0x00000006e1067221 */ /* 0x000fe40000010000 */
[----:B------:R-:W-:Y:S01]  /*1d970*/  FADD.FTZ R3, R186, R0 ;  /* 0x00000000ba037221 */ /* 0x000fe20000010000 */
[----:B------:R-:W-:-:S03]  /*1d980*/  FADD.FTZ R0, R230, R2 ;  /* 0x00000002e6007221 */ /* 0x000fc60000010000 */
[----:B------:R-:W-:Y:S01]  /*1d990*/  FADD.FTZ R2, R185, R3 ;  /* 0x00000003b9027221 */ /* 0x000fe20000010000 */
[----:B------:R-:W-:Y:S01]  /*1d9a0*/  FADD.FTZ R0, R226, R0 ;  /* 0x00000000e2007221 */ /* 0x000fe20000010000 */
[----:B------:R3:W-:Y:S01]  /*1d9b0*/  STL [R1+0x58], R6 ;  /* 0x0000580601007387 */ /* 0x0007e20000100800 */
[C---:B------:R-:W-:Y:S03]  /*1d9c0*/  HMMA.16816.F32 R100, R128.reuse, R112, R200 ;  /* 0x000000708064723c */ /* 0x040fe600000018c8 */
[----:B------:R3:W-:Y:S04]  /*1d9d0*/  STL [R1+0x60], R5 ;  /* 0x0000600501007387 */ /* 0x0007e80000100800 */
[----:B------:R3:W-:Y:S01]  /*1d9e0*/  STL [R1+0x5c], R2 ;  /* 0x00005c0201007387 */ /* 0x0007e20000100800 */
[C---:B------:R-:W-:Y:S03]  /*1d9f0*/  HMMA.16816.F32 R52, R128.reuse, R64, R248 ;  /* 0x000000408034723c */ /* 0x040fe600000018f8 */
[----:B------:R3:W-:Y:S04]  /*1da00*/  STG.E.U16 desc[UR28][R34.64+-0xd0], R174 ;  /* 0xffff30ae22007986 */ /* 0x0007e8000c10151c */
[----:B------:R3:W-:Y:S01]  /*1da10*/  STL [R1+0x54], R0 ;  /* 0x0000540001007387 */ /* 0x0007e20000100800 */
[C---:B------:R-:W-:Y:S08]  /*1da20*/  HMMA.16816.F32 R112, R128.reuse, R114, R20 ;  /* 0x000000728070723c */ /* 0x040ff00000001814 */
[C---:B------:R-:W-:Y:S08]  /*1da30*/  HMMA.16816.F32 R64, R128.reuse, R66, R244 ;  /* 0x000000428040723c */ /* 0x040ff000000018f4 */
[C---:B------:R-:W-:Y:S08]  /*1da40*/  HMMA.16816.F32 R116, R128.reuse, R8, R208 ;  /* 0x000000088074723c */ /* 0x040ff000000018d0 */
[----:B------:R-:W-:Y:S01]  /*1da50*/  HMMA.16816.F32 R128, R128, R10, R16 ;  /* 0x0000000a8080723c */ /* 0x000fe20000001810 */
[----:B------:R-:W-:Y:S01]  /*1da60*/  IADD3 R218, P0, PT, R216, -0x140, RZ ;  /* 0xfffffec0d8da7810 */ /* 0x000fe20007f1e0ff */
[----:B------:R-:W-:-:S03]  /*1da70*/  @UP0 UIADD3 UR24, UPT, UPT, UR24, -0x6, URZ ;  /* 0xfffffffa18180890 */ /* 0x000fc6000fffe0ff */
[----:B------:R-:W-:Y:S01]  /*1da80*/  IADD3.X R219, PT, PT, R217, -0x1, RZ, P0, !PT ;  /* 0xffffffffd9db7810 */ /* 0x000fe200007fe4ff */
[----:B---3--:R-:W-:-:S14]  /*1da90*/  BRA.U UP0, `(.L_x_2725) ;  /* 0x0000000100047547 */ /* 0x008fdc000b800000 */
.L_x_2720:
[----:B------:R-:W-:-:S12]  /*1daa0*/  UIADD3 UR24, UPT, UPT, UR30, -0x1, URZ ;  /* 0xffffffff1e187890 */ /* 0x000fd8000fffe0ff */
.L_x_2725:
[----:B------:R-:W-:-:S09]  /*1dab0*/  UISETP.GE.AND UP0, UPT, UR24, UR19, UPT ;  /* 0x000000131800728c */ /* 0x000fd2000bf06270 */
[----:B------:R-:W-:Y:S05]  /*1dac0*/  BRA.U !UP0, `(.L_x_2726) ;  /* 0x0000005108a47547 */ /* 0x000fea000b800000 */
[----:B------:R-:W2:Y:S01]  /*1dad0*/  LDL.LU.64 R10, [R1+0xc0] ;  /* 0x0000c000010a7983 */ /* 0x000ea20000300a00 */
[--C-:B------:R-:W-:Y:S01]  /*1dae0*/  SHF.R.U32.HI R3, RZ, 0x5, R215.reuse ;  /* 0x00000005ff037819 */ /* 0x100fe200000116d7 */
[----:B------:R-:W-:Y:S01]  /*1daf0*/  UIADD3 UR4, UPT, UPT, UR36, -0x61c88647, URZ ;  /* 0x9e3779b924047890 */ /* 0x000fe2000fffe0ff */
[C---:B------:R-:W-:Y:S01]  /*1db00*/  IMAD.SHL.U32 R2, R215.reuse, 0x40, RZ ;  /* 0x00000040d7027824 */ /* 0x040fe200078e00ff */
[----:B------:R-:W3:Y:S01]  /*1db10*/  LDL.64 R8, [R1+0x80] ;  /* 0x0000800001087983 */ /* 0x000ee20000100a00 */
[----:B------:R-:W-:Y:S01]  /*1db20*/  IMAD.SHL.U32 R216, R215, 0x40, RZ ;  /* 0x00000040d7d87824 */ /* 0x000fe200078e00ff */
[----:B------:R-:W4:Y:S01]  /*1db30*/  LDCU UR11, c[0x0][0x440] ;  /* 0x00008800ff0b77ac */ /* 0x000f220008000800 */
[----:B------:R-:W-:Y:S01]  /*1db40*/  SHF.R.U32.HI R207, RZ, 0x1, R215 ;  /* 0x00000001ffcf7819 */ /* 0x000fe200000116d7 */
[----:B------:R-:W3:Y:S01]  /*1db50*/  LDL.64 R6, [R1+0x78] ;  /* 0x0000780001067983 */ /* 0x000ee20000100a00 */
[----:B------:R-:W-:Y:S01]  /*1db60*/  LOP3.LUT R0, R2, 0x1c0, RZ, 0xc0, !PT ;  /* 0x000001c002007812 */ /* 0x000fe200078ec0ff */
[----:B------:R-:W4:Y:S01]  /*1db70*/  LDC R221, c[0x0][0x4f8] ;  /* 0x00013e00ffdd7b82 */ /* 0x000f220000000800 */
[----:B------:R-:W-:Y:S01]  /*1db80*/  LOP3.LUT R214, R216, 0x1c0, RZ, 0xc0, !PT ;  /* 0x000001c0d8d67812 */ /* 0x000fe200078ec0ff */
[----:B------:R-:W2:Y:S01]  /*1db90*/  LDCU UR10, c[0x0][0x440] ;  /* 0x00008800ff0a77ac */ /* 0x000ea20008000800 */
[----:B------:R-:W-:-:S02]  /*1dba0*/  LOP3.LUT R0, R0, 0x38, R4, 0xf8, !PT ;  /* 0x0000003800007812 */ /* 0x000fc400078ef804 */
[----:B------:R-:W-:Y:S01]  /*1dbb0*/  LOP3.LUT R214, R214, 0x38, R4, 0xf8, !PT ;  /* 0x00000038d6d67812 */ /* 0x000fe200078ef804 */
[----:B------:R-:W2:Y:S01]  /*1dbc0*/  LDCU.U8 UR8, c[0x0][0x4f8] ;  /* 0x00009f00ff0877ac */ /* 0x000ea20008000000 */
[----:B------:R-:W-:Y:S01]  /*1dbd0*/  LOP3.LUT R207, R0, 0x8, R207, 0x78, !PT ;  /* 0x0000000800cf7812 */ /* 0x000fe200078e78cf */
[----:B------:R-:W2:Y:S01]  /*1dbe0*/  LDC.64 R232, c[0x0][0x3c0] ;  /* 0x0000f000ffe87b82 */ /* 0x000ea20000000a00 */
[----:B------:R-:W-:Y:S01]  /*1dbf0*/  LOP3.LUT R0, R216, 0x400, RZ, 0xc0, !PT ;  /* 0x00000400d8007812 */ /* 0x000fe200078ec0ff */
[----:B------:R-:W2:Y:S01]  /*1dc00*/  LDCU UR9, c[0x0][0x504] ;  /* 0x0000a080ff0977ac */ /* 0x000ea20008000800 */
[----:B-1----:R-:W-:Y:S01]  /*1dc10*/  LOP3.LUT R210, R214, 0x8, R215, 0x78, !PT ;  /* 0x00000008d6d27812 */ /* 0x002fe200078e78d7 */
[----:B------:R-:W-:-:S04]  /*1dc20*/  UIADD3 UR36, UPT, UPT, UR36, 0x3c6ef372, URZ ;  /* 0x3c6ef37224247890 */ /* 0x000fc8000fffe0ff */
[----:B------:R-:W-:Y:S01]  /*1dc30*/  IMAD R210, R210, 0x2, R0 ;  /* 0x00000002d2d27824 */ /* 0x000fe200078e0200 */
[----:B------:R-:W-:Y:S02]  /*1dc40*/  LOP3.LUT R0, R4, 0x38, RZ, 0xc0, !PT ;  /* 0x0000003804007812 */ /* 0x000fe400078ec0ff */
[----:B------:R-:W-:Y:S02]  /*1dc50*/  LOP3.LUT R207, R207, 0x200, R2, 0xf8, !PT ;  /* 0x00000200cfcf7812 */ /* 0x000fe400078ef802 */
[----:B----4-:R-:W-:Y:S02]  /*1dc60*/  ISETP.GE.AND P6, PT, R0, UR11, PT ;  /* 0x0000000b00007c0c */ /* 0x010fe4000bfc6270 */
[----:B------:R-:W-:Y:S02]  /*1dc70*/  LEA R207, R207, UR6, 0x1 ;  /* 0x00000006cfcf7c11 */ /* 0x000fe4000f8e08ff */
[----:B------:R-:W-:Y:S01]  /*1dc80*/  LOP3.LUT P0, RZ, R215, 0x2, RZ, 0xc0, !PT ;  /* 0x00000002d7ff7812 */ /* 0x000fe2000780c0ff */
[----:B------:R-:W-:Y:S01]  /*1dc90*/  IMAD.MOV.U32 R211, RZ, RZ, 0x20 ;  /* 0x00000020ffd37424 */ /* 0x000fe200078e00ff */
[----:B------:R-:W-:Y:S01]  /*1dca0*/  LOP3.LUT R221, R221, 0xff, RZ, 0xc0, !PT ;  /* 0x000000ffdddd7812 */ /* 0x000fe200078ec0ff */
[----:B------:R-:W-:-:S03]  /*1dcb0*/  IMAD.MOV.U32 R209, RZ, RZ, 0x20 ;  /* 0x00000020ffd17424 */ /* 0x000fc600078e00ff */
[----:B------:R-:W-:Y:S01]  /*1dcc0*/  SEL R211, R211, 0xffffffe0, !P1 ;  /* 0xffffffe0d3d37807 */ /* 0x000fe20004800000 */
[----:B------:R-:W-:Y:S01]  /*1dcd0*/  IMAD.MOV.U32 R2, RZ, RZ, R135 ;  /* 0x000000ffff027224 */ /* 0x000fe200078e0087 */
[----:B------:R-:W-:Y:S01]  /*1dce0*/  SEL R209, R209, 0xffffffe0, !P0 ;  /* 0xffffffe0d1d17807 */ /* 0x000fe20004000000 */
[----:B------:R-:W-:Y:S02]  /*1dcf0*/  IMAD.MOV.U32 R137, RZ, RZ, R132 ;  /* 0x000000ffff897224 */ /* 0x000fe400078e0084 */
[----:B------:R-:W-:Y:S02]  /*1dd00*/  IMAD.MOV.U32 R136, RZ, RZ, R133 ;  /* 0x000000ffff887224 */ /* 0x000fe400078e0085 */
[----:B------:R-:W-:Y:S02]  /*1dd10*/  IMAD.MOV.U32 R217, RZ, RZ, 0x40 ;  /* 0x00000040ffd97424 */ /* 0x000fe400078e00ff */
[C---:B------:R-:W-:Y:S02]  /*1dd20*/  VIADD R226, R227.reuse, 0x8 ;  /* 0x00000008e3e27836 */ /* 0x040fe40000000000 */
[----:B------:R-:W-:-:S02]  /*1dd30*/  VIADD R224, R227, 0x40 ;  /* 0x00000040e3e07836 */ /* 0x000fc40000000000 */
[----:B------:R-:W-:Y:S02]  /*1dd40*/  VIADD R225, R227, 0x48 ;  /* 0x00000048e3e17836 */ /* 0x000fe40000000000 */
[----:B------:R-:W-:Y:S02]  /*1dd50*/  IMAD R221, R221, 0x10000, R221 ;  /* 0x00010000dddd7824 */ /* 0x000fe400078e02dd */
[----:B------:R-:W-:Y:S01]  /*1dd60*/  IMAD.IADD R211, R207, 0x1, R211 ;  /* 0x00000001cfd37824 */ /* 0x000fe200078e02d3 */
[----:B--2---:R-:W1:Y:S01]  /*1dd70*/  S2R R10, SR_CTAID.X ;  /* 0x00000000000a7919 */ /* 0x004e620000002500 */
[----:B------:R-:W-:Y:S01]  /*1dd80*/  LOP3.LUT R5, R11, UR37, RZ, 0x3c, !PT ;  /* 0x000000250b057c12 */ /* 0x000fe2000f8e3cff */
[----:B-1----:R-:W-:-:S04]  /*1dd90*/  IMAD R10, R10, 0x8, R3 ;  /* 0x000000080a0a7824 */ /* 0x002fc800078e0203 */
[----:B------:R-:W-:-:S03]  /*1dda0*/  IMAD.WIDE.U32 R10, R10, -0x326172a9, RZ ;  /* 0xcd9e8d570a0a7825 */ /* 0x000fc600078e00ff */
[----:B------:R-:W-:-:S03]  /*1ddb0*/  LOP3.LUT R3, R10, UR4, RZ, 0x3c, !PT ;  /* 0x000000040a037c12 */ /* 0x000fc6000f8e3cff */
[----:B------:R-:W1:Y:S01]  /*1ddc0*/  S2R R10, SR_CTAID.X ;  /* 0x00000000000a7919 */ /* 0x000e620000002500 */
[----:B------:R-:W-:Y:S04]  /*1ddd0*/  STL [R1+0x48], R5 ;  /* 0x0000480501007387 */ /* 0x000fe80000100800 */
[----:B------:R2:W-:Y:S01]  /*1dde0*/  STL [R1+0x44], R3 ;  /* 0x0000440301007387 */ /* 0x0005e20000100800 */
[----:B---3--:R-:W-:Y:S02]  /*1ddf0*/  LOP3.LUT R4, R9, UR36, RZ, 0x3c, !PT ;  /* 0x0000002409047c12 */ /* 0x008fe4000f8e3cff */
[----:B------:R-:W-:Y:S02]  /*1de00*/  LOP3.LUT R0, R7, UR36, RZ, 0x3c, !PT ;  /* 0x0000002407007c12 */ /* 0x000fe4000f8e3cff */
[----:B--2---:R-:W-:-:S05]  /*1de10*/  SHF.R.U32.HI R3, RZ, 0x5, R215 ;  /* 0x00000005ff037819 */ /* 0x004fca00000116d7 */
[----:B-1----:R-:W-:-:S04]  /*1de20*/  IMAD R10, R10, 0x8, R3 ;  /* 0x000000080a0a7824 */ /* 0x002fc800078e0203 */
[----:B------:R-:W-:-:S04]  /*1de30*/  VIADD R10, R10, 0x4 ;  /* 0x000000040a0a7836 */ /* 0x000fc80000000000 */
[----:B------:R-:W-:-:S03]  /*1de40*/  IMAD.WIDE.U32 R10, R10, -0x326172a9, RZ ;  /* 0xcd9e8d570a0a7825 */ /* 0x000fc600078e00ff */
[----:B------:R-:W-:Y:S01]  /*1de50*/  LOP3.LUT R3, R10, UR4, RZ, 0x3c, !PT ;  /* 0x000000040a037c12 */ /* 0x000fe2000f8e3cff */
[----:B------:R-:W1:Y:S01]  /*1de60*/  S2R R215, SR_TID.X ;  /* 0x0000000000d77919 */ /* 0x000e620000002100 */
[----:B------:R-:W2:Y:S03]  /*1de70*/  LDCU UR4, c[0x0][0x45c] ;  /* 0x00008b80ff0477ac */ /* 0x000ea60008000800 */
[----:B------:R-:W-:Y:S04]  /*1de80*/  STL [R1+0x40], R3 ;  /* 0x0000400301007387 */ /* 0x000fe80000100800 */
[----:B------:R-:W-:Y:S04]  /*1de90*/  STL [R1+0x3c], R4 ;  /* 0x00003c0401007387 */ /* 0x000fe80000100800 */
[----:B------:R3:W-:Y:S02]  /*1dea0*/  STL [R1+0x38], R0 ;  /* 0x0000380001007387 */ /* 0x0007e40000100800 */
[----:B---3--:R-:W-:-:S05]  /*1deb0*/  VIADD R0, R207, 0xa000 ;  /* 0x0000a000cf007836 */ /* 0x008fca0000000000 */
[----:B------:R3:W-:Y:S01]  /*1dec0*/  STL [R1+0x34], R0 ;  /* 0x0000340001007387 */ /* 0x0007e20000100800 */
[----:B------:R-:W-:Y:S01]  /*1ded0*/  IMAD.MOV.U32 R3, RZ, RZ, R134 ;  /* 0x000000ffff037224 */ /* 0x000fe200078e0086 */
[----:B-12---:R-:W-:Y:S06]  /*1dee0*/  BRA `(.L_x_2727) ;  /* 0x0000000000987947 */ /* 0x006fec0003800000 */
.L_x_2729:
        /* <DEDUP_REMOVED lines=38> */
.L_x_2727:
[----:B------:R-:W2:Y:S01]  /*1e150*/  LDL R11, [R1+0x70] ;  /* 0x00007000010b7983 */ /* 0x000ea20000100800 */
[----:B------:R-:W-:Y:S05]  /*1e160*/  DEPBAR.LE SB0, 0x0 ;  /* 0x000080000000791a */ /* 0x000fea0000000000 */
[----:B------:R-:W4:Y:S01]  /*1e170*/  LDL R10, [R1+0x6c] ;  /* 0x00006c00010a7983 */ /* 0x000f220000100800 */
[C---:B------:R-:W-:Y:S01]  /*1e180*/  IMAD.SHL.U32 R9, R215.reuse, 0x8, RZ ;  /* 0x00000008d7097824 */ /* 0x040fe200078e00ff */
[----:B-----5:R-:W-:Y:S01]  /*1e190*/  SHF.R.U32.HI R212, RZ, 0x1, R215 ;  /* 0x00000001ffd47819 */ /* 0x020fe200000116d7 */
[----:B------:R-:W-:Y:S01]  /*1e1a0*/  IMAD.WIDE.U32 R4, R232, UR24, RZ ;  /* 0x00000018e8047c25 */ /* 0x000fe2000f8e00ff */
[----:B------:R-:W-:Y:S01]  /*1e1b0*/  BAR.SYNC.DEFER_BLOCKING 0x0 ;  /* 0x0000000000007b1d */ /* 0x000fe20000010000 */
[----:B------:R-:W-:Y:S01]  /*1e1c0*/  LOP3.LUT P2, RZ, R215, 0x4, RZ, 0xc0, !PT ;  /* 0x00000004d7ff7812 */ /* 0x000fe2000784c0ff */
[----:B------:R-:W-:Y:S01]  /*1e1d0*/  UIADD3 UR11, UPT, UPT, UR21, UR9, URZ ;  /* 0x00000009150b7290 */ /* 0x000fe2000fffe0ff */
[----:B------:R-:W-:Y:S01]  /*1e1e0*/  LOP3.LUT R9, R9, 0x38, RZ, 0xc0, !PT ;  /* 0x0000003809097812 */ /* 0x000fe200078ec0ff */
[----:B---3--:R-:W-:Y:S01]  /*1e1f0*/  IMAD R0, R233, UR24, R5 ;  /* 0x00000018e9007c24 */ /* 0x008fe2000f8e0205 */
[----:B------:R-:W-:Y:S01]  /*1e200*/  UISETP.GT.AND UP0, UPT, UR24, UR19, UPT ;  /* 0x000000131800728c */ /* 0x000fe2000bf04270 */
[C---:B------:R-:W-:Y:S01]  /*1e210*/  IMAD.SHL.U32 R5, R4.reuse, 0x20, RZ ;  /* 0x0000002004057824 */ /* 0x040fe200078e00ff */
[----:B------:R-:W-:Y:S01]  /*1e220*/  LOP3.LUT R12, R9, 0x40, RZ, 0xfc, !PT ;  /* 0x00000040090c7812 */ /* 0x000fe200078efcff */
[----:B------:R-:W-:Y:S01]  /*1e230*/  IMAD.SHL.U32 R13, R215, 0x20, RZ ;  /* 0x00000020d70d7824 */ /* 0x000fe200078e00ff */
[--C-:B------:R-:W-:Y:S01]  /*1e240*/  SHF.L.U64.HI R8, R4, 0x5, R0.reuse ;  /* 0x0000000504087819 */ /* 0x100fe20000010200 */
[----:B------:R-:W-:Y:S01]  /*1e250*/  VIADD R138, R210, UR6 ;  /* 0x00000006d28a7c36 */ /* 0x000fe20008000000 */
[----:B------:R-:W-:Y:S01]  /*1e260*/  ISETP.GE.AND P5, PT, R12, UR10, PT ;  /* 0x0000000a0c007c0c */ /* 0x000fe2000bfa6270 */
[----:B------:R-:W-:Y:S01]  /*1e270*/  STL [R1+0x64], R12 ;  /* 0x0000640c01007387 */ /* 0x000fe20000100800 */
[----:B------:R-:W-:Y:S01]  /*1e280*/  LOP3.LUT R213, R13, 0x7c00, RZ, 0xc0, !PT ;  /* 0x00007c000dd57812 */ /* 0x000fe200078ec0ff */
[----:B------:R-:W-:Y:S02]  /*1e290*/  IMAD.IADD R190, R138, 0x1, R209 ;  /* 0x000000018abe7824 */ /* 0x000fe400078e02d1 */
[----:B------:R-:W-:Y:S05]  /*1e2a0*/  IMAD.SHL.U32 R192, R215, 0x2, RZ ;  /* 0x00000002d7c07824 */ /* 0x000fea00078e00ff */
[----:B------:R-:W-:Y:S01]  /*1e2b0*/  STL [R1+0x74], R192 ;  /* 0x000074c001007387 */ /* 0x000fe20000100800 */
[C---:B--2---:R-:W-:Y:S04]  /*1e2c0*/  LEA R6, P0, R4.reuse, R11, 0x6 ;  /* 0x0000000b04067211 */ /* 0x044fe800078030ff */
[----:B----4-:R-:W-:Y:S02]  /*1e2d0*/  LEA.HI.X R7, R4, R10, R0, 0x6, P0 ;  /* 0x0000000a04077211 */ /* 0x010fe400000f3400 */
[----:B------:R-:W-:Y:S02]  /*1e2e0*/  LEA R5, P0, R232, R5, 0x4 ;  /* 0x00000005e8057211 */ /* 0x000fe400078020ff */
[----:B------:R-:W-:Y:S01]  /*1e2f0*/  LOP3.LUT R4, R213, 0x200, R216, 0xf8, !PT ;  /* 0x00000200d5047812 */ /* 0x000fe200078ef8d8 */
[----:B------:R-:W-:Y:S01]  /*1e300*/  @!PT LDS RZ, [RZ] ;  /* 0x00000000fffff984 */ /* 0x000fe20000000800 */
[----:B------:R-:W-:Y:S01]  /*1e310*/  @!PT LDS RZ, [RZ] ;  /* 0x00000000fffff984 */ /* 0x000fe20000000800 */
[----:B------:R-:W-:Y:S01]  /*1e320*/  @!PT LDS RZ, [RZ] ;  /* 0x00000000fffff984 */ /* 0x000fe20000000800 */
[----:B------:R-:W-:Y:S01]  /*1e330*/  @!P6 LDGSTS.E.BYPASS.LTC128B.128 [R220+0xa000], desc[UR28][R6.64] ;  /* 0x0a00000006dcefae */ /* 0x000fe2000b981a1c */
[----:B------:R-:W-:Y:S05]  /*1e340*/  LOP3.LUT R0, R212, 0x8, RZ, 0xc0, !PT ;  /* 0x00000008d4007812 */ /* 0x000fea00078ec0ff */
[----:B------:R-:W-:Y:S01]  /*1e350*/  @P6 STS.128 [R220+0xa000], RZ ;  /* 0x00a000ffdc006388 */ /* 0x000fe20000000c00 */
[----:B------:R-:W-:Y:S02]  /*1e360*/  ISETP.GE.AND P6, PT, R9, UR10, PT ;  /* 0x0000000a09007c0c */ /* 0x000fe4000bfc6270 */
[----:B------:R-:W-:Y:S03]  /*1e370*/  LEA.HI.X R9, R232, R8, R233, 0x4, P0 ;  /* 0x00000008e8097211 */ /* 0x000fe600000f24e9 */
[----:B------:R-:W-:Y:S01]  /*1e380*/  @!PT LDS RZ, [RZ] ;  /* 0x00000000fffff984 */ /* 0x000fe20000000800 */
[----:B------:R-:W-:Y:S01]  /*1e390*/  @!PT LDS RZ, [RZ] ;  /* 0x00000000fffff984 */ /* 0x000fe20000000800 */
[----:B------:R-:W-:Y:S01]  /*1e3a0*/  @!PT LDS RZ, [RZ] ;  /* 0x00000000fffff984 */ /* 0x000fe20000000800 */
[----:B------:R1:W-:Y:S01]  /*1e3b0*/  @!P5 LDGSTS.E.BYPASS.LTC128B.128 [R220+0xb000], desc[UR28][R6.64+0x80] ;  /* 0x0b00008006dcdfae */ /* 0x0003e2000b981a1c */
[C---:B------:R-:W-:Y:S02]  /*1e3c0*/  LEA R8, P0, R5.reuse, R11, 0x1 ;  /* 0x0000000b05087211 */ /* 0x040fe400078008ff */
[----:B------:R-:W-:Y:S03]  /*1e3d0*/  LOP3.LUT R0, R4, R214, R0, 0xf6, !PT ;  /* 0x000000d604007212 */ /* 0x000fe600078ef600 */
[----:B------:R-:W-:Y:S01]  /*1e3e0*/  @P5 STS.128 [R220+0xb000], RZ ;  /* 0x00b000ffdc005388 */ /* 0x000fe20000000c00 */
[----:B------:R-:W-:Y:S02]  /*1e3f0*/  LEA.HI.X R9, R5, R10, R9, 0x1, P0 ;  /* 0x0000000a05097211 */ /* 0x000fe400000f0c09 */
[----:B------:R-:W-:Y:S03]  /*1e400*/  LEA R0, R0, UR6, 0x1 ;  /* 0x0000000600007c11 */ /* 0x000fe6000f8e08ff */
[----:B------:R-:W-:Y:S01]  /*1e410*/  @!PT LDS RZ, [RZ] ;  /* 0x00000000fffff984 */ /* 0x000fe20000000800 */
[----:B------:R-:W-:Y:S01]  /*1e420*/  @!PT LDS RZ, [RZ] ;  /* 0x00000000fffff984 */ /* 0x000fe20000000800 */
[----:B------:R-:W-:Y:S01]  /*1e430*/  @!PT LDS RZ, [RZ] ;  /* 0x00000000fffff984 */ /* 0x000fe20000000800 */
[----:B------:R-:W-:Y:S02]  /*1e440*/  @!P6 LDGSTS.E.BYPASS.LTC128B.128 [R220+0xa800], desc[UR28][R8.64] ;  /* 0x0a80000008dcefae */ /* 0x000fe4000b981a1c */
[----:B------:R-:W-:Y:S04]  /*1e450*/  IMAD.IADD R189, R0, 0x1, R209 ;  /* 0x0000000100bd7824 */ /* 0x000fe800078e02d1 */
        /* <DEDUP_REMOVED lines=11> */
[----:B------:R-:W-:Y:S06]  /*1e510*/  LDSM.16.M88.4 R172, [R189] ;  /* 0x00000000bdac783b */ /* 0x000fec0000000200 */
[----:B------:R-:W4:Y:S06]  /*1e520*/  LDSM.16.M88.4 R176, [R190+0x8000] ;  /* 0x00800000beb0783b */ /* 0x000f2c0000000200 */
[----:B------:R-:W4:Y:S01]  /*1e530*/  LDSM.16.M88.4 R180, [R189+0x2000] ;  /* 0x00200000bdb4783b */ /* 0x000f220000000200 */
[-C--:B-1----:R-:W-:Y:S05]  /*1e540*/  HMMA.16816.F32 R4, R32, R16.reuse, RZ ;  /* 0x000000102004723c */ /* 0x082fea00000018ff */
[----:B------:R-:W1:Y:S03]  /*1e550*/  LDSM.16.M88.4 R184, [R190+0x8800] ;  /* 0x00880000beb8783b */ /* 0x000e660000000200 */
[C---:B--2---:R-:W-:Y:S08]  /*1e560*/  HMMA.16816.F32 R8, R28.reuse, R16, RZ ;  /* 0x000000101c08723c */ /* 0x044ff000000018ff */
[-C--:B------:R-:W-:Y:S08]  /*1e570*/  HMMA.16816.F32 R12, R28, R18.reuse, RZ ;  /* 0x000000121c0c723c */ /* 0x080ff000000018ff */
[C---:B------:R-:W-:Y:S08]  /*1e580*/  HMMA.16816.F32 R16, R32.reuse, R18, RZ ;  /* 0x000000122010723c */ /* 0x040ff000000018ff */
[-C--:B---3--:R-:W-:Y:S08]  /*1e590*/  HMMA.16816.F32 R20, R32, R132.reuse, RZ ;  /* 0x000000842014723c */ /* 0x088ff000000018ff */
[C---:B------:R-:W-:Y:S02]  /*1e5a0*/  HMMA.16816.F32 R24, R28.reuse, R132, RZ ;  /* 0x000000841c18723c */ /* 0x040fe400000018ff */
[----:B------:R-:W-:Y:S05]  /*1e5b0*/  SEL R132, R217, 0xffffffc0, !P2 ;  /* 0xffffffc0d9847807 */ /* 0x000fea0005000000 */
[----:B------:R-:W-:Y:S01]  /*1e5c0*/  IMAD.IADD R138, R138, 0x1, R132 ;  /* 0x000000018a8a7824 */ /* 0x000fe200078e0284 */
[-C--:B------:R-:W-:Y:S03]  /*1e5d0*/  HMMA.16816.F32 R28, R28, R134.reuse, RZ ;  /* 0x000000861c1c723c */ /* 0x080fe600000018ff */
[C---:B------:R-:W-:Y:S05]  /*1e5e0*/  IMAD.IADD R188, R209.reuse, 0x1, R138 ;  /* 0x00000001d1bc7824 */ /* 0x040fea00078e028a */
[----:B------:R-:W-:Y:S08]  /*1e5f0*/  HMMA.16816.F32 R32, R32, R134, RZ ;  /* 0x000000862020723c */ /* 0x000ff000000018ff */
[-C--:B----4-:R-:W-:Y:S08]  /*1e600*/  HMMA.16816.F32 R4, R172, R176.reuse, R4 ;  /* 0x000000b0ac04723c */ /* 0x090ff00000001804 */
[C---:B------:R-:W-:Y:S08]  /*1e610*/  HMMA.16816.F32 R8, R180.reuse, R176, R8 ;  /* 0x000000b0b408723c */ /* 0x040ff00000001808 */
[-C--:B------:R-:W-:Y:S08]  /*1e620*/  HMMA.16816.F32 R12, R180, R178.reuse, R12 ;  /* 0x000000b2b40c723c */ /* 0x080ff0000000180c */
[C---:B------:R-:W-:Y:S01]  /*1e630*/  HMMA.16816.F32 R16, R172.reuse, R178, R16 ;  /* 0x000000b2ac10723c */ /* 0x040fe20000001810 */
[----:B------:R-:W-:Y:S07]  /*1e640*/  LDSM.16.M88.4 R176, [R138+0x8000] ;  /* 0x008000008ab0783b */ /* 0x000fee0000000200 */
[-C--:B-1----:R-:W-:Y:S08]  /*1e650*/  HMMA.16816.F32 R20, R172, R184.reuse, R20 ;  /* 0x000000b8ac14723c */ /* 0x082ff00000001814 */
[C---:B------:R-:W-:Y:S04]  /*1e660*/  HMMA.16816.F32 R24, R180.reuse, R184, R24 ;  /* 0x000000b8b418723c */ /* 0x040fe80000001818 */
[----:B------:R-:W-:Y:S04]  /*1e670*/  IMAD.IADD R184, R0, 0x1, R132 ;  /* 0x0000000100b87824 */ /* 0x000fe800078e0284 */
[-C--:B------:R-:W-:Y:S01]  /*1e680*/  HMMA.16816.F32 R28, R180, R186.reuse, R28 ;  /* 0x000000bab41c723c */ /* 0x080fe2000000181c */
[----:B------:R-:W1:Y:S02]  /*1e690*/  LDSM.16.M88.4 R132, [R184] ;  /* 0x00000000b884783b */ /* 0x000e640000000200 */
[----:B------:R-:W-:Y:S04]  /*1e6a0*/  IMAD.IADD R139, R209, 0x1, R184 ;  /* 0x00000001d18b7824 */ /* 0x000fe800078e02b8 */
[----:B------:R-:W-:Y:S01]  /*1e6b0*/  LDSM.16.M88.4 R180, [R138+0x8800] ;  /* 0x008800008ab4783b */ /* 0x000fe20000000200 */
[----:B------:R-:W-:Y:S05]  /*1e6c0*/  HMMA.16816.F32 R32, R172, R186, R32 ;  /* 0x000000baac20723c */ /* 0x000fea0000001820 */
[----:B------:R-:W2:Y:S03]  /*1e6d0*/  LDSM.16.M88.4 R172, [R184+0x2000] ;  /* 0x00200000b8ac783b */ /* 0x000ea60000000200 */
[-C--:B-1----:R-:W-:Y:S08]  /*1e6e0*/  HMMA.16816.F32 R4, R132, R176.reuse, R4 ;  /* 0x000000b08404723c */ /* 0x082ff00000001804 */
[C---:B--2---:R-:W-:Y:S08]  /*1e6f0*/  HMMA.16816.F32 R8, R172.reuse, R176, R8 ;  /* 0x000000b0ac08723c */ /* 0x044ff00000001808 */
[-C--:B------:R-:W-:Y:S08]  /*1e700*/  HMMA.16816.F32 R12, R172, R178.reuse, R12 ;  /* 0x000000b2ac0c723c */ /* 0x080ff0000000180c */
[C---:B------:R-:W-:Y:S01]  /*1e710*/  HMMA.16816.F32 R16, R132.reuse, R178, R16 ;  /* 0x000000b28410723c */ /* 0x040fe20000001810 */
[----:B------:R-:W-:Y:S07]  /*1e720*/  LDSM.16.M88.4 R176, [R188+0x8000] ;  /* 0x00800000bcb0783b */ /* 0x000fee0000000200 */
[-C--:B------:R-:W-:Y:S08]  /*1e730*/  HMMA.16816.F32 R20, R132, R180.reuse, R20 ;  /* 0x000000b48414723c */ /* 0x080ff00000001814 */
[C---:B------:R-:W-:Y:S08]  /*1e740*/  HMMA.16816.F32 R24, R172.reuse, R180, R24 ;  /* 0x000000b4ac18723c */ /* 0x040ff00000001818 */
[-C--:B------:R-:W-:Y:S01]  /*1e750*/  HMMA.16816.F32 R28, R172, R182.reuse, R28 ;  /* 0x000000b6ac1c723c */ /* 0x080fe2000000181c */
[----:B------:R-:W1:Y:S07]  /*1e760*/  LDSM.16.M88.4 R172, [R139] ;  /* 0x000000008bac783b */ /* 0x000e6e0000000200 */
        /* <DEDUP_REMOVED lines=14> */
[----:B------:R-:W4:Y:S01]  /*1e850*/  LDSM.16.M88.4 R180, [R210+UR6+0x9800] ;  /* 0x00980006d2b4783b */ /* 0x000f220008000200 */
[----:B--2---:R-:W-:Y:S01]  /*1e860*/  IMAD.U32 R0, RZ, RZ, UR24 ;  /* 0x00000018ff007e24 */ /* 0x004fe2000f8e00ff */
[-C--:B-1----:R-:W-:Y:S08]  /*1e870*/  HMMA.16816.F32 R4, R132, R176.reuse, R4 ;  /* 0x000000b08404723c */ /* 0x082ff00000001804 */
[C---:B---3--:R-:W-:Y:S08]  /*1e880*/  HMMA.16816.F32 R8, R172.reuse, R176, R8 ;  /* 0x000000b0ac08723c */ /* 0x048ff00000001808 */
[-C--:B------:R-:W-:Y:S08]  /*1e890*/  HMMA.16816.F32 R12, R172, R178.reuse, R12 ;  /* 0x000000b2ac0c723c */ /* 0x080ff0000000180c */
[C---:B------:R-:W-:Y:S01]  /*1e8a0*/  HMMA.16816.F32 R16, R132.reuse, R178, R16 ;  /* 0x000000b28410723c */ /* 0x040fe20000001810 */
[----:B------:R-:W-:Y:S07]  /*1e8b0*/  LDSM.16.M88.4 R176, [R190+0x9000] ;  /* 0x00900000beb0783b */ /* 0x000fee0000000200 */
[-C--:B----4-:R-:W-:Y:S08]  /*1e8c0*/  HMMA.16816.F32 R20, R132, R180.reuse, R20 ;  /* 0x000000b48414723c */ /* 0x090ff00000001814 */
        /* <DEDUP_REMOVED lines=14> */
[----:B------:R-:W1:Y:S06]  /*1e9b0*/  LDSM.16.M88.4 R132, [R184+0x4000] ;  /* 0x00400000b884783b */ /* 0x000e6c0000000200 */
[----:B------:R-:W2:Y:S01]  /*1e9c0*/  LDSM.16.M88.4 R184, [R184+0x6000] ;  /* 0x00600000b8b8783b */ /* 0x000ea20000000200 */
[----:B------:R-:W-:Y:S05]  /*1e9d0*/  HMMA.16816.F32 R32, R172, R182, R32 ;  /* 0x000000b6ac20723c */ /* 0x000fea0000001820 */
[----:B------:R-:W3:Y:S06]  /*1e9e0*/  LDSM.16.M88.4 R172, [R138+0x9800] ;  /* 0x009800008aac783b */ /* 0x000eec0000000200 */
[----:B------:R-:W-:Y:S06]  /*1e9f0*/  LDSM.16.M88.4 R180, [R188+0x9000] ;  /* 0x00900000bcb4783b */ /* 0x000fec0000000200 */
[----:B------:R-:W-:Y:S01]  /*1ea00*/  LDSM.16.M88.4 R188, [R188+0x9800] ;  /* 0x00980000bcbc783b */ /* 0x000fe20000000200 */
        /* <DEDUP_REMOVED lines=8> */
[----:B------:R-:W2:Y:S01]  /*1ea90*/  LDSM.16.M88.4 R184, [R139+0x6000] ;  /* 0x006000008bb8783b */ /* 0x000ea20000000200 */
[----:B------:R-:W-:Y:S04]  /*1eaa0*/  DEPBAR.LE SB0, 0x0 ;  /* 0x000080000000791a */ /* 0x000fe80000000000 */
[----:B------:R-:W-:Y:S02]  /*1eab0*/  BAR.SYNC.DEFER_BLOCKING 0x0 ;  /* 0x0000000000007b1d */ /* 0x000fe40000010000 */
[----:B------:R-:W-:Y:S05]  /*1eac0*/  HMMA.16816.F32 R32, R132, R174, R32 ;  /* 0x000000ae8420723c */ /* 0x000fea0000001820 */
[----:B------:R-:W-:Y:S03]  /*1ead0*/  LOP3.LUT R132, R192, 0x6, RZ, 0xc0, !PT ;  /* 0x00000006c0847812 */ /* 0x000fe600078ec0ff */
[-C--:B-1----:R-:W-:Y:S02]  /*1eae0*/  HMMA.16816.F32 R4, R176, R180.reuse, R4 ;  /* 0x000000b4b004723c */ /* 0x082fe40000001804 */
[----:B------:R1:W-:Y:S03]  /*1eaf0*/  STL [R1+0x68], R132 ;  /* 0x0000688401007387 */ /* 0x0003e60000100800 */
[----:B------:R-:W-:Y:S04]  /*1eb00*/  IMAD R0, R0, 0x20, R132 ;  /* 0x0000002000007824 */ /* 0x000fe800078e0284 */
[----:B------:R-:W-:Y:S04]  /*1eb10*/  VIADD R134, R0, 0x18 ;  /* 0x0000001800867836 */ /* 0x000fe80000000000 */
[----:B------:R-:W-:Y:S04]  /*1eb20*/  VIADD R138, R134, UR21 ;  /* 0x00000015868a7c36 */ /* 0x000fe80008000000 */
[----:B------:R-:W-:Y:S04]  /*1eb30*/  VIADD R174, R138, 0xffffffe9 ;  /* 0xffffffe98aae7836 */ /* 0x000fe80000000000 */
[C-C-:B------:R-:W-:Y:S02]  /*1eb40*/  IMAD.IADD R135, R227.reuse, 0x1, -R174.reuse ;  /* 0x00000001e3877824 */ /* 0x140fe400078e0aae */
[----:B------:R-:W-:Y:S01]  /*1eb50*/  IMAD.IADD R172, R224, 0x1, -R174 ;  /* 0x00000001e0ac7824 */ /* 0x000fe200078e0aae */
[C---:B--2---:R-:W-:Y:S04]  /*1eb60*/  HMMA.16816.F32 R8, R184.reuse, R180, R8 ;  /* 0x000000b4b808723c */ /* 0x044fe80000001808 */
[----:B-1----:R-:W-:Y:S02]  /*1eb70*/  IADD3 R132, PT, PT, R0, UR21, RZ ;  /* 0x0000001500847c10 */ /* 0x002fe4000fffe0ff */
[----:B------:R-:W-:Y:S02]  /*1eb80*/  IABS R135, R135 ;  /* 0x0000008700877213 */ /* 0x000fe40000000000 */
[-C--:B------:R-:W-:Y:S03]  /*1eb90*/  HMMA.16816.F32 R12, R184, R182.reuse, R12 ;  /* 0x000000b6b80c723c */ /* 0x080fe6000000180c */
[C-C-:B------:R-:W-:Y:S01]  /*1eba0*/  IMAD.IADD R133, R226.reuse, 0x1, -R132.reuse ;  /* 0x00000001e2857824 */ /* 0x140fe200078e0a84 */
[----:B------:R-:W-:Y:S01]  /*1ebb0*/  I2FP.F32.S32 R135, R135 ;  /* 0x0000008700877245 */ /* 0x000fe20000201400 */
[----:B------:R-:W-:Y:S03]  /*1ebc0*/  IMAD.IADD R139, R227, 0x1, -R132 ;  /* 0x00000001e38b7824 */ /* 0x000fe600078e0a84 */
[C---:B------:R-:W-:Y:S04]  /*1ebd0*/  HMMA.16816.F32 R16, R176.reuse, R182, R16 ;  /* 0x000000b6b010723c */ /* 0x040fe80000001810 */
[----:B------:R-:W-:Y:S01]  /*1ebe0*/  IABS R133, R133 ;  /* 0x0000008500857213 */ /* 0x000fe20000000000 */
[----:B------:R-:W-:Y:S01]  /*1ebf0*/  FFMA.FTZ R5, R135, -UR5, R5 ;  /* 0x8000000587057c23 */ /* 0x000fe20008010005 */
[----:B------:R-:W-:Y:S01]  /*1ec00*/  IABS R139, R139 ;  /* 0x0000008b008b7213 */ /* 0x000fe20000000000 */
[----:B------:R-:W-:Y:S01]  /*1ec10*/  IMAD.IADD R135, R226, 0x1, -R174 ;  /* 0x00000001e2877824 */ /* 0x000fe200078e0aae */
[-C--:B------:R-:W-:Y:S03]  /*1ec20*/  HMMA.16816.F32 R20, R176, R188.reuse, R20 ;  /* 0x000000bcb014723c */ /* 0x080fe60000001814 */
[----:B------:R-:W-:Y:S02]  /*1ec30*/  I2FP.F32.S32 R133, R133 ;  /* 0x0000008500857245 */ /* 0x000fe40000201400 */
[----:B------:R-:W-:Y:S03]  /*1ec40*/  I2FP.F32.S32 R139, R139 ;  /* 0x0000008b008b7245 */ /* 0x000fe60000201400 */
[C---:B------:R-:W-:Y:S04]  /*1ec50*/  HMMA.16816.F32 R24, R184.reuse, R188, R24 ;  /* 0x000000bcb818723c */ /* 0x040fe80000001818 */
[----:B------:R-:W-:Y:S01]  /*1ec60*/  FFMA.FTZ R6, R133, -UR5, R6 ;  /* 0x8000000585067c23 */ /* 0x000fe20008010006 */
[----:B------:R-:W-:Y:S02]  /*1ec70*/  IMAD.IADD R133, R224, 0x1, -R132 ;  /* 0x00000001e0857824 */ /* 0x000fe400078e0a84 */
[----:B------:R-:W-:Y:S01]  /*1ec80*/  FFMA.FTZ R4, R139, -UR5, R4 ;  /* 0x800000058b047c23 */ /* 0x000fe20008010004 */
[----:B------:R-:W-:Y:S01]  /*1ec90*/  IADD3 R139, PT, PT, R225, -R132, RZ ;  /* 0x80000084e18b7210 */ /* 0x000fe20007ffe0ff */
[-C--:B------:R-:W-:Y:S03]  /*1eca0*/  HMMA.16816.F32 R28, R184, R190.reuse, R28 ;  /* 0x000000beb81c723c */ /* 0x080fe6000000181c */
[----:B------:R-:W-:Y:S02]  /*1ecb0*/  IABS R173, R133 ;  /* 0x0000008500ad7213 */ /* 0x000fe40000000000 */
[----:B------:R-:W-:Y:S02]  /*1ecc0*/  IABS R133, R135 ;  /* 0x0000008700857213 */ /* 0x000fe40000000000 */
[----:B------:R-:W-:Y:S01]  /*1ecd0*/  IABS R139, R139 ;  /* 0x0000008b008b7213 */ /* 0x000fe20000000000 */
[----:B------:R-:W-:Y:S04]  /*1ece0*/  HMMA.16816.F32 R32, R176, R190, R32 ;  /* 0x000000beb020723c */ /* 0x000fe80000001820 */
[----:B------:R-:W-:Y:S01]  /*1ecf0*/  I2FP.F32.S32 R133, R133 ;  /* 0x0000008500857245 */ /* 0x000fe20000201400 */
[----:B------:R-:W-:Y:S01]  /*1ed00*/  IMAD.MOV.U32 R135, RZ, RZ, R173 ;  /* 0x000000ffff877224 */ /* 0x000fe200078e00ad */
[----:B------:R-:W-:Y:S02]  /*1ed10*/  I2FP.F32.S32 R139, R139 ;  /* 0x0000008b008b7245 */ /* 0x000fe40000201400 */
[----:B------:R-:W-:Y:S01]  /*1ed20*/  IABS R132, R172 ;  /* 0x000000ac00847213 */ /* 0x000fe20000000000 */
[----:B------:R-:W-:Y:S01]  /*1ed30*/  FFMA.FTZ R7, R133, -UR5, R7 ;  /* 0x8000000585077c23 */ /* 0x000fe20008010007 */
[----:B------:R-:W-:Y:S01]  /*1ed40*/  I2FP.F32.S32 R135, R135 ;  /* 0x0000008700877245 */ /* 0x000fe20000201400 */
[----:B------:R-:W-:Y:S01]  /*1ed50*/  VIADD R172, R226, -UR11 ;  /* 0x8000000be2ac7c36 */ /* 0x000fe20008000000 */
[----:B------:R-:W-:Y:S01]  /*1ed60*/  I2FP.F32.S32 R132, R132 ;  /* 0x0000008400847245 */ /* 0x000fe20000201400 */
[----:B------:R-:W-:Y:S02]  /*1ed70*/  VIADD R133, R224, -UR11 ;  /* 0x8000000be0857c36 */ /* 0x000fe40008000000 */
[----:B------:R-:W-:Y:S01]  /*1ed80*/  FFMA.FTZ R10, R139, -UR5, R10 ;  /* 0x800000058b0a7c23 */ /* 0x000fe2000801000a */
[----:B------:R-:W-:Y:S01]  /*1ed90*/  VIADD R139, R227, -UR11 ;  /* 0x8000000be38b7c36 */ /* 0x000fe20008000000 */
[-C--:B------:R-:W-:Y:S01]  /*1eda0*/  ISETP.GT.AND P4, PT, R172, R0.reuse, PT ;  /* 0x00000000ac00720c */ /* 0x080fe20003f84270 */
[----:B------:R-:W-:Y:S01]  /*1edb0*/  FFMA.FTZ R8, R135, -UR5, R8 ;  /* 0x8000000587087c23 */ /* 0x000fe20008010008 */
[-C--:B------:R-:W-:Y:S01]  /*1edc0*/  ISETP.GT.AND P3, PT, R133, R0.reuse, PT ;  /* 0x000000008500720c */ /* 0x080fe20003f64270 */
[----:B------:R-:W-:Y:S01]  /*1edd0*/  VIADD R135, R0, 0x1 ;  /* 0x0000000100877836 */ /* 0x000fe20000000000 */
[----:B------:R-:W-:Y:S01]  /*1ede0*/  ISETP.GT.AND P1, PT, R139, R0, PT ;  /* 0x000000008b00720c */ /* 0x000fe20003f24270 */
[----:B------:R-:W-:Y:S01]  /*1edf0*/  FFMA.FTZ R9, R132, -UR5, R9 ;  /* 0x8000000584097c23 */ /* 0x000fe20008010009 */
[----:B------:R-:W-:Y:S01]  /*1ee00*/  VIADD R132, R225, -UR11 ;  /* 0x8000000be1847c36 */ /* 0x000fe20008000000 */
[----:B------:R-:W-:Y:S10]  /*1ee10*/  BRA.U.ANY UP0, `(.L_x_2729) ;  /* 0xfffffff100347547 */ /* 0x000ff4000b93ffff */
.L_x_2728:
[----:B-1----:R-:W-:Y:S01]  /*1ee20*/  FSEL R178, R4, -INF , !P1 ;  /* 0xff80000004b27808 */ /* 0x002fe20004800000 */
[----:B------:R-:W2:Y:S01]  /*1ee30*/  LDL R186, [R1+0x48] ;  /* 0x0000480001ba7983 */ /* 0x000ea20000100800 */
[----:B------:R-:W-:Y:S01]  /*1ee40*/  FSEL R179, R6, -INF , !P4 ;  /* 0xff80000006b37808 */ /* 0x000fe20006000000 */
[----:B------:R-:W-:Y:S01]  /*1ee50*/  VIADD R173, R138, 0xfffffff0 ;  /* 0xfffffff08aad7836 */ /* 0x000fe20000000000 */
[-C--:B------:R-:W-:Y:S01]  /*1ee60*/  ISETP.GT.AND P5, PT, R139, R135.reuse, PT ;  /* 0x000000878b00720c */ /* 0x080fe20003fa4270 */
[----:B------:R-:W-:Y:S01]  /*1ee70*/  IMAD.IADD R174, R225, 0x1, -R174 ;  /* 0x00000001e1ae7824 */ /* 0x000fe200078e0aae */
[----:B------:R-:W-:Y:S01]  /*1ee80*/  ISETP.GT.AND P0, PT, R132, R0, PT ;  /* 0x000000008400720c */ /* 0x000fe20003f04270 */
[----:B------:R-:W-:Y:S01]  /*1ee90*/  IMAD.IADD R4, R224, 0x1, -R173 ;  /* 0x00000001e0047824 */ /* 0x000fe200078e0aad */
[----:B------:R-:W-:Y:S01]  /*1eea0*/  FSEL R180, R5, -INF , !P5 ;  /* 0xff80000005b47808 */ /* 0x000fe20006800000 */
[----:B------:R-:W3:Y:S01]  /*1eeb0*/  LDL R196, [R1+0x44] ;  /* 0x0000440001c47983 */ /* 0x000ee20000100800 */
[----:B------:R-:W-:Y:S01]  /*1eec0*/  IABS R6, R174 ;  /* 0x000000ae00067213 */ /* 0x000fe20000000000 */
[----:B------:R-:W-:Y:S01]  /*1eed0*/  VIADD R5, R138, 0xfffffff1 ;  /* 0xfffffff18a057836 */ /* 0x000fe20000000000 */
[----:B------:R-:W-:Y:S01]  /*1eee0*/  IABS R4, R4 ;  /* 0x0000000400047213 */ /* 0x000fe20000000000 */
[----:B------:R-:W4:Y:S01]  /*1eef0*/  LDL.64 R194, [R1+0xb8] ;  /* 0x0000b80001c27983 */ /* 0x000f220000100a00 */
[----:B------:R-:W-:Y:S01]  /*1ef00*/  I2FP.F32.S32 R6, R6 ;  /* 0x0000000600067245 */ /* 0x000fe20000201400 */
[----:B------:R-:W-:Y:S01]  /*1ef10*/  UISETP.GT.AND UP0, UPT, UR24, UR19, UPT ;  /* 0x000000131800728c */ /* 0x000fe2000bf04270 */
[----:B------:R-:W-:Y:S02]  /*1ef20*/  I2FP.F32.S32 R4, R4 ;  /* 0x0000000400047245 */ /* 0x000fe40000201400 */
[-C--:B------:R-:W-:Y:S01]  /*1ef30*/  ISETP.GT.AND P5, PT, R133, R135.reuse, PT ;  /* 0x000000878500720c */ /* 0x080fe20003fa4270 */
[----:B------:R-:W5:Y:S01]  /*1ef40*/  LDL R188, [R1+0x3c] ;  /* 0x00003c0001bc7983 */ /* 0x000f620000100800 */
[-C--:B------:R-:W-:Y:S01]  /*1ef50*/  ISETP.GT.AND P1, PT, R172, R135.reuse, PT ;  /* 0x00000087ac00720c */ /* 0x080fe20003f24270 */
[----:B------:R-:W-:Y:S01]  /*1ef60*/  FFMA.FTZ R12, R4, -UR5, R12 ;  /* 0x80000005040c7c23 */ /* 0x000fe2000801000c */
[----:B------:R-:W-:Y:S01]  /*1ef70*/  FSEL R175, R9, -INF , !P5 ;  /* 0xff80000009af7808 */ /* 0x000fe20006800000 */
[----:B------:R-:W-:Y:S01]  /*1ef80*/  FFMA.FTZ R11, R6, -UR5, R11 ;  /* 0x80000005060b7c23 */ /* 0x000fe2000801000b */
[----:B------:R-:W-:Y:S01]  /*1ef90*/  FSEL R174, R10, -INF , !P0 ;  /* 0xff8000000aae7808 */ /* 0x000fe20004000000 */
[----:B------:R-:W-:Y:S01]  /*1efa0*/  IMAD.IADD R4, R224, 0x1, -R5 ;  /* 0x00000001e0047824 */ /* 0x000fe200078e0a05 */
[----:B------:R-:W-:Y:S01]  /*1efb0*/  FSEL R176, R7, -INF , !P1 ;  /* 0xff80000007b07808 */ /* 0x000fe20004800000 */
[--C-:B------:R-:W-:Y:S01]  /*1efc0*/  IMAD.IADD R6, R225, 0x1, -R173.reuse ;  /* 0x00000001e1067824 */ /* 0x100fe200078e0aad */
[----:B------:R-:W-:Y:S01]  /*1efd0*/  ISETP.GT.AND P4, PT, R132, R135, PT ;  /* 0x000000878400720c */ /* 0x000fe20003f84270 */
[C---:B------:R-:W-:Y:S01]  /*1efe0*/  IMAD.IADD R9, R227.reuse, 0x1, -R173 ;  /* 0x00000001e3097824 */ /* 0x040fe200078e0aad */
[----:B------:R-:W-:Y:S01]  /*1eff0*/  IABS R7, R4 ;  /* 0x0000000400077213 */ /* 0x000fe20000000000 */
[----:B------:R-:W-:Y:S01]  /*1f000*/  IMAD.IADD R10, R227, 0x1, -R5 ;  /* 0x00000001e30a7824 */ /* 0x000fe200078e0a05 */
[----:B------:R-:W-:Y:S01]  /*1f010*/  IABS R4, R6 ;  /* 0x0000000600047213 */ /* 0x000fe20000000000 */
[----:B------:R-:W-:Y:S01]  /*1f020*/  IMAD.IADD R173, R226, 0x1, -R173 ;  /* 0x00000001e2ad7824 */ /* 0x000fe200078e0aad */
[----:B------:R-:W-:Y:S02]  /*1f030*/  IABS R6, R9 ;  /* 0x0000000900067213 */ /* 0x000fe40000000000 */
        /* <DEDUP_REMOVED lines=8> */
[----:B------:R-:W-:Y:S01]  /*1f0c0*/  I2FP.F32.S32 R4, R7 ;  /* 0x0000000700047245 */ /* 0x000fe20000201400 */
[C---:B------:R-:W-:Y:S01]  /*1f0d0*/  VIADD R7, R0.reuse, 0x9 ;  /* 0x0000000900077836 */ /* 0x040fe20000000000 */
[----:B------:R-:W-:Y:S01]  /*1f0e0*/  ISETP.GE.AND P4, PT, R0, R228, PT ;  /* 0x000000e40000720c */ /* 0x000fe20003f86270 */
[----:B------:R-:W-:Y:S01]  /*1f0f0*/  IMAD.IADD R8, R225, 0x1, -R5 ;  /* 0x00000001e1087824 */ /* 0x000fe200078e0a05 */
[----:B------:R-:W-:Y:S01]  /*1f100*/  I2FP.F32.S32 R6, R6 ;  /* 0x0000000600067245 */ /* 0x000fe20000201400 */
[----:B------:R-:W-:Y:S01]  /*1f110*/  FFMA.FTZ R17, R4, -UR5, R17 ;  /* 0x8000000504117c23 */ /* 0x000fe20008010011 */
[----:B------:R-:W-:Y:S01]  /*1f120*/  FSEL R189, R178, -INF , !P4 ;  /* 0xff800000b2bd7808 */ /* 0x000fe20006000000 */
[----:B------:R-:W-:Y:S01]  /*1f130*/  VIADD R4, R0, 0x8 ;  /* 0x0000000800047836 */ /* 0x000fe20000000000 */
[----:B------:R-:W-:Y:S01]  /*1f140*/  ISETP.GE.AND P1, PT, R135, R228, PT ;  /* 0x000000e48700720c */ /* 0x000fe20003f26270 */
[----:B------:R-:W-:Y:S01]  /*1f150*/  FFMA.FTZ R16, R6, -UR5, R16 ;  /* 0x8000000506107c23 */ /* 0x000fe20008010010 */
[----:B------:R-:W-:Y:S01]  /*1f160*/  IABS R8, R8 ;  /* 0x0000000800087213 */ /* 0x000fe20000000000 */
[----:B------:R-:W-:Y:S01]  /*1f170*/  VIADD R6, R138, 0xfffffff8 ;  /* 0xfffffff88a067836 */ /* 0x000fe20000000000 */
[-C--:B------:R-:W-:Y:S01]  /*1f180*/  ISETP.GE.AND P4, PT, R0, R229.reuse, PT ;  /* 0x000000e50000720c */ /* 0x080fe20003f86270 */
[C---:B------:R-:W-:Y:S01]  /*1f190*/  IMAD.IADD R5, R226.reuse, 0x1, -R5 ;  /* 0x00000001e2057824 */ /* 0x040fe200078e0a05 */
[----:B------:R-:W-:Y:S01]  /*1f1a0*/  I2FP.F32.S32 R8, R8 ;  /* 0x0000000800087245 */ /* 0x000fe20000201400 */
[--C-:B------:R-:W-:Y:S01]  /*1f1b0*/  IMAD.IADD R10, R226, 0x1, -R6.reuse ;  /* 0x00000001e20a7824 */ /* 0x100fe200078e0a06 */
[----:B------:R-:W-:Y:S01]  /*1f1c0*/  FSEL R191, R180, -INF , !P1 ;  /* 0xff800000b4bf7808 */ /* 0x000fe20004800000 */
[----:B------:R-:W-:Y:S01]  /*1f1d0*/  IMAD.IADD R9, R227, 0x1, -R6 ;  /* 0x00000001e3097824 */ /* 0x000fe200078e0a06 */
[----:B------:R-:W-:Y:S01]  /*1f1e0*/  FSEL R190, R179, -INF , !P4 ;  /* 0xff800000b3be7808 */ /* 0x000fe20006000000 */
[----:B------:R-:W-:Y:S01]  /*1f1f0*/  FFMA.FTZ R15, R8, -UR5, R15 ;  /* 0x80000005080f7c23 */ /* 0x000fe2000801000f */
[----:B------:R-:W-:Y:S01]  /*1f200*/  ISETP.GE.AND P3, PT, R135, R229, PT ;  /* 0x000000e58700720c */ /* 0x000fe20003f66270 */
[----:B------:R-:W-:Y:S01]  /*1f210*/  VIADD R8, R138, 0xfffffff9 ;  /* 0xfffffff98a087836 */ /* 0x000fe20000000000 */
[CC--:B------:R-:W-:Y:S02]  /*1f220*/  ISETP.GT.AND P1, PT, R133.reuse, R4.reuse, PT ;  /* 0x000000048500720c */ /* 0x0c0fe40003f24270 */
[----:B------:R-:W-:Y:S02]  /*1f230*/  ISETP.GT.AND P4, PT, R133, R7, PT ;  /* 0x000000078500720c */ /* 0x000fe40003f84270 */
[----:B------:R-:W-:Y:S02]  /*1f240*/  ISETP.GE.AND P0, PT, R135, R205, PT ;  /* 0x000000cd8700720c */ /* 0x000fe40003f06270 */
[----:B------:R-:W-:Y:S02]  /*1f250*/  FSEL R192, R176, -INF , !P3 ;  /* 0xff800000b0c07808 */ /* 0x000fe40005800000 */
[----:B------:R-:W-:Y:S02]  /*1f260*/  FSEL R12, R12, -INF , !P1 ;  /* 0xff8000000c0c7808 */ /* 0x000fe40004800000 */
[----:B------:R-:W-:Y:S02]  /*1f270*/  FSEL R13, R13, -INF , !P4 ;  /* 0xff8000000d0d7808 */ /* 0x000fe40006000000 */
[C---:B------:R-:W-:Y:S02]  /*1f280*/  ISETP.GT.AND P3, PT, R132.reuse, R4, PT ;  /* 0x000000048400720c */ /* 0x040fe40003f64270 */
[----:B------:R-:W-:Y:S02]  /*1f290*/  ISETP.GT.AND P1, PT, R132, R7, PT ;  /* 0x000000078400720c */ /* 0x000fe40003f24270 */
[----:B------:R-:W-:Y:S02]  /*1f2a0*/  ISETP.GE.AND P4, PT, R0, R204, PT ;  /* 0x000000cc0000720c */ /* 0x000fe40003f86270 */
[----:B------:R-:W-:Y:S02]  /*1f2b0*/  IABS R173, R173 ;  /* 0x000000ad00ad7213 */ /* 0x000fe40000000000 */
[----:B------:R-:W-:Y:S02]  /*1f2c0*/  FSEL R184, R11, -INF , !P0 ;  /* 0xff8000000bb87808 */ /* 0x000fe40004000000 */
[----:B------:R-:W-:Y:S02]  /*1f2d0*/  IABS R11, R5 ;  /* 0x00000005000b7213 */ /* 0x000fe40000000000 */
[----:B------:R-:W-:Y:S02]  /*1f2e0*/  FSEL R14, R14, -INF , !P3 ;  /* 0xff8000000e0e7808 */ /* 0x000fe40005800000 */
[----:B------:R-:W-:Y:S02]  /*1f2f0*/  FSEL R15, R15, -INF , !P1 ;  /* 0xff8000000f0f7808 */ /* 0x000fe40004800000 */
[----:B------:R-:W-:Y:S02]  /*1f300*/  FSEL R177, R177, -INF , !P4 ;  /* 0xff800000b1b17808 */ /* 0x000fe40006000000 */
[----:B------:R-:W-:Y:S01]  /*1f310*/  IABS R5, R10 ;  /* 0x0000000a00057213 */ /* 0x000fe20000000000 */
[----:B------:R-:W-:Y:S01]  /*1f320*/  IMAD.MOV.U32 R10, RZ, RZ, R173 ;  /* 0x000000ffff0a7224 */ /* 0x000fe200078e00ad */
[----:B------:R-:W-:Y:S02]  /*1f330*/  ISETP.GE.AND P5, PT, R135, R204, PT ;  /* 0x000000cc8700720c */ /* 0x000fe40003fa6270 */
[----:B------:R-:W-:Y:S02]  /*1f340*/  ISETP.GE.AND P3, PT, R0, R205, PT ;  /* 0x000000cd0000720c */ /* 0x000fe40003f66270 */
[CC--:B------:R-:W-:Y:S02]  /*1f350*/  ISETP.GT.AND P1, PT, R139.reuse, R4.reuse, PT ;  /* 0x000000048b00720c */ /* 0x0c0fe40003f24270 */
[----:B------:R-:W-:Y:S02]  /*1f360*/  ISETP.GT.AND P4, PT, R139, R7, PT ;  /* 0x000000078b00720c */ /* 0x000fe40003f84270 */
[----:B------:R-:W-:Y:S02]  /*1f370*/  FSEL R180, R175, -INF , !P5 ;  /* 0xff800000afb47808 */ /* 0x000fe40006800000 */
        /* <DEDUP_REMOVED lines=8> */
[----:B------:R-:W-:Y:S01]  /*1f400*/  IMAD.IADD R4, R227, 0x1, -R8 ;  /* 0x00000001e3047824 */ /* 0x000fe200078e0a08 */
[----:B------:R-:W-:Y:S02]  /*1f410*/  I2FP.F32.S32 R10, R10 ;  /* 0x0000000a000a7245 */ /* 0x000fe40000201400 */
[----:B------:R-:W-:Y:S02]  /*1f420*/  IABS R9, R9 ;  /* 0x0000000900097213 */ /* 0x000fe40000000000 */
[----:B------:R-:W-:Y:S01]  /*1f430*/  I2FP.F32.S32 R11, R11 ;  /* 0x0000000b000b7245 */ /* 0x000fe20000201400 */
[----:B------:R-:W-:Y:S01]  /*1f440*/  FFMA.FTZ R18, R10, -UR5, R18 ;  /* 0x800000050a127c23 */ /* 0x000fe20008010012 */
[----:B------:R-:W-:Y:S02]  /*1f450*/  IABS R4, R4 ;  /* 0x0000000400047213 */ /* 0x000fe40000000000 */
[----:B------:R-:W-:Y:S01]  /*1f460*/  I2FP.F32.S32 R9, R9 ;  /* 0x0000000900097245 */ /* 0x000fe20000201400 */
[----:B------:R-:W-:Y:S01]  /*1f470*/  FFMA.FTZ R19, R11, -UR5, R19 ;  /* 0x800000050b137c23 */ /* 0x000fe20008010013 */
[----:B------:R-:W-:Y:S02]  /*1f480*/  I2FP.F32.S32 R4, R4 ;  /* 0x0000000400047245 */ /* 0x000fe40000201400 */
[----:B------:R-:W-:Y:S01]  /*1f490*/  I2FP.F32.S32 R5, R5 ;  /* 0x0000000500057245 */ /* 0x000fe20000201400 */
[----:B------:R-:W-:Y:S01]  /*1f4a0*/  FFMA.FTZ R20, R9, -UR5, R20 ;  /* 0x8000000509147c23 */ /* 0x000fe20008010014 */
[----:B------:R-:W-:Y:S01]  /*1f4b0*/  FSEL R18, R18, -INF , !P5 ;  /* 0xff80000012127808 */ /* 0x000fe20006800000 */
[----:B------:R-:W-:Y:S01]  /*1f4c0*/  FFMA.FTZ R21, R4, -UR5, R21 ;  /* 0x8000000504157c23 */ /* 0x000fe20008010015 */
[----:B------:R-:W-:Y:S01]  /*1f4d0*/  ISETP.GT.AND P5, PT, R172, R7, PT ;  /* 0x00000007ac00720c */ /* 0x000fe20003fa4270 */
[----:B------:R-:W-:Y:S01]  /*1f4e0*/  IMAD.IADD R9, R226, 0x1, -R8 ;  /* 0x00000001e2097824 */ /* 0x000fe200078e0a08 */
[----:B------:R-:W-:Y:S01]  /*1f4f0*/  FSEL R175, R14, -INF , !P0 ;  /* 0xff8000000eaf7808 */ /* 0x000fe20004000000 */
[C---:B------:R-:W-:Y:S01]  /*1f500*/  VIADD R4, R0.reuse, 0x11 ;  /* 0x0000001100047836 */ /* 0x040fe20000000000 */
[----:B------:R-:W-:Y:S01]  /*1f510*/  FSEL R19, R19, -INF , !P5 ;  /* 0xff80000013137808 */ /* 0x000fe20006800000 */
[----:B------:R-:W-:Y:S01]  /*1f520*/  FFMA.FTZ R22, R5, -UR5, R22 ;  /* 0x8000000505167c23 */ /* 0x000fe20008010016 */
[----:B------:R-:W-:Y:S01]  /*1f530*/  ISETP.GE.AND P5, PT, R7, R204, PT ;  /* 0x000000cc0700720c */ /* 0x000fe20003fa6270 */
[C---:B------:R-:W-:Y:S01]  /*1f540*/  VIADD R5, R0.reuse, 0x10 ;  /* 0x0000001000057836 */ /* 0x040fe20000000000 */
[----:B------:R-:W-:Y:S01]  /*1f550*/  IABS R9, R9 ;  /* 0x0000000900097213 */ /* 0x000fe20000000000 */
[----:B------:R-:W-:Y:S01]  /*1f560*/  VIADD R0, R0, 0x19 ;  /* 0x0000001900007836 */ /* 0x000fe20000000000 */
[----:B------:R-:W-:Y:S01]  /*1f570*/  FSEL R174, R13, -INF , !P5 ;  /* 0xff8000000dae7808 */ /* 0x000fe20006800000 */
[----:B------:R-:W-:Y:S01]  /*1f580*/  VIADD R14, R138, 0x1 ;  /* 0x000000018a0e7836 */ /* 0x000fe20000000000 */
[C---:B------:R-:W-:Y:S02]  /*1f590*/  ISETP.GT.AND P5, PT, R139.reuse, R5, PT ;  /* 0x000000058b00720c */ /* 0x040fe40003fa4270 */
[----:B------:R-:W-:Y:S02]  /*1f5a0*/  ISETP.GT.AND P0, PT, R139, R4, PT ;  /* 0x000000048b00720c */ /* 0x000fe40003f04270 */
[----:B------:R-:W-:Y:S02]  /*1f5b0*/  I2FP.F32.S32 R9, R9 ;  /* 0x0000000900097245 */ /* 0x000fe40000201400 */
[----:B------:R-:W-:Y:S02]  /*1f5c0*/  FSEL R173, R12, -INF , !P3 ;  /* 0xff8000000cad7808 */ /* 0x000fe40005800000 */
[----:B------:R-:W-:Y:S01]  /*1f5d0*/  FSEL R20, R20, -INF , !P5 ;  /* 0xff80000014147808 */ /* 0x000fe20006800000 */
[----:B------:R-:W-:Y:S01]  /*1f5e0*/  FFMA.FTZ R23, R9, -UR5, R23 ;  /* 0x8000000509177c23 */ /* 0x000fe20008010017 */
[----:B------:R-:W-:Y:S01]  /*1f5f0*/  FSEL R21, R21, -INF , !P0 ;  /* 0xff80000015157808 */ /* 0x000fe20004000000 */
[C-C-:B------:R-:W-:Y:S01]  /*1f600*/  IMAD.IADD R9, R224.reuse, 0x1, -R6.reuse ;  /* 0x00000001e0097824 */ /* 0x140fe200078e0a06 */
[C---:B------:R-:W-:Y:S02]  /*1f610*/  ISETP.GE.AND P3, PT, R7.reuse, R205, PT ;  /* 0x000000cd0700720c */ /* 0x040fe40003f66270 */
[C---:B------:R-:W-:Y:S02]  /*1f620*/  ISETP.GE.AND P5, PT, R7.reuse, R228, PT ;  /* 0x000000e40700720c */ /* 0x040fe40003fa6270 */
[----:B------:R-:W-:Y:S01]  /*1f630*/  ISETP.GE.AND P0, PT, R7, R229, PT ;  /* 0x000000e50700720c */ /* 0x000fe20003f06270 */
[----:B------:R-:W-:Y:S01]  /*1f640*/  IMAD.IADD R7, R225, 0x1, -R6 ;  /* 0x00000001e1077824 */ /* 0x000fe200078e0a06 */
[----:B------:R-:W-:Y:S01]  /*1f650*/  FSEL R176, R15, -INF , !P3 ;  /* 0xff8000000fb07808 */ /* 0x000fe20005800000 */
[--C-:B------:R-:W-:Y:S01]  /*1f660*/  IMAD.IADD R6, R224, 0x1, -R8.reuse ;  /* 0x00000001e0067824 */ /* 0x100fe200078e0a08 */
[----:B------:R-:W-:Y:S01]  /*1f670*/  ISETP.GT.AND P3, PT, R172, R5, PT ;  /* 0x00000005ac00720c */ /* 0x000fe20003f64270 */
[----:B------:R-:W-:Y:S01]  /*1f680*/  IMAD.IADD R8, R225, 0x1, -R8 ;  /* 0x00000001e1087824 */ /* 0x000fe200078e0a08 */
[----:B------:R-:W-:Y:S01]  /*1f690*/  IABS R10, R7 ;  /* 0x00000007000a7213 */ /* 0x000fe20000000000 */
[----:B------:R-:W-:Y:S01]  /*1f6a0*/  IMAD.IADD R15, R227, 0x1, -R14 ;  /* 0x00000001e30f7824 */ /* 0x000fe200078e0a0e */
[----:B------:R-:W-:Y:S02]  /*1f6b0*/  IABS R6, R6 ;  /* 0x0000000600067213 */ /* 0x000fe40000000000 */
[----:B------:R-:W-:Y:S02]  /*1f6c0*/  IABS R9, R9 ;  /* 0x0000000900097213 */ /* 0x000fe40000000000 */
[----:B------:R-:W-:Y:S02]  /*1f6d0*/  I2FP.F32.S32 R7, R6 ;  /* 0x0000000600077245 */ /* 0x000fe40000201400 */
[----:B------:R-:W-:Y:S02]  /*1f6e0*/  I2FP.F32.S32 R6, R10 ;  /* 0x0000000a00067245 */ /* 0x000fe40000201400 */
[----:B------:R-:W-:Y:S01]  /*1f6f0*/  FSEL R22, R22, -INF , !P3 ;  /* 0xff80000016167808 */ /* 0x000fe20005800000 */
[----:B------:R-:W-:Y:S01]  /*1f700*/  FFMA.FTZ R25, R7, -UR5, R25 ;  /* 0x8000000507197c23 */ /* 0x000fe20008010019 */
[----:B------:R-:W-:Y:S01]  /*1f710*/  IABS R7, R8 ;  /* 0x0000000800077213 */ /* 0x000fe20000000000 */
[----:B------:R-:W-:Y:S01]  /*1f720*/  FFMA.FTZ R26, R6, -UR5, R26 ;  /* 0x80000005061a7c23 */ /* 0x000fe2000801001a */
[----:B------:R-:W-:Y:S01]  /*1f730*/  I2FP.F32.S32 R9, R9 ;  /* 0x0000000900097245 */ /* 0x000fe20000201400 */
[--C-:B------:R-:W-:Y:S01]  /*1f740*/  IMAD.IADD R6, R224, 0x1, -R138.reuse ;  /* 0x00000001e0067824 */ /* 0x100fe200078e0a8a */
[----:B------:R-:W-:Y:S01]  /*1f750*/  I2FP.F32.S32 R7, R7 ;  /* 0x0000000700077245 */ /* 0x000fe20000201400 */
[----:B------:R-:W-:Y:S01]  /*1f760*/  IMAD.IADD R8, R225, 0x1, -R138 ;  /* 0x00000001e1087824 */ /* 0x000fe200078e0a8a */
[----:B------:R-:W-:Y:S01]  /*1f770*/  ISETP.GT.AND P3, PT, R172, R4, PT ;  /* 0x00000004ac00720c */ /* 0x000fe20003f64270 */
[----:B------:R-:W-:Y:S01]  /*1f780*/  FFMA.FTZ R24, R9, -UR5, R24 ;  /* 0x8000000509187c23 */ /* 0x000fe20008010018 */
[----:B------:R-:W-:Y:S01]  /*1f790*/  IABS R6, R6 ;  /* 0x0000000600067213 */ /* 0x000fe20000000000 */
[----:B------:R-:W-:Y:S01]  /*1f7a0*/  FFMA.FTZ R27, R7, -UR5, R27 ;  /* 0x80000005071b7c23 */ /* 0x000fe2000801001b */
[----:B------:R-:W-:Y:S01]  /*1f7b0*/  FSEL R23, R23, -INF , !P3 ;  /* 0xff80000017177808 */ /* 0x000fe20005800000 */
[----:B------:R-:W-:Y:S01]  /*1f7c0*/  IMAD.IADD R7, R224, 0x1, -R14 ;  /* 0x00000001e0077824 */ /* 0x000fe200078e0a0e */
[----:B------:R-:W-:Y:S02]  /*1f7d0*/  I2FP.F32.S32 R6, R6 ;  /* 0x0000000600067245 */ /* 0x000fe40000201400 */
[----:B------:R-:W-:Y:S02]  /*1f7e0*/  ISETP.GT.AND P3, PT, R133, R5, PT ;  /* 0x000000058500720c */ /* 0x000fe40003f64270 */
[----:B------:R-:W-:Y:S01]  /*1f7f0*/  IABS R7, R7 ;  /* 0x0000000700077213 */ /* 0x000fe20000000000 */
[----:B------:R-:W-:Y:S01]  /*1f800*/  FFMA.FTZ R28, R6, -UR5, R28 ;  /* 0x80000005061c7c23 */ /* 0x000fe2000801001c */
[----:B------:R-:W-:Y:S02]  /*1f810*/  FSEL R13, R24, -INF , !P3 ;  /* 0xff800000180d7808 */ /* 0x000fe40005800000 */
[----:B------:R-:W-:Y:S01]  /*1f820*/  IABS R6, R8 ;  /* 0x0000000800067213 */ /* 0x000fe20000000000 */
[--C-:B------:R-:W-:Y:S01]  /*1f830*/  IMAD.IADD R8, R225, 0x1, -R14.reuse ;  /* 0x00000001e1087824 */ /* 0x100fe200078e0a0e */
[----:B------:R-:W-:Y:S01]  /*1f840*/  ISETP.GT.AND P3, PT, R132, R4, PT ;  /* 0x000000048400720c */ /* 0x000fe20003f64270 */
[----:B------:R-:W-:Y:S01]  /*1f850*/  IMAD.IADD R14, R226, 0x1, -R14 ;  /* 0x00000001e20e7824 */ /* 0x000fe200078e0a0e */
[----:B------:R-:W-:Y:S02]  /*1f860*/  FSEL R183, R16, -INF , !P1 ;  /* 0xff80000010b77808 */ /* 0x000fe40004800000 */
[----:B------:R-:W-:Y:S02]  /*1f870*/  I2FP.F32.S32 R7, R7 ;  /* 0x0000000700077245 */ /* 0x000fe40000201400 */
[----:B------:R-:W-:Y:S02]  /*1f880*/  I2FP.F32.S32 R6, R6 ;  /* 0x0000000600067245 */ /* 0x000fe40000201400 */
[----:B------:R-:W-:Y:S01]  /*1f890*/  ISETP.GT.AND P1, PT, R133, R4, PT ;  /* 0x000000048500720c */ /* 0x000fe20003f24270 */
[----:B------:R-:W-:Y:S01]  /*1f8a0*/  FFMA.FTZ R29, R7, -UR5, R29 ;  /* 0x80000005071d7c23 */ /* 0x000fe2000801001d */
[----:B------:R-:W-:Y:S01]  /*1f8b0*/  FSEL R12, R27, -INF , !P3 ;  /* 0xff8000001b0c7808 */ /* 0x000fe20005800000 */
[----:B------:R-:W-:Y:S01]  /*1f8c0*/  FFMA.FTZ R30, R6, -UR5, R30 ;  /* 0x80000005061e7c23 */ /* 0x000fe2000801001e */
[----:B------:R-:W-:Y:S02]  /*1f8d0*/  ISETP.GE.AND P3, PT, R5, R228, PT ;  /* 0x000000e40500720c */ /* 0x000fe40003f66270 */
[----:B------:R-:W-:Y:S02]  /*1f8e0*/  FSEL R181, R17, -INF , !P5 ;  /* 0xff80000011b57808 */ /* 0x000fe40006800000 */
[----:B------:R-:W-:Y:S02]  /*1f8f0*/  FSEL R193, R18, -INF , !P4 ;  /* 0xff80000012c17808 */ /* 0x000fe40006000000 */
[----:B------:R-:W-:Y:S02]  /*1f900*/  FSEL R16, R25, -INF , !P1 ;  /* 0xff80000019107808 */ /* 0x000fe40004800000 */
[----:B------:R-:W-:Y:S02]  /*1f910*/  IABS R8, R8 ;  /* 0x0000000800087213 */ /* 0x000fe40000000000 */
[C---:B------:R-:W-:Y:S02]  /*1f920*/  ISETP.GT.AND P5, PT, R133.reuse, R134, PT ;  /* 0x000000868500720c */ /* 0x040fe40003fa4270 */
[----:B------:R-:W-:Y:S02]  /*1f930*/  ISETP.GT.AND P4, PT, R133, R0, PT ;  /* 0x000000008500720c */ /* 0x000fe40003f84270 */
        /* <DEDUP_REMOVED lines=8> */
[----:B------:R-:W5:Y:S01]  /*1f9c0*/  LDL R29, [R1+0x40] ;  /* 0x00004000011d7983 */ /* 0x000f620000100800 */
[----:B------:R-:W-:Y:S02]  /*1f9d0*/  FSEL R25, R21, -INF , !P3 ;  /* 0xff80000015197808 */ /* 0x000fe40005800000 */
[CC--:B------:R-:W-:Y:S02]  /*1f9e0*/  ISETP.GE.AND P5, PT, R4.reuse, R204.reuse, PT ;  /* 0x000000cc0400720c */ /* 0x0c0fe40003fa6270 */
[C---:B------:R-:W-:Y:S02]  /*1f9f0*/  ISETP.GE.AND P1, PT, R4.reuse, R205, PT ;  /* 0x000000cd0400720c */ /* 0x040fe40003f26270 */
[-C--:B------:R-:W-:Y:S01]  /*1fa00*/  ISETP.GE.AND P4, PT, R4, R229.reuse, PT ;  /* 0x000000e50400720c */ /* 0x080fe20003f86270 */
[--C-:B------:R-:W-:Y:S01]  /*1fa10*/  IMAD.IADD R4, R227, 0x1, -R138.reuse ;  /* 0x00000001e3047824 */ /* 0x100fe200078e0a8a */
[----:B------:R-:W-:Y:S01]  /*1fa20*/  ISETP.GE.AND P3, PT, R5, R229, PT ;  /* 0x000000e50500720c */ /* 0x000fe20003f66270 */
[----:B------:R-:W-:Y:S01]  /*1fa30*/  IMAD.IADD R138, R226, 0x1, -R138 ;  /* 0x00000001e28a7824 */ /* 0x000fe200078e0a8a */
[----:B------:R-:W-:Y:S02]  /*1fa40*/  P2R R185, PR, RZ, 0x40 ;  /* 0x00000040ffb97803 */ /* 0x000fe40000000000 */
[----:B------:R-:W-:Y:S02]  /*1fa50*/  FSEL R182, R19, -INF , !P0 ;  /* 0xff80000013b67808 */ /* 0x000fe40004000000 */
[----:B------:R-:W-:Y:S02]  /*1fa60*/  FSEL R24, R22, -INF , !P3 ;  /* 0xff80000016187808 */ /* 0x000fe40005800000 */
[----:B------:R-:W-:Y:S02]  /*1fa70*/  ISETP.GT.AND P0, PT, R132, R5, PT ;  /* 0x000000058400720c */ /* 0x000fe40003f04270 */
[C---:B------:R-:W-:Y:S02]  /*1fa80*/  ISETP.GE.AND P6, PT, R5.reuse, R204, PT ;  /* 0x000000cc0500720c */ /* 0x040fe40003fc6270 */
[----:B------:R-:W-:Y:S02]  /*1fa90*/  ISETP.GE.AND P3, PT, R5, R205, PT ;  /* 0x000000cd0500720c */ /* 0x000fe40003f66270 */
[----:B------:R-:W-:Y:S02]  /*1faa0*/  IABS R4, R4 ;  /* 0x0000000400047213 */ /* 0x000fe40000000000 */
[----:B------:R-:W-:Y:S02]  /*1fab0*/  FMNMX3.FTZ R5, R3, R179, R184, !PT ;  /* 0x000000b303057276 */ /* 0x000fe400078100b8 */
[----:B------:R-:W-:Y:S02]  /*1fac0*/  IABS R15, R15 ;  /* 0x0000000f000f7213 */ /* 0x000fe40000000000 */
[----:B------:R-:W-:Y:S02]  /*1fad0*/  I2FP.F32.S32 R17, R4 ;  /* 0x0000000400117245 */ /* 0x000fe40000201400 */
[----:B------:R-:W-:Y:S01]  /*1fae0*/  FMNMX3.FTZ R4, R5, R175, R176, !PT ;  /* 0x000000af05047276 */ /* 0x000fe200078100b0 */
[----:B------:R-:W-:Y:S01]  /*1faf0*/  IMAD.MOV.U32 R5, RZ, RZ, R15 ;  /* 0x000000ffff057224 */ /* 0x000fe200078e000f */
[----:B------:R-:W-:Y:S01]  /*1fb00*/  FSEL R26, R26, -INF , !P0 ;  /* 0xff8000001a1a7808 */ /* 0x000fe20004000000 */
[----:B------:R-:W-:Y:S01]  /*1fb10*/  FFMA.FTZ R32, R17, -UR5, R32 ;  /* 0x8000000511207c23 */ /* 0x000fe20008010020 */
[----:B------:R-:W-:Y:S02]  /*1fb20*/  ISETP.GT.AND P0, PT, R132, R0, PT ;  /* 0x000000008400720c */ /* 0x000fe40003f04270 */
[----:B------:R-:W-:Y:S02]  /*1fb30*/  I2FP.F32.S32 R5, R5 ;  /* 0x0000000500057245 */ /* 0x000fe40000201400 */
[----:B------:R-:W-:Y:S02]  /*1fb40*/  FMNMX3.FTZ R6, R2, R177, R180, !PT ;  /* 0x000000b102067276 */ /* 0x000fe400078100b4 */
[----:B------:R-:W-:Y:S01]  /*1fb50*/  FSEL R11, R31, -INF , !P0 ;  /* 0xff8000001f0b7808 */ /* 0x000fe20004000000 */
[----:B------:R-:W-:Y:S01]  /*1fb60*/  FFMA.FTZ R33, R5, -UR5, R33 ;  /* 0x8000000505217c23 */ /* 0x000fe20008010021 */
[----:B------:R-:W-:Y:S02]  /*1fb70*/  FSEL R12, R12, -INF , !P1 ;  /* 0xff8000000c0c7808 */ /* 0x000fe40004800000 */
[----:B------:R-:W-:Y:S02]  /*1fb80*/  FSEL R13, R13, -INF , !P6 ;  /* 0xff8000000d0d7808 */ /* 0x000fe40007000000 */
[----:B------:R-:W-:Y:S02]  /*1fb90*/  FSEL R16, R16, -INF , !P5 ;  /* 0xff80000010107808 */ /* 0x000fe40006800000 */
[-C--:B------:R-:W-:Y:S02]  /*1fba0*/  ISETP.GE.AND P0, PT, R134, R204.reuse, PT ;  /* 0x000000cc8600720c */ /* 0x080fe40003f06270 */
[----:B------:R-:W-:Y:S02]  /*1fbb0*/  ISETP.GE.AND P1, PT, R0, R204, PT ;  /* 0x000000cc0000720c */ /* 0x000fe40003f26270 */
[----:B--2---:R-:W-:Y:S01]  /*1fbc0*/  LOP3.LUT R5, R186, UR24, RZ, 0x3c, !PT ;  /* 0x00000018ba057c12 */ /* 0x004fe2000f8e3cff */
[----:B------:R-:W-:Y:S01]  /*1fbd0*/  UIADD3 UR24, UPT, UPT, UR24, -0x1, URZ ;  /* 0xffffffff18187890 */ /* 0x000fe2000fffe0ff */
[----:B------:R-:W-:Y:S01]  /*1fbe0*/  FMNMX3.FTZ R6, R6, R173, R174, !PT ;  /* 0x000000ad06067276 */ /* 0x000fe200078100ae */
[----:B------:R-:W2:Y:S01]  /*1fbf0*/  LDL.64 R186, [R1+0x80] ;  /* 0x0000800001ba7983 */ /* 0x000ea20000100a00 */
[----:B------:R-:W-:Y:S02]  /*1fc00*/  FSEL R9, R9, -INF , !P0 ;  /* 0xff80000009097808 */ /* 0x000fe40004000000 */
[----:B------:R-:W-:Y:S02]  /*1fc10*/  FSEL R8, R8, -INF , !P1 ;  /* 0xff80000008087808 */ /* 0x000fe40004800000 */
[----:B------:R-:W-:Y:S02]  /*1fc20*/  FMNMX3.FTZ R6, R6, R13, R16, !PT ;  /* 0x0000000d06067276 */ /* 0x000fe40007810010 */
[----:B------:R-:W-:Y:S02]  /*1fc30*/  FSEL R7, R26, -INF , !P3 ;  /* 0xff8000001a077808 */ /* 0x000fe40005800000 */
[-C--:B------:R-:W-:Y:S02]  /*1fc40*/  ISETP.GE.AND P0, PT, R134, R205.reuse, PT ;  /* 0x000000cd8600720c */ /* 0x080fe40003f06270 */
[----:B------:R-:W-:Y:S02]  /*1fc50*/  ISETP.GE.AND P1, PT, R0, R205, PT ;  /* 0x000000cd0000720c */ /* 0x000fe40003f26270 */
[----:B------:R-:W-:Y:S02]  /*1fc60*/  FMNMX3.FTZ R135, R6, R9, R8, !PT ;  /* 0x0000000906877276 */ /* 0x000fe40007810008 */
[----:B------:R-:W-:Y:S02]  /*1fc70*/  FSEL R10, R10, -INF , !P0 ;  /* 0xff8000000a0a7808 */ /* 0x000fe40004000000 */
[----:B------:R-:W-:Y:S01]  /*1fc80*/  FSEL R11, R11, -INF , !P1 ;  /* 0xff8000000b0b7808 */ /* 0x000fe20004800000 */
[----:B------:R-:W1:Y:S01]  /*1fc90*/  SHFL.BFLY PT, R15, R135, 0x2, 0x1f ;  /* 0x0c401f00870f7f89 */ /* 0x000e6200000e0000 */
[----:B------:R-:W-:Y:S02]  /*1fca0*/  FMNMX3.FTZ R4, R4, R7, R12, !PT ;  /* 0x0000000704047276 */ /* 0x000fe4000781000c */
[----:B------:R-:W-:Y:S02]  /*1fcb0*/  IABS R6, R138 ;  /* 0x0000008a00067213 */ /* 0x000fe40000000000 */
[----:B------:R-:W-:Y:S02]  /*1fcc0*/  FMNMX3.FTZ R4, R4, R10, R11, !PT ;  /* 0x0000000a04047276 */ /* 0x000fe4000781000b */
[----:B------:R-:W-:Y:S02]  /*1fcd0*/  IABS R14, R14 ;  /* 0x0000000e000e7213 */ /* 0x000fe40000000000 */
[C---:B------:R-:W-:Y:S01]  /*1fce0*/  ISETP.GT.AND P5, PT, R139.reuse, R134, PT ;  /* 0x000000868b00720c */ /* 0x040fe20003fa4270 */
[----:B------:R-:W4:Y:S01]  /*1fcf0*/  SHFL.BFLY PT, R18, R4, 0x2, 0x1f ;  /* 0x0c401f0004127f89 */ /* 0x000f2200000e0000 */
[----:B------:R-:W-:Y:S01]  /*1fd00*/  ISETP.GT.AND P6, PT, R139, R0, PT ;  /* 0x000000008b00720c */ /* 0x000fe20003fc4270 */
[----:B------:R-:W-:Y:S01]  /*1fd10*/  IMAD.WIDE.U32 R138, R5, -0x326172a9, RZ ;  /* 0xcd9e8d57058a7825 */ /* 0x000fe200078e00ff */
[----:B------:R-:W-:Y:S02]  /*1fd20*/  I2FP.F32.S32 R5, R6 ;  /* 0x0000000600057245 */ /* 0x000fe40000201400 */
[----:B------:R-:W-:Y:S02]  /*1fd30*/  I2FP.F32.S32 R6, R14 ;  /* 0x0000000e00067245 */ /* 0x000fe40000201400 */
[----:B------:R-:W-:Y:S01]  /*1fd40*/  FSEL R21, R23, -INF , !P4 ;  /* 0xff80000017157808 */ /* 0x000fe20006000000 */
[----:B------:R-:W-:Y:S01]  /*1fd50*/  FFMA.FTZ R34, R5, -UR5, R34 ;  /* 0x8000000505227c23 */ /* 0x000fe20008010022 */
[----:B------:R-:W-:Y:S01]  /*1fd60*/  ISETP.GT.AND P0, PT, R172, R134, PT ;  /* 0x00000086ac00720c */ /* 0x000fe20003f04270 */
[----:B------:R-:W-:Y:S01]  /*1fd70*/  FFMA.FTZ R35, R6, -UR5, R35 ;  /* 0x8000000506237c23 */ /* 0x000fe20008010023 */
[----:B---3--:R-:W-:Y:S01]  /*1fd80*/  LOP3.LUT R6, R139, R196, RZ, 0x3c, !PT ;  /* 0x000000c48b067212 */ /* 0x008fe200078e3cff */
[----:B------:R-:W3:Y:S01]  /*1fd90*/  LDL R23, [R1+0x38] ;  /* 0x0000380001177983 */ /* 0x000ee20000100800 */
[----:B------:R-:W-:Y:S02]  /*1fda0*/  ISETP.GE.AND P3, PT, R134, R228, PT ;  /* 0x000000e48600720c */ /* 0x000fe40003f66270 */
[----:B-1----:R-:W-:Y:S01]  /*1fdb0*/  FMNMX.FTZ R135, R135, R15, !PT ;  /* 0x0000000f87877209 */ /* 0x002fe20007810000 */
[----:B------:R-:W-:Y:S01]  /*1fdc0*/  IMAD.WIDE.U32 R14, R6, -0x2daee0ad, RZ ;  /* 0xd2511f53060e7825 */ /* 0x000fe200078e00ff */
[-C--:B------:R-:W-:Y:S01]  /*1fdd0*/  ISETP.GE.AND P4, PT, R134, R229.reuse, PT ;  /* 0x000000e58600720c */ /* 0x080fe20003f86270 */
[----:B------:R-:W3:Y:S01]  /*1fde0*/  LDL.64 R196, [R1+0x78] ;  /* 0x0000780001c47983 */ /* 0x000ee20000100a00 */
[----:B------:R-:W-:Y:S02]  /*1fdf0*/  FSEL R20, R32, -INF , !P5 ;  /* 0xff80000020147808 */ /* 0x000fe40006800000 */
[----:B------:R-:W-:Y:S02]  /*1fe00*/  ISETP.GT.AND P1, PT, R172, R0, PT ;  /* 0x00000000ac00720c */ /* 0x000fe40003f24270 */
[----:B------:R-:W-:Y:S02]  /*1fe10*/  FSEL R20, R20, -INF , !P3 ;  /* 0xff80000014147808 */ /* 0x000fe40005800000 */
[----:B----4-:R-:W-:Y:S02]  /*1fe20*/  FMNMX.FTZ R134, R4, R18, !PT ;  /* 0x0000001204867209 */ /* 0x010fe40007810000 */
[----:B------:R-:W-:Y:S02]  /*1fe30*/  LOP3.LUT R4, R194, UR33, R15, 0x96, !PT ;  /* 0x00000021c2047c12 */ /* 0x000fe4000f8e960f */
[C---:B------:R-:W-:Y:S01]  /*1fe40*/  ISETP.GE.AND P5, PT, R0.reuse, R228, PT ;  /* 0x000000e40000720c */ /* 0x040fe20003fa6270 */
[----:B------:R-:W1:Y:S01]  /*1fe50*/  SHFL.BFLY PT, R6, R134, 0x1, 0x1f ;  /* 0x0c201f0086067f89 */ /* 0x000e6200000e0000 */
[----:B------:R-:W-:Y:S01]  /*1fe60*/  ISETP.GE.AND P3, PT, R0, R229, PT ;  /* 0x000000e50000720c */ /* 0x000fe20003f66270 */
[----:B------:R-:W-:Y:S01]  /*1fe70*/  IMAD.WIDE.U32 R30, R4, -0x326172a9, RZ ;  /* 0xcd9e8d57041e7825 */ /* 0x000fe200078e00ff */
[----:B------:R-:W-:Y:S02]  /*1fe80*/  FMNMX3.FTZ R0, R136, R189, R191, !PT ;  /* 0x000000bd88007276 */ /* 0x000fe400078100bf */
[----:B------:R-:W-:Y:S02]  /*1fe90*/  FSEL R17, R33, -INF , !P6 ;  /* 0xff80000021117808 */ /* 0x000fe40007000000 */
[----:B------:R-:W-:Y:S02]  /*1fea0*/  FMNMX3.FTZ R0, R0, R183, R181, !PT ;  /* 0x000000b700007276 */ /* 0x000fe400078100b5 */
[----:B------:R-:W-:Y:S02]  /*1feb0*/  FSEL R17, R17, -INF , !P5 ;  /* 0xff80000011117808 */ /* 0x000fe40006800000 */
[----:B------:R-:W-:Y:S02]  /*1fec0*/  FMNMX3.FTZ R0, R0, R178, R25, !PT ;  /* 0x000000b200007276 */ /* 0x000fe40007810019 */
[----:B-----5:R-:W-:Y:S02]  /*1fed0*/  LOP3.LUT R5, R138, R188, RZ, 0x3c, !PT ;  /* 0x000000bc8a057212 */ /* 0x020fe400078e3cff */
[----:B------:R-:W-:Y:S02]  /*1fee0*/  FMNMX3.FTZ R133, R0, R20, R17, !PT ;  /* 0x0000001400857276 */ /* 0x000fe40007810011 */
[----:B------:R-:W-:Y:S01]  /*1fef0*/  FSEL R22, R35, -INF , !P1 ;  /* 0xff80000023167808 */ /* 0x000fe20004800000 */
[----:B------:R-:W-:Y:S01]  /*1ff00*/  IMAD.WIDE.U32 R18, R5, -0x2daee0ad, RZ ;  /* 0xd2511f5305127825 */ /* 0x000fe200078e00ff */
[----:B------:R-:W-:Y:S01]  /*1ff10*/  FSEL R34, R34, -INF , !P0 ;  /* 0xff80000022227808 */ /* 0x000fe20004000000 */
[----:B------:R-:W4:Y:S01]  /*1ff20*/  SHFL.BFLY PT, R15, R133, 0x2, 0x1f ;  /* 0x0c401f00850f7f89 */ /* 0x000f2200000e0000 */
[----:B------:R-:W-:Y:S02]  /*1ff30*/  FSEL R22, R22, -INF , !P3 ;  /* 0xff80000016167808 */ /* 0x000fe40005800000 */
[----:B------:R-:W-:Y:S05]  /*1ff40*/  LOP3.LUT R0, R14, UR31, R19, 0x96, !PT ;  /* 0x0000001f0e007c12 */ /* 0x000fea000f8e9613 */
[----:B------:R-:W5:Y:S01]  /*1ff50*/  SHFL.BFLY PT, R5, R135, 0x1, 0x1f ;  /* 0x0c201f0087057f89 */ /* 0x000f6200000e0000 */
[----:B------:R-:W-:Y:S02]  /*1ff60*/  FSEL R28, R34, -INF , !P4 ;  /* 0xff800000221c7808 */ /* 0x000fe40006000000 */
[----:B-1----:R-:W-:Y:S01]  /*1ff70*/  FMNMX.FTZ R134, R134, R6, !PT ;  /* 0x0000000686867209 */ /* 0x002fe20007810000 */
[----:B------:R-:W-:Y:S01]  /*1ff80*/  IMAD.WIDE.U32 R26, R0, -0x326172a9, RZ ;  /* 0xcd9e8d57001a7825 */ /* 0x000fe200078e00ff */
[----:B------:R-:W-:Y:S02]  /*1ff90*/  ISETP.NE.AND P6, PT, R185, RZ, PT ;  /* 0x000000ffb900720c */ /* 0x000fe40003fc5270 */
[C---:B------:R-:W-:Y:S01]  /*1ffa0*/  FSETP.NEU.FTZ.AND P0, PT, R134.reuse, -INF , PT ;  /* 0xff8000008600780b */ /* 0x040fe20003f1d000 */
[----:B------:R-:W-:Y:S01]  /*1ffb0*/  FMUL.FTZ R6, R134, UR4 ;  /* 0x0000000486067c20 */ /* 0x000fe20008410000 */
[----:B------:R-:W-:Y:S02]  /*1ffc0*/  LOP3.LUT R0, R30, UR26, R27, 0x96, !PT ;  /* 0x0000001a1e007c12 */ /* 0x000fe4000f8e961b */
[----:B------:R-:W-:Y:S02]  /*1ffd0*/  FMNMX3.FTZ R132, R137, R190, R192, !PT ;  /* 0x000000be89847276 */ /* 0x000fe400078100c0 */
[----:B------:R-:W-:Y:S01]  /*1ffe0*/  FSEL R6, R6, RZ, P0 ;  /* 0x000000ff06067208 */ /* 0x000fe20000000000 */
[----:B------:R-:W-:Y:S01]  /*1fff0*/  IMAD.WIDE.U32 R222, R0, -0x2daee0ad, RZ ;  /* 0xd2511f5300de7825 */ /* 0x000fe200078e00ff */
[----:B------:R-:W-:Y:S03]  /*20000*/  FMNMX3.FTZ R132, R132, R193, R182, !PT ;  /* 0x000000c184847276 */ /* 0x000fe600078100b6 */
[----:B------:R-:W-:Y:S01]  /*20010*/  FFMA.FTZ R7, R7, UR4, -R6 ;  /* 0x0000000407077c23 */ /* 0x000fe20008010806 */
[----:B------:R-:W-:Y:S02]  /*20020*/  FMNMX3.FTZ R132, R132, R24, R21, !PT ;  /* 0x0000001884847276 */ /* 0x000fe40007810015 */
[----:B----4-:R-:W-:Y:S02]  /*20030*/  FMNMX.FTZ R133, R133, R15, !PT ;  /* 0x0000000f85857209 */ /* 0x010fe40007810000 */
[----:B------:R-:W-:Y:S02]  /*20040*/  FMNMX3.FTZ R132, R132, R28, R22, !PT ;  /* 0x0000001c84847276 */ /* 0x000fe40007810016 */
[----:B-----5:R-:W-:Y:S03]  /*20050*/  FMNMX.FTZ R135, R135, R5, !PT ;  /* 0x0000000587877209 */ /* 0x020fe60007810000 */
[----:B------:R-:W1:Y:S01]  /*20060*/  SHFL.BFLY PT, R19, R132, 0x2, 0x1f ;  /* 0x0c401f0084137f89 */ /* 0x000e6200000e0000 */
[C---:B------:R-:W-:Y:S01]  /*20070*/  FSETP.NEU.FTZ.AND P1, PT, R135.reuse, -INF , PT ;  /* 0xff8000008700780b */ /* 0x040fe20003f3d000 */
[----:B------:R-:W-:Y:S05]  /*20080*/  FMUL.FTZ R5, R135, UR4 ;  /* 0x0000000487057c20 */ /* 0x000fea0008410000 */
[----:B------:R-:W-:Y:S05]  /*20090*/  FSEL R5, R5, RZ, P1 ;  /* 0x000000ff05057208 */ /* 0x000fea0000800000 */
[--C-:B------:R-:W-:Y:S01]  /*200a0*/  FFMA.FTZ R13, R13, UR4, -R5.reuse ;  /* 0x000000040d0d7c23 */ /* 0x100fe20008010805 */
[----:B------:R-:W-:Y:S03]  /*200b0*/  FFMA.FTZ R16, R16, UR4, -R5 ;  /* 0x0000000410107c23 */ /* 0x000fe60008010805 */
[----:B------:R-:W-:Y:S01]  /*200c0*/  MUFU.EX2 R208, R13 ;  /* 0x0000000d00d07308 */ /* 0x000fe20000000800 */
[----:B-1----:R-:W-:Y:S09]  /*200d0*/  FMNMX.FTZ R132, R132, R19, !PT ;  /* 0x0000001384847209 */ /* 0x002ff20007810000 */
[----:B------:R-:W-:Y:S01]  /*200e0*/  MUFU.EX2 R188, R16 ;  /* 0x0000001000bc7308 */ /* 0x000fe20000000800 */
[----:B------:R-:W1:Y:S02]  /*200f0*/  SHFL.BFLY PT, R19, R132, 0x1, 0x1f ;  /* 0x0c201f0084137f89 */ /* 0x000e6400000e0000 */
[----:B-1----:R-:W-:Y:S02]  /*20100*/  FMNMX.FTZ R132, R132, R19, !PT ;  /* 0x0000001384847209 */ /* 0x002fe40007810000 */
[----:B--2---:R-:W-:Y:S04]  /*20110*/  LOP3.LUT R4, R186, UR32, R31, 0x96, !PT ;  /* 0x00000020ba047c12 */ /* 0x004fe8000f8e961f */
[----:B------:R-:W2:Y:S01]  /*20120*/  LDL.64 R186, [R1+0x88] ;  /* 0x0000880001ba7983 */ /* 0x000ea20000100a00 */
[----:B------:R-:W-:Y:S04]  /*20130*/  IMAD.WIDE.U32 R30, R4, -0x2daee0ad, RZ ;  /* 0xd2511f53041e7825 */ /* 0x000fe800078e00ff */
[----:B------:R-:W-:Y:S01]  /*20140*/  FFMA.FTZ R4, R177, UR4, -R5 ;  /* 0x00000004b1047c23 */ /* 0x000fe20008010805 */
[----:B------:R-:W-:Y:S03]  /*20150*/  LOP3.LUT R14, R18, UR23, R31, 0x96, !PT ;  /* 0x00000017120e7c12 */ /* 0x000fe6000f8e961f */
[----:B------:R1:W-:Y:S01]  /*20160*/  MUFU.EX2 R34, R4 ;  /* 0x0000000400227308 */ /* 0x0003e20000000800 */
[----:B------:R-:W-:Y:S01]  /*20170*/  LOP3.LUT R0, R30, UR16, R223, 0x96, !PT ;  /* 0x000000101e007c12 */ /* 0x000fe2000f8e96df */
[----:B------:R-:W4:Y:S01]  /*20180*/  SHFL.BFLY PT, R18, R133, 0x1, 0x1f ;  /* 0x0c201f0085127f89 */ /* 0x000f2200000e0000 */
[----:B------:R-:W-:Y:S04]  /*20190*/  IMAD.WIDE.U32 R14, R14, -0x326172a9, RZ ;  /* 0xcd9e8d570e0e7825 */ /* 0x000fe800078e00ff */
[----:B------:R-:W-:Y:S01]  /*201a0*/  IMAD.WIDE.U32 R30, R0, -0x326172a9, RZ ;  /* 0xcd9e8d57001e7825 */ /* 0x000fe200078e00ff */
[----:B------:R-:W-:Y:S02]  /*201b0*/  LOP3.LUT R201, R26, UR17, R15, 0x96, !PT ;  /* 0x000000111ac97c12 */ /* 0x000fe4000f8e960f */
[----:B------:R-:W-:Y:S01]  /*201c0*/  LOP3.LUT R15, R139, R29, RZ, 0x3c, !PT ;  /* 0x0000001d8b0f7212 */ /* 0x000fe200078e3cff */
[--C-:B------:R-:W-:Y:S01]  /*201d0*/  FFMA.FTZ R0, R179, UR4, -R6.reuse ;  /* 0x00000004b3007c23 */ /* 0x100fe20008010806 */
[----:B------:R-:W5:Y:S01]  /*201e0*/  LDL.LU R29, [R1+0x60] ;  /* 0x00006000011d7983 */ /* 0x000f620000300800 */
[----:B------:R-:W-:Y:S01]  /*201f0*/  LOP3.LUT R177, R14, UR15, R31, 0x96, !PT ;  /* 0x0000000f0eb17c12 */ /* 0x000fe2000f8e961f */
[----:B------:R-:W-:Y:S01]  /*20200*/  FFMA.FTZ R14, R184, UR4, -R6 ;  /* 0x00000004b80e7c23 */ /* 0x000fe20008010806 */
[----:B------:R3:W-:Y:S01]  /*20210*/  MUFU.EX2 R33, R0 ;  /* 0x0000000000217308 */ /* 0x0007e20000000800 */
[--C-:B-1----:R-:W-:Y:S01]  /*20220*/  FFMA.FTZ R4, R180, UR4, -R5.reuse ;  /* 0x00000004b4047c23 */ /* 0x102fe20008010805 */
[----:B------:R-:W-:Y:S01]  /*20230*/  IMAD.WIDE.U32 R26, R15, -0x2daee0ad, RZ ;  /* 0xd2511f530f1a7825 */ /* 0x000fe200078e00ff */
[----:B------:R-:W-:Y:S03]  /*20240*/  PRMT R203, R30, 0x7771, RZ ;  /* 0x000077711ecb7816 */ /* 0x000fe600000000ff */
[----:B------:R-:W-:Y:S04]  /*20250*/  IMAD.MOV.U32 R206, RZ, RZ, R30 ;  /* 0x000000ffffce7224 */ /* 0x000fe800078e001e */
[----:B------:R1:W-:Y:S01]  /*20260*/  MUFU.EX2 R32, R4 ;  /* 0x0000000400207308 */ /* 0x0003e20000000800 */
[----:B----4-:R-:W-:Y:S02]  /*20270*/  FMNMX.FTZ R133, R133, R18, !PT ;  /* 0x0000001285857209 */ /* 0x010fe40007810000 */
[----:B---3--:R-:W-:Y:S04]  /*20280*/  LOP3.LUT R0, R177, 0xffff, RZ, 0xc0, !PT ;  /* 0x0000ffffb1007812 */ /* 0x008fe800078ec0ff */
[----:B------:R-:W-:Y:S02]  /*20290*/  SHF.R.U32.HI R194, RZ, 0x8, R0 ;  /* 0x00000008ffc27819 */ /* 0x000fe40000011600 */
[----:B-1----:R-:W-:Y:S02]  /*202a0*/  LOP3.LUT R4, R138, R23, RZ, 0x3c, !PT ;  /* 0x000000178a047212 */ /* 0x002fe400078e3cff */
[----:B------:R1:W3:Y:S01]  /*202b0*/  MUFU.EX2 R23, R14 ;  /* 0x0000000e00177308 */ /* 0x0002e20000000800 */
[----:B------:R-:W-:Y:S02]  /*202c0*/  LOP3.LUT R0, R194, 0xffff, RZ, 0xc0, !PT ;  /* 0x0000ffffc2007812 */ /* 0x000fe400078ec0ff */
[----:B------:R-:W-:Y:S04]  /*202d0*/  IMAD.WIDE.U32 R138, R4, -0x2daee0ad, RZ ;  /* 0xd2511f53048a7825 */ /* 0x000fe800078e00ff */
[----:B------:R-:W-:Y:S01]  /*202e0*/  FFMA.FTZ R4, R173, UR4, -R5 ;  /* 0x00000004ad047c23 */ /* 0x000fe20008010805 */
[----:B------:R-:W-:Y:S02]  /*202f0*/  ISETP.LE.U32.AND P3, PT, R0, UR8, PT ;  /* 0x0000000800007c0c */ /* 0x000fe4000bf63070 */
[----:B------:R-:W-:Y:S02]  /*20300*/  FSEL R0, R135, RZ, P1 ;  /* 0x000000ff87007208 */ /* 0x000fe40000800000 */
[----:B------:R-:W-:Y:S01]  /*20310*/  LOP3.LUT R18, R26, UR31, R139, 0x96, !PT ;  /* 0x0000001f1a127c12 */ /* 0x000fe2000f8e968b */
[----:B------:R-:W-:Y:S01]  /*20320*/  FFMA.FTZ R139, R9, UR4, -R5 ;  /* 0x00000004098b7c23 */ /* 0x000fe20008010805 */
[----:B------:R-:W-:Y:S01]  /*20330*/  FSETP.NEU.FTZ.AND P1, PT, R133, -INF , PT ;  /* 0xff8000008500780b */ /* 0x000fe20003f3d000 */
[----:B------:R-:W-:Y:S01]  /*20340*/  FADD.FTZ R2, -R0, R2 ;  /* 0x0000000200027221 */ /* 0x000fe20000010100 */
[----:B------:R-:W-:Y:S02]  /*20350*/  FSEL R0, R134, RZ, P0 ;  /* 0x000000ff86007208 */ /* 0x000fe40000000000 */
[----:B------:R-:W-:Y:S01]  /*20360*/  FSETP.NEU.FTZ.AND P0, PT, R132, -INF , PT ;  /* 0xff8000008400780b */ /* 0x000fe20003f1d000 */
[----:B--2---:R2:W-:Y:S01]  /*20370*/  MUFU.EX2 R187, R4 ;  /* 0x0000000400bb7308 */ /* 0x0045e20000000800 */
[----:B-1----:R-:W-:Y:S01]  /*20380*/  LOP3.LUT R14, R186, UR33, R27, 0x96, !PT ;  /* 0x00000021ba0e7c12 */ /* 0x002fe2000f8e961b */
[----:B------:R-:W-:Y:S04]  /*20390*/  IMAD.WIDE.U32 R26, R18, -0x326172a9, RZ ;  /* 0xcd9e8d57121a7825 */ /* 0x000fe800078e00ff */
[----:B------:R-:W-:Y:S05]  /*203a0*/  IMAD.WIDE.U32 R172, R14, -0x326172a9, RZ ;  /* 0xcd9e8d570eac7825 */ /* 0x000fea00078e00ff */
[----:B------:R-:W-:Y:S01]  /*203b0*/  LOP3.LUT R14, R196, UR32, R173, 0x96, !PT ;  /* 0x00000020c40e7c12 */ /* 0x000fe2000f8e96ad */
[--C-:B------:R-:W-:Y:S01]  /*203c0*/  FFMA.FTZ R173, R10, UR4, -R6.reuse ;  /* 0x000000040aad7c23 */ /* 0x100fe20008010806 */
[----:B------:R-:W-:Y:S03]  /*203d0*/  PRMT R196, R30, 0x7772, RZ ;  /* 0x000077721ec47816 */ /* 0x000fe600000000ff */
[----:B------:R-:W-:Y:S04]  /*203e0*/  IMAD.WIDE.U32 R14, R14, -0x2daee0ad, RZ ;  /* 0xd2511f530e0e7825 */ /* 0x000fe800078e00ff */
[--C-:B--2---:R-:W-:Y:S01]  /*203f0*/  FFMA.FTZ R4, R174, UR4, -R5.reuse ;  /* 0x00000004ae047c23 */ /* 0x104fe20008010805 */
[----:B------:R-:W-:Y:S03]  /*20400*/  FFMA.FTZ R174, R8, UR4, -R5 ;  /* 0x0000000408ae7c23 */ /* 0x000fe60008010805 */
[----:B------:R1:W-:Y:S01]  /*20410*/  MUFU.EX2 R186, R4 ;  /* 0x0000000400ba7308 */ /* 0x0003e20000000800 */
[----:B------:R-:W-:Y:S01]  /*20420*/  LOP3.LUT R15, R138, UR23, R15, 0x96, !PT ;  /* 0x000000178a0f7c12 */ /* 0x000fe2000f8e960f */
[--C-:B------:R-:W-:Y:S04]  /*20430*/  FFMA.FTZ R138, R12, UR4, -R6.reuse ;  /* 0x000000040c8a7c23 */ /* 0x100fe80008010806 */
[----:B------:R-:W-:Y:S04]  /*20440*/  IMAD.WIDE.U32 R8, R15, -0x326172a9, RZ ;  /* 0xcd9e8d570f087825 */ /* 0x000fe800078e00ff */
[----:B------:R-:W-:Y:S01]  /*20450*/  MUFU.EX2 R138, R138 ;  /* 0x0000008a008a7308 */ /* 0x000fe20000000800 */
[----:B------:R-:W-:Y:S01]  /*20460*/  LOP3.LUT R202, R26, UR17, R9, 0x96, !PT ;  /* 0x000000111aca7c12 */ /* 0x000fe2000f8e9609 */
[----:B-1----:R-:W-:Y:S01]  /*20470*/  FADD.FTZ R4, -R0, R3 ;  /* 0x0000000300047221 */ /* 0x002fe20000010100 */
[--C-:B------:R-:W-:Y:S01]  /*20480*/  FFMA.FTZ R0, R175, UR4, -R6.reuse ;  /* 0x00000004af007c23 */ /* 0x100fe20008010806 */
[----:B------:R-:W-:Y:S01]  /*20490*/  FFMA.FTZ R175, R11, UR4, -R6 ;  /* 0x000000040baf7c23 */ /* 0x000fe20008010806 */
[----:B------:R-:W-:Y:S05]  /*204a0*/  FSEL R3, R133, RZ, P1 ;  /* 0x000000ff85037208 */ /* 0x000fea0000800000 */
[----:B------:R1:W-:Y:S01]  /*204b0*/  MUFU.EX2 R185, R0 ;  /* 0x0000000000b97308 */ /* 0x0003e20000000800 */
[----:B------:R-:W-:Y:S01]  /*204c0*/  FADD.FTZ R5, -R3, R136 ;  /* 0x0000008803057221 */ /* 0x000fe20000010100 */
[----:B------:R-:W-:Y:S05]  /*204d0*/  FSEL R3, R132, RZ, P0 ;  /* 0x000000ff84037208 */ /* 0x000fea0000000000 */
[----:B------:R-:W-:Y:S01]  /*204e0*/  FADD.FTZ R3, -R3, R137 ;  /* 0x0000008903037221 */ /* 0x000fe20000010100 */
[----:B---3--:R-:W-:Y:S01]  /*204f0*/  F2FP.F16.F32.PACK_AB R137, R23, R33 ;  /* 0x000000211789723e */ /* 0x008fe200000000ff */
[----:B-1----:R-:W-:Y:S01]  /*20500*/  FFMA.FTZ R0, R176, UR4, -R6 ;  /* 0x00000004b0007c23 */ /* 0x002fe20008010806 */
[----:B------:R-:W-:Y:S03]  /*20510*/  FMUL.FTZ R6, R133, UR4 ;  /* 0x0000000485067c20 */ /* 0x000fe60008410000 */
[----:B------:R1:W-:Y:S02]  /*20520*/  MUFU.EX2 R184, R0 ;  /* 0x0000000000b87308 */ /* 0x0003e40000000800 */
[----:B------:R-:W-:Y:S05]  /*20530*/  FSEL R6, R6, RZ, P1 ;  /* 0x000000ff06067208 */ /* 0x000fea0000800000 */
[--C-:B------:R-:W-:Y:S01]  /*20540*/  FFMA.FTZ R195, R25, UR4, -R6.reuse ;  /* 0x0000000419c37c23 */ /* 0x100fe20008010806 */
[--C-:B------:R-:W-:Y:S01]  /*20550*/  FFMA.FTZ R197, R20, UR4, -R6.reuse ;  /* 0x0000000414c57c23 */ /* 0x100fe20008010806 */
[--C-:B------:R-:W-:Y:S01]  /*20560*/  FFMA.FTZ R198, R17, UR4, -R6.reuse ;  /* 0x0000000411c67c23 */ /* 0x100fe20008010806 */
[----:B-1----:R-:W-:Y:S02]  /*20570*/  LOP3.LUT R0, R172, UR26, R27, 0x96, !PT ;  /* 0x0000001aac007c12 */ /* 0x002fe4000f8e961b */
[----:B------:R1:W-:Y:S03]  /*20580*/  MUFU.EX2 R172, R7 ;  /* 0x0000000700ac7308 */ /* 0x0003e60000000800 */
[----:B------:R-:W-:Y:S04]  /*20590*/  IMAD.WIDE.U32 R230, R0, -0x2daee0ad, RZ ;  /* 0xd2511f5300e67825 */ /* 0x000fe800078e00ff */
[----:B------:R-:W-:Y:S01]  /*205a0*/  FMUL.FTZ R0, R2, UR4 ;  /* 0x0000000402007c20 */ /* 0x000fe20008410000 */
[----:B------:R-:W-:Y:S01]  /*205b0*/  FMUL.FTZ R2, R4, UR4 ;  /* 0x0000000404027c20 */ /* 0x000fe20008410000 */
[----:B------:R-:W-:Y:S01]  /*205c0*/  FMUL.FTZ R4, R132, UR4 ;  /* 0x0000000484047c20 */ /* 0x000fe20008410000 */
[----:B------:R-:W-:Y:S03]  /*205d0*/  LOP3.LUT R18, R14, UR16, R231, 0x96, !PT ;  /* 0x000000100e127c12 */ /* 0x000fe6000f8e96e7 */
[----:B------:R-:W2:Y:S01]  /*205e0*/  MUFU.EX2 R0, R0 ;  /* 0x0000000000007308 */ /* 0x000ea20000000800 */
[----:B------:R-:W-:Y:S01]  /*205f0*/  FSEL R4, R4, RZ, P0 ;  /* 0x000000ff04047208 */ /* 0x000fe20000000000 */
[----:B------:R-:W-:Y:S04]  /*20600*/  IMAD.WIDE.U32 R18, R18, -0x326172a9, RZ ;  /* 0xcd9e8d5712127825 */ /* 0x000fe800078e00ff */
[--C-:B-1----:R-:W-:Y:S01]  /*20610*/  FFMA.FTZ R7, R189, UR4, -R6.reuse ;  /* 0x00000004bd077c23 */ /* 0x102fe20008010806 */
[----:B------:R-:W-:Y:S01]  /*20620*/  LOP3.LUT R176, R8, UR15, R19, 0x96, !PT ;  /* 0x0000000f08b07c12 */ /* 0x000fe2000f8e9613 */
[----:B------:R-:W-:Y:S01]  /*20630*/  FFMA.FTZ R19, R181, UR4, -R6 ;  /* 0x00000004b5137c23 */ /* 0x000fe20008010806 */
[--C-:B------:R-:W-:Y:S01]  /*20640*/  FFMA.FTZ R8, R190, UR4, -R4.reuse ;  /* 0x00000004be087c23 */ /* 0x100fe20008010804 */
[----:B------:R1:W-:Y:S01]  /*20650*/  MUFU.EX2 R180, R7 ;  /* 0x0000000700b47308 */ /* 0x0003e20000000800 */
[--C-:B------:R-:W-:Y:S01]  /*20660*/  FFMA.FTZ R190, R24, UR4, -R4.reuse ;  /* 0x0000000418be7c23 */ /* 0x100fe20008010804 */
[--C-:B------:R-:W-:Y:S01]  /*20670*/  FFMA.FTZ R199, R28, UR4, -R4.reuse ;  /* 0x000000041cc77c23 */ /* 0x100fe20008010804 */
[----:B------:R-:W-:Y:S01]  /*20680*/  FFMA.FTZ R200, R22, UR4, -R4 ;  /* 0x0000000416c87c23 */ /* 0x000fe20008010804 */
[C---:B--2---:R-:W-:Y:S01]  /*20690*/  FMUL.FTZ R9, R0.reuse, R153 ;  /* 0x0000009900097220 */ /* 0x044fe20000410000 */
[C---:B------:R-:W-:Y:S05]  /*206a0*/  FMUL.FTZ R13, R0.reuse, R149 ;  /* 0x00000095000d7220 */ /* 0x040fea0000410000 */
        /* <DEDUP_REMOVED lines=8> */
[----:B------:R-:W3:Y:S01]  /*20730*/  MUFU.EX2 R2, R2 ;  /* 0x0000000200027308 */ /* 0x000ee20000000800 */
[----:B-1----:R-:W-:Y:S01]  /*20740*/  LOP3.LUT R7, R176, 0xffff, RZ, 0xc0, !PT ;  /* 0x0000ffffb0077812 */ /* 0x002fe200078ec0ff */
[C---:B------:R-:W-:Y:S01]  /*20750*/  FMUL.FTZ R45, R0.reuse, R45 ;  /* 0x0000002d002d7220 */ /* 0x040fe20000410000 */
[C---:B------:R-:W-:Y:S01]  /*20760*/  FMUL.FTZ R56, R0.reuse, R56 ;  /* 0x0000003800387220 */ /* 0x040fe20000410000 */
[----:B------:R-:W-:Y:S01]  /*20770*/  FMUL.FTZ R57, R0, R57 ;  /* 0x0000003900397220 */ /* 0x000fe20000410000 */
[----:B------:R-:W-:Y:S01]  /*20780*/  SHF.R.U32.HI R189, RZ, 0x8, R7 ;  /* 0x00000008ffbd7819 */ /* 0x000fe20000011607 */
[--C-:B------:R-:W-:Y:S01]  /*20790*/  FFMA.FTZ R7, R191, UR4, -R6.reuse ;  /* 0x00000004bf077c23 */ /* 0x100fe20008010806 */
[--C-:B------:R-:W-:Y:S01]  /*207a0*/  FFMA.FTZ R191, R178, UR4, -R6.reuse ;  /* 0x00000004b2bf7c23 */ /* 0x100fe20008010806 */
[----:B------:R-:W-:Y:S01]  /*207b0*/  FMUL.FTZ R60, R0, R60 ;  /* 0x0000003c003c7220 */ /* 0x000fe20000410000 */
[----:B--2---:R-:W-:Y:S01]  /*207c0*/  FFMA.FTZ R8, R183, UR4, -R6 ;  /* 0x00000004b7087c23 */ /* 0x004fe20008010806 */
[----:B------:R1:W-:Y:S01]  /*207d0*/  MUFU.EX2 R181, R7 ;  /* 0x0000000700b57308 */ /* 0x0003e20000000800 */
[----:B------:R-:W-:Y:S01]  /*207e0*/  FFMA.FTZ R183, R182, UR4, -R4 ;  /* 0x00000004b6b77c23 */ /* 0x000fe20008010804 */
[----:B------:R-:W-:Y:S01]  /*207f0*/  LOP3.LUT R6, R189, 0xffff, RZ, 0xc0, !PT ;  /* 0x0000ffffbd067812 */ /* 0x000fe200078ec0ff */
[C---:B------:R-:W-:Y:S01]  /*20800*/  FMUL.FTZ R61, R0.reuse, R61 ;  /* 0x0000003d003d7220 */ /* 0x040fe20000410000 */
[C---:B------:R-:W-:Y:S01]  /*20810*/  FMUL.FTZ R72, R0.reuse, R72 ;  /* 0x0000004800487220 */ /* 0x040fe20000410000 */
[----:B------:R-:W-:Y:S01]  /*20820*/  FMUL.FTZ R73, R0, R73 ;  /* 0x0000004900497220 */ /* 0x000fe20000410000 */
[----:B------:R-:W-:Y:S01]  /*20830*/  ISETP.LE.U32.AND P1, PT, R6, UR8, PT ;  /* 0x0000000806007c0c */ /* 0x000fe2000bf23070 */
[C---:B-----5:R-:W-:Y:S03]  /*20840*/  FFMA.FTZ R6, R0.reuse, R29, R34 ;  /* 0x0000001d00067223 */ /* 0x060fe60000010022 */
[----:B------:R2:W-:Y:S01]  /*20850*/  MUFU.EX2 R182, R8 ;  /* 0x0000000800b67308 */ /* 0x0005e20000000800 */
        /* <DEDUP_REMOVED lines=8> */
[--C-:B-1----:R-:W-:Y:S01]  /*208e0*/  FFMA.FTZ R7, R192, UR4, -R4.reuse ;  /* 0x00000004c0077c23 */ /* 0x102fe20008010804 */
[----:B------:R-:W-:Y:S01]  /*208f0*/  FFMA.FTZ R192, R21, UR4, -R4 ;  /* 0x0000000415c07c23 */ /* 0x000fe20008010804 */
[C---:B------:R-:W-:Y:S01]  /*20900*/  FMUL.FTZ R105, R0.reuse, R105 ;  /* 0x0000006900697220 */ /* 0x040fe20000410000 */
[C---:B------:R-:W-:Y:S01]  /*20910*/  FMUL.FTZ R108, R0.reuse, R108 ;  /* 0x0000006c006c7220 */ /* 0x040fe20000410000 */
[----:B------:R1:W-:Y:S01]  /*20920*/  MUFU.EX2 R179, R7 ;  /* 0x0000000700b37308 */ /* 0x0003e20000000800 */
[C---:B------:R-:W-:Y:S01]  /*20930*/  FMUL.FTZ R109, R0.reuse, R109 ;  /* 0x0000006d006d7220 */ /* 0x040fe20000410000 */
[C---:B------:R-:W-:Y:S01]  /*20940*/  FMUL.FTZ R120, R0.reuse, R120 ;  /* 0x0000007800787220 */ /* 0x040fe20000410000 */
[C---:B------:R-:W-:Y:S01]  /*20950*/  FMUL.FTZ R121, R0.reuse, R121 ;  /* 0x0000007900797220 */ /* 0x040fe20000410000 */
[C---:B--2---:R-:W-:Y:S01]  /*20960*/  FMUL.FTZ R8, R0.reuse, R152 ;  /* 0x0000009800087220 */ /* 0x044fe20000410000 */
[C---:B------:R-:W-:Y:S01]  /*20970*/  FMUL.FTZ R124, R0.reuse, R124 ;  /* 0x0000007c007c7220 */ /* 0x040fe20000410000 */
[----:B------:R-:W-:Y:S01]  /*20980*/  FMUL.FTZ R125, R0, R125 ;  /* 0x0000007d007d7220 */ /* 0x000fe20000410000 */
[----:B------:R-:W-:Y:S01]  /*20990*/  FMUL.FTZ R0, R5, UR4 ;  /* 0x0000000405007c20 */ /* 0x000fe20008410000 */
[----:B------:R-:W-:Y:S01]  /*209a0*/  FADD.FTZ R144, R32, R6 ;  /* 0x0000000620907221 */ /* 0x000fe20000010000 */
        /* <DEDUP_REMOVED lines=8> */
[----:B-1----:R-:W-:Y:S01]  /*20a30*/  FFMA.FTZ R7, R193, UR4, -R4 ;  /* 0x00000004c1077c23 */ /* 0x002fe20008010804 */
[----:B------:R-:W-:Y:S01]  /*20a40*/  PRMT R193, R30, 0x7773, RZ ;  /* 0x000077731ec17816 */ /* 0x000fe200000000ff */
[----:B------:R-:W2:Y:S01]  /*20a50*/  LDL.LU R4, [R1+0x5c] ;  /* 0x00005c0001047983 */ /* 0x000ea20000300800 */
[C---:B------:R-:W-:Y:S01]  /*20a60*/  FMUL.FTZ R30, R2.reuse, R142 ;  /* 0x0000008e021e7220 */ /* 0x040fe20000410000 */
[C---:B------:R-:W-:Y:S01]  /*20a70*/  FMUL.FTZ R43, R2.reuse, R43 ;  /* 0x0000002b022b7220 */ /* 0x040fe20000410000 */
[C---:B------:R-:W-:Y:S01]  /*20a80*/  FMUL.FTZ R46, R2.reuse, R46 ;  /* 0x0000002e022e7220 */ /* 0x040fe20000410000 */
[----:B------:R-:W3:Y:S01]  /*20a90*/  LDL.LU R5, [R1+0x54] ;  /* 0x0000540001057983 */ /* 0x000ee20000300800 */
[C---:B------:R-:W-:Y:S01]  /*20aa0*/  FMUL.FTZ R47, R2.reuse, R47 ;  /* 0x0000002f022f7220 */ /* 0x040fe20000410000 */
[C---:B------:R-:W-:Y:S01]  /*20ab0*/  FMUL.FTZ R58, R2.reuse, R58 ;  /* 0x0000003a023a7220 */ /* 0x040fe20000410000 */
[C---:B------:R-:W-:Y:S01]  /*20ac0*/  FMUL.FTZ R59, R2.reuse, R59 ;  /* 0x0000003b023b7220 */ /* 0x040fe20000410000 */
[----:B------:R-:W4:Y:S01]  /*20ad0*/  LDL.LU R6, [R1+0x58] ;  /* 0x0000580001067983 */ /* 0x000f220000300800 */
[C---:B------:R-:W-:Y:S01]  /*20ae0*/  FMUL.FTZ R62, R2.reuse, R62 ;  /* 0x0000003e023e7220 */ /* 0x040fe20000410000 */
[C---:B------:R-:W-:Y:S01]  /*20af0*/  FMUL.FTZ R63, R2.reuse, R63 ;  /* 0x0000003f023f7220 */ /* 0x040fe20000410000 */
[C---:B------:R-:W-:Y:S01]  /*20b00*/  FMUL.FTZ R74, R2.reuse, R74 ;  /* 0x0000004a024a7220 */ /* 0x040fe20000410000 */
[----:B------:R1:W5:Y:S01]  /*20b10*/  LDL.S16 R153, [R1+0xc] ;  /* 0x00000c0001997983 */ /* 0x0003620000100600 */
        /* <DEDUP_REMOVED lines=17> */
[----:B------:R-:W1:Y:S01]  /*20c30*/  MUFU.EX2 R0, R0 ;  /* 0x0000000000007308 */ /* 0x000e620000000800 */
[----:B------:R-:W-:Y:S01]  /*20c40*/  LOP3.LUT R178, R177, 0xff, RZ, 0xc0, !PT ;  /* 0x000000ffb1b27812 */ /* 0x000fe200078ec0ff */
[----:B------:R-:W-:Y:S01]  /*20c50*/  FADD.FTZ R144, R187, R144 ;  /* 0x00000090bb907221 */ /* 0x000fe20000010000 */
[----:B------:R-:W-:Y:S01]  /*20c60*/  F2FP.F16.F32.PACK_AB R150, R32, R34 ;  /* 0x000000222096723e */ /* 0x000fe200000000ff */
[----:B------:R-:W1:Y:S01]  /*20c70*/  LDC R155, c[0x0][0x448] ;  /* 0x00011200ff9b7b82 */ /* 0x000e620000000800 */
[----:B------:R-:W-:Y:S01]  /*20c80*/  ISETP.LE.U32.AND P0, PT, R178, UR8, PT ;  /* 0x00000008b2007c0c */ /* 0x000fe2000bf03070 */
[C---:B------:R-:W-:Y:S01]  /*20c90*/  FADD.FTZ R154, R186.reuse, R144 ;  /* 0x00000090ba9a7221 */ /* 0x040fe20000010000 */
[----:B------:R-:W-:Y:S03]  /*20ca0*/  F2FP.F16.F32.PACK_AB R140, R186, R187 ;  /* 0x000000bbba8c723e */ /* 0x000fe600000000ff */
[----:B------:R-:W1:Y:S01]  /*20cb0*/  MUFU.EX2 R142, R19 ;  /* 0x00000013008e7308 */ /* 0x000e620000000800 */
[----:B------:R-:W-:Y:S09]  /*20cc0*/  PRMT R178, R178, 0x5410, R194 ;  /* 0x00005410b2b27816 */ /* 0x000ff200000000c2 */
        /* <DEDUP_REMOVED lines=30> */
[C---:B------:R-:W-:Y:S01]  /*20eb0*/  PRMT R165, R18.reuse, 0x7772, RZ ;  /* 0x0000777212a57816 */ /* 0x040fe200000000ff */
[----:B------:R-:W-:Y:S01]  /*20ec0*/  IMAD.MOV.U32 R156, RZ, RZ, R18 ;  /* 0x000000ffff9c7224 */ /* 0x000fe200078e0012 */
[----:B------:R-:W-:Y:S01]  /*20ed0*/  PRMT R164, R18, 0x7773, RZ ;  /* 0x0000777312a47816 */ /* 0x000fe200000000ff */
[----:B------:R-:W-:Y:S01]  /*20ee0*/  MUFU.EX2 R141, R183 ;  /* 0x000000b7008d7308 */ /* 0x000fe20000000800 */
[----:B------:R-:W-:Y:S01]  /*20ef0*/  IMAD.SHL.U32 R155, R155, 0x8, RZ ;  /* 0x000000089b9b7824 */ /* 0x000fe200078e00ff */
[----:B------:R-:W-:Y:S02]  /*20f00*/  F2FP.F16.F32.PACK_AB R161, R138, R172 ;  /* 0x000000ac8aa1723e */ /* 0x000fe400000000ff */
[----:B------:R-:W-:Y:S06]  /*20f10*/  LOP3.LUT R156, R156, 0xff, RZ, 0xc0, !PT ;  /* 0x000000ff9c9c7812 */ /* 0x000fec00078ec0ff */
[----:B------:R1:W-:Y:S02]  /*20f20*/  MUFU.EX2 R144, R139 ;  /* 0x0000008b00907308 */ /* 0x0003e40000000800 */
[----:B-1----:R-:W-:Y:S01]  /*20f30*/  F2FP.F16.F32.PACK_AB R139, R142, R182 ;  /* 0x000000b68e8b723e */ /* 0x002fe200000000ff */
[----:B--2---:R-:W-:Y:S01]  /*20f40*/  FFMA.FTZ R4, R2, R4, R33 ;  /* 0x0000000402047223 */ /* 0x004fe20000010021 */
[----:B------:R-:W-:Y:S01]  /*20f50*/  FMUL.FTZ R2, R3, UR4 ;  /* 0x0000000403027c20 */ /* 0x000fe20008410000 */
[----:B------:R-:W-:Y:S01]  /*20f60*/  FMUL.FTZ R33, R0, R157 ;  /* 0x0000009d00217220 */ /* 0x000fe20000410000 */
[----:B------:R-:W-:Y:S01]  /*20f70*/  LOP3.LUT R157, R176, 0xff, RZ, 0xc0, !PT ;  /* 0x000000ffb09d7812 */ /* 0x000fe200078ec0ff */
[----:B------:R-:W-:Y:S01]  /*20f80*/  FADD.FTZ R145, R23, R4 ;  /* 0x0000000417917221 */ /* 0x000fe20000010000 */
[C---:B---3--:R-:W-:Y:S01]  /*20f90*/  FFMA.FTZ R146, R0.reuse, R5, R180 ;  /* 0x0000000500927223 */ /* 0x048fe200000100b4 */
[C---:B------:R-:W-:Y:S01]  /*20fa0*/  FMUL.FTZ R4, R0.reuse, R168 ;  /* 0x000000a800047220 */ /* 0x040fe20000410000 */
[----:B------:R-:W4:Y:S01]  /*20fb0*/  MUFU.EX2 R2, R2 ;  /* 0x0000000200027308 */ /* 0x000f220000000800 */
[----:B------:R-:W-:Y:S01]  /*20fc0*/  FMUL.FTZ R5, R0, R169 ;  /* 0x000000a900057220 */ /* 0x000fe20000410000 */
[----:B------:R-:W-:Y:S01]  /*20fd0*/  PRMT R168, R18, 0x7771, RZ ;  /* 0x0000777112a87816 */ /* 0x000fe200000000ff */
[----:B------:R-:W-:Y:S01]  /*20fe0*/  FADD.FTZ R146, R181, R146 ;  /* 0x00000092b5927221 */ /* 0x000fe20000010000 */
[----:B------:R-:W-:Y:S01]  /*20ff0*/  PRMT R0, R177, 0x7632, R0 ;  /* 0x00007632b1007816 */ /* 0x000fe20000000000 */
[----:B------:R-:W-:Y:S01]  /*21000*/  FADD.FTZ R145, R185, R145 ;  /* 0x00000091b9917221 */ /* 0x000fe20000010000 */
[----:B------:R-:W-:Y:S01]  /*21010*/  F2FP.F16.F32.PACK_AB R185, R184, R185 ;  /* 0x000000b9b8b9723e */ /* 0x000fe200000000ff */
[----:B------:R-:W-:Y:S01]  /*21020*/  FADD.FTZ R146, R182, R146 ;  /* 0x00000092b6927221 */ /* 0x000fe20000010000 */
[----:B------:R-:W-:Y:S04]  /*21030*/  LOP3.LUT R169, R0, 0xff, RZ, 0xc0, !PT ;  /* 0x000000ff00a97812 */ /* 0x000fe800078ec0ff */
[----:B------:R-:W-:Y:S01]  /*21040*/  ISETP.LE.U32.AND P4, PT, R169, UR8, PT ;  /* 0x00000008a9007c0c */ /* 0x000fe2000bf83070 */
[C---:B----4-:R-:W-:Y:S01]  /*21050*/  FFMA.FTZ R147, R2.reuse, R6, R136 ;  /* 0x0000000602937223 */ /* 0x050fe20000010088 */
        /* <DEDUP_REMOVED lines=33> */
[----:B------:R-:W-:Y:S01]  /*21270*/  FADD.FTZ R166, R142, R146 ;  /* 0x000000928ea67221 */ /* 0x000fe20000010000 */
[C---:B------:R-:W-:Y:S01]  /*21280*/  F2FP.F16.F32.PACK_AB R136, R179.reuse, R136 ;  /* 0x00000088b388723e */ /* 0x040fe200000000ff */
[----:B------:R-:W-:Y:S01]  /*21290*/  FADD.FTZ R147, R179, R147 ;  /* 0x00000093b3937221 */ /* 0x000fe20000010000 */
[C---:B------:R-:W-:Y:S01]  /*212a0*/  PRMT R0, R2.reuse, 0x7632, R0 ;  /* 0x0000763202007816 */ /* 0x040fe20000000000 */
[----:B-----5:R-:W-:Y:S01]  /*212b0*/  @!P0 HADD2 R153, -R2.H0_H0, -RZ.H0_H0 ;  /* 0xa00000ff02998230 */ /* 0x020fe20000000900 */
[----:B------:R-:W-:Y:S01]  /*212c0*/  SHF.R.U32.HI R158, RZ, 0x18, R177 ;  /* 0x00000018ff9e7819 */ /* 0x000fe200000116b1 */
[----:B------:R-:W-:Y:S01]  /*212d0*/  @!P4 HADD2 R149, -R136.H0_H0, -RZ.H0_H0 ;  /* 0xa00000ff8895c230 */ /* 0x000fe20000000900 */
[----:B------:R-:W-:Y:S01]  /*212e0*/  PRMT R146, R2, 0x5410, R0 ;  /* 0x0000541002927816 */ /* 0x000fe20000000000 */
[----:B------:R-:W-:Y:S01]  /*212f0*/  @!P3 HADD2 R151, -R0.H0_H0, -RZ.H0_H0 ;  /* 0xa00000ff0097b230 */ /* 0x000fe20000000900 */
[----:B------:R1:W-:Y:S01]  /*21300*/  @!P0 STL.S16 [R1+0xc], R153 ;  /* 0x00000c9901008387 */ /* 0x0003e20000100600 */
[----:B------:R-:W-:Y:S01]  /*21310*/  PRMT R148, R153, 0x7610, R148 ;  /* 0x0000761099947816 */ /* 0x000fe20000000094 */
[----:B------:R-:W-:Y:S01]  /*21320*/  IMAD.WIDE.U32 R162, R201, -0x2daee0ad, RZ ;  /* 0xd2511f53c9a27825 */ /* 0x000fe200078e00ff */
[----:B------:R-:W-:Y:S01]  /*21330*/  ISETP.LE.U32.AND P5, PT, R158, UR8, PT ;  /* 0x000000089e007c0c */ /* 0x000fe2000bfa3070 */
[----:B------:R2:W-:Y:S01]  /*21340*/  @!P3 STL.S16 [R1+0x8], R151 ;  /* 0x000008970100b387 */ /* 0x0005e20000100600 */
[----:B------:R-:W-:Y:S02]  /*21350*/  PRMT R152, R151, 0x7610, R152 ;  /* 0x0000761097987816 */ /* 0x000fe40000000098 */
[----:B------:R-:W-:Y:S01]  /*21360*/  @!P0 PRMT R2, R148, 0x5410, RZ ;  /* 0x0000541094028816 */ /* 0x000fe200000000ff */
[----:B------:R3:W-:Y:S01]  /*21370*/  @!P4 STL.S16 [R1+0x4], R149 ;  /* 0x000004950100c387 */ /* 0x0007e20000100600 */
[----:B------:R-:W-:Y:S02]  /*21380*/  @!P3 PRMT R0, R152, 0x5410, RZ ;  /* 0x000054109800b816 */ /* 0x000fe400000000ff */
[----:B------:R-:W-:Y:S01]  /*21390*/  PRMT R3, R136, 0x7632, R3 ;  /* 0x0000763288037816 */ /* 0x000fe20000000003 */
[----:B------:R4:W5:Y:S01]  /*213a0*/  LDL.S16 R183, [R1+0x24] ;  /* 0x0000240001b77983 */ /* 0x0009620000100600 */
[----:B------:R-:W-:Y:S01]  /*213b0*/  ISETP.LE.U32.AND P3, PT, R157, UR8, PT ;  /* 0x000000089d007c0c */ /* 0x000fe2000bf63070 */
[----:B------:R-:W4:Y:S01]  /*213c0*/  MUFU.EX2 R152, R191 ;  /* 0x000000bf00987308 */ /* 0x000f220000000800 */
[----:B------:R-:W-:Y:S01]  /*213d0*/  F2FP.F16.F32.PACK_AB R167, R141, R143 ;  /* 0x0000008f8da7723e */ /* 0x000fe200000000ff */
[----:B------:R4:W4:Y:S01]  /*213e0*/  LDL.S16 R170, [R1+0x10] ;  /* 0x0000100001aa7983 */ /* 0x0009220000100600 */
[----:B------:R-:W-:Y:S02]  /*213f0*/  LEA R148, P0, R155, R218, 0x1 ;  /* 0x000000da9b947211 */ /* 0x000fe400078008ff */
[----:B------:R-:W-:Y:S01]  /*21400*/  PRMT R179, R149, 0x7610, R179 ;  /* 0x0000761095b37816 */ /* 0x000fe200000000b3 */
[----:B------:R3:W-:Y:S01]  /*21410*/  STG.E.U16 desc[UR28][R218.64], R2 ;  /* 0x00000002da007986 */ /* 0x0007e2000c10151c */
[----:B------:R-:W-:Y:S02]  /*21420*/  PRMT R159, R176, 0x7632, R159 ;  /* 0x00007632b09f7816 */ /* 0x000fe4000000009f */
[----:B------:R-:W-:Y:S01]  /*21430*/  SHF.R.U32.HI R176, RZ, 0x18, R176 ;  /* 0x00000018ffb07819 */ /* 0x000fe200000116b0 */
[----:B------:R3:W-:Y:S01]  /*21440*/  STG.E.U16 desc[UR28][R218.64+0x2], R0 ;  /* 0x00000200da007986 */ /* 0x0007e2000c10151c */
[----:B-1----:R-:W-:Y:S01]  /*21450*/  FADD.FTZ R153, R184, R145 ;  /* 0x00000091b8997221 */ /* 0x002fe20000010000 */
[----:B------:R-:W-:Y:S01]  /*21460*/  FADD.FTZ R145, R143, R147 ;  /* 0x000000938f917221 */ /* 0x000fe20000010000 */
[----:B------:R-:W-:Y:S01]  /*21470*/  PRMT R147, R136, 0x5410, R3 ;  /* 0x0000541088937816 */ /* 0x000fe20000000003 */
[----:B------:R-:W1:Y:S01]  /*21480*/  LDC R184, c[0x0][0x448] ;  /* 0x00011200ffb87b82 */ /* 0x000e620000000800 */
[----:B--2---:R2:W2:Y:S01]  /*21490*/  LDL.S16 R151, [R1+0x14] ;  /* 0x0000140001977983 */ /* 0x0044a20000100600 */
[----:B------:R-:W-:Y:S01]  /*214a0*/  FADD.FTZ R160, R141, R145 ;  /* 0x000000918da07221 */ /* 0x000fe20000010000 */
[----:B------:R-:W-:Y:S01]  /*214b0*/  @!P4 PRMT R136, R179, 0x5410, RZ ;  /* 0x00005410b388c816 */ /* 0x000fe200000000ff */
[----:B------:R-:W-:Y:S01]  /*214c0*/  MUFU.EX2 R145, R173 ;  /* 0x000000ad00917308 */ /* 0x000fe20000000800 */
[----:B---3--:R-:W-:Y:S02]  /*214d0*/  LEA.HI.X.SX32 R149, R155, R219, 0x1, P0 ;  /* 0x000000db9b957211 */ /* 0x008fe400000f0eff */
[----:B------:R-:W-:Y:S02]  /*214e0*/  LOP3.LUT R159, R159, 0xff, RZ, 0xc0, !PT ;  /* 0x000000ff9f9f7812 */ /* 0x000fe400078ec0ff */
[----:B------:R-:W-:Y:S01]  /*214f0*/  ISETP.GT.U32.AND P0, PT, R193, UR8, PT ;  /* 0x00000008c1007c0c */ /* 0x000fe2000bf04070 */
[----:B------:R3:W-:Y:S01]  /*21500*/  STG.E.U16 desc[UR28][R148.64], R136 ;  /* 0x0000008894007986 */ /* 0x0007e2000c10151c */
[C---:B------:R-:W-:Y:S03]  /*21510*/  ISETP.GT.U32.AND P4, PT, R196.reuse, UR8, PT ;  /* 0x00000008c4007c0c */ /* 0x040fe6000bf84070 */
[----:B------:R3:W-:Y:S01]  /*21520*/  MUFU.EX2 R143, R174 ;  /* 0x000000ae008f7308 */ /* 0x0007e20000000800 */
[----:B------:R-:W-:Y:S02]  /*21530*/  PRMT R158, R169, 0x5410, R158 ;  /* 0x00005410a99e7816 */ /* 0x000fe4000000009e */
[----:B------:R-:W-:Y:S02]  /*21540*/  PRMT R179, R196, 0x5410, R193 ;  /* 0x00005410c4b37816 */ /* 0x000fe400000000c1 */
[----:B------:R-:W-:Y:S02]  /*21550*/  PRMT R157, R157, 0x5410, R189 ;  /* 0x000054109d9d7816 */ /* 0x000fe400000000bd */
[C---:B------:R-:W-:Y:S02]  /*21560*/  PRMT R2, R150.reuse, 0x7610, R2 ;  /* 0x0000761096027816 */ /* 0x040fe40000000002 */
[----:B------:R-:W-:Y:S02]  /*21570*/  PRMT R0, R150, 0x7632, R0 ;  /* 0x0000763296007816 */ /* 0x000fe40000000000 */
[----:B------:R-:W-:Y:S02]  /*21580*/  LOP3.LUT R150, R222, UR7, R163, 0x96, !PT ;  /* 0x00000007de967c12 */ /* 0x000fe4000f8e96a3 */
[----:B---3--:R-:W-:Y:S01]  /*21590*/  F2FP.F16.F32.PACK_AB R174, R188, R208 ;  /* 0x000000d0bcae723e */ /* 0x008fe200000000ff */
[----:B------:R-:W-:Y:S01]  /*215a0*/  FADD.FTZ R136, R172, R153 ;  /* 0x00000099ac887221 */ /* 0x000fe20000010000 */
[----:B-----5:R-:W-:Y:S02]  /*215b0*/  @!P5 HADD2 R183, -R3.H0_H0, -RZ.H0_H0 ;  /* 0xa00000ff03b7d230 */ /* 0x020fe40000000900 */
[----:B----4-:R-:W-:Y:S03]  /*215c0*/  @!P1 HADD2 R170, -R0.H0_H0, -RZ.H0_H0 ;  /* 0xa00000ff00aa9230 */ /* 0x010fe60000000900 */
[----:B------:R3:W-:Y:S01]  /*215d0*/  @!P5 STL.S16 [R1+0x24], R183 ;  /* 0x000024b70100d387 */ /* 0x0007e20000100600 */
[----:B------:R-:W-:Y:S02]  /*215e0*/  PRMT R141, R183, 0x7610, R141 ;  /* 0x00007610b78d7816 */ /* 0x000fe4000000008d */
[----:B------:R-:W-:Y:S02]  /*215f0*/  PRMT R163, R170, 0x7610, R163 ;  /* 0x00007610aaa37816 */ /* 0x000fe400000000a3 */
[----:B------:R-:W-:Y:S02]  /*21600*/  @!P5 PRMT R3, R141, 0x5410, RZ ;  /* 0x000054108d03d816 */ /* 0x000fe400000000ff */
[----:B------:R-:W-:Y:S03]  /*21610*/  MUFU.EX2 R141, R190 ;  /* 0x000000be008d7308 */ /* 0x000fe60000000800 */
[----:B------:R1:W-:Y:S01]  /*21620*/  STG.E.U16 desc[UR28][R148.64+0x2], R3 ;  /* 0x0000020394007986 */ /* 0x0003e2000c10151c */
[----:B--2---:R-:W-:Y:S05]  /*21630*/  @!P3 HADD2 R151, -R2.H0_H0, -RZ.H0_H0 ;  /* 0xa00000ff0297b230 */ /* 0x004fea0000000900 */
[----:B------:R2:W-:Y:S01]  /*21640*/  @!P3 STL.S16 [R1+0x14], R151 ;  /* 0x000014970100b387 */ /* 0x0005e20000100600 */
[----:B------:R-:W-:Y:S03]  /*21650*/  PRMT R142, R151, 0x7610, R142 ;  /* 0x00007610978e7816 */ /* 0x000fe6000000008e */
[----:B------:R4:W-:Y:S04]  /*21660*/  @!P1 STL.S16 [R1+0x10], R170 ;  /* 0x000010aa01009387 */ /* 0x0009e80000100600 */
[----:B------:R4:W5:Y:S04]  /*21670*/  LDL.S16 R187, [R1+0x30] ;  /* 0x0000300001bb7983 */ /* 0x0009680000100600 */
[----:B------:R4:W5:Y:S04]  /*21680*/  LDL.S16 R186, [R1+0x2c] ;  /* 0x00002c0001ba7983 */ /* 0x0009680000100600 */
[----:B---3--:R3:W3:Y:S04]  /*21690*/  LDL.S16 R183, [R1+0x28] ;  /* 0x0000280001b77983 */ /* 0x0086e80000100600 */
[----:B------:R3:W3:Y:S01]  /*216a0*/  LDL.S16 R177, [R1+0x20] ;  /* 0x0000200001b17983 */ /* 0x0006e20000100600 */
[----:B-1----:R-:W-:Y:S04]  /*216b0*/  IMAD.WIDE R148, R184, 0x70, R148 ;  /* 0x00000070b8947825 */ /* 0x002fe800078e0294 */
[----:B------:R-:W-:Y:S01]  /*216c0*/  FADD.FTZ R3, R208, R154 ;  /* 0x0000009ad0037221 */ /* 0x000fe20000010000 */
[----:B------:R-:W-:Y:S01]  /*216d0*/  FADD.FTZ R154, R138, R136 ;  /* 0x000000888a9a7221 */ /* 0x000fe20000010000 */
[----:B--2---:R-:W1:Y:S01]  /*216e0*/  MUFU.EX2 R151, R195 ;  /* 0x000000c300977308 */ /* 0x004e620000000800 */
[C---:B------:R-:W-:Y:S01]  /*216f0*/  LEA R222, P5, R155.reuse, R148, 0x1 ;  /* 0x000000949bde7211 */ /* 0x040fe200078a08ff */
[----:B------:R-:W-:Y:S01]  /*21700*/  FADD.FTZ R136, R152, R166 ;  /* 0x000000a698887221 */ /* 0x000fe20000010000 */
[----:B------:R2:W2:Y:S01]  /*21710*/  LDL.S16 R173, [R1+0x1c] ;  /* 0x00001c0001ad7983 */ /* 0x0004a20000100600 */
[----:B------:R-:W-:Y:S01]  /*21720*/  FADD.FTZ R153, R188, R3 ;  /* 0x00000003bc997221 */ /* 0x000fe20000010000 */
[----:B------:R-:W-:Y:S02]  /*21730*/  LEA.HI.X.SX32 R223, R155, R149, 0x1, P5 ;  /* 0x000000959bdf7211 */ /* 0x000fe400028f0eff */
[----:B------:R-:W-:Y:S03]  /*21740*/  PRMT R155, R2, 0x5410, R0 ;  /* 0x00005410029b7816 */ /* 0x000fe60000000000 */
[----:B------:R-:W4:Y:S01]  /*21750*/  MUFU.EX2 R138, R192 ;  /* 0x000000c0008a7308 */ /* 0x000f220000000800 */
[----:B------:R-:W-:Y:S02]  /*21760*/  @!P3 PRMT R2, R142, 0x5410, RZ ;  /* 0x000054108e02b816 */ /* 0x000fe400000000ff */
[----:B------:R-:W-:Y:S02]  /*21770*/  ISETP.LE.U32.AND P3, PT, R159, UR8, PT ;  /* 0x000000089f007c0c */ /* 0x000fe4000bf63070 */
[----:B------:R-:W-:Y:S01]  /*21780*/  ISETP.LE.U32.AND P5, PT, R176, UR8, PT ;  /* 0x00000008b0007c0c */ /* 0x000fe2000bfa3070 */
[----:B------:R-:W-:Y:S01]  /*21790*/  STG.E.U16 desc[UR28][R148.64], R2 ;  /* 0x0000000294007986 */ /* 0x000fe2000c10151c */
[----:B------:R-:W-:Y:S03]  /*217a0*/  @!P1 PRMT R0, R163, 0x5410, RZ ;  /* 0x00005410a3009816 */ /* 0x000fe600000000ff */
[----:B------:R-:W4:Y:S01]  /*217b0*/  MUFU.EX2 R142, R175 ;  /* 0x000000af008e7308 */ /* 0x000f220000000800 */
[----:B------:R-:W-:Y:S01]  /*217c0*/  ISETP.LE.U32.AND P1, PT, R156, UR8, PT ;  /* 0x000000089c007c0c */ /* 0x000fe2000bf23070 */
[--C-:B-1----:R-:W-:Y:S01]  /*217d0*/  FADD.FTZ R163, R151, R136.reuse ;  /* 0x0000008897a37221 */ /* 0x102fe20000010000 */
[----:B------:R-:W-:Y:S01]  /*217e0*/  PRMT R136, R137, 0x7632, R136 ;  /* 0x0000763289887816 */ /* 0x000fe20000000088 */
[----:B------:R1:W-:Y:S01]  /*217f0*/  STG.E.U16 desc[UR28][R148.64+0x2], R0 ;  /* 0x0000020094007986 */ /* 0x0003e2000c10151c */
[----:B------:R-:W-:Y:S01]  /*21800*/  F2FP.F16.F32.PACK_AB R3, R151, R152 ;  /* 0x000000989703723e */ /* 0x000fe200000000ff */
[----:B------:R-:W-:Y:S01]  /*21810*/  FADD.FTZ R151, R141, R160 ;  /* 0x000000a08d977221 */ /* 0x000fe20000010000 */
[C---:B------:R-:W-:Y:S03]  /*21820*/  F2FP.F16.F32.PACK_AB R160, R143.reuse, R144 ;  /* 0x000000908fa0723e */ /* 0x040fe600000000ff */
[----:B------:R-:W-:Y:S01]  /*21830*/  MUFU.EX2 R152, R197 ;  /* 0x000000c500987308 */ /* 0x000fe20000000800 */
[C---:B----4-:R-:W-:Y:S01]  /*21840*/  F2FP.F16.F32.PACK_AB R171, R138.reuse, R141 ;  /* 0x0000008d8aab723e */ /* 0x050fe200000000ff */
[----:B------:R-:W-:Y:S01]  /*21850*/  FADD.FTZ R170, R138, R151 ;  /* 0x000000978aaa7221 */ /* 0x000fe20000010000 */
[----:B------:R-:W-:Y:S01]  /*21860*/  FADD.FTZ R138, R144, R153 ;  /* 0x00000099908a7221 */ /* 0x000fe20000010000 */
[----:B------:R-:W-:Y:S01]  /*21870*/  LOP3.LUT R144, R206, 0xff, RZ, 0xc0, !PT ;  /* 0x000000ffce907812 */ /* 0x000fe200078ec0ff */
[----:B------:R-:W-:Y:S01]  /*21880*/  LDSM.16.MT88.4 R192, [R207+0xb800] ;  /* 0x00b80000cfc0783b */ /* 0x000fe20000004200 */
[----:B------:R-:W-:Y:S01]  /*21890*/  PRMT R141, R140, 0x7632, R141 ;  /* 0x000076328c8d7816 */ /* 0x000fe2000000008d */
[--C-:B------:R-:W-:Y:S03]  /*218a0*/  FADD.FTZ R143, R143, R138.reuse ;  /* 0x0000008a8f8f7221 */ /* 0x100fe60000010000 */
[----:B------:R-:W4:Y:S01]  /*218b0*/  MUFU.EX2 R151, R198 ;  /* 0x000000c600977308 */ /* 0x000f220000000800 */
[----:B------:R-:W-:Y:S02]  /*218c0*/  F2FP.F16.F32.PACK_AB R206, R142, R145 ;  /* 0x000000918ece723e */ /* 0x000fe400000000ff */
[----:B------:R-:W-:Y:S02]  /*218d0*/  PRMT R138, R139, 0x7632, R138 ;  /* 0x000076328b8a7816 */ /* 0x000fe4000000008a */
[----:B------:R-:W-:Y:S02]  /*218e0*/  PRMT R153, R140, 0x5410, R141 ;  /* 0x000054108c997816 */ /* 0x000fe4000000008d */
[----:B------:R-:W-:Y:S02]  /*218f0*/  PRMT R156, R156, 0x5410, R168 ;  /* 0x000054109c9c7816 */ /* 0x000fe400000000a8 */
[----:B------:R-:W-:Y:S02]  /*21900*/  PRMT R159, R159, 0x5410, R176 ;  /* 0x000054109f9f7816 */ /* 0x000fe400000000b0 */
[----:B------:R-:W-:Y:S02]  /*21910*/  PRMT R176, R162, 0x7771, RZ ;  /* 0x00007771a2b07816 */ /* 0x000fe400000000ff */
[----:B-1----:R-:W-:Y:S01]  /*21920*/  PRMT R0, R167, 0x7632, R0 ;  /* 0x00007632a7007816 */ /* 0x002fe20000000000 */
[----:B------:R-:W-:Y:S01]  /*21930*/  IMAD.WIDE R148, R184, -0x70, R148 ;  /* 0xffffff90b8947825 */ /* 0x000fe200078e0294 */
[----:B----4-:R-:W-:Y:S03]  /*21940*/  F2FP.F16.F32.PACK_AB R172, R151, R152 ;  /* 0x0000009897ac723e */ /* 0x010fe600000000ff */
[----:B-----5:R-:W-:Y:S02]  /*21950*/  @!P3 HADD2 R187, -R137.H0_H0, -RZ.H0_H0 ;  /* 0xa00000ff89bbb230 */ /* 0x020fe40000000900 */
[----:B------:R-:W-:Y:S03]  /*21960*/  @!P5 HADD2 R186, -R136.H0_H0, -RZ.H0_H0 ;  /* 0xa00000ff88bad230 */ /* 0x000fe60000000900 */
[----:B------:R-:W-:Y:S01]  /*21970*/  @!P3 STL.S16 [R1+0x30], R187 ;  /* 0x000030bb0100b387 */ /* 0x000fe20000100600 */
[----:B------:R-:W-:Y:S01]  /*21980*/  PRMT R182, R187, 0x7610, R182 ;  /* 0x00007610bbb67816 */ /* 0x000fe200000000b6 */
[----:B---3--:R-:W-:Y:S02]  /*21990*/  @!P1 HADD2 R183, -R140.H0_H0, -RZ.H0_H0 ;  /* 0xa00000ff8cb79230 */ /* 0x008fe40000000900 */
[----:B------:R-:W-:Y:S01]  /*219a0*/  @!P5 STL.S16 [R1+0x2c], R186 ;  /* 0x00002cba0100d387 */ /* 0x000fe20000100600 */
[----:B------:R-:W-:Y:S03]  /*219b0*/  PRMT R181, R186, 0x7610, R181 ;  /* 0x00007610bab57816 */ /* 0x000fe600000000b5 */
[----:B------:R-:W-:Y:S01]  /*219c0*/  @!P1 STL.S16 [R1+0x28], R183 ;  /* 0x000028b701009387 */ /* 0x000fe20000100600 */
[----:B------:R-:W-:Y:S03]  /*219d0*/  PRMT R180, R183, 0x7610, R180 ;  /* 0x00007610b7b47816 */ /* 0x000fe600000000b4 */
[----:B------:R4:W3:Y:S01]  /*219e0*/  LDL.S16 R166, [R1+0x18] ;  /* 0x0000180001a67983 */ /* 0x0008e20000100600 */
[----:B------:R-:W-:Y:S03]  /*219f0*/  @!P1 PRMT R140, R180, 0x5410, RZ ;  /* 0x00005410b48c9816 */ /* 0x000fe600000000ff */
[----:B------:R1:W-:Y:S02]  /*21a00*/  STL [R1+0x60], R143 ;  /* 0x0000608f01007387 */ /* 0x0003e40000100800 */
[----:B-1----:R-:W-:Y:S01]  /*21a10*/  FADD.FTZ R143, R145, R154 ;  /* 0x0000009a918f7221 */ /* 0x002fe20000010000 */
[----:B------:R-:W-:Y:S02]  /*21a20*/  PRMT R154, R137, 0x5410, R136 ;  /* 0x00005410899a7816 */ /* 0x000fe40000000088 */
[----:B------:R-:W-:Y:S01]  /*21a30*/  @!P3 PRMT R137, R182, 0x5410, RZ ;  /* 0x00005410b689b816 */ /* 0x000fe200000000ff */
[----:B------:R-:W-:Y:S01]  /*21a40*/  FADD.FTZ R142, R142, R143 ;  /* 0x0000008f8e8e7221 */ /* 0x000fe20000010000 */
[----:B------:R-:W-:Y:S01]  /*21a50*/  FADD.FTZ R143, R152, R163 ;  /* 0x000000a3988f7221 */ /* 0x000fe20000010000 */
[----:B------:R-:W-:Y:S02]  /*21a60*/  ISETP.LE.U32.AND P3, PT, R144, UR8, PT ;  /* 0x0000000890007c0c */ /* 0x000fe4000bf63070 */
[----:B------:R-:W-:Y:S01]  /*21a70*/  @!P5 PRMT R136, R181, 0x5410, RZ ;  /* 0x00005410b588d816 */ /* 0x000fe200000000ff */
[----:B------:R1:W-:Y:S01]  /*21a80*/  STL [R1+0x5c], R142 ;  /* 0x00005c8e01007387 */ /* 0x0003e20000100800 */
[----:B------:R-:W-:Y:S01]  /*21a90*/  ISETP.GT.U32.AND P5, PT, R203, UR8, PT ;  /* 0x00000008cb007c0c */ /* 0x000fe2000bfa4070 */
[----:B------:R-:W-:Y:S01]  /*21aa0*/  FADD.FTZ R145, R151, R143 ;  /* 0x0000008f97917221 */ /* 0x000fe20000010000 */
[C---:B------:R-:W-:Y:S01]  /*21ab0*/  LOP3.LUT R181, R150.reuse, 0xff, RZ, 0xc0, !PT ;  /* 0x000000ff96b57812 */ /* 0x040fe200078ec0ff */
[----:B------:R4:W5:Y:S04]  /*21ac0*/  LDL.S16 R163, [R1] ;  /* 0x0000000001a37983 */ /* 0x0009680000100600 */
[----:B------:R4:W-:Y:S02]  /*21ad0*/  STL [R1+0x54], R145 ;  /* 0x0000549101007387 */ /* 0x0009e40000100800 */
[----:B------:R-:W-:Y:S02]  /*21ae0*/  @!P3 HADD2 R177, -R139.H0_H0, -RZ.H0_H0 ;  /* 0xa00000ff8bb1b230 */ /* 0x000fe40000000900 */
[----:B------:R-:W-:Y:S02]  /*21af0*/  STG.E.U16 desc[UR28][R222.64+0x2], R136 ;  /* 0x00000288de007986 */ /* 0x000fe4000c10151c */
[----:B--2---:R-:W-:Y:S01]  /*21b00*/  @P5 HADD2 R173, -R138.H0_H0, -RZ.H0_H0 ;  /* 0xa00000ff8aad5230 */ /* 0x004fe20000000900 */
[----:B------:R-:W-:Y:S01]  /*21b10*/  PRMT R151, R177, 0x7610, R151 ;  /* 0x00007610b1977816 */ /* 0x000fe20000000097 */
[----:B------:R-:W-:Y:S04]  /*21b20*/  @!P3 STL.S16 [R1+0x20], R177 ;  /* 0x000020b10100b387 */ /* 0x000fe80000100600 */
[----:B------:R-:W-:Y:S04]  /*21b30*/  @P5 STL.S16 [R1+0x1c], R173 ;  /* 0x00001cad01005387 */ /* 0x000fe80000100600 */
[----:B------:R2:W-:Y:S01]  /*21b40*/  STG.E.U16 desc[UR28][R222.64], R137 ;  /* 0x00000089de007986 */ /* 0x0005e2000c10151c */
[----:B-1----:R-:W-:Y:S04]  /*21b50*/  LOP3.LUT R142, R150, 0xffff, RZ, 0xc0, !PT ;  /* 0x0000ffff968e7812 */ /* 0x002fe800078ec0ff */
[--C-:B------:R-:W-:Y:S02]  /*21b60*/  SHF.R.U32.HI R183, RZ, 0x8, R142.reuse ;  /* 0x00000008ffb77819 */ /* 0x100fe4000001168e */
[----:B------:R-:W-:Y:S02]  /*21b70*/  PRMT R142, R173, 0x7610, R142 ;  /* 0x00007610ad8e7816 */ /* 0x000fe4000000008e */
[----:B------:R-:W-:Y:S02]  /*21b80*/  LOP3.LUT R2, R183, 0xffff, RZ, 0xc0, !PT ;  /* 0x0000ffffb7027812 */ /* 0x000fe400078ec0ff */
[----:B----4-:R-:W-:Y:S02]  /*21b90*/  PRMT R145, R139, 0x5410, R138 ;  /* 0x000054108b917816 */ /* 0x010fe4000000008a */
[----:B------:R-:W-:Y:S02]  /*21ba0*/  ISETP.LE.U32.AND P1, PT, R2, UR8, PT ;  /* 0x0000000802007c0c */ /* 0x000fe4000bf23070 */
[----:B------:R-:W-:Y:S02]  /*21bb0*/  PRMT R2, R167, 0x7610, R2 ;  /* 0x00007610a7027816 */ /* 0x000fe40000000002 */
[----:B------:R-:W-:Y:S02]  /*21bc0*/  @P5 PRMT R138, R142, 0x5410, RZ ;  /* 0x000054108e8a5816 */ /* 0x000fe400000000ff */
[----:B------:R-:W-:Y:S02]  /*21bd0*/  @!P3 PRMT R139, R151, 0x5410, RZ ;  /* 0x00005410978bb816 */ /* 0x000fe400000000ff */
[----:B------:R-:W-:Y:S01]  /*21be0*/  PRMT R151, R144, 0x5410, R203 ;  /* 0x0000541090977816 */ /* 0x000fe200000000cb */
[----:B------:R1:W-:Y:S01]  /*21bf0*/  STG.E.U16 desc[UR28][R218.64+0x12], R138 ;  /* 0x0000128ada007986 */ /* 0x0003e2000c10151c */
[----:B------:R-:W-:Y:S02]  /*21c00*/  PRMT R144, R2, 0x5410, R0 ;  /* 0x0000541002907816 */ /* 0x000fe40000000000 */
[----:B------:R-:W-:Y:S01]  /*21c10*/  ISETP.GT.U32.AND P3, PT, R165, UR8, PT ;  /* 0x00000008a5007c0c */ /* 0x000fe2000bf64070 */
[----:B------:R-:W-:Y:S01]  /*21c20*/  STG.E.U16 desc[UR28][R218.64+0x10], R139 ;  /* 0x0000108bda007986 */ /* 0x000fe2000c10151c */
[----:B--2---:R-:W-:Y:S02]  /*21c30*/  PRMT R137, R185, 0x7610, R137 ;  /* 0x00007610b9897816 */ /* 0x004fe40000000089 */
[----:B------:R-:W-:Y:S02]  /*21c40*/  ISETP.GT.U32.AND P5, PT, R164, UR8, PT ;  /* 0x00000008a4007c0c */ /* 0x000fe4000bfa4070 */
[----:B------:R-:W-:Y:S07]  /*21c50*/  PRMT R173, R165, 0x5410, R164 ;  /* 0x00005410a5ad7816 */ /* 0x000fee00000000a4 */
[----:B------:R-:W-:Y:S01]  /*21c60*/  @P3 HADD2 R248, -R137.H0_H0, -RZ.H0_H0 ;  /* 0xa00000ff89f83230 */ /* 0x000fe20000000900 */
[----:B-1----:R1:W-:Y:S02]  /*21c70*/  MUFU.EX2 R138, R200 ;  /* 0x000000c8008a7308 */ /* 0x0023e40000000800 */
[----:B-1----:R-:W-:Y:S02]  /*21c80*/  VIADD R200, R207, 0xa040 ;  /* 0x0000a040cfc87836 */ /* 0x002fe40000000000 */
[----:B---3--:R-:W-:Y:S05]  /*21c90*/  @P0 HADD2 R166, -R0.H0_H0, -RZ.H0_H0 ;  /* 0xa00000ff00a60230 */ /* 0x008fea0000000900 */
[----:B------:R1:W-:Y:S01]  /*21ca0*/  @P0 STL.S16 [R1+0x18], R166 ;  /* 0x000018a601000387 */ /* 0x0003e20000100600 */
[----:B------:R-:W-:Y:S04]  /*21cb0*/  PRMT R143, R166, 0x7610, R143 ;  /* 0x00007610a68f7816 */ /* 0x000fe8000000008f */
[----:B------:R-:W-:Y:S02]  /*21cc0*/  @P0 PRMT R0, R143, 0x5410, RZ ;  /* 0x000054108f000816 */ /* 0x000fe400000000ff */
[----:B------:R-:W-:Y:S01]  /*21cd0*/  ISETP.GT.U32.AND P0, PT, R168, UR8, PT ;  /* 0x00000008a8007c0c */ /* 0x000fe2000bf04070 */
[----:B------:R2:W3:Y:S02]  /*21ce0*/  MUFU.EX2 R143, R199 ;  /* 0x000000c7008f7308 */ /* 0x0004e40000000800 */
[----:B------:R4:W-:Y:S10]  /*21cf0*/  STG.E.U16 desc[UR28][R148.64+0x12], R0 ;  /* 0x0000120094007986 */ /* 0x0009f4000c10151c */
[----:B------:R-:W-:Y:S02]  /*21d00*/  @P0 HADD2 R249, -R141.H0_H0, -RZ.H0_H0 ;  /* 0xa00000ff8df90230 */ /* 0x000fe40000000900 */
[----:B-1----:R-:W-:Y:S03]  /*21d10*/  IMAD.WIDE.U32 R166, R202, -0x2daee0ad, RZ ;  /* 0xd2511f53caa67825 */ /* 0x002fe600078e00ff */
[----:B------:R-:W-:Y:S01]  /*21d20*/  @P0 PRMT R141, R249, 0x5410, RZ ;  /* 0x00005410f98d0816 */ /* 0x000fe200000000ff */
[----:B--2---:R-:W-:Y:S01]  /*21d30*/  LDSM.16.MT88.4 R196, [R211+0xb800] ;  /* 0x00b80000d3c4783b */ /* 0x004fe20000004200 */
[----:B------:R-:W-:Y:S02]  /*21d40*/  ISETP.LE.U32.AND P0, PT, R181, UR8, PT ;  /* 0x00000008b5007c0c */ /* 0x000fe4000bf03070 */
[----:B------:R-:W-:Y:S02]  /*21d50*/  LOP3.LUT R142, R230, UR7, R167, 0x96, !PT ;  /* 0x00000007e68e7c12 */ /* 0x000fe4000f8e96a7 */
[----:B---3--:R-:W-:Y:S02]  /*21d60*/  F2FP.F16.F32.PACK_AB R175, R138, R143 ;  /* 0x0000008f8aaf723e */ /* 0x008fe400000000ff */
[----:B------:R-:W-:Y:S02]  /*21d70*/  LOP3.LUT R136, R142, 0xffff, RZ, 0xc0, !PT ;  /* 0x0000ffff8e887812 */ /* 0x000fe400078ec0ff */
[----:B------:R-:W-:Y:S01]  /*21d80*/  SHF.R.U32.HI R177, RZ, 0x18, R142 ;  /* 0x00000018ffb17819 */ /* 0x000fe2000001168e */
[----:B-----5:R-:W-:Y:S01]  /*21d90*/  @P4 HADD2 R163, -R2.H0_H0, -RZ.H0_H0 ;  /* 0xa00000ff02a34230 */ /* 0x020fe20000000900 */
[--C-:B------:R-:W-:Y:S02]  /*21da0*/  SHF.R.U32.HI R182, RZ, 0x8, R136.reuse ;  /* 0x00000008ffb67819 */ /* 0x100fe40000011688 */
[----:B------:R-:W-:Y:S01]  /*21db0*/  PRMT R136, R185, 0x7632, R136 ;  /* 0x00007632b9887816 */ /* 0x000fe20000000088 */
[----:B------:R-:W-:Y:S01]  /*21dc0*/  @!P0 HADD2 R246, -R3.H0_H0, -RZ.H0_H0 ;  /* 0xa00000ff03f68230 */ /* 0x000fe20000000900 */
[----:B------:R-:W-:Y:S01]  /*21dd0*/  @P4 STL.S16 [R1], R163 ;  /* 0x000000a301004387 */ /* 0x000fe20000100600 */
[----:B------:R-:W-:Y:S02]  /*21de0*/  PRMT R152, R163, 0x7610, R152 ;  /* 0x00007610a3987816 */ /* 0x000fe40000000098 */
[----:B----4-:R-:W-:Y:S01]  /*21df0*/  PRMT R0, R150, 0x7632, R0 ;  /* 0x0000763296007816 */ /* 0x010fe20000000000 */
[----:B------:R-:W2:Y:S01]  /*21e00*/  LDL R185, [R1+0x34] ;  /* 0x0000340001b97983 */ /* 0x000ea20000100800 */
[----:B------:R-:W-:Y:S01]  /*21e10*/  @P4 PRMT R2, R152, 0x5410, RZ ;  /* 0x0000541098024816 */ /* 0x000fe200000000ff */
[----:B------:R-:W-:Y:S01]  /*21e20*/  @P5 HADD2 R247, -R136.H0_H0, -RZ.H0_H0 ;  /* 0xa00000ff88f75230 */ /* 0x000fe20000000900 */
[----:B------:R-:W-:Y:S01]  /*21e30*/  LOP3.LUT R180, R0, 0xff, RZ, 0xc0, !PT ;  /* 0x000000ff00b47812 */ /* 0x000fe200078ec0ff */
[----:B------:R-:W-:Y:S01]  /*21e40*/  FADD.FTZ R0, R143, R170 ;  /* 0x000000aa8f007221 */ /* 0x000fe20000010000 */
[----:B------:R-:W-:Y:S01]  /*21e50*/  SHF.R.U32.HI R170, RZ, 0x18, R150 ;  /* 0x00000018ffaa7819 */ /* 0x000fe20000011696 */
[----:B------:R1:W-:Y:S01]  /*21e60*/  STG.E.U16 desc[UR28][R148.64+0x10], R2 ;  /* 0x0000100294007986 */ /* 0x0003e2000c10151c */
[----:B------:R-:W-:Y:S01]  /*21e70*/  PRMT R152, R137, 0x5410, R136 ;  /* 0x0000541089987816 */ /* 0x000fe20000000088 */
[----:B------:R-:W-:Y:S01]  /*21e80*/  FADD.FTZ R143, R138, R0 ;  /* 0x000000008a8f7221 */ /* 0x000fe20000010000 */
[----:B------:R-:W-:Y:S02]  /*21e90*/  @P3 PRMT R137, R248, 0x5410, RZ ;  /* 0x00005410f8893816 */ /* 0x000fe400000000ff */
[----:B------:R-:W-:Y:S02]  /*21ea0*/  ISETP.LE.U32.AND P3, PT, R180, UR8, PT ;  /* 0x00000008b4007c0c */ /* 0x000fe4000bf63070 */
[----:B------:R-:W-:Y:S01]  /*21eb0*/  PRMT R138, R171, 0x7632, R138 ;  /* 0x00007632ab8a7816 */ /* 0x000fe2000000008a */
[----:B------:R-:W-:Y:S01]  /*21ec0*/  STL [R1+0x58], R143 ;  /* 0x0000588f01007387 */ /* 0x000fe20000100800 */
[----:B------:R-:W-:Y:S02]  /*21ed0*/  @P5 PRMT R136, R247, 0x5410, RZ ;  /* 0x00005410f7885816 */ /* 0x000fe400000000ff */
[----:B------:R-:W-:Y:S02]  /*21ee0*/  PRMT R0, R171, 0x7610, R0 ;  /* 0x00007610ab007816 */ /* 0x000fe40000000000 */
[----:B------:R-:W-:Y:S02]  /*21ef0*/  LOP3.LUT R139, R182, 0xffff, RZ, 0xc0, !PT ;  /* 0x0000ffffb68b7812 */ /* 0x000fe400078ec0ff */
[----:B------:R-:W-:Y:S02]  /*21f00*/  PRMT R169, R0, 0x5410, R138 ;  /* 0x0000541000a97816 */ /* 0x000fe4000000008a */
[----:B------:R-:W-:Y:S01]  /*21f10*/  ISETP.LE.U32.AND P4, PT, R139, UR8, PT ;  /* 0x000000088b007c0c */ /* 0x000fe2000bf83070 */
[----:B------:R-:W-:Y:S01]  /*21f20*/  @!P3 HADD2 R244, -R0.H0_H0, -RZ.H0_H0 ;  /* 0xa00000ff00f4b230 */ /* 0x000fe20000000900 */
[C---:B------:R-:W-:Y:S02]  /*21f30*/  PRMT R139, R142.reuse, 0x7632, R139 ;  /* 0x000076328e8b7816 */ /* 0x040fe4000000008b */
[----:B------:R-:W-:Y:S02]  /*21f40*/  LOP3.LUT R171, R142, 0xff, RZ, 0xc0, !PT ;  /* 0x000000ff8eab7812 */ /* 0x000fe400078ec0ff */
[----:B------:R-:W-:Y:S02]  /*21f50*/  @!P3 PRMT R0, R244, 0x5410, RZ ;  /* 0x00005410f400b816 */ /* 0x000fe400000000ff */
[----:B------:R-:W-:Y:S01]  /*21f60*/  LOP3.LUT R167, R139, 0xff, RZ, 0xc0, !PT ;  /* 0x000000ff8ba77812 */ /* 0x000fe200078ec0ff */
[----:B-1----:R-:W-:Y:S01]  /*21f70*/  IMAD.WIDE R148, R184, 0x70, R148 ;  /* 0x00000070b8947825 */ /* 0x002fe200078e0294 */
[----:B------:R-:W-:Y:S02]  /*21f80*/  PRMT R2, R3, 0x7632, R2 ;  /* 0x0000763203027816 */ /* 0x000fe40000000002 */
[----:B------:R-:W-:Y:S02]  /*21f90*/  LOP3.LUT R139, R179, 0xff00ff, RZ, 0xc0, !PT ;  /* 0x00ff00ffb38b7812 */ /* 0x000fe400078ec0ff */
[----:B------:R-:W-:Y:S01]  /*21fa0*/  STG.E.U16 desc[UR28][R148.64+0x10], R140 ;  /* 0x0000108c94007986 */ /* 0x000fe2000c10151c */
[----:B------:R-:W-:Y:S01]  /*21fb0*/  PRMT R163, R3, 0x5410, R2 ;  /* 0x0000541003a37816 */ /* 0x000fe20000000002 */
[----:B------:R-:W-:Y:S01]  /*21fc0*/  @!P1 HADD2 R245, -R2.H0_H0, -RZ.H0_H0 ;  /* 0xa00000ff02f59230 */ /* 0x000fe20000000900 */
[----:B------:R-:W-:Y:S01]  /*21fd0*/  @!P0 PRMT R3, R246, 0x5410, RZ ;  /* 0x00005410f6038816 */ /* 0x000fe200000000ff */
[----:B------:R1:W-:Y:S01]  /*21fe0*/  STG.E.U16 desc[UR28][R148.64+0x12], R141 ;  /* 0x0000128d94007986 */ /* 0x0003e2000c10151c */
[----:B------:R-:W-:Y:S02]  /*21ff0*/  ISETP.LE.U32.AND P0, PT, R170, UR8, PT ;  /* 0x00000008aa007c0c */ /* 0x000fe4000bf03070 */
[----:B------:R-:W-:Y:S01]  /*22000*/  @!P1 PRMT R2, R245, 0x5410, RZ ;  /* 0x00005410f5029816 */ /* 0x000fe200000000ff */
[----:B------:R3:W-:Y:S01]  /*22010*/  STG.E.U16 desc[UR28][R222.64+0x10], R137 ;  /* 0x00001089de007986 */ /* 0x0007e2000c10151c */
[----:B------:R-:W-:Y:S02]  /*22020*/  ISETP.LE.U32.AND P1, PT, R171, UR8, PT ;  /* 0x00000008ab007c0c */ /* 0x000fe4000bf23070 */
[--C-:B------:R-:W-:Y:S01]  /*22030*/  HSET2.LE.AND R139, R139, R221.reuse, PT ;  /* 0x000000dd8b8b7233 */ /* 0x100fe20003803000 */
[----:B------:R4:W-:Y:S01]  /*22040*/  STG.E.U16 desc[UR28][R222.64+0x12], R136 ;  /* 0x00001288de007986 */ /* 0x0009e2000c10151c */
[----:B------:R-:W-:Y:S02]  /*22050*/  ISETP.LE.U32.AND P3, PT, R177, UR8, PT ;  /* 0x00000008b1007c0c */ /* 0x000fe4000bf63070 */
[C---:B------:R-:W-:Y:S01]  /*22060*/  ISETP.LE.U32.AND P5, PT, R167.reuse, UR8, PT ;  /* 0x00000008a7007c0c */ /* 0x040fe2000bfa3070 */
[----:B------:R5:W-:Y:S01]  /*22070*/  STG.E.U16 desc[UR28][R218.64+0x20], R3 ;  /* 0x00002003da007986 */ /* 0x000be2000c10151c */
[----:B------:R-:W-:Y:S01]  /*22080*/  LOP3.LUT R139, R144, R139, RZ, 0xc0, !PT ;  /* 0x0000008b908b7212 */ /* 0x000fe200078ec0ff */
[----:B------:R-:W-:Y:S01]  /*22090*/  @!P0 HADD2 R239, -R138.H0_H0, -RZ.H0_H0 ;  /* 0xa00000ff8aef8230 */ /* 0x000fe20000000900 */
[--C-:B------:R-:W-:Y:S01]  /*220a0*/  HSET2.LE.AND R144, R157, R221.reuse, PT ;  /* 0x000000dd9d907233 */ /* 0x100fe20003803000 */
[----:B------:R5:W-:Y:S01]  /*220b0*/  STG.E.U16 desc[UR28][R218.64+0x22], R2 ;  /* 0x00002202da007986 */ /* 0x000be2000c10151c */
[----:B------:R-:W-:Y:S02]  /*220c0*/  PRMT R177, R167, 0x5410, R177 ;  /* 0x00005410a7b17816 */ /* 0x000fe400000000b1 */
[----:B------:R-:W-:Y:S01]  /*220d0*/  @!P0 PRMT R138, R239, 0x5410, RZ ;  /* 0x00005410ef8a8816 */ /* 0x000fe200000000ff */
[----:B------:R-:W5:Y:S01]  /*220e0*/  LDSM.16.MT88.4 R140, [R207+0xa000] ;  /* 0x00a00000cf8c783b */ /* 0x000f620000004200 */
[----:B------:R-:W-:Y:S01]  /*220f0*/  LOP3.LUT R144, R155, R144, RZ, 0xc0, !PT ;  /* 0x000000909b907212 */ /* 0x000fe200078ec0ff */
[----:B------:R-:W-:Y:S01]  /*22100*/  @!P3 HADD2 R251, -R161.H1_H1, -RZ.H0_H0 ;  /* 0xa00000ffa1fbb230 */ /* 0x000fe20000000d00 */
[--C-:B------:R-:W-:Y:S01]  /*22110*/  HSET2.LE.AND R177, R177, R221.reuse, PT ;  /* 0x000000ddb1b17233 */ /* 0x100fe20003803000 */
[----:B------:R-:W-:Y:S02]  /*22120*/  @!P5 HADD2 R240, -R161.H0_H0, -RZ.H0_H0 ;  /* 0xa00000ffa1f0d230 */ /* 0x000fe40000000900 */
[C---:B-1----:R-:W-:Y:S03]  /*22130*/  IMAD.WIDE R148, R184.reuse, -0x70, R148 ;  /* 0xffffff90b8947825 */ /* 0x042fe600078e0294 */
[----:B------:R-:W-:Y:S02]  /*22140*/  LOP3.LUT R177, R161, R177, RZ, 0xc0, !PT ;  /* 0x000000b1a1b17212 */ /* 0x000fe400078ec0ff */
[--C-:B---3--:R-:W-:Y:S01]  /*22150*/  HSET2.LE.AND R137, R158, R221.reuse, PT ;  /* 0x000000dd9e897233 */ /* 0x108fe20003803000 */
[----:B------:R1:W-:Y:S01]  /*22160*/  STG.E.U16 desc[UR28][R148.64+0x22], R138 ;  /* 0x0000228a94007986 */ /* 0x0003e2000c10151c */
[----:B------:R-:W-:Y:S03]  /*22170*/  IMAD.WIDE R164, R184, 0x70, R148 ;  /* 0x00000070b8a47825 */ /* 0x000fe600078e0294 */
[----:B------:R3:W-:Y:S01]  /*22180*/  STG.E.U16 desc[UR28][R148.64+0x20], R0 ;  /* 0x0000200094007986 */ /* 0x0007e2000c10151c */
[--C-:B----4-:R-:W-:Y:S02]  /*22190*/  HSET2.LE.AND R136, R178, R221.reuse, PT ;  /* 0x000000ddb2887233 */ /* 0x110fe40003803000 */
[----:B------:R-:W-:Y:S01]  /*221a0*/  LOP3.LUT R137, R147, R137, RZ, 0xc0, !PT ;  /* 0x0000008993897212 */ /* 0x000fe200078ec0ff */
[----:B-----5:R-:W-:Y:S01]  /*221b0*/  IMAD.MOV.U32 R3, RZ, RZ, R162 ;  /* 0x000000ffff037224 */ /* 0x020fe200078e00a2 */
[----:B------:R-:W-:Y:S02]  /*221c0*/  LOP3.LUT R147, R173, 0xff00ff, RZ, 0xc0, !PT ;  /* 0x00ff00ffad937812 */ /* 0x000fe400078ec0ff */
[----:B------:R-:W-:Y:S02]  /*221d0*/  PRMT R2, R174, 0x7610, R2 ;  /* 0x00007610ae027816 */ /* 0x000fe40000000002 */
[----:B------:R-:W-:Y:S02]  /*221e0*/  LOP3.LUT R136, R146, R136, RZ, 0xc0, !PT ;  /* 0x0000008892887212 */ /* 0x000fe400078ec0ff */
[--C-:B------:R-:W-:Y:S01]  /*221f0*/  HSET2.LE.AND R146, R156, R221.reuse, PT ;  /* 0x000000dd9c927233 */ /* 0x100fe20003803000 */
[----:B------:R-:W-:Y:S01]  /*22200*/  @!P1 HADD2 R242, -R2.H0_H0, -RZ.H0_H0 ;  /* 0xa00000ff02f29230 */ /* 0x000fe20000000900 */
[--C-:B------:R-:W-:Y:S02]  /*22210*/  HSET2.LE.AND R147, R147, R221.reuse, PT ;  /* 0x000000dd93937233 */ /* 0x100fe40003803000 */
[----:B------:R-:W-:Y:S02]  /*22220*/  PRMT R173, R162, 0x7772, RZ ;  /* 0x00007772a2ad7816 */ /* 0x000fe400000000ff */
[----:B------:R-:W-:Y:S02]  /*22230*/  LOP3.LUT R146, R153, R146, RZ, 0xc0, !PT ;  /* 0x0000009299927212 */ /* 0x000fe400078ec0ff */
[----:B------:R-:W-:Y:S02]  /*22240*/  LOP3.LUT R147, R152, R147, RZ, 0xc0, !PT ;  /* 0x0000009398937212 */ /* 0x000fe400078ec0ff */
[--C-:B-1----:R-:W-:Y:S02]  /*22250*/  HSET2.LE.AND R138, R151, R221.reuse, PT ;  /* 0x000000dd978a7233 */ /* 0x102fe40003803000 */
[----:B------:R-:W1:Y:S01]  /*22260*/  LDSM.16.MT88.4 R148, [R211+0xa000] ;  /* 0x00a00000d394783b */ /* 0x000e620000004200 */
[----:B---3--:R-:W-:Y:S02]  /*22270*/  PRMT R0, R174, 0x7632, R0 ;  /* 0x00007632ae007816 */ /* 0x008fe40000000000 */
[----:B------:R-:W-:Y:S02]  /*22280*/  LOP3.LUT R138, R145, R138, RZ, 0xc0, !PT ;  /* 0x0000008a918a7212 */ /* 0x000fe400078ec0ff */
[--C-:B------:R-:W-:Y:S01]  /*22290*/  HSET2.LE.AND R145, R159, R221.reuse, PT ;  /* 0x000000dd9f917233 */ /* 0x100fe20003803000 */
[----:B------:R-:W-:Y:S01]  /*222a0*/  @!P4 HADD2 R241, -R0.H0_H0, -RZ.H0_H0 ;  /* 0xa00000ff00f1c230 */ /* 0x000fe20000000900 */
[----:B------:R-:W-:Y:S02]  /*222b0*/  PRMT R208, R2, 0x5410, R0 ;  /* 0x0000541002d07816 */ /* 0x000fe40000000000 */
[----:B------:R-:W-:Y:S01]  /*222c0*/  @!P1 PRMT R2, R242, 0x5410, RZ ;  /* 0x00005410f2029816 */ /* 0x000fe200000000ff */
[-C--:B------:R-:W-:Y:S04]  /*222d0*/  HMMA.16816.F32 R4, R136, R140.reuse, R4 ;  /* 0x0000008c8804723c */ /* 0x080fe80000001804 */
[----:B------:R3:W-:Y:S01]  /*222e0*/  STG.E.U16 desc[UR28][R164.64+0x20], R2 ;  /* 0x00002002a4007986 */ /* 0x0007e2000c10151c */
[----:B------:R-:W-:Y:S02]  /*222f0*/  LOP3.LUT R145, R154, R145, RZ, 0xc0, !PT ;  /* 0x000000919a917212 */ /* 0x000fe400078ec0ff */
[----:B------:R-:W-:Y:S02]  /*22300*/  @!P4 PRMT R0, R241, 0x5410, RZ ;  /* 0x00005410f100c816 */ /* 0x000fe400000000ff */
[----:B------:R-:W-:Y:S02]  /*22310*/  LOP3.LUT R174, R3, 0xff, RZ, 0xc0, !PT ;  /* 0x000000ff03ae7812 */ /* 0x000fe400078ec0ff */
[----:B------:R-:W-:Y:S01]  /*22320*/  PRMT R3, R161, 0x7632, R3 ;  /* 0x00007632a1037816 */ /* 0x000fe20000000003 */
[C---:B------:R-:W-:Y:S01]  /*22330*/  HMMA.16816.F32 R8, R144.reuse, R140, R8 ;  /* 0x0000008c9008723c */ /* 0x040fe20000001808 */
[----:B------:R4:W-:Y:S03]  /*22340*/  STG.E.U16 desc[UR28][R164.64+0x22], R0 ;  /* 0x00002200a4007986 */ /* 0x0009e6000c10151c */
[----:B------:R-:W-:Y:S02]  /*22350*/  @!P3 PRMT R3, R251, 0x5410, RZ ;  /* 0x00005410fb03b816 */ /* 0x000fe400000000ff */
[C---:B------:R-:W-:Y:S02]  /*22360*/  ISETP.LE.U32.AND P0, PT, R174.reuse, UR8, PT ;  /* 0x00000008ae007c0c */ /* 0x040fe4000bf03070 */
[-C--:B------:R-:W-:Y:S01]  /*22370*/  HMMA.16816.F32 R12, R144, R142.reuse, R12 ;  /* 0x0000008e900c723c */ /* 0x080fe2000000180c */
[----:B------:R-:W-:Y:S02]  /*22380*/  STG.E.U16 desc[UR28][R222.64+0x22], R3 ;  /* 0x00002203de007986 */ /* 0x000fe4000c10151c */
[----:B------:R-:W-:Y:S05]  /*22390*/  PRMT R174, R174, 0x5410, R176 ;  /* 0x00005410aeae7816 */ /* 0x000fea00000000b0 */
[C---:B------:R-:W-:Y:S01]  /*223a0*/  HMMA.16816.F32 R16, R136.reuse, R142, R16 ;  /* 0x0000008e8810723c */ /* 0x040fe20000001810 */
[----:B------:R-:W-:Y:S03]  /*223b0*/  LDSM.16.MT88.4 R140, [R207+0xb000] ;  /* 0x00b00000cf8c783b */ /* 0x000fe60000004200 */
[----:B---3--:R-:W-:Y:S02]  /*223c0*/  PRMT R2, R161, 0x7610, R2 ;  /* 0x00007610a1027816 */ /* 0x008fe40000000002 */
[----:B------:R-:W-:Y:S02]  /*223d0*/  @!P5 PRMT R2, R240, 0x5410, RZ ;  /* 0x00005410f002d816 */ /* 0x000fe400000000ff */
[-C--:B-1----:R-:W-:Y:S03]  /*223e0*/  HMMA.16816.F32 R20, R136, R148.reuse, R20 ;  /* 0x000000948814723c */ /* 0x082fe60000001814 */
[----:B------:R1:W-:Y:S01]  /*223f0*/  STG.E.U16 desc[UR28][R222.64+0x20], R2 ;  /* 0x00002002de007986 */ /* 0x0003e2000c10151c */
[----:B----4-:R-:W-:Y:S01]  /*22400*/  IMAD.WIDE R164, R184, -0x70, R164 ;  /* 0xffffff90b8a47825 */ /* 0x010fe200078e02a4 */
[C---:B------:R-:W-:Y:S02]  /*22410*/  PRMT R0, R172.reuse, 0x7610, R0 ;  /* 0x00007610ac007816 */ /* 0x040fe40000000000 */
[--C-:B------:R-:W-:Y:S01]  /*22420*/  HSET2.LE.AND R174, R174, R221.reuse, PT ;  /* 0x000000ddaeae7233 */ /* 0x100fe20003803000 */
[C---:B------:R-:W-:Y:S04]  /*22430*/  HMMA.16816.F32 R24, R144.reuse, R148, R24 ;  /* 0x000000949018723c */ /* 0x040fe80000001818 */
[----:B------:R-:W-:Y:S04]  /*22440*/  @!P0 HADD2 R250, -R0.H0_H0, -RZ.H0_H0 ;  /* 0xa00000ff00fa8230 */ /* 0x000fe80000000900 */
[-C--:B------:R-:W-:Y:S08]  /*22450*/  HMMA.16816.F32 R28, R144, R150.reuse, R28 ;  /* 0x00000096901c723c */ /* 0x080ff0000000181c */
[C---:B------:R-:W-:Y:S01]  /*22460*/  HMMA.16816.F32 R32, R136.reuse, R150, R32 ;  /* 0x000000968820723c */ /* 0x040fe20000001820 */
[----:B------:R-:W-:Y:S03]  /*22470*/  LDSM.16.MT88.4 R148, [R211+0xb000] ;  /* 0x00b00000d394783b */ /* 0x000fe60000004200 */
[----:B-1----:R-:W-:Y:S02]  /*22480*/  PRMT R2, R172, 0x7632, R2 ;  /* 0x00007632ac027816 */ /* 0x002fe40000000002 */
[----:B------:R-:W-:Y:S02]  /*22490*/  PRMT R172, R162, 0x7773, RZ ;  /* 0x00007773a2ac7816 */ /* 0x000fe400000000ff */
[----:B------:R-:W-:Y:S02]  /*224a0*/  PRMT R168, R0, 0x5410, R2 ;  /* 0x0000541000a87816 */ /* 0x000fe40000000002 */
[----:B------:R-:W-:Y:S02]  /*224b0*/  @!P0 PRMT R0, R250, 0x5410, RZ ;  /* 0x00005410fa008816 */ /* 0x000fe400000000ff */
[----:B------:R-:W-:Y:S02]  /*224c0*/  ISETP.GT.U32.AND P0, PT, R176, UR8, PT ;  /* 0x00000008b0007c0c */ /* 0x000fe4000bf04070 */
[----:B------:R-:W-:Y:S01]  /*224d0*/  PRMT R176, R171, 0x5410, R182 ;  /* 0x00005410abb07816 */ /* 0x000fe200000000b6 */
[----:B------:R1:W-:Y:S01]  /*224e0*/  STG.E.U16 desc[UR28][R218.64+0x30], R0 ;  /* 0x00003000da007986 */ /* 0x0003e2000c10151c */
[----:B------:R-:W-:Y:S03]  /*224f0*/  LOP3.LUT R174, R168, R174, RZ, 0xc0, !PT ;  /* 0x000000aea8ae7212 */ /* 0x000fe600078ec0ff */
[--C-:B------:R-:W-:Y:S05]  /*22500*/  HSET2.LE.AND R176, R176, R221.reuse, PT ;  /* 0x000000ddb0b07233 */ /* 0x100fea0003803000 */
[----:B------:R-:W-:Y:S01]  /*22510*/  LOP3.LUT R176, R208, R176, RZ, 0xc0, !PT ;  /* 0x000000b0d0b07212 */ /* 0x000fe200078ec0ff */
[----:B------:R-:W-:Y:S05]  /*22520*/  @P0 HADD2 R238, -R2.H0_H0, -RZ.H0_H0 ;  /* 0xa00000ff02ee0230 */ /* 0x000fea0000000900 */
[----:B------:R-:W-:Y:S02]  /*22530*/  @P0 PRMT R2, R238, 0x5410, RZ ;  /* 0x00005410ee020816 */ /* 0x000fe400000000ff */
[----:B------:R-:W-:Y:S03]  /*22540*/  ISETP.GT.U32.AND P0, PT, R173, UR8, PT ;  /* 0x00000008ad007c0c */ /* 0x000fe6000bf04070 */
[----:B------:R3:W-:Y:S01]  /*22550*/  STG.E.U16 desc[UR28][R218.64+0x32], R2 ;  /* 0x00003202da007986 */ /* 0x0007e2000c10151c */
[C---:B-1----:R-:W-:Y:S09]  /*22560*/  PRMT R0, R175.reuse, 0x7610, R0 ;  /* 0x00007610af007816 */ /* 0x042ff20000000000 */
[----:B------:R-:W-:Y:S01]  /*22570*/  @P0 HADD2 R252, -R0.H0_H0, -RZ.H0_H0 ;  /* 0xa00000ff00fc0230 */ /* 0x000fe20000000900 */
[----:B---3--:R-:W-:Y:S02]  /*22580*/  PRMT R2, R175, 0x7632, R2 ;  /* 0x00007632af027816 */ /* 0x008fe40000000002 */
[----:B------:R-:W-:Y:S02]  /*22590*/  PRMT R175, R173, 0x5410, R172 ;  /* 0x00005410adaf7816 */ /* 0x000fe400000000ac */
[----:B------:R-:W-:Y:S02]  /*225a0*/  PRMT R173, R180, 0x5410, R170 ;  /* 0x00005410b4ad7816 */ /* 0x000fe400000000aa */
[----:B------:R-:W-:Y:S02]  /*225b0*/  PRMT R162, R0, 0x5410, R2 ;  /* 0x0000541000a27816 */ /* 0x000fe40000000002 */
[----:B------:R-:W-:Y:S02]  /*225c0*/  @P0 PRMT R0, R252, 0x5410, RZ ;  /* 0x00005410fc000816 */ /* 0x000fe400000000ff */
[----:B------:R-:W-:Y:S02]  /*225d0*/  ISETP.GT.U32.AND P0, PT, R172, UR8, PT ;  /* 0x00000008ac007c0c */ /* 0x000fe4000bf04070 */
[----:B------:R-:W-:Y:S01]  /*225e0*/  PRMT R172, R181, 0x5410, R183 ;  /* 0x00005410b5ac7816 */ /* 0x000fe200000000b7 */
[----:B------:R1:W-:Y:S01]  /*225f0*/  STG.E.U16 desc[UR28][R164.64+0x30], R0 ;  /* 0x00003000a4007986 */ /* 0x0003e2000c10151c */
[----:B------:R-:W-:Y:S02]  /*22600*/  LOP3.LUT R175, R175, 0xff00ff, RZ, 0xc0, !PT ;  /* 0x00ff00ffafaf7812 */ /* 0x000fe400078ec0ff */
[--C-:B------:R-:W-:Y:S01]  /*22610*/  HSET2.LE.AND R173, R173, R221.reuse, PT ;  /* 0x000000ddadad7233 */ /* 0x100fe20003803000 */
[----:B------:R-:W-:Y:S01]  /*22620*/  LDSM.16.MT88.4 R180, [R211+0xa800] ;  /* 0x00a80000d3b4783b */ /* 0x000fe20000004200 */
[--C-:B------:R-:W-:Y:S02]  /*22630*/  HSET2.LE.AND R172, R172, R221.reuse, PT ;  /* 0x000000ddacac7233 */ /* 0x100fe40003803000 */
[--C-:B------:R-:W-:Y:S02]  /*22640*/  HSET2.LE.AND R175, R175, R221.reuse, PT ;  /* 0x000000ddafaf7233 */ /* 0x100fe40003803000 */
[----:B------:R-:W-:Y:S01]  /*22650*/  LOP3.LUT R173, R169, R173, RZ, 0xc0, !PT ;  /* 0x000000ada9ad7212 */ /* 0x000fe200078ec0ff */
[----:B------:R-:W-:Y:S01]  /*22660*/  @P0 HADD2 R237, -R2.H0_H0, -RZ.H0_H0 ;  /* 0xa00000ff02ed0230 */ /* 0x000fe20000000900 */
[----:B------:R-:W-:Y:S02]  /*22670*/  LOP3.LUT R172, R163, R172, RZ, 0xc0, !PT ;  /* 0x000000aca3ac7212 */ /* 0x000fe400078ec0ff */
[----:B------:R-:W-:Y:S02]  /*22680*/  LOP3.LUT R175, R162, R175, RZ, 0xc0, !PT ;  /* 0x000000afa2af7212 */ /* 0x000fe400078ec0ff */
[----:B------:R-:W-:Y:S05]  /*22690*/  @P0 PRMT R2, R237, 0x5410, RZ ;  /* 0x00005410ed020816 */ /* 0x000fea00000000ff */
[----:B------:R3:W-:Y:S01]  /*226a0*/  STG.E.U16 desc[UR28][R164.64+0x32], R2 ;  /* 0x00003202a4007986 */ /* 0x0007e2000c10151c */
[----:B-1----:R-:W-:Y:S05]  /*226b0*/  IMAD.MOV.U32 R0, RZ, RZ, R166 ;  /* 0x000000ffff007224 */ /* 0x002fea00078e00a6 */
[----:B------:R-:W-:Y:S02]  /*226c0*/  LOP3.LUT R178, R0, 0xff, RZ, 0xc0, !PT ;  /* 0x000000ff00b27812 */ /* 0x000fe400078ec0ff */
[----:B------:R-:W-:Y:S02]  /*226d0*/  PRMT R0, R160, 0x7610, R0 ;  /* 0x00007610a0007816 */ /* 0x000fe40000000000 */
[----:B------:R-:W-:Y:S02]  /*226e0*/  ISETP.LE.U32.AND P0, PT, R178, UR8, PT ;  /* 0x00000008b2007c0c */ /* 0x000fe4000bf03070 */
[----:B---3--:R-:W-:Y:S01]  /*226f0*/  PRMT R2, R166, 0x7772, RZ ;  /* 0x00007772a6027816 */ /* 0x008fe200000000ff */
[----:B--2---:R-:W-:Y:S10]  /*22700*/  @P2 VIADD R200, R185, 0xffffffc0 ;  /* 0xffffffc0b9c82836 */ /* 0x004ff40000000000 */
[----:B------:R-:W-:Y:S01]  /*22710*/  @!P0 HADD2 R243, -R160.H0_H0, -RZ.H0_H0 ;  /* 0xa00000ffa0f38230 */ /* 0x000fe20000000900 */
[----:B------:R-:W-:Y:S01]  /*22720*/  ISETP.GT.U32.AND P1, PT, R2, UR8, PT ;  /* 0x0000000802007c0c */ /* 0x000fe2000bf24070 */
[----:B------:R-:W-:Y:S01]  /*22730*/  IMAD.IADD R3, R209, 0x1, R200 ;  /* 0x00000001d1037824 */ /* 0x000fe200078e02c8 */
[----:B------:R-:W1:Y:S02]  /*22740*/  LDSM.16.MT88.4 R152, [R200] ;  /* 0x00000000c898783b */ /* 0x000e640000004200 */
[----:B------:R-:W-:Y:S06]  /*22750*/  @!P0 PRMT R0, R243, 0x5410, RZ ;  /* 0x00005410f3008816 */ /* 0x000fec00000000ff */
[----:B------:R-:W2:Y:S03]  /*22760*/  LDSM.16.MT88.4 R156, [R3] ;  /* 0x00000000039c783b */ /* 0x000ea60000004200 */
[----:B------:R-:W-:Y:S05]  /*22770*/  @P1 HADD2 R235, -R206.H0_H0, -RZ.H0_H0 ;  /* 0xa00000ffceeb1230 */ /* 0x000fea0000000900 */
        /* <DEDUP_REMOVED lines=11> */
[-C--:B------:R-:W-:Y:S08]  /*22830*/  HMMA.16816.F32 R68, R136, R140.reuse, R68 ;  /* 0x0000008c8844723c */ /* 0x080ff00000001844 */
[C---:B------:R-:W-:Y:S04]  /*22840*/  HMMA.16816.F32 R72, R144.reuse, R140, R72 ;  /* 0x0000008c9048723c */ /* 0x040fe80000001848 */
[----:B------:R-:W-:Y:S01]  /*22850*/  IMAD.WIDE R140, R184, 0x70, R164 ;  /* 0x00000070b88c7825 */ /* 0x000fe200078e02a4 */
[----:B------:R-:W-:Y:S01]  /*22860*/  PRMT R164, R166, 0x7771, RZ ;  /* 0x00007771a6a47816 */ /* 0x000fe200000000ff */
[----:B------:R-:W-:Y:S02]  /*22870*/  LDSM.16.MT88.4 R184, [R200+0x800] ;  /* 0x00080000c8b8783b */ /* 0x000fe40000004200 */
[-C--:B------:R-:W-:Y:S03]  /*22880*/  HMMA.16816.F32 R76, R144, R142.reuse, R76 ;  /* 0x0000008e904c723c */ /* 0x080fe6000000184c */
[----:B------:R-:W-:Y:S02]  /*22890*/  ISETP.GT.U32.AND P3, PT, R164, UR8, PT ;  /* 0x00000008a4007c0c */ /* 0x000fe4000bf64070 */
[----:B------:R-:W-:Y:S01]  /*228a0*/  PRMT R178, R178, 0x5410, R164 ;  /* 0x00005410b2b27816 */ /* 0x000fe200000000a4 */
[----:B------:R-:W-:Y:S02]  /*228b0*/  LDSM.16.MT88.4 R200, [R200+0x1800] ;  /* 0x00180000c8c8783b */ /* 0x000fe40000004200 */
[C---:B------:R-:W-:Y:S04]  /*228c0*/  HMMA.16816.F32 R80, R136.reuse, R142, R80 ;  /* 0x0000008e8850723c */ /* 0x040fe80000001850 */
[--C-:B------:R-:W-:Y:S02]  /*228d0*/  HSET2.LE.AND R178, R178, R221.reuse, PT ;  /* 0x000000ddb2b27233 */ /* 0x100fe40003803000 */
[----:B------:R3:W-:Y:S02]  /*228e0*/  STG.E.U16 desc[UR28][R140.64+0x30], R0 ;  /* 0x000030008c007986 */ /* 0x0007e4000c10151c */
[-C--:B------:R-:W-:Y:S03]  /*228f0*/  HMMA.16816.F32 R84, R136, R148.reuse, R84 ;  /* 0x000000948854723c */ /* 0x080fe60000001854 */
[----:B------:R-:W-:Y:S01]  /*22900*/  @P3 HADD2 R236, -R160.H1_H1, -RZ.H0_H0 ;  /* 0xa00000ffa0ec3230 */ /* 0x000fe20000000d00 */
[----:B------:R-:W-:Y:S04]  /*22910*/  LOP3.LUT R178, R160, R178, RZ, 0xc0, !PT ;  /* 0x000000b2a0b27212 */ /* 0x000fe800078ec0ff */
[C---:B------:R-:W-:Y:S08]  /*22920*/  HMMA.16816.F32 R88, R144.reuse, R148, R88 ;  /* 0x000000949058723c */ /* 0x040ff00000001858 */
[-C--:B------:R-:W-:Y:S08]  /*22930*/  HMMA.16816.F32 R92, R144, R150.reuse, R92 ;  /* 0x00000096905c723c */ /* 0x080ff0000000185c */
[C---:B------:R-:W-:Y:S04]  /*22940*/  HMMA.16816.F32 R96, R136.reuse, R150, R96 ;  /* 0x000000968860723c */ /* 0x040fe80000001860 */
[----:B---3--:R-:W-:Y:S02]  /*22950*/  PRMT R0, R166, 0x7773, RZ ;  /* 0x00007773a6007816 */ /* 0x008fe400000000ff */
[----:B------:R-:W3:Y:S02]  /*22960*/  LDSM.16.MT88.4 R164, [R207+0xa800] ;  /* 0x00a80000cfa4783b */ /* 0x000ee40000004200 */
[-C--:B-1----:R-:W-:Y:S03]  /*22970*/  HMMA.16816.F32 R100, R136, R152.reuse, R100 ;  /* 0x000000988864723c */ /* 0x082fe60000001864 */
[----:B------:R-:W-:Y:S02]  /*22980*/  ISETP.GT.U32.AND P0, PT, R0, UR8, PT ;  /* 0x0000000800007c0c */ /* 0x000fe4000bf04070 */
[--C-:B------:R-:W-:Y:S01]  /*22990*/  PRMT R179, R2, 0x5410, R0.reuse ;  /* 0x0000541002b37816 */ /* 0x100fe20000000000 */
[----:B------:R-:W-:Y:S01]  /*229a0*/  IMAD.MOV.U32 R2, RZ, RZ, R135 ;  /* 0x000000ffff027224 */ /* 0x000fe200078e0087 */
[----:B------:R-:W-:Y:S01]  /*229b0*/  PRMT R0, R160, 0x7632, R0 ;  /* 0x00007632a0007816 */ /* 0x000fe20000000000 */
[C---:B------:R-:W-:Y:S04]  /*229c0*/  HMMA.16816.F32 R104, R144.reuse, R152, R104 ;  /* 0x000000989068723c */ /* 0x040fe80000001868 */
[----:B------:R-:W-:Y:S02]  /*229d0*/  @P3 PRMT R0, R236, 0x5410, RZ ;  /* 0x00005410ec003816 */ /* 0x000fe400000000ff */
[----:B------:R-:W-:Y:S02]  /*229e0*/  LOP3.LUT R179, R179, 0xff00ff, RZ, 0xc0, !PT ;  /* 0x00ff00ffb3b37812 */ /* 0x000fe400078ec0ff */
[-C--:B------:R-:W-:Y:S01]  /*229f0*/  HMMA.16816.F32 R108, R144, R154.reuse, R108 ;  /* 0x0000009a906c723c */ /* 0x080fe2000000186c */
[----:B------:R1:W-:Y:S02]  /*22a00*/  STG.E.U16 desc[UR28][R140.64+0x32], R0 ;  /* 0x000032008c007986 */ /* 0x0003e4000c10151c */
[----:B------:R-:W-:Y:S01]  /*22a10*/  @P0 HADD2 R234, -R206.H1_H1, -RZ.H0_H0 ;  /* 0xa00000ffceea0230 */ /* 0x000fe20000000d00 */
[----:B------:R-:W-:Y:S04]  /*22a20*/  HSET2.LE.AND R179, R179, R221, PT ;  /* 0x000000ddb3b37233 */ /* 0x000fe80003803000 */
[C---:B------:R-:W-:Y:S04]  /*22a30*/  HMMA.16816.F32 R112, R136.reuse, R154, R112 ;  /* 0x0000009a8870723c */ /* 0x040fe80000001870 */
[C---:B------:R-:W-:Y:S04]  /*22a40*/  LOP3.LUT R179, R206.reuse, R179, RZ, 0xc0, !PT ;  /* 0x000000b3ceb37212 */ /* 0x040fe800078ec0ff */
[-C--:B--2---:R-:W-:Y:S08]  /*22a50*/  HMMA.16816.F32 R116, R136, R156.reuse, R116 ;  /* 0x0000009c8874723c */ /* 0x084ff00000001874 */
[C---:B------:R-:W-:Y:S04]  /*22a60*/  HMMA.16816.F32 R120, R144.reuse, R156, R120 ;  /* 0x0000009c9078723c */ /* 0x040fe80000001878 */
[----:B-1----:R-:W-:Y:S02]  /*22a70*/  PRMT R0, R206, 0x7632, R0 ;  /* 0x00007632ce007816 */ /* 0x002fe40000000000 */
[----:B------:R-:W-:Y:S02]  /*22a80*/  @P1 PRMT R206, R235, 0x5410, RZ ;  /* 0x00005410ebce1816 */ /* 0x000fe400000000ff */
[-C--:B------:R-:W-:Y:S03]  /*22a90*/  HMMA.16816.F32 R124, R144, R158.reuse, R124 ;  /* 0x0000009e907c723c */ /* 0x080fe6000000187c */
[----:B------:R-:W-:Y:S01]  /*22aa0*/  STG.E.U16 desc[UR28][R222.64+0x30], R206 ;  /* 0x000030cede007986 */ /* 0x000fe2000c10151c */
[----:B------:R-:W-:Y:S02]  /*22ab0*/  @P0 PRMT R0, R234, 0x5410, RZ ;  /* 0x00005410ea000816 */ /* 0x000fe400000000ff */
[----:B------:R-:W-:Y:S02]  /*22ac0*/  IADD3 R218, P0, PT, R218, -0x40, RZ ;  /* 0xffffffc0dada7810 */ /* 0x000fe40007f1e0ff */
[----:B------:R-:W-:Y:S01]  /*22ad0*/  HMMA.16816.F32 R128, R136, R158, R128 ;  /* 0x0000009e8880723c */ /* 0x000fe20000001880 */
[----:B------:R1:W2:Y:S03]  /*22ae0*/  LDSM.16.MT88.4 R136, [R3+0x1800] ;  /* 0x001800000388783b */ /* 0x0002a60000004200 */
[----:B------:R-:W-:Y:S04]  /*22af0*/  IADD3.X R219, PT, PT, R219, -0x1, RZ, P0, !PT ;  /* 0xffffffffdbdb7810 */ /* 0x000fe800007fe4ff */
[-C--:B---3--:R-:W-:Y:S01]  /*22b00*/  HMMA.16816.F32 R168, R172, R164.reuse, R4 ;  /* 0x000000a4aca8723c */ /* 0x088fe20000001804 */
[----:B------:R4:W-:Y:S07]  /*22b10*/  STG.E.U16 desc[UR28][R222.64+0x32], R0 ;  /* 0x00003200de007986 */ /* 0x0009ee000c10151c */
[C---:B------:R-:W-:Y:S08]  /*22b20*/  HMMA.16816.F32 R152, R176.reuse, R164, R8 ;  /* 0x000000a4b098723c */ /* 0x040ff00000001808 */
[-C--:B------:R-:W-:Y:S03]  /*22b30*/  HMMA.16816.F32 R148, R176, R166.reuse, R12 ;  /* 0x000000a6b094723c */ /* 0x080fe6000000180c */
[----:B-1----:R-:W-:Y:S05]  /*22b40*/  IMAD.MOV.U32 R3, RZ, RZ, R134 ;  /* 0x000000ffff037224 */ /* 0x002fea00078e0086 */
        /* <DEDUP_REMOVED lines=27> */
[----:B------:R-:W-:Y:S02]  /*22d00*/  IMAD.MOV.U32 R137, RZ, RZ, R132 ;  /* 0x000000ffff897224 */ /* 0x000fe400078e0084 */
[----:B------:R-:W-:Y:S02]  /*22d10*/  IMAD.MOV.U32 R136, RZ, RZ, R133 ;  /* 0x000000ffff887224 */ /* 0x000fe400078e0085 */
[-C--:B------:R-:W-:Y:S08]  /*22d20*/  HMMA.16816.F32 R124, R176, R138.reuse, R124 ;  /* 0x0000008ab07c723c */ /* 0x080ff0000000187c */
[----:B------:R-:W-:Y:S01]  /*22d30*/  HMMA.16816.F32 R128, R172, R138, R128 ;  /* 0x0000008aac80723c */ /* 0x000fe20000001880 */
[----:B------:R-:W-:Y:S08]  /*22d40*/  @!UPT UIADD3 URZ, UPT, UPT, URZ, URZ, URZ ;  /* 0x000000fffffff290 */ /* 0x000ff0000fffe0ff */
[----:B----4-:R-:W-:Y:S11]  /*22d50*/  BRA.U UP0, `(.L_x_2727) ;  /* 0xffffffb100fc7547 */ /* 0x010ff6000b83ffff */
.L_x_2726:
        /* <DEDUP_REMOVED lines=9> */
[----:B------:R-:W1:Y:S02]  /*22df0*/  LDCU UR10, c[0x0][0x434] ;  /* 0x00008680ff0a77ac */ /* 0x000e640008000800 */
[----:B------:R-:W3:Y:S01]  /*22e00*/  LDL.LU R7, [R1+0x74] ;  /* 0x0000740001077983 */ /* 0x000ee20000300800 */
[----:B------:R-:W1:Y:S03]  /*22e10*/  @!UP3 LDCU.64 UR6, c[0x0][0x400] ;  /* 0x00008000ff06b7ac */ /* 0x000e660008000a00 */
[----:B------:R-:W3:Y:S01]  /*22e20*/  LDL.LU R6, [R1+0x68] ;  /* 0x0000680001067983 */ /* 0x000ee20000300800 */
[----:B------:R-:W1:Y:S01]  /*22e30*/  LDCU.U8 UR11, c[0x0][0x548] ;  /* 0x0000a900ff0b77ac */ /* 0x000e620008000000 */
[----:B------:R-:W-:-:S02]  /*22e40*/  UISETP.NE.AND UP2, UPT, UR20, -0x1, UPT ;  /* 0xffffffff1400788c */ /* 0x000fc4000bf45270 */
[----:B-1----:R-:W-:Y:S01]  /*22e50*/  UISETP.NE.AND UP1, UPT, UR8, URZ, UPT ;  /* 0x000000ff0800728c */ /* 0x002fe2000bf25270 */
[----:B------:R-:W1:Y:S01]  /*22e60*/  S2UR UR8, SR_CTAID.X ;  /* 0x00000000000879c3 */ /* 0x000e620000002500 */
[----:B------:R-:W-:-:S07]  /*22e70*/  @!UP3 UIMAD.WIDE.U32 UR14, UR13, UR6, URZ ;  /* 0x000000060d0eb2a5 */ /* 0x000fce000f8e00ff */
[----:B------:R-:W1:Y:S02]  /*22e80*/  S2UR UR6, SR_CTAID.Z ;  /* 0x00000000000679c3 */ /* 0x000e640000002700 */
[----:B------:R-:W1:Y:S01]  /*22e90*/  @UP1 LDCU UR9, c[0x0][0x430] ;  /* 0x00008600ff0917ac */ /* 0x000e620008000800 */
[----:B------:R-:W-:Y:S02]  /*22ea0*/  @!UP3 UIMAD UR7, UR13, UR7, UR15 ;  /* 0x000000070d07b2a4 */ /* 0x000fe4000f8e020f */
[----:B------:R-:W-:Y:S01]  /*22eb0*/  UISETP.NE.AND UP0, UPT, UR11, URZ, !UP1 ;  /* 0x000000ff0b00728c */ /* 0x000fe2000cf05270 */
[----:B------:R-:W1:Y:S02]  /*22ec0*/  LDCU UR15, c[0x0][0x434] ;  /* 0x00008680ff0f77ac */ /* 0x000e640008000800 */
[----:B-1----:R-:W-:Y:S01]  /*22ed0*/  @UP1 UIMAD UR15, UR9, UR10, URZ ;  /* 0x0000000a090f12a4 */ /* 0x002fe2000f8e02ff */
[----:B--2---:R-:W1:Y:S04]  /*22ee0*/  SHFL.BFLY PT, R0, R10, 0x2, 0x1f ;  /* 0x0c401f000a007f89 */ /* 0x004e6800000e0000 */
[----:B----4-:R-:W2:Y:S04]  /*22ef0*/  SHFL.BFLY PT, R4, R9, 0x2, 0x1f ;  /* 0x0c401f0009047f89 */ /* 0x010ea800000e0000 */
[----:B---3--:R-:W3:Y:S04]  /*22f00*/  SHFL.BFLY PT, R3, R8, 0x2, 0x1f ;  /* 0x0c401f0008037f89 */ /* 0x008ee800000e0000 */
[----:B------:R-:W4:Y:S01]  /*22f10*/  SHFL.BFLY PT, R2, R5, 0x2, 0x1f ;  /* 0x0c401f0005027f89 */ /* 0x000f2200000e0000 */
[----:B-1----:R-:W-:Y:S01]  /*22f20*/  FADD.FTZ R0, R0, R10 ;  /* 0x0000000a00007221 */ /* 0x002fe20000010000 */
[----:B--2---:R-:W-:-:S04]  /*22f30*/  FADD.FTZ R4, R4, R9 ;  /* 0x0000000904047221 */ /* 0x004fc80000010000 */
[----:B------:R-:W1:Y:S01]  /*22f40*/  SHFL.BFLY PT, R138, R0, 0x1, 0x1f ;  /* 0x0c201f00008a7f89 */ /* 0x000e6200000e0000 */
[----:B---3--:R-:W-:-:S03]  /*22f50*/  FADD.FTZ R3, R3, R8 ;  /* 0x0000000803037221 */ /* 0x008fc60000010000 */
[----:B------:R-:W2:Y:S01]  /*22f60*/  SHFL.BFLY PT, R137, R4, 0x1, 0x1f ;  /* 0x0c201f0004897f89 */ /* 0x000ea200000e0000 */
[----:B----4-:R-:W-:-:S03]  /*22f70*/  FADD.FTZ R2, R2, R5 ;  /* 0x0000000502027221 */ /* 0x010fc60000010000 */
[----:B------:R-:W3:Y:S04]  /*22f80*/  SHFL.BFLY PT, R136, R3, 0x1, 0x1f ;  /* 0x0c201f0003887f89 */ /* 0x000ee800000e0000 */
[----:B------:R-:W4:Y:S01]  /*22f90*/  SHFL.BFLY PT, R139, R2, 0x1, 0x1f ;  /* 0x0c201f00028b7f89 */ /* 0x000f2200000e0000 */
[----:B-1----:R-:W-:-:S04]  /*22fa0*/  FADD.FTZ R138, R0, R138 ;  /* 0x0000008a008a7221 */ /* 0x002fc80000010000 */
[----:B------:R-:W1:Y:S01]  /*22fb0*/  MUFU.RCP R0, R138 ;  /* 0x0000008a00007308 */ /* 0x000e620000001000 */
[----:B--2---:R-:W-:Y:S01]  /*22fc0*/  FADD.FTZ R137, R4, R137 ;  /* 0x0000008904897221 */ /* 0x004fe20000010000 */
[----:B------:R-:W-:Y:S02]  /*22fd0*/  FSETP.NE.FTZ.AND P4, PT, R138, RZ, PT ;  /* 0x000000ff8a00720b */ /* 0x000fe40003f95000 */
[----:B------:R-:W-:Y:S01]  /*22fe0*/  SHF.L.U32 R4, R215, 0x4, RZ ;  /* 0x00000004d7047819 */ /* 0x000fe200000006ff */
[----:B---3--:R-:W-:Y:S01]  /*22ff0*/  FADD.FTZ R136, R3, R136 ;  /* 0x0000008803887221 */ /* 0x008fe20000010000 */
[----:B------:R-:W-:Y:S02]  /*23000*/  FSETP.NE.FTZ.AND P3, PT, R137, RZ, PT ;  /* 0x000000ff8900720b */ /* 0x000fe40003f75000 */
[----:B------:R-:W-:Y:S01]  /*23010*/  LOP3.LUT R4, R4, 0x1c0, RZ, 0xc0, !PT ;  /* 0x000001c004047812 */ /* 0x000fe200078ec0ff */
[----:B----4-:R-:W-:Y:S01]  /*23020*/  FADD.FTZ R139, R2, R139 ;  /* 0x0000008b028b7221 */ /* 0x010fe20000010000 */
[----:B------:R-:W-:Y:S01]  /*23030*/  MUFU.RCP R5, R137 ;  /* 0x0000008900057308 */ /* 0x000fe20000001000 */
[----:B------:R-:W-:-:S02]  /*23040*/  FSETP.NE.FTZ.AND P1, PT, R136, RZ, PT ;  /* 0x000000ff8800720b */ /* 0x000fc40003f35000 */
[----:B------:R-:W-:Y:S02]  /*23050*/  LOP3.LUT R4, R4, 0x38, R7, 0xf8, !PT ;  /* 0x0000003804047812 */ /* 0x000fe400078ef807 */
[----:B------:R-:W-:Y:S02]  /*23060*/  FSETP.NE.FTZ.AND P0, PT, R139, RZ, PT ;  /* 0x000000ff8b00720b */ /* 0x000fe40003f15000 */
[----:B-1----:R-:W-:Y:S01]  /*23070*/  FSEL R0, R0, 1, P4 ;  /* 0x3f80000000007808 */ /* 0x002fe20002000000 */
[----:B------:R-:W1:Y:S01]  /*23080*/  MUFU.RCP R2, R136 ;  /* 0x0000008800027308 */ /* 0x000e620000001000 */
[----:B-----5:R-:W-:-:S03]  /*23090*/  LOP3.LUT R213, R4, R6, R213, 0xfe, !PT ;  /* 0x0000000604d57212 */ /* 0x020fc600078efed5 */
[----:B------:R-:W-:-:S04]  /*230a0*/  FMUL.FTZ R0, R0, UR4 ;  /* 0x0000000400007c20 */ /* 0x000fc80008410000 */
        /* <DEDUP_REMOVED lines=34> */
[----:B------:R-:W-:-:S02]  /*232d0*/  FSEL R5, R5, 1, P3 ;  /* 0x3f80000005057808 */ /* 0x000fc40001800000 */
[----:B------:R-:W-:Y:S01]  /*232e0*/  F2FP.F16.F32.PACK_AB R4, R4, R168 ;  /* 0x000000a80404723e */ /* 0x000fe200000000ff */
[----:B------:R-:W-:Y:S01]  /*232f0*/  FMUL.FTZ R2, R2, UR4 ;  /* 0x0000000402027c20 */ /* 0x000fe20008410000 */
[----:B------:R-:W-:Y:S01]  /*23300*/  F2FP.F16.F32.PACK_AB R15, R15, R160 ;  /* 0x000000a00f0f723e */ /* 0x000fe200000000ff */
[----:B------:R-:W-:Y:S01]  /*23310*/  FMUL.FTZ R3, R5, UR4 ;  /* 0x0000000405037c20 */ /* 0x000fe20008410000 */
[----:B------:R-:W-:Y:S01]  /*23320*/  F2FP.F16.F32.PACK_AB R11, R11, R156 ;  /* 0x0000009c0b0b723e */ /* 0x000fe200000000ff */
        /* <DEDUP_REMOVED lines=14> */
[----:B------:R-:W-:Y:S01]  /*23410*/  FMUL.FTZ R0, R0, UR4 ;  /* 0x0000000400007c20 */ /* 0x000fe20008410000 */
[----:B------:R-:W-:Y:S01]  /*23420*/  UMOV UR4, 0x400 ;  /* 0x0000040000047882 */ /* 0x000fe20000000000 */
[----:B------:R-:W-:Y:S01]  /*23430*/  FMUL.FTZ R16, R3, R38 ;  /* 0x0000002603107220 */ /* 0x000fe20000410000 */
[----:B------:R-:W-:Y:S01]  /*23440*/  ULEA UR12, UR12, UR4, 0x18 ;  /* 0x000000040c0c7291 */ /* 0x000fe2000f8ec0ff */
        /* <DEDUP_REMOVED lines=31> */
[----:B------:R-:W-:Y:S01]  /*23640*/  LEA R6, R213, UR12, 0x1 ;  /* 0x0000000cd5067c11 */ /* 0x000fe2000f8e08ff */
[C---:B------:R-:W-:Y:S01]  /*23650*/  FMUL.FTZ R148, R2.reuse, R148 ;  /* 0x0000009402947220 */ /* 0x040fe20000410000 */
[----:B------:R-:W-:Y:S01]  /*23660*/  F2FP.F16.F32.PACK_AB R56, R67, R66 ;  /* 0x000000424338723e */ /* 0x000fe200000000ff */
[C---:B------:R-:W-:Y:S01]  /*23670*/  FMUL.FTZ R7, R2.reuse, R149 ;  /* 0x0000009502077220 */ /* 0x040fe20000410000 */
[----:B------:R-:W-:Y:S01]  /*23680*/  SEL R65, R65, 0xfffffff0, !P2 ;  /* 0xfffffff041417807 */ /* 0x000fe20005000000 */
[----:B------:R1:W-:Y:S01]  /*23690*/  STS [R6+0x400], R3 ;  /* 0x0004000306007388 */ /* 0x0003e20000000800 */
[C---:B------:R-:W-:Y:S01]  /*236a0*/  LOP3.LUT P2, RZ, R215.reuse, 0x8, RZ, 0xc0, !PT ;  /* 0x00000008d7ff7812 */ /* 0x040fe2000784c0ff */
        /* <DEDUP_REMOVED lines=81> */
[----:B------:R1:W-:Y:S01]  /*23bc0*/  STS [R5+0x2400], R9 ;  /* 0x0024000905007388 */ /* 0x0003e20000000800 */
[----:B------:R-:W-:Y:S01]  /*23bd0*/  F2FP.F16.F32.PACK_AB R17, R49, R33 ;  /* 0x000000213111723e */ /* 0x000fe200000000ff */
[----:B------:R-:W-:Y:S01]  /*23be0*/  @UP3 UIMAD UR7, UR20, UR5, UR17 ;  /* 0x00000005140732a4 */ /* 0x000fe2000f8e0211 */
[----:B------:R-:W-:Y:S01]  /*23bf0*/  F2FP.F16.F32.PACK_AB R16, R25, R28 ;  /* 0x0000001c1910723e */ /* 0x000fe200000000ff */
[----:B------:R-:W-:Y:S01]  /*23c00*/  @!UP2 UIMAD UR20, UR13, UR10, URZ ;  /* 0x0000000a0d14a2a4 */ /* 0x000fe2000f8e02ff */
[----:B--2---:R-:W-:Y:S01]  /*23c10*/  IADD3 R2, PT, PT, R6, R3, RZ ;  /* 0x0000000306027210 */ /* 0x004fe20007ffe0ff */
[----:B------:R-:W2:Y:S01]  /*23c20*/  @UP1 LDCU UR5, c[0x0][0x430] ;  /* 0x00008600ff0517ac */ /* 0x000ea20008000800 */
[----:B------:R-:W-:-:S02]  /*23c30*/  F2FP.F16.F32.PACK_AB R23, R23, R40 ;  /* 0x000000281717723e */ /* 0x000fc400000000ff */
[C---:B---3--:R-:W-:Y:S01]  /*23c40*/  IADD3 R0, PT, PT, R6.reuse, 0x40, RZ ;  /* 0x0000004006007810 */ /* 0x048fe20007ffe0ff */
[----:B------:R-:W-:Y:S01]  /*23c50*/  STS [R2], R15 ;  /* 0x0000000f02007388 */ /* 0x000fe20000000800 */
[----:B------:R-:W-:Y:S01]  /*23c60*/  IADD3 R4, PT, PT, R65, R2, RZ ;  /* 0x0000000241047210 */ /* 0x000fe20007ffe0ff */
[----:B------:R-:W-:Y:S01]  /*23c70*/  @UP1 UMOV UR4, 0x1 ;  /* 0x0000000100041882 */ /* 0x000fe20000000000 */
[----:B------:R-:W-:Y:S01]  /*23c80*/  @P2 IADD3 R0, PT, PT, R6, -0x40, RZ ;  /* 0xffffffc006002810 */ /* 0x000fe20007ffe0ff */
[----:B------:R-:W-:Y:S01]  /*23c90*/  STS [R2+0x400], R14 ;  /* 0x0004000e02007388 */ /* 0x000fe20000000800 */
[----:B------:R-:W-:Y:S01]  /*23ca0*/  F2FP.F16.F32.PACK_AB R22, R22, R42 ;  /* 0x0000002a1616723e */ /* 0x000fe200000000ff */
[----:B------:R-:W-:Y:S01]  /*23cb0*/  @UP3 UMOV UR14, UR16 ;  /* 0x00000010000e3c82 */ /* 0x000fe20008000000 */
[----:B----4-:R-:W-:Y:S01]  /*23cc0*/  IADD3 R8, PT, PT, R3, R0, RZ ;  /* 0x0000000003087210 */ /* 0x010fe20007ffe0ff */
[----:B------:R-:W-:Y:S01]  /*23cd0*/  STS [R4], R11 ;  /* 0x0000000b04007388 */ /* 0x000fe20000000800 */
[----:B------:R-:W-:Y:S01]  /*23ce0*/  F2FP.F16.F32.PACK_AB R63, R45, R44 ;  /* 0x0000002c2d3f723e */ /* 0x000fe200000000ff */
[----:B------:R-:W-:Y:S01]  /*23cf0*/  USHF.R.S32.HI UR9, URZ, 0x1f, UR20 ;  /* 0x0000001fff097899 */ /* 0x000fe20008011414 */
[----:B------:R-:W-:Y:S01]  /*23d00*/  IADD3 R7, PT, PT, R65, R0, RZ ;  /* 0x0000000041077210 */ /* 0x000fe20007ffe0ff */
[----:B------:R3:W-:Y:S01]  /*23d10*/  STS [R4+0x400], R10 ;  /* 0x0004000a04007388 */ /* 0x0007e20000000800 */
[----:B------:R-:W-:-:S02]  /*23d20*/  F2FP.F16.F32.PACK_AB R62, R47, R46 ;  /* 0x0000002e2f3e723e */ /* 0x000fc400000000ff */
[----:B------:R-:W-:Y:S01]  /*23d30*/  F2FP.F16.F32.PACK_AB R61, R53, R37 ;  /* 0x00000025353d723e */ /* 0x000fe200000000ff */
[----:B------:R-:W-:Y:S01]  /*23d40*/  STS [R2+0x2000], R13 ;  /* 0x0020000d02007388 */ /* 0x000fe20000000800 */
[----:B------:R-:W-:Y:S01]  /*23d50*/  F2FP.F16.F32.PACK_AB R60, R29, R32 ;  /* 0x000000201d3c723e */ /* 0x000fe200000000ff */
[----:B-1----:R1:W4:Y:S01]  /*23d60*/  @P4 MUFU.LG2 R9, R138 ;  /* 0x0000008a00094308 */ /* 0x0023220000000c00 */
[----:B------:R-:W-:Y:S01]  /*23d70*/  IADD3 R3, PT, PT, R65, R8, RZ ;  /* 0x0000000841037210 */ /* 0x000fe20007ffe0ff */
        /* <DEDUP_REMOVED lines=48> */
[----:B--2---:R-:W-:Y:S01]  /*24080*/  SHF.L.U32 R22, R215, 0x3, RZ ;  /* 0x00000003d7167819 */ /* 0x004fe200000006ff */
        /* <DEDUP_REMOVED lines=23> */
[----:B--2---:R-:W-:-:S03]  /*24200*/  F2FP.F16.F32.PACK_AB R2, R125, R124 ;  /* 0x0000007c7d02723e */ /* 0x004fc600000000ff */
[----:B------:R-:W-:Y:S04]  /*24210*/  STS [R0+0x6000], R35 ;  /* 0x0060002300007388 */ /* 0x000fe80000000800 */
[----:B------:R2:W-:Y:S01]  /*24220*/  STS [R0+0x6400], R34 ;  /* 0x0064002200007388 */ /* 0x0005e20000000800 */
[----:B-1----:R-:W-:-:S03]  /*24230*/  LOP3.LUT R4, R22, 0x1f8, RZ, 0xc0, !PT ;  /* 0x000001f816047812 */ /* 0x002fc600078ec0ff */
[----:B------:R1:W-:Y:S01]  /*24240*/  STS [R7+0x6000], R31 ;  /* 0x0060001f07007388 */ /* 0x0003e20000000800 */
[----:B------:R-:W-:-:S03]  /*24250*/  LOP3.LUT R4, R4, 0x38, R215, 0x78, !PT ;  /* 0x0000003804047812 */ /* 0x000fc600078e78d7 */
[----:B------:R1:W-:Y:S01]  /*24260*/  STS [R7+0x6400], R30 ;  /* 0x0064001e07007388 */ /* 0x0003e20000000800 */
[----:B------:R-:W-:-:S03]  /*24270*/  LOP3.LUT R4, R4, 0x1e00, R22, 0xf8, !PT ;  /* 0x00001e0004047812 */ /* 0x000fc600078ef816 */
[----:B------:R1:W-:Y:S04]  /*24280*/  STS [R8+0x4000], R29 ;  /* 0x0040001d08007388 */ /* 0x0003e80000000800 */
[----:B------:R1:W-:Y:S04]  /*24290*/  STS [R8+0x4400], R28 ;  /* 0x0044001c08007388 */ /* 0x0003e80000000800 */
[----:B------:R1:W-:Y:S04]  /*242a0*/  STS [R3+0x4000], R25 ;  /* 0x0040001903007388 */ /* 0x0003e80000000800 */
[----:B------:R1:W-:Y:S01]  /*242b0*/  STS [R3+0x4400], R24 ;  /* 0x0044001803007388 */ /* 0x0003e20000000800 */
[----:B--2---:R-:W-:-:S03]  /*242c0*/  F2FP.F16.F32.PACK_AB R0, R127, R126 ;  /* 0x0000007e7f00723e */ /* 0x004fc600000000ff */
[----:B------:R1:W-:Y:S04]  /*242d0*/  STS [R8+0x6000], R27 ;  /* 0x0060001b08007388 */ /* 0x0003e80000000800 */
[----:B------:R1:W-:Y:S01]  /*242e0*/  STS [R8+0x6400], R26 ;  /* 0x0064001a08007388 */ /* 0x0003e20000000800 */
[----:B---34-:R-:W-:Y:S05]  /*242f0*/  BRA.U UP1, `(.L_x_2730) ;  /* 0x0000000101207547 */ /* 0x018fea000b800000 */
[----:B------:R-:W-:Y:S01]  /*24300*/  UISETP.NE.AND UP1, UPT, UR11, URZ, UPT ;  /* 0x000000ff0b00728c */ /* 0x000fe2000bf25270 */
[----:B------:R-:W2:Y:S10]  /*24310*/  LDCU UR5, c[0x0][0x3e0] ;  /* 0x00007c00ff0577ac */ /* 0x000eb40008000800 */
[----:B------:R-:W2:Y:S01]  /*24320*/  @UP1 LDCU UR4, c[0x0][0x454] ;  /* 0x00008a80ff0417ac */ /* 0x000ea20008000800 */
[----:B------:R-:W3:Y:S01]  /*24330*/  @UP1 LDCU UR15, c[0x0][0x454] ;  /* 0x00008a80ff0f17ac */ /* 0x000ee20008000800 */
[----:B--2---:R-:W-:-:S02]  /*24340*/  @UP1 UIMAD UR4, UR5, UR4, URZ ;  /* 0x00000004050412a4 */ /* 0x004fc4000f8e02ff */
[----:B------:R-:W-:-:S03]  /*24350*/  @!UP1 UIMAD UR4, UR5, UR10, URZ ;  /* 0x0000000a050492a4 */ /* 0x000fc6000f8e02ff */
[----:B------:R-:W-:Y:S01]  /*24360*/  @UP1 UMOV UR5, 0x1 ;  /* 0x0000000100051882 */ /* 0x000fe20000000000 */
[----:B---3--:R-:W-:-:S08]  /*24370*/  @!UP1 UMOV UR5, 0x1 ;  /* 0x0000000100059882 */ /* 0x008fd00000000000 */
.L_x_2730:
[----:B------:R2:W-:Y:S01]  /*24380*/  STS [R3+0x6000], R2 ;  /* 0x0060000203007388 */ /* 0x0005e20000000800 */
[----:B------:R-:W-:Y:S01]  /*24390*/  LEA R19, R4, UR12, 0x1 ;  /* 0x0000000c04137c11 */ /* 0x000fe2000f8e08ff */
[----:B-1----:R-:W1:Y:S01]  /*243a0*/  @P3 LDC R7, c[0x0][0x458] ;  /* 0x00011600ff073b82 */ /* 0x002e620000000800 */
[----:B------:R-:W3:Y:S01]  /*243b0*/  @P3 MUFU.LG2 R8, R137 ;  /* 0x0000008900083308 */ /* 0x000ee20000000c00 */
        /* <DEDUP_REMOVED lines=10> */
[----:B------:R-:W5:Y:S01]  /*24460*/  @P1 LDC R6, c[0x0][0x458] ;  /* 0x00011600ff061b82 */ /* 0x000f620000000800 */
[----:B------:R-:W3:Y:S01]  /*24470*/  @P0 MUFU.LG2 R4, R139 ;  /* 0x0000008b00040308 */ /* 0x000ee20000000c00 */
[----:B------:R-:W-:Y:S01]  /*24480*/  USEL UR9, UR9, URZ, UP0 ;  /* 0x000000ff09097287 */ /* 0x000fe20008000000 */
[----:B------:R-:W-:Y:S01]  /*24490*/  BSSY.RECONVERGENT B0, `(.L_x_2731) ;  /* 0x000003a000007945 */ /* 0x000fe20003800200 */
[----:B------:R-:W-:Y:S01]  /*244a0*/  USHF.R.S32.HI UR10, URZ, 0x1f, UR15 ;  /* 0x0000001fff0a7899 */ /* 0x000fe2000801140f */
[----:B------:R-:W-:Y:S01]  /*244b0*/  MOV R17, 0x7f800000 ;  /* 0x7f80000000117802 */ /* 0x000fe20000000f00 */
[----:B------:R-:W-:Y:S01]  /*244c0*/  USHF.R.S32.HI UR4, URZ, 0x1f, UR11 ;  /* 0x0000001fff047899 */ /* 0x000fe2000801140b */
[----:B------:R-:W-:Y:S01]  /*244d0*/  MOV R16, 0x7f800000 ;  /* 0x7f80000000107802 */ /* 0x000fe20000000f00 */
[----:B------:R-:W5:Y:S01]  /*244e0*/  @P0 LDC R5, c[0x0][0x458] ;  /* 0x00011600ff050b82 */ /* 0x000f620000000800 */
[----:B------:R-:W-:Y:S01]  /*244f0*/  UIADD3 UR20, UP1, UP0, UR11, UR20, UR15 ;  /* 0x000000140b147290 */ /* 0x000fe2000f83e00f */
[----:B------:R-:W-:Y:S01]  /*24500*/  SHF.R.U32.HI R21, RZ, 0x3, R215 ;  /* 0x00000003ff157819 */ /* 0x000fe200000116d7 */
[----:B--2---:R-:W2:Y:S02]  /*24510*/  @P1 MUFU.LG2 R2, R136 ;  /* 0x0000008800021308 */ /* 0x004ea40000000c00 */
[----:B------:R-:W-:Y:S01]  /*24520*/  UIADD3.X UR4, UPT, UPT, UR4, UR9, UR10, UP1, UP0 ;  /* 0x0000000904047290 */ /* 0x000fe20008fe040a */
[----:B----4-:R-:W-:Y:S01]  /*24530*/  @P4 FMUL.FTZ R0, R9, 0.69314718246459960938 ;  /* 0x3f31721809004820 */ /* 0x010fe20000410000 */
[----:B---3--:R-:W-:Y:S01]  /*24540*/  @P3 FMUL.FTZ R3, R8, 0.69314718246459960938 ;  /* 0x3f31721808033820 */ /* 0x008fe20000410000 */
[----:B------:R3:W4:Y:S02]  /*24550*/  LDS.128 R24, [R19+0x3800] ;  /* 0x0038000013187984 */ /* 0x0007240000000c00 */
[----:B------:R-:W-:Y:S01]  /*24560*/  @P4 FFMA.FTZ R20, R133, R10, R0 ;  /* 0x0000000a85144223 */ /* 0x000fe20000010000 */
[----:B------:R-:W-:Y:S01]  /*24570*/  @P0 FMUL.FTZ R0, R4, 0.69314718246459960938 ;  /* 0x3f31721804000820 */ /* 0x000fe20000410000 */
[----:B-1----:R-:W-:Y:S01]  /*24580*/  @P3 FFMA.FTZ R18, R132, R7, R3 ;  /* 0x0000000784123223 */ /* 0x002fe20000010003 */
[----:B--2---:R-:W-:-:S04]  /*24590*/  @P1 FMUL.FTZ R2, R2, 0.69314718246459960938 ;  /* 0x3f31721802021820 */ /* 0x004fc80000410000 */
[----:B-----5:R-:W-:Y:S01]  /*245a0*/  @P1 FFMA.FTZ R17, R135, R6, R2 ;  /* 0x0000000687111223 */ /* 0x020fe20000010002 */
[----:B------:R-:W-:Y:S01]  /*245b0*/  @P0 FFMA.FTZ R16, R134, R5, R0 ;  /* 0x0000000586100223 */ /* 0x000fe20000010000 */
[----:B---34-:R-:W-:Y:S06]  /*245c0*/  @P2 BRA `(.L_x_2732) ;  /* 0x0000000000982947 */ /* 0x018fec0003800000 */
        /* <DEDUP_REMOVED lines=38> */
.L_x_2732:
[----:B------:R-:W-:Y:S05]  /*24830*/  BSYNC.RECONVERGENT B0 ;  /* 0x0000000000007941 */ /* 0x000fea0003800200 */
.L_x_2731:
[----:B------:R2:W5:Y:S01]  /*24840*/  LDL R23, [R1+0x64] ;  /* 0x0000640001177983 */ /* 0x0005620000100800 */
[----:B------:R-:W3:Y:S01]  /*24850*/  LDCU.64 UR4, c[0x0][0x410] ;  /* 0x00008200ff0477ac */ /* 0x000ee20008000a00 */
[C---:B-1----:R-:W-:Y:S01]  /*24860*/  VIADD R2, R21.reuse, 0x20 ;  /* 0x0000002015027836 */ /* 0x042fe20000000000 */
[----:B------:R-:W-:Y:S01]  /*24870*/  LOP3.LUT R20, R22, 0x38, RZ, 0xc0, !PT ;  /* 0x0000003816147812 */ /* 0x000fe200078ec0ff */
[----:B------:R2:W1:Y:S01]  /*24880*/  LDS.128 R12, [R19] ;  /* 0x00000000130c7984 */ /* 0x0004620000000c00 */
[C---:B------:R-:W-:Y:S01]  /*24890*/  VIADD R0, R21.reuse, 0x10 ;  /* 0x0000001015007836 */ /* 0x040fe20000000000 */
[----:B------:R-:W-:Y:S01]  /*248a0*/  UIMAD.WIDE.U32 UR8, UR8, 0x80, URZ ;  /* 0x00000080080878a5 */ /* 0x000fe2000f8e00ff */
[C---:B------:R-:W-:Y:S01]  /*248b0*/  VIADD R3, R21.reuse, 0x30 ;  /* 0x0000003015037836 */ /* 0x040fe20000000000 */
[----:B------:R2:W4:Y:S01]  /*248c0*/  LDS.128 R8, [R19+0x4000] ;  /* 0x0040000013087984 */ /* 0x0005220000000c00 */
[----:B------:R-:W-:Y:S01]  /*248d0*/  ISETP.GE.AND P5, PT, R2, UR18, PT ;  /* 0x0000001202007c0c */ /* 0x000fe2000bfa6270 */
[----:B------:R-:W-:Y:S01]  /*248e0*/  BSSY.RECONVERGENT B0, `(.L_x_2733) ;  /* 0x0000020000007945 */ /* 0x000fe20003800200 */
[----:B------:R-:W-:Y:S01]  /*248f0*/  IADD3 R2, P1, PT, R20, UR14, RZ ;  /* 0x0000000e14027c10 */ /* 0x000fe2000ff3e0ff */
[C---:B------:R-:W-:Y:S01]  /*24900*/  VIADD R18, R21.reuse, 0x60 ;  /* 0x0000006015127836 */ /* 0x040fe20000000000 */
[----:B------:R-:W-:Y:S01]  /*24910*/  ISETP.GE.AND P0, PT, R0, UR18, PT ;  /* 0x0000001200007c0c */ /* 0x000fe2000bf06270 */
[----:B------:R-:W-:Y:S01]  /*24920*/  VIADD R0, R21, 0x40 ;  /* 0x0000004015007836 */ /* 0x000fe20000000000 */
[----:B------:R-:W-:Y:S01]  /*24930*/  ISETP.GE.AND P4, PT, R3, UR18, PT ;  /* 0x0000001203007c0c */ /* 0x000fe2000bf86270 */
[----:B------:R-:W-:Y:S01]  /*24940*/  IMAD.X R3, RZ, RZ, UR7, P1 ;  /* 0x00000007ff037e24 */ /* 0x000fe200088e06ff */
[----:B------:R-:W-:-:S02]  /*24950*/  ISETP.GE.AND P1, PT, R21, UR18, PT ;  /* 0x0000001215007c0c */ /* 0x000fc4000bf26270 */
[----:B------:R-:W-:Y:S01]  /*24960*/  ISETP.GE.AND P3, PT, R0, UR18, PT ;  /* 0x0000001200007c0c */ /* 0x000fe2000bf66270 */
[----:B---3--:R-:W-:Y:S01]  /*24970*/  IMAD.U32 R0, RZ, RZ, UR4 ;  /* 0x00000004ff007e24 */ /* 0x008fe2000f8e00ff */
[C---:B------:R-:W-:Y:S02]  /*24980*/  IADD3 R4, PT, PT, R21.reuse, 0x50, RZ ;  /* 0x0000005015047810 */ /* 0x040fe40007ffe0ff */
[----:B------:R-:W-:Y:S01]  /*24990*/  LOP3.LUT R22, R21, UR8, RZ, 0xfc, !PT ;  /* 0x0000000815167c12 */ /* 0x000fe2000f8efcff */
[----:B------:R-:W-:Y:S01]  /*249a0*/  IMAD.WIDE.U32 R16, R0, UR6, R2 ;  /* 0x0000000600107c25 */ /* 0x000fe2000f8e0002 */
[----:B------:R-:W-:Y:S02]  /*249b0*/  MOV R0, UR5 ;  /* 0x0000000500007c02 */ /* 0x000fe40008000f00 */
[----:B------:R-:W-:-:S03]  /*249c0*/  ISETP.GE.AND P2, PT, R4, UR18, PT ;  /* 0x0000001204007c0c */ /* 0x000fc6000bf46270 */
[----:B------:R-:W-:Y:S01]  /*249d0*/  IMAD R7, R0, UR6, R17 ;  /* 0x0000000600077c24 */ /* 0x000fe2000f8e0211 */
[----:B--2---:R-:W-:Y:S09]  /*249e0*/  @P1 BRA `(.L_x_2734) ;  /* 0x00000000003c1947 */ /* 0x004ff20003800000 */
        /* <DEDUP_REMOVED lines=15> */
.L_x_2734:
[----:B------:R-:W-:Y:S05]  /*24ae0*/  BSYNC.RECONVERGENT B0 ;  /* 0x0000000000007941 */ /* 0x000fea0003800200 */
.L_x_2733:
        /* <DEDUP_REMOVED lines=23> */
.L_x_2736:
[----:B------:R-:W-:Y:S05]  /*24c60*/  BSYNC.RECONVERGENT B0 ;  /* 0x0000000000007941 */ /* 0x000fea0003800200 */
.L_x_2735:
        /* <DEDUP_REMOVED lines=22> */
.L_x_2738:
[----:B------:R-:W-:Y:S05]  /*24dd0*/  BSYNC.RECONVERGENT B0 ;  /* 0x0000000000007941 */ /* 0x000fea0003800200 */
.L_x_2737:
        /* <DEDUP_REMOVED lines=21> */
.L_x_2740:
[----:B------:R-:W-:Y:S05]  /*24f30*/  BSYNC.RECONVERGENT B0 ;  /* 0x0000000000007941 */ /* 0x000fea0003800200 */
.L_x_2739:
        /* <DEDUP_REMOVED lines=21> */
.L_x_2742:
[----:B------:R-:W-:Y:S05]  /*25090*/  BSYNC.RECONVERGENT B0 ;  /* 0x0000000000007941 */ /* 0x000fea0003800200 */
.L_x_2741:
        /* <DEDUP_REMOVED lines=21> */
.L_x_2744:
[----:B------:R-:W-:Y:S05]  /*251f0*/  BSYNC.RECONVERGENT B0 ;  /* 0x0000000000007941 */ /* 0x000fea0003800200 */
.L_x_2743:
        /* <DEDUP_REMOVED lines=21> */
.L_x_2746:
[----:B------:R-:W-:Y:S05]  /*25350*/  BSYNC.RECONVERGENT B0 ;  /* 0x0000000000007941 */ /* 0x000fea0003800200 */
.L_x_2745:
        /* <DEDUP_REMOVED lines=21> */
.L_x_2747:
        /* <DEDUP_REMOVED lines=13> */
.L_x_2876:


//--------------------- .text._ZN5flash16flash_fwd_kernelI23Flash_fwd_kernel_traitsILi128ELi128ELi32ELi4ELb0ELb0EN7cutlass6half_tE19Flash_kernel_traitsILi128ELi128ELi32ELi4ES3_EELb0ELb0ELb1ELb1ELb0ELb0ELb1ELb0EEEvNS_16Flash_fwd_paramsE --------------------------
	.section	.text._ZN5flash16flash_fwd_kernelI23Flash_fwd_kernel_traitsILi128ELi128ELi32ELi4ELb0ELb0EN7cutlass6half_tE19Flash_kernel_traitsILi128ELi128ELi32ELi4ES3_EELb0ELb0ELb1ELb1ELb0ELb0ELb1ELb0EEEvNS_16Flash_fwd_paramsE,"ax",@progbits
	.align	128
        .global         _ZN5flash16flash_fwd_kernelI23Flash_fwd_kernel_traitsILi128ELi128ELi32ELi4ELb0ELb0EN7cutlass6half_tE19Flash_kernel_traitsILi128ELi128ELi32ELi4ES3_EELb0ELb0ELb1ELb1ELb0ELb0ELb1ELb0EEEvNS_16Flash_fwd_paramsE
        .type           _ZN5flash16flash_fwd_kernelI23Flash_fwd_kernel_traitsILi128ELi128ELi32ELi4ELb0ELb0EN7cutlass6half_tE19Flash_kernel_traitsILi128ELi128ELi32ELi4ES3_EELb0ELb0ELb1ELb1ELb0ELb0ELb1ELb0EEEvNS_16Flash_fwd_paramsE,@function
        .size           _ZN5flash16flash_fwd_kernelI23Flash_fwd_kernel_traitsILi128ELi128ELi32ELi4ELb0ELb0EN7cutlass6half_tE19Flash_kernel_traitsILi128ELi128ELi32ELi4ES3_EELb0ELb0ELb1ELb1ELb0ELb0ELb1ELb0EEEvNS_16Flash_fwd_paramsE,(.L_x_2877 - _ZN5flash16flash_fwd_kernelI23Flash_fwd_kernel_traitsILi128ELi128ELi32ELi4ELb0ELb0EN7cutlass6half_tE19Flash_kernel_traitsILi128ELi128ELi32ELi4ES3_EELb0ELb0ELb1ELb1ELb0ELb0ELb1ELb0EEEvNS_16Flash_fwd_paramsE)
        .other          _ZN5flash16flash_fwd_kernelI23Flash_fwd_kernel_traitsILi128ELi128ELi32ELi4ELb0ELb0EN7cutlass6half_tE19Flash_kernel_traitsILi128ELi128ELi32ELi4ES3_EELb0ELb0ELb1ELb1ELb0ELb0ELb1ELb0EEEvNS_16Flash_fwd_paramsE,@"STO_CUDA_ENTRY STV_DEFAULT"
_ZN5flash16flash_fwd_kernelI23Flash_fwd_kernel_traitsILi128ELi128ELi32ELi4ELb0ELb0EN7cutlass6half_tE19Flash_kernel_traitsILi128ELi128ELi32ELi4ES3_EELb0ELb0ELb1ELb1ELb0ELb0ELb1ELb0EEEvNS_16Flash_fwd_paramsE:
.text._ZN5flash16flash_fwd_kernelI23Flash_fwd_kernel_traitsILi128ELi128ELi32ELi4ELb0ELb0EN7cutlass6half_tE19Flash_kernel_traitsILi128ELi128ELi32ELi4ES3_EELb0ELb0ELb1ELb1ELb0ELb0ELb1ELb0EEEvNS_16Flash_fwd_paramsE:
        /* <DEDUP_REMOVED lines=72> */
.L_x_2748:
        /* <DEDUP_REMOVED lines=57> */
.L_x_2750:
        /* <DEDUP_REMOVED lines=55> */
.L_x_2752:
[----:B------:R-:W-:Y:S05]  /*0b80*/  BSYNC.RECONVERGENT B0 ;  /* 0x0000000000007941 */ /* 0x000fea0003800200 */
.L_x_2751:
        /* <DEDUP_REMOVED lines=21> */
.L_x_2754:
[----:B------:R-:W-:Y:S05]  /*0ce0*/  BSYNC.RECONVERGENT B0 ;  /* 0x0000000000007941 */ /* 0x000fea0003800200 */
.L_x_2753:
        /* <DEDUP_REMOVED lines=21> */
.L_x_2756:
[----:B------:R-:W-:Y:S05]  /*0e40*/  BSYNC.RECONVERGENT B0 ;  /* 0x0000000000007941 */ /* 0x000fea0003800200 */
.L_x_2755:
        /* <DEDUP_REMOVED lines=20> */
.L_x_2758:
[----:B------:R-:W-:Y:S05]  /*0f90*/  BSYNC.RECONVERGENT B0 ;  /* 0x0000000000007941 */ /* 0x000fea0003800200 */
.L_x_2757:
        /* <DEDUP_REMOVED lines=20> */
.L_x_2760:
[----:B------:R-:W-:Y:S05]  /*10e0*/  BSYNC.RECONVERGENT B0 ;  /* 0x0000000000007941 */ /* 0x000fea0003800200 */
.L_x_2759:
        /* <DEDUP_REMOVED lines=20> */
.L_x_2762:
[----:B------:R-:W-:Y:S05]  /*1230*/  BSYNC.RECONVERGENT B0 ;  /* 0x0000000000007941 */ /* 0x000fea0003800200 */
.L_x_2761:
        /* <DEDUP_REMOVED lines=20> */
.L_x_2764:
[----:B------:R-:W-:Y:S05]  /*1380*/  BSYNC.RECONVERGENT B0 ;  /* 0x0000000000007941 */ /* 0x000fea0003800200 */
.L_x_2763:
        /* <DEDUP_REMOVED lines=20> */
.L_x_2766:
[----:B------:R-:W-:Y:S05]  /*14d0*/  BSYNC.RECONVERGENT B0 ;  /* 0x0000000000007941 */ /* 0x000fea0003800200 */
.L_x_2765:
        /* <DEDUP_REMOVED lines=10> */
.L_x_2768:
[----:B------:R-:W-:Y:S05]  /*1580*/  BSYNC.RECONVERGENT B0 ;  /* 0x0000000000007941 */ /* 0x000fea0003800200 */
.L_x_2767:
        /* <DEDUP_REMOVED lines=15> */
.L_x_2770:
[----:B------:R-:W-:Y:S05]  /*1680*/  BSYNC.RECONVERGENT B0 ;  /* 0x0000000000007941 */ /* 0x000fea0003800200 */
.L_x_2769:
        /* <DEDUP_REMOVED lines=10> */
.L_x_2772:
[----:B------:R-:W-:Y:S05]  /*1730*/  BSYNC.RECONVERGENT B0 ;  /* 0x0000000000007941 */ /* 0x000fea0003800200 */
.L_x_2771:
        /* <DEDUP_REMOVED lines=10> */
.L_x_2774:
[----:B------:R-:W-:Y:S05]  /*17e0*/  BSYNC.RECONVERGENT B0 ;  /* 0x0000000000007941 */ /* 0x000fea0003800200 */
.L_x_2773:
        /* <DEDUP_REMOVED lines=10> */
.L_x_2776:
[----:B------:R-:W-:Y:S05]  /*1890*/  BSYNC.RECONVERGENT B0 ;  /* 0x0000000000007941 */ /* 0x000fea0003800200 */
.L_x_2775:
        /* <DEDUP_REMOVED lines=10> */
.L_x_2778:
[----:B------:R-:W-:Y:S05]  /*1940*/  BSYNC.RECONVERGENT B0 ;  /* 0x0000000000007941 */ /* 0x000fea0003800200 */
.L_x_2777:
        /* <DEDUP_REMOVED lines=10> */
.L_x_2780:
[----:B------:R-:W-:Y:S05]  /*19f0*/  BSYNC.RECONVERGENT B0 ;  /* 0x0000000000007941 */ /* 0x000fea0003800200 */
.L_x_2779:
        /* <DEDUP_REMOVED lines=10> */
.L_x_2749:
        /* <DEDUP_REMOVED lines=21> */
.L_x_2781:
[----:B------:R-:W1:Y:S01]  /*1bf0*/  LDCU.64 UR12, c[0x0][0x3b8] ;  /* 0x00007700ff0c77ac */ /* 0x000e620008000a00 */
[----:B------:R-:W-:-:S04]  /*1c00*/  UIADD3 UR14, UPT, UPT, UR8, UR9, URZ ;  /* 0x00000009080e7290 */ /* 0x000fc8000fffe0ff */
[----:B-1----:R-:W-:Y:S02]  /*1c10*/  UIMAD.WIDE.U32 UR16, UR14, UR12, URZ ;  /* 0x0000000c0e1072a5 */ /* 0x002fe4000f8e00ff */
[----:B------:R-:W-:-:S04]  /*1c20*/  UIMAD UR14, UR14, UR13, URZ ;  /* 0x0000000d0e0e72a4 */ /* 0x000fc8000f8e02ff */
[----:B------:R-:W-:Y:S02]  /*1c30*/  UIADD3 UR14, UPT, UPT, UR17, UR14, URZ ;  /* 0x0000000e110e7290 */ /* 0x000fe4000fffe0ff */
.L_x_2782:
        /* <DEDUP_REMOVED lines=39> */
.L_x_2783:
[----:B------:R-:W1:Y:S01]  /*1eb0*/  LDCU.64 UR6, c[0x0][0x3c0] ;  /* 0x00007800ff0677ac */ /* 0x000e620008000a00 */
[----:B------:R-:W-:-:S04]  /*1ec0*/  UIADD3 UR8, UPT, UPT, UR8, UR9, URZ ;  /* 0x0000000908087290 */ /* 0x000fc8000fffe0ff */
[----:B-1----:R-:W-:Y:S02]  /*1ed0*/  UIMAD.WIDE.U32 UR10, UR8, UR6, URZ ;  /* 0x00000006080a72a5 */ /* 0x002fe4000f8e00ff */
[----:B------:R-:W-:-:S04]  /*1ee0*/  UIMAD UR5, UR8, UR7, URZ ;  /* 0x00000007080572a4 */ /* 0x000fc8000f8e02ff */
[----:B------:R-:W-:Y:S01]  /*1ef0*/  UIADD3 UR5, UPT, UPT, UR11, UR5, URZ ;  /* 0x000000050b057290 */ /* 0x000fe2000fffe0ff */
[----:B------:R-:W-:-:S11]  /*1f00*/  UMOV UR4, UR10 ;  /* 0x0000000a00047c82 */ /* 0x000fd60008000000 */
.L_x_2784:
[----:B------:R-:W-:Y:S01]  /*1f10*/  IMAD.SHL.U32 R14, R22, 0x8, RZ ;  /* 0x00000008160e7824 */ /* 0x000fe200078e00ff */
[----:B------:R-:W-:Y:S01]  /*1f20*/  SHF.R.U32.HI R12, RZ, 0x3, R22 ;  /* 0x00000003ff0c7819 */ /* 0x000fe20000011616 */
[----:B------:R-:W1:Y:S01]  /*1f30*/  LDCU.128 UR8, c[0x0][0x3d0] ;  /* 0x00007a00ff0877ac */ /* 0x000e620008000c00 */
[----:B------:R-:W-:Y:S01]  /*1f40*/  SHF.R.S32.HI R7, RZ, 0x1f, R0 ;  /* 0x0000001fff077819 */ /* 0x000fe20000011400 */
[----:B------:R-:W-:Y:S01]  /*1f50*/  BSSY.RECONVERGENT B0, `(.L_x_2785) ;  /* 0x0000052000007945 */ /* 0x000fe20003800200 */
[----:B------:R-:W-:Y:S01]  /*1f60*/  LOP3.LUT R246, R14, 0x38, RZ, 0xc0, !PT ;  /* 0x000000380ef67812 */ /* 0x000fe200078ec0ff */
[----:B------:R-:W-:Y:S01]  /*1f70*/  UIADD3 UR20, UPT, UPT, -UR29, UR24, URZ ;  /* 0x000000181d147290 */ /* 0x000fe2000fffe1ff */
[----:B------:R-:W-:Y:S01]  /*1f80*/  VIADD R3, R12, 0x30 ;  /* 0x000000300c037836 */ /* 0x000fe20000000000 */
[----:B------:R-:W2:Y:S01]  /*1f90*/  LDCU.64 UR18, c[0x0][0x388] ;  /* 0x00007100ff1277ac */ /* 0x000ea20008000a00 */
[----:B------:R-:W-:Y:S01]  /*1fa0*/  IADD3 R4, P0, PT, R246, UR16, RZ ;  /* 0x00000010f6047c10 */ /* 0x000fe2000ff1e0ff */
[----:B------:R-:W-:Y:S01]  /*1fb0*/  VIADD R6, R12, 0x20 ;  /* 0x000000200c067836 */ /* 0x000fe20000000000 */
        /* <DEDUP_REMOVED lines=15> */
[C---:B-1----:R-:W-:Y:S01]  /*20b0*/  IMAD R9, R7.reuse, UR8, RZ ;  /* 0x0000000807097c24 */ /* 0x042fe2000f8e02ff */
        /* <DEDUP_REMOVED lines=59> */
.L_x_2786:
[----:B------:R-:W-:Y:S05]  /*2470*/  BSYNC.RECONVERGENT B0 ;  /* 0x0000000000007941 */ /* 0x000fea0003800200 */
.L_x_2785:
        /* <DEDUP_REMOVED lines=30> */
.L_x_2788:
[----:B------:R-:W-:Y:S05]  /*2660*/  BSYNC.RECONVERGENT B0 ;  /* 0x0000000000007941 */ /* 0x000fea0003800200 */
.L_x_2787:
        /* <DEDUP_REMOVED lines=30> */
.L_x_2790:
[----:B------:R-:W-:Y:S05]  /*2850*/  BSYNC.RECONVERGENT B0 ;  /* 0x0000000000007941 */ /* 0x000fea0003800200 */
.L_x_2789:
        /* <DEDUP_REMOVED lines=29> */
.L_x_2792:
[----:B------:R-:W-:Y:S05]  /*2a30*/  BSYNC.RECONVERGENT B0 ;  /* 0x0000000000007941 */ /* 0x000fea0003800200 */
.L_x_2791:
        /* <DEDUP_REMOVED lines=29> */
.L_x_2794:
[----:B------:R-:W-:Y:S05]  /*2c10*/  BSYNC.RECONVERGENT B0 ;  /* 0x0000000000007941 */ /* 0x000fea0003800200 */
.L_x_2793:
        /* <DEDUP_REMOVED lines=29> */
.L_x_2796:
[----:B------:R-:W-:Y:S05]  /*2df0*/  BSYNC.RECONVERGENT B0 ;  /* 0x0000000000007941 */ /* 0x000fea0003800200 */
.L_x_2795:
        /* <DEDUP_REMOVED lines=27> */
.L_x_2798:
[----:B------:R-:W-:Y:S05]  /*2fb0*/  BSYNC.RECONVERGENT B0 ;  /* 0x0000000000007941 */ /* 0x000fea0003800200 */
.L_x_2797:
        /* <DEDUP_REMOVED lines=27> */
.L_x_2800:
[----:B------:R-:W-:Y:S05]  /*3170*/  BSYNC.RECONVERGENT B0 ;  /* 0x0000000000007941 */ /* 0x000fea0003800200 */
.L_x_2799:
        /* <DEDUP_REMOVED lines=22> */
.L_x_2802:
[----:B------:R-:W-:Y:S05]  /*32e0*/  BSYNC.RECONVERGENT B0 ;  /* 0x0000000000007941 */ /* 0x000fea0003800200 */
.L_x_2801:
        /* <DEDUP_REMOVED lines=21> */
.L_x_2804:
[----:B------:R-:W-:Y:S05]  /*3440*/  BSYNC.RECONVERGENT B0 ;  /* 0x0000000000007941 */ /* 0x000fea0003800200 */
.L_x_2803:
[----:B------:R-:W5:Y:S01]  /*3450*/  LDCU.64 UR10, c[0x0][0x538] ;  /* 0x0000a700ff0a77ac */ /* 0x000f620008000a00 */
[----:B------:R-:W0:Y:S01]  /*3460*/  LDGDEPBAR ;  /* 0x00000000000079af */ /* 0x000e220000000000 */
[----:B-----5:R-:W-:-:S04]  /*3470*/  UISETP.NE.U32.AND UP1, UPT, UR10, URZ, UPT ;  /* 0x000000ff0a00728c */ /* 0x020fc8000bf25070 */
[----:B------:R-:W-:Y:S01]  /*3480*/  UISETP.NE.AND.EX UP1, UPT, UR11, URZ, UPT, UP1 ;  /* 0x000000ff0b00728c */ /* 0x000fe2000bf25310 */
[C---:B------:R-:W-:Y:S02]  /*3490*/  IMAD.SHL.U32 R99, R22.reuse, 0x2, RZ ;  /* 0x0000000216637824 */ /* 0x040fe400078e00ff */
[C---:B------:R-:W-:Y:S01]  /*34a0*/  IMAD.SHL.U32 R97, R22.reuse, 0x40, RZ ;  /* 0x0000004016617824 */ /* 0x040fe200078e00ff */
[C---:B------:R-:W-:Y:S01]  /*34b0*/  LOP3.LUT P2, RZ, R22.reuse, 0x2, RZ, 0xc0, !PT ;  /* 0x0000000216ff7812 */ /* 0x040fe2000784c0ff */
[----:B------:R-:W-:Y:S01]  /*34c0*/  IMAD.MOV.U32 R38, RZ, RZ, 0x10 ;  /* 0x00000010ff267424 */ /* 0x000fe200078e00ff */
[----:B------:R-:W-:Y:S01]  /*34d0*/  PLOP3.LUT P1, PT, PT, PT, UP1, 0x80, 0x8 ;  /* 0x000000000008781c */ /* 0x000fe20003f2f018 */
[----:B------:R-:W-:Y:S01]  /*34e0*/  IMAD.MOV.U32 R98, RZ, RZ, 0x20 ;  /* 0x00000020ff627424 */ /* 0x000fe200078e00ff */
[----:B------:R-:W-:Y:S01]  /*34f0*/  LOP3.LUT P4, RZ, R22, 0x4, RZ, 0xc0, !PT ;  /* 0x0000000416ff7812 */ /* 0x000fe2000788c0ff */
        /* <DEDUP_REMOVED lines=11> */
[----:B------:R-:W2:Y:S01]  /*35b0*/  @P1 LDG.E R2, desc[UR30][R2.64] ;  /* 0x0000001e02021981 */ /* 0x000ea2000c1e1900 */
[----:B-----5:R-:W2:Y:S01]  /*35c0*/  @P1 MUFU.RCP R0, UR8 ;  /* 0x0000000800001d08 */ /* 0x020ea20008001000 */
[----:B------:R-:W-:Y:S01]  /*35d0*/  USHF.L.U64.HI UR10, UR6, 0x5, UR7 ;  /* 0x00000005060a7899 */ /* 0x000fe20008010207 */
[----:B------:R-:W-:Y:S01]  /*35e0*/  LOP3.LUT R6, R97, 0x1c0, RZ, 0xc0, !PT ;  /* 0x000001c061067812 */ /* 0x000fe200078ec0ff */
[----:B------:R3:W-:Y:S01]  /*35f0*/  STL [R1+0x24], R99 ;  /* 0x0000246301007387 */ /* 0x0007e20000100800 */
[----:B------:R-:W-:Y:S01]  /*3600*/  USHF.L.U32 UR11, UR6, 0x5, URZ ;  /* 0x00000005060b7899 */ /* 0x000fe200080006ff */
[----:B------:R-:W-:Y:S01]  /*3610*/  SHF.R.U32.HI R7, RZ, 0x1, R22 ;  /* 0x00000001ff077819 */ /* 0x000fe20000011616 */
[----:B------:R-:W-:Y:S01]  /*3620*/  UIMAD UR8, UR10, UR4, URZ ;  /* 0x000000040a0872a4 */ /* 0x000fe2000f8e02ff */
[----:B------:R-:W-:Y:S01]  /*3630*/  BSSY.RECONVERGENT B0, `(.L_x_2805) ;  /* 0x0000028000007945 */ /* 0x000fe20003800200 */
[----:B------:R-:W-:Y:S01]  /*3640*/  UIMAD.WIDE.U32 UR34, UR11, UR4, URZ ;  /* 0x000000040b2272a5 */ /* 0x000fe2000f8e00ff */
[----:B------:R-:W-:Y:S01]  /*3650*/  LOP3.LUT R6, R6, 0x38, R14, 0xf8, !PT ;  /* 0x0000003806067812 */ /* 0x000fe200078ef80e */
[----:B------:R-:W-:Y:S01]  /*3660*/  UMOV UR12, URZ ;  /* 0x000000ff000c7c82 */ /* 0x000fe20008000000 */
[----:B------:R-:W-:Y:S01]  /*3670*/  LOP3.LUT R8, R22, 0x8, RZ, 0xc0, !PT ;  /* 0x0000000816087812 */ /* 0x000fe200078ec0ff */
[----:B------:R-:W-:Y:S01]  /*3680*/  UIADD3 UR8, UPT, UPT, UR35, UR8, URZ ;  /* 0x0000000823087290 */ /* 0x000fe2000fffe0ff */
[----:B------:R-:W-:-:S02]  /*3690*/  SEL R38, R38, 0xfffffff0, !P2 ;  /* 0xfffffff026267807 */ /* 0x000fc40005000000 */
[----:B------:R-:W-:Y:S02]  /*36a0*/  LOP3.LUT R9, R97, 0x200, RZ, 0xc0, !PT ;  /* 0x0000020061097812 */ /* 0x000fe400078ec0ff */
[----:B------:R-:W-:Y:S02]  /*36b0*/  SEL R93, R98, 0xffffffe0, !P4 ;  /* 0xffffffe0625d7807 */ /* 0x000fe40006000000 */
[----:B------:R-:W-:Y:S01]  /*36c0*/  LOP3.LUT R96, R7, 0x1f0, RZ, 0xc0, !PT ;  /* 0x000001f007607812 */ /* 0x000fe200078ec0ff */
[----:B------:R-:W-:Y:S01]  /*36d0*/  BAR.SYNC.DEFER_BLOCKING 0x0 ;  /* 0x0000000000007b1d */ /* 0x000fe20000010000 */
[----:B--2---:R-:W-:Y:S01]  /*36e0*/  @P1 FMUL.FTZ R0, R2, R0 ;  /* 0x0000000002001220 */ /* 0x004fe20000410000 */
[----:B------:R-:W-:-:S04]  /*36f0*/  SHF.R.U32.HI R2, RZ, 0x2, R22 ;  /* 0x00000002ff027819 */ /* 0x000fc80000011616 */
[----:B------:R-:W-:Y:S01]  /*3700*/  @P1 R2UR UR9, R0 ;  /* 0x00000000000912ca */ /* 0x000fe200000e0000 */
[----:B------:R-:W-:Y:S01]  /*3710*/  IMAD.SHL.U32 R0, R22, 0x20, RZ ;  /* 0x0000002016007824 */ /* 0x000fe200078e00ff */
[----:B------:R-:W-:-:S04]  /*3720*/  LOP3.LUT R95, R2, 0x7, RZ, 0xc0, !PT ;  /* 0x00000007025f7812 */ /* 0x000fc800078ec0ff */
[----:B------:R-:W-:-:S07]  /*3730*/  LOP3.LUT R10, R0, 0x7c00, RZ, 0xc0, !PT ;  /* 0x00007c00000a7812 */ /* 0x000fce00078ec0ff */
[----:B------:R-:W-:Y:S01]  /*3740*/  @UP1 UMOV UR12, UR9 ;  /* 0x00000009000c1c82 */ /* 0x000fe20008000000 */
[----:B---3--:R-:W-:Y:S05]  /*3750*/  @P0 BRA `(.L_x_2806) ;  /* 0x00000000004c0947 */ /* 0x008fea0003800000 */
        /* <DEDUP_REMOVED lines=19> */
.L_x_2806:
[----:B------:R3:W-:Y:S04]  /*3890*/  STS.128 [R222+0xa000], RZ ;  /* 0x00a000ffde007388 */ /* 0x0007e80000000c00 */
[----:B------:R3:W-:Y:S02]  /*38a0*/  STS.128 [R222+0xb000], RZ ;  /* 0x00b000ffde007388 */ /* 0x0007e40000000c00 */
.L_x_2807:
[----:B------:R-:W-:Y:S05]  /*38b0*/  BSYNC.RECONVERGENT B0 ;  /* 0x0000000000007941 */ /* 0x000fea0003800200 */
.L_x_2805:
[----:B------:R-:W-:Y:S01]  /*38c0*/  ISETP.GE.AND P0, PT, R13, UR18, PT ;  /* 0x000000120d007c0c */ /* 0x000fe2000bf06270 */
[----:B------:R-:W-:Y:S01]  /*38d0*/  BSSY.RECONVERGENT B0, `(.L_x_2808) ;  /* 0x000001d000007945 */ /* 0x000fe20003800200 */
[C---:B------:R-:W-:Y:S02]  /*38e0*/  LOP3.LUT R94, R6.reuse, 0x8, R7, 0x78, !PT ;  /* 0x00000008065e7812 */ /* 0x040fe400078e7807 */
[----:B--2---:R-:W-:Y:S02]  /*38f0*/  LOP3.LUT R2, R6, R8, RZ, 0x3c, !PT ;  /* 0x0000000806027212 */ /* 0x004fe400078e3cff */
        /* <DEDUP_REMOVED lines=26> */
.L_x_2809:
[----:B------:R-:W-:Y:S05]  /*3aa0*/  BSYNC.RECONVERGENT B0 ;  /* 0x0000000000007941 */ /* 0x000fea0003800200 */
.L_x_2808:
[----:B------:R-:W-:Y:S01]  /*3ab0*/  LDSM.16.M88.4 R8, [R213] ;  /* 0x00000000d508783b */ /* 0x000fe20000000200 */
[----:B------:R-:W-:Y:S01]  /*3ac0*/  VIADD R220, R214, UR5 ;  /* 0x00000005d6dc7c36 */ /* 0x000fe20008000000 */
[----:B------:R-:W5:Y:S01]  /*3ad0*/  LDCU UR8, c[0x0][0x50c] ;  /* 0x0000a180ff0877ac */ /* 0x000f620008000800 */
[C-C-:B------:R-:W-:Y:S01]  /*3ae0*/  IMAD R36, R38.reuse, 0x2, R213.reuse ;  /* 0x0000000226247824 */ /* 0x140fe200078e02d5 */
[----:B------:R-:W1:Y:S01]  /*3af0*/  LDSM.16.M88.4 R16, [R214+UR5+0x8000] ;  /* 0x00800005d610783b */ /* 0x000e620008000200 */
[C-C-:B------:R-:W-:Y:S01]  /*3b00*/  IMAD R37, R38.reuse, 0x2, R220.reuse ;  /* 0x0000000226257824 */ /* 0x140fe200078e02dc */
[----:B------:R-:W-:Y:S01]  /*3b10*/  LOP3.LUT R244, R99, 0x6, RZ, 0xc0, !PT ;  /* 0x0000000663f47812 */ /* 0x000fe200078ec0ff */
[C---:B------:R-:W-:Y:S01]  /*3b20*/  IMAD R0, R93.reuse, 0x2, R213 ;  /* 0x000000025d007824 */ /* 0x040fe200078e02d5 */
[----:B------:R-:W3:Y:S01]  /*3b30*/  LDSM.16.M88.4 R4, [R213+0x2000] ;  /* 0x00200000d504783b */ /* 0x000ee20000000200 */
[----:B----4-:R-:W-:Y:S01]  /*3b40*/  IMAD R2, R93, 0x2, R220 ;  /* 0x000000025d027824 */ /* 0x010fe200078e02dc */
[----:B------:R-:W-:Y:S01]  /*3b50*/  UIADD3 UR27, UPT, UPT, UR32, UR27, -UR24 ;  /* 0x0000001b201b7290 */ /* 0x000fe2000fffe818 */
[C---:B------:R-:W-:Y:S01]  /*3b60*/  IMAD R3, R38.reuse, 0x2, R0 ;  /* 0x0000000226037824 */ /* 0x040fe200078e0200 */
[----:B------:R-:W4:Y:S01]  /*3b70*/  LDSM.16.M88.4 R20, [R214+UR5+0x8800] ;  /* 0x00880005d614783b */ /* 0x000f220008000200 */
[----:B------:R-:W-:Y:S01]  /*3b80*/  IMAD R92, R38, 0x2, R2 ;  /* 0x00000002265c7824 */ /* 0x000fe200078e0202 */
[----:B------:R-:W-:-:S02]  /*3b90*/  UISETP.GT.U32.AND UP0, UPT, UR4, UR21, UPT ;  /* 0x000000150400728c */ /* 0x000fc4000bf04070 */
[----:B------:R-:W-:Y:S04]  /*3ba0*/  LDSM.16.M88.4 R28, [R37+0x8000] ;  /* 0x00800000251c783b */ /* 0x000fe80000000200 */
[----:B------:R-:W2:Y:S04]  /*3bb0*/  LDSM.16.M88.4 R12, [R36+0x2000] ;  /* 0x00200000240c783b */ /* 0x000ea80000000200 */
[----:B------:R-:W5:Y:S04]  /*3bc0*/  LDSM.16.M88.4 R40, [R37+0x8800] ;  /* 0x008800002528783b */ /* 0x000f680000000200 */
[----:B------:R-:W-:Y:S04]  /*3bd0*/  LDSM.16.M88.4 R48, [R2+0x8800] ;  /* 0x008800000230783b */ /* 0x000fe80000000200 */
[----:B------:R-:W-:Y:S04]  /*3be0*/  LDSM.16.M88.4 R88, [R37+0x9000] ;  /* 0x009000002558783b */ /* 0x000fe80000000200 */
[----:B------:R-:W0:Y:S04]  /*3bf0*/  LDGDEPBAR ;  /* 0x00000000000079af */ /* 0x000e280000000000 */
[----:B------:R-:W-:Y:S01]  /*3c00*/  STL [R1+0x20], R244 ;  /* 0x000020f401007387 */ /* 0x000fe20000100800 */
[-C--:B-1----:R-:W-:Y:S08]  /*3c10*/  HMMA.16816.F32 R52, R8, R16.reuse, RZ ;  /* 0x000000100834723c */ /* 0x082ff000000018ff */
[C---:B---3--:R-:W-:Y:S08]  /*3c20*/  HMMA.16816.F32 R24, R4.reuse, R16, RZ ;  /* 0x000000100418723c */ /* 0x048ff000000018ff */
[-C--:B------:R-:W-:Y:S08]  /*3c30*/  HMMA.16816.F32 R44, R4, R18.reuse, RZ ;  /* 0x00000012042c723c */ /* 0x080ff000000018ff */
[----:B------:R-:W-:Y:S01]  /*3c40*/  HMMA.16816.F32 R72, R8, R18, RZ ;  /* 0x000000120848723c */ /* 0x000fe200000018ff */
[----:B------:R-:W1:Y:S07]  /*3c50*/  LDSM.16.M88.4 R16, [R36] ;  /* 0x000000002410783b */ /* 0x000e6e0000000200 */
[C---:B----4-:R-:W-:Y:S08]  /*3c60*/  HMMA.16816.F32 R32, R4.reuse, R20, RZ ;  /* 0x000000140420723c */ /* 0x050ff000000018ff */
[----:B------:R-:W-:Y:S08]  /*3c70*/  HMMA.16816.F32 R4, R4, R22, RZ ;  /* 0x000000160404723c */ /* 0x000ff000000018ff */
[C---:B------:R-:W-:Y:S08]  /*3c80*/  HMMA.16816.F32 R56, R8.reuse, R20, RZ ;  /* 0x000000140838723c */ /* 0x040ff000000018ff */
[----:B------:R-:W-:Y:S01]  /*3c90*/  HMMA.16816.F32 R64, R8, R22, RZ ;  /* 0x000000160840723c */ /* 0x000fe200000018ff */
[----:B------:R-:W-:Y:S04]  /*3ca0*/  LDSM.16.M88.4 R20, [R2+0x8000] ;  /* 0x008000000214783b */ /* 0x000fe80000000200 */
[----:B------:R-:W-:Y:S03]  /*3cb0*/  LDSM.16.M88.4 R8, [R0+0x2000] ;  /* 0x002000000008783b */ /* 0x000fe60000000200 */
[C---:B--2---:R-:W-:Y:S01]  /*3cc0*/  HMMA.16816.F32 R60, R12.reuse, R28, R24 ;  /* 0x0000001c0c3c723c */ /* 0x044fe20000001818 */
[----:B------:R-:W2:Y:S07]  /*3cd0*/  LDSM.16.M88.4 R24, [R0] ;  /* 0x000000000018783b */ /* 0x000eae0000000200 */
[C---:B-----5:R-:W-:Y:S01]  /*3ce0*/  HMMA.16816.F32 R68, R12.reuse, R40, R32 ;  /* 0x000000280c44723c */ /* 0x060fe20000001820 */
[----:B------:R-:W-:Y:S07]  /*3cf0*/  LDSM.16.M88.4 R32, [R3] ;  /* 0x000000000320783b */ /* 0x000fee0000000200 */
[C---:B------:R-:W-:Y:S01]  /*3d00*/  HMMA.16816.F32 R80, R12.reuse, R30, R44 ;  /* 0x0000001e0c50723c */ /* 0x040fe2000000182c */
[----:B------:R-:W-:Y:S07]  /*3d10*/  LDSM.16.M88.4 R44, [R92+0x8800] ;  /* 0x008800005c2c783b */ /* 0x000fee0000000200 */
[----:B------:R-:W-:Y:S01]  /*3d20*/  HMMA.16816.F32 R76, R12, R42, R4 ;  /* 0x0000002a0c4c723c */ /* 0x000fe20000001804 */
[----:B------:R-:W3:Y:S04]  /*3d30*/  LDSM.16.M88.4 R12, [R92+0x8000] ;  /* 0x008000005c0c783b */ /* 0x000ee80000000200 */
[----:B------:R-:W4:Y:S03]  /*3d40*/  LDSM.16.M88.4 R4, [R3+0x2000] ;  /* 0x002000000304783b */ /* 0x000f260000000200 */
[C---:B-1----:R-:W-:Y:S08]  /*3d50*/  HMMA.16816.F32 R52, R16.reuse, R28, R52 ;  /* 0x0000001c1034723c */ /* 0x042ff00000001834 */
[C---:B------:R-:W-:Y:S01]  /*3d60*/  HMMA.16816.F32 R72, R16.reuse, R30, R72 ;  /* 0x0000001e1048723c */ /* 0x040fe20000001848 */
[----:B------:R-:W-:Y:S07]  /*3d70*/  LDSM.16.M88.4 R28, [R213+0x4000] ;  /* 0x00400000d51c783b */ /* 0x000fee0000000200 */
[C---:B------:R-:W-:Y:S08]  /*3d80*/  HMMA.16816.F32 R84, R16.reuse, R40, R56 ;  /* 0x000000281054723c */ /* 0x040ff00000001838 */
[----:B------:R-:W-:Y:S01]  /*3d90*/  HMMA.16816.F32 R64, R16, R42, R64 ;  /* 0x0000002a1040723c */ /* 0x000fe20000001840 */
[----:B------:R-:W1:Y:S04]  /*3da0*/  LDSM.16.M88.4 R40, [R214+UR5+0x9000] ;  /* 0x00900005d628783b */ /* 0x000e680008000200 */
[----:B------:R-:W5:Y:S03]  /*3db0*/  LDSM.16.M88.4 R16, [R213+0x6000] ;  /* 0x00600000d510783b */ /* 0x000f660000000200 */
[-C--:B--2---:R-:W-:Y:S08]  /*3dc0*/  HMMA.16816.F32 R56, R24, R20.reuse, R52 ;  /* 0x000000141838723c */ /* 0x084ff00000001834 */
[C---:B------:R-:W-:Y:S08]  /*3dd0*/  HMMA.16816.F32 R60, R8.reuse, R20, R60 ;  /* 0x00000014083c723c */ /* 0x040ff0000000183c */
[C---:B------:R-:W-:Y:S08]  /*3de0*/  HMMA.16816.F32 R68, R8.reuse, R48, R68 ;  /* 0x000000300844723c */ /* 0x040ff00000001844 */
[C---:B------:R-:W-:Y:S01]  /*3df0*/  HMMA.16816.F32 R52, R8.reuse, R22, R80 ;  /* 0x000000160834723c */ /* 0x040fe20000001850 */
[----:B------:R-:W2:Y:S07]  /*3e00*/  LDSM.16.M88.4 R80, [R214+UR5+0x9800] ;  /* 0x00980005d650783b */ /* 0x000eae0008000200 */
[----:B------:R-:W-:Y:S08]  /*3e10*/  HMMA.16816.F32 R8, R8, R50, R76 ;  /* 0x000000320808723c */ /* 0x000ff0000000184c */
[----:B------:R-:W-:Y:S01]  /*3e20*/  HMMA.16816.F32 R72, R24, R22, R72 ;  /* 0x000000161848723c */ /* 0x000fe20000001848 */
[----:B------:R-:W2:Y:S07]  /*3e30*/  LDSM.16.M88.4 R20, [R36+0x4000] ;  /* 0x004000002414783b */ /* 0x000eae0000000200 */
[----:B---3--:R-:W-:Y:S08]  /*3e40*/  HMMA.16816.F32 R76, R32, R12, R56 ;  /* 0x0000000c204c723c */ /* 0x008ff00000001838 */
[C---:B------:R-:W-:Y:S08]  /*3e50*/  HMMA.16816.F32 R84, R24.reuse, R48, R84 ;  /* 0x000000301854723c */ /* 0x040ff00000001854 */
[----:B------:R-:W-:Y:S08]  /*3e60*/  HMMA.16816.F32 R64, R24, R50, R64 ;  /* 0x000000321840723c */ /* 0x000ff00000001840 */
[C---:B----4-:R-:W-:Y:S08]  /*3e70*/  HMMA.16816.F32 R60, R4.reuse, R12, R60 ;  /* 0x0000000c043c723c */ /* 0x050ff0000000183c */
[C---:B------:R-:W-:Y:S01]  /*3e80*/  HMMA.16816.F32 R48, R4.reuse, R14, R52 ;  /* 0x0000000e0430723c */ /* 0x040fe20000001834 */
[----:B------:R-:W-:Y:S07]  /*3e90*/  LDSM.16.M88.4 R52, [R37+0x9800] ;  /* 0x009800002534783b */ /* 0x000fee0000000200 */
[C---:B------:R-:W-:Y:S08]  /*3ea0*/  HMMA.16816.F32 R24, R4.reuse, R44, R68 ;  /* 0x0000002c0418723c */ /* 0x040ff00000001844 */
[----:B------:R-:W-:Y:S01]  /*3eb0*/  HMMA.16816.F32 R4, R4, R46, R8 ;  /* 0x0000002e0404723c */ /* 0x000fe20000001808 */
[----:B------:R-:W-:Y:S07]  /*3ec0*/  LDSM.16.M88.4 R8, [R0+0x4000] ;  /* 0x004000000008783b */ /* 0x000fee0000000200 */
[----:B------:R-:W-:Y:S01]  /*3ed0*/  HMMA.16816.F32 R56, R32, R14, R72 ;  /* 0x0000000e2038723c */ /* 0x000fe20000001848 */
[----:B------:R3:W4:Y:S04]  /*3ee0*/  LDSM.16.M88.4 R12, [R36+0x6000] ;  /* 0x00600000240c783b */ /* 0x0007280000000200 */
[----:B------:R-:W4:Y:S03]  /*3ef0*/  LDSM.16.M88.4 R72, [R2+0x9000] ;  /* 0x009000000248783b */ /* 0x000f260000000200 */
[----:B-1----:R-:W-:Y:S08]  /*3f00*/  HMMA.16816.F32 R76, R28, R40, R76 ;  /* 0x000000281c4c723c */ /* 0x002ff0000000184c */
[C---:B------:R-:W-:Y:S08]  /*3f10*/  HMMA.16816.F32 R84, R32.reuse, R44, R84 ;  /* 0x0000002c2054723c */ /* 0x040ff00000001854 */
[----:B------:R-:W-:Y:S01]  /*3f20*/  HMMA.16816.F32 R68, R32, R46, R64 ;  /* 0x0000002e2044723c */ /* 0x000fe20000001840 */
[----:B------:R-:W-:Y:S07]  /*3f30*/  LDSM.16.M88.4 R44, [R92+0x9000] ;  /* 0x009000005c2c783b */ /* 0x000fee0000000200 */
[C---:B-----5:R-:W-:Y:S08]  /*3f40*/  HMMA.16816.F32 R64, R16.reuse, R40, R60 ;  /* 0x000000281040723c */ /* 0x060ff0000000183c */
[C---:B--2---:R-:W-:Y:S01]  /*3f50*/  HMMA.16816.F32 R32, R16.reuse, R82, R4 ;  /* 0x000000521020723c */ /* 0x044fe20000001804 */
[----:B------:R1:W2:Y:S07]  /*3f60*/  LDSM.16.M88.4 R4, [R0+0x6000] ;  /* 0x006000000004783b */ /* 0x0002ae0000000200 */
[C---:B------:R-:W-:Y:S01]  /*3f70*/  HMMA.16816.F32 R60, R16.reuse, R42, R48 ;  /* 0x0000002a103c723c */ /* 0x040fe20000001830 */
[----:B------:R-:W-:Y:S07]  /*3f80*/  LDSM.16.M88.4 R48, [R3+0x4000] ;  /* 0x004000000330783b */ /* 0x000fee0000000200 */
[----:B---3--:R-:W-:Y:S01]  /*3f90*/  HMMA.16816.F32 R36, R16, R80, R24 ;  /* 0x000000501024723c */ /* 0x008fe20000001818 */
[----:B------:R-:W3:Y:S07]  /*3fa0*/  LDSM.16.M88.4 R16, [R2+0x9800] ;  /* 0x009800000210783b */ /* 0x000eee0000000200 */
[----:B------:R-:W-:Y:S01]  /*3fb0*/  HMMA.16816.F32 R24, R20, R88, R76 ;  /* 0x000000581418723c */ /* 0x000fe2000000184c */
[----:B-1----:R-:W-:-:S07]  /*3fc0*/  IMAD.U32 R0, RZ, RZ, UR4 ;  /* 0x00000004ff007e24 */ /* 0x002fce000f8e00ff */
[C---:B------:R-:W-:Y:S08]  /*3fd0*/  HMMA.16816.F32 R40, R28.reuse, R42, R56 ;  /* 0x0000002a1c28723c */ /* 0x040ff00000001838 */
[C---:B------:R-:W-:Y:S08]  /*3fe0*/  HMMA.16816.F32 R76, R28.reuse, R80, R84 ;  /* 0x000000501c4c723c */ /* 0x040ff00000001854 */
[----:B------:R-:W-:Y:S08]  /*3ff0*/  HMMA.16816.F32 R68, R28, R82, R68 ;  /* 0x000000521c44723c */ /* 0x000ff00000001844 */
[C---:B----4-:R-:W-:Y:S08]  /*4000*/  HMMA.16816.F32 R60, R12.reuse, R90, R60 ;  /* 0x0000005a0c3c723c */ /* 0x050ff0000000183c */
[C---:B------:R-:W-:Y:S08]  /*4010*/  HMMA.16816.F32 R28, R12.reuse, R88, R64 ;  /* 0x000000580c1c723c */ /* 0x040ff00000001840 */
[C---:B------:R-:W-:Y:S08]  /*4020*/  HMMA.16816.F32 R56, R12.reuse, R52, R36 ;  /* 0x000000340c38723c */ /* 0x040ff00000001824 */
[----:B------:R-:W-:Y:S08]  /*4030*/  HMMA.16816.F32 R32, R12, R54, R32 ;  /* 0x000000360c20723c */ /* 0x000ff00000001820 */
[----:B------:R-:W-:Y:S01]  /*4040*/  HMMA.16816.F32 R12, R8, R72, R24 ;  /* 0x00000048080c723c */ /* 0x000fe20000001818 */
[----:B------:R1:W4:Y:S07]  /*4050*/  LDSM.16.M88.4 R24, [R3+0x6000] ;  /* 0x006000000318783b */ /* 0x00032e0000000200 */
[C---:B------:R-:W-:Y:S08]  /*4060*/  HMMA.16816.F32 R40, R20.reuse, R90, R40 ;  /* 0x0000005a1428723c */ /* 0x040ff00000001828 */
[C---:B------:R-:W-:Y:S08]  /*4070*/  HMMA.16816.F32 R36, R20.reuse, R52, R76 ;  /* 0x000000341424723c */ /* 0x040ff0000000184c */
[----:B------:R-:W-:Y:S01]  /*4080*/  HMMA.16816.F32 R20, R20, R54, R68 ;  /* 0x000000361414723c */ /* 0x000fe20000001844 */
[----:B-1----:R-:W-:-:S07]  /*4090*/  IMAD.U32 R3, RZ, RZ, UR32 ;  /* 0x00000020ff037e24 */ /* 0x002fce000f8e00ff */
[C---:B--2---:R-:W-:Y:S08]  /*40a0*/  HMMA.16816.F32 R52, R4.reuse, R74, R60 ;  /* 0x0000004a0434723c */ /* 0x044ff0000000183c */
[C---:B---3--:R-:W-:Y:S08]  /*40b0*/  HMMA.16816.F32 R60, R4.reuse, R16, R56 ;  /* 0x00000010043c723c */ /* 0x048ff00000001838 */
[C---:B------:R-:W-:Y:S08]  /*40c0*/  HMMA.16816.F32 R28, R4.reuse, R72, R28 ;  /* 0x00000048041c723c */ /* 0x040ff0000000181c */
[----:B------:R-:W-:Y:S01]  /*40d0*/  HMMA.16816.F32 R56, R4, R18, R32 ;  /* 0x000000120438723c */ /* 0x000fe20000001820 */
[----:B------:R-:W-:-:S04]  /*40e0*/  IMAD R33, R0, 0x20, R244 ;  /* 0x0000002000217824 */ /* 0x000fc800078e02f4 */
[----:B------:R-:W-:-:S03]  /*40f0*/  VIADD R32, R33, 0x18 ;  /* 0x0000001821207836 */ /* 0x000fc60000000000 */
[----:B------:R-:W-:Y:S01]  /*4100*/  HMMA.16816.F32 R4, R48, R44, R12 ;  /* 0x0000002c3004723c */ /* 0x000fe2000000180c */
[----:B------:R-:W-:Y:S01]  /*4110*/  IADD3 R12, PT, PT, R95, UR29, R96 ;  /* 0x0000001d5f0c7c10 */ /* 0x000fe2000fffe060 */
[----:B------:R-:W-:-:S04]  /*4120*/  VIADD R15, R32, UR24 ;  /* 0x00000018200f7c36 */ /* 0x000fc80008000000 */
[----:B------:R-:W-:Y:S02]  /*4130*/  VIADD R223, R12, UR32 ;  /* 0x000000200cdf7c36 */ /* 0x000fe40008000000 */
[----:B----4-:R-:W-:Y:S01]  /*4140*/  HMMA.16816.F32 R28, R24, R44, R28 ;  /* 0x0000002c181c723c */ /* 0x010fe2000000181c */
[----:B------:R-:W-:Y:S02]  /*4150*/  VIADD R14, R15, 0xffffffe9 ;  /* 0xffffffe90f0e7836 */ /* 0x000fe40000000000 */
[C---:B------:R-:W-:Y:S02]  /*4160*/  VIADD R138, R223.reuse, 0x8 ;  /* 0x00000008df8a7836 */ /* 0x040fe40000000000 */
[C---:B------:R-:W-:Y:S02]  /*4170*/  IMAD.IADD R2, R223.reuse, 0x1, -R14 ;  /* 0x00000001df027824 */ /* 0x040fe400078e0a0e */
[C---:B------:R-:W-:Y:S01]  /*4180*/  VIADD R132, R223.reuse, 0x40 ;  /* 0x00000040df847836 */ /* 0x040fe20000000000 */
[C---:B------:R-:W-:Y:S01]  /*4190*/  HMMA.16816.F32 R64, R8.reuse, R18, R20 ;  /* 0x000000120840723c */ /* 0x040fe20000001814 */
[----:B------:R-:W-:Y:S01]  /*41a0*/  VIADD R137, R223, 0x48 ;  /* 0x00000048df897836 */ /* 0x000fe20000000000 */
[----:B------:R-:W-:Y:S01]  /*41b0*/  IABS R2, R2 ;  /* 0x0000000200027213 */ /* 0x000fe20000000000 */
[----:B------:R-:W-:Y:S01]  /*41c0*/  FMUL.FTZ R0, R5, UR8 ;  /* 0x0000000805007c20 */ /* 0x000fe20008410000 */
[----:B------:R-:W-:Y:S01]  /*41d0*/  FMUL.FTZ R6, R6, UR8 ;  /* 0x0000000806067c20 */ /* 0x000fe20008410000 */
[----:B------:R-:W-:Y:S01]  /*41e0*/  FMUL.FTZ R4, R4, UR8 ;  /* 0x0000000804047c20 */ /* 0x000fe20008410000 */
[----:B------:R-:W-:Y:S01]  /*41f0*/  I2FP.F32.S32 R2, R2 ;  /* 0x0000000200027245 */ /* 0x000fe20000201400 */
[----:B------:R1:W2:Y:S01]  /*4200*/  MUFU.TANH R5, R0 ;  /* 0x0000000000057308 */ /* 0x0002a20000002400 */
[----:B------:R-:W-:Y:S01]  /*4210*/  HMMA.16816.F32 R36, R8, R16, R36 ;  /* 0x000000100824723c */ /* 0x000fe20000001824 */
[----:B------:R-:W-:-:S02]  /*4220*/  VIADD R225, R223, -UR26 ;  /* 0x8000001adfe17c36 */ /* 0x000fc40008000000 */
[----:B------:R-:W-:Y:S02]  /*4230*/  VIADD R227, R138, -UR26 ;  /* 0x8000001a8ae37c36 */ /* 0x000fe40008000000 */
[----:B------:R-:W-:Y:S01]  /*4240*/  VIADD R224, R132, -UR26 ;  /* 0x8000001a84e07c36 */ /* 0x000fe20008000000 */
[-C--:B------:R-:W-:Y:S01]  /*4250*/  ISETP.GT.AND P3, PT, R225, R33.reuse, PT ;  /* 0x00000021e100720c */ /* 0x080fe20003f64270 */
[----:B------:R3:W-:Y:S01]  /*4260*/  MUFU.TANH R18, R6 ;  /* 0x0000000600127308 */ /* 0x0007e20000002400 */
[----:B------:R-:W-:Y:S01]  /*4270*/  HMMA.16816.F32 R40, R8, R74, R40 ;  /* 0x0000004a0828723c */ /* 0x000fe20000001828 */
[----:B------:R-:W-:Y:S01]  /*4280*/  VIADD R226, R137, -UR26 ;  /* 0x8000001a89e27c36 */ /* 0x000fe20008000000 */
[-C--:B------:R-:W-:Y:S01]  /*4290*/  ISETP.GT.AND P0, PT, R227, R33.reuse, PT ;  /* 0x00000021e300720c */ /* 0x080fe20003f04270 */
[----:B------:R-:W4:Y:S01]  /*42a0*/  LDSM.16.M88.4 R8, [R92+0x9800] ;  /* 0x009800005c08783b */ /* 0x000f220000000200 */
[----:B------:R-:W-:Y:S01]  /*42b0*/  ISETP.GT.AND P6, PT, R224, R33, PT ;  /* 0x00000021e000720c */ /* 0x000fe20003fc4270 */
[----:B------:R-:W-:-:S04]  /*42c0*/  DEPBAR.LE SB0, 0x0 ;  /* 0x000080000000791a */ /* 0x000fc80000000000 */
[----:B-1----:R-:W-:Y:S02]  /*42d0*/  VIADD R0, R12, UR27 ;  /* 0x0000001b0c007c36 */ /* 0x002fe40008000000 */
[----:B--2---:R-:W-:Y:S01]  /*42e0*/  FFMA.FTZ R12, R2, -UR12, R5 ;  /* 0x8000000c020c7c23 */ /* 0x004fe20008010005 */
[----:B------:R1:W-:Y:S01]  /*42f0*/  MUFU.TANH R19, R4 ;  /* 0x0000000400137308 */ /* 0x0003e20000002400 */
[-C--:B------:R-:W-:Y:S01]  /*4300*/  HMMA.16816.F32 R52, R24, R46.reuse, R52 ;  /* 0x0000002e1834723c */ /* 0x080fe20000001834 */
[C-C-:B------:R-:W-:Y:S02]  /*4310*/  VIADDMNMX R230, R0.reuse, 0x1, R3.reuse, PT ;  /* 0x0000000100e67846 */ /* 0x140fe40003800103 */
[--C-:B------:R-:W-:Y:S01]  /*4320*/  VIADDMNMX R231, R0, 0x9, R3.reuse, PT ;  /* 0x0000000900e77846 */ /* 0x100fe20003800103 */
[----:B---3--:R-:W-:Y:S01]  /*4330*/  FMUL.FTZ R6, R28, UR8 ;  /* 0x000000081c067c20 */ /* 0x008fe20008410000 */
[C-C-:B------:R-:W-:Y:S02]  /*4340*/  VIADDMNMX R228, R0.reuse, 0x41, R3.reuse, PT ;  /* 0x0000004100e47846 */ /* 0x140fe40003800103 */
[----:B------:R-:W-:Y:S01]  /*4350*/  VIADDMNMX R229, R0, 0x49, R3, PT ;  /* 0x0000004900e57846 */ /* 0x000fe20003800103 */
[----:B------:R-:W-:Y:S01]  /*4360*/  FMUL.FTZ R3, R7, UR8 ;  /* 0x0000000807037c20 */ /* 0x000fe20008410000 */
[C---:B------:R-:W-:Y:S01]  /*4370*/  VIADD R0, R33.reuse, UR24 ;  /* 0x0000001821007c36 */ /* 0x040fe20008000000 */
[----:B------:R2:W-:Y:S01]  /*4380*/  MUFU.TANH R17, R6 ;  /* 0x0000000600117308 */ /* 0x0005e20000002400 */
[----:B------:R-:W-:Y:S01]  /*4390*/  HMMA.16816.F32 R40, R48, R46, R40 ;  /* 0x0000002e3028723c */ /* 0x000fe20000001828 */
[----:B------:R-:W-:Y:S01]  /*43a0*/  ISETP.GE.AND P1, PT, R33, R230, PT ;  /* 0x000000e62100720c */ /* 0x000fe20003f26270 */
[----:B------:R-:W-:-:S02]  /*43b0*/  IMAD.IADD R2, R138, 0x1, -R0 ;  /* 0x000000018a027824 */ /* 0x000fc400078e0a00 */
[--C-:B------:R-:W-:Y:S02]  /*43c0*/  IMAD.IADD R5, R132, 0x1, -R0.reuse ;  /* 0x0000000184057824 */ /* 0x100fe400078e0a00 */
[--C-:B-1----:R-:W-:Y:S01]  /*43d0*/  IMAD.IADD R4, R137, 0x1, -R0.reuse ;  /* 0x0000000189047824 */ /* 0x102fe200078e0a00 */
[----:B------:R1:W3:Y:S01]  /*43e0*/  MUFU.TANH R16, R3 ;  /* 0x0000000300107308 */ /* 0x0002e20000002400 */
[----:B------:R-:W-:Y:S01]  /*43f0*/  FMUL.FTZ R55, R55, UR8 ;  /* 0x0000000837377c20 */ /* 0x000fe20008410000 */
[----:B--2---:R-:W-:Y:S01]  /*4400*/  FMUL.FTZ R6, R30, UR8 ;  /* 0x000000081e067c20 */ /* 0x004fe20008410000 */
[----:B----4-:R-:W-:Y:S05]  /*4410*/  HMMA.16816.F32 R20, R24, R8, R60 ;  /* 0x000000081814723c */ /* 0x010fea000000183c */
[----:B------:R2:W4:Y:S04]  /*4420*/  MUFU.TANH R13, R6 ;  /* 0x00000006000d7308 */ /* 0x0005280000002400 */
[----:B------:R-:W-:Y:S01]  /*4430*/  FMUL.FTZ R43, R43, UR8 ;  /* 0x000000082b2b7c20 */ /* 0x000fe20008410000 */
[----:B-1----:R-:W-:-:S02]  /*4440*/  IMAD.IADD R3, R223, 0x1, -R0 ;  /* 0x00000001df037824 */ /* 0x002fc400078e0a00 */
[----:B------:R-:W-:Y:S01]  /*4450*/  IMAD.IADD R0, R138, 0x1, -R14 ;  /* 0x000000018a007824 */ /* 0x000fe200078e0a0e */
[----:B------:R-:W-:Y:S02]  /*4460*/  HMMA.16816.F32 R24, R24, R10, R56 ;  /* 0x0000000a1818723c */ /* 0x000fe40000001838 */
[----:B------:R-:W-:Y:S02]  /*4470*/  IABS R7, R3 ;  /* 0x0000000300077213 */ /* 0x000fe40000000000 */
[----:B------:R-:W-:Y:S02]  /*4480*/  IABS R3, R2 ;  /* 0x0000000200037213 */ /* 0x000fe40000000000 */
[----:B------:R-:W-:Y:S02]  /*4490*/  IABS R0, R0 ;  /* 0x0000000000007213 */ /* 0x000fe40000000000 */
[----:B------:R-:W-:Y:S02]  /*44a0*/  IABS R2, R5 ;  /* 0x0000000500027213 */ /* 0x000fe40000000000 */
[----:B------:R-:W-:Y:S01]  /*44b0*/  IABS R5, R4 ;  /* 0x0000000400057213 */ /* 0x000fe20000000000 */
[----:B--2---:R-:W-:Y:S01]  /*44c0*/  IMAD.MOV.U32 R6, RZ, RZ, R7 ;  /* 0x000000ffff067224 */ /* 0x004fe200078e0007 */
[----:B------:R-:W-:Y:S01]  /*44d0*/  I2FP.F32.S32 R0, R0 ;  /* 0x0000000000007245 */ /* 0x000fe20000201400 */
[----:B------:R-:W-:-:S02]  /*44e0*/  IMAD.MOV.U32 R4, RZ, RZ, R3 ;  /* 0x000000ffff047224 */ /* 0x000fc400078e0003 */
[----:B------:R-:W-:Y:S01]  /*44f0*/  IMAD.MOV.U32 R3, RZ, RZ, R2 ;  /* 0x000000ffff037224 */ /* 0x000fe200078e0002 */
[----:B------:R-:W-:Y:S01]  /*4500*/  I2FP.F32.S32 R6, R6 ;  /* 0x0000000600067245 */ /* 0x000fe20000201400 */
[----:B------:R-:W-:Y:S01]  /*4510*/  IMAD.MOV.U32 R2, RZ, RZ, R5 ;  /* 0x000000ffff027224 */ /* 0x000fe200078e0005 */
[----:B------:R-:W-:Y:S01]  /*4520*/  I2FP.F32.S32 R4, R4 ;  /* 0x0000000400047245 */ /* 0x000fe20000201400 */
[----:B---3--:R-:W-:Y:S01]  /*4530*/  FFMA.FTZ R7, R0, -UR12, R16 ;  /* 0x8000000c00077c23 */ /* 0x008fe20008010010 */
[----:B------:R-:W-:Y:S01]  /*4540*/  I2FP.F32.S32 R0, R3 ;  /* 0x0000000300007245 */ /* 0x000fe20000201400 */
[----:B------:R-:W-:Y:S01]  /*4550*/  FFMA.FTZ R3, R6, -UR12, R19 ;  /* 0x8000000c06037c23 */ /* 0x000fe20008010013 */
[----:B------:R-:W-:Y:S01]  /*4560*/  I2FP.F32.S32 R2, R2 ;  /* 0x0000000200027245 */ /* 0x000fe20000201400 */
[----:B------:R-:W-:Y:S01]  /*4570*/  FFMA.FTZ R6, R4, -UR12, R18 ;  /* 0x8000000c04067c23 */ /* 0x000fe20008010012 */
[----:B------:R-:W-:Y:S01]  /*4580*/  FMUL.FTZ R25, R25, UR8 ;  /* 0x0000000819197c20 */ /* 0x000fe20008410000 */
[----:B------:R-:W-:Y:S01]  /*4590*/  FFMA.FTZ R5, R0, -UR12, R17 ;  /* 0x8000000c00057c23 */ /* 0x000fe20008010011 */
[----:B------:R-:W-:Y:S01]  /*45a0*/  FSEL R3, R3, -INF , !P3 ;  /* 0xff80000003037808 */ /* 0x000fe20005800000 */
[----:B----4-:R-:W-:Y:S01]  /*45b0*/  FFMA.FTZ R4, R2, -UR12, R13 ;  /* 0x8000000c02047c23 */ /* 0x010fe2000801000d */
[----:B------:R-:W-:Y:S01]  /*45c0*/  BAR.SYNC.DEFER_BLOCKING 0x0 ;  /* 0x0000000000007b1d */ /* 0x000fe20000010000 */
[C---:B------:R-:W-:Y:S01]  /*45d0*/  ISETP.GE.AND P3, PT, R33.reuse, R231, PT ;  /* 0x000000e72100720c */ /* 0x040fe20003f66270 */
[----:B------:R-:W-:Y:S01]  /*45e0*/  VIADD R0, R33, 0x1 ;  /* 0x0000000121007836 */ /* 0x000fe20000000000 */
[----:B------:R-:W-:Y:S01]  /*45f0*/  FSEL R2, R6, -INF , !P0 ;  /* 0xff80000006027808 */ /* 0x000fe20004000000 */
[----:B------:R-:W-:Y:S01]  /*4600*/  FMUL.FTZ R6, R29, UR8 ;  /* 0x000000081d067c20 */ /* 0x000fe20008410000 */
[----:B------:R-:W-:Y:S01]  /*4610*/  ISETP.GT.AND P0, PT, R226, R33, PT ;  /* 0x00000021e200720c */ /* 0x000fe20003f04270 */
[C---:B------:R-:W-:Y:S01]  /*4620*/  HMMA.16816.F32 R16, R48.reuse, R8, R36 ;  /* 0x000000083010723c */ /* 0x040fe20000001824 */
[----:B------:R-:W-:Y:S01]  /*4630*/  FSEL R70, R3, -INF , !P1 ;  /* 0xff80000003467808 */ /* 0x000fe20004800000 */
[----:B------:R1:W-:Y:S01]  /*4640*/  MUFU.TANH R30, R6 ;  /* 0x00000006001e7308 */ /* 0x0003e20000002400 */
[----:B------:R-:W-:Y:S01]  /*4650*/  FSEL R81, R2, -INF , !P3 ;  /* 0xff80000002517808 */ /* 0x000fe20005800000 */
[----:B------:R-:W-:Y:S01]  /*4660*/  FMUL.FTZ R39, R22, UR8 ;  /* 0x0000000816277c20 */ /* 0x000fe20008410000 */
[----:B------:R-:W-:Y:S01]  /*4670*/  FSEL R3, R5, -INF , !P6 ;  /* 0xff80000005037808 */ /* 0x000fe20007000000 */
[----:B------:R-:W-:Y:S01]  /*4680*/  FMUL.FTZ R26, R26, UR8 ;  /* 0x000000081a1a7c20 */ /* 0x000fe20008410000 */
[----:B------:R-:W-:Y:S01]  /*4690*/  ISETP.GE.AND P6, PT, R33, R229, PT ;  /* 0x000000e52100720c */ /* 0x000fe20003fc6270 */
[----:B------:R-:W-:Y:S01]  /*46a0*/  HMMA.16816.F32 R8, R48, R10, R64 ;  /* 0x0000000a3008723c */ /* 0x000fe20000001840 */
[----:B------:R-:W-:Y:S01]  /*46b0*/  FSEL R2, R4, -INF , !P0 ;  /* 0xff80000004027808 */ /* 0x000fe20004000000 */
[----:B------:R-:W-:Y:S01]  /*46c0*/  IMAD.IADD R4, R137, 0x1, -R14 ;  /* 0x0000000189047824 */ /* 0x000fe200078e0a0e */
[----:B------:R-:W-:Y:S01]  /*46d0*/  ISETP.GT.AND P5, PT, R225, R0, PT ;  /* 0x00000000e100720c */ /* 0x000fe20003fa4270 */
[----:B------:R-:W-:Y:S01]  /*46e0*/  MUFU.TANH R22, R55 ;  /* 0x0000003700167308 */ /* 0x000fe20000002400 */
[----:B------:R-:W-:Y:S01]  /*46f0*/  ISETP.GE.AND P3, PT, R33, R228, PT ;  /* 0x000000e42100720c */ /* 0x000fe20003f66270 */
[----:B------:R-:W-:Y:S01]  /*4700*/  FMUL.FTZ R27, R27, UR8 ;  /* 0x000000081b1b7c20 */ /* 0x000fe20008410000 */
[----:B------:R-:W-:-:S02]  /*4710*/  FSEL R45, R2, -INF , !P6 ;  /* 0xff800000022d7808 */ /* 0x000fc40007000000 */
[----:B------:R-:W-:Y:S02]  /*4720*/  ISETP.GT.AND P1, PT, R227, R0, PT ;  /* 0x00000000e300720c */ /* 0x000fe40003f24270 */
[----:B------:R-:W-:Y:S01]  /*4730*/  ISETP.GE.AND P6, PT, R0, R230, PT ;  /* 0x000000e60000720c */ /* 0x000fe20003fc6270 */
[----:B-1----:R-:W-:Y:S01]  /*4740*/  FMUL.FTZ R6, R31, UR8 ;  /* 0x000000081f067c20 */ /* 0x002fe20008410000 */
[----:B------:R-:W-:Y:S01]  /*4750*/  FSEL R2, R12, -INF , !P5 ;  /* 0xff8000000c027808 */ /* 0x000fe20006800000 */
[----:B------:R-:W-:Y:S01]  /*4760*/  FMUL.FTZ R38, R18, UR8 ;  /* 0x0000000812267c20 */ /* 0x000fe20008410000 */
[----:B------:R-:W-:Y:S01]  /*4770*/  FSEL R44, R3, -INF , !P3 ;  /* 0xff800000032c7808 */ /* 0x000fe20005800000 */
[----:B------:R-:W-:Y:S01]  /*4780*/  FMUL.FTZ R3, R40, UR8 ;  /* 0x0000000828037c20 */ /* 0x000fe20008410000 */
[----:B------:R-:W-:Y:S01]  /*4790*/  FSEL R69, R2, -INF , !P6 ;  /* 0xff80000002457808 */ /* 0x000fe20007000000 */
[----:B------:R-:W-:Y:S01]  /*47a0*/  FMUL.FTZ R2, R42, UR8 ;  /* 0x000000082a027c20 */ /* 0x000fe20008410000 */
[----:B------:R-:W-:Y:S01]  /*47b0*/  FSEL R12, R7, -INF , !P1 ;  /* 0xff800000070c7808 */ /* 0x000fe20004800000 */
[----:B------:R-:W-:Y:S01]  /*47c0*/  VIADD R7, R15, 0xfffffff0 ;  /* 0xfffffff00f077836 */ /* 0x000fe20000000000 */
[-C--:B------:R-:W-:Y:S01]  /*47d0*/  ISETP.GT.AND P0, PT, R224, R0.reuse, PT ;  /* 0x00000000e000720c */ /* 0x080fe20003f04270 */
[----:B------:R1:W-:Y:S01]  /*47e0*/  MUFU.TANH R29, R3 ;  /* 0x00000003001d7308 */ /* 0x0003e20000002400 */
[----:B------:R-:W-:Y:S01]  /*47f0*/  ISETP.GT.AND P3, PT, R226, R0, PT ;  /* 0x00000000e200720c */ /* 0x000fe20003f64270 */
[----:B------:R-:W-:Y:S01]  /*4800*/  FMUL.FTZ R46, R19, UR8 ;  /* 0x00000008132e7c20 */ /* 0x000fe20008410000 */
[C---:B------:R-:W-:Y:S01]  /*4810*/  ISETP.GE.AND P5, PT, R0.reuse, R231, PT ;  /* 0x000000e70000720c */ /* 0x040fe20003fa6270 */
[----:B------:R-:W-:Y:S01]  /*4820*/  FMUL.FTZ R42, R11, UR8 ;  /* 0x000000080b2a7c20 */ /* 0x000fe20008410000 */
[C---:B------:R-:W-:Y:S01]  /*4830*/  ISETP.GE.AND P6, PT, R0.reuse, R228, PT ;  /* 0x000000e40000720c */ /* 0x040fe20003fc6270 */
[----:B------:R-:W-:Y:S01]  /*4840*/  VIADD R19, R15, 0xfffffff9 ;  /* 0xfffffff90f137836 */ /* 0x000fe20000000000 */
[----:B------:R-:W-:Y:S01]  /*4850*/  ISETP.GE.AND P1, PT, R0, R229, PT ;  /* 0x000000e50000720c */ /* 0x000fe20003f26270 */
[----:B------:R-:W-:Y:S01]  /*4860*/  IMAD.IADD R0, R132, 0x1, -R14 ;  /* 0x0000000184007824 */ /* 0x000fe200078e0a0e */
[----:B------:R2:W3:Y:S01]  /*4870*/  MUFU.TANH R28, R2 ;  /* 0x00000002001c7308 */ /* 0x0004e20000002400 */
[----:B------:R-:W-:Y:S01]  /*4880*/  FSEL R80, R12, -INF , !P5 ;  /* 0xff8000000c507808 */ /* 0x000fe20006800000 */
[----:B------:R-:W-:Y:S01]  /*4890*/  FMUL.FTZ R35, R16, UR8 ;  /* 0x0000000810237c20 */ /* 0x000fe20008410000 */
[----:B------:R-:W-:Y:S01]  /*48a0*/  FMUL.FTZ R16, R24, UR8 ;  /* 0x0000000818107c20 */ /* 0x000fe20008410000 */
[----:B------:R-:W-:Y:S01]  /*48b0*/  IABS R5, R0 ;  /* 0x0000000000057213 */ /* 0x000fe20000000000 */
[----:B------:R-:W-:Y:S01]  /*48c0*/  FMUL.FTZ R36, R17, UR8 ;  /* 0x0000000811247c20 */ /* 0x000fe20008410000 */
[----:B------:R-:W-:Y:S01]  /*48d0*/  FMUL.FTZ R34, R9, UR8 ;  /* 0x0000000809227c20 */ /* 0x000fe20008410000 */
[----:B------:R-:W-:Y:S01]  /*48e0*/  FMUL.FTZ R31, R8, UR8 ;  /* 0x00000008081f7c20 */ /* 0x000fe20008410000 */
[----:B-1----:R-:W-:Y:S01]  /*48f0*/  IMAD.IADD R3, R138, 0x1, -R7 ;  /* 0x000000018a037824 */ /* 0x002fe200078e0a07 */
[----:B------:R1:W4:Y:S04]  /*4900*/  MUFU.TANH R13, R6 ;  /* 0x00000006000d7308 */ /* 0x0003280000002400 */
[----:B------:R-:W-:-:S02]  /*4910*/  IABS R0, R3 ;  /* 0x0000000300007213 */ /* 0x000fc40000000000 */
[----:B------:R-:W-:Y:S01]  /*4920*/  IABS R3, R4 ;  /* 0x0000000400037213 */ /* 0x000fe20000000000 */
[----:B--2---:R-:W-:Y:S01]  /*4930*/  IMAD.IADD R2, R223, 0x1, -R7 ;  /* 0x00000001df027824 */ /* 0x004fe200078e0a07 */
[----:B------:R-:W-:-:S03]  /*4940*/  I2FP.F32.S32 R0, R0 ;  /* 0x0000000000007245 */ /* 0x000fc60000201400 */
[----:B------:R-:W-:Y:S01]  /*4950*/  IMAD.MOV.U32 R4, RZ, RZ, R3 ;  /* 0x000000ffff047224 */ /* 0x000fe200078e0003 */
[----:B------:R-:W-:Y:S02]  /*4960*/  I2FP.F32.S32 R3, R5 ;  /* 0x0000000500037245 */ /* 0x000fe40000201400 */
[----:B------:R-:W-:Y:S01]  /*4970*/  IABS R2, R2 ;  /* 0x0000000200027213 */ /* 0x000fe20000000000 */
[----:B---3--:R-:W-:Y:S01]  /*4980*/  FFMA.FTZ R5, R0, -UR12, R28 ;  /* 0x8000000c00057c23 */ /* 0x008fe2000801001c */
[----:B------:R-:W-:Y:S01]  /*4990*/  I2FP.F32.S32 R4, R4 ;  /* 0x0000000400047245 */ /* 0x000fe20000201400 */
[----:B------:R-:W-:Y:S01]  /*49a0*/  VIADD R0, R33, 0x8 ;  /* 0x0000000821007836 */ /* 0x000fe20000000000 */
[----:B------:R-:W-:Y:S01]  /*49b0*/  I2FP.F32.S32 R2, R2 ;  /* 0x0000000200027245 */ /* 0x000fe20000201400 */
[----:B------:R-:W-:-:S03]  /*49c0*/  FFMA.FTZ R3, R3, -UR12, R30 ;  /* 0x8000000c03037c23 */ /* 0x000fc6000801001e */
[-C--:B------:R-:W-:Y:S01]  /*49d0*/  ISETP.GT.AND P5, PT, R225, R0.reuse, PT ;  /* 0x00000000e100720c */ /* 0x080fe20003fa4270 */
[----:B-1----:R-:W-:Y:S01]  /*49e0*/  FFMA.FTZ R6, R2, -UR12, R29 ;  /* 0x8000000c02067c23 */ /* 0x002fe2000801001d */
[----:B----4-:R-:W-:Y:S01]  /*49f0*/  FFMA.FTZ R2, R4, -UR12, R13 ;  /* 0x8000000c04027c23 */ /* 0x010fe2000801000d */
[----:B------:R-:W-:Y:S01]  /*4a00*/  FSEL R4, R3, -INF , !P0 ;  /* 0xff80000003047808 */ /* 0x000fe20004000000 */
[----:B------:R-:W-:Y:S01]  /*4a10*/  VIADD R13, R15, 0xfffffff1 ;  /* 0xfffffff10f0d7836 */ /* 0x000fe20000000000 */
[----:B------:R-:W-:Y:S01]  /*4a20*/  ISETP.GT.AND P0, PT, R227, R0, PT ;  /* 0x00000000e300720c */ /* 0x000fe20003f04270 */
[----:B------:R-:W-:Y:S01]  /*4a30*/  FMUL.FTZ R29, R23, UR8 ;  /* 0x00000008171d7c20 */ /* 0x000fe20008410000 */
[----:B------:R-:W-:Y:S02]  /*4a40*/  FSEL R3, R2, -INF , !P3 ;  /* 0xff80000002037808 */ /* 0x000fe40005800000 */
[----:B------:R-:W-:Y:S02]  /*4a50*/  ISETP.GE.AND P3, PT, R0, R230, PT ;  /* 0x000000e60000720c */ /* 0x000fe40003f66270 */
[----:B------:R-:W-:Y:S01]  /*4a60*/  FSEL R2, R6, -INF , !P5 ;  /* 0xff80000006027808 */ /* 0x000fe20006800000 */
[----:B------:R-:W-:Y:S01]  /*4a70*/  FMUL.FTZ R6, R20, UR8 ;  /* 0x0000000814067c20 */ /* 0x000fe20008410000 */
[----:B------:R-:W-:Y:S01]  /*4a80*/  FSEL R37, R4, -INF , !P6 ;  /* 0xff80000004257808 */ /* 0x000fe20007000000 */
[----:B------:R-:W-:Y:S01]  /*4a90*/  FMUL.FTZ R4, R53, UR8 ;  /* 0x0000000835047c20 */ /* 0x000fe20008410000 */
[----:B------:R-:W-:Y:S01]  /*4aa0*/  FSEL R40, R3, -INF , !P1 ;  /* 0xff80000003287808 */ /* 0x000fe20004800000 */
[----:B------:R-:W-:Y:S01]  /*4ab0*/  FMUL.FTZ R3, R41, UR8 ;  /* 0x0000000829037c20 */ /* 0x000fe20008410000 */
[----:B------:R-:W-:Y:S01]  /*4ac0*/  FSEL R68, R2, -INF , !P3 ;  /* 0xff80000002447808 */ /* 0x000fe20005800000 */
[----:B------:R-:W-:Y:S01]  /*4ad0*/  IMAD.IADD R2, R132, 0x1, -R7 ;  /* 0x0000000184027824 */ /* 0x000fe200078e0a07 */
[----:B------:R-:W-:Y:S01]  /*4ae0*/  FSEL R28, R5, -INF , !P0 ;  /* 0xff800000051c7808 */ /* 0x000fe20004000000 */
[----:B------:R-:W-:Y:S01]  /*4af0*/  FMUL.FTZ R5, R54, UR8 ;  /* 0x0000000836057c20 */ /* 0x000fe20008410000 */
[-C--:B------:R-:W-:Y:S01]  /*4b00*/  ISETP.GT.AND P6, PT, R224, R0.reuse, PT ;  /* 0x00000000e000720c */ /* 0x080fe20003fc4270 */
[----:B------:R1:W-:Y:S01]  /*4b10*/  MUFU.TANH R14, R3 ;  /* 0x00000003000e7308 */ /* 0x0003e20000002400 */
[----:B------:R-:W-:Y:S01]  /*4b20*/  ISETP.GT.AND P1, PT, R226, R0, PT ;  /* 0x00000000e200720c */ /* 0x000fe20003f24270 */
[----:B------:R-:W-:Y:S01]  /*4b30*/  FMUL.FTZ R41, R10, UR8 ;  /* 0x000000080a297c20 */ /* 0x000fe20008410000 */
[----:B------:R-:W-:-:S02]  /*4b40*/  ISETP.GE.AND P5, PT, R0, R231, PT ;  /* 0x000000e70000720c */ /* 0x000fc40003fa6270 */
[C---:B------:R-:W-:Y:S02]  /*4b50*/  ISETP.GE.AND P3, PT, R0.reuse, R228, PT ;  /* 0x000000e40000720c */ /* 0x040fe40003f66270 */
[----:B------:R-:W-:Y:S01]  /*4b60*/  ISETP.GE.AND P0, PT, R0, R229, PT ;  /* 0x000000e50000720c */ /* 0x000fe20003f06270 */
[----:B------:R-:W-:Y:S01]  /*4b70*/  FMUL.FTZ R0, R52, UR8 ;  /* 0x0000000834007c20 */ /* 0x000fe20008410000 */
[----:B------:R2:W-:Y:S01]  /*4b80*/  MUFU.TANH R30, R4 ;  /* 0x00000004001e7308 */ /* 0x0005e20000002400 */
[----:B------:R-:W-:-:S07]  /*4b90*/  FSEL R63, R28, -INF , !P5 ;  /* 0xff8000001c3f7808 */ /* 0x000fce0006800000 */
[----:B------:R3:W-:Y:S01]  /*4ba0*/  MUFU.TANH R12, R0 ;  /* 0x00000000000c7308 */ /* 0x0007e20000002400 */
[----:B-1----:R-:W-:-:S07]  /*4bb0*/  IMAD.IADD R3, R223, 0x1, -R13 ;  /* 0x00000001df037824 */ /* 0x002fce00078e0a0d */
[----:B------:R-:W1:Y:S01]  /*4bc0*/  MUFU.TANH R5, R5 ;  /* 0x0000000500057308 */ /* 0x000e620000002400 */
[----:B--2---:R-:W-:-:S07]  /*4bd0*/  IABS R4, R2 ;  /* 0x0000000200047213 */ /* 0x004fce0000000000 */
[----:B------:R2:W4:Y:S01]  /*4be0*/  MUFU.TANH R20, R6 ;  /* 0x0000000600147308 */ /* 0x0005220000002400 */
[----:B---3--:R-:W-:Y:S02]  /*4bf0*/  IMAD.IADD R0, R137, 0x1, -R7 ;  /* 0x0000000189007824 */ /* 0x008fe400078e0a07 */
[----:B------:R-:W-:Y:S01]  /*4c00*/  FMUL.FTZ R7, R21, UR8 ;  /* 0x0000000815077c20 */ /* 0x000fe20008410000 */
[----:B------:R-:W-:Y:S02]  /*4c10*/  VIADD R21, R15, 0x1 ;  /* 0x000000010f157836 */ /* 0x000fe40000000000 */
[----:B------:R-:W-:Y:S02]  /*4c20*/  IABS R2, R0 ;  /* 0x0000000000027213 */ /* 0x000fe40000000000 */
[----:B------:R-:W-:Y:S01]  /*4c30*/  IABS R0, R3 ;  /* 0x0000000300007213 */ /* 0x000fe20000000000 */
[----:B------:R-:W-:Y:S01]  /*4c40*/  IMAD.MOV.U32 R3, RZ, RZ, R4 ;  /* 0x000000ffff037224 */ /* 0x000fe200078e0004 */
[----:B------:R-:W-:Y:S01]  /*4c50*/  I2FP.F32.S32 R2, R2 ;  /* 0x0000000200027245 */ /* 0x000fe20000201400 */
[----:B------:R-:W-:Y:S01]  /*4c60*/  MUFU.TANH R10, R16 ;  /* 0x00000010000a7308 */ /* 0x000fe20000002400 */
[----:B------:R-:W-:-:S02]  /*4c70*/  I2FP.F32.S32 R0, R0 ;  /* 0x0000000000007245 */ /* 0x000fc40000201400 */
[----:B------:R-:W-:Y:S01]  /*4c80*/  I2FP.F32.S32 R3, R3 ;  /* 0x0000000300037245 */ /* 0x000fe20000201400 */
[----:B-1----:R-:W-:Y:S01]  /*4c90*/  FFMA.FTZ R11, R2, -UR12, R5 ;  /* 0x8000000c020b7c23 */ /* 0x002fe20008010005 */
[----:B------:R-:W-:Y:S02]  /*4ca0*/  IMAD.IADD R2, R132, 0x1, -R13 ;  /* 0x0000000184027824 */ /* 0x000fe400078e0a0d */
[----:B------:R-:W-:Y:S01]  /*4cb0*/  FFMA.FTZ R18, R0, -UR12, R14 ;  /* 0x8000000c00127c23 */ /* 0x000fe2000801000e */
[C---:B------:R-:W-:Y:S02]  /*4cc0*/  IMAD.IADD R0, R132.reuse, 0x1, -R15 ;  /* 0x0000000184007824 */ /* 0x040fe400078e0a0f */
[----:B------:R-:W-:Y:S01]  /*4cd0*/  FFMA.FTZ R12, R3, -UR12, R12 ;  /* 0x8000000c030c7c23 */ /* 0x000fe2000801000c */
[----:B------:R-:W-:Y:S01]  /*4ce0*/  VIADD R14, R15, 0xfffffff8 ;  /* 0xfffffff80f0e7836 */ /* 0x000fe20000000000 */
[----:B------:R-:W-:Y:S01]  /*4cf0*/  IABS R5, R2 ;  /* 0x0000000200057213 */ /* 0x000fe20000000000 */
[C---:B------:R-:W-:Y:S01]  /*4d00*/  IMAD.IADD R3, R132.reuse, 0x1, -R19 ;  /* 0x0000000184037824 */ /* 0x040fe200078e0a13 */
[----:B------:R-:W-:Y:S01]  /*4d10*/  IABS R4, R0 ;  /* 0x0000000000047213 */ /* 0x000fe20000000000 */
[C---:B------:R-:W-:Y:S01]  /*4d20*/  IMAD.IADD R0, R132.reuse, 0x1, -R14 ;  /* 0x0000000184007824 */ /* 0x040fe200078e0a0e */
[----:B------:R1:W3:Y:S01]  /*4d30*/  MUFU.TANH R17, R7 ;  /* 0x0000000700117308 */ /* 0x0002e20000002400 */
[----:B--2---:R-:W-:Y:S01]  /*4d40*/  IMAD.IADD R6, R132, 0x1, -R21 ;  /* 0x0000000184067824 */ /* 0x004fe200078e0a15 */
[----:B------:R-:W-:-:S02]  /*4d50*/  I2FP.F32.S32 R5, R5 ;  /* 0x0000000500057245 */ /* 0x000fc40000201400 */
[----:B------:R-:W-:Y:S02]  /*4d60*/  IABS R2, R0 ;  /* 0x0000000000027213 */ /* 0x000fe40000000000 */
[----:B------:R-:W-:Y:S01]  /*4d70*/  IABS R0, R3 ;  /* 0x0000000300007213 */ /* 0x000fe20000000000 */
[----:B------:R-:W-:Y:S01]  /*4d80*/  FFMA.FTZ R9, R5, -UR12, R30 ;  /* 0x8000000c05097c23 */ /* 0x000fe2000801001e */
[----:B------:R-:W2:Y:S01]  /*4d90*/  MUFU.TANH R16, R25 ;  /* 0x0000001900107308 */ /* 0x000ea20000002400 */
[----:B------:R-:W-:Y:S02]  /*4da0*/  IABS R3, R6 ;  /* 0x0000000600037213 */ /* 0x000fe40000000000 */
[----:B------:R-:W-:Y:S02]  /*4db0*/  FSEL R6, R12, -INF , !P6 ;  /* 0xff8000000c067808 */ /* 0x000fe40007000000 */
[----:B------:R-:W-:Y:S02]  /*4dc0*/  FSEL R5, R11, -INF , !P1 ;  /* 0xff8000000b057808 */ /* 0x000fe40004800000 */
[----:B------:R-:W-:Y:S01]  /*4dd0*/  FSEL R24, R6, -INF , !P3 ;  /* 0xff80000006187808 */ /* 0x000fe20005800000 */
[----:B-1----:R-:W-:Y:S01]  /*4de0*/  IMAD.MOV.U32 R7, RZ, RZ, R4 ;  /* 0x000000ffff077224 */ /* 0x002fe200078e0004 */
[----:B------:R-:W-:Y:S01]  /*4df0*/  FSEL R28, R5, -INF , !P0 ;  /* 0xff800000051c7808 */ /* 0x000fe20004000000 */
[----:B------:R-:W-:-:S02]  /*4e00*/  IMAD.MOV.U32 R4, RZ, RZ, R2 ;  /* 0x000000ffff047224 */ /* 0x000fc400078e0002 */
[----:B------:R-:W-:Y:S02]  /*4e10*/  IMAD.MOV.U32 R2, RZ, RZ, R0 ;  /* 0x000000ffff027224 */ /* 0x000fe400078e0000 */
[----:B------:R-:W-:Y:S01]  /*4e20*/  IMAD.MOV.U32 R0, RZ, RZ, R3 ;  /* 0x000000ffff007224 */ /* 0x000fe200078e0003 */
[----:B------:R-:W-:Y:S02]  /*4e30*/  I2FP.F32.S32 R4, R4 ;  /* 0x0000000400047245 */ /* 0x000fe40000201400 */
[----:B------:R-:W-:Y:S02]  /*4e40*/  I2FP.F32.S32 R3, R2 ;  /* 0x0000000200037245 */ /* 0x000fe40000201400 */
[----:B------:R-:W-:Y:S01]  /*4e50*/  I2FP.F32.S32 R2, R7 ;  /* 0x0000000700027245 */ /* 0x000fe20000201400 */
[----:B----4-:R-:W-:Y:S01]  /*4e60*/  FFMA.FTZ R8, R4, -UR12, R20 ;  /* 0x8000000c04087c23 */ /* 0x010fe20008010014 */
[----:B------:R-:W-:Y:S01]  /*4e70*/  I2FP.F32.S32 R0, R0 ;  /* 0x0000000000007245 */ /* 0x000fe20000201400 */
[----:B---3--:R-:W-:Y:S01]  /*4e80*/  FFMA.FTZ R7, R3, -UR12, R17 ;  /* 0x8000000c03077c23 */ /* 0x008fe20008010011 */
[----:B------:R-:W-:-:S02]  /*4e90*/  VIADD R3, R33, 0x11 ;  /* 0x0000001121037836 */ /* 0x000fc40000000000 */
[----:B------:R-:W-:Y:S01]  /*4ea0*/  FFMA.FTZ R10, R2, -UR12, R10 ;  /* 0x8000000c020a7c23 */ /* 0x000fe2000801000a */
[C---:B------:R-:W-:Y:S02]  /*4eb0*/  VIADD R2, R33.reuse, 0x9 ;  /* 0x0000000921027836 */ /* 0x040fe40000000000 */
[----:B--2---:R-:W-:Y:S01]  /*4ec0*/  FFMA.FTZ R16, R0, -UR12, R16 ;  /* 0x8000000c00107c23 */ /* 0x004fe20008010010 */
[C---:B------:R-:W-:Y:S01]  /*4ed0*/  VIADD R0, R33.reuse, 0x10 ;  /* 0x0000001021007836 */ /* 0x040fe20000000000 */
[----:B------:R1:W2:Y:S01]  /*4ee0*/  MUFU.TANH R20, R43 ;  /* 0x0000002b00147308 */ /* 0x0002a20000002400 */
[----:B------:R-:W-:Y:S01]  /*4ef0*/  VIADD R4, R33, 0x19 ;  /* 0x0000001921047836 */ /* 0x000fe20000000000 */
[-C--:B------:R-:W-:Y:S02]  /*4f00*/  ISETP.GT.AND P5, PT, R225, R2.reuse, PT ;  /* 0x00000002e100720c */ /* 0x080fe40003fa4270 */
[----:B------:R-:W-:Y:S02]  /*4f10*/  ISETP.GT.AND P1, PT, R224, R2, PT ;  /* 0x00000002e000720c */ /* 0x000fe40003f24270 */
[----:B------:R-:W-:-:S02]  /*4f20*/  FSEL R23, R18, -INF , !P5 ;  /* 0xff80000012177808 */ /* 0x000fc40006800000 */
[----:B------:R-:W-:Y:S01]  /*4f30*/  ISETP.GT.AND P0, PT, R224, R0, PT ;  /* 0x00000000e000720c */ /* 0x000fe20003f04270 */
[----:B------:R1:W3:Y:S01]  /*4f40*/  MUFU.TANH R18, R39 ;  /* 0x0000002700127308 */ /* 0x0002e20000002400 */
[-C--:B------:R-:W-:Y:S02]  /*4f50*/  ISETP.GE.AND P5, PT, R2, R228.reuse, PT ;  /* 0x000000e40200720c */ /* 0x080fe40003fa6270 */
[----:B------:R-:W-:Y:S02]  /*4f60*/  FSEL R6, R9, -INF , !P1 ;  /* 0xff80000009067808 */ /* 0x000fe40004800000 */
[----:B------:R-:W-:Y:S02]  /*4f70*/  ISETP.GE.AND P1, PT, R0, R228, PT ;  /* 0x000000e40000720c */ /* 0x000fe40003f26270 */
[----:B------:R-:W-:Y:S02]  /*4f80*/  FSEL R5, R8, -INF , !P0 ;  /* 0xff80000008057808 */ /* 0x000fe40004000000 */
        /* <DEDUP_REMOVED lines=8> */
[----:B------:R-:W-:-:S02]  /*5010*/  ISETP.GT.AND P0, PT, R224, R32, PT ;  /* 0x00000020e000720c */ /* 0x000fc40003f04270 */
[----:B------:R-:W-:Y:S02]  /*5020*/  IABS R5, R6 ;  /* 0x0000000600057213 */ /* 0x000fe40000000000 */
[----:B------:R-:W-:Y:S02]  /*5030*/  ISETP.GE.AND P1, PT, R2, R230, PT ;  /* 0x000000e60200720c */ /* 0x000fe40003f26270 */
[----:B------:R-:W-:Y:S02]  /*5040*/  P2R R17, PR, RZ, 0x40 ;  /* 0x00000040ff117803 */ /* 0x000fe40000000000 */
[----:B------:R-:W-:Y:S01]  /*5050*/  FSEL R11, R10, -INF , !P0 ;  /* 0xff8000000a0b7808 */ /* 0x000fe20004000000 */
[----:B------:R-:W-:Y:S01]  /*5060*/  IMAD.MOV.U32 R10, RZ, RZ, R5 ;  /* 0x000000ffff0a7224 */ /* 0x000fe200078e0005 */
[----:B------:R-:W-:Y:S02]  /*5070*/  ISETP.GT.AND P3, PT, R226, R2, PT ;  /* 0x00000002e200720c */ /* 0x000fe40003f64270 */
[----:B------:R-:W-:-:S02]  /*5080*/  ISETP.GT.AND P5, PT, R224, R4, PT ;  /* 0x00000004e000720c */ /* 0x000fc40003fa4270 */
[----:B------:R-:W-:Y:S02]  /*5090*/  ISETP.GE.AND P6, PT, R32, R228, PT ;  /* 0x000000e42000720c */ /* 0x000fe40003fc6270 */
[----:B------:R-:W-:Y:S01]  /*50a0*/  P2R R12, PR, RZ, 0x2 ;  /* 0x00000002ff0c7803 */ /* 0x000fe20000000000 */
[----:B-123--:R-:W-:Y:S10]  /*50b0*/  BRA.U !UP0, `(.L_x_2810) ;  /* 0x00000001089c7547 */ /* 0x00eff4000b800000 */
        /* <DEDUP_REMOVED lines=39> */
.L_x_2810:
[----:B------:R-:W-:Y:S01]  /*5330*/  FMNMX3.FTZ R5, R44, R37, R24, !PT ;  /* 0x000000252c057276 */ /* 0x000fe20007810018 */
[----:B-1----:R-:W-:Y:S01]  /*5340*/  IMAD.IADD R9, R137, 0x1, -R21 ;  /* 0x0000000189097824 */ /* 0x002fe200078e0a15 */
[----:B------:R-:W-:Y:S01]  /*5350*/  FSEL R62, R11, -INF , !P6 ;  /* 0xff8000000b3e7808 */ /* 0x000fe20007000000 */
[----:B------:R-:W1:Y:S01]  /*5360*/  LDCU UR9, c[0x0][0x45c] ;  /* 0x00008b80ff0977ac */ /* 0x000e620008000800 */
[----:B------:R-:W-:Y:S01]  /*5370*/  ISETP.GE.AND P0, PT, R4, R228, PT ;  /* 0x000000e40400720c */ /* 0x000fe20003f06270 */
[----:B------:R-:W-:Y:S01]  /*5380*/  MUFU.TANH R11, R26 ;  /* 0x0000001a000b7308 */ /* 0x000fe20000002400 */
[----:B------:R-:W-:Y:S01]  /*5390*/  FSEL R6, R16, -INF , !P5 ;  /* 0xff80000010067808 */ /* 0x000fe20006800000 */
[----:B------:R-:W-:Y:S01]  /*53a0*/  UISETP.GT.U32.AND UP0, UPT, UR4, UR21, UPT ;  /* 0x000000150400728c */ /* 0x000fe2000bf04070 */
[----:B------:R-:W-:Y:S02]  /*53b0*/  FMNMX3.FTZ R5, R5, R25, R65, !PT ;  /* 0x0000001905057276 */ /* 0x000fe40007810041 */
[----:B------:R-:W-:-:S02]  /*53c0*/  I2FP.F32.S32 R7, R10 ;  /* 0x0000000a00077245 */ /* 0x000fc40000201400 */
[----:B------:R-:W-:Y:S01]  /*53d0*/  FSEL R61, R6, -INF , !P0 ;  /* 0xff800000063d7808 */ /* 0x000fe20004000000 */
[----:B------:R-:W-:Y:S01]  /*53e0*/  IMAD.IADD R6, R137, 0x1, -R15 ;  /* 0x0000000189067824 */ /* 0x000fe200078e0a0f */
[----:B------:R-:W-:Y:S01]  /*53f0*/  FMNMX3.FTZ R5, R5, R64, R62, !PT ;  /* 0x0000004005057276 */ /* 0x000fe2000781003e */
[----:B------:R-:W-:Y:S01]  /*5400*/  MUFU.TANH R10, R27 ;  /* 0x0000001b000a7308 */ /* 0x000fe20000002400 */
[----:B------:R-:W-:Y:S01]  /*5410*/  ISETP.NE.AND P6, PT, R12, RZ, PT ;  /* 0x000000ff0c00720c */ /* 0x000fe20003fc5270 */
[----:B------:R-:W-:Y:S01]  /*5420*/  FFMA.FTZ R12, R7, -UR12, R20 ;  /* 0x8000000c070c7c23 */ /* 0x000fe20008010014 */
[C---:B------:R-:W-:Y:S01]  /*5430*/  ISETP.GE.AND P1, PT, R2.reuse, R231, PT ;  /* 0x000000e70200720c */ /* 0x040fe20003f26270 */
[----:B------:R-:W-:Y:S01]  /*5440*/  IMAD.IADD R7, R137, 0x1, -R13 ;  /* 0x0000000189077824 */ /* 0x000fe200078e0a0d */
[----:B------:R-:W-:Y:S02]  /*5450*/  ISETP.GE.AND P0, PT, R2, R229, PT ;  /* 0x000000e50200720c */ /* 0x000fe40003f06270 */
[----:B------:R-:W-:Y:S01]  /*5460*/  FMNMX.FTZ R2, R61, R5, !PT ;  /* 0x000000053d027209 */ /* 0x000fe20007810000 */
[C---:B------:R-:W-:Y:S01]  /*5470*/  IMAD.IADD R5, R137.reuse, 0x1, -R19 ;  /* 0x0000000189057824 */ /* 0x040fe200078e0a13 */
[----:B------:R-:W-:Y:S01]  /*5480*/  IABS R8, R6 ;  /* 0x0000000600087213 */ /* 0x000fe20000000000 */
[----:B------:R-:W-:Y:S01]  /*5490*/  IMAD.IADD R6, R137, 0x1, -R14 ;  /* 0x0000000189067824 */ /* 0x000fe200078e0a0e */
[----:B------:R-:W2:Y:S01]  /*54a0*/  MUFU.TANH R16, R29 ;  /* 0x0000001d00107308 */ /* 0x000ea20000002400 */
[----:B------:R-:W3:Y:S01]  /*54b0*/  SHFL.BFLY PT, R135, R2, 0x2, 0x1f ;  /* 0x0c401f0002877f89 */ /* 0x000ee200000e0000 */
[----:B------:R-:W-:-:S02]  /*54c0*/  IABS R13, R7 ;  /* 0x00000007000d7213 */ /* 0x000fc40000000000 */
[----:B------:R-:W-:Y:S02]  /*54d0*/  IABS R7, R6 ;  /* 0x0000000600077213 */ /* 0x000fe40000000000 */
[----:B------:R-:W-:Y:S02]  /*54e0*/  IABS R6, R5 ;  /* 0x0000000500067213 */ /* 0x000fe40000000000 */
[----:B------:R-:W-:Y:S02]  /*54f0*/  IABS R5, R9 ;  /* 0x0000000900057213 */ /* 0x000fe40000000000 */
[----:B------:R-:W-:Y:S02]  /*5500*/  I2FP.F32.S32 R13, R13 ;  /* 0x0000000d000d7245 */ /* 0x000fe40000201400 */
[----:B------:R-:W-:Y:S02]  /*5510*/  I2FP.F32.S32 R9, R7 ;  /* 0x0000000700097245 */ /* 0x000fe40000201400 */
[----:B------:R-:W-:-:S02]  /*5520*/  I2FP.F32.S32 R7, R6 ;  /* 0x0000000600077245 */ /* 0x000fc40000201400 */
[----:B------:R-:W-:Y:S01]  /*5530*/  I2FP.F32.S32 R6, R8 ;  /* 0x0000000800067245 */ /* 0x000fe20000201400 */
[----:B------:R-:W-:Y:S01]  /*5540*/  FFMA.FTZ R8, R13, -UR12, R22 ;  /* 0x8000000c0d087c23 */ /* 0x000fe20008010016 */
[----:B------:R-:W-:Y:S01]  /*5550*/  I2FP.F32.S32 R5, R5 ;  /* 0x0000000500057245 */ /* 0x000fe20000201400 */
[----:B------:R-:W-:Y:S01]  /*5560*/  FFMA.FTZ R9, R9, -UR12, R18 ;  /* 0x8000000c09097c23 */ /* 0x000fe20008010012 */
[----:B------:R-:W-:Y:S01]  /*5570*/  FSEL R48, R23, -INF , !P6 ;  /* 0xff80000017307808 */ /* 0x000fe20007000000 */
[----:B--2---:R-:W-:Y:S01]  /*5580*/  FFMA.FTZ R7, R7, -UR12, R16 ;  /* 0x8000000c07077c23 */ /* 0x004fe20008010010 */
[----:B------:R-:W-:Y:S01]  /*5590*/  ISETP.GT.AND P6, PT, R226, R0, PT ;  /* 0x00000000e200720c */ /* 0x000fe20003fc4270 */
[----:B------:R-:W-:Y:S01]  /*55a0*/  FFMA.FTZ R10, R5, -UR12, R10 ;  /* 0x8000000c050a7c23 */ /* 0x000fe2000801000a */
[----:B------:R-:W-:Y:S01]  /*55b0*/  FSEL R5, R8, -INF , !P3 ;  /* 0xff80000008057808 */ /* 0x000fe20005800000 */
[----:B------:R-:W-:Y:S01]  /*55c0*/  FFMA.FTZ R11, R6, -UR12, R11 ;  /* 0x8000000c060b7c23 */ /* 0x000fe2000801000b */
[----:B------:R-:W-:Y:S01]  /*55d0*/  ISETP.NE.AND P5, PT, R17, RZ, PT ;  /* 0x000000ff1100720c */ /* 0x000fe20003fa5270 */
[----:B------:R-:W-:Y:S01]  /*55e0*/  MUFU.TANH R8, R38 ;  /* 0x0000002600087308 */ /* 0x000fe20000002400 */
[----:B------:R-:W-:-:S02]  /*55f0*/  ISETP.GT.AND P3, PT, R226, R3, PT ;  /* 0x00000003e200720c */ /* 0x000fc40003f64270 */
[----:B------:R-:W-:Y:S02]  /*5600*/  FSEL R17, R5, -INF , !P0 ;  /* 0xff80000005117808 */ /* 0x000fe40004000000 */
[----:B------:R-:W-:Y:S02]  /*5610*/  ISETP.GE.AND P0, PT, R0, R229, PT ;  /* 0x000000e50000720c */ /* 0x000fe40003f06270 */
[----:B------:R-:W-:Y:S01]  /*5620*/  FSEL R5, R9, -INF , !P6 ;  /* 0xff80000009057808 */ /* 0x000fe20007000000 */
[----:B------:R-:W-:Y:S01]  /*5630*/  MUFU.TANH R13, R36 ;  /* 0x00000024000d7308 */ /* 0x000fe20000002400 */
[----:B------:R-:W-:Y:S02]  /*5640*/  FSEL R16, R12, -INF , !P5 ;  /* 0xff8000000c107808 */ /* 0x000fe40006800000 */
[----:B------:R-:W-:Y:S02]  /*5650*/  FSEL R6, R7, -INF , !P3 ;  /* 0xff80000007067808 */ /* 0x000fe40005800000 */
[----:B---3--:R-:W-:Y:S01]  /*5660*/  FMNMX.FTZ R135, R2, R135, !PT ;  /* 0x0000008702877209 */ /* 0x008fe20007810000 */
[----:B------:R-:W-:Y:S01]  /*5670*/  IMAD.IADD R2, R223, 0x1, -R14 ;  /* 0x00000001df027824 */ /* 0x000fe200078e0a0e */
[----:B------:R-:W-:Y:S01]  /*5680*/  ISETP.GE.AND P6, PT, R3, R229, PT ;  /* 0x000000e50300720c */ /* 0x000fe20003fc6270 */
[----:B------:R-:W2:Y:S01]  /*5690*/  MUFU.TANH R12, R35 ;  /* 0x00000023000c7308 */ /* 0x000ea20000002400 */
[----:B------:R-:W-:-:S02]  /*56a0*/  FSEL R50, R5, -INF , !P0 ;  /* 0xff80000005327808 */ /* 0x000fc40004000000 */
[C---:B------:R-:W-:Y:S02]  /*56b0*/  ISETP.GT.AND P3, PT, R226.reuse, R32, PT ;  /* 0x00000020e200720c */ /* 0x040fe40003f64270 */
[----:B------:R-:W-:Y:S02]  /*56c0*/  ISETP.GT.AND P0, PT, R226, R4, PT ;  /* 0x00000004e200720c */ /* 0x000fe40003f04270 */
[----:B------:R-:W-:Y:S01]  /*56d0*/  FSEL R49, R6, -INF , !P6 ;  /* 0xff80000006317808 */ /* 0x000fe20007000000 */
[----:B------:R-:W-:Y:S01]  /*56e0*/  MUFU.TANH R9, R34 ;  /* 0x0000002200097308 */ /* 0x000fe20000002400 */
[----:B------:R-:W-:Y:S02]  /*56f0*/  FSEL R5, R11, -INF , !P3 ;  /* 0xff8000000b057808 */ /* 0x000fe40005800000 */
[-C--:B------:R-:W-:Y:S02]  /*5700*/  ISETP.GE.AND P6, PT, R32, R229.reuse, PT ;  /* 0x000000e52000720c */ /* 0x080fe40003fc6270 */
[----:B------:R-:W-:-:S02]  /*5710*/  ISETP.GE.AND P3, PT, R4, R229, PT ;  /* 0x000000e50400720c */ /* 0x000fc40003f66270 */
[----:B------:R-:W-:Y:S01]  /*5720*/  FSEL R6, R10, -INF , !P0 ;  /* 0xff8000000a067808 */ /* 0x000fe20004000000 */
[----:B------:R-:W3:Y:S01]  /*5730*/  MUFU.TANH R11, R31 ;  /* 0x0000001f000b7308 */ /* 0x000ee20000002400 */
[----:B------:R-:W-:Y:S01]  /*5740*/  IABS R2, R2 ;  /* 0x0000000200027213 */ /* 0x000fe20000000000 */
[----:B------:R-:W4:Y:S01]  /*5750*/  SHFL.BFLY PT, R10, R135, 0x1, 0x1f ;  /* 0x0c201f00870a7f89 */ /* 0x000f2200000e0000 */
[----:B------:R-:W-:Y:S01]  /*5760*/  FSEL R51, R5, -INF , !P6 ;  /* 0xff80000005337808 */ /* 0x000fe20007000000 */
[----:B------:R-:W-:Y:S01]  /*5770*/  IMAD.IADD R5, R223, 0x1, -R21 ;  /* 0x00000001df057824 */ /* 0x000fe200078e0a15 */
[----:B------:R-:W-:Y:S02]  /*5780*/  FSEL R54, R6, -INF , !P3 ;  /* 0xff80000006367808 */ /* 0x000fe40005800000 */
[-C--:B------:R-:W-:Y:S02]  /*5790*/  ISETP.GT.AND P5, PT, R225, R0.reuse, PT ;  /* 0x00000000e100720c */ /* 0x080fe40003fa4270 */
[----:B------:R-:W-:-:S02]  /*57a0*/  ISETP.GT.AND P0, PT, R227, R0, PT ;  /* 0x00000000e300720c */ /* 0x000fc40003f04270 */
[C---:B------:R-:W-:Y:S02]  /*57b0*/  ISETP.GE.AND P6, PT, R0.reuse, R230, PT ;  /* 0x000000e60000720c */ /* 0x040fe40003fc6270 */
[----:B------:R-:W-:Y:S02]  /*57c0*/  I2FP.F32.S32 R2, R2 ;  /* 0x0000000200027245 */ /* 0x000fe40000201400 */
[----:B------:R-:W-:Y:S01]  /*57d0*/  ISETP.GE.AND P3, PT, R0, R231, PT ;  /* 0x000000e70000720c */ /* 0x000fe20003f66270 */
[----:B------:R-:W-:Y:S01]  /*57e0*/  IMAD.IADD R0, R223, 0x1, -R15 ;  /* 0x00000001df007824 */ /* 0x000fe200078e0a0f */
[----:B------:R-:W-:Y:S01]  /*57f0*/  FSEL R66, R16, -INF , !P1 ;  /* 0xff80000010427808 */ /* 0x000fe20004800000 */
[----:B--2---:R-:W-:Y:S01]  /*5800*/  FFMA.FTZ R12, R2, -UR12, R12 ;  /* 0x8000000c020c7c23 */ /* 0x004fe2000801000c */
[----:B------:R-:W-:Y:S01]  /*5810*/  IMAD.IADD R2, R138, 0x1, -R14 ;  /* 0x000000018a027824 */ /* 0x000fe200078e0a0e */
[----:B------:R-:W-:Y:S02]  /*5820*/  ISETP.GT.AND P1, PT, R225, R3, PT ;  /* 0x00000003e100720c */ /* 0x000fe40003f24270 */
[----:B------:R-:W-:Y:S01]  /*5830*/  IABS R6, R0 ;  /* 0x0000000000067213 */ /* 0x000fe20000000000 */
[----:B------:R-:W-:Y:S01]  /*5840*/  IMAD.IADD R0, R223, 0x1, -R19 ;  /* 0x00000001df007824 */ /* 0x000fe200078e0a13 */
[----:B------:R-:W-:-:S02]  /*5850*/  IABS R7, R2 ;  /* 0x0000000200077213 */ /* 0x000fc40000000000 */
[----:B------:R-:W-:Y:S02]  /*5860*/  I2FP.F32.S32 R6, R6 ;  /* 0x0000000600067245 */ /* 0x000fe40000201400 */
[----:B------:R-:W-:Y:S02]  /*5870*/  IABS R2, R0 ;  /* 0x0000000000027213 */ /* 0x000fe40000000000 */
[----:B------:R-:W-:Y:S01]  /*5880*/  IABS R0, R5 ;  /* 0x0000000500007213 */ /* 0x000fe20000000000 */
[----:B---3--:R-:W-:Y:S01]  /*5890*/  FFMA.FTZ R6, R6, -UR12, R11 ;  /* 0x8000000c06067c23 */ /* 0x008fe2000801000b */
[----:B------:R-:W-:Y:S01]  /*58a0*/  I2FP.F32.S32 R7, R7 ;  /* 0x0000000700077245 */ /* 0x000fe20000201400 */
[----:B------:R-:W-:Y:S01]  /*58b0*/  IMAD.MOV.U32 R5, RZ, RZ, R2 ;  /* 0x000000ffff057224 */ /* 0x000fe200078e0002 */
[----:B----4-:R-:W-:Y:S01]  /*58c0*/  FMNMX.FTZ R135, R135, R10, !PT ;  /* 0x0000000a87877209 */ /* 0x010fe20007810000 */
[----:B------:R-:W-:Y:S01]  /*58d0*/  IMAD.MOV.U32 R2, RZ, RZ, R0 ;  /* 0x000000ffff027224 */ /* 0x000fe200078e0000 */
[----:B------:R-:W-:Y:S01]  /*58e0*/  FMNMX3.FTZ R0, R45, R40, R28, !PT ;  /* 0x000000282d007276 */ /* 0x000fe2000781001c */
[----:B------:R-:W-:Y:S01]  /*58f0*/  FFMA.FTZ R8, R7, -UR12, R8 ;  /* 0x8000000c07087c23 */ /* 0x000fe20008010008 */
[----:B------:R-:W-:Y:S01]  /*5900*/  I2FP.F32.S32 R5, R5 ;  /* 0x0000000500057245 */ /* 0x000fe20000201400 */
[----:B------:R-:W-:Y:S01]  /*5910*/  MUFU.TANH R10, R41 ;  /* 0x00000029000a7308 */ /* 0x000fe20000002400 */
[----:B------:R-:W-:-:S02]  /*5920*/  FMNMX3.FTZ R0, R0, R17, R50, !PT ;  /* 0x0000001100007276 */ /* 0x000fc40007810032 */
[----:B------:R-:W-:Y:S01]  /*5930*/  I2FP.F32.S32 R2, R2 ;  /* 0x0000000200027245 */ /* 0x000fe20000201400 */
[----:B------:R-:W-:Y:S01]  /*5940*/  FFMA.FTZ R7, R5, -UR12, R13 ;  /* 0x8000000c05077c23 */ /* 0x000fe2000801000d */
[----:B------:R-:W-:Y:S02]  /*5950*/  FMNMX3.FTZ R0, R0, R49, R51, !PT ;  /* 0x0000003100007276 */ /* 0x000fe40007810033 */
[----:B------:R-:W-:Y:S01]  /*5960*/  FSEL R13, R8, -INF , !P0 ;  /* 0xff800000080d7808 */ /* 0x000fe20004000000 */
[----:B------:R-:W-:Y:S01]  /*5970*/  FFMA.FTZ R5, R2, -UR12, R9 ;  /* 0x8000000c02057c23 */ /* 0x000fe20008010009 */
[----:B------:R-:W-:Y:S02]  /*5980*/  FMNMX.FTZ R136, R54, R0, !PT ;  /* 0x0000000036887209 */ /* 0x000fe40007810000 */
[----:B------:R-:W-:Y:S02]  /*5990*/  FSEL R2, R12, -INF , !P5 ;  /* 0xff8000000c027808 */ /* 0x000fe40006800000 */
[----:B------:R-:W-:Y:S01]  /*59a0*/  ISETP.GE.AND P0, PT, R3, R230, PT ;  /* 0x000000e60300720c */ /* 0x000fe20003f06270 */
[----:B------:R-:W2:Y:S01]  /*59b0*/  SHFL.BFLY PT, R9, R136, 0x2, 0x1f ;  /* 0x0c401f0088097f89 */ /* 0x000ea200000e0000 */
[----:B------:R-:W-:-:S02]  /*59c0*/  FSEL R0, R7, -INF , !P1 ;  /* 0xff80000007007808 */ /* 0x000fc40004800000 */
[C---:B------:R-:W-:Y:S01]  /*59d0*/  ISETP.GT.AND P5, PT, R225.reuse, R32, PT ;  /* 0x00000020e100720c */ /* 0x040fe20003fa4270 */
[----:B------:R-:W3:Y:S01]  /*59e0*/  MUFU.TANH R7, R46 ;  /* 0x0000002e00077308 */ /* 0x000ee20000002400 */
[----:B------:R-:W-:Y:S02]  /*59f0*/  FSEL R52, R2, -INF , !P6 ;  /* 0xff80000002347808 */ /* 0x000fe40007000000 */
[----:B------:R-:W-:Y:S02]  /*5a00*/  ISETP.GT.AND P6, PT, R225, R4, PT ;  /* 0x00000004e100720c */ /* 0x000fe40003fc4270 */
[----:B------:R-:W-:Y:S02]  /*5a10*/  FSEL R53, R0, -INF , !P0 ;  /* 0xff80000000357808 */ /* 0x000fe40004000000 */
[----:B------:R-:W-:Y:S02]  /*5a20*/  FSEL R0, R6, -INF , !P5 ;  /* 0xff80000006007808 */ /* 0x000fe40006800000 */
[-C--:B------:R-:W-:Y:S01]  /*5a30*/  ISETP.GE.AND P5, PT, R4, R230.reuse, PT ;  /* 0x000000e60400720c */ /* 0x080fe20003fa6270 */
[----:B------:R-:W4:Y:S01]  /*5a40*/  MUFU.TANH R6, R42 ;  /* 0x0000002a00067308 */ /* 0x000f220000002400 */
[----:B------:R-:W-:Y:S01]  /*5a50*/  FSEL R2, R5, -INF , !P6 ;  /* 0xff80000005027808 */ /* 0x000fe20007000000 */
[----:B------:R-:W-:Y:S01]  /*5a60*/  IMAD.IADD R5, R138, 0x1, -R19 ;  /* 0x000000018a057824 */ /* 0x000fe200078e0a13 */
[----:B------:R-:W-:-:S02]  /*5a70*/  ISETP.GE.AND P0, PT, R32, R230, PT ;  /* 0x000000e62000720c */ /* 0x000fc40003f06270 */
[----:B------:R-:W-:Y:S01]  /*5a80*/  FSEL R60, R2, -INF , !P5 ;  /* 0xff800000023c7808 */ /* 0x000fe20006800000 */
[----:B------:R-:W-:Y:S01]  /*5a90*/  IMAD.IADD R2, R138, 0x1, -R15 ;  /* 0x000000018a027824 */ /* 0x000fe200078e0a0f */
[----:B------:R-:W-:Y:S01]  /*5aa0*/  FSEL R55, R0, -INF , !P0 ;  /* 0xff80000000377808 */ /* 0x000fe20004000000 */
[----:B------:R-:W-:Y:S01]  /*5ab0*/  IMAD.IADD R0, R138, 0x1, -R21 ;  /* 0x000000018a007824 */ /* 0x000fe200078e0a15 */
[----:B------:R-:W-:Y:S02]  /*5ac0*/  ISETP.GT.AND P1, PT, R227, R3, PT ;  /* 0x00000003e300720c */ /* 0x000fe40003f24270 */
[----:B--2---:R-:W-:Y:S02]  /*5ad0*/  FMNMX.FTZ R136, R136, R9, !PT ;  /* 0x0000000988887209 */ /* 0x004fe40007810000 */
[----:B------:R-:W-:Y:S01]  /*5ae0*/  ISETP.GE.AND P6, PT, R3, R231, PT ;  /* 0x000000e70300720c */ /* 0x000fe20003fc6270 */
[----:B-1----:R-:W-:Y:S01]  /*5af0*/  FMUL.FTZ R3, R135, UR9 ;  /* 0x0000000987037c20 */ /* 0x002fe20008410000 */
[----:B------:R-:W-:Y:S01]  /*5b00*/  IABS R5, R5 ;  /* 0x0000000500057213 */ /* 0x000fe20000000000 */
[----:B------:R-:W1:Y:S01]  /*5b10*/  SHFL.BFLY PT, R8, R136, 0x1, 0x1f ;  /* 0x0c201f0088087f89 */ /* 0x000e6200000e0000 */
[----:B------:R-:W-:-:S02]  /*5b20*/  IABS R2, R2 ;  /* 0x0000000200027213 */ /* 0x000fc40000000000 */
[----:B------:R-:W-:Y:S02]  /*5b30*/  FSETP.NEU.FTZ.AND P0, PT, R135, -INF , PT ;  /* 0xff8000008700780b */ /* 0x000fe40003f1d000 */
[----:B------:R-:W-:Y:S01]  /*5b40*/  IABS R11, R0 ;  /* 0x00000000000b7213 */ /* 0x000fe20000000000 */
[----:B------:R-:W-:Y:S01]  /*5b50*/  IMAD.MOV.U32 R0, RZ, RZ, R5 ;  /* 0x000000ffff007224 */ /* 0x000fe200078e0005 */
[----:B------:R-:W-:Y:S01]  /*5b60*/  FSEL R3, R3, RZ, P0 ;  /* 0x000000ff03037208 */ /* 0x000fe20000000000 */
[----:B------:R-:W-:Y:S01]  /*5b70*/  IMAD.MOV.U32 R9, RZ, RZ, R2 ;  /* 0x000000ffff097224 */ /* 0x000fe200078e0002 */
[----:B------:R-:W-:Y:S01]  /*5b80*/  FMNMX3.FTZ R2, R70, R69, R68, !PT ;  /* 0x0000004546027276 */ /* 0x000fe20007810044 */
[----:B------:R-:W-:Y:S01]  /*5b90*/  IMAD.MOV.U32 R12, RZ, RZ, R11 ;  /* 0x000000ffff0c7224 */ /* 0x000fe200078e000b */
[----:B------:R-:W-:Y:S01]  /*5ba0*/  I2FP.F32.S32 R5, R0 ;  /* 0x0000000000057245 */ /* 0x000fe20000201400 */
[----:B------:R-:W-:Y:S01]  /*5bb0*/  FFMA.FTZ R0, R44, UR9, -R3 ;  /* 0x000000092c007c23 */ /* 0x000fe20008010803 */
[----:B------:R-:W-:-:S02]  /*5bc0*/  FMNMX3.FTZ R2, R2, R48, R52, !PT ;  /* 0x0000003002027276 */ /* 0x000fc40007810034 */
[----:B------:R-:W-:Y:S01]  /*5bd0*/  I2FP.F32.S32 R11, R9 ;  /* 0x00000009000b7245 */ /* 0x000fe20000201400 */
[----:B------:R2:W-:Y:S01]  /*5be0*/  MUFU.EX2 R242, R0 ;  /* 0x0000000000f27308 */ /* 0x0005e20000000800 */
[----:B------:R-:W-:Y:S01]  /*5bf0*/  FMNMX3.FTZ R2, R2, R53, R55, !PT ;  /* 0x0000003502027276 */ /* 0x000fe20007810037 */
[----:B---3--:R-:W-:Y:S01]  /*5c00*/  FFMA.FTZ R7, R5, -UR12, R7 ;  /* 0x8000000c05077c23 */ /* 0x008fe20008010007 */
[----:B------:R-:W-:Y:S01]  /*5c10*/  I2FP.F32.S32 R9, R12 ;  /* 0x0000000c00097245 */ /* 0x000fe20000201400 */
[----:B------:R-:W-:Y:S01]  /*5c20*/  FFMA.FTZ R5, R11, -UR12, R10 ;  /* 0x8000000c0b057c23 */ /* 0x000fe2000801000a */
[----:B------:R-:W-:Y:S02]  /*5c30*/  FMNMX.FTZ R2, R60, R2, !PT ;  /* 0x000000023c027209 */ /* 0x000fe40007810000 */
[----:B------:R-:W-:Y:S01]  /*5c40*/  ISETP.GT.AND P5, PT, R227, R32, PT ;  /* 0x00000020e300720c */ /* 0x000fe20003fa4270 */
[----:B----4-:R-:W-:Y:S01]  /*5c50*/  FFMA.FTZ R6, R9, -UR12, R6 ;  /* 0x8000000c09067c23 */ /* 0x010fe20008010006 */
[----:B------:R-:W-:-:S02]  /*5c60*/  FSEL R9, R7, -INF , !P1 ;  /* 0xff80000007097808 */ /* 0x000fc40004800000 */
[----:B------:R-:W3:Y:S01]  /*5c70*/  SHFL.BFLY PT, R7, R2, 0x2, 0x1f ;  /* 0x0c401f0002077f89 */ /* 0x000ee200000e0000 */
[-C--:B------:R-:W-:Y:S02]  /*5c80*/  ISETP.GE.AND P0, PT, R32, R231.reuse, PT ;  /* 0x000000e72000720c */ /* 0x080fe40003f06270 */
[----:B------:R-:W-:Y:S02]  /*5c90*/  ISETP.GT.AND P1, PT, R227, R4, PT ;  /* 0x00000004e300720c */ /* 0x000fe40003f24270 */
[----:B------:R-:W-:Y:S01]  /*5ca0*/  FSEL R5, R5, -INF , !P5 ;  /* 0xff80000005057808 */ /* 0x000fe20006800000 */
[--C-:B--2---:R-:W-:Y:S01]  /*5cb0*/  FFMA.FTZ R0, R37, UR9, -R3.reuse ;  /* 0x0000000925007c23 */ /* 0x104fe20008010803 */
[----:B------:R-:W-:Y:S02]  /*5cc0*/  FSEL R76, R13, -INF , !P3 ;  /* 0xff8000000d4c7808 */ /* 0x000fe40005800000 */
[----:B-1----:R-:W-:Y:S01]  /*5cd0*/  FMNMX.FTZ R136, R136, R8, !PT ;  /* 0x0000000888887209 */ /* 0x002fe20007810000 */
[----:B------:R1:W-:Y:S01]  /*5ce0*/  MUFU.EX2 R241, R0 ;  /* 0x0000000000f17308 */ /* 0x0003e20000000800 */
[----:B------:R-:W-:Y:S01]  /*5cf0*/  ISETP.GE.AND P5, PT, R4, R231, PT ;  /* 0x000000e70400720c */ /* 0x000fe20003fa6270 */
[----:B------:R-:W-:Y:S01]  /*5d00*/  FFMA.FTZ R4, R25, UR9, -R3 ;  /* 0x0000000919047c23 */ /* 0x000fe20008010803 */
[----:B------:R-:W-:Y:S01]  /*5d10*/  FSEL R6, R6, -INF , !P1 ;  /* 0xff80000006067808 */ /* 0x000fe20004800000 */
[----:B------:R-:W-:Y:S01]  /*5d20*/  FMUL.FTZ R12, R136, UR9 ;  /* 0x00000009880c7c20 */ /* 0x000fe20008410000 */
[----:B------:R-:W-:-:S02]  /*5d30*/  FSEL R77, R9, -INF , !P6 ;  /* 0xff800000094d7808 */ /* 0x000fc40007000000 */
[----:B------:R-:W-:Y:S01]  /*5d40*/  FSEL R78, R5, -INF , !P0 ;  /* 0xff800000054e7808 */ /* 0x000fe20004000000 */
[----:B------:R2:W-:Y:S01]  /*5d50*/  MUFU.EX2 R240, R4 ;  /* 0x0000000400f07308 */ /* 0x0005e20000000800 */
[----:B------:R-:W-:Y:S02]  /*5d60*/  FSETP.NEU.FTZ.AND P1, PT, R136, -INF , PT ;  /* 0xff8000008800780b */ /* 0x000fe40003f3d000 */
[----:B------:R-:W-:Y:S02]  /*5d70*/  FSEL R79, R6, -INF , !P5 ;  /* 0xff800000064f7808 */ /* 0x000fe40006800000 */
[----:B------:R-:W-:Y:S01]  /*5d80*/  FSEL R12, R12, RZ, P1 ;  /* 0x000000ff0c0c7208 */ /* 0x000fe20000800000 */
[----:B-1----:R-:W-:-:S04]  /*5d90*/  FFMA.FTZ R0, R24, UR9, -R3 ;  /* 0x0000000918007c23 */ /* 0x002fc80008010803 */
[--C-:B------:R-:W-:Y:S01]  /*5da0*/  FFMA.FTZ R6, R17, UR9, -R12.reuse ;  /* 0x0000000911067c23 */ /* 0x100fe2000801080c */
[----:B------:R1:W4:Y:S01]  /*5db0*/  MUFU.EX2 R239, R0 ;  /* 0x0000000000ef7308 */ /* 0x0003220000000800 */
[----:B--2---:R-:W-:-:S07]  /*5dc0*/  FFMA.FTZ R4, R45, UR9, -R12 ;  /* 0x000000092d047c23 */ /* 0x004fce000801080c */
[----:B------:R3:W-:Y:S08]  /*5dd0*/  MUFU.EX2 R238, R4 ;  /* 0x0000000400ee7308 */ /* 0x0007f00000000800 */
[----:B------:R4:W-:Y:S01]  /*5de0*/  MUFU.EX2 R141, R6 ;  /* 0x00000006008d7308 */ /* 0x0009e20000000800 */
[----:B-1----:R-:W-:-:S04]  /*5df0*/  FMNMX3.FTZ R0, R81, R80, R63, !PT ;  /* 0x0000005051007276 */ /* 0x002fc8000781003f */
[----:B------:R-:W-:-:S04]  /*5e00*/  FMNMX3.FTZ R0, R0, R66, R76, !PT ;  /* 0x0000004200007276 */ /* 0x000fc8000781004c */
[----:B------:R-:W-:Y:S02]  /*5e10*/  FMNMX3.FTZ R5, R0, R77, R78, !PT ;  /* 0x0000004d00057276 */ /* 0x000fe4000781004e */
[----:B---3--:R-:W-:Y:S02]  /*5e20*/  FMNMX.FTZ R4, R2, R7, !PT ;  /* 0x0000000702047209 */ /* 0x008fe40007810000 */
[----:B------:R-:W-:Y:S02]  /*5e30*/  FMNMX.FTZ R5, R79, R5, !PT ;  /* 0x000000054f057209 */ /* 0x000fe40007810000 */
[----:B------:R-:W-:Y:S01]  /*5e40*/  LOP3.LUT R0, R94, 0x200, R97, 0xf8, !PT ;  /* 0x000002005e007812 */ /* 0x000fe200078ef861 */
[----:B------:R-:W1:Y:S01]  /*5e50*/  SHFL.BFLY PT, R134, R4, 0x1, 0x1f ;  /* 0x0c201f0004867f89 */ /* 0x000e6200000e0000 */
[----:B------:R-:W-:Y:S02]  /*5e60*/  SEL R2, R98, 0xffffffe0, !P2 ;  /* 0xffffffe062027807 */ /* 0x000fe40005000000 */
[----:B------:R-:W-:Y:S01]  /*5e70*/  LEA R212, R0, UR5, 0x1 ;  /* 0x0000000500d47c11 */ /* 0x000fe2000f8e08ff */
[----:B------:R-:W2:Y:S01]  /*5e80*/  SHFL.BFLY PT, R8, R5, 0x2, 0x1f ;  /* 0x0c401f0005087f89 */ /* 0x000ea200000e0000 */
[----:B------:R-:W-:Y:S01]  /*5e90*/  FFMA.FTZ R0, R40, UR9, -R12 ;  /* 0x0000000928007c23 */ /* 0x000fe2000801080c */
[----:B----4-:R-:W-:-:S02]  /*5ea0*/  F2FP.F16.F32.PACK_AB R6, R240, R239 ;  /* 0x000000eff006723e */ /* 0x010fc400000000ff */
[----:B------:R-:W3:Y:S01]  /*5eb0*/  LDSM.16.MT88.4 R16, [R212+0xb000] ;  /* 0x00b00000d410783b */ /* 0x000ee20000004200 */
[----:B------:R4:W5:Y:S01]  /*5ec0*/  MUFU.EX2 R236, R0 ;  /* 0x0000000000ec7308 */ /* 0x0009620000000800 */
[C---:B------:R-:W-:Y:S02]  /*5ed0*/  IMAD.IADD R247, R212.reuse, 0x1, R2 ;  /* 0x00000001d4f77824 */ /* 0x040fe400078e0202 */
[----:B------:R-:W-:Y:S01]  /*5ee0*/  LDSM.16.MT88.4 R36, [R212+0xa000] ;  /* 0x00a00000d424783b */ /* 0x000fe20000004200 */
[C---:B------:R-:W-:Y:S02]  /*5ef0*/  VIADD R243, R212.reuse, 0xa040 ;  /* 0x0000a040d4f37836 */ /* 0x040fe40000000000 */
[----:B------:R-:W-:Y:S01]  /*5f00*/  VIADD R248, R212, 0xa000 ;  /* 0x0000a000d4f87836 */ /* 0x000fe20000000000 */
[----:B------:R-:W-:Y:S04]  /*5f10*/  LDSM.16.MT88.4 R32, [R247+0xb000] ;  /* 0x00b00000f720783b */ /* 0x000fe80000004200 */
[----:B------:R-:W-:Y:S01]  /*5f20*/  LDSM.16.MT88.4 R96, [R247+0xb800] ;  /* 0x00b80000f760783b */ /* 0x000fe20000004200 */
[----:B-1----:R-:W-:-:S03]  /*5f30*/  FMNMX.FTZ R134, R4, R134, !PT ;  /* 0x0000008604867209 */ /* 0x002fc60007810000 */
[----:B------:R-:W-:Y:S01]  /*5f40*/  LDSM.16.MT88.4 R156, [R212+0xa800] ;  /* 0x00a80000d49c783b */ /* 0x000fe20000004200 */
[----:B----4-:R-:W-:Y:S01]  /*5f50*/  FFMA.FTZ R0, R28, UR9, -R12 ;  /* 0x000000091c007c23 */ /* 0x010fe2000801080c */
[----:B------:R-:W-:Y:S02]  /*5f60*/  F2FP.F16.F32.PACK_AB R4, R241, R242 ;  /* 0x000000f2f104723e */ /* 0x000fe400000000ff */
[----:B--2---:R-:W-:Y:S01]  /*5f70*/  FMNMX.FTZ R8, R5, R8, !PT ;  /* 0x0000000805087209 */ /* 0x004fe20007810000 */
[C---:B------:R-:W-:Y:S01]  /*5f80*/  FMUL.FTZ R13, R134.reuse, UR9 ;  /* 0x00000009860d7c20 */ /* 0x040fe20008410000 */
[----:B------:R-:W-:Y:S01]  /*5f90*/  FSETP.NEU.FTZ.AND P0, PT, R134, -INF , PT ;  /* 0xff8000008600780b */ /* 0x000fe20003f1d000 */
[----:B------:R1:W2:Y:S01]  /*5fa0*/  MUFU.EX2 R237, R0 ;  /* 0x0000000000ed7308 */ /* 0x0002a20000000800 */
[----:B------:R-:W-:Y:S01]  /*5fb0*/  LDSM.16.MT88.4 R28, [R247+0xa000] ;  /* 0x00a00000f71c783b */ /* 0x000fe20000004200 */
[----:B-----5:R-:W-:Y:S02]  /*5fc0*/  F2FP.F16.F32.PACK_AB R5, R236, R238 ;  /* 0x000000eeec05723e */ /* 0x020fe400000000ff */
[----:B------:R-:W-:Y:S01]  /*5fd0*/  FSEL R13, R13, RZ, P0 ;  /* 0x000000ff0d0d7208 */ /* 0x000fe20000000000 */
[----:B------:R-:W4:Y:S04]  /*5fe0*/  SHFL.BFLY PT, R10, R8, 0x1, 0x1f ;  /* 0x0c201f00080a7f89 */ /* 0x000f2800000e0000 */
[----:B------:R-:W-:Y:S01]  /*5ff0*/  LDSM.16.MT88.4 R172, [R247+0xa800] ;  /* 0x00a80000f7ac783b */ /* 0x000fe20000004200 */
[----:B-1----:R-:W-:Y:S01]  /*6000*/  IMAD R0, R93, 0x2, R212 ;  /* 0x000000025d007824 */ /* 0x002fe200078e02d4 */
[----:B--2---:R-:W-:-:S03]  /*6010*/  F2FP.F16.F32.PACK_AB R7, R141, R237 ;  /* 0x000000ed8d07723e */ /* 0x004fc600000000ff */
[----:B------:R-:W-:Y:S01]  /*6020*/  IMAD.IADD R9, R2, 0x1, R0 ;  /* 0x0000000102097824 */ /* 0x000fe200078e0200 */
[----:B------:R-:W-:Y:S03]  /*6030*/  LDSM.16.MT88.4 R24, [R0+0xa000] ;  /* 0x00a000000018783b */ /* 0x000fe60000004200 */
[----:B---3--:R-:W-:Y:S01]  /*6040*/  HMMA.16816.F32 R108, R4, R18, RZ ;  /* 0x00000012046c723c */ /* 0x008fe200000018ff */
[----:B------:R1:W-:Y:S01]  /*6050*/  LDSM.16.MT88.4 R44, [R0+0xb000] ;  /* 0x00b00000002c783b */ /* 0x0003e20000004200 */
[----:B----4-:R-:W-:-:S03]  /*6060*/  FMNMX.FTZ R133, R8, R10, !PT ;  /* 0x0000000a08857209 */ /* 0x010fc60007810000 */
[----:B------:R-:W2:Y:S01]  /*6070*/  LDSM.16.MT88.4 R20, [R9+0xa000] ;  /* 0x00a000000914783b */ /* 0x000ea20000004200 */
[--C-:B------:R-:W-:Y:S01]  /*6080*/  FFMA.FTZ R8, R68, UR9, -R13.reuse ;  /* 0x0000000944087c23 */ /* 0x100fe2000801080d */
[----:B------:R-:W-:Y:S02]  /*6090*/  FSETP.NEU.FTZ.AND P0, PT, R133, -INF , PT ;  /* 0xff8000008500780b */ /* 0x000fe40003f1d000 */
[----:B------:R-:W3:Y:S01]  /*60a0*/  LDSM.16.MT88.4 R40, [R9+0xb000] ;  /* 0x00b000000928783b */ /* 0x000ee20000004200 */
[----:B------:R-:W-:Y:S01]  /*60b0*/  MUFU.EX2 R221, R8 ;  /* 0x0000000800dd7308 */ /* 0x000fe20000000800 */
        /* <DEDUP_REMOVED lines=8> */
[----:B------:R1:W4:Y:S03]  /*6140*/  MUFU.EX2 R217, R0 ;  /* 0x0000000000d97308 */ /* 0x0003260000000800 */
[C---:B--2---:R-:W-:Y:S08]  /*6150*/  HMMA.16816.F32 R92, R4.reuse, R22, RZ ;  /* 0x00000016045c723c */ /* 0x044ff000000018ff */
[----:B------:R-:W-:Y:S01]  /*6160*/  HMMA.16816.F32 R68, R4, R20, RZ ;  /* 0x000000140444723c */ /* 0x000fe200000018ff */
[----:B-1----:R-:W-:Y:S01]  /*6170*/  FMUL.FTZ R0, R133, UR9 ;  /* 0x0000000985007c20 */ /* 0x002fe20008410000 */
[----:B----4-:R-:W-:-:S06]  /*6180*/  F2FP.F16.F32.PACK_AB R8, R217, R218 ;  /* 0x000000dad908723e */ /* 0x010fcc00000000ff */
        /* <DEDUP_REMOVED lines=11> */
[----:B---3--:R-:W-:Y:S01]  /*6240*/  HMMA.16816.F32 R120, R4, R40, RZ ;  /* 0x000000280478723c */ /* 0x008fe200000018ff */
[----:B-1----:R-:W-:-:S02]  /*6250*/  FFMA.FTZ R0, R80, UR9, -R14 ;  /* 0x0000000950007c23 */ /* 0x002fc4000801080e */
[----:B------:R-:W-:Y:S02]  /*6260*/  LDSM.16.MT88.4 R80, [R212+0xb800] ;  /* 0x00b80000d450783b */ /* 0x000fe40000004200 */
[----:B------:R1:W2:Y:S03]  /*6270*/  MUFU.EX2 R143, R0 ;  /* 0x00000000008f7308 */ /* 0x0002a60000000800 */
        /* <DEDUP_REMOVED lines=18> */
[----:B------:R-:W-:Y:S01]  /*63a0*/  FFMA.FTZ R3, R61, UR9, -R3 ;  /* 0x000000093d037c23 */ /* 0x000fe20008010803 */
[----:B--2---:R-:W-:-:S02]  /*63b0*/  F2FP.F16.F32.PACK_AB R124, R22, R142 ;  /* 0x0000008e167c723e */ /* 0x004fc400000000ff */
[----:B------:R1:W-:Y:S03]  /*63c0*/  MUFU.EX2 R21, R0 ;  /* 0x0000000000157308 */ /* 0x0003e60000000800 */
[C---:B------:R-:W-:Y:S05]  /*63d0*/  HMMA.16816.F32 R28, R8.reuse, R16, RZ ;  /* 0x00000010081c723c */ /* 0x040fea00000018ff */
[----:B------:R2:W3:Y:S03]  /*63e0*/  MUFU.EX2 R20, R3 ;  /* 0x0000000300147308 */ /* 0x0004e60000000800 */
[----:B------:R-:W-:Y:S01]  /*63f0*/  HMMA.16816.F32 R184, R8, R36, RZ ;  /* 0x0000002408b8723c */ /* 0x000fe200000018ff */
[----:B-1----:R-:W-:-:S07]  /*6400*/  FFMA.FTZ R0, R50, UR9, -R12 ;  /* 0x0000000932007c23 */ /* 0x002fce000801080c */
[----:B------:R-:W-:Y:S01]  /*6410*/  HMMA.16816.F32 R232, R8, R38, RZ ;  /* 0x0000002608e8723c */ /* 0x000fe200000018ff */
[----:B------:R1:W-:Y:S01]  /*6420*/  MUFU.EX2 R19, R0 ;  /* 0x0000000000137308 */ /* 0x0003e20000000800 */
[----:B--2---:R-:W-:-:S06]  /*6430*/  FFMA.FTZ R3, R49, UR9, -R12 ;  /* 0x0000000931037c23 */ /* 0x004fcc000801080c */
[C---:B------:R-:W-:Y:S01]  /*6440*/  HMMA.16816.F32 R36, R8.reuse, R24, RZ ;  /* 0x000000180824723c */ /* 0x040fe200000018ff */
[----:B---3--:R-:W-:Y:S01]  /*6450*/  F2FP.F16.F32.PACK_AB R126, R20, R21 ;  /* 0x00000015147e723e */ /* 0x008fe200000000ff */
[----:B------:R2:W3:Y:S06]  /*6460*/  MUFU.EX2 R18, R3 ;  /* 0x0000000300127308 */ /* 0x0004ec0000000800 */
[----:B------:R-:W-:Y:S01]  /*6470*/  HMMA.16816.F32 R204, R8, R26, RZ ;  /* 0x0000001a08cc723c */ /* 0x000fe200000018ff */
[----:B-1----:R-:W-:Y:S02]  /*6480*/  IMAD.MOV.U32 R0, RZ, RZ, R243 ;  /* 0x000000ffff007224 */ /* 0x002fe400078e00f3 */
[----:B------:R-:W-:-:S05]  /*6490*/  @P4 VIADD R0, R248, 0xffffffc0 ;  /* 0xffffffc0f8004836 */ /* 0x000fca0000000000 */
[C---:B------:R-:W-:Y:S01]  /*64a0*/  HMMA.16816.F32 R24, R8.reuse, R32, RZ ;  /* 0x000000200818723c */ /* 0x040fe200000018ff */
[----:B------:R-:W-:Y:S01]  /*64b0*/  IMAD.IADD R219, R2, 0x1, R0 ;  /* 0x0000000102db7824 */ /* 0x000fe200078e0200 */
[----:B------:R-:W-:Y:S01]  /*64c0*/  LDSM.16.MT88.4 R112, [R0+0x1800] ;  /* 0x001800000070783b */ /* 0x000fe20000004200 */
[--C-:B--2---:R-:W-:Y:S01]  /*64d0*/  FFMA.FTZ R3, R51, UR9, -R12.reuse ;  /* 0x0000000933037c23 */ /* 0x104fe2000801080c */
[----:B---3--:R-:W-:Y:S02]  /*64e0*/  F2FP.F16.F32.PACK_AB R125, R18, R19 ;  /* 0x00000013127d723e */ /* 0x008fe400000000ff */
[----:B------:R1:W2:Y:S01]  /*64f0*/  LDSM.16.MT88.4 R48, [R0+0x800] ;  /* 0x000800000030783b */ /* 0x0002a20000004200 */
[----:B------:R3:W-:Y:S01]  /*6500*/  MUFU.EX2 R17, R3 ;  /* 0x0000000300117308 */ /* 0x0007e20000000800 */
[C---:B------:R-:W-:Y:S02]  /*6510*/  HMMA.16816.F32 R196, R8.reuse, R34, RZ ;  /* 0x0000002208c4723c */ /* 0x040fe400000018ff */
[----:B------:R-:W-:Y:S04]  /*6520*/  LDSM.16.MT88.4 R64, [R219+0x800] ;  /* 0x00080000db40783b */ /* 0x000fe80000004200 */
[----:B------:R-:W4:Y:S02]  /*6530*/  LDSM.16.MT88.4 R4, [R219+0x1800] ;  /* 0x00180000db04783b */ /* 0x000f240000004200 */
[----:B------:R-:W-:Y:S01]  /*6540*/  HMMA.16816.F32 R100, R8, R44, RZ ;  /* 0x0000002c0864723c */ /* 0x000fe200000018ff */
[----:B---3--:R-:W-:-:S07]  /*6550*/  FFMA.FTZ R3, R54, UR9, -R12 ;  /* 0x0000000936037c23 */ /* 0x008fce000801080c */
[----:B------:R-:W-:Y:S01]  /*6560*/  HMMA.16816.F32 R32, R8, R46, RZ ;  /* 0x0000002e0820723c */ /* 0x000fe200000018ff */
[----:B------:R-:W3:Y:S01]  /*6570*/  MUFU.EX2 R16, R3 ;  /* 0x0000000300107308 */ /* 0x000ee20000000800 */
[----:B-1----:R-:W-:-:S06]  /*6580*/  FFMA.FTZ R0, R52, UR9, -R13 ;  /* 0x0000000934007c23 */ /* 0x002fcc000801080d */
[C---:B------:R-:W-:Y:S01]  /*6590*/  HMMA.16816.F32 R116, R8.reuse, R40, RZ ;  /* 0x000000280874723c */ /* 0x040fe200000018ff */
[----:B------:R1:W-:Y:S07]  /*65a0*/  MUFU.EX2 R15, R0 ;  /* 0x00000000000f7308 */ /* 0x0003ee0000000800 */
[----:B------:R-:W-:Y:S01]  /*65b0*/  HMMA.16816.F32 R188, R8, R42, RZ ;  /* 0x0000002a08bc723c */ /* 0x000fe200000018ff */
[----:B---3--:R-:W-:-:S07]  /*65c0*/  F2FP.F16.F32.PACK_AB R127, R16, R17 ;  /* 0x00000011107f723e */ /* 0x008fce00000000ff */
[----:B--2---:R-:W-:Y:S01]  /*65d0*/  HMMA.16816.F32 R40, R124, R48, R56 ;  /* 0x000000307c28723c */ /* 0x004fe20000001838 */
[----:B-1----:R-:W-:-:S04]  /*65e0*/  FFMA.FTZ R0, R53, UR9, -R13 ;  /* 0x0000000935007c23 */ /* 0x002fc8000801080d */
[----:B------:R1:W2:Y:S03]  /*65f0*/  MUFU.EX2 R12, R0 ;  /* 0x00000000000c7308 */ /* 0x0002a60000000800 */
[C---:B----4-:R-:W-:Y:S08]  /*6600*/  HMMA.16816.F32 R120, R124.reuse, R4, R120 ;  /* 0x000000047c78723c */ /* 0x050ff00000001878 */
[----:B------:R-:W-:Y:S01]  /*6610*/  HMMA.16816.F32 R148, R124, R156, R148 ;  /* 0x0000009c7c94723c */ /* 0x000fe20000001894 */
[----:B-1----:R-:W-:-:S07]  /*6620*/  FFMA.FTZ R0, R55, UR9, -R13 ;  /* 0x0000000937007c23 */ /* 0x002fce000801080d */
[C---:B------:R-:W-:Y:S01]  /*6630*/  HMMA.16816.F32 R164, R124.reuse, R172, R164 ;  /* 0x000000ac7ca4723c */ /* 0x040fe200000018a4 */
[----:B------:R1:W-:Y:S07]  /*6640*/  MUFU.EX2 R11, R0 ;  /* 0x00000000000b7308 */ /* 0x0003ee0000000800 */
[C---:B------:R-:W-:Y:S08]  /*6650*/  HMMA.16816.F32 R56, R124.reuse, R64, R68 ;  /* 0x000000407c38723c */ /* 0x040ff00000001844 */
[----:B------:R-:W-:Y:S01]  /*6660*/  HMMA.16816.F32 R72, R124, R80, R72 ;  /* 0x000000507c48723c */ /* 0x000fe20000001848 */
[----:B-1----:R-:W-:Y:S01]  /*6670*/  FFMA.FTZ R0, R60, UR9, -R13 ;  /* 0x000000093c007c23 */ /* 0x002fe2000801080d */
[----:B------:R-:W-:-:S03]  /*6680*/  FADD.FTZ R13, R242, R241 ;  /* 0x000000f1f20d7221 */ /* 0x000fc60000010000 */
[----:B------:R1:W3:Y:S03]  /*6690*/  MUFU.EX2 R10, R0 ;  /* 0x00000000000a7308 */ /* 0x0002e60000000800 */
[----:B------:R-:W-:Y:S01]  /*66a0*/  HMMA.16816.F32 R60, R124, R66, R92 ;  /* 0x000000427c3c723c */ /* 0x000fe2000000185c */
[----:B------:R-:W-:-:S07]  /*66b0*/  FADD.FTZ R13, R239, R13 ;  /* 0x0000000def0d7221 */ /* 0x000fce0000010000 */
[----:B------:R-:W-:Y:S01]  /*66c0*/  HMMA.16816.F32 R92, R124, R98, R128 ;  /* 0x000000627c5c723c */ /* 0x000fe20000001880 */
[----:B--2---:R-:W-:Y:S01]  /*66d0*/  F2FP.F16.F32.PACK_AB R128, R12, R15 ;  /* 0x0000000f0c80723e */ /* 0x004fe200000000ff */
[----:B-1----:R-:W-:Y:S01]  /*66e0*/  FFMA.FTZ R0, R76, UR9, -R14 ;  /* 0x000000094c007c23 */ /* 0x002fe2000801080e */
[----:B---3--:R-:W-:-:S05]  /*66f0*/  F2FP.F16.F32.PACK_AB R130, R10, R11 ;  /* 0x0000000b0a82723e */ /* 0x008fca00000000ff */
        /* <DEDUP_REMOVED lines=9> */
[----:B--2---:R-:W-:-:S03]  /*6790*/  F2FP.F16.F32.PACK_AB R129, R8, R9 ;  /* 0x000000090881723e */ /* 0x004fc600000000ff */
[----:B------:R1:W-:Y:S02]  /*67a0*/  MUFU.EX2 R3, R0 ;  /* 0x0000000000037308 */ /* 0x0003e40000000800 */
[----:B-1----:R-:W-:Y:S01]  /*67b0*/  FFMA.FTZ R0, R79, UR9, -R14 ;  /* 0x000000094f007c23 */ /* 0x002fe2000801080e */
[----:B------:R-:W-:Y:S01]  /*67c0*/  FADD.FTZ R14, R238, R236 ;  /* 0x000000ecee0e7221 */ /* 0x000fe20000010000 */
[C---:B------:R-:W-:Y:S03]  /*67d0*/  HMMA.16816.F32 R76, R124.reuse, R82, R108 ;  /* 0x000000527c4c723c */ /* 0x040fe6000000186c */
[----:B------:R-:W-:Y:S01]  /*67e0*/  FADD.FTZ R14, R237, R14 ;  /* 0x0000000eed0e7221 */ /* 0x000fe20000010000 */
[----:B------:R-:W1:Y:S04]  /*67f0*/  MUFU.EX2 R0, R0 ;  /* 0x0000000000007308 */ /* 0x000e680000000800 */
[C---:B------:R-:W-:Y:S08]  /*6800*/  HMMA.16816.F32 R108, R124.reuse, R114, R160 ;  /* 0x000000727c6c723c */ /* 0x040ff000000018a0 */
[----:B------:R-:W-:Y:S01]  /*6810*/  HMMA.16816.F32 R124, R124, R6, R144 ;  /* 0x000000067c7c723c */ /* 0x000fe20000001890 */
[----:B-1----:R-:W-:-:S07]  /*6820*/  F2FP.F16.F32.PACK_AB R131, R0, R3 ;  /* 0x000000030083723e */ /* 0x002fce00000000ff */
        /* <DEDUP_REMOVED lines=45> */
[----:B------:R-:W2:Y:S01]  /*6b00*/  LDCU UR13, c[0x0][0x440] ;  /* 0x00008800ff0d77ac */ /* 0x000ea20008000800 */
[----:B------:R-:W-:-:S04]  /*6b10*/  DEPBAR.LE SB0, 0x0 ;  /* 0x000080000000791a */ /* 0x000fc80000000000 */
[----:B------:R-:W-:Y:S01]  /*6b20*/  UIADD3 UR4, UPT, UPT, UR25, -0x2, URZ ;  /* 0xfffffffe19047890 */ /* 0x000fe2000fffe0ff */
[----:B------:R-:W-:-:S03]  /*6b30*/  IMAD.MOV.U32 R218, RZ, RZ, R244 ;  /* 0x000000ffffda7224 */ /* 0x000fc600078e00f4 */
[----:B------:R-:W-:-:S04]  /*6b40*/  UIMAD.WIDE.U32 UR28, UR4, UR6, URZ ;  /* 0x00000006041c72a5 */ /* 0x000fc8000f8e00ff */
[----:B------:R-:W-:Y:S02]  /*6b50*/  USHF.L.U32 UR27, UR28, 0x5, URZ ;  /* 0x000000051c1b7899 */ /* 0x000fe400080006ff */
[----:B------:R-:W-:Y:S01]  /*6b60*/  UIMAD UR26, UR4, UR7, UR29 ;  /* 0x00000007041a72a4 */ /* 0x000fe2000f8e021d */
[----:B------:R-:W-:Y:S01]  /*6b70*/  IMAD.U32 R6, RZ, RZ, UR28 ;  /* 0x0000001cff067e24 */ /* 0x000fe2000f8e00ff */
[----:B------:R-:W-:Y:S01]  /*6b80*/  ULEA UR27, UP0, UR6, UR27, 0x4 ;  /* 0x0000001b061b7291 */ /* 0x000fe2000f8020ff */
[----:B--2---:R-:W-:Y:S01]  /*6b90*/  ISETP.GE.AND P2, PT, R246, UR13, PT ;  /* 0x0000000df6007c0c */ /* 0x004fe2000bf46270 */
[----:B------:R-:W-:Y:S01]  /*6ba0*/  USHF.L.U64.HI UR18, UR28, 0x5, UR26 ;  /* 0x000000051c127899 */ /* 0x000fe2000801021a */
[----:B------:R-:W-:Y:S01]  /*6bb0*/  BAR.SYNC.DEFER_BLOCKING 0x0 ;  /* 0x0000000000007b1d */ /* 0x000fe20000010000 */
[----:B------:R-:W-:Y:S01]  /*6bc0*/  ISETP.GE.AND P1, PT, R245, UR13, PT ;  /* 0x0000000df5007c0c */ /* 0x000fe2000bf26270 */
[----:B------:R-:W-:Y:S01]  /*6bd0*/  IMAD.U32 R3, RZ, RZ, UR28 ;  /* 0x0000001cff037e24 */ /* 0x000fe2000f8e00ff */
[----:B------:R-:W-:Y:S01]  /*6be0*/  ULEA.HI.X UR18, UR6, UR18, UR7, 0x4, UP0 ;  /* 0x0000001206127291 */ /* 0x000fe200080f2407 */
[----:B------:R-:W-:Y:S01]  /*6bf0*/  IMAD.U32 R4, RZ, RZ, UR27 ;  /* 0x0000001bff047e24 */ /* 0x000fe2000f8e00ff */
[-C--:B------:R-:W-:Y:S01]  /*6c00*/  LEA R6, P3, R6, R252.reuse, 0x6 ;  /* 0x000000fc06067211 */ /* 0x080fe200078630ff */
[----:B------:R-:W-:Y:S01]  /*6c10*/  IMAD.U32 R0, RZ, RZ, UR26 ;  /* 0x0000001aff007e24 */ /* 0x000fe2000f8e00ff */
[----:B------:R-:W-:Y:S01]  /*6c20*/  UISETP.GT.U32.AND UP0, UPT, UR4, UR21, UPT ;  /* 0x000000150400728c */ /* 0x000fe2000bf04070 */
[----:B------:R-:W-:Y:S01]  /*6c30*/  IMAD.U32 R8, RZ, RZ, UR27 ;  /* 0x0000001bff087e24 */ /* 0x000fe2000f8e00ff */
[----:B------:R-:W-:Y:S01]  /*6c40*/  LEA R4, P0, R4, R252, 0x1 ;  /* 0x000000fc04047211 */ /* 0x000fe200078008ff */
[----:B------:R-:W-:Y:S01]  /*6c50*/  IMAD.U32 R5, RZ, RZ, UR18 ;  /* 0x00000012ff057e24 */ /* 0x000fe2000f8e00ff */
[----:B------:R-:W-:Y:S01]  /*6c60*/  LEA.HI.X R7, R3, R251, R0, 0x6, P3 ;  /* 0x000000fb03077211 */ /* 0x000fe200018f3400 */
[----:B------:R-:W-:-:S02]  /*6c70*/  IMAD.IADD R0, R220, 0x1, R2 ;  /* 0x00000001dc007824 */ /* 0x000fc400078e0202 */
[----:B------:R-:W-:Y:S01]  /*6c80*/  IMAD.IADD R3, R213, 0x1, R2 ;  /* 0x00000001d5037824 */ /* 0x000fe200078e0202 */
        /* <DEDUP_REMOVED lines=22> */
[----:B------:R-:W3:Y:S04]  /*6df0*/  LDSM.16.M88.4 R8, [R213] ;  /* 0x00000000d508783b */ /* 0x000ee80000000200 */
[----:B------:R-:W-:Y:S04]  /*6e00*/  LDSM.16.M88.4 R24, [R214+UR5+0x8800] ;  /* 0x00880005d618783b */ /* 0x000fe80008000200 */
[----:B------:R-:W-:Y:S04]  /*6e10*/  LDSM.16.M88.4 R140, [R0+0x8000] ;  /* 0x00800000008c783b */ /* 0x000fe80000000200 */
[----:B------:R-:W-:Y:S04]  /*6e20*/  LDSM.16.M88.4 R12, [R3+0x2000] ;  /* 0x00200000030c783b */ /* 0x000fe80000000200 */
[----:B--2---:R-:W2:Y:S04]  /*6e30*/  LDSM.16.M88.4 R4, [R213+0x2000] ;  /* 0x00200000d504783b */ /* 0x004ea80000000200 */
[----:B------:R-:W4:Y:S04]  /*6e40*/  LDSM.16.M88.4 R32, [R0+0x8800] ;  /* 0x008800000020783b */ /* 0x000f280000000200 */
[----:B------:R-:W5:Y:S04]  /*6e50*/  LDSM.16.M88.4 R16, [R3] ;  /* 0x000000000310783b */ /* 0x000f680000000200 */
[----:B------:R-:W0:Y:S01]  /*6e60*/  LDGDEPBAR ;  /* 0x00000000000079af */ /* 0x000e220000000000 */
[C---:B---3--:R-:W-:Y:S08]  /*6e70*/  HMMA.16816.F32 R196, R8.reuse, R20, RZ ;  /* 0x0000001408c4723c */ /* 0x048ff000000018ff */
[----:B------:R-:W-:Y:S08]  /*6e80*/  HMMA.16816.F32 R200, R8, R22, RZ ;  /* 0x0000001608c8723c */ /* 0x000ff000000018ff */
[C---:B--2---:R-:W-:Y:S08]  /*6e90*/  HMMA.16816.F32 R28, R4.reuse, R20, RZ ;  /* 0x00000014041c723c */ /* 0x044ff000000018ff */
[C---:B------:R-:W-:Y:S08]  /*6ea0*/  HMMA.16816.F32 R180, R4.reuse, R22, RZ ;  /* 0x0000001604b4723c */ /* 0x040ff000000018ff */
[C---:B------:R-:W-:Y:S08]  /*6eb0*/  HMMA.16816.F32 R176, R4.reuse, R24, RZ ;  /* 0x0000001804b0723c */ /* 0x040ff000000018ff */
[----:B------:R-:W-:Y:S01]  /*6ec0*/  HMMA.16816.F32 R20, R4, R26, RZ ;  /* 0x0000001a0414723c */ /* 0x000fe200000018ff */
[----:B------:R-:W-:-:S05]  /*6ed0*/  IMAD.MOV.U32 R4, RZ, RZ, 0x40 ;  /* 0x00000040ff047424 */ /* 0x000fca00078e00ff */
[----:B------:R-:W-:Y:S02]  /*6ee0*/  SEL R4, R4, 0xffffffc0, !P4 ;  /* 0xffffffc004047807 */ /* 0x000fe40006000000 */
[C---:B------:R-:W-:Y:S03]  /*6ef0*/  HMMA.16816.F32 R192, R8.reuse, R24, RZ ;  /* 0x0000001808c0723c */ /* 0x040fe600000018ff */
[--C-:B------:R-:W-:Y:S02]  /*6f00*/  IMAD.IADD R221, R213, 0x1, R4.reuse ;  /* 0x00000001d5dd7824 */ /* 0x100fe400078e0204 */
[----:B------:R-:W-:Y:S02]  /*6f10*/  IMAD.IADD R244, R220, 0x1, R4 ;  /* 0x00000001dcf47824 */ /* 0x000fe400078e0204 */
[C---:B------:R-:W-:Y:S01]  /*6f20*/  IMAD.IADD R245, R2.reuse, 0x1, R221 ;  /* 0x0000000102f57824 */ /* 0x040fe200078e02dd */
[----:B------:R-:W-:Y:S01]  /*6f30*/  HMMA.16816.F32 R188, R8, R26, RZ ;  /* 0x0000001a08bc723c */ /* 0x000fe200000018ff */
[----:B------:R-:W-:Y:S01]  /*6f40*/  LDSM.16.M88.4 R4, [R221+0x2000] ;  /* 0x00200000dd04783b */ /* 0x000fe20000000200 */
[----:B------:R-:W-:-:S03]  /*6f50*/  IMAD.IADD R246, R2, 0x1, R244 ;  /* 0x0000000102f67824 */ /* 0x000fc600078e02f4 */
[----:B------:R-:W-:Y:S03]  /*6f60*/  LDSM.16.M88.4 R24, [R244+0x8800] ;  /* 0x00880000f418783b */ /* 0x000fe60000000200 */
[C---:B------:R-:W-:Y:S01]  /*6f70*/  HMMA.16816.F32 R232, R12.reuse, R140, R28 ;  /* 0x0000008c0ce8723c */ /* 0x040fe2000000181c */
[----:B------:R-:W2:Y:S04]  /*6f80*/  LDSM.16.M88.4 R28, [R244+0x8000] ;  /* 0x00800000f41c783b */ /* 0x000ea80000000200 */
[----:B------:R-:W3:Y:S03]  /*6f90*/  LDSM.16.M88.4 R8, [R221] ;  /* 0x00000000dd08783b */ /* 0x000ee60000000200 */
[C---:B------:R-:W-:Y:S08]  /*6fa0*/  HMMA.16816.F32 R204, R12.reuse, R142, R180 ;  /* 0x0000008e0ccc723c */ /* 0x040ff000000018b4 */
[C---:B----4-:R-:W-:Y:S08]  /*6fb0*/  HMMA.16816.F32 R208, R12.reuse, R32, R176 ;  /* 0x000000200cd0723c */ /* 0x050ff000000018b0 */
[----:B------:R-:W-:Y:S01]  /*6fc0*/  HMMA.16816.F32 R184, R12, R34, R20 ;  /* 0x000000220cb8723c */ /* 0x000fe20000001814 */
[----:B------:R-:W-:Y:S04]  /*6fd0*/  LDSM.16.M88.4 R12, [R245+0x2000] ;  /* 0x00200000f50c783b */ /* 0x000fe80000000200 */
[----:B------:R-:W4:Y:S03]  /*6fe0*/  LDSM.16.M88.4 R20, [R246+0x8000] ;  /* 0x00800000f614783b */ /* 0x000f260000000200 */
[C---:B-----5:R-:W-:Y:S08]  /*6ff0*/  HMMA.16816.F32 R180, R16.reuse, R140, R196 ;  /* 0x0000008c10b4723c */ /* 0x060ff000000018c4 */
[C---:B------:R-:W-:Y:S08]  /*7000*/  HMMA.16816.F32 R192, R16.reuse, R32, R192 ;  /* 0x0000002010c0723c */ /* 0x040ff000000018c0 */
[C---:B------:R-:W-:Y:S08]  /*7010*/  HMMA.16816.F32 R140, R16.reuse, R142, R200 ;  /* 0x0000008e108c723c */ /* 0x040ff000000018c8 */
[----:B------:R-:W-:Y:S01]  /*7020*/  HMMA.16816.F32 R176, R16, R34, R188 ;  /* 0x0000002210b0723c */ /* 0x000fe200000018bc */
[----:B------:R-:W5:Y:S04]  /*7030*/  LDSM.16.M88.4 R16, [R245] ;  /* 0x00000000f510783b */ /* 0x000f680000000200 */
[----:B------:R-:W1:Y:S03]  /*7040*/  LDSM.16.M88.4 R32, [R246+0x8800] ;  /* 0x00880000f620783b */ /* 0x000e660000000200 */
[C---:B--2---:R-:W-:Y:S08]  /*7050*/  HMMA.16816.F32 R204, R4.reuse, R30, R204 ;  /* 0x0000001e04cc723c */ /* 0x044ff000000018cc */
[----:B------:R-:W-:Y:S08]  /*7060*/  HMMA.16816.F32 R188, R4, R26, R184 ;  /* 0x0000001a04bc723c */ /* 0x000ff000000018b8 */
[-C--:B---3--:R-:W-:Y:S08]  /*7070*/  HMMA.16816.F32 R184, R8, R28.reuse, R180 ;  /* 0x0000001c08b8723c */ /* 0x088ff000000018b4 */
[----:B------:R-:W-:Y:S08]  /*7080*/  HMMA.16816.F32 R196, R4, R28, R232 ;  /* 0x0000001c04c4723c */ /* 0x000ff000000018e8 */
[----:B------:R-:W-:Y:S01]  /*7090*/  HMMA.16816.F32 R180, R8, R30, R140 ;  /* 0x0000001e08b4723c */ /* 0x000fe2000000188c */
[----:B------:R-:W-:Y:S07]  /*70a0*/  LDSM.16.M88.4 R28, [R214+UR5+0x9000] ;  /* 0x00900005d61c783b */ /* 0x000fee0008000200 */
[----:B------:R-:W-:Y:S01]  /*70b0*/  HMMA.16816.F32 R200, R4, R24, R208 ;  /* 0x0000001804c8723c */ /* 0x000fe200000018d0 */
[----:B------:R-:W2:Y:S07]  /*70c0*/  LDSM.16.M88.4 R4, [R213+0x6000] ;  /* 0x00600000d504783b */ /* 0x000eae0000000200 */
[----:B----4-:R-:W-:Y:S08]  /*70d0*/  HMMA.16816.F32 R232, R12, R22, R204 ;  /* 0x000000160ce8723c */ /* 0x010ff000000018cc */
[----:B------:R-:W-:Y:S08]  /*70e0*/  HMMA.16816.F32 R140, R8, R24, R192 ;  /* 0x00000018088c723c */ /* 0x000ff000000018c0 */
[----:B-----5:R-:W-:Y:S08]  /*70f0*/  HMMA.16816.F32 R204, R16, R20, R184 ;  /* 0x0000001410cc723c */ /* 0x020ff000000018b8 */
[----:B------:R-:W-:Y:S01]  /*7100*/  HMMA.16816.F32 R176, R8, R26, R176 ;  /* 0x0000001a08b0723c */ /* 0x000fe200000018b0 */
[----:B------:R-:W3:Y:S04]  /*7110*/  LDSM.16.M88.4 R8, [R213+0x4000] ;  /* 0x00400000d508783b */ /* 0x000ee80000000200 */
[----:B------:R-:W-:Y:S03]  /*7120*/  LDSM.16.M88.4 R24, [R0+0x9000] ;  /* 0x009000000018783b */ /* 0x000fe60000000200 */
[----:B------:R-:W-:Y:S08]  /*7130*/  HMMA.16816.F32 R192, R12, R20, R196 ;  /* 0x000000140cc0723c */ /* 0x000ff000000018c4 */
[----:B------:R-:W-:Y:S01]  /*7140*/  HMMA.16816.F32 R184, R16, R22, R180 ;  /* 0x0000001610b8723c */ /* 0x000fe200000018b4 */
[----:B------:R-:W4:Y:S07]  /*7150*/  LDSM.16.M88.4 R20, [R214+UR5+0x9800] ;  /* 0x00980005d614783b */ /* 0x000f2e0008000200 */
[C---:B-1----:R-:W-:Y:S08]  /*7160*/  HMMA.16816.F32 R208, R12.reuse, R32, R200 ;  /* 0x000000200cd0723c */ /* 0x042ff000000018c8 */
[----:B------:R-:W-:Y:S01]  /*7170*/  HMMA.16816.F32 R196, R12, R34, R188 ;  /* 0x000000220cc4723c */ /* 0x000fe200000018bc */
[----:B------:R-:W1:Y:S07]  /*7180*/  LDSM.16.M88.4 R12, [R3+0x6000] ;  /* 0x00600000030c783b */ /* 0x000e6e0000000200 */
[C---:B------:R-:W-:Y:S01]  /*7190*/  HMMA.16816.F32 R188, R16.reuse, R32, R140 ;  /* 0x0000002010bc723c */ /* 0x040fe2000000188c */
[----:B------:R5:W1:Y:S07]  /*71a0*/  LDSM.16.M88.4 R140, [R0+0x9800] ;  /* 0x00980000008c783b */ /* 0x000a6e0000000200 */
[----:B------:R-:W-:Y:S01]  /*71b0*/  HMMA.16816.F32 R176, R16, R34, R176 ;  /* 0x0000002210b0723c */ /* 0x000fe200000018b0 */
[----:B------:R4:W1:Y:S07]  /*71c0*/  LDSM.16.M88.4 R16, [R3+0x4000] ;  /* 0x004000000310783b */ /* 0x00086e0000000200 */
[-C--:B--2---:R-:W-:Y:S08]  /*71d0*/  HMMA.16816.F32 R32, R4, R28.reuse, R192 ;  /* 0x0000001c0420723c */ /* 0x084ff000000018c0 */
[----:B---3--:R-:W-:Y:S01]  /*71e0*/  HMMA.16816.F32 R180, R8, R28, R204 ;  /* 0x0000001c08b4723c */ /* 0x008fe200000018cc */
[----:B-----5:R-:W-:-:S04]  /*71f0*/  IMAD.U32 R0, RZ, RZ, UR25 ;  /* 0x00000019ff007e24 */ /* 0x020fc8000f8e00ff */
[----:B------:R-:W-:-:S03]  /*7200*/  IMAD R0, R0, 0x20, R218 ;  /* 0x0000002000007824 */ /* 0x000fc600078e02da */
[----:B----4-:R-:W-:Y:S01]  /*7210*/  HMMA.16816.F32 R192, R8, R20, R188 ;  /* 0x0000001408c0723c */ /* 0x010fe200000018bc */
[----:B------:R-:W-:-:S07]  /*7220*/  VIADD R3, R0, UR24 ;  /* 0x0000001800037c36 */ /* 0x000fce0008000000 */
[-C--:B------:R-:W-:Y:S08]  /*7230*/  HMMA.16816.F32 R200, R4, R30.reuse, R232 ;  /* 0x0000001e04c8723c */ /* 0x080ff000000018e8 */
[C---:B------:R-:W-:Y:S08]  /*7240*/  HMMA.16816.F32 R184, R8.reuse, R30, R184 ;  /* 0x0000001e08b8723c */ /* 0x040ff000000018b8 */
[----:B------:R-:W-:Y:S01]  /*7250*/  HMMA.16816.F32 R188, R8, R22, R176 ;  /* 0x0000001608bc723c */ /* 0x000fe200000018b0 */
[----:B------:R-:W-:Y:S07]  /*7260*/  LDSM.16.M88.4 R8, [R221+0x4000] ;  /* 0x00400000dd08783b */ /* 0x000fee0000000200 */
[----:B-1----:R-:W-:Y:S01]  /*7270*/  HMMA.16816.F32 R204, R12, R24, R32 ;  /* 0x000000180ccc723c */ /* 0x002fe20000001820 */
[----:B------:R-:W1:Y:S07]  /*7280*/  LDSM.16.M88.4 R32, [R244+0x9000] ;  /* 0x00900000f420783b */ /* 0x000e6e0000000200 */
[C---:B------:R-:W-:Y:S08]  /*7290*/  HMMA.16816.F32 R208, R4.reuse, R20, R208 ;  /* 0x0000001404d0723c */ /* 0x040ff000000018d0 */
[----:B------:R-:W-:Y:S01]  /*72a0*/  HMMA.16816.F32 R196, R4, R22, R196 ;  /* 0x0000001604c4723c */ /* 0x000fe200000018c4 */
[----:B------:R-:W2:Y:S04]  /*72b0*/  LDSM.16.M88.4 R4, [R221+0x6000] ;  /* 0x00600000dd04783b */ /* 0x000ea80000000200 */
[----:B------:R-:W3:Y:S03]  /*72c0*/  LDSM.16.M88.4 R20, [R244+0x9800] ;  /* 0x00980000f414783b */ /* 0x000ee60000000200 */
[C---:B------:R-:W-:Y:S08]  /*72d0*/  HMMA.16816.F32 R232, R12.reuse, R26, R200 ;  /* 0x0000001a0ce8723c */ /* 0x040ff000000018c8 */
[C---:B------:R-:W-:Y:S08]  /*72e0*/  HMMA.16816.F32 R200, R12.reuse, R140, R208 ;  /* 0x0000008c0cc8723c */ /* 0x040ff000000018d0 */
[----:B------:R-:W-:Y:S01]  /*72f0*/  HMMA.16816.F32 R196, R12, R142, R196 ;  /* 0x0000008e0cc4723c */ /* 0x000fe200000018c4 */
[----:B------:R-:W-:Y:S07]  /*7300*/  LDSM.16.M88.4 R12, [R245+0x4000] ;  /* 0x00400000f50c783b */ /* 0x000fee0000000200 */
[C---:B------:R-:W-:Y:S08]  /*7310*/  HMMA.16816.F32 R28, R16.reuse, R24, R180 ;  /* 0x00000018101c723c */ /* 0x040ff000000018b4 */
[C---:B------:R-:W-:Y:S01]  /*7320*/  HMMA.16816.F32 R176, R16.reuse, R26, R184 ;  /* 0x0000001a10b0723c */ /* 0x040fe200000018b8 */
[----:B------:R-:W4:Y:S07]  /*7330*/  LDSM.16.M88.4 R24, [R246+0x9000] ;  /* 0x00900000f618783b */ /* 0x000f2e0000000200 */
[C---:B------:R-:W-:Y:S08]  /*7340*/  HMMA.16816.F32 R192, R16.reuse, R140, R192 ;  /* 0x0000008c10c0723c */ /* 0x040ff000000018c0 */
[----:B------:R-:W-:Y:S01]  /*7350*/  HMMA.16816.F32 R184, R16, R142, R188 ;  /* 0x0000008e10b8723c */ /* 0x000fe200000018bc */
[----:B------:R-:W5:Y:S07]  /*7360*/  LDSM.16.M88.4 R16, [R245+0x6000] ;  /* 0x00600000f510783b */ /* 0x000f6e0000000200 */
[----:B-1----:R-:W-:Y:S01]  /*7370*/  HMMA.16816.F32 R140, R8, R32, R28 ;  /* 0x00000020088c723c */ /* 0x002fe2000000181c */
[----:B------:R-:W1:Y:S01]  /*7380*/  LDSM.16.M88.4 R28, [R246+0x9800] ;  /* 0x00980000f61c783b */ /* 0x000e620000000200 */
[----:B------:R-:W-:-:S06]  /*7390*/  DEPBAR.LE SB0, 0x0 ;  /* 0x000080000000791a */ /* 0x000fcc0000000000 */
[C---:B--2---:R-:W-:Y:S08]  /*73a0*/  HMMA.16816.F32 R180, R4.reuse, R32, R204 ;  /* 0x0000002004b4723c */ /* 0x044ff000000018cc */
[C---:B------:R-:W-:Y:S08]  /*73b0*/  HMMA.16816.F32 R188, R4.reuse, R34, R232 ;  /* 0x0000002204bc723c */ /* 0x040ff000000018e8 */
[C---:B---3--:R-:W-:Y:S08]  /*73c0*/  HMMA.16816.F32 R200, R4.reuse, R20, R200 ;  /* 0x0000001404c8723c */ /* 0x048ff000000018c8 */
[----:B------:R-:W-:Y:S08]  /*73d0*/  HMMA.16816.F32 R196, R4, R22, R196 ;  /* 0x0000001604c4723c */ /* 0x000ff000000018c4 */
[----:B----4-:R-:W-:Y:S08]  /*73e0*/  HMMA.16816.F32 R140, R12, R24, R140 ;  /* 0x000000180c8c723c */ /* 0x010ff0000000188c */
[C---:B------:R-:W-:Y:S08]  /*73f0*/  HMMA.16816.F32 R4, R8.reuse, R20, R192 ;  /* 0x000000140804723c */ /* 0x040ff000000018c0 */
[C---:B------:R-:W-:Y:S08]  /*7400*/  HMMA.16816.F32 R32, R8.reuse, R34, R176 ;  /* 0x000000220820723c */ /* 0x040ff000000018b0 */
[----:B------:R-:W-:Y:S08]  /*7410*/  HMMA.16816.F32 R8, R8, R22, R184 ;  /* 0x000000160808723c */ /* 0x000ff000000018b8 */
[----:B-----5:R-:W-:Y:S01]  /*7420*/  HMMA.16816.F32 R20, R16, R24, R180 ;  /* 0x000000181014723c */ /* 0x020fe200000018b4 */
[----:B------:R-:W-:-:S04]  /*7430*/  FMUL.FTZ R24, R140, UR8 ;  /* 0x000000088c187c20 */ /* 0x000fc80008410000 */
[----:B------:R-:W2:Y:S03]  /*7440*/  MUFU.TANH R25, R24 ;  /* 0x0000001800197308 */ /* 0x000ea60000002400 */
[----:B-1----:R-:W-:Y:S01]  /*7450*/  HMMA.16816.F32 R180, R12, R28, R4 ;  /* 0x0000001c0cb4723c */ /* 0x002fe20000001804 */
[----:B------:R-:W-:Y:S01]  /*7460*/  FMUL.FTZ R7, R142, UR8 ;  /* 0x000000088e077c20 */ /* 0x000fe20008410000 */
[----:B------:R-:W-:-:S03]  /*7470*/  VIADD R5, R3, 0xffffffc0 ;  /* 0xffffffc003057836 */ /* 0x000fc60000000000 */
[----:B------:R1:W3:Y:S01]  /*7480*/  MUFU.TANH R24, R7 ;  /* 0x0000000700187308 */ /* 0x0002e20000002400 */
[--C-:B------:R-:W-:Y:S02]  /*7490*/  IMAD.IADD R6, R223, 0x1, -R5.reuse ;  /* 0x00000001df067824 */ /* 0x100fe400078e0a05 */
[----:B------:R-:W-:Y:S01]  /*74a0*/  IMAD.IADD R4, R138, 0x1, -R5 ;  /* 0x000000018a047824 */ /* 0x000fe200078e0a05 */
[----:B------:R-:W-:Y:S01]  /*74b0*/  HMMA.16816.F32 R208, R12, R30, R8 ;  /* 0x0000001e0cd0723c */ /* 0x000fe20000001808 */
[----:B------:R-:W-:Y:S01]  /*74c0*/  FMUL.FTZ R8, R141, UR8 ;  /* 0x000000088d087c20 */ /* 0x000fe20008410000 */
[----:B------:R-:W-:Y:S01]  /*74d0*/  IABS R6, R6 ;  /* 0x0000000600067213 */ /* 0x000fe20000000000 */
[----:B------:R-:W-:Y:S01]  /*74e0*/  FMUL.FTZ R9, R22, UR8 ;  /* 0x0000000816097c20 */ /* 0x000fe20008410000 */
[----:B------:R-:W-:Y:S01]  /*74f0*/  IABS R4, R4 ;  /* 0x0000000400047213 */ /* 0x000fe20000000000 */
[----:B------:R-:W-:-:S03]  /*7500*/  FMUL.FTZ R140, R23, UR8 ;  /* 0x00000008178c7c20 */ /* 0x000fc60008410000 */
[----:B------:R-:W-:Y:S01]  /*7510*/  HMMA.16816.F32 R176, R12, R26, R32 ;  /* 0x0000001a0cb0723c */ /* 0x000fe20000001820 */
[----:B------:R3:W-:Y:S01]  /*7520*/  MUFU.TANH R14, R8 ;  /* 0x00000008000e7308 */ /* 0x0007e20000002400 */
[----:B------:R-:W-:Y:S01]  /*7530*/  FMUL.FTZ R12, R143, UR8 ;  /* 0x000000088f0c7c20 */ /* 0x000fe20008410000 */
[----:B-1----:R-:W-:Y:S02]  /*7540*/  I2FP.F32.S32 R7, R6 ;  /* 0x0000000600077245 */ /* 0x002fe40000201400 */
[----:B------:R-:W-:Y:S01]  /*7550*/  I2FP.F32.S32 R6, R4 ;  /* 0x0000000400067245 */ /* 0x000fe20000201400 */
[----:B------:R-:W-:-:S03]  /*7560*/  VIADD R4, R0, 0xffffffc0 ;  /* 0xffffffc000047836 */ /* 0x000fc60000000000 */
[----:B------:R-:W-:Y:S01]  /*7570*/  MUFU.TANH R9, R9 ;  /* 0x0000000900097308 */ /* 0x000fe20000002400 */
[----:B--2---:R-:W-:Y:S01]  /*7580*/  FFMA.FTZ R7, R7, -UR12, R25 ;  /* 0x8000000c07077c23 */ /* 0x004fe20008010019 */
[C---:B------:R-:W-:Y:S01]  /*7590*/  HMMA.16816.F32 R200, R16.reuse, R28, R200 ;  /* 0x0000001c10c8723c */ /* 0x040fe200000018c8 */
[----:B------:R-:W-:Y:S01]  /*75a0*/  FMUL.FTZ R22, R209, UR8 ;  /* 0x00000008d1167c20 */ /* 0x000fe20008410000 */
[----:B------:R-:W-:Y:S02]  /*75b0*/  ISETP.GT.AND P6, PT, R225, R4, PT ;  /* 0x00000004e100720c */ /* 0x000fe40003fc4270 */
[----:B------:R-:W-:Y:S02]  /*75c0*/  ISETP.GE.AND P5, PT, R4, R230, PT ;  /* 0x000000e60400720c */ /* 0x000fe40003fa6270 */
[----:B------:R-:W-:Y:S01]  /*75d0*/  ISETP.GT.AND P0, PT, R227, R4, PT ;  /* 0x00000004e300720c */ /* 0x000fe20003f04270 */
[----:B---3--:R-:W-:Y:S01]  /*75e0*/  FFMA.FTZ R8, R6, -UR12, R24 ;  /* 0x8000000c06087c23 */ /* 0x008fe20008010018 */
[----:B------:R-:W-:Y:S01]  /*75f0*/  FMUL.FTZ R6, R20, UR8 ;  /* 0x0000000814067c20 */ /* 0x000fe20008410000 */
[----:B------:R-:W-:Y:S01]  /*7600*/  ISETP.GE.AND P3, PT, R4, R231, PT ;  /* 0x000000e70400720c */ /* 0x000fe20003f66270 */
[----:B------:R-:W-:Y:S01]  /*7610*/  VIADD R20, R3, 0xffffffc1 ;  /* 0xffffffc103147836 */ /* 0x000fe20000000000 */
[----:B------:R-:W-:Y:S01]  /*7620*/  MUFU.TANH R13, R12 ;  /* 0x0000000c000d7308 */ /* 0x000fe20000002400 */
[----:B------:R-:W-:Y:S01]  /*7630*/  HMMA.16816.F32 R188, R16, R26, R188 ;  /* 0x0000001a10bc723c */ /* 0x000fe200000018bc */
[----:B------:R-:W-:Y:S01]  /*7640*/  FMUL.FTZ R178, R178, UR8 ;  /* 0x00000008b2b27c20 */ /* 0x000fe20008410000 */
[----:B------:R-:W-:-:S05]  /*7650*/  FMUL.FTZ R179, R179, UR8 ;  /* 0x00000008b3b37c20 */ /* 0x000fca0008410000 */
[----:B------:R1:W2:Y:S01]  /*7660*/  MUFU.TANH R10, R6 ;  /* 0x00000006000a7308 */ /* 0x0002a20000002400 */
[----:B------:R-:W-:-:S07]  /*7670*/  FMUL.FTZ R200, R200, UR8 ;  /* 0x00000008c8c87c20 */ /* 0x000fce0008410000 */
[----:B------:R-:W-:Y:S04]  /*7680*/  MUFU.TANH R27, R22 ;  /* 0x00000016001b7308 */ /* 0x000fe80000002400 */
[----:B------:R-:W-:Y:S01]  /*7690*/  FMUL.FTZ R189, R189, UR8 ;  /* 0x00000008bdbd7c20 */ /* 0x000fe20008410000 */
[----:B------:R-:W-:Y:S01]  /*76a0*/  FMUL.FTZ R191, R191, UR8 ;  /* 0x00000008bfbf7c20 */ /* 0x000fe20008410000 */
[----:B-1----:R-:W-:Y:S01]  /*76b0*/  FSEL R6, R7, -INF , !P6 ;  /* 0xff80000007067808 */ /* 0x002fe20007000000 */
[--C-:B------:R-:W-:Y:S01]  /*76c0*/  IMAD.IADD R7, R132, 0x1, -R5.reuse ;  /* 0x0000000184077824 */ /* 0x100fe200078e0a05 */
[----:B------:R-:W-:Y:S01]  /*76d0*/  BAR.SYNC.DEFER_BLOCKING 0x0 ;  /* 0x0000000000007b1d */ /* 0x000fe20000010000 */
[----:B------:R-:W-:Y:S01]  /*76e0*/  IMAD.IADD R5, R137, 0x1, -R5 ;  /* 0x0000000189057824 */ /* 0x000fe200078e0a05 */
[----:B------:R-:W-:-:S02]  /*76f0*/  FSEL R204, R6, -INF , !P5 ;  /* 0xff80000006cc7808 */ /* 0x000fc40006800000 */
[----:B------:R-:W-:Y:S02]  /*7700*/  IABS R11, R7 ;  /* 0x00000007000b7213 */ /* 0x000fe40000000000 */
[----:B------:R-:W-:Y:S02]  /*7710*/  FSEL R6, R8, -INF , !P0 ;  /* 0xff80000008067808 */ /* 0x000fe40004000000 */
[----:B------:R-:W-:Y:S01]  /*7720*/  IABS R7, R5 ;  /* 0x0000000500077213 */ /* 0x000fe20000000000 */
[----:B------:R-:W-:Y:S01]  /*7730*/  IMAD.MOV.U32 R5, RZ, RZ, R11 ;  /* 0x000000ffff057224 */ /* 0x000fe200078e000b */
[----:B------:R-:W-:Y:S01]  /*7740*/  FSEL R205, R6, -INF , !P3 ;  /* 0xff80000006cd7808 */ /* 0x000fe20005800000 */
[----:B------:R-:W-:Y:S01]  /*7750*/  FMUL.FTZ R6, R21, UR8 ;  /* 0x0000000815067c20 */ /* 0x000fe20008410000 */
[----:B------:R-:W-:Y:S01]  /*7760*/  ISETP.GT.AND P6, PT, R224, R4, PT ;  /* 0x00000004e000720c */ /* 0x000fe20003fc4270 */
[----:B------:R-:W-:Y:S01]  /*7770*/  VIADD R11, R3, 0xffffffc8 ;  /* 0xffffffc8030b7836 */ /* 0x000fe20000000000 */
[----:B------:R-:W-:Y:S01]  /*7780*/  ISETP.GE.AND P5, PT, R4, R228, PT ;  /* 0x000000e40400720c */ /* 0x000fe20003fa6270 */
[----:B------:R1:W-:Y:S01]  /*7790*/  MUFU.TANH R12, R6 ;  /* 0x00000006000c7308 */ /* 0x0003e20000002400 */
[----:B------:R-:W-:Y:S01]  /*77a0*/  ISETP.GT.AND P0, PT, R226, R4, PT ;  /* 0x00000004e200720c */ /* 0x000fe20003f04270 */
[----:B------:R-:W-:Y:S01]  /*77b0*/  IMAD.IADD R8, R223, 0x1, -R11 ;  /* 0x00000001df087824 */ /* 0x000fe200078e0a0b */
[----:B------:R-:W-:Y:S01]  /*77c0*/  ISETP.GE.AND P3, PT, R4, R229, PT ;  /* 0x000000e50400720c */ /* 0x000fe20003f66270 */
[----:B------:R-:W-:Y:S01]  /*77d0*/  IMAD.MOV.U32 R4, RZ, RZ, R7 ;  /* 0x000000ffff047224 */ /* 0x000fe200078e0007 */
[----:B------:R-:W-:Y:S01]  /*77e0*/  I2FP.F32.S32 R5, R5 ;  /* 0x0000000500057245 */ /* 0x000fe20000201400 */
[----:B------:R-:W-:-:S03]  /*77f0*/  FMUL.FTZ R7, R176, UR8 ;  /* 0x00000008b0077c20 */ /* 0x000fc60008410000 */
[----:B------:R-:W-:Y:S01]  /*7800*/  I2FP.F32.S32 R4, R4 ;  /* 0x0000000400047245 */ /* 0x000fe20000201400 */
[----:B--2---:R-:W-:Y:S01]  /*7810*/  FFMA.FTZ R29, R5, -UR12, R10 ;  /* 0x8000000c051d7c23 */ /* 0x004fe2000801000a */
[--C-:B------:R-:W-:Y:S01]  /*7820*/  IMAD.IADD R5, R223, 0x1, -R20.reuse ;  /* 0x00000001df057824 */ /* 0x100fe200078e0a14 */
[----:B------:R2:W3:Y:S02]  /*7830*/  MUFU.TANH R10, R7 ;  /* 0x00000007000a7308 */ /* 0x0004e40000002400 */
[----:B------:R-:W-:Y:S01]  /*7840*/  FFMA.FTZ R32, R4, -UR12, R9 ;  /* 0x8000000c04207c23 */ /* 0x000fe20008010009 */
[--C-:B------:R-:W-:Y:S02]  /*7850*/  IMAD.IADD R4, R138, 0x1, -R20.reuse ;  /* 0x000000018a047824 */ /* 0x100fe400078e0a14 */
[----:B------:R-:W-:Y:S01]  /*7860*/  FMUL.FTZ R9, R177, UR8 ;  /* 0x00000008b1097c20 */ /* 0x000fe20008410000 */
[--C-:B-1----:R-:W-:Y:S01]  /*7870*/  IMAD.IADD R6, R132, 0x1, -R20.reuse ;  /* 0x0000000184067824 */ /* 0x102fe200078e0a14 */
[----:B------:R-:W-:Y:S01]  /*7880*/  FSEL R29, R29, -INF , !P6 ;  /* 0xff8000001d1d7808 */ /* 0x000fe20007000000 */
[----:B------:R-:W-:Y:S01]  /*7890*/  IMAD.IADD R20, R137, 0x1, -R20 ;  /* 0x0000000189147824 */ /* 0x000fe200078e0a14 */
[----:B------:R1:W-:Y:S01]  /*78a0*/  MUFU.TANH R34, R9 ;  /* 0x0000000900227308 */ /* 0x0003e20000002400 */
[----:B------:R-:W-:-:S02]  /*78b0*/  FSEL R32, R32, -INF , !P0 ;  /* 0xff80000020207808 */ /* 0x000fc40004000000 */
[----:B------:R-:W-:Y:S02]  /*78c0*/  FSEL R35, R29, -INF , !P5 ;  /* 0xff8000001d237808 */ /* 0x000fe40006800000 */
[----:B------:R-:W-:Y:S02]  /*78d0*/  FSEL R139, R32, -INF , !P3 ;  /* 0xff800000208b7808 */ /* 0x000fe40005800000 */
[----:B--2---:R-:W-:Y:S02]  /*78e0*/  IABS R7, R5 ;  /* 0x0000000500077213 */ /* 0x004fe40000000000 */
[----:B------:R-:W-:Y:S02]  /*78f0*/  IABS R5, R4 ;  /* 0x0000000400057213 */ /* 0x000fe40000000000 */
[----:B------:R-:W-:Y:S02]  /*7900*/  IABS R4, R6 ;  /* 0x0000000600047213 */ /* 0x000fe40000000000 */
[----:B------:R-:W-:Y:S01]  /*7910*/  IABS R6, R8 ;  /* 0x0000000800067213 */ /* 0x000fe20000000000 */
[----:B------:R-:W-:-:S02]  /*7920*/  IMAD.MOV.U32 R8, RZ, RZ, R7 ;  /* 0x000000ffff087224 */ /* 0x000fc400078e0007 */
[----:B-1----:R-:W-:Y:S01]  /*7930*/  FMUL.FTZ R9, R180, UR8 ;  /* 0x00000008b4097c20 */ /* 0x002fe20008410000 */
[----:B------:R-:W-:Y:S02]  /*7940*/  IMAD.MOV.U32 R7, RZ, RZ, R5 ;  /* 0x000000ffff077224 */ /* 0x000fe400078e0005 */
[----:B------:R-:W-:Y:S01]  /*7950*/  IMAD.MOV.U32 R5, RZ, RZ, R6 ;  /* 0x000000ffff057224 */ /* 0x000fe200078e0006 */
[----:B------:R-:W-:Y:S01]  /*7960*/  I2FP.F32.S32 R6, R4 ;  /* 0x0000000400067245 */ /* 0x000fe20000201400 */
[----:B------:R1:W2:Y:S01]  /*7970*/  MUFU.TANH R26, R9 ;  /* 0x00000009001a7308 */ /* 0x0002a20000002400 */
[----:B------:R-:W-:Y:S02]  /*7980*/  I2FP.F32.S32 R8, R8 ;  /* 0x0000000800087245 */ /* 0x000fe40000201400 */
[----:B------:R-:W-:Y:S01]  /*7990*/  I2FP.F32.S32 R4, R5 ;  /* 0x0000000500047245 */ /* 0x000fe20000201400 */
[----:B------:R-:W-:Y:S01]  /*79a0*/  FMUL.FTZ R5, R181, UR8 ;  /* 0x00000008b5057c20 */ /* 0x000fe20008410000 */
[----:B------:R-:W-:Y:S01]  /*79b0*/  I2FP.F32.S32 R7, R7 ;  /* 0x0000000700077245 */ /* 0x000fe20000201400 */
[----:B------:R-:W-:Y:S01]  /*79c0*/  FFMA.FTZ R21, R8, -UR12, R14 ;  /* 0x8000000c08157c23 */ /* 0x000fe2000801000e */
[----:B------:R-:W-:-:S02]  /*79d0*/  VIADD R8, R3, 0xffffffd1 ;  /* 0xffffffd103087836 */ /* 0x000fc40000000000 */
[----:B---3--:R-:W-:Y:S01]  /*79e0*/  FFMA.FTZ R23, R4, -UR12, R10 ;  /* 0x8000000c04177c23 */ /* 0x008fe2000801000a */
[----:B------:R-:W-:Y:S02]  /*79f0*/  VIADD R10, R3, 0xffffffc9 ;  /* 0xffffffc9030a7836 */ /* 0x000fe40000000000 */
[----:B------:R-:W-:Y:S01]  /*7a00*/  FFMA.FTZ R28, R7, -UR12, R13 ;  /* 0x8000000c071c7c23 */ /* 0x000fe2000801000d */
[----:B------:R-:W-:Y:S01]  /*7a10*/  FFMA.FTZ R33, R6, -UR12, R12 ;  /* 0x8000000c06217c23 */ /* 0x000fe2000801000c */
[C---:B------:R-:W-:Y:S01]  /*7a20*/  VIADD R13, R3.reuse, 0xffffffd8 ;  /* 0xffffffd8030d7836 */ /* 0x040fe20000000000 */
[----:B------:R3:W4:Y:S01]  /*7a30*/  MUFU.TANH R25, R5 ;  /* 0x0000000500197308 */ /* 0x0007220000002400 */
[----:B------:R-:W-:Y:S02]  /*7a40*/  VIADD R12, R3, 0xffffffd9 ;  /* 0xffffffd9030c7836 */ /* 0x000fe40000000000 */
[----:B------:R-:W-:Y:S02]  /*7a50*/  IMAD.IADD R4, R223, 0x1, -R10 ;  /* 0x00000001df047824 */ /* 0x000fe400078e0a0a */
[----:B-1----:R-:W-:-:S02]  /*7a60*/  VIADD R9, R3, 0xffffffd0 ;  /* 0xffffffd003097836 */ /* 0x002fc40000000000 */
[C---:B------:R-:W-:Y:S01]  /*7a70*/  IMAD.IADD R6, R223.reuse, 0x1, -R8 ;  /* 0x00000001df067824 */ /* 0x040fe200078e0a08 */
[----:B------:R-:W-:Y:S01]  /*7a80*/  IABS R14, R4 ;  /* 0x00000004000e7213 */ /* 0x000fe20000000000 */
[C---:B------:R-:W-:Y:S02]  /*7a90*/  IMAD.IADD R3, R223.reuse, 0x1, -R9 ;  /* 0x00000001df037824 */ /* 0x040fe400078e0a09 */
[C---:B------:R-:W-:Y:S01]  /*7aa0*/  IMAD.IADD R7, R223.reuse, 0x1, -R13 ;  /* 0x00000001df077824 */ /* 0x040fe200078e0a0d */
[----:B------:R-:W-:Y:S01]  /*7ab0*/  IABS R4, R6 ;  /* 0x0000000600047213 */ /* 0x000fe20000000000 */
[----:B------:R-:W-:Y:S02]  /*7ac0*/  IMAD.IADD R15, R223, 0x1, -R12 ;  /* 0x00000001df0f7824 */ /* 0x000fe400078e0a0c */
[----:B---3--:R-:W-:-:S03]  /*7ad0*/  FMUL.FTZ R5, R208, UR8 ;  /* 0x00000008d0057c20 */ /* 0x008fc60008410000 */
[----:B------:R-:W-:Y:S01]  /*7ae0*/  IABS R6, R15 ;  /* 0x0000000f00067213 */ /* 0x000fe20000000000 */
[----:B------:R-:W-:Y:S01]  /*7af0*/  VIADD R15, R0, 0xffffffc1 ;  /* 0xffffffc1000f7836 */ /* 0x000fe20000000000 */
[----:B------:R1:W3:Y:S04]  /*7b00*/  MUFU.TANH R24, R5 ;  /* 0x0000000500187308 */ /* 0x0002e80000002400 */
[----:B------:R-:W-:Y:S02]  /*7b10*/  ISETP.GT.AND P6, PT, R225, R15, PT ;  /* 0x0000000fe100720c */ /* 0x000fe40003fc4270 */
[----:B------:R-:W-:Y:S02]  /*7b20*/  ISETP.GE.AND P5, PT, R15, R230, PT ;  /* 0x000000e60f00720c */ /* 0x000fe40003fa6270 */
[----:B------:R-:W-:-:S04]  /*7b30*/  FSEL R21, R21, -INF , !P6 ;  /* 0xff80000015157808 */ /* 0x000fc80007000000 */
[----:B------:R-:W-:Y:S02]  /*7b40*/  FSEL R184, R21, -INF , !P5 ;  /* 0xff80000015b87808 */ /* 0x000fe40006800000 */
[----:B-1----:R-:W-:Y:S02]  /*7b50*/  IABS R5, R3 ;  /* 0x0000000300057213 */ /* 0x002fe40000000000 */
[----:B------:R-:W-:-:S03]  /*7b60*/  IABS R3, R7 ;  /* 0x0000000700037213 */ /* 0x000fc60000000000 */
[----:B------:R-:W-:Y:S02]  /*7b70*/  IMAD.MOV.U32 R7, RZ, RZ, R5 ;  /* 0x000000ffff077224 */ /* 0x000fe400078e0005 */
[----:B------:R-:W-:Y:S02]  /*7b80*/  IMAD.MOV.U32 R5, RZ, RZ, R4 ;  /* 0x000000ffff057224 */ /* 0x000fe400078e0004 */
[----:B------:R-:W-:Y:S01]  /*7b90*/  IMAD.MOV.U32 R4, RZ, RZ, R3 ;  /* 0x000000ffff047224 */ /* 0x000fe200078e0003 */
[----:B------:R-:W-:Y:S01]  /*7ba0*/  I2FP.F32.S32 R7, R7 ;  /* 0x0000000700077245 */ /* 0x000fe20000201400 */
[----:B------:R-:W-:Y:S01]  /*7bb0*/  IMAD.MOV.U32 R3, RZ, RZ, R6 ;  /* 0x000000ffff037224 */ /* 0x000fe200078e0006 */
[----:B------:R-:W-:Y:S01]  /*7bc0*/  I2FP.F32.S32 R6, R14 ;  /* 0x0000000e00067245 */ /* 0x000fe20000201400 */
[----:B------:R-:W-:Y:S01]  /*7bd0*/  VIADD R14, R0, 0xffffffc8 ;  /* 0xffffffc8000e7836 */ /* 0x000fe20000000000 */
[----:B------:R-:W-:Y:S01]  /*7be0*/  I2FP.F32.S32 R5, R5 ;  /* 0x0000000500057245 */ /* 0x000fe20000201400 */
[----:B--2---:R-:W-:Y:S01]  /*7bf0*/  FFMA.FTZ R26, R7, -UR12, R26 ;  /* 0x8000000c071a7c23 */ /* 0x004fe2000801001a */
[----:B------:R-:W-:Y:S01]  /*7c00*/  I2FP.F32.S32 R4, R4 ;  /* 0x0000000400047245 */ /* 0x000fe20000201400 */
[----:B------:R-:W-:Y:S01]  /*7c10*/  FFMA.FTZ R22, R6, -UR12, R34 ;  /* 0x8000000c06167c23 */ /* 0x000fe20008010022 */
[C---:B------:R-:W-:Y:S01]  /*7c20*/  VIADD R6, R0.reuse, 0xffffffc9 ;  /* 0xffffffc900067836 */ /* 0x040fe20000000000 */
[----:B------:R-:W-:Y:S01]  /*7c30*/  ISETP.GT.AND P0, PT, R225, R14, PT ;  /* 0x0000000ee100720c */ /* 0x000fe20003f04270 */
[----:B----4-:R-:W-:Y:S01]  /*7c40*/  FFMA.FTZ R25, R5, -UR12, R25 ;  /* 0x8000000c05197c23 */ /* 0x010fe20008010019 */
[----:B------:R-:W-:Y:S01]  /*7c50*/  VIADD R5, R0, 0xffffffd0 ;  /* 0xffffffd000057836 */ /* 0x000fe20000000000 */
[----:B------:R-:W-:Y:S01]  /*7c60*/  I2FP.F32.S32 R3, R3 ;  /* 0x0000000300037245 */ /* 0x000fe20000201400 */
[----:B---3--:R-:W-:Y:S01]  /*7c70*/  FFMA.FTZ R24, R4, -UR12, R24 ;  /* 0x8000000c04187c23 */ /* 0x008fe20008010018 */
[----:B------:R-:W-:Y:S01]  /*7c80*/  VIADD R4, R0, 0xffffffd1 ;  /* 0xffffffd100047836 */ /* 0x000fe20000000000 */
[----:B------:R-:W-:Y:S01]  /*7c90*/  ISETP.GE.AND P6, PT, R14, R230, PT ;  /* 0x000000e60e00720c */ /* 0x000fe20003fc6270 */
[C---:B------:R-:W-:Y:S01]  /*7ca0*/  VIADD R7, R0.reuse, 0xffffffd8 ;  /* 0xffffffd800077836 */ /* 0x040fe20000000000 */
[----:B------:R-:W-:Y:S01]  /*7cb0*/  ISETP.GT.AND P3, PT, R225, R6, PT ;  /* 0x00000006e100720c */ /* 0x000fe20003f64270 */
[----:B------:R-:W-:Y:S01]  /*7cc0*/  FFMA.FTZ R27, R3, -UR12, R27 ;  /* 0x8000000c031b7c23 */ /* 0x000fe2000801001b */
[----:B------:R-:W-:Y:S01]  /*7cd0*/  FSEL R23, R23, -INF , !P0 ;  /* 0xff80000017177808 */ /* 0x000fe20004000000 */
[----:B------:R-:W-:Y:S01]  /*7ce0*/  VIADD R3, R0, 0xffffffd9 ;  /* 0xffffffd900037836 */ /* 0x000fe20000000000 */
[----:B------:R-:W-:-:S02]  /*7cf0*/  ISETP.GT.AND P0, PT, R225, R5, PT ;  /* 0x00000005e100720c */ /* 0x000fc40003f04270 */
[----:B------:R-:W-:Y:S02]  /*7d00*/  ISETP.GE.AND P5, PT, R6, R230, PT ;  /* 0x000000e60600720c */ /* 0x000fe40003fa6270 */
[----:B------:R-:W-:Y:S02]  /*7d10*/  FSEL R22, R22, -INF , !P3 ;  /* 0xff80000016167808 */ /* 0x000fe40005800000 */
[----:B------:R-:W-:Y:S01]  /*7d20*/  FSEL R186, R23, -INF , !P6 ;  /* 0xff80000017ba7808 */ /* 0x000fe20007000000 */
[----:B------:R-:W-:Y:S01]  /*7d30*/  FMUL.FTZ R23, R188, UR8 ;  /* 0x00000008bc177c20 */ /* 0x000fe20008410000 */
[----:B------:R-:W-:Y:S02]  /*7d40*/  ISETP.GT.AND P6, PT, R225, R4, PT ;  /* 0x00000004e100720c */ /* 0x000fe40003fc4270 */
[----:B------:R-:W-:Y:S02]  /*7d50*/  ISETP.GE.AND P3, PT, R5, R230, PT ;  /* 0x000000e60500720c */ /* 0x000fe40003f66270 */
[----:B------:R-:W-:Y:S01]  /*7d60*/  FSEL R21, R26, -INF , !P0 ;  /* 0xff8000001a157808 */ /* 0x000fe20004000000 */
[----:B------:R-:W-:Y:S01]  /*7d70*/  MUFU.TANH R23, R23 ;  /* 0x0000001700177308 */ /* 0x000fe20000002400 */
[----:B------:R-:W-:-:S02]  /*7d80*/  FSEL R192, R22, -INF , !P5 ;  /* 0xff80000016c07808 */ /* 0x000fc40006800000 */
[----:B------:R-:W-:Y:S02]  /*7d90*/  ISETP.GT.AND P0, PT, R225, R7, PT ;  /* 0x00000007e100720c */ /* 0x000fe40003f04270 */
[-C--:B------:R-:W-:Y:S02]  /*7da0*/  ISETP.GE.AND P5, PT, R4, R230.reuse, PT ;  /* 0x000000e60400720c */ /* 0x080fe40003fa6270 */
[----:B------:R-:W-:Y:S01]  /*7db0*/  FSEL R22, R25, -INF , !P6 ;  /* 0xff80000019167808 */ /* 0x000fe20007000000 */
[----:B------:R-:W-:Y:S01]  /*7dc0*/  MUFU.TANH R26, R189 ;  /* 0x000000bd001a7308 */ /* 0x000fe20000002400 */
[----:B------:R-:W-:Y:S02]  /*7dd0*/  ISETP.GT.AND P6, PT, R225, R3, PT ;  /* 0x00000003e100720c */ /* 0x000fe40003fc4270 */
[----:B------:R-:W-:Y:S02]  /*7de0*/  FSEL R208, R21, -INF , !P3 ;  /* 0xff80000015d07808 */ /* 0x000fe40005800000 */
[----:B------:R-:W-:-:S02]  /*7df0*/  ISETP.GE.AND P3, PT, R7, R230, PT ;  /* 0x000000e60700720c */ /* 0x000fc40003f66270 */
[----:B------:R-:W-:Y:S01]  /*7e00*/  FSEL R21, R24, -INF , !P0 ;  /* 0xff80000018157808 */ /* 0x000fe20004000000 */
[----:B------:R-:W1:Y:S01]  /*7e10*/  MUFU.TANH R25, R140 ;  /* 0x0000008c00197308 */ /* 0x000e620000002400 */
[----:B------:R-:W-:Y:S02]  /*7e20*/  FSEL R209, R22, -INF , !P5 ;  /* 0xff80000016d17808 */ /* 0x000fe40006800000 */
[----:B------:R-:W-:Y:S02]  /*7e30*/  ISETP.GE.AND P5, PT, R3, R230, PT ;  /* 0x000000e60300720c */ /* 0x000fe40003fa6270 */
[----:B------:R-:W-:Y:S02]  /*7e40*/  FSEL R22, R27, -INF , !P6 ;  /* 0xff8000001b167808 */ /* 0x000fe40007000000 */
[----:B------:R-:W-:Y:S01]  /*7e50*/  IABS R24, R20 ;  /* 0x0000001400187213 */ /* 0x000fe20000000000 */
[----:B------:R-:W-:Y:S01]  /*7e60*/  MUFU.TANH R27, R191 ;  /* 0x000000bf001b7308 */ /* 0x000fe20000002400 */
[----:B------:R-:W-:Y:S01]  /*7e70*/  FSEL R207, R21, -INF , !P3 ;  /* 0xff80000015cf7808 */ /* 0x000fe20005800000 */
[----:B------:R-:W-:Y:S01]  /*7e80*/  IMAD.IADD R21, R132, 0x1, -R11 ;  /* 0x0000000184157824 */ /* 0x000fe200078e0a0b */
[----:B------:R-:W-:Y:S01]  /*7e90*/  FSEL R206, R22, -INF , !P5 ;  /* 0xff80000016ce7808 */ /* 0x000fe20006800000 */
[----:B------:R-:W-:Y:S01]  /*7ea0*/  IMAD.MOV.U32 R22, RZ, RZ, R24 ;  /* 0x000000ffff167224 */ /* 0x000fe200078e0018 */
[----:B------:R-:W-:Y:S01]  /*7eb0*/  ISETP.GT.AND P0, PT, R227, R15, PT ;  /* 0x0000000fe300720c */ /* 0x000fe20003f04270 */
[----:B------:R-:W-:Y:S01]  /*7ec0*/  FMUL.FTZ R24, R201, UR8 ;  /* 0x00000008c9187c20 */ /* 0x000fe20008410000 */
[----:B------:R-:W-:-:S02]  /*7ed0*/  IABS R20, R21 ;  /* 0x0000001500147213 */ /* 0x000fc40000000000 */
[----:B------:R-:W-:Y:S02]  /*7ee0*/  ISETP.GE.AND P3, PT, R15, R231, PT ;  /* 0x000000e70f00720c */ /* 0x000fe40003f66270 */
[----:B------:R-:W-:Y:S01]  /*7ef0*/  FSEL R21, R28, -INF , !P0 ;  /* 0xff8000001c157808 */ /* 0x000fe20004000000 */
[----:B------:R-:W-:Y:S01]  /*7f00*/  MUFU.TANH R24, R24 ;  /* 0x0000001800187308 */ /* 0x000fe20000002400 */
[----:B------:R-:W-:Y:S01]  /*7f10*/  I2FP.F32.S32 R22, R22 ;  /* 0x0000001600167245 */ /* 0x000fe20000201400 */
[----:B------:R-:W-:Y:S01]  /*7f20*/  HMMA.16816.F32 R28, R16, R30, R196 ;  /* 0x0000001e101c723c */ /* 0x000fe200000018c4 */
[----:B------:R-:W-:Y:S01]  /*7f30*/  FSEL R185, R21, -INF , !P3 ;  /* 0xff80000015b97808 */ /* 0x000fe20005800000 */
[----:B------:R-:W-:Y:S01]  /*7f40*/  FMUL.FTZ R21, R190, UR8 ;  /* 0x00000008be157c20 */ /* 0x000fe20008410000 */
[-C--:B------:R-:W-:Y:S01]  /*7f50*/  ISETP.GT.AND P6, PT, R224, R15.reuse, PT ;  /* 0x0000000fe000720c */ /* 0x080fe20003fc4270 */
[--C-:B------:R-:W-:Y:S01]  /*7f60*/  IMAD.IADD R18, R137, 0x1, -R8.reuse ;  /* 0x0000000189127824 */ /* 0x100fe200078e0a08 */
[C---:B------:R-:W-:Y:S01]  /*7f70*/  ISETP.GE.AND P5, PT, R15.reuse, R228, PT ;  /* 0x000000e40f00720c */ /* 0x040fe20003fa6270 */
[----:B------:R-:W-:Y:S01]  /*7f80*/  IMAD.IADD R19, R132, 0x1, -R8 ;  /* 0x0000000184137824 */ /* 0x000fe200078e0a08 */
[----:B------:R-:W-:Y:S01]  /*7f90*/  ISETP.GT.AND P0, PT, R226, R15, PT ;  /* 0x0000000fe200720c */ /* 0x000fe20003f04270 */
[----:B------:R-:W2:Y:S01]  /*7fa0*/  MUFU.TANH R21, R21 ;  /* 0x0000001500157308 */ /* 0x000ea20000002400 */
[----:B------:R-:W-:Y:S01]  /*7fb0*/  ISETP.GE.AND P3, PT, R15, R229, PT ;  /* 0x000000e50f00720c */ /* 0x000fe20003f66270 */
[----:B-1----:R-:W-:Y:S01]  /*7fc0*/  FFMA.FTZ R15, R22, -UR12, R25 ;  /* 0x8000000c160f7c23 */ /* 0x002fe20008010019 */
[----:B------:R-:W-:Y:S01]  /*7fd0*/  I2FP.F32.S32 R20, R20 ;  /* 0x0000001400147245 */ /* 0x000fe20000201400 */
[----:B------:R-:W-:Y:S01]  /*7fe0*/  FMUL.FTZ R22, R203, UR8 ;  /* 0x00000008cb167c20 */ /* 0x000fe20008410000 */
[----:B------:R-:W-:-:S02]  /*7ff0*/  FSEL R17, R33, -INF , !P6 ;  /* 0xff80000021117808 */ /* 0x000fc40007000000 */
[----:B------:R-:W-:Y:S01]  /*8000*/  FSEL R15, R15, -INF , !P0 ;  /* 0xff8000000f0f7808 */ /* 0x000fe20004000000 */
[----:B------:R-:W-:Y:S01]  /*8010*/  FFMA.FTZ R16, R20, -UR12, R23 ;  /* 0x8000000c14107c23 */ /* 0x000fe20008010017 */
[----:B------:R-:W-:Y:S01]  /*8020*/  ISETP.GT.AND P0, PT, R224, R14, PT ;  /* 0x0000000ee000720c */ /* 0x000fe20003f04270 */
[----:B------:R-:W-:Y:S01]  /*8030*/  FMUL.FTZ R23, R202, UR8 ;  /* 0x00000008ca177c20 */ /* 0x000fe20008410000 */
[----:B------:R-:W-:Y:S01]  /*8040*/  FSEL R34, R15, -INF , !P3 ;  /* 0xff8000000f227808 */ /* 0x000fe20005800000 */
[----:B------:R-:W1:Y:S01]  /*8050*/  MUFU.TANH R20, R200 ;  /* 0x000000c800147308 */ /* 0x000e620000002400 */
[----:B------:R-:W-:Y:S01]  /*8060*/  ISETP.GE.AND P3, PT, R14, R228, PT ;  /* 0x000000e40e00720c */ /* 0x000fe20003f66270 */
[----:B------:R-:W-:Y:S01]  /*8070*/  FMUL.FTZ R25, R29, UR8 ;  /* 0x000000081d197c20 */ /* 0x000fe20008410000 */
[----:B------:R-:W-:Y:S01]  /*8080*/  FSEL R15, R16, -INF , !P0 ;  /* 0xff800000100f7808 */ /* 0x000fe20004000000 */
[----:B------:R-:W-:Y:S01]  /*8090*/  IMAD.IADD R16, R137, 0x1, -R11 ;  /* 0x0000000189107824 */ /* 0x000fe200078e0a0b */
[----:B------:R-:W-:Y:S01]  /*80a0*/  FSEL R32, R17, -INF , !P5 ;  /* 0xff80000011207808 */ /* 0x000fe20006800000 */
[----:B------:R-:W-:Y:S01]  /*80b0*/  IMAD.IADD R17, R137, 0x1, -R9 ;  /* 0x0000000189117824 */ /* 0x000fe200078e0a09 */
[----:B------:R-:W-:Y:S01]  /*80c0*/  FSEL R33, R15, -INF , !P3 ;  /* 0xff8000000f217808 */ /* 0x000fe20005800000 */
[--C-:B------:R-:W-:Y:S01]  /*80d0*/  IMAD.IADD R15, R132, 0x1, -R10.reuse ;  /* 0x00000001840f7824 */ /* 0x100fe200078e0a0a */
[-C--:B------:R-:W-:Y:S01]  /*80e0*/  ISETP.GT.AND P6, PT, R227, R14.reuse, PT ;  /* 0x0000000ee300720c */ /* 0x080fe20003fc4270 */
[----:B------:R-:W3:Y:S01]  /*80f0*/  MUFU.TANH R23, R23 ;  /* 0x0000001700177308 */ /* 0x000ee20000002400 */
[----:B------:R-:W-:Y:S01]  /*8100*/  ISETP.GE.AND P5, PT, R14, R231, PT ;  /* 0x000000e70e00720c */ /* 0x000fe20003fa6270 */
[----:B------:R-:W-:Y:S01]  /*8110*/  FMUL.FTZ R28, R28, UR8 ;  /* 0x000000081c1c7c20 */ /* 0x000fe20008410000 */
[----:B------:R-:W-:Y:S01]  /*8120*/  ISETP.GT.AND P0, PT, R226, R14, PT ;  /* 0x0000000ee200720c */ /* 0x000fe20003f04270 */
[----:B------:R-:W-:Y:S01]  /*8130*/  FMUL.FTZ R30, R30, UR8 ;  /* 0x000000081e1e7c20 */ /* 0x000fe20008410000 */
[----:B------:R-:W-:Y:S01]  /*8140*/  ISETP.GE.AND P3, PT, R14, R229, PT ;  /* 0x000000e50e00720c */ /* 0x000fe20003f66270 */
[----:B------:R-:W-:Y:S01]  /*8150*/  FMUL.FTZ R31, R31, UR8 ;  /* 0x000000081f1f7c20 */ /* 0x000fe20008410000 */
[----:B------:R-:W-:Y:S01]  /*8160*/  IABS R14, R16 ;  /* 0x00000010000e7213 */ /* 0x000fe20000000000 */
[----:B------:R-:W-:Y:S01]  /*8170*/  IMAD.IADD R16, R137, 0x1, -R10 ;  /* 0x0000000189107824 */ /* 0x000fe200078e0a0a */
[----:B------:R-:W-:Y:S01]  /*8180*/  IABS R15, R15 ;  /* 0x0000000f000f7213 */ /* 0x000fe20000000000 */
[----:B------:R-:W4:Y:S01]  /*8190*/  MUFU.TANH R22, R22 ;  /* 0x0000001600167308 */ /* 0x000f220000002400 */
[----:B------:R-:W-:-:S02]  /*81a0*/  I2FP.F32.S32 R14, R14 ;  /* 0x0000000e000e7245 */ /* 0x000fc40000201400 */
[----:B------:R-:W-:Y:S02]  /*81b0*/  I2FP.F32.S32 R15, R15 ;  /* 0x0000000f000f7245 */ /* 0x000fe40000201400 */
[----:B------:R-:W-:Y:S01]  /*81c0*/  IABS R16, R16 ;  /* 0x0000001000107213 */ /* 0x000fe20000000000 */
[----:B--2---:R-:W-:Y:S01]  /*81d0*/  FFMA.FTZ R21, R14, -UR12, R21 ;  /* 0x8000000c0e157c23 */ /* 0x004fe20008010015 */
[----:B------:R-:W-:Y:S02]  /*81e0*/  IMAD.IADD R14, R132, 0x1, -R9 ;  /* 0x00000001840e7824 */ /* 0x000fe400078e0a09 */
[----:B------:R-:W-:-:S03]  /*81f0*/  FFMA.FTZ R26, R15, -UR12, R26 ;  /* 0x8000000c0f1a7c23 */ /* 0x000fc6000801001a */
[----:B------:R-:W-:Y:S02]  /*8200*/  IABS R15, R14 ;  /* 0x0000000e000f7213 */ /* 0x000fe40000000000 */
[----:B------:R-:W-:-:S03]  /*8210*/  IABS R14, R17 ;  /* 0x00000011000e7213 */ /* 0x000fc60000000000 */
[----:B------:R-:W-:Y:S01]  /*8220*/  IMAD.MOV.U32 R17, RZ, RZ, R15 ;  /* 0x000000ffff117224 */ /* 0x000fe200078e000f */
[----:B------:R-:W-:Y:S02]  /*8230*/  I2FP.F32.S32 R15, R16 ;  /* 0x00000010000f7245 */ /* 0x000fe40000201400 */
[----:B------:R-:W-:Y:S02]  /*8240*/  I2FP.F32.S32 R16, R14 ;  /* 0x0000000e00107245 */ /* 0x000fe40000201400 */
[----:B------:R-:W-:Y:S01]  /*8250*/  I2FP.F32.S32 R17, R17 ;  /* 0x0000001100117245 */ /* 0x000fe20000201400 */
[----:B------:R-:W-:Y:S01]  /*8260*/  FFMA.FTZ R27, R15, -UR12, R27 ;  /* 0x8000000c0f1b7c23 */ /* 0x000fe2000801001b */
[----:B------:R-:W-:Y:S02]  /*8270*/  IABS R14, R18 ;  /* 0x00000012000e7213 */ /* 0x000fe40000000000 */
[----:B------:R-:W-:Y:S01]  /*8280*/  IABS R15, R19 ;  /* 0x00000013000f7213 */ /* 0x000fe20000000000 */
[----:B-1----:R-:W-:Y:S01]  /*8290*/  FFMA.FTZ R20, R17, -UR12, R20 ;  /* 0x8000000c11147c23 */ /* 0x002fe20008010014 */
[----:B------:R-:W-:Y:S01]  /*82a0*/  I2FP.F32.S32 R14, R14 ;  /* 0x0000000e000e7245 */ /* 0x000fe20000201400 */
[----:B---3--:R-:W-:Y:S01]  /*82b0*/  FFMA.FTZ R17, R16, -UR12, R23 ;  /* 0x8000000c10117c23 */ /* 0x008fe20008010017 */
[----:B------:R-:W-:Y:S01]  /*82c0*/  FSEL R16, R21, -INF , !P0 ;  /* 0xff80000015107808 */ /* 0x000fe20004000000 */
[----:B------:R-:W-:Y:S01]  /*82d0*/  MUFU.TANH R23, R28 ;  /* 0x0000001c00177308 */ /* 0x000fe20000002400 */
[----:B------:R-:W-:Y:S01]  /*82e0*/  ISETP.GT.AND P0, PT, R224, R6, PT ;  /* 0x00000006e000720c */ /* 0x000fe20003f04270 */
[----:B----4-:R-:W-:Y:S01]  /*82f0*/  FFMA.FTZ R18, R14, -UR12, R22 ;  /* 0x8000000c0e127c23 */ /* 0x010fe20008010016 */
[----:B------:R-:W-:Y:S01]  /*8300*/  FSEL R29, R16, -INF , !P3 ;  /* 0xff800000101d7808 */ /* 0x000fe20005800000 */
[----:B------:R-:W-:Y:S01]  /*8310*/  IMAD.IADD R14, R132, 0x1, -R13 ;  /* 0x00000001840e7824 */ /* 0x000fe200078e0a0d */
[----:B------:R-:W-:Y:S01]  /*8320*/  ISETP.GE.AND P3, PT, R6, R228, PT ;  /* 0x000000e40600720c */ /* 0x000fe20003f66270 */
[----:B------:R-:W-:Y:S01]  /*8330*/  IMAD.IADD R132, R132, 0x1, -R12 ;  /* 0x0000000184847824 */ /* 0x000fe200078e0a0c */
[----:B------:R-:W-:Y:S01]  /*8340*/  FSEL R26, R26, -INF , !P0 ;  /* 0xff8000001a1a7808 */ /* 0x000fe20004000000 */
[----:B------:R-:W1:Y:S01]  /*8350*/  MUFU.TANH R21, R25 ;  /* 0x0000001900157308 */ /* 0x000e620000002400 */
[----:B------:R-:W-:-:S02]  /*8360*/  ISETP.GT.AND P0, PT, R226, R6, PT ;  /* 0x00000006e200720c */ /* 0x000fc40003f04270 */
[----:B------:R-:W-:Y:S02]  /*8370*/  I2FP.F32.S32 R15, R15 ;  /* 0x0000000f000f7245 */ /* 0x000fe40000201400 */
[----:B------:R-:W-:Y:S02]  /*8380*/  FSEL R26, R26, -INF , !P3 ;  /* 0xff8000001a1a7808 */ /* 0x000fe40005800000 */
[----:B------:R-:W-:Y:S01]  /*8390*/  IABS R14, R14 ;  /* 0x0000000e000e7213 */ /* 0x000fe20000000000 */
[----:B------:R-:W-:Y:S01]  /*83a0*/  FFMA.FTZ R19, R15, -UR12, R24 ;  /* 0x8000000c0f137c23 */ /* 0x000fe20008010018 */
[----:B------:R-:W-:Y:S01]  /*83b0*/  ISETP.GE.AND P3, PT, R6, R229, PT ;  /* 0x000000e50600720c */ /* 0x000fe20003f66270 */
[----:B------:R-:W2:Y:S01]  /*83c0*/  MUFU.TANH R22, R30 ;  /* 0x0000001e00167308 */ /* 0x000ea20000002400 */
[----:B------:R-:W-:Y:S01]  /*83d0*/  FSEL R27, R27, -INF , !P0 ;  /* 0xff8000001b1b7808 */ /* 0x000fe20004000000 */
[----:B------:R-:W-:Y:S01]  /*83e0*/  IMAD.MOV.U32 R16, RZ, RZ, R14 ;  /* 0x000000ffff107224 */ /* 0x000fe200078e000e */
[----:B------:R-:W-:-:S02]  /*83f0*/  ISETP.GT.AND P0, PT, R224, R5, PT ;  /* 0x00000005e000720c */ /* 0x000fc40003f04270 */
[----:B------:R-:W-:Y:S02]  /*8400*/  IABS R15, R132 ;  /* 0x00000084000f7213 */ /* 0x000fe40000000000 */
[----:B------:R-:W-:Y:S02]  /*8410*/  FSEL R27, R27, -INF , !P3 ;  /* 0xff8000001b1b7808 */ /* 0x000fe40005800000 */
[----:B------:R-:W-:Y:S02]  /*8420*/  ISETP.GE.AND P3, PT, R5, R228, PT ;  /* 0x000000e40500720c */ /* 0x000fe40003f66270 */
[----:B------:R-:W-:Y:S02]  /*8430*/  FSEL R14, R20, -INF , !P0 ;  /* 0xff800000140e7808 */ /* 0x000fe40004000000 */
[----:B------:R-:W-:Y:S01]  /*8440*/  ISETP.GT.AND P0, PT, R226, R5, PT ;  /* 0x00000005e200720c */ /* 0x000fe20003f04270 */
[----:B------:R3:W4:Y:S01]  /*8450*/  MUFU.TANH R20, R31 ;  /* 0x0000001f00147308 */ /* 0x0007220000002400 */
[----:B------:R-:W-:-:S02]  /*8460*/  I2FP.F32.S32 R15, R15 ;  /* 0x0000000f000f7245 */ /* 0x000fc40000201400 */
[----:B------:R-:W-:Y:S02]  /*8470*/  FSEL R194, R14, -INF , !P3 ;  /* 0xff8000000ec27808 */ /* 0x000fe40005800000 */
[----:B------:R-:W-:Y:S02]  /*8480*/  ISETP.GE.AND P3, PT, R5, R229, PT ;  /* 0x000000e50500720c */ /* 0x000fe40003f66270 */
[----:B------:R-:W-:Y:S01]  /*8490*/  FSEL R14, R17, -INF , !P0 ;  /* 0xff800000110e7808 */ /* 0x000fe20004000000 */
[----:B-1----:R-:W-:Y:S01]  /*84a0*/  FFMA.FTZ R17, R15, -UR12, R21 ;  /* 0x8000000c0f117c23 */ /* 0x002fe20008010015 */
[----:B------:R-:W-:Y:S01]  /*84b0*/  ISETP.GT.AND P0, PT, R224, R4, PT ;  /* 0x00000004e000720c */ /* 0x000fe20003f04270 */
[C---:B------:R-:W-:Y:S01]  /*84c0*/  IMAD.IADD R15, R137.reuse, 0x1, -R13 ;  /* 0x00000001890f7824 */ /* 0x040fe200078e0a0d */
[----:B------:R-:W-:Y:S01]  /*84d0*/  FSEL R196, R14, -INF , !P3 ;  /* 0xff8000000ec47808 */ /* 0x000fe20005800000 */
[----:B------:R-:W-:Y:S01]  /*84e0*/  IMAD.IADD R137, R137, 0x1, -R12 ;  /* 0x0000000189897824 */ /* 0x000fe200078e0a0c */
[----:B------:R-:W-:-:S02]  /*84f0*/  I2FP.F32.S32 R16, R16 ;  /* 0x0000001000107245 */ /* 0x000fc40000201400 */
[----:B------:R-:W-:Y:S02]  /*8500*/  ISETP.GE.AND P3, PT, R4, R228, PT ;  /* 0x000000e40400720c */ /* 0x000fe40003f66270 */
[----:B------:R-:W-:Y:S01]  /*8510*/  FSEL R14, R19, -INF , !P0 ;  /* 0xff800000130e7808 */ /* 0x000fe20004000000 */
[----:B------:R-:W-:Y:S01]  /*8520*/  FFMA.FTZ R16, R16, -UR12, R23 ;  /* 0x8000000c10107c23 */ /* 0x000fe20008010017 */
[----:B------:R-:W-:Y:S02]  /*8530*/  ISETP.GT.AND P0, PT, R226, R4, PT ;  /* 0x00000004e200720c */ /* 0x000fe40003f04270 */
[----:B------:R-:W-:Y:S02]  /*8540*/  IABS R15, R15 ;  /* 0x0000000f000f7213 */ /* 0x000fe40000000000 */
[----:B------:R-:W-:Y:S02]  /*8550*/  FSEL R191, R14, -INF , !P3 ;  /* 0xff8000000ebf7808 */ /* 0x000fe40005800000 */
[----:B------:R-:W-:-:S02]  /*8560*/  ISETP.GE.AND P3, PT, R4, R229, PT ;  /* 0x000000e50400720c */ /* 0x000fc40003f66270 */
[----:B------:R-:W-:Y:S02]  /*8570*/  FSEL R14, R18, -INF , !P0 ;  /* 0xff800000120e7808 */ /* 0x000fe40004000000 */
[----:B------:R-:W-:Y:S02]  /*8580*/  ISETP.GT.AND P0, PT, R224, R7, PT ;  /* 0x00000007e000720c */ /* 0x000fe40003f04270 */
[----:B------:R-:W-:Y:S02]  /*8590*/  I2FP.F32.S32 R15, R15 ;  /* 0x0000000f000f7245 */ /* 0x000fe40000201400 */
[----:B------:R-:W-:Y:S02]  /*85a0*/  FSEL R195, R14, -INF , !P3 ;  /* 0xff8000000ec37808 */ /* 0x000fe40005800000 */
[----:B------:R-:W-:Y:S01]  /*85b0*/  ISETP.GE.AND P3, PT, R7, R228, PT ;  /* 0x000000e40700720c */ /* 0x000fe20003f66270 */
[----:B--2---:R-:W-:Y:S01]  /*85c0*/  FFMA.FTZ R15, R15, -UR12, R22 ;  /* 0x8000000c0f0f7c23 */ /* 0x004fe20008010016 */
[----:B------:R-:W-:-:S02]  /*85d0*/  FSEL R14, R16, -INF , !P0 ;  /* 0xff800000100e7808 */ /* 0x000fc40004000000 */
[----:B------:R-:W-:Y:S02]  /*85e0*/  ISETP.GT.AND P0, PT, R226, R7, PT ;  /* 0x00000007e200720c */ /* 0x000fe40003f04270 */
[----:B------:R-:W-:Y:S02]  /*85f0*/  FSEL R190, R14, -INF , !P3 ;  /* 0xff8000000ebe7808 */ /* 0x000fe40005800000 */
[----:B------:R-:W-:Y:S02]  /*8600*/  ISETP.GT.AND P3, PT, R224, R3, PT ;  /* 0x00000003e000720c */ /* 0x000fe40003f64270 */
[----:B------:R-:W-:Y:S02]  /*8610*/  FMNMX3.FTZ R25, R135, R35, R32, !PT ;  /* 0x0000002387197276 */ /* 0x000fe40007810020 */
[----:B---3--:R-:W-:Y:S02]  /*8620*/  IABS R31, R137 ;  /* 0x00000089001f7213 */ /* 0x008fe40000000000 */
[----:B------:R-:W-:-:S02]  /*8630*/  FSEL R30, R15, -INF , !P0 ;  /* 0xff8000000f1e7808 */ /* 0x000fc40004000000 */
[----:B------:R-:W-:Y:S02]  /*8640*/  ISETP.GE.AND P0, PT, R3, R228, PT ;  /* 0x000000e40300720c */ /* 0x000fe40003f06270 */
[----:B------:R-:W-:Y:S02]  /*8650*/  FSEL R14, R17, -INF , !P3 ;  /* 0xff800000110e7808 */ /* 0x000fe40005800000 */
[----:B------:R-:W-:Y:S02]  /*8660*/  FMNMX3.FTZ R25, R25, R33, R26, !PT ;  /* 0x0000002119197276 */ /* 0x000fe4000781001a */
[----:B------:R-:W-:Y:S02]  /*8670*/  I2FP.F32.S32 R31, R31 ;  /* 0x0000001f001f7245 */ /* 0x000fe40000201400 */
[----:B------:R-:W-:Y:S02]  /*8680*/  FSEL R193, R14, -INF , !P0 ;  /* 0xff8000000ec17808 */ /* 0x000fe40004000000 */
[----:B------:R-:W-:Y:S01]  /*8690*/  FMNMX3.FTZ R25, R25, R194, R191, !PT ;  /* 0x000000c219197276 */ /* 0x000fe200078100bf */
[----:B----4-:R-:W-:Y:S01]  /*86a0*/  FFMA.FTZ R31, R31, -UR12, R20 ;  /* 0x8000000c1f1f7c23 */ /* 0x010fe20008010014 */
[----:B------:R-:W-:-:S02]  /*86b0*/  ISETP.GE.AND P3, PT, R7, R229, PT ;  /* 0x000000e50700720c */ /* 0x000fc40003f66270 */
        /* <DEDUP_REMOVED lines=55> */
.L_x_2812:
[----:B-1----:R-:W1:Y:S01]  /*8a30*/  SHFL.BFLY PT, R18, R25, 0x2, 0x1f ;  /* 0x0c401f0019127f89 */ /* 0x002e6200000e0000 */
[----:B------:R-:W-:Y:S01]  /*8a40*/  IADD3 R10, PT, PT, R138, -R10, RZ ;  /* 0x8000000a8a0a7210 */ /* 0x000fe20007ffe0ff */
[----:B------:R-:W2:Y:S01]  /*8a50*/  MUFU.TANH R15, R178 ;  /* 0x000000b2000f7308 */ /* 0x000ea20000002400 */
[----:B------:R-:W-:Y:S01]  /*8a60*/  FSEL R188, R30, -INF , !P3 ;  /* 0xff8000001ebc7808 */ /* 0x000fe20005800000 */
[----:B------:R-:W-:Y:S01]  /*8a70*/  FMUL.FTZ R16, R183, UR8 ;  /* 0x00000008b7107c20 */ /* 0x000fe20008410000 */
[----:B------:R-:W-:Y:S01]  /*8a80*/  ISETP.GT.AND P3, PT, R226, R3, PT ;  /* 0x00000003e200720c */ /* 0x000fe20003f64270 */
[----:B------:R-:W-:Y:S01]  /*8a90*/  LDSM.16.MT88.4 R140, [R212+0xa000] ;  /* 0x00a00000d48c783b */ /* 0x000fe20000004200 */
[----:B------:R-:W-:Y:S02]  /*8aa0*/  IABS R19, R10 ;  /* 0x0000000a00137213 */ /* 0x000fe40000000000 */
[----:B------:R-:W-:Y:S01]  /*8ab0*/  IADD3 R14, PT, PT, R138, -R11, RZ ;  /* 0x8000000b8a0e7210 */ /* 0x000fe20007ffe0ff */
[----:B------:R-:W3:Y:S01]  /*8ac0*/  MUFU.TANH R17, R179 ;  /* 0x000000b300117308 */ /* 0x000ee20000002400 */
[----:B------:R-:W-:-:S02]  /*8ad0*/  FMNMX3.FTZ R10, R136, R139, R34, !PT ;  /* 0x0000008b880a7276 */ /* 0x000fc40007810022 */
[----:B------:R-:W-:Y:S02]  /*8ae0*/  FSEL R11, R31, -INF , !P3 ;  /* 0xff8000001f0b7808 */ /* 0x000fe40005800000 */
[----:B------:R-:W-:Y:S02]  /*8af0*/  ISETP.GE.AND P3, PT, R3, R229, PT ;  /* 0x000000e50300720c */ /* 0x000fe40003f66270 */
[----:B------:R-:W-:Y:S01]  /*8b00*/  FMNMX3.FTZ R10, R10, R29, R27, !PT ;  /* 0x0000001d0a0a7276 */ /* 0x000fe2000781001b */
[----:B------:R-:W-:Y:S01]  /*8b10*/  MUFU.TANH R16, R16 ;  /* 0x0000001000107308 */ /* 0x000fe20000002400 */
[----:B------:R-:W-:Y:S02]  /*8b20*/  FSEL R189, R11, -INF , !P3 ;  /* 0xff8000000bbd7808 */ /* 0x000fe40005800000 */
[----:B------:R-:W-:Y:S02]  /*8b30*/  ISETP.GT.AND P0, PT, R227, R6, PT ;  /* 0x00000006e300720c */ /* 0x000fe40003f04270 */
[----:B------:R-:W-:-:S02]  /*8b40*/  IABS R14, R14 ;  /* 0x0000000e000e7213 */ /* 0x000fc40000000000 */
[----:B------:R-:W-:Y:S02]  /*8b50*/  ISETP.GE.AND P3, PT, R6, R231, PT ;  /* 0x000000e70600720c */ /* 0x000fe40003f66270 */
[----:B------:R-:W-:Y:S02]  /*8b60*/  FMNMX3.FTZ R6, R10, R196, R195, !PT ;  /* 0x000000c40a067276 */ /* 0x000fe400078100c3 */
[----:B------:R-:W-:Y:S01]  /*8b70*/  I2FP.F32.S32 R11, R14 ;  /* 0x0000000e000b7245 */ /* 0x000fe20000201400 */
[----:B------:R-:W-:Y:S01]  /*8b80*/  FMUL.FTZ R14, R182, UR8 ;  /* 0x00000008b60e7c20 */ /* 0x000fe20008410000 */
[----:B------:R-:W-:Y:S02]  /*8b90*/  FMNMX3.FTZ R6, R6, R188, R189, !PT ;  /* 0x000000bc06067276 */ /* 0x000fe400078100bd */
[----:B------:R-:W-:Y:S01]  /*8ba0*/  I2FP.F32.S32 R19, R19 ;  /* 0x0000001300137245 */ /* 0x000fe20000201400 */
[----:B--2---:R-:W-:Y:S01]  /*8bb0*/  FFMA.FTZ R11, R11, -UR12, R15 ;  /* 0x8000000c0b0b7c23 */ /* 0x004fe2000801000f */
[----:B-1----:R-:W-:Y:S01]  /*8bc0*/  FMNMX.FTZ R10, R25, R18, !PT ;  /* 0x00000012190a7209 */ /* 0x002fe20007810000 */
[----:B------:R3:W1:Y:S01]  /*8bd0*/  MUFU.TANH R20, R14 ;  /* 0x0000000e00147308 */ /* 0x0006620000002400 */
[----:B------:R-:W-:Y:S01]  /*8be0*/  SHFL.BFLY PT, R15, R6, 0x2, 0x1f ;  /* 0x0c401f00060f7f89 */ /* 0x000fe200000e0000 */
[----:B------:R-:W-:-:S02]  /*8bf0*/  IADD3 R9, PT, PT, R138, -R9, RZ ;  /* 0x800000098a097210 */ /* 0x000fc40007ffe0ff */
[----:B------:R-:W-:Y:S02]  /*8c00*/  FSEL R11, R11, -INF , !P6 ;  /* 0xff8000000b0b7808 */ /* 0x000fe40007000000 */
[----:B------:R-:W-:Y:S02]  /*8c10*/  IADD3 R8, PT, PT, R138, -R8, RZ ;  /* 0x800000088a087210 */ /* 0x000fe40007ffe0ff */
[----:B------:R-:W-:Y:S02]  /*8c20*/  FSEL R18, R11, -INF , !P5 ;  /* 0xff8000000b127808 */ /* 0x000fe40006800000 */
[----:B------:R-:W-:Y:S02]  /*8c30*/  ISETP.GT.AND P6, PT, R227, R5, PT ;  /* 0x00000005e300720c */ /* 0x000fe40003fc4270 */
[----:B------:R-:W-:Y:S02]  /*8c40*/  ISETP.GE.AND P5, PT, R5, R231, PT ;  /* 0x000000e70500720c */ /* 0x000fe40003fa6270 */
[----:B------:R-:W-:-:S02]  /*8c50*/  IABS R5, R9 ;  /* 0x0000000900057213 */ /* 0x000fc40000000000 */
[----:B------:R-:W-:Y:S01]  /*8c60*/  IABS R8, R8 ;  /* 0x0000000800087213 */ /* 0x000fe20000000000 */
[----:B---3--:R-:W-:Y:S01]  /*8c70*/  FFMA.FTZ R14, R19, -UR12, R17 ;  /* 0x8000000c130e7c23 */ /* 0x008fe20008010011 */
[----:B------:R-:W-:Y:S01]  /*8c80*/  I2FP.F32.S32 R5, R5 ;  /* 0x0000000500057245 */ /* 0x000fe20000201400 */
[----:B------:R-:W2:Y:S01]  /*8c90*/  SHFL.BFLY PT, R17, R10, 0x1, 0x1f ;  /* 0x0c201f000a117f89 */ /* 0x000ea200000e0000 */
[----:B------:R-:W-:Y:S01]  /*8ca0*/  MOV R9, R8 ;  /* 0x0000000800097202 */ /* 0x000fe20000000f00 */
[----:B------:R-:W-:Y:S01]  /*8cb0*/  FMUL.FTZ R8, R211, UR8 ;  /* 0x00000008d3087c20 */ /* 0x000fe20008410000 */
[----:B------:R-:W-:Y:S01]  /*8cc0*/  FSEL R14, R14, -INF , !P0 ;  /* 0xff8000000e0e7808 */ /* 0x000fe20004000000 */
[----:B-1----:R-:W-:Y:S01]  /*8cd0*/  FFMA.FTZ R5, R5, -UR12, R20 ;  /* 0x8000000c05057c23 */ /* 0x002fe20008010014 */
[----:B------:R-:W-:Y:S01]  /*8ce0*/  ISETP.GT.AND P0, PT, R227, R4, PT ;  /* 0x00000004e300720c */ /* 0x000fe20003f04270 */
[----:B------:R-:W-:Y:S01]  /*8cf0*/  LDSM.16.MT88.4 R20, [R247+0xb000] ;  /* 0x00b00000f714783b */ /* 0x000fe20000004200 */
[----:B------:R-:W-:-:S02]  /*8d00*/  FSEL R187, R14, -INF , !P3 ;  /* 0xff8000000ebb7808 */ /* 0x000fc40005800000 */
[----:B------:R-:W-:Y:S01]  /*8d10*/  ISETP.GE.AND P3, PT, R4, R231, PT ;  /* 0x000000e70400720c */ /* 0x000fe20003f66270 */
[----:B------:R-:W-:Y:S01]  /*8d20*/  FMUL.FTZ R4, R210, UR8 ;  /* 0x00000008d2047c20 */ /* 0x000fe20008410000 */
[----:B------:R-:W-:Y:S01]  /*8d30*/  I2FP.F32.S32 R9, R9 ;  /* 0x0000000900097245 */ /* 0x000fe20000201400 */
[----:B------:R-:W-:Y:S01]  /*8d40*/  MUFU.TANH R14, R8 ;  /* 0x00000008000e7308 */ /* 0x000fe20000002400 */
[C---:B------:R-:W-:Y:S02]  /*8d50*/  IADD3 R13, PT, PT, R138.reuse, -R13, RZ ;  /* 0x8000000d8a0d7210 */ /* 0x040fe40007ffe0ff */
[----:B------:R-:W-:Y:S02]  /*8d60*/  FSEL R5, R5, -INF , !P6 ;  /* 0xff80000005057808 */ /* 0x000fe40007000000 */
[----:B------:R-:W-:Y:S02]  /*8d70*/  IADD3 R12, PT, PT, R138, -R12, RZ ;  /* 0x8000000c8a0c7210 */ /* 0x000fe40007ffe0ff */
[----:B------:R-:W-:Y:S01]  /*8d80*/  FSEL R200, R5, -INF , !P5 ;  /* 0xff80000005c87808 */ /* 0x000fe20006800000 */
[----:B------:R1:W3:Y:S01]  /*8d90*/  MUFU.TANH R19, R4 ;  /* 0x0000000400137308 */ /* 0x0002e20000002400 */
[----:B------:R-:W-:-:S02]  /*8da0*/  ISETP.GT.AND P5, PT, R227, R7, PT ;  /* 0x00000007e300720c */ /* 0x000fc40003fa4270 */
[----:B------:R-:W-:Y:S02]  /*8db0*/  IABS R11, R12 ;  /* 0x0000000c000b7213 */ /* 0x000fe40000000000 */
[----:B--2---:R-:W-:Y:S02]  /*8dc0*/  FMNMX.FTZ R218, R10, R17, !PT ;  /* 0x000000110ada7209 */ /* 0x004fe40007810000 */
[----:B------:R-:W-:Y:S02]  /*8dd0*/  I2FP.F32.S32 R11, R11 ;  /* 0x0000000b000b7245 */ /* 0x000fe40000201400 */
[C---:B------:R-:W-:Y:S01]  /*8de0*/  FSETP.NEU.FTZ.AND P6, PT, R218.reuse, -INF , PT ;  /* 0xff800000da00780b */ /* 0x040fe20003fdd000 */
[----:B------:R-:W-:-:S05]  /*8df0*/  FMUL.FTZ R10, R218, UR9 ;  /* 0x00000009da0a7c20 */ /* 0x000fca0008410000 */
[----:B------:R-:W-:Y:S02]  /*8e00*/  FSEL R10, R10, RZ, P6 ;  /* 0x000000ff0a0a7208 */ /* 0x000fe40003000000 */
[----:B-1----:R-:W-:Y:S01]  /*8e10*/  FMNMX.FTZ R4, R6, R15, !PT ;  /* 0x0000000f06047209 */ /* 0x002fe20007810000 */
[----:B------:R-:W-:Y:S01]  /*8e20*/  FFMA.FTZ R6, R9, -UR12, R16 ;  /* 0x8000000c09067c23 */ /* 0x000fe20008010010 */
[----:B------:R-:W-:Y:S01]  /*8e30*/  IABS R9, R13 ;  /* 0x0000000d00097213 */ /* 0x000fe20000000000 */
[--C-:B------:R-:W-:Y:S01]  /*8e40*/  FFMA.FTZ R26, R26, UR9, -R10.reuse ;  /* 0x000000091a1a7c23 */ /* 0x100fe2000801080a */
[----:B------:R-:W-:Y:S01]  /*8e50*/  MOV R16, R243 ;  /* 0x000000f300107202 */ /* 0x000fe20000000f00 */
[----:B------:R-:W1:Y:S01]  /*8e60*/  SHFL.BFLY PT, R8, R4, 0x1, 0x1f ;  /* 0x0c201f0004087f89 */ /* 0x000e6200000e0000 */
[----:B------:R-:W-:Y:S01]  /*8e70*/  I2FP.F32.S32 R5, R9 ;  /* 0x0000000900057245 */ /* 0x000fe20000201400 */
[----:B------:R-:W-:Y:S01]  /*8e80*/  MUFU.EX2 R237, R26 ;  /* 0x0000001a00ed7308 */ /* 0x000fe20000000800 */
[----:B------:R-:W-:Y:S01]  /*8e90*/  FSEL R9, R6, -INF , !P0 ;  /* 0xff80000006097808 */ /* 0x000fe20004000000 */
[----:B------:R-:W-:Y:S01]  /*8ea0*/  FFMA.FTZ R6, R35, UR9, -R10 ;  /* 0x0000000923067c23 */ /* 0x000fe2000801080a */
[----:B------:R-:W-:Y:S01]  /*8eb0*/  ISETP.GE.AND P0, PT, R7, R231, PT ;  /* 0x000000e70700720c */ /* 0x000fe20003f06270 */
[----:B---3--:R-:W-:Y:S01]  /*8ec0*/  FFMA.FTZ R5, R5, -UR12, R19 ;  /* 0x8000000c05057c23 */ /* 0x008fe20008010013 */
[----:B------:R-:W-:Y:S01]  /*8ed0*/  FFMA.FTZ R7, R11, -UR12, R14 ;  /* 0x8000000c0b077c23 */ /* 0x000fe2000801000e */
[----:B------:R-:W-:-:S02]  /*8ee0*/  FSEL R199, R9, -INF , !P3 ;  /* 0xff80000009c77808 */ /* 0x000fc40005800000 */
[----:B------:R2:W-:Y:S01]  /*8ef0*/  MUFU.EX2 R240, R6 ;  /* 0x0000000600f07308 */ /* 0x0005e20000000800 */
[----:B------:R-:W-:Y:S02]  /*8f00*/  ISETP.GT.AND P3, PT, R227, R3, PT ;  /* 0x00000003e300720c */ /* 0x000fe40003f64270 */
[----:B------:R-:W-:Y:S02]  /*8f10*/  @P4 IADD3 R16, PT, PT, R248, -0x40, RZ ;  /* 0xffffffc0f8104810 */ /* 0x000fe40007ffe0ff */
[----:B------:R-:W-:Y:S02]  /*8f20*/  FSEL R7, R7, -INF , !P3 ;  /* 0xff80000007077808 */ /* 0x000fe40005800000 */
[----:B------:R-:W-:Y:S01]  /*8f30*/  MOV R248, R217 ;  /* 0x000000d900f87202 */ /* 0x000fe20000000f00 */
[----:B------:R-:W-:Y:S01]  /*8f40*/  LDSM.16.MT88.4 R176, [R16] ;  /* 0x0000000010b0783b */ /* 0x000fe20000004200 */
[----:B------:R-:W-:Y:S02]  /*8f50*/  MOV R243, R215 ;  /* 0x000000d700f37202 */ /* 0x000fe40000000f00 */
[----:B------:R-:W-:-:S02]  /*8f60*/  IADD3 R9, PT, PT, R2, R16, RZ ;  /* 0x0000001002097210 */ /* 0x000fc40007ffe0ff */
[----:B-1----:R-:W-:Y:S02]  /*8f70*/  FMNMX.FTZ R216, R4, R8, !PT ;  /* 0x0000000804d87209 */ /* 0x002fe40007810000 */
[----:B------:R-:W-:Y:S01]  /*8f80*/  FMNMX3.FTZ R4, R133, R205, R185, !PT ;  /* 0x000000cd85047276 */ /* 0x000fe200078100b9 */
[----:B------:R-:W-:Y:S01]  /*8f90*/  LDSM.16.MT88.4 R180, [R9] ;  /* 0x0000000009b4783b */ /* 0x000fe20000004200 */
[----:B--2---:R-:W-:Y:S01]  /*8fa0*/  FSEL R6, R5, -INF , !P5 ;  /* 0xff80000005067808 */ /* 0x004fe20006800000 */
[--C-:B------:R-:W-:Y:S01]  /*8fb0*/  FFMA.FTZ R5, R32, UR9, -R10.reuse ;  /* 0x0000000920057c23 */ /* 0x100fe2000801080a */
[----:B------:R-:W-:Y:S01]  /*8fc0*/  ISETP.GE.AND P5, PT, R3, R231, PT ;  /* 0x000000e70300720c */ /* 0x000fe20003fa6270 */
[----:B------:R-:W-:Y:S01]  /*8fd0*/  FFMA.FTZ R3, R33, UR9, -R10 ;  /* 0x0000000921037c23 */ /* 0x000fe2000801080a */
[----:B------:R-:W-:Y:S01]  /*8fe0*/  FMNMX3.FTZ R4, R4, R18, R187, !PT ;  /* 0x0000001204047276 */ /* 0x000fe200078100bb */
[----:B------:R1:W-:Y:S01]  /*8ff0*/  MUFU.EX2 R239, R5 ;  /* 0x0000000500ef7308 */ /* 0x0003e20000000800 */
[----:B------:R-:W-:Y:S01]  /*9000*/  FSEL R198, R6, -INF , !P0 ;  /* 0xff80000006c67808 */ /* 0x000fe20004000000 */
[----:B------:R-:W-:Y:S01]  /*9010*/  FMUL.FTZ R13, R216, UR9 ;  /* 0x00000009d80d7c20 */ /* 0x000fe20008410000 */
[----:B------:R-:W-:-:S02]  /*9020*/  FSEL R197, R7, -INF , !P5 ;  /* 0xff80000007c57808 */ /* 0x000fc40006800000 */
[----:B------:R-:W-:Y:S02]  /*9030*/  FSETP.NEU.FTZ.AND P0, PT, R216, -INF , PT ;  /* 0xff800000d800780b */ /* 0x000fe40003f1d000 */
[----:B------:R-:W-:Y:S01]  /*9040*/  FSEL R6, R218, RZ, P6 ;  /* 0x000000ffda067208 */ /* 0x000fe20003000000 */
[----:B------:R2:W3:Y:S01]  /*9050*/  MUFU.EX2 R238, R3 ;  /* 0x0000000300ee7308 */ /* 0x0004e20000000800 */
[----:B------:R-:W-:-:S03]  /*9060*/  FSEL R13, R13, RZ, P0 ;  /* 0x000000ff0d0d7208 */ /* 0x000fc60000000000 */
[----:B------:R-:W-:-:S04]  /*9070*/  FADD.FTZ R6, R135, -R6 ;  /* 0x8000000687067221 */ /* 0x000fc80000010000 */
[----:B------:R-:W-:Y:S01]  /*9080*/  FMUL.FTZ R6, R6, UR9 ;  /* 0x0000000906067c20 */ /* 0x000fe20008410000 */
[----:B-1----:R-:W-:-:S03]  /*9090*/  FMNMX3.FTZ R5, R134, R204, R184, !PT ;  /* 0x000000cc86057276 */ /* 0x002fc600078100b8 */
[----:B------:R3:W1:Y:S01]  /*90a0*/  MUFU.EX2 R12, R6 ;  /* 0x00000006000c7308 */ /* 0x0006620000000800 */
[----:B------:R-:W-:-:S04]  /*90b0*/  FMNMX3.FTZ R5, R5, R186, R192, !PT ;  /* 0x000000ba05057276 */ /* 0x000fc800078100c0 */
[----:B------:R-:W-:Y:S02]  /*90c0*/  FMNMX3.FTZ R5, R5, R208, R209, !PT ;  /* 0x000000d005057276 */ /* 0x000fe400078100d1 */
[----:B--2---:R-:W-:Y:S02]  /*90d0*/  FMNMX3.FTZ R3, R4, R200, R199, !PT ;  /* 0x000000c804037276 */ /* 0x004fe400078100c7 */
[----:B------:R-:W-:Y:S01]  /*90e0*/  FMNMX3.FTZ R4, R5, R207, R206, !PT ;  /* 0x000000cf05047276 */ /* 0x000fe200078100ce */
[----:B------:R-:W-:Y:S01]  /*90f0*/  FFMA.FTZ R5, R139, UR9, -R13 ;  /* 0x000000098b057c23 */ /* 0x000fe2000801080d */
[----:B------:R-:W-:-:S03]  /*9100*/  FMNMX3.FTZ R3, R3, R198, R197, !PT ;  /* 0x000000c603037276 */ /* 0x000fc600078100c5 */
[----:B------:R-:W2:Y:S01]  /*9110*/  SHFL.BFLY PT, R8, R4, 0x2, 0x1f ;  /* 0x0c401f0004087f89 */ /* 0x000ea200000e0000 */
[----:B------:R4:W-:Y:S01]  /*9120*/  MUFU.EX2 R233, R5 ;  /* 0x0000000500e97308 */ /* 0x0009e20000000800 */
[----:B---3--:R-:W-:Y:S02]  /*9130*/  F2FP.F16.F32.PACK_AB R6, R237, R238 ;  /* 0x000000eeed06723e */ /* 0x008fe400000000ff */
[----:B------:R-:W3:Y:S01]  /*9140*/  SHFL.BFLY PT, R7, R3, 0x2, 0x1f ;  /* 0x0c401f0003077f89 */ /* 0x000ee200000e0000 */
        /* <DEDUP_REMOVED lines=15> */
[----:B------:R-:W-:Y:S01]  /*9240*/  LDSM.16.MT88.4 R32, [R212+0xb000] ;  /* 0x00b00000d420783b */ /* 0x000fe20000004200 */
[-C--:B------:R-:W-:Y:S01]  /*9250*/  FMUL.FTZ R60, R60, R12.reuse ;  /* 0x0000000c3c3c7220 */ /* 0x080fe20000410000 */
[----:B------:R1:W-:Y:S01]  /*9260*/  MUFU.EX2 R234, R5 ;  /* 0x0000000500ea7308 */ /* 0x0003e20000000800 */
[----:B------:R-:W-:Y:S01]  /*9270*/  FMUL.FTZ R61, R61, R12 ;  /* 0x0000000c3d3d7220 */ /* 0x000fe20000410000 */
[----:B--2---:R-:W-:Y:S01]  /*9280*/  FMNMX.FTZ R8, R4, R8, !PT ;  /* 0x0000000804087209 */ /* 0x004fe20007810000 */
[-C--:B------:R-:W-:Y:S01]  /*9290*/  FMUL.FTZ R72, R72, R12.reuse ;  /* 0x0000000c48487220 */ /* 0x080fe20000410000 */
[-C--:B------:R-:W-:Y:S01]  /*92a0*/  FMUL.FTZ R73, R73, R12.reuse ;  /* 0x0000000c49497220 */ /* 0x080fe20000410000 */
[-C--:B------:R-:W-:Y:S01]  /*92b0*/  FMUL.FTZ R76, R76, R12.reuse ;  /* 0x0000000c4c4c7220 */ /* 0x080fe20000410000 */
[----:B---3--:R-:W-:Y:S01]  /*92c0*/  FMNMX.FTZ R3, R3, R7, !PT ;  /* 0x0000000703037209 */ /* 0x008fe20007810000 */
[----:B------:R-:W2:Y:S01]  /*92d0*/  SHFL.BFLY PT, R15, R8, 0x1, 0x1f ;  /* 0x0c201f00080f7f89 */ /* 0x000ea200000e0000 */
[-C--:B------:R-:W-:Y:S01]  /*92e0*/  FMUL.FTZ R77, R77, R12.reuse ;  /* 0x0000000c4d4d7220 */ /* 0x080fe20000410000 */
[-C--:B------:R-:W-:Y:S01]  /*92f0*/  FMUL.FTZ R88, R88, R12.reuse ;  /* 0x0000000c58587220 */ /* 0x080fe20000410000 */
[-C--:B------:R-:W-:Y:S01]  /*9300*/  FMUL.FTZ R89, R89, R12.reuse ;  /* 0x0000000c59597220 */ /* 0x080fe20000410000 */
[----:B------:R-:W3:Y:S01]  /*9310*/  SHFL.BFLY PT, R14, R3, 0x1, 0x1f ;  /* 0x0c201f00030e7f89 */ /* 0x000ee200000e0000 */
        /* <DEDUP_REMOVED lines=9> */
[----:B------:R1:W-:Y:S01]  /*93b0*/  MUFU.EX2 R236, R5 ;  /* 0x0000000500ec7308 */ /* 0x0003e20000000800 */
[-C--:B------:R-:W-:Y:S01]  /*93c0*/  FMUL.FTZ R121, R121, R12.reuse ;  /* 0x0000000c79797220 */ /* 0x080fe20000410000 */
[-C--:B------:R-:W-:Y:S01]  /*93d0*/  FMUL.FTZ R124, R124, R12.reuse ;  /* 0x0000000c7c7c7220 */ /* 0x080fe20000410000 */
[----:B------:R-:W-:Y:S01]  /*93e0*/  FMUL.FTZ R125, R125, R12 ;  /* 0x0000000c7d7d7220 */ /* 0x000fe20000410000 */
[----:B--2---:R-:W-:-:S02]  /*93f0*/  FMNMX.FTZ R217, R8, R15, !PT ;  /* 0x0000000f08d97209 */ /* 0x004fc40007810000 */
[----:B---3--:R-:W-:-:S03]  /*9400*/  FMNMX.FTZ R215, R3, R14, !PT ;  /* 0x0000000e03d77209 */ /* 0x008fc60007810000 */
[C---:B------:R-:W-:Y:S01]  /*9410*/  FMUL.FTZ R3, R217.reuse, UR9 ;  /* 0x00000009d9037c20 */ /* 0x040fe20008410000 */
[----:B------:R-:W-:Y:S01]  /*9420*/  FSETP.NEU.FTZ.AND P3, PT, R217, -INF , PT ;  /* 0xff800000d900780b */ /* 0x000fe20003f7d000 */
[----:B-1----:R-:W-:Y:S02]  /*9430*/  FFMA.FTZ R5, R27, UR9, -R13 ;  /* 0x000000091b057c23 */ /* 0x002fe4000801080d */
[----:B------:R-:W-:Y:S01]  /*9440*/  LDSM.16.MT88.4 R24, [R16+0x1000] ;  /* 0x001000001018783b */ /* 0x000fe20000004200 */
[----:B------:R-:W-:Y:S01]  /*9450*/  FSEL R15, R3, RZ, P3 ;  /* 0x000000ff030f7208 */ /* 0x000fe20001800000 */
[----:B------:R1:W2:Y:S01]  /*9460*/  MUFU.EX2 R235, R5 ;  /* 0x0000000500eb7308 */ /* 0x0002a20000000800 */
[----:B------:R-:W-:-:S05]  /*9470*/  FSEL R8, R217, RZ, P3 ;  /* 0x000000ffd9087208 */ /* 0x000fca0001800000 */
[----:B------:R-:W-:Y:S01]  /*9480*/  FADD.FTZ R19, R134, -R8 ;  /* 0x8000000886137221 */ /* 0x000fe20000010000 */
[----:B------:R-:W-:-:S04]  /*9490*/  FFMA.FTZ R8, R186, UR9, -R15 ;  /* 0x00000009ba087c23 */ /* 0x000fc8000801080f */
[----:B------:R-:W-:Y:S01]  /*94a0*/  MUFU.EX2 R210, R8 ;  /* 0x0000000800d27308 */ /* 0x000fe20000000800 */
[----:B-1----:R-:W-:Y:S02]  /*94b0*/  FSEL R5, R216, RZ, P0 ;  /* 0x000000ffd8057208 */ /* 0x002fe40000000000 */
[----:B------:R-:W-:Y:S02]  /*94c0*/  FSETP.NEU.FTZ.AND P0, PT, R215, -INF , PT ;  /* 0xff800000d700780b */ /* 0x000fe40003f1d000 */
[----:B--2---:R-:W-:Y:S01]  /*94d0*/  F2FP.F16.F32.PACK_AB R7, R235, R236 ;  /* 0x000000eceb07723e */ /* 0x004fe200000000ff */
[----:B------:R-:W-:Y:S01]  /*94e0*/  FADD.FTZ R4, R136, -R5 ;  /* 0x8000000588047221 */ /* 0x000fe20000010000 */
[----:B------:R-:W-:Y:S01]  /*94f0*/  FSEL R3, R215, RZ, P0 ;  /* 0x000000ffd7037208 */ /* 0x000fe20000000000 */
[----:B------:R-:W1:Y:S01]  /*9500*/  LDSM.16.MT88.4 R136, [R247+0xa000] ;  /* 0x00a00000f788783b */ /* 0x000e620000004200 */
[----:B------:R-:W-:Y:S01]  /*9510*/  F2FP.F16.F32.PACK_AB R5, R234, R233 ;  /* 0x000000e9ea05723e */ /* 0x000fe200000000ff */
[----:B------:R-:W-:-:S02]  /*9520*/  FMUL.FTZ R4, R4, UR9 ;  /* 0x0000000904047c20 */ /* 0x000fc40008410000 */
[----:B------:R-:W-:Y:S01]  /*9530*/  FADD.FTZ R132, R133, -R3 ;  /* 0x8000000385847221 */ /* 0x000fe20000010000 */
[--C-:B------:R-:W-:Y:S01]  /*9540*/  FFMA.FTZ R3, R204, UR9, -R15.reuse ;  /* 0x00000009cc037c23 */ /* 0x100fe2000801080f */
[----:B------:R2:W3:Y:S08]  /*9550*/  MUFU.EX2 R11, R4 ;  /* 0x00000004000b7308 */ /* 0x0004f00000000800 */
[----:B------:R4:W-:Y:S01]  /*9560*/  MUFU.EX2 R232, R3 ;  /* 0x0000000300e87308 */ /* 0x0009e20000000800 */
[----:B--2---:R-:W-:Y:S01]  /*9570*/  F2FP.F16.F32.PACK_AB R4, R239, R240 ;  /* 0x000000f0ef04723e */ /* 0x004fe200000000ff */
[-C--:B---3--:R-:W-:Y:S01]  /*9580*/  FMUL.FTZ R150, R150, R11.reuse ;  /* 0x0000000b96967220 */ /* 0x088fe20000410000 */
        /* <DEDUP_REMOVED lines=36> */
[C---:B------:R-:W-:Y:S01]  /*97d0*/  HMMA.16816.F32 R148, R4.reuse, R140, R148 ;  /* 0x0000008c0494723c */ /* 0x040fe20000001894 */
[--C-:B------:R-:W-:Y:S01]  /*97e0*/  FFMA.FTZ R8, R205, UR9, -R14.reuse ;  /* 0x00000009cd087c23 */ /* 0x100fe2000801080e */
[--C-:B------:R-:W-:Y:S01]  /*97f0*/  FFMA.FTZ R17, R18, UR9, -R14.reuse ;  /* 0x0000000912117c23 */ /* 0x100fe2000801080e */
[----:B------:R2:W-:Y:S05]  /*9800*/  MUFU.EX2 R205, R3 ;  /* 0x0000000300cd7308 */ /* 0x0005ea0000000800 */
[C---:B------:R-:W-:Y:S03]  /*9810*/  HMMA.16816.F32 R152, R4.reuse, R142, R152 ;  /* 0x0000008e0498723c */ /* 0x040fe60000001898 */
[----:B------:R3:W-:Y:S05]  /*9820*/  MUFU.EX2 R204, R8 ;  /* 0x0000000800cc7308 */ /* 0x0007ea0000000800 */
[----:B-1----:R-:W-:Y:S03]  /*9830*/  HMMA.16816.F32 R164, R4, R136, R164 ;  /* 0x0000008804a4723c */ /* 0x002fe600000018a4 */
[----:B------:R-:W-:Y:S01]  /*9840*/  MUFU.EX2 R133, R17 ;  /* 0x0000001100857308 */ /* 0x000fe20000000800 */
[----:B--2---:R-:W-:-:S04]  /*9850*/  FFMA.FTZ R3, R185, UR9, -R14 ;  /* 0x00000009b9037c23 */ /* 0x004fc8000801080e */
[----:B------:R-:W-:Y:S03]  /*9860*/  HMMA.16816.F32 R168, R4, R138, R168 ;  /* 0x0000008a04a8723c */ /* 0x000fe600000018a8 */
[----:B------:R1:W-:Y:S01]  /*9870*/  MUFU.EX2 R203, R3 ;  /* 0x0000000300cb7308 */ /* 0x0003e20000000800 */
[----:B---3--:R-:W-:-:S04]  /*9880*/  FMUL.FTZ R8, R132, UR9 ;  /* 0x0000000984087c20 */ /* 0x008fc80008410000 */
[C---:B------:R-:W-:Y:S03]  /*9890*/  HMMA.16816.F32 R40, R4.reuse, R176, R40 ;  /* 0x000000b00428723c */ /* 0x040fe60000001828 */
[----:B------:R-:W2:Y:S05]  /*98a0*/  MUFU.EX2 R8, R8 ;  /* 0x0000000800087308 */ /* 0x000eaa0000000800 */
[----:B------:R-:W-:Y:S01]  /*98b0*/  HMMA.16816.F32 R44, R4, R178, R44 ;  /* 0x000000b2042c723c */ /* 0x000fe2000000182c */
[----:B-1----:R-:W-:-:S04]  /*98c0*/  FMUL.FTZ R3, R19, UR9 ;  /* 0x0000000913037c20 */ /* 0x002fc80008410000 */
[----:B------:R1:W3:Y:S03]  /*98d0*/  MUFU.EX2 R9, R3 ;  /* 0x0000000300097308 */ /* 0x0002e60000000800 */
[----:B------:R-:W-:Y:S01]  /*98e0*/  HMMA.16816.F32 R56, R4, R180, R56 ;  /* 0x000000b40438723c */ /* 0x000fe20000001838 */
[-C--:B--2---:R-:W-:Y:S01]  /*98f0*/  FMUL.FTZ R146, R146, R8.reuse ;  /* 0x0000000892927220 */ /* 0x084fe20000410000 */
[-C--:B------:R-:W-:Y:S01]  /*9900*/  FMUL.FTZ R147, R147, R8.reuse ;  /* 0x0000000893937220 */ /* 0x080fe20000410000 */
[-C--:B------:R-:W-:Y:S01]  /*9910*/  FMUL.FTZ R162, R162, R8.reuse ;  /* 0x00000008a2a27220 */ /* 0x080fe20000410000 */
[-C--:B------:R-:W-:Y:S01]  /*9920*/  FMUL.FTZ R163, R163, R8.reuse ;  /* 0x00000008a3a37220 */ /* 0x080fe20000410000 */
[----:B------:R-:W-:-:S03]  /*9930*/  FMUL.FTZ R38, R38, R8 ;  /* 0x0000000826267220 */ /* 0x000fc60000410000 */
        /* <DEDUP_REMOVED lines=9> */
[C---:B------:R-:W-:Y:S01]  /*99d0*/  HMMA.16816.F32 R72, R4.reuse, R32, R72 ;  /* 0x000000200448723c */ /* 0x040fe20000001848 */
[-C--:B---3--:R-:W-:Y:S01]  /*99e0*/  FMUL.FTZ R144, R144, R9.reuse ;  /* 0x0000000990907220 */ /* 0x088fe20000410000 */
[-C--:B------:R-:W-:Y:S01]  /*99f0*/  FMUL.FTZ R145, R145, R9.reuse ;  /* 0x0000000991917220 */ /* 0x080fe20000410000 */
[----:B------:R1:W2:Y:S01]  /*9a00*/  MUFU.EX2 R19, R3 ;  /* 0x0000000300137308 */ /* 0x0002a20000000800 */
        /* <DEDUP_REMOVED lines=55> */
[----:B------:R-:W-:Y:S01]  /*9d80*/  F2FP.F16.F32.PACK_AB R4, R211, R232 ;  /* 0x000000e8d304723e */ /* 0x000fe200000000ff */
[----:B------:R-:W-:Y:S01]  /*9d90*/  FMUL.FTZ R114, R114, R8 ;  /* 0x0000000872727220 */ /* 0x000fe20000410000 */
[----:B------:R-:W-:Y:S01]  /*9da0*/  F2FP.F16.F32.PACK_AB R5, R203, R204 ;  /* 0x000000cccb05723e */ /* 0x000fe200000000ff */
[----:B-1----:R-:W-:Y:S01]  /*9db0*/  FFMA.FTZ R3, R190, UR9, -R10 ;  /* 0x00000009be037c23 */ /* 0x002fe2000801080a */
[----:B------:R-:W-:Y:S01]  /*9dc0*/  F2FP.F16.F32.PACK_AB R6, R205, R210 ;  /* 0x000000d2cd06723e */ /* 0x000fe200000000ff */
[-C--:B------:R-:W-:Y:S01]  /*9dd0*/  FMUL.FTZ R115, R115, R8.reuse ;  /* 0x0000000873737220 */ /* 0x080fe20000410000 */
[----:B--2---:R-:W-:Y:S01]  /*9de0*/  F2FP.F16.F32.PACK_AB R7, R19, R133 ;  /* 0x000000851307723e */ /* 0x004fe200000000ff */
[----:B------:R1:W-:Y:S01]  /*9df0*/  MUFU.EX2 R194, R3 ;  /* 0x0000000300c27308 */ /* 0x0003e20000000800 */
[-C--:B------:R-:W-:Y:S01]  /*9e00*/  FMUL.FTZ R128, R128, R9.reuse ;  /* 0x0000000980807220 */ /* 0x080fe20000410000 */
[-C--:B------:R-:W-:Y:S01]  /*9e10*/  FMUL.FTZ R129, R129, R9.reuse ;  /* 0x0000000981817220 */ /* 0x080fe20000410000 */
[-C--:B------:R-:W-:Y:S01]  /*9e20*/  FMUL.FTZ R130, R130, R8.reuse ;  /* 0x0000000882827220 */ /* 0x080fe20000410000 */
[----:B------:R-:W-:Y:S01]  /*9e30*/  FMUL.FTZ R131, R131, R8 ;  /* 0x0000000883837220 */ /* 0x000fe20000410000 */
[----:B---3--:R-:W-:Y:S01]  /*9e40*/  F2FP.F16.F32.PACK_AB R124, R201, R202 ;  /* 0x000000cac97c723e */ /* 0x008fe200000000ff */
[----:B------:R-:W-:Y:S01]  /*9e50*/  HMMA.16816.F32 R144, R4, R140, R144 ;  /* 0x0000008c0490723c */ /* 0x000fe20000001890 */
[----:B------:R-:W-:Y:S01]  /*9e60*/  FFMA.FTZ R9, R248, R9, R232 ;  /* 0x00000009f8097223 */ /* 0x000fe200000100e8 */
[----:B------:R-:W-:-:S06]  /*9e70*/  FFMA.FTZ R8, R243, R8, R204 ;  /* 0x00000008f3087223 */ /* 0x000fcc00000100cc */
[----:B------:R-:W-:Y:S01]  /*9e80*/  HMMA.16816.F32 R160, R4, R136, R160 ;  /* 0x0000008804a0723c */ /* 0x000fe200000018a0 */
[----:B-1----:R-:W-:-:S04]  /*9e90*/  FFMA.FTZ R3, R193, UR9, -R10 ;  /* 0x00000009c1037c23 */ /* 0x002fc8000801080a */
[----:B------:R1:W2:Y:S03]  /*9ea0*/  MUFU.EX2 R192, R3 ;  /* 0x0000000300c07308 */ /* 0x0002a60000000800 */
        /* <DEDUP_REMOVED lines=15> */
[----:B------:R-:W1:Y:S01]  /*9fa0*/  LDSM.16.MT88.4 R172, [R247+0xa800] ;  /* 0x00a80000f7ac783b */ /* 0x000e620000004200 */
[----:B--2---:R-:W-:Y:S01]  /*9fb0*/  F2FP.F16.F32.PACK_AB R125, R190, R191 ;  /* 0x000000bfbe7d723e */ /* 0x004fe200000000ff */
[----:B------:R2:W-:Y:S05]  /*9fc0*/  MUFU.EX2 R18, R3 ;  /* 0x0000000300127308 */ /* 0x0005ea0000000800 */
[C---:B------:R-:W-:Y:S01]  /*9fd0*/  HMMA.16816.F32 R176, R4.reuse, R178, R48 ;  /* 0x000000b204b0723c */ /* 0x040fe20000001830 */
[----:B------:R-:W-:Y:S07]  /*9fe0*/  LDSM.16.MT88.4 R48, [R16+0x800] ;  /* 0x000800001030783b */ /* 0x000fee0000004200 */
        /* <DEDUP_REMOVED lines=9> */
[C---:B------:R-:W-:Y:S01]  /*a080*/  HMMA.16816.F32 R24, R4.reuse, R26, R112 ;  /* 0x0000001a0418723c */ /* 0x040fe20000001870 */
[----:B------:R-:W-:Y:S01]  /*a090*/  LDSM.16.MT88.4 R112, [R16+0x1800] ;  /* 0x001800001070783b */ /* 0x000fe20000004200 */
[----:B----4-:R-:W-:Y:S01]  /*a0a0*/  F2FP.F16.F32.PACK_AB R127, R17, R18 ;  /* 0x00000012117f723e */ /* 0x010fe200000000ff */
[----:B------:R2:W-:Y:S05]  /*a0b0*/  MUFU.EX2 R188, R3 ;  /* 0x0000000300bc7308 */ /* 0x0005ea0000000800 */
[----:B------:R-:W-:Y:S01]  /*a0c0*/  HMMA.16816.F32 R28, R4, R30, R128 ;  /* 0x0000001e041c723c */ /* 0x000fe20000001880 */
[----:B------:R-:W4:Y:S07]  /*a0d0*/  LDSM.16.MT88.4 R4, [R219+0x1800] ;  /* 0x00180000db04783b */ /* 0x000f2e0000004200 */
[----:B---3--:R-:W-:Y:S01]  /*a0e0*/  HMMA.16816.F32 R148, R124, R156, R148 ;  /* 0x0000009c7c94723c */ /* 0x008fe20000001894 */
[----:B--2---:R-:W-:-:S04]  /*a0f0*/  FFMA.FTZ R3, R209, UR9, -R15 ;  /* 0x00000009d1037c23 */ /* 0x004fc8000801080f */
[----:B------:R2:W3:Y:S03]  /*a100*/  MUFU.EX2 R135, R3 ;  /* 0x0000000300877308 */ /* 0x0004e60000000800 */
[C---:B------:R-:W-:Y:S08]  /*a110*/  HMMA.16816.F32 R152, R124.reuse, R158, R152 ;  /* 0x0000009e7c98723c */ /* 0x040ff00000001898 */
[----:B-1----:R-:W-:Y:S01]  /*a120*/  HMMA.16816.F32 R164, R124, R172, R164 ;  /* 0x000000ac7ca4723c */ /* 0x002fe200000018a4 */
[----:B--2---:R-:W-:Y:S01]  /*a130*/  FFMA.FTZ R3, R207, UR9, -R15 ;  /* 0x00000009cf037c23 */ /* 0x004fe2000801080f */
[----:B---3--:R-:W-:-:S06]  /*a140*/  F2FP.F16.F32.PACK_AB R128, R135, R188 ;  /* 0x000000bc8780723e */ /* 0x008fcc00000000ff */
[C---:B------:R-:W-:Y:S01]  /*a150*/  HMMA.16816.F32 R168, R124.reuse, R174, R168 ;  /* 0x000000ae7ca8723c */ /* 0x040fe200000018a8 */
[----:B------:R1:W-:Y:S07]  /*a160*/  MUFU.EX2 R134, R3 ;  /* 0x0000000300867308 */ /* 0x0003ee0000000800 */
[C---:B----4-:R-:W-:Y:S08]  /*a170*/  HMMA.16816.F32 R120, R124.reuse, R4, R120 ;  /* 0x000000047c78723c */ /* 0x050ff00000001878 */
        /* <DEDUP_REMOVED lines=27> */
[----:B------:R-:W-:Y:S01]  /*a330*/  FADD.FTZ R11, R211, R9 ;  /* 0x00000009d30b7221 */ /* 0x000fe20000010000 */
[----:B------:R-:W-:Y:S01]  /*a340*/  FADD.FTZ R9, R203, R8 ;  /* 0x00000008cb097221 */ /* 0x000fe20000010000 */
[----:B------:R-:W-:Y:S01]  /*a350*/  FADD.FTZ R5, R239, R5 ;  /* 0x00000005ef057221 */ /* 0x000fe20000010000 */
[----:B------:R-:W-:Y:S02]  /*a360*/  FADD.FTZ R8, R234, R4 ;  /* 0x00000004ea087221 */ /* 0x000fe40000010000 */
[----:B------:R-:W-:Y:S01]  /*a370*/  HMMA.16816.F32 R36, R128, R48, R36 ;  /* 0x000000308024723c */ /* 0x000fe20000001824 */
[----:B------:R-:W-:Y:S01]  /*a380*/  FADD.FTZ R4, R133, R9 ;  /* 0x0000000985047221 */ /* 0x000fe20000010000 */
[----:B------:R-:W-:Y:S01]  /*a390*/  FADD.FTZ R5, R238, R5 ;  /* 0x00000005ee057221 */ /* 0x000fe20000010000 */
[----:B------:R-:W-:-:S02]  /*a3a0*/  MOV R133, R215 ;  /* 0x000000d700857202 */ /* 0x000fc40000000f00 */
        /* <DEDUP_REMOVED lines=33> */
[----:B------:R-:W-:Y:S02]  /*a5c0*/  MOV R135, R218 ;  /* 0x000000da00877202 */ /* 0x000fe40000000f00 */
[----:B------:R-:W-:Y:S01]  /*a5d0*/  FADD.FTZ R6, R134, R6 ;  /* 0x0000000686067221 */ /* 0x000fe20000010000 */
[----:B------:R-:W-:Y:S01]  /*a5e0*/  FADD.FTZ R4, R18, R4 ;  /* 0x0000000412047221 */ /* 0x000fe20000010000 */
[----:B------:R-:W-:Y:S02]  /*a5f0*/  MOV R134, R217 ;  /* 0x000000d900867202 */ /* 0x000fe40000000f00 */
[----:B------:R-:W-:Y:S01]  /*a600*/  FADD.FTZ R242, R132, R6 ;  /* 0x0000000684f27221 */ /* 0x000fe20000010000 */
[----:B------:R-:W-:-:S04]  /*a610*/  FADD.FTZ R248, R17, R4 ;  /* 0x0000000411f87221 */ /* 0x000fc80000010000 */
[----:B------:R2:W-:Y:S04]  /*a620*/  STL [R1+0x10], R242 ;  /* 0x000010f201007387 */ /* 0x0005e80000100800 */
[----:B------:R2:W-:Y:S04]  /*a630*/  STL [R1+0x14], R243 ;  /* 0x000014f301007387 */ /* 0x0005e80000100800 */
[----:B------:R2:W-:Y:S04]  /*a640*/  STL [R1+0x18], R241 ;  /* 0x000018f101007387 */ /* 0x0005e80000100800 */
[----:B------:R2:W-:Y:S01]  /*a650*/  STL [R1+0x1c], R248 ;  /* 0x00001cf801007387 */ /* 0x0005e20000100800 */
[----:B------:R-:W-:Y:S05]  /*a660*/  BRA.U !UP0, `(.L_x_2811) ;  /* 0x000000b1081c7547 */ /* 0x000fea000b800000 */
[----:B------:R-:W-:Y:S01]  /*a670*/  UIADD3 UR4, UPT, UPT, UR25, -0x3, URZ ;  /* 0xfffffffd19047890 */ /* 0x000fe2000fffe0ff */
[----:B------:R-:W-:-:S04]  /*a680*/  DEPBAR.LE SB0, 0x0 ;  /* 0x000080000000791a */ /* 0x000fc80000000000 */
[----:B------:R-:W-:Y:S01]  /*a690*/  UIMAD.WIDE.U32 UR28, UR4, UR6, URZ ;  /* 0x00000006041c72a5 */ /* 0x000fe2000f8e00ff */
[----:B------:R-:W-:-:S03]  /*a6a0*/  IMAD.IADD R24, R220, 0x1, R2 ;  /* 0x00000001dc187824 */ /* 0x000fc600078e0202 */
        /* <DEDUP_REMOVED lines=40> */
[----:B------:R-:W4:Y:S04]  /*a930*/  LDSM.16.M88.4 R12, [R213+0x2000] ;  /* 0x00200000d50c783b */ /* 0x000f280000000200 */
[----:B------:R-:W5:Y:S04]  /*a940*/  LDSM.16.M88.4 R32, [R214+UR5+0x8800] ;  /* 0x00880005d620783b */ /* 0x000f680008000200 */
[----:B------:R-:W-:Y:S04]  /*a950*/  LDSM.16.M88.4 R136, [R24+0x8000] ;  /* 0x008000001888783b */ /* 0x000fe80000000200 */
[----:B-1----:R-:W1:Y:S04]  /*a960*/  LDSM.16.M88.4 R4, [R3+0x2000] ;  /* 0x002000000304783b */ /* 0x002e680000000200 */
[----:B------:R-:W2:Y:S04]  /*a970*/  LDSM.16.M88.4 R132, [R24+0x8800] ;  /* 0x008800001884783b */ /* 0x000ea80000000200 */
[----:B------:R-:W2:Y:S04]  /*a980*/  LDSM.16.M88.4 R8, [R3] ;  /* 0x000000000308783b */ /* 0x000ea80000000200 */
[----:B------:R-:W-:Y:S04]  /*a990*/  LDSM.16.M88.4 R20, [R221+0x2000] ;  /* 0x00200000dd14783b */ /* 0x000fe80000000200 */
[----:B------:R-:W2:Y:S04]  /*a9a0*/  LDSM.16.M88.4 R140, [R244+0x8000] ;  /* 0x00800000f48c783b */ /* 0x000ea80000000200 */
[----:B------:R-:W2:Y:S01]  /*a9b0*/  LDSM.16.M88.4 R176, [R244+0x8800] ;  /* 0x00880000f4b0783b */ /* 0x000ea20000000200 */
[-C--:B---3--:R-:W-:Y:S03]  /*a9c0*/  HMMA.16816.F32 R192, R16, R28.reuse, RZ ;  /* 0x0000001c10c0723c */ /* 0x088fe600000018ff */
[----:B------:R-:W0:Y:S05]  /*a9d0*/  LDGDEPBAR ;  /* 0x00000000000079af */ /* 0x000e2a0000000000 */
[C---:B----4-:R-:W-:Y:S08]  /*a9e0*/  HMMA.16816.F32 R180, R12.reuse, R28, RZ ;  /* 0x0000001c0cb4723c */ /* 0x050ff000000018ff */
[-C--:B------:R-:W-:Y:S08]  /*a9f0*/  HMMA.16816.F32 R188, R12, R30.reuse, RZ ;  /* 0x0000001e0cbc723c */ /* 0x080ff000000018ff */
[----:B------:R-:W-:Y:S08]  /*aa00*/  HMMA.16816.F32 R196, R16, R30, RZ ;  /* 0x0000001e10c4723c */ /* 0x000ff000000018ff */
[C---:B-----5:R-:W-:Y:S08]  /*aa10*/  HMMA.16816.F32 R184, R12.reuse, R32, RZ ;  /* 0x000000200cb8723c */ /* 0x060ff000000018ff */
[----:B------:R-:W-:Y:S08]  /*aa20*/  HMMA.16816.F32 R28, R12, R34, RZ ;  /* 0x000000220c1c723c */ /* 0x000ff000000018ff */
[C---:B------:R-:W-:Y:S08]  /*aa30*/  HMMA.16816.F32 R12, R16.reuse, R32, RZ ;  /* 0x00000020100c723c */ /* 0x040ff000000018ff */
[----:B------:R-:W-:Y:S01]  /*aa40*/  HMMA.16816.F32 R32, R16, R34, RZ ;  /* 0x000000221020723c */ /* 0x000fe200000018ff */
[----:B------:R-:W3:Y:S07]  /*aa50*/  LDSM.16.M88.4 R16, [R221] ;  /* 0x00000000dd10783b */ /* 0x000eee0000000200 */
[C---:B-1----:R-:W-:Y:S08]  /*aa60*/  HMMA.16816.F32 R204, R4.reuse, R138, R188 ;  /* 0x0000008a04cc723c */ /* 0x042ff000000018bc */
[C---:B------:R-:W-:Y:S08]  /*aa70*/  HMMA.16816.F32 R180, R4.reuse, R136, R180 ;  /* 0x0000008804b4723c */ /* 0x040ff000000018b4 */
[C---:B--2---:R-:W-:Y:S08]  /*aa80*/  HMMA.16816.F32 R200, R4.reuse, R132, R184 ;  /* 0x0000008404c8723c */ /* 0x044ff000000018b8 */
[----:B------:R-:W-:Y:S01]  /*aa90*/  HMMA.16816.F32 R188, R4, R134, R28 ;  /* 0x0000008604bc723c */ /* 0x000fe2000000181c */
[----:B------:R-:W-:Y:S07]  /*aaa0*/  LDSM.16.M88.4 R28, [R246+0x8000] ;  /* 0x00800000f61c783b */ /* 0x000fee0000000200 */
[C---:B------:R-:W-:Y:S08]  /*aab0*/  HMMA.16816.F32 R184, R8.reuse, R136, R192 ;  /* 0x0000008808b8723c */ /* 0x040ff000000018c0 */
[C---:B------:R-:W-:Y:S01]  /*aac0*/  HMMA.16816.F32 R4, R8.reuse, R132, R12 ;  /* 0x000000840804723c */ /* 0x040fe2000000180c */
[----:B------:R-:W-:Y:S07]  /*aad0*/  LDSM.16.M88.4 R12, [R245] ;  /* 0x00000000f50c783b */ /* 0x000fee0000000200 */
[C---:B------:R-:W-:Y:S08]  /*aae0*/  HMMA.16816.F32 R136, R8.reuse, R138, R196 ;  /* 0x0000008a0888723c */ /* 0x040ff000000018c4 */
[----:B------:R-:W-:Y:S01]  /*aaf0*/  HMMA.16816.F32 R132, R8, R134, R32 ;  /* 0x000000860884723c */ /* 0x000fe20000001820 */
[----:B------:R-:W1:Y:S04]  /*ab00*/  LDSM.16.M88.4 R8, [R245+0x2000] ;  /* 0x00200000f508783b */ /* 0x000e680000000200 */
[----:B------:R-:W2:Y:S03]  /*ab10*/  LDSM.16.M88.4 R32, [R246+0x8800] ;  /* 0x00880000f620783b */ /* 0x000ea60000000200 */
[C---:B------:R-:W-:Y:S08]  /*ab20*/  HMMA.16816.F32 R180, R20.reuse, R140, R180 ;  /* 0x0000008c14b4723c */ /* 0x040ff000000018b4 */
[C---:B------:R-:W-:Y:S08]  /*ab30*/  HMMA.16816.F32 R208, R20.reuse, R176, R200 ;  /* 0x000000b014d0723c */ /* 0x040ff000000018c8 */
[C---:B------:R-:W-:Y:S08]  /*ab40*/  HMMA.16816.F32 R196, R20.reuse, R142, R204 ;  /* 0x0000008e14c4723c */ /* 0x040ff000000018cc */
[----:B------:R-:W-:Y:S08]  /*ab50*/  HMMA.16816.F32 R20, R20, R178, R188 ;  /* 0x000000b21414723c */ /* 0x000ff000000018bc */
[C---:B---3--:R-:W-:Y:S08]  /*ab60*/  HMMA.16816.F32 R188, R16.reuse, R140, R184 ;  /* 0x0000008c10bc723c */ /* 0x048ff000000018b8 */
[C---:B------:R-:W-:Y:S01]  /*ab70*/  HMMA.16816.F32 R192, R16.reuse, R142, R136 ;  /* 0x0000008e10c0723c */ /* 0x040fe20000001888 */
[----:B------:R-:W-:Y:S07]  /*ab80*/  LDSM.16.M88.4 R136, [R214+UR5+0x9000] ;  /* 0x00900005d688783b */ /* 0x000fee0008000200 */
[C---:B------:R-:W-:Y:S01]  /*ab90*/  HMMA.16816.F32 R200, R16.reuse, R176, R4 ;  /* 0x000000b010c8723c */ /* 0x040fe20000001804 */
[----:B------:R-:W-:Y:S07]  /*aba0*/  LDSM.16.M88.4 R4, [R213+0x6000] ;  /* 0x00600000d504783b */ /* 0x000fee0000000200 */
[----:B------:R-:W-:Y:S01]  /*abb0*/  HMMA.16816.F32 R184, R16, R178, R132 ;  /* 0x000000b210b8723c */ /* 0x000fe20000001884 */
[----:B------:R-:W3:Y:S04]  /*abc0*/  LDSM.16.M88.4 R132, [R214+UR5+0x9800] ;  /* 0x00980005d684783b */ /* 0x000ee80008000200 */
[----:B------:R-:W4:Y:S03]  /*abd0*/  LDSM.16.M88.4 R16, [R213+0x4000] ;  /* 0x00400000d510783b */ /* 0x000f260000000200 */
[C---:B-1----:R-:W-:Y:S08]  /*abe0*/  HMMA.16816.F32 R180, R8.reuse, R28, R180 ;  /* 0x0000001c08b4723c */ /* 0x042ff000000018b4 */
[C---:B------:R-:W-:Y:S08]  /*abf0*/  HMMA.16816.F32 R176, R8.reuse, R30, R196 ;  /* 0x0000001e08b0723c */ /* 0x040ff000000018c4 */
[C---:B--2---:R-:W-:Y:S08]  /*ac00*/  HMMA.16816.F32 R140, R8.reuse, R32, R208 ;  /* 0x00000020088c723c */ /* 0x044ff000000018d0 */
[----:B------:R-:W-:Y:S01]  /*ac10*/  HMMA.16816.F32 R20, R8, R34, R20 ;  /* 0x000000220814723c */ /* 0x000fe20000001814 */
[----:B------:R-:W-:Y:S07]  /*ac20*/  LDSM.16.M88.4 R8, [R3+0x4000] ;  /* 0x004000000308783b */ /* 0x000fee0000000200 */
[C---:B------:R-:W-:Y:S08]  /*ac30*/  HMMA.16816.F32 R188, R12.reuse, R28, R188 ;  /* 0x0000001c0cbc723c */ /* 0x040ff000000018bc */
[C---:B------:R-:W-:Y:S01]  /*ac40*/  HMMA.16816.F32 R192, R12.reuse, R30, R192 ;  /* 0x0000001e0cc0723c */ /* 0x040fe200000018c0 */
[----:B------:R-:W1:Y:S04]  /*ac50*/  LDSM.16.M88.4 R28, [R24+0x9000] ;  /* 0x00900000181c783b */ /* 0x000e680000000200 */
[----:B------:R-:W2:Y:S03]  /*ac60*/  LDSM.16.M88.4 R24, [R24+0x9800] ;  /* 0x009800001818783b */ /* 0x000ea60000000200 */
[C---:B------:R-:W-:Y:S08]  /*ac70*/  HMMA.16816.F32 R196, R12.reuse, R32, R200 ;  /* 0x000000200cc4723c */ /* 0x040ff000000018c8 */
[----:B------:R-:W-:Y:S01]  /*ac80*/  HMMA.16816.F32 R184, R12, R34, R184 ;  /* 0x000000220cb8723c */ /* 0x000fe200000018b8 */
[----:B------:R-:W-:Y:S07]  /*ac90*/  LDSM.16.M88.4 R32, [R246+0x9000] ;  /* 0x00900000f620783b */ /* 0x000fee0000000200 */
[C---:B---3--:R-:W-:Y:S01]  /*aca0*/  HMMA.16816.F32 R232, R4.reuse, R132, R140 ;  /* 0x0000008404e8723c */ /* 0x048fe2000000188c */
[----:B------:R-:W-:Y:S07]  /*acb0*/  LDSM.16.M88.4 R140, [R244+0x9000] ;  /* 0x00900000f48c783b */ /* 0x000fee0000000200 */
[----:B------:R-:W-:Y:S01]  /*acc0*/  HMMA.16816.F32 R208, R4, R134, R20 ;  /* 0x0000008604d0723c */ /* 0x000fe20000001814 */
[----:B------:R-:W3:Y:S07]  /*acd0*/  LDSM.16.M88.4 R20, [R221+0x4000] ;  /* 0x00400000dd14783b */ /* 0x000eee0000000200 */
[-C--:B----4-:R-:W-:Y:S08]  /*ace0*/  HMMA.16816.F32 R12, R16, R136.reuse, R188 ;  /* 0x00000088100c723c */ /* 0x090ff000000018bc */
[C---:B------:R-:W-:Y:S08]  /*acf0*/  HMMA.16816.F32 R204, R4.reuse, R136, R180 ;  /* 0x0000008804cc723c */ /* 0x040ff000000018b4 */
[-C--:B------:R-:W-:Y:S01]  /*ad00*/  HMMA.16816.F32 R200, R4, R138.reuse, R176 ;  /* 0x0000008a04c8723c */ /* 0x080fe200000018b0 */
[----:B------:R-:W4:Y:S07]  /*ad10*/  LDSM.16.M88.4 R4, [R3+0x6000] ;  /* 0x006000000304783b */ /* 0x000f2e0000000200 */
[C---:B------:R-:W-:Y:S08]  /*ad20*/  HMMA.16816.F32 R180, R16.reuse, R138, R192 ;  /* 0x0000008a10b4723c */ /* 0x040ff000000018c0 */
[----:B------:R-:W-:Y:S08]  /*ad30*/  HMMA.16816.F32 R176, R16, R132, R196 ;  /* 0x0000008410b0723c */ /* 0x000ff000000018c4 */
[----:B-1----:R-:W-:Y:S01]  /*ad40*/  HMMA.16816.F32 R136, R8, R28, R12 ;  /* 0x0000001c0888723c */ /* 0x002fe2000000180c */
[----:B------:R-:W1:Y:S07]  /*ad50*/  LDSM.16.M88.4 R12, [R245+0x4000] ;  /* 0x00400000f50c783b */ /* 0x000e6e0000000200 */
[----:B------:R-:W-:Y:S01]  /*ad60*/  HMMA.16816.F32 R132, R16, R134, R184 ;  /* 0x000000861084723c */ /* 0x000fe200000018b8 */
[----:B------:R-:W5:Y:S07]  /*ad70*/  LDSM.16.M88.4 R16, [R221+0x6000] ;  /* 0x00600000dd10783b */ /* 0x000f6e0000000200 */
[C---:B--2---:R-:W-:Y:S08]  /*ad80*/  HMMA.16816.F32 R188, R8.reuse, R24, R176 ;  /* 0x0000001808bc723c */ /* 0x044ff000000018b0 */
[C---:B------:R-:W-:Y:S08]  /*ad90*/  HMMA.16816.F32 R192, R8.reuse, R30, R180 ;  /* 0x0000001e08c0723c */ /* 0x040ff000000018b4 */
[----:B------:R-:W-:Y:S01]  /*ada0*/  HMMA.16816.F32 R176, R8, R26, R132 ;  /* 0x0000001a08b0723c */ /* 0x000fe20000001884 */
[----:B------:R-:W2:Y:S07]  /*adb0*/  LDSM.16.M88.4 R8, [R245+0x6000] ;  /* 0x00600000f508783b */ /* 0x000eae0000000200 */
[----:B---3--:R-:W-:Y:S08]  /*adc0*/  HMMA.16816.F32 R136, R20, R140, R136 ;  /* 0x0000008c1488723c */ /* 0x008ff00000001888 */
[C---:B----4-:R-:W-:Y:S08]  /*add0*/  HMMA.16816.F32 R132, R4.reuse, R28, R204 ;  /* 0x0000001c0484723c */ /* 0x050ff000000018cc */
[----:B------:R-:W-:Y:S01]  /*ade0*/  HMMA.16816.F32 R200, R4, R30, R200 ;  /* 0x0000001e04c8723c */ /* 0x000fe200000018c8 */
[----:B------:R-:W3:Y:S07]  /*adf0*/  LDSM.16.M88.4 R28, [R244+0x9800] ;  /* 0x00980000f41c783b */ /* 0x000eee0000000200 */
[----:B-1----:R-:W-:Y:S08]  /*ae00*/  HMMA.16816.F32 R180, R12, R32, R136 ;  /* 0x000000200cb4723c */ /* 0x002ff00000001888 */
[----:B------:R-:W-:Y:S08]  /*ae10*/  HMMA.16816.F32 R232, R4, R24, R232 ;  /* 0x0000001804e8723c */ /* 0x000ff000000018e8 */
[----:B-----5:R-:W-:Y:S03]  /*ae20*/  HMMA.16816.F32 R132, R16, R140, R132 ;  /* 0x0000008c1084723c */ /* 0x020fe60000001884 */
[----:B------:R-:W-:-:S05]  /*ae30*/  FMUL.FTZ R3, R180, UR8 ;  /* 0x00000008b4037c20 */ /* 0x000fca0008410000 */
[----:B------:R-:W-:Y:S01]  /*ae40*/  HMMA.16816.F32 R136, R4, R26, R208 ;  /* 0x0000001a0488723c */ /* 0x000fe200000018d0 */
[----:B------:R-:W1:Y:S01]  /*ae50*/  LDSM.16.M88.4 R24, [R246+0x9800] ;  /* 0x00980000f618783b */ /* 0x000e620000000200 */
[----:B------:R-:W-:Y:S01]  /*ae60*/  VIADD R4, R0, UR24 ;  /* 0x0000001800047c36 */ /* 0x000fe20008000000 */
[----:B------:R-:W-:-:S04]  /*ae70*/  DEPBAR.LE SB0, 0x0 ;  /* 0x000080000000791a */ /* 0x000fc80000000000 */
[----:B------:R-:W-:Y:S01]  /*ae80*/  VIADD R7, R4, 0xffffffa0 ;  /* 0xffffffa004077836 */ /* 0x000fe20000000000 */
[----:B------:R-:W-:Y:S03]  /*ae90*/  HMMA.16816.F32 R192, R20, R142, R192 ;  /* 0x0000008e14c0723c */ /* 0x000fe600000018c0 */
[----:B------:R-:W-:-:S05]  /*aea0*/  IMAD.IADD R6, R223, 0x1, -R7 ;  /* 0x00000001df067824 */ /* 0x000fca00078e0a07 */
[----:B--2---:R-:W-:Y:S01]  /*aeb0*/  HMMA.16816.F32 R184, R8, R32, R132 ;  /* 0x0000002008b8723c */ /* 0x004fe20000001884 */
[----:B------:R-:W-:Y:S01]  /*aec0*/  FMUL.FTZ R32, R182, UR8 ;  /* 0x00000008b6207c20 */ /* 0x000fe20008410000 */
[----:B------:R2:W4:Y:S01]  /*aed0*/  MUFU.TANH R33, R3 ;  /* 0x0000000300217308 */ /* 0x0005220000002400 */
[----:B------:R-:W-:-:S05]  /*aee0*/  IABS R6, R6 ;  /* 0x0000000600067213 */ /* 0x000fca0000000000 */
[C---:B---3--:R-:W-:Y:S01]  /*aef0*/  HMMA.16816.F32 R132, R20.reuse, R30, R176 ;  /* 0x0000001e1484723c */ /* 0x048fe200000018b0 */
[----:B------:R-:W-:Y:S01]  /*af00*/  VIADD R176, R223, 0x48 ;  /* 0x00000048dfb07836 */ /* 0x000fe20000000000 */
[----:B------:R-:W3:Y:S06]  /*af10*/  MUFU.TANH R32, R32 ;  /* 0x0000002000207308 */ /* 0x000eec0000002400 */
[----:B------:R-:W-:Y:S01]  /*af20*/  HMMA.16816.F32 R208, R20, R28, R188 ;  /* 0x0000001c14d0723c */ /* 0x000fe200000018bc */
[----:B------:R-:W-:Y:S01]  /*af30*/  I2FP.F32.S32 R20, R6 ;  /* 0x0000000600147245 */ /* 0x000fe20000201400 */
[----:B------:R-:W-:-:S02]  /*af40*/  IMAD.IADD R22, R176, 0x1, -R7 ;  /* 0x00000001b0167824 */ /* 0x000fc400078e0a07 */
[----:B------:R-:W-:Y:S01]  /*af50*/  FMUL.FTZ R21, R184, UR8 ;  /* 0x00000008b8157c20 */ /* 0x000fe20008410000 */
[----:B--2---:R-:W-:Y:S02]  /*af60*/  VIADD R3, R223, 0x8 ;  /* 0x00000008df037836 */ /* 0x004fe40000000000 */
[----:B----4-:R-:W-:Y:S01]  /*af70*/  FFMA.FTZ R20, R20, -UR12, R33 ;  /* 0x8000000c14147c23 */ /* 0x010fe20008010021 */
[----:B------:R2:W-:Y:S01]  /*af80*/  MUFU.TANH R140, R21 ;  /* 0x00000015008c7308 */ /* 0x0005e20000002400 */
[----:B------:R-:W-:Y:S01]  /*af90*/  IMAD.IADD R5, R3, 0x1, -R7 ;  /* 0x0000000103057824 */ /* 0x000fe200078e0a07 */
[----:B------:R-:W-:Y:S01]  /*afa0*/  IABS R22, R22 ;  /* 0x0000001600167213 */ /* 0x000fe20000000000 */
[----:B------:R-:W-:Y:S01]  /*afb0*/  VIADD R33, R223, 0x40 ;  /* 0x00000040df217836 */ /* 0x000fe20000000000 */
[----:B-1----:R-:W-:Y:S02]  /*afc0*/  HMMA.16816.F32 R204, R12, R26, R132 ;  /* 0x0000001a0ccc723c */ /* 0x002fe40000001884 */
[----:B------:R-:W-:-:S02]  /*afd0*/  IABS R5, R5 ;  /* 0x0000000500057213 */ /* 0x000fc40000000000 */
[----:B------:R-:W-:Y:S02]  /*afe0*/  I2FP.F32.S32 R22, R22 ;  /* 0x0000001600167245 */ /* 0x000fe40000201400 */
[----:B------:R-:W-:Y:S01]  /*aff0*/  I2FP.F32.S32 R6, R5 ;  /* 0x0000000500067245 */ /* 0x000fe20000201400 */
[----:B------:R-:W-:Y:S01]  /*b000*/  VIADD R5, R0, 0xffffffa0 ;  /* 0xffffffa000057836 */ /* 0x000fe20000000000 */
[----:B------:R-:W-:Y:S01]  /*b010*/  HMMA.16816.F32 R132, R16, R30, R136 ;  /* 0x0000001e1084723c */ /* 0x000fe20000001888 */
[----:B------:R-:W-:Y:S02]  /*b020*/  FMUL.FTZ R31, R187, UR8 ;  /* 0x00000008bb1f7c20 */ /* 0x000fe40008410000 */
[----:B---3--:R-:W-:Y:S01]  /*b030*/  FFMA.FTZ R6, R6, -UR12, R32 ;  /* 0x8000000c06067c23 */ /* 0x008fe20008010020 */
[----:B------:R-:W-:Y:S01]  /*b040*/  BAR.SYNC.DEFER_BLOCKING 0x0 ;  /* 0x0000000000007b1d */ /* 0x000fe20000010000 */
[-C--:B------:R-:W-:Y:S01]  /*b050*/  ISETP.GT.AND P5, PT, R225, R5.reuse, PT ;  /* 0x00000005e100720c */ /* 0x080fe20003fa4270 */
[----:B--2---:R-:W-:Y:S01]  /*b060*/  FMUL.FTZ R21, R186, UR8 ;  /* 0x00000008ba157c20 */ /* 0x004fe20008410000 */
[----:B------:R-:W-:-:S02]  /*b070*/  ISETP.GT.AND P3, PT, R227, R5, PT ;  /* 0x00000005e300720c */ /* 0x000fc40003f64270 */
[C---:B------:R-:W-:Y:S01]  /*b080*/  ISETP.GE.AND P6, PT, R5.reuse, R230, PT ;  /* 0x000000e60500720c */ /* 0x040fe20003fc6270 */
[----:B------:R1:W2:Y:S01]  /*b090*/  MUFU.TANH R32, R21 ;  /* 0x0000001500207308 */ /* 0x0002a20000002400 */
[C---:B------:R-:W-:Y:S02]  /*b0a0*/  ISETP.GE.AND P0, PT, R5.reuse, R231, PT ;  /* 0x000000e70500720c */ /* 0x040fe40003f06270 */
[----:B------:R-:W-:Y:S02]  /*b0b0*/  FSEL R20, R20, -INF , !P5 ;  /* 0xff80000014147808 */ /* 0x000fe40006800000 */
[----:B------:R-:W-:Y:S02]  /*b0c0*/  FSEL R6, R6, -INF , !P3 ;  /* 0xff80000006067808 */ /* 0x000fe40005800000 */
[----:B------:R-:W-:Y:S01]  /*b0d0*/  FSEL R199, R20, -INF , !P6 ;  /* 0xff80000014c77808 */ /* 0x000fe20007000000 */
[----:B------:R-:W-:Y:S01]  /*b0e0*/  FMUL.FTZ R20, R204, UR8 ;  /* 0x00000008cc147c20 */ /* 0x000fe20008410000 */
[----:B------:R-:W-:Y:S01]  /*b0f0*/  FSEL R236, R6, -INF , !P0 ;  /* 0xff80000006ec7808 */ /* 0x000fe20004000000 */
[----:B------:R-:W-:Y:S01]  /*b100*/  VIADD R6, R4, 0xffffffb8 ;  /* 0xffffffb804067836 */ /* 0x000fe20000000000 */
[-C--:B------:R-:W-:Y:S01]  /*b110*/  ISETP.GT.AND P5, PT, R224, R5.reuse, PT ;  /* 0x00000005e000720c */ /* 0x080fe20003fa4270 */
[----:B------:R-:W-:Y:S01]  /*b120*/  MUFU.TANH R30, R20 ;  /* 0x00000014001e7308 */ /* 0x000fe20000002400 */
[----:B------:R-:W-:Y:S01]  /*b130*/  ISETP.GE.AND P6, PT, R5, R228, PT ;  /* 0x000000e40500720c */ /* 0x000fe20003fc6270 */
[----:B------:R-:W-:Y:S01]  /*b140*/  HMMA.16816.F32 R136, R8, R26, R132 ;  /* 0x0000001a0888723c */ /* 0x000fe20000001884 */
[----:B------:R-:W-:Y:S01]  /*b150*/  ISETP.GT.AND P3, PT, R226, R5, PT ;  /* 0x00000005e200720c */ /* 0x000fe20003f64270 */
[----:B------:R-:W-:Y:S01]  /*b160*/  FMUL.FTZ R26, R181, UR8 ;  /* 0x00000008b51a7c20 */ /* 0x000fe20008410000 */
[----:B------:R-:W-:Y:S01]  /*b170*/  ISETP.GE.AND P0, PT, R5, R229, PT ;  /* 0x000000e50500720c */ /* 0x000fe20003f06270 */
[----:B------:R-:W-:Y:S01]  /*b180*/  FMUL.FTZ R5, R206, UR8 ;  /* 0x00000008ce057c20 */ /* 0x000fe20008410000 */
[----:B-1----:R-:W-:-:S02]  /*b190*/  IMAD.IADD R21, R33, 0x1, -R7 ;  /* 0x0000000121157824 */ /* 0x002fc400078e0a07 */
[----:B--2---:R-:W-:Y:S01]  /*b1a0*/  FFMA.FTZ R22, R22, -UR12, R32 ;  /* 0x8000000c16167c23 */ /* 0x004fe20008010020 */
[----:B------:R-:W-:Y:S01]  /*b1b0*/  IMAD.IADD R7, R223, 0x1, -R6 ;  /* 0x00000001df077824 */ /* 0x000fe200078e0a06 */
[----:B------:R1:W2:Y:S01]  /*b1c0*/  MUFU.TANH R23, R5 ;  /* 0x0000000500177308 */ /* 0x0002a20000002400 */
[----:B------:R-:W-:-:S03]  /*b1d0*/  IABS R21, R21 ;  /* 0x0000001500157213 */ /* 0x000fc60000000000 */
[----:B------:R-:W-:-:S04]  /*b1e0*/  IABS R7, R7 ;  /* 0x0000000700077213 */ /* 0x000fc80000000000 */
[----:B------:R-:W3:Y:S01]  /*b1f0*/  MUFU.TANH R132, R26 ;  /* 0x0000001a00847308 */ /* 0x000ee20000002400 */
[----:B-1----:R-:W-:-:S05]  /*b200*/  IMAD.IADD R5, R3, 0x1, -R6 ;  /* 0x0000000103057824 */ /* 0x002fca00078e0a06 */
[----:B------:R-:W-:-:S05]  /*b210*/  IABS R5, R5 ;  /* 0x0000000500057213 */ /* 0x000fca0000000000 */
[----:B------:R-:W-:Y:S02]  /*b220*/  IMAD.MOV.U32 R20, RZ, RZ, R5 ;  /* 0x000000ffff147224 */ /* 0x000fe400078e0005 */
[----:B------:R-:W-:Y:S01]  /*b230*/  IMAD.MOV.U32 R5, RZ, RZ, R7 ;  /* 0x000000ffff057224 */ /* 0x000fe200078e0007 */
[----:B------:R-:W-:Y:S02]  /*b240*/  I2FP.F32.S32 R7, R21 ;  /* 0x0000001500077245 */ /* 0x000fe40000201400 */
[----:B------:R-:W-:Y:S02]  /*b250*/  I2FP.F32.S32 R21, R20 ;  /* 0x0000001400157245 */ /* 0x000fe40000201400 */
[----:B------:R-:W-:Y:S01]  /*b260*/  I2FP.F32.S32 R20, R5 ;  /* 0x0000000500147245 */ /* 0x000fe20000201400 */
[----:B------:R-:W-:Y:S01]  /*b270*/  FFMA.FTZ R7, R7, -UR12, R140 ;  /* 0x8000000c07077c23 */ /* 0x000fe2000801008c */
[----:B------:R-:W-:Y:S02]  /*b280*/  VIADD R5, R0, 0xffffffb8 ;  /* 0xffffffb800057836 */ /* 0x000fe40000000000 */
[----:B--2---:R-:W-:Y:S01]  /*b290*/  FFMA.FTZ R23, R21, -UR12, R23 ;  /* 0x8000000c15177c23 */ /* 0x004fe20008010017 */
[----:B------:R-:W-:Y:S01]  /*b2a0*/  HMMA.16816.F32 R140, R16, R142, R200 ;  /* 0x0000008e108c723c */ /* 0x000fe200000018c8 */
[----:B------:R-:W-:Y:S01]  /*b2b0*/  FFMA.FTZ R21, R20, -UR12, R30 ;  /* 0x8000000c14157c23 */ /* 0x000fe2000801001e */
[----:B------:R-:W-:Y:S01]  /*b2c0*/  FSEL R20, R7, -INF , !P5 ;  /* 0xff80000007147808 */ /* 0x000fe20006800000 */
[----:B------:R-:W-:Y:S01]  /*b2d0*/  FMUL.FTZ R30, R185, UR8 ;  /* 0x00000008b91e7c20 */ /* 0x000fe20008410000 */
[----:B------:R-:W-:Y:S01]  /*b2e0*/  FSEL R7, R22, -INF , !P3 ;  /* 0xff80000016077808 */ /* 0x000fe20005800000 */
[----:B------:R-:W-:Y:S01]  /*b2f0*/  IMAD.IADD R22, R176, 0x1, -R6 ;  /* 0x00000001b0167824 */ /* 0x000fe200078e0a06 */
[----:B------:R-:W-:-:S02]  /*b300*/  ISETP.GT.AND P5, PT, R225, R5, PT ;  /* 0x00000005e100720c */ /* 0x000fc40003fa4270 */
[----:B------:R-:W-:Y:S02]  /*b310*/  ISETP.GT.AND P3, PT, R227, R5, PT ;  /* 0x00000005e300720c */ /* 0x000fe40003f64270 */
[----:B------:R-:W-:Y:S02]  /*b320*/  FSEL R177, R20, -INF , !P6 ;  /* 0xff80000014b17808 */ /* 0x000fe40007000000 */
[----:B------:R-:W-:Y:S02]  /*b330*/  FSEL R178, R7, -INF , !P0 ;  /* 0xff80000007b27808 */ /* 0x000fe40004000000 */
[C---:B------:R-:W-:Y:S02]  /*b340*/  ISETP.GE.AND P6, PT, R5.reuse, R230, PT ;  /* 0x000000e60500720c */ /* 0x040fe40003fc6270 */
[----:B------:R-:W-:Y:S02]  /*b350*/  ISETP.GE.AND P0, PT, R5, R231, PT ;  /* 0x000000e70500720c */ /* 0x000fe40003f06270 */
[----:B------:R-:W-:Y:S01]  /*b360*/  FSEL R20, R21, -INF , !P5 ;  /* 0xff80000015147808 */ /* 0x000fe20006800000 */
[----:B------:R-:W-:Y:S01]  /*b370*/  FMUL.FTZ R21, R136, UR8 ;  /* 0x0000000888157c20 */ /* 0x000fe20008410000 */
[----:B------:R-:W-:Y:S01]  /*b380*/  FSEL R7, R23, -INF , !P3 ;  /* 0xff80000017077808 */ /* 0x000fe20005800000 */
[----:B------:R-:W-:Y:S01]  /*b390*/  FMUL.FTZ R23, R183, UR8 ;  /* 0x00000008b7177c20 */ /* 0x000fe20008410000 */
[----:B------:R-:W-:Y:S01]  /*b3a0*/  FSEL R239, R20, -INF , !P6 ;  /* 0xff80000014ef7808 */ /* 0x000fe20007000000 */
[----:B------:R1:W2:Y:S01]  /*b3b0*/  MUFU.TANH R32, R21 ;  /* 0x0000001500207308 */ /* 0x0002a20000002400 */
[----:B------:R-:W-:Y:S01]  /*b3c0*/  FSEL R240, R7, -INF , !P0 ;  /* 0xff80000007f07808 */ /* 0x000fe20004000000 */
[----:B------:R-:W-:Y:S01]  /*b3d0*/  VIADD R7, R4, 0xffffffa1 ;  /* 0xffffffa104077836 */ /* 0x000fe20000000000 */
[-C--:B------:R-:W-:Y:S01]  /*b3e0*/  ISETP.GT.AND P5, PT, R224, R5.reuse, PT ;  /* 0x00000005e000720c */ /* 0x080fe20003fa4270 */
[----:B------:R-:W-:Y:S01]  /*b3f0*/  HMMA.16816.F32 R140, R8, R34, R140 ;  /* 0x00000022088c723c */ /* 0x000fe2000000188c */
[----:B------:R-:W-:Y:S01]  /*b400*/  ISETP.GE.AND P6, PT, R5, R228, PT ;  /* 0x000000e40500720c */ /* 0x000fe20003fc6270 */
[----:B------:R-:W-:Y:S01]  /*b410*/  IMAD.IADD R20, R3, 0x1, -R7 ;  /* 0x0000000103147824 */ /* 0x000fe200078e0a07 */
[----:B------:R-:W-:Y:S01]  /*b420*/  ISETP.GT.AND P3, PT, R226, R5, PT ;  /* 0x00000005e200720c */ /* 0x000fe20003f64270 */
[----:B------:R-:W-:Y:S01]  /*b430*/  MUFU.TANH R26, R23 ;  /* 0x00000017001a7308 */ /* 0x000fe20000002400 */
[----:B------:R-:W-:Y:S01]  /*b440*/  ISETP.GE.AND P0, PT, R5, R229, PT ;  /* 0x000000e50500720c */ /* 0x000fe20003f06270 */
[----:B------:R-:W-:Y:S01]  /*b450*/  FMUL.FTZ R5, R138, UR8 ;  /* 0x000000088a057c20 */ /* 0x000fe20008410000 */
[----:B------:R-:W-:-:S04]  /*b460*/  IABS R22, R22 ;  /* 0x0000001600167213 */ /* 0x000fc80000000000 */
[----:B------:R-:W-:Y:S01]  /*b470*/  I2FP.F32.S32 R22, R22 ;  /* 0x0000001600167245 */ /* 0x000fe20000201400 */
[----:B------:R4:W5:Y:S01]  /*b480*/  MUFU.TANH R27, R5 ;  /* 0x00000005001b7308 */ /* 0x0009620000002400 */
[----:B-1----:R-:W-:-:S05]  /*b490*/  IMAD.IADD R21, R33, 0x1, -R6 ;  /* 0x0000000121157824 */ /* 0x002fca00078e0a06 */
[----:B------:R-:W-:-:S04]  /*b4a0*/  IABS R21, R21 ;  /* 0x0000001500157213 */ /* 0x000fc80000000000 */
[----:B------:R-:W-:Y:S01]  /*b4b0*/  I2FP.F32.S32 R21, R21 ;  /* 0x0000001500157245 */ /* 0x000fe20000201400 */
[----:B----4-:R-:W-:-:S05]  /*b4c0*/  IMAD.IADD R5, R223, 0x1, -R7 ;  /* 0x00000001df057824 */ /* 0x010fca00078e0a07 */
[----:B------:R-:W-:Y:S02]  /*b4d0*/  IABS R6, R5 ;  /* 0x0000000500067213 */ /* 0x000fe40000000000 */
[----:B------:R-:W-:Y:S02]  /*b4e0*/  IABS R5, R20 ;  /* 0x0000001400057213 */ /* 0x000fe40000000000 */
[----:B------:R-:W-:Y:S02]  /*b4f0*/  I2FP.F32.S32 R6, R6 ;  /* 0x0000000600067245 */ /* 0x000fe40000201400 */
[----:B------:R-:W-:Y:S01]  /*b500*/  I2FP.F32.S32 R20, R5 ;  /* 0x0000000500147245 */ /* 0x000fe20000201400 */
[----:B------:R-:W-:Y:S02]  /*b510*/  VIADD R5, R0, 0xffffffa1 ;  /* 0xffffffa100057836 */ /* 0x000fe40000000000 */
[----:B---3--:R-:W-:Y:S01]  /*b520*/  FFMA.FTZ R23, R6, -UR12, R132 ;  /* 0x8000000c06177c23 */ /* 0x008fe20008010084 */
[----:B--2---:R-:W-:Y:S01]  /*b530*/  FFMA.FTZ R6, R21, -UR12, R32 ;  /* 0x8000000c15067c23 */ /* 0x004fe20008010020 */
[----:B------:R-:W-:Y:S01]  /*b540*/  HMMA.16816.F32 R132, R12, R34, R192 ;  /* 0x000000220c84723c */ /* 0x000fe200000018c0 */
[----:B-----5:R-:W-:Y:S01]  /*b550*/  FFMA.FTZ R21, R22, -UR12, R27 ;  /* 0x8000000c16157c23 */ /* 0x020fe2000801001b */
[----:B------:R-:W-:Y:S01]  /*b560*/  FFMA.FTZ R22, R20, -UR12, R26 ;  /* 0x8000000c14167c23 */ /* 0x000fe2000801001a */
[----:B------:R-:W-:Y:S01]  /*b570*/  MUFU.TANH R32, R30 ;  /* 0x0000001e00207308 */ /* 0x000fe20000002400 */
[----:B------:R-:W-:-:S02]  /*b580*/  FSEL R20, R6, -INF , !P5 ;  /* 0xff80000006147808 */ /* 0x000fc40006800000 */
[-C--:B------:R-:W-:Y:S02]  /*b590*/  ISETP.GT.AND P5, PT, R225, R5.reuse, PT ;  /* 0x00000005e100720c */ /* 0x080fe40003fa4270 */
[----:B------:R-:W-:Y:S01]  /*b5a0*/  FSEL R6, R21, -INF , !P3 ;  /* 0xff80000015067808 */ /* 0x000fe20005800000 */
[--C-:B------:R-:W-:Y:S01]  /*b5b0*/  IMAD.IADD R21, R33, 0x1, -R7.reuse ;  /* 0x0000000121157824 */ /* 0x100fe200078e0a07 */
[----:B------:R-:W-:Y:S01]  /*b5c0*/  ISETP.GT.AND P3, PT, R227, R5, PT ;  /* 0x00000005e300720c */ /* 0x000fe20003f64270 */
[----:B------:R1:W2:Y:S01]  /*b5d0*/  MUFU.TANH R27, R31 ;  /* 0x0000001f001b7308 */ /* 0x0002a20000002400 */
[----:B------:R-:W-:Y:S01]  /*b5e0*/  FSEL R237, R20, -INF , !P6 ;  /* 0xff80000014ed7808 */ /* 0x000fe20007000000 */
[----:B------:R-:W-:Y:S01]  /*b5f0*/  IMAD.IADD R7, R176, 0x1, -R7 ;  /* 0x00000001b0077824 */ /* 0x000fe200078e0a07 */
[----:B------:R-:W-:Y:S02]  /*b600*/  ISETP.GE.AND P6, PT, R5, R230, PT ;  /* 0x000000e60500720c */ /* 0x000fe40003fc6270 */
[----:B------:R-:W-:-:S02]  /*b610*/  FSEL R20, R23, -INF , !P5 ;  /* 0xff80000017147808 */ /* 0x000fc40006800000 */
[----:B------:R-:W-:Y:S01]  /*b620*/  FSEL R238, R6, -INF , !P0 ;  /* 0xff80000006ee7808 */ /* 0x000fe20004000000 */
[----:B------:R-:W-:Y:S01]  /*b630*/  FMUL.FTZ R23, R134, UR8 ;  /* 0x0000000886177c20 */ /* 0x000fe20008410000 */
[C---:B------:R-:W-:Y:S02]  /*b640*/  ISETP.GE.AND P0, PT, R5.reuse, R231, PT ;  /* 0x000000e70500720c */ /* 0x040fe40003f06270 */
[----:B------:R-:W-:Y:S02]  /*b650*/  FSEL R6, R22, -INF , !P3 ;  /* 0xff80000016067808 */ /* 0x000fe40005800000 */
[----:B------:R-:W-:Y:S01]  /*b660*/  FSEL R197, R20, -INF , !P6 ;  /* 0xff80000014c57808 */ /* 0x000fe20007000000 */
[----:B------:R-:W-:Y:S01]  /*b670*/  FMUL.FTZ R20, R132, UR8 ;  /* 0x0000000884147c20 */ /* 0x000fe20008410000 */
[----:B------:R-:W-:Y:S01]  /*b680*/  FSEL R198, R6, -INF , !P0 ;  /* 0xff80000006c67808 */ /* 0x000fe20004000000 */
[----:B------:R-:W-:Y:S01]  /*b690*/  VIADD R6, R4, 0xffffffa8 ;  /* 0xffffffa804067836 */ /* 0x000fe20000000000 */
[----:B------:R-:W-:Y:S01]  /*b6a0*/  MUFU.TANH R23, R23 ;  /* 0x0000001700177308 */ /* 0x000fe20000002400 */
[----:B------:R-:W-:Y:S01]  /*b6b0*/  ISETP.GT.AND P5, PT, R224, R5, PT ;  /* 0x00000005e000720c */ /* 0x000fe20003fa4270 */
[----:B-1----:R-:W-:Y:S01]  /*b6c0*/  HMMA.16816.F32 R28, R16, R28, R232 ;  /* 0x0000001c101c723c */ /* 0x002fe200000018e8 */
[----:B------:R-:W-:-:S02]  /*b6d0*/  ISETP.GE.AND P6, PT, R5, R228, PT ;  /* 0x000000e40500720c */ /* 0x000fc40003fc6270 */
[----:B------:R-:W-:Y:S02]  /*b6e0*/  ISETP.GT.AND P3, PT, R226, R5, PT ;  /* 0x00000005e200720c */ /* 0x000fe40003f64270 */
[----:B------:R-:W-:Y:S01]  /*b6f0*/  ISETP.GE.AND P0, PT, R5, R229, PT ;  /* 0x000000e50500720c */ /* 0x000fe20003f06270 */
[----:B------:R1:W3:Y:S01]  /*b700*/  MUFU.TANH R26, R20 ;  /* 0x00000014001a7308 */ /* 0x0002e20000002400 */
[----:B------:R-:W-:Y:S01]  /*b710*/  IMAD.IADD R5, R223, 0x1, -R6 ;  /* 0x00000001df057824 */ /* 0x000fe200078e0a06 */
[----:B------:R-:W-:Y:S02]  /*b720*/  IABS R21, R21 ;  /* 0x0000001500157213 */ /* 0x000fe40000000000 */
[----:B------:R-:W-:Y:S02]  /*b730*/  IABS R22, R7 ;  /* 0x0000000700167213 */ /* 0x000fe40000000000 */
[----:B------:R-:W-:Y:S02]  /*b740*/  IABS R7, R5 ;  /* 0x0000000500077213 */ /* 0x000fe40000000000 */
[----:B------:R-:W-:-:S02]  /*b750*/  I2FP.F32.S32 R21, R21 ;  /* 0x0000001500157245 */ /* 0x000fc40000201400 */
[----:B------:R-:W-:-:S04]  /*b760*/  I2FP.F32.S32 R22, R22 ;  /* 0x0000001600167245 */ /* 0x000fc80000201400 */
[----:B------:R-:W-:Y:S01]  /*b770*/  HMMA.16816.F32 R28, R8, R24, R28 ;  /* 0x00000018081c723c */ /* 0x000fe2000000181c */
[----:B--2---:R-:W-:Y:S01]  /*b780*/  FFMA.FTZ R17, R22, -UR12, R27 ;  /* 0x8000000c16117c23 */ /* 0x004fe2000801001b */
[----:B------:R-:W-:Y:S01]  /*b790*/  FMUL.FTZ R10, R135, UR8 ;  /* 0x00000008870a7c20 */ /* 0x000fe20008410000 */
[--C-:B-1----:R-:W-:Y:S02]  /*b7a0*/  IMAD.IADD R20, R3, 0x1, -R6.reuse ;  /* 0x0000000103147824 */ /* 0x102fe400078e0a06 */
[----:B------:R-:W-:-:S03]  /*b7b0*/  IMAD.IADD R9, R33, 0x1, -R6 ;  /* 0x0000000121097824 */ /* 0x000fc600078e0a06 */
[----:B------:R-:W-:Y:S02]  /*b7c0*/  IABS R5, R20 ;  /* 0x0000001400057213 */ /* 0x000fe40000000000 */
[----:B------:R-:W-:Y:S01]  /*b7d0*/  I2FP.F32.S32 R20, R7 ;  /* 0x0000000700147245 */ /* 0x000fe20000201400 */
[----:B------:R-:W-:Y:S01]  /*b7e0*/  FFMA.FTZ R7, R21, -UR12, R32 ;  /* 0x8000000c15077c23 */ /* 0x000fe20008010020 */
[----:B------:R-:W-:Y:S01]  /*b7f0*/  I2FP.F32.S32 R16, R5 ;  /* 0x0000000500107245 */ /* 0x000fe20000201400 */
[----:B------:R-:W-:Y:S01]  /*b800*/  VIADD R5, R0, 0xffffffa8 ;  /* 0xffffffa800057836 */ /* 0x000fe20000000000 */
[----:B------:R-:W-:Y:S01]  /*b810*/  IABS R9, R9 ;  /* 0x0000000900097213 */ /* 0x000fe20000000000 */
[----:B---3--:R-:W-:Y:S01]  /*b820*/  FFMA.FTZ R19, R20, -UR12, R26 ;  /* 0x8000000c14137c23 */ /* 0x008fe2000801001a */
[----:B------:R-:W-:Y:S01]  /*b830*/  FMUL.FTZ R20, R133, UR8 ;  /* 0x0000000885147c20 */ /* 0x000fe20008410000 */
[----:B------:R-:W-:Y:S01]  /*b840*/  FFMA.FTZ R18, R16, -UR12, R23 ;  /* 0x8000000c10127c23 */ /* 0x000fe20008010017 */
[----:B------:R-:W-:Y:S01]  /*b850*/  FSEL R16, R7, -INF , !P5 ;  /* 0xff80000007107808 */ /* 0x000fe20006800000 */
[----:B------:R-:W-:Y:S01]  /*b860*/  FMUL.FTZ R31, R31, UR8 ;  /* 0x000000081f1f7c20 */ /* 0x000fe20008410000 */
[----:B------:R-:W-:Y:S01]  /*b870*/  FSEL R7, R17, -INF , !P3 ;  /* 0xff80000011077808 */ /* 0x000fe20005800000 */
[----:B------:R-:W-:Y:S01]  /*b880*/  FMUL.FTZ R17, R140, UR8 ;  /* 0x000000088c117c20 */ /* 0x000fe20008410000 */
[-C--:B------:R-:W-:Y:S01]  /*b890*/  ISETP.GT.AND P5, PT, R225, R5.reuse, PT ;  /* 0x00000005e100720c */ /* 0x080fe20003fa4270 */
[----:B------:R-:W-:Y:S01]  /*b8a0*/  MUFU.TANH R21, R20 ;  /* 0x0000001400157308 */ /* 0x000fe20000002400 */
[----:B------:R-:W-:Y:S01]  /*b8b0*/  ISETP.GT.AND P3, PT, R227, R5, PT ;  /* 0x00000005e300720c */ /* 0x000fe20003f64270 */
[----:B------:R-:W-:Y:S01]  /*b8c0*/  HMMA.16816.F32 R132, R12, R24, R208 ;  /* 0x000000180c84723c */ /* 0x000fe200000018d0 */
[----:B------:R-:W-:Y:S01]  /*b8d0*/  FSEL R27, R16, -INF , !P6 ;  /* 0xff800000101b7808 */ /* 0x000fe20007000000 */
[----:B------:R-:W-:Y:S01]  /*b8e0*/  FMUL.FTZ R30, R30, UR8 ;  /* 0x000000081e1e7c20 */ /* 0x000fe20008410000 */
[----:B------:R-:W-:Y:S01]  /*b8f0*/  FSEL R32, R7, -INF , !P0 ;  /* 0xff80000007207808 */ /* 0x000fe20004000000 */
[----:B------:R-:W-:Y:S01]  /*b900*/  FMUL.FTZ R15, R137, UR8 ;  /* 0x00000008890f7c20 */ /* 0x000fe20008410000 */
[C---:B------:R-:W-:Y:S01]  /*b910*/  ISETP.GE.AND P6, PT, R5.reuse, R230, PT ;  /* 0x000000e60500720c */ /* 0x040fe20003fc6270 */
[----:B------:R1:W2:Y:S01]  /*b920*/  MUFU.TANH R20, R17 ;  /* 0x0000001100147308 */ /* 0x0002a20000002400 */
        /* <DEDUP_REMOVED lines=8> */
[----:B------:R-:W-:Y:S01]  /*b9b0*/  FSEL R195, R7, -INF , !P0 ;  /* 0xff80000007c37808 */ /* 0x000fe20004000000 */
[----:B------:R-:W-:Y:S01]  /*b9c0*/  IMAD.IADD R7, R176, 0x1, -R6 ;  /* 0x00000001b0077824 */ /* 0x000fe200078e0a06 */
[----:B------:R-:W-:-:S02]  /*b9d0*/  ISETP.GT.AND P5, PT, R224, R5, PT ;  /* 0x00000005e000720c */ /* 0x000fc40003fa4270 */
[C---:B------:R-:W-:Y:S02]  /*b9e0*/  ISETP.GE.AND P6, PT, R5.reuse, R228, PT ;  /* 0x000000e40500720c */ /* 0x040fe40003fc6270 */
[----:B------:R-:W-:Y:S01]  /*b9f0*/  ISETP.GT.AND P3, PT, R226, R5, PT ;  /* 0x00000005e200720c */ /* 0x000fe20003f64270 */
[----:B------:R3:W-:Y:S01]  /*ba00*/  MUFU.TANH R16, R10 ;  /* 0x0000000a00107308 */ /* 0x0007e20000002400 */
[----:B-1----:R-:W-:Y:S01]  /*ba10*/  FMUL.FTZ R17, R142, UR8 ;  /* 0x000000088e117c20 */ /* 0x002fe20008410000 */
[----:B------:R-:W-:Y:S01]  /*ba20*/  ISETP.GE.AND P0, PT, R5, R229, PT ;  /* 0x000000e50500720c */ /* 0x000fe20003f06270 */
[----:B------:R-:W-:Y:S01]  /*ba30*/  VIADD R5, R4, 0xffffffa9 ;  /* 0xffffffa904057836 */ /* 0x000fe20000000000 */
[----:B------:R-:W-:Y:S02]  /*ba40*/  IABS R11, R7 ;  /* 0x00000007000b7213 */ /* 0x000fe40000000000 */
[----:B------:R-:W-:Y:S01]  /*ba50*/  I2FP.F32.S32 R9, R9 ;  /* 0x0000000900097245 */ /* 0x000fe20000201400 */
[--C-:B------:R-:W-:Y:S01]  /*ba60*/  IMAD.IADD R6, R223, 0x1, -R5.reuse ;  /* 0x00000001df067824 */ /* 0x100fe200078e0a05 */
[----:B------:R-:W1:Y:S01]  /*ba70*/  MUFU.TANH R17, R17 ;  /* 0x0000001100117308 */ /* 0x000e620000002400 */
[----:B------:R-:W-:Y:S01]  /*ba80*/  IMAD.IADD R8, R3, 0x1, -R5 ;  /* 0x0000000103087824 */ /* 0x000fe200078e0a05 */
[----:B------:R-:W-:-:S02]  /*ba90*/  I2FP.F32.S32 R11, R11 ;  /* 0x0000000b000b7245 */ /* 0x000fc40000201400 */
[----:B------:R-:W-:Y:S02]  /*baa0*/  IABS R7, R6 ;  /* 0x0000000600077213 */ /* 0x000fe40000000000 */
[----:B------:R-:W-:Y:S02]  /*bab0*/  IABS R6, R8 ;  /* 0x0000000800067213 */ /* 0x000fe40000000000 */
[----:B------:R-:W4:Y:S01]  /*bac0*/  MUFU.TANH R18, R18 ;  /* 0x0000001200127308 */ /* 0x000f220000002400 */
[----:B---3--:R-:W-:Y:S01]  /*bad0*/  I2FP.F32.S32 R10, R7 ;  /* 0x00000007000a7245 */ /* 0x008fe20000201400 */
[----:B--2---:R-:W-:Y:S01]  /*bae0*/  FFMA.FTZ R7, R9, -UR12, R20 ;  /* 0x8000000c09077c23 */ /* 0x004fe20008010014 */
[----:B------:R-:W-:Y:S01]  /*baf0*/  I2FP.F32.S32 R8, R6 ;  /* 0x0000000600087245 */ /* 0x000fe20000201400 */
[----:B------:R-:W-:-:S03]  /*bb00*/  VIADD R6, R0, 0xffffffa9 ;  /* 0xffffffa900067836 */ /* 0x000fc60000000000 */
[----:B------:R-:W-:Y:S01]  /*bb10*/  FSEL R7, R7, -INF , !P5 ;  /* 0xff80000007077808 */ /* 0x000fe20006800000 */
[----:B------:R-:W-:Y:S01]  /*bb20*/  MUFU.TANH R25, R25 ;  /* 0x0000001900197308 */ /* 0x000fe20000002400 */
[----:B-1----:R-:W-:Y:S01]  /*bb30*/  FFMA.FTZ R9, R11, -UR12, R17 ;  /* 0x8000000c0b097c23 */ /* 0x002fe20008010011 */
[----:B------:R-:W-:Y:S01]  /*bb40*/  FFMA.FTZ R11, R10, -UR12, R21 ;  /* 0x8000000c0a0b7c23 */ /* 0x000fe20008010015 */
[----:B------:R-:W-:Y:S01]  /*bb50*/  FFMA.FTZ R10, R8, -UR12, R16 ;  /* 0x8000000c080a7c23 */ /* 0x000fe20008010010 */
[----:B------:R-:W-:Y:S02]  /*bb60*/  ISETP.GT.AND P5, PT, R225, R6, PT ;  /* 0x00000006e100720c */ /* 0x000fe40003fa4270 */
[----:B------:R-:W-:Y:S01]  /*bb70*/  FSEL R8, R9, -INF , !P3 ;  /* 0xff80000009087808 */ /* 0x000fe20005800000 */
[----:B------:R-:W-:Y:S01]  /*bb80*/  IMAD.IADD R9, R33, 0x1, -R5 ;  /* 0x0000000121097824 */ /* 0x000fe200078e0a05 */
[----:B------:R-:W-:Y:S02]  /*bb90*/  FSEL R23, R7, -INF , !P6 ;  /* 0xff80000007177808 */ /* 0x000fe40007000000 */
[----:B------:R-:W-:-:S02]  /*bba0*/  ISETP.GE.AND P3, PT, R6, R230, PT ;  /* 0x000000e60600720c */ /* 0x000fc40003f66270 */
[----:B------:R-:W-:Y:S02]  /*bbb0*/  FSEL R7, R11, -INF , !P5 ;  /* 0xff8000000b077808 */ /* 0x000fe40006800000 */
[----:B------:R-:W-:Y:S01]  /*bbc0*/  FSEL R26, R8, -INF , !P0 ;  /* 0xff800000081a7808 */ /* 0x000fe20004000000 */
[----:B------:R-:W-:Y:S01]  /*bbd0*/  FMUL.FTZ R8, R28, UR8 ;  /* 0x000000081c087c20 */ /* 0x000fe20008410000 */
[----:B------:R-:W-:Y:S01]  /*bbe0*/  ISETP.GT.AND P6, PT, R227, R6, PT ;  /* 0x00000006e300720c */ /* 0x000fe20003fc4270 */
[----:B------:R-:W1:Y:S01]  /*bbf0*/  MUFU.TANH R11, R19 ;  /* 0x00000013000b7308 */ /* 0x000e620000002400 */
[----:B------:R-:W-:Y:S02]  /*bc00*/  FSEL R138, R7, -INF , !P3 ;  /* 0xff800000078a7808 */ /* 0x000fe40005800000 */
[----:B------:R-:W-:Y:S02]  /*bc10*/  ISETP.GE.AND P5, PT, R6, R231, PT ;  /* 0x000000e70600720c */ /* 0x000fe40003fa6270 */
[----:B------:R-:W-:-:S02]  /*bc20*/  FSEL R7, R10, -INF , !P6 ;  /* 0xff8000000a077808 */ /* 0x000fc40007000000 */
[----:B------:R-:W-:Y:S01]  /*bc30*/  ISETP.GT.AND P0, PT, R224, R6, PT ;  /* 0x00000006e000720c */ /* 0x000fe20003f04270 */
[----:B------:R2:W-:Y:S01]  /*bc40*/  MUFU.TANH R17, R8 ;  /* 0x0000000800117308 */ /* 0x0005e20000002400 */
[----:B------:R-:W-:Y:S01]  /*bc50*/  FSEL R192, R7, -INF , !P5 ;  /* 0xff80000007c07808 */ /* 0x000fe20006800000 */
[----:B------:R-:W-:Y:S01]  /*bc60*/  FMUL.FTZ R7, R29, UR8 ;  /* 0x000000081d077c20 */ /* 0x000fe20008410000 */
[----:B------:R-:W-:Y:S02]  /*bc70*/  ISETP.GE.AND P3, PT, R6, R228, PT ;  /* 0x000000e40600720c */ /* 0x000fe40003f66270 */
[----:B------:R-:W-:Y:S02]  /*bc80*/  ISETP.GT.AND P6, PT, R226, R6, PT ;  /* 0x00000006e200720c */ /* 0x000fe40003fc4270 */
[----:B------:R-:W-:Y:S01]  /*bc90*/  ISETP.GE.AND P5, PT, R6, R229, PT ;  /* 0x000000e50600720c */ /* 0x000fe20003fa6270 */
[----:B------:R3:W-:Y:S08]  /*bca0*/  MUFU.TANH R16, R7 ;  /* 0x0000000700107308 */ /* 0x0007f00000002400 */
[----:B------:R-:W-:Y:S01]  /*bcb0*/  MUFU.TANH R29, R31 ;  /* 0x0000001f001d7308 */ /* 0x000fe20000002400 */
[----:B--2---:R-:W-:Y:S01]  /*bcc0*/  IMAD.IADD R8, R176, 0x1, -R5 ;  /* 0x00000001b0087824 */ /* 0x004fe200078e0a05 */
[----:B------:R-:W-:Y:S01]  /*bcd0*/  IABS R5, R9 ;  /* 0x0000000900057213 */ /* 0x000fe20000000000 */
[----:B------:R-:W-:-:S03]  /*bce0*/  VIADD R9, R4, 0xffffffb9 ;  /* 0xffffffb904097836 */ /* 0x000fc60000000000 */
[----:B------:R-:W-:Y:S01]  /*bcf0*/  IABS R6, R8 ;  /* 0x0000000800067213 */ /* 0x000fe20000000000 */
[C---:B------:R-:W-:Y:S01]  /*bd00*/  VIADD R8, R4.reuse, 0xffffffb0 ;  /* 0xffffffb004087836 */ /* 0x040fe20000000000 */
[----:B------:R-:W-:Y:S01]  /*bd10*/  I2FP.F32.S32 R5, R5 ;  /* 0x0000000500057245 */ /* 0x000fe20000201400 */
[----:B---3--:R-:W-:Y:S01]  /*bd20*/  VIADD R7, R4, 0xffffffb1 ;  /* 0xffffffb104077836 */ /* 0x008fe20000000000 */
[----:B------:R-:W-:Y:S01]  /*bd30*/  I2FP.F32.S32 R6, R6 ;  /* 0x0000000600067245 */ /* 0x000fe20000201400 */
[----:B------:R1:W2:Y:S01]  /*bd40*/  MUFU.TANH R28, R30 ;  /* 0x0000001e001c7308 */ /* 0x0002a20000002400 */
[----:B------:R-:W-:Y:S02]  /*bd50*/  IMAD.IADD R4, R176, 0x1, -R8 ;  /* 0x00000001b0047824 */ /* 0x000fe400078e0a08 */
[----:B----4-:R-:W-:Y:S01]  /*bd60*/  FFMA.FTZ R13, R5, -UR12, R18 ;  /* 0x8000000c050d7c23 */ /* 0x010fe20008010012 */
[C---:B------:R-:W-:Y:S02]  /*bd70*/  IMAD.IADD R5, R33.reuse, 0x1, -R8 ;  /* 0x0000000121057824 */ /* 0x040fe400078e0a08 */
[----:B------:R-:W-:-:S03]  /*bd80*/  IMAD.IADD R10, R33, 0x1, -R7 ;  /* 0x00000001210a7824 */ /* 0x000fc600078e0a07 */
[----:B------:R-:W-:Y:S02]  /*bd90*/  IABS R14, R5 ;  /* 0x00000005000e7213 */ /* 0x000fe40000000000 */
[----:B------:R-:W-:Y:S02]  /*bda0*/  IABS R5, R4 ;  /* 0x0000000400057213 */ /* 0x000fe40000000000 */
[----:B------:R-:W-:Y:S02]  /*bdb0*/  IABS R12, R10 ;  /* 0x0000000a000c7213 */ /* 0x000fe40000000000 */
[----:B------:R-:W-:Y:S01]  /*bdc0*/  I2FP.F32.S32 R5, R5 ;  /* 0x0000000500057245 */ /* 0x000fe20000201400 */
[----:B-1----:R-:W-:Y:S01]  /*bdd0*/  FFMA.FTZ R30, R6, -UR12, R11 ;  /* 0x8000000c061e7c23 */ /* 0x002fe2000801000b */
[----:B------:R-:W-:-:S03]  /*bde0*/  IMAD.IADD R6, R176, 0x1, -R7 ;  /* 0x00000001b0067824 */ /* 0x000fc600078e0a07 */
[----:B--2---:R-:W-:Y:S01]  /*bdf0*/  FFMA.FTZ R28, R5, -UR12, R28 ;  /* 0x8000000c051c7c23 */ /* 0x004fe2000801001c */
[----:B------:R-:W-:Y:S02]  /*be00*/  IMAD.IADD R11, R33, 0x1, -R9 ;  /* 0x00000001210b7824 */ /* 0x000fe400078e0a09 */
[----:B------:R-:W-:Y:S01]  /*be10*/  VIADD R5, R0, 0xffffffb1 ;  /* 0xffffffb100057836 */ /* 0x000fe20000000000 */
[----:B------:R-:W-:Y:S01]  /*be20*/  IABS R4, R6 ;  /* 0x0000000600047213 */ /* 0x000fe20000000000 */
[----:B------:R-:W-:Y:S01]  /*be30*/  IMAD.MOV.U32 R6, RZ, RZ, R14 ;  /* 0x000000ffff067224 */ /* 0x000fe200078e000e */
[----:B------:R-:W-:Y:S01]  /*be40*/  IABS R10, R11 ;  /* 0x0000000b000a7213 */ /* 0x000fe20000000000 */
[----:B------:R-:W-:Y:S01]  /*be50*/  IMAD.MOV.U32 R11, RZ, RZ, R12 ;  /* 0x000000ffff0b7224 */ /* 0x000fe200078e000c */
[----:B------:R-:W-:Y:S02]  /*be60*/  I2FP.F32.S32 R4, R4 ;  /* 0x0000000400047245 */ /* 0x000fe40000201400 */
[----:B------:R-:W-:-:S02]  /*be70*/  I2FP.F32.S32 R6, R6 ;  /* 0x0000000600067245 */ /* 0x000fc40000201400 */
[----:B------:R-:W-:Y:S01]  /*be80*/  I2FP.F32.S32 R12, R10 ;  /* 0x0000000a000c7245 */ /* 0x000fe20000201400 */
[----:B------:R-:W-:Y:S01]  /*be90*/  FFMA.FTZ R29, R4, -UR12, R29 ;  /* 0x8000000c041d7c23 */ /* 0x000fe2000801001d */
[----:B------:R-:W-:Y:S02]  /*bea0*/  IMAD.IADD R4, R176, 0x1, -R9 ;  /* 0x00000001b0047824 */ /* 0x000fe400078e0a09 */
[----:B------:R-:W-:Y:S01]  /*beb0*/  FFMA.FTZ R10, R6, -UR12, R17 ;  /* 0x8000000c060a7c23 */ /* 0x000fe20008010011 */
[----:B------:R-:W-:Y:S01]  /*bec0*/  VIADD R6, R0, 0xffffffb0 ;  /* 0xffffffb000067836 */ /* 0x000fe20000000000 */
[----:B------:R-:W-:Y:S01]  /*bed0*/  I2FP.F32.S32 R11, R11 ;  /* 0x0000000b000b7245 */ /* 0x000fe20000201400 */
[----:B------:R-:W-:Y:S01]  /*bee0*/  FFMA.FTZ R12, R12, -UR12, R15 ;  /* 0x8000000c0c0c7c23 */ /* 0x000fe2000801000f */
[----:B------:R-:W-:Y:S02]  /*bef0*/  IABS R14, R4 ;  /* 0x00000004000e7213 */ /* 0x000fe40000000000 */
[----:B------:R-:W-:Y:S01]  /*bf00*/  FSEL R4, R13, -INF , !P0 ;  /* 0xff8000000d047808 */ /* 0x000fe20004000000 */
[----:B------:R-:W-:Y:S01]  /*bf10*/  FFMA.FTZ R11, R11, -UR12, R16 ;  /* 0x8000000c0b0b7c23 */ /* 0x000fe20008010010 */
[----:B------:R-:W-:Y:S01]  /*bf20*/  ISETP.GT.AND P0, PT, R224, R6, PT ;  /* 0x00000006e000720c */ /* 0x000fe20003f04270 */
[----:B------:R-:W-:Y:S01]  /*bf30*/  IMAD.MOV.U32 R13, RZ, RZ, R14 ;  /* 0x000000ffff0d7224 */ /* 0x000fe200078e000e */
        /* <DEDUP_REMOVED lines=10> */
[----:B------:R-:W-:Y:S02]  /*bfe0*/  FMNMX3.FTZ R10, R218, R177, R27, !PT ;  /* 0x000000b1da0a7276 */ /* 0x000fe4000781001b */
[----:B------:R-:W-:Y:S02]  /*bff0*/  I2FP.F32.S32 R13, R13 ;  /* 0x0000000d000d7245 */ /* 0x000fe40000201400 */
[----:B------:R-:W-:Y:S02]  /*c000*/  FSEL R11, R12, -INF , !P0 ;  /* 0xff8000000c0b7808 */ /* 0x000fe40004000000 */
[----:B------:R-:W-:Y:S01]  /*c010*/  ISETP.GE.AND P0, PT, R4, R228, PT ;  /* 0x000000e40400720c */ /* 0x000fe20003f06270 */
[----:B------:R-:W-:Y:S01]  /*c020*/  FFMA.FTZ R25, R13, -UR12, R25 ;  /* 0x8000000c0d197c23 */ /* 0x000fe20008010019 */
[----:B------:R-:W-:-:S02]  /*c030*/  FMNMX3.FTZ R10, R10, R23, R21, !PT ;  /* 0x000000170a0a7276 */ /* 0x000fc40007810015 */
        /* <DEDUP_REMOVED lines=57> */
.L_x_2813:
[----:B------:R-:W-:Y:S01]  /*c3d0*/  FMNMX3.FTZ R10, R24, R237, R196, !PT ;  /* 0x000000ed180a7276 */ /* 0x000fe200078100c4 */
[----:B-1----:R-:W-:Y:S01]  /*c3e0*/  FMUL.FTZ R12, R132, UR8 ;  /* 0x00000008840c7c20 */ /* 0x002fe20008410000 */
[----:B------:R-:W-:Y:S01]  /*c3f0*/  FSEL R11, R30, -INF , !P6 ;  /* 0xff8000001e0b7808 */ /* 0x000fe20007000000 */
[----:B------:R-:W-:Y:S01]  /*c400*/  FMUL.FTZ R14, R133, UR8 ;  /* 0x00000008850e7c20 */ /* 0x000fe20008410000 */
[----:B------:R-:W-:Y:S01]  /*c410*/  ISETP.GE.AND P6, PT, R6, R229, PT ;  /* 0x000000e50600720c */ /* 0x000fe20003fc6270 */
[----:B------:R-:W1:Y:S01]  /*c420*/  SHFL.BFLY PT, R15, R10, 0x2, 0x1f ;  /* 0x0c401f000a0f7f89 */ /* 0x000e6200000e0000 */
[----:B------:R-:W-:Y:S01]  /*c430*/  FSEL R13, R28, -INF , !P3 ;  /* 0xff8000001c0d7808 */ /* 0x000fe20005800000 */
[----:B------:R2:W-:Y:S01]  /*c440*/  MUFU.TANH R19, R12 ;  /* 0x0000000c00137308 */ /* 0x0005e20000002400 */
[----:B------:R-:W-:Y:S01]  /*c450*/  FSEL R11, R11, -INF , !P5 ;  /* 0xff8000000b0b7808 */ /* 0x000fe20006800000 */
[----:B------:R-:W-:Y:S01]  /*c460*/  LDSM.16.MT88.4 R140, [R247+0xa000] ;  /* 0x00a00000f78c783b */ /* 0x000fe20000004200 */
[----:B------:R-:W-:-:S02]  /*c470*/  ISETP.GT.AND P5, PT, R226, R5, PT ;  /* 0x00000005e200720c */ /* 0x000fc40003fa4270 */
[----:B------:R-:W-:Y:S02]  /*c480*/  FSEL R132, R13, -INF , !P6 ;  /* 0xff8000000d847808 */ /* 0x000fe40007000000 */
[----:B------:R-:W-:Y:S01]  /*c490*/  ISETP.GE.AND P3, PT, R5, R229, PT ;  /* 0x000000e50500720c */ /* 0x000fe20003f66270 */
[----:B------:R3:W-:Y:S01]  /*c4a0*/  MUFU.TANH R18, R14 ;  /* 0x0000000e00127308 */ /* 0x0007e20000002400 */
[----:B------:R-:W-:Y:S02]  /*c4b0*/  ISETP.GT.AND P6, PT, R226, R4, PT ;  /* 0x00000004e200720c */ /* 0x000fe40003fc4270 */
[----:B------:R-:W-:Y:S02]  /*c4c0*/  FMNMX3.FTZ R136, R216, R178, R32, !PT ;  /* 0x000000b2d8887276 */ /* 0x000fe40007810020 */
[----:B------:R-:W-:Y:S02]  /*c4d0*/  FSEL R13, R25, -INF , !P6 ;  /* 0xff800000190d7808 */ /* 0x000fe40007000000 */
[----:B------:R-:W-:-:S02]  /*c4e0*/  FMNMX3.FTZ R136, R136, R26, R11, !PT ;  /* 0x0000001a88887276 */ /* 0x000fc4000781000b */
[----:B--2---:R-:W-:Y:S02]  /*c4f0*/  FSEL R12, R29, -INF , !P5 ;  /* 0xff8000001d0c7808 */ /* 0x004fe40006800000 */
[----:B------:R-:W-:Y:S02]  /*c500*/  ISETP.GE.AND P5, PT, R4, R229, PT ;  /* 0x000000e50400720c */ /* 0x000fe40003fa6270 */
[----:B------:R-:W-:Y:S01]  /*c510*/  FSEL R137, R12, -INF , !P3 ;  /* 0xff8000000c897808 */ /* 0x000fe20005800000 */
[----:B------:R-:W-:Y:S01]  /*c520*/  FMUL.FTZ R12, R135, UR8 ;  /* 0x00000008870c7c20 */ /* 0x000fe20008410000 */
[----:B------:R-:W-:Y:S02]  /*c530*/  FSEL R194, R13, -INF , !P5 ;  /* 0xff8000000dc27808 */ /* 0x000fe40006800000 */
[----:B------:R-:W-:Y:S02]  /*c540*/  FMNMX3.FTZ R136, R136, R132, R137, !PT ;  /* 0x0000008488887276 */ /* 0x000fe40007810089 */
[----:B------:R-:W-:Y:S01]  /*c550*/  ISETP.GT.AND P0, PT, R225, R6, PT ;  /* 0x00000006e100720c */ /* 0x000fe20003f04270 */
[----:B------:R-:W-:Y:S01]  /*c560*/  MUFU.TANH R12, R12 ;  /* 0x0000000c000c7308 */ /* 0x000fe20000002400 */
[----:B------:R-:W-:-:S02]  /*c570*/  ISETP.GE.AND P3, PT, R6, R230, PT ;  /* 0x000000e60600720c */ /* 0x000fc40003f66270 */
[----:B------:R-:W-:Y:S02]  /*c580*/  ISETP.GT.AND P6, PT, R227, R6, PT ;  /* 0x00000006e300720c */ /* 0x000fe40003fc4270 */
[----:B------:R-:W-:Y:S01]  /*c590*/  ISETP.GE.AND P5, PT, R6, R231, PT ;  /* 0x000000e70600720c */ /* 0x000fe20003fa6270 */
[----:B------:R-:W-:Y:S01]  /*c5a0*/  FMUL.FTZ R6, R134, UR8 ;  /* 0x0000000886067c20 */ /* 0x000fe20008410000 */
[----:B------:R-:W-:Y:S02]  /*c5b0*/  FMNMX3.FTZ R136, R136, R238, R194, !PT ;  /* 0x000000ee88887276 */ /* 0x000fe400078100c2 */
[----:B-1----:R-:W-:Y:S01]  /*c5c0*/  FMNMX.FTZ R16, R10, R15, !PT ;  /* 0x0000000f0a107209 */ /* 0x002fe20007810000 */
[----:B------:R1:W2:Y:S01]  /*c5d0*/  MUFU.TANH R17, R6 ;  /* 0x0000000600117308 */ /* 0x0002a20000002400 */
[-C--:B------:R-:W-:Y:S01]  /*c5e0*/  IADD3 R10, PT, PT, R223, -R8.reuse, RZ ;  /* 0x80000008df0a7210 */ /* 0x080fe20007ffe0ff */
[----:B---3--:R-:W3:Y:S01]  /*c5f0*/  SHFL.BFLY PT, R14, R136, 0x2, 0x1f ;  /* 0x0c401f00880e7f89 */ /* 0x008ee200000e0000 */
[----:B------:R-:W-:-:S02]  /*c600*/  IADD3 R8, PT, PT, R3, -R8, RZ ;  /* 0x8000000803087210 */ /* 0x000fc40007ffe0ff */
[----:B------:R-:W-:Y:S01]  /*c610*/  IABS R10, R10 ;  /* 0x0000000a000a7213 */ /* 0x000fe20000000000 */
[----:B------:R-:W4:Y:S01]  /*c620*/  SHFL.BFLY PT, R135, R16, 0x1, 0x1f ;  /* 0x0c201f0010877f89 */ /* 0x000f2200000e0000 */
[----:B------:R-:W-:Y:S02]  /*c630*/  IABS R8, R8 ;  /* 0x0000000800087213 */ /* 0x000fe40000000000 */
[----:B------:R-:W-:Y:S02]  /*c640*/  MOV R20, R243 ;  /* 0x000000f300147202 */ /* 0x000fe40000000f00 */
[----:B------:R-:W-:Y:S02]  /*c650*/  I2FP.F32.S32 R8, R8 ;  /* 0x0000000800087245 */ /* 0x000fe40000201400 */
[----:B------:R-:W-:Y:S02]  /*c660*/  MOV R22, R242 ;  /* 0x000000f200167202 */ /* 0x000fe40000000f00 */
[----:B------:R-:W-:-:S02]  /*c670*/  MOV R31, R241 ;  /* 0x000000f1001f7202 */ /* 0x000fc40000000f00 */
[-C--:B-1----:R-:W-:Y:S01]  /*c680*/  IADD3 R6, PT, PT, R223, -R7.reuse, RZ ;  /* 0x80000007df067210 */ /* 0x082fe20007ffe0ff */
[----:B--2---:R-:W-:Y:S01]  /*c690*/  FFMA.FTZ R8, R8, -UR12, R17 ;  /* 0x8000000c08087c23 */ /* 0x004fe20008010011 */
[----:B------:R-:W-:Y:S02]  /*c6a0*/  IADD3 R7, PT, PT, R3, -R7, RZ ;  /* 0x8000000703077210 */ /* 0x000fe40007ffe0ff */
[----:B------:R-:W-:Y:S02]  /*c6b0*/  IABS R6, R6 ;  /* 0x0000000600067213 */ /* 0x000fe40000000000 */
[----:B------:R-:W-:Y:S02]  /*c6c0*/  IABS R15, R7 ;  /* 0x00000007000f7213 */ /* 0x000fe40000000000 */
[----:B------:R-:W-:Y:S01]  /*c6d0*/  MOV R7, R10 ;  /* 0x0000000a00077202 */ /* 0x000fe20000000f00 */
[----:B------:R-:W-:Y:S01]  /*c6e0*/  FMUL.FTZ R10, R205, UR8 ;  /* 0x00000008cd0a7c20 */ /* 0x000fe20008410000 */
[----:B------:R-:W-:Y:S01]  /*c6f0*/  MOV R13, R6 ;  /* 0x00000006000d7202 */ /* 0x000fe20000000f00 */
[----:B------:R-:W-:Y:S01]  /*c700*/  FMUL.FTZ R6, R207, UR8 ;  /* 0x00000008cf067c20 */ /* 0x000fe20008410000 */
[----:B------:R-:W-:-:S02]  /*c710*/  I2FP.F32.S32 R7, R7 ;  /* 0x0000000700077245 */ /* 0x000fc40000201400 */
[-C--:B------:R-:W-:Y:S01]  /*c720*/  IADD3 R3, PT, PT, R3, -R9.reuse, RZ ;  /* 0x8000000903037210 */ /* 0x080fe20007ffe0ff */
[----:B------:R-:W1:Y:S01]  /*c730*/  MUFU.TANH R10, R10 ;  /* 0x0000000a000a7308 */ /* 0x000e620000002400 */
[----:B------:R-:W-:Y:S01]  /*c740*/  IADD3 R9, PT, PT, R223, -R9, RZ ;  /* 0x80000009df097210 */ /* 0x000fe20007ffe0ff */
[----:B------:R-:W-:Y:S01]  /*c750*/  FFMA.FTZ R7, R7, -UR12, R19 ;  /* 0x8000000c07077c23 */ /* 0x000fe20008010013 */
[----:B------:R-:W-:Y:S02]  /*c760*/  I2FP.F32.S32 R13, R13 ;  /* 0x0000000d000d7245 */ /* 0x000fe40000201400 */
[----:B---3--:R-:W-:Y:S02]  /*c770*/  FMNMX.FTZ R136, R136, R14, !PT ;  /* 0x0000000e88887209 */ /* 0x008fe40007810000 */
[----:B------:R-:W-:Y:S01]  /*c780*/  FSEL R7, R7, -INF , !P0 ;  /* 0xff80000007077808 */ /* 0x000fe20004000000 */
[----:B------:R2:W3:Y:S01]  /*c790*/  MUFU.TANH R14, R6 ;  /* 0x00000006000e7308 */ /* 0x0004e20000002400 */
[----:B------:R-:W-:Y:S01]  /*c7a0*/  I2FP.F32.S32 R15, R15 ;  /* 0x0000000f000f7245 */ /* 0x000fe20000201400 */
[----:B------:R-:W-:Y:S01]  /*c7b0*/  FFMA.FTZ R13, R13, -UR12, R18 ;  /* 0x8000000c0d0d7c23 */ /* 0x000fe20008010012 */
[----:B------:R-:W-:-:S02]  /*c7c0*/  FSEL R208, R7, -INF , !P3 ;  /* 0xff80000007d07808 */ /* 0x000fc40005800000 */
[----:B------:R-:W-:Y:S01]  /*c7d0*/  IABS R7, R3 ;  /* 0x0000000300077213 */ /* 0x000fe20000000000 */
[----:B------:R-:W-:Y:S01]  /*c7e0*/  FFMA.FTZ R15, R15, -UR12, R12 ;  /* 0x8000000c0f0f7c23 */ /* 0x000fe2000801000c */
[----:B------:R-:W-:Y:S02]  /*c7f0*/  FSEL R3, R8, -INF , !P6 ;  /* 0xff80000008037808 */ /* 0x000fe40007000000 */
[----:B------:R-:W-:Y:S01]  /*c800*/  ISETP.GT.AND P0, PT, R225, R5, PT ;  /* 0x00000005e100720c */ /* 0x000fe20003f04270 */
[----:B------:R-:W5:Y:S01]  /*c810*/  SHFL.BFLY PT, R8, R136, 0x1, 0x1f ;  /* 0x0c201f0088087f89 */ /* 0x000f6200000e0000 */
[----:B------:R-:W-:Y:S02]  /*c820*/  FSEL R211, R3, -INF , !P5 ;  /* 0xff80000003d37808 */ /* 0x000fe40006800000 */
[----:B----4-:R-:W-:Y:S02]  /*c830*/  FMNMX.FTZ R135, R16, R135, !PT ;  /* 0x0000008710877209 */ /* 0x010fe40007810000 */
[----:B------:R-:W-:-:S02]  /*c840*/  ISETP.GT.AND P6, PT, R227, R5, PT ;  /* 0x00000005e300720c */ /* 0x000fc40003fc4270 */
[----:B--2---:R-:W-:Y:S01]  /*c850*/  IABS R6, R9 ;  /* 0x0000000900067213 */ /* 0x004fe20000000000 */
[----:B------:R-:W-:Y:S01]  /*c860*/  FMUL.FTZ R12, R135, UR9 ;  /* 0x00000009870c7c20 */ /* 0x000fe20008410000 */
[----:B------:R-:W-:Y:S02]  /*c870*/  ISETP.GE.AND P3, PT, R5, R230, PT ;  /* 0x000000e60500720c */ /* 0x000fe40003f66270 */
[----:B------:R-:W-:Y:S02]  /*c880*/  I2FP.F32.S32 R3, R6 ;  /* 0x0000000600037245 */ /* 0x000fe40000201400 */
[----:B------:R-:W-:Y:S02]  /*c890*/  FSEL R6, R13, -INF , !P0 ;  /* 0xff8000000d067808 */ /* 0x000fe40004000000 */
[----:B------:R-:W-:Y:S01]  /*c8a0*/  ISETP.GE.AND P0, PT, R5, R231, PT ;  /* 0x000000e70500720c */ /* 0x000fe20003f06270 */
[----:B-1----:R-:W-:Y:S01]  /*c8b0*/  FFMA.FTZ R5, R3, -UR12, R10 ;  /* 0x8000000c03057c23 */ /* 0x002fe2000801000a */
[----:B------:R-:W-:-:S02]  /*c8c0*/  FSEL R15, R15, -INF , !P6 ;  /* 0xff8000000f0f7808 */ /* 0x000fc40007000000 */
[----:B------:R-:W-:Y:S02]  /*c8d0*/  FSETP.NEU.FTZ.AND P5, PT, R135, -INF , PT ;  /* 0xff8000008700780b */ /* 0x000fe40003fbd000 */
[----:B------:R-:W-:Y:S02]  /*c8e0*/  ISETP.GT.AND P6, PT, R225, R4, PT ;  /* 0x00000004e100720c */ /* 0x000fe40003fc4270 */
[----:B------:R-:W-:Y:S02]  /*c8f0*/  FSEL R188, R6, -INF , !P3 ;  /* 0xff80000006bc7808 */ /* 0x000fe40005800000 */
[----:B------:R-:W-:Y:S02]  /*c900*/  FSEL R12, R12, RZ, P5 ;  /* 0x000000ff0c0c7208 */ /* 0x000fe40002800000 */
[----:B------:R-:W-:Y:S02]  /*c910*/  ISETP.GE.AND P3, PT, R4, R230, PT ;  /* 0x000000e60400720c */ /* 0x000fe40003f66270 */
[----:B------:R-:W-:Y:S01]  /*c920*/  FSEL R5, R5, -INF , !P6 ;  /* 0xff80000005057808 */ /* 0x000fe20007000000 */
[--C-:B------:R-:W-:Y:S01]  /*c930*/  FFMA.FTZ R3, R177, UR9, -R12.reuse ;  /* 0x00000009b1037c23 */ /* 0x100fe2000801080c */
[----:B------:R-:W-:Y:S01]  /*c940*/  I2FP.F32.S32 R7, R7 ;  /* 0x0000000700077245 */ /* 0x000fe20000201400 */
[----:B------:R-:W-:Y:S01]  /*c950*/  FFMA.FTZ R21, R21, UR9, -R12 ;  /* 0x0000000915157c23 */ /* 0x000fe2000801080c */
[----:B------:R-:W-:Y:S01]  /*c960*/  FSEL R139, R5, -INF , !P3 ;  /* 0xff800000058b7808 */ /* 0x000fe20005800000 */
[----:B------:R1:W-:Y:S01]  /*c970*/  MUFU.EX2 R243, R3 ;  /* 0x0000000300f37308 */ /* 0x0003e20000000800 */
[----:B------:R-:W-:Y:S01]  /*c980*/  FMNMX3.FTZ R5, R217, R199, R197, !PT ;  /* 0x000000c7d9057276 */ /* 0x000fe200078100c5 */
[----:B---3--:R-:W-:Y:S01]  /*c990*/  FFMA.FTZ R7, R7, -UR12, R14 ;  /* 0x8000000c07077c23 */ /* 0x008fe2000801000e */
[----:B------:R-:W-:-:S02]  /*c9a0*/  FSEL R210, R15, -INF , !P0 ;  /* 0xff8000000fd27808 */ /* 0x000fc40004000000 */
[----:B------:R-:W-:Y:S02]  /*c9b0*/  ISETP.GT.AND P0, PT, R227, R4, PT ;  /* 0x00000004e300720c */ /* 0x000fe40003f04270 */
[----:B------:R-:W-:Y:S01]  /*c9c0*/  ISETP.GE.AND P6, PT, R4, R231, PT ;  /* 0x000000e70400720c */ /* 0x000fe20003fc6270 */
[----:B------:R-:W-:Y:S01]  /*c9d0*/  MUFU.EX2 R235, R21 ;  /* 0x0000001500eb7308 */ /* 0x000fe20000000800 */
[----:B------:R-:W-:Y:S02]  /*c9e0*/  FMNMX3.FTZ R4, R215, R236, R198, !PT ;  /* 0x000000ecd7047276 */ /* 0x000fe400078100c6 */
[----:B------:R-:W-:Y:S02]  /*c9f0*/  FMNMX3.FTZ R5, R5, R190, R138, !PT ;  /* 0x000000be05057276 */ /* 0x000fe4000781008a */
[----:B------:R-:W-:Y:S02]  /*ca00*/  FSEL R7, R7, -INF , !P0 ;  /* 0xff80000007077808 */ /* 0x000fe40004000000 */
[----:B------:R-:W-:Y:S01]  /*ca10*/  FMNMX3.FTZ R4, R4, R195, R192, !PT ;  /* 0x000000c304047276 */ /* 0x000fe200078100c0 */
[----:B-1----:R-:W-:Y:S01]  /*ca20*/  FFMA.FTZ R3, R27, UR9, -R12 ;  /* 0x000000091b037c23 */ /* 0x002fe2000801080c */
[----:B------:R-:W-:-:S02]  /*ca30*/  FMNMX3.FTZ R5, R5, R208, R188, !PT ;  /* 0x000000d005057276 */ /* 0x000fc400078100bc */
[----:B-----5:R-:W-:Y:S01]  /*ca40*/  FMNMX.FTZ R136, R136, R8, !PT ;  /* 0x0000000888887209 */ /* 0x020fe20007810000 */
[----:B------:R1:W-:Y:S01]  /*ca50*/  MUFU.EX2 R242, R3 ;  /* 0x0000000300f27308 */ /* 0x0003e20000000800 */
[----:B------:R-:W-:Y:S02]  /*ca60*/  FSEL R209, R7, -INF , !P6 ;  /* 0xff80000007d17808 */ /* 0x000fe40007000000 */
[----:B------:R-:W-:Y:S02]  /*ca70*/  FMNMX3.FTZ R4, R4, R211, R210, !PT ;  /* 0x000000d304047276 */ /* 0x000fe400078100d2 */
[----:B------:R-:W-:Y:S02]  /*ca80*/  FMNMX3.FTZ R5, R5, R239, R139, !PT ;  /* 0x000000ef05057276 */ /* 0x000fe4000781008b */
[----:B------:R-:W-:Y:S02]  /*ca90*/  FMNMX3.FTZ R4, R4, R240, R209, !PT ;  /* 0x000000f004047276 */ /* 0x000fe400078100d1 */
[----:B------:R-:W-:Y:S01]  /*caa0*/  FSETP.NEU.FTZ.AND P0, PT, R136, -INF , PT ;  /* 0xff8000008800780b */ /* 0x000fe20003f1d000 */
[----:B------:R-:W-:Y:S01]  /*cab0*/  SHFL.BFLY PT, R8, R5, 0x2, 0x1f ;  /* 0x0c401f0005087f89 */ /* 0x000fe200000e0000 */
[----:B------:R-:W-:-:S02]  /*cac0*/  FSEL R7, R135, RZ, P5 ;  /* 0x000000ff87077208 */ /* 0x000fc40002800000 */
[----:B------:R-:W-:Y:S01]  /*cad0*/  IADD3 R15, PT, PT, R212, 0xa040, RZ ;  /* 0x0000a040d40f7810 */ /* 0x000fe20007ffe0ff */
[----:B------:R-:W2:Y:S02]  /*cae0*/  SHFL.BFLY PT, R10, R4, 0x2, 0x1f ;  /* 0x0c401f00040a7f89 */ /* 0x000ea400000e0000 */
[----:B------:R-:W-:Y:S01]  /*caf0*/  FADD.FTZ R7, R218, -R7 ;  /* 0x80000007da077221 */ /* 0x000fe20000010000 */
[----:B-1----:R-:W-:-:S03]  /*cb00*/  FFMA.FTZ R3, R23, UR9, -R12 ;  /* 0x0000000917037c23 */ /* 0x002fc6000801080c */
[----:B------:R-:W-:Y:S01]  /*cb10*/  FMUL.FTZ R7, R7, UR9 ;  /* 0x0000000907077c20 */ /* 0x000fe20008410000 */
[----:B------:R1:W-:Y:S08]  /*cb20*/  MUFU.EX2 R241, R3 ;  /* 0x0000000300f17308 */ /* 0x0003f00000000800 */
[----:B------:R-:W3:Y:S01]  /*cb30*/  MUFU.EX2 R9, R7 ;  /* 0x0000000700097308 */ /* 0x000ee20000000800 */
[----:B-1----:R-:W-:Y:S01]  /*cb40*/  FMUL.FTZ R3, R136, UR9 ;  /* 0x0000000988037c20 */ /* 0x002fe20008410000 */
[----:B--2---:R-:W-:-:S04]  /*cb50*/  FMNMX.FTZ R10, R4, R10, !PT ;  /* 0x0000000a040a7209 */ /* 0x004fc80007810000 */
[----:B------:R-:W-:Y:S01]  /*cb60*/  FSEL R3, R3, RZ, P0 ;  /* 0x000000ff03037208 */ /* 0x000fe20000000000 */
[----:B------:R-:W1:Y:S01]  /*cb70*/  SHFL.BFLY PT, R14, R10, 0x1, 0x1f ;  /* 0x0c201f000a0e7f89 */ /* 0x000e6200000e0000 */
[-C--:B---3--:R-:W-:Y:S01]  /*cb80*/  FMUL.FTZ R148, R148, R9.reuse ;  /* 0x0000000994947220 */ /* 0x088fe20000410000 */
[-C--:B------:R-:W-:Y:S02]  /*cb90*/  FMUL.FTZ R149, R149, R9.reuse ;  /* 0x0000000995957220 */ /* 0x080fe40000410000 */
[--C-:B------:R-:W-:Y:S01]  /*cba0*/  FFMA.FTZ R6, R178, UR9, -R3.reuse ;  /* 0x00000009b2067c23 */ /* 0x100fe20008010803 */
[-C--:B------:R-:W-:Y:S01]  /*cbb0*/  FMUL.FTZ R152, R152, R9.reuse ;  /* 0x0000000998987220 */ /* 0x080fe20000410000 */
[----:B------:R-:W-:Y:S01]  /*cbc0*/  LDSM.16.MT88.4 R176, [R212+0xa000] ;  /* 0x00a00000d4b0783b */ /* 0x000fe20000004200 */
        /* <DEDUP_REMOVED lines=17> */
[----:B-1----:R-:W-:Y:S01]  /*cce0*/  FMNMX.FTZ R133, R10, R14, !PT ;  /* 0x0000000e0a857209 */ /* 0x002fe20007810000 */
[--C-:B--2---:R-:W-:Y:S01]  /*ccf0*/  FFMA.FTZ R6, R32, UR9, -R3.reuse ;  /* 0x0000000920067c23 */ /* 0x104fe20008010803 */
[-C--:B------:R-:W-:Y:S01]  /*cd00*/  FMUL.FTZ R77, R77, R9.reuse ;  /* 0x000000094d4d7220 */ /* 0x080fe20000410000 */
[----:B------:R-:W-:Y:S01]  /*cd10*/  LDSM.16.MT88.4 R32, [R212+0xb000] ;  /* 0x00b00000d420783b */ /* 0x000fe20000004200 */
[-C--:B------:R-:W-:Y:S01]  /*cd20*/  FMUL.FTZ R88, R88, R9.reuse ;  /* 0x0000000958587220 */ /* 0x080fe20000410000 */
        /* <DEDUP_REMOVED lines=12> */
[----:B-1----:R-:W-:-:S04]  /*cdf0*/  FFMA.FTZ R6, R26, UR9, -R3 ;  /* 0x000000091a067c23 */ /* 0x002fc80008010803 */
[----:B------:R1:W-:Y:S02]  /*ce00*/  MUFU.EX2 R234, R6 ;  /* 0x0000000600ea7308 */ /* 0x0003e40000000800 */
[----:B-1----:R-:W-:Y:S01]  /*ce10*/  FFMA.FTZ R6, R11, UR9, -R3 ;  /* 0x000000090b067c23 */ /* 0x002fe20008010803 */
[----:B------:R-:W-:Y:S02]  /*ce20*/  FMNMX.FTZ R11, R5, R8, !PT ;  /* 0x00000008050b7209 */ /* 0x000fe40007810000 */
[----:B--2---:R-:W-:-:S03]  /*ce30*/  F2FP.F16.F32.PACK_AB R5, R233, R232 ;  /* 0x000000e8e905723e */ /* 0x004fc600000000ff */
[----:B------:R1:W2:Y:S01]  /*ce40*/  MUFU.EX2 R193, R6 ;  /* 0x0000000600c17308 */ /* 0x0002a20000000800 */
[----:B------:R-:W3:Y:S01]  /*ce50*/  SHFL.BFLY PT, R13, R11, 0x1, 0x1f ;  /* 0x0c201f000b0d7f89 */ /* 0x000ee200000e0000 */
[----:B-1----:R-:W-:Y:S02]  /*ce60*/  FSEL R6, R136, RZ, P0 ;  /* 0x000000ff88067208 */ /* 0x002fe40000000000 */
[----:B------:R-:W-:Y:S02]  /*ce70*/  FSETP.NEU.FTZ.AND P0, PT, R133, -INF , PT ;  /* 0xff8000008500780b */ /* 0x000fe40003f1d000 */
[----:B--2---:R-:W-:Y:S01]  /*ce80*/  F2FP.F16.F32.PACK_AB R7, R193, R234 ;  /* 0x000000eac107723e */ /* 0x004fe200000000ff */
[----:B------:R-:W-:Y:S01]  /*ce90*/  FADD.FTZ R4, R216, -R6 ;  /* 0x80000006d8047221 */ /* 0x000fe20000010000 */
[----:B------:R-:W-:Y:S02]  /*cea0*/  F2FP.F16.F32.PACK_AB R6, R235, R241 ;  /* 0x000000f1eb06723e */ /* 0x000fe400000000ff */
[----:B---3--:R-:W-:Y:S01]  /*ceb0*/  FMNMX.FTZ R134, R11, R13, !PT ;  /* 0x0000000d0b867209 */ /* 0x008fe20007810000 */
[----:B------:R-:W-:Y:S01]  /*cec0*/  FMUL.FTZ R8, R4, UR9 ;  /* 0x0000000904087c20 */ /* 0x000fe20008410000 */
[----:B------:R-:W-:-:S02]  /*ced0*/  IADD3 R4, PT, PT, R212, 0xa000, RZ ;  /* 0x0000a000d4047810 */ /* 0x000fc40007ffe0ff */
[C---:B------:R-:W-:Y:S01]  /*cee0*/  FSETP.NEU.FTZ.AND P3, PT, R134.reuse, -INF , PT ;  /* 0xff8000008600780b */ /* 0x040fe20003f7d000 */
[----:B------:R-:W-:Y:S01]  /*cef0*/  FMUL.FTZ R10, R134, UR9 ;  /* 0x00000009860a7c20 */ /* 0x000fe20008410000 */
[----:B------:R-:W-:Y:S01]  /*cf00*/  @P4 IADD3 R15, PT, PT, R4, -0x40, RZ ;  /* 0xffffffc0040f4810 */ /* 0x000fe20007ffe0ff */
[----:B------:R-:W1:Y:S01]  /*cf10*/  MUFU.EX2 R8, R8 ;  /* 0x0000000800087308 */ /* 0x000e620000000800 */
[----:B------:R-:W-:Y:S02]  /*cf20*/  FSEL R11, R134, RZ, P3 ;  /* 0x000000ff860b7208 */ /* 0x000fe40001800000 */
[----:B------:R-:W-:Y:S01]  /*cf30*/  FSEL R14, R10, RZ, P3 ;  /* 0x000000ff0a0e7208 */ /* 0x000fe20001800000 */
[----:B------:R-:W2:Y:S01]  /*cf40*/  LDSM.16.MT88.4 R180, [R15] ;  /* 0x000000000fb4783b */ /* 0x000ea20000004200 */
[----:B------:R-:W-:Y:S01]  /*cf50*/  FSEL R10, R133, RZ, P0 ;  /* 0x000000ff850a7208 */ /* 0x000fe20000000000 */
[----:B------:R-:W-:Y:S01]  /*cf60*/  FADD.FTZ R18, R217, -R11 ;  /* 0x8000000bd9127221 */ /* 0x000fe20000010000 */
[----:B------:R-:W-:Y:S01]  /*cf70*/  IADD3 R16, PT, PT, R2, R15, RZ ;  /* 0x0000000f02107210 */ /* 0x000fe20007ffe0ff */
[----:B------:R-:W-:Y:S01]  /*cf80*/  FFMA.FTZ R11, R190, UR9, -R14 ;  /* 0x00000009be0b7c23 */ /* 0x000fe2000801080e */
[----:B------:R-:W-:Y:S01]  /*cf90*/  MOV R190, R20 ;  /* 0x0000001400be7202 */ /* 0x000fe20000000f00 */
[----:B------:R-:W-:Y:S01]  /*cfa0*/  FADD.FTZ R19, R215, -R10 ;  /* 0x8000000ad7137221 */ /* 0x000fe20000010000 */
[----:B------:R-:W-:Y:S01]  /*cfb0*/  FFMA.FTZ R10, R199, UR9, -R14 ;  /* 0x00000009c70a7c23 */ /* 0x000fe2000801080e */
[----:B------:R-:W-:Y:S01]  /*cfc0*/  MUFU.EX2 R216, R11 ;  /* 0x0000000b00d87308 */ /* 0x000fe20000000800 */
[----:B------:R-:W3:Y:S01]  /*cfd0*/  LDSM.16.MT88.4 R184, [R16] ;  /* 0x0000000010b8783b */ /* 0x000ee20000004200 */
[----:B------:R-:W-:-:S03]  /*cfe0*/  F2FP.F16.F32.PACK_AB R4, R242, R243 ;  /* 0x000000f3f204723e */ /* 0x000fc600000000ff */
[----:B------:R-:W-:Y:S01]  /*cff0*/  LDSM.16.MT88.4 R24, [R15+0x1000] ;  /* 0x001000000f18783b */ /* 0x000fe20000004200 */
[-C--:B-1----:R-:W-:Y:S01]  /*d000*/  FMUL.FTZ R150, R150, R8.reuse ;  /* 0x0000000896967220 */ /* 0x082fe20000410000 */
        /* <DEDUP_REMOVED lines=35> */
[----:B-1----:R-:W-:-:S07]  /*d240*/  FMUL.FTZ R10, R133, UR9 ;  /* 0x00000009850a7c20 */ /* 0x002fce0008410000 */
[C---:B------:R-:W-:Y:S01]  /*d250*/  HMMA.16816.F32 R152, R4.reuse, R178, R152 ;  /* 0x000000b20498723c */ /* 0x040fe20000001898 */
[----:B------:R-:W-:Y:S01]  /*d260*/  FSEL R13, R10, RZ, P0 ;  /* 0x000000ff0a0d7208 */ /* 0x000fe20000000000 */
[----:B------:R-:W-:Y:S01]  /*d270*/  FFMA.FTZ R10, R138, UR9, -R14 ;  /* 0x000000098a0a7c23 */ /* 0x000fe2000801080e */
[----:B------:R-:W-:Y:S02]  /*d280*/  MOV R138, R22 ;  /* 0x00000016008a7202 */ /* 0x000fe40000000f00 */
[----:B------:R-:W1:Y:S01]  /*d290*/  LDSM.16.MT88.4 R20, [R247+0xb000] ;  /* 0x00b00000f714783b */ /* 0x000e620000004200 */
[--C-:B------:R-:W-:Y:S01]  /*d2a0*/  FFMA.FTZ R11, R236, UR9, -R13.reuse ;  /* 0x00000009ec0b7c23 */ /* 0x100fe2000801080d */
[----:B------:R-:W-:Y:S01]  /*d2b0*/  MOV R236, R31 ;  /* 0x0000001f00ec7202 */ /* 0x000fe20000000f00 */
[----:B------:R4:W-:Y:S01]  /*d2c0*/  MUFU.EX2 R215, R10 ;  /* 0x0000000a00d77308 */ /* 0x0009e20000000800 */
[----:B------:R5:W1:Y:S01]  /*d2d0*/  LDSM.16.MT88.4 R28, [R16+0x1000] ;  /* 0x00100000101c783b */ /* 0x000a620000004200 */
[--C-:B------:R-:W-:Y:S01]  /*d2e0*/  FFMA.FTZ R17, R195, UR9, -R13.reuse ;  /* 0x00000009c3117c23 */ /* 0x100fe2000801080d */
[C---:B------:R-:W-:Y:S05]  /*d2f0*/  HMMA.16816.F32 R164, R4.reuse, R140, R164 ;  /* 0x0000008c04a4723c */ /* 0x040fea00000018a4 */
[----:B------:R3:W-:Y:S03]  /*d300*/  MUFU.EX2 R199, R11 ;  /* 0x0000000b00c77308 */ /* 0x0007e60000000800 */
[----:B------:R-:W-:Y:S05]  /*d310*/  HMMA.16816.F32 R168, R4, R142, R168 ;  /* 0x0000008e04a8723c */ /* 0x000fea00000018a8 */
[----:B------:R-:W-:Y:S01]  /*d320*/  MUFU.EX2 R197, R17 ;  /* 0x0000001100c57308 */ /* 0x000fe20000000800 */
[----:B----4-:R-:W-:-:S02]  /*d330*/  FFMA.FTZ R10, R198, UR9, -R13 ;  /* 0x00000009c60a7c23 */ /* 0x010fc4000801080d */
[C---:B--2---:R-:W-:Y:S05]  /*d340*/  HMMA.16816.F32 R40, R4.reuse, R180, R40 ;  /* 0x000000b40428723c */ /* 0x044fea0000001828 */
[----:B------:R2:W-:Y:S01]  /*d350*/  MUFU.EX2 R198, R10 ;  /* 0x0000000a00c67308 */ /* 0x0005e20000000800 */
[----:B---3--:R-:W-:Y:S01]  /*d360*/  FMUL.FTZ R11, R18, UR9 ;  /* 0x00000009120b7c20 */ /* 0x008fe20008410000 */
[----:B-----5:R-:W-:Y:S01]  /*d370*/  FFMA.FTZ R16, R192, UR9, -R13 ;  /* 0x00000009c0107c23 */ /* 0x020fe2000801080d */
[C---:B------:R-:W-:Y:S05]  /*d380*/  HMMA.16816.F32 R44, R4.reuse, R182, R44 ;  /* 0x000000b6042c723c */ /* 0x040fea000000182c */
[----:B------:R-:W3:Y:S03]  /*d390*/  MUFU.EX2 R11, R11 ;  /* 0x0000000b000b7308 */ /* 0x000ee60000000800 */
[----:B------:R-:W-:Y:S05]  /*d3a0*/  HMMA.16816.F32 R56, R4, R184, R56 ;  /* 0x000000b80438723c */ /* 0x000fea0000001838 */
[----:B------:R4:W-:Y:S01]  /*d3b0*/  MUFU.EX2 R195, R16 ;  /* 0x0000001000c37308 */ /* 0x0009e20000000800 */
[----:B--2---:R-:W-:-:S02]  /*d3c0*/  FMUL.FTZ R10, R19, UR9 ;  /* 0x00000009130a7c20 */ /* 0x004fc40008410000 */
[C---:B------:R-:W-:Y:S05]  /*d3d0*/  HMMA.16816.F32 R60, R4.reuse, R186, R60 ;  /* 0x000000ba043c723c */ /* 0x040fea000000183c */
[----:B------:R-:W2:Y:S01]  /*d3e0*/  MUFU.EX2 R10, R10 ;  /* 0x0000000a000a7308 */ /* 0x000ea20000000800 */
        /* <DEDUP_REMOVED lines=8> */
[--C-:B----4-:R-:W-:Y:S01]  /*d470*/  FFMA.FTZ R16, R189, UR9, -R12.reuse ;  /* 0x00000009bd107c23 */ /* 0x110fe2000801080c */
[-C--:B------:R-:W-:Y:S01]  /*d480*/  FMUL.FTZ R161, R161, R11.reuse ;  /* 0x0000000ba1a17220 */ /* 0x080fe20000410000 */
[C---:B------:R-:W-:Y:S01]  /*d490*/  HMMA.16816.F32 R76, R4.reuse, R34, R76 ;  /* 0x00000022044c723c */ /* 0x040fe2000000184c */
[-C--:B------:R-:W-:Y:S01]  /*d4a0*/  FMUL.FTZ R172, R172, R11.reuse ;  /* 0x0000000bacac7220 */ /* 0x080fe20000410000 */
[----:B------:R3:W-:Y:S01]  /*d4b0*/  MUFU.EX2 R192, R16 ;  /* 0x0000001000c07308 */ /* 0x0007e20000000800 */
[-C--:B------:R-:W-:Y:S01]  /*d4c0*/  FMUL.FTZ R173, R173, R11.reuse ;  /* 0x0000000badad7220 */ /* 0x080fe20000410000 */
[-C--:B------:R-:W-:Y:S01]  /*d4d0*/  FMUL.FTZ R68, R68, R11.reuse ;  /* 0x0000000b44447220 */ /* 0x080fe20000410000 */
[-C--:B------:R-:W-:Y:S01]  /*d4e0*/  FMUL.FTZ R69, R69, R11.reuse ;  /* 0x0000000b45457220 */ /* 0x080fe20000410000 */
[-C--:B--2---:R-:W-:Y:S01]  /*d4f0*/  FMUL.FTZ R86, R86, R10.reuse ;  /* 0x0000000a56567220 */ /* 0x084fe20000410000 */
        /* <DEDUP_REMOVED lines=33> */
[--C-:B-1----:R-:W-:Y:S01]  /*d710*/  FFMA.FTZ R16, R237, UR9, -R12.reuse ;  /* 0x00000009ed107c23 */ /* 0x102fe2000801080c */
[C---:B------:R-:W-:Y:S01]  /*d720*/  HMMA.16816.F32 R120, R4.reuse, R28, R120 ;  /* 0x0000001c0478723c */ /* 0x040fe20000001878 */
[----:B------:R-:W-:Y:S01]  /*d730*/  FFMA.FTZ R12, R196, UR9, -R12 ;  /* 0x00000009c40c7c23 */ /* 0x000fe2000801080c */
[----:B------:R-:W-:Y:S01]  /*d740*/  MOV R237, R138 ;  /* 0x0000008a00ed7202 */ /* 0x000fe20000000f00 */
[-C--:B------:R-:W-:Y:S01]  /*d750*/  FMUL.FTZ R55, R55, R10.reuse ;  /* 0x0000000a37377220 */ /* 0x080fe20000410000 */
[-C--:B------:R-:W-:Y:S01]  /*d760*/  FMUL.FTZ R100, R100, R11.reuse ;  /* 0x0000000b64647220 */ /* 0x080fe20000410000 */
[----:B------:R1:W-:Y:S01]  /*d770*/  MUFU.EX2 R138, R12 ;  /* 0x0000000c008a7308 */ /* 0x0003e20000000800 */
[----:B------:R-:W-:Y:S01]  /*d780*/  FMUL.FTZ R101, R101, R11 ;  /* 0x0000000b65657220 */ /* 0x000fe20000410000 */
[----:B------:R-:W-:Y:S01]  /*d790*/  FMUL.FTZ R102, R102, R10 ;  /* 0x0000000a66667220 */ /* 0x000fe20000410000 */
[----:B------:R-:W-:Y:S01]  /*d7a0*/  HMMA.16816.F32 R204, R4, R30, R124 ;  /* 0x0000001e04cc723c */ /* 0x000fe2000000187c */
        /* <DEDUP_REMOVED lines=29> */
[----:B------:R-:W3:Y:S01]  /*d980*/  MUFU.EX2 R189, R16 ;  /* 0x0000001000bd7308 */ /* 0x000ee20000000800 */
[----:B------:R-:W-:Y:S01]  /*d990*/  HMMA.16816.F32 R200, R4, R178, R156 ;  /* 0x000000b204c8723c */ /* 0x000fe2000000189c */
[----:B------:R-:W4:Y:S01]  /*d9a0*/  LDSM.16.MT88.4 R156, [R212+0xa800] ;  /* 0x00a80000d49c783b */ /* 0x000f220000004200 */
[----:B--2---:R-:W-:Y:S01]  /*d9b0*/  F2FP.F16.F32.PACK_AB R124, R190, R192 ;  /* 0x000000c0be7c723e */ /* 0x004fe200000000ff */
[----:B------:R-:W-:Y:S01]  /*d9c0*/  FFMA.FTZ R11, R237, R11, R218 ;  /* 0x0000000bed0b7223 */ /* 0x000fe200000100da */
[----:B-1----:R-:W-:Y:S01]  /*d9d0*/  FFMA.FTZ R12, R137, UR9, -R3 ;  /* 0x00000009890c7c23 */ /* 0x002fe20008010803 */
[----:B------:R-:W-:-:S02]  /*d9e0*/  FFMA.FTZ R10, R191, R10, R199 ;  /* 0x0000000abf0a7223 */ /* 0x000fc400000100c7 */
[----:B------:R-:W-:Y:S01]  /*d9f0*/  FADD.FTZ R11, R217, R11 ;  /* 0x0000000bd90b7221 */ /* 0x000fe20000010000 */
[----:B------:R1:W2:Y:S01]  /*da00*/  MUFU.EX2 R20, R12 ;  /* 0x0000000c00147308 */ /* 0x0002a20000000800 */
[----:B------:R-:W-:Y:S01]  /*da10*/  HMMA.16816.F32 R160, R4, R140, R160 ;  /* 0x0000008c04a0723c */ /* 0x000fe200000018a0 */
[----:B------:R-:W-:Y:S01]  /*da20*/  FADD.FTZ R10, R198, R10 ;  /* 0x0000000ac60a7221 */ /* 0x000fe20000010000 */
[----:B---3--:R-:W-:-:S06]  /*da30*/  F2FP.F16.F32.PACK_AB R126, R138, R189 ;  /* 0x000000bd8a7e723e */ /* 0x008fcc00000000ff */
[----:B------:R-:W-:Y:S01]  /*da40*/  HMMA.16816.F32 R176, R4, R142, R172 ;  /* 0x0000008e04b0723c */ /* 0x000fe200000018ac */
[----:B------:R-:W3:Y:S01]  /*da50*/  LDSM.16.MT88.4 R172, [R247+0xa800] ;  /* 0x00a80000f7ac783b */ /* 0x000ee20000004200 */
[--C-:B-1----:R-:W-:Y:S01]  /*da60*/  FFMA.FTZ R12, R238, UR9, -R3.reuse ;  /* 0x00000009ee0c7c23 */ /* 0x102fe20008010803 */
[----:B------:R-:W-:-:S05]  /*da70*/  FFMA.FTZ R3, R194, UR9, -R3 ;  /* 0x00000009c2037c23 */ /* 0x000fca0008010803 */
[C---:B------:R-:W-:Y:S01]  /*da80*/  HMMA.16816.F32 R68, R4.reuse, R32, R68 ;  /* 0x000000200444723c */ /* 0x040fe20000001844 */
[----:B--2---:R-:W-:Y:S01]  /*da90*/  F2FP.F16.F32.PACK_AB R125, R20, R21 ;  /* 0x00000015147d723e */ /* 0x004fe200000000ff */
[----:B------:R1:W-:Y:S06]  /*daa0*/  MUFU.EX2 R19, R3 ;  /* 0x0000000300137308 */ /* 0x0003ec0000000800 */
[C---:B------:R-:W-:Y:S01]  /*dab0*/  HMMA.16816.F32 R140, R4.reuse, R34, R80 ;  /* 0x00000022048c723c */ /* 0x040fe20000001850 */
[----:B------:R-:W-:Y:S07]  /*dac0*/  LDSM.16.MT88.4 R80, [R212+0xb800] ;  /* 0x00b80000d450783b */ /* 0x000fee0000004200 */
[----:B------:R-:W-:Y:S01]  /*dad0*/  HMMA.16816.F32 R32, R4, R22, R96 ;  /* 0x000000160420723c */ /* 0x000fe20000001860 */
[----:B------:R-:W2:Y:S01]  /*dae0*/  MUFU.EX2 R23, R12 ;  /* 0x0000000c00177308 */ /* 0x000ea20000000800 */
[----:B------:R-:W-:Y:S01]  /*daf0*/  LDSM.16.MT88.4 R96, [R247+0xb800] ;  /* 0x00b80000f760783b */ /* 0x000fe20000004200 */
[----:B-1----:R-:W-:-:S05]  /*db00*/  FFMA.FTZ R3, R208, UR9, -R14 ;  /* 0x00000009d0037c23 */ /* 0x002fca000801080e */
[C---:B------:R-:W-:Y:S01]  /*db10*/  HMMA.16816.F32 R36, R4.reuse, R180, R36 ;  /* 0x000000b40424723c */ /* 0x040fe20000001824 */
[----:B------:R1:W-:Y:S07]  /*db20*/  MUFU.EX2 R18, R3 ;  /* 0x0000000300127308 */ /* 0x0003ee0000000800 */
[----:B------:R-:W-:Y:S01]  /*db30*/  HMMA.16816.F32 R52, R4, R184, R52 ;  /* 0x000000b80434723c */ /* 0x000fe20000001834 */
[----:B--2---:R-:W-:-:S07]  /*db40*/  F2FP.F16.F32.PACK_AB R127, R19, R23 ;  /* 0x00000017137f723e */ /* 0x004fce00000000ff */
[----:B------:R-:W-:Y:S01]  /*db50*/  HMMA.16816.F32 R100, R4, R24, R100 ;  /* 0x000000180464723c */ /* 0x000fe20000001864 */
[----:B-1----:R-:W-:-:S04]  /*db60*/  FFMA.FTZ R3, R188, UR9, -R14 ;  /* 0x00000009bc037c23 */ /* 0x002fc8000801080e */
[----:B------:R1:W2:Y:S03]  /*db70*/  MUFU.EX2 R17, R3 ;  /* 0x0000000300117308 */ /* 0x0002a60000000800 */
[C---:B------:R-:W-:Y:S08]  /*db80*/  HMMA.16816.F32 R116, R4.reuse, R28, R116 ;  /* 0x0000001c0474723c */ /* 0x040ff00000001874 */
[----:B------:R-:W-:Y:S01]  /*db90*/  HMMA.16816.F32 R180, R4, R182, R48 ;  /* 0x000000b604b4723c */ /* 0x000fe20000001830 */
[----:B------:R-:W-:Y:S01]  /*dba0*/  LDSM.16.MT88.4 R48, [R15+0x800] ;  /* 0x000800000f30783b */ /* 0x000fe20000004200 */
[----:B-1----:R-:W-:-:S06]  /*dbb0*/  FFMA.FTZ R3, R239, UR9, -R14 ;  /* 0x00000009ef037c23 */ /* 0x002fcc000801080e */
[C---:B------:R-:W-:Y:S01]  /*dbc0*/  HMMA.16816.F32 R184, R4.reuse, R186, R64 ;  /* 0x000000ba04b8723c */ /* 0x040fe20000001840 */
[----:B------:R-:W-:Y:S01]  /*dbd0*/  LDSM.16.MT88.4 R64, [R219+0x800] ;  /* 0x00080000db40783b */ /* 0x000fe20000004200 */
[----:B------:R1:W-:Y:S06]  /*dbe0*/  MUFU.EX2 R22, R3 ;  /* 0x0000000300167308 */ /* 0x0003ec0000000800 */
[C---:B------:R-:W-:Y:S01]  /*dbf0*/  HMMA.16816.F32 R24, R4.reuse, R26, R112 ;  /* 0x0000001a0418723c */ /* 0x040fe20000001870 */
[----:B------:R-:W-:Y:S07]  /*dc00*/  LDSM.16.MT88.4 R112, [R15+0x1800] ;  /* 0x001800000f70783b */ /* 0x000fee0000004200 */
[----:B------:R-:W-:Y:S01]  /*dc10*/  HMMA.16816.F32 R28, R4, R30, R128 ;  /* 0x0000001e041c723c */ /* 0x000fe20000001880 */
[----:B------:R-:W5:Y:S01]  /*dc20*/  LDSM.16.MT88.4 R4, [R219+0x1800] ;  /* 0x00180000db04783b */ /* 0x000f620000004200 */
[----:B--2---:R-:W-:Y:S01]  /*dc30*/  F2FP.F16.F32.PACK_AB R128, R17, R18 ;  /* 0x000000121180723e */ /* 0x004fe200000000ff */
[----:B-1----:R-:W-:-:S04]  /*dc40*/  FFMA.FTZ R3, R139, UR9, -R14 ;  /* 0x000000098b037c23 */ /* 0x002fc8000801080e */
[----:B------:R1:W2:Y:S01]  /*dc50*/  MUFU.EX2 R16, R3 ;  /* 0x0000000300107308 */ /* 0x0002a20000000800 */
[C---:B----4-:R-:W-:Y:S08]  /*dc60*/  HMMA.16816.F32 R148, R124.reuse, R156, R148 ;  /* 0x0000009c7c94723c */ /* 0x050ff00000001894 */
[----:B------:R-:W-:Y:S01]  /*dc70*/  HMMA.16816.F32 R152, R124, R158, R152 ;  /* 0x0000009e7c98723c */ /* 0x000fe20000001898 */
[----:B-1----:R-:W-:Y:S01]  /*dc80*/  FFMA.FTZ R3, R211, UR9, -R13 ;  /* 0x00000009d3037c23 */ /* 0x002fe2000801080d */
[----:B--2---:R-:W-:-:S06]  /*dc90*/  F2FP.F16.F32.PACK_AB R130, R16, R22 ;  /* 0x000000161082723e */ /* 0x004fcc00000000ff */
[C---:B---3--:R-:W-:Y:S01]  /*dca0*/  HMMA.16816.F32 R164, R124.reuse, R172, R164 ;  /* 0x000000ac7ca4723c */ /* 0x048fe200000018a4 */
[----:B------:R1:W-:Y:S07]  /*dcb0*/  MUFU.EX2 R14, R3 ;  /* 0x00000003000e7308 */ /* 0x0003ee0000000800 */
[C---:B------:R-:W-:Y:S08]  /*dcc0*/  HMMA.16816.F32 R168, R124.reuse, R174, R168 ;  /* 0x000000ae7ca8723c */ /* 0x040ff000000018a8 */
[----:B-----5:R-:W-:Y:S01]  /*dcd0*/  HMMA.16816.F32 R120, R124, R4, R120 ;  /* 0x000000047c78723c */ /* 0x020fe20000001878 */
        /* <DEDUP_REMOVED lines=65> */
[----:B------:R3:W-:Y:S04]  /*e0f0*/  STL [R1+0x14], R216 ;  /* 0x000014d801007387 */ /* 0x0007e80000100800 */
[----:B------:R3:W-:Y:S01]  /*e100*/  STL [R1+0x1c], R248 ;  /* 0x00001cf801007387 */ /* 0x0007e20000100800 */
[----:B------:R-:W-:Y:S05]  /*e110*/  BRA.U !UP0, `(.L_x_2811) ;  /* 0x0000007508707547 */ /* 0x000fea000b800000 */
[----:B------:R-:W-:Y:S01]  /*e120*/  UIADD3 UR4, UPT, UPT, UR25, -0x4, URZ ;  /* 0xfffffffc19047890 */ /* 0x000fe2000fffe0ff */
[----:B------:R-:W-:-:S04]  /*e130*/  DEPBAR.LE SB0, 0x0 ;  /* 0x000080000000791a */ /* 0x000fc80000000000 */
[----:B------:R-:W-:Y:S01]  /*e140*/  UIMAD.WIDE.U32 UR28, UR4, UR6, URZ ;  /* 0x00000006041c72a5 */ /* 0x000fe2000f8e00ff */
[----:B------:R-:W-:Y:S02]  /*e150*/  IMAD.IADD R24, R213, 0x1, R2 ;  /* 0x00000001d5187824 */ /* 0x000fe400078e0202 */
[----:B------:R-:W-:Y:S01]  /*e160*/  VIADD R137, R223, 0x48 ;  /* 0x00000048df897836 */ /* 0x000fe20000000000 */
[----:B------:R-:W-:Y:S02]  /*e170*/  USHF.L.U32 UR26, UR28, 0x5, URZ ;  /* 0x000000051c1a7899 */ /* 0x000fe400080006ff */
[----:B------:R-:W-:Y:S01]  /*e180*/  UIMAD UR18, UR4, UR7, UR29 ;  /* 0x00000007041272a4 */ /* 0x000fe2000f8e021d */
[----:B------:R-:W-:Y:S01]  /*e190*/  IMAD.U32 R6, RZ, RZ, UR28 ;  /* 0x0000001cff067e24 */ /* 0x000fe2000f8e00ff */
        /* <DEDUP_REMOVED lines=36> */
[----:B------:R-:W2:Y:S04]  /*e3e0*/  LDSM.16.M88.4 R28, [R214+UR5+0x8000] ;  /* 0x00800005d61c783b */ /* 0x000ea80008000200 */
[----:B------:R-:W4:Y:S04]  /*e3f0*/  LDSM.16.M88.4 R12, [R213+0x2000] ;  /* 0x00200000d50c783b */ /* 0x000f280000000200 */
[----:B------:R-:W5:Y:S04]  /*e400*/  LDSM.16.M88.4 R32, [R214+UR5+0x8800] ;  /* 0x00880005d620783b */ /* 0x000f680008000200 */
[----:B------:R-:W-:Y:S04]  /*e410*/  LDSM.16.M88.4 R176, [R3+0x8000] ;  /* 0x0080000003b0783b */ /* 0x000fe80000000200 */
[----:B-1----:R-:W1:Y:S04]  /*e420*/  LDSM.16.M88.4 R4, [R24+0x2000] ;  /* 0x002000001804783b */ /* 0x002e680000000200 */
[----:B------:R-:W3:Y:S04]  /*e430*/  LDSM.16.M88.4 R140, [R3+0x8800] ;  /* 0x00880000038c783b */ /* 0x000ee80000000200 */
[----:B------:R-:W3:Y:S04]  /*e440*/  LDSM.16.M88.4 R8, [R24] ;  /* 0x000000001808783b */ /* 0x000ee80000000200 */
[----:B------:R-:W-:Y:S04]  /*e450*/  LDSM.16.M88.4 R20, [R221+0x2000] ;  /* 0x00200000dd14783b */ /* 0x000fe80000000200 */
[----:B------:R-:W3:Y:S04]  /*e460*/  LDSM.16.M88.4 R180, [R244+0x8000] ;  /* 0x00800000f4b4783b */ /* 0x000ee80000000200 */
[----:B------:R-:W3:Y:S01]  /*e470*/  LDSM.16.M88.4 R188, [R244+0x8800] ;  /* 0x00880000f4bc783b */ /* 0x000ee20000000200 */
[-C--:B--2---:R-:W-:Y:S03]  /*e480*/  HMMA.16816.F32 R204, R16, R28.reuse, RZ ;  /* 0x0000001c10cc723c */ /* 0x084fe600000018ff */
        /* <DEDUP_REMOVED lines=8> */
[----:B------:R-:W2:Y:S07]  /*e510*/  LDSM.16.M88.4 R16, [R221] ;  /* 0x00000000dd10783b */ /* 0x000eae0000000200 */
[C---:B-1----:R-:W-:Y:S08]  /*e520*/  HMMA.16816.F32 R184, R4.reuse, R176, R184 ;  /* 0x000000b004b8723c */ /* 0x042ff000000018b8 */
[C---:B---3--:R-:W-:Y:S08]  /*e530*/  HMMA.16816.F32 R232, R4.reuse, R140, R192 ;  /* 0x0000008c04e8723c */ /* 0x048ff000000018c0 */
[C---:B------:R-:W-:Y:S08]  /*e540*/  HMMA.16816.F32 R236, R4.reuse, R178, R196 ;  /* 0x000000b204ec723c */ /* 0x040ff000000018c4 */
        /* <DEDUP_REMOVED lines=8> */
[----:B------:R-:W3:Y:S03]  /*e5d0*/  LDSM.16.M88.4 R32, [R246+0x8800] ;  /* 0x00880000f620783b */ /* 0x000ee60000000200 */
        /* <DEDUP_REMOVED lines=9> */
[----:B------:R-:W2:Y:S07]  /*e670*/  LDSM.16.M88.4 R4, [R213+0x6000] ;  /* 0x00600000d504783b */ /* 0x000eae0000000200 */
[----:B------:R-:W-:Y:S01]  /*e680*/  HMMA.16816.F32 R192, R16, R190, R140 ;  /* 0x000000be10c0723c */ /* 0x000fe2000000188c */
[----:B------:R-:W4:Y:S07]  /*e690*/  LDSM.16.M88.4 R16, [R213+0x4000] ;  /* 0x00400000d510783b */ /* 0x000f2e0000000200 */
[C---:B-1----:R-:W-:Y:S08]  /*e6a0*/  HMMA.16816.F32 R188, R8.reuse, R28, R196 ;  /* 0x0000001c08bc723c */ /* 0x042ff000000018c4 */
[C---:B------:R-:W-:Y:S08]  /*e6b0*/  HMMA.16816.F32 R180, R8.reuse, R30, R208 ;  /* 0x0000001e08b4723c */ /* 0x040ff000000018d0 */
[C---:B---3--:R-:W-:Y:S08]  /*e6c0*/  HMMA.16816.F32 R140, R8.reuse, R32, R240 ;  /* 0x00000020088c723c */ /* 0x048ff000000018f0 */
        /* <DEDUP_REMOVED lines=8> */
[C---:B--2---:R-:W-:Y:S01]  /*e750*/  HMMA.16816.F32 R240, R4.reuse, R176, R140 ;  /* 0x000000b004f0723c */ /* 0x044fe2000000188c */
[----:B------:R-:W2:Y:S07]  /*e760*/  LDSM.16.M88.4 R140, [R3+0x9800] ;  /* 0x00980000038c783b */ /* 0x000eae0000000200 */
[C---:B------:R-:W-:Y:S08]  /*e770*/  HMMA.16816.F32 R232, R4.reuse, R184, R188 ;  /* 0x000000b804e8723c */ /* 0x040ff000000018bc */
[C---:B------:R-:W-:Y:S01]  /*e780*/  HMMA.16816.F32 R208, R4.reuse, R186, R180 ;  /* 0x000000ba04d0723c */ /* 0x040fe200000018b4 */
[----:B------:R-:W-:Y:S07]  /*e790*/  LDSM.16.M88.4 R180, [R244+0x9000] ;  /* 0x00900000f4b4783b */ /* 0x000fee0000000200 */
[----:B------:R-:W-:Y:S01]  /*e7a0*/  HMMA.16816.F32 R236, R4, R178, R20 ;  /* 0x000000b204ec723c */ /* 0x000fe20000001814 */
[----:B------:R1:W3:Y:S04]  /*e7b0*/  LDSM.16.M88.4 R4, [R24+0x6000] ;  /* 0x006000001804783b */ /* 0x0002e80000000200 */
[----:B------:R-:W5:Y:S03]  /*e7c0*/  LDSM.16.M88.4 R20, [R221+0x4000] ;  /* 0x00400000dd14783b */ /* 0x000f660000000200 */
[C---:B----4-:R-:W-:Y:S08]  /*e7d0*/  HMMA.16816.F32 R12, R16.reuse, R184, R196 ;  /* 0x000000b8100c723c */ /* 0x050ff000000018c4 */
[C---:B------:R-:W-:Y:S08]  /*e7e0*/  HMMA.16816.F32 R188, R16.reuse, R186, R200 ;  /* 0x000000ba10bc723c */ /* 0x040ff000000018c8 */
[C---:B------:R-:W-:Y:S08]  /*e7f0*/  HMMA.16816.F32 R184, R16.reuse, R176, R204 ;  /* 0x000000b010b8723c */ /* 0x040ff000000018cc */
[----:B------:R-:W-:Y:S01]  /*e800*/  HMMA.16816.F32 R176, R16, R178, R192 ;  /* 0x000000b210b0723c */ /* 0x000fe200000018c0 */
[----:B------:R-:W4:Y:S07]  /*e810*/  LDSM.16.M88.4 R16, [R221+0x6000] ;  /* 0x00600000dd10783b */ /* 0x000f2e0000000200 */
[C---:B-1----:R-:W-:Y:S01]  /*e820*/  HMMA.16816.F32 R24, R8.reuse, R28, R12 ;  /* 0x0000001c0818723c */ /* 0x042fe2000000180c */
[----:B------:R-:W1:Y:S07]  /*e830*/  LDSM.16.M88.4 R12, [R245+0x4000] ;  /* 0x00400000f50c783b */ /* 0x000e6e0000000200 */
[C---:B------:R-:W-:Y:S08]  /*e840*/  HMMA.16816.F32 R200, R8.reuse, R30, R188 ;  /* 0x0000001e08c8723c */ /* 0x040ff000000018bc */
[----:B--2---:R-:W-:Y:S08]  /*e850*/  HMMA.16816.F32 R188, R8, R142, R176 ;  /* 0x0000008e08bc723c */ /* 0x004ff000000018b0 */
[C---:B---3--:R-:W-:Y:S08]  /*e860*/  HMMA.16816.F32 R176, R4.reuse, R28, R232 ;  /* 0x0000001c04b0723c */ /* 0x048ff000000018e8 */
[----:B------:R-:W-:Y:S01]  /*e870*/  HMMA.16816.F32 R208, R4, R30, R208 ;  /* 0x0000001e04d0723c */ /* 0x000fe200000018d0 */
[----:B------:R-:W2:Y:S07]  /*e880*/  LDSM.16.M88.4 R28, [R244+0x9800] ;  /* 0x00980000f41c783b */ /* 0x000eae0000000200 */
[----:B-----5:R-:W-:Y:S08]  /*e890*/  HMMA.16816.F32 R24, R20, R180, R24 ;  /* 0x000000b41418723c */ /* 0x020ff00000001818 */
[----:B------:R-:W-:Y:S01]  /*e8a0*/  HMMA.16816.F32 R196, R8, R140, R184 ;  /* 0x0000008c08c4723c */ /* 0x000fe200000018b8 */
[----:B------:R-:W3:Y:S07]  /*e8b0*/  LDSM.16.M88.4 R8, [R245+0x6000] ;  /* 0x00600000f508783b */ /* 0x000eee0000000200 */
[----:B----4-:R-:W-:Y:S08]  /*e8c0*/  HMMA.16816.F32 R176, R16, R180, R176 ;  /* 0x000000b410b0723c */ /* 0x010ff000000018b0 */
[----:B-1----:R-:W-:Y:S01]  /*e8d0*/  HMMA.16816.F32 R192, R12, R32, R24 ;  /* 0x000000200cc0723c */ /* 0x002fe20000001818 */
[----:B------:R-:W1:Y:S01]  /*e8e0*/  LDSM.16.M88.4 R24, [R246+0x9800] ;  /* 0x00980000f618783b */ /* 0x000e620000000200 */
[----:B------:R-:W-:-:S06]  /*e8f0*/  DEPBAR.LE SB0, 0x0 ;  /* 0x000080000000791a */ /* 0x000fcc0000000000 */
[C---:B------:R-:W-:Y:S08]  /*e900*/  HMMA.16816.F32 R240, R4.reuse, R140, R240 ;  /* 0x0000008c04f0723c */ /* 0x040ff000000018f0 */
[----:B------:R-:W-:Y:S01]  /*e910*/  HMMA.16816.F32 R184, R4, R142, R236 ;  /* 0x0000008e04b8723c */ /* 0x000fe200000018ec */
[----:B------:R-:W-:Y:S02]  /*e920*/  VIADD R4, R0, UR24 ;  /* 0x0000001800047c36 */ /* 0x000fe40008000000 */
[----:B------:R-:W-:-:S02]  /*e930*/  FMUL.FTZ R3, R192, UR8 ;  /* 0x00000008c0037c20 */ /* 0x000fc40008410000 */
[----:B------:R-:W-:-:S03]  /*e940*/  VIADD R7, R4, 0xffffff80 ;  /* 0xffffff8004077836 */ /* 0x000fc60000000000 */
[----:B--2---:R-:W-:Y:S01]  /*e950*/  HMMA.16816.F32 R140, R20, R30, R188 ;  /* 0x0000001e148c723c */ /* 0x004fe200000018bc */
[----:B------:R-:W-:-:S05]  /*e960*/  IMAD.IADD R6, R223, 0x1, -R7 ;  /* 0x00000001df067824 */ /* 0x000fca00078e0a07 */
[----:B------:R-:W-:Y:S02]  /*e970*/  IABS R6, R6 ;  /* 0x0000000600067213 */ /* 0x000fe40000000000 */
[----:B---3--:R-:W-:Y:S01]  /*e980*/  HMMA.16816.F32 R176, R8, R32, R176 ;  /* 0x0000002008b0723c */ /* 0x008fe200000018b0 */
[----:B------:R-:W-:Y:S01]  /*e990*/  FMUL.FTZ R32, R194, UR8 ;  /* 0x00000008c2207c20 */ /* 0x000fe20008410000 */
[----:B------:R2:W3:Y:S06]  /*e9a0*/  MUFU.TANH R33, R3 ;  /* 0x0000000300217308 */ /* 0x0004ec0000002400 */
[----:B------:R-:W-:Y:S02]  /*e9b0*/  HMMA.16816.F32 R200, R20, R182, R200 ;  /* 0x000000b614c8723c */ /* 0x000fe400000018c8 */
[----:B------:R-:W4:Y:S06]  /*e9c0*/  MUFU.TANH R32, R32 ;  /* 0x0000002000207308 */ /* 0x000f2c0000002400 */
[----:B-1----:R-:W-:Y:S01]  /*e9d0*/  HMMA.16816.F32 R204, R12, R26, R140 ;  /* 0x0000001a0ccc723c */ /* 0x002fe2000000188c */
[----:B--2---:R-:W-:-:S04]  /*e9e0*/  VIADD R3, R223, 0x8 ;  /* 0x00000008df037836 */ /* 0x004fc80000000000 */
[----:B------:R-:W-:-:S03]  /*e9f0*/  IMAD.IADD R5, R3, 0x1, -R7 ;  /* 0x0000000103057824 */ /* 0x000fc600078e0a07 */
[----:B------:R-:W-:Y:S01]  /*ea00*/  HMMA.16816.F32 R232, R20, R28, R196 ;  /* 0x0000001c14e8723c */ /* 0x000fe200000018c4 */
[----:B------:R-:W-:Y:S01]  /*ea10*/  I2FP.F32.S32 R20, R6 ;  /* 0x0000000600147245 */ /* 0x000fe20000201400 */
[----:B------:R-:W-:Y:S01]  /*ea20*/  FMUL.FTZ R21, R176, UR8 ;  /* 0x00000008b0157c20 */ /* 0x000fe20008410000 */
[----:B------:R-:W-:Y:S01]  /*ea30*/  IMAD.IADD R22, R137, 0x1, -R7 ;  /* 0x0000000189167824 */ /* 0x000fe200078e0a07 */
[----:B------:R-:W-:Y:S02]  /*ea40*/  IABS R5, R5 ;  /* 0x0000000500057213 */ /* 0x000fe40000000000 */
[----:B---3--:R-:W-:Y:S01]  /*ea50*/  FFMA.FTZ R20, R20, -UR12, R33 ;  /* 0x8000000c14147c23 */ /* 0x008fe20008010021 */
[----:B------:R1:W-:Y:S01]  /*ea60*/  MUFU.TANH R132, R21 ;  /* 0x0000001500847308 */ /* 0x0003e20000002400 */
[----:B------:R-:W-:Y:S01]  /*ea70*/  I2FP.F32.S32 R6, R5 ;  /* 0x0000000500067245 */ /* 0x000fe20000201400 */
[----:B------:R-:W-:Y:S01]  /*ea80*/  VIADD R5, R0, 0xffffff80 ;  /* 0xffffff8000057836 */ /* 0x000fe20000000000 */
[----:B------:R-:W-:Y:S01]  /*ea90*/  HMMA.16816.F32 R140, R16, R30, R184 ;  /* 0x0000001e108c723c */ /* 0x000fe200000018b8 */
[----:B------:R-:W-:Y:S01]  /*eaa0*/  VIADD R33, R223, 0x40 ;  /* 0x00000040df217836 */ /* 0x000fe20000000000 */
[----:B------:R-:W-:Y:S01]  /*eab0*/  IABS R22, R22 ;  /* 0x0000001600167213 */ /* 0x000fe20000000000 */
[----:B----4-:R-:W-:Y:S01]  /*eac0*/  FFMA.FTZ R6, R6, -UR12, R32 ;  /* 0x8000000c06067c23 */ /* 0x010fe20008010020 */
[-C--:B------:R-:W-:Y:S01]  /*ead0*/  ISETP.GT.AND P5, PT, R225, R5.reuse, PT ;  /* 0x00000005e100720c */ /* 0x080fe20003fa4270 */
[----:B------:R-:W-:Y:S01]  /*eae0*/  FMUL.FTZ R31, R179, UR8 ;  /* 0x00000008b31f7c20 */ /* 0x000fe20008410000 */
[----:B------:R-:W-:-:S02]  /*eaf0*/  ISETP.GT.AND P3, PT, R227, R5, PT ;  /* 0x00000005e300720c */ /* 0x000fc40003f64270 */
[C---:B------:R-:W-:Y:S01]  /*eb00*/  ISETP.GE.AND P6, PT, R5.reuse, R230, PT ;  /* 0x000000e60500720c */ /* 0x040fe20003fc6270 */
[----:B------:R-:W-:Y:S01]  /*eb10*/  HMMA.16816.F32 R180, R16, R182, R208 ;  /* 0x000000b610b4723c */ /* 0x000fe200000018d0 */
[----:B------:R-:W-:Y:S01]  /*eb20*/  BAR.SYNC.DEFER_BLOCKING 0x0 ;  /* 0x0000000000007b1d */ /* 0x000fe20000010000 */
[C---:B------:R-:W-:Y:S02]  /*eb30*/  ISETP.GE.AND P0, PT, R5.reuse, R231, PT ;  /* 0x000000e70500720c */ /* 0x040fe40003f06270 */
[----:B------:R-:W-:Y:S01]  /*eb40*/  FSEL R20, R20, -INF , !P5 ;  /* 0xff80000014147808 */ /* 0x000fe20006800000 */
[----:B-1----:R-:W-:Y:S01]  /*eb50*/  FMUL.FTZ R21, R178, UR8 ;  /* 0x00000008b2157c20 */ /* 0x002fe20008410000 */
[----:B------:R-:W-:Y:S02]  /*eb60*/  FSEL R6, R6, -INF , !P3 ;  /* 0xff80000006067808 */ /* 0x000fe40005800000 */
[----:B------:R-:W-:Y:S01]  /*eb70*/  FSEL R198, R20, -INF , !P6 ;  /* 0xff80000014c67808 */ /* 0x000fe20007000000 */
[----:B------:R1:W2:Y:S01]  /*eb80*/  MUFU.TANH R32, R21 ;  /* 0x0000001500207308 */ /* 0x0002a20000002400 */
[----:B------:R-:W-:Y:S01]  /*eb90*/  FSEL R199, R6, -INF , !P0 ;  /* 0xff80000006c77808 */ /* 0x000fe20004000000 */
[----:B------:R-:W-:Y:S01]  /*eba0*/  VIADD R6, R4, 0xffffff98 ;  /* 0xffffff9804067836 */ /* 0x000fe20000000000 */
[-C--:B------:R-:W-:Y:S01]  /*ebb0*/  ISETP.GT.AND P5, PT, R224, R5.reuse, PT ;  /* 0x00000005e000720c */ /* 0x080fe20003fa4270 */
[----:B------:R-:W-:Y:S01]  /*ebc0*/  FMUL.FTZ R20, R204, UR8 ;  /* 0x00000008cc147c20 */ /* 0x000fe20008410000 */
[C---:B------:R-:W-:Y:S01]  /*ebd0*/  ISETP.GE.AND P6, PT, R5.reuse, R228, PT ;  /* 0x000000e40500720c */ /* 0x040fe20003fc6270 */
[----:B------:R-:W-:Y:S01]  /*ebe0*/  HMMA.16816.F32 R184, R8, R26, R140 ;  /* 0x0000001a08b8723c */ /* 0x000fe2000000188c */
[----:B------:R-:W-:Y:S01]  /*ebf0*/  ISETP.GT.AND P3, PT, R226, R5, PT ;  /* 0x00000005e200720c */ /* 0x000fe20003f64270 */
[----:B------:R-:W-:Y:S01]  /*ec00*/  MUFU.TANH R30, R20 ;  /* 0x00000014001e7308 */ /* 0x000fe20000002400 */
[----:B------:R-:W-:Y:S01]  /*ec10*/  ISETP.GE.AND P0, PT, R5, R229, PT ;  /* 0x000000e50500720c */ /* 0x000fe20003f06270 */
[----:B------:R-:W-:Y:S01]  /*ec20*/  FMUL.FTZ R5, R206, UR8 ;  /* 0x00000008ce057c20 */ /* 0x000fe20008410000 */
[----:B------:R-:W-:Y:S01]  /*ec30*/  I2FP.F32.S32 R22, R22 ;  /* 0x0000001600167245 */ /* 0x000fe20000201400 */
[----:B------:R-:W-:-:S02]  /*ec40*/  FMUL.FTZ R26, R193, UR8 ;  /* 0x00000008c11a7c20 */ /* 0x000fc40008410000 */
[-C--:B------:R-:W-:Y:S02]  /*ec50*/  HMMA.16816.F32 R140, R12, R34.reuse, R200 ;  /* 0x000000220c8c723c */ /* 0x080fe400000018c8 */
[----:B------:R3:W4:Y:S01]  /*ec60*/  MUFU.TANH R23, R5 ;  /* 0x0000000500177308 */ /* 0x0007220000002400 */
[----:B-1----:R-:W-:Y:S02]  /*ec70*/  IMAD.IADD R21, R33, 0x1, -R7 ;  /* 0x0000000121157824 */ /* 0x002fe400078e0a07 */
[----:B--2---:R-:W-:Y:S01]  /*ec80*/  FFMA.FTZ R22, R22, -UR12, R32 ;  /* 0x8000000c16167c23 */ /* 0x004fe20008010020 */
[--C-:B------:R-:W-:Y:S02]  /*ec90*/  IMAD.IADD R7, R223, 0x1, -R6.reuse ;  /* 0x00000001df077824 */ /* 0x100fe400078e0a06 */
[----:B------:R-:W-:Y:S01]  /*eca0*/  IABS R21, R21 ;  /* 0x0000001500157213 */ /* 0x000fe20000000000 */
[----:B------:R-:W-:Y:S02]  /*ecb0*/  HMMA.16816.F32 R180, R8, R34, R180 ;  /* 0x0000002208b4723c */ /* 0x000fe400000018b4 */
[----:B------:R-:W-:Y:S01]  /*ecc0*/  IABS R7, R7 ;  /* 0x0000000700077213 */ /* 0x000fe20000000000 */
[----:B---3--:R-:W-:-:S05]  /*ecd0*/  IMAD.IADD R5, R3, 0x1, -R6 ;  /* 0x0000000103057824 */ /* 0x008fca00078e0a06 */
        /* <DEDUP_REMOVED lines=8> */
[----:B----4-:R-:W-:Y:S01]  /*ed60*/  FFMA.FTZ R23, R21, -UR12, R23 ;  /* 0x8000000c15177c23 */ /* 0x010fe20008010017 */
[----:B------:R-:W1:Y:S01]  /*ed70*/  MUFU.TANH R132, R26 ;  /* 0x0000001a00847308 */ /* 0x000e620000002400 */
        /* <DEDUP_REMOVED lines=16> */
[----:B------:R2:W3:Y:S01]  /*ee80*/  MUFU.TANH R32, R21 ;  /* 0x0000001500207308 */ /* 0x0004e20000002400 */
[----:B------:R-:W-:Y:S01]  /*ee90*/  FSEL R236, R7, -INF , !P0 ;  /* 0xff80000007ec7808 */ /* 0x000fe20004000000 */
[----:B------:R-:W-:Y:S01]  /*eea0*/  VIADD R7, R4, 0xffffff81 ;  /* 0xffffff8104077836 */ /* 0x000fe20000000000 */
[----:B------:R-:W-:-:S02]  /*eeb0*/  ISETP.GT.AND P5, PT, R224, R5, PT ;  /* 0x00000005e000720c */ /* 0x000fc40003fa4270 */
        /* <DEDUP_REMOVED lines=9> */
[----:B--2---:R-:W-:-:S05]  /*ef50*/  IMAD.IADD R21, R33, 0x1, -R6 ;  /* 0x0000000121157824 */ /* 0x004fca00078e0a06 */
        /* <DEDUP_REMOVED lines=8> */
[----:B-1----:R-:W-:Y:S01]  /*efe0*/  FFMA.FTZ R23, R6, -UR12, R132 ;  /* 0x8000000c06177c23 */ /* 0x002fe20008010084 */
[----:B---3--:R-:W-:Y:S01]  /*eff0*/  FFMA.FTZ R6, R21, -UR12, R32 ;  /* 0x8000000c15067c23 */ /* 0x008fe20008010020 */
[----:B-----5:R-:W-:Y:S01]  /*f000*/  FFMA.FTZ R21, R22, -UR12, R27 ;  /* 0x8000000c16157c23 */ /* 0x020fe2000801001b */
[----:B------:R-:W-:Y:S01]  /*f010*/  FFMA.FTZ R22, R20, -UR12, R26 ;  /* 0x8000000c14167c23 */ /* 0x000fe2000801001a */
[----:B------:R-:W-:Y:S02]  /*f020*/  MUFU.TANH R32, R30 ;  /* 0x0000001e00207308 */ /* 0x000fe40000002400 */
        /* <DEDUP_REMOVED lines=9> */
[----:B------:R-:W-:Y:S01]  /*f0c0*/  FSEL R20, R23, -INF , !P5 ;  /* 0xff80000017147808 */ /* 0x000fe20006800000 */
[----:B------:R-:W-:Y:S01]  /*f0d0*/  FMUL.FTZ R23, R142, UR8 ;  /* 0x000000088e177c20 */ /* 0x000fe20008410000 */
[----:B------:R-:W-:-:S02]  /*f0e0*/  FSEL R204, R6, -INF , !P0 ;  /* 0xff80000006cc7808 */ /* 0x000fc40004000000 */
[C---:B------:R-:W-:Y:S02]  /*f0f0*/  ISETP.GE.AND P0, PT, R5.reuse, R231, PT ;  /* 0x000000e70500720c */ /* 0x040fe40003f06270 */
[----:B------:R-:W-:Y:S01]  /*f100*/  FSEL R6, R22, -INF , !P3 ;  /* 0xff80000016067808 */ /* 0x000fe20005800000 */
[----:B------:R-:W-:Y:S01]  /*f110*/  MUFU.TANH R23, R23 ;  /* 0x0000001700177308 */ /* 0x000fe20000002400 */
[----:B------:R-:W-:Y:S01]  /*f120*/  FSEL R196, R20, -INF , !P6 ;  /* 0xff80000014c47808 */ /* 0x000fe20007000000 */
[----:B------:R-:W-:Y:S01]  /*f130*/  FMUL.FTZ R20, R140, UR8 ;  /* 0x000000088c147c20 */ /* 0x000fe20008410000 */
[----:B------:R-:W-:Y:S01]  /*f140*/  FSEL R197, R6, -INF , !P0 ;  /* 0xff80000006c57808 */ /* 0x000fe20004000000 */
[----:B------:R-:W-:Y:S01]  /*f150*/  VIADD R6, R4, 0xffffff88 ;  /* 0xffffff8804067836 */ /* 0x000fe20000000000 */
[-C--:B------:R-:W-:Y:S01]  /*f160*/  ISETP.GT.AND P5, PT, R224, R5.reuse, PT ;  /* 0x00000005e000720c */ /* 0x080fe20003fa4270 */
[----:B-1----:R-:W-:Y:S01]  /*f170*/  HMMA.16816.F32 R28, R16, R28, R240 ;  /* 0x0000001c101c723c */ /* 0x002fe200000018f0 */
[----:B------:R-:W-:Y:S01]  /*f180*/  ISETP.GE.AND P6, PT, R5, R228, PT ;  /* 0x000000e40500720c */ /* 0x000fe20003fc6270 */
[----:B------:R1:W3:Y:S01]  /*f190*/  MUFU.TANH R26, R20 ;  /* 0x00000014001a7308 */ /* 0x0002e20000002400 */
[----:B------:R-:W-:-:S02]  /*f1a0*/  ISETP.GT.AND P3, PT, R226, R5, PT ;  /* 0x00000005e200720c */ /* 0x000fc40003f64270 */
[----:B------:R-:W-:Y:S01]  /*f1b0*/  ISETP.GE.AND P0, PT, R5, R229, PT ;  /* 0x000000e50500720c */ /* 0x000fe20003f06270 */
[--C-:B------:R-:W-:Y:S01]  /*f1c0*/  IMAD.IADD R5, R223, 0x1, -R6.reuse ;  /* 0x00000001df057824 */ /* 0x100fe200078e0a06 */
[----:B------:R-:W-:Y:S02]  /*f1d0*/  IABS R21, R21 ;  /* 0x0000001500157213 */ /* 0x000fe40000000000 */
[----:B------:R-:W-:Y:S02]  /*f1e0*/  IABS R22, R7 ;  /* 0x0000000700167213 */ /* 0x000fe40000000000 */
[----:B------:R-:W-:Y:S02]  /*f1f0*/  IABS R7, R5 ;  /* 0x0000000500077213 */ /* 0x000fe40000000000 */
[----:B------:R-:W-:Y:S02]  /*f200*/  I2FP.F32.S32 R21, R21 ;  /* 0x0000001500157245 */ /* 0x000fe40000201400 */
[----:B------:R-:W-:Y:S01]  /*f210*/  I2FP.F32.S32 R22, R22 ;  /* 0x0000001600167245 */ /* 0x000fe20000201400 */
[----:B-1----:R-:W-:-:S04]  /*f220*/  IMAD.IADD R20, R3, 0x1, -R6 ;  /* 0x0000000103147824 */ /* 0x002fc800078e0a06 */
[----:B--2---:R-:W-:Y:S01]  /*f230*/  FFMA.FTZ R17, R22, -UR12, R27 ;  /* 0x8000000c16117c23 */ /* 0x004fe2000801001b */
[-C--:B------:R-:W-:Y:S01]  /*f240*/  HMMA.16816.F32 R28, R8, R24.reuse, R28 ;  /* 0x00000018081c723c */ /* 0x080fe2000000181c */
[----:B------:R-:W-:Y:S01]  /*f250*/  FMUL.FTZ R10, R143, UR8 ;  /* 0x000000088f0a7c20 */ /* 0x000fe20008410000 */
[----:B------:R-:W-:Y:S01]  /*f260*/  IMAD.IADD R9, R33, 0x1, -R6 ;  /* 0x0000000121097824 */ /* 0x000fe200078e0a06 */
        /* <DEDUP_REMOVED lines=10> */
[----:B------:R-:W-:Y:S01]  /*f310*/  HMMA.16816.F32 R140, R12, R24, R232 ;  /* 0x000000180c8c723c */ /* 0x000fe200000018e8 */
[----:B------:R-:W-:Y:S01]  /*f320*/  FSEL R7, R17, -INF , !P3 ;  /* 0xff80000011077808 */ /* 0x000fe20005800000 */
[----:B------:R-:W-:Y:S01]  /*f330*/  FMUL.FTZ R17, R180, UR8 ;  /* 0x00000008b4117c20 */ /* 0x000fe20008410000 */
[-C--:B------:R-:W-:Y:S01]  /*f340*/  ISETP.GT.AND P5, PT, R225, R5.reuse, PT ;  /* 0x00000005e100720c */ /* 0x080fe20003fa4270 */
[----:B------:R-:W-:Y:S01]  /*f350*/  MUFU.TANH R21, R20 ;  /* 0x0000001400157308 */ /* 0x000fe20000002400 */
[----:B------:R-:W-:Y:S01]  /*f360*/  ISETP.GT.AND P3, PT, R227, R5, PT ;  /* 0x00000005e300720c */ /* 0x000fe20003f64270 */
[----:B------:R-:W-:Y:S01]  /*f370*/  FMUL.FTZ R31, R31, UR8 ;  /* 0x000000081f1f7c20 */ /* 0x000fe20008410000 */
        /* <DEDUP_REMOVED lines=176> */
.L_x_2814:
        /* <DEDUP_REMOVED lines=8> */
[----:B------:R-:W-:Y:S02]  /*ff00*/  FSEL R11, R11, -INF , !P5 ;  /* 0xff8000000b0b7808 */ /* 0x000fe40006800000 */
[----:B------:R-:W-:-:S02]  /*ff10*/  ISETP.GT.AND P5, PT, R226, R5, PT ;  /* 0x00000005e200720c */ /* 0x000fc40003fa4270 */
[----:B------:R-:W-:Y:S02]  /*ff20*/  FSEL R184, R13, -INF , !P6 ;  /* 0xff8000000db87808 */ /* 0x000fe40007000000 */
[-C--:B------:R-:W-:Y:S01]  /*ff30*/  ISETP.GE.AND P3, PT, R5, R229.reuse, PT ;  /* 0x000000e50500720c */ /* 0x080fe20003f66270 */
[----:B------:R3:W-:Y:S01]  /*ff40*/  MUFU.TANH R20, R15 ;  /* 0x0000000f00147308 */ /* 0x0007e20000002400 */
[----:B------:R-:W-:Y:S02]  /*ff50*/  ISETP.GT.AND P6, PT, R226, R4, PT ;  /* 0x00000004e200720c */ /* 0x000fe40003fc4270 */
[----:B------:R-:W-:Y:S02]  /*ff60*/  FSEL R13, R29, -INF , !P5 ;  /* 0xff8000001d0d7808 */ /* 0x000fe40006800000 */
[----:B------:R-:W-:Y:S02]  /*ff70*/  ISETP.GE.AND P5, PT, R4, R229, PT ;  /* 0x000000e50400720c */ /* 0x000fe40003fa6270 */
[----:B------:R-:W-:-:S02]  /*ff80*/  FSEL R14, R25, -INF , !P6 ;  /* 0xff800000190e7808 */ /* 0x000fc40007000000 */
[----:B--2---:R-:W-:Y:S02]  /*ff90*/  FMNMX3.FTZ R12, R136, R139, R32, !PT ;  /* 0x0000008b880c7276 */ /* 0x004fe40007810020 */
[----:B------:R-:W-:Y:S01]  /*ffa0*/  FSEL R185, R13, -INF , !P3 ;  /* 0xff8000000db97808 */ /* 0x000fe20005800000 */
[----:B------:R-:W-:Y:S01]  /*ffb0*/  FMUL.FTZ R13, R142, UR8 ;  /* 0x000000088e0d7c20 */ /* 0x000fe20008410000 */
[----:B------:R-:W-:Y:S02]  /*ffc0*/  FMNMX3.FTZ R12, R12, R26, R11, !PT ;  /* 0x0000001a0c0c7276 */ /* 0x000fe4000781000b */
[----:B------:R-:W-:Y:S01]  /*ffd0*/  FSEL R193, R14, -INF , !P5 ;  /* 0xff8000000ec17808 */ /* 0x000fe20006800000 */
[----:B------:R2:W4:Y:S01]  /*ffe0*/  MUFU.TANH R19, R13 ;  /* 0x0000000d00137308 */ /* 0x0005220000002400 */
[----:B------:R-:W-:Y:S01]  /*fff0*/  FMNMX3.FTZ R12, R12, R184, R185, !PT ;  /* 0x000000b80c0c7276 */ /* 0x000fe200078100b9 */
[----:B------:R-:W-:Y:S01]  /*10000*/  FMUL.FTZ R14, R143, UR8 ;  /* 0x000000088f0e7c20 */ /* 0x000fe20008410000 */
[----:B------:R-:W-:Y:S01]  /*10010*/  ISETP.GT.AND P0, PT, R225, R6, PT ;  /* 0x00000006e100720c */ /* 0x000fe20003f04270 */
[----:B------:R-:W-:Y:S01]  /*10020*/  LDSM.16.MT88.4 R140, [R212+0xa000] ;  /* 0x00a00000d48c783b */ /* 0x000fe20000004200 */
[----:B------:R-:W-:-:S02]  /*10030*/  ISETP.GE.AND P3, PT, R6, R230, PT ;  /* 0x000000e60600720c */ /* 0x000fc40003f66270 */
[----:B------:R-:W-:Y:S01]  /*10040*/  ISETP.GT.AND P6, PT, R227, R6, PT ;  /* 0x00000006e300720c */ /* 0x000fe20003fc4270 */
[----:B------:R5:W5:Y:S01]  /*10050*/  MUFU.TANH R18, R14 ;  /* 0x0000000e00127308 */ /* 0x000b620000002400 */
[----:B------:R-:W-:Y:S02]  /*10060*/  ISETP.GE.AND P5, PT, R6, R231, PT ;  /* 0x000000e70600720c */ /* 0x000fe40003fa6270 */
[----:B------:R-:W-:Y:S02]  /*10070*/  FMNMX3.FTZ R6, R12, R204, R193, !PT ;  /* 0x000000cc0c067276 */ /* 0x000fe400078100c1 */
[----:B-1----:R-:W-:Y:S02]  /*10080*/  FMNMX.FTZ R17, R10, R16, !PT ;  /* 0x000000100a117209 */ /* 0x002fe40007810000 */
[-C--:B------:R-:W-:Y:S01]  /*10090*/  IADD3 R12, PT, PT, R223, -R8.reuse, RZ ;  /* 0x80000008df0c7210 */ /* 0x080fe20007ffe0ff */
[----:B---3--:R-:W1:Y:S01]  /*100a0*/  SHFL.BFLY PT, R15, R6, 0x2, 0x1f ;  /* 0x0c401f00060f7f89 */ /* 0x008e6200000e0000 */
[----:B------:R-:W-:-:S02]  /*100b0*/  IADD3 R8, PT, PT, R3, -R8, RZ ;  /* 0x8000000803087210 */ /* 0x000fc40007ffe0ff */
[-C--:B------:R-:W-:Y:S01]  /*100c0*/  IADD3 R10, PT, PT, R223, -R7.reuse, RZ ;  /* 0x80000007df0a7210 */ /* 0x080fe20007ffe0ff */
[----:B------:R-:W3:Y:S01]  /*100d0*/  SHFL.BFLY PT, R16, R17, 0x1, 0x1f ;  /* 0x0c201f0011107f89 */ /* 0x000ee200000e0000 */
[----:B------:R-:W-:Y:S02]  /*100e0*/  IABS R8, R8 ;  /* 0x0000000800087213 */ /* 0x000fe40000000000 */
[----:B--2---:R-:W-:Y:S02]  /*100f0*/  IABS R13, R10 ;  /* 0x0000000a000d7213 */ /* 0x004fe40000000000 */
[----:B------:R-:W-:Y:S01]  /*10100*/  MOV R10, R8 ;  /* 0x00000008000a7202 */ /* 0x000fe20000000f00 */
[----:B------:R-:W-:Y:S01]  /*10110*/  FMUL.FTZ R8, R207, UR8 ;  /* 0x00000008cf087c20 */ /* 0x000fe20008410000 */
[----:B------:R-:W-:Y:S02]  /*10120*/  IADD3 R7, PT, PT, R3, -R7, RZ ;  /* 0x8000000703077210 */ /* 0x000fe40007ffe0ff */
[----:B------:R-:W-:-:S02]  /*10130*/  I2FP.F32.S32 R10, R10 ;  /* 0x0000000a000a7245 */ /* 0x000fc40000201400 */
[----:B------:R-:W-:Y:S02]  /*10140*/  IABS R12, R12 ;  /* 0x0000000c000c7213 */ /* 0x000fe40000000000 */
[----:B------:R-:W-:Y:S01]  /*10150*/  IADD3 R3, PT, PT, R3, -R9, RZ ;  /* 0x8000000903037210 */ /* 0x000fe20007ffe0ff */
[----:B----4-:R-:W-:Y:S01]  /*10160*/  FFMA.FTZ R10, R10, -UR12, R19 ;  /* 0x8000000c0a0a7c23 */ /* 0x010fe20008010013 */
[----:B-----5:R-:W-:Y:S02]  /*10170*/  IABS R14, R7 ;  /* 0x00000007000e7213 */ /* 0x020fe40000000000 */
[----:B------:R-:W-:Y:S01]  /*10180*/  MOV R7, R12 ;  /* 0x0000000c00077202 */ /* 0x000fe20000000f00 */
[----:B------:R-:W-:Y:S01]  /*10190*/  FMUL.FTZ R12, R205, UR8 ;  /* 0x00000008cd0c7c20 */ /* 0x000fe20008410000 */
[----:B------:R-:W-:Y:S02]  /*101a0*/  MOV R243, R218 ;  /* 0x000000da00f37202 */ /* 0x000fe40000000f00 */
[----:B-1----:R-:W-:-:S02]  /*101b0*/  FMNMX.FTZ R6, R6, R15, !PT ;  /* 0x0000000f06067209 */ /* 0x002fc40007810000 */
[----:B------:R1:W-:Y:S01]  /*101c0*/  MUFU.TANH R15, R8 ;  /* 0x00000008000f7308 */ /* 0x0003e20000002400 */
[----:B------:R-:W-:Y:S02]  /*101d0*/  I2FP.F32.S32 R7, R7 ;  /* 0x0000000700077245 */ /* 0x000fe40000201400 */
[----:B---3--:R-:W-:Y:S02]  /*101e0*/  FMNMX.FTZ R218, R17, R16, !PT ;  /* 0x0000001011da7209 */ /* 0x008fe40007810000 */
[----:B------:R-:W-:Y:S01]  /*101f0*/  I2FP.F32.S32 R13, R13 ;  /* 0x0000000d000d7245 */ /* 0x000fe20000201400 */
[----:B------:R-:W-:Y:S01]  /*10200*/  FFMA.FTZ R7, R7, -UR12, R22 ;  /* 0x8000000c07077c23 */ /* 0x000fe20008010016 */
[----:B------:R-:W-:Y:S01]  /*10210*/  IADD3 R9, PT, PT, R223, -R9, RZ ;  /* 0x80000009df097210 */ /* 0x000fe20007ffe0ff */
[----:B------:R-:W2:Y:S01]  /*10220*/  MUFU.TANH R12, R12 ;  /* 0x0000000c000c7308 */ /* 0x000ea20000002400 */
[----:B------:R-:W-:Y:S01]  /*10230*/  I2FP.F32.S32 R14, R14 ;  /* 0x0000000e000e7245 */ /* 0x000fe20000201400 */
[----:B------:R-:W-:Y:S01]  /*10240*/  FFMA.FTZ R13, R13, -UR12, R20 ;  /* 0x8000000c0d0d7c23 */ /* 0x000fe20008010014 */
[----:B------:R-:W-:-:S02]  /*10250*/  FSEL R7, R7, -INF , !P0 ;  /* 0xff80000007077808 */ /* 0x000fc40004000000 */
[----:B------:R-:W-:Y:S01]  /*10260*/  ISETP.GT.AND P0, PT, R225, R5, PT ;  /* 0x00000005e100720c */ /* 0x000fe20003f04270 */
[----:B------:R-:W-:Y:S01]  /*10270*/  FFMA.FTZ R14, R14, -UR12, R18 ;  /* 0x8000000c0e0e7c23 */ /* 0x000fe20008010012 */
[----:B------:R-:W-:Y:S02]  /*10280*/  FSEL R201, R7, -INF , !P3 ;  /* 0xff80000007c97808 */ /* 0x000fe40005800000 */
[----:B-1----:R-:W-:Y:S02]  /*10290*/  IABS R8, R3 ;  /* 0x0000000300087213 */ /* 0x002fe40000000000 */
[----:B------:R-:W-:Y:S02]  /*102a0*/  FSEL R3, R10, -INF , !P6 ;  /* 0xff8000000a037808 */ /* 0x000fe40007000000 */
[----:B------:R-:W1:Y:S01]  /*102b0*/  SHFL.BFLY PT, R10, R6, 0x1, 0x1f ;  /* 0x0c201f00060a7f89 */ /* 0x000e6200000e0000 */
[----:B------:R-:W-:Y:S02]  /*102c0*/  IABS R7, R9 ;  /* 0x0000000900077213 */ /* 0x000fe40000000000 */
[----:B------:R-:W-:Y:S01]  /*102d0*/  FSEL R205, R3, -INF , !P5 ;  /* 0xff80000003cd7808 */ /* 0x000fe20006800000 */
[C---:B------:R-:W-:Y:S01]  /*102e0*/  FMUL.FTZ R3, R218.reuse, UR9 ;  /* 0x00000009da037c20 */ /* 0x040fe20008410000 */
[----:B------:R-:W-:-:S02]  /*102f0*/  FSETP.NEU.FTZ.AND P5, PT, R218, -INF , PT ;  /* 0xff800000da00780b */ /* 0x000fc40003fbd000 */
[----:B------:R-:W-:Y:S02]  /*10300*/  FSEL R9, R13, -INF , !P0 ;  /* 0xff8000000d097808 */ /* 0x000fe40004000000 */
[----:B------:R-:W-:Y:S02]  /*10310*/  FSEL R3, R3, RZ, P5 ;  /* 0x000000ff03037208 */ /* 0x000fe40002800000 */
[----:B------:R-:W-:Y:S02]  /*10320*/  ISETP.GE.AND P3, PT, R5, R230, PT ;  /* 0x000000e60500720c */ /* 0x000fe40003f66270 */
[----:B------:R-:W-:Y:S01]  /*10330*/  ISETP.GT.AND P6, PT, R227, R5, PT ;  /* 0x00000005e300720c */ /* 0x000fe20003fc4270 */
[--C-:B------:R-:W-:Y:S01]  /*10340*/  FFMA.FTZ R21, R21, UR9, -R3.reuse ;  /* 0x0000000915157c23 */ /* 0x100fe20008010803 */
[----:B------:R-:W-:Y:S01]  /*10350*/  ISETP.GE.AND P0, PT, R5, R231, PT ;  /* 0x000000e70500720c */ /* 0x000fe20003f06270 */
[----:B------:R-:W-:Y:S01]  /*10360*/  FFMA.FTZ R5, R138, UR9, -R3 ;  /* 0x000000098a057c23 */ /* 0x000fe20008010803 */
[----:B------:R-:W-:Y:S01]  /*10370*/  I2FP.F32.S32 R7, R7 ;  /* 0x0000000700077245 */ /* 0x000fe20000201400 */
[----:B------:R-:W-:Y:S01]  /*10380*/  MUFU.EX2 R239, R21 ;  /* 0x0000001500ef7308 */ /* 0x000fe20000000800 */
[----:B------:R-:W-:-:S02]  /*10390*/  I2FP.F32.S32 R8, R8 ;  /* 0x0000000800087245 */ /* 0x000fc40000201400 */
[----:B------:R-:W-:Y:S01]  /*103a0*/  FSEL R14, R14, -INF , !P6 ;  /* 0xff8000000e0e7808 */ /* 0x000fe20007000000 */
[----:B--2---:R-:W-:Y:S01]  /*103b0*/  FFMA.FTZ R7, R7, -UR12, R12 ;  /* 0x8000000c07077c23 */ /* 0x004fe2000801000c */
[----:B------:R-:W-:Y:S01]  /*103c0*/  ISETP.GT.AND P6, PT, R225, R4, PT ;  /* 0x00000004e100720c */ /* 0x000fe20003fc4270 */
[----:B------:R-:W-:Y:S01]  /*103d0*/  FFMA.FTZ R8, R8, -UR12, R15 ;  /* 0x8000000c08087c23 */ /* 0x000fe2000801000f */
[----:B-1----:R-:W-:Y:S01]  /*103e0*/  FMNMX.FTZ R217, R6, R10, !PT ;  /* 0x0000000a06d97209 */ /* 0x002fe20007810000 */
[----:B------:R1:W-:Y:S01]  /*103f0*/  MUFU.EX2 R242, R5 ;  /* 0x0000000500f27308 */ /* 0x0003e20000000800 */
[----:B------:R-:W-:Y:S02]  /*10400*/  FMNMX3.FTZ R6, R134, R198, R196, !PT ;  /* 0x000000c686067276 */ /* 0x000fe400078100c4 */
[----:B------:R-:W-:Y:S01]  /*10410*/  FSEL R203, R14, -INF , !P0 ;  /* 0xff8000000ecb7808 */ /* 0x000fe20004000000 */
[----:B------:R-:W-:Y:S01]  /*10420*/  FMUL.FTZ R12, R217, UR9 ;  /* 0x00000009d90c7c20 */ /* 0x000fe20008410000 */
[----:B------:R-:W-:-:S02]  /*10430*/  FSEL R187, R9, -INF , !P3 ;  /* 0xff80000009bb7808 */ /* 0x000fc40005800000 */
[----:B------:R-:W-:Y:S02]  /*10440*/  ISETP.GT.AND P0, PT, R227, R4, PT ;  /* 0x00000004e300720c */ /* 0x000fe40003f04270 */
[----:B------:R-:W-:Y:S02]  /*10450*/  ISETP.GE.AND P3, PT, R4, R230, PT ;  /* 0x000000e60400720c */ /* 0x000fe40003f66270 */
[----:B------:R-:W-:Y:S02]  /*10460*/  FSEL R7, R7, -INF , !P6 ;  /* 0xff80000007077808 */ /* 0x000fe40007000000 */
[----:B------:R-:W-:Y:S02]  /*10470*/  FMNMX3.FTZ R6, R6, R188, R132, !PT ;  /* 0x000000bc06067276 */ /* 0x000fe40007810084 */
[----:B------:R-:W-:Y:S01]  /*10480*/  ISETP.GE.AND P6, PT, R4, R231, PT ;  /* 0x000000e70400720c */ /* 0x000fe20003fc6270 */
[--C-:B------:R-:W-:Y:S01]  /*10490*/  FFMA.FTZ R4, R23, UR9, -R3.reuse ;  /* 0x0000000917047c23 */ /* 0x100fe20008010803 */
[----:B-1----:R-:W-:Y:S01]  /*104a0*/  FFMA.FTZ R5, R27, UR9, -R3 ;  /* 0x000000091b057c23 */ /* 0x002fe20008010803 */
[----:B------:R-:W-:Y:S01]  /*104b0*/  FSEL R8, R8, -INF , !P0 ;  /* 0xff80000008087808 */ /* 0x000fe20004000000 */
[----:B------:R-:W-:Y:S01]  /*104c0*/  LDSM.16.MT88.4 R20, [R247+0xb000] ;  /* 0x00b00000f714783b */ /* 0x000fe20000004200 */
[----:B------:R-:W-:Y:S01]  /*104d0*/  FSEL R186, R7, -INF , !P3 ;  /* 0xff80000007ba7808 */ /* 0x000fe20005800000 */
[----:B------:R1:W-:Y:S01]  /*104e0*/  MUFU.EX2 R241, R5 ;  /* 0x0000000500f17308 */ /* 0x0003e20000000800 */
[----:B------:R-:W-:-:S02]  /*104f0*/  FMNMX3.FTZ R6, R6, R201, R187, !PT ;  /* 0x000000c906067276 */ /* 0x000fc400078100bb */
[----:B------:R-:W-:Y:S02]  /*10500*/  FSEL R202, R8, -INF , !P6 ;  /* 0xff80000008ca7808 */ /* 0x000fe40007000000 */
[----:B------:R-:W-:Y:S02]  /*10510*/  FSETP.NEU.FTZ.AND P0, PT, R217, -INF , PT ;  /* 0xff800000d900780b */ /* 0x000fe40003f1d000 */
[----:B------:R-:W-:Y:S01]  /*10520*/  FSEL R7, R218, RZ, P5 ;  /* 0x000000ffda077208 */ /* 0x000fe20002800000 */
[----:B------:R2:W-:Y:S01]  /*10530*/  MUFU.EX2 R240, R4 ;  /* 0x0000000400f07308 */ /* 0x0005e20000000800 */
[----:B------:R-:W-:Y:S02]  /*10540*/  FSEL R12, R12, RZ, P0 ;  /* 0x000000ff0c0c7208 */ /* 0x000fe40000000000 */
[----:B------:R-:W-:Y:S01]  /*10550*/  MOV R31, R216 ;  /* 0x000000d8001f7202 */ /* 0x000fe20000000f00 */
[----:B------:R-:W-:Y:S01]  /*10560*/  FADD.FTZ R7, R135, -R7 ;  /* 0x8000000787077221 */ /* 0x000fe20000010000 */
[----:B------:R-:W-:-:S02]  /*10570*/  MOV R135, R215 ;  /* 0x000000d700877202 */ /* 0x000fc40000000f00 */
[----:B------:R-:W-:Y:S01]  /*10580*/  IADD3 R15, PT, PT, R212, 0xa040, RZ ;  /* 0x0000a040d40f7810 */ /* 0x000fe20007ffe0ff */
[----:B------:R-:W-:Y:S01]  /*10590*/  FMUL.FTZ R7, R7, UR9 ;  /* 0x0000000907077c20 */ /* 0x000fe20008410000 */
[----:B-1----:R-:W-:-:S04]  /*105a0*/  FMNMX3.FTZ R5, R133, R199, R197, !PT ;  /* 0x000000c785057276 */ /* 0x002fc800078100c5 */
[----:B------:R-:W-:-:S04]  /*105b0*/  FMNMX3.FTZ R5, R5, R194, R190, !PT ;  /* 0x000000c205057276 */ /* 0x000fc800078100be */
[----:B--2---:R-:W-:Y:S02]  /*105c0*/  FMNMX3.FTZ R4, R5, R205, R203, !PT ;  /* 0x000000cd05047276 */ /* 0x004fe400078100cb */
[----:B------:R-:W-:Y:S01]  /*105d0*/  FMNMX3.FTZ R5, R6, R206, R186, !PT ;  /* 0x000000ce06057276 */ /* 0x000fe200078100ba */
[----:B------:R-:W-:Y:S01]  /*105e0*/  FFMA.FTZ R6, R139, UR9, -R12 ;  /* 0x000000098b067c23 */ /* 0x000fe2000801080c */
[----:B------:R-:W-:-:S03]  /*105f0*/  FMNMX3.FTZ R4, R4, R236, R202, !PT ;  /* 0x000000ec04047276 */ /* 0x000fc600078100ca */
[----:B------:R-:W1:Y:S01]  /*10600*/  SHFL.BFLY PT, R9, R5, 0x2, 0x1f ;  /* 0x0c401f0005097f89 */ /* 0x000e6200000e0000 */
[----:B------:R2:W-:Y:S03]  /*10610*/  MUFU.EX2 R235, R6 ;  /* 0x0000000600eb7308 */ /* 0x0005e60000000800 */
[----:B------:R-:W3:Y:S01]  /*10620*/  SHFL.BFLY PT, R8, R4, 0x2, 0x1f ;  /* 0x0c401f0004087f89 */ /* 0x000ee200000e0000 */
[----:B--2---:R-:W-:-:S03]  /*10630*/  FFMA.FTZ R6, R32, UR9, -R12 ;  /* 0x0000000920067c23 */ /* 0x004fc6000801080c */
[----:B------:R-:W-:Y:S01]  /*10640*/  LDSM.16.MT88.4 R32, [R212+0xb000] ;  /* 0x00b00000d420783b */ /* 0x000fe20000004200 */
[----:B------:R2:W4:Y:S01]  /*10650*/  MUFU.EX2 R237, R6 ;  /* 0x0000000600ed7308 */ /* 0x0005220000000800 */
[----:B-1----:R-:W-:Y:S02]  /*10660*/  FMNMX.FTZ R9, R5, R9, !PT ;  /* 0x0000000905097209 */ /* 0x002fe40007810000 */
[----:B---3--:R-:W-:-:S03]  /*10670*/  FMNMX.FTZ R8, R4, R8, !PT ;  /* 0x0000000804087209 */ /* 0x008fc60007810000 */
[----:B------:R-:W1:Y:S04]  /*10680*/  SHFL.BFLY PT, R14, R9, 0x1, 0x1f ;  /* 0x0c201f00090e7f89 */ /* 0x000e6800000e0000 */
[----:B------:R-:W3:Y:S01]  /*10690*/  SHFL.BFLY PT, R13, R8, 0x1, 0x1f ;  /* 0x0c201f00080d7f89 */ /* 0x000ee200000e0000 */
[----:B--2---:R-:W-:Y:S01]  /*106a0*/  FFMA.FTZ R6, R26, UR9, -R12 ;  /* 0x000000091a067c23 */ /* 0x004fe2000801080c */
[----:B----4-:R-:W-:-:S03]  /*106b0*/  F2FP.F16.F32.PACK_AB R5, R237, R235 ;  /* 0x000000ebed05723e */ /* 0x010fc600000000ff */
[----:B------:R2:W-:Y:S01]  /*106c0*/  MUFU.EX2 R238, R6 ;  /* 0x0000000600ee7308 */ /* 0x0005e20000000800 */
[----:B-1----:R-:W-:Y:S02]  /*106d0*/  FMNMX.FTZ R215, R9, R14, !PT ;  /* 0x0000000e09d77209 */ /* 0x002fe40007810000 */
[----:B---3--:R-:W-:-:S03]  /*106e0*/  FMNMX.FTZ R216, R8, R13, !PT ;  /* 0x0000000d08d87209 */ /* 0x008fc60007810000 */
[C---:B------:R-:W-:Y:S01]  /*106f0*/  FMUL.FTZ R8, R215.reuse, UR9 ;  /* 0x00000009d7087c20 */ /* 0x040fe20008410000 */
[----:B------:R-:W-:Y:S01]  /*10700*/  FSETP.NEU.FTZ.AND P3, PT, R215, -INF , PT ;  /* 0xff800000d700780b */ /* 0x000fe20003f7d000 */
[----:B--2---:R-:W-:Y:S02]  /*10710*/  FFMA.FTZ R6, R11, UR9, -R12 ;  /* 0x000000090b067c23 */ /* 0x004fe4000801080c */
[----:B------:R-:W1:Y:S01]  /*10720*/  MUFU.EX2 R11, R7 ;  /* 0x00000007000b7308 */ /* 0x000e620000000800 */
[----:B------:R-:W-:Y:S02]  /*10730*/  FSEL R14, R8, RZ, P3 ;  /* 0x000000ff080e7208 */ /* 0x000fe40001800000 */
[----:B------:R-:W-:-:S05]  /*10740*/  FSEL R9, R215, RZ, P3 ;  /* 0x000000ffd7097208 */ /* 0x000fca0001800000 */
[----:B------:R2:W3:Y:S01]  /*10750*/  MUFU.EX2 R192, R6 ;  /* 0x0000000600c07308 */ /* 0x0004e20000000800 */
[----:B------:R-:W-:Y:S01]  /*10760*/  FADD.FTZ R18, R134, -R9 ;  /* 0x8000000986127221 */ /* 0x000fe20000010000 */
[----:B------:R-:W-:Y:S01]  /*10770*/  MOV R134, R31 ;  /* 0x0000001f00867202 */ /* 0x000fe20000000f00 */
[----:B------:R-:W-:-:S05]  /*10780*/  FFMA.FTZ R9, R188, UR9, -R14 ;  /* 0x00000009bc097c23 */ /* 0x000fca000801080e */
[----:B------:R-:W-:Y:S01]  /*10790*/  MUFU.EX2 R232, R9 ;  /* 0x0000000900e87308 */ /* 0x000fe20000000800 */
        /* <DEDUP_REMOVED lines=8> */
[----:B--2---:R-:W-:Y:S01]  /*10820*/  FSEL R6, R217, RZ, P0 ;  /* 0x000000ffd9067208 */ /* 0x004fe20000000000 */
[-C--:B------:R-:W-:Y:S01]  /*10830*/  FMUL.FTZ R40, R40, R11.reuse ;  /* 0x0000000b28287220 */ /* 0x080fe20000410000 */
[----:B------:R-:W-:Y:S01]  /*10840*/  FSETP.NEU.FTZ.AND P0, PT, R216, -INF , PT ;  /* 0xff800000d800780b */ /* 0x000fe20003f1d000 */
[-C--:B------:R-:W-:Y:S01]  /*10850*/  FMUL.FTZ R41, R41, R11.reuse ;  /* 0x0000000b29297220 */ /* 0x080fe20000410000 */
[----:B---3--:R-:W-:Y:S01]  /*10860*/  F2FP.F16.F32.PACK_AB R7, R192, R238 ;  /* 0x000000eec007723e */ /* 0x008fe200000000ff */
[----:B------:R-:W-:Y:S01]  /*10870*/  FADD.FTZ R4, R136, -R6 ;  /* 0x8000000688047221 */ /* 0x000fe20000010000 */
[----:B------:R-:W-:Y:S01]  /*10880*/  FSEL R8, R216, RZ, P0 ;  /* 0x000000ffd8087208 */ /* 0x000fe20000000000 */
[----:B------:R-:W1:Y:S01]  /*10890*/  LDSM.16.MT88.4 R136, [R247+0xa000] ;  /* 0x00a00000f788783b */ /* 0x000e620000004200 */
[----:B------:R-:W-:Y:S01]  /*108a0*/  F2FP.F16.F32.PACK_AB R6, R239, R240 ;  /* 0x000000f0ef06723e */ /* 0x000fe200000000ff */
[----:B------:R-:W-:Y:S01]  /*108b0*/  FMUL.FTZ R10, R4, UR9 ;  /* 0x00000009040a7c20 */ /* 0x000fe20008410000 */
[----:B------:R-:W-:Y:S01]  /*108c0*/  IADD3 R4, PT, PT, R212, 0xa000, RZ ;  /* 0x0000a000d4047810 */ /* 0x000fe20007ffe0ff */
[----:B------:R-:W-:Y:S01]  /*108d0*/  FADD.FTZ R19, R133, -R8 ;  /* 0x8000000885137221 */ /* 0x000fe20000010000 */
[--C-:B------:R-:W-:Y:S01]  /*108e0*/  FFMA.FTZ R8, R198, UR9, -R14.reuse ;  /* 0x00000009c6087c23 */ /* 0x100fe2000801080e */
[-C--:B------:R-:W-:Y:S01]  /*108f0*/  FMUL.FTZ R44, R44, R11.reuse ;  /* 0x0000000b2c2c7220 */ /* 0x080fe20000410000 */
[----:B------:R-:W-:Y:S01]  /*10900*/  @P4 IADD3 R15, PT, PT, R4, -0x40, RZ ;  /* 0xffffffc0040f4810 */ /* 0x000fe20007ffe0ff */
[----:B------:R-:W2:Y:S01]  /*10910*/  MUFU.EX2 R10, R10 ;  /* 0x0000000a000a7308 */ /* 0x000ea20000000800 */
[----:B------:R-:W-:Y:S01]  /*10920*/  F2FP.F16.F32.PACK_AB R4, R241, R242 ;  /* 0x000000f2f104723e */ /* 0x000fe200000000ff */
[----:B------:R-:W-:Y:S01]  /*10930*/  FMUL.FTZ R45, R45, R11 ;  /* 0x0000000b2d2d7220 */ /* 0x000fe20000410000 */
[----:B------:R-:W-:Y:S01]  /*10940*/  IADD3 R16, PT, PT, R2, R15, RZ ;  /* 0x0000000f02107210 */ /* 0x000fe20007ffe0ff */
[----:B------:R-:W3:Y:S01]  /*10950*/  LDSM.16.MT88.4 R176, [R15] ;  /* 0x000000000fb0783b */ /* 0x000ee20000004200 */
[-C--:B------:R-:W-:Y:S01]  /*10960*/  FMUL.FTZ R56, R56, R11.reuse ;  /* 0x0000000b38387220 */ /* 0x080fe20000410000 */
[-C--:B------:R-:W-:Y:S01]  /*10970*/  FMUL.FTZ R57, R57, R11.reuse ;  /* 0x0000000b39397220 */ /* 0x080fe20000410000 */
[-C--:B------:R-:W-:Y:S01]  /*10980*/  FMUL.FTZ R60, R60, R11.reuse ;  /* 0x0000000b3c3c7220 */ /* 0x080fe20000410000 */
[----:B------:R4:W-:Y:S01]  /*10990*/  MUFU.EX2 R234, R8 ;  /* 0x0000000800ea7308 */ /* 0x0009e20000000800 */
[----:B------:R-:W5:Y:S01]  /*109a0*/  LDSM.16.MT88.4 R180, [R16] ;  /* 0x0000000010b4783b */ /* 0x000f620000004200 */
[-C--:B------:R-:W-:Y:S01]  /*109b0*/  FMUL.FTZ R61, R61, R11.reuse ;  /* 0x0000000b3d3d7220 */ /* 0x080fe20000410000 */
[-C--:B------:R-:W-:Y:S01]  /*109c0*/  FMUL.FTZ R72, R72, R11.reuse ;  /* 0x0000000b48487220 */ /* 0x080fe20000410000 */
[-C--:B------:R-:W-:Y:S01]  /*109d0*/  FMUL.FTZ R73, R73, R11.reuse ;  /* 0x0000000b49497220 */ /* 0x080fe20000410000 */
[----:B------:R-:W5:Y:S01]  /*109e0*/  LDSM.16.MT88.4 R24, [R15+0x1000] ;  /* 0x001000000f18783b */ /* 0x000f620000004200 */
[-C--:B------:R-:W-:Y:S01]  /*109f0*/  FMUL.FTZ R76, R76, R11.reuse ;  /* 0x0000000b4c4c7220 */ /* 0x080fe20000410000 */
[-C--:B------:R-:W-:Y:S01]  /*10a00*/  FMUL.FTZ R77, R77, R11.reuse ;  /* 0x0000000b4d4d7220 */ /* 0x080fe20000410000 */
[-C--:B------:R-:W-:Y:S01]  /*10a10*/  FMUL.FTZ R88, R88, R11.reuse ;  /* 0x0000000b58587220 */ /* 0x080fe20000410000 */
[----:B------:R1:W5:Y:S01]  /*10a20*/  LDSM.16.MT88.4 R28, [R16+0x1000] ;  /* 0x00100000101c783b */ /* 0x0003620000004200 */
[-C--:B--2---:R-:W-:Y:S01]  /*10a30*/  FMUL.FTZ R150, R150, R10.reuse ;  /* 0x0000000a96967220 */ /* 0x084fe20000410000 */
        /* <DEDUP_REMOVED lines=49> */
[----:B------:R-:W-:Y:S01]  /*10d50*/  FMUL.FTZ R125, R125, R11 ;  /* 0x0000000b7d7d7220 */ /* 0x000fe20000410000 */
[-C--:B------:R-:W-:Y:S01]  /*10d60*/  FMUL.FTZ R126, R126, R10.reuse ;  /* 0x0000000a7e7e7220 */ /* 0x080fe20000410000 */
[----:B------:R-:W-:Y:S01]  /*10d70*/  FMUL.FTZ R127, R127, R10 ;  /* 0x0000000a7f7f7220 */ /* 0x000fe20000410000 */
[----:B------:R-:W-:Y:S01]  /*10d80*/  HMMA.16816.F32 R148, R4, R140, R148 ;  /* 0x0000008c0494723c */ /* 0x000fe20000001894 */
[----:B------:R-:W-:Y:S01]  /*10d90*/  MUFU.EX2 R208, R17 ;  /* 0x0000001100d07308 */ /* 0x000fe20000000800 */
[----:B--2---:R-:W-:-:S06]  /*10da0*/  FFMA.FTZ R8, R197, UR9, -R13 ;  /* 0x00000009c5087c23 */ /* 0x004fcc000801080d */
[----:B------:R-:W-:Y:S01]  /*10db0*/  HMMA.16816.F32 R152, R4, R142, R152 ;  /* 0x0000008e0498723c */ /* 0x000fe20000001898 */
[----:B------:R2:W-:Y:S01]  /*10dc0*/  MUFU.EX2 R209, R8 ;  /* 0x0000000800d17308 */ /* 0x0005e20000000800 */
[----:B-1----:R-:W-:-:S06]  /*10dd0*/  FMUL.FTZ R9, R18, UR9 ;  /* 0x0000000912097c20 */ /* 0x002fcc0008410000 */
[C---:B------:R-:W-:Y:S01]  /*10de0*/  HMMA.16816.F32 R164, R4.reuse, R136, R164 ;  /* 0x0000008804a4723c */ /* 0x040fe200000018a4 */
[----:B------:R-:W1:Y:S07]  /*10df0*/  MUFU.EX2 R9, R9 ;  /* 0x0000000900097308 */ /* 0x000e6e0000000800 */
[----:B------:R-:W-:Y:S01]  /*10e00*/  HMMA.16816.F32 R168, R4, R138, R168 ;  /* 0x0000008a04a8723c */ /* 0x000fe200000018a8 */
[----:B------:R4:W-:Y:S01]  /*10e10*/  MUFU.EX2 R207, R16 ;  /* 0x0000001000cf7308 */ /* 0x0009e20000000800 */
[----:B--2---:R-:W-:-:S06]  /*10e20*/  FMUL.FTZ R8, R19, UR9 ;  /* 0x0000000913087c20 */ /* 0x004fcc0008410000 */
[C---:B---3--:R-:W-:Y:S01]  /*10e30*/  HMMA.16816.F32 R40, R4.reuse, R176, R40 ;  /* 0x000000b00428723c */ /* 0x048fe20000001828 */
[----:B------:R-:W2:Y:S01]  /*10e40*/  MUFU.EX2 R8, R8 ;  /* 0x0000000800087308 */ /* 0x000ea20000000800 */
[-C--:B-1----:R-:W-:Y:S01]  /*10e50*/  FMUL.FTZ R84, R84, R9.reuse ;  /* 0x0000000954547220 */ /* 0x082fe20000410000 */
[-C--:B------:R-:W-:Y:S01]  /*10e60*/  FMUL.FTZ R85, R85, R9.reuse ;  /* 0x0000000955557220 */ /* 0x080fe20000410000 */
[-C--:B------:R-:W-:Y:S01]  /*10e70*/  FMUL.FTZ R68, R68, R9.reuse ;  /* 0x0000000944447220 */ /* 0x080fe20000410000 */
[-C--:B------:R-:W-:Y:S01]  /*10e80*/  FMUL.FTZ R69, R69, R9.reuse ;  /* 0x0000000945457220 */ /* 0x080fe20000410000 */
[-C--:B------:R-:W-:Y:S01]  /*10e90*/  FMUL.FTZ R80, R80, R9.reuse ;  /* 0x0000000950507220 */ /* 0x080fe20000410000 */
[-C--:B------:R-:W-:Y:S01]  /*10ea0*/  FMUL.FTZ R81, R81, R9.reuse ;  /* 0x0000000951517220 */ /* 0x080fe20000410000 */
[C---:B------:R-:W-:Y:S01]  /*10eb0*/  HMMA.16816.F32 R44, R4.reuse, R178, R44 ;  /* 0x000000b2042c723c */ /* 0x040fe2000000182c */
[-C--:B------:R-:W-:Y:S01]  /*10ec0*/  FMUL.FTZ R96, R96, R9.reuse ;  /* 0x0000000960607220 */ /* 0x080fe20000410000 */
[--C-:B----4-:R-:W-:Y:S01]  /*10ed0*/  FFMA.FTZ R16, R189, UR9, -R3.reuse ;  /* 0x00000009bd107c23 */ /* 0x110fe20008010803 */
[-C--:B------:R-:W-:Y:S01]  /*10ee0*/  FMUL.FTZ R97, R97, R9.reuse ;  /* 0x0000000961617220 */ /* 0x080fe20000410000 */
[-C--:B------:R-:W-:Y:S01]  /*10ef0*/  FMUL.FTZ R144, R144, R9.reuse ;  /* 0x0000000990907220 */ /* 0x080fe20000410000 */
[-C--:B------:R-:W-:Y:S01]  /*10f00*/  FMUL.FTZ R145, R145, R9.reuse ;  /* 0x0000000991917220 */ /* 0x080fe20000410000 */
[----:B------:R1:W-:Y:S01]  /*10f10*/  MUFU.EX2 R194, R16 ;  /* 0x0000001000c27308 */ /* 0x0003e20000000800 */
[-C--:B------:R-:W-:Y:S01]  /*10f20*/  FMUL.FTZ R160, R160, R9.reuse ;  /* 0x00000009a0a07220 */ /* 0x080fe20000410000 */
[C---:B-----5:R-:W-:Y:S01]  /*10f30*/  HMMA.16816.F32 R56, R4.reuse, R180, R56 ;  /* 0x000000b40438723c */ /* 0x060fe20000001838 */
[-C--:B------:R-:W-:Y:S01]  /*10f40*/  FMUL.FTZ R161, R161, R9.reuse ;  /* 0x00000009a1a17220 */ /* 0x080fe20000410000 */
[-C--:B--2---:R-:W-:Y:S01]  /*10f50*/  FMUL.FTZ R86, R86, R8.reuse ;  /* 0x0000000856567220 */ /* 0x084fe20000410000 */
        /* <DEDUP_REMOVED lines=14> */
[----:B------:R-:W-:Y:S01]  /*11040*/  MOV R191, R134 ;  /* 0x0000008600bf7202 */ /* 0x000fe20000000f00 */
        /* <DEDUP_REMOVED lines=18> */
[--C-:B-1----:R-:W-:Y:S01]  /*11170*/  FFMA.FTZ R16, R200, UR9, -R3.reuse ;  /* 0x00000009c8107c23 */ /* 0x102fe20008010803 */
[----:B------:R-:W-:Y:S01]  /*11180*/  FFMA.FTZ R3, R195, UR9, -R3 ;  /* 0x00000009c3037c23 */ /* 0x000fe20008010803 */
[----:B------:R-:W-:Y:S01]  /*11190*/  MOV R200, R135 ;  /* 0x0000008700c87202 */ /* 0x000fe20000000f00 */
        /* <DEDUP_REMOVED lines=19> */
[----:B-1----:R-:W-:Y:S01]  /*112d0*/  FFMA.FTZ R3, R184, UR9, -R12 ;  /* 0x00000009b8037c23 */ /* 0x002fe2000801080c */
        /* <DEDUP_REMOVED lines=11> */
[----:B------:R-:W1:Y:S01]  /*11390*/  MUFU.EX2 R189, R16 ;  /* 0x0000001000bd7308 */ /* 0x000e620000000800 */
[----:B------:R-:W-:Y:S01]  /*113a0*/  FFMA.FTZ R9, R200, R9, R234 ;  /* 0x00000009c8097223 */ /* 0x000fe200000100ea */
[----:B------:R-:W-:Y:S01]  /*113b0*/  HMMA.16816.F32 R196, R4, R30, R124 ;  /* 0x0000001e04c4723c */ /* 0x000fe2000000187c */
[----:B------:R-:W-:Y:S01]  /*113c0*/  F2FP.F16.F32.PACK_AB R4, R233, R234 ;  /* 0x000000eae904723e */ /* 0x000fe200000000ff */
[----:B------:R-:W-:Y:S01]  /*113d0*/  FFMA.FTZ R8, R191, R8, R210 ;  /* 0x00000008bf087223 */ /* 0x000fe200000100d2 */
[----:B------:R-:W-:-:S02]  /*113e0*/  F2FP.F16.F32.PACK_AB R5, R209, R210 ;  /* 0x000000d2d105723e */ /* 0x000fc400000000ff */
[----:B------:R-:W-:Y:S02]  /*113f0*/  F2FP.F16.F32.PACK_AB R6, R211, R232 ;  /* 0x000000e8d306723e */ /* 0x000fe400000000ff */
[----:B------:R-:W-:Y:S02]  /*11400*/  F2FP.F16.F32.PACK_AB R7, R207, R208 ;  /* 0x000000d0cf07723e */ /* 0x000fe400000000ff */
[----:B--2---:R-:W-:-:S05]  /*11410*/  F2FP.F16.F32.PACK_AB R124, R190, R194 ;  /* 0x000000c2be7c723e */ /* 0x004fca00000000ff */
[----:B------:R-:W-:Y:S01]  /*11420*/  HMMA.16816.F32 R84, R4, R20, R84 ;  /* 0x000000140454723c */ /* 0x000fe20000001854 */
[----:B------:R2:W-:Y:S01]  /*11430*/  MUFU.EX2 R21, R3 ;  /* 0x0000000300157308 */ /* 0x0005e20000000800 */
[----:B-1----:R-:W-:-:S06]  /*11440*/  F2FP.F16.F32.PACK_AB R126, R188, R189 ;  /* 0x000000bdbc7e723e */ /* 0x002fcc00000000ff */
[C---:B------:R-:W-:Y:S08]  /*11450*/  HMMA.16816.F32 R68, R4.reuse, R32, R68 ;  /* 0x000000200444723c */ /* 0x040ff00000001844 */
[----:B------:R-:W-:Y:S01]  /*11460*/  HMMA.16816.F32 R132, R4, R34, R80 ;  /* 0x000000220484723c */ /* 0x000fe20000001850 */
[----:B------:R-:W-:Y:S01]  /*11470*/  LDSM.16.MT88.4 R80, [R212+0xb800] ;  /* 0x00b80000d450783b */ /* 0x000fe20000004200 */
[----:B--2---:R-:W-:-:S04]  /*11480*/  FFMA.FTZ R3, R185, UR9, -R12 ;  /* 0x00000009b9037c23 */ /* 0x004fc8000801080c */
[----:B------:R1:W2:Y:S02]  /*11490*/  MUFU.EX2 R20, R3 ;  /* 0x0000000300147308 */ /* 0x0002a40000000800 */
[C---:B------:R-:W-:Y:S01]  /*114a0*/  HMMA.16816.F32 R32, R4.reuse, R22, R96 ;  /* 0x000000160420723c */ /* 0x040fe20000001860 */
[----:B------:R-:W-:Y:S07]  /*114b0*/  LDSM.16.MT88.4 R96, [R247+0xb800] ;  /* 0x00b80000f760783b */ /* 0x000fee0000004200 */
        /* <DEDUP_REMOVED lines=63> */
[----:B------:R-:W-:Y:S01]  /*118b0*/  FADD.FTZ R10, R233, R9 ;  /* 0x00000009e90a7221 */ /* 0x000fe20000010000 */
[----:B------:R-:W-:Y:S01]  /*118c0*/  FADD.FTZ R9, R209, R8 ;  /* 0x00000008d1097221 */ /* 0x000fe20000010000 */
        /* <DEDUP_REMOVED lines=63> */
[----:B------:R-:W-:Y:S01]  /*11cc0*/  LEA R6, P0, R6, R252, 0x6 ;  /* 0x000000fc06067211 */ /* 0x000fe200078030ff */
[----:B------:R-:W-:Y:S01]  /*11cd0*/  IMAD.U32 R8, RZ, RZ, UR18 ;  /* 0x00000012ff087e24 */ /* 0x000fe2000f8e00ff */
[----:B------:R-:W-:-:S02]  /*11ce0*/  MOV R5, UR18 ;  /* 0x0000001200057c02 */ /* 0x000fc40008000f00 */
[----:B------:R-:W-:Y:S01]  /*11cf0*/  LEA.HI.X R7, R4, R251, R3, 0x6, P0 ;  /* 0x000000fb04077211 */ /* 0x000fe200000f3403 */
[----:B------:R-:W-:Y:S01]  /*11d00*/  IMAD.U32 R3, RZ, RZ, UR4 ;  /* 0x00000004ff037e24 */ /* 0x000fe2000f8e00ff */
[----:B------:R-:W-:Y:S01]  /*11d10*/  LEA R4, P0, R5, R252, 0x1 ;  /* 0x000000fc05047211 */ /* 0x000fe200078008ff */
[----:B------:R-:W-:-:S03]  /*11d20*/  UIADD3 UR4, UPT, UPT, UR25, -0x5, URZ ;  /* 0xfffffffb19047890 */ /* 0x000fc6000fffe0ff */
[----:B------:R-:W-:Y:S01]  /*11d30*/  LEA.HI.X R5, R8, R251, R3, 0x1, P0 ;  /* 0x000000fb08057211 */ /* 0x000fe200000f0c03 */
[----:B------:R-:W-:Y:S01]  /*11d40*/  UISETP.GT.U32.AND UP0, UPT, UR4, UR21, UPT ;  /* 0x000000150400728c */ /* 0x000fe2000bf04070 */
[----:B------:R-:W-:Y:S01]  /*11d50*/  IADD3 R3, PT, PT, R220, R2, RZ ;  /* 0x00000002dc037210 */ /* 0x000fe20007ffe0ff */
        /* <DEDUP_REMOVED lines=22> */
[----:B------:R-:W3:Y:S04]  /*11ec0*/  LDSM.16.M88.4 R12, [R213] ;  /* 0x00000000d50c783b */ /* 0x000ee80000000200 */
[----:B------:R-:W5:Y:S04]  /*11ed0*/  LDSM.16.M88.4 R28, [R214+UR5+0x8800] ;  /* 0x00880005d61c783b */ /* 0x000f680008000200 */
[----:B------:R-:W-:Y:S04]  /*11ee0*/  LDSM.16.M88.4 R132, [R3+0x8000] ;  /* 0x008000000384783b */ /* 0x000fe80000000200 */
[----:B-1----:R-:W1:Y:S04]  /*11ef0*/  LDSM.16.M88.4 R4, [R24+0x2000] ;  /* 0x002000001804783b */ /* 0x002e680000000200 */
[----:B------:R-:W4:Y:S04]  /*11f00*/  LDSM.16.M88.4 R20, [R24] ;  /* 0x000000001814783b */ /* 0x000f280000000200 */
[----:B------:R-:W4:Y:S04]  /*11f10*/  LDSM.16.M88.4 R136, [R3+0x8800] ;  /* 0x008800000388783b */ /* 0x000f280000000200 */
[----:B------:R-:W-:Y:S04]  /*11f20*/  LDSM.16.M88.4 R16, [R221+0x2000] ;  /* 0x00200000dd10783b */ /* 0x000fe80000000200 */
[----:B------:R-:W4:Y:S04]  /*11f30*/  LDSM.16.M88.4 R176, [R244+0x8000] ;  /* 0x00800000f4b0783b */ /* 0x000f280000000200 */
[----:B------:R-:W4:Y:S01]  /*11f40*/  LDSM.16.M88.4 R140, [R244+0x8800] ;  /* 0x00880000f48c783b */ /* 0x000f220000000200 */
[----:B--2---:R-:W-:Y:S03]  /*11f50*/  HMMA.16816.F32 R188, R8, R34, RZ ;  /* 0x0000002208bc723c */ /* 0x004fe600000018ff */
[----:B------:R-:W0:Y:S05]  /*11f60*/  LDGDEPBAR ;  /* 0x00000000000079af */ /* 0x000e2a0000000000 */
[-C--:B---3--:R-:W-:Y:S08]  /*11f70*/  HMMA.16816.F32 R196, R12, R32.reuse, RZ ;  /* 0x000000200cc4723c */ /* 0x088ff000000018ff */
[C---:B------:R-:W-:Y:S08]  /*11f80*/  HMMA.16816.F32 R192, R8.reuse, R32, RZ ;  /* 0x0000002008c0723c */ /* 0x040ff000000018ff */
[C---:B-----5:R-:W-:Y:S08]  /*11f90*/  HMMA.16816.F32 R184, R8.reuse, R28, RZ ;  /* 0x0000001c08b8723c */ /* 0x060ff000000018ff */
[----:B------:R-:W-:Y:S08]  /*11fa0*/  HMMA.16816.F32 R180, R8, R30, RZ ;  /* 0x0000001e08b4723c */ /* 0x000ff000000018ff */
[C---:B------:R-:W-:Y:S08]  /*11fb0*/  HMMA.16816.F32 R8, R12.reuse, R28, RZ ;  /* 0x0000001c0c08723c */ /* 0x040ff000000018ff */
[----:B------:R-:W-:Y:S08]  /*11fc0*/  HMMA.16816.F32 R32, R12, R34, RZ ;  /* 0x000000220c20723c */ /* 0x000ff000000018ff */
[----:B-1----:R-:W-:Y:S08]  /*11fd0*/  HMMA.16816.F32 R208, R4, R134, R188 ;  /* 0x0000008604d0723c */ /* 0x002ff000000018bc */
[----:B----4-:R-:W-:Y:S08]  /*11fe0*/  HMMA.16816.F32 R188, R20, R132, R196 ;  /* 0x0000008414bc723c */ /* 0x010ff000000018c4 */
[----:B------:R-:W-:Y:S01]  /*11ff0*/  HMMA.16816.F32 R28, R12, R30, RZ ;  /* 0x0000001e0c1c723c */ /* 0x000fe200000018ff */
[----:B------:R-:W-:Y:S07]  /*12000*/  LDSM.16.M88.4 R12, [R246+0x8000] ;  /* 0x00800000f60c783b */ /* 0x000fee0000000200 */
[----:B------:R-:W-:Y:S01]  /*12010*/  HMMA.16816.F32 R196, R20, R136, R8 ;  /* 0x0000008814c4723c */ /* 0x000fe20000001808 */
[----:B------:R-:W1:Y:S07]  /*12020*/  LDSM.16.M88.4 R8, [R221] ;  /* 0x00000000dd08783b */ /* 0x000e6e0000000200 */
[C---:B------:R-:W-:Y:S08]  /*12030*/  HMMA.16816.F32 R204, R4.reuse, R132, R192 ;  /* 0x0000008404cc723c */ /* 0x040ff000000018c0 */
[C---:B------:R-:W-:Y:S08]  /*12040*/  HMMA.16816.F32 R200, R4.reuse, R136, R184 ;  /* 0x0000008804c8723c */ /* 0x040ff000000018b8 */
[----:B------:R-:W-:Y:S01]  /*12050*/  HMMA.16816.F32 R192, R4, R138, R180 ;  /* 0x0000008a04c0723c */ /* 0x000fe200000018b4 */
[----:B------:R-:W-:Y:S07]  /*12060*/  LDSM.16.M88.4 R4, [R245+0x2000] ;  /* 0x00200000f504783b */ /* 0x000fee0000000200 */
[C---:B------:R-:W-:Y:S01]  /*12070*/  HMMA.16816.F32 R184, R20.reuse, R134, R32 ;  /* 0x0000008614b8723c */ /* 0x040fe20000001820 */
[----:B------:R-:W2:Y:S07]  /*12080*/  LDSM.16.M88.4 R32, [R246+0x8800] ;  /* 0x00880000f620783b */ /* 0x000eae0000000200 */
[----:B------:R-:W-:Y:S01]  /*12090*/  HMMA.16816.F32 R180, R20, R138, R28 ;  /* 0x0000008a14b4723c */ /* 0x000fe2000000181c */
[----:B------:R-:W3:Y:S07]  /*120a0*/  LDSM.16.M88.4 R20, [R245] ;  /* 0x00000000f514783b */ /* 0x000eee0000000200 */
        /* <DEDUP_REMOVED lines=8> */
[----:B------:R-:W-:Y:S04]  /*12130*/  LDSM.16.M88.4 R8, [R213+0x6000] ;  /* 0x00600000d508783b */ /* 0x000fe80000000200 */
[----:B------:R-:W-:Y:S03]  /*12140*/  LDSM.16.M88.4 R140, [R3+0x9800] ;  /* 0x00980000038c783b */ /* 0x000fe60000000200 */
[C---:B--2---:R-:W-:Y:S01]  /*12150*/  HMMA.16816.F32 R200, R4.reuse, R32, R28 ;  /* 0x0000002004c8723c */ /* 0x044fe2000000181c */
[----:B------:R-:W1:Y:S07]  /*12160*/  LDSM.16.M88.4 R28, [R214+UR5+0x9000] ;  /* 0x00900005d61c783b */ /* 0x000e6e0008000200 */
[----:B------:R-:W-:Y:S01]  /*12170*/  HMMA.16816.F32 R196, R4, R34, R16 ;  /* 0x0000002204c4723c */ /* 0x000fe20000001810 */
[----:B------:R-:W2:Y:S07]  /*12180*/  LDSM.16.M88.4 R16, [R214+UR5+0x9800] ;  /* 0x00980005d610783b */ /* 0x000eae0008000200 */
[-C--:B---3--:R-:W-:Y:S08]  /*12190*/  HMMA.16816.F32 R192, R20, R12.reuse, R188 ;  /* 0x0000000c14c0723c */ /* 0x088ff000000018bc */
[C---:B------:R-:W-:Y:S01]  /*121a0*/  HMMA.16816.F32 R208, R4.reuse, R12, R136 ;  /* 0x0000000c04d0723c */ /* 0x040fe20000001888 */
[----:B------:R3:W-:Y:S07]  /*121b0*/  LDSM.16.M88.4 R136, [R3+0x9000] ;  /* 0x009000000388783b */ /* 0x0007ee0000000200 */
[-C--:B------:R-:W-:Y:S01]  /*121c0*/  HMMA.16816.F32 R204, R4, R14.reuse, R132 ;  /* 0x0000000e04cc723c */ /* 0x080fe20000001884 */
[----:B------:R-:W-:Y:S07]  /*121d0*/  LDSM.16.M88.4 R4, [R24+0x6000] ;  /* 0x006000001804783b */ /* 0x000fee0000000200 */
[C---:B------:R-:W-:Y:S01]  /*121e0*/  HMMA.16816.F32 R188, R20.reuse, R14, R176 ;  /* 0x0000000e14bc723c */ /* 0x040fe200000018b0 */
[----:B------:R-:W4:Y:S07]  /*121f0*/  LDSM.16.M88.4 R12, [R213+0x4000] ;  /* 0x00400000d50c783b */ /* 0x000f2e0000000200 */
[----:B------:R-:W-:Y:S01]  /*12200*/  HMMA.16816.F32 R132, R20, R32, R184 ;  /* 0x000000201484723c */ /* 0x000fe200000018b8 */
[----:B---3--:R-:W-:-:S07]  /*12210*/  VIADD R3, R0, UR24 ;  /* 0x0000001800037c36 */ /* 0x008fce0008000000 */
[----:B------:R-:W-:Y:S01]  /*12220*/  HMMA.16816.F32 R32, R20, R34, R180 ;  /* 0x000000221420723c */ /* 0x000fe200000018b4 */
[----:B------:R3:W5:Y:S07]  /*12230*/  LDSM.16.M88.4 R20, [R24+0x4000] ;  /* 0x004000001814783b */ /* 0x00076e0000000200 */
[C---:B-1----:R-:W-:Y:S08]  /*12240*/  HMMA.16816.F32 R180, R8.reuse, R30, R204 ;  /* 0x0000001e08b4723c */ /* 0x042ff000000018cc */
[C---:B--2---:R-:W-:Y:S08]  /*12250*/  HMMA.16816.F32 R176, R8.reuse, R16, R200 ;  /* 0x0000001008b0723c */ /* 0x044ff000000018c8 */
[C---:B---3--:R-:W-:Y:S08]  /*12260*/  HMMA.16816.F32 R24, R8.reuse, R28, R208 ;  /* 0x0000001c0818723c */ /* 0x048ff000000018d0 */
[----:B------:R-:W-:Y:S08]  /*12270*/  HMMA.16816.F32 R8, R8, R18, R196 ;  /* 0x000000120808723c */ /* 0x000ff000000018c4 */
[C---:B----4-:R-:W-:Y:S08]  /*12280*/  HMMA.16816.F32 R184, R12.reuse, R28, R192 ;  /* 0x0000001c0cb8723c */ /* 0x050ff000000018c0 */
[C---:B------:R-:W-:Y:S01]  /*12290*/  HMMA.16816.F32 R192, R12.reuse, R16, R132 ;  /* 0x000000100cc0723c */ /* 0x040fe20000001884 */
[----:B------:R-:W-:Y:S07]  /*122a0*/  LDSM.16.M88.4 R132, [R244+0x9000] ;  /* 0x00900000f484783b */ /* 0x000fee0000000200 */
[----:B------:R-:W-:Y:S01]  /*122b0*/  HMMA.16816.F32 R232, R12, R18, R32 ;  /* 0x000000120ce8723c */ /* 0x000fe20000001820 */
[----:B------:R-:W1:Y:S04]  /*122c0*/  LDSM.16.M88.4 R16, [R221+0x4000] ;  /* 0x00400000dd10783b */ /* 0x000e680000000200 */
[----:B------:R-:W-:Y:S03]  /*122d0*/  LDSM.16.M88.4 R32, [R246+0x9800] ;  /* 0x00980000f620783b */ /* 0x000fe60000000200 */
[C---:B------:R-:W-:Y:S01]  /*122e0*/  HMMA.16816.F32 R208, R4.reuse, R136, R24 ;  /* 0x0000008804d0723c */ /* 0x040fe20000001818 */
[----:B------:R-:W-:Y:S07]  /*122f0*/  LDSM.16.M88.4 R24, [R244+0x9800] ;  /* 0x00980000f418783b */ /* 0x000fee0000000200 */
[----:B------:R-:W-:Y:S01]  /*12300*/  HMMA.16816.F32 R196, R4, R142, R8 ;  /* 0x0000008e04c4723c */ /* 0x000fe20000001808 */
[----:B------:R-:W2:Y:S07]  /*12310*/  LDSM.16.M88.4 R8, [R221+0x6000] ;  /* 0x00600000dd08783b */ /* 0x000eae0000000200 */
[----:B------:R-:W-:Y:S01]  /*12320*/  HMMA.16816.F32 R188, R12, R30, R188 ;  /* 0x0000001e0cbc723c */ /* 0x000fe200000018bc */
[----:B------:R-:W-:Y:S04]  /*12330*/  LDSM.16.M88.4 R28, [R246+0x9000] ;  /* 0x00900000f61c783b */ /* 0x000fe80000000200 */
[----:B------:R-:W3:Y:S03]  /*12340*/  LDSM.16.M88.4 R12, [R245+0x4000] ;  /* 0x00400000f50c783b */ /* 0x000ee60000000200 */
[----:B------:R-:W-:Y:S08]  /*12350*/  HMMA.16816.F32 R200, R4, R140, R176 ;  /* 0x0000008c04c8723c */ /* 0x000ff000000018b0 */
[----:B-----5:R-:W-:Y:S08]  /*12360*/  HMMA.16816.F32 R176, R20, R136, R184 ;  /* 0x0000008814b0723c */ /* 0x020ff000000018b8 */
[----:B------:R-:W-:Y:S01]  /*12370*/  HMMA.16816.F32 R204, R4, R138, R180 ;  /* 0x0000008a04cc723c */ /* 0x000fe200000018b4 */
[----:B------:R-:W4:Y:S01]  /*12380*/  LDSM.16.M88.4 R4, [R245+0x6000] ;  /* 0x00600000f504783b */ /* 0x000f220000000200 */
[----:B------:R-:W-:-:S06]  /*12390*/  DEPBAR.LE SB0, 0x0 ;  /* 0x000080000000791a */ /* 0x000fcc0000000000 */
[----:B------:R-:W-:Y:S08]  /*123a0*/  HMMA.16816.F32 R188, R20, R138, R188 ;  /* 0x0000008a14bc723c */ /* 0x000ff000000018bc */
[----:B-1----:R-:W-:Y:S08]  /*123b0*/  HMMA.16816.F32 R184, R16, R132, R176 ;  /* 0x0000008410b8723c */ /* 0x002ff000000018b0 */
[C---:B------:R-:W-:Y:S08]  /*123c0*/  HMMA.16816.F32 R192, R20.reuse, R140, R192 ;  /* 0x0000008c14c0723c */ /* 0x040ff000000018c0 */
[----:B------:R-:W-:Y:S08]  /*123d0*/  HMMA.16816.F32 R140, R20, R142, R232 ;  /* 0x0000008e148c723c */ /* 0x000ff000000018e8 */
[C---:B--2---:R-:W-:Y:S08]  /*123e0*/  HMMA.16816.F32 R180, R8.reuse, R132, R208 ;  /* 0x0000008408b4723c */ /* 0x044ff000000018d0 */
[C---:B------:R-:W-:Y:S08]  /*123f0*/  HMMA.16816.F32 R176, R8.reuse, R134, R204 ;  /* 0x0000008608b0723c */ /* 0x040ff000000018cc */
[C---:B------:R-:W-:Y:S08]  /*12400*/  HMMA.16816.F32 R136, R8.reuse, R24, R200 ;  /* 0x000000180888723c */ /* 0x040ff000000018c8 */
[----:B------:R-:W-:Y:S08]  /*12410*/  HMMA.16816.F32 R8, R8, R26, R196 ;  /* 0x0000001a0808723c */ /* 0x000ff000000018c4 */
[----:B---3--:R-:W-:Y:S08]  /*12420*/  HMMA.16816.F32 R184, R12, R28, R184 ;  /* 0x0000001c0cb8723c */ /* 0x008ff000000018b8 */
[C---:B------:R-:W-:Y:S08]  /*12430*/  HMMA.16816.F32 R132, R16.reuse, R134, R188 ;  /* 0x000000861084723c */ /* 0x040ff000000018bc */
[C---:B------:R-:W-:Y:S08]  /*12440*/  HMMA.16816.F32 R20, R16.reuse, R24, R192 ;  /* 0x000000181014723c */ /* 0x040ff000000018c0 */
[----:B------:R-:W-:Y:S08]  /*12450*/  HMMA.16816.F32 R16, R16, R26, R140 ;  /* 0x0000001a1010723c */ /* 0x000ff0000000188c */
[C---:B----4-:R-:W-:Y:S08]  /*12460*/  HMMA.16816.F32 R180, R4.reuse, R28, R180 ;  /* 0x0000001c04b4723c */ /* 0x050ff000000018b4 */
[C---:B------:R-:W-:Y:S08]  /*12470*/  HMMA.16816.F32 R176, R4.reuse, R30, R176 ;  /* 0x0000001e04b0723c */ /* 0x040ff000000018b0 */
[C---:B------:R-:W-:Y:S08]  /*12480*/  HMMA.16816.F32 R188, R4.reuse, R32, R136 ;  /* 0x0000002004bc723c */ /* 0x040ff00000001888 */
[----:B------:R-:W-:Y:S01]  /*12490*/  HMMA.16816.F32 R140, R4, R34, R8 ;  /* 0x00000022048c723c */ /* 0x000fe20000001808 */
[----:B------:R-:W-:Y:S01]  /*124a0*/  FMUL.FTZ R6, R184, UR8 ;  /* 0x00000008b8067c20 */ /* 0x000fe20008410000 */
[----:B------:R-:W-:Y:S01]  /*124b0*/  IADD3 R8, PT, PT, R3, -0xa0, RZ ;  /* 0xffffff6003087810 */ /* 0x000fe20007ffe0ff */
[----:B------:R-:W-:-:S02]  /*124c0*/  VIADD R7, R0, 0xffffff60 ;  /* 0xffffff6000077836 */ /* 0x000fc40000000000 */
[----:B------:R-:W-:Y:S02]  /*124d0*/  FMUL.FTZ R5, R186, UR8 ;  /* 0x00000008ba057c20 */ /* 0x000fe40008410000 */
[----:B------:R-:W1:Y:S01]  /*124e0*/  MUFU.TANH R6, R6 ;  /* 0x0000000600067308 */ /* 0x000e620000002400 */
[----:B------:R-:W-:Y:S01]  /*124f0*/  IMAD.IADD R4, R223, 0x1, -R8 ;  /* 0x00000001df047824 */ /* 0x000fe200078e0a08 */
[C---:B------:R-:W-:Y:S01]  /*12500*/  HMMA.16816.F32 R192, R12.reuse, R32, R20 ;  /* 0x000000200cc0723c */ /* 0x040fe20000001814 */
[----:B------:R-:W-:Y:S02]  /*12510*/  ISETP.GE.AND P0, PT, R7, R230, PT ;  /* 0x000000e60700720c */ /* 0x000fe40003f06270 */
[----:B------:R-:W-:Y:S02]  /*12520*/  ISETP.GT.AND P6, PT, R225, R7, PT ;  /* 0x00000007e100720c */ /* 0x000fe40003fc4270 */
[----:B------:R-:W-:Y:S01]  /*12530*/  IABS R4, R4 ;  /* 0x0000000400047213 */ /* 0x000fe20000000000 */
[----:B------:R2:W3:Y:S01]  /*12540*/  MUFU.TANH R23, R5 ;  /* 0x0000000500177308 */ /* 0x0004e20000002400 */
[----:B------:R-:W-:Y:S01]  /*12550*/  BAR.SYNC.DEFER_BLOCKING 0x0 ;  /* 0x0000000000007b1d */ /* 0x000fe20000010000 */
[----:B------:R-:W-:Y:S01]  /*12560*/  HMMA.16816.F32 R132, R12, R30, R132 ;  /* 0x0000001e0c84723c */ /* 0x000fe20000001884 */
[----:B------:R-:W-:-:S02]  /*12570*/  I2FP.F32.S32 R4, R4 ;  /* 0x0000000400047245 */ /* 0x000fc40000201400 */
[----:B------:R-:W-:Y:S02]  /*12580*/  ISETP.GT.AND P3, PT, R227, R7, PT ;  /* 0x00000007e300720c */ /* 0x000fe40003f64270 */
[----:B------:R-:W-:Y:S01]  /*12590*/  ISETP.GE.AND P5, PT, R7, R231, PT ;  /* 0x000000e70700720c */ /* 0x000fe20003fa6270 */
[----:B-1----:R-:W-:Y:S02]  /*125a0*/  FFMA.FTZ R20, R4, -UR12, R6 ;  /* 0x8000000c04147c23 */ /* 0x002fe40008010006 */
[----:B------:R-:W-:Y:S01]  /*125b0*/  HMMA.16816.F32 R32, R12, R34, R16 ;  /* 0x000000220c20723c */ /* 0x000fe20000001810 */
[----:B------:R-:W-:Y:S01]  /*125c0*/  FMUL.FTZ R4, R180, UR8 ;  /* 0x00000008b4047c20 */ /* 0x000fe20008410000 */
[C---:B------:R-:W-:Y:S02]  /*125d0*/  IADD3 R6, PT, PT, R223.reuse, 0x8, RZ ;  /* 0x00000008df067810 */ /* 0x040fe40007ffe0ff */
[----:B------:R-:W-:Y:S01]  /*125e0*/  P2R R21, PR, RZ, 0x1 ;  /* 0x00000001ff157803 */ /* 0x000fe20000000000 */
[----:B------:R1:W4:Y:S01]  /*125f0*/  MUFU.TANH R22, R4 ;  /* 0x0000000400167308 */ /* 0x0003220000002400 */
[C---:B--2---:R-:W-:Y:S01]  /*12600*/  VIADD R5, R223.reuse, 0x40 ;  /* 0x00000040df057836 */ /* 0x044fe20000000000 */
[----:B-1----:R-:W-:Y:S01]  /*12610*/  IADD3 R4, PT, PT, R223, 0x48, RZ ;  /* 0x00000048df047810 */ /* 0x002fe20007ffe0ff */
[----:B---34-:R-:W-:-:S12]  /*12620*/  BRA.U !UP0, `(.L_x_2815) ;  /* 0x0000000108d47547 */ /* 0x018fd8000b800000 */
        /* <DEDUP_REMOVED lines=53> */
.L_x_2815:
[-C--:B-1----:R-:W-:Y:S01]  /*12980*/  IADD3 R13, PT, PT, R6, -R8.reuse, RZ ;  /* 0x80000008060d7210 */ /* 0x082fe20007ffe0ff */
[----:B------:R-:W-:Y:S01]  /*12990*/  FMUL.FTZ R10, R182, UR8 ;  /* 0x00000008b60a7c20 */ /* 0x000fe20008410000 */
[----:B------:R-:W-:Y:S01]  /*129a0*/  FMUL.FTZ R11, R32, UR8 ;  /* 0x00000008200b7c20 */ /* 0x000fe20008410000 */
[----:B------:R-:W-:Y:S01]  /*129b0*/  IADD3 R9, PT, PT, R3, -0x88, RZ ;  /* 0xffffff7803097810 */ /* 0x000fe20007ffe0ff */
[----:B------:R-:W-:Y:S01]  /*129c0*/  IMAD.IADD R12, R5, 0x1, -R8 ;  /* 0x00000001050c7824 */ /* 0x000fe200078e0a08 */
[----:B------:R-:W-:Y:S01]  /*129d0*/  IABS R15, R13 ;  /* 0x0000000d000f7213 */ /* 0x000fe20000000000 */
[----:B------:R1:W2:Y:S01]  /*129e0*/  MUFU.TANH R17, R10 ;  /* 0x0000000a00117308 */ /* 0x0002a20000002400 */
[----:B------:R-:W-:Y:S01]  /*129f0*/  IADD3 R8, PT, PT, R4, -R8, RZ ;  /* 0x8000000804087210 */ /* 0x000fe20007ffe0ff */
[----:B------:R-:W-:Y:S01]  /*12a00*/  @UP0 UIADD3 UR25, UPT, UPT, UR25, -0x6, URZ ;  /* 0xfffffffa19190890 */ /* 0x000fe2000fffe0ff */
[----:B------:R-:W-:Y:S02]  /*12a10*/  IABS R13, R12 ;  /* 0x0000000c000d7213 */ /* 0x000fe40000000000 */
[----:B------:R-:W-:-:S02]  /*12a20*/  IABS R12, R8 ;  /* 0x00000008000c7213 */ /* 0x000fc40000000000 */
[----:B------:R-:W-:Y:S01]  /*12a30*/  FSEL R14, R20, -INF , !P6 ;  /* 0xff800000140e7808 */ /* 0x000fe20007000000 */
[----:B------:R3:W4:Y:S01]  /*12a40*/  MUFU.TANH R16, R11 ;  /* 0x0000000b00107308 */ /* 0x0007220000002400 */
[----:B------:R-:W-:Y:S02]  /*12a50*/  ISETP.NE.AND P6, PT, R21, RZ, PT ;  /* 0x000000ff1500720c */ /* 0x000fe40003fc5270 */
[----:B------:R-:W-:Y:S02]  /*12a60*/  I2FP.F32.S32 R12, R12 ;  /* 0x0000000c000c7245 */ /* 0x000fe40000201400 */
[----:B------:R-:W-:Y:S02]  /*12a70*/  FSEL R186, R14, -INF , !P6 ;  /* 0xff8000000eba7808 */ /* 0x000fe40007000000 */
[----:B------:R-:W-:Y:S02]  /*12a80*/  ISETP.GT.AND P0, PT, R224, R7, PT ;  /* 0x00000007e000720c */ /* 0x000fe40003f04270 */
[----:B-1----:R-:W-:Y:S01]  /*12a90*/  IADD3 R10, PT, PT, R223, -R9, RZ ;  /* 0x80000009df0a7210 */ /* 0x002fe20007ffe0ff */
[----:B--2---:R-:W-:Y:S01]  /*12aa0*/  FFMA.FTZ R14, R12, -UR12, R17 ;  /* 0x8000000c0c0e7c23 */ /* 0x004fe20008010011 */
[----:B------:R-:W-:-:S02]  /*12ab0*/  ISETP.GE.AND P1, PT, R7, R228, PT ;  /* 0x000000e40700720c */ /* 0x000fc40003f26270 */
[----:B------:R-:W-:Y:S02]  /*12ac0*/  IABS R8, R10 ;  /* 0x0000000a00087213 */ /* 0x000fe40000000000 */
[----:B------:R-:W-:Y:S01]  /*12ad0*/  MOV R10, R13 ;  /* 0x0000000d000a7202 */ /* 0x000fe20000000f00 */
[----:B------:R-:W-:Y:S01]  /*12ae0*/  FMUL.FTZ R13, R185, UR8 ;  /* 0x00000008b90d7c20 */ /* 0x000fe20008410000 */
[----:B---3--:R-:W-:Y:S01]  /*12af0*/  IMAD.MOV.U32 R11, RZ, RZ, R15 ;  /* 0x000000ffff0b7224 */ /* 0x008fe200078e000f */
[----:B------:R-:W-:Y:S01]  /*12b00*/  I2FP.F32.S32 R8, R8 ;  /* 0x0000000800087245 */ /* 0x000fe20000201400 */
[----:B------:R-:W-:Y:S01]  /*12b10*/  FMUL.FTZ R15, R183, UR8 ;  /* 0x00000008b70f7c20 */ /* 0x000fe20008410000 */
[----:B------:R-:W-:Y:S01]  /*12b20*/  I2FP.F32.S32 R10, R10 ;  /* 0x0000000a000a7245 */ /* 0x000fe20000201400 */
[----:B------:R-:W-:Y:S01]  /*12b30*/  MUFU.TANH R20, R13 ;  /* 0x0000000d00147308 */ /* 0x000fe20000002400 */
[----:B------:R-:W-:Y:S01]  /*12b40*/  I2FP.F32.S32 R11, R11 ;  /* 0x0000000b000b7245 */ /* 0x000fe20000201400 */
[----:B----4-:R-:W-:Y:S01]  /*12b50*/  FFMA.FTZ R12, R8, -UR12, R16 ;  /* 0x8000000c080c7c23 */ /* 0x010fe20008010010 */
[----:B------:R-:W-:Y:S01]  /*12b60*/  ISETP.GE.AND P2, PT, R7, R229, PT ;  /* 0x000000e50700720c */ /* 0x000fe20003f46270 */
[----:B------:R-:W-:Y:S01]  /*12b70*/  FFMA.FTZ R10, R10, -UR12, R22 ;  /* 0x8000000c0a0a7c23 */ /* 0x000fe20008010016 */
[----:B------:R-:W-:Y:S01]  /*12b80*/  ISETP.GT.AND P6, PT, R226, R7, PT ;  /* 0x00000007e200720c */ /* 0x000fe20003fc4270 */
[----:B------:R-:W-:Y:S01]  /*12b90*/  FFMA.FTZ R11, R11, -UR12, R23 ;  /* 0x8000000c0b0b7c23 */ /* 0x000fe20008010017 */
[----:B------:R-:W-:-:S02]  /*12ba0*/  IADD3 R7, PT, PT, R0, -0x88, RZ ;  /* 0xffffff7800077810 */ /* 0x000fc40007ffe0ff */
[----:B------:R-:W-:Y:S02]  /*12bb0*/  FSEL R10, R10, -INF , !P0 ;  /* 0xff8000000a0a7808 */ /* 0x000fe40004000000 */
[----:B------:R-:W-:Y:S01]  /*12bc0*/  FSEL R8, R11, -INF , !P3 ;  /* 0xff8000000b087808 */ /* 0x000fe20005800000 */
[----:B------:R-:W-:Y:S01]  /*12bd0*/  FMUL.FTZ R11, R142, UR8 ;  /* 0x000000088e0b7c20 */ /* 0x000fe20008410000 */
[----:B------:R-:W-:Y:S02]  /*12be0*/  ISETP.GT.AND P3, PT, R225, R7, PT ;  /* 0x00000007e100720c */ /* 0x000fe40003f64270 */
[----:B------:R-:W-:Y:S01]  /*12bf0*/  FSEL R182, R8, -INF , !P5 ;  /* 0xff80000008b67808 */ /* 0x000fe20006800000 */
[----:B------:R-:W-:Y:S01]  /*12c00*/  FMUL.FTZ R8, R34, UR8 ;  /* 0x0000000822087c20 */ /* 0x000fe20008410000 */
[----:B------:R-:W-:Y:S01]  /*12c10*/  ISETP.GE.AND P5, PT, R7, R230, PT ;  /* 0x000000e60700720c */ /* 0x000fe20003fa6270 */
[----:B------:R-:W-:Y:S01]  /*12c20*/  MUFU.TANH R17, R11 ;  /* 0x0000000b00117308 */ /* 0x000fe20000002400 */
[----:B------:R-:W-:-:S02]  /*12c30*/  FSEL R30, R10, -INF , !P1 ;  /* 0xff8000000a1e7808 */ /* 0x000fc40004800000 */
[----:B------:R-:W-:Y:S01]  /*12c40*/  FSEL R10, R14, -INF , !P6 ;  /* 0xff8000000e0a7808 */ /* 0x000fe20007000000 */
[----:B------:R-:W-:Y:S01]  /*12c50*/  FMUL.FTZ R14, R181, UR8 ;  /* 0x00000008b50e7c20 */ /* 0x000fe20008410000 */
[----:B------:R-:W-:Y:S02]  /*12c60*/  ISETP.GT.AND P0, PT, R227, R7, PT ;  /* 0x00000007e300720c */ /* 0x000fe40003f04270 */
[----:B------:R-:W-:Y:S01]  /*12c70*/  FSEL R31, R10, -INF , !P2 ;  /* 0xff8000000a1f7808 */ /* 0x000fe20005000000 */
[----:B------:R1:W2:Y:S01]  /*12c80*/  MUFU.TANH R19, R8 ;  /* 0x0000000800137308 */ /* 0x0002a20000002400 */
[----:B------:R-:W-:Y:S01]  /*12c90*/  FMUL.FTZ R10, R140, UR8 ;  /* 0x000000088c0a7c20 */ /* 0x000fe20008410000 */
[C---:B------:R-:W-:Y:S02]  /*12ca0*/  ISETP.GE.AND P1, PT, R7.reuse, R231, PT ;  /* 0x000000e70700720c */ /* 0x040fe40003f26270 */
[----:B------:R-:W-:Y:S02]  /*12cb0*/  ISETP.GT.AND P6, PT, R224, R7, PT ;  /* 0x00000007e000720c */ /* 0x000fe40003fc4270 */
[----:B------:R-:W-:-:S02]  /*12cc0*/  ISETP.GE.AND P2, PT, R7, R229, PT ;  /* 0x000000e50700720c */ /* 0x000fc40003f46270 */
[----:B------:R3:W4:Y:S01]  /*12cd0*/  MUFU.TANH R18, R10 ;  /* 0x0000000a00127308 */ /* 0x0007220000002400 */
[----:B-1----:R-:W-:Y:S01]  /*12ce0*/  FSEL R8, R12, -INF , !P3 ;  /* 0xff8000000c087808 */ /* 0x002fe20005800000 */
[----:B------:R-:W-:Y:S01]  /*12cf0*/  IMAD.IADD R12, R5, 0x1, -R9 ;  /* 0x00000001050c7824 */ /* 0x000fe200078e0a09 */
[----:B------:R-:W-:Y:S02]  /*12d00*/  ISETP.GE.AND P3, PT, R7, R228, PT ;  /* 0x000000e40700720c */ /* 0x000fe40003f66270 */
[----:B------:R-:W-:Y:S02]  /*12d10*/  FSEL R246, R8, -INF , !P5 ;  /* 0xff80000008f67808 */ /* 0x000fe40006800000 */
[----:B------:R-:W-:Y:S02]  /*12d20*/  IADD3 R8, PT, PT, R6, -R9, RZ ;  /* 0x8000000906087210 */ /* 0x000fe40007ffe0ff */
[----:B------:R-:W-:Y:S01]  /*12d30*/  ISETP.GT.AND P5, PT, R226, R7, PT ;  /* 0x00000007e200720c */ /* 0x000fe20003fa4270 */
[----:B------:R-:W-:Y:S01]  /*12d40*/  VIADD R7, R3, 0xffffff61 ;  /* 0xffffff6103077836 */ /* 0x000fe20000000000 */
[----:B------:R-:W-:-:S02]  /*12d50*/  IADD3 R9, PT, PT, R4, -R9, RZ ;  /* 0x8000000904097210 */ /* 0x000fc40007ffe0ff */
[----:B------:R-:W-:Y:S02]  /*12d60*/  IABS R13, R8 ;  /* 0x00000008000d7213 */ /* 0x000fe40000000000 */
[----:B------:R-:W-:Y:S02]  /*12d70*/  IABS R11, R9 ;  /* 0x00000009000b7213 */ /* 0x000fe40000000000 */
[----:B---3--:R-:W-:Y:S02]  /*12d80*/  IADD3 R10, PT, PT, R223, -R7, RZ ;  /* 0x80000007df0a7210 */ /* 0x008fe40007ffe0ff */
[----:B------:R-:W-:Y:S01]  /*12d90*/  MOV R9, R13 ;  /* 0x0000000d00097202 */ /* 0x000fe20000000f00 */
[----:B------:R-:W-:Y:S01]  /*12da0*/  FMUL.FTZ R13, R187, UR8 ;  /* 0x00000008bb0d7c20 */ /* 0x000fe20008410000 */
[----:B------:R-:W-:Y:S02]  /*12db0*/  IABS R8, R10 ;  /* 0x0000000a00087213 */ /* 0x000fe40000000000 */
[----:B------:R-:W-:-:S02]  /*12dc0*/  I2FP.F32.S32 R9, R9 ;  /* 0x0000000900097245 */ /* 0x000fc40000201400 */
[----:B------:R-:W-:Y:S02]  /*12dd0*/  IABS R10, R12 ;  /* 0x0000000c000a7213 */ /* 0x000fe40000000000 */
[----:B------:R-:W-:Y:S01]  /*12de0*/  I2FP.F32.S32 R16, R11 ;  /* 0x0000000b00107245 */ /* 0x000fe20000201400 */
[----:B--2---:R-:W-:Y:S01]  /*12df0*/  FFMA.FTZ R12, R9, -UR12, R19 ;  /* 0x8000000c090c7c23 */ /* 0x004fe20008010013 */
[----:B------:R-:W-:Y:S01]  /*12e00*/  I2FP.F32.S32 R8, R8 ;  /* 0x0000000800087245 */ /* 0x000fe20000201400 */
[----:B------:R1:W2:Y:S01]  /*12e10*/  MUFU.TANH R19, R13 ;  /* 0x0000000d00137308 */ /* 0x0002a20000002400 */
[----:B------:R-:W-:Y:S01]  /*12e20*/  I2FP.F32.S32 R10, R10 ;  /* 0x0000000a000a7245 */ /* 0x000fe20000201400 */
[----:B------:R-:W-:Y:S01]  /*12e30*/  FFMA.FTZ R9, R16, -UR12, R17 ;  /* 0x8000000c10097c23 */ /* 0x000fe20008010011 */
[----:B------:R-:W-:Y:S01]  /*12e40*/  FSEL R12, R12, -INF , !P0 ;  /* 0xff8000000c0c7808 */ /* 0x000fe20004000000 */
[----:B------:R-:W-:Y:S01]  /*12e50*/  FFMA.FTZ R11, R8, -UR12, R20 ;  /* 0x8000000c080b7c23 */ /* 0x000fe20008010014 */
[----:B------:R-:W-:-:S02]  /*12e60*/  VIADD R8, R0, 0xffffff61 ;  /* 0xffffff6100087836 */ /* 0x000fc40000000000 */
[----:B----4-:R-:W-:Y:S01]  /*12e70*/  FFMA.FTZ R10, R10, -UR12, R18 ;  /* 0x8000000c0a0a7c23 */ /* 0x010fe20008010012 */
[----:B------:R-:W-:Y:S01]  /*12e80*/  FSEL R9, R9, -INF , !P5 ;  /* 0xff80000009097808 */ /* 0x000fe20006800000 */
[----:B------:R3:W4:Y:S01]  /*12e90*/  MUFU.TANH R18, R14 ;  /* 0x0000000e00127308 */ /* 0x0007220000002400 */
[----:B------:R-:W-:Y:S01]  /*12ea0*/  FSEL R201, R12, -INF , !P1 ;  /* 0xff8000000cc97808 */ /* 0x000fe20004800000 */
[----:B------:R-:W-:Y:S01]  /*12eb0*/  IMAD.IADD R12, R5, 0x1, -R7 ;  /* 0x00000001050c7824 */ /* 0x000fe200078e0a07 */
[----:B------:R-:W-:Y:S02]  /*12ec0*/  ISETP.GT.AND P0, PT, R225, R8, PT ;  /* 0x00000008e100720c */ /* 0x000fe40003f04270 */
[----:B------:R-:W-:Y:S02]  /*12ed0*/  FSEL R10, R10, -INF , !P6 ;  /* 0xff8000000a0a7808 */ /* 0x000fe40007000000 */
[----:B------:R-:W-:Y:S01]  /*12ee0*/  FSEL R252, R9, -INF , !P2 ;  /* 0xff80000009fc7808 */ /* 0x000fe20005000000 */
[----:B------:R5:W4:Y:S01]  /*12ef0*/  MUFU.TANH R17, R15 ;  /* 0x0000000f00117308 */ /* 0x000b220000002400 */
[----:B------:R-:W-:-:S02]  /*12f00*/  IADD3 R9, PT, PT, R3, -0x98, RZ ;  /* 0xffffff6803097810 */ /* 0x000fc40007ffe0ff */
[-C--:B-1----:R-:W-:Y:S02]  /*12f10*/  IADD3 R13, PT, PT, R6, -R7.reuse, RZ ;  /* 0x80000007060d7210 */ /* 0x082fe40007ffe0ff */
[----:B------:R-:W-:Y:S02]  /*12f20*/  FSEL R245, R10, -INF , !P3 ;  /* 0xff8000000af57808 */ /* 0x000fe40005800000 */
[----:B------:R-:W-:Y:S02]  /*12f30*/  IADD3 R7, PT, PT, R4, -R7, RZ ;  /* 0x8000000704077210 */ /* 0x000fe40007ffe0ff */
[----:B---3--:R-:W-:Y:S01]  /*12f40*/  FSEL R14, R11, -INF , !P0 ;  /* 0xff8000000b0e7808 */ /* 0x008fe20004000000 */
[----:B------:R-:W-:Y:S01]  /*12f50*/  FMUL.FTZ R11, R132, UR8 ;  /* 0x00000008840b7c20 */ /* 0x000fe20008410000 */
[----:B------:R-:W-:Y:S02]  /*12f60*/  IADD3 R10, PT, PT, R223, -R9, RZ ;  /* 0x80000009df0a7210 */ /* 0x000fe40007ffe0ff */
[----:B------:R-:W-:Y:S01]  /*12f70*/  ISETP.GE.AND P6, PT, R8, R230, PT ;  /* 0x000000e60800720c */ /* 0x000fe20003fc6270 */
[----:B------:R1:W3:Y:S01]  /*12f80*/  MUFU.TANH R16, R11 ;  /* 0x0000000b00107308 */ /* 0x0002e20000002400 */
[----:B------:R-:W-:-:S02]  /*12f90*/  ISETP.GT.AND P1, PT, R227, R8, PT ;  /* 0x00000008e300720c */ /* 0x000fc40003f24270 */
[----:B-----5:R-:W-:Y:S02]  /*12fa0*/  IABS R15, R13 ;  /* 0x0000000d000f7213 */ /* 0x020fe40000000000 */
[----:B------:R-:W-:Y:S02]  /*12fb0*/  IABS R13, R12 ;  /* 0x0000000c000d7213 */ /* 0x000fe40000000000 */
[----:B------:R-:W-:Y:S02]  /*12fc0*/  IABS R12, R7 ;  /* 0x00000007000c7213 */ /* 0x000fe40000000000 */
[----:B------:R-:W-:Y:S01]  /*12fd0*/  IABS R7, R10 ;  /* 0x0000000a00077213 */ /* 0x000fe20000000000 */
[----:B------:R-:W-:Y:S01]  /*12fe0*/  IMAD.MOV.U32 R10, RZ, RZ, R15 ;  /* 0x000000ffff0a7224 */ /* 0x000fe200078e000f */
[----:B------:R-:W-:Y:S01]  /*12ff0*/  FSEL R139, R14, -INF , !P6 ;  /* 0xff8000000e8b7808 */ /* 0x000fe20007000000 */
[----:B------:R-:W-:Y:S01]  /*13000*/  FMUL.FTZ R15, R177, UR8 ;  /* 0x00000008b10f7c20 */ /* 0x000fe20008410000 */
[----:B------:R-:W-:-:S02]  /*13010*/  ISETP.GE.AND P5, PT, R8, R231, PT ;  /* 0x000000e70800720c */ /* 0x000fc40003fa6270 */
[----:B------:R-:W-:Y:S02]  /*13020*/  I2FP.F32.S32 R10, R10 ;  /* 0x0000000a000a7245 */ /* 0x000fe40000201400 */
[----:B-1----:R-:W-:Y:S01]  /*13030*/  MOV R11, R13 ;  /* 0x0000000d000b7202 */ /* 0x002fe20000000f00 */
[----:B------:R-:W-:Y:S01]  /*13040*/  MUFU.TANH R15, R15 ;  /* 0x0000000f000f7308 */ /* 0x000fe20000002400 */
[----:B------:R-:W-:Y:S01]  /*13050*/  ISETP.GT.AND P3, PT, R224, R8, PT ;  /* 0x00000008e000720c */ /* 0x000fe20003f64270 */
[----:B--2---:R-:W-:Y:S01]  /*13060*/  FFMA.FTZ R13, R10, -UR12, R19 ;  /* 0x8000000c0a0d7c23 */ /* 0x004fe20008010013 */
[----:B------:R-:W-:Y:S02]  /*13070*/  I2FP.F32.S32 R11, R11 ;  /* 0x0000000b000b7245 */ /* 0x000fe40000201400 */
[C---:B------:R-:W-:Y:S02]  /*13080*/  ISETP.GE.AND P2, PT, R8.reuse, R228, PT ;  /* 0x000000e40800720c */ /* 0x040fe40003f46270 */
[----:B------:R-:W-:-:S02]  /*13090*/  ISETP.GE.AND P0, PT, R8, R229, PT ;  /* 0x000000e50800720c */ /* 0x000fc40003f06270 */
[----:B------:R-:W-:Y:S01]  /*130a0*/  ISETP.GT.AND P6, PT, R226, R8, PT ;  /* 0x00000008e200720c */ /* 0x000fe20003fc4270 */
[----:B----4-:R-:W-:Y:S01]  /*130b0*/  FFMA.FTZ R8, R11, -UR12, R18 ;  /* 0x8000000c0b087c23 */ /* 0x010fe20008010012 */
[----:B------:R-:W-:Y:S01]  /*130c0*/  FMUL.FTZ R11, R133, UR8 ;  /* 0x00000008850b7c20 */ /* 0x000fe20008410000 */
[----:B------:R-:W-:Y:S02]  /*130d0*/  I2FP.F32.S32 R12, R12 ;  /* 0x0000000c000c7245 */ /* 0x000fe40000201400 */
[----:B------:R-:W-:Y:S01]  /*130e0*/  I2FP.F32.S32 R10, R7 ;  /* 0x00000007000a7245 */ /* 0x000fe20000201400 */
[----:B------:R1:W-:Y:S01]  /*130f0*/  MUFU.TANH R22, R11 ;  /* 0x0000000b00167308 */ /* 0x0003e20000002400 */
[----:B------:R-:W-:Y:S01]  /*13100*/  IADD3 R7, PT, PT, R0, -0x98, RZ ;  /* 0xffffff6800077810 */ /* 0x000fe20007ffe0ff */
[----:B------:R-:W-:Y:S01]  /*13110*/  FFMA.FTZ R12, R12, -UR12, R17 ;  /* 0x8000000c0c0c7c23 */ /* 0x000fe20008010011 */
[----:B------:R-:W-:Y:S01]  /*13120*/  FSEL R13, R13, -INF , !P1 ;  /* 0xff8000000d0d7808 */ /* 0x000fe20004800000 */
[----:B---3--:R-:W-:Y:S01]  /*13130*/  FFMA.FTZ R10, R10, -UR12, R16 ;  /* 0x8000000c0a0a7c23 */ /* 0x008fe20008010010 */
[-C--:B------:R-:W-:Y:S01]  /*13140*/  ISETP.GT.AND P1, PT, R225, R7.reuse, PT ;  /* 0x00000007e100720c */ /* 0x080fe20003f24270 */
[----:B------:R-:W-:Y:S01]  /*13150*/  FMUL.FTZ R16, R179, UR8 ;  /* 0x00000008b3107c20 */ /* 0x000fe20008410000 */
[----:B------:R-:W-:Y:S01]  /*13160*/  FSEL R200, R13, -INF , !P5 ;  /* 0xff8000000dc87808 */ /* 0x000fe20006800000 */
[----:B------:R-:W-:Y:S01]  /*13170*/  FMUL.FTZ R13, R135, UR8 ;  /* 0x00000008870d7c20 */ /* 0x000fe20008410000 */
[----:B------:R-:W-:Y:S01]  /*13180*/  ISETP.GE.AND P5, PT, R7, R230, PT ;  /* 0x000000e60700720c */ /* 0x000fe20003fa6270 */
[----:B------:R-:W-:Y:S01]  /*13190*/  MUFU.TANH R28, R16 ;  /* 0x00000010001c7308 */ /* 0x000fe20000002400 */
[----:B-1----:R-:W-:Y:S01]  /*131a0*/  FSEL R11, R8, -INF , !P3 ;  /* 0xff800000080b7808 */ /* 0x002fe20005800000 */
[----:B------:R-:W-:Y:S01]  /*131b0*/  FMUL.FTZ R8, R134, UR8 ;  /* 0x0000000886087c20 */ /* 0x000fe20008410000 */
[----:B------:R-:W-:-:S05]  /*131c0*/  ISETP.GT.AND P3, PT, R227, R7, PT ;  /* 0x00000007e300720c */ /* 0x000fca0003f64270 */
[----:B------:R-:W-:Y:S01]  /*131d0*/  MUFU.TANH R18, R13 ;  /* 0x0000000d00127308 */ /* 0x000fe20000002400 */
[----:B------:R-:W-:Y:S02]  /*131e0*/  FSEL R24, R11, -INF , !P2 ;  /* 0xff8000000b187808 */ /* 0x000fe40005000000 */
[----:B------:R-:W-:Y:S02]  /*131f0*/  FSEL R11, R12, -INF , !P6 ;  /* 0xff8000000c0b7808 */ /* 0x000fe40007000000 */
[----:B------:R-:W-:Y:S02]  /*13200*/  IADD3 R12, PT, PT, R6, -R9, RZ ;  /* 0x80000009060c7210 */ /* 0x000fe40007ffe0ff */
[----:B------:R-:W-:Y:S01]  /*13210*/  FSEL R25, R11, -INF , !P0 ;  /* 0xff8000000b197808 */ /* 0x000fe20004000000 */
[----:B------:R1:W2:Y:S01]  /*13220*/  MUFU.TANH R21, R8 ;  /* 0x0000000800157308 */ /* 0x0002a20000002400 */
[----:B------:R-:W-:Y:S02]  /*13230*/  ISETP.GE.AND P2, PT, R7, R231, PT ;  /* 0x000000e70700720c */ /* 0x000fe40003f46270 */
[----:B------:R-:W-:-:S02]  /*13240*/  ISETP.GT.AND P6, PT, R224, R7, PT ;  /* 0x00000007e000720c */ /* 0x000fc40003fc4270 */
[----:B------:R-:W-:Y:S02]  /*13250*/  ISETP.GE.AND P0, PT, R7, R229, PT ;  /* 0x000000e50700720c */ /* 0x000fe40003f06270 */
[----:B------:R-:W-:Y:S01]  /*13260*/  IADD3 R11, PT, PT, R5, -R9, RZ ;  /* 0x80000009050b7210 */ /* 0x000fe20007ffe0ff */
[----:B------:R-:W-:Y:S01]  /*13270*/  IMAD.IADD R9, R4, 0x1, -R9 ;  /* 0x0000000104097824 */ /* 0x000fe200078e0a09 */
[----:B------:R-:W-:Y:S02]  /*13280*/  IABS R12, R12 ;  /* 0x0000000c000c7213 */ /* 0x000fe40000000000 */
[----:B------:R-:W-:Y:S02]  /*13290*/  IABS R17, R11 ;  /* 0x0000000b00117213 */ /* 0x000fe40000000000 */
[----:B------:R-:W-:Y:S01]  /*132a0*/  IABS R14, R9 ;  /* 0x00000009000e7213 */ /* 0x000fe20000000000 */
[----:B------:R-:W-:Y:S01]  /*132b0*/  IMAD.MOV.U32 R11, RZ, RZ, R12 ;  /* 0x000000ffff0b7224 */ /* 0x000fe200078e000c */
[----:B------:R-:W-:-:S02]  /*132c0*/  MOV R12, R17 ;  /* 0x00000011000c7202 */ /* 0x000fc40000000f00 */
[----:B-1----:R-:W-:Y:S01]  /*132d0*/  FSEL R8, R10, -INF , !P1 ;  /* 0xff8000000a087808 */ /* 0x002fe20004800000 */
[----:B------:R-:W-:Y:S01]  /*132e0*/  FMUL.FTZ R10, R176, UR8 ;  /* 0x00000008b00a7c20 */ /* 0x000fe20008410000 */
[----:B------:R-:W-:Y:S02]  /*132f0*/  ISETP.GE.AND P1, PT, R7, R228, PT ;  /* 0x000000e40700720c */ /* 0x000fe40003f26270 */
[----:B------:R-:W-:Y:S01]  /*13300*/  FSEL R137, R8, -INF , !P5 ;  /* 0xff80000008897808 */ /* 0x000fe20006800000 */
[----:B------:R1:W3:Y:S01]  /*13310*/  MUFU.TANH R20, R10 ;  /* 0x0000000a00147308 */ /* 0x0002e20000002400 */
[----:B------:R-:W-:Y:S01]  /*13320*/  ISETP.GT.AND P5, PT, R226, R7, PT ;  /* 0x00000007e200720c */ /* 0x000fe20003fa4270 */
[----:B------:R-:W-:Y:S01]  /*13330*/  FMUL.FTZ R8, R178, UR8 ;  /* 0x00000008b2087c20 */ /* 0x000fe20008410000 */
[----:B------:R-:W-:Y:S01]  /*13340*/  VIADD R7, R3, 0xffffff69 ;  /* 0xffffff6903077836 */ /* 0x000fe20000000000 */
[----:B------:R-:W-:-:S04]  /*13350*/  I2FP.F32.S32 R14, R14 ;  /* 0x0000000e000e7245 */ /* 0x000fc80000201400 */
[----:B------:R4:W5:Y:S01]  /*13360*/  MUFU.TANH R19, R8 ;  /* 0x0000000800137308 */ /* 0x0009620000002400 */
[-C--:B-1----:R-:W-:Y:S02]  /*13370*/  IADD3 R10, PT, PT, R6, -R7.reuse, RZ ;  /* 0x80000007060a7210 */ /* 0x082fe40007ffe0ff */
[----:B----4-:R-:W-:-:S04]  /*13380*/  IADD3 R8, PT, PT, R223, -R7, RZ ;  /* 0x80000007df087210 */ /* 0x010fc80007ffe0ff */
[----:B------:R-:W-:Y:S02]  /*13390*/  IABS R9, R8 ;  /* 0x0000000800097213 */ /* 0x000fe40000000000 */
[----:B------:R-:W-:Y:S02]  /*133a0*/  IABS R8, R10 ;  /* 0x0000000a00087213 */ /* 0x000fe40000000000 */
[----:B------:R-:W-:Y:S02]  /*133b0*/  I2FP.F32.S32 R10, R11 ;  /* 0x0000000b000a7245 */ /* 0x000fe40000201400 */
[----:B------:R-:W-:Y:S02]  /*133c0*/  I2FP.F32.S32 R11, R12 ;  /* 0x0000000c000b7245 */ /* 0x000fe40000201400 */
[----:B------:R-:W-:Y:S01]  /*133d0*/  I2FP.F32.S32 R12, R9 ;  /* 0x00000009000c7245 */ /* 0x000fe20000201400 */
[----:B--2---:R-:W-:Y:S01]  /*133e0*/  FFMA.FTZ R13, R10, -UR12, R21 ;  /* 0x8000000c0a0d7c23 */ /* 0x004fe20008010015 */
[----:B------:R-:W-:Y:S01]  /*133f0*/  I2FP.F32.S32 R10, R8 ;  /* 0x00000008000a7245 */ /* 0x000fe20000201400 */
[----:B---3--:R-:W-:Y:S01]  /*13400*/  FFMA.FTZ R9, R11, -UR12, R20 ;  /* 0x8000000c0b097c23 */ /* 0x008fe20008010014 */
[----:B-----5:R-:W-:Y:S01]  /*13410*/  FFMA.FTZ R11, R14, -UR12, R19 ;  /* 0x8000000c0e0b7c23 */ /* 0x020fe20008010013 */
[----:B------:R-:W-:Y:S01]  /*13420*/  IADD3 R8, PT, PT, R0, -0x97, RZ ;  /* 0xffffff6900087810 */ /* 0x000fe20007ffe0ff */
[----:B------:R-:W-:Y:S01]  /*13430*/  FFMA.FTZ R12, R12, -UR12, R22 ;  /* 0x8000000c0c0c7c23 */ /* 0x000fe20008010016 */
[----:B------:R-:W-:Y:S01]  /*13440*/  FFMA.FTZ R14, R10, -UR12, R18 ;  /* 0x8000000c0a0e7c23 */ /* 0x000fe20008010012 */
[----:B------:R-:W-:Y:S01]  /*13450*/  FSEL R9, R9, -INF , !P6 ;  /* 0xff80000009097808 */ /* 0x000fe20007000000 */
[----:B------:R-:W-:Y:S01]  /*13460*/  FMUL.FTZ R19, R191, UR8 ;  /* 0x00000008bf137c20 */ /* 0x000fe20008410000 */
[----:B------:R-:W-:-:S02]  /*13470*/  FSEL R10, R13, -INF , !P3 ;  /* 0xff8000000d0a7808 */ /* 0x000fc40005800000 */
[----:B------:R-:W-:Y:S01]  /*13480*/  FSEL R21, R9, -INF , !P1 ;  /* 0xff80000009157808 */ /* 0x000fe20004800000 */
[----:B------:R-:W-:Y:S01]  /*13490*/  IMAD.IADD R9, R5, 0x1, -R7 ;  /* 0x0000000105097824 */ /* 0x000fe200078e0a07 */
[----:B------:R-:W-:Y:S01]  /*134a0*/  FSEL R181, R10, -INF , !P2 ;  /* 0xff8000000ab57808 */ /* 0x000fe20005000000 */
[----:B------:R-:W-:Y:S01]  /*134b0*/  FMUL.FTZ R10, R188, UR8 ;  /* 0x00000008bc0a7c20 */ /* 0x000fe20008410000 */
[-C--:B------:R-:W-:Y:S02]  /*134c0*/  ISETP.GT.AND P3, PT, R225, R8.reuse, PT ;  /* 0x00000008e100720c */ /* 0x080fe40003f64270 */
[----:B------:R-:W-:Y:S01]  /*134d0*/  IABS R9, R9 ;  /* 0x0000000900097213 */ /* 0x000fe20000000000 */
[----:B------:R1:W-:Y:S01]  /*134e0*/  MUFU.TANH R27, R10 ;  /* 0x0000000a001b7308 */ /* 0x0003e20000002400 */
[----:B------:R-:W-:Y:S02]  /*134f0*/  ISETP.GT.AND P2, PT, R227, R8, PT ;  /* 0x00000008e300720c */ /* 0x000fe40003f44270 */
[----:B------:R-:W-:-:S02]  /*13500*/  FSEL R11, R11, -INF , !P5 ;  /* 0xff8000000b0b7808 */ /* 0x000fc40006800000 */
[----:B------:R-:W-:Y:S02]  /*13510*/  I2FP.F32.S32 R9, R9 ;  /* 0x0000000900097245 */ /* 0x000fe40000201400 */
[----:B------:R-:W-:Y:S02]  /*13520*/  FSEL R22, R11, -INF , !P0 ;  /* 0xff8000000b167808 */ /* 0x000fe40004000000 */
[----:B------:R-:W-:Y:S01]  /*13530*/  FSEL R17, R12, -INF , !P3 ;  /* 0xff8000000c117808 */ /* 0x000fe20005800000 */
[----:B------:R-:W-:Y:S01]  /*13540*/  FMUL.FTZ R12, R190, UR8 ;  /* 0x00000008be0c7c20 */ /* 0x000fe20008410000 */
[----:B------:R-:W-:Y:S01]  /*13550*/  FSEL R26, R14, -INF , !P2 ;  /* 0xff8000000e1a7808 */ /* 0x000fe20005000000 */
[----:B------:R-:W-:Y:S01]  /*13560*/  FFMA.FTZ R16, R9, -UR12, R15 ;  /* 0x8000000c09107c23 */ /* 0x000fe2000801000f */
[C---:B------:R-:W-:Y:S01]  /*13570*/  ISETP.GE.AND P6, PT, R8.reuse, R230, PT ;  /* 0x000000e60800720c */ /* 0x040fe20003fc6270 */
[----:B------:R-:W-:Y:S01]  /*13580*/  VIADD R9, R3, 0xffffff79 ;  /* 0xffffff7903097836 */ /* 0x000fe20000000000 */
[----:B------:R-:W-:Y:S01]  /*13590*/  ISETP.GE.AND P1, PT, R8, R231, PT ;  /* 0x000000e70800720c */ /* 0x000fe20003f26270 */
[----:B------:R2:W3:Y:S01]  /*135a0*/  MUFU.TANH R20, R12 ;  /* 0x0000000c00147308 */ /* 0x0004e20000002400 */
[----:B------:R-:W-:Y:S01]  /*135b0*/  ISETP.GT.AND P5, PT, R224, R8, PT ;  /* 0x00000008e000720c */ /* 0x000fe20003fa4270 */
[----:B-1----:R-:W-:Y:S01]  /*135c0*/  FMUL.FTZ R10, R189, UR8 ;  /* 0x00000008bd0a7c20 */ /* 0x002fe20008410000 */
[----:B------:R-:W-:-:S02]  /*135d0*/  ISETP.GE.AND P0, PT, R8, R228, PT ;  /* 0x000000e40800720c */ /* 0x000fc40003f06270 */
[----:B------:R-:W-:Y:S02]  /*135e0*/  ISETP.GE.AND P3, PT, R8, R229, PT ;  /* 0x000000e50800720c */ /* 0x000fe40003f66270 */
[----:B------:R-:W-:Y:S01]  /*135f0*/  ISETP.GT.AND P2, PT, R226, R8, PT ;  /* 0x00000008e200720c */ /* 0x000fe20003f44270 */
[----:B------:R1:W4:Y:S01]  /*13600*/  MUFU.TANH R23, R10 ;  /* 0x0000000a00177308 */ /* 0x0003220000002400 */
[C---:B------:R-:W-:Y:S02]  /*13610*/  IADD3 R8, PT, PT, R3.reuse, -0x90, RZ ;  /* 0xffffff7003087810 */ /* 0x040fe40007ffe0ff */
[----:B------:R-:W-:Y:S02]  /*13620*/  IADD3 R11, PT, PT, R3, -0x8f, RZ ;  /* 0xffffff71030b7810 */ /* 0x000fe40007ffe0ff */
[C---:B------:R-:W-:Y:S02]  /*13630*/  IADD3 R7, PT, PT, R4.reuse, -R7, RZ ;  /* 0x8000000704077210 */ /* 0x040fe40007ffe0ff */
[----:B------:R-:W-:Y:S01]  /*13640*/  IADD3 R3, PT, PT, R4, -R8, RZ ;  /* 0x8000000804037210 */ /* 0x000fe20007ffe0ff */
[----:B------:R-:W-:Y:S01]  /*13650*/  IMAD.IADD R13, R5, 0x1, -R11 ;  /* 0x00000001050d7824 */ /* 0x000fe200078e0a0b */
[----:B------:R-:W-:Y:S01]  /*13660*/  IABS R7, R7 ;  /* 0x0000000700077213 */ /* 0x000fe20000000000 */
[----:B--2---:R-:W-:Y:S01]  /*13670*/  FMUL.FTZ R12, R141, UR8 ;  /* 0x000000088d0c7c20 */ /* 0x004fe20008410000 */
[----:B------:R-:W-:-:S02]  /*13680*/  IABS R3, R3 ;  /* 0x0000000300037213 */ /* 0x000fc40000000000 */
[----:B------:R-:W-:Y:S01]  /*13690*/  FSEL R132, R26, -INF , !P1 ;  /* 0xff8000001a847808 */ /* 0x000fe20004800000 */
[----:B------:R3:W2:Y:S01]  /*136a0*/  MUFU.TANH R18, R12 ;  /* 0x0000000c00127308 */ /* 0x0006a20000002400 */
[----:B------:R-:W-:Y:S02]  /*136b0*/  I2FP.F32.S32 R3, R3 ;  /* 0x0000000300037245 */ /* 0x000fe40000201400 */
[C---:B-1----:R-:W-:Y:S02]  /*136c0*/  IADD3 R10, PT, PT, R5.reuse, -R8, RZ ;  /* 0x80000008050a7210 */ /* 0x042fe40007ffe0ff */
[----:B------:R-:W-:Y:S02]  /*136d0*/  IADD3 R5, PT, PT, R5, -R9, RZ ;  /* 0x8000000905057210 */ /* 0x000fe40007ffe0ff */
[----:B------:R-:W-:Y:S02]  /*136e0*/  IABS R14, R10 ;  /* 0x0000000a000e7213 */ /* 0x000fe40000000000 */
[----:B------:R-:W-:Y:S01]  /*136f0*/  IABS R15, R5 ;  /* 0x00000005000f7213 */ /* 0x000fe20000000000 */
[----:B------:R-:W-:Y:S01]  /*13700*/  IMAD.MOV.U32 R5, RZ, RZ, R7 ;  /* 0x000000ffff057224 */ /* 0x000fe200078e0007 */
[----:B------:R-:W-:-:S02]  /*13710*/  IABS R10, R13 ;  /* 0x0000000d000a7213 */ /* 0x000fc40000000000 */
[----:B------:R-:W-:Y:S02]  /*13720*/  MOV R7, R14 ;  /* 0x0000000e00077202 */ /* 0x000fe40000000f00 */
[----:B------:R-:W-:Y:S02]  /*13730*/  I2FP.F32.S32 R5, R5 ;  /* 0x0000000500057245 */ /* 0x000fe40000201400 */
[----:B------:R-:W-:Y:S01]  /*13740*/  I2FP.F32.S32 R7, R7 ;  /* 0x0000000700077245 */ /* 0x000fe20000201400 */
[----:B---3--:R-:W-:Y:S01]  /*13750*/  FFMA.FTZ R12, R3, -UR12, R20 ;  /* 0x8000000c030c7c23 */ /* 0x008fe20008010014 */
[----:B------:R-:W-:Y:S01]  /*13760*/  I2FP.F32.S32 R10, R10 ;  /* 0x0000000a000a7245 */ /* 0x000fe20000201400 */
[----:B------:R-:W-:Y:S01]  /*13770*/  FFMA.FTZ R5, R5, -UR12, R28 ;  /* 0x8000000c05057c23 */ /* 0x000fe2000801001c */
[C---:B------:R-:W-:Y:S01]  /*13780*/  IADD3 R3, PT, PT, R0.reuse, -0x90, RZ ;  /* 0xffffff7000037810 */ /* 0x040fe20007ffe0ff */
[----:B------:R-:W-:Y:S01]  /*13790*/  FFMA.FTZ R14, R7, -UR12, R27 ;  /* 0x8000000c070e7c23 */ /* 0x000fe2000801001b */
[----:B------:R-:W-:-:S02]  /*137a0*/  VIADD R7, R0, 0xffffff71 ;  /* 0xffffff7100077836 */ /* 0x000fc40000000000 */
[----:B----4-:R-:W-:Y:S01]  /*137b0*/  FFMA.FTZ R13, R10, -UR12, R23 ;  /* 0x8000000c0a0d7c23 */ /* 0x010fe20008010017 */
[----:B------:R-:W-:Y:S01]  /*137c0*/  IADD3 R10, PT, PT, R0, -0x87, RZ ;  /* 0xffffff79000a7810 */ /* 0x000fe20007ffe0ff */
[----:B------:R1:W3:Y:S01]  /*137d0*/  MUFU.TANH R27, R19 ;  /* 0x00000013001b7308 */ /* 0x0002e20000002400 */
[----:B------:R-:W-:Y:S01]  /*137e0*/  FSEL R0, R16, -INF , !P5 ;  /* 0xff80000010007808 */ /* 0x000fe20006800000 */
[----:B------:R-:W-:Y:S01]  /*137f0*/  FMUL.FTZ R20, R33, UR8 ;  /* 0x0000000821147c20 */ /* 0x000fe20008410000 */
[----:B------:R-:W-:Y:S02]  /*13800*/  I2FP.F32.S32 R15, R15 ;  /* 0x0000000f000f7245 */ /* 0x000fe40000201400 */
[----:B------:R-:W-:Y:S02]  /*13810*/  FSEL R16, R5, -INF , !P2 ;  /* 0xff80000005107808 */ /* 0x000fe40005000000 */
[----:B------:R-:W-:Y:S01]  /*13820*/  FSEL R5, R0, -INF , !P0 ;  /* 0xff80000000057808 */ /* 0x000fe20004000000 */
[----:B--2---:R-:W-:Y:S01]  /*13830*/  FFMA.FTZ R15, R15, -UR12, R18 ;  /* 0x8000000c0f0f7c23 */ /* 0x004fe20008010012 */
[-C--:B------:R-:W-:Y:S01]  /*13840*/  ISETP.GT.AND P5, PT, R224, R3.reuse, PT ;  /* 0x00000003e000720c */ /* 0x080fe20003fa4270 */
[----:B------:R-:W-:Y:S01]  /*13850*/  MUFU.TANH R20, R20 ;  /* 0x0000001400147308 */ /* 0x000fe20000002400 */
[----:B------:R-:W-:-:S02]  /*13860*/  ISETP.GT.AND P0, PT, R226, R3, PT ;  /* 0x00000003e200720c */ /* 0x000fc40003f04270 */
[----:B------:R-:W-:Y:S02]  /*13870*/  ISETP.GE.AND P2, PT, R3, R228, PT ;  /* 0x000000e40300720c */ /* 0x000fe40003f46270 */
[----:B------:R-:W-:Y:S02]  /*13880*/  FSEL R16, R16, -INF , !P3 ;  /* 0xff80000010107808 */ /* 0x000fe40005800000 */
[----:B------:R-:W-:Y:S01]  /*13890*/  FSEL R0, R14, -INF , !P5 ;  /* 0xff8000000e007808 */ /* 0x000fe20006800000 */
[----:B------:R-:W-:Y:S01]  /*138a0*/  FMUL.FTZ R14, R194, UR8 ;  /* 0x00000008c20e7c20 */ /* 0x000fe20008410000 */
[----:B------:R-:W-:Y:S01]  /*138b0*/  FSEL R18, R12, -INF , !P0 ;  /* 0xff8000000c127808 */ /* 0x000fe20004000000 */
[----:B-1----:R-:W-:Y:S01]  /*138c0*/  FMUL.FTZ R19, R195, UR8 ;  /* 0x00000008c3137c20 */ /* 0x002fe20008410000 */
[C---:B------:R-:W-:Y:S02]  /*138d0*/  ISETP.GT.AND P3, PT, R224.reuse, R7, PT ;  /* 0x00000007e000720c */ /* 0x040fe40003f64270 */
[----:B------:R-:W-:Y:S01]  /*138e0*/  ISETP.GT.AND P0, PT, R224, R10, PT ;  /* 0x0000000ae000720c */ /* 0x000fe20003f04270 */
[----:B------:R-:W-:Y:S01]  /*138f0*/  MUFU.TANH R14, R14 ;  /* 0x0000000e000e7308 */ /* 0x000fe20000002400 */
[----:B------:R-:W-:-:S02]  /*13900*/  FSEL R184, R0, -INF , !P2 ;  /* 0xff80000000b87808 */ /* 0x000fc40005000000 */
[-C--:B------:R-:W-:Y:S02]  /*13910*/  ISETP.GE.AND P5, PT, R7, R228.reuse, PT ;  /* 0x000000e40700720c */ /* 0x080fe40003fa6270 */
[----:B------:R-:W-:Y:S02]  /*13920*/  FSEL R13, R13, -INF , !P3 ;  /* 0xff8000000d0d7808 */ /* 0x000fe40005800000 */
[----:B------:R-:W-:Y:S01]  /*13930*/  ISETP.GE.AND P2, PT, R10, R228, PT ;  /* 0x000000e40a00720c */ /* 0x000fe20003f46270 */
[----:B------:R-:W-:Y:S01]  /*13940*/  MUFU.TANH R19, R19 ;  /* 0x0000001300137308 */ /* 0x000fe20000002400 */
[----:B------:R-:W-:Y:S01]  /*13950*/  FSEL R12, R15, -INF , !P0 ;  /* 0xff8000000f0c7808 */ /* 0x000fe20004000000 */
[----:B------:R-:W-:Y:S01]  /*13960*/  FMUL.FTZ R15, R193, UR8 ;  /* 0x00000008c10f7c20 */ /* 0x000fe20008410000 */
[----:B------:R-:W-:Y:S01]  /*13970*/  FSEL R23, R17, -INF , !P6 ;  /* 0xff80000011177808 */ /* 0x000fe20007000000 */
[----:B------:R-:W-:Y:S01]  /*13980*/  FMUL.FTZ R17, R35, UR8 ;  /* 0x0000000823117c20 */ /* 0x000fe20008410000 */
[----:B------:R-:W-:Y:S01]  /*13990*/  FSEL R187, R13, -INF , !P5 ;  /* 0xff8000000dbb7808 */ /* 0x000fe20006800000 */
[----:B------:R-:W-:Y:S01]  /*139a0*/  FMUL.FTZ R13, R143, UR8 ;  /* 0x000000088f0d7c20 */ /* 0x000fe20008410000 */
[----:B------:R-:W-:Y:S01]  /*139b0*/  FSEL R190, R12, -INF , !P2 ;  /* 0xff8000000cbe7808 */ /* 0x000fe20005000000 */
[----:B------:R-:W-:Y:S01]  /*139c0*/  FMUL.FTZ R12, R192, UR8 ;  /* 0x00000008c00c7c20 */ /* 0x000fe20008410000 */
[-C--:B------:R-:W-:Y:S01]  /*139d0*/  ISETP.GT.AND P6, PT, R225, R3.reuse, PT ;  /* 0x00000003e100720c */ /* 0x080fe20003fc4270 */
[----:B------:R-:W1:Y:S01]  /*139e0*/  MUFU.TANH R28, R13 ;  /* 0x0000000d001c7308 */ /* 0x000e620000002400 */
[----:B------:R-:W-:Y:S01]  /*139f0*/  ISETP.GE.AND P3, PT, R3, R230, PT ;  /* 0x000000e60300720c */ /* 0x000fe20003f66270 */
[----:B------:R-:W-:Y:S01]  /*13a00*/  LDSM.16.MT88.4 R140, [R247+0xa000] ;  /* 0x00a00000f78c783b */ /* 0x000fe20000004200 */
[----:B------:R-:W-:-:S02]  /*13a10*/  ISETP.GT.AND P0, PT, R227, R3, PT ;  /* 0x00000003e300720c */ /* 0x000fc40003f04270 */
[C---:B------:R-:W-:Y:S01]  /*13a20*/  ISETP.GE.AND P5, PT, R3.reuse, R231, PT ;  /* 0x000000e70300720c */ /* 0x040fe20003fa6270 */
[----:B------:R-:W-:Y:S01]  /*13a30*/  LDSM.16.MT88.4 R32, [R212+0xb000] ;  /* 0x00b00000d420783b */ /* 0x000fe20000004200 */
[----:B------:R-:W-:Y:S01]  /*13a40*/  IADD3 R0, PT, PT, R4, -R11, RZ ;  /* 0x8000000b04007210 */ /* 0x000fe20007ffe0ff */
[----:B------:R2:W4:Y:S01]  /*13a50*/  MUFU.TANH R29, R12 ;  /* 0x0000000c001d7308 */ /* 0x0005220000002400 */
[----:B------:R-:W-:Y:S02]  /*13a60*/  ISETP.GE.AND P2, PT, R3, R229, PT ;  /* 0x000000e50300720c */ /* 0x000fe40003f46270 */
[----:B------:R-:W-:Y:S02]  /*13a70*/  FMNMX3.FTZ R3, R218, R30, R24, !PT ;  /* 0x0000001eda037276 */ /* 0x000fe40007810018 */
[----:B------:R-:W-:Y:S02]  /*13a80*/  IABS R0, R0 ;  /* 0x0000000000007213 */ /* 0x000fe40000000000 */
[----:B------:R-:W-:Y:S01]  /*13a90*/  FMNMX3.FTZ R3, R3, R21, R5, !PT ;  /* 0x0000001503037276 */ /* 0x000fe20007810005 */
[----:B------:R-:W5:Y:S01]  /*13aa0*/  MUFU.TANH R15, R15 ;  /* 0x0000000f000f7308 */ /* 0x000f620000002400 */
[----:B------:R-:W-:-:S02]  /*13ab0*/  IADD3 R4, PT, PT, R4, -R9, RZ ;  /* 0x8000000904047210 */ /* 0x000fc40007ffe0ff */
[----:B------:R-:W-:Y:S02]  /*13ac0*/  FSEL R188, R18, -INF , !P2 ;  /* 0xff80000012bc7808 */ /* 0x000fe40005000000 */
[----:B------:R-:W-:Y:S02]  /*13ad0*/  IABS R4, R4 ;  /* 0x0000000400047213 */ /* 0x000fe40000000000 */
[----:B------:R-:W-:Y:S01]  /*13ae0*/  ISETP.GT.AND P2, PT, R226, R7, PT ;  /* 0x00000007e200720c */ /* 0x000fe20003f44270 */
[----:B------:R-:W5:Y:S01]  /*13af0*/  MUFU.TANH R17, R17 ;  /* 0x0000001100117308 */ /* 0x000f620000002400 */
[----:B--2---:R-:W-:Y:S02]  /*13b00*/  I2FP.F32.S32 R12, R0 ;  /* 0x00000000000c7245 */ /* 0x004fe40000201400 */
[----:B------:R-:W-:Y:S02]  /*13b10*/  FMNMX3.FTZ R0, R3, R184, R187, !PT ;  /* 0x000000b803007276 */ /* 0x000fe400078100bb */
[----:B------:R-:W-:Y:S01]  /*13b20*/  I2FP.F32.S32 R4, R4 ;  /* 0x0000000400047245 */ /* 0x000fe20000201400 */
[----:B---3--:R-:W-:Y:S01]  /*13b30*/  FFMA.FTZ R3, R12, -UR12, R27 ;  /* 0x8000000c0c037c23 */ /* 0x008fe2000801001b */
[----:B------:R-:W-:Y:S01]  /*13b40*/  FMNMX3.FTZ R0, R0, R245, R190, !PT ;  /* 0x000000f500007276 */ /* 0x000fe200078100be */
[----:B------:R-:W-:Y:S01]  /*13b50*/  IMAD.IADD R12, R223, 0x1, -R8 ;  /* 0x00000001df0c7824 */ /* 0x000fe200078e0a08 */
[----:B------:R-:W-:Y:S01]  /*13b60*/  IADD3 R8, PT, PT, R6, -R8, RZ ;  /* 0x8000000806087210 */ /* 0x000fe20007ffe0ff */
[----:B-1----:R-:W-:Y:S01]  /*13b70*/  FFMA.FTZ R4, R4, -UR12, R28 ;  /* 0x8000000c04047c23 */ /* 0x002fe2000801001c */
[----:B------:R-:W-:Y:S01]  /*13b80*/  FSEL R3, R3, -INF , !P2 ;  /* 0xff80000003037808 */ /* 0x000fe20005000000 */
[----:B------:R-:W1:Y:S01]  /*13b90*/  SHFL.BFLY PT, R135, R0, 0x2, 0x1f ;  /* 0x0c401f0000877f89 */ /* 0x000e6200000e0000 */
[----:B------:R-:W-:-:S02]  /*13ba0*/  ISETP.GE.AND P2, PT, R7, R229, PT ;  /* 0x000000e50700720c */ /* 0x000fc40003f46270 */
[----:B------:R-:W-:Y:S02]  /*13bb0*/  IABS R12, R12 ;  /* 0x0000000c000c7213 */ /* 0x000fe40000000000 */
[----:B------:R-:W-:Y:S02]  /*13bc0*/  FSEL R189, R3, -INF , !P2 ;  /* 0xff80000003bd7808 */ /* 0x000fe40005000000 */
[----:B------:R-:W-:Y:S02]  /*13bd0*/  ISETP.GT.AND P2, PT, R226, R10, PT ;  /* 0x0000000ae200720c */ /* 0x000fe40003f44270 */
[----:B------:R-:W-:Y:S02]  /*13be0*/  FMNMX3.FTZ R3, R217, R31, R25, !PT ;  /* 0x0000001fd9037276 */ /* 0x000fe40007810019 */
[----:B------:R-:W-:Y:S02]  /*13bf0*/  IABS R13, R8 ;  /* 0x00000008000d7213 */ /* 0x000fe40000000000 */
[----:B------:R-:W-:-:S02]  /*13c00*/  MOV R8, R12 ;  /* 0x0000000c00087202 */ /* 0x000fc40000000f00 */
[----:B------:R-:W-:Y:S02]  /*13c10*/  FSEL R4, R4, -INF , !P2 ;  /* 0xff80000004047808 */ /* 0x000fe40005000000 */
[----:B------:R-:W-:Y:S02]  /*13c20*/  ISETP.GE.AND P2, PT, R10, R229, PT ;  /* 0x000000e50a00720c */ /* 0x000fe40003f46270 */
[----:B------:R-:W-:Y:S02]  /*13c30*/  FMNMX3.FTZ R3, R3, R22, R16, !PT ;  /* 0x0000001603037276 */ /* 0x000fe40007810010 */
[----:B------:R-:W-:Y:S02]  /*13c40*/  I2FP.F32.S32 R8, R8 ;  /* 0x0000000800087245 */ /* 0x000fe40000201400 */
[----:B------:R-:W-:Y:S02]  /*13c50*/  FSEL R191, R4, -INF , !P2 ;  /* 0xff80000004bf7808 */ /* 0x000fe40005000000 */
[----:B-1----:R-:W-:Y:S01]  /*13c60*/  FMNMX.FTZ R135, R0, R135, !PT ;  /* 0x0000008700877209 */ /* 0x002fe20007810000 */
[----:B----4-:R-:W-:Y:S01]  /*13c70*/  FFMA.FTZ R8, R8, -UR12, R29 ;  /* 0x8000000c08087c23 */ /* 0x010fe2000801001d */
[----:B------:R-:W-:-:S02]  /*13c80*/  FMNMX3.FTZ R0, R3, R188, R189, !PT ;  /* 0x000000bc03007276 */ /* 0x000fc400078100bd */
[----:B------:R-:W-:Y:S01]  /*13c90*/  I2FP.F32.S32 R13, R13 ;  /* 0x0000000d000d7245 */ /* 0x000fe20000201400 */
[----:B------:R-:W1:Y:S01]  /*13ca0*/  SHFL.BFLY PT, R12, R135, 0x1, 0x1f ;  /* 0x0c201f00870c7f89 */ /* 0x000e6200000e0000 */
[----:B------:R-:W-:Y:S02]  /*13cb0*/  FMNMX3.FTZ R0, R0, R252, R191, !PT ;  /* 0x000000fc00007276 */ /* 0x000fe400078100bf */
[----:B------:R-:W-:Y:S01]  /*13cc0*/  IADD3 R3, PT, PT, R223, -R11, RZ ;  /* 0x8000000bdf037210 */ /* 0x000fe20007ffe0ff */
[----:B------:R-:W-:Y:S01]  /*13cd0*/  FFMA.FTZ R13, R13, -UR12, R14 ;  /* 0x8000000c0d0d7c23 */ /* 0x000fe2000801000e */
[----:B------:R-:W-:Y:S01]  /*13ce0*/  FSEL R14, R8, -INF , !P6 ;  /* 0xff800000080e7808 */ /* 0x000fe20007000000 */
[C---:B------:R-:W-:Y:S01]  /*13cf0*/  IMAD.IADD R11, R6.reuse, 0x1, -R11 ;  /* 0x00000001060b7824 */ /* 0x040fe200078e0a0b */
[----:B------:R-:W2:Y:S01]  /*13d00*/  SHFL.BFLY PT, R8, R0, 0x2, 0x1f ;  /* 0x0c401f0000087f89 */ /* 0x000ea200000e0000 */
[----:B------:R-:W-:Y:S02]  /*13d10*/  IABS R4, R3 ;  /* 0x0000000300047213 */ /* 0x000fe40000000000 */
[----:B------:R-:W-:-:S02]  /*13d20*/  IADD3 R6, PT, PT, R6, -R9, RZ ;  /* 0x8000000906067210 */ /* 0x000fc40007ffe0ff */
[----:B------:R-:W-:Y:S02]  /*13d30*/  I2FP.F32.S32 R4, R4 ;  /* 0x0000000400047245 */ /* 0x000fe40000201400 */
[----:B------:R-:W-:Y:S02]  /*13d40*/  IADD3 R9, PT, PT, R223, -R9, RZ ;  /* 0x80000009df097210 */ /* 0x000fe40007ffe0ff */
[----:B------:R-:W-:Y:S01]  /*13d50*/  IABS R3, R11 ;  /* 0x0000000b00037213 */ /* 0x000fe20000000000 */
[----:B-----5:R-:W-:Y:S01]  /*13d60*/  FFMA.FTZ R4, R4, -UR12, R15 ;  /* 0x8000000c04047c23 */ /* 0x020fe2000801000f */
[----:B------:R-:W-:Y:S02]  /*13d70*/  IABS R6, R6 ;  /* 0x0000000600067213 */ /* 0x000fe40000000000 */
[----:B------:R-:W-:Y:S02]  /*13d80*/  IABS R9, R9 ;  /* 0x0000000900097213 */ /* 0x000fe40000000000 */
[----:B------:R-:W-:-:S02]  /*13d90*/  ISETP.GT.AND P1, PT, R225, R7, PT ;  /* 0x00000007e100720c */ /* 0x000fc40003f24270 */
[----:B------:R-:W-:Y:S02]  /*13da0*/  I2FP.F32.S32 R3, R3 ;  /* 0x0000000300037245 */ /* 0x000fe40000201400 */
[----:B------:R-:W-:Y:S02]  /*13db0*/  I2FP.F32.S32 R6, R6 ;  /* 0x0000000600067245 */ /* 0x000fe40000201400 */
[----:B------:R-:W-:Y:S01]  /*13dc0*/  I2FP.F32.S32 R9, R9 ;  /* 0x0000000900097245 */ /* 0x000fe20000201400 */
[----:B------:R-:W-:Y:S01]  /*13dd0*/  FFMA.FTZ R3, R3, -UR12, R19 ;  /* 0x8000000c03037c23 */ /* 0x000fe20008010013 */
[----:B-1----:R-:W-:Y:S02]  /*13de0*/  FMNMX.FTZ R135, R135, R12, !PT ;  /* 0x0000000c87877209 */ /* 0x002fe40007810000 */
[----:B------:R-:W-:Y:S02]  /*13df0*/  ISETP.GE.AND P2, PT, R7, R230, PT ;  /* 0x000000e60700720c */ /* 0x000fe40003f46270 */
[----:B------:R-:W-:-:S02]  /*13e00*/  FSEL R4, R4, -INF , !P1 ;  /* 0xff80000004047808 */ /* 0x000fc40004800000 */
[----:B------:R-:W-:Y:S02]  /*13e10*/  FSEL R13, R13, -INF , !P0 ;  /* 0xff8000000d0d7808 */ /* 0x000fe40004000000 */
[----:B------:R-:W-:Y:S02]  /*13e20*/  ISETP.GT.AND P6, PT, R227, R7, PT ;  /* 0x00000007e300720c */ /* 0x000fe40003fc4270 */
[----:B------:R-:W-:Y:S01]  /*13e30*/  ISETP.GE.AND P0, PT, R7, R231, PT ;  /* 0x000000e70700720c */ /* 0x000fe20003f06270 */
[----:B------:R-:W-:Y:S01]  /*13e40*/  FFMA.FTZ R7, R6, -UR12, R17 ;  /* 0x8000000c06077c23 */ /* 0x000fe20008010011 */
[----:B--2---:R-:W-:Y:S01]  /*13e50*/  FMNMX.FTZ R0, R0, R8, !PT ;  /* 0x0000000800007209 */ /* 0x004fe20007810000 */
[----:B------:R-:W-:Y:S01]  /*13e60*/  FFMA.FTZ R6, R9, -UR12, R20 ;  /* 0x8000000c09067c23 */ /* 0x000fe20008010014 */
[----:B------:R-:W-:Y:S01]  /*13e70*/  FSEL R206, R4, -INF , !P2 ;  /* 0xff80000004ce7808 */ /* 0x000fe20005000000 */
[----:B------:R-:W-:Y:S01]  /*13e80*/  FMUL.FTZ R8, R135, UR9 ;  /* 0x0000000987087c20 */ /* 0x000fe20008410000 */
[----:B------:R-:W-:Y:S01]  /*13e90*/  ISETP.GT.AND P1, PT, R225, R10, PT ;  /* 0x0000000ae100720c */ /* 0x000fe20003f24270 */
[----:B------:R-:W1:Y:S01]  /*13ea0*/  SHFL.BFLY PT, R136, R0, 0x1, 0x1f ;  /* 0x0c201f0000887f89 */ /* 0x000e6200000e0000 */
[----:B------:R-:W-:-:S02]  /*13eb0*/  FSETP.NEU.FTZ.AND P2, PT, R135, -INF , PT ;  /* 0xff8000008700780b */ /* 0x000fc40003f5d000 */
[----:B------:R-:W-:Y:S02]  /*13ec0*/  FSEL R205, R14, -INF , !P3 ;  /* 0xff8000000ecd7808 */ /* 0x000fe40005800000 */
[----:B------:R-:W-:Y:S02]  /*13ed0*/  FSEL R9, R3, -INF , !P6 ;  /* 0xff80000003097808 */ /* 0x000fe40007000000 */
[----:B------:R-:W-:Y:S02]  /*13ee0*/  ISETP.GE.AND P3, PT, R10, R230, PT ;  /* 0x000000e60a00720c */ /* 0x000fe40003f66270 */
[----:B------:R-:W-:Y:S02]  /*13ef0*/  FSEL R3, R6, -INF , !P1 ;  /* 0xff80000006037808 */ /* 0x000fe40004800000 */
[----:B------:R-:W-:Y:S02]  /*13f00*/  FSEL R8, R8, RZ, P2 ;  /* 0x000000ff08087208 */ /* 0x000fe40001000000 */
[----:B------:R-:W-:-:S02]  /*13f10*/  FMNMX3.FTZ R4, R215, R186, R139, !PT ;  /* 0x000000bad7047276 */ /* 0x000fc4000781008b */
[----:B------:R-:W-:Y:S01]  /*13f20*/  ISETP.GT.AND P6, PT, R227, R10, PT ;  /* 0x0000000ae300720c */ /* 0x000fe20003fc4270 */
[----:B------:R-:W-:Y:S01]  /*13f30*/  FFMA.FTZ R5, R5, UR9, -R8 ;  /* 0x0000000905057c23 */ /* 0x000fe20008010808 */
[----:B------:R-:W-:Y:S02]  /*13f40*/  FMNMX3.FTZ R6, R216, R182, R200, !PT ;  /* 0x000000b6d8067276 */ /* 0x000fe400078100c8 */
[----:B------:R-:W-:Y:S01]  /*13f50*/  FSEL R196, R3, -INF , !P3 ;  /* 0xff80000003c47808 */ /* 0x000fe20005800000 */
[----:B------:R-:W-:Y:S01]  /*13f60*/  FFMA.FTZ R3, R30, UR9, -R8 ;  /* 0x000000091e037c23 */ /* 0x000fe20008010808 */
[----:B------:R-:W-:Y:S01]  /*13f70*/  FMNMX3.FTZ R4, R4, R137, R23, !PT ;  /* 0x0000008904047276 */ /* 0x000fe20007810017 */
[----:B------:R-:W-:Y:S01]  /*13f80*/  MUFU.EX2 R198, R5 ;  /* 0x0000000500c67308 */ /* 0x000fe20000000800 */
[----:B------:R-:W-:Y:S02]  /*13f90*/  ISETP.GE.AND P1, PT, R10, R231, PT ;  /* 0x000000e70a00720c */ /* 0x000fe40003f26270 */
[----:B------:R-:W-:-:S02]  /*13fa0*/  FSEL R7, R7, -INF , !P6 ;  /* 0xff80000007077808 */ /* 0x000fc40007000000 */
[----:B------:R-:W-:Y:S01]  /*13fb0*/  FSEL R244, R13, -INF , !P5 ;  /* 0xff8000000df47808 */ /* 0x000fe20006800000 */
[----:B------:R-:W-:Y:S01]  /*13fc0*/  VIADD R13, R212, 0xa040 ;  /* 0x0000a040d40d7836 */ /* 0x000fe20000000000 */
[----:B------:R-:W-:Y:S01]  /*13fd0*/  FSEL R207, R9, -INF , !P0 ;  /* 0xff80000009cf7808 */ /* 0x000fe20004000000 */
[----:B------:R2:W-:Y:S01]  /*13fe0*/  MUFU.EX2 R204, R3 ;  /* 0x0000000300cc7308 */ /* 0x0005e20000000800 */
[----:B------:R-:W-:Y:S02]  /*13ff0*/  FMNMX3.FTZ R6, R6, R181, R132, !PT ;  /* 0x000000b506067276 */ /* 0x000fe40007810084 */
[----:B------:R-:W-:Y:S02]  /*14000*/  FMNMX3.FTZ R4, R4, R205, R206, !PT ;  /* 0x000000cd04047276 */ /* 0x000fe400078100ce */
[----:B------:R-:W-:Y:S02]  /*14010*/  FSEL R221, R7, -INF , !P1 ;  /* 0xff80000007dd7808 */ /* 0x000fe40004800000 */
[----:B------:R-:W-:-:S02]  /*14020*/  FMNMX3.FTZ R6, R6, R244, R207, !PT ;  /* 0x000000f406067276 */ /* 0x000fc400078100cf */
[----:B------:R-:W-:Y:S02]  /*14030*/  FMNMX3.FTZ R4, R4, R246, R196, !PT ;  /* 0x000000f604047276 */ /* 0x000fe400078100c4 */
[----:B-1----:R-:W-:-:S03]  /*14040*/  FMNMX.FTZ R136, R0, R136, !PT ;  /* 0x0000008800887209 */ /* 0x002fc60007810000 */
[----:B------:R-:W1:Y:S01]  /*14050*/  SHFL.BFLY PT, R7, R4, 0x2, 0x1f ;  /* 0x0c401f0004077f89 */ /* 0x000e6200000e0000 */
[C---:B------:R-:W-:Y:S01]  /*14060*/  FSETP.NEU.FTZ.AND P0, PT, R136.reuse, -INF , PT ;  /* 0xff8000008800780b */ /* 0x040fe20003f1d000 */
[----:B------:R-:W-:Y:S01]  /*14070*/  FMUL.FTZ R0, R136, UR9 ;  /* 0x0000000988007c20 */ /* 0x000fe20008410000 */
[----:B--2---:R-:W-:-:S04]  /*14080*/  FFMA.FTZ R3, R24, UR9, -R8 ;  /* 0x0000000918037c23 */ /* 0x004fc80008010808 */
[----:B------:R2:W3:Y:S01]  /*14090*/  MUFU.EX2 R199, R3 ;  /* 0x0000000300c77308 */ /* 0x0004e20000000800 */
[----:B------:R-:W-:-:S05]  /*140a0*/  FSEL R0, R0, RZ, P0 ;  /* 0x000000ff00007208 */ /* 0x000fca0000000000 */
[----:B------:R-:W-:-:S04]  /*140b0*/  FFMA.FTZ R5, R31, UR9, -R0 ;  /* 0x000000091f057c23 */ /* 0x000fc80008010800 */
[----:B------:R4:W-:Y:S01]  /*140c0*/  MUFU.EX2 R194, R5 ;  /* 0x0000000500c27308 */ /* 0x0009e20000000800 */
[----:B--2---:R-:W-:Y:S01]  /*140d0*/  FMNMX3.FTZ R3, R6, R201, R221, !PT ;  /* 0x000000c906037276 */ /* 0x004fe200078100dd */
[----:B------:R-:W-:Y:S01]  /*140e0*/  FFMA.FTZ R6, R21, UR9, -R8 ;  /* 0x0000000915067c23 */ /* 0x000fe20008010808 */
[----:B-1----:R-:W-:-:S05]  /*140f0*/  FMNMX.FTZ R4, R4, R7, !PT ;  /* 0x0000000704047209 */ /* 0x002fca0007810000 */
[----:B------:R1:W-:Y:S01]  /*14100*/  MUFU.EX2 R197, R6 ;  /* 0x0000000600c57308 */ /* 0x0003e20000000800 */
[----:B------:R-:W2:Y:S01]  /*14110*/  SHFL.BFLY PT, R7, R4, 0x1, 0x1f ;  /* 0x0c201f0004077f89 */ /* 0x000ea200000e0000 */
[----:B----4-:R-:W-:-:S03]  /*14120*/  FFMA.FTZ R5, R25, UR9, -R0 ;  /* 0x0000000919057c23 */ /* 0x010fc60008010800 */
[----:B------:R-:W-:Y:S03]  /*14130*/  LDSM.16.MT88.4 R24, [R212+0xa000] ;  /* 0x00a00000d418783b */ /* 0x000fe60000004200 */
[----:B------:R4:W-:Y:S01]  /*14140*/  MUFU.EX2 R193, R5 ;  /* 0x0000000500c17308 */ /* 0x0009e20000000800 */
[----:B-1----:R-:W1:Y:S01]  /*14150*/  SHFL.BFLY PT, R6, R3, 0x2, 0x1f ;  /* 0x0c401f0003067f89 */ /* 0x002e6200000e0000 */
[----:B----4-:R-:W-:Y:S01]  /*14160*/  FFMA.FTZ R5, R22, UR9, -R0 ;  /* 0x0000000916057c23 */ /* 0x010fe20008010800 */
[----:B--2---:R-:W-:Y:S02]  /*14170*/  FMNMX.FTZ R134, R4, R7, !PT ;  /* 0x0000000704867209 */ /* 0x004fe40007810000 */
[----:B------:R-:W-:-:S03]  /*14180*/  IADD3 R4, PT, PT, R212, 0xa000, RZ ;  /* 0x0000a000d4047810 */ /* 0x000fc60007ffe0ff */
[----:B------:R2:W-:Y:S01]  /*14190*/  MUFU.EX2 R192, R5 ;  /* 0x0000000500c07308 */ /* 0x0005e20000000800 */
[----:B------:R-:W-:Y:S02]  /*141a0*/  FSETP.NEU.FTZ.AND P1, PT, R134, -INF , PT ;  /* 0xff8000008600780b */ /* 0x000fe40003f3d000 */
[----:B------:R-:W-:Y:S02]  /*141b0*/  @P4 IADD3 R13, PT, PT, R4, -0x40, RZ ;  /* 0xffffffc0040d4810 */ /* 0x000fe40007ffe0ff */
[----:B---3--:R-:W-:Y:S02]  /*141c0*/  F2FP.F16.F32.PACK_AB R4, R199, R204 ;  /* 0x000000ccc704723e */ /* 0x008fe400000000ff */
[----:B------:R-:W-:Y:S01]  /*141d0*/  IADD3 R2, PT, PT, R2, R13, RZ ;  /* 0x0000000d02027210 */ /* 0x000fe20007ffe0ff */
[----:B------:R-:W-:Y:S01]  /*141e0*/  LDSM.16.MT88.4 R176, [R13] ;  /* 0x000000000db0783b */ /* 0x000fe20000004200 */
[----:B-1----:R-:W-:-:S03]  /*141f0*/  FMNMX.FTZ R3, R3, R6, !PT ;  /* 0x0000000603037209 */ /* 0x002fc60007810000 */
[----:B------:R-:W-:Y:S01]  /*14200*/  LDSM.16.MT88.4 R28, [R2] ;  /* 0x00000000021c783b */ /* 0x000fe20000004200 */
[----:B------:R-:W-:-:S03]  /*14210*/  FSEL R6, R135, RZ, P2 ;  /* 0x000000ff87067208 */ /* 0x000fc60001000000 */
[----:B------:R-:W1:Y:S01]  /*14220*/  SHFL.BFLY PT, R11, R3, 0x1, 0x1f ;  /* 0x0c201f00030b7f89 */ /* 0x000e6200000e0000 */
[----:B--2---:R-:W-:Y:S01]  /*14230*/  FFMA.FTZ R5, R16, UR9, -R0 ;  /* 0x0000000910057c23 */ /* 0x004fe20008010800 */
[----:B------:R-:W-:Y:S01]  /*14240*/  FADD.FTZ R6, R218, -R6 ;  /* 0x80000006da067221 */ /* 0x000fe20000010000 */
[----:B------:R-:W-:Y:S01]  /*14250*/  MOV R218, R236 ;  /* 0x000000ec00da7202 */ /* 0x000fe20000000f00 */
[----:B------:R-:W-:Y:S01]  /*14260*/  LDSM.16.MT88.4 R16, [R13+0x1000] ;  /* 0x001000000d10783b */ /* 0x000fe20000004200 */
[----:B------:R2:W3:Y:S01]  /*14270*/  MUFU.EX2 R195, R5 ;  /* 0x0000000500c37308 */ /* 0x0004e20000000800 */
[----:B------:R-:W-:-:S07]  /*14280*/  FMUL.FTZ R6, R6, UR9 ;  /* 0x0000000906067c20 */ /* 0x000fce0008410000 */
[----:B------:R-:W4:Y:S01]  /*14290*/  MUFU.EX2 R10, R6 ;  /* 0x00000006000a7308 */ /* 0x000f220000000800 */
[----:B--2---:R-:W-:Y:S02]  /*142a0*/  FSEL R5, R136, RZ, P0 ;  /* 0x000000ff88057208 */ /* 0x004fe40000000000 */
[----:B-1----:R-:W-:Y:S01]  /*142b0*/  FMNMX.FTZ R133, R3, R11, !PT ;  /* 0x0000000b03857209 */ /* 0x002fe20007810000 */
[----:B------:R-:W-:Y:S01]  /*142c0*/  FMUL.FTZ R3, R134, UR9 ;  /* 0x0000000986037c20 */ /* 0x000fe20008410000 */
[----:B---3--:R-:W-:Y:S01]  /*142d0*/  F2FP.F16.F32.PACK_AB R7, R195, R192 ;  /* 0x000000c0c307723e */ /* 0x008fe200000000ff */
[----:B------:R-:W-:Y:S01]  /*142e0*/  FADD.FTZ R5, R217, -R5 ;  /* 0x80000005d9057221 */ /* 0x000fe20000010000 */
[----:B------:R-:W-:Y:S02]  /*142f0*/  FSETP.NEU.FTZ.AND P0, PT, R133, -INF , PT ;  /* 0xff8000008500780b */ /* 0x000fe40003f1d000 */
[----:B------:R-:W-:Y:S01]  /*14300*/  FSEL R12, R3, RZ, P1 ;  /* 0x000000ff030c7208 */ /* 0x000fe20000800000 */
[----:B------:R-:W-:Y:S01]  /*14310*/  FMUL.FTZ R5, R5, UR9 ;  /* 0x0000000905057c20 */ /* 0x000fe20008410000 */
[----:B------:R-:W-:Y:S01]  /*14320*/  FSEL R11, R133, RZ, P0 ;  /* 0x000000ff850b7208 */ /* 0x000fe20000000000 */
[-C--:B----4-:R-:W-:Y:S01]  /*14330*/  FMUL.FTZ R148, R148, R10.reuse ;  /* 0x0000000a94947220 */ /* 0x090fe20000410000 */
[----:B------:R-:W-:Y:S01]  /*14340*/  F2FP.F16.F32.PACK_AB R6, R198, R197 ;  /* 0x000000c5c606723e */ /* 0x000fe200000000ff */
[----:B------:R1:W2:Y:S01]  /*14350*/  MUFU.EX2 R9, R5 ;  /* 0x0000000500097308 */ /* 0x0002a20000000800 */
[--C-:B------:R-:W-:Y:S01]  /*14360*/  FFMA.FTZ R3, R186, UR9, -R12.reuse ;  /* 0x00000009ba037c23 */ /* 0x100fe2000801080c */
[----:B------:R-:W-:Y:S01]  /*14370*/  FADD.FTZ R138, R216, -R11 ;  /* 0x8000000bd88a7221 */ /* 0x000fe20000010000 */
[--C-:B------:R-:W-:Y:S01]  /*14380*/  FFMA.FTZ R11, R139, UR9, -R12.reuse ;  /* 0x000000098b0b7c23 */ /* 0x100fe2000801080c */
        /* <DEDUP_REMOVED lines=13> */
[----:B-1----:R-:W-:Y:S01]  /*14460*/  FSEL R5, R134, RZ, P1 ;  /* 0x000000ff86057208 */ /* 0x002fe20000800000 */
[-C--:B--2---:R-:W-:Y:S01]  /*14470*/  FMUL.FTZ R150, R150, R9.reuse ;  /* 0x0000000996967220 */ /* 0x084fe20000410000 */
[-C--:B------:R-:W-:Y:S01]  /*14480*/  FMUL.FTZ R151, R151, R9.reuse ;  /* 0x0000000997977220 */ /* 0x080fe20000410000 */
[-C--:B------:R-:W-:Y:S01]  /*14490*/  FMUL.FTZ R154, R154, R9.reuse ;  /* 0x000000099a9a7220 */ /* 0x080fe20000410000 */
[-C--:B------:R-:W-:Y:S01]  /*144a0*/  FMUL.FTZ R155, R155, R9.reuse ;  /* 0x000000099b9b7220 */ /* 0x080fe20000410000 */
[----:B------:R-:W-:Y:S01]  /*144b0*/  FADD.FTZ R180, R215, -R5 ;  /* 0x80000005d7b47221 */ /* 0x000fe20000010000 */
[----:B------:R-:W-:Y:S01]  /*144c0*/  F2FP.F16.F32.PACK_AB R5, R193, R194 ;  /* 0x000000c2c105723e */ /* 0x000fe200000000ff */
[-C--:B------:R-:W-:Y:S01]  /*144d0*/  FMUL.FTZ R166, R166, R9.reuse ;  /* 0x00000009a6a67220 */ /* 0x080fe20000410000 */
[----:B---3--:R-:W-:Y:S01]  /*144e0*/  FMUL.FTZ R3, R133, UR9 ;  /* 0x0000000985037c20 */ /* 0x008fe20008410000 */
[-C--:B------:R-:W-:Y:S01]  /*144f0*/  FMUL.FTZ R167, R167, R9.reuse ;  /* 0x00000009a7a77220 */ /* 0x080fe20000410000 */
[-C--:B------:R-:W-:Y:S01]  /*14500*/  FMUL.FTZ R170, R170, R9.reuse ;  /* 0x00000009aaaa7220 */ /* 0x080fe20000410000 */
[-C--:B------:R-:W-:Y:S01]  /*14510*/  FMUL.FTZ R171, R171, R9.reuse ;  /* 0x00000009abab7220 */ /* 0x080fe20000410000 */
[-C--:B------:R-:W-:Y:S01]  /*14520*/  FMUL.FTZ R42, R42, R9.reuse ;  /* 0x000000092a2a7220 */ /* 0x080fe20000410000 */
[C---:B------:R-:W-:Y:S01]  /*14530*/  HMMA.16816.F32 R248, R4.reuse, R24, R148 ;  /* 0x0000001804f8723c */ /* 0x040fe20000001894 */
[----:B------:R-:W1:Y:S01]  /*14540*/  LDSM.16.MT88.4 R148, [R247+0xb000] ;  /* 0x00b00000f794783b */ /* 0x000e620000004200 */
[-C--:B------:R-:W-:Y:S01]  /*14550*/  FMUL.FTZ R43, R43, R9.reuse ;  /* 0x000000092b2b7220 */ /* 0x080fe20000410000 */
[----:B----4-:R-:W-:Y:S01]  /*14560*/  FSEL R11, R3, RZ, P0 ;  /* 0x000000ff030b7208 */ /* 0x010fe20000000000 */
[--C-:B------:R-:W-:Y:S01]  /*14570*/  FFMA.FTZ R3, R137, UR9, -R12.reuse ;  /* 0x0000000989037c23 */ /* 0x100fe2000801080c */
        /* <DEDUP_REMOVED lines=20> */
[----:B--2---:R-:W-:Y:S01]  /*146c0*/  FFMA.FTZ R3, R23, UR9, -R12 ;  /* 0x0000000917037c23 */ /* 0x004fe2000801080c */
[-C--:B------:R-:W-:Y:S01]  /*146d0*/  FMUL.FTZ R77, R77, R10.reuse ;  /* 0x0000000a4d4d7220 */ /* 0x080fe20000410000 */
[----:B------:R2:W4:Y:S01]  /*146e0*/  LDSM.16.MT88.4 R20, [R2+0x1000] ;  /* 0x001000000214783b */ /* 0x0005220000004200 */
[-C--:B------:R-:W-:Y:S01]  /*146f0*/  FMUL.FTZ R78, R78, R9.reuse ;  /* 0x000000094e4e7220 */ /* 0x080fe20000410000 */
[-C--:B------:R-:W-:Y:S01]  /*14700*/  FMUL.FTZ R79, R79, R9.reuse ;  /* 0x000000094f4f7220 */ /* 0x080fe20000410000 */
[-C--:B------:R-:W-:Y:S01]  /*14710*/  FMUL.FTZ R88, R88, R10.reuse ;  /* 0x0000000a58587220 */ /* 0x080fe20000410000 */
[-C--:B------:R-:W-:Y:S01]  /*14720*/  FMUL.FTZ R89, R89, R10.reuse ;  /* 0x0000000a59597220 */ /* 0x080fe20000410000 */
[----:B------:R5:W-:Y:S01]  /*14730*/  MUFU.EX2 R182, R3 ;  /* 0x0000000300b67308 */ /* 0x000be20000000800 */
[--C-:B---3--:R-:W-:Y:S01]  /*14740*/  FFMA.FTZ R14, R132, UR9, -R11.reuse ;  /* 0x00000009840e7c23 */ /* 0x108fe2000801080b */
        /* <DEDUP_REMOVED lines=15> */
[----:B-----5:R-:W-:Y:S01]  /*14840*/  FFMA.FTZ R3, R200, UR9, -R11 ;  /* 0x00000009c8037c23 */ /* 0x020fe2000801080b */
[----:B--2---:R-:W-:Y:S01]  /*14850*/  FMUL.FTZ R2, R138, UR9 ;  /* 0x000000098a027c20 */ /* 0x004fe20008410000 */
        /* <DEDUP_REMOVED lines=9> */
[----:B------:R-:W-:Y:S01]  /*148f0*/  MOV R216, R241 ;  /* 0x000000f100d87202 */ /* 0x000fe20000000f00 */
[----:B------:R-:W5:Y:S01]  /*14900*/  MUFU.EX2 R2, R2 ;  /* 0x0000000200027308 */ /* 0x000f620000000800 */
[----:B------:R-:W-:Y:S01]  /*14910*/  IMAD.MOV.U32 R215, RZ, RZ, R243 ;  /* 0x000000ffffd77224 */ /* 0x000fe200078e00f3 */
[----:B------:R-:W-:Y:S01]  /*14920*/  MOV R217, R242 ;  /* 0x000000f200d97202 */ /* 0x000fe20000000f00 */
[----:B------:R-:W-:Y:S01]  /*14930*/  HMMA.16816.F32 R152, R4, R26, R152 ;  /* 0x0000001a0498723c */ /* 0x000fe20000001898 */
[----:B---3--:R-:W-:Y:S01]  /*14940*/  FFMA.FTZ R14, R184, UR9, -R8 ;  /* 0x00000009b80e7c23 */ /* 0x008fe20008010808 */
[----:B--2---:R-:W-:Y:S01]  /*14950*/  FMUL.FTZ R3, R180, UR9 ;  /* 0x00000009b4037c20 */ /* 0x004fe20008410000 */
[----:B------:R-:W-:-:S05]  /*14960*/  MOV R180, R201 ;  /* 0x000000c900b47202 */ /* 0x000fca0000000f00 */
[----:B------:R-:W-:Y:S01]  /*14970*/  HMMA.16816.F32 R164, R4, R140, R164 ;  /* 0x0000008c04a4723c */ /* 0x000fe200000018a4 */
[----:B------:R-:W2:Y:S01]  /*14980*/  MUFU.EX2 R3, R3 ;  /* 0x0000000300037308 */ /* 0x000ea20000000800 */
[-C--:B-----5:R-:W-:Y:S01]  /*14990*/  FMUL.FTZ R54, R54, R2.reuse ;  /* 0x0000000236367220 */ /* 0x0a0fe20000410000 */
        /* <DEDUP_REMOVED lines=14> */
[-C--:B--2---:R-:W-:Y:S01]  /*14a80*/  FMUL.FTZ R52, R52, R3.reuse ;  /* 0x0000000334347220 */ /* 0x084fe20000410000 */
        /* <DEDUP_REMOVED lines=57> */
[C---:B------:R-:W-:Y:S08]  /*14e20*/  HMMA.16816.F32 R104, R4.reuse, R16, R104 ;  /* 0x000000100468723c */ /* 0x040ff00000001868 */
[C---:B------:R-:W-:Y:S08]  /*14e30*/  HMMA.16816.F32 R108, R4.reuse, R18, R108 ;  /* 0x00000012046c723c */ /* 0x040ff0000000186c */
[C---:B----4-:R-:W-:Y:S08]  /*14e40*/  HMMA.16816.F32 R120, R4.reuse, R20, R120 ;  /* 0x000000140478723c */ /* 0x050ff00000001878 */
[----:B------:R-:W-:Y:S01]  /*14e50*/  HMMA.16816.F32 R240, R4, R22, R124 ;  /* 0x0000001604f0723c */ /* 0x000fe2000000187c */
[----:B------:R-:W-:-:S02]  /*14e60*/  F2FP.F16.F32.PACK_AB R4, R185, R186 ;  /* 0x000000bab904723e */ /* 0x000fc400000000ff */
        /* <DEDUP_REMOVED lines=12> */
[----:B------:R-:W3:Y:S01]  /*14f30*/  LDSM.16.MT88.4 R172, [R247+0xa800] ;  /* 0x00a80000f7ac783b */ /* 0x000ee20000004200 */
[--C-:B-1----:R-:W-:Y:S01]  /*14f40*/  FFMA.FTZ R14, R245, UR9, -R8.reuse ;  /* 0x00000009f50e7c23 */ /* 0x102fe20008010808 */
[----:B------:R-:W-:-:S05]  /*14f50*/  FFMA.FTZ R8, R190, UR9, -R8 ;  /* 0x00000009be087c23 */ /* 0x000fca0008010808 */
[----:B------:R-:W-:Y:S01]  /*14f60*/  HMMA.16816.F32 R140, R4, R18, R112 ;  /* 0x00000012048c723c */ /* 0x000fe20000001870 */
[----:B------:R-:W-:Y:S01]  /*14f70*/  LDSM.16.MT88.4 R112, [R13+0x1800] ;  /* 0x001800000d70783b */ /* 0x000fe20000004200 */
[----:B------:R-:W-:Y:S01]  /*14f80*/  MUFU.EX2 R27, R14 ;  /* 0x0000000e001b7308 */ /* 0x000fe20000000800 */
[----:B--2---:R-:W-:-:S05]  /*14f90*/  F2FP.F16.F32.PACK_AB R124, R28, R29 ;  /* 0x0000001d1c7c723e */ /* 0x004fca00000000ff */
[C---:B------:R-:W-:Y:S02]  /*14fa0*/  HMMA.16816.F32 R100, R4.reuse, R16, R100 ;  /* 0x000000100464723c */ /* 0x040fe40000001864 */
[----:B------:R1:W2:Y:S06]  /*14fb0*/  MUFU.EX2 R26, R8 ;  /* 0x00000008001a7308 */ /* 0x0002ac0000000800 */
[C---:B------:R-:W-:Y:S08]  /*14fc0*/  HMMA.16816.F32 R36, R4.reuse, R176, R36 ;  /* 0x000000b00424723c */ /* 0x040ff00000001824 */
[----:B------:R-:W-:Y:S01]  /*14fd0*/  HMMA.16816.F32 R208, R4, R178, R48 ;  /* 0x000000b204d0723c */ /* 0x000fe20000001830 */
[----:B------:R-:W-:Y:S01]  /*14fe0*/  LDSM.16.MT88.4 R48, [R13+0x800] ;  /* 0x000800000d30783b */ /* 0x000fe20000004200 */
[----:B-1----:R-:W-:Y:S01]  /*14ff0*/  FFMA.FTZ R8, R188, UR9, -R0 ;  /* 0x00000009bc087c23 */ /* 0x002fe20008010800 */
[----:B--2---:R-:W-:-:S03]  /*15000*/  F2FP.F16.F32.PACK_AB R126, R26, R27 ;  /* 0x0000001b1a7e723e */ /* 0x004fc600000000ff */
[----:B------:R1:W-:Y:S02]  /*15010*/  MUFU.EX2 R25, R8 ;  /* 0x0000000800197308 */ /* 0x0003e40000000800 */
[C---:B------:R-:W-:Y:S08]  /*15020*/  HMMA.16816.F32 R68, R4.reuse, R32, R68 ;  /* 0x000000200444723c */ /* 0x040ff00000001844 */
[----:B------:R-:W-:Y:S01]  /*15030*/  HMMA.16816.F32 R176, R4, R34, R80 ;  /* 0x0000002204b0723c */ /* 0x000fe20000001850 */
[----:B------:R-:W-:Y:S01]  /*15040*/  LDSM.16.MT88.4 R80, [R212+0xb800] ;  /* 0x00b80000d450783b */ /* 0x000fe20000004200 */
[----:B-1----:R-:W-:-:S06]  /*15050*/  FFMA.FTZ R8, R189, UR9, -R0 ;  /* 0x00000009bd087c23 */ /* 0x002fcc0008010800 */
[C---:B------:R-:W-:Y:S01]  /*15060*/  HMMA.16816.F32 R116, R4.reuse, R20, R116 ;  /* 0x000000140474723c */ /* 0x040fe20000001874 */
[----:B------:R1:W2:Y:S07]  /*15070*/  MUFU.EX2 R24, R8 ;  /* 0x0000000800187308 */ /* 0x0002ae0000000800 */
[C---:B------:R-:W-:Y:S01]  /*15080*/  HMMA.16816.F32 R200, R4.reuse, R30, R64 ;  /* 0x0000001e04c8723c */ /* 0x040fe20000001840 */
[----:B------:R-:W-:Y:S07]  /*15090*/  LDSM.16.MT88.4 R64, [R219+0x800] ;  /* 0x00080000db40783b */ /* 0x000fee0000004200 */
[----:B------:R-:W-:Y:S01]  /*150a0*/  HMMA.16816.F32 R84, R4, R148, R84 ;  /* 0x000000940454723c */ /* 0x000fe20000001854 */
[--C-:B-1----:R-:W-:Y:S01]  /*150b0*/  FFMA.FTZ R8, R252, UR9, -R0.reuse ;  /* 0x00000009fc087c23 */ /* 0x102fe20008010800 */
[----:B------:R-:W-:Y:S01]  /*150c0*/  FFMA.FTZ R0, R191, UR9, -R0 ;  /* 0x00000009bf007c23 */ /* 0x000fe20008010800 */
[----:B--2---:R-:W-:-:S05]  /*150d0*/  F2FP.F16.F32.PACK_AB R125, R24, R25 ;  /* 0x00000019187d723e */ /* 0x004fca00000000ff */
[C---:B------:R-:W-:Y:S01]  /*150e0*/  HMMA.16816.F32 R32, R4.reuse, R150, R96 ;  /* 0x000000960420723c */ /* 0x040fe20000001860 */
[----:B------:R1:W-:Y:S01]  /*150f0*/  MUFU.EX2 R18, R0 ;  /* 0x0000000000127308 */ /* 0x0003e20000000800 */
[----:B------:R-:W-:Y:S06]  /*15100*/  LDSM.16.MT88.4 R96, [R247+0xb800] ;  /* 0x00b80000f760783b */ /* 0x000fec0000004200 */
[----:B------:R-:W-:Y:S01]  /*15110*/  HMMA.16816.F32 R20, R4, R22, R128 ;  /* 0x000000160414723c */ /* 0x000fe20000001880 */
[----:B------:R-:W2:Y:S01]  /*15120*/  LDSM.16.MT88.4 R4, [R219+0x1800] ;  /* 0x00180000db04783b */ /* 0x000ea20000004200 */
[----:B------:R-:W4:Y:S01]  /*15130*/  MUFU.EX2 R19, R8 ;  /* 0x0000000800137308 */ /* 0x000f220000000800 */
[----:B-1----:R-:W-:-:S07]  /*15140*/  FFMA.FTZ R0, R205, UR9, -R12 ;  /* 0x00000009cd007c23 */ /* 0x002fce000801080c */
[----:B------:R1:W-:Y:S01]  /*15150*/  MUFU.EX2 R17, R0 ;  /* 0x0000000000117308 */ /* 0x0003e20000000800 */
[----:B----4-:R-:W-:-:S07]  /*15160*/  F2FP.F16.F32.PACK_AB R127, R18, R19 ;  /* 0x00000013127f723e */ /* 0x010fce00000000ff */
[----:B---3--:R-:W-:Y:S01]  /*15170*/  HMMA.16816.F32 R164, R124, R172, R164 ;  /* 0x000000ac7ca4723c */ /* 0x008fe200000018a4 */
[----:B-1----:R-:W-:-:S07]  /*15180*/  FFMA.FTZ R0, R206, UR9, -R12 ;  /* 0x00000009ce007c23 */ /* 0x002fce000801080c */
[C---:B------:R-:W-:Y:S01]  /*15190*/  HMMA.16816.F32 R168, R124.reuse, R174, R168 ;  /* 0x000000ae7ca8723c */ /* 0x040fe200000018a8 */
[----:B------:R1:W3:Y:S07]  /*151a0*/  MUFU.EX2 R16, R0 ;  /* 0x0000000000107308 */ /* 0x0002ee0000000800 */
[C---:B--2---:R-:W-:Y:S08]  /*151b0*/  HMMA.16816.F32 R120, R124.reuse, R4, R120 ;  /* 0x000000047c78723c */ /* 0x044ff00000001878 */
[----:B------:R-:W-:Y:S01]  /*151c0*/  HMMA.16816.F32 R148, R124, R156, R248 ;  /* 0x0000009c7c94723c */ /* 0x000fe200000018f8 */
[----:B-1----:R-:W-:Y:S01]  /*151d0*/  FFMA.FTZ R0, R246, UR9, -R12 ;  /* 0x00000009f6007c23 */ /* 0x002fe2000801080c */
        /* <DEDUP_REMOVED lines=31> */
[----:B------:R-:W-:Y:S01]  /*153d0*/  FFMA.FTZ R2, R218, R9, R194 ;  /* 0x00000009da027223 */ /* 0x000fe200000100c2 */
        /* <DEDUP_REMOVED lines=8> */
[----:B------:R-:W-:-:S02]  /*15460*/  FADD.FTZ R5, R192, R5 ;  /* 0x00000005c0057221 */ /* 0x000fc40000010000 */
        /* <DEDUP_REMOVED lines=39> */
.L_x_2811:
[----:B------:R-:W-:-:S12]  /*156e0*/  UIADD3 UR25, UPT, UPT, UR4, -0x1, URZ ;  /* 0xffffffff04197890 */ /* 0x000fd8000fffe0ff */
.L_x_2816:
[----:B------:R-:W-:-:S09]  /*156f0*/  UISETP.GE.AND UP0, UPT, UR25, UR21, UPT ;  /* 0x000000151900728c */ /* 0x000fd2000bf06270 */
[----:B------:R-:W-:Y:S05]  /*15700*/  BRA.U !UP0, `(.L_x_2817) ;  /* 0x0000003d08c47547 */ /* 0x000fea000b800000 */
[----:B-1----:R-:W1:Y:S01]  /*15710*/  S2R R2, SR_TID.X ;  /* 0x0000000000027919 */ /* 0x002e620000002100 */
[----:B------:R-:W5:Y:S01]  /*15720*/  LDCU UR15, c[0x0][0x440] ;  /* 0x00008800ff0f77ac */ /* 0x000f620008000800 */
[----:B---3--:R-:W-:Y:S01]  /*15730*/  IMAD.MOV.U32 R218, RZ, RZ, 0x20 ;  /* 0x00000020ffda7424 */ /* 0x008fe200078e00ff */
[----:B------:R-:W-:Y:S01]  /*15740*/  MOV R138, R133 ;  /* 0x00000085008a7202 */ /* 0x000fe20000000f00 */
[----:B------:R-:W-:Y:S01]  /*15750*/  IMAD.MOV.U32 R139, RZ, RZ, R136 ;  /* 0x000000ffff8b7224 */ /* 0x000fe200078e0088 */
[----:B------:R-:W3:Y:S01]  /*15760*/  LDCU.64 UR8, c[0x0][0x3b8] ;  /* 0x00007700ff0877ac */ /* 0x000ee20008000a00 */
[----:B------:R-:W-:Y:S01]  /*15770*/  IMAD.MOV.U32 R3, RZ, RZ, R135 ;  /* 0x000000ffff037224 */ /* 0x000fe200078e0087 */
[----:B------:R-:W-:Y:S01]  /*15780*/  MOV R221, 0x40 ;  /* 0x0000004000dd7802 */ /* 0x000fe20000000f00 */
[----:B------:R-:W-:Y:S01]  /*15790*/  IMAD.MOV.U32 R132, RZ, RZ, R134 ;  /* 0x000000ffff847224 */ /* 0x000fe200078e0086 */
[C---:B----4-:R-:W-:Y:S01]  /*157a0*/  IADD3 R236, PT, PT, R223.reuse, 0x40, RZ ;  /* 0x00000040dfec7810 */ /* 0x050fe20007ffe0ff */
[C---:B------:R-:W-:Y:S01]  /*157b0*/  VIADD R239, R223.reuse, 0x8 ;  /* 0x00000008dfef7836 */ /* 0x040fe20000000000 */
[----:B------:R-:W-:Y:S01]  /*157c0*/  USHF.L.U64.HI UR7, UR6, 0x4, UR7 ;  /* 0x0000000406077899 */ /* 0x000fe20008010207 */
[----:B------:R-:W-:Y:S01]  /*157d0*/  VIADD R238, R223, 0x48 ;  /* 0x00000048dfee7836 */ /* 0x000fe20000000000 */
[----:B------:R-:W-:Y:S01]  /*157e0*/  USHF.L.U32 UR16, UR6, 0x4, URZ ;  /* 0x0000000406107899 */ /* 0x000fe200080006ff */
[----:B------:R-:W4:Y:S01]  /*157f0*/  LDCU UR18, c[0x0][0x440] ;  /* 0x00008800ff1277ac */ /* 0x000f220008000800 */
[----:B------:R-:W2:Y:S01]  /*15800*/  LDCU UR17, c[0x0][0x50c] ;  /* 0x0000a180ff1177ac */ /* 0x000ea20008000800 */
[----:B---3--:R-:W-:-:S02]  /*15810*/  USHF.L.U64.HI UR13, UR8, 0x5, UR9 ;  /* 0x00000005080d7899 */ /* 0x008fc40008010209 */
[----:B------:R-:W-:Y:S02]  /*15820*/  USHF.L.U32 UR6, UR8, 0x5, URZ ;  /* 0x0000000508067899 */ /* 0x000fe400080006ff */
[----:B------:R-:W-:Y:S02]  /*15830*/  USHF.L.U64.HI UR9, UR8, 0x4, UR9 ;  /* 0x0000000408097899 */ /* 0x000fe40008010209 */
[----:B------:R-:W-:Y:S01]  /*15840*/  USHF.L.U32 UR8, UR8, 0x4, URZ ;  /* 0x0000000408087899 */ /* 0x000fe200080006ff */
[----:B------:R-:W3:Y:S01]  /*15850*/  LDCU UR4, c[0x0][0x45c] ;  /* 0x00008b80ff0477ac */ /* 0x000ee20008000800 */
[C---:B-1----:R-:W-:Y:S01]  /*15860*/  IMAD.SHL.U32 R0, R2.reuse, 0x8, RZ ;  /* 0x0000000802007824 */ /* 0x042fe200078e00ff */
[----:B------:R-:W-:Y:S02]  /*15870*/  LOP3.LUT P0, RZ, R2, 0x2, RZ, 0xc0, !PT ;  /* 0x0000000202ff7812 */ /* 0x000fe4000780c0ff */
[----:B------:R-:W-:Y:S02]  /*15880*/  IADD3 R2, PT, PT, R212, 0xa000, RZ ;  /* 0x0000a000d4027810 */ /* 0x000fe40007ffe0ff */
[----:B------:R-:W-:-:S02]  /*15890*/  SEL R218, R218, 0xffffffe0, !P0 ;  /* 0xffffffe0dada7807 */ /* 0x000fc40004000000 */
[----:B------:R-:W-:Y:S02]  /*158a0*/  LOP3.LUT R0, R0, 0x38, RZ, 0xc0, !PT ;  /* 0x0000003800007812 */ /* 0x000fe400078ec0ff */
[-C--:B------:R-:W-:Y:S01]  /*158b0*/  IADD3 R217, PT, PT, R220, R218.reuse, RZ ;  /* 0x000000dadcd97210 */ /* 0x080fe20007ffe0ff */
[----:B------:R-:W-:Y:S01]  /*158c0*/  IMAD.IADD R216, R213, 0x1, R218 ;  /* 0x00000001d5d87824 */ /* 0x000fe200078e02da */
[----:B-----5:R-:W-:Y:S02]  /*158d0*/  ISETP.GE.AND P5, PT, R0, UR15, PT ;  /* 0x0000000f00007c0c */ /* 0x020fe4000bfa6270 */
[----:B------:R-:W-:Y:S01]  /*158e0*/  IADD3 R215, PT, PT, R212, R218, RZ ;  /* 0x000000dad4d77210 */ /* 0x000fe20007ffe0ff */
[----:B--2-4-:R-:W-:Y:S10]  /*158f0*/  BRA `(.L_x_2818) ;  /* 0x0000000000fc7947 */ /* 0x014ff40003800000 */
.L_x_2820:
[----:B------:R-:W-:Y:S01]  /*15900*/  IMAD.SHL.U32 R137, R137, 0x8, RZ ;  /* 0x0000000889897824 */ /* 0x000fe200078e00ff */
[----:B------:R-:W2:Y:S01]  /*15910*/  LDL R185, [R1+0x4] ;  /* 0x0000040001b97983 */ /* 0x000ea20000100800 */
[----:B------:R-:W-:Y:S01]  /*15920*/  IMAD.U32 R135, RZ, RZ, UR9 ;  /* 0x00000009ff877e24 */ /* 0x000fe2000f8e00ff */
[----:B------:R-:W-:Y:S02]  /*15930*/  MOV R8, UR25 ;  /* 0x0000001900087c02 */ /* 0x000fe40008000f00 */
[----:B------:R-:W3:Y:S01]  /*15940*/  LDL R184, [R1] ;  /* 0x0000000001b87983 */ /* 0x000ee20000100800 */
[----:B------:R-:W-:Y:S02]  /*15950*/  LOP3.LUT R137, R137, 0x38, RZ, 0xc0, !PT ;  /* 0x0000003889897812 */ /* 0x000fe400078ec0ff */
[----:B------:R-:W-:Y:S02]  /*15960*/  MOV R10, UR25 ;  /* 0x00000019000a7c02 */ /* 0x000fe40008000f00 */
[----:B------:R-:W-:Y:S02]  /*15970*/  ISETP.GE.AND P5, PT, R137, UR18, PT ;  /* 0x0000001289007c0c */ /* 0x000fe4000bfa6270 */
[----:B------:R-:W-:Y:S01]  /*15980*/  MOV R136, UR25 ;  /* 0x0000001900887c02 */ /* 0x000fe20008000f00 */
[----:B------:R-:W-:Y:S01]  /*15990*/  @!P1 VIADD R10, R10, 0xffffffff ;  /* 0xffffffff0a0a9836 */ /* 0x000fe20000000000 */
[----:B------:R-:W-:Y:S02]  /*159a0*/  MOV R137, UR25 ;  /* 0x0000001900897c02 */ /* 0x000fe40008000f00 */
[----:B------:R-:W-:Y:S01]  /*159b0*/  MOV R134, UR8 ;  /* 0x0000000800867c02 */ /* 0x000fe20008000f00 */
[C---:B------:R-:W-:Y:S02]  /*159c0*/  @!P1 IMAD R133, R10.reuse, UR13, RZ ;  /* 0x0000000d0a859c24 */ /* 0x040fe4000f8e02ff */
[----:B------:R-:W-:Y:S04]  /*159d0*/  @!P1 IMAD.WIDE.U32 R10, R10, UR6, RZ ;  /* 0x000000060a0a9c25 */ /* 0x000fe8000f8e00ff */
[----:B------:R-:W-:Y:S01]  /*159e0*/  @!P5 VIADD R8, R8, 0xffffffff ;  /* 0xffffffff0808d836 */ /* 0x000fe20000000000 */
[----:B------:R-:W-:Y:S01]  /*159f0*/  @!P1 IADD3 R140, PT, PT, R11, R133, RZ ;  /* 0x000000850b8c9210 */ /* 0x000fe20007ffe0ff */
[----:B------:R-:W-:Y:S02]  /*15a00*/  @!P1 VIADD R11, R137, 0xffffffff ;  /* 0xffffffff890b9836 */ /* 0x000fe40000000000 */
[C---:B------:R-:W-:Y:S02]  /*15a10*/  @!P5 IMAD R7, R8.reuse, UR13, RZ ;  /* 0x0000000d0807dc24 */ /* 0x040fe4000f8e02ff */
[----:B------:R-:W-:Y:S04]  /*15a20*/  @!P5 IMAD.WIDE.U32 R8, R8, UR6, RZ ;  /* 0x000000060808dc25 */ /* 0x000fe8000f8e00ff */
[----:B------:R-:W-:Y:S01]  /*15a30*/  @!P5 IMAD.IADD R7, R9, 0x1, R7 ;  /* 0x000000010907d824 */ /* 0x000fe200078e0207 */
[----:B------:R-:W-:Y:S02]  /*15a40*/  MOV R9, UR9 ;  /* 0x0000000900097c02 */ /* 0x000fe40008000f00 */
[CC--:B--2---:R-:W-:Y:S04]  /*15a50*/  @!P5 LEA R142, P0, R8.reuse, R185.reuse, 0x1 ;  /* 0x000000b9088ed211 */ /* 0x0c4fe800078008ff */
[-C--:B---3--:R-:W-:Y:S01]  /*15a60*/  @!P5 LEA.HI.X R141, R8, R184.reuse, R7, 0x1, P0 ;  /* 0x000000b8088dd211 */ /* 0x088fe200000f0c07 */
[----:B------:R-:W-:Y:S01]  /*15a70*/  @!P5 VIADD R7, R136, 0xffffffff ;  /* 0xffffffff8807d836 */ /* 0x000fe20000000000 */
[C---:B------:R-:W-:Y:S01]  /*15a80*/  @!P1 LEA R136, P0, R10.reuse, R185, 0x1 ;  /* 0x000000b90a889211 */ /* 0x040fe200078008ff */
[----:B------:R-:W-:Y:S02]  /*15a90*/  IMAD.U32 R8, RZ, RZ, UR8 ;  /* 0x00000008ff087e24 */ /* 0x000fe4000f8e00ff */
[C---:B------:R-:W-:Y:S01]  /*15aa0*/  @!P5 IMAD.WIDE.U32 R134, R7.reuse, UR6, R134 ;  /* 0x000000060786dc25 */ /* 0x040fe2000f8e0086 */
[-C--:B------:R-:W-:Y:S03]  /*15ab0*/  @!P1 LEA.HI.X R137, R10, R184.reuse, R140, 0x1, P0 ;  /* 0x000000b80a899211 */ /* 0x080fe600000f0c8c */
[----:B------:R-:W-:Y:S02]  /*15ac0*/  @!P5 IMAD R133, R7, UR13, RZ ;  /* 0x0000000d0785dc24 */ /* 0x000fe4000f8e02ff */
[----:B------:R-:W-:Y:S03]  /*15ad0*/  @!P1 IMAD.WIDE.U32 R8, R11, UR6, R8 ;  /* 0x000000060b089c25 */ /* 0x000fe6000f8e0008 */
[----:B------:R-:W-:Y:S01]  /*15ae0*/  @!P5 IADD3 R10, PT, PT, R133, R135, RZ ;  /* 0x00000087850ad210 */ /* 0x000fe20007ffe0ff */
[----:B------:R-:W-:Y:S01]  /*15af0*/  @!P1 IMAD R7, R11, UR13, RZ ;  /* 0x0000000d0b079c24 */ /* 0x000fe2000f8e02ff */
[CC--:B------:R-:W-:Y:S03]  /*15b00*/  @!P5 LEA R133, P0, R134.reuse, R185.reuse, 0x1 ;  /* 0x000000b98685d211 */ /* 0x0c0fe600078008ff */
[----:B------:R-:W-:Y:S01]  /*15b10*/  @!P1 IMAD.IADD R7, R7, 0x1, R9 ;  /* 0x0000000107079824 */ /* 0x000fe200078e0209 */
[-C--:B------:R-:W-:Y:S01]  /*15b20*/  @!P5 LEA.HI.X R134, R134, R184.reuse, R10, 0x1, P0 ;  /* 0x000000b88686d211 */ /* 0x080fe200000f0c0a */
[----:B------:R-:W-:Y:S01]  /*15b30*/  @!P5 IMAD.MOV.U32 R9, RZ, RZ, R141 ;  /* 0x000000ffff09d224 */ /* 0x000fe200078e008d */
[C---:B------:R-:W-:Y:S04]  /*15b40*/  @!P1 LEA R10, P0, R8.reuse, R185, 0x1 ;  /* 0x000000b9080a9211 */ /* 0x040fe800078008ff */
[----:B------:R-:W-:Y:S02]  /*15b50*/  @!P1 LEA.HI.X R11, R8, R184, R7, 0x1, P0 ;  /* 0x000000b8080b9211 */ /* 0x000fe400000f0c07 */
        /* <DEDUP_REMOVED lines=11> */
[----:B-1----:R-:W-:Y:S01]  /*15c10*/  @!P5 MOV R8, R133 ;  /* 0x000000850008d202 */ /* 0x002fe20000000f00 */
        /* <DEDUP_REMOVED lines=13> */
.L_x_2818:
[----:B--2---:R-:W2:Y:S01]  /*15cf0*/  LDL R10, [R1+0xc] ;  /* 0x00000c00010a7983 */ /* 0x004ea20000100800 */
[----:B------:R-:W-:Y:S05]  /*15d00*/  DEPBAR.LE SB0, 0x0 ;  /* 0x000080000000791a */ /* 0x000fea0000000000 */
[----:B------:R-:W4:Y:S01]  /*15d10*/  LDL R15, [R1+0x8] ;  /* 0x00000800010f7983 */ /* 0x000f220000100800 */
        /* <DEDUP_REMOVED lines=13> */
[----:B------:R-:W5:Y:S01]  /*15df0*/  S2R R137, SR_TID.X ;  /* 0x0000000000897919 */ /* 0x000f620000002100 */
[----:B-1----:R-:W-:Y:S05]  /*15e00*/  IMAD.SHL.U32 R0, R0, 0x8, RZ ;  /* 0x0000000800007824 */ /* 0x002fea00078e00ff */
[----:B------:R-:W-:Y:S04]  /*15e10*/  LOP3.LUT R0, R0, 0x38, RZ, 0xc0, !PT ;  /* 0x0000003800007812 */ /* 0x000fe800078ec0ff */
[----:B------:R-:W-:Y:S02]  /*15e20*/  LOP3.LUT R0, R0, 0x40, RZ, 0xfc, !PT ;  /* 0x0000004000007812 */ /* 0x000fe400078efcff */
[----:B-----5:R-:W-:Y:S02]  /*15e30*/  SHF.L.U32 R135, R137, 0x1, RZ ;  /* 0x0000000189877819 */ /* 0x020fe400000006ff */
[----:B------:R-:W-:Y:S02]  /*15e40*/  ISETP.GE.AND P1, PT, R0, UR18, PT ;  /* 0x0000001200007c0c */ /* 0x000fe4000bf26270 */
[----:B------:R-:W-:Y:S01]  /*15e50*/  MOV R0, UR25 ;  /* 0x0000001900007c02 */ /* 0x000fe20008000f00 */
[----:B------:R-:W-:Y:S04]  /*15e60*/  STL [R1+0x24], R135 ;  /* 0x0000248701007387 */ /* 0x000fe80000100800 */
[----:B------:R-:W-:Y:S01]  /*15e70*/  @!P5 IMAD.WIDE.U32 R8, R0, UR11, R8 ;  /* 0x0000000b0008dc25 */ /* 0x000fe2000f8e0008 */
[----:B------:R-:W-:Y:S03]  /*15e80*/  MOV R0, UR15 ;  /* 0x0000000f00007c02 */ /* 0x000fe60008000f00 */
[----:B------:R-:W-:Y:S02]  /*15e90*/  @!P5 VIADD R5, R9, UR19 ;  /* 0x000000130905dc36 */ /* 0x000fe40008000000 */
[----:B------:R-:W-:Y:S04]  /*15ea0*/  @!P1 IMAD.WIDE.U32 R6, R2, UR11, R6 ;  /* 0x0000000b02069c25 */ /* 0x000fe8000f8e0006 */
[----:B------:R-:W-:Y:S01]  /*15eb0*/  @!P1 VIADD R2, R7, UR19 ;  /* 0x0000001307029c36 */ /* 0x000fe20008000000 */
[CC--:B--2---:R-:W-:Y:S02]  /*15ec0*/  @!P1 LEA R12, P2, R4.reuse, R10.reuse, 0x1 ;  /* 0x0000000a040c9211 */ /* 0x0c4fe400078408ff */
[-C--:B------:R-:W-:Y:S02]  /*15ed0*/  @!P5 LEA R14, P4, R4, R10.reuse, 0x1 ;  /* 0x0000000a040ed211 */ /* 0x080fe400078808ff */
[-C--:B------:R-:W-:Y:S02]  /*15ee0*/  @!P5 LEA R9, P3, R8, R10.reuse, 0x1 ;  /* 0x0000000a0809d211 */ /* 0x080fe400078608ff */
[----:B------:R-:W-:Y:S02]  /*15ef0*/  @!P1 LEA R10, P0, R6, R10, 0x1 ;  /* 0x0000000a060a9211 */ /* 0x000fe400078008ff */
[-C--:B----4-:R-:W-:Y:S02]  /*15f00*/  @!P5 LEA.HI.X R7, R4, R15.reuse, R0, 0x1, P4 ;  /* 0x0000000f0407d211 */ /* 0x090fe400020f0c00 */
[-C--:B------:R-:W-:Y:S02]  /*15f10*/  @!P1 LEA.HI.X R11, R6, R15.reuse, R2, 0x1, P0 ;  /* 0x0000000f060b9211 */ /* 0x080fe400000f0c02 */
[----:B------:R-:W-:Y:S02]  /*15f20*/  @!P5 MOV R6, R14 ;  /* 0x0000000e0006d202 */ /* 0x000fe40000000f00 */
[-C--:B------:R-:W-:Y:S01]  /*15f30*/  @!P1 LEA.HI.X R13, R4, R15.reuse, R0, 0x1, P2 ;  /* 0x0000000f040d9211 */ /* 0x080fe200010f0c00 */
[----:B------:R-:W-:Y:S01]  /*15f40*/  @!P5 IMAD.MOV.U32 R4, RZ, RZ, R9 ;  /* 0x000000ffff04d224 */ /* 0x000fe200078e0009 */
[----:B------:R-:W-:Y:S01]  /*15f50*/  @!P5 LEA.HI.X R5, R8, R15, R5, 0x1, P3 ;  /* 0x0000000f0805d211 */ /* 0x000fe200018f0c05 */
[----:B------:R-:W-:Y:S01]  /*15f60*/  @!PT LDS RZ, [RZ] ;  /* 0x00000000fffff984 */ /* 0x000fe20000000800 */
[----:B------:R-:W-:Y:S01]  /*15f70*/  @!PT LDS RZ, [RZ] ;  /* 0x00000000fffff984 */ /* 0x000fe20000000800 */
[----:B------:R-:W-:Y:S01]  /*15f80*/  @!PT LDS RZ, [RZ] ;  /* 0x00000000fffff984 */ /* 0x000fe20000000800 */
[----:B------:R-:W-:Y:S01]  /*15f90*/  @!P5 LDGSTS.E.BYPASS.LTC128B.128 [R222+0xa000], desc[UR30][R6.64] ;  /* 0x0a00000006dedfae */ /* 0x000fe2000b981a1e */
[----:B------:R-:W-:Y:S05]  /*15fa0*/  LOP3.LUT P4, RZ, R137, 0x4, RZ, 0xc0, !PT ;  /* 0x0000000489ff7812 */ /* 0x000fea000788c0ff */
[----:B------:R-:W-:Y:S01]  /*15fb0*/  @P5 STS.128 [R222+0xa000], RZ ;  /* 0x00a000ffde005388 */ /* 0x000fe20000000c00 */
[----:B------:R-:W-:Y:S05]  /*15fc0*/  SEL R0, R221, 0xffffffc0, !P4 ;  /* 0xffffffc0dd007807 */ /* 0x000fea0006000000 */
[----:B------:R-:W-:Y:S01]  /*15fd0*/  @!PT LDS RZ, [RZ] ;  /* 0x00000000fffff984 */ /* 0x000fe20000000800 */
[----:B------:R-:W-:Y:S01]  /*15fe0*/  @!PT LDS RZ, [RZ] ;  /* 0x00000000fffff984 */ /* 0x000fe20000000800 */
[----:B------:R-:W-:Y:S01]  /*15ff0*/  @!PT LDS RZ, [RZ] ;  /* 0x00000000fffff984 */ /* 0x000fe20000000800 */
[----:B------:R-:W-:Y:S01]  /*16000*/  @!P1 LDGSTS.E.BYPASS.LTC128B.128 [R222+0xb000], desc[UR30][R12.64+0x80] ;  /* 0x0b0000800cde9fae */ /* 0x000fe2000b981a1e */
[----:B------:R-:W-:Y:S01]  /*16010*/  IMAD.IADD R2, R213, 0x1, R0 ;  /* 0x00000001d5027824 */ /* 0x000fe200078e0200 */
[----:B------:R-:W-:Y:S04]  /*16020*/  IADD3 R0, PT, PT, R220, R0, RZ ;  /* 0x00000000dc007210 */ /* 0x000fe80007ffe0ff */
[----:B------:R-:W-:Y:S01]  /*16030*/  @P1 STS.128 [R222+0xb000], RZ ;  /* 0x00b000ffde001388 */ /* 0x000fe20000000c00 */
[C---:B------:R-:W-:Y:S05]  /*16040*/  IMAD.IADD R133, R218.reuse, 0x1, R2 ;  /* 0x00000001da857824 */ /* 0x040fea00078e0202 */
[----:B------:R-:W-:Y:S01]  /*16050*/  @!PT LDS RZ, [RZ] ;  /* 0x00000000fffff984 */ /* 0x000fe20000000800 */
[----:B------:R-:W-:Y:S01]  /*16060*/  @!PT LDS RZ, [RZ] ;  /* 0x00000000fffff984 */ /* 0x000fe20000000800 */
[----:B------:R-:W-:Y:S01]  /*16070*/  @!PT LDS RZ, [RZ] ;  /* 0x00000000fffff984 */ /* 0x000fe20000000800 */
[----:B------:R1:W-:Y:S01]  /*16080*/  @!P5 LDGSTS.E.BYPASS.LTC128B.128 [R222+0xa800], desc[UR30][R4.64] ;  /* 0x0a80000004dedfae */ /* 0x0003e2000b981a1e */
[----:B------:R-:W-:Y:S05]  /*16090*/  IMAD.IADD R134, R218, 0x1, R0 ;  /* 0x00000001da867824 */ /* 0x000fea00078e0200 */
        /* <DEDUP_REMOVED lines=9> */
[----:B------:R-:W4:Y:S06]  /*16130*/  LDSM.16.M88.4 R140, [R214+UR5+0x8800] ;  /* 0x00880005d68c783b */ /* 0x000f2c0008000200 */
[----:B------:R-:W0:Y:S06]  /*16140*/  LDGDEPBAR ;  /* 0x00000000000079af */ /* 0x000e2c0000000000 */
[----:B------:R-:W-:Y:S06]  /*16150*/  LDSM.16.M88.4 R176, [R216] ;  /* 0x00000000d8b0783b */ /* 0x000fec0000000200 */
[----:B------:R-:W5:Y:S06]  /*16160*/  LDSM.16.M88.4 R180, [R217+0x8000] ;  /* 0x00800000d9b4783b */ /* 0x000f6c0000000200 */
[----:B------:R-:W3:Y:S01]  /*16170*/  LDSM.16.M88.4 R184, [R216+0x2000] ;  /* 0x00200000d8b8783b */ /* 0x000ee20000000200 */
        /* <DEDUP_REMOVED lines=10> */
[-C--:B----4-:R-:W-:Y:S08]  /*16220*/  HMMA.16816.F32 R20, R32, R140.reuse, RZ ;  /* 0x0000008c2014723c */ /* 0x090ff000000018ff */
[C---:B------:R-:W-:Y:S08]  /*16230*/  HMMA.16816.F32 R24, R28.reuse, R140, RZ ;  /* 0x0000008c1c18723c */ /* 0x040ff000000018ff */
[-C--:B------:R-:W-:Y:S08]  /*16240*/  HMMA.16816.F32 R28, R28, R142.reuse, RZ ;  /* 0x0000008e1c1c723c */ /* 0x080ff000000018ff */
[----:B------:R-:W-:Y:S01]  /*16250*/  HMMA.16816.F32 R32, R32, R142, RZ ;  /* 0x0000008e2020723c */ /* 0x000fe200000018ff */
[----:B------:R-:W2:Y:S07]  /*16260*/  LDSM.16.M88.4 R140, [R2] ;  /* 0x00000000028c783b */ /* 0x000eae0000000200 */
[-C--:B-----5:R-:W-:Y:S08]  /*16270*/  HMMA.16816.F32 R4, R176, R180.reuse, R4 ;  /* 0x000000b4b004723c */ /* 0x0a0ff00000001804 */
[C---:B---3--:R-:W-:Y:S08]  /*16280*/  HMMA.16816.F32 R8, R184.reuse, R180, R8 ;  /* 0x000000b4b808723c */ /* 0x048ff00000001808 */
[-C--:B------:R-:W-:Y:S08]  /*16290*/  HMMA.16816.F32 R12, R184, R182.reuse, R12 ;  /* 0x000000b6b80c723c */ /* 0x080ff0000000180c */
[C---:B------:R-:W-:Y:S01]  /*162a0*/  HMMA.16816.F32 R16, R176.reuse, R182, R16 ;  /* 0x000000b6b010723c */ /* 0x040fe20000001810 */
[----:B------:R-:W3:Y:S07]  /*162b0*/  LDSM.16.M88.4 R180, [R133] ;  /* 0x0000000085b4783b */ /* 0x000eee0000000200 */
[-C--:B-1----:R-:W-:Y:S08]  /*162c0*/  HMMA.16816.F32 R20, R176, R188.reuse, R20 ;  /* 0x000000bcb014723c */ /* 0x082ff00000001814 */
[C---:B------:R-:W-:Y:S08]  /*162d0*/  HMMA.16816.F32 R24, R184.reuse, R188, R24 ;  /* 0x000000bcb818723c */ /* 0x040ff00000001818 */
[-C--:B------:R-:W-:Y:S01]  /*162e0*/  HMMA.16816.F32 R28, R184, R190.reuse, R28 ;  /* 0x000000beb81c723c */ /* 0x080fe2000000181c */
[----:B------:R-:W-:Y:S07]  /*162f0*/  LDSM.16.M88.4 R184, [R213+0x4000] ;  /* 0x00400000d5b8783b */ /* 0x000fee0000000200 */
[----:B------:R-:W-:Y:S01]  /*16300*/  HMMA.16816.F32 R32, R176, R190, R32 ;  /* 0x000000beb020723c */ /* 0x000fe20000001820 */
[----:B------:R-:W1:Y:S06]  /*16310*/  LDSM.16.M88.4 R176, [R134+0x8800] ;  /* 0x0088000086b0783b */ /* 0x000e6c0000000200 */
[----:B------:R-:W4:Y:S01]  /*16320*/  LDSM.16.M88.4 R188, [R214+UR5+0x9000] ;  /* 0x00900005d6bc783b */ /* 0x000f220008000200 */
        /* <DEDUP_REMOVED lines=10> */
[----:B------:R-:W2:Y:S06]  /*163d0*/  LDSM.16.M88.4 R140, [R213+0x6000] ;  /* 0x00600000d58c783b */ /* 0x000eac0000000200 */
[----:B------:R-:W5:Y:S01]  /*163e0*/  LDSM.16.M88.4 R200, [R217+0x9000] ;  /* 0x00900000d9c8783b */ /* 0x000f620000000200 */
[-C--:B---3--:R-:W-:Y:S08]  /*163f0*/  HMMA.16816.F32 R4, R180, R204.reuse, R4 ;  /* 0x000000ccb404723c */ /* 0x088ff00000001804 */
        /* <DEDUP_REMOVED lines=10> */
[----:B------:R-:W3:Y:S01]  /*164a0*/  LDSM.16.M88.4 R180, [R217+0x9800] ;  /* 0x00980000d9b4783b */ /* 0x000ee20000000200 */
[-C--:B----4-:R-:W-:Y:S08]  /*164b0*/  HMMA.16816.F32 R4, R184, R188.reuse, R4 ;  /* 0x000000bcb804723c */ /* 0x090ff00000001804 */
[C---:B--2---:R-:W-:Y:S08]  /*164c0*/  HMMA.16816.F32 R8, R140.reuse, R188, R8 ;  /* 0x000000bc8c08723c */ /* 0x044ff00000001808 */
[-C--:B------:R-:W-:Y:S08]  /*164d0*/  HMMA.16816.F32 R12, R140, R190.reuse, R12 ;  /* 0x000000be8c0c723c */ /* 0x080ff0000000180c */
[C---:B------:R-:W-:Y:S01]  /*164e0*/  HMMA.16816.F32 R16, R184.reuse, R190, R16 ;  /* 0x000000beb810723c */ /* 0x040fe20000001810 */
[----:B------:R-:W-:Y:S07]  /*164f0*/  LDSM.16.M88.4 R188, [R133+0x4000] ;  /* 0x0040000085bc783b */ /* 0x000fee0000000200 */
[-C--:B------:R-:W-:Y:S08]  /*16500*/  HMMA.16816.F32 R20, R184, R192.reuse, R20 ;  /* 0x000000c0b814723c */ /* 0x080ff00000001814 */
[C---:B------:R-:W-:Y:S08]  /*16510*/  HMMA.16816.F32 R24, R140.reuse, R192, R24 ;  /* 0x000000c08c18723c */ /* 0x040ff00000001818 */
[-C--:B------:R-:W-:Y:S01]  /*16520*/  HMMA.16816.F32 R28, R140, R194.reuse, R28 ;  /* 0x000000c28c1c723c */ /* 0x080fe2000000181c */
[----:B------:R2:W4:Y:S07]  /*16530*/  LDSM.16.M88.4 R140, [R2+0x6000] ;  /* 0x00600000028c783b */ /* 0x00052e0000000200 */
[----:B------:R-:W-:Y:S01]  /*16540*/  HMMA.16816.F32 R32, R184, R194, R32 ;  /* 0x000000c2b820723c */ /* 0x000fe20000001820 */
[----:B------:R3:W4:Y:S06]  /*16550*/  LDSM.16.M88.4 R184, [R0+0x9800] ;  /* 0x0098000000b8783b */ /* 0x00072c0000000200 */
[----:B------:R-:W4:Y:S01]  /*16560*/  LDSM.16.M88.4 R192, [R134+0x9000] ;  /* 0x0090000086c0783b */ /* 0x000f220000000200 */
[-C--:B-----5:R-:W-:Y:S08]  /*16570*/  HMMA.16816.F32 R4, R196, R200.reuse, R4 ;  /* 0x000000c8c404723c */ /* 0x0a0ff00000001804 */
[C---:B-1----:R-:W-:Y:S04]  /*16580*/  HMMA.16816.F32 R8, R176.reuse, R200, R8 ;  /* 0x000000c8b008723c */ /* 0x042fe80000001808 */
[----:B--2---:R-:W-:Y:S04]  /*16590*/  LOP3.LUT R2, R135, 0x6, RZ, 0xc0, !PT ;  /* 0x0000000687027812 */ /* 0x004fe800078ec0ff */
[-C--:B------:R-:W-:Y:S01]  /*165a0*/  HMMA.16816.F32 R12, R176, R202.reuse, R12 ;  /* 0x000000cab00c723c */ /* 0x080fe2000000180c */
[----:B------:R-:W-:Y:S01]  /*165b0*/  STL [R1+0x20], R2 ;  /* 0x0000200201007387 */ /* 0x000fe20000100800 */
[----:B---3--:R-:W-:Y:S04]  /*165c0*/  IMAD.U32 R0, RZ, RZ, UR25 ;  /* 0x00000019ff007e24 */ /* 0x008fe8000f8e00ff */
[----:B------:R-:W-:Y:S02]  /*165d0*/  IMAD R0, R0, 0x20, R2 ;  /* 0x0000002000007824 */ /* 0x000fe400078e0202 */
[C---:B------:R-:W-:Y:S04]  /*165e0*/  HMMA.16816.F32 R16, R196.reuse, R202, R16 ;  /* 0x000000cac410723c */ /* 0x040fe80000001810 */
[-C--:B------:R-:W-:Y:S02]  /*165f0*/  ISETP.GT.AND P6, PT, R225, R0.reuse, PT ;  /* 0x00000000e100720c */ /* 0x080fe40003fc4270 */
[-C--:B------:R-:W-:Y:S02]  /*16600*/  ISETP.GT.AND P3, PT, R227, R0.reuse, PT ;  /* 0x00000000e300720c */ /* 0x080fe40003f64270 */
[-C--:B------:R-:W-:Y:S03]  /*16610*/  HMMA.16816.F32 R20, R196, R180.reuse, R20 ;  /* 0x000000b4c414723c */ /* 0x080fe60000001814 */
[----:B------:R-:W-:Y:S05]  /*16620*/  ISETP.GT.AND P2, PT, R224, R0, PT ;  /* 0x00000000e000720c */ /* 0x000fea0003f44270 */
[C---:B------:R-:W-:Y:S08]  /*16630*/  HMMA.16816.F32 R24, R176.reuse, R180, R24 ;  /* 0x000000b4b018723c */ /* 0x040ff00000001818 */
[-C--:B------:R-:W-:Y:S01]  /*16640*/  HMMA.16816.F32 R28, R176, R182.reuse, R28 ;  /* 0x000000b6b01c723c */ /* 0x080fe2000000181c */
[----:B------:R-:W1:Y:S07]  /*16650*/  LDSM.16.M88.4 R176, [R133+0x6000] ;  /* 0x0060000085b0783b */ /* 0x000e6e0000000200 */
[----:B------:R-:W-:Y:S08]  /*16660*/  HMMA.16816.F32 R32, R196, R182, R32 ;  /* 0x000000b6c420723c */ /* 0x000ff00000001820 */
[-C--:B------:R-:W-:Y:S08]  /*16670*/  HMMA.16816.F32 R4, R204, R208.reuse, R4 ;  /* 0x000000d0cc04723c */ /* 0x080ff00000001804 */
[C---:B----4-:R-:W-:Y:S08]  /*16680*/  HMMA.16816.F32 R8, R140.reuse, R208, R8 ;  /* 0x000000d08c08723c */ /* 0x050ff00000001808 */
[-C--:B------:R-:W-:Y:S08]  /*16690*/  HMMA.16816.F32 R12, R140, R210.reuse, R12 ;  /* 0x000000d28c0c723c */ /* 0x080ff0000000180c */
[C---:B------:R-:W-:Y:S08]  /*166a0*/  HMMA.16816.F32 R16, R204.reuse, R210, R16 ;  /* 0x000000d2cc10723c */ /* 0x040ff00000001810 */
[-C--:B------:R-:W-:Y:S08]  /*166b0*/  HMMA.16816.F32 R20, R204, R184.reuse, R20 ;  /* 0x000000b8cc14723c */ /* 0x080ff00000001814 */
[C---:B------:R-:W-:Y:S08]  /*166c0*/  HMMA.16816.F32 R24, R140.reuse, R184, R24 ;  /* 0x000000b88c18723c */ /* 0x040ff00000001818 */
[-C--:B------:R-:W-:Y:S01]  /*166d0*/  HMMA.16816.F32 R28, R140, R186.reuse, R28 ;  /* 0x000000ba8c1c723c */ /* 0x080fe2000000181c */
[----:B------:R-:W2:Y:S01]  /*166e0*/  LDSM.16.M88.4 R140, [R134+0x9800] ;  /* 0x00980000868c783b */ /* 0x000ea20000000200 */
[----:B------:R-:W-:Y:S04]  /*166f0*/  DEPBAR.LE SB0, 0x0 ;  /* 0x000080000000791a */ /* 0x000fe80000000000 */
[----:B------:R-:W-:Y:S02]  /*16700*/  BAR.SYNC.DEFER_BLOCKING 0x0 ;  /* 0x0000000000007b1d */ /* 0x000fe40000010000 */
[----:B------:R-:W-:Y:S08]  /*16710*/  HMMA.16816.F32 R32, R204, R186, R32 ;  /* 0x000000bacc20723c */ /* 0x000ff00000001820 */
[-C--:B------:R-:W-:Y:S08]  /*16720*/  HMMA.16816.F32 R4, R188, R192.reuse, R4 ;  /* 0x000000c0bc04723c */ /* 0x080ff00000001804 */
[C---:B-1----:R-:W-:Y:S08]  /*16730*/  HMMA.16816.F32 R8, R176.reuse, R192, R8 ;  /* 0x000000c0b008723c */ /* 0x042ff00000001808 */
[-C--:B------:R-:W-:Y:S03]  /*16740*/  HMMA.16816.F32 R12, R176, R194.reuse, R12 ;  /* 0x000000c2b00c723c */ /* 0x080fe6000000180c */
[----:B------:R-:W-:Y:S01]  /*16750*/  FMUL.FTZ R4, R4, UR17 ;  /* 0x0000001104047c20 */ /* 0x000fe20008410000 */
[----:B------:R-:W-:Y:S01]  /*16760*/  FMUL.FTZ R133, R6, UR17 ;  /* 0x0000001106857c20 */ /* 0x000fe20008410000 */
[----:B------:R-:W-:Y:S01]  /*16770*/  FMUL.FTZ R181, R5, UR17 ;  /* 0x0000001105b57c20 */ /* 0x000fe20008410000 */
[----:B------:R-:W-:Y:S01]  /*16780*/  IADD3 R5, PT, PT, R0, 0x18, RZ ;  /* 0x0000001800057810 */ /* 0x000fe20007ffe0ff */
[----:B------:R1:W-:Y:S01]  /*16790*/  MUFU.TANH R182, R4 ;  /* 0x0000000400b67308 */ /* 0x0003e20000002400 */
[C---:B------:R-:W-:Y:S04]  /*167a0*/  HMMA.16816.F32 R16, R188.reuse, R194, R16 ;  /* 0x000000c2bc10723c */ /* 0x040fe80000001810 */
[----:B------:R-:W-:Y:S02]  /*167b0*/  VIADD R2, R5, UR24 ;  /* 0x0000001805027c36 */ /* 0x000fe40008000000 */
[----:B------:R-:W-:Y:S01]  /*167c0*/  FMUL.FTZ R135, R7, UR17 ;  /* 0x0000001107877c20 */ /* 0x000fe20008410000 */
[----:B------:R-:W-:Y:S02]  /*167d0*/  FMUL.FTZ R9, R9, UR17 ;  /* 0x0000001109097c20 */ /* 0x000fe40008410000 */
[----:B------:R3:W-:Y:S01]  /*167e0*/  MUFU.TANH R136, R133 ;  /* 0x0000008500887308 */ /* 0x0007e20000002400 */
[-C--:B--2---:R-:W-:Y:S03]  /*167f0*/  HMMA.16816.F32 R20, R188, R140.reuse, R20 ;  /* 0x0000008cbc14723c */ /* 0x084fe60000001814 */
[----:B------:R-:W-:Y:S01]  /*16800*/  IADD3 R6, PT, PT, R2, -0x17, RZ ;  /* 0xffffffe902067810 */ /* 0x000fe20007ffe0ff */
[----:B------:R-:W-:Y:S01]  /*16810*/  FMUL.FTZ R10, R10, UR17 ;  /* 0x000000110a0a7c20 */ /* 0x000fe20008410000 */
[----:B------:R-:W-:Y:S04]  /*16820*/  FMUL.FTZ R183, R11, UR17 ;  /* 0x000000110bb77c20 */ /* 0x000fe80008410000 */
[----:B------:R-:W2:Y:S01]  /*16830*/  MUFU.TANH R181, R181 ;  /* 0x000000b500b57308 */ /* 0x000ea20000002400 */
[----:B-1----:R-:W-:Y:S01]  /*16840*/  VIADD R4, R0, UR24 ;  /* 0x0000001800047c36 */ /* 0x002fe20008000000 */
[C---:B------:R-:W-:Y:S04]  /*16850*/  HMMA.16816.F32 R24, R176.reuse, R140, R24 ;  /* 0x0000008cb018723c */ /* 0x040fe80000001818 */
[C---:B------:R-:W-:Y:S04]  /*16860*/  IMAD.IADD R134, R223.reuse, 0x1, -R6 ;  /* 0x00000001df867824 */ /* 0x040fe800078e0a06 */
[----:B------:R-:W1:Y:S01]  /*16870*/  MUFU.TANH R135, R135 ;  /* 0x0000008700877308 */ /* 0x000e620000002400 */
[--C-:B---3--:R-:W-:Y:S01]  /*16880*/  IMAD.IADD R133, R223, 0x1, -R4.reuse ;  /* 0x00000001df857824 */ /* 0x108fe200078e0a04 */
[-C--:B------:R-:W-:Y:S03]  /*16890*/  HMMA.16816.F32 R28, R176, R142.reuse, R28 ;  /* 0x0000008eb01c723c */ /* 0x080fe6000000181c */
[----:B------:R-:W-:Y:S01]  /*168a0*/  IABS R7, R134 ;  /* 0x0000008600077213 */ /* 0x000fe20000000000 */
[----:B------:R-:W-:Y:S01]  /*168b0*/  FMUL.FTZ R134, R8, UR17 ;  /* 0x0000001108867c20 */ /* 0x000fe20008410000 */
[----:B------:R-:W-:Y:S03]  /*168c0*/  IABS R133, R133 ;  /* 0x0000008500857213 */ /* 0x000fe60000000000 */
[----:B------:R-:W3:Y:S01]  /*168d0*/  MUFU.TANH R9, R9 ;  /* 0x0000000900097308 */ /* 0x000ee20000002400 */
[----:B------:R-:W-:Y:S01]  /*168e0*/  I2FP.F32.S32 R7, R7 ;  /* 0x0000000700077245 */ /* 0x000fe20000201400 */
[----:B------:R-:W-:Y:S04]  /*168f0*/  HMMA.16816.F32 R32, R188, R142, R32 ;  /* 0x0000008ebc20723c */ /* 0x000fe80000001820 */
[----:B------:R-:W-:Y:S01]  /*16900*/  I2FP.F32.S32 R8, R133 ;  /* 0x0000008500087245 */ /* 0x000fe20000201400 */
[----:B--2---:R-:W-:Y:S01]  /*16910*/  FFMA.FTZ R181, R7, -UR12, R181 ;  /* 0x8000000c07b57c23 */ /* 0x004fe200080100b5 */
[----:B------:R-:W-:Y:S02]  /*16920*/  IMAD.IADD R7, R236, 0x1, -R4 ;  /* 0x00000001ec077824 */ /* 0x000fe400078e0a04 */
[----:B------:R-:W2:Y:S01]  /*16930*/  MUFU.TANH R134, R134 ;  /* 0x0000008600867308 */ /* 0x000ea20000002400 */
[----:B------:R-:W-:Y:S01]  /*16940*/  FFMA.FTZ R182, R8, -UR12, R182 ;  /* 0x8000000c08b67c23 */ /* 0x000fe200080100b6 */
[C---:B------:R-:W-:Y:S01]  /*16950*/  IADD3 R8, PT, PT, R239.reuse, -R4, RZ ;  /* 0x80000004ef087210 */ /* 0x040fe20007ffe0ff */
[----:B------:R-:W-:Y:S01]  /*16960*/  IMAD.IADD R4, R238, 0x1, -R4 ;  /* 0x00000001ee047824 */ /* 0x000fe200078e0a04 */
[----:B------:R-:W-:Y:S02]  /*16970*/  IABS R178, R7 ;  /* 0x0000000700b27213 */ /* 0x000fe40000000000 */
[----:B------:R-:W-:Y:S04]  /*16980*/  IABS R176, R8 ;  /* 0x0000000800b07213 */ /* 0x000fe80000000000 */
[----:B------:R-:W4:Y:S01]  /*16990*/  MUFU.TANH R180, R10 ;  /* 0x0000000a00b47308 */ /* 0x000f220000002400 */
[----:B------:R-:W-:Y:S01]  /*169a0*/  IABS R11, R4 ;  /* 0x00000004000b7213 */ /* 0x000fe20000000000 */
[----:B------:R-:W-:Y:S01]  /*169b0*/  IMAD.IADD R8, R236, 0x1, -R6 ;  /* 0x00000001ec087824 */ /* 0x000fe200078e0a06 */
[----:B------:R-:W-:Y:S02]  /*169c0*/  IADD3 R4, PT, PT, R239, -R6, RZ ;  /* 0x80000006ef047210 */ /* 0x000fe40007ffe0ff */
[----:B------:R-:W-:Y:S02]  /*169d0*/  I2FP.F32.S32 R176, R176 ;  /* 0x000000b000b07245 */ /* 0x000fe40000201400 */
[----:B------:R-:W-:Y:S02]  /*169e0*/  IABS R7, R4 ;  /* 0x0000000400077213 */ /* 0x000fe40000000000 */
[----:B------:R-:W-:Y:S01]  /*169f0*/  IABS R4, R8 ;  /* 0x0000000800047213 */ /* 0x000fe20000000000 */
[----:B------:R-:W-:Y:S01]  /*16a00*/  IMAD.MOV.U32 R8, RZ, RZ, R11 ;  /* 0x000000ffff087224 */ /* 0x000fe200078e000b */
[----:B------:R-:W-:Y:S01]  /*16a10*/  I2FP.F32.S32 R7, R7 ;  /* 0x0000000700077245 */ /* 0x000fe20000201400 */
[----:B------:R-:W-:Y:S01]  /*16a20*/  FFMA.FTZ R176, R176, -UR12, R136 ;  /* 0x8000000cb0b07c23 */ /* 0x000fe20008010088 */
[----:B------:R-:W-:Y:S02]  /*16a30*/  I2FP.F32.S32 R4, R4 ;  /* 0x0000000400047245 */ /* 0x000fe40000201400 */
[----:B------:R-:W-:Y:S01]  /*16a40*/  I2FP.F32.S32 R178, R178 ;  /* 0x000000b200b27245 */ /* 0x000fe20000201400 */
[----:B-1----:R-:W-:Y:S01]  /*16a50*/  FFMA.FTZ R177, R7, -UR12, R135 ;  /* 0x8000000c07b17c23 */ /* 0x002fe20008010087 */
[----:B------:R-:W-:Y:S01]  /*16a60*/  I2FP.F32.S32 R8, R8 ;  /* 0x0000000800087245 */ /* 0x000fe20000201400 */
[----:B---3--:R-:W-:Y:S01]  /*16a70*/  FFMA.FTZ R179, R4, -UR12, R9 ;  /* 0x8000000c04b37c23 */ /* 0x008fe20008010009 */
[----:B------:R-:W-:Y:S01]  /*16a80*/  IADD3 R4, PT, PT, R0, 0x1, RZ ;  /* 0x0000000100047810 */ /* 0x000fe20007ffe0ff */
[----:B--2---:R-:W-:Y:S02]  /*16a90*/  FFMA.FTZ R178, R178, -UR12, R134 ;  /* 0x8000000cb2b27c23 */ /* 0x004fe40008010086 */
[----:B----4-:R-:W-:Y:S01]  /*16aa0*/  FFMA.FTZ R180, R8, -UR12, R180 ;  /* 0x8000000c08b47c23 */ /* 0x010fe200080100b4 */
[----:B------:R-:W-:Y:S06]  /*16ab0*/  BRA.U.ANY UP0, `(.L_x_2820) ;  /* 0xffffffed00907547 */ /* 0x000fec000b93ffff */
.L_x_2819:
[----:B------:R-:W-:Y:S01]  /*16ac0*/  IADD3 R6, PT, PT, R238, -R6, RZ ;  /* 0x80000006ee067210 */ /* 0x000fe20007ffe0ff */
[----:B------:R-:W-:Y:S01]  /*16ad0*/  LDSM.16.MT88.4 R184, [R215+0xa000] ;  /* 0x00a00000d7b8783b */ /* 0x000fe20000004200 */
[----:B------:R-:W-:Y:S01]  /*16ae0*/  IADD3 R7, PT, PT, R2, -0x10, RZ ;  /* 0xfffffff002077810 */ /* 0x000fe20007ffe0ff */
[----:B------:R-:W-:Y:S01]  /*16af0*/  FMUL.FTZ R12, R12, UR17 ;  /* 0x000000110c0c7c20 */ /* 0x000fe20008410000 */
[----:B------:R-:W-:Y:S01]  /*16b00*/  ISETP.GT.AND P1, PT, R225, R4, PT ;  /* 0x00000004e100720c */ /* 0x000fe20003f24270 */
[----:B------:R-:W-:Y:S01]  /*16b10*/  FMUL.FTZ R14, R14, UR17 ;  /* 0x000000110e0e7c20 */ /* 0x000fe20008410000 */
[----:B------:R-:W-:Y:S01]  /*16b20*/  IABS R133, R6 ;  /* 0x0000000600857213 */ /* 0x000fe20000000000 */
[--C-:B------:R-:W-:Y:S01]  /*16b30*/  IMAD.IADD R6, R236, 0x1, -R7.reuse ;  /* 0x00000001ec067824 */ /* 0x100fe200078e0a07 */
[----:B------:R-:W-:Y:S01]  /*16b40*/  FSEL R140, R182, -INF , !P6 ;  /* 0xff800000b68c7808 */ /* 0x000fe20007000000 */
[----:B------:R-:W-:Y:S01]  /*16b50*/  MUFU.TANH R143, R14 ;  /* 0x0000000e008f7308 */ /* 0x000fe20000002400 */
[----:B------:R-:W-:Y:S01]  /*16b60*/  FSEL R141, R181, -INF , !P1 ;  /* 0xff800000b58d7808 */ /* 0x000fe20004800000 */
[----:B------:R-:W-:Y:S01]  /*16b70*/  FMUL.FTZ R20, R20, UR17 ;  /* 0x0000001114147c20 */ /* 0x000fe20008410000 */
[----:B------:R-:W-:Y:S01]  /*16b80*/  ISETP.GT.AND P0, PT, R226, R0, PT ;  /* 0x00000000e200720c */ /* 0x000fe20003f04270 */
[----:B------:R-:W-:Y:S01]  /*16b90*/  FMUL.FTZ R23, R23, UR17 ;  /* 0x0000001117177c20 */ /* 0x000fe20008410000 */
[-C--:B------:R-:W-:Y:S01]  /*16ba0*/  ISETP.GT.AND P6, PT, R227, R4.reuse, PT ;  /* 0x00000004e300720c */ /* 0x080fe20003fc4270 */
[----:B------:R-:W-:Y:S01]  /*16bb0*/  FMUL.FTZ R34, R34, UR17 ;  /* 0x0000001122227c20 */ /* 0x000fe20008410000 */
[----:B------:R-:W-:Y:S03]  /*16bc0*/  ISETP.GT.AND P1, PT, R224, R4, PT ;  /* 0x00000004e000720c */ /* 0x000fe60003f24270 */
[----:B------:R-:W1:Y:S01]  /*16bd0*/  MUFU.TANH R12, R12 ;  /* 0x0000000c000c7308 */ /* 0x000e620000002400 */
[----:B------:R-:W-:Y:S01]  /*16be0*/  IABS R6, R6 ;  /* 0x0000000600067213 */ /* 0x000fe20000000000 */
[----:B------:R-:W-:Y:S01]  /*16bf0*/  FMUL.FTZ R18, R18, UR17 ;  /* 0x0000001112127c20 */ /* 0x000fe20008410000 */
[----:B--2---:R-:W-:Y:S01]  /*16c00*/  FSEL R137, R176, -INF , !P3 ;  /* 0xff800000b0897808 */ /* 0x004fe20005800000 */
[----:B------:R-:W-:Y:S01]  /*16c10*/  FMUL.FTZ R13, R13, UR17 ;  /* 0x000000110d0d7c20 */ /* 0x000fe20008410000 */
[----:B------:R-:W-:Y:S01]  /*16c20*/  FSEL R134, R177, -INF , !P6 ;  /* 0xff800000b1867808 */ /* 0x000fe20007000000 */
[----:B------:R-:W-:Y:S01]  /*16c30*/  FMUL.FTZ R15, R15, UR17 ;  /* 0x000000110f0f7c20 */ /* 0x000fe20008410000 */
[----:B------:R-:W-:Y:S03]  /*16c40*/  FSEL R135, R180, -INF , !P0 ;  /* 0xff800000b4877808 */ /* 0x000fe60004000000 */
[----:B------:R-:W2:Y:S01]  /*16c50*/  MUFU.TANH R8, R183 ;  /* 0x000000b700087308 */ /* 0x000ea20000002400 */
[----:B------:R-:W-:Y:S01]  /*16c60*/  FSEL R136, R178, -INF , !P2 ;  /* 0xff800000b2887808 */ /* 0x000fe20005000000 */
[----:B------:R-:W-:Y:S01]  /*16c70*/  FMUL.FTZ R17, R17, UR17 ;  /* 0x0000001111117c20 */ /* 0x000fe20008410000 */
[----:B------:R-:W-:Y:S01]  /*16c80*/  FSEL R142, R179, -INF , !P1 ;  /* 0xff800000b38e7808 */ /* 0x000fe20004800000 */
[----:B------:R-:W-:Y:S01]  /*16c90*/  IMAD.IADD R11, R223, 0x1, -R7 ;  /* 0x00000001df0b7824 */ /* 0x000fe200078e0a07 */
[----:B------:R-:W-:Y:S01]  /*16ca0*/  ISETP.GE.AND P0, PT, R4, R229, PT ;  /* 0x000000e50400720c */ /* 0x000fe20003f06270 */
[----:B------:R-:W-:Y:S01]  /*16cb0*/  FMUL.FTZ R16, R16, UR17 ;  /* 0x0000001110107c20 */ /* 0x000fe20008410000 */
[----:B------:R-:W-:Y:S03]  /*16cc0*/  ISETP.GT.AND P3, PT, R226, R4, PT ;  /* 0x00000004e200720c */ /* 0x000fe60003f64270 */
[----:B------:R3:W4:Y:S01]  /*16cd0*/  MUFU.TANH R176, R13 ;  /* 0x0000000d00b07308 */ /* 0x0007220000002400 */
[C---:B------:R-:W-:Y:S01]  /*16ce0*/  ISETP.GE.AND P6, PT, R4.reuse, R230, PT ;  /* 0x000000e60400720c */ /* 0x040fe20003fc6270 */
[----:B------:R-:W-:Y:S01]  /*16cf0*/  FMUL.FTZ R19, R19, UR17 ;  /* 0x0000001113137c20 */ /* 0x000fe20008410000 */
[C---:B------:R-:W-:Y:S01]  /*16d00*/  ISETP.GE.AND P2, PT, R4.reuse, R231, PT ;  /* 0x000000e70400720c */ /* 0x040fe20003f46270 */
[----:B------:R-:W-:Y:S01]  /*16d10*/  FMUL.FTZ R21, R21, UR17 ;  /* 0x0000001115157c20 */ /* 0x000fe20008410000 */
[----:B------:R-:W-:Y:S01]  /*16d20*/  ISETP.GE.AND P1, PT, R4, R228, PT ;  /* 0x000000e40400720c */ /* 0x000fe20003f26270 */
[----:B------:R-:W-:Y:S01]  /*16d30*/  FMUL.FTZ R22, R22, UR17 ;  /* 0x0000001116167c20 */ /* 0x000fe20008410000 */
[----:B------:R-:W-:Y:S03]  /*16d40*/  MOV R4, R6 ;  /* 0x0000000600047202 */ /* 0x000fe60000000f00 */
[----:B------:R-:W5:Y:S01]  /*16d50*/  MUFU.TANH R15, R15 ;  /* 0x0000000f000f7308 */ /* 0x000f620000002400 */
[----:B------:R-:W-:Y:S01]  /*16d60*/  IADD3 R6, PT, PT, R2, -0xf, RZ ;  /* 0xfffffff102067810 */ /* 0x000fe20007ffe0ff */
[----:B------:R-:W-:Y:S01]  /*16d70*/  FMUL.FTZ R25, R25, UR17 ;  /* 0x0000001119197c20 */ /* 0x000fe20008410000 */
[----:B------:R-:W-:Y:S01]  /*16d80*/  I2FP.F32.S32 R4, R4 ;  /* 0x0000000400047245 */ /* 0x000fe20000201400 */
[----:B------:R-:W-:Y:S01]  /*16d90*/  FMUL.FTZ R26, R26, UR17 ;  /* 0x000000111a1a7c20 */ /* 0x000fe20008410000 */
[----:B------:R-:W-:Y:S01]  /*16da0*/  I2FP.F32.S32 R133, R133 ;  /* 0x0000008500857245 */ /* 0x000fe20000201400 */
[----:B------:R-:W-:Y:S01]  /*16db0*/  FMUL.FTZ R29, R29, UR17 ;  /* 0x000000111d1d7c20 */ /* 0x000fe20008410000 */
[CC--:B------:R-:W-:Y:S03]  /*16dc0*/  IADD3 R9, PT, PT, R238.reuse, -R7.reuse, RZ ;  /* 0x80000007ee097210 */ /* 0x0c0fe60007ffe0ff */
[----:B------:R-:W-:Y:S01]  /*16dd0*/  MUFU.TANH R17, R17 ;  /* 0x0000001100117308 */ /* 0x000fe20000002400 */
[-C--:B------:R-:W-:Y:S01]  /*16de0*/  IADD3 R10, PT, PT, R238, -R6.reuse, RZ ;  /* 0x80000006ee0a7210 */ /* 0x080fe20007ffe0ff */
[----:B------:R-:W-:Y:S01]  /*16df0*/  FMUL.FTZ R28, R28, UR17 ;  /* 0x000000111c1c7c20 */ /* 0x000fe20008410000 */
[----:B---3--:R-:W-:Y:S01]  /*16e00*/  IADD3 R13, PT, PT, R223, -R6, RZ ;  /* 0x80000006df0d7210 */ /* 0x008fe20007ffe0ff */
[----:B------:R-:W-:Y:S01]  /*16e10*/  FMUL.FTZ R31, R31, UR17 ;  /* 0x000000111f1f7c20 */ /* 0x000fe20008410000 */
[----:B------:R-:W-:Y:S01]  /*16e20*/  IABS R10, R10 ;  /* 0x0000000a000a7213 */ /* 0x000fe20000000000 */
[----:B------:R-:W-:Y:S01]  /*16e30*/  FMUL.FTZ R30, R30, UR17 ;  /* 0x000000111e1e7c20 */ /* 0x000fe20008410000 */
[----:B------:R-:W-:Y:S03]  /*16e40*/  FSEL R179, R141, -INF , !P6 ;  /* 0xff8000008db37808 */ /* 0x000fe60007000000 */
[----:B------:R-:W3:Y:S01]  /*16e50*/  MUFU.TANH R16, R16 ;  /* 0x0000001000107308 */ /* 0x000ee20000002400 */
[----:B------:R-:W-:Y:S01]  /*16e60*/  I2FP.F32.S32 R10, R10 ;  /* 0x0000000a000a7245 */ /* 0x000fe20000201400 */
[----:B------:R-:W-:Y:S01]  /*16e70*/  FMUL.FTZ R32, R32, UR17 ;  /* 0x0000001120207c20 */ /* 0x000fe20008410000 */
[----:B------:R-:W-:Y:S01]  /*16e80*/  IADD3 R7, PT, PT, R239, -R7, RZ ;  /* 0x80000007ef077210 */ /* 0x000fe20007ffe0ff */
[----:B------:R-:W-:Y:S01]  /*16e90*/  FMUL.FTZ R33, R33, UR17 ;  /* 0x0000001121217c20 */ /* 0x000fe20008410000 */
[----:B------:R-:W-:Y:S01]  /*16ea0*/  FSEL R177, R134, -INF , !P2 ;  /* 0xff80000086b17808 */ /* 0x000fe20005000000 */
[----:B------:R-:W-:Y:S01]  /*16eb0*/  FMUL.FTZ R35, R35, UR17 ;  /* 0x0000001123237c20 */ /* 0x000fe20008410000 */
[----:B------:R-:W-:Y:S03]  /*16ec0*/  IABS R7, R7 ;  /* 0x0000000700077213 */ /* 0x000fe60000000000 */
[----:B------:R-:W-:Y:S01]  /*16ed0*/  MUFU.TANH R19, R19 ;  /* 0x0000001300137308 */ /* 0x000fe20000002400 */
[----:B------:R-:W-:Y:S01]  /*16ee0*/  FSEL R142, R142, -INF , !P1 ;  /* 0xff8000008e8e7808 */ /* 0x000fe20004800000 */
[----:B------:R-:W-:Y:S01]  /*16ef0*/  UISETP.GT.AND UP0, UPT, UR25, UR21, UPT ;  /* 0x000000151900728c */ /* 0x000fe2000bf04270 */
[C---:B------:R-:W-:Y:S01]  /*16f00*/  IADD3 R207, PT, PT, R212.reuse, 0xa000, RZ ;  /* 0x0000a000d4cf7810 */ /* 0x040fe20007ffe0ff */
[----:B------:R-:W-:Y:S01]  /*16f10*/  UIADD3 UR25, UPT, UPT, UR25, -0x1, URZ ;  /* 0xffffffff19197890 */ /* 0x000fe2000fffe0ff */
[----:B------:R-:W-:Y:S05]  /*16f20*/  IADD3 R196, PT, PT, R212, 0xa040, RZ ;  /* 0x0000a040d4c47810 */ /* 0x000fea0007ffe0ff */
[----:B------:R-:W-:Y:S01]  /*16f30*/  MUFU.TANH R25, R25 ;  /* 0x0000001900197308 */ /* 0x000fe20000002400 */
[----:B------:R-:W-:Y:S09]  /*16f40*/  @P4 VIADD R196, R207, 0xffffffc0 ;  /* 0xffffffc0cfc44836 */ /* 0x000ff20000000000 */
[----:B------:R-:W-:Y:S10]  /*16f50*/  MUFU.TANH R28, R28 ;  /* 0x0000001c001c7308 */ /* 0x000ff40000002400 */
[----:B------:R-:W-:Y:S10]  /*16f60*/  MUFU.TANH R31, R31 ;  /* 0x0000001f001f7308 */ /* 0x000ff40000002400 */
[----:B------:R-:W-:Y:S10]  /*16f70*/  MUFU.TANH R30, R30 ;  /* 0x0000001e001e7308 */ /* 0x000ff40000002400 */
[----:B------:R-:W-:Y:S10]  /*16f80*/  MUFU.TANH R32, R32 ;  /* 0x0000002000207308 */ /* 0x000ff40000002400 */
[----:B------:R-:W-:Y:S10]  /*16f90*/  MUFU.TANH R33, R33 ;  /* 0x0000002100217308 */ /* 0x000ff40000002400 */
[----:B------:R-:W-:Y:S01]  /*16fa0*/  MUFU.TANH R35, R35 ;  /* 0x0000002300237308 */ /* 0x000fe20000002400 */
[----:B-1----:R-:W-:Y:S01]  /*16fb0*/  FFMA.FTZ R14, R4, -UR12, R12 ;  /* 0x8000000c040e7c23 */ /* 0x002fe2000801000c */
[----:B------:R-:W-:Y:S02]  /*16fc0*/  IMAD.IADD R4, R236, 0x1, -R6 ;  /* 0x00000001ec047824 */ /* 0x000fe400078e0a06 */
[----:B--2---:R-:W-:Y:S01]  /*16fd0*/  FFMA.FTZ R133, R133, -UR12, R8 ;  /* 0x8000000c85857c23 */ /* 0x004fe20008010008 */
[----:B------:R-:W-:Y:S01]  /*16fe0*/  IABS R12, R11 ;  /* 0x0000000b000c7213 */ /* 0x000fe20000000000 */
[----:B------:R-:W-:Y:S01]  /*16ff0*/  IMAD.IADD R6, R239, 0x1, -R6 ;  /* 0x00000001ef067824 */ /* 0x000fe200078e0a06 */
[----:B------:R-:W-:Y:S02]  /*17000*/  IABS R8, R4 ;  /* 0x0000000400087213 */ /* 0x000fe40000000000 */
[----:B------:R-:W-:Y:S02]  /*17010*/  IABS R4, R9 ;  /* 0x0000000900047213 */ /* 0x000fe40000000000 */
[----:B------:R-:W-:Y:S02]  /*17020*/  I2FP.F32.S32 R11, R8 ;  /* 0x00000008000b7245 */ /* 0x000fe40000201400 */
[----:B------:R-:W-:Y:S02]  /*17030*/  I2FP.F32.S32 R8, R4 ;  /* 0x0000000400087245 */ /* 0x000fe40000201400 */
[----:B------:R-:W-:Y:S02]  /*17040*/  MOV R4, R12 ;  /* 0x0000000c00047202 */ /* 0x000fe40000000f00 */
[----:B------:R-:W-:Y:S01]  /*17050*/  IABS R9, R13 ;  /* 0x0000000d00097213 */ /* 0x000fe20000000000 */
[----:B------:R-:W-:Y:S01]  /*17060*/  FFMA.FTZ R12, R8, -UR12, R143 ;  /* 0x8000000c080c7c23 */ /* 0x000fe2000801008f */
[----:B------:R-:W-:Y:S01]  /*17070*/  I2FP.F32.S32 R8, R4 ;  /* 0x0000000400087245 */ /* 0x000fe20000201400 */
[----:B----4-:R-:W-:Y:S01]  /*17080*/  FFMA.FTZ R13, R11, -UR12, R176 ;  /* 0x8000000c0b0d7c23 */ /* 0x010fe200080100b0 */
[----:B------:R-:W-:Y:S01]  /*17090*/  I2FP.F32.S32 R4, R9 ;  /* 0x0000000900047245 */ /* 0x000fe20000201400 */
[----:B-----5:R-:W-:Y:S01]  /*170a0*/  FFMA.FTZ R9, R10, -UR12, R15 ;  /* 0x8000000c0a097c23 */ /* 0x020fe2000801000f */
[----:B------:R-:W-:Y:S01]  /*170b0*/  FSEL R15, R133, -INF , !P3 ;  /* 0xff800000850f7808 */ /* 0x000fe20005800000 */
[----:B---3--:R-:W-:Y:S01]  /*170c0*/  FFMA.FTZ R11, R8, -UR12, R16 ;  /* 0x8000000c080b7c23 */ /* 0x008fe20008010010 */
[----:B------:R-:W-:Y:S01]  /*170d0*/  IADD3 R8, PT, PT, R0, 0x9, RZ ;  /* 0x0000000900087810 */ /* 0x000fe20007ffe0ff */
[----:B------:R-:W-:Y:S01]  /*170e0*/  FFMA.FTZ R10, R4, -UR12, R17 ;  /* 0x8000000c040a7c23 */ /* 0x000fe20008010011 */
[C---:B------:R-:W-:Y:S01]  /*170f0*/  VIADD R4, R0.reuse, 0x8 ;  /* 0x0000000800047836 */ /* 0x040fe20000000000 */
[----:B------:R-:W-:Y:S01]  /*17100*/  ISETP.GE.AND P3, PT, R0, R230, PT ;  /* 0x000000e60000720c */ /* 0x000fe20003f66270 */
[----:B------:R-:W-:Y:S01]  /*17110*/  MUFU.TANH R16, R22 ;  /* 0x0000001600107308 */ /* 0x000fe20000002400 */
[----:B------:R-:W-:Y:S02]  /*17120*/  FSEL R180, R15, -INF , !P0 ;  /* 0xff8000000fb47808 */ /* 0x000fe40004000000 */
[----:B------:R-:W-:Y:S02]  /*17130*/  ISETP.GT.AND P6, PT, R224, R4, PT ;  /* 0x00000004e000720c */ /* 0x000fe40003fc4270 */
[----:B------:R-:W-:Y:S02]  /*17140*/  FSEL R176, R140, -INF , !P3 ;  /* 0xff8000008cb07808 */ /* 0x000fe40005800000 */
[----:B------:R-:W-:Y:S03]  /*17150*/  FSEL R17, R14, -INF , !P6 ;  /* 0xff8000000e117808 */ /* 0x000fe60007000000 */
[----:B------:R-:W-:Y:S01]  /*17160*/  MUFU.TANH R15, R21 ;  /* 0x00000015000f7308 */ /* 0x000fe20000002400 */
[-C--:B------:R-:W-:Y:S02]  /*17170*/  ISETP.GT.AND P6, PT, R226, R8.reuse, PT ;  /* 0x00000008e200720c */ /* 0x080fe40003fc4270 */
[----:B------:R-:W-:Y:S02]  /*17180*/  ISETP.GE.AND P3, PT, R0, R231, PT ;  /* 0x000000e70000720c */ /* 0x000fe40003f66270 */
[----:B------:R-:W-:Y:S02]  /*17190*/  FSEL R133, R9, -INF , !P6 ;  /* 0xff80000009857808 */ /* 0x000fe40007000000 */
[----:B------:R-:W-:Y:S03]  /*171a0*/  FSEL R178, R137, -INF , !P3 ;  /* 0xff80000089b27808 */ /* 0x000fe60005800000 */
[----:B------:R-:W1:Y:S01]  /*171b0*/  MUFU.TANH R9, R18 ;  /* 0x0000001200097308 */ /* 0x000e620000002400 */
[----:B------:R-:W-:Y:S02]  /*171c0*/  ISETP.GT.AND P3, PT, R224, R8, PT ;  /* 0x00000008e000720c */ /* 0x000fe40003f64270 */
[----:B------:R-:W-:Y:S02]  /*171d0*/  ISETP.GT.AND P2, PT, R226, R4, PT ;  /* 0x00000004e200720c */ /* 0x000fe40003f44270 */
[----:B------:R-:W-:Y:S02]  /*171e0*/  FSEL R13, R13, -INF , !P3 ;  /* 0xff8000000d0d7808 */ /* 0x000fe40005800000 */
[----:B------:R-:W-:Y:S03]  /*171f0*/  ISETP.GE.AND P3, PT, R0, R228, PT ;  /* 0x000000e40000720c */ /* 0x000fe60003f66270 */
[----:B------:R-:W-:Y:S01]  /*17200*/  MUFU.TANH R22, R23 ;  /* 0x0000001700167308 */ /* 0x000fe20000002400 */
[----:B------:R-:W-:Y:S02]  /*17210*/  FSEL R12, R12, -INF , !P2 ;  /* 0xff8000000c0c7808 */ /* 0x000fe40005000000 */
[----:B------:R-:W-:Y:S02]  /*17220*/  IABS R14, R6 ;  /* 0x00000006000e7213 */ /* 0x000fe40000000000 */
[----:B------:R-:W-:Y:S02]  /*17230*/  ISETP.GE.AND P2, PT, R0, R229, PT ;  /* 0x000000e50000720c */ /* 0x000fe40003f46270 */
[----:B------:R-:W-:Y:S02]  /*17240*/  FSEL R136, R136, -INF , !P3 ;  /* 0xff80000088887808 */ /* 0x000fe40005800000 */
[C---:B------:R-:W-:Y:S02]  /*17250*/  ISETP.GT.AND P3, PT, R225.reuse, R8, PT ;  /* 0x00000008e100720c */ /* 0x040fe40003f64270 */
[----:B------:R-:W-:Y:S02]  /*17260*/  ISETP.GT.AND P6, PT, R225, R4, PT ;  /* 0x00000004e100720c */ /* 0x000fe40003fc4270 */
[----:B------:R-:W-:Y:S02]  /*17270*/  I2FP.F32.S32 R6, R7 ;  /* 0x0000000700067245 */ /* 0x000fe40000201400 */
[----:B------:R-:W-:Y:S02]  /*17280*/  MOV R7, R14 ;  /* 0x0000000e00077202 */ /* 0x000fe40000000f00 */
[----:B------:R-:W-:Y:S01]  /*17290*/  FSEL R143, R135, -INF , !P2 ;  /* 0xff800000878f7808 */ /* 0x000fe20005000000 */
[----:B-1----:R-:W-:Y:S01]  /*172a0*/  FFMA.FTZ R9, R6, -UR12, R9 ;  /* 0x8000000c06097c23 */ /* 0x002fe20008010009 */
[----:B------:R-:W-:Y:S01]  /*172b0*/  FSEL R134, R10, -INF , !P3 ;  /* 0xff8000000a867808 */ /* 0x000fe20005800000 */
[----:B------:R1:W2:Y:S01]  /*172c0*/  MUFU.TANH R14, R20 ;  /* 0x00000014000e7308 */ /* 0x0002a20000002400 */
[----:B------:R-:W-:Y:S02]  /*172d0*/  FSEL R135, R11, -INF , !P6 ;  /* 0xff8000000b877808 */ /* 0x000fe40007000000 */
[C---:B------:R-:W-:Y:S02]  /*172e0*/  ISETP.GE.AND P2, PT, R4.reuse, R228, PT ;  /* 0x000000e40400720c */ /* 0x040fe40003f46270 */
[C---:B------:R-:W-:Y:S02]  /*172f0*/  ISETP.GE.AND P0, PT, R4.reuse, R229, PT ;  /* 0x000000e50400720c */ /* 0x040fe40003f06270 */
[C---:B------:R-:W-:Y:S02]  /*17300*/  ISETP.GE.AND P3, PT, R4.reuse, R231, PT ;  /* 0x000000e70400720c */ /* 0x040fe40003f66270 */
[----:B------:R-:W-:Y:S02]  /*17310*/  ISETP.GT.AND P1, PT, R227, R4, PT ;  /* 0x00000004e300720c */ /* 0x000fe40003f24270 */
[----:B------:R-:W-:Y:S02]  /*17320*/  ISETP.GE.AND P6, PT, R4, R230, PT ;  /* 0x000000e60400720c */ /* 0x000fe40003fc6270 */
[----:B------:R-:W-:Y:S02]  /*17330*/  I2FP.F32.S32 R4, R7 ;  /* 0x0000000700047245 */ /* 0x000fe40000201400 */
[C---:B------:R-:W-:Y:S02]  /*17340*/  IADD3 R6, PT, PT, R2.reuse, -0x8, RZ ;  /* 0xfffffff802067810 */ /* 0x040fe40007ffe0ff */
[----:B------:R-:W-:Y:S01]  /*17350*/  IADD3 R7, PT, PT, R2, -0x7, RZ ;  /* 0xfffffff902077810 */ /* 0x000fe20007ffe0ff */
[----:B------:R-:W-:Y:S01]  /*17360*/  FFMA.FTZ R4, R4, -UR12, R19 ;  /* 0x8000000c04047c23 */ /* 0x000fe20008010013 */
[----:B------:R-:W-:Y:S01]  /*17370*/  FSEL R137, R9, -INF , !P1 ;  /* 0xff80000009897808 */ /* 0x000fe20004800000 */
[----:B------:R-:W-:Y:S01]  /*17380*/  IMAD.IADD R10, R223, 0x1, -R6 ;  /* 0x00000001df0a7824 */ /* 0x000fe200078e0a06 */
[----:B------:R-:W-:Y:S02]  /*17390*/  IADD3 R9, PT, PT, R239, -R6, RZ ;  /* 0x80000006ef097210 */ /* 0x000fe40007ffe0ff */
[----:B------:R-:W-:Y:S02]  /*173a0*/  ISETP.GT.AND P1, PT, R227, R8, PT ;  /* 0x00000008e300720c */ /* 0x000fe40003f24270 */
[----:B------:R-:W-:Y:S02]  /*173b0*/  IADD3 R11, PT, PT, R223, -R7, RZ ;  /* 0x80000007df0b7210 */ /* 0x000fe40007ffe0ff */
[----:B------:R-:W-:Y:S02]  /*173c0*/  IABS R9, R9 ;  /* 0x0000000900097213 */ /* 0x000fe40000000000 */
[----:B------:R-:W-:Y:S02]  /*173d0*/  FSEL R21, R4, -INF , !P1 ;  /* 0xff80000004157808 */ /* 0x000fe40004800000 */
[----:B------:R-:W-:Y:S02]  /*173e0*/  IABS R4, R11 ;  /* 0x0000000b00047213 */ /* 0x000fe40000000000 */
[----:B------:R-:W-:Y:S02]  /*173f0*/  IABS R10, R10 ;  /* 0x0000000a000a7213 */ /* 0x000fe40000000000 */
[----:B------:R-:W-:Y:S02]  /*17400*/  I2FP.F32.S32 R9, R9 ;  /* 0x0000000900097245 */ /* 0x000fe40000201400 */
[----:B------:R-:W-:Y:S02]  /*17410*/  I2FP.F32.S32 R4, R4 ;  /* 0x0000000400047245 */ /* 0x000fe40000201400 */
[----:B------:R-:W-:Y:S01]  /*17420*/  I2FP.F32.S32 R10, R10 ;  /* 0x0000000a000a7245 */ /* 0x000fe20000201400 */
[----:B------:R-:W-:Y:S01]  /*17430*/  FFMA.FTZ R16, R9, -UR12, R16 ;  /* 0x8000000c09107c23 */ /* 0x000fe20008010010 */
[----:B-1----:R-:W-:Y:S01]  /*17440*/  FSEL R20, R17, -INF , !P2 ;  /* 0xff80000011147808 */ /* 0x002fe20005000000 */
[----:B------:R-:W-:Y:S01]  /*17450*/  FFMA.FTZ R15, R4, -UR12, R15 ;  /* 0x8000000c040f7c23 */ /* 0x000fe2000801000f */
[----:B------:R-:W-:Y:S01]  /*17460*/  ISETP.GE.AND P1, PT, R8, R228, PT ;  /* 0x000000e40800720c */ /* 0x000fe20003f26270 */
[----:B--2---:R-:W-:Y:S01]  /*17470*/  FFMA.FTZ R14, R10, -UR12, R14 ;  /* 0x8000000c0a0e7c23 */ /* 0x004fe2000801000e */
[----:B------:R-:W-:Y:S01]  /*17480*/  IADD3 R9, PT, PT, R239, -R7, RZ ;  /* 0x80000007ef097210 */ /* 0x000fe20007ffe0ff */
[----:B------:R-:W-:Y:S01]  /*17490*/  FMUL.FTZ R10, R24, UR17 ;  /* 0x00000011180a7c20 */ /* 0x000fe20008410000 */
[----:B------:R-:W-:Y:S02]  /*174a0*/  ISETP.GE.AND P2, PT, R8, R229, PT ;  /* 0x000000e50800720c */ /* 0x000fe40003f46270 */
[----:B------:R-:W-:Y:S02]  /*174b0*/  IADD3 R4, PT, PT, R0, 0x10, RZ ;  /* 0x0000001000047810 */ /* 0x000fe40007ffe0ff */
[----:B------:R-:W-:Y:S01]  /*174c0*/  FSEL R19, R13, -INF , !P1 ;  /* 0xff8000000d137808 */ /* 0x000fe20004800000 */
[----:B------:R-:W1:Y:S01]  /*174d0*/  MUFU.TANH R10, R10 ;  /* 0x0000000a000a7308 */ /* 0x000e620000002400 */
[----:B------:R-:W-:Y:S02]  /*174e0*/  FSEL R18, R12, -INF , !P0 ;  /* 0xff8000000c127808 */ /* 0x000fe40004000000 */
[----:B------:R-:W-:Y:S02]  /*174f0*/  IADD3 R11, PT, PT, R236, -R6, RZ ;  /* 0x80000006ec0b7210 */ /* 0x000fe40007ffe0ff */
[----:B------:R-:W-:Y:S02]  /*17500*/  IABS R9, R9 ;  /* 0x0000000900097213 */ /* 0x000fe40000000000 */
[----:B------:R-:W-:Y:S02]  /*17510*/  FSEL R17, R133, -INF , !P2 ;  /* 0xff80000085117808 */ /* 0x000fe40005000000 */
[C---:B------:R-:W-:Y:S01]  /*17520*/  ISETP.GE.AND P1, PT, R8.reuse, R230, PT ;  /* 0x000000e60800720c */ /* 0x040fe20003f26270 */
[----:B------:R2:W3:Y:S01]  /*17530*/  MUFU.TANH R133, R26 ;  /* 0x0000001a00857308 */ /* 0x0004e20000002400 */
[----:B------:R-:W-:Y:S01]  /*17540*/  ISETP.GE.AND P0, PT, R8, R231, PT ;  /* 0x000000e70800720c */ /* 0x000fe20003f06270 */
[----:B------:R-:W-:Y:S01]  /*17550*/  VIADD R8, R0, 0x11 ;  /* 0x0000001100087836 */ /* 0x000fe20000000000 */
[C---:B------:R-:W-:Y:S02]  /*17560*/  ISETP.GT.AND P2, PT, R225.reuse, R4, PT ;  /* 0x00000004e100720c */ /* 0x040fe40003f44270 */
[----:B------:R-:W-:Y:S01]  /*17570*/  IABS R13, R11 ;  /* 0x0000000b000d7213 */ /* 0x000fe20000000000 */
[----:B------:R-:W-:Y:S01]  /*17580*/  IMAD.MOV.U32 R11, RZ, RZ, R9 ;  /* 0x000000ffff0b7224 */ /* 0x000fe200078e0009 */
[----:B------:R-:W-:Y:S01]  /*17590*/  IADD3 R12, PT, PT, R236, -R7, RZ ;  /* 0x80000007ec0c7210 */ /* 0x000fe20007ffe0ff */
[----:B------:R-:W-:Y:S01]  /*175a0*/  IMAD.IADD R7, R238, 0x1, -R7 ;  /* 0x00000001ee077824 */ /* 0x000fe200078e0a07 */
[----:B------:R-:W-:Y:S02]  /*175b0*/  FSEL R24, R14, -INF , !P2 ;  /* 0xff8000000e187808 */ /* 0x000fe40005000000 */
[----:B------:R-:W-:Y:S02]  /*175c0*/  ISETP.GT.AND P2, PT, R225, R8, PT ;  /* 0x00000008e100720c */ /* 0x000fe40003f44270 */
[----:B------:R-:W-:Y:S02]  /*175d0*/  IABS R9, R12 ;  /* 0x0000000c00097213 */ /* 0x000fe40000000000 */
[----:B------:R-:W-:Y:S02]  /*175e0*/  I2FP.F32.S32 R12, R11 ;  /* 0x0000000b000c7245 */ /* 0x000fe40000201400 */
[----:B------:R-:W-:Y:S02]  /*175f0*/  FSEL R23, R15, -INF , !P2 ;  /* 0xff8000000f177808 */ /* 0x000fe40005000000 */
[C---:B------:R-:W-:Y:S02]  /*17600*/  ISETP.GT.AND P2, PT, R227.reuse, R4, PT ;  /* 0x00000004e300720c */ /* 0x040fe40003f44270 */
[----:B------:R-:W-:Y:S01]  /*17610*/  MOV R11, R13 ;  /* 0x0000000d000b7202 */ /* 0x000fe20000000f00 */
[----:B------:R-:W-:Y:S01]  /*17620*/  FFMA.FTZ R13, R12, -UR12, R22 ;  /* 0x8000000c0c0d7c23 */ /* 0x000fe20008010016 */
[----:B------:R-:W-:Y:S02]  /*17630*/  FSEL R22, R16, -INF , !P2 ;  /* 0xff80000010167808 */ /* 0x000fe40005000000 */
[----:B------:R-:W-:Y:S02]  /*17640*/  I2FP.F32.S32 R12, R11 ;  /* 0x0000000b000c7245 */ /* 0x000fe40000201400 */
[----:B------:R-:W-:Y:S02]  /*17650*/  ISETP.GT.AND P2, PT, R227, R8, PT ;  /* 0x00000008e300720c */ /* 0x000fe40003f44270 */
[----:B------:R-:W-:Y:S01]  /*17660*/  I2FP.F32.S32 R11, R9 ;  /* 0x00000009000b7245 */ /* 0x000fe20000201400 */
[----:B------:R-:W-:Y:S01]  /*17670*/  FMUL.FTZ R9, R27, UR17 ;  /* 0x000000111b097c20 */ /* 0x000fe20008410000 */
[----:B-1----:R-:W-:Y:S01]  /*17680*/  FFMA.FTZ R10, R12, -UR12, R10 ;  /* 0x8000000c0c0a7c23 */ /* 0x002fe2000801000a */
[----:B------:R-:W-:Y:S02]  /*17690*/  FSEL R27, R13, -INF , !P2 ;  /* 0xff8000000d1b7808 */ /* 0x000fe40005000000 */
[C---:B------:R-:W-:Y:S01]  /*176a0*/  ISETP.GT.AND P2, PT, R224.reuse, R4, PT ;  /* 0x00000004e000720c */ /* 0x040fe20003f44270 */
[----:B------:R-:W-:Y:S01]  /*176b0*/  FFMA.FTZ R11, R11, -UR12, R25 ;  /* 0x8000000c0b0b7c23 */ /* 0x000fe20008010019 */
[----:B------:R-:W-:Y:S01]  /*176c0*/  FSEL R13, R135, -INF , !P6 ;  /* 0xff800000870d7808 */ /* 0x000fe20007000000 */
[----:B------:R-:W1:Y:S01]  /*176d0*/  MUFU.TANH R9, R9 ;  /* 0x0000000900097308 */ /* 0x000e620000002400 */
[----:B------:R-:W-:Y:S02]  /*176e0*/  FSEL R15, R21, -INF , !P0 ;  /* 0xff800000150f7808 */ /* 0x000fe40004000000 */
[----:B------:R-:W-:Y:S02]  /*176f0*/  ISETP.GT.AND P6, PT, R224, R8, PT ;  /* 0x00000008e000720c */ /* 0x000fe40003fc4270 */
[----:B------:R-:W-:Y:S02]  /*17700*/  FSEL R21, R10, -INF , !P2 ;  /* 0xff8000000a157808 */ /* 0x000fe40005000000 */
[----:B------:R-:W-:Y:S02]  /*17710*/  IADD3 R10, PT, PT, R238, -R6, RZ ;  /* 0x80000006ee0a7210 */ /* 0x000fe40007ffe0ff */
[----:B------:R-:W-:Y:S02]  /*17720*/  FSEL R16, R11, -INF , !P6 ;  /* 0xff8000000b107808 */ /* 0x000fe40007000000 */
[----:B------:R-:W4:Y:S01]  /*17730*/  MUFU.TANH R11, R29 ;  /* 0x0000001d000b7308 */ /* 0x000f220000002400 */
[----:B------:R-:W-:Y:S02]  /*17740*/  IADD3 R6, PT, PT, R2, 0x1, RZ ;  /* 0x0000000102067810 */ /* 0x000fe40007ffe0ff */
[----:B------:R-:W-:Y:S02]  /*17750*/  IABS R12, R10 ;  /* 0x0000000a000c7213 */ /* 0x000fe40000000000 */
[----:B------:R-:W-:Y:S02]  /*17760*/  FSEL R14, R134, -INF , !P1 ;  /* 0xff800000860e7808 */ /* 0x000fe40004800000 */
[----:B------:R-:W-:Y:S02]  /*17770*/  FSEL R25, R137, -INF , !P3 ;  /* 0xff80000089197808 */ /* 0x000fe40005800000 */
[C---:B------:R-:W-:Y:S02]  /*17780*/  ISETP.GE.AND P3, PT, R4.reuse, R230, PT ;  /* 0x000000e60400720c */ /* 0x040fe40003f66270 */
[C---:B------:R-:W-:Y:S02]  /*17790*/  ISETP.GE.AND P0, PT, R4.reuse, R231, PT ;  /* 0x000000e70400720c */ /* 0x040fe40003f06270 */
[C---:B------:R-:W-:Y:S02]  /*177a0*/  ISETP.GE.AND P2, PT, R4.reuse, R228, PT ;  /* 0x000000e40400720c */ /* 0x040fe40003f46270 */
[----:B------:R-:W-:Y:S02]  /*177b0*/  ISETP.GE.AND P6, PT, R4, R229, PT ;  /* 0x000000e50400720c */ /* 0x000fe40003fc6270 */
[----:B------:R-:W-:Y:S02]  /*177c0*/  ISETP.GT.AND P1, PT, R226, R4, PT ;  /* 0x00000004e200720c */ /* 0x000fe40003f24270 */
[C---:B------:R-:W-:Y:S02]  /*177d0*/  IADD3 R10, PT, PT, R236.reuse, -R2, RZ ;  /* 0x80000002ec0a7210 */ /* 0x040fe40007ffe0ff */
[----:B------:R-:W-:Y:S02]  /*177e0*/  I2FP.F32.S32 R12, R12 ;  /* 0x0000000c000c7245 */ /* 0x000fe40000201400 */
[----:B------:R-:W-:Y:S02]  /*177f0*/  IADD3 R4, PT, PT, R236, -R6, RZ ;  /* 0x80000006ec047210 */ /* 0x000fe40007ffe0ff */
[----:B--2---:R-:W-:Y:S02]  /*17800*/  IABS R26, R7 ;  /* 0x00000007001a7213 */ /* 0x004fe40000000000 */
[----:B------:R-:W-:Y:S01]  /*17810*/  IABS R7, R10 ;  /* 0x0000000a00077213 */ /* 0x000fe20000000000 */
[----:B---3--:R-:W-:Y:S01]  /*17820*/  FFMA.FTZ R10, R12, -UR12, R133 ;  /* 0x8000000c0c0a7c23 */ /* 0x008fe20008010085 */
[----:B------:R-:W-:Y:S02]  /*17830*/  IABS R4, R4 ;  /* 0x0000000400047213 */ /* 0x000fe40000000000 */
[----:B------:R-:W-:Y:S02]  /*17840*/  I2FP.F32.S32 R12, R26 ;  /* 0x0000001a000c7245 */ /* 0x000fe40000201400 */
[----:B------:R-:W-:Y:S02]  /*17850*/  I2FP.F32.S32 R4, R4 ;  /* 0x0000000400047245 */ /* 0x000fe40000201400 */
[----:B------:R-:W-:Y:S01]  /*17860*/  FSEL R26, R10, -INF , !P1 ;  /* 0xff8000000a1a7808 */ /* 0x000fe20004800000 */
[----:B-1----:R-:W-:Y:S01]  /*17870*/  FFMA.FTZ R9, R12, -UR12, R9 ;  /* 0x8000000c0c097c23 */ /* 0x002fe20008010009 */
[----:B------:R-:W-:Y:S01]  /*17880*/  ISETP.GT.AND P1, PT, R226, R8, PT ;  /* 0x00000008e200720c */ /* 0x000fe20003f24270 */
[----:B----4-:R-:W-:Y:S01]  /*17890*/  FFMA.FTZ R11, R4, -UR12, R11 ;  /* 0x8000000c040b7c23 */ /* 0x010fe2000801000b */
[----:B------:R-:W-:Y:S01]  /*178a0*/  IADD3 R4, PT, PT, R0, 0x19, RZ ;  /* 0x0000001900047810 */ /* 0x000fe20007ffe0ff */
[----:B------:R-:W-:Y:S01]  /*178b0*/  IMAD.IADD R0, R238, 0x1, -R2 ;  /* 0x00000001ee007824 */ /* 0x000fe200078e0a02 */
[----:B------:R-:W-:Y:S02]  /*178c0*/  I2FP.F32.S32 R7, R7 ;  /* 0x0000000700077245 */ /* 0x000fe40000201400 */
[----:B------:R-:W-:Y:S02]  /*178d0*/  FSEL R12, R9, -INF , !P1 ;  /* 0xff800000090c7808 */ /* 0x000fe40004800000 */
[----:B------:R-:W-:Y:S01]  /*178e0*/  ISETP.GE.AND P1, PT, R8, R230, PT ;  /* 0x000000e60800720c */ /* 0x000fe20003f26270 */
[----:B------:R-:W-:Y:S01]  /*178f0*/  FFMA.FTZ R10, R7, -UR12, R28 ;  /* 0x8000000c070a7c23 */ /* 0x000fe2000801001c */
[----:B------:R-:W-:Y:S02]  /*17900*/  IADD3 R9, PT, PT, R238, -R6, RZ ;  /* 0x80000006ee097210 */ /* 0x000fe40007ffe0ff */
[----:B------:R-:W-:Y:S02]  /*17910*/  FSEL R200, R22, -INF , !P0 ;  /* 0xff80000016c87808 */ /* 0x000fe40004000000 */
[----:B------:R-:W-:Y:S02]  /*17920*/  IABS R7, R0 ;  /* 0x0000000000077213 */ /* 0x000fe40000000000 */
[----:B------:R-:W-:Y:S02]  /*17930*/  FSEL R199, R23, -INF , !P1 ;  /* 0xff80000017c77808 */ /* 0x000fe40004800000 */
[----:B------:R-:W-:Y:S02]  /*17940*/  ISETP.GE.AND P0, PT, R8, R228, PT ;  /* 0x000000e40800720c */ /* 0x000fe40003f06270 */
[----:B------:R-:W-:Y:S02]  /*17950*/  IABS R0, R9 ;  /* 0x0000000900007213 */ /* 0x000fe40000000000 */
[----:B------:R-:W-:Y:S02]  /*17960*/  ISETP.GT.AND P1, PT, R224, R4, PT ;  /* 0x00000004e000720c */ /* 0x000fe40003f24270 */
[----:B------:R-:W-:Y:S02]  /*17970*/  FSEL R198, R24, -INF , !P3 ;  /* 0xff80000018c67808 */ /* 0x000fe40005800000 */
[----:B------:R-:W-:Y:S02]  /*17980*/  FSEL R190, R16, -INF , !P0 ;  /* 0xff80000010be7808 */ /* 0x000fe40004000000 */
[----:B------:R-:W-:Y:S02]  /*17990*/  ISETP.GT.AND P3, PT, R224, R5, PT ;  /* 0x00000005e000720c */ /* 0x000fe40003f64270 */
[----:B------:R-:W-:Y:S02]  /*179a0*/  I2FP.F32.S32 R0, R0 ;  /* 0x0000000000007245 */ /* 0x000fe40000201400 */
[----:B------:R-:W-:Y:S02]  /*179b0*/  FSEL R9, R11, -INF , !P1 ;  /* 0xff8000000b097808 */ /* 0x000fe40004800000 */
[-C--:B------:R-:W-:Y:S01]  /*179c0*/  ISETP.GE.AND P0, PT, R4, R228.reuse, PT ;  /* 0x000000e40400720c */ /* 0x080fe20003f06270 */
[----:B------:R-:W-:Y:S01]  /*179d0*/  FFMA.FTZ R0, R0, -UR12, R31 ;  /* 0x8000000c00007c23 */ /* 0x000fe2000801001f */
[----:B------:R-:W-:Y:S02]  /*179e0*/  FSEL R189, R21, -INF , !P2 ;  /* 0xff80000015bd7808 */ /* 0x000fe40005000000 */
[----:B------:R-:W-:Y:S02]  /*179f0*/  I2FP.F32.S32 R7, R7 ;  /* 0x0000000700077245 */ /* 0x000fe40000201400 */
[----:B------:R-:W-:Y:S02]  /*17a00*/  FSEL R10, R10, -INF , !P3 ;  /* 0xff8000000a0a7808 */ /* 0x000fe40005800000 */
[----:B------:R-:W-:Y:S01]  /*17a10*/  ISETP.GE.AND P2, PT, R5, R228, PT ;  /* 0x000000e40500720c */ /* 0x000fe20003f46270 */
[----:B------:R-:W-:Y:S01]  /*17a20*/  FFMA.FTZ R7, R7, -UR12, R30 ;  /* 0x8000000c07077c23 */ /* 0x000fe2000801001e */
[----:B------:R-:W-:Y:S02]  /*17a30*/  FSEL R191, R9, -INF , !P0 ;  /* 0xff80000009bf7808 */ /* 0x000fe40004000000 */
[----:B------:R-:W-:Y:S02]  /*17a40*/  FMNMX3.FTZ R135, R3, R136, R142, !PT ;  /* 0x0000008803877276 */ /* 0x000fe4000781008e */
[----:B------:R-:W-:Y:S02]  /*17a50*/  ISETP.GT.AND P0, PT, R226, R4, PT ;  /* 0x00000004e200720c */ /* 0x000fe40003f04270 */
[----:B------:R-:W-:Y:S02]  /*17a60*/  FSEL R192, R10, -INF , !P2 ;  /* 0xff8000000ac07808 */ /* 0x000fe40005000000 */
[----:B------:R-:W-:Y:S02]  /*17a70*/  FMNMX3.FTZ R135, R135, R20, R19, !PT ;  /* 0x0000001487877276 */ /* 0x000fe40007810013 */
[----:B------:R-:W-:Y:S02]  /*17a80*/  ISETP.GT.AND P2, PT, R226, R5, PT ;  /* 0x00000005e200720c */ /* 0x000fe40003f44270 */
[----:B------:R-:W-:Y:S02]  /*17a90*/  FSEL R140, R0, -INF , !P0 ;  /* 0xff800000008c7808 */ /* 0x000fe40004000000 */
[C---:B------:R-:W-:Y:S02]  /*17aa0*/  ISETP.GE.AND P3, PT, R8.reuse, R229, PT ;  /* 0x000000e50800720c */ /* 0x040fe40003f66270 */
[----:B------:R-:W-:Y:S02]  /*17ab0*/  ISETP.GE.AND P1, PT, R8, R231, PT ;  /* 0x000000e70800720c */ /* 0x000fe40003f26270 */
[----:B------:R-:W-:Y:S01]  /*17ac0*/  IADD3 R0, PT, PT, R223, -R2, RZ ;  /* 0x80000002df007210 */ /* 0x000fe20007ffe0ff */
[----:B------:R-:W-:Y:S01]  /*17ad0*/  IMAD.IADD R2, R239, 0x1, -R2 ;  /* 0x00000001ef027824 */ /* 0x000fe200078e0a02 */
[----:B------:R-:W-:Y:S02]  /*17ae0*/  IADD3 R8, PT, PT, R223, -R6, RZ ;  /* 0x80000006df087210 */ /* 0x000fe40007ffe0ff */
[----:B------:R-:W-:Y:S02]  /*17af0*/  FMNMX3.FTZ R135, R135, R189, R190, !PT ;  /* 0x000000bd87877276 */ /* 0x000fe400078100be */
[----:B------:R-:W-:Y:S02]  /*17b00*/  FSEL R137, R7, -INF , !P2 ;  /* 0xff80000007897808 */ /* 0x000fe40005000000 */
[-C--:B------:R-:W-:Y:S02]  /*17b10*/  ISETP.GE.AND P2, PT, R5, R229.reuse, PT ;  /* 0x000000e50500720c */ /* 0x080fe40003f46270 */
[----:B------:R-:W-:Y:S02]  /*17b20*/  ISETP.GE.AND P0, PT, R4, R229, PT ;  /* 0x000000e50400720c */ /* 0x000fe40003f06270 */
[----:B------:R-:W-:Y:S02]  /*17b30*/  IABS R7, R0 ;  /* 0x0000000000077213 */ /* 0x000fe40000000000 */
[----:B------:R-:W-:Y:S02]  /*17b40*/  IABS R0, R8 ;  /* 0x0000000800007213 */ /* 0x000fe40000000000 */
[----:B------:R-:W-:Y:S02]  /*17b50*/  FMNMX3.FTZ R135, R135, R192, R191, !PT ;  /* 0x000000c087877276 */ /* 0x000fe400078100bf */
[----:B------:R-:W-:Y:S02]  /*17b60*/  FSEL R201, R26, -INF , !P6 ;  /* 0xff8000001ac97808 */ /* 0x000fe40007000000 */
[----:B------:R-:W-:Y:S01]  /*17b70*/  FSEL R193, R12, -INF , !P3 ;  /* 0xff8000000cc17808 */ /* 0x000fe20005800000 */
[----:B------:R-:W1:Y:S01]  /*17b80*/  SHFL.BFLY PT, R9, R135, 0x2, 0x1f ;  /* 0x0c401f0087097f89 */ /* 0x000e6200000e0000 */
[----:B------:R-:W-:Y:S02]  /*17b90*/  FSEL R137, R137, -INF , !P2 ;  /* 0xff80000089897808 */ /* 0x000fe40005000000 */
[----:B------:R-:W-:Y:S02]  /*17ba0*/  FSEL R140, R140, -INF , !P0 ;  /* 0xff8000008c8c7808 */ /* 0x000fe40004000000 */
[C---:B------:R-:W-:Y:S02]  /*17bb0*/  ISETP.GE.AND P3, PT, R5.reuse, R230, PT ;  /* 0x000000e60500720c */ /* 0x040fe40003f66270 */
[----:B------:R-:W-:Y:S02]  /*17bc0*/  ISETP.GE.AND P0, PT, R5, R231, PT ;  /* 0x000000e70500720c */ /* 0x000fe40003f06270 */
[-C--:B------:R-:W-:Y:S02]  /*17bd0*/  ISETP.GT.AND P6, PT, R225, R5.reuse, PT ;  /* 0x00000005e100720c */ /* 0x080fe40003fc4270 */
[----:B------:R-:W-:Y:S02]  /*17be0*/  ISETP.GT.AND P2, PT, R227, R5, PT ;  /* 0x00000005e300720c */ /* 0x000fe40003f44270 */
[----:B------:R-:W-:Y:S02]  /*17bf0*/  I2FP.F32.S32 R5, R0 ;  /* 0x0000000000057245 */ /* 0x000fe40000201400 */
[----:B------:R-:W-:Y:S02]  /*17c00*/  FMNMX3.FTZ R0, R139, R143, R180, !PT ;  /* 0x0000008f8b007276 */ /* 0x000fe400078100b4 */
[----:B------:R-:W-:Y:S01]  /*17c10*/  IABS R10, R2 ;  /* 0x00000002000a7213 */ /* 0x000fe20000000000 */
[----:B------:R-:W-:Y:S01]  /*17c20*/  FFMA.FTZ R5, R5, -UR12, R33 ;  /* 0x8000000c05057c23 */ /* 0x000fe20008010021 */
[----:B------:R-:W-:Y:S02]  /*17c30*/  FMNMX3.FTZ R0, R0, R18, R17, !PT ;  /* 0x0000001200007276 */ /* 0x000fe40007810011 */
[----:B------:R-:W-:Y:S02]  /*17c40*/  I2FP.F32.S32 R7, R7 ;  /* 0x0000000700077245 */ /* 0x000fe40000201400 */
[----:B------:R-:W-:Y:S02]  /*17c50*/  FMNMX3.FTZ R0, R0, R201, R193, !PT ;  /* 0x000000c900007276 */ /* 0x000fe400078100c1 */
[----:B-1----:R-:W-:Y:S01]  /*17c60*/  FMNMX.FTZ R135, R135, R9, !PT ;  /* 0x0000000987877209 */ /* 0x002fe20007810000 */
[----:B------:R-:W-:Y:S01]  /*17c70*/  FFMA.FTZ R8, R7, -UR12, R32 ;  /* 0x8000000c07087c23 */ /* 0x000fe20008010020 */
[----:B------:R-:W-:Y:S01]  /*17c80*/  FMNMX3.FTZ R0, R0, R137, R140, !PT ;  /* 0x0000008900007276 */ /* 0x000fe2000781008c */
[----:B------:R-:W1:Y:S01]  /*17c90*/  MUFU.TANH R7, R34 ;  /* 0x0000002200077308 */ /* 0x000e620000002400 */
[----:B------:R-:W-:Y:S01]  /*17ca0*/  IADD3 R6, PT, PT, R239, -R6, RZ ;  /* 0x80000006ef067210 */ /* 0x000fe20007ffe0ff */
[----:B------:R-:W2:Y:S01]  /*17cb0*/  SHFL.BFLY PT, R9, R135, 0x1, 0x1f ;  /* 0x0c201f0087097f89 */ /* 0x000ea200000e0000 */
[----:B------:R-:W-:Y:S02]  /*17cc0*/  FSEL R195, R27, -INF , !P1 ;  /* 0xff8000001bc37808 */ /* 0x000fe40004800000 */
[----:B------:R-:W-:Y:S05]  /*17cd0*/  IABS R11, R6 ;  /* 0x00000006000b7213 */ /* 0x000fea0000000000 */
[----:B------:R-:W3:Y:S01]  /*17ce0*/  SHFL.BFLY PT, R2, R0, 0x2, 0x1f ;  /* 0x0c401f0000027f89 */ /* 0x000ee200000e0000 */
[----:B------:R-:W-:Y:S02]  /*17cf0*/  FSEL R6, R8, -INF , !P6 ;  /* 0xff80000008067808 */ /* 0x000fe40007000000 */
[----:B------:R-:W-:Y:S02]  /*17d00*/  I2FP.F32.S32 R11, R11 ;  /* 0x0000000b000b7245 */ /* 0x000fe40000201400 */
[----:B------:R-:W-:Y:S02]  /*17d10*/  I2FP.F32.S32 R10, R10 ;  /* 0x0000000a000a7245 */ /* 0x000fe40000201400 */
[----:B------:R-:W-:Y:S02]  /*17d20*/  ISETP.GT.AND P1, PT, R225, R4, PT ;  /* 0x00000004e100720c */ /* 0x000fe40003f24270 */
[----:B------:R-:W-:Y:S01]  /*17d30*/  FSEL R194, R6, -INF , !P3 ;  /* 0xff80000006c27808 */ /* 0x000fe20005800000 */
[----:B------:R-:W-:Y:S01]  /*17d40*/  FFMA.FTZ R6, R11, -UR12, R35 ;  /* 0x8000000c0b067c23 */ /* 0x000fe20008010023 */
[----:B------:R-:W-:Y:S01]  /*17d50*/  FSEL R8, R5, -INF , !P1 ;  /* 0xff80000005087808 */ /* 0x000fe20004800000 */
[----:B-1----:R-:W-:Y:S01]  /*17d60*/  FFMA.FTZ R7, R10, -UR12, R7 ;  /* 0x8000000c0a077c23 */ /* 0x002fe20008010007 */
[C---:B------:R-:W-:Y:S02]  /*17d70*/  ISETP.GE.AND P6, PT, R4.reuse, R230, PT ;  /* 0x000000e60400720c */ /* 0x040fe40003fc6270 */
[----:B------:R-:W-:Y:S02]  /*17d80*/  ISETP.GE.AND P3, PT, R4, R231, PT ;  /* 0x000000e70400720c */ /* 0x000fe40003f66270 */
[----:B------:R-:W-:Y:S02]  /*17d90*/  ISETP.GT.AND P1, PT, R227, R4, PT ;  /* 0x00000004e300720c */ /* 0x000fe40003f24270 */
[----:B------:R-:W-:Y:S02]  /*17da0*/  FMNMX3.FTZ R4, R138, R178, R177, !PT ;  /* 0x000000b28a047276 */ /* 0x000fe400078100b1 */
[----:B--2---:R-:W-:Y:S02]  /*17db0*/  FMNMX.FTZ R135, R135, R9, !PT ;  /* 0x0000000987877209 */ /* 0x004fe40007810000 */
[----:B------:R-:W-:Y:S02]  /*17dc0*/  FSEL R6, R6, -INF , !P1 ;  /* 0xff80000006067808 */ /* 0x000fe40004800000 */
[----:B---3--:R-:W-:Y:S01]  /*17dd0*/  FMNMX.FTZ R0, R0, R2, !PT ;  /* 0x0000000200007209 */ /* 0x008fe20007810000 */
[----:B------:R-:W-:Y:S01]  /*17de0*/  FMUL.FTZ R141, R135, UR4 ;  /* 0x00000004878d7c20 */ /* 0x000fe20008410000 */
[----:B------:R-:W-:Y:S02]  /*17df0*/  FMNMX3.FTZ R4, R4, R25, R15, !PT ;  /* 0x0000001904047276 */ /* 0x000fe4000781000f */
[----:B------:R-:W-:Y:S01]  /*17e00*/  FSEL R7, R7, -INF , !P2 ;  /* 0xff80000007077808 */ /* 0x000fe20005000000 */
[----:B------:R-:W1:Y:S01]  /*17e10*/  SHFL.BFLY PT, R2, R0, 0x1, 0x1f ;  /* 0x0c201f0000027f89 */ /* 0x000e6200000e0000 */
[----:B------:R-:W-:Y:S02]  /*17e20*/  FSETP.NEU.FTZ.AND P1, PT, R135, -INF , PT ;  /* 0xff8000008700780b */ /* 0x000fe40003f3d000 */
[----:B------:R-:W-:Y:S02]  /*17e30*/  FMNMX3.FTZ R4, R4, R200, R195, !PT ;  /* 0x000000c804047276 */ /* 0x000fe400078100c3 */
[----:B------:R-:W-:Y:S02]  /*17e40*/  FSEL R203, R7, -INF , !P0 ;  /* 0xff80000007cb7808 */ /* 0x000fe40004000000 */
[----:B------:R-:W-:Y:S02]  /*17e50*/  FSEL R202, R6, -INF , !P3 ;  /* 0xff80000006ca7808 */ /* 0x000fe40005800000 */
[----:B------:R-:W-:Y:S02]  /*17e60*/  FSEL R141, R141, RZ, P1 ;  /* 0x000000ff8d8d7208 */ /* 0x000fe40000800000 */
[----:B------:R-:W-:Y:S02]  /*17e70*/  FMNMX3.FTZ R133, R4, R203, R202, !PT ;  /* 0x000000cb04857276 */ /* 0x000fe400078100ca */
[----:B------:R-:W-:Y:S01]  /*17e80*/  FMNMX3.FTZ R5, R132, R176, R179, !PT ;  /* 0x000000b084057276 */ /* 0x000fe200078100b3 */
[----:B------:R-:W-:Y:S01]  /*17e90*/  FFMA.FTZ R4, R136, UR4, -R141 ;  /* 0x0000000488047c23 */ /* 0x000fe2000801088d */
[----:B------:R-:W-:Y:S01]  /*17ea0*/  FSEL R197, R8, -INF , !P6 ;  /* 0xff80000008c57808 */ /* 0x000fe20007000000 */
[----:B------:R-:W2:Y:S01]  /*17eb0*/  SHFL.BFLY PT, R6, R133, 0x2, 0x1f ;  /* 0x0c401f0085067f89 */ /* 0x000ea200000e0000 */
[----:B------:R-:W-:Y:S01]  /*17ec0*/  FMNMX3.FTZ R5, R5, R13, R14, !PT ;  /* 0x0000000d05057276 */ /* 0x000fe2000781000e */
[----:B------:R3:W-:Y:S03]  /*17ed0*/  MUFU.EX2 R206, R4 ;  /* 0x0000000400ce7308 */ /* 0x0007e60000000800 */
[----:B------:R-:W-:Y:S02]  /*17ee0*/  FMNMX3.FTZ R5, R5, R198, R199, !PT ;  /* 0x000000c605057276 */ /* 0x000fe400078100c7 */
[----:B-1----:R-:W-:Y:S01]  /*17ef0*/  FMNMX.FTZ R136, R0, R2, !PT ;  /* 0x0000000200887209 */ /* 0x002fe20007810000 */
[----:B------:R-:W-:Y:S01]  /*17f00*/  FFMA.FTZ R0, R20, UR4, -R141 ;  /* 0x0000000414007c23 */ /* 0x000fe2000801088d */
[----:B------:R-:W-:Y:S01]  /*17f10*/  FMNMX3.FTZ R134, R5, R194, R197, !PT ;  /* 0x000000c205867276 */ /* 0x000fe200078100c5 */
[----:B------:R-:W-:Y:S01]  /*17f20*/  LDSM.16.MT88.4 R20, [R212+0xa000] ;  /* 0x00a00000d414783b */ /* 0x000fe20000004200 */
[C---:B------:R-:W-:Y:S01]  /*17f30*/  FSETP.NEU.FTZ.AND P0, PT, R136.reuse, -INF , PT ;  /* 0xff8000008800780b */ /* 0x040fe20003f1d000 */
[----:B------:R1:W-:Y:S01]  /*17f40*/  MUFU.EX2 R252, R0 ;  /* 0x0000000000fc7308 */ /* 0x0003e20000000800 */
[----:B------:R-:W-:Y:S05]  /*17f50*/  FMUL.FTZ R188, R136, UR4 ;  /* 0x0000000488bc7c20 */ /* 0x000fea0008410000 */
[----:B------:R-:W-:Y:S01]  /*17f60*/  FSEL R188, R188, RZ, P0 ;  /* 0x000000ffbcbc7208 */ /* 0x000fe20000000000 */
[----:B------:R-:W4:Y:S01]  /*17f70*/  SHFL.BFLY PT, R5, R134, 0x2, 0x1f ;  /* 0x0c401f0086057f89 */ /* 0x000f2200000e0000 */
[--C-:B---3--:R-:W-:Y:S01]  /*17f80*/  FFMA.FTZ R4, R142, UR4, -R141.reuse ;  /* 0x000000048e047c23 */ /* 0x108fe2000801088d */
[----:B--2---:R-:W-:Y:S03]  /*17f90*/  FMNMX.FTZ R133, R133, R6, !PT ;  /* 0x0000000685857209 */ /* 0x004fe60007810000 */
[----:B------:R2:W-:Y:S01]  /*17fa0*/  MUFU.EX2 R205, R4 ;  /* 0x0000000400cd7308 */ /* 0x0005e20000000800 */
[--C-:B------:R-:W-:Y:S01]  /*17fb0*/  FFMA.FTZ R137, R137, UR4, -R188.reuse ;  /* 0x0000000489897c23 */ /* 0x100fe200080108bc */
[--C-:B------:R-:W-:Y:S01]  /*17fc0*/  FFMA.FTZ R140, R140, UR4, -R188.reuse ;  /* 0x000000048c8c7c23 */ /* 0x100fe200080108bc */
[----:B------:R-:W3:Y:S01]  /*17fd0*/  SHFL.BFLY PT, R2, R133, 0x1, 0x1f ;  /* 0x0c201f0085027f89 */ /* 0x000ee200000e0000 */
[----:B-1----:R-:W-:Y:S06]  /*17fe0*/  FFMA.FTZ R0, R19, UR4, -R141 ;  /* 0x0000000413007c23 */ /* 0x002fec000801088d */
[----:B------:R-:W-:Y:S10]  /*17ff0*/  MUFU.EX2 R210, R137 ;  /* 0x0000008900d27308 */ /* 0x000ff40000000800 */
[----:B------:R1:W5:Y:S01]  /*18000*/  MUFU.EX2 R204, R0 ;  /* 0x0000000000cc7308 */ /* 0x0003620000000800 */
[----:B----4-:R-:W-:Y:S05]  /*18010*/  FMNMX.FTZ R134, R134, R5, !PT ;  /* 0x0000000586867209 */ /* 0x010fea0007810000 */
[----:B--2---:R-:W2:Y:S01]  /*18020*/  SHFL.BFLY PT, R4, R134, 0x1, 0x1f ;  /* 0x0c201f0086047f89 */ /* 0x004ea200000e0000 */
[----:B---3--:R-:W-:Y:S04]  /*18030*/  FMNMX.FTZ R133, R133, R2, !PT ;  /* 0x0000000285857209 */ /* 0x008fe80007810000 */
[----:B------:R-:W-:Y:S01]  /*18040*/  FSETP.NEU.FTZ.AND P2, PT, R133, -INF , PT ;  /* 0xff8000008500780b */ /* 0x000fe20003f5d000 */
[--C-:B-1----:R-:W-:Y:S01]  /*18050*/  FFMA.FTZ R0, R143, UR4, -R188.reuse ;  /* 0x000000048f007c23 */ /* 0x102fe200080108bc */
[----:B------:R-:W-:Y:S01]  /*18060*/  FMUL.FTZ R143, R133, UR4 ;  /* 0x00000004858f7c20 */ /* 0x000fe20008410000 */
[----:B-----5:R-:W-:Y:S02]  /*18070*/  F2FP.F16.F32.PACK_AB R182, R204, R252 ;  /* 0x000000fcccb6723e */ /* 0x020fe400000000ff */
[----:B------:R1:W-:Y:S02]  /*18080*/  MUFU.EX2 R248, R0 ;  /* 0x0000000000f87308 */ /* 0x0003e40000000800 */
[----:B------:R-:W-:Y:S02]  /*18090*/  FSEL R143, R143, RZ, P2 ;  /* 0x000000ff8f8f7208 */ /* 0x000fe40001000000 */
[----:B--2---:R-:W-:Y:S04]  /*180a0*/  FMNMX.FTZ R134, R134, R4, !PT ;  /* 0x0000000486867209 */ /* 0x004fe80007810000 */
[C---:B------:R-:W-:Y:S01]  /*180b0*/  FSETP.NEU.FTZ.AND P3, PT, R134.reuse, -INF , PT ;  /* 0xff8000008600780b */ /* 0x040fe20003f7d000 */
[----:B------:R-:W-:Y:S01]  /*180c0*/  FMUL.FTZ R142, R134, UR4 ;  /* 0x00000004868e7c20 */ /* 0x000fe20008410000 */
[----:B-1----:R-:W-:Y:S01]  /*180d0*/  FFMA.FTZ R0, R180, UR4, -R188 ;  /* 0x00000004b4007c23 */ /* 0x002fe200080108bc */
[----:B------:R-:W-:Y:S03]  /*180e0*/  F2FP.F16.F32.PACK_AB R180, R205, R206 ;  /* 0x000000cecdb4723e */ /* 0x000fe600000000ff */
[----:B------:R1:W2:Y:S01]  /*180f0*/  MUFU.EX2 R251, R0 ;  /* 0x0000000000fb7308 */ /* 0x0002a20000000800 */
[----:B------:R-:W-:Y:S05]  /*18100*/  FSEL R142, R142, RZ, P3 ;  /* 0x000000ff8e8e7208 */ /* 0x000fea0001800000 */
[--C-:B------:R-:W-:Y:S01]  /*18110*/  FFMA.FTZ R2, R13, UR4, -R142.reuse ;  /* 0x000000040d027c23 */ /* 0x100fe2000801088e */
[--C-:B------:R-:W-:Y:S01]  /*18120*/  FFMA.FTZ R4, R176, UR4, -R142.reuse ;  /* 0x00000004b0047c23 */ /* 0x100fe2000801088e */
[----:B------:R-:W-:Y:S02]  /*18130*/  FFMA.FTZ R137, R198, UR4, -R142 ;  /* 0x00000004c6897c23 */ /* 0x000fe4000801088e */
[----:B------:R3:W-:Y:S01]  /*18140*/  MUFU.EX2 R244, R2 ;  /* 0x0000000200f47308 */ /* 0x0007e20000000800 */
[--C-:B-1----:R-:W-:Y:S09]  /*18150*/  FFMA.FTZ R0, R18, UR4, -R188.reuse ;  /* 0x0000000412007c23 */ /* 0x102ff200080108bc */
[----:B------:R-:W-:Y:S01]  /*18160*/  MUFU.EX2 R245, R4 ;  /* 0x0000000400f57308 */ /* 0x000fe20000000800 */
[----:B--2---:R-:W-:Y:S09]  /*18170*/  F2FP.F16.F32.PACK_AB R181, R251, R248 ;  /* 0x000000f8fbb5723e */ /* 0x004ff200000000ff */
[----:B------:R1:W-:Y:S01]  /*18180*/  MUFU.EX2 R250, R0 ;  /* 0x0000000000fa7308 */ /* 0x0003e20000000800 */
[--C-:B---3--:R-:W-:Y:S09]  /*18190*/  FFMA.FTZ R2, R15, UR4, -R143.reuse ;  /* 0x000000040f027c23 */ /* 0x108ff2000801088f */
[----:B------:R-:W-:Y:S10]  /*181a0*/  MUFU.EX2 R240, R2 ;  /* 0x0000000200f07308 */ /* 0x000ff40000000800 */
[----:B------:R2:W-:Y:S01]  /*181b0*/  MUFU.EX2 R209, R137 ;  /* 0x0000008900d17308 */ /* 0x0005e20000000800 */
[----:B-1----:R-:W-:Y:S09]  /*181c0*/  FFMA.FTZ R0, R17, UR4, -R188 ;  /* 0x0000000411007c23 */ /* 0x002ff200080108bc */
[----:B------:R1:W3:Y:S01]  /*181d0*/  MUFU.EX2 R249, R0 ;  /* 0x0000000000f97308 */ /* 0x0002e20000000800 */
[--C-:B--2---:R-:W-:Y:S09]  /*181e0*/  FFMA.FTZ R137, R199, UR4, -R142.reuse ;  /* 0x00000004c7897c23 */ /* 0x104ff2000801088e */
[----:B------:R2:W-:Y:S01]  /*181f0*/  MUFU.EX2 R208, R137 ;  /* 0x0000008900d07308 */ /* 0x0005e20000000800 */
[--C-:B-1----:R-:W-:Y:S01]  /*18200*/  FFMA.FTZ R0, R179, UR4, -R142.reuse ;  /* 0x00000004b3007c23 */ /* 0x102fe2000801088e */
[----:B---3--:R-:W-:Y:S08]  /*18210*/  F2FP.F16.F32.PACK_AB R183, R249, R250 ;  /* 0x000000faf9b7723e */ /* 0x008ff000000000ff */
[----:B------:R1:W3:Y:S01]  /*18220*/  MUFU.EX2 R247, R0 ;  /* 0x0000000000f77308 */ /* 0x0002e20000000800 */
[--C-:B--2---:R-:W-:Y:S09]  /*18230*/  FFMA.FTZ R137, R200, UR4, -R143.reuse ;  /* 0x00000004c8897c23 */ /* 0x104ff2000801088f */
[----:B------:R2:W-:Y:S01]  /*18240*/  MUFU.EX2 R207, R137 ;  /* 0x0000008900cf7308 */ /* 0x0005e20000000800 */
[--C-:B-1----:R-:W-:Y:S01]  /*18250*/  FFMA.FTZ R0, R178, UR4, -R143.reuse ;  /* 0x00000004b2007c23 */ /* 0x102fe2000801088f */
[----:B---3--:R-:W-:Y:S08]  /*18260*/  F2FP.F16.F32.PACK_AB R176, R247, R245 ;  /* 0x000000f5f7b0723e */ /* 0x008ff000000000ff */
[----:B------:R1:W-:Y:S01]  /*18270*/  MUFU.EX2 R242, R0 ;  /* 0x0000000000f27308 */ /* 0x0003e20000000800 */
[--C-:B--2---:R-:W-:Y:S01]  /*18280*/  FFMA.FTZ R137, R195, UR4, -R143.reuse ;  /* 0x00000004c3897c23 */ /* 0x104fe2000801088f */
[--C-:B-1----:R-:W-:Y:S08]  /*18290*/  FFMA.FTZ R0, R177, UR4, -R143.reuse ;  /* 0x00000004b1007c23 */ /* 0x102ff0000801088f */
[----:B------:R1:W2:Y:S02]  /*182a0*/  MUFU.EX2 R243, R0 ;  /* 0x0000000000f37308 */ /* 0x0002a40000000800 */
[----:B-1----:R-:W-:Y:S01]  /*182b0*/  FFMA.FTZ R0, R14, UR4, -R142 ;  /* 0x000000040e007c23 */ /* 0x002fe2000801088e */
[----:B--2---:R-:W-:Y:S07]  /*182c0*/  F2FP.F16.F32.PACK_AB R177, R243, R242 ;  /* 0x000000f2f3b1723e */ /* 0x004fee00000000ff */
[----:B------:R1:W2:Y:S02]  /*182d0*/  MUFU.EX2 R246, R0 ;  /* 0x0000000000f67308 */ /* 0x0002a40000000800 */
[----:B-1----:R-:W-:Y:S01]  /*182e0*/  FFMA.FTZ R0, R25, UR4, -R143 ;  /* 0x0000000419007c23 */ /* 0x002fe2000801088f */
[----:B--2---:R-:W-:Y:S07]  /*182f0*/  F2FP.F16.F32.PACK_AB R178, R246, R244 ;  /* 0x000000f4f6b2723e */ /* 0x004fee00000000ff */
        /* <DEDUP_REMOVED lines=106> */
[----:B------:R-:W-:Y:S01]  /*189a0*/  FMUL.FTZ R69, R3, R69 ;  /* 0x0000004503457220 */ /* 0x000fe20000410000 */
        /* <DEDUP_REMOVED lines=66> */
[----:B------:R1:W3:Y:S01]  /*18dd0*/  MUFU.EX2 R205, R137 ;  /* 0x0000008900cd7308 */ /* 0x0002e20000000800 */
[C---:B------:R-:W-:Y:S01]  /*18de0*/  FMUL.FTZ R100, R3.reuse, R100 ;  /* 0x0000006403647220 */ /* 0x040fe20000410000 */
[C---:B------:R-:W-:Y:S01]  /*18df0*/  FMUL.FTZ R129, R3.reuse, R129 ;  /* 0x0000008103817220 */ /* 0x040fe20000410000 */
[C---:B------:R-:W-:Y:S01]  /*18e00*/  HMMA.16816.F32 R80, R176.reuse, R146, R80 ;  /* 0x00000092b050723c */ /* 0x040fe20000001850 */
[----:B------:R-:W4:Y:S03]  /*18e10*/  LDSM.16.MT88.4 R144, [R196+0x1000] ;  /* 0x00100000c490783b */ /* 0x000f260000004200 */
[C---:B------:R-:W-:Y:S01]  /*18e20*/  FMUL.FTZ R101, R3.reuse, R101 ;  /* 0x0000006503657220 */ /* 0x040fe20000410000 */
[C---:B------:R-:W-:Y:S01]  /*18e30*/  FMUL.FTZ R130, R2.reuse, R130 ;  /* 0x0000008202827220 */ /* 0x040fe20000410000 */
[C---:B------:R-:W-:Y:S01]  /*18e40*/  FMUL.FTZ R102, R2.reuse, R102 ;  /* 0x0000006602667220 */ /* 0x040fe20000410000 */
[C---:B------:R-:W-:Y:S01]  /*18e50*/  FMUL.FTZ R131, R2.reuse, R131 ;  /* 0x0000008302837220 */ /* 0x040fe20000410000 */
[-C--:B--2---:R-:W-:Y:S03]  /*18e60*/  HMMA.16816.F32 R84, R176, R148.reuse, R84 ;  /* 0x00000094b054723c */ /* 0x084fe60000001854 */
[----:B------:R-:W-:Y:S01]  /*18e70*/  FMUL.FTZ R103, R2, R103 ;  /* 0x0000006702677220 */ /* 0x000fe20000410000 */
[----:B------:R-:W-:Y:S01]  /*18e80*/  MOV R152, R206 ;  /* 0x000000ce00987202 */ /* 0x000fe20000000f00 */
[----:B------:R-:W-:Y:S01]  /*18e90*/  FMUL.FTZ R112, R3, R112 ;  /* 0x0000007003707220 */ /* 0x000fe20000410000 */
[--C-:B-1----:R-:W-:Y:S01]  /*18ea0*/  FFMA.FTZ R137, R194, UR4, -R142.reuse ;  /* 0x00000004c2897c23 */ /* 0x102fe2000801088e */
[----:B------:R-:W-:Y:S01]  /*18eb0*/  FFMA.FTZ R142, R197, UR4, -R142 ;  /* 0x00000004c58e7c23 */ /* 0x000fe2000801088e */
[C---:B------:R-:W-:Y:S01]  /*18ec0*/  HMMA.16816.F32 R88, R180.reuse, R148, R88 ;  /* 0x00000094b458723c */ /* 0x040fe20000001858 */
[----:B------:R-:W-:Y:S01]  /*18ed0*/  LDSM.16.MT88.4 R192, [R215+0xb800] ;  /* 0x00b80000d7c0783b */ /* 0x000fe20000004200 */
[----:B------:R1:W-:Y:S02]  /*18ee0*/  MUFU.EX2 R206, R137 ;  /* 0x0000008900ce7308 */ /* 0x0003e40000000800 */
[----:B---3--:R-:W-:Y:S01]  /*18ef0*/  F2FP.F16.F32.PACK_AB R141, R205, R207 ;  /* 0x000000cfcd8d723e */ /* 0x008fe200000000ff */
[C---:B------:R-:W-:Y:S01]  /*18f00*/  FMUL.FTZ R113, R3.reuse, R113 ;  /* 0x0000007103717220 */ /* 0x040fe20000410000 */
[C---:B------:R-:W-:Y:S01]  /*18f10*/  FMUL.FTZ R114, R2.reuse, R114 ;  /* 0x0000007202727220 */ /* 0x040fe20000410000 */
[C---:B------:R-:W-:Y:S01]  /*18f20*/  FMUL.FTZ R115, R2.reuse, R115 ;  /* 0x0000007302737220 */ /* 0x040fe20000410000 */
[-C--:B------:R-:W-:Y:S04]  /*18f30*/  HMMA.16816.F32 R92, R180, R150.reuse, R92 ;  /* 0x00000096b45c723c */ /* 0x080fe8000000185c */
[----:B------:R-:W2:Y:S01]  /*18f40*/  MUFU.EX2 R204, R142 ;  /* 0x0000008e00cc7308 */ /* 0x000ea20000000800 */
[C---:B------:R-:W-:Y:S01]  /*18f50*/  FMUL.FTZ R116, R3.reuse, R116 ;  /* 0x0000007403747220 */ /* 0x040fe20000410000 */
[----:B------:R-:W-:Y:S01]  /*18f60*/  FMUL.FTZ R117, R3, R117 ;  /* 0x0000007503757220 */ /* 0x000fe20000410000 */
[C---:B------:R-:W-:Y:S01]  /*18f70*/  FMUL.FTZ R118, R2.reuse, R118 ;  /* 0x0000007602767220 */ /* 0x040fe20000410000 */
[----:B------:R-:W-:Y:S01]  /*18f80*/  FMUL.FTZ R119, R2, R119 ;  /* 0x0000007702777220 */ /* 0x000fe20000410000 */
[C---:B------:R-:W-:Y:S01]  /*18f90*/  HMMA.16816.F32 R96, R176.reuse, R150, R96 ;  /* 0x00000096b060723c */ /* 0x040fe20000001860 */
[----:B------:R3:W5:Y:S03]  /*18fa0*/  LDSM.16.MT88.4 R148, [R138+0x1000] ;  /* 0x001000008a94783b */ /* 0x0007660000004200 */
[--C-:B-1----:R-:W-:Y:S01]  /*18fb0*/  FFMA.FTZ R137, R203, UR4, -R143.reuse ;  /* 0x00000004cb897c23 */ /* 0x102fe2000801088f */
[----:B------:R-:W-:Y:S03]  /*18fc0*/  FFMA.FTZ R143, R202, UR4, -R143 ;  /* 0x00000004ca8f7c23 */ /* 0x000fe6000801088f */
[----:B------:R-:W-:Y:S01]  /*18fd0*/  MUFU.EX2 R139, R137 ;  /* 0x00000089008b7308 */ /* 0x000fe20000000800 */
[-C--:B----4-:R-:W-:Y:S01]  /*18fe0*/  HMMA.16816.F32 R100, R176, R144.reuse, R100 ;  /* 0x00000090b064723c */ /* 0x090fe20000001864 */
[----:B------:R-:W-:Y:S02]  /*18ff0*/  LDSM.16.MT88.4 R200, [R219+0x1800] ;  /* 0x00180000dbc8783b */ /* 0x000fe40000004200 */
[----:B--2---:R-:W-:Y:S06]  /*19000*/  F2FP.F16.F32.PACK_AB R142, R204, R206 ;  /* 0x000000cecc8e723e */ /* 0x004fec00000000ff */
[----:B------:R1:W-:Y:S01]  /*19010*/  MUFU.EX2 R137, R140 ;  /* 0x0000008c00897308 */ /* 0x0003e20000000800 */
[C---:B------:R-:W-:Y:S09]  /*19020*/  HMMA.16816.F32 R104, R180.reuse, R144, R104 ;  /* 0x00000090b468723c */ /* 0x040ff20000001868 */
[----:B---3--:R-:W2:Y:S01]  /*19030*/  MUFU.EX2 R138, R143 ;  /* 0x0000008f008a7308 */ /* 0x008ea20000000800 */
[-C--:B------:R-:W-:Y:S08]  /*19040*/  HMMA.16816.F32 R108, R180, R146.reuse, R108 ;  /* 0x00000092b46c723c */ /* 0x080ff0000000186c */
[C---:B------:R-:W-:Y:S04]  /*19050*/  HMMA.16816.F32 R112, R176.reuse, R146, R112 ;  /* 0x00000092b070723c */ /* 0x040fe80000001870 */
[----:B-1----:R-:W-:Y:S04]  /*19060*/  F2FP.F16.F32.PACK_AB R140, R208, R209 ;  /* 0x000000d1d08c723e */ /* 0x002fe800000000ff */
[-C--:B-----5:R-:W-:Y:S03]  /*19070*/  HMMA.16816.F32 R116, R176, R148.reuse, R116 ;  /* 0x00000094b074723c */ /* 0x0a0fe60000001874 */
[----:B--2---:R-:W-:Y:S05]  /*19080*/  F2FP.F16.F32.PACK_AB R143, R138, R139 ;  /* 0x0000008b8a8f723e */ /* 0x004fea00000000ff */
        /* <DEDUP_REMOVED lines=17> */
[----:B------:R-:W5:Y:S03]  /*191a0*/  LDL.LU R11, [R1+0x1c] ;  /* 0x00001c00010b7983 */ /* 0x000f660000300800 */
        /* <DEDUP_REMOVED lines=61> */
[----:B------:R-:W-:Y:S01]  /*19580*/  IMAD.MOV.U32 R139, RZ, RZ, R136 ;  /* 0x000000ffff8b7224 */ /* 0x000fe200078e0088 */
[----:B------:R-:W-:Y:S01]  /*19590*/  STL [R1+0x18], R4 ;  /* 0x0000180401007387 */ /* 0x000fe20000100800 */
[----:B------:R-:W-:Y:S01]  /*195a0*/  FADD.FTZ R3, R137, R3 ;  /* 0x0000000389037221 */ /* 0x000fe20000010000 */
[----:B------:R-:W-:Y:S01]  /*195b0*/  FADD.FTZ R0, R138, R0 ;  /* 0x000000008a007221 */ /* 0x000fe20000010000 */
[----:B------:R-:W-:Y:S03]  /*195c0*/  MOV R138, R133 ;  /* 0x00000085008a7202 */ /* 0x000fe60000000f00 */
[----:B------:R1:W-:Y:S04]  /*195d0*/  STL [R1+0x1c], R3 ;  /* 0x00001c0301007387 */ /* 0x0003e80000100800 */
[----:B------:R2:W-:Y:S04]  /*195e0*/  STL [R1+0x10], R2 ;  /* 0x0000100201007387 */ /* 0x0005e80000100800 */
[----:B------:R2:W-:Y:S01]  /*195f0*/  STL [R1+0x14], R0 ;  /* 0x0000140001007387 */ /* 0x0005e20000100800 */
[----:B-1----:R-:W-:Y:S01]  /*19600*/  MOV R3, R135 ;  /* 0x0000008700037202 */ /* 0x002fe20000000f00 */
[----:B------:R-:W-:Y:S06]  /*19610*/  BRA.U UP0, `(.L_x_2818) ;  /* 0xffffffc500b47547 */ /* 0x000fec000b83ffff */
.L_x_2817:
[----:B-1----:R-:W2:Y:S04]  /*19620*/  LDL.LU R4, [R1+0x10] ;  /* 0x0000100001047983 */ /* 0x002ea80000300800 */
[----:B------:R-:W5:Y:S04]  /*19630*/  LDL.LU R7, [R1+0x14] ;  /* 0x0000140001077983 */ /* 0x000f680000300800 */
[----:B------:R-:W3:Y:S04]  /*19640*/  LDL.LU R6, [R1+0x18] ;  /* 0x0000180001067983 */ /* 0x000ee80000300800 */
[----:B------:R-:W4:Y:S04]  /*19650*/  LDL.LU R5, [R1+0x1c] ;  /* 0x00001c0001057983 */ /* 0x000f280000300800 */
[----:B------:R-:W3:Y:S04]  /*19660*/  LDL.LU R9, [R1+0x20] ;  /* 0x0000200001097983 */ /* 0x000ee80000300800 */
[----:B------:R-:W3:Y:S01]  /*19670*/  LDL.LU R8, [R1+0x24] ;  /* 0x0000240001087983 */ /* 0x000ee20000300800 */
        /* <DEDUP_REMOVED lines=18> */
[----:B-----5:R-:W2:Y:S04]  /*197a0*/  SHFL.BFLY PT, R0, R7, 0x2, 0x1f ;  /* 0x0c401f0007007f89 */ /* 0x020ea800000e0000 */
[----:B----4-:R-:W4:Y:S01]  /*197b0*/  SHFL.BFLY PT, R3, R5, 0x2, 0x1f ;  /* 0x0c401f0005037f89 */ /* 0x010f2200000e0000 */
[----:B-1----:R-:W-:-:S03]  /*197c0*/  FADD.FTZ R2, R2, R4 ;  /* 0x0000000402027221 */ /* 0x002fc60000010000 */
[----:B---3--:R-:W1:Y:S01]  /*197d0*/  SHFL.BFLY PT, R4, R6, 0x2, 0x1f ;  /* 0x0c401f0006047f89 */ /* 0x008e6200000e0000 */
[----:B--2---:R-:W-:-:S03]  /*197e0*/  FADD.FTZ R0, R0, R7 ;  /* 0x0000000700007221 */ /* 0x004fc60000010000 */
[----:B------:R-:W2:Y:S04]  /*197f0*/  SHFL.BFLY PT, R137, R2, 0x1, 0x1f ;  /* 0x0c201f0002897f89 */ /* 0x000ea800000e0000 */
[----:B------:R-:W3:Y:S01]  /*19800*/  SHFL.BFLY PT, R139, R0, 0x1, 0x1f ;  /* 0x0c201f00008b7f89 */ /* 0x000ee200000e0000 */
[----:B----4-:R-:W-:Y:S01]  /*19810*/  FADD.FTZ R3, R3, R5 ;  /* 0x0000000503037221 */ /* 0x010fe20000010000 */
[----:B------:R-:W-:-:S04]  /*19820*/  SHF.L.U32 R5, R177, 0x4, RZ ;  /* 0x00000004b1057819 */ /* 0x000fc800000006ff */
[----:B------:R-:W4:Y:S01]  /*19830*/  SHFL.BFLY PT, R138, R3, 0x1, 0x1f ;  /* 0x0c201f00038a7f89 */ /* 0x000f2200000e0000 */
        /* <DEDUP_REMOVED lines=9> */
[----:B---3--:R-:W-:Y:S01]  /*198d0*/  FADD.FTZ R139, R0, R139 ;  /* 0x0000008b008b7221 */ /* 0x008fe20000010000 */
[----:B------:R-:W-:Y:S01]  /*198e0*/  LOP3.LUT R176, R6, R5, RZ, 0xfc, !PT ;  /* 0x0000000506b07212 */ /* 0x000fe200078efcff */
[----:B----4-:R-:W-:-:S04]  /*198f0*/  FADD.FTZ R138, R3, R138 ;  /* 0x0000008a038a7221 */ /* 0x010fc80000010000 */
        /* <DEDUP_REMOVED lines=312> */
.L_x_2821:
        /* <DEDUP_REMOVED lines=85> */
.L_x_2823:
[----:B------:R-:W-:Y:S05]  /*1b1d0*/  BSYNC.RECONVERGENT B0 ;  /* 0x0000000000007941 */ /* 0x000fea0003800200 */
.L_x_2822:
        /* <DEDUP_REMOVED lines=27> */
.L_x_2825:
[----:B------:R-:W-:Y:S05]  /*1b390*/  BSYNC.RECONVERGENT B0 ;  /* 0x0000000000007941 */ /* 0x000fea0003800200 */
.L_x_2824:
        /* <DEDUP_REMOVED lines=23> */
.L_x_2827:
[----:B------:R-:W-:Y:S05]  /*1b510*/  BSYNC.RECONVERGENT B0 ;  /* 0x0000000000007941 */ /* 0x000fea0003800200 */
.L_x_2826:
        /* <DEDUP_REMOVED lines=22> */
.L_x_2829:
[----:B------:R-:W-:Y:S05]  /*1b680*/  BSYNC.RECONVERGENT B0 ;  /* 0x0000000000007941 */ /* 0x000fea0003800200 */
.L_x_2828:
        /* <DEDUP_REMOVED lines=21> */
.L_x_2831:
[----:B------:R-:W-:Y:S05]  /*1b7e0*/  BSYNC.RECONVERGENT B0 ;  /* 0x0000000000007941 */ /* 0x000fea0003800200 */
.L_x_2830:
        /* <DEDUP_REMOVED lines=21> */
.L_x_2833:
[----:B------:R-:W-:Y:S05]  /*1b940*/  BSYNC.RECONVERGENT B0 ;  /* 0x0000000000007941 */ /* 0x000fea0003800200 */
.L_x_2832:
        /* <DEDUP_REMOVED lines=21> */
.L_x_2835:
[----:B------:R-:W-:Y:S05]  /*1baa0*/  BSYNC.RECONVERGENT B0 ;  /* 0x0000000000007941 */ /* 0x000fea0003800200 */
.L_x_2834:
        /* <DEDUP_REMOVED lines=21> */
.L_x_2837:
[----:B------:R-:W-:Y:S05]  /*1bc00*/  BSYNC.RECONVERGENT B0 ;  /* 0x0000000000007941 */ /* 0x000fea0003800200 */
.L_x_2836:
        /* <DEDUP_REMOVED lines=21> */
.L_x_2838:
        /* <DEDUP_REMOVED lines=10> */
.L_x_2877:


//--------------------- .nv.shared._ZN5flash16flash_fwd_kernelI23Flash_fwd_kernel_traitsILi128ELi128ELi64ELi4ELb0ELb0EN7cutlass6half_tE19Flash_kernel_traitsILi128ELi128ELi64ELi4ES3_EELb0ELb0ELb0ELb0ELb0ELb1ELb0ELb0EEEvNS_16Flash_fwd_paramsE --------------------------
	.section	.nv.shared._ZN5flash16flash_fwd_kernelI23Flash_fwd_kernel_traitsILi128ELi128ELi64ELi4ELb0ELb0EN7cutlass6half_tE19Flash_kernel_traitsILi128ELi128ELi64ELi4ES3_EELb0ELb0ELb0ELb0ELb0ELb1ELb0ELb0EEEvNS_16Flash_fwd_paramsE,"aw",@nobits
	.sectionflags	@""
	.align	16
	.zero		1024


//--------------------- .nv.shared.reserved.0     --------------------------
	.section	.nv.shared.reserved.0,"aw",@nobits
	.weak		__nv_reservedSMEM_offset_0_alias
	.size		__nv_reservedSMEM_offset_0_alias, 0, 64
	.other		__nv_reservedSMEM_offset_0_alias,@"STO_CUDA_RESERVED_SHARED STV_DEFAULT"
__nv_reservedSMEM_offset_0_alias:
	.zero		0
	.zero		64


//--------------------- .nv.global                --------------------------
	.section	.nv.global,"aw",@nobits
.nv.global:
	.type		_ZN66_INTERNAL_d8c2bc29_30_flash_fwd_hdim128_fp16_sm80_cu_a6473388_33064cute1_E,@object
	.size		_ZN66_INTERNAL_d8c2bc29_30_flash_fwd_hdim128_fp16_sm80_cu_a6473388_33064cute1_E,(_ZN66_INTERNAL_d8c2bc29_30_flash_fwd_hdim128_fp16_sm80_cu_a6473388_33064cuda3std3__45__cpo6cbeginE - _ZN66_INTERNAL_d8c2bc29_30_flash_fwd_hdim128_fp16_sm80_cu_a6473388_33064cute1_E)
_ZN66_INTERNAL_d8c2bc29_30_flash_fwd_hdim128_fp16_sm80_cu_a6473388_33064cute1_E:
	.zero		1
	.type		_ZN66_INTERNAL_d8c2bc29_30_flash_fwd_hdim128_fp16_sm80_cu_a6473388_33064cuda3std3__45__cpo6cbeginE,@object
	.size		_ZN66_INTERNAL_d8c2bc29_30_flash_fwd_hdim128_fp16_sm80_cu_a6473388_33064cuda3std3__45__cpo6cbeginE,(_ZN66_INTERNAL_d8c2bc29_30_flash_fwd_hdim128_fp16_sm80_cu_a6473388_33064cuda3std3__48in_placeE - _ZN66_INTERNAL_d8c2bc29_30_flash_fwd_hdim128_fp16_sm80_cu_a6473388_33064cuda3std3__45__cpo6cbeginE)
_ZN66_INTERNAL_d8c2bc29_30_flash_fwd_hdim128_fp16_sm80_cu_a6473388_33064cuda3std3__45__cpo6cbeginE:
	.zero		1
	.type		_ZN66_INTERNAL_d8c2bc29_30_flash_fwd_hdim128_fp16_sm80_cu_a6473388_33064cuda3std3__48in_placeE,@object
	.size		_ZN66_INTERNAL_d8c2bc29_30_flash_fwd_hdim128_fp16_sm80_cu_a6473388_33064cuda3std3__48in_placeE,(_ZN66_INTERNAL_d8c2bc29_30_flash_fwd_hdim128_fp16_sm80_cu_a6473388_33064cuda3std6ranges3__45__cpo9iter_moveE - _ZN66_INTERNAL_d8c2bc29_30_flash_fwd_hdim128_fp16_sm80_cu_a6473388_33064cuda3std3__48in_placeE)
_ZN66_INTERNAL_d8c2bc29_30_flash_fwd_hdim128_fp16_sm80_cu_a6473388_33064cuda3std3__48in_placeE:
	.zero		1
	.type		_ZN66_INTERNAL_d8c2bc29_30_flash_fwd_hdim128_fp16_sm80_cu_a6473388_33064cuda3std6ranges3__45__cpo9iter_moveE,@object
	.size		_ZN66_INTERNAL_d8c2bc29_30_flash_fwd_hdim128_fp16_sm80_cu_a6473388_33064cuda3std6ranges3__45__cpo9iter_moveE,(_ZN66_INTERNAL_d8c2bc29_30_flash_fwd_hdim128_fp16_sm80_cu_a6473388_33064cuda3std3__45__cpo5beginE - _ZN66_INTERNAL_d8c2bc29_30_flash_fwd_hdim128_fp16_sm80_cu_a6473388_33064cuda3std6ranges3__45__cpo9iter_moveE)
_ZN66_INTERNAL_d8c2bc29_30_flash_fwd_hdim128_fp16_sm80_cu_a6473388_33064cuda3std6ranges3__45__cpo9iter_moveE:
	.zero		1
	.type		_ZN66_INTERNAL_d8c2bc29_30_flash_fwd_hdim128_fp16_sm80_cu_a6473388_33064cuda3std3__45__cpo5beginE,@object
	.size		_ZN66_INTERNAL_d8c2bc29_30_flash_fwd_hdim128_fp16_sm80_cu_a6473388_33064cuda3std3__45__cpo5beginE,(_ZN66_INTERNAL_d8c2bc29_30_flash_fwd_hdim128_fp16_sm80_cu_a6473388_33064cuda3std3__468_GLOBAL__N__d8c2bc29_30_flash_fwd_hdim128_fp16_sm80_cu_a6473388_33066ignoreE - _ZN66_INTERNAL_d8c2bc29_30_flash_fwd_hdim128_fp16_sm80_cu_a6473388_33064cuda3std3__45__cpo5beginE)
_ZN66_INTERNAL_d8c2bc29_30_flash_fwd_hdim128_fp16_sm80_cu_a6473388_33064cuda3std3__45__cpo5beginE:
	.zero		1
	.type		_ZN66_INTERNAL_d8c2bc29_30_flash_fwd_hdim128_fp16_sm80_cu_a6473388_33064cuda3std3__468_GLOBAL__N__d8c2bc29_30_flash_fwd_hdim128_fp16_sm80_cu_a6473388_33066ignoreE,@object
	.size		_ZN66_INTERNAL_d8c2bc29_30_flash_fwd_hdim128_fp16_sm80_cu_a6473388_33064cuda3std3__468_GLOBAL__N__d8c2bc29_30_flash_fwd_hdim128_fp16_sm80_cu_a6473388_33066ignoreE,(_ZN66_INTERNAL_d8c2bc29_30_flash_fwd_hdim128_fp16_sm80_cu_a6473388_33064cute7productE - _ZN66_INTERNAL_d8c2bc29_30_flash_fwd_hdim128_fp16_sm80_cu_a6473388_33064cuda3std3__468_GLOBAL__N__d8c2bc29_30_flash_fwd_hdim128_fp16_sm80_cu_a6473388_33066ignoreE)
_ZN66_INTERNAL_d8c2bc29_30_flash_fwd_hdim128_fp16_sm80_cu_a6473388_33064cuda3std3__468_GLOBAL__N__d8c2bc29_30_flash_fwd_hdim128_fp16_sm80_cu_a6473388_33066ignoreE:
	.zero		1
	.type		_ZN66_INTERNAL_d8c2bc29_30_flash_fwd_hdim128_fp16_sm80_cu_a6473388_33064cute7productE,@object
	.size		_ZN66_INTERNAL_d8c2bc29_30_flash_fwd_hdim128_fp16_sm80_cu_a6473388_33064cute7productE,(_ZN66_INTERNAL_d8c2bc29_30_flash_fwd_hdim128_fp16_sm80_cu_a6473388_33064cuda3std3__45__cpo3endE - _ZN66_INTERNAL_d8c2bc29_30_flash_fwd_hdim128_fp16_sm80_cu_a6473388_33064cute7productE)
_ZN66_INTERNAL_d8c2bc29_30_flash_fwd_hdim128_fp16_sm80_cu_a6473388_33064cute7productE:
	.zero		1
	.type		_ZN66_INTERNAL_d8c2bc29_30_flash_fwd_hdim128_fp16_sm80_cu_a6473388_33064cuda3std3__45__cpo3endE,@object
	.size		_ZN66_INTERNAL_d8c2bc29_30_flash_fwd_hdim128_fp16_sm80_cu_a6473388_33064cuda3std3__45__cpo3endE,(_ZN66_INTERNAL_d8c2bc29_30_flash_fwd_hdim128_fp16_sm80_cu_a6473388_33064cuda3std3__419piecewise_constructE - _ZN66_INTERNAL_d8c2bc29_30_flash_fwd_hdim128_fp16_sm80_cu_a6473388_33064cuda3std3__45__cpo3endE)
_ZN66_INTERNAL_d8c2bc29_30_flash_fwd_hdim128_fp16_sm80_cu_a6473388_33064cuda3std3__45__cpo3endE:
	.zero		1
	.type		_ZN66_INTERNAL_d8c2bc29_30_flash_fwd_hdim128_fp16_sm80_cu_a6473388_33064cuda3std3__419piecewise_constructE,@object
	.size		_ZN66_INTERNAL_d8c2bc29_30_flash_fwd_hdim128_fp16_sm80_cu_a6473388_33064cuda3std3__419piecewise_constructE,(_ZN66_INTERNAL_d8c2bc29_30_flash_fwd_hdim128_fp16_sm80_cu_a6473388_33064cuda3std3__45__cpo4cendE - _ZN66_INTERNAL_d8c2bc29_30_flash_fwd_hdim128_fp16_sm80_cu_a6473388_33064cuda3std3__419piecewise_constructE)
_ZN66_INTERNAL_d8c2bc29_30_flash_fwd_hdim128_fp16_sm80_cu_a6473388_33064cuda3std3__419piecewise_constructE:
	.zero		1
	.type		_ZN66_INTERNAL_d8c2bc29_30_flash_fwd_hdim128_fp16_sm80_cu_a6473388_33064cuda3std3__45__cpo4cendE,@object
	.size		_ZN66_INTERNAL_d8c2bc29_30_flash_fwd_hdim128_fp16_sm80_cu_a6473388_33064cuda3std3__45__cpo4cendE,(_ZN66_INTERNAL_d8c2bc29_30_flash_fwd_hdim128_fp16_sm80_cu_a6473388_33064cuda3std6ranges3__45__cpo4swapE - _ZN66_INTERNAL_d8c2bc29_30_flash_fwd_hdim128_fp16_sm80_cu_a6473388_33064cuda3std3__45__cpo4cendE)
_ZN66_INTERNAL_d8c2bc29_30_flash_fwd_hdim128_fp16_sm80_cu_a6473388_33064cuda3std3__45__cpo4cendE:
	.zero		1
	.type		_ZN66_INTERNAL_d8c2bc29_30_flash_fwd_hdim128_fp16_sm80_cu_a6473388_33064cuda3std6ranges3__45__cpo4swapE,@object
	.size		_ZN66_INTERNAL_d8c2bc29_30_flash_fwd_hdim128_fp16_sm80_cu_a6473388_33064cuda3std6ranges3__45__cpo4swapE,(.L_7 - _ZN66_INTERNAL_d8c2bc29_30_flash_fwd_hdim128_fp16_sm80_cu_a6473388_33064cuda3std6ranges3__45__cpo4swapE)
_ZN66_INTERNAL_d8c2bc29_30_flash_fwd_hdim128_fp16_sm80_cu_a6473388_33064cuda3std6ranges3__45__cpo4swapE:
	.zero		1
.L_7:


//--------------------- .nv.shared._ZN5flash16flash_fwd_kernelI23Flash_fwd_kernel_traitsILi128ELi128ELi64ELi4ELb0ELb0EN7cutlass6half_tE19Flash_kernel_traitsILi128ELi128ELi64ELi4ES3_EELb0ELb0ELb0ELb0ELb0ELb1ELb1ELb0EEEvNS_16Flash_fwd_paramsE --------------------------
	.section	.nv.shared._ZN5flash16flash_fwd_kernelI23Flash_fwd_kernel_traitsILi128ELi128ELi64ELi4ELb0ELb0EN7cutlass6half_tE19Flash_kernel_traitsILi128ELi128ELi64ELi4ES3_EELb0ELb0ELb0ELb0ELb0ELb1ELb1ELb0EEEvNS_16Flash_fwd_paramsE,"aw",@nobits
	.sectionflags	@""
	.align	16
	.zero		1024


//--------------------- .nv.shared._ZN5flash16flash_fwd_kernelI23Flash_fwd_kernel_traitsILi128ELi128ELi64ELi4ELb0ELb0EN7cutlass6half_tE19Flash_kernel_traitsILi128ELi128ELi64ELi4ES3_EELb0ELb0ELb0ELb0ELb1ELb1ELb0ELb0EEEvNS_16Flash_fwd_paramsE --------------------------
	.section	.nv.shared._ZN5flash16flash_fwd_kernelI23Flash_fwd_kernel_traitsILi128ELi128ELi64ELi4ELb0ELb0EN7cutlass6half_tE19Flash_kernel_traitsILi128ELi128ELi64ELi4ES3_EELb0ELb0ELb0ELb0ELb1ELb1ELb0ELb0EEEvNS_16Flash_fwd_paramsE,"aw",@nobits
	.sectionflags	@""
	.align	16
	.zero		1024


//--------------------- .nv.shared._ZN5flash16flash_fwd_kernelI23Flash_fwd_kernel_traitsILi128ELi128ELi64ELi4ELb0ELb0EN7cutlass6half_tE19Flash_kernel_traitsILi128ELi128ELi64ELi4ES3_EELb0ELb0ELb0ELb0ELb1ELb1ELb1ELb0EEEvNS_16Flash_fwd_paramsE --------------------------
	.section	.nv.shared._ZN5flash16flash_fwd_kernelI23Flash_fwd_kernel_traitsILi128ELi128ELi64ELi4ELb0ELb0EN7cutlass6half_tE19Flash_kernel_traitsILi128ELi128ELi64ELi4ES3_EELb0ELb0ELb0ELb0ELb1ELb1ELb1ELb0EEEvNS_16Flash_fwd_paramsE,"aw",@nobits
	.sectionflags	@""
	.align	16
	.zero		1024


//--------------------- .nv.shared._ZN5flash16flash_fwd_kernelI23Flash_fwd_kernel_traitsILi128ELi128ELi64ELi4ELb0ELb0EN7cutlass6half_tE19Flash_kernel_traitsILi128ELi128ELi64ELi4ES3_EELb0ELb0ELb0ELb0ELb0ELb0ELb0ELb0EEEvNS_16Flash_fwd_paramsE --------------------------
	.section	.nv.shared._ZN5flash16flash_fwd_kernelI23Flash_fwd_kernel_traitsILi128ELi128ELi64ELi4ELb0ELb0EN7cutlass6half_tE19Flash_kernel_traitsILi128ELi128ELi64ELi4ES3_EELb0ELb0ELb0ELb0ELb0ELb0ELb0ELb0EEEvNS_16Flash_fwd_paramsE,"aw",@nobits
	.sectionflags	@""
	.align	16
	.zero		1024


//--------------------- .nv.shared._ZN5flash16flash_fwd_kernelI23Flash_fwd_kernel_traitsILi128ELi128ELi64ELi4ELb0ELb0EN7cutlass6half_tE19Flash_kernel_traitsILi128ELi128ELi64ELi4ES3_EELb0ELb0ELb0ELb0ELb0ELb0ELb1ELb0EEEvNS_16Flash_fwd_paramsE --------------------------
	.section	.nv.shared._ZN5flash16flash_fwd_kernelI23Flash_fwd_kernel_traitsILi128ELi128ELi64ELi4ELb0ELb0EN7cutlass6half_tE19Flash_kernel_traitsILi128ELi128ELi64ELi4ES3_EELb0ELb0ELb0ELb0ELb0ELb0ELb1ELb0EEEvNS_16Flash_fwd_paramsE,"aw",@nobits
	.sectionflags	@""
	.align	16
	.zero		1024


//--------------------- .nv.shared._ZN5flash16flash_fwd_kernelI23Flash_fwd_kernel_traitsILi128ELi128ELi64ELi4ELb0ELb0EN7cutlass6half_tE19Flash_kernel_traitsILi128ELi128ELi64ELi4ES3_EELb0ELb0ELb0ELb1ELb0ELb0ELb0ELb0EEEvNS_16Flash_fwd_paramsE --------------------------
	.section	.nv.shared._ZN5flash16flash_fwd_kernelI23Flash_fwd_kernel_traitsILi128ELi128ELi64ELi4ELb0ELb0EN7cutlass6half_tE19Flash_kernel_traitsILi128ELi128ELi64ELi4ES3_EELb0ELb0ELb0ELb1ELb0ELb0ELb0ELb0EEEvNS_16Flash_fwd_paramsE,"aw",@nobits
	.sectionflags	@""
	.align	16
	.zero		1024


//--------------------- .nv.shared._ZN5flash16flash_fwd_kernelI23Flash_fwd_kernel_traitsILi128ELi128ELi64ELi4ELb0ELb0EN7cutlass6half_tE19Flash_kernel_traitsILi128ELi128ELi64ELi4ES3_EELb0ELb0ELb0ELb1ELb0ELb0ELb1ELb0EEEvNS_16Flash_fwd_paramsE --------------------------
	.section	.nv.shared._ZN5flash16flash_fwd_kernelI23Flash_fwd_kernel_traitsILi128ELi128ELi64ELi4ELb0ELb0EN7cutlass6half_tE19Flash_kernel_traitsILi128ELi128ELi64ELi4ES3_EELb0ELb0ELb0ELb1ELb0ELb0ELb1ELb0EEEvNS_16Flash_fwd_paramsE,"aw",@nobits
	.sectionflags	@""
	.align	16
	.zero		1024


//--------------------- .nv.shared._ZN5flash16flash_fwd_kernelI23Flash_fwd_kernel_traitsILi128ELi128ELi64ELi4ELb0ELb0EN7cutlass6half_tE19Flash_kernel_traitsILi128ELi128ELi64ELi4ES3_EELb0ELb0ELb1ELb0ELb0ELb1ELb0ELb0EEEvNS_16Flash_fwd_paramsE --------------------------
	.section	.nv.shared._ZN5flash16flash_fwd_kernelI23Flash_fwd_kernel_traitsILi128ELi128ELi64ELi4ELb0ELb0EN7cutlass6half_tE19Flash_kernel_traitsILi128ELi128ELi64ELi4ES3_EELb0ELb0ELb1ELb0ELb0ELb1ELb0ELb0EEEvNS_16Flash_fwd_paramsE,"aw",@nobits
	.sectionflags	@""
	.align	16
	.zero		1024


//--------------------- .nv.shared._ZN5flash16flash_fwd_kernelI23Flash_fwd_kernel_traitsILi128ELi128ELi64ELi4ELb0ELb0EN7cutlass6half_tE19Flash_kernel_traitsILi128ELi128ELi64ELi4ES3_EELb0ELb0ELb1ELb0ELb0ELb1ELb1ELb0EEEvNS_16Flash_fwd_paramsE --------------------------
	.section	.nv.shared._ZN5flash16flash_fwd_kernelI23Flash_fwd_kernel_traitsILi128ELi128ELi64ELi4ELb0ELb0EN7cutlass6half_tE19Flash_kernel_traitsILi128ELi128ELi64ELi4ES3_EELb0ELb0ELb1ELb0ELb0ELb1ELb1ELb0EEEvNS_16Flash_fwd_paramsE,"aw",@nobits
	.sectionflags	@""
	.align	16
	.zero		1024


//--------------------- .nv.shared._ZN5flash16flash_fwd_kernelI23Flash_fwd_kernel_traitsILi128ELi128ELi64ELi4ELb0ELb0EN7cutlass6half_tE19Flash_kernel_traitsILi128ELi128ELi64ELi4ES3_EELb0ELb0ELb1ELb0ELb0ELb0ELb0ELb0EEEvNS_16Flash_fwd_paramsE --------------------------
	.section	.nv.shared._ZN5flash16flash_fwd_kernelI23Flash_fwd_kernel_traitsILi128ELi128ELi64ELi4ELb0ELb0EN7cutlass6half_tE19Flash_kernel_traitsILi128ELi128ELi64ELi4ES3_EELb0ELb0ELb1ELb0ELb0ELb0ELb0ELb0EEEvNS_16Flash_fwd_paramsE,"aw",@nobits
	.sectionflags	@""
	.align	16
	.zero		1024


//--------------------- .nv.shared._ZN5flash16flash_fwd_kernelI23Flash_fwd_kernel_traitsILi128ELi128ELi64ELi4ELb0ELb0EN7cutlass6half_tE19Flash_kernel_traitsILi128ELi128ELi64ELi4ES3_EELb0ELb0ELb1ELb0ELb0ELb0ELb1ELb0EEEvNS_16Flash_fwd_paramsE --------------------------
	.section	.nv.shared._ZN5flash16flash_fwd_kernelI23Flash_fwd_kernel_traitsILi128ELi128ELi64ELi4ELb0ELb0EN7cutlass6half_tE19Flash_kernel_traitsILi128ELi128ELi64ELi4ES3_EELb0ELb0ELb1ELb0ELb0ELb0ELb1ELb0EEEvNS_16Flash_fwd_paramsE,"aw",@nobits
	.sectionflags	@""
	.align	16
	.zero		1024


//--------------------- .nv.shared._ZN5flash16flash_fwd_kernelI23Flash_fwd_kernel_traitsILi128ELi128ELi64ELi4ELb0ELb0EN7cutlass6half_tE19Flash_kernel_traitsILi128ELi128ELi64ELi4ES3_EELb0ELb0ELb1ELb1ELb0ELb0ELb0ELb0EEEvNS_16Flash_fwd_paramsE --------------------------
	.section	.nv.shared._ZN5flash16flash_fwd_kernelI23Flash_fwd_kernel_traitsILi128ELi128ELi64ELi4ELb0ELb0EN7cutlass6half_tE19Flash_kernel_traitsILi128ELi128ELi64ELi4ES3_EELb0ELb0ELb1ELb1ELb0ELb0ELb0ELb0EEEvNS_16Flash_fwd_paramsE,"aw",@nobits
	.sectionflags	@""
	.align	16
	.zero		1024


//--------------------- .nv.shared._ZN5flash16flash_fwd_kernelI23Flash_fwd_kernel_traitsILi128ELi128ELi64ELi4ELb0ELb0EN7cutlass6half_tE19Flash_kernel_traitsILi128ELi128ELi64ELi4ES3_EELb0ELb0ELb1ELb1ELb0ELb0ELb1ELb0EEEvNS_16Flash_fwd_paramsE --------------------------
	.section	.nv.shared._ZN5flash16flash_fwd_kernelI23Flash_fwd_kernel_traitsILi128ELi128ELi64ELi4ELb0ELb0EN7cutlass6half_tE19Flash_kernel_traitsILi128ELi128ELi64ELi4ES3_EELb0ELb0ELb1ELb1ELb0ELb0ELb1ELb0EEEvNS_16Flash_fwd_paramsE,"aw",@nobits
	.sectionflags	@""
	.align	16
	.zero		1024


//--------------------- .nv.shared._ZN5flash16flash_fwd_kernelI23Flash_fwd_kernel_traitsILi128ELi128ELi32ELi4ELb0ELb0EN7cutlass6half_tE19Flash_kernel_traitsILi128ELi128ELi32ELi4ES3_EELb0ELb0ELb0ELb0ELb0ELb1ELb0ELb0EEEvNS_16Flash_fwd_paramsE --------------------------
	.section	.nv.shared._ZN5flash16flash_fwd_kernelI23Flash_fwd_kernel_traitsILi128ELi128ELi32ELi4ELb0ELb0EN7cutlass6half_tE19Flash_kernel_traitsILi128ELi128ELi32ELi4ES3_EELb0ELb0ELb0ELb0ELb0ELb1ELb0ELb0EEEvNS_16Flash_fwd_paramsE,"aw",@nobits
	.sectionflags	@""
	.align	16
	.zero		1024


//--------------------- .nv.shared._ZN5flash16flash_fwd_kernelI23Flash_fwd_kernel_traitsILi128ELi128ELi32ELi4ELb0ELb0EN7cutlass6half_tE19Flash_kernel_traitsILi128ELi128ELi32ELi4ES3_EELb0ELb0ELb0ELb0ELb1ELb1ELb0ELb0EEEvNS_16Flash_fwd_paramsE --------------------------
	.section	.nv.shared._ZN5flash16flash_fwd_kernelI23Flash_fwd_kernel_traitsILi128ELi128ELi32ELi4ELb0ELb0EN7cutlass6half_tE19Flash_kernel_traitsILi128ELi128ELi32ELi4ES3_EELb0ELb0ELb0ELb0ELb1ELb1ELb0ELb0EEEvNS_16Flash_fwd_paramsE,"aw",@nobits
	.sectionflags	@""
	.align	16
	.zero		1024


//--------------------- .nv.shared._ZN5flash16flash_fwd_kernelI23Flash_fwd_kernel_traitsILi128ELi128ELi32ELi4ELb0ELb0EN7cutlass6half_tE19Flash_kernel_traitsILi128ELi128ELi32ELi4ES3_EELb0ELb0ELb0ELb0ELb0ELb0ELb0ELb0EEEvNS_16Flash_fwd_paramsE --------------------------
	.section	.nv.shared._ZN5flash16flash_fwd_kernelI23Flash_fwd_kernel_traitsILi128ELi128ELi32ELi4ELb0ELb0EN7cutlass6half_tE19Flash_kernel_traitsILi128ELi128ELi32ELi4ES3_EELb0ELb0ELb0ELb0ELb0ELb0ELb0ELb0EEEvNS_16Flash_fwd_paramsE,"aw",@nobits
	.sectionflags	@""
	.align	16
	.zero		1024


//--------------------- .nv.shared._ZN5flash16flash_fwd_kernelI23Flash_fwd_kernel_traitsILi128ELi128ELi32ELi4ELb0ELb0EN7cutlass6half_tE19Flash_kernel_traitsILi128ELi128ELi32ELi4ES3_EELb0ELb0ELb0ELb1ELb0ELb0ELb0ELb0EEEvNS_16Flash_fwd_paramsE --------------------------
	.section	.nv.shared._ZN5flash16flash_fwd_kernelI23Flash_fwd_kernel_traitsILi128ELi128ELi32ELi4ELb0ELb0EN7cutlass6half_tE19Flash_kernel_traitsILi128ELi128ELi32ELi4ES3_EELb0ELb0ELb0ELb1ELb0ELb0ELb0ELb0EEEvNS_16Flash_fwd_paramsE,"aw",@nobits
	.sectionflags	@""
	.align	16
	.zero		1024


//--------------------- .nv.shared._ZN5flash16flash_fwd_kernelI23Flash_fwd_kernel_traitsILi128ELi128ELi32ELi4ELb0ELb0EN7cutlass6half_tE19Flash_kernel_traitsILi128ELi128ELi32ELi4ES3_EELb0ELb0ELb1ELb0ELb0ELb1ELb0ELb0EEEvNS_16Flash_fwd_paramsE --------------------------
	.section	.nv.shared._ZN5flash16flash_fwd_kernelI23Flash_fwd_kernel_traitsILi128ELi128ELi32ELi4ELb0ELb0EN7cutlass6half_tE19Flash_kernel_traitsILi128ELi128ELi32ELi4ES3_EELb0ELb0ELb1ELb0ELb0ELb1ELb0ELb0EEEvNS_16Flash_fwd_paramsE,"aw",@nobits
	.sectionflags	@""
	.align	16
	.zero		1024


//--------------------- .nv.shared._ZN5flash16flash_fwd_kernelI23Flash_fwd_kernel_traitsILi128ELi128ELi32ELi4ELb0ELb0EN7cutlass6half_tE19Flash_kernel_traitsILi128ELi128ELi32ELi4ES3_EELb0ELb0ELb1ELb0ELb0ELb0ELb0ELb0EEEvNS_16Flash_fwd_paramsE --------------------------
	.section	.nv.shared._ZN5flash16flash_fwd_kernelI23Flash_fwd_kernel_traitsILi128ELi128ELi32ELi4ELb0ELb0EN7cutlass6half_tE19Flash_kernel_traitsILi128ELi128ELi32ELi4ES3_EELb0ELb0ELb1ELb0ELb0ELb0ELb0ELb0EEEvNS_16Flash_fwd_paramsE,"aw",@nobits
	.sectionflags	@""
	.align	16
	.zero		1024


//--------------------- .nv.shared._ZN5flash16flash_fwd_kernelI23Flash_fwd_kernel_traitsILi128ELi128ELi32ELi4ELb0ELb0EN7cutlass6half_tE19Flash_kernel_traitsILi128ELi128ELi32ELi4ES3_EELb0ELb0ELb1ELb1ELb0ELb0ELb0ELb0EEEvNS_16Flash_fwd_paramsE --------------------------
	.section	.nv.shared._ZN5flash16flash_fwd_kernelI23Flash_fwd_kernel_traitsILi128ELi128ELi32ELi4ELb0ELb0EN7cutlass6half_tE19Flash_kernel_traitsILi128ELi128ELi32ELi4ES3_EELb0ELb0ELb1ELb1ELb0ELb0ELb0ELb0EEEvNS_16Flash_fwd_paramsE,"aw",@nobits
	.sectionflags	@""
	.align	16
	.zero		1024


//--------------------- .nv.shared._ZN5flash16flash_fwd_kernelI23Flash_fwd_kernel_traitsILi128ELi128ELi32ELi4ELb0ELb0EN7cutlass6half_tE19Flash_kernel_traitsILi128ELi128ELi32ELi4ES3_EELb1ELb0ELb0ELb0ELb0ELb1ELb0ELb0EEEvNS_16Flash_fwd_paramsE --------------------------
	.section	.nv.shared._ZN5flash16flash_fwd_kernelI23Flash_fwd_kernel_traitsILi128ELi128ELi32ELi4ELb0ELb0EN7cutlass6half_tE19Flash_kernel_traitsILi128ELi128ELi32ELi4ES3_EELb1ELb0ELb0ELb0ELb0ELb1ELb0ELb0EEEvNS_16Flash_fwd_paramsE,"aw",@nobits
	.sectionflags	@""
	.align	16
	.zero		1024


//--------------------- .nv.shared._ZN5flash16flash_fwd_kernelI23Flash_fwd_kernel_traitsILi128ELi128ELi32ELi4ELb0ELb0EN7cutlass6half_tE19Flash_kernel_traitsILi128ELi128ELi32ELi4ES3_EELb0ELb0ELb0ELb0ELb0ELb1ELb1ELb0EEEvNS_16Flash_fwd_paramsE --------------------------
	.section	.nv.shared._ZN5flash16flash_fwd_kernelI23Flash_fwd_kernel_traitsILi128ELi128ELi32ELi4ELb0ELb0EN7cutlass6half_tE19Flash_kernel_traitsILi128ELi128ELi32ELi4ES3_EELb0ELb0ELb0ELb0ELb0ELb1ELb1ELb0EEEvNS_16Flash_fwd_paramsE,"aw",@nobits
	.sectionflags	@""
	.align	16
	.zero		1024


//--------------------- .nv.shared._ZN5flash16flash_fwd_kernelI23Flash_fwd_kernel_traitsILi128ELi128ELi32ELi4ELb0ELb0EN7cutlass6half_tE19Flash_kernel_traitsILi128ELi128ELi32ELi4ES3_EELb1ELb0ELb0ELb0ELb0ELb0ELb0ELb0EEEvNS_16Flash_fwd_paramsE --------------------------
	.section	.nv.shared._ZN5flash16flash_fwd_kernelI23Flash_fwd_kernel_traitsILi128ELi128ELi32ELi4ELb0ELb0EN7cutlass6half_tE19Flash_kernel_traitsILi128ELi128ELi32ELi4ES3_EELb1ELb0ELb0ELb0ELb0ELb0ELb0ELb0EEEvNS_16Flash_fwd_paramsE,"aw",@nobits
	.sectionflags	@""
	.align	16
	.zero		1024


//--------------------- .nv.shared._ZN5flash16flash_fwd_kernelI23Flash_fwd_kernel_traitsILi128ELi128ELi32ELi4ELb0ELb0EN7cutlass6half_tE19Flash_kernel_traitsILi128ELi128ELi32ELi4ES3_EELb1ELb0ELb1ELb0ELb0ELb0ELb0ELb0EEEvNS_16Flash_fwd_paramsE --------------------------
	.section	.nv.shared._ZN5flash16flash_fwd_kernelI23Flash_fwd_kernel_traitsILi128ELi128ELi32ELi4ELb0ELb0EN7cutlass6half_tE19Flash_kernel_traitsILi128ELi128ELi32ELi4ES3_EELb1ELb0ELb1ELb0ELb0ELb0ELb0ELb0EEEvNS_16Flash_fwd_paramsE,"aw",@nobits
	.sectionflags	@""
	.align	16
	.zero		1024


//--------------------- .nv.shared._ZN5flash16flash_fwd_kernelI23Flash_fwd_kernel_traitsILi128ELi128ELi32ELi4ELb0ELb0EN7cutlass6half_tE19Flash_kernel_traitsILi128ELi128ELi32ELi4ES3_EELb1ELb0ELb0ELb0ELb1ELb1ELb0ELb0EEEvNS_16Flash_fwd_paramsE --------------------------
	.section	.nv.shared._ZN5flash16flash_fwd_kernelI23Flash_fwd_kernel_traitsILi128ELi128ELi32ELi4ELb0ELb0EN7cutlass6half_tE19Flash_kernel_traitsILi128ELi128ELi32ELi4ES3_EELb1ELb0ELb0ELb0ELb1ELb1ELb0ELb0EEEvNS_16Flash_fwd_paramsE,"aw",@nobits
	.sectionflags	@""
	.align	16
	.zero		1024


//--------------------- .nv.shared._ZN5flash16flash_fwd_kernelI23Flash_fwd_kernel_traitsILi128ELi128ELi32ELi4ELb0ELb0EN7cutlass6half_tE19Flash_kernel_traitsILi128ELi128ELi32ELi4ES3_EELb0ELb0ELb0ELb0ELb1ELb1ELb1ELb0EEEvNS_16Flash_fwd_paramsE --------------------------
	.section	.nv.shared._ZN5flash16flash_fwd_kernelI23Flash_fwd_kernel_traitsILi128ELi128ELi32ELi4ELb0ELb0EN7cutlass6half_tE19Flash_kernel_traitsILi128ELi128ELi32ELi4ES3_EELb0ELb0ELb0ELb0ELb1ELb1ELb1ELb0EEEvNS_16Flash_fwd_paramsE,"aw",@nobits
	.sectionflags	@""
	.align	16
	.zero		1024


//--------------------- .nv.shared._ZN5flash16flash_fwd_kernelI23Flash_fwd_kernel_traitsILi128ELi128ELi32ELi4ELb0ELb0EN7cutlass6half_tE19Flash_kernel_traitsILi128ELi128ELi32ELi4ES3_EELb1ELb0ELb0ELb1ELb0ELb0ELb0ELb0EEEvNS_16Flash_fwd_paramsE --------------------------
	.section	.nv.shared._ZN5flash16flash_fwd_kernelI23Flash_fwd_kernel_traitsILi128ELi128ELi32ELi4ELb0ELb0EN7cutlass6half_tE19Flash_kernel_traitsILi128ELi128ELi32ELi4ES3_EELb1ELb0ELb0ELb1ELb0ELb0ELb0ELb0EEEvNS_16Flash_fwd_paramsE,"aw",@nobits
	.sectionflags	@""
	.align	16
	.zero		1024


//--------------------- .nv.shared._ZN5flash16flash_fwd_kernelI23Flash_fwd_kernel_traitsILi128ELi128ELi32ELi4ELb0ELb0EN7cutlass6half_tE19Flash_kernel_traitsILi128ELi128ELi32ELi4ES3_EELb1ELb0ELb0ELb0ELb0ELb0ELb0ELb1EEEvNS_16Flash_fwd_paramsE --------------------------
	.section	.nv.shared._ZN5flash16flash_fwd_kernelI23Flash_fwd_kernel_traitsILi128ELi128ELi32ELi4ELb0ELb0EN7cutlass6half_tE19Flash_kernel_traitsILi128ELi128ELi32ELi4ES3_EELb1ELb0ELb0ELb0ELb0ELb0ELb0ELb1EEEvNS_16Flash_fwd_paramsE,"aw",@nobits
	.sectionflags	@""
	.align	16
	.zero		1024


//--------------------- .nv.shared._ZN5flash16flash_fwd_kernelI23Flash_fwd_kernel_traitsILi128ELi128ELi32ELi4ELb0ELb0EN7cutlass6half_tE19Flash_kernel_traitsILi128ELi128ELi32ELi4ES3_EELb0ELb0ELb0ELb0ELb0ELb0ELb1ELb0EEEvNS_16Flash_fwd_paramsE --------------------------
	.section	.nv.shared._ZN5flash16flash_fwd_kernelI23Flash_fwd_kernel_traitsILi128ELi128ELi32ELi4ELb0ELb0EN7cutlass6half_tE19Flash_kernel_traitsILi128ELi128ELi32ELi4ES3_EELb0ELb0ELb0ELb0ELb0ELb0ELb1ELb0EEEvNS_16Flash_fwd_paramsE,"aw",@nobits
	.sectionflags	@""
	.align	16
	.zero		1024


//--------------------- .nv.shared._ZN5flash16flash_fwd_kernelI23Flash_fwd_kernel_traitsILi128ELi128ELi32ELi4ELb0ELb0EN7cutlass6half_tE19Flash_kernel_traitsILi128ELi128ELi32ELi4ES3_EELb1ELb0ELb0ELb1ELb0ELb0ELb0ELb1EEEvNS_16Flash_fwd_paramsE --------------------------
	.section	.nv.shared._ZN5flash16flash_fwd_kernelI23Flash_fwd_kernel_traitsILi128ELi128ELi32ELi4ELb0ELb0EN7cutlass6half_tE19Flash_kernel_traitsILi128ELi128ELi32ELi4ES3_EELb1ELb0ELb0ELb1ELb0ELb0ELb0ELb1EEEvNS_16Flash_fwd_paramsE,"aw",@nobits
	.sectionflags	@""
	.align	16
	.zero		1024


//--------------------- .nv.shared._ZN5flash16flash_fwd_kernelI23Flash_fwd_kernel_traitsILi128ELi128ELi32ELi4ELb0ELb0EN7cutlass6half_tE19Flash_kernel_traitsILi128ELi128ELi32ELi4ES3_EELb0ELb0ELb0ELb1ELb0ELb0ELb1ELb0EEEvNS_16Flash_fwd_paramsE --------------------------
	.section	.nv.shared._ZN5flash16flash_fwd_kernelI23Flash_fwd_kernel_traitsILi128ELi128ELi32ELi4ELb0ELb0EN7cutlass6half_tE19Flash_kernel_traitsILi128ELi128ELi32ELi4ES3_EELb0ELb0ELb0ELb1ELb0ELb0ELb1ELb0EEEvNS_16Flash_fwd_paramsE,"aw",@nobits
	.sectionflags	@""
	.align	16
	.zero		1024


//--------------------- .nv.shared._ZN5flash16flash_fwd_kernelI23Flash_fwd_kernel_traitsILi128ELi128ELi32ELi4ELb0ELb0EN7cutlass6half_tE19Flash_kernel_traitsILi128ELi128ELi32ELi4ES3_EELb1ELb0ELb1ELb0ELb0ELb1ELb0ELb0EEEvNS_16Flash_fwd_paramsE --------------------------
	.section	.nv.shared._ZN5flash16flash_fwd_kernelI23Flash_fwd_kernel_traitsILi128ELi128ELi32ELi4ELb0ELb0EN7cutlass6half_tE19Flash_kernel_traitsILi128ELi128ELi32ELi4ES3_EELb1ELb0ELb1ELb0ELb0ELb1ELb0ELb0EEEvNS_16Flash_fwd_paramsE,"aw",@nobits
	.sectionflags	@""
	.align	16
	.zero		1024


//--------------------- .nv.shared._ZN5flash16flash_fwd_kernelI23Flash_fwd_kernel_traitsILi128ELi128ELi32ELi4ELb0ELb0EN7cutlass6half_tE19Flash_kernel_traitsILi128ELi128ELi32ELi4ES3_EELb0ELb0ELb1ELb0ELb0ELb1ELb1ELb0EEEvNS_16Flash_fwd_paramsE --------------------------
	.section	.nv.shared._ZN5flash16flash_fwd_kernelI23Flash_fwd_kernel_traitsILi128ELi128ELi32ELi4ELb0ELb0EN7cutlass6half_tE19Flash_kernel_traitsILi128ELi128ELi32ELi4ES3_EELb0ELb0ELb1ELb0ELb0ELb1ELb1ELb0EEEvNS_16Flash_fwd_paramsE,"aw",@nobits
	.sectionflags	@""
	.align	16
	.zero		1024


//--------------------- .nv.shared._ZN5flash16flash_fwd_kernelI23Flash_fwd_kernel_traitsILi128ELi128ELi32ELi4ELb0ELb0EN7cutlass6half_tE19Flash_kernel_traitsILi128ELi128ELi32ELi4ES3_EELb1ELb0ELb1ELb1ELb0ELb0ELb0ELb0EEEvNS_16Flash_fwd_paramsE --------------------------
	.section	.nv.shared._ZN5flash16flash_fwd_kernelI23Flash_fwd_kernel_traitsILi128ELi128ELi32ELi4ELb0ELb0EN7cutlass6half_tE19Flash_kernel_traitsILi128ELi128ELi32ELi4ES3_EELb1ELb0ELb1ELb1ELb0ELb0ELb0ELb0EEEvNS_16Flash_fwd_paramsE,"aw",@nobits
	.sectionflags	@""
	.align	16
	.zero		1024


//--------------------- .nv.shared._ZN5flash16flash_fwd_kernelI23Flash_fwd_kernel_traitsILi128ELi128ELi32ELi4ELb0ELb0EN7cutlass6half_tE19Flash_kernel_traitsILi128ELi128ELi32ELi4ES3_EELb1ELb0ELb1ELb0ELb0ELb0ELb0ELb1EEEvNS_16Flash_fwd_paramsE --------------------------
	.section	.nv.shared._ZN5flash16flash_fwd_kernelI23Flash_fwd_kernel_traitsILi128ELi128ELi32ELi4ELb0ELb0EN7cutlass6half_tE19Flash_kernel_traitsILi128ELi128ELi32ELi4ES3_EELb1ELb0ELb1ELb0ELb0ELb0ELb0ELb1EEEvNS_16Flash_fwd_paramsE,"aw",@nobits
	.sectionflags	@""
	.align	16
	.zero		1024


//--------------------- .nv.shared._ZN5flash16flash_fwd_kernelI23Flash_fwd_kernel_traitsILi128ELi128ELi32ELi4ELb0ELb0EN7cutlass6half_tE19Flash_kernel_traitsILi128ELi128ELi32ELi4ES3_EELb0ELb0ELb1ELb0ELb0ELb0ELb1ELb0EEEvNS_16Flash_fwd_paramsE --------------------------
	.section	.nv.shared._ZN5flash16flash_fwd_kernelI23Flash_fwd_kernel_traitsILi128ELi128ELi32ELi4ELb0ELb0EN7cutlass6half_tE19Flash_kernel_traitsILi128ELi128ELi32ELi4ES3_EELb0ELb0ELb1ELb0ELb0ELb0ELb1ELb0EEEvNS_16Flash_fwd_paramsE,"aw",@nobits
	.sectionflags	@""
	.align	16
	.zero		1024


//--------------------- .nv.shared._ZN5flash16flash_fwd_kernelI23Flash_fwd_kernel_traitsILi128ELi128ELi32ELi4ELb0ELb0EN7cutlass6half_tE19Flash_kernel_traitsILi128ELi128ELi32ELi4ES3_EELb1ELb0ELb1ELb1ELb0ELb0ELb0ELb1EEEvNS_16Flash_fwd_paramsE --------------------------
	.section	.nv.shared._ZN5flash16flash_fwd_kernelI23Flash_fwd_kernel_traitsILi128ELi128ELi32ELi4ELb0ELb0EN7cutlass6half_tE19Flash_kernel_traitsILi128ELi128ELi32ELi4ES3_EELb1ELb0ELb1ELb1ELb0ELb0ELb0ELb1EEEvNS_16Flash_fwd_paramsE,"aw",@nobits
	.sectionflags	@""
	.align	16
	.zero		1024


//--------------------- .nv.shared._ZN5flash16flash_fwd_kernelI23Flash_fwd_kernel_traitsILi128ELi128ELi32ELi4ELb0ELb0EN7cutlass6half_tE19Flash_kernel_traitsILi128ELi128ELi32ELi4ES3_EELb0ELb0ELb1ELb1ELb0ELb0ELb1ELb0EEEvNS_16Flash_fwd_paramsE --------------------------
	.section	.nv.shared._ZN5flash16flash_fwd_kernelI23Flash_fwd_kernel_traitsILi128ELi128ELi32ELi4ELb0ELb0EN7cutlass6half_tE19Flash_kernel_traitsILi128ELi128ELi32ELi4ES3_EELb0ELb0ELb1ELb1ELb0ELb0ELb1ELb0EEEvNS_16Flash_fwd_paramsE,"aw",@nobits
	.sectionflags	@""
	.align	16
	.zero		1024


//--------------------- .nv.constant0._ZN5flash16flash_fwd_kernelI23Flash_fwd_kernel_traitsILi128ELi128ELi64ELi4ELb0ELb0EN7cutlass6half_tE19Flash_kernel_traitsILi128ELi128ELi64ELi4ES3_EELb0ELb0ELb0ELb0ELb0ELb1ELb0ELb0EEEvNS_16Flash_fwd_paramsE --------------------------
	.section	.nv.constant0._ZN5flash16flash_fwd_kernelI23Flash_fwd_kernel_traitsILi128ELi128ELi64ELi4ELb0ELb0EN7cutlass6half_tE19Flash_kernel_traitsILi128ELi128ELi64ELi4ES3_EELb0ELb0ELb0ELb0ELb0ELb1ELb0ELb0EEEvNS_16Flash_fwd_paramsE,"a",@progbits
	.sectionflags	@""
	.align	4
.nv.constant0._ZN5flash16flash_fwd_kernelI23Flash_fwd_kernel_traitsILi128ELi128ELi64ELi4ELb0ELb0EN7cutlass6half_tE19Flash_kernel_traitsILi128ELi128ELi64ELi4ES3_EELb0ELb0ELb0ELb0ELb0ELb1ELb0ELb0EEEvNS_16Flash_fwd_paramsE:
	.zero		1360


//--------------------- .nv.constant0._ZN5flash16flash_fwd_kernelI23Flash_fwd_kernel_traitsILi128ELi128ELi64ELi4ELb0ELb0EN7cutlass6half_tE19Flash_kernel_traitsILi128ELi128ELi64ELi4ES3_EELb0ELb0ELb0ELb0ELb0ELb1ELb1ELb0EEEvNS_16Flash_fwd_paramsE --------------------------
	.section	.nv.constant0._ZN5flash16flash_fwd_kernelI23Flash_fwd_kernel_traitsILi128ELi128ELi64ELi4ELb0ELb0EN7cutlass6half_tE19Flash_kernel_traitsILi128ELi128ELi64ELi4ES3_EELb0ELb0ELb0ELb0ELb0ELb1ELb1ELb0EEEvNS_16Flash_fwd_paramsE,"a",@progbits
	.sectionflags	@""
	.align	4
.nv.constant0._ZN5flash16flash_fwd_kernelI23Flash_fwd_kernel_traitsILi128ELi128ELi64ELi4ELb0ELb0EN7cutlass6half_tE19Flash_kernel_traitsILi128ELi128ELi64ELi4ES3_EELb0ELb0ELb0ELb0ELb0ELb1ELb1ELb0EEEvNS_16Flash_fwd_paramsE:
	.zero		1360


//--------------------- .nv.constant0._ZN5flash16flash_fwd_kernelI23Flash_fwd_kernel_traitsILi128ELi128ELi64ELi4ELb0ELb0EN7cutlass6half_tE19Flash_kernel_traitsILi128ELi128ELi64ELi4ES3_EELb0ELb0ELb0ELb0ELb1ELb1ELb0ELb0EEEvNS_16Flash_fwd_paramsE --------------------------
	.section	.nv.constant0._ZN5flash16flash_fwd_kernelI23Flash_fwd_kernel_traitsILi128ELi128ELi64ELi4ELb0ELb0EN7cutlass6half_tE19Flash_kernel_traitsILi128ELi128ELi64ELi4ES3_EELb0ELb0ELb0ELb0ELb1ELb1ELb0ELb0EEEvNS_16Flash_fwd_paramsE,"a",@progbits
	.sectionflags	@""
	.align	4
.nv.constant0._ZN5flash16flash_fwd_kernelI23Flash_fwd_kernel_traitsILi128ELi128ELi64ELi4ELb0ELb0EN7cutlass6half_tE19Flash_kernel_traitsILi128ELi128ELi64ELi4ES3_EELb0ELb0ELb0ELb0ELb1ELb1ELb0ELb0EEEvNS_16Flash_fwd_paramsE:
	.zero		1360


//--------------------- .nv.constant0._ZN5flash16flash_fwd_kernelI23Flash_fwd_kernel_traitsILi128ELi128ELi64ELi4ELb0ELb0EN7cutlass6half_tE19Flash_kernel_traitsILi128ELi128ELi64ELi4ES3_EELb0ELb0ELb0ELb0ELb1ELb1ELb1ELb0EEEvNS_16Flash_fwd_paramsE --------------------------
	.section	.nv.constant0._ZN5flash16flash_fwd_kernelI23Flash_fwd_kernel_traitsILi128ELi128ELi64ELi4ELb0ELb0EN7cutlass6half_tE19Flash_kernel_traitsILi128ELi128ELi64ELi4ES3_EELb0ELb0ELb0ELb0ELb1ELb1ELb1ELb0EEEvNS_16Flash_fwd_paramsE,"a",@progbits
	.sectionflags	@""
	.align	4
.nv.constant0._ZN5flash16flash_fwd_kernelI23Flash_fwd_kernel_traitsILi128ELi128ELi64ELi4ELb0ELb0EN7cutlass6half_tE19Flash_kernel_traitsILi128ELi128ELi64ELi4ES3_EELb0ELb0ELb0ELb0ELb1ELb1ELb1ELb0EEEvNS_16Flash_fwd_paramsE:
	.zero		1360


//--------------------- .nv.constant0._ZN5flash16flash_fwd_kernelI23Flash_fwd_kernel_traitsILi128ELi128ELi64ELi4ELb0ELb0EN7cutlass6half_tE19Flash_kernel_traitsILi128ELi128ELi64ELi4ES3_EELb0ELb0ELb0ELb0ELb0ELb0ELb0ELb0EEEvNS_16Flash_fwd_paramsE --------------------------
	.section	.nv.constant0._ZN5flash16flash_fwd_kernelI23Flash_fwd_kernel_traitsILi128ELi128ELi64ELi4ELb0ELb0EN7cutlass6half_tE19Flash_kernel_traitsILi128ELi128ELi64ELi4ES3_EELb0ELb0ELb0ELb0ELb0ELb0ELb0ELb0EEEvNS_16Flash_fwd_paramsE,"a",@progbits
	.sectionflags	@""
	.align	4
.nv.constant0._ZN5flash16flash_fwd_kernelI23Flash_fwd_kernel_traitsILi128ELi128ELi64ELi4ELb0ELb0EN7cutlass6half_tE19Flash_kernel_traitsILi128ELi128ELi64ELi4ES3_EELb0ELb0ELb0ELb0ELb0ELb0ELb0ELb0EEEvNS_16Flash_fwd_paramsE:
	.zero		1360


//--------------------- .nv.constant0._ZN5flash16flash_fwd_kernelI23Flash_fwd_kernel_traitsILi128ELi128ELi64ELi4ELb0ELb0EN7cutlass6half_tE19Flash_kernel_traitsILi128ELi128ELi64ELi4ES3_EELb0ELb0ELb0ELb0ELb0ELb0ELb1ELb0EEEvNS_16Flash_fwd_paramsE --------------------------
	.section	.nv.constant0._ZN5flash16flash_fwd_kernelI23Flash_fwd_kernel_traitsILi128ELi128ELi64ELi4ELb0ELb0EN7cutlass6half_tE19Flash_kernel_traitsILi128ELi128ELi64ELi4ES3_EELb0ELb0ELb0ELb0ELb0ELb0ELb1ELb0EEEvNS_16Flash_fwd_paramsE,"a",@progbits
	.sectionflags	@""
	.align	4
.nv.constant0._ZN5flash16flash_fwd_kernelI23Flash_fwd_kernel_traitsILi128ELi128ELi64ELi4ELb0ELb0EN7cutlass6half_tE19Flash_kernel_traitsILi128ELi128ELi64ELi4ES3_EELb0ELb0ELb0ELb0ELb0ELb0ELb1ELb0EEEvNS_16Flash_fwd_paramsE:
	.zero		1360


//--------------------- .nv.constant0._ZN5flash16flash_fwd_kernelI23Flash_fwd_kernel_traitsILi128ELi128ELi64ELi4ELb0ELb0EN7cutlass6half_tE19Flash_kernel_traitsILi128ELi128ELi64ELi4ES3_EELb0ELb0ELb0ELb1ELb0ELb0ELb0ELb0EEEvNS_16Flash_fwd_paramsE --------------------------
	.section	.nv.constant0._ZN5flash16flash_fwd_kernelI23Flash_fwd_kernel_traitsILi128ELi128ELi64ELi4ELb0ELb0EN7cutlass6half_tE19Flash_kernel_traitsILi128ELi128ELi64ELi4ES3_EELb0ELb0ELb0ELb1ELb0ELb0ELb0ELb0EEEvNS_16Flash_fwd_paramsE,"a",@progbits
	.sectionflags	@""
	.align	4
.nv.constant0._ZN5flash16flash_fwd_kernelI23Flash_fwd_kernel_traitsILi128ELi128ELi64ELi4ELb0ELb0EN7cutlass6half_tE19Flash_kernel_traitsILi128ELi128ELi64ELi4ES3_EELb0ELb0ELb0ELb1ELb0ELb0ELb0ELb0EEEvNS_16Flash_fwd_paramsE:
	.zero		1360


//--------------------- .nv.constant0._ZN5flash16flash_fwd_kernelI23Flash_fwd_kernel_traitsILi128ELi128ELi64ELi4ELb0ELb0EN7cutlass6half_tE19Flash_kernel_traitsILi128ELi128ELi64ELi4ES3_EELb0ELb0ELb0ELb1ELb0ELb0ELb1ELb0EEEvNS_16Flash_fwd_paramsE --------------------------
	.section	.nv.constant0._ZN5flash16flash_fwd_kernelI23Flash_fwd_kernel_traitsILi128ELi128ELi64ELi4ELb0ELb0EN7cutlass6half_tE19Flash_kernel_traitsILi128ELi128ELi64ELi4ES3_EELb0ELb0ELb0ELb1ELb0ELb0ELb1ELb0EEEvNS_16Flash_fwd_paramsE,"a",@progbits
	.sectionflags	@""
	.align	4
.nv.constant0._ZN5flash16flash_fwd_kernelI23Flash_fwd_kernel_traitsILi128ELi128ELi64ELi4ELb0ELb0EN7cutlass6half_tE19Flash_kernel_traitsILi128ELi128ELi64ELi4ES3_EELb0ELb0ELb0ELb1ELb0ELb0ELb1ELb0EEEvNS_16Flash_fwd_paramsE:
	.zero		1360


//--------------------- .nv.constant0._ZN5flash16flash_fwd_kernelI23Flash_fwd_kernel_traitsILi128ELi128ELi64ELi4ELb0ELb0EN7cutlass6half_tE19Flash_kernel_traitsILi128ELi128ELi64ELi4ES3_EELb0ELb0ELb1ELb0ELb0ELb1ELb0ELb0EEEvNS_16Flash_fwd_paramsE --------------------------
	.section	.nv.constant0._ZN5flash16flash_fwd_kernelI23Flash_fwd_kernel_traitsILi128ELi128ELi64ELi4ELb0ELb0EN7cutlass6half_tE19Flash_kernel_traitsILi128ELi128ELi64ELi4ES3_EELb0ELb0ELb1ELb0ELb0ELb1ELb0ELb0EEEvNS_16Flash_fwd_paramsE,"a",@progbits
	.sectionflags	@""
	.align	4
.nv.constant0._ZN5flash16flash_fwd_kernelI23Flash_fwd_kernel_traitsILi128ELi128ELi64ELi4ELb0ELb0EN7cutlass6half_tE19Flash_kernel_traitsILi128ELi128ELi64ELi4ES3_EELb0ELb0ELb1ELb0ELb0ELb1ELb0ELb0EEEvNS_16Flash_fwd_paramsE:
	.zero		1360


//--------------------- .nv.constant0._ZN5flash16flash_fwd_kernelI23Flash_fwd_kernel_traitsILi128ELi128ELi64ELi4ELb0ELb0EN7cutlass6half_tE19Flash_kernel_traitsILi128ELi128ELi64ELi4ES3_EELb0ELb0ELb1ELb0ELb0ELb1ELb1ELb0EEEvNS_16Flash_fwd_paramsE --------------------------
	.section	.nv.constant0._ZN5flash16flash_fwd_kernelI23Flash_fwd_kernel_traitsILi128ELi128ELi64ELi4ELb0ELb0EN7cutlass6half_tE19Flash_kernel_traitsILi128ELi128ELi64ELi4ES3_EELb0ELb0ELb1ELb0ELb0ELb1ELb1ELb0EEEvNS_16Flash_fwd_paramsE,"a",@progbits
	.sectionflags	@""
	.align	4
.nv.constant0._ZN5flash16flash_fwd_kernelI23Flash_fwd_kernel_traitsILi128ELi128ELi64ELi4ELb0ELb0EN7cutlass6half_tE19Flash_kernel_traitsILi128ELi128ELi64ELi4ES3_EELb0ELb0ELb1ELb0ELb0ELb1ELb1ELb0EEEvNS_16Flash_fwd_paramsE:
	.zero		1360


//--------------------- .nv.constant0._ZN5flash16flash_fwd_kernelI23Flash_fwd_kernel_traitsILi128ELi128ELi64ELi4ELb0ELb0EN7cutlass6half_tE19Flash_kernel_traitsILi128ELi128ELi64ELi4ES3_EELb0ELb0ELb1ELb0ELb0ELb0ELb0ELb0EEEvNS_16Flash_fwd_paramsE --------------------------
	.section	.nv.constant0._ZN5flash16flash_fwd_kernelI23Flash_fwd_kernel_traitsILi128ELi128ELi64ELi4ELb0ELb0EN7cutlass6half_tE19Flash_kernel_traitsILi128ELi128ELi64ELi4ES3_EELb0ELb0ELb1ELb0ELb0ELb0ELb0ELb0EEEvNS_16Flash_fwd_paramsE,"a",@progbits
	.sectionflags	@""
	.align	4
.nv.constant0._ZN5flash16flash_fwd_kernelI23Flash_fwd_kernel_traitsILi128ELi128ELi64ELi4ELb0ELb0EN7cutlass6half_tE19Flash_kernel_traitsILi128ELi128ELi64ELi4ES3_EELb0ELb0ELb1ELb0ELb0ELb0ELb0ELb0EEEvNS_16Flash_fwd_paramsE:
	.zero		1360


//--------------------- .nv.constant0._ZN5flash16flash_fwd_kernelI23Flash_fwd_kernel_traitsILi128ELi128ELi64ELi4ELb0ELb0EN7cutlass6half_tE19Flash_kernel_traitsILi128ELi128ELi64ELi4ES3_EELb0ELb0ELb1ELb0ELb0ELb0ELb1ELb0EEEvNS_16Flash_fwd_paramsE --------------------------
	.section	.nv.constant0._ZN5flash16flash_fwd_kernelI23Flash_fwd_kernel_traitsILi128ELi128ELi64ELi4ELb0ELb0EN7cutlass6half_tE19Flash_kernel_traitsILi128ELi128ELi64ELi4ES3_EELb0ELb0ELb1ELb0ELb0ELb0ELb1ELb0EEEvNS_16Flash_fwd_paramsE,"a",@progbits
	.sectionflags	@""
	.align	4
.nv.constant0._ZN5flash16flash_fwd_kernelI23Flash_fwd_kernel_traitsILi128ELi128ELi64ELi4ELb0ELb0EN7cutlass6half_tE19Flash_kernel_traitsILi128ELi128ELi64ELi4ES3_EELb0ELb0ELb1ELb0ELb0ELb0ELb1ELb0EEEvNS_16Flash_fwd_paramsE:
	.zero		1360


//--------------------- .nv.constant0._ZN5flash16flash_fwd_kernelI23Flash_fwd_kernel_traitsILi128ELi128ELi64ELi4ELb0ELb0EN7cutlass6half_tE19Flash_kernel_traitsILi128ELi128ELi64ELi4ES3_EELb0ELb0ELb1ELb1ELb0ELb0ELb0ELb0EEEvNS_16Flash_fwd_paramsE --------------------------
	.section	.nv.constant0._ZN5flash16flash_fwd_kernelI23Flash_fwd_kernel_traitsILi128ELi128ELi64ELi4ELb0ELb0EN7cutlass6half_tE19Flash_kernel_traitsILi128ELi128ELi64ELi4ES3_EELb0ELb0ELb1ELb1ELb0ELb0ELb0ELb0EEEvNS_16Flash_fwd_paramsE,"a",@progbits
	.sectionflags	@""
	.align	4
.nv.constant0._ZN5flash16flash_fwd_kernelI23Flash_fwd_kernel_traitsILi128ELi128ELi64ELi4ELb0ELb0EN7cutlass6half_tE19Flash_kernel_traitsILi128ELi128ELi64ELi4ES3_EELb0ELb0ELb1ELb1ELb0ELb0ELb0ELb0EEEvNS_16Flash_fwd_paramsE:
	.zero		1360


//--------------------- .nv.constant0._ZN5flash16flash_fwd_kernelI23Flash_fwd_kernel_traitsILi128ELi128ELi64ELi4ELb0ELb0EN7cutlass6half_tE19Flash_kernel_traitsILi128ELi128ELi64ELi4ES3_EELb0ELb0ELb1ELb1ELb0ELb0ELb1ELb0EEEvNS_16Flash_fwd_paramsE --------------------------
	.section	.nv.constant0._ZN5flash16flash_fwd_kernelI23Flash_fwd_kernel_traitsILi128ELi128ELi64ELi4ELb0ELb0EN7cutlass6half_tE19Flash_kernel_traitsILi128ELi128ELi64ELi4ES3_EELb0ELb0ELb1ELb1ELb0ELb0ELb1ELb0EEEvNS_16Flash_fwd_paramsE,"a",@progbits
	.sectionflags	@""
	.align	4
.nv.constant0._ZN5flash16flash_fwd_kernelI23Flash_fwd_kernel_traitsILi128ELi128ELi64ELi4ELb0ELb0EN7cutlass6half_tE19Flash_kernel_traitsILi128ELi128ELi64ELi4ES3_EELb0ELb0ELb1ELb1ELb0ELb0ELb1ELb0EEEvNS_16Flash_fwd_paramsE:
	.zero		1360


//--------------------- .nv.constant0._ZN5flash16flash_fwd_kernelI23Flash_fwd_kernel_traitsILi128ELi128ELi32ELi4ELb0ELb0EN7cutlass6half_tE19Flash_kernel_traitsILi128ELi128ELi32ELi4ES3_EELb0ELb0ELb0ELb0ELb0ELb1ELb0ELb0EEEvNS_16Flash_fwd_paramsE --------------------------
	.section	.nv.constant0._ZN5flash16flash_fwd_kernelI23Flash_fwd_kernel_traitsILi128ELi128ELi32ELi4ELb0ELb0EN7cutlass6half_tE19Flash_kernel_traitsILi128ELi128ELi32ELi4ES3_EELb0ELb0ELb0ELb0ELb0ELb1ELb0ELb0EEEvNS_16Flash_fwd_paramsE,"a",@progbits
	.sectionflags	@""
	.align	4
.nv.constant0._ZN5flash16flash_fwd_kernelI23Flash_fwd_kernel_traitsILi128ELi128ELi32ELi4ELb0ELb0EN7cutlass6half_tE19Flash_kernel_traitsILi128ELi128ELi32ELi4ES3_EELb0ELb0ELb0ELb0ELb0ELb1ELb0ELb0EEEvNS_16Flash_fwd_paramsE:
	.zero		1360


//--------------------- .nv.constant0._ZN5flash16flash_fwd_kernelI23Flash_fwd_kernel_traitsILi128ELi128ELi32ELi4ELb0ELb0EN7cutlass6half_tE19Flash_kernel_traitsILi128ELi128ELi32ELi4ES3_EELb0ELb0ELb0ELb0ELb1ELb1ELb0ELb0EEEvNS_16Flash_fwd_paramsE --------------------------
	.section	.nv.constant0._ZN5flash16flash_fwd_kernelI23Flash_fwd_kernel_traitsILi128ELi128ELi32ELi4ELb0ELb0EN7cutlass6half_tE19Flash_kernel_traitsILi128ELi128ELi32ELi4ES3_EELb0ELb0ELb0ELb0ELb1ELb1ELb0ELb0EEEvNS_16Flash_fwd_paramsE,"a",@progbits
	.sectionflags	@""
	.align	4
.nv.constant0._ZN5flash16flash_fwd_kernelI23Flash_fwd_kernel_traitsILi128ELi128ELi32ELi4ELb0ELb0EN7cutlass6half_tE19Flash_kernel_traitsILi128ELi128ELi32ELi4ES3_EELb0ELb0ELb0ELb0ELb1ELb1ELb0ELb0EEEvNS_16Flash_fwd_paramsE:
	.zero		1360


//--------------------- .nv.constant0._ZN5flash16flash_fwd_kernelI23Flash_fwd_kernel_traitsILi128ELi128ELi32ELi4ELb0ELb0EN7cutlass6half_tE19Flash_kernel_traitsILi128ELi128ELi32ELi4ES3_EELb0ELb0ELb0ELb0ELb0ELb0ELb0ELb0EEEvNS_16Flash_fwd_paramsE --------------------------
	.section	.nv.constant0._ZN5flash16flash_fwd_kernelI23Flash_fwd_kernel_traitsILi128ELi128ELi32ELi4ELb0ELb0EN7cutlass6half_tE19Flash_kernel_traitsILi128ELi128ELi32ELi4ES3_EELb0ELb0ELb0ELb0ELb0ELb0ELb0ELb0EEEvNS_16Flash_fwd_paramsE,"a",@progbits
	.sectionflags	@""
	.align	4
.nv.constant0._ZN5flash16flash_fwd_kernelI23Flash_fwd_kernel_traitsILi128ELi128ELi32ELi4ELb0ELb0EN7cutlass6half_tE19Flash_kernel_traitsILi128ELi128ELi32ELi4ES3_EELb0ELb0ELb0ELb0ELb0ELb0ELb0ELb0EEEvNS_16Flash_fwd_paramsE:
	.zero		1360


//--------------------- .nv.constant0._ZN5flash16flash_fwd_kernelI23Flash_fwd_kernel_traitsILi128ELi128ELi32ELi4ELb0ELb0EN7cutlass6half_tE19Flash_kernel_traitsILi128ELi128ELi32ELi4ES3_EELb0ELb0ELb0ELb1ELb0ELb0ELb0ELb0EEEvNS_16Flash_fwd_paramsE --------------------------
	.section	.nv.constant0._ZN5flash16flash_fwd_kernelI23Flash_fwd_kernel_traitsILi128ELi128ELi32ELi4ELb0ELb0EN7cutlass6half_tE19Flash_kernel_traitsILi128ELi128ELi32ELi4ES3_EELb0ELb0ELb0ELb1ELb0ELb0ELb0ELb0EEEvNS_16Flash_fwd_paramsE,"a",@progbits
	.sectionflags	@""
	.align	4
.nv.constant0._ZN5flash16flash_fwd_kernelI23Flash_fwd_kernel_traitsILi128ELi128ELi32ELi4ELb0ELb0EN7cutlass6half_tE19Flash_kernel_traitsILi128ELi128ELi32ELi4ES3_EELb0ELb0ELb0ELb1ELb0ELb0ELb0ELb0EEEvNS_16Flash_fwd_paramsE:
	.zero		1360


//--------------------- .nv.constant0._ZN5flash16flash_fwd_kernelI23Flash_fwd_kernel_traitsILi128ELi128ELi32ELi4ELb0ELb0EN7cutlass6half_tE19Flash_kernel_traitsILi128ELi128ELi32ELi4ES3_EELb0ELb0ELb1ELb0ELb0ELb1ELb0ELb0EEEvNS_16Flash_fwd_paramsE --------------------------
	.section	.nv.constant0._ZN5flash16flash_fwd_kernelI23Flash_fwd_kernel_traitsILi128ELi128ELi32ELi4ELb0ELb0EN7cutlass6half_tE19Flash_kernel_traitsILi128ELi128ELi32ELi4ES3_EELb0ELb0ELb1ELb0ELb0ELb1ELb0ELb0EEEvNS_16Flash_fwd_paramsE,"a",@progbits
	.sectionflags	@""
	.align	4
.nv.constant0._ZN5flash16flash_fwd_kernelI23Flash_fwd_kernel_traitsILi128ELi128ELi32ELi4ELb0ELb0EN7cutlass6half_tE19Flash_kernel_traitsILi128ELi128ELi32ELi4ES3_EELb0ELb0ELb1ELb0ELb0ELb1ELb0ELb0EEEvNS_16Flash_fwd_paramsE:
	.zero		1360


//--------------------- .nv.constant0._ZN5flash16flash_fwd_kernelI23Flash_fwd_kernel_traitsILi128ELi128ELi32ELi4ELb0ELb0EN7cutlass6half_tE19Flash_kernel_traitsILi128ELi128ELi32ELi4ES3_EELb0ELb0ELb1ELb0ELb0ELb0ELb0ELb0EEEvNS_16Flash_fwd_paramsE --------------------------
	.section	.nv.constant0._ZN5flash16flash_fwd_kernelI23Flash_fwd_kernel_traitsILi128ELi128ELi32ELi4ELb0ELb0EN7cutlass6half_tE19Flash_kernel_traitsILi128ELi128ELi32ELi4ES3_EELb0ELb0ELb1ELb0ELb0ELb0ELb0ELb0EEEvNS_16Flash_fwd_paramsE,"a",@progbits
	.sectionflags	@""
	.align	4
.nv.constant0._ZN5flash16flash_fwd_kernelI23Flash_fwd_kernel_traitsILi128ELi128ELi32ELi4ELb0ELb0EN7cutlass6half_tE19Flash_kernel_traitsILi128ELi128ELi32ELi4ES3_EELb0ELb0ELb1ELb0ELb0ELb0ELb0ELb0EEEvNS_16Flash_fwd_paramsE:
	.zero		1360


//--------------------- .nv.constant0._ZN5flash16flash_fwd_kernelI23Flash_fwd_kernel_traitsILi128ELi128ELi32ELi4ELb0ELb0EN7cutlass6half_tE19Flash_kernel_traitsILi128ELi128ELi32ELi4ES3_EELb0ELb0ELb1ELb1ELb0ELb0ELb0ELb0EEEvNS_16Flash_fwd_paramsE --------------------------
	.section	.nv.constant0._ZN5flash16flash_fwd_kernelI23Flash_fwd_kernel_traitsILi128ELi128ELi32ELi4ELb0ELb0EN7cutlass6half_tE19Flash_kernel_traitsILi128ELi128ELi32ELi4ES3_EELb0ELb0ELb1ELb1ELb0ELb0ELb0ELb0EEEvNS_16Flash_fwd_paramsE,"a",@progbits
	.sectionflags	@""
	.align	4
.nv.constant0._ZN5flash16flash_fwd_kernelI23Flash_fwd_kernel_traitsILi128ELi128ELi32ELi4ELb0ELb0EN7cutlass6half_tE19Flash_kernel_traitsILi128ELi128ELi32ELi4ES3_EELb0ELb0ELb1ELb1ELb0ELb0ELb0ELb0EEEvNS_16Flash_fwd_paramsE:
	.zero		1360


//--------------------- .nv.constant0._ZN5flash16flash_fwd_kernelI23Flash_fwd_kernel_traitsILi128ELi128ELi32ELi4ELb0ELb0EN7cutlass6half_tE19Flash_kernel_traitsILi128ELi128ELi32ELi4ES3_EELb1ELb0ELb0ELb0ELb0ELb1ELb0ELb0EEEvNS_16Flash_fwd_paramsE --------------------------
	.section	.nv.constant0._ZN5flash16flash_fwd_kernelI23Flash_fwd_kernel_traitsILi128ELi128ELi32ELi4ELb0ELb0EN7cutlass6half_tE19Flash_kernel_traitsILi128ELi128ELi32ELi4ES3_EELb1ELb0ELb0ELb0ELb0ELb1ELb0ELb0EEEvNS_16Flash_fwd_paramsE,"a",@progbits
	.sectionflags	@""
	.align	4
.nv.constant0._ZN5flash16flash_fwd_kernelI23Flash_fwd_kernel_traitsILi128ELi128ELi32ELi4ELb0ELb0EN7cutlass6half_tE19Flash_kernel_traitsILi128ELi128ELi32ELi4ES3_EELb1ELb0ELb0ELb0ELb0ELb1ELb0ELb0EEEvNS_16Flash_fwd_paramsE:
	.zero		1360


//--------------------- .nv.constant0._ZN5flash16flash_fwd_kernelI23Flash_fwd_kernel_traitsILi128ELi128ELi32ELi4ELb0ELb0EN7cutlass6half_tE19Flash_kernel_traitsILi128ELi128ELi32ELi4ES3_EELb0ELb0ELb0ELb0ELb0ELb1ELb1ELb0EEEvNS_16Flash_fwd_paramsE --------------------------
	.section	.nv.constant0._ZN5flash16flash_fwd_kernelI23Flash_fwd_kernel_traitsILi128ELi128ELi32ELi4ELb0ELb0EN7cutlass6half_tE19Flash_kernel_traitsILi128ELi128ELi32ELi4ES3_EELb0ELb0ELb0ELb0ELb0ELb1ELb1ELb0EEEvNS_16Flash_fwd_paramsE,"a",@progbits
	.sectionflags	@""
	.align	4
.nv.constant0._ZN5flash16flash_fwd_kernelI23Flash_fwd_kernel_traitsILi128ELi128ELi32ELi4ELb0ELb0EN7cutlass6half_tE19Flash_kernel_traitsILi128ELi128ELi32ELi4ES3_EELb0ELb0ELb0ELb0ELb0ELb1ELb1ELb0EEEvNS_16Flash_fwd_paramsE:
	.zero		1360


//--------------------- .nv.constant0._ZN5flash16flash_fwd_kernelI23Flash_fwd_kernel_traitsILi128ELi128ELi32ELi4ELb0ELb0EN7cutlass6half_tE19Flash_kernel_traitsILi128ELi128ELi32ELi4ES3_EELb1ELb0ELb0ELb0ELb0ELb0ELb0ELb0EEEvNS_16Flash_fwd_paramsE --------------------------
	.section	.nv.constant0._ZN5flash16flash_fwd_kernelI23Flash_fwd_kernel_traitsILi128ELi128ELi32ELi4ELb0ELb0EN7cutlass6half_tE19Flash_kernel_traitsILi128ELi128ELi32ELi4ES3_EELb1ELb0ELb0ELb0ELb0ELb0ELb0ELb0EEEvNS_16Flash_fwd_paramsE,"a",@progbits
	.sectionflags	@""
	.align	4
.nv.constant0._ZN5flash16flash_fwd_kernelI23Flash_fwd_kernel_traitsILi128ELi128ELi32ELi4ELb0ELb0EN7cutlass6half_tE19Flash_kernel_traitsILi128ELi128ELi32ELi4ES3_EELb1ELb0ELb0ELb0ELb0ELb0ELb0ELb0EEEvNS_16Flash_fwd_paramsE:
	.zero		1360


//--------------------- .nv.constant0._ZN5flash16flash_fwd_kernelI23Flash_fwd_kernel_traitsILi128ELi128ELi32ELi4ELb0ELb0EN7cutlass6half_tE19Flash_kernel_traitsILi128ELi128ELi32ELi4ES3_EELb1ELb0ELb1ELb0ELb0ELb0ELb0ELb0EEEvNS_16Flash_fwd_paramsE --------------------------
	.section	.nv.constant0._ZN5flash16flash_fwd_kernelI23Flash_fwd_kernel_traitsILi128ELi128ELi32ELi4ELb0ELb0EN7cutlass6half_tE19Flash_kernel_traitsILi128ELi128ELi32ELi4ES3_EELb1ELb0ELb1ELb0ELb0ELb0ELb0ELb0EEEvNS_16Flash_fwd_paramsE,"a",@progbits
	.sectionflags	@""
	.align	4
.nv.constant0._ZN5flash16flash_fwd_kernelI23Flash_fwd_kernel_traitsILi128ELi128ELi32ELi4ELb0ELb0EN7cutlass6half_tE19Flash_kernel_traitsILi128ELi128ELi32ELi4ES3_EELb1ELb0ELb1ELb0ELb0ELb0ELb0ELb0EEEvNS_16Flash_fwd_paramsE:
	.zero		1360


//--------------------- .nv.constant0._ZN5flash16flash_fwd_kernelI23Flash_fwd_kernel_traitsILi128ELi128ELi32ELi4ELb0ELb0EN7cutlass6half_tE19Flash_kernel_traitsILi128ELi128ELi32ELi4ES3_EELb1ELb0ELb0ELb0ELb1ELb1ELb0ELb0EEEvNS_16Flash_fwd_paramsE --------------------------
	.section	.nv.constant0._ZN5flash16flash_fwd_kernelI23Flash_fwd_kernel_traitsILi128ELi128ELi32ELi4ELb0ELb0EN7cutlass6half_tE19Flash_kernel_traitsILi128ELi128ELi32ELi4ES3_EELb1ELb0ELb0ELb0ELb1ELb1ELb0ELb0EEEvNS_16Flash_fwd_paramsE,"a",@progbits
	.sectionflags	@""
	.align	4
.nv.constant0._ZN5flash16flash_fwd_kernelI23Flash_fwd_kernel_traitsILi128ELi128ELi32ELi4ELb0ELb0EN7cutlass6half_tE19Flash_kernel_traitsILi128ELi128ELi32ELi4ES3_EELb1ELb0ELb0ELb0ELb1ELb1ELb0ELb0EEEvNS_16Flash_fwd_paramsE:
	.zero		1360


//--------------------- .nv.constant0._ZN5flash16flash_fwd_kernelI23Flash_fwd_kernel_traitsILi128ELi128ELi32ELi4ELb0ELb0EN7cutlass6half_tE19Flash_kernel_traitsILi128ELi128ELi32ELi4ES3_EELb0ELb0ELb0ELb0ELb1ELb1ELb1ELb0EEEvNS_16Flash_fwd_paramsE --------------------------
	.section	.nv.constant0._ZN5flash16flash_fwd_kernelI23Flash_fwd_kernel_traitsILi128ELi128ELi32ELi4ELb0ELb0EN7cutlass6half_tE19Flash_kernel_traitsILi128ELi128ELi32ELi4ES3_EELb0ELb0ELb0ELb0ELb1ELb1ELb1ELb0EEEvNS_16Flash_fwd_paramsE,"a",@progbits
	.sectionflags	@""
	.align	4
.nv.constant0._ZN5flash16flash_fwd_kernelI23Flash_fwd_kernel_traitsILi128ELi128ELi32ELi4ELb0ELb0EN7cutlass6half_tE19Flash_kernel_traitsILi128ELi128ELi32ELi4ES3_EELb0ELb0ELb0ELb0ELb1ELb1ELb1ELb0EEEvNS_16Flash_fwd_paramsE:
	.zero		1360


//--------------------- .nv.constant0._ZN5flash16flash_fwd_kernelI23Flash_fwd_kernel_traitsILi128ELi128ELi32ELi4ELb0ELb0EN7cutlass6half_tE19Flash_kernel_traitsILi128ELi128ELi32ELi4ES3_EELb1ELb0ELb0ELb1ELb0ELb0ELb0ELb0EEEvNS_16Flash_fwd_paramsE --------------------------
	.section	.nv.constant0._ZN5flash16flash_fwd_kernelI23Flash_fwd_kernel_traitsILi128ELi128ELi32ELi4ELb0ELb0EN7cutlass6half_tE19Flash_kernel_traitsILi128ELi128ELi32ELi4ES3_EELb1ELb0ELb0ELb1ELb0ELb0ELb0ELb0EEEvNS_16Flash_fwd_paramsE,"a",@progbits
	.sectionflags	@""
	.align	4
.nv.constant0._ZN5flash16flash_fwd_kernelI23Flash_fwd_kernel_traitsILi128ELi128ELi32ELi4ELb0ELb0EN7cutlass6half_tE19Flash_kernel_traitsILi128ELi128ELi32ELi4ES3_EELb1ELb0ELb0ELb1ELb0ELb0ELb0ELb0EEEvNS_16Flash_fwd_paramsE:
	.zero		1360


//--------------------- .nv.constant0._ZN5flash16flash_fwd_kernelI23Flash_fwd_kernel_traitsILi128ELi128ELi32ELi4ELb0ELb0EN7cutlass6half_tE19Flash_kernel_traitsILi128ELi128ELi32ELi4ES3_EELb1ELb0ELb0ELb0ELb0ELb0ELb0ELb1EEEvNS_16Flash_fwd_paramsE --------------------------
	.section	.nv.constant0._ZN5flash16flash_fwd_kernelI23Flash_fwd_kernel_traitsILi128ELi128ELi32ELi4ELb0ELb0EN7cutlass6half_tE19Flash_kernel_traitsILi128ELi128ELi32ELi4ES3_EELb1ELb0ELb0ELb0ELb0ELb0ELb0ELb1EEEvNS_16Flash_fwd_paramsE,"a",@progbits
	.sectionflags	@""
	.align	4
.nv.constant0._ZN5flash16flash_fwd_kernelI23Flash_fwd_kernel_traitsILi128ELi128ELi32ELi4ELb0ELb0EN7cutlass6half_tE19Flash_kernel_traitsILi128ELi128ELi32ELi4ES3_EELb1ELb0ELb0ELb0ELb0ELb0ELb0ELb1EEEvNS_16Flash_fwd_paramsE:
	.zero		1360


//--------------------- .nv.constant0._ZN5flash16flash_fwd_kernelI23Flash_fwd_kernel_traitsILi128ELi128ELi32ELi4ELb0ELb0EN7cutlass6half_tE19Flash_kernel_traitsILi128ELi128ELi32ELi4ES3_EELb0ELb0ELb0ELb0ELb0ELb0ELb1ELb0EEEvNS_16Flash_fwd_paramsE --------------------------
	.section	.nv.constant0._ZN5flash16flash_fwd_kernelI23Flash_fwd_kernel_traitsILi128ELi128ELi32ELi4ELb0ELb0EN7cutlass6half_tE19Flash_kernel_traitsILi128ELi128ELi32ELi4ES3_EELb0ELb0ELb0ELb0ELb0ELb0ELb1ELb0EEEvNS_16Flash_fwd_paramsE,"a",@progbits
	.sectionflags	@""
	.align	4
.nv.constant0._ZN5flash16flash_fwd_kernelI23Flash_fwd_kernel_traitsILi128ELi128ELi32ELi4ELb0ELb0EN7cutlass6half_tE19Flash_kernel_traitsILi128ELi128ELi32ELi4ES3_EELb0ELb0ELb0ELb0ELb0ELb0ELb1ELb0EEEvNS_16Flash_fwd_paramsE:
	.zero		1360


//--------------------- .nv.constant0._ZN5flash16flash_fwd_kernelI23Flash_fwd_kernel_traitsILi128ELi128ELi32ELi4ELb0ELb0EN7cutlass6half_tE19Flash_kernel_traitsILi128ELi128ELi32ELi4ES3_EELb1ELb0ELb0ELb1ELb0ELb0ELb0ELb1EEEvNS_16Flash_fwd_paramsE --------------------------
	.section	.nv.constant0._ZN5flash16flash_fwd_kernelI23Flash_fwd_kernel_traitsILi128ELi128ELi32ELi4ELb0ELb0EN7cutlass6half_tE19Flash_kernel_traitsILi128ELi128ELi32ELi4ES3_EELb1ELb0ELb0ELb1ELb0ELb0ELb0ELb1EEEvNS_16Flash_fwd_paramsE,"a",@progbits
	.sectionflags	@""
	.align	4
.nv.constant0._ZN5flash16flash_fwd_kernelI23Flash_fwd_kernel_traitsILi128ELi128ELi32ELi4ELb0ELb0EN7cutlass6half_tE19Flash_kernel_traitsILi128ELi128ELi32ELi4ES3_EELb1ELb0ELb0ELb1ELb0ELb0ELb0ELb1EEEvNS_16Flash_fwd_paramsE:
	.zero		1360


//--------------------- .nv.constant0._ZN5flash16flash_fwd_kernelI23Flash_fwd_kernel_traitsILi128ELi128ELi32ELi4ELb0ELb0EN7cutlass6half_tE19Flash_kernel_traitsILi128ELi128ELi32ELi4ES3_EELb0ELb0ELb0ELb1ELb0ELb0ELb1ELb0EEEvNS_16Flash_fwd_paramsE --------------------------
	.section	.nv.constant0._ZN5flash16flash_fwd_kernelI23Flash_fwd_kernel_traitsILi128ELi128ELi32ELi4ELb0ELb0EN7cutlass6half_tE19Flash_kernel_traitsILi128ELi128ELi32ELi4ES3_EELb0ELb0ELb0ELb1ELb0ELb0ELb1ELb0EEEvNS_16Flash_fwd_paramsE,"a",@progbits
	.sectionflags	@""
	.align	4
.nv.constant0._ZN5flash16flash_fwd_kernelI23Flash_fwd_kernel_traitsILi128ELi128ELi32ELi4ELb0ELb0EN7cutlass6half_tE19Flash_kernel_traitsILi128ELi128ELi32ELi4ES3_EELb0ELb0ELb0ELb1ELb0ELb0ELb1ELb0EEEvNS_16Flash_fwd_paramsE:
	.zero		1360


//--------------------- .nv.constant0._ZN5flash16flash_fwd_kernelI23Flash_fwd_kernel_traitsILi128ELi128ELi32ELi4ELb0ELb0EN7cutlass6half_tE19Flash_kernel_traitsILi128ELi128ELi32ELi4ES3_EELb1ELb0ELb1ELb0ELb0ELb1ELb0ELb0EEEvNS_16Flash_fwd_paramsE --------------------------
	.section	.nv.constant0._ZN5flash16flash_fwd_kernelI23Flash_fwd_kernel_traitsILi128ELi128ELi32ELi4ELb0ELb0EN7cutlass6half_tE19Flash_kernel_traitsILi128ELi128ELi32ELi4ES3_EELb1ELb0ELb1ELb0ELb0ELb1ELb0ELb0EEEvNS_16Flash_fwd_paramsE,"a",@progbits
	.sectionflags	@""
	.align	4
.nv.constant0._ZN5flash16flash_fwd_kernelI23Flash_fwd_kernel_traitsILi128ELi128ELi32ELi4ELb0ELb0EN7cutlass6half_tE19Flash_kernel_traitsILi128ELi128ELi32ELi4ES3_EELb1ELb0ELb1ELb0ELb0ELb1ELb0ELb0EEEvNS_16Flash_fwd_paramsE:
	.zero		1360


//--------------------- .nv.constant0._ZN5flash16flash_fwd_kernelI23Flash_fwd_kernel_traitsILi128ELi128ELi32ELi4ELb0ELb0EN7cutlass6half_tE19Flash_kernel_traitsILi128ELi128ELi32ELi4ES3_EELb0ELb0ELb1ELb0ELb0ELb1ELb1ELb0EEEvNS_16Flash_fwd_paramsE --------------------------
	.section	.nv.constant0._ZN5flash16flash_fwd_kernelI23Flash_fwd_kernel_traitsILi128ELi128ELi32ELi4ELb0ELb0EN7cutlass6half_tE19Flash_kernel_traitsILi128ELi128ELi32ELi4ES3_EELb0ELb0ELb1ELb0ELb0ELb1ELb1ELb0EEEvNS_16Flash_fwd_paramsE,"a",@progbits
	.sectionflags	@""
	.align	4
.nv.constant0._ZN5flash16flash_fwd_kernelI23Flash_fwd_kernel_traitsILi128ELi128ELi32ELi4ELb0ELb0EN7cutlass6half_tE19Flash_kernel_traitsILi128ELi128ELi32ELi4ES3_EELb0ELb0ELb1ELb0ELb0ELb1ELb1ELb0EEEvNS_16Flash_fwd_paramsE:
	.zero		1360


//--------------------- .nv.constant0._ZN5flash16flash_fwd_kernelI23Flash_fwd_kernel_traitsILi128ELi128ELi32ELi4ELb0ELb0EN7cutlass6half_tE19Flash_kernel_traitsILi128ELi128ELi32ELi4ES3_EELb1ELb0ELb1ELb1ELb0ELb0ELb0ELb0EEEvNS_16Flash_fwd_paramsE --------------------------
	.section	.nv.constant0._ZN5flash16flash_fwd_kernelI23Flash_fwd_kernel_traitsILi128ELi128ELi32ELi4ELb0ELb0EN7cutlass6half_tE19Flash_kernel_traitsILi128ELi128ELi32ELi4ES3_EELb1ELb0ELb1ELb1ELb0ELb0ELb0ELb0EEEvNS_16Flash_fwd_paramsE,"a",@progbits
	.sectionflags	@""
	.align	4
.nv.constant0._ZN5flash16flash_fwd_kernelI23Flash_fwd_kernel_traitsILi128ELi128ELi32ELi4ELb0ELb0EN7cutlass6half_tE19Flash_kernel_traitsILi128ELi128ELi32ELi4ES3_EELb1ELb0ELb1ELb1ELb0ELb0ELb0ELb0EEEvNS_16Flash_fwd_paramsE:
	.zero		1360


//--------------------- .nv.constant0._ZN5flash16flash_fwd_kernelI23Flash_fwd_kernel_traitsILi128ELi128ELi32ELi4ELb0ELb0EN7cutlass6half_tE19Flash_kernel_traitsILi128ELi128ELi32ELi4ES3_EELb1ELb0ELb1ELb0ELb0ELb0ELb0ELb1EEEvNS_16Flash_fwd_paramsE --------------------------
	.section	.nv.constant0._ZN5flash16flash_fwd_kernelI23Flash_fwd_kernel_traitsILi128ELi128ELi32ELi4ELb0ELb0EN7cutlass6half_tE19Flash_kernel_traitsILi128ELi128ELi32ELi4ES3_EELb1ELb0ELb1ELb0ELb0ELb0ELb0ELb1EEEvNS_16Flash_fwd_paramsE,"a",@progbits
	.sectionflags	@""
	.align	4
.nv.constant0._ZN5flash16flash_fwd_kernelI23Flash_fwd_kernel_traitsILi128ELi128ELi32ELi4ELb0ELb0EN7cutlass6half_tE19Flash_kernel_traitsILi128ELi128ELi32ELi4ES3_EELb1ELb0ELb1ELb0ELb0ELb0ELb0ELb1EEEvNS_16Flash_fwd_paramsE:
	.zero		1360


//--------------------- .nv.constant0._ZN5flash16flash_fwd_kernelI23Flash_fwd_kernel_traitsILi128ELi128ELi32ELi4ELb0ELb0EN7cutlass6half_tE19Flash_kernel_traitsILi128ELi128ELi32ELi4ES3_EELb0ELb0ELb1ELb0ELb0ELb0ELb1ELb0EEEvNS_16Flash_fwd_paramsE --------------------------
	.section	.nv.constant0._ZN5flash16flash_fwd_kernelI23Flash_fwd_kernel_traitsILi128ELi128ELi32ELi4ELb0ELb0EN7cutlass6half_tE19Flash_kernel_traitsILi128ELi128ELi32ELi4ES3_EELb0ELb0ELb1ELb0ELb0ELb0ELb1ELb0EEEvNS_16Flash_fwd_paramsE,"a",@progbits
	.sectionflags	@""
	.align	4
.nv.constant0._ZN5flash16flash_fwd_kernelI23Flash_fwd_kernel_traitsILi128ELi128ELi32ELi4ELb0ELb0EN7cutlass6half_tE19Flash_kernel_traitsILi128ELi128ELi32ELi4ES3_EELb0ELb0ELb1ELb0ELb0ELb0ELb1ELb0EEEvNS_16Flash_fwd_paramsE:
	.zero		1360


//--------------------- .nv.constant0._ZN5flash16flash_fwd_kernelI23Flash_fwd_kernel_traitsILi128ELi128ELi32ELi4ELb0ELb0EN7cutlass6half_tE19Flash_kernel_traitsILi128ELi128ELi32ELi4ES3_EELb1ELb0ELb1ELb1ELb0ELb0ELb0ELb1EEEvNS_16Flash_fwd_paramsE --------------------------
	.section	.nv.constant0._ZN5flash16flash_fwd_kernelI23Flash_fwd_kernel_traitsILi128ELi128ELi32ELi4ELb0ELb0EN7cutlass6half_tE19Flash_kernel_traitsILi128ELi128ELi32ELi4ES3_EELb1ELb0ELb1ELb1ELb0ELb0ELb0ELb1EEEvNS_16Flash_fwd_paramsE,"a",@progbits
	.sectionflags	@""
	.align	4
.nv.constant0._ZN5flash16flash_fwd_kernelI23Flash_fwd_kernel_traitsILi128ELi128ELi32ELi4ELb0ELb0EN7cutlass6half_tE19Flash_kernel_traitsILi128ELi128ELi32ELi4ES3_EELb1ELb0ELb1ELb1ELb0ELb0ELb0ELb1EEEvNS_16Flash_fwd_paramsE:
	.zero		1360


//--------------------- .nv.constant0._ZN5flash16flash_fwd_kernelI23Flash_fwd_kernel_traitsILi128ELi128ELi32ELi4ELb0ELb0EN7cutlass6half_tE19Flash_kernel_traitsILi128ELi128ELi32ELi4ES3_EELb0ELb0ELb1ELb1ELb0ELb0ELb1ELb0EEEvNS_16Flash_fwd_paramsE --------------------------
	.section	.nv.constant0._ZN5flash16flash_fwd_kernelI23Flash_fwd_kernel_traitsILi128ELi128ELi32ELi4ELb0ELb0EN7cutlass6half_tE19Flash_kernel_traitsILi128ELi128ELi32ELi4ES3_EELb0ELb0ELb1ELb1ELb0ELb0ELb1ELb0EEEvNS_16Flash_fwd_paramsE,"a",@progbits
	.sectionflags	@""
	.align	4
.nv.constant0._ZN5flash16flash_fwd_kernelI23Flash_fwd_kernel_traitsILi128ELi128ELi32ELi4ELb0ELb0EN7cutlass6half_tE19Flash_kernel_traitsILi128ELi128ELi32ELi4ES3_EELb0ELb0ELb1ELb1ELb0ELb0ELb1ELb0EEEvNS_16Flash_fwd_paramsE:
	.zero		1360


//--------------------- SYMBOLS --------------------------

	.type		.nv.reservedSmem.offset0,@object
	.size		.nv.reservedSmem.offset0,0x4
	.type		.nv.reservedSmem.cap,@object
	.size		.nv.reservedSmem.cap,0x4
